	.target	sm_80

	.elftype	@"ET_EXEC"


//--------------------- .note.nv.tkinfo           --------------------------
	.section	.note.nv.tkinfo,"",@"SHT_NOTE"
	.sectionflags	@"SHF_NOTE_NV_TKINFO"
	.tkinfo
        /*0018*/ 	.word	0x00000002
        /*0030*/ 	.string	""
        /*0030*/ 	.string	"ptxas"
        /*0030*/ 	.string	"Cuda compilation tools, release 13.0, V13.0.88"
        /*0030*/ 	.string	"Build cuda_13.0.r13.0/compiler.36424714_0"
        /*0030*/ 	.string	"-arch sm_80 -m 64 "



//--------------------- .note.nv.cuinfo           --------------------------
	.section	.note.nv.cuinfo,"",@"SHT_NOTE"
	.sectionflags	@"SHF_NOTE_NV_CUINFO"
        /*0018*/ 	.short	0x0002
        /*001a*/ 	.short	0x0050
        /*001c*/ 	.short	0x0082
	.zero		2


//--------------------- .nv.info                  --------------------------
	.section	.nv.info,"",@"SHT_CUDA_INFO"
	.align	4


	//----- nvinfo : EIATTR_REGCOUNT
	.align		4
        /*0000*/ 	.byte	0x04, 0x2f
        /*0002*/ 	.short	(.L_12 - .L_11)
	.align		4
.L_11:
        /*0004*/ 	.word	index@(_ZN7cutlass13device_kernelIN5flash19enable_sm80_to_sm89INS1_16FlashAttnFwdSm80INS1_25CollectiveMainloopFwdSm80ILi4ELi1ELb0EN4cute5tupleIJNS5_1CILi128EEENS7_ILi64EEES8_EEELi128ENS_10bfloat16_tEfNS_4arch4Sm80ELb1ELb0ELb0ELb1ELb1ELb1ELb1ELb0EEENS1_21CollectiveEpilogueFwdINS6_IJS8_S8_S9_EEENS6_IJNS7_ILi1EEESH_SH_EEESB_SD_Li128ELb1ELb1ELb0ELb0EEENS1_19SingleTileSchedulerILb1ELb0ELb1ELi128EEEEEEEEEvNT_6ParamsE)
        /*0008*/ 	.word	0x000000ff


	//----- nvinfo : EIATTR_FRAME_SIZE
	.align		4
.L_12:
        /*000c*/ 	.byte	0x04, 0x11
        /*000e*/ 	.short	(.L_14 - .L_13)
	.align		4
.L_13:
        /*0010*/ 	.word	index@($__internal_15_$__cuda_sm70_shflsync_idx_p)
        /*0014*/ 	.word	0x00000000


	//----- nvinfo : EIATTR_FRAME_SIZE
	.align		4
.L_14:
        /*0018*/ 	.byte	0x04, 0x11
        /*001a*/ 	.short	(.L_16 - .L_15)
	.align		4
.L_15:
        /*001c*/ 	.word	index@($__internal_14_$__cuda_sm70_shflsync_bfly_p)
        /*0020*/ 	.word	0x00000000


	//----- nvinfo : EIATTR_FRAME_SIZE
	.align		4
.L_16:
        /*0024*/ 	.byte	0x04, 0x11
        /*0026*/ 	.short	(.L_18 - .L_17)
	.align		4
.L_17:
        /*0028*/ 	.word	index@($_ZN7cutlass13device_kernelIN5flash19enable_sm80_to_sm89INS1_16FlashAttnFwdSm80INS1_25CollectiveMainloopFwdSm80ILi4ELi1ELb0EN4cute5tupleIJNS5_1CILi128EEENS7_ILi64EEES8_EEELi128ENS_10bfloat16_tEfNS_4arch4Sm80ELb1ELb0ELb0ELb1ELb1ELb1ELb1ELb0EEENS1_21CollectiveEpilogueFwdINS6_IJS8_S8_S9_EEENS6_IJNS7_ILi1EEESH_SH_EEESB_SD_Li128ELb1ELb1ELb0ELb0EEENS1_19SingleTileSchedulerILb1ELb0ELb1ELi128EEEEEEEEEvNT_6ParamsE$_ZZN5flash25CollectiveMainloopFwdSm80ILi4ELi1ELb0EN4cute5tupleIJNS1_1CILi128EEENS3_ILi64EEES4_EEELi128EN7cutlass10bfloat16_tEfNS7_4arch4Sm80ELb1ELb0ELb0ELb1ELb1ELb1ELb1ELb0EE3mmaINS_16FlashAttnFwdSm80ISB_NS_21CollectiveEpilogueFwdINS2_IJS4_S4_S5_EEENS2_IJNS3_ILi1EEESG_SG_EEES8_SA_Li128ELb1ELb1ELb0ELb0EEENS_19SingleTileSchedulerILb1ELb0ELb1ELi128EEEE13SharedStorageENS1_6TensorINS1_11ArrayEngineIfLm128EEENS1_6LayoutINS2_IJNS2_IJNS3_ILi2EEESR_EEESR_NS3_ILi16EEEEEENS2_IJNS2_IJSG_SR_EEENS3_ILi4EEENS3_ILi8EEEEEEEEEENS_7SoftmaxILi4ELi0EEEEEbRKNSB_6ParamsERT0_RT1_iRKNS_16SeqlenInfoQKNewKILb1ELb1EEENS2_IJiiiiEEERT_ENKUlvE_clEv)
        /*002c*/ 	.word	0x00000000


	//----- nvinfo : EIATTR_FRAME_SIZE
	.align		4
.L_18:
        /*0030*/ 	.byte	0x04, 0x11
        /*0032*/ 	.short	(.L_20 - .L_19)
	.align		4
.L_19:
        /*0034*/ 	.word	index@(_ZN7cutlass13device_kernelIN5flash19enable_sm80_to_sm89INS1_16FlashAttnFwdSm80INS1_25CollectiveMainloopFwdSm80ILi4ELi1ELb0EN4cute5tupleIJNS5_1CILi128EEENS7_ILi64EEES8_EEELi128ENS_10bfloat16_tEfNS_4arch4Sm80ELb1ELb0ELb0ELb1ELb1ELb1ELb1ELb0EEENS1_21CollectiveEpilogueFwdINS6_IJS8_S8_S9_EEENS6_IJNS7_ILi1EEESH_SH_EEESB_SD_Li128ELb1ELb1ELb0ELb0EEENS1_19SingleTileSchedulerILb1ELb0ELb1ELi128EEEEEEEEEvNT_6ParamsE)
        /*0038*/ 	.word	0x000000d8


	//----- nvinfo : EIATTR_REGCOUNT
	.align		4
.L_20:
        /*003c*/ 	.byte	0x04, 0x2f
        /*003e*/ 	.short	(.L_22 - .L_21)
	.align		4
.L_21:
        /*0040*/ 	.word	index@(_ZN7cutlass13device_kernelIN5flash19enable_sm80_to_sm89INS1_16FlashAttnFwdSm80INS1_25CollectiveMainloopFwdSm80ILi4ELi1ELb0EN4cute5tupleIJNS5_1CILi128EEENS7_ILi64EEES8_EEELi128ENS_10bfloat16_tEfNS_4arch4Sm80ELb1ELb0ELb0ELb1ELb1ELb0ELb1ELb0EEENS1_21CollectiveEpilogueFwdINS6_IJS8_S8_S9_EEENS6_IJNS7_ILi1EEESH_SH_EEESB_SD_Li128ELb1ELb1ELb0ELb0EEENS1_19SingleTileSchedulerILb1ELb0ELb1ELi128EEEEEEEEEvNT_6ParamsE)
        /*0044*/ 	.word	0x000000ff


	//----- nvinfo : EIATTR_FRAME_SIZE
	.align		4
.L_22:
        /*0048*/ 	.byte	0x04, 0x11
        /*004a*/ 	.short	(.L_24 - .L_23)
	.align		4
.L_23:
        /*004c*/ 	.word	index@(_ZN7cutlass13device_kernelIN5flash19enable_sm80_to_sm89INS1_16FlashAttnFwdSm80INS1_25CollectiveMainloopFwdSm80ILi4ELi1ELb0EN4cute5tupleIJNS5_1CILi128EEENS7_ILi64EEES8_EEELi128ENS_10bfloat16_tEfNS_4arch4Sm80ELb1ELb0ELb0ELb1ELb1ELb0ELb1ELb0EEENS1_21CollectiveEpilogueFwdINS6_IJS8_S8_S9_EEENS6_IJNS7_ILi1EEESH_SH_EEESB_SD_Li128ELb1ELb1ELb0ELb0EEENS1_19SingleTileSchedulerILb1ELb0ELb1ELi128EEEEEEEEEvNT_6ParamsE)
        /*0050*/ 	.word	0x00000070


	//----- nvinfo : EIATTR_REGCOUNT
	.align		4
.L_24:
        /*0054*/ 	.byte	0x04, 0x2f
        /*0056*/ 	.short	(.L_26 - .L_25)
	.align		4
.L_25:
        /*0058*/ 	.word	index@(_ZN7cutlass13device_kernelIN5flash19enable_sm80_to_sm89INS1_16FlashAttnFwdSm80INS1_25CollectiveMainloopFwdSm80ILi4ELi1ELb0EN4cute5tupleIJNS5_1CILi128EEENS7_ILi64EEES8_EEELi128ENS_10bfloat16_tEfNS_4arch4Sm80ELb1ELb0ELb0ELb0ELb1ELb0ELb1ELb0EEENS1_21CollectiveEpilogueFwdINS6_IJS8_S8_S9_EEENS6_IJNS7_ILi1EEESH_SH_EEESB_SD_Li128ELb0ELb1ELb0ELb0EEENS1_30DynamicPersistentTileSchedulerILi128ELi128ELb0ELb1ELb0EEEEEEEEEvNT_6ParamsE)
        /*005c*/ 	.word	0x000000ff


	//----- nvinfo : EIATTR_FRAME_SIZE
	.align		4
.L_26:
        /*0060*/ 	.byte	0x04, 0x11
        /*0062*/ 	.short	(.L_28 - .L_27)
	.align		4
.L_27:
        /*0064*/ 	.word	index@($__internal_13_$__cuda_sm70_shflsync_idx_p)
        /*0068*/ 	.word	0x00000000


	//----- nvinfo : EIATTR_FRAME_SIZE
	.align		4
.L_28:
        /*006c*/ 	.byte	0x04, 0x11
        /*006e*/ 	.short	(.L_30 - .L_29)
	.align		4
.L_29:
        /*0070*/ 	.word	index@($__internal_12_$__cuda_sm70_shflsync_bfly_p)
        /*0074*/ 	.word	0x00000000


	//----- nvinfo : EIATTR_FRAME_SIZE
	.align		4
.L_30:
        /*0078*/ 	.byte	0x04, 0x11
        /*007a*/ 	.short	(.L_32 - .L_31)
	.align		4
.L_31:
        /*007c*/ 	.word	index@(_ZN7cutlass13device_kernelIN5flash19enable_sm80_to_sm89INS1_16FlashAttnFwdSm80INS1_25CollectiveMainloopFwdSm80ILi4ELi1ELb0EN4cute5tupleIJNS5_1CILi128EEENS7_ILi64EEES8_EEELi128ENS_10bfloat16_tEfNS_4arch4Sm80ELb1ELb0ELb0ELb0ELb1ELb0ELb1ELb0EEENS1_21CollectiveEpilogueFwdINS6_IJS8_S8_S9_EEENS6_IJNS7_ILi1EEESH_SH_EEESB_SD_Li128ELb0ELb1ELb0ELb0EEENS1_30DynamicPersistentTileSchedulerILi128ELi128ELb0ELb1ELb0EEEEEEEEEvNT_6ParamsE)
        /*0080*/ 	.word	0x00000088


	//----- nvinfo : EIATTR_REGCOUNT
	.align		4
.L_32:
        /*0084*/ 	.byte	0x04, 0x2f
        /*0086*/ 	.short	(.L_34 - .L_33)
	.align		4
.L_33:
        /*0088*/ 	.word	index@(_ZN7cutlass13device_kernelIN5flash19enable_sm80_to_sm89INS1_16FlashAttnFwdSm80INS1_25CollectiveMainloopFwdSm80ILi4ELi1ELb0EN4cute5tupleIJNS5_1CILi128EEENS7_ILi48EEES8_EEELi128ENS_10bfloat16_tEfNS_4arch4Sm80ELb0ELb1ELb0ELb1ELb1ELb1ELb1ELb0EEENS1_21CollectiveEpilogueFwdINS6_IJS8_S8_S9_EEENS6_IJNS7_ILi1EEESH_SH_EEESB_SD_Li128ELb1ELb1ELb0ELb0EEENS1_19SingleTileSchedulerILb1ELb0ELb1ELi128EEEEEEEEEvNT_6ParamsE)
        /*008c*/ 	.word	0x000000ff


	//----- nvinfo : EIATTR_FRAME_SIZE
	.align		4
.L_34:
        /*0090*/ 	.byte	0x04, 0x11
        /*0092*/ 	.short	(.L_36 - .L_35)
	.align		4
.L_35:
        /*0094*/ 	.word	index@($__internal_11_$__cuda_sm70_shflsync_idx_p)
        /*0098*/ 	.word	0x00000000


	//----- nvinfo : EIATTR_FRAME_SIZE
	.align		4
.L_36:
        /*009c*/ 	.byte	0x04, 0x11
        /*009e*/ 	.short	(.L_38 - .L_37)
	.align		4
.L_37:
        /*00a0*/ 	.word	index@($__internal_10_$__cuda_sm70_shflsync_bfly_p)
        /*00a4*/ 	.word	0x00000000


	//----- nvinfo : EIATTR_FRAME_SIZE
	.align		4
.L_38:
        /*00a8*/ 	.byte	0x04, 0x11
        /*00aa*/ 	.short	(.L_40 - .L_39)
	.align		4
.L_39:
        /*00ac*/ 	.word	index@($_ZN7cutlass13device_kernelIN5flash19enable_sm80_to_sm89INS1_16FlashAttnFwdSm80INS1_25CollectiveMainloopFwdSm80ILi4ELi1ELb0EN4cute5tupleIJNS5_1CILi128EEENS7_ILi48EEES8_EEELi128ENS_10bfloat16_tEfNS_4arch4Sm80ELb0ELb1ELb0ELb1ELb1ELb1ELb1ELb0EEENS1_21CollectiveEpilogueFwdINS6_IJS8_S8_S9_EEENS6_IJNS7_ILi1EEESH_SH_EEESB_SD_Li128ELb1ELb1ELb0ELb0EEENS1_19SingleTileSchedulerILb1ELb0ELb1ELi128EEEEEEEEEvNT_6ParamsE$_ZZN5flash25CollectiveMainloopFwdSm80ILi4ELi1ELb0EN4cute5tupleIJNS1_1CILi128EEENS3_ILi48EEES4_EEELi128EN7cutlass10bfloat16_tEfNS7_4arch4Sm80ELb0ELb1ELb0ELb1ELb1ELb1ELb1ELb0EE3mmaINS_16FlashAttnFwdSm80ISB_NS_21CollectiveEpilogueFwdINS2_IJS4_S4_S5_EEENS2_IJNS3_ILi1EEESG_SG_EEES8_SA_Li128ELb1ELb1ELb0ELb0EEENS_19SingleTileSchedulerILb1ELb0ELb1ELi128EEEE13SharedStorageENS1_6TensorINS1_11ArrayEngineIfLm128EEENS1_6LayoutINS2_IJNS2_IJNS3_ILi2EEESR_EEESR_NS3_ILi16EEEEEENS2_IJNS2_IJSG_SR_EEENS3_ILi4EEENS3_ILi8EEEEEEEEEENS_7SoftmaxILi4ELi0EEEEEbRKNSB_6ParamsERT0_RT1_iRKNS_16SeqlenInfoQKNewKILb1ELb1EEENS2_IJiiiiEEERT_ENKUlvE_clEv)
        /*00b0*/ 	.word	0x00000000


	//----- nvinfo : EIATTR_FRAME_SIZE
	.align		4
.L_40:
        /*00b4*/ 	.byte	0x04, 0x11
        /*00b6*/ 	.short	(.L_42 - .L_41)
	.align		4
.L_41:
        /*00b8*/ 	.word	index@(_ZN7cutlass13device_kernelIN5flash19enable_sm80_to_sm89INS1_16FlashAttnFwdSm80INS1_25CollectiveMainloopFwdSm80ILi4ELi1ELb0EN4cute5tupleIJNS5_1CILi128EEENS7_ILi48EEES8_EEELi128ENS_10bfloat16_tEfNS_4arch4Sm80ELb0ELb1ELb0ELb1ELb1ELb1ELb1ELb0EEENS1_21CollectiveEpilogueFwdINS6_IJS8_S8_S9_EEENS6_IJNS7_ILi1EEESH_SH_EEESB_SD_Li128ELb1ELb1ELb0ELb0EEENS1_19SingleTileSchedulerILb1ELb0ELb1ELi128EEEEEEEEEvNT_6ParamsE)
        /*00bc*/ 	.word	0x000000e0


	//----- nvinfo : EIATTR_REGCOUNT
	.align		4
.L_42:
        /*00c0*/ 	.byte	0x04, 0x2f
        /*00c2*/ 	.short	(.L_44 - .L_43)
	.align		4
.L_43:
        /*00c4*/ 	.word	index@(_ZN7cutlass13device_kernelIN5flash19enable_sm80_to_sm89INS1_16FlashAttnFwdSm80INS1_25CollectiveMainloopFwdSm80ILi4ELi1ELb0EN4cute5tupleIJNS5_1CILi128EEENS7_ILi48EEES8_EEELi128ENS_10bfloat16_tEfNS_4arch4Sm80ELb0ELb1ELb0ELb1ELb1ELb0ELb1ELb0EEENS1_21CollectiveEpilogueFwdINS6_IJS8_S8_S9_EEENS6_IJNS7_ILi1EEESH_SH_EEESB_SD_Li128ELb1ELb1ELb0ELb0EEENS1_19SingleTileSchedulerILb1ELb0ELb1ELi128EEEEEEEEEvNT_6ParamsE)
        /*00c8*/ 	.word	0x000000ff


	//----- nvinfo : EIATTR_FRAME_SIZE
	.align		4
.L_44:
        /*00cc*/ 	.byte	0x04, 0x11
        /*00ce*/ 	.short	(.L_46 - .L_45)
	.align		4
.L_45:
        /*00d0*/ 	.word	index@(_ZN7cutlass13device_kernelIN5flash19enable_sm80_to_sm89INS1_16FlashAttnFwdSm80INS1_25CollectiveMainloopFwdSm80ILi4ELi1ELb0EN4cute5tupleIJNS5_1CILi128EEENS7_ILi48EEES8_EEELi128ENS_10bfloat16_tEfNS_4arch4Sm80ELb0ELb1ELb0ELb1ELb1ELb0ELb1ELb0EEENS1_21CollectiveEpilogueFwdINS6_IJS8_S8_S9_EEENS6_IJNS7_ILi1EEESH_SH_EEESB_SD_Li128ELb1ELb1ELb0ELb0EEENS1_19SingleTileSchedulerILb1ELb0ELb1ELi128EEEEEEEEEvNT_6ParamsE)
        /*00d4*/ 	.word	0x00000070


	//----- nvinfo : EIATTR_REGCOUNT
	.align		4
.L_46:
        /*00d8*/ 	.byte	0x04, 0x2f
        /*00da*/ 	.short	(.L_48 - .L_47)
	.align		4
.L_47:
        /*00dc*/ 	.word	index@(_ZN7cutlass13device_kernelIN5flash19enable_sm80_to_sm89INS1_16FlashAttnFwdSm80INS1_25CollectiveMainloopFwdSm80ILi4ELi1ELb0EN4cute5tupleIJNS5_1CILi128EEENS7_ILi48EEES8_EEELi128ENS_10bfloat16_tEfNS_4arch4Sm80ELb0ELb1ELb0ELb0ELb1ELb0ELb1ELb0EEENS1_21CollectiveEpilogueFwdINS6_IJS8_S8_S9_EEENS6_IJNS7_ILi1EEESH_SH_EEESB_SD_Li128ELb0ELb1ELb0ELb0EEENS1_19SingleTileSchedulerILb0ELb0ELb1ELi128EEEEEEEEEvNT_6ParamsE)
        /*00e0*/ 	.word	0x000000ff


	//----- nvinfo : EIATTR_FRAME_SIZE
	.align		4
.L_48:
        /*00e4*/ 	.byte	0x04, 0x11
        /*00e6*/ 	.short	(.L_50 - .L_49)
	.align		4
.L_49:
        /*00e8*/ 	.word	index@(_ZN7cutlass13device_kernelIN5flash19enable_sm80_to_sm89INS1_16FlashAttnFwdSm80INS1_25CollectiveMainloopFwdSm80ILi4ELi1ELb0EN4cute5tupleIJNS5_1CILi128EEENS7_ILi48EEES8_EEELi128ENS_10bfloat16_tEfNS_4arch4Sm80ELb0ELb1ELb0ELb0ELb1ELb0ELb1ELb0EEENS1_21CollectiveEpilogueFwdINS6_IJS8_S8_S9_EEENS6_IJNS7_ILi1EEESH_SH_EEESB_SD_Li128ELb0ELb1ELb0ELb0EEENS1_19SingleTileSchedulerILb0ELb0ELb1ELi128EEEEEEEEEvNT_6ParamsE)
        /*00ec*/ 	.word	0x00000070


	//----- nvinfo : EIATTR_REGCOUNT
	.align		4
.L_50:
        /*00f0*/ 	.byte	0x04, 0x2f
        /*00f2*/ 	.short	(.L_52 - .L_51)
	.align		4
.L_51:
        /*00f4*/ 	.word	index@(_ZN7cutlass13device_kernelIN5flash19enable_sm80_to_sm89INS1_16FlashAttnFwdSm80INS1_25CollectiveMainloopFwdSm80ILi4ELi1ELb0EN4cute5tupleIJNS5_1CILi128EEENS7_ILi64EEES8_EEELi128ENS_10bfloat16_tEfNS_4arch4Sm80ELb0ELb0ELb0ELb1ELb1ELb1ELb1ELb0EEENS1_21CollectiveEpilogueFwdINS6_IJS8_S8_S9_EEENS6_IJNS7_ILi1EEESH_SH_EEESB_SD_Li128ELb1ELb1ELb0ELb0EEENS1_19SingleTileSchedulerILb1ELb0ELb1ELi128EEEEEEEEEvNT_6ParamsE)
        /*00f8*/ 	.word	0x000000ff


	//----- nvinfo : EIATTR_FRAME_SIZE
	.align		4
.L_52:
        /*00fc*/ 	.byte	0x04, 0x11
        /*00fe*/ 	.short	(.L_54 - .L_53)
	.align		4
.L_53:
        /*0100*/ 	.word	index@(_ZN7cutlass13device_kernelIN5flash19enable_sm80_to_sm89INS1_16FlashAttnFwdSm80INS1_25CollectiveMainloopFwdSm80ILi4ELi1ELb0EN4cute5tupleIJNS5_1CILi128EEENS7_ILi64EEES8_EEELi128ENS_10bfloat16_tEfNS_4arch4Sm80ELb0ELb0ELb0ELb1ELb1ELb1ELb1ELb0EEENS1_21CollectiveEpilogueFwdINS6_IJS8_S8_S9_EEENS6_IJNS7_ILi1EEESH_SH_EEESB_SD_Li128ELb1ELb1ELb0ELb0EEENS1_19SingleTileSchedulerILb1ELb0ELb1ELi128EEEEEEEEEvNT_6ParamsE)
        /*0104*/ 	.word	0x00000058


	//----- nvinfo : EIATTR_REGCOUNT
	.align		4
.L_54:
        /*0108*/ 	.byte	0x04, 0x2f
        /*010a*/ 	.short	(.L_56 - .L_55)
	.align		4
.L_55:
        /*010c*/ 	.word	index@(_ZN7cutlass13device_kernelIN5flash19enable_sm80_to_sm89INS1_16FlashAttnFwdSm80INS1_25CollectiveMainloopFwdSm80ILi4ELi1ELb0EN4cute5tupleIJNS5_1CILi128EEENS7_ILi64EEES8_EEELi128ENS_10bfloat16_tEfNS_4arch4Sm80ELb0ELb0ELb0ELb1ELb1ELb0ELb1ELb0EEENS1_21CollectiveEpilogueFwdINS6_IJS8_S8_S9_EEENS6_IJNS7_ILi1EEESH_SH_EEESB_SD_Li128ELb1ELb1ELb0ELb0EEENS1_19SingleTileSchedulerILb1ELb0ELb1ELi128EEEEEEEEEvNT_6ParamsE)
        /*0110*/ 	.word	0x000000ff


	//----- nvinfo : EIATTR_FRAME_SIZE
	.align		4
.L_56:
        /*0114*/ 	.byte	0x04, 0x11
        /*0116*/ 	.short	(.L_58 - .L_57)
	.align		4
.L_57:
        /*0118*/ 	.word	index@(_ZN7cutlass13device_kernelIN5flash19enable_sm80_to_sm89INS1_16FlashAttnFwdSm80INS1_25CollectiveMainloopFwdSm80ILi4ELi1ELb0EN4cute5tupleIJNS5_1CILi128EEENS7_ILi64EEES8_EEELi128ENS_10bfloat16_tEfNS_4arch4Sm80ELb0ELb0ELb0ELb1ELb1ELb0ELb1ELb0EEENS1_21CollectiveEpilogueFwdINS6_IJS8_S8_S9_EEENS6_IJNS7_ILi1EEESH_SH_EEESB_SD_Li128ELb1ELb1ELb0ELb0EEENS1_19SingleTileSchedulerILb1ELb0ELb1ELi128EEEEEEEEEvNT_6ParamsE)
        /*011c*/ 	.word	0x00000028


	//----- nvinfo : EIATTR_REGCOUNT
	.align		4
.L_58:
        /*0120*/ 	.byte	0x04, 0x2f
        /*0122*/ 	.short	(.L_60 - .L_59)
	.align		4
.L_59:
        /*0124*/ 	.word	index@(_ZN7cutlass13device_kernelIN5flash19enable_sm80_to_sm89INS1_16FlashAttnFwdSm80INS1_25CollectiveMainloopFwdSm80ILi4ELi1ELb0EN4cute5tupleIJNS5_1CILi128EEENS7_ILi64EEES8_EEELi128ENS_10bfloat16_tEfNS_4arch4Sm80ELb0ELb0ELb0ELb0ELb1ELb0ELb1ELb0EEENS1_21CollectiveEpilogueFwdINS6_IJS8_S8_S9_EEENS6_IJNS7_ILi1EEESH_SH_EEESB_SD_Li128ELb0ELb1ELb0ELb0EEENS1_19SingleTileSchedulerILb0ELb0ELb1ELi128EEEEEEEEEvNT_6ParamsE)
        /*0128*/ 	.word	0x000000ff


	//----- nvinfo : EIATTR_FRAME_SIZE
	.align		4
.L_60:
        /*012c*/ 	.byte	0x04, 0x11
        /*012e*/ 	.short	(.L_62 - .L_61)
	.align		4
.L_61:
        /*0130*/ 	.word	index@(_ZN7cutlass13device_kernelIN5flash19enable_sm80_to_sm89INS1_16FlashAttnFwdSm80INS1_25CollectiveMainloopFwdSm80ILi4ELi1ELb0EN4cute5tupleIJNS5_1CILi128EEENS7_ILi64EEES8_EEELi128ENS_10bfloat16_tEfNS_4arch4Sm80ELb0ELb0ELb0ELb0ELb1ELb0ELb1ELb0EEENS1_21CollectiveEpilogueFwdINS6_IJS8_S8_S9_EEENS6_IJNS7_ILi1EEESH_SH_EEESB_SD_Li128ELb0ELb1ELb0ELb0EEENS1_19SingleTileSchedulerILb0ELb0ELb1ELi128EEEEEEEEEvNT_6ParamsE)
        /*0134*/ 	.word	0x00000078


	//----- nvinfo : EIATTR_REGCOUNT
	.align		4
.L_62:
        /*0138*/ 	.byte	0x04, 0x2f
        /*013a*/ 	.short	(.L_64 - .L_63)
	.align		4
.L_63:
        /*013c*/ 	.word	index@(_ZN7cutlass13device_kernelIN5flash19enable_sm80_to_sm89INS1_16FlashAttnFwdSm80INS1_25CollectiveMainloopFwdSm80ILi8ELi1ELb1EN4cute5tupleIJNS5_1CILi128EEES8_S8_EEELi128ENS_10bfloat16_tEfNS_4arch4Sm80ELb1ELb0ELb0ELb1ELb1ELb1ELb1ELb0EEENS1_21CollectiveEpilogueFwdIS9_NS6_IJNS7_ILi1EEESF_SF_EEESA_SC_Li256ELb1ELb1ELb0ELb0EEENS1_19SingleTileSchedulerILb1ELb0ELb1ELi128EEEEEEEEEvNT_6ParamsE)
        /*0140*/ 	.word	0x000000ff


	//----- nvinfo : EIATTR_FRAME_SIZE
	.align		4
.L_64:
        /*0144*/ 	.byte	0x04, 0x11
        /*0146*/ 	.short	(.L_66 - .L_65)
	.align		4
.L_65:
        /*0148*/ 	.word	index@(_ZN7cutlass13device_kernelIN5flash19enable_sm80_to_sm89INS1_16FlashAttnFwdSm80INS1_25CollectiveMainloopFwdSm80ILi8ELi1ELb1EN4cute5tupleIJNS5_1CILi128EEES8_S8_EEELi128ENS_10bfloat16_tEfNS_4arch4Sm80ELb1ELb0ELb0ELb1ELb1ELb1ELb1ELb0EEENS1_21CollectiveEpilogueFwdIS9_NS6_IJNS7_ILi1EEESF_SF_EEESA_SC_Li256ELb1ELb1ELb0ELb0EEENS1_19SingleTileSchedulerILb1ELb0ELb1ELi128EEEEEEEEEvNT_6ParamsE)
        /*014c*/ 	.word	0x00000008


	//----- nvinfo : EIATTR_REGCOUNT
	.align		4
.L_66:
        /*0150*/ 	.byte	0x04, 0x2f
        /*0152*/ 	.short	(.L_68 - .L_67)
	.align		4
.L_67:
        /*0154*/ 	.word	index@(_ZN7cutlass13device_kernelIN5flash19enable_sm80_to_sm89INS1_16FlashAttnFwdSm80INS1_25CollectiveMainloopFwdSm80ILi8ELi1ELb1EN4cute5tupleIJNS5_1CILi128EEES8_S8_EEELi128ENS_10bfloat16_tEfNS_4arch4Sm80ELb1ELb0ELb0ELb1ELb1ELb0ELb1ELb0EEENS1_21CollectiveEpilogueFwdIS9_NS6_IJNS7_ILi1EEESF_SF_EEESA_SC_Li256ELb1ELb1ELb0ELb0EEENS1_19SingleTileSchedulerILb1ELb0ELb1ELi128EEEEEEEEEvNT_6ParamsE)
        /*0158*/ 	.word	0x000000ff


	//----- nvinfo : EIATTR_FRAME_SIZE
	.align		4
.L_68:
        /*015c*/ 	.byte	0x04, 0x11
        /*015e*/ 	.short	(.L_70 - .L_69)
	.align		4
.L_69:
        /*0160*/ 	.word	index@(_ZN7cutlass13device_kernelIN5flash19enable_sm80_to_sm89INS1_16FlashAttnFwdSm80INS1_25CollectiveMainloopFwdSm80ILi8ELi1ELb1EN4cute5tupleIJNS5_1CILi128EEES8_S8_EEELi128ENS_10bfloat16_tEfNS_4arch4Sm80ELb1ELb0ELb0ELb1ELb1ELb0ELb1ELb0EEENS1_21CollectiveEpilogueFwdIS9_NS6_IJNS7_ILi1EEESF_SF_EEESA_SC_Li256ELb1ELb1ELb0ELb0EEENS1_19SingleTileSchedulerILb1ELb0ELb1ELi128EEEEEEEEEvNT_6ParamsE)
        /*0164*/ 	.word	0x00000000


	//----- nvinfo : EIATTR_REGCOUNT
	.align		4
.L_70:
        /*0168*/ 	.byte	0x04, 0x2f
        /*016a*/ 	.short	(.L_72 - .L_71)
	.align		4
.L_71:
        /*016c*/ 	.word	index@(_ZN7cutlass13device_kernelIN5flash19enable_sm80_to_sm89INS1_16FlashAttnFwdSm80INS1_25CollectiveMainloopFwdSm80ILi8ELi1ELb1EN4cute5tupleIJNS5_1CILi128EEES8_S8_EEELi128ENS_10bfloat16_tEfNS_4arch4Sm80ELb1ELb0ELb0ELb0ELb1ELb0ELb1ELb0EEENS1_21CollectiveEpilogueFwdIS9_NS6_IJNS7_ILi1EEESF_SF_EEESA_SC_Li256ELb0ELb1ELb0ELb0EEENS1_30DynamicPersistentTileSchedulerILi256ELi256ELb0ELb1ELb0EEEEEEEEEvNT_6ParamsE)
        /*0170*/ 	.word	0x000000ff


	//----- nvinfo : EIATTR_FRAME_SIZE
	.align		4
.L_72:
        /*0174*/ 	.byte	0x04, 0x11
        /*0176*/ 	.short	(.L_74 - .L_73)
	.align		4
.L_73:
        /*0178*/ 	.word	index@($__internal_9_$__cuda_sm70_shflsync_idx_p)
        /*017c*/ 	.word	0x00000000


	//----- nvinfo : EIATTR_FRAME_SIZE
	.align		4
.L_74:
        /*0180*/ 	.byte	0x04, 0x11
        /*0182*/ 	.short	(.L_76 - .L_75)
	.align		4
.L_75:
        /*0184*/ 	.word	index@($__internal_8_$__cuda_sm70_shflsync_bfly_p)
        /*0188*/ 	.word	0x00000000


	//----- nvinfo : EIATTR_FRAME_SIZE
	.align		4
.L_76:
        /*018c*/ 	.byte	0x04, 0x11
        /*018e*/ 	.short	(.L_78 - .L_77)
	.align		4
.L_77:
        /*0190*/ 	.word	index@(_ZN7cutlass13device_kernelIN5flash19enable_sm80_to_sm89INS1_16FlashAttnFwdSm80INS1_25CollectiveMainloopFwdSm80ILi8ELi1ELb1EN4cute5tupleIJNS5_1CILi128EEES8_S8_EEELi128ENS_10bfloat16_tEfNS_4arch4Sm80ELb1ELb0ELb0ELb0ELb1ELb0ELb1ELb0EEENS1_21CollectiveEpilogueFwdIS9_NS6_IJNS7_ILi1EEESF_SF_EEESA_SC_Li256ELb0ELb1ELb0ELb0EEENS1_30DynamicPersistentTileSchedulerILi256ELi256ELb0ELb1ELb0EEEEEEEEEvNT_6ParamsE)
        /*0194*/ 	.word	0x00000078


	//----- nvinfo : EIATTR_REGCOUNT
	.align		4
.L_78:
        /*0198*/ 	.byte	0x04, 0x2f
        /*019a*/ 	.short	(.L_80 - .L_79)
	.align		4
.L_79:
        /*019c*/ 	.word	index@(_ZN7cutlass13device_kernelIN5flash19enable_sm80_to_sm89INS1_16FlashAttnFwdSm80INS1_25CollectiveMainloopFwdSm80ILi8ELi1ELb1EN4cute5tupleIJNS5_1CILi128EEENS7_ILi96EEES8_EEELi128ENS_10bfloat16_tEfNS_4arch4Sm80ELb0ELb1ELb0ELb1ELb1ELb1ELb1ELb0EEENS1_21CollectiveEpilogueFwdINS6_IJS8_S8_S9_EEENS6_IJNS7_ILi1EEESH_SH_EEESB_SD_Li256ELb1ELb1ELb0ELb0EEENS1_19SingleTileSchedulerILb1ELb0ELb1ELi128EEEEEEEEEvNT_6ParamsE)
        /*01a0*/ 	.word	0x000000ff


	//----- nvinfo : EIATTR_FRAME_SIZE
	.align		4
.L_80:
        /*01a4*/ 	.byte	0x04, 0x11
        /*01a6*/ 	.short	(.L_82 - .L_81)
	.align		4
.L_81:
        /*01a8*/ 	.word	index@(_ZN7cutlass13device_kernelIN5flash19enable_sm80_to_sm89INS1_16FlashAttnFwdSm80INS1_25CollectiveMainloopFwdSm80ILi8ELi1ELb1EN4cute5tupleIJNS5_1CILi128EEENS7_ILi96EEES8_EEELi128ENS_10bfloat16_tEfNS_4arch4Sm80ELb0ELb1ELb0ELb1ELb1ELb1ELb1ELb0EEENS1_21CollectiveEpilogueFwdINS6_IJS8_S8_S9_EEENS6_IJNS7_ILi1EEESH_SH_EEESB_SD_Li256ELb1ELb1ELb0ELb0EEENS1_19SingleTileSchedulerILb1ELb0ELb1ELi128EEEEEEEEEvNT_6ParamsE)
        /*01ac*/ 	.word	0x00000000


	//----- nvinfo : EIATTR_REGCOUNT
	.align		4
.L_82:
        /*01b0*/ 	.byte	0x04, 0x2f
        /*01b2*/ 	.short	(.L_84 - .L_83)
	.align		4
.L_83:
        /*01b4*/ 	.word	index@(_ZN7cutlass13device_kernelIN5flash19enable_sm80_to_sm89INS1_16FlashAttnFwdSm80INS1_25CollectiveMainloopFwdSm80ILi8ELi1ELb1EN4cute5tupleIJNS5_1CILi128EEENS7_ILi96EEES8_EEELi128ENS_10bfloat16_tEfNS_4arch4Sm80ELb0ELb1ELb0ELb1ELb1ELb0ELb1ELb0EEENS1_21CollectiveEpilogueFwdINS6_IJS8_S8_S9_EEENS6_IJNS7_ILi1EEESH_SH_EEESB_SD_Li256ELb1ELb1ELb0ELb0EEENS1_19SingleTileSchedulerILb1ELb0ELb1ELi128EEEEEEEEEvNT_6ParamsE)
        /*01b8*/ 	.word	0x000000ff


	//----- nvinfo : EIATTR_FRAME_SIZE
	.align		4
.L_84:
        /*01bc*/ 	.byte	0x04, 0x11
        /*01be*/ 	.short	(.L_86 - .L_85)
	.align		4
.L_85:
        /*01c0*/ 	.word	index@(_ZN7cutlass13device_kernelIN5flash19enable_sm80_to_sm89INS1_16FlashAttnFwdSm80INS1_25CollectiveMainloopFwdSm80ILi8ELi1ELb1EN4cute5tupleIJNS5_1CILi128EEENS7_ILi96EEES8_EEELi128ENS_10bfloat16_tEfNS_4arch4Sm80ELb0ELb1ELb0ELb1ELb1ELb0ELb1ELb0EEENS1_21CollectiveEpilogueFwdINS6_IJS8_S8_S9_EEENS6_IJNS7_ILi1EEESH_SH_EEESB_SD_Li256ELb1ELb1ELb0ELb0EEENS1_19SingleTileSchedulerILb1ELb0ELb1ELi128EEEEEEEEEvNT_6ParamsE)
        /*01c4*/ 	.word	0x00000000


	//----- nvinfo : EIATTR_REGCOUNT
	.align		4
.L_86:
        /*01c8*/ 	.byte	0x04, 0x2f
        /*01ca*/ 	.short	(.L_88 - .L_87)
	.align		4
.L_87:
        /*01cc*/ 	.word	index@(_ZN7cutlass13device_kernelIN5flash19enable_sm80_to_sm89INS1_16FlashAttnFwdSm80INS1_25CollectiveMainloopFwdSm80ILi8ELi1ELb1EN4cute5tupleIJNS5_1CILi128EEENS7_ILi96EEES8_EEELi128ENS_10bfloat16_tEfNS_4arch4Sm80ELb0ELb1ELb0ELb0ELb1ELb0ELb1ELb0EEENS1_21CollectiveEpilogueFwdINS6_IJS8_S8_S9_EEENS6_IJNS7_ILi1EEESH_SH_EEESB_SD_Li256ELb0ELb1ELb0ELb0EEENS1_19SingleTileSchedulerILb0ELb0ELb1ELi128EEEEEEEEEvNT_6ParamsE)
        /*01d0*/ 	.word	0x000000fe


	//----- nvinfo : EIATTR_FRAME_SIZE
	.align		4
.L_88:
        /*01d4*/ 	.byte	0x04, 0x11
        /*01d6*/ 	.short	(.L_90 - .L_89)
	.align		4
.L_89:
        /*01d8*/ 	.word	index@(_ZN7cutlass13device_kernelIN5flash19enable_sm80_to_sm89INS1_16FlashAttnFwdSm80INS1_25CollectiveMainloopFwdSm80ILi8ELi1ELb1EN4cute5tupleIJNS5_1CILi128EEENS7_ILi96EEES8_EEELi128ENS_10bfloat16_tEfNS_4arch4Sm80ELb0ELb1ELb0ELb0ELb1ELb0ELb1ELb0EEENS1_21CollectiveEpilogueFwdINS6_IJS8_S8_S9_EEENS6_IJNS7_ILi1EEESH_SH_EEESB_SD_Li256ELb0ELb1ELb0ELb0EEENS1_19SingleTileSchedulerILb0ELb0ELb1ELi128EEEEEEEEEvNT_6ParamsE)
        /*01dc*/ 	.word	0x00000000


	//----- nvinfo : EIATTR_REGCOUNT
	.align		4
.L_90:
        /*01e0*/ 	.byte	0x04, 0x2f
        /*01e2*/ 	.short	(.L_92 - .L_91)
	.align		4
.L_91:
        /*01e4*/ 	.word	index@(_ZN7cutlass13device_kernelIN5flash19enable_sm80_to_sm89INS1_16FlashAttnFwdSm80INS1_25CollectiveMainloopFwdSm80ILi8ELi1ELb1EN4cute5tupleIJNS5_1CILi128EEES8_S8_EEELi128ENS_10bfloat16_tEfNS_4arch4Sm80ELb0ELb0ELb0ELb1ELb1ELb1ELb1ELb0EEENS1_21CollectiveEpilogueFwdIS9_NS6_IJNS7_ILi1EEESF_SF_EEESA_SC_Li256ELb1ELb1ELb0ELb0EEENS1_19SingleTileSchedulerILb1ELb0ELb1ELi128EEEEEEEEEvNT_6ParamsE)
        /*01e8*/ 	.word	0x000000fd


	//----- nvinfo : EIATTR_FRAME_SIZE
	.align		4
.L_92:
        /*01ec*/ 	.byte	0x04, 0x11
        /*01ee*/ 	.short	(.L_94 - .L_93)
	.align		4
.L_93:
        /*01f0*/ 	.word	index@(_ZN7cutlass13device_kernelIN5flash19enable_sm80_to_sm89INS1_16FlashAttnFwdSm80INS1_25CollectiveMainloopFwdSm80ILi8ELi1ELb1EN4cute5tupleIJNS5_1CILi128EEES8_S8_EEELi128ENS_10bfloat16_tEfNS_4arch4Sm80ELb0ELb0ELb0ELb1ELb1ELb1ELb1ELb0EEENS1_21CollectiveEpilogueFwdIS9_NS6_IJNS7_ILi1EEESF_SF_EEESA_SC_Li256ELb1ELb1ELb0ELb0EEENS1_19SingleTileSchedulerILb1ELb0ELb1ELi128EEEEEEEEEvNT_6ParamsE)
        /*01f4*/ 	.word	0x00000000


	//----- nvinfo : EIATTR_REGCOUNT
	.align		4
.L_94:
        /*01f8*/ 	.byte	0x04, 0x2f
        /*01fa*/ 	.short	(.L_96 - .L_95)
	.align		4
.L_95:
        /*01fc*/ 	.word	index@(_ZN7cutlass13device_kernelIN5flash19enable_sm80_to_sm89INS1_16FlashAttnFwdSm80INS1_25CollectiveMainloopFwdSm80ILi8ELi1ELb1EN4cute5tupleIJNS5_1CILi128EEES8_S8_EEELi128ENS_10bfloat16_tEfNS_4arch4Sm80ELb0ELb0ELb0ELb1ELb1ELb0ELb1ELb0EEENS1_21CollectiveEpilogueFwdIS9_NS6_IJNS7_ILi1EEESF_SF_EEESA_SC_Li256ELb1ELb1ELb0ELb0EEENS1_19SingleTileSchedulerILb1ELb0ELb1ELi128EEEEEEEEEvNT_6ParamsE)
        /*0200*/ 	.word	0x000000fc


	//----- nvinfo : EIATTR_FRAME_SIZE
	.align		4
.L_96:
        /*0204*/ 	.byte	0x04, 0x11
        /*0206*/ 	.short	(.L_98 - .L_97)
	.align		4
.L_97:
        /*0208*/ 	.word	index@(_ZN7cutlass13device_kernelIN5flash19enable_sm80_to_sm89INS1_16FlashAttnFwdSm80INS1_25CollectiveMainloopFwdSm80ILi8ELi1ELb1EN4cute5tupleIJNS5_1CILi128EEES8_S8_EEELi128ENS_10bfloat16_tEfNS_4arch4Sm80ELb0ELb0ELb0ELb1ELb1ELb0ELb1ELb0EEENS1_21CollectiveEpilogueFwdIS9_NS6_IJNS7_ILi1EEESF_SF_EEESA_SC_Li256ELb1ELb1ELb0ELb0EEENS1_19SingleTileSchedulerILb1ELb0ELb1ELi128EEEEEEEEEvNT_6ParamsE)
        /*020c*/ 	.word	0x00000000


	//----- nvinfo : EIATTR_REGCOUNT
	.align		4
.L_98:
        /*0210*/ 	.byte	0x04, 0x2f
        /*0212*/ 	.short	(.L_100 - .L_99)
	.align		4
.L_99:
        /*0214*/ 	.word	index@(_ZN7cutlass13device_kernelIN5flash19enable_sm80_to_sm89INS1_16FlashAttnFwdSm80INS1_25CollectiveMainloopFwdSm80ILi8ELi1ELb1EN4cute5tupleIJNS5_1CILi128EEES8_S8_EEELi128ENS_10bfloat16_tEfNS_4arch4Sm80ELb0ELb0ELb0ELb0ELb1ELb0ELb1ELb0EEENS1_21CollectiveEpilogueFwdIS9_NS6_IJNS7_ILi1EEESF_SF_EEESA_SC_Li256ELb0ELb1ELb0ELb0EEENS1_19SingleTileSchedulerILb0ELb0ELb1ELi128EEEEEEEEEvNT_6ParamsE)
        /*0218*/ 	.word	0x000000fe


	//----- nvinfo : EIATTR_FRAME_SIZE
	.align		4
.L_100:
        /*021c*/ 	.byte	0x04, 0x11
        /*021e*/ 	.short	(.L_102 - .L_101)
	.align		4
.L_101:
        /*0220*/ 	.word	index@(_ZN7cutlass13device_kernelIN5flash19enable_sm80_to_sm89INS1_16FlashAttnFwdSm80INS1_25CollectiveMainloopFwdSm80ILi8ELi1ELb1EN4cute5tupleIJNS5_1CILi128EEES8_S8_EEELi128ENS_10bfloat16_tEfNS_4arch4Sm80ELb0ELb0ELb0ELb0ELb1ELb0ELb1ELb0EEENS1_21CollectiveEpilogueFwdIS9_NS6_IJNS7_ILi1EEESF_SF_EEESA_SC_Li256ELb0ELb1ELb0ELb0EEENS1_19SingleTileSchedulerILb0ELb0ELb1ELi128EEEEEEEEEvNT_6ParamsE)
        /*0224*/ 	.word	0x00000000


	//----- nvinfo : EIATTR_REGCOUNT
	.align		4
.L_102:
        /*0228*/ 	.byte	0x04, 0x2f
        /*022a*/ 	.short	(.L_104 - .L_103)
	.align		4
.L_103:
        /*022c*/ 	.word	index@(_ZN7cutlass13device_kernelIN5flash19enable_sm80_to_sm89INS1_16FlashAttnFwdSm80INS1_25CollectiveMainloopFwdSm80ILi4ELi1ELb0EN4cute5tupleIJNS5_1CILi128EEENS7_ILi64EEES8_EEELi128ENS_10bfloat16_tEfNS_4arch4Sm80ELb1ELb0ELb1ELb1ELb1ELb1ELb1ELb0EEENS1_21CollectiveEpilogueFwdINS6_IJS8_S8_S9_EEENS6_IJNS7_ILi1EEESH_SH_EEESB_SD_Li128ELb1ELb1ELb0ELb0EEENS1_19SingleTileSchedulerILb1ELb0ELb1ELi128EEEEEEEEEvNT_6ParamsE)
        /*0230*/ 	.word	0x000000ff


	//----- nvinfo : EIATTR_FRAME_SIZE
	.align		4
.L_104:
        /*0234*/ 	.byte	0x04, 0x11
        /*0236*/ 	.short	(.L_106 - .L_105)
	.align		4
.L_105:
        /*0238*/ 	.word	index@($__internal_7_$__cuda_sm70_shflsync_idx_p)
        /*023c*/ 	.word	0x00000000


	//----- nvinfo : EIATTR_FRAME_SIZE
	.align		4
.L_106:
        /*0240*/ 	.byte	0x04, 0x11
        /*0242*/ 	.short	(.L_108 - .L_107)
	.align		4
.L_107:
        /*0244*/ 	.word	index@($__internal_6_$__cuda_sm70_shflsync_bfly_p)
        /*0248*/ 	.word	0x00000000


	//----- nvinfo : EIATTR_FRAME_SIZE
	.align		4
.L_108:
        /*024c*/ 	.byte	0x04, 0x11
        /*024e*/ 	.short	(.L_110 - .L_109)
	.align		4
.L_109:
        /*0250*/ 	.word	index@($_ZN7cutlass13device_kernelIN5flash19enable_sm80_to_sm89INS1_16FlashAttnFwdSm80INS1_25CollectiveMainloopFwdSm80ILi4ELi1ELb0EN4cute5tupleIJNS5_1CILi128EEENS7_ILi64EEES8_EEELi128ENS_10bfloat16_tEfNS_4arch4Sm80ELb1ELb0ELb1ELb1ELb1ELb1ELb1ELb0EEENS1_21CollectiveEpilogueFwdINS6_IJS8_S8_S9_EEENS6_IJNS7_ILi1EEESH_SH_EEESB_SD_Li128ELb1ELb1ELb0ELb0EEENS1_19SingleTileSchedulerILb1ELb0ELb1ELi128EEEEEEEEEvNT_6ParamsE$_ZZN5flash25CollectiveMainloopFwdSm80ILi4ELi1ELb0EN4cute5tupleIJNS1_1CILi128EEENS3_ILi64EEES4_EEELi128EN7cutlass10bfloat16_tEfNS7_4arch4Sm80ELb1ELb0ELb1ELb1ELb1ELb1ELb1ELb0EE3mmaINS_16FlashAttnFwdSm80ISB_NS_21CollectiveEpilogueFwdINS2_IJS4_S4_S5_EEENS2_IJNS3_ILi1EEESG_SG_EEES8_SA_Li128ELb1ELb1ELb0ELb0EEENS_19SingleTileSchedulerILb1ELb0ELb1ELi128EEEE13SharedStorageENS1_6TensorINS1_11ArrayEngineIfLm128EEENS1_6LayoutINS2_IJNS2_IJNS3_ILi2EEESR_EEESR_NS3_ILi16EEEEEENS2_IJNS2_IJSG_SR_EEENS3_ILi4EEENS3_ILi8EEEEEEEEEENS_7SoftmaxILi4ELi0EEEEEbRKNSB_6ParamsERT0_RT1_iRKNS_16SeqlenInfoQKNewKILb1ELb1EEENS2_IJiiiiEEERT_ENKUlvE_clEv)
        /*0254*/ 	.word	0x00000000


	//----- nvinfo : EIATTR_FRAME_SIZE
	.align		4
.L_110:
        /*0258*/ 	.byte	0x04, 0x11
        /*025a*/ 	.short	(.L_112 - .L_111)
	.align		4
.L_111:
        /*025c*/ 	.word	index@(_ZN7cutlass13device_kernelIN5flash19enable_sm80_to_sm89INS1_16FlashAttnFwdSm80INS1_25CollectiveMainloopFwdSm80ILi4ELi1ELb0EN4cute5tupleIJNS5_1CILi128EEENS7_ILi64EEES8_EEELi128ENS_10bfloat16_tEfNS_4arch4Sm80ELb1ELb0ELb1ELb1ELb1ELb1ELb1ELb0EEENS1_21CollectiveEpilogueFwdINS6_IJS8_S8_S9_EEENS6_IJNS7_ILi1EEESH_SH_EEESB_SD_Li128ELb1ELb1ELb0ELb0EEENS1_19SingleTileSchedulerILb1ELb0ELb1ELi128EEEEEEEEEvNT_6ParamsE)
        /*0260*/ 	.word	0x00000118


	//----- nvinfo : EIATTR_REGCOUNT
	.align		4
.L_112:
        /*0264*/ 	.byte	0x04, 0x2f
        /*0266*/ 	.short	(.L_114 - .L_113)
	.align		4
.L_113:
        /*0268*/ 	.word	index@(_ZN7cutlass13device_kernelIN5flash19enable_sm80_to_sm89INS1_16FlashAttnFwdSm80INS1_25CollectiveMainloopFwdSm80ILi4ELi1ELb0EN4cute5tupleIJNS5_1CILi128EEENS7_ILi64EEES8_EEELi128ENS_10bfloat16_tEfNS_4arch4Sm80ELb1ELb0ELb1ELb1ELb1ELb0ELb1ELb0EEENS1_21CollectiveEpilogueFwdINS6_IJS8_S8_S9_EEENS6_IJNS7_ILi1EEESH_SH_EEESB_SD_Li128ELb1ELb1ELb0ELb0EEENS1_19SingleTileSchedulerILb1ELb0ELb1ELi128EEEEEEEEEvNT_6ParamsE)
        /*026c*/ 	.word	0x000000ff


	//----- nvinfo : EIATTR_FRAME_SIZE
	.align		4
.L_114:
        /*0270*/ 	.byte	0x04, 0x11
        /*0272*/ 	.short	(.L_116 - .L_115)
	.align		4
.L_115:
        /*0274*/ 	.word	index@(_ZN7cutlass13device_kernelIN5flash19enable_sm80_to_sm89INS1_16FlashAttnFwdSm80INS1_25CollectiveMainloopFwdSm80ILi4ELi1ELb0EN4cute5tupleIJNS5_1CILi128EEENS7_ILi64EEES8_EEELi128ENS_10bfloat16_tEfNS_4arch4Sm80ELb1ELb0ELb1ELb1ELb1ELb0ELb1ELb0EEENS1_21CollectiveEpilogueFwdINS6_IJS8_S8_S9_EEENS6_IJNS7_ILi1EEESH_SH_EEESB_SD_Li128ELb1ELb1ELb0ELb0EEENS1_19SingleTileSchedulerILb1ELb0ELb1ELi128EEEEEEEEEvNT_6ParamsE)
        /*0278*/ 	.word	0x000000c0


	//----- nvinfo : EIATTR_REGCOUNT
	.align		4
.L_116:
        /*027c*/ 	.byte	0x04, 0x2f
        /*027e*/ 	.short	(.L_118 - .L_117)
	.align		4
.L_117:
        /*0280*/ 	.word	index@(_ZN7cutlass13device_kernelIN5flash19enable_sm80_to_sm89INS1_16FlashAttnFwdSm80INS1_25CollectiveMainloopFwdSm80ILi4ELi1ELb0EN4cute5tupleIJNS5_1CILi128EEENS7_ILi64EEES8_EEELi128ENS_10bfloat16_tEfNS_4arch4Sm80ELb1ELb0ELb1ELb0ELb1ELb0ELb1ELb0EEENS1_21CollectiveEpilogueFwdINS6_IJS8_S8_S9_EEENS6_IJNS7_ILi1EEESH_SH_EEESB_SD_Li128ELb0ELb1ELb0ELb0EEENS1_30DynamicPersistentTileSchedulerILi128ELi128ELb0ELb1ELb0EEEEEEEEEvNT_6ParamsE)
        /*0284*/ 	.word	0x000000ff


	//----- nvinfo : EIATTR_FRAME_SIZE
	.align		4
.L_118:
        /*0288*/ 	.byte	0x04, 0x11
        /*028a*/ 	.short	(.L_120 - .L_119)
	.align		4
.L_119:
        /*028c*/ 	.word	index@($__internal_5_$__cuda_sm70_shflsync_idx_p)
        /*0290*/ 	.word	0x00000000


	//----- nvinfo : EIATTR_FRAME_SIZE
	.align		4
.L_120:
        /*0294*/ 	.byte	0x04, 0x11
        /*0296*/ 	.short	(.L_122 - .L_121)
	.align		4
.L_121:
        /*0298*/ 	.word	index@($__internal_4_$__cuda_sm70_shflsync_bfly_p)
        /*029c*/ 	.word	0x00000000


	//----- nvinfo : EIATTR_FRAME_SIZE
	.align		4
.L_122:
        /*02a0*/ 	.byte	0x04, 0x11
        /*02a2*/ 	.short	(.L_124 - .L_123)
	.align		4
.L_123:
        /*02a4*/ 	.word	index@(_ZN7cutlass13device_kernelIN5flash19enable_sm80_to_sm89INS1_16FlashAttnFwdSm80INS1_25CollectiveMainloopFwdSm80ILi4ELi1ELb0EN4cute5tupleIJNS5_1CILi128EEENS7_ILi64EEES8_EEELi128ENS_10bfloat16_tEfNS_4arch4Sm80ELb1ELb0ELb1ELb0ELb1ELb0ELb1ELb0EEENS1_21CollectiveEpilogueFwdINS6_IJS8_S8_S9_EEENS6_IJNS7_ILi1EEESH_SH_EEESB_SD_Li128ELb0ELb1ELb0ELb0EEENS1_30DynamicPersistentTileSchedulerILi128ELi128ELb0ELb1ELb0EEEEEEEEEvNT_6ParamsE)
        /*02a8*/ 	.word	0x00000080


	//----- nvinfo : EIATTR_REGCOUNT
	.align		4
.L_124:
        /*02ac*/ 	.byte	0x04, 0x2f
        /*02ae*/ 	.short	(.L_126 - .L_125)
	.align		4
.L_125:
        /*02b0*/ 	.word	index@(_ZN7cutlass13device_kernelIN5flash19enable_sm80_to_sm89INS1_16FlashAttnFwdSm80INS1_25CollectiveMainloopFwdSm80ILi4ELi1ELb0EN4cute5tupleIJNS5_1CILi128EEENS7_ILi48EEES8_EEELi128ENS_10bfloat16_tEfNS_4arch4Sm80ELb0ELb1ELb1ELb1ELb1ELb1ELb1ELb0EEENS1_21CollectiveEpilogueFwdINS6_IJS8_S8_S9_EEENS6_IJNS7_ILi1EEESH_SH_EEESB_SD_Li128ELb1ELb1ELb0ELb0EEENS1_19SingleTileSchedulerILb1ELb0ELb1ELi128EEEEEEEEEvNT_6ParamsE)
        /*02b4*/ 	.word	0x000000ff


	//----- nvinfo : EIATTR_FRAME_SIZE
	.align		4
.L_126:
        /*02b8*/ 	.byte	0x04, 0x11
        /*02ba*/ 	.short	(.L_128 - .L_127)
	.align		4
.L_127:
        /*02bc*/ 	.word	index@($__internal_3_$__cuda_sm70_shflsync_idx_p)
        /*02c0*/ 	.word	0x00000000


	//----- nvinfo : EIATTR_FRAME_SIZE
	.align		4
.L_128:
        /*02c4*/ 	.byte	0x04, 0x11
        /*02c6*/ 	.short	(.L_130 - .L_129)
	.align		4
.L_129:
        /*02c8*/ 	.word	index@($__internal_2_$__cuda_sm70_shflsync_bfly_p)
        /*02cc*/ 	.word	0x00000000


	//----- nvinfo : EIATTR_FRAME_SIZE
	.align		4
.L_130:
        /*02d0*/ 	.byte	0x04, 0x11
        /*02d2*/ 	.short	(.L_132 - .L_131)
	.align		4
.L_131:
        /*02d4*/ 	.word	index@($_ZN7cutlass13device_kernelIN5flash19enable_sm80_to_sm89INS1_16FlashAttnFwdSm80INS1_25CollectiveMainloopFwdSm80ILi4ELi1ELb0EN4cute5tupleIJNS5_1CILi128EEENS7_ILi48EEES8_EEELi128ENS_10bfloat16_tEfNS_4arch4Sm80ELb0ELb1ELb1ELb1ELb1ELb1ELb1ELb0EEENS1_21CollectiveEpilogueFwdINS6_IJS8_S8_S9_EEENS6_IJNS7_ILi1EEESH_SH_EEESB_SD_Li128ELb1ELb1ELb0ELb0EEENS1_19SingleTileSchedulerILb1ELb0ELb1ELi128EEEEEEEEEvNT_6ParamsE$_ZZN5flash25CollectiveMainloopFwdSm80ILi4ELi1ELb0EN4cute5tupleIJNS1_1CILi128EEENS3_ILi48EEES4_EEELi128EN7cutlass10bfloat16_tEfNS7_4arch4Sm80ELb0ELb1ELb1ELb1ELb1ELb1ELb1ELb0EE3mmaINS_16FlashAttnFwdSm80ISB_NS_21CollectiveEpilogueFwdINS2_IJS4_S4_S5_EEENS2_IJNS3_ILi1EEESG_SG_EEES8_SA_Li128ELb1ELb1ELb0ELb0EEENS_19SingleTileSchedulerILb1ELb0ELb1ELi128EEEE13SharedStorageENS1_6TensorINS1_11ArrayEngineIfLm128EEENS1_6LayoutINS2_IJNS2_IJNS3_ILi2EEESR_EEESR_NS3_ILi16EEEEEENS2_IJNS2_IJSG_SR_EEENS3_ILi4EEENS3_ILi8EEEEEEEEEENS_7SoftmaxILi4ELi0EEEEEbRKNSB_6ParamsERT0_RT1_iRKNS_16SeqlenInfoQKNewKILb1ELb1EEENS2_IJiiiiEEERT_ENKUlvE_clEv)
        /*02d8*/ 	.word	0x00000000


	//----- nvinfo : EIATTR_FRAME_SIZE
	.align		4
.L_132:
        /*02dc*/ 	.byte	0x04, 0x11
        /*02de*/ 	.short	(.L_134 - .L_133)
	.align		4
.L_133:
        /*02e0*/ 	.word	index@(_ZN7cutlass13device_kernelIN5flash19enable_sm80_to_sm89INS1_16FlashAttnFwdSm80INS1_25CollectiveMainloopFwdSm80ILi4ELi1ELb0EN4cute5tupleIJNS5_1CILi128EEENS7_ILi48EEES8_EEELi128ENS_10bfloat16_tEfNS_4arch4Sm80ELb0ELb1ELb1ELb1ELb1ELb1ELb1ELb0EEENS1_21CollectiveEpilogueFwdINS6_IJS8_S8_S9_EEENS6_IJNS7_ILi1EEESH_SH_EEESB_SD_Li128ELb1ELb1ELb0ELb0EEENS1_19SingleTileSchedulerILb1ELb0ELb1ELi128EEEEEEEEEvNT_6ParamsE)
        /*02e4*/ 	.word	0x00000108


	//----- nvinfo : EIATTR_REGCOUNT
	.align		4
.L_134:
        /*02e8*/ 	.byte	0x04, 0x2f
        /*02ea*/ 	.short	(.L_136 - .L_135)
	.align		4
.L_135:
        /*02ec*/ 	.word	index@(_ZN7cutlass13device_kernelIN5flash19enable_sm80_to_sm89INS1_16FlashAttnFwdSm80INS1_25CollectiveMainloopFwdSm80ILi4ELi1ELb0EN4cute5tupleIJNS5_1CILi128EEENS7_ILi48EEES8_EEELi128ENS_10bfloat16_tEfNS_4arch4Sm80ELb0ELb1ELb1ELb1ELb1ELb0ELb1ELb0EEENS1_21CollectiveEpilogueFwdINS6_IJS8_S8_S9_EEENS6_IJNS7_ILi1EEESH_SH_EEESB_SD_Li128ELb1ELb1ELb0ELb0EEENS1_19SingleTileSchedulerILb1ELb0ELb1ELi128EEEEEEEEEvNT_6ParamsE)
        /*02f0*/ 	.word	0x000000ff


	//----- nvinfo : EIATTR_FRAME_SIZE
	.align		4
.L_136:
        /*02f4*/ 	.byte	0x04, 0x11
        /*02f6*/ 	.short	(.L_138 - .L_137)
	.align		4
.L_137:
        /*02f8*/ 	.word	index@(_ZN7cutlass13device_kernelIN5flash19enable_sm80_to_sm89INS1_16FlashAttnFwdSm80INS1_25CollectiveMainloopFwdSm80ILi4ELi1ELb0EN4cute5tupleIJNS5_1CILi128EEENS7_ILi48EEES8_EEELi128ENS_10bfloat16_tEfNS_4arch4Sm80ELb0ELb1ELb1ELb1ELb1ELb0ELb1ELb0EEENS1_21CollectiveEpilogueFwdINS6_IJS8_S8_S9_EEENS6_IJNS7_ILi1EEESH_SH_EEESB_SD_Li128ELb1ELb1ELb0ELb0EEENS1_19SingleTileSchedulerILb1ELb0ELb1ELi128EEEEEEEEEvNT_6ParamsE)
        /*02fc*/ 	.word	0x00000078


	//----- nvinfo : EIATTR_REGCOUNT
	.align		4
.L_138:
        /*0300*/ 	.byte	0x04, 0x2f
        /*0302*/ 	.short	(.L_140 - .L_139)
	.align		4
.L_139:
        /*0304*/ 	.word	index@(_ZN7cutlass13device_kernelIN5flash19enable_sm80_to_sm89INS1_16FlashAttnFwdSm80INS1_25CollectiveMainloopFwdSm80ILi4ELi1ELb0EN4cute5tupleIJNS5_1CILi128EEENS7_ILi48EEES8_EEELi128ENS_10bfloat16_tEfNS_4arch4Sm80ELb0ELb1ELb1ELb0ELb1ELb0ELb1ELb0EEENS1_21CollectiveEpilogueFwdINS6_IJS8_S8_S9_EEENS6_IJNS7_ILi1EEESH_SH_EEESB_SD_Li128ELb0ELb1ELb0ELb0EEENS1_19SingleTileSchedulerILb0ELb0ELb1ELi128EEEEEEEEEvNT_6ParamsE)
        /*0308*/ 	.word	0x000000ff


	//----- nvinfo : EIATTR_FRAME_SIZE
	.align		4
.L_140:
        /*030c*/ 	.byte	0x04, 0x11
        /*030e*/ 	.short	(.L_142 - .L_141)
	.align		4
.L_141:
        /*0310*/ 	.word	index@(_ZN7cutlass13device_kernelIN5flash19enable_sm80_to_sm89INS1_16FlashAttnFwdSm80INS1_25CollectiveMainloopFwdSm80ILi4ELi1ELb0EN4cute5tupleIJNS5_1CILi128EEENS7_ILi48EEES8_EEELi128ENS_10bfloat16_tEfNS_4arch4Sm80ELb0ELb1ELb1ELb0ELb1ELb0ELb1ELb0EEENS1_21CollectiveEpilogueFwdINS6_IJS8_S8_S9_EEENS6_IJNS7_ILi1EEESH_SH_EEESB_SD_Li128ELb0ELb1ELb0ELb0EEENS1_19SingleTileSchedulerILb0ELb0ELb1ELi128EEEEEEEEEvNT_6ParamsE)
        /*0314*/ 	.word	0x00000068


	//----- nvinfo : EIATTR_REGCOUNT
	.align		4
.L_142:
        /*0318*/ 	.byte	0x04, 0x2f
        /*031a*/ 	.short	(.L_144 - .L_143)
	.align		4
.L_143:
        /*031c*/ 	.word	index@(_ZN7cutlass13device_kernelIN5flash19enable_sm80_to_sm89INS1_16FlashAttnFwdSm80INS1_25CollectiveMainloopFwdSm80ILi4ELi1ELb0EN4cute5tupleIJNS5_1CILi128EEENS7_ILi64EEES8_EEELi128ENS_10bfloat16_tEfNS_4arch4Sm80ELb0ELb0ELb1ELb1ELb1ELb1ELb1ELb0EEENS1_21CollectiveEpilogueFwdINS6_IJS8_S8_S9_EEENS6_IJNS7_ILi1EEESH_SH_EEESB_SD_Li128ELb1ELb1ELb0ELb0EEENS1_19SingleTileSchedulerILb1ELb0ELb1ELi128EEEEEEEEEvNT_6ParamsE)
        /*0320*/ 	.word	0x000000ff


	//----- nvinfo : EIATTR_FRAME_SIZE
	.align		4
.L_144:
        /*0324*/ 	.byte	0x04, 0x11
        /*0326*/ 	.short	(.L_146 - .L_145)
	.align		4
.L_145:
        /*0328*/ 	.word	index@(_ZN7cutlass13device_kernelIN5flash19enable_sm80_to_sm89INS1_16FlashAttnFwdSm80INS1_25CollectiveMainloopFwdSm80ILi4ELi1ELb0EN4cute5tupleIJNS5_1CILi128EEENS7_ILi64EEES8_EEELi128ENS_10bfloat16_tEfNS_4arch4Sm80ELb0ELb0ELb1ELb1ELb1ELb1ELb1ELb0EEENS1_21CollectiveEpilogueFwdINS6_IJS8_S8_S9_EEENS6_IJNS7_ILi1EEESH_SH_EEESB_SD_Li128ELb1ELb1ELb0ELb0EEENS1_19SingleTileSchedulerILb1ELb0ELb1ELi128EEEEEEEEEvNT_6ParamsE)
        /*032c*/ 	.word	0x000000a8


	//----- nvinfo : EIATTR_REGCOUNT
	.align		4
.L_146:
        /*0330*/ 	.byte	0x04, 0x2f
        /*0332*/ 	.short	(.L_148 - .L_147)
	.align		4
.L_147:
        /*0334*/ 	.word	index@(_ZN7cutlass13device_kernelIN5flash19enable_sm80_to_sm89INS1_16FlashAttnFwdSm80INS1_25CollectiveMainloopFwdSm80ILi4ELi1ELb0EN4cute5tupleIJNS5_1CILi128EEENS7_ILi64EEES8_EEELi128ENS_10bfloat16_tEfNS_4arch4Sm80ELb0ELb0ELb1ELb1ELb1ELb0ELb1ELb0EEENS1_21CollectiveEpilogueFwdINS6_IJS8_S8_S9_EEENS6_IJNS7_ILi1EEESH_SH_EEESB_SD_Li128ELb1ELb1ELb0ELb0EEENS1_19SingleTileSchedulerILb1ELb0ELb1ELi128EEEEEEEEEvNT_6ParamsE)
        /*0338*/ 	.word	0x000000ff


	//----- nvinfo : EIATTR_FRAME_SIZE
	.align		4
.L_148:
        /*033c*/ 	.byte	0x04, 0x11
        /*033e*/ 	.short	(.L_150 - .L_149)
	.align		4
.L_149:
        /*0340*/ 	.word	index@(_ZN7cutlass13device_kernelIN5flash19enable_sm80_to_sm89INS1_16FlashAttnFwdSm80INS1_25CollectiveMainloopFwdSm80ILi4ELi1ELb0EN4cute5tupleIJNS5_1CILi128EEENS7_ILi64EEES8_EEELi128ENS_10bfloat16_tEfNS_4arch4Sm80ELb0ELb0ELb1ELb1ELb1ELb0ELb1ELb0EEENS1_21CollectiveEpilogueFwdINS6_IJS8_S8_S9_EEENS6_IJNS7_ILi1EEESH_SH_EEESB_SD_Li128ELb1ELb1ELb0ELb0EEENS1_19SingleTileSchedulerILb1ELb0ELb1ELi128EEEEEEEEEvNT_6ParamsE)
        /*0344*/ 	.word	0x00000090


	//----- nvinfo : EIATTR_REGCOUNT
	.align		4
.L_150:
        /*0348*/ 	.byte	0x04, 0x2f
        /*034a*/ 	.short	(.L_152 - .L_151)
	.align		4
.L_151:
        /*034c*/ 	.word	index@(_ZN7cutlass13device_kernelIN5flash19enable_sm80_to_sm89INS1_16FlashAttnFwdSm80INS1_25CollectiveMainloopFwdSm80ILi4ELi1ELb0EN4cute5tupleIJNS5_1CILi128EEENS7_ILi64EEES8_EEELi128ENS_10bfloat16_tEfNS_4arch4Sm80ELb0ELb0ELb1ELb0ELb1ELb0ELb1ELb0EEENS1_21CollectiveEpilogueFwdINS6_IJS8_S8_S9_EEENS6_IJNS7_ILi1EEESH_SH_EEESB_SD_Li128ELb0ELb1ELb0ELb0EEENS1_19SingleTileSchedulerILb0ELb0ELb1ELi128EEEEEEEEEvNT_6ParamsE)
        /*0350*/ 	.word	0x000000ff


	//----- nvinfo : EIATTR_FRAME_SIZE
	.align		4
.L_152:
        /*0354*/ 	.byte	0x04, 0x11
        /*0356*/ 	.short	(.L_154 - .L_153)
	.align		4
.L_153:
        /*0358*/ 	.word	index@(_ZN7cutlass13device_kernelIN5flash19enable_sm80_to_sm89INS1_16FlashAttnFwdSm80INS1_25CollectiveMainloopFwdSm80ILi4ELi1ELb0EN4cute5tupleIJNS5_1CILi128EEENS7_ILi64EEES8_EEELi128ENS_10bfloat16_tEfNS_4arch4Sm80ELb0ELb0ELb1ELb0ELb1ELb0ELb1ELb0EEENS1_21CollectiveEpilogueFwdINS6_IJS8_S8_S9_EEENS6_IJNS7_ILi1EEESH_SH_EEESB_SD_Li128ELb0ELb1ELb0ELb0EEENS1_19SingleTileSchedulerILb0ELb0ELb1ELi128EEEEEEEEEvNT_6ParamsE)
        /*035c*/ 	.word	0x00000048


	//----- nvinfo : EIATTR_REGCOUNT
	.align		4
.L_154:
        /*0360*/ 	.byte	0x04, 0x2f
        /*0362*/ 	.short	(.L_156 - .L_155)
	.align		4
.L_155:
        /*0364*/ 	.word	index@(_ZN7cutlass13device_kernelIN5flash19enable_sm80_to_sm89INS1_16FlashAttnFwdSm80INS1_25CollectiveMainloopFwdSm80ILi8ELi1ELb1EN4cute5tupleIJNS5_1CILi128EEES8_S8_EEELi128ENS_10bfloat16_tEfNS_4arch4Sm80ELb1ELb0ELb1ELb1ELb1ELb1ELb1ELb0EEENS1_21CollectiveEpilogueFwdIS9_NS6_IJNS7_ILi1EEESF_SF_EEESA_SC_Li256ELb1ELb1ELb0ELb0EEENS1_19SingleTileSchedulerILb1ELb0ELb1ELi128EEEEEEEEEvNT_6ParamsE)
        /*0368*/ 	.word	0x000000ff


	//----- nvinfo : EIATTR_FRAME_SIZE
	.align		4
.L_156:
        /*036c*/ 	.byte	0x04, 0x11
        /*036e*/ 	.short	(.L_158 - .L_157)
	.align		4
.L_157:
        /*0370*/ 	.word	index@(_ZN7cutlass13device_kernelIN5flash19enable_sm80_to_sm89INS1_16FlashAttnFwdSm80INS1_25CollectiveMainloopFwdSm80ILi8ELi1ELb1EN4cute5tupleIJNS5_1CILi128EEES8_S8_EEELi128ENS_10bfloat16_tEfNS_4arch4Sm80ELb1ELb0ELb1ELb1ELb1ELb1ELb1ELb0EEENS1_21CollectiveEpilogueFwdIS9_NS6_IJNS7_ILi1EEESF_SF_EEESA_SC_Li256ELb1ELb1ELb0ELb0EEENS1_19SingleTileSchedulerILb1ELb0ELb1ELi128EEEEEEEEEvNT_6ParamsE)
        /*0374*/ 	.word	0x00000038


	//----- nvinfo : EIATTR_REGCOUNT
	.align		4
.L_158:
        /*0378*/ 	.byte	0x04, 0x2f
        /*037a*/ 	.short	(.L_160 - .L_159)
	.align		4
.L_159:
        /*037c*/ 	.word	index@(_ZN7cutlass13device_kernelIN5flash19enable_sm80_to_sm89INS1_16FlashAttnFwdSm80INS1_25CollectiveMainloopFwdSm80ILi8ELi1ELb1EN4cute5tupleIJNS5_1CILi128EEES8_S8_EEELi128ENS_10bfloat16_tEfNS_4arch4Sm80ELb1ELb0ELb1ELb1ELb1ELb0ELb1ELb0EEENS1_21CollectiveEpilogueFwdIS9_NS6_IJNS7_ILi1EEESF_SF_EEESA_SC_Li256ELb1ELb1ELb0ELb0EEENS1_19SingleTileSchedulerILb1ELb0ELb1ELi128EEEEEEEEEvNT_6ParamsE)
        /*0380*/ 	.word	0x000000ff


	//----- nvinfo : EIATTR_FRAME_SIZE
	.align		4
.L_160:
        /*0384*/ 	.byte	0x04, 0x11
        /*0386*/ 	.short	(.L_162 - .L_161)
	.align		4
.L_161:
        /*0388*/ 	.word	index@(_ZN7cutlass13device_kernelIN5flash19enable_sm80_to_sm89INS1_16FlashAttnFwdSm80INS1_25CollectiveMainloopFwdSm80ILi8ELi1ELb1EN4cute5tupleIJNS5_1CILi128EEES8_S8_EEELi128ENS_10bfloat16_tEfNS_4arch4Sm80ELb1ELb0ELb1ELb1ELb1ELb0ELb1ELb0EEENS1_21CollectiveEpilogueFwdIS9_NS6_IJNS7_ILi1EEESF_SF_EEESA_SC_Li256ELb1ELb1ELb0ELb0EEENS1_19SingleTileSchedulerILb1ELb0ELb1ELi128EEEEEEEEEvNT_6ParamsE)
        /*038c*/ 	.word	0x00000058


	//----- nvinfo : EIATTR_REGCOUNT
	.align		4
.L_162:
        /*0390*/ 	.byte	0x04, 0x2f
        /*0392*/ 	.short	(.L_164 - .L_163)
	.align		4
.L_163:
        /*0394*/ 	.word	index@(_ZN7cutlass13device_kernelIN5flash19enable_sm80_to_sm89INS1_16FlashAttnFwdSm80INS1_25CollectiveMainloopFwdSm80ILi8ELi1ELb1EN4cute5tupleIJNS5_1CILi128EEES8_S8_EEELi128ENS_10bfloat16_tEfNS_4arch4Sm80ELb1ELb0ELb1ELb0ELb1ELb0ELb1ELb0EEENS1_21CollectiveEpilogueFwdIS9_NS6_IJNS7_ILi1EEESF_SF_EEESA_SC_Li256ELb0ELb1ELb0ELb0EEENS1_30DynamicPersistentTileSchedulerILi256ELi256ELb0ELb1ELb0EEEEEEEEEvNT_6ParamsE)
        /*0398*/ 	.word	0x000000ff


	//----- nvinfo : EIATTR_FRAME_SIZE
	.align		4
.L_164:
        /*039c*/ 	.byte	0x04, 0x11
        /*039e*/ 	.short	(.L_166 - .L_165)
	.align		4
.L_165:
        /*03a0*/ 	.word	index@($__internal_1_$__cuda_sm70_shflsync_idx_p)
        /*03a4*/ 	.word	0x00000000


	//----- nvinfo : EIATTR_FRAME_SIZE
	.align		4
.L_166:
        /*03a8*/ 	.byte	0x04, 0x11
        /*03aa*/ 	.short	(.L_168 - .L_167)
	.align		4
.L_167:
        /*03ac*/ 	.word	index@($__internal_0_$__cuda_sm70_shflsync_bfly_p)
        /*03b0*/ 	.word	0x00000000


	//----- nvinfo : EIATTR_FRAME_SIZE
	.align		4
.L_168:
        /*03b4*/ 	.byte	0x04, 0x11
        /*03b6*/ 	.short	(.L_170 - .L_169)
	.align		4
.L_169:
        /*03b8*/ 	.word	index@(_ZN7cutlass13device_kernelIN5flash19enable_sm80_to_sm89INS1_16FlashAttnFwdSm80INS1_25CollectiveMainloopFwdSm80ILi8ELi1ELb1EN4cute5tupleIJNS5_1CILi128EEES8_S8_EEELi128ENS_10bfloat16_tEfNS_4arch4Sm80ELb1ELb0ELb1ELb0ELb1ELb0ELb1ELb0EEENS1_21CollectiveEpilogueFwdIS9_NS6_IJNS7_ILi1EEESF_SF_EEESA_SC_Li256ELb0ELb1ELb0ELb0EEENS1_30DynamicPersistentTileSchedulerILi256ELi256ELb0ELb1ELb0EEEEEEEEEvNT_6ParamsE)
        /*03bc*/ 	.word	0x00000080


	//----- nvinfo : EIATTR_REGCOUNT
	.align		4
.L_170:
        /*03c0*/ 	.byte	0x04, 0x2f
        /*03c2*/ 	.short	(.L_172 - .L_171)
	.align		4
.L_171:
        /*03c4*/ 	.word	index@(_ZN7cutlass13device_kernelIN5flash19enable_sm80_to_sm89INS1_16FlashAttnFwdSm80INS1_25CollectiveMainloopFwdSm80ILi8ELi1ELb1EN4cute5tupleIJNS5_1CILi128EEENS7_ILi96EEES8_EEELi128ENS_10bfloat16_tEfNS_4arch4Sm80ELb0ELb1ELb1ELb1ELb1ELb1ELb1ELb0EEENS1_21CollectiveEpilogueFwdINS6_IJS8_S8_S9_EEENS6_IJNS7_ILi1EEESH_SH_EEESB_SD_Li256ELb1ELb1ELb0ELb0EEENS1_19SingleTileSchedulerILb1ELb0ELb1ELi128EEEEEEEEEvNT_6ParamsE)
        /*03c8*/ 	.word	0x000000ff


	//----- nvinfo : EIATTR_FRAME_SIZE
	.align		4
.L_172:
        /*03cc*/ 	.byte	0x04, 0x11
        /*03ce*/ 	.short	(.L_174 - .L_173)
	.align		4
.L_173:
        /*03d0*/ 	.word	index@(_ZN7cutlass13device_kernelIN5flash19enable_sm80_to_sm89INS1_16FlashAttnFwdSm80INS1_25CollectiveMainloopFwdSm80ILi8ELi1ELb1EN4cute5tupleIJNS5_1CILi128EEENS7_ILi96EEES8_EEELi128ENS_10bfloat16_tEfNS_4arch4Sm80ELb0ELb1ELb1ELb1ELb1ELb1ELb1ELb0EEENS1_21CollectiveEpilogueFwdINS6_IJS8_S8_S9_EEENS6_IJNS7_ILi1EEESH_SH_EEESB_SD_Li256ELb1ELb1ELb0ELb0EEENS1_19SingleTileSchedulerILb1ELb0ELb1ELi128EEEEEEEEEvNT_6ParamsE)
        /*03d4*/ 	.word	0x00000030


	//----- nvinfo : EIATTR_REGCOUNT
	.align		4
.L_174:
        /*03d8*/ 	.byte	0x04, 0x2f
        /*03da*/ 	.short	(.L_176 - .L_175)
	.align		4
.L_175:
        /*03dc*/ 	.word	index@(_ZN7cutlass13device_kernelIN5flash19enable_sm80_to_sm89INS1_16FlashAttnFwdSm80INS1_25CollectiveMainloopFwdSm80ILi8ELi1ELb1EN4cute5tupleIJNS5_1CILi128EEENS7_ILi96EEES8_EEELi128ENS_10bfloat16_tEfNS_4arch4Sm80ELb0ELb1ELb1ELb1ELb1ELb0ELb1ELb0EEENS1_21CollectiveEpilogueFwdINS6_IJS8_S8_S9_EEENS6_IJNS7_ILi1EEESH_SH_EEESB_SD_Li256ELb1ELb1ELb0ELb0EEENS1_19SingleTileSchedulerILb1ELb0ELb1ELi128EEEEEEEEEvNT_6ParamsE)
        /*03e0*/ 	.word	0x000000ff


	//----- nvinfo : EIATTR_FRAME_SIZE
	.align		4
.L_176:
        /*03e4*/ 	.byte	0x04, 0x11
        /*03e6*/ 	.short	(.L_178 - .L_177)
	.align		4
.L_177:
        /*03e8*/ 	.word	index@(_ZN7cutlass13device_kernelIN5flash19enable_sm80_to_sm89INS1_16FlashAttnFwdSm80INS1_25CollectiveMainloopFwdSm80ILi8ELi1ELb1EN4cute5tupleIJNS5_1CILi128EEENS7_ILi96EEES8_EEELi128ENS_10bfloat16_tEfNS_4arch4Sm80ELb0ELb1ELb1ELb1ELb1ELb0ELb1ELb0EEENS1_21CollectiveEpilogueFwdINS6_IJS8_S8_S9_EEENS6_IJNS7_ILi1EEESH_SH_EEESB_SD_Li256ELb1ELb1ELb0ELb0EEENS1_19SingleTileSchedulerILb1ELb0ELb1ELi128EEEEEEEEEvNT_6ParamsE)
        /*03ec*/ 	.word	0x00000030


	//----- nvinfo : EIATTR_REGCOUNT
	.align		4
.L_178:
        /*03f0*/ 	.byte	0x04, 0x2f
        /*03f2*/ 	.short	(.L_180 - .L_179)
	.align		4
.L_179:
        /*03f4*/ 	.word	index@(_ZN7cutlass13device_kernelIN5flash19enable_sm80_to_sm89INS1_16FlashAttnFwdSm80INS1_25CollectiveMainloopFwdSm80ILi8ELi1ELb1EN4cute5tupleIJNS5_1CILi128EEENS7_ILi96EEES8_EEELi128ENS_10bfloat16_tEfNS_4arch4Sm80ELb0ELb1ELb1ELb0ELb1ELb0ELb1ELb0EEENS1_21CollectiveEpilogueFwdINS6_IJS8_S8_S9_EEENS6_IJNS7_ILi1EEESH_SH_EEESB_SD_Li256ELb0ELb1ELb0ELb0EEENS1_19SingleTileSchedulerILb0ELb0ELb1ELi128EEEEEEEEEvNT_6ParamsE)
        /*03f8*/ 	.word	0x000000ff


	//----- nvinfo : EIATTR_FRAME_SIZE
	.align		4
.L_180:
        /*03fc*/ 	.byte	0x04, 0x11
        /*03fe*/ 	.short	(.L_182 - .L_181)
	.align		4
.L_181:
        /*0400*/ 	.word	index@(_ZN7cutlass13device_kernelIN5flash19enable_sm80_to_sm89INS1_16FlashAttnFwdSm80INS1_25CollectiveMainloopFwdSm80ILi8ELi1ELb1EN4cute5tupleIJNS5_1CILi128EEENS7_ILi96EEES8_EEELi128ENS_10bfloat16_tEfNS_4arch4Sm80ELb0ELb1ELb1ELb0ELb1ELb0ELb1ELb0EEENS1_21CollectiveEpilogueFwdINS6_IJS8_S8_S9_EEENS6_IJNS7_ILi1EEESH_SH_EEESB_SD_Li256ELb0ELb1ELb0ELb0EEENS1_19SingleTileSchedulerILb0ELb0ELb1ELi128EEEEEEEEEvNT_6ParamsE)
        /*0404*/ 	.word	0x00000000


	//----- nvinfo : EIATTR_REGCOUNT
	.align		4
.L_182:
        /*0408*/ 	.byte	0x04, 0x2f
        /*040a*/ 	.short	(.L_184 - .L_183)
	.align		4
.L_183:
        /*040c*/ 	.word	index@(_ZN7cutlass13device_kernelIN5flash19enable_sm80_to_sm89INS1_16FlashAttnFwdSm80INS1_25CollectiveMainloopFwdSm80ILi8ELi1ELb1EN4cute5tupleIJNS5_1CILi128EEES8_S8_EEELi128ENS_10bfloat16_tEfNS_4arch4Sm80ELb0ELb0ELb1ELb1ELb1ELb1ELb1ELb0EEENS1_21CollectiveEpilogueFwdIS9_NS6_IJNS7_ILi1EEESF_SF_EEESA_SC_Li256ELb1ELb1ELb0ELb0EEENS1_19SingleTileSchedulerILb1ELb0ELb1ELi128EEEEEEEEEvNT_6ParamsE)
        /*0410*/ 	.word	0x000000ff


	//----- nvinfo : EIATTR_FRAME_SIZE
	.align		4
.L_184:
        /*0414*/ 	.byte	0x04, 0x11
        /*0416*/ 	.short	(.L_186 - .L_185)
	.align		4
.L_185:
        /*0418*/ 	.word	index@(_ZN7cutlass13device_kernelIN5flash19enable_sm80_to_sm89INS1_16FlashAttnFwdSm80INS1_25CollectiveMainloopFwdSm80ILi8ELi1ELb1EN4cute5tupleIJNS5_1CILi128EEES8_S8_EEELi128ENS_10bfloat16_tEfNS_4arch4Sm80ELb0ELb0ELb1ELb1ELb1ELb1ELb1ELb0EEENS1_21CollectiveEpilogueFwdIS9_NS6_IJNS7_ILi1EEESF_SF_EEESA_SC_Li256ELb1ELb1ELb0ELb0EEENS1_19SingleTileSchedulerILb1ELb0ELb1ELi128EEEEEEEEEvNT_6ParamsE)
        /*041c*/ 	.word	0x00000018


	//----- nvinfo : EIATTR_REGCOUNT
	.align		4
.L_186:
        /*0420*/ 	.byte	0x04, 0x2f
        /*0422*/ 	.short	(.L_188 - .L_187)
	.align		4
.L_187:
        /*0424*/ 	.word	index@(_ZN7cutlass13device_kernelIN5flash19enable_sm80_to_sm89INS1_16FlashAttnFwdSm80INS1_25CollectiveMainloopFwdSm80ILi8ELi1ELb1EN4cute5tupleIJNS5_1CILi128EEES8_S8_EEELi128ENS_10bfloat16_tEfNS_4arch4Sm80ELb0ELb0ELb1ELb1ELb1ELb0ELb1ELb0EEENS1_21CollectiveEpilogueFwdIS9_NS6_IJNS7_ILi1EEESF_SF_EEESA_SC_Li256ELb1ELb1ELb0ELb0EEENS1_19SingleTileSchedulerILb1ELb0ELb1ELi128EEEEEEEEEvNT_6ParamsE)
        /*0428*/ 	.word	0x000000ff


	//----- nvinfo : EIATTR_FRAME_SIZE
	.align		4
.L_188:
        /*042c*/ 	.byte	0x04, 0x11
        /*042e*/ 	.short	(.L_190 - .L_189)
	.align		4
.L_189:
        /*0430*/ 	.word	index@(_ZN7cutlass13device_kernelIN5flash19enable_sm80_to_sm89INS1_16FlashAttnFwdSm80INS1_25CollectiveMainloopFwdSm80ILi8ELi1ELb1EN4cute5tupleIJNS5_1CILi128EEES8_S8_EEELi128ENS_10bfloat16_tEfNS_4arch4Sm80ELb0ELb0ELb1ELb1ELb1ELb0ELb1ELb0EEENS1_21CollectiveEpilogueFwdIS9_NS6_IJNS7_ILi1EEESF_SF_EEESA_SC_Li256ELb1ELb1ELb0ELb0EEENS1_19SingleTileSchedulerILb1ELb0ELb1ELi128EEEEEEEEEvNT_6ParamsE)
        /*0434*/ 	.word	0x00000018


	//----- nvinfo : EIATTR_REGCOUNT
	.align		4
.L_190:
        /*0438*/ 	.byte	0x04, 0x2f
        /*043a*/ 	.short	(.L_192 - .L_191)
	.align		4
.L_191:
        /*043c*/ 	.word	index@(_ZN7cutlass13device_kernelIN5flash19enable_sm80_to_sm89INS1_16FlashAttnFwdSm80INS1_25CollectiveMainloopFwdSm80ILi8ELi1ELb1EN4cute5tupleIJNS5_1CILi128EEES8_S8_EEELi128ENS_10bfloat16_tEfNS_4arch4Sm80ELb0ELb0ELb1ELb0ELb1ELb0ELb1ELb0EEENS1_21CollectiveEpilogueFwdIS9_NS6_IJNS7_ILi1EEESF_SF_EEESA_SC_Li256ELb0ELb1ELb0ELb0EEENS1_19SingleTileSchedulerILb0ELb0ELb1ELi128EEEEEEEEEvNT_6ParamsE)
        /*0440*/ 	.word	0x000000ff


	//----- nvinfo : EIATTR_FRAME_SIZE
	.align		4
.L_192:
        /*0444*/ 	.byte	0x04, 0x11
        /*0446*/ 	.short	(.L_194 - .L_193)
	.align		4
.L_193:
        /*0448*/ 	.word	index@(_ZN7cutlass13device_kernelIN5flash19enable_sm80_to_sm89INS1_16FlashAttnFwdSm80INS1_25CollectiveMainloopFwdSm80ILi8ELi1ELb1EN4cute5tupleIJNS5_1CILi128EEES8_S8_EEELi128ENS_10bfloat16_tEfNS_4arch4Sm80ELb0ELb0ELb1ELb0ELb1ELb0ELb1ELb0EEENS1_21CollectiveEpilogueFwdIS9_NS6_IJNS7_ILi1EEESF_SF_EEESA_SC_Li256ELb0ELb1ELb0ELb0EEENS1_19SingleTileSchedulerILb0ELb0ELb1ELi128EEEEEEEEEvNT_6ParamsE)
        /*044c*/ 	.word	0x00000020


	//----- nvinfo : EIATTR_MIN_STACK_SIZE
	.align		4
.L_194:
        /*0450*/ 	.byte	0x04, 0x12
        /*0452*/ 	.short	(.L_196 - .L_195)
	.align		4
.L_195:
        /*0454*/ 	.word	index@(_ZN7cutlass13device_kernelIN5flash19enable_sm80_to_sm89INS1_16FlashAttnFwdSm80INS1_25CollectiveMainloopFwdSm80ILi8ELi1ELb1EN4cute5tupleIJNS5_1CILi128EEES8_S8_EEELi128ENS_10bfloat16_tEfNS_4arch4Sm80ELb0ELb0ELb1ELb0ELb1ELb0ELb1ELb0EEENS1_21CollectiveEpilogueFwdIS9_NS6_IJNS7_ILi1EEESF_SF_EEESA_SC_Li256ELb0ELb1ELb0ELb0EEENS1_19SingleTileSchedulerILb0ELb0ELb1ELi128EEEEEEEEEvNT_6ParamsE)
        /*0458*/ 	.word	0x00000020


	//----- nvinfo : EIATTR_MIN_STACK_SIZE
	.align		4
.L_196:
        /*045c*/ 	.byte	0x04, 0x12
        /*045e*/ 	.short	(.L_198 - .L_197)
	.align		4
.L_197:
        /*0460*/ 	.word	index@(_ZN7cutlass13device_kernelIN5flash19enable_sm80_to_sm89INS1_16FlashAttnFwdSm80INS1_25CollectiveMainloopFwdSm80ILi8ELi1ELb1EN4cute5tupleIJNS5_1CILi128EEES8_S8_EEELi128ENS_10bfloat16_tEfNS_4arch4Sm80ELb0ELb0ELb1ELb1ELb1ELb0ELb1ELb0EEENS1_21CollectiveEpilogueFwdIS9_NS6_IJNS7_ILi1EEESF_SF_EEESA_SC_Li256ELb1ELb1ELb0ELb0EEENS1_19SingleTileSchedulerILb1ELb0ELb1ELi128EEEEEEEEEvNT_6ParamsE)
        /*0464*/ 	.word	0x00000018


	//----- nvinfo : EIATTR_MIN_STACK_SIZE
	.align		4
.L_198:
        /*0468*/ 	.byte	0x04, 0x12
        /*046a*/ 	.short	(.L_200 - .L_199)
	.align		4
.L_199:
        /*046c*/ 	.word	index@(_ZN7cutlass13device_kernelIN5flash19enable_sm80_to_sm89INS1_16FlashAttnFwdSm80INS1_25CollectiveMainloopFwdSm80ILi8ELi1ELb1EN4cute5tupleIJNS5_1CILi128EEES8_S8_EEELi128ENS_10bfloat16_tEfNS_4arch4Sm80ELb0ELb0ELb1ELb1ELb1ELb1ELb1ELb0EEENS1_21CollectiveEpilogueFwdIS9_NS6_IJNS7_ILi1EEESF_SF_EEESA_SC_Li256ELb1ELb1ELb0ELb0EEENS1_19SingleTileSchedulerILb1ELb0ELb1ELi128EEEEEEEEEvNT_6ParamsE)
        /*0470*/ 	.word	0x00000018


	//----- nvinfo : EIATTR_MIN_STACK_SIZE
	.align		4
.L_200:
        /*0474*/ 	.byte	0x04, 0x12
        /*0476*/ 	.short	(.L_202 - .L_201)
	.align		4
.L_201:
        /*0478*/ 	.word	index@(_ZN7cutlass13device_kernelIN5flash19enable_sm80_to_sm89INS1_16FlashAttnFwdSm80INS1_25CollectiveMainloopFwdSm80ILi8ELi1ELb1EN4cute5tupleIJNS5_1CILi128EEENS7_ILi96EEES8_EEELi128ENS_10bfloat16_tEfNS_4arch4Sm80ELb0ELb1ELb1ELb0ELb1ELb0ELb1ELb0EEENS1_21CollectiveEpilogueFwdINS6_IJS8_S8_S9_EEENS6_IJNS7_ILi1EEESH_SH_EEESB_SD_Li256ELb0ELb1ELb0ELb0EEENS1_19SingleTileSchedulerILb0ELb0ELb1ELi128EEEEEEEEEvNT_6ParamsE)
        /*047c*/ 	.word	0x00000000


	//----- nvinfo : EIATTR_MIN_STACK_SIZE
	.align		4
.L_202:
        /*0480*/ 	.byte	0x04, 0x12
        /*0482*/ 	.short	(.L_204 - .L_203)
	.align		4
.L_203:
        /*0484*/ 	.word	index@(_ZN7cutlass13device_kernelIN5flash19enable_sm80_to_sm89INS1_16FlashAttnFwdSm80INS1_25CollectiveMainloopFwdSm80ILi8ELi1ELb1EN4cute5tupleIJNS5_1CILi128EEENS7_ILi96EEES8_EEELi128ENS_10bfloat16_tEfNS_4arch4Sm80ELb0ELb1ELb1ELb1ELb1ELb0ELb1ELb0EEENS1_21CollectiveEpilogueFwdINS6_IJS8_S8_S9_EEENS6_IJNS7_ILi1EEESH_SH_EEESB_SD_Li256ELb1ELb1ELb0ELb0EEENS1_19SingleTileSchedulerILb1ELb0ELb1ELi128EEEEEEEEEvNT_6ParamsE)
        /*0488*/ 	.word	0x00000030


	//----- nvinfo : EIATTR_MIN_STACK_SIZE
	.align		4
.L_204:
        /*048c*/ 	.byte	0x04, 0x12
        /*048e*/ 	.short	(.L_206 - .L_205)
	.align		4
.L_205:
        /*0490*/ 	.word	index@(_ZN7cutlass13device_kernelIN5flash19enable_sm80_to_sm89INS1_16FlashAttnFwdSm80INS1_25CollectiveMainloopFwdSm80ILi8ELi1ELb1EN4cute5tupleIJNS5_1CILi128EEENS7_ILi96EEES8_EEELi128ENS_10bfloat16_tEfNS_4arch4Sm80ELb0ELb1ELb1ELb1ELb1ELb1ELb1ELb0EEENS1_21CollectiveEpilogueFwdINS6_IJS8_S8_S9_EEENS6_IJNS7_ILi1EEESH_SH_EEESB_SD_Li256ELb1ELb1ELb0ELb0EEENS1_19SingleTileSchedulerILb1ELb0ELb1ELi128EEEEEEEEEvNT_6ParamsE)
        /*0494*/ 	.word	0x00000030


	//----- nvinfo : EIATTR_MIN_STACK_SIZE
	.align		4
.L_206:
        /*0498*/ 	.byte	0x04, 0x12
        /*049a*/ 	.short	(.L_208 - .L_207)
	.align		4
.L_207:
        /*049c*/ 	.word	index@(_ZN7cutlass13device_kernelIN5flash19enable_sm80_to_sm89INS1_16FlashAttnFwdSm80INS1_25CollectiveMainloopFwdSm80ILi8ELi1ELb1EN4cute5tupleIJNS5_1CILi128EEES8_S8_EEELi128ENS_10bfloat16_tEfNS_4arch4Sm80ELb1ELb0ELb1ELb0ELb1ELb0ELb1ELb0EEENS1_21CollectiveEpilogueFwdIS9_NS6_IJNS7_ILi1EEESF_SF_EEESA_SC_Li256ELb0ELb1ELb0ELb0EEENS1_30DynamicPersistentTileSchedulerILi256ELi256ELb0ELb1ELb0EEEEEEEEEvNT_6ParamsE)
        /*04a0*/ 	.word	0x00000080


	//----- nvinfo : EIATTR_MIN_STACK_SIZE
	.align		4
.L_208:
        /*04a4*/ 	.byte	0x04, 0x12
        /*04a6*/ 	.short	(.L_210 - .L_209)
	.align		4
.L_209:
        /*04a8*/ 	.word	index@(_ZN7cutlass13device_kernelIN5flash19enable_sm80_to_sm89INS1_16FlashAttnFwdSm80INS1_25CollectiveMainloopFwdSm80ILi8ELi1ELb1EN4cute5tupleIJNS5_1CILi128EEES8_S8_EEELi128ENS_10bfloat16_tEfNS_4arch4Sm80ELb1ELb0ELb1ELb1ELb1ELb0ELb1ELb0EEENS1_21CollectiveEpilogueFwdIS9_NS6_IJNS7_ILi1EEESF_SF_EEESA_SC_Li256ELb1ELb1ELb0ELb0EEENS1_19SingleTileSchedulerILb1ELb0ELb1ELi128EEEEEEEEEvNT_6ParamsE)
        /*04ac*/ 	.word	0x00000058


	//----- nvinfo : EIATTR_MIN_STACK_SIZE
	.align		4
.L_210:
        /*04b0*/ 	.byte	0x04, 0x12
        /*04b2*/ 	.short	(.L_212 - .L_211)
	.align		4
.L_211:
        /*04b4*/ 	.word	index@(_ZN7cutlass13device_kernelIN5flash19enable_sm80_to_sm89INS1_16FlashAttnFwdSm80INS1_25CollectiveMainloopFwdSm80ILi8ELi1ELb1EN4cute5tupleIJNS5_1CILi128EEES8_S8_EEELi128ENS_10bfloat16_tEfNS_4arch4Sm80ELb1ELb0ELb1ELb1ELb1ELb1ELb1ELb0EEENS1_21CollectiveEpilogueFwdIS9_NS6_IJNS7_ILi1EEESF_SF_EEESA_SC_Li256ELb1ELb1ELb0ELb0EEENS1_19SingleTileSchedulerILb1ELb0ELb1ELi128EEEEEEEEEvNT_6ParamsE)
        /*04b8*/ 	.word	0x00000038


	//----- nvinfo : EIATTR_MIN_STACK_SIZE
	.align		4
.L_212:
        /*04bc*/ 	.byte	0x04, 0x12
        /*04be*/ 	.short	(.L_214 - .L_213)
	.align		4
.L_213:
        /*04c0*/ 	.word	index@(_ZN7cutlass13device_kernelIN5flash19enable_sm80_to_sm89INS1_16FlashAttnFwdSm80INS1_25CollectiveMainloopFwdSm80ILi4ELi1ELb0EN4cute5tupleIJNS5_1CILi128EEENS7_ILi64EEES8_EEELi128ENS_10bfloat16_tEfNS_4arch4Sm80ELb0ELb0ELb1ELb0ELb1ELb0ELb1ELb0EEENS1_21CollectiveEpilogueFwdINS6_IJS8_S8_S9_EEENS6_IJNS7_ILi1EEESH_SH_EEESB_SD_Li128ELb0ELb1ELb0ELb0EEENS1_19SingleTileSchedulerILb0ELb0ELb1ELi128EEEEEEEEEvNT_6ParamsE)
        /*04c4*/ 	.word	0x00000048


	//----- nvinfo : EIATTR_MIN_STACK_SIZE
	.align		4
.L_214:
        /*04c8*/ 	.byte	0x04, 0x12
        /*04ca*/ 	.short	(.L_216 - .L_215)
	.align		4
.L_215:
        /*04cc*/ 	.word	index@(_ZN7cutlass13device_kernelIN5flash19enable_sm80_to_sm89INS1_16FlashAttnFwdSm80INS1_25CollectiveMainloopFwdSm80ILi4ELi1ELb0EN4cute5tupleIJNS5_1CILi128EEENS7_ILi64EEES8_EEELi128ENS_10bfloat16_tEfNS_4arch4Sm80ELb0ELb0ELb1ELb1ELb1ELb0ELb1ELb0EEENS1_21CollectiveEpilogueFwdINS6_IJS8_S8_S9_EEENS6_IJNS7_ILi1EEESH_SH_EEESB_SD_Li128ELb1ELb1ELb0ELb0EEENS1_19SingleTileSchedulerILb1ELb0ELb1ELi128EEEEEEEEEvNT_6ParamsE)
        /*04d0*/ 	.word	0x00000090


	//----- nvinfo : EIATTR_MIN_STACK_SIZE
	.align		4
.L_216:
        /*04d4*/ 	.byte	0x04, 0x12
        /*04d6*/ 	.short	(.L_218 - .L_217)
	.align		4
.L_217:
        /*04d8*/ 	.word	index@(_ZN7cutlass13device_kernelIN5flash19enable_sm80_to_sm89INS1_16FlashAttnFwdSm80INS1_25CollectiveMainloopFwdSm80ILi4ELi1ELb0EN4cute5tupleIJNS5_1CILi128EEENS7_ILi64EEES8_EEELi128ENS_10bfloat16_tEfNS_4arch4Sm80ELb0ELb0ELb1ELb1ELb1ELb1ELb1ELb0EEENS1_21CollectiveEpilogueFwdINS6_IJS8_S8_S9_EEENS6_IJNS7_ILi1EEESH_SH_EEESB_SD_Li128ELb1ELb1ELb0ELb0EEENS1_19SingleTileSchedulerILb1ELb0ELb1ELi128EEEEEEEEEvNT_6ParamsE)
        /*04dc*/ 	.word	0x000000a8


	//----- nvinfo : EIATTR_MIN_STACK_SIZE
	.align		4
.L_218:
        /*04e0*/ 	.byte	0x04, 0x12
        /*04e2*/ 	.short	(.L_220 - .L_219)
	.align		4
.L_219:
        /*04e4*/ 	.word	index@(_ZN7cutlass13device_kernelIN5flash19enable_sm80_to_sm89INS1_16FlashAttnFwdSm80INS1_25CollectiveMainloopFwdSm80ILi4ELi1ELb0EN4cute5tupleIJNS5_1CILi128EEENS7_ILi48EEES8_EEELi128ENS_10bfloat16_tEfNS_4arch4Sm80ELb0ELb1ELb1ELb0ELb1ELb0ELb1ELb0EEENS1_21CollectiveEpilogueFwdINS6_IJS8_S8_S9_EEENS6_IJNS7_ILi1EEESH_SH_EEESB_SD_Li128ELb0ELb1ELb0ELb0EEENS1_19SingleTileSchedulerILb0ELb0ELb1ELi128EEEEEEEEEvNT_6ParamsE)
        /*04e8*/ 	.word	0x00000068


	//----- nvinfo : EIATTR_MIN_STACK_SIZE
	.align		4
.L_220:
        /*04ec*/ 	.byte	0x04, 0x12
        /*04ee*/ 	.short	(.L_222 - .L_221)
	.align		4
.L_221:
        /*04f0*/ 	.word	index@(_ZN7cutlass13device_kernelIN5flash19enable_sm80_to_sm89INS1_16FlashAttnFwdSm80INS1_25CollectiveMainloopFwdSm80ILi4ELi1ELb0EN4cute5tupleIJNS5_1CILi128EEENS7_ILi48EEES8_EEELi128ENS_10bfloat16_tEfNS_4arch4Sm80ELb0ELb1ELb1ELb1ELb1ELb0ELb1ELb0EEENS1_21CollectiveEpilogueFwdINS6_IJS8_S8_S9_EEENS6_IJNS7_ILi1EEESH_SH_EEESB_SD_Li128ELb1ELb1ELb0ELb0EEENS1_19SingleTileSchedulerILb1ELb0ELb1ELi128EEEEEEEEEvNT_6ParamsE)
        /*04f4*/ 	.word	0x00000078


	//----- nvinfo : EIATTR_MIN_STACK_SIZE
	.align		4
.L_222:
        /*04f8*/ 	.byte	0x04, 0x12
        /*04fa*/ 	.short	(.L_224 - .L_223)
	.align		4
.L_223:
        /*04fc*/ 	.word	index@(_ZN7cutlass13device_kernelIN5flash19enable_sm80_to_sm89INS1_16FlashAttnFwdSm80INS1_25CollectiveMainloopFwdSm80ILi4ELi1ELb0EN4cute5tupleIJNS5_1CILi128EEENS7_ILi48EEES8_EEELi128ENS_10bfloat16_tEfNS_4arch4Sm80ELb0ELb1ELb1ELb1ELb1ELb1ELb1ELb0EEENS1_21CollectiveEpilogueFwdINS6_IJS8_S8_S9_EEENS6_IJNS7_ILi1EEESH_SH_EEESB_SD_Li128ELb1ELb1ELb0ELb0EEENS1_19SingleTileSchedulerILb1ELb0ELb1ELi128EEEEEEEEEvNT_6ParamsE)
        /*0500*/ 	.word	0x00000108


	//----- nvinfo : EIATTR_MIN_STACK_SIZE
	.align		4
.L_224:
        /*0504*/ 	.byte	0x04, 0x12
        /*0506*/ 	.short	(.L_226 - .L_225)
	.align		4
.L_225:
        /*0508*/ 	.word	index@(_ZN7cutlass13device_kernelIN5flash19enable_sm80_to_sm89INS1_16FlashAttnFwdSm80INS1_25CollectiveMainloopFwdSm80ILi4ELi1ELb0EN4cute5tupleIJNS5_1CILi128EEENS7_ILi64EEES8_EEELi128ENS_10bfloat16_tEfNS_4arch4Sm80ELb1ELb0ELb1ELb0ELb1ELb0ELb1ELb0EEENS1_21CollectiveEpilogueFwdINS6_IJS8_S8_S9_EEENS6_IJNS7_ILi1EEESH_SH_EEESB_SD_Li128ELb0ELb1ELb0ELb0EEENS1_30DynamicPersistentTileSchedulerILi128ELi128ELb0ELb1ELb0EEEEEEEEEvNT_6ParamsE)
        /*050c*/ 	.word	0x00000080


	//----- nvinfo : EIATTR_MIN_STACK_SIZE
	.align		4
.L_226:
        /*0510*/ 	.byte	0x04, 0x12
        /*0512*/ 	.short	(.L_228 - .L_227)
	.align		4
.L_227:
        /*0514*/ 	.word	index@(_ZN7cutlass13device_kernelIN5flash19enable_sm80_to_sm89INS1_16FlashAttnFwdSm80INS1_25CollectiveMainloopFwdSm80ILi4ELi1ELb0EN4cute5tupleIJNS5_1CILi128EEENS7_ILi64EEES8_EEELi128ENS_10bfloat16_tEfNS_4arch4Sm80ELb1ELb0ELb1ELb1ELb1ELb0ELb1ELb0EEENS1_21CollectiveEpilogueFwdINS6_IJS8_S8_S9_EEENS6_IJNS7_ILi1EEESH_SH_EEESB_SD_Li128ELb1ELb1ELb0ELb0EEENS1_19SingleTileSchedulerILb1ELb0ELb1ELi128EEEEEEEEEvNT_6ParamsE)
        /*0518*/ 	.word	0x000000c0


	//----- nvinfo : EIATTR_MIN_STACK_SIZE
	.align		4
.L_228:
        /*051c*/ 	.byte	0x04, 0x12
        /*051e*/ 	.short	(.L_230 - .L_229)
	.align		4
.L_229:
        /*0520*/ 	.word	index@(_ZN7cutlass13device_kernelIN5flash19enable_sm80_to_sm89INS1_16FlashAttnFwdSm80INS1_25CollectiveMainloopFwdSm80ILi4ELi1ELb0EN4cute5tupleIJNS5_1CILi128EEENS7_ILi64EEES8_EEELi128ENS_10bfloat16_tEfNS_4arch4Sm80ELb1ELb0ELb1ELb1ELb1ELb1ELb1ELb0EEENS1_21CollectiveEpilogueFwdINS6_IJS8_S8_S9_EEENS6_IJNS7_ILi1EEESH_SH_EEESB_SD_Li128ELb1ELb1ELb0ELb0EEENS1_19SingleTileSchedulerILb1ELb0ELb1ELi128EEEEEEEEEvNT_6ParamsE)
        /*0524*/ 	.word	0x00000118


	//----- nvinfo : EIATTR_MIN_STACK_SIZE
	.align		4
.L_230:
        /*0528*/ 	.byte	0x04, 0x12
        /*052a*/ 	.short	(.L_232 - .L_231)
	.align		4
.L_231:
        /*052c*/ 	.word	index@(_ZN7cutlass13device_kernelIN5flash19enable_sm80_to_sm89INS1_16FlashAttnFwdSm80INS1_25CollectiveMainloopFwdSm80ILi8ELi1ELb1EN4cute5tupleIJNS5_1CILi128EEES8_S8_EEELi128ENS_10bfloat16_tEfNS_4arch4Sm80ELb0ELb0ELb0ELb0ELb1ELb0ELb1ELb0EEENS1_21CollectiveEpilogueFwdIS9_NS6_IJNS7_ILi1EEESF_SF_EEESA_SC_Li256ELb0ELb1ELb0ELb0EEENS1_19SingleTileSchedulerILb0ELb0ELb1ELi128EEEEEEEEEvNT_6ParamsE)
        /*0530*/ 	.word	0x00000000


	//----- nvinfo : EIATTR_MIN_STACK_SIZE
	.align		4
.L_232:
        /*0534*/ 	.byte	0x04, 0x12
        /*0536*/ 	.short	(.L_234 - .L_233)
	.align		4
.L_233:
        /*0538*/ 	.word	index@(_ZN7cutlass13device_kernelIN5flash19enable_sm80_to_sm89INS1_16FlashAttnFwdSm80INS1_25CollectiveMainloopFwdSm80ILi8ELi1ELb1EN4cute5tupleIJNS5_1CILi128EEES8_S8_EEELi128ENS_10bfloat16_tEfNS_4arch4Sm80ELb0ELb0ELb0ELb1ELb1ELb0ELb1ELb0EEENS1_21CollectiveEpilogueFwdIS9_NS6_IJNS7_ILi1EEESF_SF_EEESA_SC_Li256ELb1ELb1ELb0ELb0EEENS1_19SingleTileSchedulerILb1ELb0ELb1ELi128EEEEEEEEEvNT_6ParamsE)
        /*053c*/ 	.word	0x00000000


	//----- nvinfo : EIATTR_MIN_STACK_SIZE
	.align		4
.L_234:
        /*0540*/ 	.byte	0x04, 0x12
        /*0542*/ 	.short	(.L_236 - .L_235)
	.align		4
.L_235:
        /*0544*/ 	.word	index@(_ZN7cutlass13device_kernelIN5flash19enable_sm80_to_sm89INS1_16FlashAttnFwdSm80INS1_25CollectiveMainloopFwdSm80ILi8ELi1ELb1EN4cute5tupleIJNS5_1CILi128EEES8_S8_EEELi128ENS_10bfloat16_tEfNS_4arch4Sm80ELb0ELb0ELb0ELb1ELb1ELb1ELb1ELb0EEENS1_21CollectiveEpilogueFwdIS9_NS6_IJNS7_ILi1EEESF_SF_EEESA_SC_Li256ELb1ELb1ELb0ELb0EEENS1_19SingleTileSchedulerILb1ELb0ELb1ELi128EEEEEEEEEvNT_6ParamsE)
        /*0548*/ 	.word	0x00000000


	//----- nvinfo : EIATTR_MIN_STACK_SIZE
	.align		4
.L_236:
        /*054c*/ 	.byte	0x04, 0x12
        /*054e*/ 	.short	(.L_238 - .L_237)
	.align		4
.L_237:
        /*0550*/ 	.word	index@(_ZN7cutlass13device_kernelIN5flash19enable_sm80_to_sm89INS1_16FlashAttnFwdSm80INS1_25CollectiveMainloopFwdSm80ILi8ELi1ELb1EN4cute5tupleIJNS5_1CILi128EEENS7_ILi96EEES8_EEELi128ENS_10bfloat16_tEfNS_4arch4Sm80ELb0ELb1ELb0ELb0ELb1ELb0ELb1ELb0EEENS1_21CollectiveEpilogueFwdINS6_IJS8_S8_S9_EEENS6_IJNS7_ILi1EEESH_SH_EEESB_SD_Li256ELb0ELb1ELb0ELb0EEENS1_19SingleTileSchedulerILb0ELb0ELb1ELi128EEEEEEEEEvNT_6ParamsE)
        /*0554*/ 	.word	0x00000000


	//----- nvinfo : EIATTR_MIN_STACK_SIZE
	.align		4
.L_238:
        /*0558*/ 	.byte	0x04, 0x12
        /*055a*/ 	.short	(.L_240 - .L_239)
	.align		4
.L_239:
        /*055c*/ 	.word	index@(_ZN7cutlass13device_kernelIN5flash19enable_sm80_to_sm89INS1_16FlashAttnFwdSm80INS1_25CollectiveMainloopFwdSm80ILi8ELi1ELb1EN4cute5tupleIJNS5_1CILi128EEENS7_ILi96EEES8_EEELi128ENS_10bfloat16_tEfNS_4arch4Sm80ELb0ELb1ELb0ELb1ELb1ELb0ELb1ELb0EEENS1_21CollectiveEpilogueFwdINS6_IJS8_S8_S9_EEENS6_IJNS7_ILi1EEESH_SH_EEESB_SD_Li256ELb1ELb1ELb0ELb0EEENS1_19SingleTileSchedulerILb1ELb0ELb1ELi128EEEEEEEEEvNT_6ParamsE)
        /*0560*/ 	.word	0x00000000


	//----- nvinfo : EIATTR_MIN_STACK_SIZE
	.align		4
.L_240:
        /*0564*/ 	.byte	0x04, 0x12
        /*0566*/ 	.short	(.L_242 - .L_241)
	.align		4
.L_241:
        /*0568*/ 	.word	index@(_ZN7cutlass13device_kernelIN5flash19enable_sm80_to_sm89INS1_16FlashAttnFwdSm80INS1_25CollectiveMainloopFwdSm80ILi8ELi1ELb1EN4cute5tupleIJNS5_1CILi128EEENS7_ILi96EEES8_EEELi128ENS_10bfloat16_tEfNS_4arch4Sm80ELb0ELb1ELb0ELb1ELb1ELb1ELb1ELb0EEENS1_21CollectiveEpilogueFwdINS6_IJS8_S8_S9_EEENS6_IJNS7_ILi1EEESH_SH_EEESB_SD_Li256ELb1ELb1ELb0ELb0EEENS1_19SingleTileSchedulerILb1ELb0ELb1ELi128EEEEEEEEEvNT_6ParamsE)
        /*056c*/ 	.word	0x00000000


	//----- nvinfo : EIATTR_MIN_STACK_SIZE
	.align		4
.L_242:
        /*0570*/ 	.byte	0x04, 0x12
        /*0572*/ 	.short	(.L_244 - .L_243)
	.align		4
.L_243:
        /*0574*/ 	.word	index@(_ZN7cutlass13device_kernelIN5flash19enable_sm80_to_sm89INS1_16FlashAttnFwdSm80INS1_25CollectiveMainloopFwdSm80ILi8ELi1ELb1EN4cute5tupleIJNS5_1CILi128EEES8_S8_EEELi128ENS_10bfloat16_tEfNS_4arch4Sm80ELb1ELb0ELb0ELb0ELb1ELb0ELb1ELb0EEENS1_21CollectiveEpilogueFwdIS9_NS6_IJNS7_ILi1EEESF_SF_EEESA_SC_Li256ELb0ELb1ELb0ELb0EEENS1_30DynamicPersistentTileSchedulerILi256ELi256ELb0ELb1ELb0EEEEEEEEEvNT_6ParamsE)
        /*0578*/ 	.word	0x00000078


	//----- nvinfo : EIATTR_MIN_STACK_SIZE
	.align		4
.L_244:
        /*057c*/ 	.byte	0x04, 0x12
        /*057e*/ 	.short	(.L_246 - .L_245)
	.align		4
.L_245:
        /*0580*/ 	.word	index@(_ZN7cutlass13device_kernelIN5flash19enable_sm80_to_sm89INS1_16FlashAttnFwdSm80INS1_25CollectiveMainloopFwdSm80ILi8ELi1ELb1EN4cute5tupleIJNS5_1CILi128EEES8_S8_EEELi128ENS_10bfloat16_tEfNS_4arch4Sm80ELb1ELb0ELb0ELb1ELb1ELb0ELb1ELb0EEENS1_21CollectiveEpilogueFwdIS9_NS6_IJNS7_ILi1EEESF_SF_EEESA_SC_Li256ELb1ELb1ELb0ELb0EEENS1_19SingleTileSchedulerILb1ELb0ELb1ELi128EEEEEEEEEvNT_6ParamsE)
        /*0584*/ 	.word	0x00000000


	//----- nvinfo : EIATTR_MIN_STACK_SIZE
	.align		4
.L_246:
        /*0588*/ 	.byte	0x04, 0x12
        /*058a*/ 	.short	(.L_248 - .L_247)
	.align		4
.L_247:
        /*058c*/ 	.word	index@(_ZN7cutlass13device_kernelIN5flash19enable_sm80_to_sm89INS1_16FlashAttnFwdSm80INS1_25CollectiveMainloopFwdSm80ILi8ELi1ELb1EN4cute5tupleIJNS5_1CILi128EEES8_S8_EEELi128ENS_10bfloat16_tEfNS_4arch4Sm80ELb1ELb0ELb0ELb1ELb1ELb1ELb1ELb0EEENS1_21CollectiveEpilogueFwdIS9_NS6_IJNS7_ILi1EEESF_SF_EEESA_SC_Li256ELb1ELb1ELb0ELb0EEENS1_19SingleTileSchedulerILb1ELb0ELb1ELi128EEEEEEEEEvNT_6ParamsE)
        /*0590*/ 	.word	0x00000008


	//----- nvinfo : EIATTR_MIN_STACK_SIZE
	.align		4
.L_248:
        /*0594*/ 	.byte	0x04, 0x12
        /*0596*/ 	.short	(.L_250 - .L_249)
	.align		4
.L_249:
        /*0598*/ 	.word	index@(_ZN7cutlass13device_kernelIN5flash19enable_sm80_to_sm89INS1_16FlashAttnFwdSm80INS1_25CollectiveMainloopFwdSm80ILi4ELi1ELb0EN4cute5tupleIJNS5_1CILi128EEENS7_ILi64EEES8_EEELi128ENS_10bfloat16_tEfNS_4arch4Sm80ELb0ELb0ELb0ELb0ELb1ELb0ELb1ELb0EEENS1_21CollectiveEpilogueFwdINS6_IJS8_S8_S9_EEENS6_IJNS7_ILi1EEESH_SH_EEESB_SD_Li128ELb0ELb1ELb0ELb0EEENS1_19SingleTileSchedulerILb0ELb0ELb1ELi128EEEEEEEEEvNT_6ParamsE)
        /*059c*/ 	.word	0x00000078


	//----- nvinfo : EIATTR_MIN_STACK_SIZE
	.align		4
.L_250:
        /*05a0*/ 	.byte	0x04, 0x12
        /*05a2*/ 	.short	(.L_252 - .L_251)
	.align		4
.L_251:
        /*05a4*/ 	.word	index@(_ZN7cutlass13device_kernelIN5flash19enable_sm80_to_sm89INS1_16FlashAttnFwdSm80INS1_25CollectiveMainloopFwdSm80ILi4ELi1ELb0EN4cute5tupleIJNS5_1CILi128EEENS7_ILi64EEES8_EEELi128ENS_10bfloat16_tEfNS_4arch4Sm80ELb0ELb0ELb0ELb1ELb1ELb0ELb1ELb0EEENS1_21CollectiveEpilogueFwdINS6_IJS8_S8_S9_EEENS6_IJNS7_ILi1EEESH_SH_EEESB_SD_Li128ELb1ELb1ELb0ELb0EEENS1_19SingleTileSchedulerILb1ELb0ELb1ELi128EEEEEEEEEvNT_6ParamsE)
        /*05a8*/ 	.word	0x00000028


	//----- nvinfo : EIATTR_MIN_STACK_SIZE
	.align		4
.L_252:
        /*05ac*/ 	.byte	0x04, 0x12
        /*05ae*/ 	.short	(.L_254 - .L_253)
	.align		4
.L_253:
        /*05b0*/ 	.word	index@(_ZN7cutlass13device_kernelIN5flash19enable_sm80_to_sm89INS1_16FlashAttnFwdSm80INS1_25CollectiveMainloopFwdSm80ILi4ELi1ELb0EN4cute5tupleIJNS5_1CILi128EEENS7_ILi64EEES8_EEELi128ENS_10bfloat16_tEfNS_4arch4Sm80ELb0ELb0ELb0ELb1ELb1ELb1ELb1ELb0EEENS1_21CollectiveEpilogueFwdINS6_IJS8_S8_S9_EEENS6_IJNS7_ILi1EEESH_SH_EEESB_SD_Li128ELb1ELb1ELb0ELb0EEENS1_19SingleTileSchedulerILb1ELb0ELb1ELi128EEEEEEEEEvNT_6ParamsE)
        /*05b4*/ 	.word	0x00000058


	//----- nvinfo : EIATTR_MIN_STACK_SIZE
	.align		4
.L_254:
        /*05b8*/ 	.byte	0x04, 0x12
        /*05ba*/ 	.short	(.L_256 - .L_255)
	.align		4
.L_255:
        /*05bc*/ 	.word	index@(_ZN7cutlass13device_kernelIN5flash19enable_sm80_to_sm89INS1_16FlashAttnFwdSm80INS1_25CollectiveMainloopFwdSm80ILi4ELi1ELb0EN4cute5tupleIJNS5_1CILi128EEENS7_ILi48EEES8_EEELi128ENS_10bfloat16_tEfNS_4arch4Sm80ELb0ELb1ELb0ELb0ELb1ELb0ELb1ELb0EEENS1_21CollectiveEpilogueFwdINS6_IJS8_S8_S9_EEENS6_IJNS7_ILi1EEESH_SH_EEESB_SD_Li128ELb0ELb1ELb0ELb0EEENS1_19SingleTileSchedulerILb0ELb0ELb1ELi128EEEEEEEEEvNT_6ParamsE)
        /*05c0*/ 	.word	0x00000070


	//----- nvinfo : EIATTR_MIN_STACK_SIZE
	.align		4
.L_256:
        /*05c4*/ 	.byte	0x04, 0x12
        /*05c6*/ 	.short	(.L_258 - .L_257)
	.align		4
.L_257:
        /*05c8*/ 	.word	index@(_ZN7cutlass13device_kernelIN5flash19enable_sm80_to_sm89INS1_16FlashAttnFwdSm80INS1_25CollectiveMainloopFwdSm80ILi4ELi1ELb0EN4cute5tupleIJNS5_1CILi128EEENS7_ILi48EEES8_EEELi128ENS_10bfloat16_tEfNS_4arch4Sm80ELb0ELb1ELb0ELb1ELb1ELb0ELb1ELb0EEENS1_21CollectiveEpilogueFwdINS6_IJS8_S8_S9_EEENS6_IJNS7_ILi1EEESH_SH_EEESB_SD_Li128ELb1ELb1ELb0ELb0EEENS1_19SingleTileSchedulerILb1ELb0ELb1ELi128EEEEEEEEEvNT_6ParamsE)
        /*05cc*/ 	.word	0x00000070


	//----- nvinfo : EIATTR_MIN_STACK_SIZE
	.align		4
.L_258:
        /*05d0*/ 	.byte	0x04, 0x12
        /*05d2*/ 	.short	(.L_260 - .L_259)
	.align		4
.L_259:
        /*05d4*/ 	.word	index@(_ZN7cutlass13device_kernelIN5flash19enable_sm80_to_sm89INS1_16FlashAttnFwdSm80INS1_25CollectiveMainloopFwdSm80ILi4ELi1ELb0EN4cute5tupleIJNS5_1CILi128EEENS7_ILi48EEES8_EEELi128ENS_10bfloat16_tEfNS_4arch4Sm80ELb0ELb1ELb0ELb1ELb1ELb1ELb1ELb0EEENS1_21CollectiveEpilogueFwdINS6_IJS8_S8_S9_EEENS6_IJNS7_ILi1EEESH_SH_EEESB_SD_Li128ELb1ELb1ELb0ELb0EEENS1_19SingleTileSchedulerILb1ELb0ELb1ELi128EEEEEEEEEvNT_6ParamsE)
        /*05d8*/ 	.word	0x000000e0


	//----- nvinfo : EIATTR_MIN_STACK_SIZE
	.align		4
.L_260:
        /*05dc*/ 	.byte	0x04, 0x12
        /*05de*/ 	.short	(.L_262 - .L_261)
	.align		4
.L_261:
        /*05e0*/ 	.word	index@(_ZN7cutlass13device_kernelIN5flash19enable_sm80_to_sm89INS1_16FlashAttnFwdSm80INS1_25CollectiveMainloopFwdSm80ILi4ELi1ELb0EN4cute5tupleIJNS5_1CILi128EEENS7_ILi64EEES8_EEELi128ENS_10bfloat16_tEfNS_4arch4Sm80ELb1ELb0ELb0ELb0ELb1ELb0ELb1ELb0EEENS1_21CollectiveEpilogueFwdINS6_IJS8_S8_S9_EEENS6_IJNS7_ILi1EEESH_SH_EEESB_SD_Li128ELb0ELb1ELb0ELb0EEENS1_30DynamicPersistentTileSchedulerILi128ELi128ELb0ELb1ELb0EEEEEEEEEvNT_6ParamsE)
        /*05e4*/ 	.word	0x00000088


	//----- nvinfo : EIATTR_MIN_STACK_SIZE
	.align		4
.L_262:
        /*05e8*/ 	.byte	0x04, 0x12
        /*05ea*/ 	.short	(.L_264 - .L_263)
	.align		4
.L_263:
        /*05ec*/ 	.word	index@(_ZN7cutlass13device_kernelIN5flash19enable_sm80_to_sm89INS1_16FlashAttnFwdSm80INS1_25CollectiveMainloopFwdSm80ILi4ELi1ELb0EN4cute5tupleIJNS5_1CILi128EEENS7_ILi64EEES8_EEELi128ENS_10bfloat16_tEfNS_4arch4Sm80ELb1ELb0ELb0ELb1ELb1ELb0ELb1ELb0EEENS1_21CollectiveEpilogueFwdINS6_IJS8_S8_S9_EEENS6_IJNS7_ILi1EEESH_SH_EEESB_SD_Li128ELb1ELb1ELb0ELb0EEENS1_19SingleTileSchedulerILb1ELb0ELb1ELi128EEEEEEEEEvNT_6ParamsE)
        /*05f0*/ 	.word	0x00000070


	//----- nvinfo : EIATTR_MIN_STACK_SIZE
	.align		4
.L_264:
        /*05f4*/ 	.byte	0x04, 0x12
        /*05f6*/ 	.short	(.L_266 - .L_265)
	.align		4
.L_265:
        /*05f8*/ 	.word	index@(_ZN7cutlass13device_kernelIN5flash19enable_sm80_to_sm89INS1_16FlashAttnFwdSm80INS1_25CollectiveMainloopFwdSm80ILi4ELi1ELb0EN4cute5tupleIJNS5_1CILi128EEENS7_ILi64EEES8_EEELi128ENS_10bfloat16_tEfNS_4arch4Sm80ELb1ELb0ELb0ELb1ELb1ELb1ELb1ELb0EEENS1_21CollectiveEpilogueFwdINS6_IJS8_S8_S9_EEENS6_IJNS7_ILi1EEESH_SH_EEESB_SD_Li128ELb1ELb1ELb0ELb0EEENS1_19SingleTileSchedulerILb1ELb0ELb1ELi128EEEEEEEEEvNT_6ParamsE)
        /*05fc*/ 	.word	0x000000d8
.L_266:


//--------------------- .nv.info._ZN7cutlass13device_kernelIN5flash19enable_sm80_to_sm89INS1_16FlashAttnFwdSm80INS1_25CollectiveMainloopFwdSm80ILi8ELi1ELb1EN4cute5tupleIJNS5_1CILi128EEES8_S8_EEELi128ENS_10bfloat16_tEfNS_4arch4Sm80ELb0ELb0ELb1ELb0ELb1ELb0ELb1ELb0EEENS1_21CollectiveEpilogueFwdIS9_NS6_IJNS7_ILi1EEESF_SF_EEESA_SC_Li256ELb0ELb1ELb0ELb0EEENS1_19SingleTileSchedulerILb0ELb0ELb1ELi128EEEEEEEEEvNT_6ParamsE --------------------------
	.section	.nv.info._ZN7cutlass13device_kernelIN5flash19enable_sm80_to_sm89INS1_16FlashAttnFwdSm80INS1_25CollectiveMainloopFwdSm80ILi8ELi1ELb1EN4cute5tupleIJNS5_1CILi128EEES8_S8_EEELi128ENS_10bfloat16_tEfNS_4arch4Sm80ELb0ELb0ELb1ELb0ELb1ELb0ELb1ELb0EEENS1_21CollectiveEpilogueFwdIS9_NS6_IJNS7_ILi1EEESF_SF_EEESA_SC_Li256ELb0ELb1ELb0ELb0EEENS1_19SingleTileSchedulerILb0ELb0ELb1ELi128EEEEEEEEEvNT_6ParamsE,"",@"SHT_CUDA_INFO"
	.sectionflags	@""
	.align	4


	//----- nvinfo : EIATTR_CUDA_API_VERSION
	.align		4
        /*0000*/ 	.byte	0x04, 0x37
        /*0002*/ 	.short	(.L_268 - .L_267)
.L_267:
        /*0004*/ 	.word	0x00000082


	//----- nvinfo : EIATTR_SW2861232_WAR
	.align		4
.L_268:
        /*0008*/ 	.byte	0x01, 0x35
	.zero		2


	//----- nvinfo : EIATTR_PARAM_CBANK
	.align		4
        /*000c*/ 	.byte	0x04, 0x0a
        /*000e*/ 	.short	(.L_270 - .L_269)
	.align		4
.L_269:
        /*0010*/ 	.word	index@(.nv.constant0._ZN7cutlass13device_kernelIN5flash19enable_sm80_to_sm89INS1_16FlashAttnFwdSm80INS1_25CollectiveMainloopFwdSm80ILi8ELi1ELb1EN4cute5tupleIJNS5_1CILi128EEES8_S8_EEELi128ENS_10bfloat16_tEfNS_4arch4Sm80ELb0ELb0ELb1ELb0ELb1ELb0ELb1ELb0EEENS1_21CollectiveEpilogueFwdIS9_NS6_IJNS7_ILi1EEESF_SF_EEESA_SC_Li256ELb0ELb1ELb0ELb0EEENS1_19SingleTileSchedulerILb0ELb0ELb1ELi128EEEEEEEEEvNT_6ParamsE)
        /*0014*/ 	.short	0x0160
        /*0016*/ 	.short	0x0418


	//----- nvinfo : EIATTR_CBANK_PARAM_SIZE
	.align		4
.L_270:
        /*0018*/ 	.byte	0x03, 0x19
        /*001a*/ 	.short	0x0418


	//----- nvinfo : EIATTR_KPARAM_INFO
	.align		4
        /*001c*/ 	.byte	0x04, 0x17
        /*001e*/ 	.short	(.L_272 - .L_271)
.L_271:
        /*0020*/ 	.word	0x00000000
        /*0024*/ 	.short	0x0000
        /*0026*/ 	.short	0x0000
        /*0028*/ 	.byte	0x00, 0xf0, 0x61, 0x10


	//----- nvinfo : EIATTR_MAXREG_COUNT
	.align		4
.L_272:
        /*002c*/ 	.byte	0x03, 0x1b
        /*002e*/ 	.short	0x00ff


	//----- nvinfo : EIATTR_NUM_BARRIERS
	.align		4
        /*0030*/ 	.byte	0x02, 0x4c
        /*0032*/ 	.byte	0x02
	.zero		1


	//----- nvinfo : EIATTR_ANNOTATIONS
	.align		4
        /*0034*/ 	.byte	0x04, 0x55
        /*0036*/ 	.short	(.L_274 - .L_273)


	//   ....[0]....
.L_273:
        /*0038*/ 	.word	0x00000001
        /* <DEDUP_REMOVED lines=10> */
        /*00dc*/ 	.byte	0x40, 0xa6, 0x00, 0x00


	//----- nvinfo : EIATTR_MERCURY_ISA_VERSION
	.align		4
.L_274:
        /*00e0*/ 	.byte	0x03, 0x5f
        /*00e2*/ 	.short	0x0000


	//----- nvinfo : EIATTR_COOP_GROUP_MASK_REGIDS
	.align		4
        /*00e4*/ 	.byte	0x04, 0x29
        /*00e6*/ 	.short	(.L_276 - .L_275)


	//   ....[0]....
.L_275:
        /*00e8*/ 	.word	0xffffffff


	//   ....[1]....
        /*00ec*/ 	.word	0xffffffff


	//   ....[2]....
        /*00f0*/ 	.word	0xffffffff


	//   ....[3]....
        /*00f4*/ 	.word	0xffffffff


	//   ....[4]....
        /*00f8*/ 	.word	0xffffffff


	//   ....[5]....
        /*00fc*/ 	.word	0xffffffff


	//   ....[6]....
        /*0100*/ 	.word	0xffffffff


	//   ....[7]....
        /*0104*/ 	.word	0xffffffff


	//   ....[8]....
        /*0108*/ 	.word	0xffffffff


	//   ....[9]....
        /*010c*/ 	.word	0xffffffff


	//   ....[10]....
        /*0110*/ 	.word	0xffffffff


	//   ....[11]....
        /*0114*/ 	.word	0xffffffff


	//   ....[12]....
        /*0118*/ 	.word	0xffffffff


	//   ....[13]....
        /*011c*/ 	.word	0xffffffff


	//   ....[14]....
        /*0120*/ 	.word	0xffffffff


	//   ....[15]....
        /*0124*/ 	.word	0xffffffff


	//   ....[16]....
        /*0128*/ 	.word	0xffffffff


	//   ....[17]....
        /*012c*/ 	.word	0xffffffff


	//   ....[18]....
        /*0130*/ 	.word	0xffffffff


	//   ....[19]....
        /*0134*/ 	.word	0xffffffff


	//   ....[20]....
        /*0138*/ 	.word	0xffffffff


	//   ....[21]....
        /*013c*/ 	.word	0xffffffff


	//   ....[22]....
        /*0140*/ 	.word	0xffffffff


	//   ....[23]....
        /*0144*/ 	.word	0xffffffff


	//   ....[24]....
        /*0148*/ 	.word	0xffffffff


	//   ....[25]....
        /*014c*/ 	.word	0xffffffff


	//   ....[26]....
        /*0150*/ 	.word	0xffffffff


	//   ....[27]....
        /*0154*/ 	.word	0xffffffff


	//   ....[28]....
        /*0158*/ 	.word	0xffffffff


	//   ....[29]....
        /*015c*/ 	.word	0xffffffff


	//   ....[30]....
        /*0160*/ 	.word	0xffffffff


	//   ....[31]....
        /*0164*/ 	.word	0xffffffff


	//   ....[32]....
        /*0168*/ 	.word	0xffffffff


	//   ....[33]....
        /*016c*/ 	.word	0xffffffff


	//   ....[34]....
        /*0170*/ 	.word	0xffffffff


	//   ....[35]....
        /*0174*/ 	.word	0xffffffff


	//   ....[36]....
        /*0178*/ 	.word	0xffffffff


	//   ....[37]....
        /*017c*/ 	.word	0xffffffff


	//   ....[38]....
        /*0180*/ 	.word	0xffffffff


	//   ....[39]....
        /*0184*/ 	.word	0xffffffff


	//   ....[40]....
        /*0188*/ 	.word	0xffffffff


	//   ....[41]....
        /*018c*/ 	.word	0xffffffff


	//   ....[42]....
        /*0190*/ 	.word	0xffffffff


	//   ....[43]....
        /*0194*/ 	.word	0xffffffff


	//   ....[44]....
        /*0198*/ 	.word	0xffffffff


	//   ....[45]....
        /*019c*/ 	.word	0xffffffff


	//   ....[46]....
        /*01a0*/ 	.word	0xffffffff


	//   ....[47]....
        /*01a4*/ 	.word	0xffffffff


	//   ....[48]....
        /*01a8*/ 	.word	0xffffffff


	//   ....[49]....
        /*01ac*/ 	.word	0xffffffff


	//   ....[50]....
        /*01b0*/ 	.word	0xffffffff


	//   ....[51]....
        /*01b4*/ 	.word	0xffffffff


	//   ....[52]....
        /*01b8*/ 	.word	0xffffffff


	//   ....[53]....
        /*01bc*/ 	.word	0xffffffff


	//   ....[54]....
        /*01c0*/ 	.word	0xffffffff


	//   ....[55]....
        /*01c4*/ 	.word	0xffffffff


	//   ....[56]....
        /*01c8*/ 	.word	0xffffffff


	//   ....[57]....
        /*01cc*/ 	.word	0xffffffff


	//   ....[58]....
        /*01d0*/ 	.word	0xffffffff


	//   ....[59]....
        /*01d4*/ 	.word	0xffffffff


	//   ....[60]....
        /*01d8*/ 	.word	0xffffffff


	//   ....[61]....
        /*01dc*/ 	.word	0xffffffff


	//   ....[62]....
        /*01e0*/ 	.word	0xffffffff


	//   ....[63]....
        /*01e4*/ 	.word	0xffffffff


	//   ....[64]....
        /*01e8*/ 	.word	0xffffffff


	//   ....[65]....
        /*01ec*/ 	.word	0xffffffff


	//   ....[66]....
        /*01f0*/ 	.word	0xffffffff


	//   ....[67]....
        /*01f4*/ 	.word	0xffffffff


	//   ....[68]....
        /*01f8*/ 	.word	0xffffffff


	//   ....[69]....
        /*01fc*/ 	.word	0xffffffff


	//   ....[70]....
        /*0200*/ 	.word	0xffffffff


	//   ....[71]....
        /*0204*/ 	.word	0xffffffff


	//----- nvinfo : EIATTR_COOP_GROUP_INSTR_OFFSETS
	.align		4
.L_276:
        /*0208*/ 	.byte	0x04, 0x28
        /*020a*/ 	.short	(.L_278 - .L_277)


	//   ....[0]....
.L_277:
        /*020c*/ 	.word	0x00000860


	//   ....[1]....
        /*0210*/ 	.word	0x00000890


	//   ....[2]....
        /*0214*/ 	.word	0x000008c0


	//   ....[3]....
        /*0218*/ 	.word	0x000008f0


	//   ....[4]....
        /*021c*/ 	.word	0x00000a00


	//   ....[5]....
        /*0220*/ 	.word	0x00000a30


	//   ....[6]....
        /*0224*/ 	.word	0x00000b80


	//   ....[7]....
        /*0228*/ 	.word	0x00000b90


	//   ....[8]....
        /*022c*/ 	.word	0x00000d20


	//   ....[9]....
        /*0230*/ 	.word	0x00000d40


	//   ....[10]....
        /*0234*/ 	.word	0x00000e40


	//   ....[11]....
        /*0238*/ 	.word	0x00000e70


	//   ....[12]....
        /*023c*/ 	.word	0x00000e90


	//   ....[13]....
        /*0240*/ 	.word	0x00000eb0


	//   ....[14]....
        /*0244*/ 	.word	0x00000ed0


	//   ....[15]....
        /*0248*/ 	.word	0x00000ee0


	//   ....[16]....
        /*024c*/ 	.word	0x00001630


	//   ....[17]....
        /*0250*/ 	.word	0x00001650


	//   ....[18]....
        /*0254*/ 	.word	0x00001670


	//   ....[19]....
        /*0258*/ 	.word	0x000016a0


	//   ....[20]....
        /*025c*/ 	.word	0x000016c0


	//   ....[21]....
        /*0260*/ 	.word	0x00001720


	//   ....[22]....
        /*0264*/ 	.word	0x00001750


	//   ....[23]....
        /*0268*/ 	.word	0x000017c0


	//   ....[24]....
        /*026c*/ 	.word	0x00002f30


	//   ....[25]....
        /*0270*/ 	.word	0x00002f40


	//   ....[26]....
        /*0274*/ 	.word	0x00002f50


	//   ....[27]....
        /*0278*/ 	.word	0x00002f60


	//   ....[28]....
        /*027c*/ 	.word	0x00002f70


	//   ....[29]....
        /*0280*/ 	.word	0x00002f80


	//   ....[30]....
        /*0284*/ 	.word	0x00002f90


	//   ....[31]....
        /*0288*/ 	.word	0x00002fb0


	//   ....[32]....
        /*028c*/ 	.word	0x00003bf0


	//   ....[33]....
        /*0290*/ 	.word	0x00003cc0


	//   ....[34]....
        /*0294*/ 	.word	0x00003cd0


	//   ....[35]....
        /*0298*/ 	.word	0x00003d00


	//   ....[36]....
        /*029c*/ 	.word	0x00005ea0


	//   ....[37]....
        /*02a0*/ 	.word	0x00005eb0


	//   ....[38]....
        /*02a4*/ 	.word	0x00005ec0


	//   ....[39]....
        /*02a8*/ 	.word	0x00005ed0


	//   ....[40]....
        /*02ac*/ 	.word	0x00005ee0


	//   ....[41]....
        /*02b0*/ 	.word	0x00005ef0


	//   ....[42]....
        /*02b4*/ 	.word	0x00005f00


	//   ....[43]....
        /*02b8*/ 	.word	0x00005f10


	//   ....[44]....
        /*02bc*/ 	.word	0x00006380


	//   ....[45]....
        /*02c0*/ 	.word	0x000063a0


	//   ....[46]....
        /*02c4*/ 	.word	0x000063c0


	//   ....[47]....
        /*02c8*/ 	.word	0x000063e0


	//   ....[48]....
        /*02cc*/ 	.word	0x00006400


	//   ....[49]....
        /*02d0*/ 	.word	0x00006420


	//   ....[50]....
        /*02d4*/ 	.word	0x00006440


	//   ....[51]....
        /*02d8*/ 	.word	0x00006460


	//   ....[52]....
        /*02dc*/ 	.word	0x00007d20


	//   ....[53]....
        /*02e0*/ 	.word	0x00007d70


	//   ....[54]....
        /*02e4*/ 	.word	0x00007da0


	//   ....[55]....
        /*02e8*/ 	.word	0x00007db0


	//   ....[56]....
        /*02ec*/ 	.word	0x0000a240


	//   ....[57]....
        /*02f0*/ 	.word	0x0000a250


	//   ....[58]....
        /*02f4*/ 	.word	0x0000a280


	//   ....[59]....
        /*02f8*/ 	.word	0x0000a2a0


	//   ....[60]....
        /*02fc*/ 	.word	0x0000b1c0


	//   ....[61]....
        /*0300*/ 	.word	0x0000b1d0


	//   ....[62]....
        /*0304*/ 	.word	0x0000b1f0


	//   ....[63]....
        /*0308*/ 	.word	0x0000b200


	//   ....[64]....
        /*030c*/ 	.word	0x0000b320


	//   ....[65]....
        /*0310*/ 	.word	0x0000b350


	//   ....[66]....
        /*0314*/ 	.word	0x0000b450


	//   ....[67]....
        /*0318*/ 	.word	0x0000b480


	//   ....[68]....
        /*031c*/ 	.word	0x0000b550


	//   ....[69]....
        /*0320*/ 	.word	0x0000b580


	//   ....[70]....
        /*0324*/ 	.word	0x0000b650


	//   ....[71]....
        /*0328*/ 	.word	0x0000b670


	//----- nvinfo : EIATTR_EXIT_INSTR_OFFSETS
	.align		4
.L_278:
        /*032c*/ 	.byte	0x04, 0x1c
        /*032e*/ 	.short	(.L_280 - .L_279)


	//   ....[0]....
.L_279:
        /*0330*/ 	.word	0x00000040


	//   ....[1]....
        /*0334*/ 	.word	0x0000b680


	//   ....[2]....
        /*0338*/ 	.word	0x0000b6d0


	//   ....[3]....
        /*033c*/ 	.word	0x0000b730


	//----- nvinfo : EIATTR_CTAIDZ_USED
	.align		4
.L_280:
        /*0340*/ 	.byte	0x01, 0x04
	.zero		2


	//----- nvinfo : EIATTR_MAX_THREADS
	.align		4
        /*0344*/ 	.byte	0x04, 0x05
        /*0346*/ 	.short	(.L_282 - .L_281)
.L_281:
        /*0348*/ 	.word	0x00000100
        /*034c*/ 	.word	0x00000001
        /*0350*/ 	.word	0x00000001


	//----- nvinfo : EIATTR_CRS_STACK_SIZE
	.align		4
.L_282:
        /*0354*/ 	.byte	0x04, 0x1e
        /*0356*/ 	.short	(.L_284 - .L_283)
.L_283:
        /*0358*/ 	.word	0x00000000
.L_284:


//--------------------- .nv.info._ZN7cutlass13device_kernelIN5flash19enable_sm80_to_sm89INS1_16FlashAttnFwdSm80INS1_25CollectiveMainloopFwdSm80ILi8ELi1ELb1EN4cute5tupleIJNS5_1CILi128EEES8_S8_EEELi128ENS_10bfloat16_tEfNS_4arch4Sm80ELb0ELb0ELb1ELb1ELb1ELb0ELb1ELb0EEENS1_21CollectiveEpilogueFwdIS9_NS6_IJNS7_ILi1EEESF_SF_EEESA_SC_Li256ELb1ELb1ELb0ELb0EEENS1_19SingleTileSchedulerILb1ELb0ELb1ELi128EEEEEEEEEvNT_6ParamsE --------------------------
	.section	.nv.info._ZN7cutlass13device_kernelIN5flash19enable_sm80_to_sm89INS1_16FlashAttnFwdSm80INS1_25CollectiveMainloopFwdSm80ILi8ELi1ELb1EN4cute5tupleIJNS5_1CILi128EEES8_S8_EEELi128ENS_10bfloat16_tEfNS_4arch4Sm80ELb0ELb0ELb1ELb1ELb1ELb0ELb1ELb0EEENS1_21CollectiveEpilogueFwdIS9_NS6_IJNS7_ILi1EEESF_SF_EEESA_SC_Li256ELb1ELb1ELb0ELb0EEENS1_19SingleTileSchedulerILb1ELb0ELb1ELi128EEEEEEEEEvNT_6ParamsE,"",@"SHT_CUDA_INFO"
	.sectionflags	@""
	.align	4


	//----- nvinfo : EIATTR_CUDA_API_VERSION
	.align		4
        /*0000*/ 	.byte	0x04, 0x37
        /*0002*/ 	.short	(.L_286 - .L_285)
.L_285:
        /*0004*/ 	.word	0x00000082


	//----- nvinfo : EIATTR_SW2861232_WAR
	.align		4
.L_286:
        /*0008*/ 	.byte	0x01, 0x35
	.zero		2


	//----- nvinfo : EIATTR_PARAM_CBANK
	.align		4
        /*000c*/ 	.byte	0x04, 0x0a
        /*000e*/ 	.short	(.L_288 - .L_287)
	.align		4
.L_287:
        /*0010*/ 	.word	index@(.nv.constant0._ZN7cutlass13device_kernelIN5flash19enable_sm80_to_sm89INS1_16FlashAttnFwdSm80INS1_25CollectiveMainloopFwdSm80ILi8ELi1ELb1EN4cute5tupleIJNS5_1CILi128EEES8_S8_EEELi128ENS_10bfloat16_tEfNS_4arch4Sm80ELb0ELb0ELb1ELb1ELb1ELb0ELb1ELb0EEENS1_21CollectiveEpilogueFwdIS9_NS6_IJNS7_ILi1EEESF_SF_EEESA_SC_Li256ELb1ELb1ELb0ELb0EEENS1_19SingleTileSchedulerILb1ELb0ELb1ELi128EEEEEEEEEvNT_6ParamsE)
        /*0014*/ 	.short	0x0160
        /*0016*/ 	.short	0x0418


	//----- nvinfo : EIATTR_CBANK_PARAM_SIZE
	.align		4
.L_288:
        /*0018*/ 	.byte	0x03, 0x19
        /*001a*/ 	.short	0x0418


	//----- nvinfo : EIATTR_KPARAM_INFO
	.align		4
        /*001c*/ 	.byte	0x04, 0x17
        /*001e*/ 	.short	(.L_290 - .L_289)
.L_289:
        /*0020*/ 	.word	0x00000000
        /*0024*/ 	.short	0x0000
        /*0026*/ 	.short	0x0000
        /*0028*/ 	.byte	0x00, 0xf0, 0x61, 0x10


	//----- nvinfo : EIATTR_MAXREG_COUNT
	.align		4
.L_290:
        /*002c*/ 	.byte	0x03, 0x1b
        /*002e*/ 	.short	0x00ff


	//----- nvinfo : EIATTR_NUM_BARRIERS
	.align		4
        /*0030*/ 	.byte	0x02, 0x4c
        /*0032*/ 	.byte	0x02
	.zero		1


	//----- nvinfo : EIATTR_ANNOTATIONS
	.align		4
        /*0034*/ 	.byte	0x04, 0x55
        /*0036*/ 	.short	(.L_292 - .L_291)


	//   ....[0]....
.L_291:
        /*0038*/ 	.word	0x00000001
        /*003c*/ 	.byte	0x20, 0x72, 0x00, 0x00, 0x01, 0x00, 0x00, 0x00, 0x40, 0x72, 0x00, 0x00, 0x01, 0x00, 0x00, 0x00
        /*004c*/ 	.byte	0xa0, 0x72, 0x00, 0x00, 0x01, 0x00, 0x00, 0x00, 0xd0, 0x72, 0x00, 0x00, 0x01, 0x00, 0x00, 0x00
        /*005c*/ 	.byte	0x70, 0x73, 0x00, 0x00, 0x01, 0x00, 0x00, 0x00, 0x00, 0x74, 0x00, 0x00, 0x01, 0x00, 0x00, 0x00
        /*006c*/ 	.byte	0x70, 0x7a, 0x00, 0x00, 0x01, 0x00, 0x00, 0x00, 0xa0, 0x7a, 0x00, 0x00, 0x01, 0x00, 0x00, 0x00
        /*007c*/ 	.byte	0xd0, 0x7a, 0x00, 0x00, 0x01, 0x00, 0x00, 0x00, 0x00, 0x7b, 0x00, 0x00, 0x01, 0x00, 0x00, 0x00
        /*008c*/ 	.byte	0x30, 0x7b, 0x00, 0x00, 0x01, 0x00, 0x00, 0x00, 0x60, 0x7b, 0x00, 0x00


	//----- nvinfo : EIATTR_MERCURY_ISA_VERSION
	.align		4
.L_292:
        /*0098*/ 	.byte	0x03, 0x5f
        /*009a*/ 	.short	0x0000


	//----- nvinfo : EIATTR_COOP_GROUP_MASK_REGIDS
	.align		4
        /*009c*/ 	.byte	0x04, 0x29
        /*009e*/ 	.short	(.L_294 - .L_293)


	//   ....[0]....
.L_293:
        /*00a0*/ 	.word	0xffffffff


	//   ....[1]....
        /*00a4*/ 	.word	0xffffffff


	//   ....[2]....
        /*00a8*/ 	.word	0xffffffff


	//   ....[3]....
        /*00ac*/ 	.word	0xffffffff


	//   ....[4]....
        /*00b0*/ 	.word	0xffffffff


	//   ....[5]....
        /*00b4*/ 	.word	0xffffffff


	//   ....[6]....
        /*00b8*/ 	.word	0xffffffff


	//   ....[7]....
        /*00bc*/ 	.word	0xffffffff


	//   ....[8]....
        /*00c0*/ 	.word	0xffffffff


	//   ....[9]....
        /*00c4*/ 	.word	0xffffffff


	//   ....[10]....
        /*00c8*/ 	.word	0xffffffff


	//   ....[11]....
        /*00cc*/ 	.word	0xffffffff


	//   ....[12]....
        /*00d0*/ 	.word	0xffffffff


	//   ....[13]....
        /*00d4*/ 	.word	0xffffffff


	//   ....[14]....
        /*00d8*/ 	.word	0xffffffff


	//   ....[15]....
        /*00dc*/ 	.word	0xffffffff


	//   ....[16]....
        /*00e0*/ 	.word	0xffffffff


	//   ....[17]....
        /*00e4*/ 	.word	0xffffffff


	//   ....[18]....
        /*00e8*/ 	.word	0xffffffff


	//   ....[19]....
        /*00ec*/ 	.word	0xffffffff


	//   ....[20]....
        /*00f0*/ 	.word	0xffffffff


	//   ....[21]....
        /*00f4*/ 	.word	0xffffffff


	//   ....[22]....
        /*00f8*/ 	.word	0xffffffff


	//   ....[23]....
        /*00fc*/ 	.word	0xffffffff


	//   ....[24]....
        /*0100*/ 	.word	0xffffffff


	//   ....[25]....
        /*0104*/ 	.word	0xffffffff


	//   ....[26]....
        /*0108*/ 	.word	0xffffffff


	//   ....[27]....
        /*010c*/ 	.word	0xffffffff


	//   ....[28]....
        /*0110*/ 	.word	0xffffffff


	//   ....[29]....
        /*0114*/ 	.word	0xffffffff


	//   ....[30]....
        /*0118*/ 	.word	0xffffffff


	//   ....[31]....
        /*011c*/ 	.word	0xffffffff


	//   ....[32]....
        /*0120*/ 	.word	0xffffffff


	//   ....[33]....
        /*0124*/ 	.word	0xffffffff


	//   ....[34]....
        /*0128*/ 	.word	0xffffffff


	//   ....[35]....
        /*012c*/ 	.word	0xffffffff


	//   ....[36]....
        /*0130*/ 	.word	0xffffffff


	//   ....[37]....
        /*0134*/ 	.word	0xffffffff


	//   ....[38]....
        /*0138*/ 	.word	0xffffffff


	//   ....[39]....
        /*013c*/ 	.word	0xffffffff


	//   ....[40]....
        /*0140*/ 	.word	0xffffffff


	//   ....[41]....
        /*0144*/ 	.word	0xffffffff


	//   ....[42]....
        /*0148*/ 	.word	0xffffffff


	//   ....[43]....
        /*014c*/ 	.word	0xffffffff


	//   ....[44]....
        /*0150*/ 	.word	0xffffffff


	//   ....[45]....
        /*0154*/ 	.word	0xffffffff


	//   ....[46]....
        /*0158*/ 	.word	0xffffffff


	//   ....[47]....
        /*015c*/ 	.word	0xffffffff


	//   ....[48]....
        /*0160*/ 	.word	0xffffffff


	//   ....[49]....
        /*0164*/ 	.word	0xffffffff


	//   ....[50]....
        /*0168*/ 	.word	0xffffffff


	//   ....[51]....
        /*016c*/ 	.word	0xffffffff


	//   ....[52]....
        /*0170*/ 	.word	0xffffffff


	//   ....[53]....
        /*0174*/ 	.word	0xffffffff


	//   ....[54]....
        /*0178*/ 	.word	0xffffffff


	//   ....[55]....
        /*017c*/ 	.word	0xffffffff


	//   ....[56]....
        /*0180*/ 	.word	0xffffffff


	//   ....[57]....
        /*0184*/ 	.word	0xffffffff


	//   ....[58]....
        /*0188*/ 	.word	0xffffffff


	//   ....[59]....
        /*018c*/ 	.word	0xffffffff


	//   ....[60]....
        /*0190*/ 	.word	0xffffffff


	//   ....[61]....
        /*0194*/ 	.word	0xffffffff


	//   ....[62]....
        /*0198*/ 	.word	0xffffffff


	//   ....[63]....
        /*019c*/ 	.word	0xffffffff


	//   ....[64]....
        /*01a0*/ 	.word	0xffffffff


	//   ....[65]....
        /*01a4*/ 	.word	0xffffffff


	//   ....[66]....
        /*01a8*/ 	.word	0xffffffff


	//   ....[67]....
        /*01ac*/ 	.word	0xffffffff


	//   ....[68]....
        /*01b0*/ 	.word	0xffffffff


	//   ....[69]....
        /*01b4*/ 	.word	0xffffffff


	//   ....[70]....
        /*01b8*/ 	.word	0xffffffff


	//   ....[71]....
        /*01bc*/ 	.word	0xffffffff


	//   ....[72]....
        /*01c0*/ 	.word	0xffffffff


	//   ....[73]....
        /*01c4*/ 	.word	0xffffffff


	//   ....[74]....
        /*01c8*/ 	.word	0xffffffff


	//   ....[75]....
        /*01cc*/ 	.word	0xffffffff


	//   ....[76]....
        /*01d0*/ 	.word	0xffffffff


	//   ....[77]....
        /*01d4*/ 	.word	0xffffffff


	//   ....[78]....
        /*01d8*/ 	.word	0xffffffff


	//   ....[79]....
        /*01dc*/ 	.word	0xffffffff


	//   ....[80]....
        /*01e0*/ 	.word	0xffffffff


	//----- nvinfo : EIATTR_COOP_GROUP_INSTR_OFFSETS
	.align		4
.L_294:
        /*01e4*/ 	.byte	0x04, 0x28
        /*01e6*/ 	.short	(.L_296 - .L_295)


	//   ....[0]....
.L_295:
        /*01e8*/ 	.word	0x000000a0


	//   ....[1]....
        /*01ec*/ 	.word	0x00001200


	//   ....[2]....
        /*01f0*/ 	.word	0x00001240


	//   ....[3]....
        /*01f4*/ 	.word	0x00001280


	//   ....[4]....
        /*01f8*/ 	.word	0x000012c0


	//   ....[5]....
        /*01fc*/ 	.word	0x00001300


	//   ....[6]....
        /*0200*/ 	.word	0x000014e0


	//   ....[7]....
        /*0204*/ 	.word	0x00001500


	//   ....[8]....
        /*0208*/ 	.word	0x00001530


	//   ....[9]....
        /*020c*/ 	.word	0x000016d0


	//   ....[10]....
        /*0210*/ 	.word	0x00001700


	//   ....[11]....
        /*0214*/ 	.word	0x00001730


	//   ....[12]....
        /*0218*/ 	.word	0x00001760


	//   ....[13]....
        /*021c*/ 	.word	0x00001790


	//   ....[14]....
        /*0220*/ 	.word	0x000017c0


	//   ....[15]....
        /*0224*/ 	.word	0x000017d0


	//   ....[16]....
        /*0228*/ 	.word	0x000017e0


	//   ....[17]....
        /*022c*/ 	.word	0x00001cd0


	//   ....[18]....
        /*0230*/ 	.word	0x00001ce0


	//   ....[19]....
        /*0234*/ 	.word	0x00001cf0


	//   ....[20]....
        /*0238*/ 	.word	0x00001d00


	//   ....[21]....
        /*023c*/ 	.word	0x00001d10


	//   ....[22]....
        /*0240*/ 	.word	0x00001d50


	//   ....[23]....
        /*0244*/ 	.word	0x00001d70


	//   ....[24]....
        /*0248*/ 	.word	0x00001d90


	//   ....[25]....
        /*024c*/ 	.word	0x00003690


	//   ....[26]....
        /*0250*/ 	.word	0x000036b0


	//   ....[27]....
        /*0254*/ 	.word	0x000036c0


	//   ....[28]....
        /*0258*/ 	.word	0x000036d0


	//   ....[29]....
        /*025c*/ 	.word	0x000036e0


	//   ....[30]....
        /*0260*/ 	.word	0x000036f0


	//   ....[31]....
        /*0264*/ 	.word	0x00003700


	//   ....[32]....
        /*0268*/ 	.word	0x00003720


	//   ....[33]....
        /*026c*/ 	.word	0x000043a0


	//   ....[34]....
        /*0270*/ 	.word	0x00004410


	//   ....[35]....
        /*0274*/ 	.word	0x00004430


	//   ....[36]....
        /*0278*/ 	.word	0x00004450


	//   ....[37]....
        /*027c*/ 	.word	0x00006080


	//   ....[38]....
        /*0280*/ 	.word	0x00006090


	//   ....[39]....
        /*0284*/ 	.word	0x000060a0


	//   ....[40]....
        /*0288*/ 	.word	0x000060b0


	//   ....[41]....
        /*028c*/ 	.word	0x000060c0


	//   ....[42]....
        /*0290*/ 	.word	0x000060d0


	//   ....[43]....
        /*0294*/ 	.word	0x000060e0


	//   ....[44]....
        /*0298*/ 	.word	0x00006110


	//   ....[45]....
        /*029c*/ 	.word	0x00006510


	//   ....[46]....
        /*02a0*/ 	.word	0x00006530


	//   ....[47]....
        /*02a4*/ 	.word	0x00006550


	//   ....[48]....
        /*02a8*/ 	.word	0x00006570


	//   ....[49]....
        /*02ac*/ 	.word	0x000066c0


	//   ....[50]....
        /*02b0*/ 	.word	0x000066e0


	//   ....[51]....
        /*02b4*/ 	.word	0x00006720


	//   ....[52]....
        /*02b8*/ 	.word	0x00006750


	//   ....[53]....
        /*02bc*/ 	.word	0x00007fe0


	//   ....[54]....
        /*02c0*/ 	.word	0x00008000


	//   ....[55]....
        /*02c4*/ 	.word	0x00008020


	//   ....[56]....
        /*02c8*/ 	.word	0x00008040


	//   ....[57]....
        /*02cc*/ 	.word	0x00009fb0


	//   ....[58]....
        /*02d0*/ 	.word	0x00009fe0


	//   ....[59]....
        /*02d4*/ 	.word	0x0000a030


	//   ....[60]....
        /*02d8*/ 	.word	0x0000a040


	//   ....[61]....
        /*02dc*/ 	.word	0x0000b2f0


	//   ....[62]....
        /*02e0*/ 	.word	0x0000b330


	//   ....[63]....
        /*02e4*/ 	.word	0x0000b370


	//   ....[64]....
        /*02e8*/ 	.word	0x0000b3b0


	//   ....[65]....
        /*02ec*/ 	.word	0x0000b570


	//   ....[66]....
        /*02f0*/ 	.word	0x0000b580


	//   ....[67]....
        /*02f4*/ 	.word	0x0000b670


	//   ....[68]....
        /*02f8*/ 	.word	0x0000b6a0


	//   ....[69]....
        /*02fc*/ 	.word	0x0000b770


	//   ....[70]....
        /*0300*/ 	.word	0x0000b7a0


	//   ....[71]....
        /*0304*/ 	.word	0x0000b870


	//   ....[72]....
        /*0308*/ 	.word	0x0000b890


	//   ....[73]....
        /*030c*/ 	.word	0x0000c140


	//   ....[74]....
        /*0310*/ 	.word	0x0000c150


	//   ....[75]....
        /*0314*/ 	.word	0x0000c220


	//   ....[76]....
        /*0318*/ 	.word	0x0000c250


	//   ....[77]....
        /*031c*/ 	.word	0x0000c320


	//   ....[78]....
        /*0320*/ 	.word	0x0000c350


	//   ....[79]....
        /*0324*/ 	.word	0x0000c420


	//   ....[80]....
        /*0328*/ 	.word	0x0000c440


	//----- nvinfo : EIATTR_EXIT_INSTR_OFFSETS
	.align		4
.L_296:
        /*032c*/ 	.byte	0x04, 0x1c
        /*032e*/ 	.short	(.L_298 - .L_297)


	//   ....[0]....
.L_297:
        /*0330*/ 	.word	0x00000450


	//   ....[1]....
        /*0334*/ 	.word	0x0000b8a0


	//   ....[2]....
        /*0338*/ 	.word	0x0000b8f0


	//   ....[3]....
        /*033c*/ 	.word	0x0000b950


	//   ....[4]....
        /*0340*/ 	.word	0x0000c450


	//   ....[5]....
        /*0344*/ 	.word	0x0000c4a0


	//   ....[6]....
        /*0348*/ 	.word	0x0000c500


	//----- nvinfo : EIATTR_CTAIDZ_USED
	.align		4
.L_298:
        /*034c*/ 	.byte	0x01, 0x04
	.zero		2


	//----- nvinfo : EIATTR_MAX_THREADS
	.align		4
        /*0350*/ 	.byte	0x04, 0x05
        /*0352*/ 	.short	(.L_300 - .L_299)
.L_299:
        /*0354*/ 	.word	0x00000100
        /*0358*/ 	.word	0x00000001
        /*035c*/ 	.word	0x00000001


	//----- nvinfo : EIATTR_CRS_STACK_SIZE
	.align		4
.L_300:
        /*0360*/ 	.byte	0x04, 0x1e
        /*0362*/ 	.short	(.L_302 - .L_301)
.L_301:
        /*0364*/ 	.word	0x00000000
.L_302:


//--------------------- .nv.info._ZN7cutlass13device_kernelIN5flash19enable_sm80_to_sm89INS1_16FlashAttnFwdSm80INS1_25CollectiveMainloopFwdSm80ILi8ELi1ELb1EN4cute5tupleIJNS5_1CILi128EEES8_S8_EEELi128ENS_10bfloat16_tEfNS_4arch4Sm80ELb0ELb0ELb1ELb1ELb1ELb1ELb1ELb0EEENS1_21CollectiveEpilogueFwdIS9_NS6_IJNS7_ILi1EEESF_SF_EEESA_SC_Li256ELb1ELb1ELb0ELb0EEENS1_19SingleTileSchedulerILb1ELb0ELb1ELi128EEEEEEEEEvNT_6ParamsE --------------------------
	.section	.nv.info._ZN7cutlass13device_kernelIN5flash19enable_sm80_to_sm89INS1_16FlashAttnFwdSm80INS1_25CollectiveMainloopFwdSm80ILi8ELi1ELb1EN4cute5tupleIJNS5_1CILi128EEES8_S8_EEELi128ENS_10bfloat16_tEfNS_4arch4Sm80ELb0ELb0ELb1ELb1ELb1ELb1ELb1ELb0EEENS1_21CollectiveEpilogueFwdIS9_NS6_IJNS7_ILi1EEESF_SF_EEESA_SC_Li256ELb1ELb1ELb0ELb0EEENS1_19SingleTileSchedulerILb1ELb0ELb1ELi128EEEEEEEEEvNT_6ParamsE,"",@"SHT_CUDA_INFO"
	.sectionflags	@""
	.align	4


	//----- nvinfo : EIATTR_CUDA_API_VERSION
	.align		4
        /*0000*/ 	.byte	0x04, 0x37
        /*0002*/ 	.short	(.L_304 - .L_303)
.L_303:
        /*0004*/ 	.word	0x00000082


	//----- nvinfo : EIATTR_SW2861232_WAR
	.align		4
.L_304:
        /*0008*/ 	.byte	0x01, 0x35
	.zero		2


	//----- nvinfo : EIATTR_PARAM_CBANK
	.align		4
        /*000c*/ 	.byte	0x04, 0x0a
        /*000e*/ 	.short	(.L_306 - .L_305)
	.align		4
.L_305:
        /*0010*/ 	.word	index@(.nv.constant0._ZN7cutlass13device_kernelIN5flash19enable_sm80_to_sm89INS1_16FlashAttnFwdSm80INS1_25CollectiveMainloopFwdSm80ILi8ELi1ELb1EN4cute5tupleIJNS5_1CILi128EEES8_S8_EEELi128ENS_10bfloat16_tEfNS_4arch4Sm80ELb0ELb0ELb1ELb1ELb1ELb1ELb1ELb0EEENS1_21CollectiveEpilogueFwdIS9_NS6_IJNS7_ILi1EEESF_SF_EEESA_SC_Li256ELb1ELb1ELb0ELb0EEENS1_19SingleTileSchedulerILb1ELb0ELb1ELi128EEEEEEEEEvNT_6ParamsE)
        /*0014*/ 	.short	0x0160
        /*0016*/ 	.short	0x0418


	//----- nvinfo : EIATTR_CBANK_PARAM_SIZE
	.align		4
.L_306:
        /*0018*/ 	.byte	0x03, 0x19
        /*001a*/ 	.short	0x0418


	//----- nvinfo : EIATTR_KPARAM_INFO
	.align		4
        /*001c*/ 	.byte	0x04, 0x17
        /*001e*/ 	.short	(.L_308 - .L_307)
.L_307:
        /*0020*/ 	.word	0x00000000
        /*0024*/ 	.short	0x0000
        /*0026*/ 	.short	0x0000
        /*0028*/ 	.byte	0x00, 0xf0, 0x61, 0x10


	//----- nvinfo : EIATTR_MAXREG_COUNT
	.align		4
.L_308:
        /*002c*/ 	.byte	0x03, 0x1b
        /*002e*/ 	.short	0x00ff


	//----- nvinfo : EIATTR_NUM_BARRIERS
	.align		4
        /*0030*/ 	.byte	0x02, 0x4c
        /*0032*/ 	.byte	0x02
	.zero		1


	//----- nvinfo : EIATTR_ANNOTATIONS
	.align		4
        /*0034*/ 	.byte	0x04, 0x55
        /*0036*/ 	.short	(.L_310 - .L_309)


	//   ....[0]....
.L_309:
        /*0038*/ 	.word	0x00000001
        /*003c*/ 	.byte	0xd0, 0x1f, 0x01, 0x00, 0x01, 0x00, 0x00, 0x00, 0xf0, 0x1f, 0x01, 0x00, 0x01, 0x00, 0x00, 0x00
        /*004c*/ 	.byte	0x50, 0x20, 0x01, 0x00, 0x01, 0x00, 0x00, 0x00, 0x80, 0x20, 0x01, 0x00, 0x01, 0x00, 0x00, 0x00
        /*005c*/ 	.byte	0x20, 0x21, 0x01, 0x00, 0x01, 0x00, 0x00, 0x00, 0xb0, 0x21, 0x01, 0x00, 0x01, 0x00, 0x00, 0x00
        /*006c*/ 	.byte	0x20, 0x28, 0x01, 0x00, 0x01, 0x00, 0x00, 0x00, 0x50, 0x28, 0x01, 0x00, 0x01, 0x00, 0x00, 0x00
        /*007c*/ 	.byte	0x80, 0x28, 0x01, 0x00, 0x01, 0x00, 0x00, 0x00, 0xb0, 0x28, 0x01, 0x00, 0x01, 0x00, 0x00, 0x00
        /*008c*/ 	.byte	0xe0, 0x28, 0x01, 0x00, 0x01, 0x00, 0x00, 0x00, 0x10, 0x29, 0x01, 0x00


	//----- nvinfo : EIATTR_MERCURY_ISA_VERSION
	.align		4
.L_310:
        /*0098*/ 	.byte	0x03, 0x5f
        /*009a*/ 	.short	0x0000


	//----- nvinfo : EIATTR_COOP_GROUP_MASK_REGIDS
	.align		4
        /*009c*/ 	.byte	0x04, 0x29
        /*009e*/ 	.short	(.L_312 - .L_311)


	//   ....[0]....
.L_311:
        /*00a0*/ 	.word	0xffffffff


	//   ....[1]....
        /*00a4*/ 	.word	0xffffffff


	//   ....[2]....
        /*00a8*/ 	.word	0xffffffff


	//   ....[3]....
        /*00ac*/ 	.word	0xffffffff


	//   ....[4]....
        /*00b0*/ 	.word	0xffffffff


	//   ....[5]....
        /*00b4*/ 	.word	0xffffffff


	//   ....[6]....
        /*00b8*/ 	.word	0xffffffff


	//   ....[7]....
        /*00bc*/ 	.word	0xffffffff


	//   ....[8]....
        /*00c0*/ 	.word	0xffffffff


	//   ....[9]....
        /*00c4*/ 	.word	0xffffffff


	//   ....[10]....
        /*00c8*/ 	.word	0xffffffff


	//   ....[11]....
        /*00cc*/ 	.word	0xffffffff


	//   ....[12]....
        /*00d0*/ 	.word	0xffffffff


	//   ....[13]....
        /*00d4*/ 	.word	0xffffffff


	//   ....[14]....
        /*00d8*/ 	.word	0xffffffff


	//   ....[15]....
        /*00dc*/ 	.word	0xffffffff


	//   ....[16]....
        /*00e0*/ 	.word	0xffffffff


	//   ....[17]....
        /*00e4*/ 	.word	0xffffffff


	//   ....[18]....
        /*00e8*/ 	.word	0xffffffff


	//   ....[19]....
        /*00ec*/ 	.word	0xffffffff


	//   ....[20]....
        /*00f0*/ 	.word	0xffffffff


	//   ....[21]....
        /*00f4*/ 	.word	0xffffffff


	//   ....[22]....
        /*00f8*/ 	.word	0xffffffff


	//   ....[23]....
        /*00fc*/ 	.word	0xffffffff


	//   ....[24]....
        /*0100*/ 	.word	0xffffffff


	//   ....[25]....
        /*0104*/ 	.word	0xffffffff


	//   ....[26]....
        /*0108*/ 	.word	0xffffffff


	//   ....[27]....
        /*010c*/ 	.word	0xffffffff


	//   ....[28]....
        /*0110*/ 	.word	0xffffffff


	//   ....[29]....
        /*0114*/ 	.word	0xffffffff


	//   ....[30]....
        /*0118*/ 	.word	0xffffffff


	//   ....[31]....
        /*011c*/ 	.word	0xffffffff


	//   ....[32]....
        /*0120*/ 	.word	0xffffffff


	//   ....[33]....
        /*0124*/ 	.word	0xffffffff


	//   ....[34]....
        /*0128*/ 	.word	0xffffffff


	//   ....[35]....
        /*012c*/ 	.word	0xffffffff


	//   ....[36]....
        /*0130*/ 	.word	0xffffffff


	//   ....[37]....
        /*0134*/ 	.word	0xffffffff


	//   ....[38]....
        /*0138*/ 	.word	0xffffffff


	//   ....[39]....
        /*013c*/ 	.word	0xffffffff


	//   ....[40]....
        /*0140*/ 	.word	0xffffffff


	//   ....[41]....
        /*0144*/ 	.word	0xffffffff


	//   ....[42]....
        /*0148*/ 	.word	0xffffffff


	//   ....[43]....
        /*014c*/ 	.word	0xffffffff


	//   ....[44]....
        /*0150*/ 	.word	0xffffffff


	//   ....[45]....
        /*0154*/ 	.word	0xffffffff


	//   ....[46]....
        /*0158*/ 	.word	0xffffffff


	//   ....[47]....
        /*015c*/ 	.word	0xffffffff


	//   ....[48]....
        /*0160*/ 	.word	0xffffffff


	//   ....[49]....
        /*0164*/ 	.word	0xffffffff


	//   ....[50]....
        /*0168*/ 	.word	0xffffffff


	//   ....[51]....
        /*016c*/ 	.word	0xffffffff


	//   ....[52]....
        /*0170*/ 	.word	0xffffffff


	//   ....[53]....
        /*0174*/ 	.word	0xffffffff


	//   ....[54]....
        /*0178*/ 	.word	0xffffffff


	//   ....[55]....
        /*017c*/ 	.word	0xffffffff


	//   ....[56]....
        /*0180*/ 	.word	0xffffffff


	//   ....[57]....
        /*0184*/ 	.word	0xffffffff


	//   ....[58]....
        /*0188*/ 	.word	0xffffffff


	//   ....[59]....
        /*018c*/ 	.word	0xffffffff


	//   ....[60]....
        /*0190*/ 	.word	0xffffffff


	//   ....[61]....
        /*0194*/ 	.word	0xffffffff


	//   ....[62]....
        /*0198*/ 	.word	0xffffffff


	//   ....[63]....
        /*019c*/ 	.word	0xffffffff


	//   ....[64]....
        /*01a0*/ 	.word	0xffffffff


	//   ....[65]....
        /*01a4*/ 	.word	0xffffffff


	//   ....[66]....
        /*01a8*/ 	.word	0xffffffff


	//   ....[67]....
        /*01ac*/ 	.word	0xffffffff


	//   ....[68]....
        /*01b0*/ 	.word	0xffffffff


	//   ....[69]....
        /*01b4*/ 	.word	0xffffffff


	//   ....[70]....
        /*01b8*/ 	.word	0xffffffff


	//   ....[71]....
        /*01bc*/ 	.word	0xffffffff


	//   ....[72]....
        /*01c0*/ 	.word	0xffffffff


	//   ....[73]....
        /*01c4*/ 	.word	0xffffffff


	//   ....[74]....
        /*01c8*/ 	.word	0xffffffff


	//   ....[75]....
        /*01cc*/ 	.word	0xffffffff


	//   ....[76]....
        /*01d0*/ 	.word	0xffffffff


	//   ....[77]....
        /*01d4*/ 	.word	0xffffffff


	//   ....[78]....
        /*01d8*/ 	.word	0xffffffff


	//   ....[79]....
        /*01dc*/ 	.word	0xffffffff


	//   ....[80]....
        /*01e0*/ 	.word	0xffffffff


	//   ....[81]....
        /*01e4*/ 	.word	0xffffffff


	//   ....[82]....
        /*01e8*/ 	.word	0xffffffff


	//   ....[83]....
        /*01ec*/ 	.word	0xffffffff


	//   ....[84]....
        /*01f0*/ 	.word	0xffffffff


	//   ....[85]....
        /*01f4*/ 	.word	0xffffffff


	//   ....[86]....
        /*01f8*/ 	.word	0xffffffff


	//   ....[87]....
        /*01fc*/ 	.word	0xffffffff


	//   ....[88]....
        /*0200*/ 	.word	0xffffffff


	//   ....[89]....
        /*0204*/ 	.word	0xffffffff


	//   ....[90]....
        /*0208*/ 	.word	0xffffffff


	//   ....[91]....
        /*020c*/ 	.word	0xffffffff


	//   ....[92]....
        /*0210*/ 	.word	0xffffffff


	//   ....[93]....
        /*0214*/ 	.word	0xffffffff


	//   ....[94]....
        /*0218*/ 	.word	0xffffffff


	//   ....[95]....
        /*021c*/ 	.word	0xffffffff


	//   ....[96]....
        /*0220*/ 	.word	0xffffffff


	//   ....[97]....
        /*0224*/ 	.word	0xffffffff


	//   ....[98]....
        /*0228*/ 	.word	0xffffffff


	//   ....[99]....
        /*022c*/ 	.word	0xffffffff


	//   ....[100]....
        /*0230*/ 	.word	0xffffffff


	//   ....[101]....
        /*0234*/ 	.word	0xffffffff


	//   ....[102]....
        /*0238*/ 	.word	0xffffffff


	//   ....[103]....
        /*023c*/ 	.word	0xffffffff


	//   ....[104]....
        /*0240*/ 	.word	0xffffffff


	//   ....[105]....
        /*0244*/ 	.word	0xffffffff


	//   ....[106]....
        /*0248*/ 	.word	0xffffffff


	//   ....[107]....
        /*024c*/ 	.word	0xffffffff


	//   ....[108]....
        /*0250*/ 	.word	0xffffffff


	//   ....[109]....
        /*0254*/ 	.word	0xffffffff


	//   ....[110]....
        /*0258*/ 	.word	0xffffffff


	//   ....[111]....
        /*025c*/ 	.word	0xffffffff


	//   ....[112]....
        /*0260*/ 	.word	0xffffffff


	//----- nvinfo : EIATTR_COOP_GROUP_INSTR_OFFSETS
	.align		4
.L_312:
        /*0264*/ 	.byte	0x04, 0x28
        /*0266*/ 	.short	(.L_314 - .L_313)


	//   ....[0]....
.L_313:
        /*0268*/ 	.word	0x000000a0


	//   ....[1]....
        /*026c*/ 	.word	0x000028e0


	//   ....[2]....
        /*0270*/ 	.word	0x00002940


	//   ....[3]....
        /*0274*/ 	.word	0x00003100


	//   ....[4]....
        /*0278*/ 	.word	0x00003120


	//   ....[5]....
        /*027c*/ 	.word	0x00003870


	//   ....[6]....
        /*0280*/ 	.word	0x00003890


	//   ....[7]....
        /*0284*/ 	.word	0x00003fe0


	//   ....[8]....
        /*0288*/ 	.word	0x00003ff0


	//   ....[9]....
        /*028c*/ 	.word	0x00004810


	//   ....[10]....
        /*0290*/ 	.word	0x00004850


	//   ....[11]....
        /*0294*/ 	.word	0x00005600


	//   ....[12]....
        /*0298*/ 	.word	0x00005630


	//   ....[13]....
        /*029c*/ 	.word	0x00005dc0


	//   ....[14]....
        /*02a0*/ 	.word	0x00005df0


	//   ....[15]....
        /*02a4*/ 	.word	0x00006580


	//   ....[16]....
        /*02a8*/ 	.word	0x000065a0


	//   ....[17]....
        /*02ac*/ 	.word	0x00006d50


	//   ....[18]....
        /*02b0*/ 	.word	0x00006d80


	//   ....[19]....
        /*02b4*/ 	.word	0x00006e90


	//   ....[20]....
        /*02b8*/ 	.word	0x00006ec0


	//   ....[21]....
        /*02bc*/ 	.word	0x00006f90


	//   ....[22]....
        /*02c0*/ 	.word	0x00006fc0


	//   ....[23]....
        /*02c4*/ 	.word	0x00007090


	//   ....[24]....
        /*02c8*/ 	.word	0x000070b0


	//   ....[25]....
        /*02cc*/ 	.word	0x00007630


	//   ....[26]....
        /*02d0*/ 	.word	0x00007650


	//   ....[27]....
        /*02d4*/ 	.word	0x00007720


	//   ....[28]....
        /*02d8*/ 	.word	0x00007750


	//   ....[29]....
        /*02dc*/ 	.word	0x00007820


	//   ....[30]....
        /*02e0*/ 	.word	0x00007850


	//   ....[31]....
        /*02e4*/ 	.word	0x00007920


	//   ....[32]....
        /*02e8*/ 	.word	0x00007950


	//   ....[33]....
        /*02ec*/ 	.word	0x00008650


	//   ....[34]....
        /*02f0*/ 	.word	0x00008690


	//   ....[35]....
        /*02f4*/ 	.word	0x000086d0


	//   ....[36]....
        /*02f8*/ 	.word	0x00008710


	//   ....[37]....
        /*02fc*/ 	.word	0x00008770


	//   ....[38]....
        /*0300*/ 	.word	0x000087b0


	//   ....[39]....
        /*0304*/ 	.word	0x000087e0


	//   ....[40]....
        /*0308*/ 	.word	0x00008810


	//   ....[41]....
        /*030c*/ 	.word	0x00008a10


	//   ....[42]....
        /*0310*/ 	.word	0x00008a50


	//   ....[43]....
        /*0314*/ 	.word	0x00008a60


	//   ....[44]....
        /*0318*/ 	.word	0x00008af0


	//   ....[45]....
        /*031c*/ 	.word	0x00008b00


	//   ....[46]....
        /*0320*/ 	.word	0x00008c70


	//   ....[47]....
        /*0324*/ 	.word	0x00008ca0


	//   ....[48]....
        /*0328*/ 	.word	0x00008cc0


	//   ....[49]....
        /*032c*/ 	.word	0x0000c7f0


	//   ....[50]....
        /*0330*/ 	.word	0x0000c930


	//   ....[51]....
        /*0334*/ 	.word	0x0000c960


	//   ....[52]....
        /*0338*/ 	.word	0x0000c990


	//   ....[53]....
        /*033c*/ 	.word	0x0000c9c0


	//   ....[54]....
        /*0340*/ 	.word	0x0000c9f0


	//   ....[55]....
        /*0344*/ 	.word	0x0000ca20


	//   ....[56]....
        /*0348*/ 	.word	0x0000ca80


	//   ....[57]....
        /*034c*/ 	.word	0x0000e3c0


	//   ....[58]....
        /*0350*/ 	.word	0x0000e3e0


	//   ....[59]....
        /*0354*/ 	.word	0x0000e3f0


	//   ....[60]....
        /*0358*/ 	.word	0x0000e400


	//   ....[61]....
        /*035c*/ 	.word	0x0000e410


	//   ....[62]....
        /*0360*/ 	.word	0x0000e420


	//   ....[63]....
        /*0364*/ 	.word	0x0000e430


	//   ....[64]....
        /*0368*/ 	.word	0x0000e450


	//   ....[65]....
        /*036c*/ 	.word	0x0000f0e0


	//   ....[66]....
        /*0370*/ 	.word	0x0000f150


	//   ....[67]....
        /*0374*/ 	.word	0x0000f170


	//   ....[68]....
        /*0378*/ 	.word	0x0000f190


	//   ....[69]....
        /*037c*/ 	.word	0x00010e30


	//   ....[70]....
        /*0380*/ 	.word	0x00010e40


	//   ....[71]....
        /*0384*/ 	.word	0x00010e50


	//   ....[72]....
        /*0388*/ 	.word	0x00010e60


	//   ....[73]....
        /*038c*/ 	.word	0x00010e70


	//   ....[74]....
        /*0390*/ 	.word	0x00010e80


	//   ....[75]....
        /*0394*/ 	.word	0x00010e90


	//   ....[76]....
        /*0398*/ 	.word	0x00010ec0


	//   ....[77]....
        /*039c*/ 	.word	0x000112c0


	//   ....[78]....
        /*03a0*/ 	.word	0x000112e0


	//   ....[79]....
        /*03a4*/ 	.word	0x00011300


	//   ....[80]....
        /*03a8*/ 	.word	0x00011320


	//   ....[81]....
        /*03ac*/ 	.word	0x00011470


	//   ....[82]....
        /*03b0*/ 	.word	0x00011490


	//   ....[83]....
        /*03b4*/ 	.word	0x000114d0


	//   ....[84]....
        /*03b8*/ 	.word	0x00011500


	//   ....[85]....
        /*03bc*/ 	.word	0x00012da0


	//   ....[86]....
        /*03c0*/ 	.word	0x00012dc0


	//   ....[87]....
        /*03c4*/ 	.word	0x00012de0


	//   ....[88]....
        /*03c8*/ 	.word	0x00012e00


	//   ....[89]....
        /*03cc*/ 	.word	0x00014d90


	//   ....[90]....
        /*03d0*/ 	.word	0x00014dc0


	//   ....[91]....
        /*03d4*/ 	.word	0x00014e10


	//   ....[92]....
        /*03d8*/ 	.word	0x00014e20


	//   ....[93]....
        /*03dc*/ 	.word	0x000160d0


	//   ....[94]....
        /*03e0*/ 	.word	0x00016110


	//   ....[95]....
        /*03e4*/ 	.word	0x00016150


	//   ....[96]....
        /*03e8*/ 	.word	0x00016190


	//   ....[97]....
        /*03ec*/ 	.word	0x00016340


	//   ....[98]....
        /*03f0*/ 	.word	0x00016350


	//   ....[99]....
        /*03f4*/ 	.word	0x00016440


	//   ....[100]....
        /*03f8*/ 	.word	0x00016470


	//   ....[101]....
        /*03fc*/ 	.word	0x00016540


	//   ....[102]....
        /*0400*/ 	.word	0x00016570


	//   ....[103]....
        /*0404*/ 	.word	0x00016640


	//   ....[104]....
        /*0408*/ 	.word	0x00016660


	//   ....[105]....
        /*040c*/ 	.word	0x00016f10


	//   ....[106]....
        /*0410*/ 	.word	0x00016f20


	//   ....[107]....
        /*0414*/ 	.word	0x00016ff0


	//   ....[108]....
        /*0418*/ 	.word	0x00017020


	//   ....[109]....
        /*041c*/ 	.word	0x000170f0


	//   ....[110]....
        /*0420*/ 	.word	0x00017120


	//   ....[111]....
        /*0424*/ 	.word	0x000171f0


	//   ....[112]....
        /*0428*/ 	.word	0x00017210


	//----- nvinfo : EIATTR_EXIT_INSTR_OFFSETS
	.align		4
.L_314:
        /*042c*/ 	.byte	0x04, 0x1c
        /*042e*/ 	.short	(.L_316 - .L_315)


	//   ....[0]....
.L_315:
        /*0430*/ 	.word	0x00000450


	//   ....[1]....
        /*0434*/ 	.word	0x00016670


	//   ....[2]....
        /*0438*/ 	.word	0x000166c0


	//   ....[3]....
        /*043c*/ 	.word	0x00016720


	//   ....[4]....
        /*0440*/ 	.word	0x00017220


	//   ....[5]....
        /*0444*/ 	.word	0x00017270


	//   ....[6]....
        /*0448*/ 	.word	0x000172d0


	//----- nvinfo : EIATTR_CTAIDZ_USED
	.align		4
.L_316:
        /*044c*/ 	.byte	0x01, 0x04
	.zero		2


	//----- nvinfo : EIATTR_MAX_THREADS
	.align		4
        /*0450*/ 	.byte	0x04, 0x05
        /*0452*/ 	.short	(.L_318 - .L_317)
.L_317:
        /*0454*/ 	.word	0x00000100
        /*0458*/ 	.word	0x00000001
        /*045c*/ 	.word	0x00000001


	//----- nvinfo : EIATTR_CRS_STACK_SIZE
	.align		4
.L_318:
        /*0460*/ 	.byte	0x04, 0x1e
        /*0462*/ 	.short	(.L_320 - .L_319)
.L_319:
        /*0464*/ 	.word	0x00000000
.L_320:


//--------------------- .nv.info._ZN7cutlass13device_kernelIN5flash19enable_sm80_to_sm89INS1_16FlashAttnFwdSm80INS1_25CollectiveMainloopFwdSm80ILi8ELi1ELb1EN4cute5tupleIJNS5_1CILi128EEENS7_ILi96EEES8_EEELi128ENS_10bfloat16_tEfNS_4arch4Sm80ELb0ELb1ELb1ELb0ELb1ELb0ELb1ELb0EEENS1_21CollectiveEpilogueFwdINS6_IJS8_S8_S9_EEENS6_IJNS7_ILi1EEESH_SH_EEESB_SD_Li256ELb0ELb1ELb0ELb0EEENS1_19SingleTileSchedulerILb0ELb0ELb1ELi128EEEEEEEEEvNT_6ParamsE --------------------------
	.section	.nv.info._ZN7cutlass13device_kernelIN5flash19enable_sm80_to_sm89INS1_16FlashAttnFwdSm80INS1_25CollectiveMainloopFwdSm80ILi8ELi1ELb1EN4cute5tupleIJNS5_1CILi128EEENS7_ILi96EEES8_EEELi128ENS_10bfloat16_tEfNS_4arch4Sm80ELb0ELb1ELb1ELb0ELb1ELb0ELb1ELb0EEENS1_21CollectiveEpilogueFwdINS6_IJS8_S8_S9_EEENS6_IJNS7_ILi1EEESH_SH_EEESB_SD_Li256ELb0ELb1ELb0ELb0EEENS1_19SingleTileSchedulerILb0ELb0ELb1ELi128EEEEEEEEEvNT_6ParamsE,"",@"SHT_CUDA_INFO"
	.sectionflags	@""
	.align	4


	//----- nvinfo : EIATTR_CUDA_API_VERSION
	.align		4
        /*0000*/ 	.byte	0x04, 0x37
        /*0002*/ 	.short	(.L_322 - .L_321)
.L_321:
        /*0004*/ 	.word	0x00000082


	//----- nvinfo : EIATTR_SW2861232_WAR
	.align		4
.L_322:
        /*0008*/ 	.byte	0x01, 0x35
	.zero		2


	//----- nvinfo : EIATTR_PARAM_CBANK
	.align		4
        /*000c*/ 	.byte	0x04, 0x0a
        /*000e*/ 	.short	(.L_324 - .L_323)
	.align		4
.L_323:
        /*0010*/ 	.word	index@(.nv.constant0._ZN7cutlass13device_kernelIN5flash19enable_sm80_to_sm89INS1_16FlashAttnFwdSm80INS1_25CollectiveMainloopFwdSm80ILi8ELi1ELb1EN4cute5tupleIJNS5_1CILi128EEENS7_ILi96EEES8_EEELi128ENS_10bfloat16_tEfNS_4arch4Sm80ELb0ELb1ELb1ELb0ELb1ELb0ELb1ELb0EEENS1_21CollectiveEpilogueFwdINS6_IJS8_S8_S9_EEENS6_IJNS7_ILi1EEESH_SH_EEESB_SD_Li256ELb0ELb1ELb0ELb0EEENS1_19SingleTileSchedulerILb0ELb0ELb1ELi128EEEEEEEEEvNT_6ParamsE)
        /*0014*/ 	.short	0x0160
        /*0016*/ 	.short	0x0418


	//----- nvinfo : EIATTR_CBANK_PARAM_SIZE
	.align		4
.L_324:
        /*0018*/ 	.byte	0x03, 0x19
        /*001a*/ 	.short	0x0418


	//----- nvinfo : EIATTR_KPARAM_INFO
	.align		4
        /*001c*/ 	.byte	0x04, 0x17
        /*001e*/ 	.short	(.L_326 - .L_325)
.L_325:
        /*0020*/ 	.word	0x00000000
        /*0024*/ 	.short	0x0000
        /*0026*/ 	.short	0x0000
        /*0028*/ 	.byte	0x00, 0xf0, 0x61, 0x10


	//----- nvinfo : EIATTR_MAXREG_COUNT
	.align		4
.L_326:
        /*002c*/ 	.byte	0x03, 0x1b
        /*002e*/ 	.short	0x00ff


	//----- nvinfo : EIATTR_NUM_BARRIERS
	.align		4
        /*0030*/ 	.byte	0x02, 0x4c
        /*0032*/ 	.byte	0x02
	.zero		1


	//----- nvinfo : EIATTR_MERCURY_ISA_VERSION
	.align		4
        /*0034*/ 	.byte	0x03, 0x5f
        /*0036*/ 	.short	0x0000


	//----- nvinfo : EIATTR_COOP_GROUP_MASK_REGIDS
	.align		4
        /*0038*/ 	.byte	0x04, 0x29
        /*003a*/ 	.short	(.L_328 - .L_327)


	//   ....[0]....
.L_327:
        /*003c*/ 	.word	0xffffffff


	//   ....[1]....
        /*0040*/ 	.word	0xffffffff


	//   ....[2]....
        /*0044*/ 	.word	0xffffffff


	//   ....[3]....
        /*0048*/ 	.word	0xffffffff


	//   ....[4]....
        /*004c*/ 	.word	0xffffffff


	//   ....[5]....
        /*0050*/ 	.word	0xffffffff


	//   ....[6]....
        /*0054*/ 	.word	0xffffffff


	//   ....[7]....
        /*0058*/ 	.word	0xffffffff


	//   ....[8]....
        /*005c*/ 	.word	0xffffffff


	//   ....[9]....
        /*0060*/ 	.word	0xffffffff


	//   ....[10]....
        /*0064*/ 	.word	0xffffffff


	//   ....[11]....
        /*0068*/ 	.word	0xffffffff


	//   ....[12]....
        /*006c*/ 	.word	0xffffffff


	//   ....[13]....
        /*0070*/ 	.word	0xffffffff


	//   ....[14]....
        /*0074*/ 	.word	0xffffffff


	//   ....[15]....
        /*0078*/ 	.word	0xffffffff


	//   ....[16]....
        /*007c*/ 	.word	0xffffffff


	//   ....[17]....
        /*0080*/ 	.word	0xffffffff


	//   ....[18]....
        /*0084*/ 	.word	0xffffffff


	//   ....[19]....
        /*0088*/ 	.word	0xffffffff


	//   ....[20]....
        /*008c*/ 	.word	0xffffffff


	//   ....[21]....
        /*0090*/ 	.word	0xffffffff


	//   ....[22]....
        /*0094*/ 	.word	0xffffffff


	//   ....[23]....
        /*0098*/ 	.word	0xffffffff


	//   ....[24]....
        /*009c*/ 	.word	0xffffffff


	//   ....[25]....
        /*00a0*/ 	.word	0xffffffff


	//   ....[26]....
        /*00a4*/ 	.word	0xffffffff


	//   ....[27]....
        /*00a8*/ 	.word	0xffffffff


	//   ....[28]....
        /*00ac*/ 	.word	0xffffffff


	//   ....[29]....
        /*00b0*/ 	.word	0xffffffff


	//   ....[30]....
        /*00b4*/ 	.word	0xffffffff


	//   ....[31]....
        /*00b8*/ 	.word	0xffffffff


	//   ....[32]....
        /*00bc*/ 	.word	0xffffffff


	//   ....[33]....
        /*00c0*/ 	.word	0xffffffff


	//   ....[34]....
        /*00c4*/ 	.word	0xffffffff


	//   ....[35]....
        /*00c8*/ 	.word	0xffffffff


	//   ....[36]....
        /*00cc*/ 	.word	0xffffffff


	//   ....[37]....
        /*00d0*/ 	.word	0xffffffff


	//   ....[38]....
        /*00d4*/ 	.word	0xffffffff


	//   ....[39]....
        /*00d8*/ 	.word	0xffffffff


	//   ....[40]....
        /*00dc*/ 	.word	0xffffffff


	//   ....[41]....
        /*00e0*/ 	.word	0xffffffff


	//   ....[42]....
        /*00e4*/ 	.word	0xffffffff


	//   ....[43]....
        /*00e8*/ 	.word	0xffffffff


	//   ....[44]....
        /*00ec*/ 	.word	0xffffffff


	//   ....[45]....
        /*00f0*/ 	.word	0xffffffff


	//   ....[46]....
        /*00f4*/ 	.word	0xffffffff


	//   ....[47]....
        /*00f8*/ 	.word	0xffffffff


	//   ....[48]....
        /*00fc*/ 	.word	0xffffffff


	//   ....[49]....
        /*0100*/ 	.word	0xffffffff


	//   ....[50]....
        /*0104*/ 	.word	0xffffffff


	//   ....[51]....
        /*0108*/ 	.word	0xffffffff


	//   ....[52]....
        /*010c*/ 	.word	0xffffffff


	//   ....[53]....
        /*0110*/ 	.word	0xffffffff


	//   ....[54]....
        /*0114*/ 	.word	0xffffffff


	//   ....[55]....
        /*0118*/ 	.word	0xffffffff


	//   ....[56]....
        /*011c*/ 	.word	0xffffffff


	//   ....[57]....
        /*0120*/ 	.word	0xffffffff


	//   ....[58]....
        /*0124*/ 	.word	0xffffffff


	//   ....[59]....
        /*0128*/ 	.word	0xffffffff


	//   ....[60]....
        /*012c*/ 	.word	0xffffffff


	//   ....[61]....
        /*0130*/ 	.word	0xffffffff


	//   ....[62]....
        /*0134*/ 	.word	0xffffffff


	//   ....[63]....
        /*0138*/ 	.word	0xffffffff


	//   ....[64]....
        /*013c*/ 	.word	0xffffffff


	//   ....[65]....
        /*0140*/ 	.word	0xffffffff


	//   ....[66]....
        /*0144*/ 	.word	0xffffffff


	//   ....[67]....
        /*0148*/ 	.word	0xffffffff


	//   ....[68]....
        /*014c*/ 	.word	0xffffffff


	//   ....[69]....
        /*0150*/ 	.word	0xffffffff


	//   ....[70]....
        /*0154*/ 	.word	0xffffffff


	//   ....[71]....
        /*0158*/ 	.word	0xffffffff


	//   ....[72]....
        /*015c*/ 	.word	0xffffffff


	//   ....[73]....
        /*0160*/ 	.word	0xffffffff


	//   ....[74]....
        /*0164*/ 	.word	0xffffffff


	//   ....[75]....
        /*0168*/ 	.word	0xffffffff


	//   ....[76]....
        /*016c*/ 	.word	0xffffffff


	//   ....[77]....
        /*0170*/ 	.word	0xffffffff


	//   ....[78]....
        /*0174*/ 	.word	0xffffffff


	//   ....[79]....
        /*0178*/ 	.word	0xffffffff


	//   ....[80]....
        /*017c*/ 	.word	0xffffffff


	//   ....[81]....
        /*0180*/ 	.word	0xffffffff


	//   ....[82]....
        /*0184*/ 	.word	0xffffffff


	//   ....[83]....
        /*0188*/ 	.word	0xffffffff


	//   ....[84]....
        /*018c*/ 	.word	0xffffffff


	//   ....[85]....
        /*0190*/ 	.word	0xffffffff


	//   ....[86]....
        /*0194*/ 	.word	0xffffffff


	//   ....[87]....
        /*0198*/ 	.word	0xffffffff


	//   ....[88]....
        /*019c*/ 	.word	0xffffffff


	//   ....[89]....
        /*01a0*/ 	.word	0xffffffff


	//   ....[90]....
        /*01a4*/ 	.word	0xffffffff


	//   ....[91]....
        /*01a8*/ 	.word	0xffffffff


	//   ....[92]....
        /*01ac*/ 	.word	0xffffffff


	//   ....[93]....
        /*01b0*/ 	.word	0xffffffff


	//   ....[94]....
        /*01b4*/ 	.word	0xffffffff


	//   ....[95]....
        /*01b8*/ 	.word	0xffffffff


	//   ....[96]....
        /*01bc*/ 	.word	0xffffffff


	//   ....[97]....
        /*01c0*/ 	.word	0xffffffff


	//   ....[98]....
        /*01c4*/ 	.word	0xffffffff


	//   ....[99]....
        /*01c8*/ 	.word	0xffffffff


	//   ....[100]....
        /*01cc*/ 	.word	0xffffffff


	//   ....[101]....
        /*01d0*/ 	.word	0xffffffff


	//   ....[102]....
        /*01d4*/ 	.word	0xffffffff


	//   ....[103]....
        /*01d8*/ 	.word	0xffffffff


	//   ....[104]....
        /*01dc*/ 	.word	0xffffffff


	//   ....[105]....
        /*01e0*/ 	.word	0xffffffff


	//   ....[106]....
        /*01e4*/ 	.word	0xffffffff


	//   ....[107]....
        /*01e8*/ 	.word	0xffffffff


	//----- nvinfo : EIATTR_COOP_GROUP_INSTR_OFFSETS
	.align		4
.L_328:
        /*01ec*/ 	.byte	0x04, 0x28
        /*01ee*/ 	.short	(.L_330 - .L_329)


	//   ....[0]....
.L_329:
        /*01f0*/ 	.word	0x00000fd0


	//   ....[1]....
        /*01f4*/ 	.word	0x00001010


	//   ....[2]....
        /*01f8*/ 	.word	0x00001050


	//   ....[3]....
        /*01fc*/ 	.word	0x00001090


	//   ....[4]....
        /*0200*/ 	.word	0x000010c0


	//   ....[5]....
        /*0204*/ 	.word	0x00001140


	//   ....[6]....
        /*0208*/ 	.word	0x000012d0


	//   ....[7]....
        /*020c*/ 	.word	0x00001300


	//   ....[8]....
        /*0210*/ 	.word	0x00001520


	//   ....[9]....
        /*0214*/ 	.word	0x00001550


	//   ....[10]....
        /*0218*/ 	.word	0x00001570


	//   ....[11]....
        /*021c*/ 	.word	0x00001590


	//   ....[12]....
        /*0220*/ 	.word	0x000015a0


	//   ....[13]....
        /*0224*/ 	.word	0x000015b0


	//   ....[14]....
        /*0228*/ 	.word	0x00001b40


	//   ....[15]....
        /*022c*/ 	.word	0x00001b60


	//   ....[16]....
        /*0230*/ 	.word	0x00001b80


	//   ....[17]....
        /*0234*/ 	.word	0x00001b90


	//   ....[18]....
        /*0238*/ 	.word	0x00001bb0


	//   ....[19]....
        /*023c*/ 	.word	0x00001bc0


	//   ....[20]....
        /*0240*/ 	.word	0x00002860


	//   ....[21]....
        /*0244*/ 	.word	0x00002880


	//   ....[22]....
        /*0248*/ 	.word	0x00002890


	//   ....[23]....
        /*024c*/ 	.word	0x000028a0


	//   ....[24]....
        /*0250*/ 	.word	0x000028b0


	//   ....[25]....
        /*0254*/ 	.word	0x000028c0


	//   ....[26]....
        /*0258*/ 	.word	0x00002d30


	//   ....[27]....
        /*025c*/ 	.word	0x00003130


	//   ....[28]....
        /*0260*/ 	.word	0x00004920


	//   ....[29]....
        /*0264*/ 	.word	0x00004a80


	//   ....[30]....
        /*0268*/ 	.word	0x00004a90


	//   ....[31]....
        /*026c*/ 	.word	0x00004ae0


	//   ....[32]....
        /*0270*/ 	.word	0x00006260


	//   ....[33]....
        /*0274*/ 	.word	0x00006280


	//   ....[34]....
        /*0278*/ 	.word	0x000062a0


	//   ....[35]....
        /*027c*/ 	.word	0x000062b0


	//   ....[36]....
        /*0280*/ 	.word	0x000062c0


	//   ....[37]....
        /*0284*/ 	.word	0x000062d0


	//   ....[38]....
        /*0288*/ 	.word	0x00007440


	//   ....[39]....
        /*028c*/ 	.word	0x00007460


	//   ....[40]....
        /*0290*/ 	.word	0x00007480


	//   ....[41]....
        /*0294*/ 	.word	0x00007490


	//   ....[42]....
        /*0298*/ 	.word	0x000074a0


	//   ....[43]....
        /*029c*/ 	.word	0x000074b0


	//   ....[44]....
        /*02a0*/ 	.word	0x00007690


	//   ....[45]....
        /*02a4*/ 	.word	0x000078c0


	//   ....[46]....
        /*02a8*/ 	.word	0x000088d0


	//   ....[47]....
        /*02ac*/ 	.word	0x00008a50


	//   ....[48]....
        /*02b0*/ 	.word	0x00008cd0


	//   ....[49]....
        /*02b4*/ 	.word	0x00008dc0


	//   ....[50]....
        /*02b8*/ 	.word	0x0000aa90


	//   ....[51]....
        /*02bc*/ 	.word	0x0000aab0


	//   ....[52]....
        /*02c0*/ 	.word	0x0000aad0


	//   ....[53]....
        /*02c4*/ 	.word	0x0000aae0


	//   ....[54]....
        /*02c8*/ 	.word	0x0000aaf0


	//   ....[55]....
        /*02cc*/ 	.word	0x0000ab00


	//   ....[56]....
        /*02d0*/ 	.word	0x0000bc70


	//   ....[57]....
        /*02d4*/ 	.word	0x0000bc90


	//   ....[58]....
        /*02d8*/ 	.word	0x0000bcb0


	//   ....[59]....
        /*02dc*/ 	.word	0x0000bcc0


	//   ....[60]....
        /*02e0*/ 	.word	0x0000bcd0


	//   ....[61]....
        /*02e4*/ 	.word	0x0000bce0


	//   ....[62]....
        /*02e8*/ 	.word	0x0000c190


	//   ....[63]....
        /*02ec*/ 	.word	0x0000c1a0


	//   ....[64]....
        /*02f0*/ 	.word	0x0000c1d0


	//   ....[65]....
        /*02f4*/ 	.word	0x0000c1e0


	//   ....[66]....
        /*02f8*/ 	.word	0x0000dcb0


	//   ....[67]....
        /*02fc*/ 	.word	0x0000dcd0


	//   ....[68]....
        /*0300*/ 	.word	0x0000dcf0


	//   ....[69]....
        /*0304*/ 	.word	0x0000dd10


	//   ....[70]....
        /*0308*/ 	.word	0x0000dd50


	//   ....[71]....
        /*030c*/ 	.word	0x0000ddf0


	//   ....[72]....
        /*0310*/ 	.word	0x0000ee30


	//   ....[73]....
        /*0314*/ 	.word	0x0000ee40


	//   ....[74]....
        /*0318*/ 	.word	0x0000ee50


	//   ....[75]....
        /*031c*/ 	.word	0x0000ee60


	//   ....[76]....
        /*0320*/ 	.word	0x0000ee70


	//   ....[77]....
        /*0324*/ 	.word	0x0000ee80


	//   ....[78]....
        /*0328*/ 	.word	0x0000f090


	//   ....[79]....
        /*032c*/ 	.word	0x0000f540


	//   ....[80]....
        /*0330*/ 	.word	0x00010310


	//   ....[81]....
        /*0334*/ 	.word	0x00010610


	//   ....[82]....
        /*0338*/ 	.word	0x00010660


	//   ....[83]....
        /*033c*/ 	.word	0x00010720


	//   ....[84]....
        /*0340*/ 	.word	0x00011f30


	//   ....[85]....
        /*0344*/ 	.word	0x00011f60


	//   ....[86]....
        /*0348*/ 	.word	0x00011fa0


	//   ....[87]....
        /*034c*/ 	.word	0x00011fb0


	//   ....[88]....
        /*0350*/ 	.word	0x00013130


	//   ....[89]....
        /*0354*/ 	.word	0x00013140


	//   ....[90]....
        /*0358*/ 	.word	0x00013160


	//   ....[91]....
        /*035c*/ 	.word	0x00013180


	//   ....[92]....
        /*0360*/ 	.word	0x000131a0


	//   ....[93]....
        /*0364*/ 	.word	0x000131c0


	//   ....[94]....
        /*0368*/ 	.word	0x00013340


	//   ....[95]....
        /*036c*/ 	.word	0x00013370


	//   ....[96]....
        /*0370*/ 	.word	0x00013440


	//   ....[97]....
        /*0374*/ 	.word	0x00013470


	//   ....[98]....
        /*0378*/ 	.word	0x00013540


	//   ....[99]....
        /*037c*/ 	.word	0x00013560


	//   ....[100]....
        /*0380*/ 	.word	0x00013b90


	//   ....[101]....
        /*0384*/ 	.word	0x00013bc0


	//   ....[102]....
        /*0388*/ 	.word	0x00013c90


	//   ....[103]....
        /*038c*/ 	.word	0x00013cc0


	//   ....[104]....
        /*0390*/ 	.word	0x00013d90


	//   ....[105]....
        /*0394*/ 	.word	0x00013dc0


	//   ....[106]....
        /*0398*/ 	.word	0x00013e90


	//   ....[107]....
        /*039c*/ 	.word	0x00013eb0


	//----- nvinfo : EIATTR_EXIT_INSTR_OFFSETS
	.align		4
.L_330:
        /*03a0*/ 	.byte	0x04, 0x1c
        /*03a2*/ 	.short	(.L_332 - .L_331)


	//   ....[0]....
.L_331:
        /*03a4*/ 	.word	0x00000030


	//   ....[1]....
        /*03a8*/ 	.word	0x00013570


	//   ....[2]....
        /*03ac*/ 	.word	0x000135c0


	//   ....[3]....
        /*03b0*/ 	.word	0x00013620


	//   ....[4]....
        /*03b4*/ 	.word	0x00013ec0


	//   ....[5]....
        /*03b8*/ 	.word	0x00013f10


	//   ....[6]....
        /*03bc*/ 	.word	0x00013f70


	//----- nvinfo : EIATTR_CTAIDZ_USED
	.align		4
.L_332:
        /*03c0*/ 	.byte	0x01, 0x04
	.zero		2


	//----- nvinfo : EIATTR_MAX_THREADS
	.align		4
        /*03c4*/ 	.byte	0x04, 0x05
        /*03c6*/ 	.short	(.L_334 - .L_333)
.L_333:
        /*03c8*/ 	.word	0x00000100
        /*03cc*/ 	.word	0x00000001
        /*03d0*/ 	.word	0x00000001


	//----- nvinfo : EIATTR_CRS_STACK_SIZE
	.align		4
.L_334:
        /*03d4*/ 	.byte	0x04, 0x1e
        /*03d6*/ 	.short	(.L_336 - .L_335)
.L_335:
        /*03d8*/ 	.word	0x00000000
.L_336:


//--------------------- .nv.info._ZN7cutlass13device_kernelIN5flash19enable_sm80_to_sm89INS1_16FlashAttnFwdSm80INS1_25CollectiveMainloopFwdSm80ILi8ELi1ELb1EN4cute5tupleIJNS5_1CILi128EEENS7_ILi96EEES8_EEELi128ENS_10bfloat16_tEfNS_4arch4Sm80ELb0ELb1ELb1ELb1ELb1ELb0ELb1ELb0EEENS1_21CollectiveEpilogueFwdINS6_IJS8_S8_S9_EEENS6_IJNS7_ILi1EEESH_SH_EEESB_SD_Li256ELb1ELb1ELb0ELb0EEENS1_19SingleTileSchedulerILb1ELb0ELb1ELi128EEEEEEEEEvNT_6ParamsE --------------------------
	.section	.nv.info._ZN7cutlass13device_kernelIN5flash19enable_sm80_to_sm89INS1_16FlashAttnFwdSm80INS1_25CollectiveMainloopFwdSm80ILi8ELi1ELb1EN4cute5tupleIJNS5_1CILi128EEENS7_ILi96EEES8_EEELi128ENS_10bfloat16_tEfNS_4arch4Sm80ELb0ELb1ELb1ELb1ELb1ELb0ELb1ELb0EEENS1_21CollectiveEpilogueFwdINS6_IJS8_S8_S9_EEENS6_IJNS7_ILi1EEESH_SH_EEESB_SD_Li256ELb1ELb1ELb0ELb0EEENS1_19SingleTileSchedulerILb1ELb0ELb1ELi128EEEEEEEEEvNT_6ParamsE,"",@"SHT_CUDA_INFO"
	.sectionflags	@""
	.align	4


	//----- nvinfo : EIATTR_CUDA_API_VERSION
	.align		4
        /*0000*/ 	.byte	0x04, 0x37
        /*0002*/ 	.short	(.L_338 - .L_337)
.L_337:
        /*0004*/ 	.word	0x00000082


	//----- nvinfo : EIATTR_SW2861232_WAR
	.align		4
.L_338:
        /*0008*/ 	.byte	0x01, 0x35
	.zero		2


	//----- nvinfo : EIATTR_PARAM_CBANK
	.align		4
        /*000c*/ 	.byte	0x04, 0x0a
        /*000e*/ 	.short	(.L_340 - .L_339)
	.align		4
.L_339:
        /*0010*/ 	.word	index@(.nv.constant0._ZN7cutlass13device_kernelIN5flash19enable_sm80_to_sm89INS1_16FlashAttnFwdSm80INS1_25CollectiveMainloopFwdSm80ILi8ELi1ELb1EN4cute5tupleIJNS5_1CILi128EEENS7_ILi96EEES8_EEELi128ENS_10bfloat16_tEfNS_4arch4Sm80ELb0ELb1ELb1ELb1ELb1ELb0ELb1ELb0EEENS1_21CollectiveEpilogueFwdINS6_IJS8_S8_S9_EEENS6_IJNS7_ILi1EEESH_SH_EEESB_SD_Li256ELb1ELb1ELb0ELb0EEENS1_19SingleTileSchedulerILb1ELb0ELb1ELi128EEEEEEEEEvNT_6ParamsE)
        /*0014*/ 	.short	0x0160
        /*0016*/ 	.short	0x0418


	//----- nvinfo : EIATTR_CBANK_PARAM_SIZE
	.align		4
.L_340:
        /*0018*/ 	.byte	0x03, 0x19
        /*001a*/ 	.short	0x0418


	//----- nvinfo : EIATTR_KPARAM_INFO
	.align		4
        /*001c*/ 	.byte	0x04, 0x17
        /*001e*/ 	.short	(.L_342 - .L_341)
.L_341:
        /*0020*/ 	.word	0x00000000
        /*0024*/ 	.short	0x0000
        /*0026*/ 	.short	0x0000
        /*0028*/ 	.byte	0x00, 0xf0, 0x61, 0x10


	//----- nvinfo : EIATTR_MAXREG_COUNT
	.align		4
.L_342:
        /*002c*/ 	.byte	0x03, 0x1b
        /*002e*/ 	.short	0x00ff


	//----- nvinfo : EIATTR_NUM_BARRIERS
	.align		4
        /*0030*/ 	.byte	0x02, 0x4c
        /*0032*/ 	.byte	0x02
	.zero		1


	//----- nvinfo : EIATTR_ANNOTATIONS
	.align		4
        /*0034*/ 	.byte	0x04, 0x55
        /*0036*/ 	.short	(.L_344 - .L_343)


	//   ....[0]....
.L_343:
        /* <DEDUP_REMOVED lines=17> */
        /*013c*/ 	.byte	0xe0, 0x24, 0x01, 0x00, 0x01, 0x00, 0x00, 0x00, 0x70, 0x37, 0x01, 0x00


	//----- nvinfo : EIATTR_MERCURY_ISA_VERSION
	.align		4
.L_344:
        /*0148*/ 	.byte	0x03, 0x5f
        /*014a*/ 	.short	0x0000


	//----- nvinfo : EIATTR_COOP_GROUP_MASK_REGIDS
	.align		4
        /*014c*/ 	.byte	0x04, 0x29
        /*014e*/ 	.short	(.L_346 - .L_345)


	//   ....[0]....
.L_345:
        /*0150*/ 	.word	0xffffffff


	//   ....[1]....
        /*0154*/ 	.word	0xffffffff


	//   ....[2]....
        /*0158*/ 	.word	0xffffffff


	//   ....[3]....
        /*015c*/ 	.word	0xffffffff


	//   ....[4]....
        /*0160*/ 	.word	0xffffffff


	//   ....[5]....
        /*0164*/ 	.word	0xffffffff


	//   ....[6]....
        /*0168*/ 	.word	0xffffffff


	//   ....[7]....
        /*016c*/ 	.word	0xffffffff


	//   ....[8]....
        /*0170*/ 	.word	0xffffffff


	//   ....[9]....
        /*0174*/ 	.word	0xffffffff


	//   ....[10]....
        /*0178*/ 	.word	0xffffffff


	//   ....[11]....
        /*017c*/ 	.word	0xffffffff


	//   ....[12]....
        /*0180*/ 	.word	0xffffffff


	//   ....[13]....
        /*0184*/ 	.word	0xffffffff


	//   ....[14]....
        /*0188*/ 	.word	0xffffffff


	//   ....[15]....
        /*018c*/ 	.word	0xffffffff


	//   ....[16]....
        /*0190*/ 	.word	0xffffffff


	//   ....[17]....
        /*0194*/ 	.word	0xffffffff


	//   ....[18]....
        /*0198*/ 	.word	0xffffffff


	//   ....[19]....
        /*019c*/ 	.word	0xffffffff


	//   ....[20]....
        /*01a0*/ 	.word	0xffffffff


	//   ....[21]....
        /*01a4*/ 	.word	0xffffffff


	//   ....[22]....
        /*01a8*/ 	.word	0xffffffff


	//   ....[23]....
        /*01ac*/ 	.word	0xffffffff


	//   ....[24]....
        /*01b0*/ 	.word	0xffffffff


	//   ....[25]....
        /*01b4*/ 	.word	0xffffffff


	//   ....[26]....
        /*01b8*/ 	.word	0xffffffff


	//   ....[27]....
        /*01bc*/ 	.word	0xffffffff


	//   ....[28]....
        /*01c0*/ 	.word	0xffffffff


	//   ....[29]....
        /*01c4*/ 	.word	0xffffffff


	//   ....[30]....
        /*01c8*/ 	.word	0xffffffff


	//   ....[31]....
        /*01cc*/ 	.word	0xffffffff


	//   ....[32]....
        /*01d0*/ 	.word	0xffffffff


	//   ....[33]....
        /*01d4*/ 	.word	0xffffffff


	//   ....[34]....
        /*01d8*/ 	.word	0xffffffff


	//   ....[35]....
        /*01dc*/ 	.word	0xffffffff


	//   ....[36]....
        /*01e0*/ 	.word	0xffffffff


	//   ....[37]....
        /*01e4*/ 	.word	0xffffffff


	//   ....[38]....
        /*01e8*/ 	.word	0xffffffff


	//   ....[39]....
        /*01ec*/ 	.word	0xffffffff


	//   ....[40]....
        /*01f0*/ 	.word	0xffffffff


	//   ....[41]....
        /*01f4*/ 	.word	0xffffffff


	//   ....[42]....
        /*01f8*/ 	.word	0xffffffff


	//   ....[43]....
        /*01fc*/ 	.word	0xffffffff


	//   ....[44]....
        /*0200*/ 	.word	0xffffffff


	//   ....[45]....
        /*0204*/ 	.word	0xffffffff


	//   ....[46]....
        /*0208*/ 	.word	0xffffffff


	//   ....[47]....
        /*020c*/ 	.word	0xffffffff


	//   ....[48]....
        /*0210*/ 	.word	0xffffffff


	//   ....[49]....
        /*0214*/ 	.word	0xffffffff


	//   ....[50]....
        /*0218*/ 	.word	0xffffffff


	//   ....[51]....
        /*021c*/ 	.word	0xffffffff


	//   ....[52]....
        /*0220*/ 	.word	0xffffffff


	//   ....[53]....
        /*0224*/ 	.word	0xffffffff


	//   ....[54]....
        /*0228*/ 	.word	0xffffffff


	//   ....[55]....
        /*022c*/ 	.word	0xffffffff


	//   ....[56]....
        /*0230*/ 	.word	0xffffffff


	//   ....[57]....
        /*0234*/ 	.word	0xffffffff


	//   ....[58]....
        /*0238*/ 	.word	0xffffffff


	//   ....[59]....
        /*023c*/ 	.word	0xffffffff


	//   ....[60]....
        /*0240*/ 	.word	0xffffffff


	//   ....[61]....
        /*0244*/ 	.word	0xffffffff


	//   ....[62]....
        /*0248*/ 	.word	0xffffffff


	//   ....[63]....
        /*024c*/ 	.word	0xffffffff


	//   ....[64]....
        /*0250*/ 	.word	0xffffffff


	//   ....[65]....
        /*0254*/ 	.word	0xffffffff


	//   ....[66]....
        /*0258*/ 	.word	0xffffffff


	//   ....[67]....
        /*025c*/ 	.word	0xffffffff


	//   ....[68]....
        /*0260*/ 	.word	0xffffffff


	//   ....[69]....
        /*0264*/ 	.word	0xffffffff


	//   ....[70]....
        /*0268*/ 	.word	0xffffffff


	//   ....[71]....
        /*026c*/ 	.word	0xffffffff


	//   ....[72]....
        /*0270*/ 	.word	0xffffffff


	//   ....[73]....
        /*0274*/ 	.word	0xffffffff


	//   ....[74]....
        /*0278*/ 	.word	0xffffffff


	//   ....[75]....
        /*027c*/ 	.word	0xffffffff


	//   ....[76]....
        /*0280*/ 	.word	0xffffffff


	//   ....[77]....
        /*0284*/ 	.word	0xffffffff


	//   ....[78]....
        /*0288*/ 	.word	0xffffffff


	//   ....[79]....
        /*028c*/ 	.word	0xffffffff


	//   ....[80]....
        /*0290*/ 	.word	0xffffffff


	//   ....[81]....
        /*0294*/ 	.word	0xffffffff


	//   ....[82]....
        /*0298*/ 	.word	0xffffffff


	//   ....[83]....
        /*029c*/ 	.word	0xffffffff


	//   ....[84]....
        /*02a0*/ 	.word	0xffffffff


	//   ....[85]....
        /*02a4*/ 	.word	0xffffffff


	//   ....[86]....
        /*02a8*/ 	.word	0xffffffff


	//   ....[87]....
        /*02ac*/ 	.word	0xffffffff


	//   ....[88]....
        /*02b0*/ 	.word	0xffffffff


	//   ....[89]....
        /*02b4*/ 	.word	0xffffffff


	//   ....[90]....
        /*02b8*/ 	.word	0xffffffff


	//   ....[91]....
        /*02bc*/ 	.word	0xffffffff


	//   ....[92]....
        /*02c0*/ 	.word	0xffffffff


	//   ....[93]....
        /*02c4*/ 	.word	0xffffffff


	//   ....[94]....
        /*02c8*/ 	.word	0xffffffff


	//   ....[95]....
        /*02cc*/ 	.word	0xffffffff


	//   ....[96]....
        /*02d0*/ 	.word	0xffffffff


	//   ....[97]....
        /*02d4*/ 	.word	0xffffffff


	//   ....[98]....
        /*02d8*/ 	.word	0xffffffff


	//   ....[99]....
        /*02dc*/ 	.word	0xffffffff


	//   ....[100]....
        /*02e0*/ 	.word	0xffffffff


	//   ....[101]....
        /*02e4*/ 	.word	0xffffffff


	//   ....[102]....
        /*02e8*/ 	.word	0xffffffff


	//   ....[103]....
        /*02ec*/ 	.word	0xffffffff


	//   ....[104]....
        /*02f0*/ 	.word	0xffffffff


	//   ....[105]....
        /*02f4*/ 	.word	0xffffffff


	//   ....[106]....
        /*02f8*/ 	.word	0xffffffff


	//   ....[107]....
        /*02fc*/ 	.word	0xffffffff


	//   ....[108]....
        /*0300*/ 	.word	0xffffffff


	//----- nvinfo : EIATTR_COOP_GROUP_INSTR_OFFSETS
	.align		4
.L_346:
        /*0304*/ 	.byte	0x04, 0x28
        /*0306*/ 	.short	(.L_348 - .L_347)


	//   ....[0]....
.L_347:
        /*0308*/ 	.word	0x00000090


	//   ....[1]....
        /*030c*/ 	.word	0x00001260


	//   ....[2]....
        /*0310*/ 	.word	0x00001290


	//   ....[3]....
        /*0314*/ 	.word	0x000012c0


	//   ....[4]....
        /*0318*/ 	.word	0x00001340


	//   ....[5]....
        /*031c*/ 	.word	0x00001470


	//   ....[6]....
        /*0320*/ 	.word	0x00001490


	//   ....[7]....
        /*0324*/ 	.word	0x00001510


	//   ....[8]....
        /*0328*/ 	.word	0x00001540


	//   ....[9]....
        /*032c*/ 	.word	0x00001660


	//   ....[10]....
        /*0330*/ 	.word	0x00001670


	//   ....[11]....
        /*0334*/ 	.word	0x000016d0


	//   ....[12]....
        /*0338*/ 	.word	0x00001700


	//   ....[13]....
        /*033c*/ 	.word	0x00001840


	//   ....[14]....
        /*0340*/ 	.word	0x00001860


	//   ....[15]....
        /*0344*/ 	.word	0x000018b0


	//   ....[16]....
        /*0348*/ 	.word	0x000018d0


	//   ....[17]....
        /*034c*/ 	.word	0x000018f0


	//   ....[18]....
        /*0350*/ 	.word	0x00001910


	//   ....[19]....
        /*0354*/ 	.word	0x00001920


	//   ....[20]....
        /*0358*/ 	.word	0x00001930


	//   ....[21]....
        /*035c*/ 	.word	0x00002b20


	//   ....[22]....
        /*0360*/ 	.word	0x00002b50


	//   ....[23]....
        /*0364*/ 	.word	0x00002b80


	//   ....[24]....
        /*0368*/ 	.word	0x00002be0


	//   ....[25]....
        /*036c*/ 	.word	0x00002c00


	//   ....[26]....
        /*0370*/ 	.word	0x00002c20


	//   ....[27]....
        /*0374*/ 	.word	0x00003180


	//   ....[28]....
        /*0378*/ 	.word	0x000033f0


	//   ....[29]....
        /*037c*/ 	.word	0x00004380


	//   ....[30]....
        /*0380*/ 	.word	0x00004800


	//   ....[31]....
        /*0384*/ 	.word	0x00004990


	//   ....[32]....
        /*0388*/ 	.word	0x000049c0


	//   ....[33]....
        /*038c*/ 	.word	0x00006260


	//   ....[34]....
        /*0390*/ 	.word	0x00006270


	//   ....[35]....
        /*0394*/ 	.word	0x00006280


	//   ....[36]....
        /*0398*/ 	.word	0x00006290


	//   ....[37]....
        /*039c*/ 	.word	0x000062a0


	//   ....[38]....
        /*03a0*/ 	.word	0x000062b0


	//   ....[39]....
        /*03a4*/ 	.word	0x000074e0


	//   ....[40]....
        /*03a8*/ 	.word	0x000074f0


	//   ....[41]....
        /*03ac*/ 	.word	0x00007500


	//   ....[42]....
        /*03b0*/ 	.word	0x00007510


	//   ....[43]....
        /*03b4*/ 	.word	0x00007520


	//   ....[44]....
        /*03b8*/ 	.word	0x00007530


	//   ....[45]....
        /*03bc*/ 	.word	0x00007700


	//   ....[46]....
        /*03c0*/ 	.word	0x00007910


	//   ....[47]....
        /*03c4*/ 	.word	0x000088c0


	//   ....[48]....
        /*03c8*/ 	.word	0x00008b40


	//   ....[49]....
        /*03cc*/ 	.word	0x00008b90


	//   ....[50]....
        /*03d0*/ 	.word	0x00008c20


	//   ....[51]....
        /*03d4*/ 	.word	0x0000a9e0


	//   ....[52]....
        /*03d8*/ 	.word	0x0000a9f0


	//   ....[53]....
        /*03dc*/ 	.word	0x0000aa00


	//   ....[54]....
        /*03e0*/ 	.word	0x0000aa10


	//   ....[55]....
        /*03e4*/ 	.word	0x0000aa20


	//   ....[56]....
        /*03e8*/ 	.word	0x0000aa30


	//   ....[57]....
        /*03ec*/ 	.word	0x0000bc60


	//   ....[58]....
        /*03f0*/ 	.word	0x0000bc70


	//   ....[59]....
        /*03f4*/ 	.word	0x0000bc80


	//   ....[60]....
        /*03f8*/ 	.word	0x0000bc90


	//   ....[61]....
        /*03fc*/ 	.word	0x0000bca0


	//   ....[62]....
        /*0400*/ 	.word	0x0000bcb0


	//   ....[63]....
        /*0404*/ 	.word	0x0000c150


	//   ....[64]....
        /*0408*/ 	.word	0x0000c170


	//   ....[65]....
        /*040c*/ 	.word	0x0000c1a0


	//   ....[66]....
        /*0410*/ 	.word	0x0000c1b0


	//   ....[67]....
        /*0414*/ 	.word	0x0000dd60


	//   ....[68]....
        /*0418*/ 	.word	0x0000dd80


	//   ....[69]....
        /*041c*/ 	.word	0x0000dda0


	//   ....[70]....
        /*0420*/ 	.word	0x0000ddc0


	//   ....[71]....
        /*0424*/ 	.word	0x0000df10


	//   ....[72]....
        /*0428*/ 	.word	0x0000df30


	//   ....[73]....
        /*042c*/ 	.word	0x0000efb0


	//   ....[74]....
        /*0430*/ 	.word	0x0000efc0


	//   ....[75]....
        /*0434*/ 	.word	0x0000efd0


	//   ....[76]....
        /*0438*/ 	.word	0x0000efe0


	//   ....[77]....
        /*043c*/ 	.word	0x0000eff0


	//   ....[78]....
        /*0440*/ 	.word	0x0000f000


	//   ....[79]....
        /*0444*/ 	.word	0x0000f1b0


	//   ....[80]....
        /*0448*/ 	.word	0x0000fb10


	//   ....[81]....
        /*044c*/ 	.word	0x00010200


	//   ....[82]....
        /*0450*/ 	.word	0x00010380


	//   ....[83]....
        /*0454*/ 	.word	0x00010670


	//   ....[84]....
        /*0458*/ 	.word	0x00010700


	//   ....[85]....
        /*045c*/ 	.word	0x00011f00


	//   ....[86]....
        /*0460*/ 	.word	0x00011f30


	//   ....[87]....
        /*0464*/ 	.word	0x00011f80


	//   ....[88]....
        /*0468*/ 	.word	0x00011f90


	//   ....[89]....
        /*046c*/ 	.word	0x00013130


	//   ....[90]....
        /*0470*/ 	.word	0x00013160


	//   ....[91]....
        /*0474*/ 	.word	0x00013190


	//   ....[92]....
        /*0478*/ 	.word	0x000131c0


	//   ....[93]....
        /*047c*/ 	.word	0x00013380


	//   ....[94]....
        /*0480*/ 	.word	0x00013390


	//   ....[95]....
        /*0484*/ 	.word	0x00013480


	//   ....[96]....
        /*0488*/ 	.word	0x000134b0


	//   ....[97]....
        /*048c*/ 	.word	0x00013580


	//   ....[98]....
        /*0490*/ 	.word	0x000135b0


	//   ....[99]....
        /*0494*/ 	.word	0x00013680


	//   ....[100]....
        /*0498*/ 	.word	0x000136a0


	//   ....[101]....
        /*049c*/ 	.word	0x00013de0


	//   ....[102]....
        /*04a0*/ 	.word	0x00013e00


	//   ....[103]....
        /*04a4*/ 	.word	0x00013ee0


	//   ....[104]....
        /*04a8*/ 	.word	0x00013f10


	//   ....[105]....
        /*04ac*/ 	.word	0x00013fe0


	//   ....[106]....
        /*04b0*/ 	.word	0x00014010


	//   ....[107]....
        /*04b4*/ 	.word	0x000140e0


	//   ....[108]....
        /*04b8*/ 	.word	0x00014100


	//----- nvinfo : EIATTR_EXIT_INSTR_OFFSETS
	.align		4
.L_348:
        /*04bc*/ 	.byte	0x04, 0x1c
        /*04be*/ 	.short	(.L_350 - .L_349)


	//   ....[0]....
.L_349:
        /*04c0*/ 	.word	0x00000370


	//   ....[1]....
        /*04c4*/ 	.word	0x000136b0


	//   ....[2]....
        /*04c8*/ 	.word	0x00013700


	//   ....[3]....
        /*04cc*/ 	.word	0x00013760


	//   ....[4]....
        /*04d0*/ 	.word	0x00014110


	//   ....[5]....
        /*04d4*/ 	.word	0x00014160


	//   ....[6]....
        /*04d8*/ 	.word	0x000141c0


	//----- nvinfo : EIATTR_CTAIDZ_USED
	.align		4
.L_350:
        /*04dc*/ 	.byte	0x01, 0x04
	.zero		2


	//----- nvinfo : EIATTR_MAX_THREADS
	.align		4
        /*04e0*/ 	.byte	0x04, 0x05
        /*04e2*/ 	.short	(.L_352 - .L_351)
.L_351:
        /*04e4*/ 	.word	0x00000100
        /*04e8*/ 	.word	0x00000001
        /*04ec*/ 	.word	0x00000001


	//----- nvinfo : EIATTR_CRS_STACK_SIZE
	.align		4
.L_352:
        /*04f0*/ 	.byte	0x04, 0x1e
        /*04f2*/ 	.short	(.L_354 - .L_353)
.L_353:
        /*04f4*/ 	.word	0x00000000
.L_354:


//--------------------- .nv.info._ZN7cutlass13device_kernelIN5flash19enable_sm80_to_sm89INS1_16FlashAttnFwdSm80INS1_25CollectiveMainloopFwdSm80ILi8ELi1ELb1EN4cute5tupleIJNS5_1CILi128EEENS7_ILi96EEES8_EEELi128ENS_10bfloat16_tEfNS_4arch4Sm80ELb0ELb1ELb1ELb1ELb1ELb1ELb1ELb0EEENS1_21CollectiveEpilogueFwdINS6_IJS8_S8_S9_EEENS6_IJNS7_ILi1EEESH_SH_EEESB_SD_Li256ELb1ELb1ELb0ELb0EEENS1_19SingleTileSchedulerILb1ELb0ELb1ELi128EEEEEEEEEvNT_6ParamsE --------------------------
	.section	.nv.info._ZN7cutlass13device_kernelIN5flash19enable_sm80_to_sm89INS1_16FlashAttnFwdSm80INS1_25CollectiveMainloopFwdSm80ILi8ELi1ELb1EN4cute5tupleIJNS5_1CILi128EEENS7_ILi96EEES8_EEELi128ENS_10bfloat16_tEfNS_4arch4Sm80ELb0ELb1ELb1ELb1ELb1ELb1ELb1ELb0EEENS1_21CollectiveEpilogueFwdINS6_IJS8_S8_S9_EEENS6_IJNS7_ILi1EEESH_SH_EEESB_SD_Li256ELb1ELb1ELb0ELb0EEENS1_19SingleTileSchedulerILb1ELb0ELb1ELi128EEEEEEEEEvNT_6ParamsE,"",@"SHT_CUDA_INFO"
	.sectionflags	@""
	.align	4


	//----- nvinfo : EIATTR_CUDA_API_VERSION
	.align		4
        /*0000*/ 	.byte	0x04, 0x37
        /*0002*/ 	.short	(.L_356 - .L_355)
.L_355:
        /*0004*/ 	.word	0x00000082


	//----- nvinfo : EIATTR_SW2861232_WAR
	.align		4
.L_356:
        /*0008*/ 	.byte	0x01, 0x35
	.zero		2


	//----- nvinfo : EIATTR_PARAM_CBANK
	.align		4
        /*000c*/ 	.byte	0x04, 0x0a
        /*000e*/ 	.short	(.L_358 - .L_357)
	.align		4
.L_357:
        /*0010*/ 	.word	index@(.nv.constant0._ZN7cutlass13device_kernelIN5flash19enable_sm80_to_sm89INS1_16FlashAttnFwdSm80INS1_25CollectiveMainloopFwdSm80ILi8ELi1ELb1EN4cute5tupleIJNS5_1CILi128EEENS7_ILi96EEES8_EEELi128ENS_10bfloat16_tEfNS_4arch4Sm80ELb0ELb1ELb1ELb1ELb1ELb1ELb1ELb0EEENS1_21CollectiveEpilogueFwdINS6_IJS8_S8_S9_EEENS6_IJNS7_ILi1EEESH_SH_EEESB_SD_Li256ELb1ELb1ELb0ELb0EEENS1_19SingleTileSchedulerILb1ELb0ELb1ELi128EEEEEEEEEvNT_6ParamsE)
        /*0014*/ 	.short	0x0160
        /*0016*/ 	.short	0x0418


	//----- nvinfo : EIATTR_CBANK_PARAM_SIZE
	.align		4
.L_358:
        /*0018*/ 	.byte	0x03, 0x19
        /*001a*/ 	.short	0x0418


	//----- nvinfo : EIATTR_KPARAM_INFO
	.align		4
        /*001c*/ 	.byte	0x04, 0x17
        /*001e*/ 	.short	(.L_360 - .L_359)
.L_359:
        /*0020*/ 	.word	0x00000000
        /*0024*/ 	.short	0x0000
        /*0026*/ 	.short	0x0000
        /*0028*/ 	.byte	0x00, 0xf0, 0x61, 0x10


	//----- nvinfo : EIATTR_MAXREG_COUNT
	.align		4
.L_360:
        /*002c*/ 	.byte	0x03, 0x1b
        /*002e*/ 	.short	0x00ff


	//----- nvinfo : EIATTR_NUM_BARRIERS
	.align		4
        /*0030*/ 	.byte	0x02, 0x4c
        /*0032*/ 	.byte	0x02
	.zero		1


	//----- nvinfo : EIATTR_ANNOTATIONS
	.align		4
        /*0034*/ 	.byte	0x04, 0x55
        /*0036*/ 	.short	(.L_362 - .L_361)


	//   ....[0]....
.L_361:
        /* <DEDUP_REMOVED lines=22> */


	//----- nvinfo : EIATTR_MERCURY_ISA_VERSION
	.align		4
.L_362:
        /*0180*/ 	.byte	0x03, 0x5f
        /*0182*/ 	.short	0x0000


	//----- nvinfo : EIATTR_COOP_GROUP_MASK_REGIDS
	.align		4
        /*0184*/ 	.byte	0x04, 0x29
        /*0186*/ 	.short	(.L_364 - .L_363)


	//   ....[0]....
.L_363:
        /*0188*/ 	.word	0xffffffff


	//   ....[1]....
        /*018c*/ 	.word	0xffffffff


	//   ....[2]....
        /*0190*/ 	.word	0xffffffff


	//   ....[3]....
        /*0194*/ 	.word	0xffffffff


	//   ....[4]....
        /*0198*/ 	.word	0xffffffff


	//   ....[5]....
        /*019c*/ 	.word	0xffffffff


	//   ....[6]....
        /*01a0*/ 	.word	0xffffffff


	//   ....[7]....
        /*01a4*/ 	.word	0xffffffff


	//   ....[8]....
        /*01a8*/ 	.word	0xffffffff


	//   ....[9]....
        /*01ac*/ 	.word	0xffffffff


	//   ....[10]....
        /*01b0*/ 	.word	0xffffffff


	//   ....[11]....
        /*01b4*/ 	.word	0xffffffff


	//   ....[12]....
        /*01b8*/ 	.word	0xffffffff


	//   ....[13]....
        /*01bc*/ 	.word	0xffffffff


	//   ....[14]....
        /*01c0*/ 	.word	0xffffffff


	//   ....[15]....
        /*01c4*/ 	.word	0xffffffff


	//   ....[16]....
        /*01c8*/ 	.word	0xffffffff


	//   ....[17]....
        /*01cc*/ 	.word	0xffffffff


	//   ....[18]....
        /*01d0*/ 	.word	0xffffffff


	//   ....[19]....
        /*01d4*/ 	.word	0xffffffff


	//   ....[20]....
        /*01d8*/ 	.word	0xffffffff


	//   ....[21]....
        /*01dc*/ 	.word	0xffffffff


	//   ....[22]....
        /*01e0*/ 	.word	0xffffffff


	//   ....[23]....
        /*01e4*/ 	.word	0xffffffff


	//   ....[24]....
        /*01e8*/ 	.word	0xffffffff


	//   ....[25]....
        /*01ec*/ 	.word	0xffffffff


	//   ....[26]....
        /*01f0*/ 	.word	0xffffffff


	//   ....[27]....
        /*01f4*/ 	.word	0xffffffff


	//   ....[28]....
        /*01f8*/ 	.word	0xffffffff


	//   ....[29]....
        /*01fc*/ 	.word	0xffffffff


	//   ....[30]....
        /*0200*/ 	.word	0xffffffff


	//   ....[31]....
        /*0204*/ 	.word	0xffffffff


	//   ....[32]....
        /*0208*/ 	.word	0xffffffff


	//   ....[33]....
        /*020c*/ 	.word	0xffffffff


	//   ....[34]....
        /*0210*/ 	.word	0xffffffff


	//   ....[35]....
        /*0214*/ 	.word	0xffffffff


	//   ....[36]....
        /*0218*/ 	.word	0xffffffff


	//   ....[37]....
        /*021c*/ 	.word	0xffffffff


	//   ....[38]....
        /*0220*/ 	.word	0xffffffff


	//   ....[39]....
        /*0224*/ 	.word	0xffffffff


	//   ....[40]....
        /*0228*/ 	.word	0xffffffff


	//   ....[41]....
        /*022c*/ 	.word	0xffffffff


	//   ....[42]....
        /*0230*/ 	.word	0xffffffff


	//   ....[43]....
        /*0234*/ 	.word	0xffffffff


	//   ....[44]....
        /*0238*/ 	.word	0xffffffff


	//   ....[45]....
        /*023c*/ 	.word	0xffffffff


	//   ....[46]....
        /*0240*/ 	.word	0xffffffff


	//   ....[47]....
        /*0244*/ 	.word	0xffffffff


	//   ....[48]....
        /*0248*/ 	.word	0xffffffff


	//   ....[49]....
        /*024c*/ 	.word	0xffffffff


	//   ....[50]....
        /*0250*/ 	.word	0xffffffff


	//   ....[51]....
        /*0254*/ 	.word	0xffffffff


	//   ....[52]....
        /*0258*/ 	.word	0xffffffff


	//   ....[53]....
        /*025c*/ 	.word	0xffffffff


	//   ....[54]....
        /*0260*/ 	.word	0xffffffff


	//   ....[55]....
        /*0264*/ 	.word	0xffffffff


	//   ....[56]....
        /*0268*/ 	.word	0xffffffff


	//   ....[57]....
        /*026c*/ 	.word	0xffffffff


	//   ....[58]....
        /*0270*/ 	.word	0xffffffff


	//   ....[59]....
        /*0274*/ 	.word	0xffffffff


	//   ....[60]....
        /*0278*/ 	.word	0xffffffff


	//   ....[61]....
        /*027c*/ 	.word	0xffffffff


	//   ....[62]....
        /*0280*/ 	.word	0xffffffff


	//   ....[63]....
        /*0284*/ 	.word	0xffffffff


	//   ....[64]....
        /*0288*/ 	.word	0xffffffff


	//   ....[65]....
        /*028c*/ 	.word	0xffffffff


	//   ....[66]....
        /*0290*/ 	.word	0xffffffff


	//   ....[67]....
        /*0294*/ 	.word	0xffffffff


	//   ....[68]....
        /*0298*/ 	.word	0xffffffff


	//   ....[69]....
        /*029c*/ 	.word	0xffffffff


	//   ....[70]....
        /*02a0*/ 	.word	0xffffffff


	//   ....[71]....
        /*02a4*/ 	.word	0xffffffff


	//   ....[72]....
        /*02a8*/ 	.word	0xffffffff


	//   ....[73]....
        /*02ac*/ 	.word	0xffffffff


	//   ....[74]....
        /*02b0*/ 	.word	0xffffffff


	//   ....[75]....
        /*02b4*/ 	.word	0xffffffff


	//   ....[76]....
        /*02b8*/ 	.word	0xffffffff


	//   ....[77]....
        /*02bc*/ 	.word	0xffffffff


	//   ....[78]....
        /*02c0*/ 	.word	0xffffffff


	//   ....[79]....
        /*02c4*/ 	.word	0xffffffff


	//   ....[80]....
        /*02c8*/ 	.word	0xffffffff


	//   ....[81]....
        /*02cc*/ 	.word	0xffffffff


	//   ....[82]....
        /*02d0*/ 	.word	0xffffffff


	//   ....[83]....
        /*02d4*/ 	.word	0xffffffff


	//   ....[84]....
        /*02d8*/ 	.word	0xffffffff


	//   ....[85]....
        /*02dc*/ 	.word	0xffffffff


	//   ....[86]....
        /*02e0*/ 	.word	0xffffffff


	//   ....[87]....
        /*02e4*/ 	.word	0xffffffff


	//   ....[88]....
        /*02e8*/ 	.word	0xffffffff


	//   ....[89]....
        /*02ec*/ 	.word	0xffffffff


	//   ....[90]....
        /*02f0*/ 	.word	0xffffffff


	//   ....[91]....
        /*02f4*/ 	.word	0xffffffff


	//   ....[92]....
        /*02f8*/ 	.word	0xffffffff


	//   ....[93]....
        /*02fc*/ 	.word	0xffffffff


	//   ....[94]....
        /*0300*/ 	.word	0xffffffff


	//   ....[95]....
        /*0304*/ 	.word	0xffffffff


	//   ....[96]....
        /*0308*/ 	.word	0xffffffff


	//   ....[97]....
        /*030c*/ 	.word	0xffffffff


	//   ....[98]....
        /*0310*/ 	.word	0xffffffff


	//   ....[99]....
        /*0314*/ 	.word	0xffffffff


	//   ....[100]....
        /*0318*/ 	.word	0xffffffff


	//   ....[101]....
        /*031c*/ 	.word	0xffffffff


	//   ....[102]....
        /*0320*/ 	.word	0xffffffff


	//   ....[103]....
        /*0324*/ 	.word	0xffffffff


	//   ....[104]....
        /*0328*/ 	.word	0xffffffff


	//   ....[105]....
        /*032c*/ 	.word	0xffffffff


	//   ....[106]....
        /*0330*/ 	.word	0xffffffff


	//   ....[107]....
        /*0334*/ 	.word	0xffffffff


	//   ....[108]....
        /*0338*/ 	.word	0xffffffff


	//   ....[109]....
        /*033c*/ 	.word	0xffffffff


	//   ....[110]....
        /*0340*/ 	.word	0xffffffff


	//   ....[111]....
        /*0344*/ 	.word	0xffffffff


	//   ....[112]....
        /*0348*/ 	.word	0xffffffff


	//   ....[113]....
        /*034c*/ 	.word	0xffffffff


	//   ....[114]....
        /*0350*/ 	.word	0xffffffff


	//   ....[115]....
        /*0354*/ 	.word	0xffffffff


	//   ....[116]....
        /*0358*/ 	.word	0xffffffff


	//   ....[117]....
        /*035c*/ 	.word	0xffffffff


	//   ....[118]....
        /*0360*/ 	.word	0xffffffff


	//   ....[119]....
        /*0364*/ 	.word	0xffffffff


	//   ....[120]....
        /*0368*/ 	.word	0xffffffff


	//   ....[121]....
        /*036c*/ 	.word	0xffffffff


	//   ....[122]....
        /*0370*/ 	.word	0xffffffff


	//   ....[123]....
        /*0374*/ 	.word	0xffffffff


	//   ....[124]....
        /*0378*/ 	.word	0xffffffff


	//   ....[125]....
        /*037c*/ 	.word	0xffffffff


	//   ....[126]....
        /*0380*/ 	.word	0xffffffff


	//   ....[127]....
        /*0384*/ 	.word	0xffffffff


	//   ....[128]....
        /*0388*/ 	.word	0xffffffff


	//   ....[129]....
        /*038c*/ 	.word	0xffffffff


	//   ....[130]....
        /*0390*/ 	.word	0xffffffff


	//   ....[131]....
        /*0394*/ 	.word	0xffffffff


	//   ....[132]....
        /*0398*/ 	.word	0xffffffff


	//   ....[133]....
        /*039c*/ 	.word	0xffffffff


	//   ....[134]....
        /*03a0*/ 	.word	0xffffffff


	//   ....[135]....
        /*03a4*/ 	.word	0xffffffff


	//   ....[136]....
        /*03a8*/ 	.word	0xffffffff


	//   ....[137]....
        /*03ac*/ 	.word	0xffffffff


	//   ....[138]....
        /*03b0*/ 	.word	0xffffffff


	//   ....[139]....
        /*03b4*/ 	.word	0xffffffff


	//   ....[140]....
        /*03b8*/ 	.word	0xffffffff


	//   ....[141]....
        /*03bc*/ 	.word	0xffffffff


	//   ....[142]....
        /*03c0*/ 	.word	0xffffffff


	//   ....[143]....
        /*03c4*/ 	.word	0xffffffff


	//   ....[144]....
        /*03c8*/ 	.word	0xffffffff


	//   ....[145]....
        /*03cc*/ 	.word	0xffffffff


	//   ....[146]....
        /*03d0*/ 	.word	0xffffffff


	//   ....[147]....
        /*03d4*/ 	.word	0xffffffff


	//   ....[148]....
        /*03d8*/ 	.word	0xffffffff


	//   ....[149]....
        /*03dc*/ 	.word	0xffffffff


	//   ....[150]....
        /*03e0*/ 	.word	0xffffffff


	//   ....[151]....
        /*03e4*/ 	.word	0xffffffff


	//   ....[152]....
        /*03e8*/ 	.word	0xffffffff


	//   ....[153]....
        /*03ec*/ 	.word	0xffffffff


	//   ....[154]....
        /*03f0*/ 	.word	0xffffffff


	//   ....[155]....
        /*03f4*/ 	.word	0xffffffff


	//   ....[156]....
        /*03f8*/ 	.word	0xffffffff


	//   ....[157]....
        /*03fc*/ 	.word	0xffffffff


	//   ....[158]....
        /*0400*/ 	.word	0xffffffff


	//   ....[159]....
        /*0404*/ 	.word	0xffffffff


	//   ....[160]....
        /*0408*/ 	.word	0xffffffff


	//   ....[161]....
        /*040c*/ 	.word	0xffffffff


	//   ....[162]....
        /*0410*/ 	.word	0xffffffff


	//   ....[163]....
        /*0414*/ 	.word	0xffffffff


	//   ....[164]....
        /*0418*/ 	.word	0xffffffff


	//----- nvinfo : EIATTR_COOP_GROUP_INSTR_OFFSETS
	.align		4
.L_364:
        /*041c*/ 	.byte	0x04, 0x28
        /*041e*/ 	.short	(.L_366 - .L_365)


	//   ....[0]....
.L_365:
        /*0420*/ 	.word	0x00000090


	//   ....[1]....
        /*0424*/ 	.word	0x00002370


	//   ....[2]....
        /*0428*/ 	.word	0x000023c0


	//   ....[3]....
        /*042c*/ 	.word	0x00002b90


	//   ....[4]....
        /*0430*/ 	.word	0x00002bb0


	//   ....[5]....
        /*0434*/ 	.word	0x00003300


	//   ....[6]....
        /*0438*/ 	.word	0x00003310


	//   ....[7]....
        /*043c*/ 	.word	0x00003b20


	//   ....[8]....
        /*0440*/ 	.word	0x00003b50


	//   ....[9]....
        /*0444*/ 	.word	0x00004750


	//   ....[10]....
        /*0448*/ 	.word	0x00004780


	//   ....[11]....
        /*044c*/ 	.word	0x00004f00


	//   ....[12]....
        /*0450*/ 	.word	0x00004f20


	//   ....[13]....
        /*0454*/ 	.word	0x000056c0


	//   ....[14]....
        /*0458*/ 	.word	0x000056f0


	//   ....[15]....
        /*045c*/ 	.word	0x00005800


	//   ....[16]....
        /*0460*/ 	.word	0x00005830


	//   ....[17]....
        /*0464*/ 	.word	0x00005900


	//   ....[18]....
        /*0468*/ 	.word	0x00005920


	//   ....[19]....
        /*046c*/ 	.word	0x00005d10


	//   ....[20]....
        /*0470*/ 	.word	0x00005d40


	//   ....[21]....
        /*0474*/ 	.word	0x00005ed0


	//   ....[22]....
        /*0478*/ 	.word	0x00005f00


	//   ....[23]....
        /*047c*/ 	.word	0x00005fd0


	//   ....[24]....
        /*0480*/ 	.word	0x00006000


	//   ....[25]....
        /*0484*/ 	.word	0x00006fe0


	//   ....[26]....
        /*0488*/ 	.word	0x00006ff0


	//   ....[27]....
        /*048c*/ 	.word	0x000070a0


	//   ....[28]....
        /*0490*/ 	.word	0x000070d0


	//   ....[29]....
        /*0494*/ 	.word	0x00007260


	//   ....[30]....
        /*0498*/ 	.word	0x00007290


	//   ....[31]....
        /*049c*/ 	.word	0x000072b0


	//   ....[32]....
        /*04a0*/ 	.word	0x000072d0


	//   ....[33]....
        /*04a4*/ 	.word	0x00007460


	//   ....[34]....
        /*04a8*/ 	.word	0x00007470


	//   ....[35]....
        /*04ac*/ 	.word	0x00007540


	//   ....[36]....
        /*04b0*/ 	.word	0x00007550


	//   ....[37]....
        /*04b4*/ 	.word	0x00007630


	//   ....[38]....
        /*04b8*/ 	.word	0x00007640


	//   ....[39]....
        /*04bc*/ 	.word	0x00007ae0


	//   ....[40]....
        /*04c0*/ 	.word	0x00007b00


	//   ....[41]....
        /*04c4*/ 	.word	0x00007b50


	//   ....[42]....
        /*04c8*/ 	.word	0x00007b60


	//   ....[43]....
        /*04cc*/ 	.word	0x00007ce0


	//   ....[44]....
        /*04d0*/ 	.word	0x00007d70


	//   ....[45]....
        /*04d4*/ 	.word	0x00007db0


	//   ....[46]....
        /*04d8*/ 	.word	0x00007de0


	//   ....[47]....
        /*04dc*/ 	.word	0x00007f60


	//   ....[48]....
        /*04e0*/ 	.word	0x00007ff0


	//   ....[49]....
        /*04e4*/ 	.word	0x00008030


	//   ....[50]....
        /*04e8*/ 	.word	0x00008070


	//   ....[51]....
        /*04ec*/ 	.word	0x00008200


	//   ....[52]....
        /*04f0*/ 	.word	0x00008290


	//   ....[53]....
        /*04f4*/ 	.word	0x000082d0


	//   ....[54]....
        /*04f8*/ 	.word	0x000082f0


	//   ....[55]....
        /*04fc*/ 	.word	0x0000a020


	//   ....[56]....
        /*0500*/ 	.word	0x0000a060


	//   ....[57]....
        /*0504*/ 	.word	0x0000a080


	//   ....[58]....
        /*0508*/ 	.word	0x0000a0f0


	//   ....[59]....
        /*050c*/ 	.word	0x0000a170


	//   ....[60]....
        /*0510*/ 	.word	0x0000a190


	//   ....[61]....
        /*0514*/ 	.word	0x0000a1b0


	//   ....[62]....
        /*0518*/ 	.word	0x0000a1d0


	//   ....[63]....
        /*051c*/ 	.word	0x0000a3c0


	//   ....[64]....
        /*0520*/ 	.word	0x0000a400


	//   ....[65]....
        /*0524*/ 	.word	0x0000a410


	//   ....[66]....
        /*0528*/ 	.word	0x0000a450


	//   ....[67]....
        /*052c*/ 	.word	0x0000a590


	//   ....[68]....
        /*0530*/ 	.word	0x0000a5b0


	//   ....[69]....
        /*0534*/ 	.word	0x0000a5d0


	//   ....[70]....
        /*0538*/ 	.word	0x0000a5f0


	//   ....[71]....
        /*053c*/ 	.word	0x0000c6f0


	//   ....[72]....
        /*0540*/ 	.word	0x0000c720


	//   ....[73]....
        /*0544*/ 	.word	0x0000c760


	//   ....[74]....
        /*0548*/ 	.word	0x0000c7b0


	//   ....[75]....
        /*054c*/ 	.word	0x0000c7e0


	//   ....[76]....
        /*0550*/ 	.word	0x0000c800


	//   ....[77]....
        /*0554*/ 	.word	0x0000d790


	//   ....[78]....
        /*0558*/ 	.word	0x0000d7c0


	//   ....[79]....
        /*055c*/ 	.word	0x0000d7f0


	//   ....[80]....
        /*0560*/ 	.word	0x0000d850


	//   ....[81]....
        /*0564*/ 	.word	0x0000d870


	//   ....[82]....
        /*0568*/ 	.word	0x0000d880


	//   ....[83]....
        /*056c*/ 	.word	0x0000ddf0


	//   ....[84]....
        /*0570*/ 	.word	0x0000e050


	//   ....[85]....
        /*0574*/ 	.word	0x0000f460


	//   ....[86]....
        /*0578*/ 	.word	0x0000f4e0


	//   ....[87]....
        /*057c*/ 	.word	0x0000f4f0


	//   ....[88]....
        /*0580*/ 	.word	0x0000f520


	//   ....[89]....
        /*0584*/ 	.word	0x00010e60


	//   ....[90]....
        /*0588*/ 	.word	0x00010e80


	//   ....[91]....
        /*058c*/ 	.word	0x00010eb0


	//   ....[92]....
        /*0590*/ 	.word	0x00010ec0


	//   ....[93]....
        /*0594*/ 	.word	0x00010ed0


	//   ....[94]....
        /*0598*/ 	.word	0x00010ee0


	//   ....[95]....
        /*059c*/ 	.word	0x00012150


	//   ....[96]....
        /*05a0*/ 	.word	0x00012180


	//   ....[97]....
        /*05a4*/ 	.word	0x000121a0


	//   ....[98]....
        /*05a8*/ 	.word	0x000121b0


	//   ....[99]....
        /*05ac*/ 	.word	0x000121c0


	//   ....[100]....
        /*05b0*/ 	.word	0x000121d0


	//   ....[101]....
        /*05b4*/ 	.word	0x000123e0


	//   ....[102]....
        /*05b8*/ 	.word	0x000125f0


	//   ....[103]....
        /*05bc*/ 	.word	0x00013540


	//   ....[104]....
        /*05c0*/ 	.word	0x000138f0


	//   ....[105]....
        /*05c4*/ 	.word	0x00013920


	//   ....[106]....
        /*05c8*/ 	.word	0x00013990


	//   ....[107]....
        /*05cc*/ 	.word	0x00015740


	//   ....[108]....
        /*05d0*/ 	.word	0x00015770


	//   ....[109]....
        /*05d4*/ 	.word	0x00015790


	//   ....[110]....
        /*05d8*/ 	.word	0x000157a0


	//   ....[111]....
        /*05dc*/ 	.word	0x000157b0


	//   ....[112]....
        /*05e0*/ 	.word	0x000157c0


	//   ....[113]....
        /*05e4*/ 	.word	0x00016a30


	//   ....[114]....
        /*05e8*/ 	.word	0x00016a60


	//   ....[115]....
        /*05ec*/ 	.word	0x00016a80


	//   ....[116]....
        /*05f0*/ 	.word	0x00016a90


	//   ....[117]....
        /*05f4*/ 	.word	0x00016aa0


	//   ....[118]....
        /*05f8*/ 	.word	0x00016ab0


	//   ....[119]....
        /*05fc*/ 	.word	0x00016f50


	//   ....[120]....
        /*0600*/ 	.word	0x00016f70


	//   ....[121]....
        /*0604*/ 	.word	0x00016fa0


	//   ....[122]....
        /*0608*/ 	.word	0x00016fb0


	//   ....[123]....
        /*060c*/ 	.word	0x00018b40


	//   ....[124]....
        /*0610*/ 	.word	0x00018b60


	//   ....[125]....
        /*0614*/ 	.word	0x00018b80


	//   ....[126]....
        /*0618*/ 	.word	0x00018ba0


	//   ....[127]....
        /*061c*/ 	.word	0x00018cf0


	//   ....[128]....
        /*0620*/ 	.word	0x00018d10


	//   ....[129]....
        /*0624*/ 	.word	0x00019dd0


	//   ....[130]....
        /*0628*/ 	.word	0x00019de0


	//   ....[131]....
        /*062c*/ 	.word	0x00019df0


	//   ....[132]....
        /*0630*/ 	.word	0x00019e00


	//   ....[133]....
        /*0634*/ 	.word	0x00019e10


	//   ....[134]....
        /*0638*/ 	.word	0x00019e20


	//   ....[135]....
        /*063c*/ 	.word	0x0001a020


	//   ....[136]....
        /*0640*/ 	.word	0x0001aa60


	//   ....[137]....
        /*0644*/ 	.word	0x0001b200


	//   ....[138]....
        /*0648*/ 	.word	0x0001b520


	//   ....[139]....
        /*064c*/ 	.word	0x0001b550


	//   ....[140]....
        /*0650*/ 	.word	0x0001b570


	//   ....[141]....
        /*0654*/ 	.word	0x0001ce10


	//   ....[142]....
        /*0658*/ 	.word	0x0001ce40


	//   ....[143]....
        /*065c*/ 	.word	0x0001ce90


	//   ....[144]....
        /*0660*/ 	.word	0x0001cea0


	//   ....[145]....
        /*0664*/ 	.word	0x0001e040


	//   ....[146]....
        /*0668*/ 	.word	0x0001e070


	//   ....[147]....
        /*066c*/ 	.word	0x0001e0a0


	//   ....[148]....
        /*0670*/ 	.word	0x0001e0d0


	//   ....[149]....
        /*0674*/ 	.word	0x0001e290


	//   ....[150]....
        /*0678*/ 	.word	0x0001e2a0


	//   ....[151]....
        /*067c*/ 	.word	0x0001e390


	//   ....[152]....
        /*0680*/ 	.word	0x0001e3c0


	//   ....[153]....
        /*0684*/ 	.word	0x0001e490


	//   ....[154]....
        /*0688*/ 	.word	0x0001e4c0


	//   ....[155]....
        /*068c*/ 	.word	0x0001e590


	//   ....[156]....
        /*0690*/ 	.word	0x0001e5b0


	//   ....[157]....
        /*0694*/ 	.word	0x0001ecf0


	//   ....[158]....
        /*0698*/ 	.word	0x0001ed10


	//   ....[159]....
        /*069c*/ 	.word	0x0001edf0


	//   ....[160]....
        /*06a0*/ 	.word	0x0001ee20


	//   ....[161]....
        /*06a4*/ 	.word	0x0001eef0


	//   ....[162]....
        /*06a8*/ 	.word	0x0001ef20


	//   ....[163]....
        /*06ac*/ 	.word	0x0001eff0


	//   ....[164]....
        /*06b0*/ 	.word	0x0001f010


	//----- nvinfo : EIATTR_EXIT_INSTR_OFFSETS
	.align		4
.L_366:
        /*06b4*/ 	.byte	0x04, 0x1c
        /*06b6*/ 	.short	(.L_368 - .L_367)


	//   ....[0]....
.L_367:
        /*06b8*/ 	.word	0x00000370


	//   ....[1]....
        /*06bc*/ 	.word	0x0001e5c0


	//   ....[2]....
        /*06c0*/ 	.word	0x0001e610


	//   ....[3]....
        /*06c4*/ 	.word	0x0001e670


	//   ....[4]....
        /*06c8*/ 	.word	0x0001f020


	//   ....[5]....
        /*06cc*/ 	.word	0x0001f070


	//   ....[6]....
        /*06d0*/ 	.word	0x0001f0d0


	//----- nvinfo : EIATTR_CTAIDZ_USED
	.align		4
.L_368:
        /*06d4*/ 	.byte	0x01, 0x04
	.zero		2


	//----- nvinfo : EIATTR_MAX_THREADS
	.align		4
        /*06d8*/ 	.byte	0x04, 0x05
        /*06da*/ 	.short	(.L_370 - .L_369)
.L_369:
        /*06dc*/ 	.word	0x00000100
        /*06e0*/ 	.word	0x00000001
        /*06e4*/ 	.word	0x00000001


	//----- nvinfo : EIATTR_CRS_STACK_SIZE
	.align		4
.L_370:
        /*06e8*/ 	.byte	0x04, 0x1e
        /*06ea*/ 	.short	(.L_372 - .L_371)
.L_371:
        /*06ec*/ 	.word	0x00000000
.L_372:


//--------------------- .nv.info._ZN7cutlass13device_kernelIN5flash19enable_sm80_to_sm89INS1_16FlashAttnFwdSm80INS1_25CollectiveMainloopFwdSm80ILi8ELi1ELb1EN4cute5tupleIJNS5_1CILi128EEES8_S8_EEELi128ENS_10bfloat16_tEfNS_4arch4Sm80ELb1ELb0ELb1ELb0ELb1ELb0ELb1ELb0EEENS1_21CollectiveEpilogueFwdIS9_NS6_IJNS7_ILi1EEESF_SF_EEESA_SC_Li256ELb0ELb1ELb0ELb0EEENS1_30DynamicPersistentTileSchedulerILi256ELi256ELb0ELb1ELb0EEEEEEEEEvNT_6ParamsE --------------------------
	.section	.nv.info._ZN7cutlass13device_kernelIN5flash19enable_sm80_to_sm89INS1_16FlashAttnFwdSm80INS1_25CollectiveMainloopFwdSm80ILi8ELi1ELb1EN4cute5tupleIJNS5_1CILi128EEES8_S8_EEELi128ENS_10bfloat16_tEfNS_4arch4Sm80ELb1ELb0ELb1ELb0ELb1ELb0ELb1ELb0EEENS1_21CollectiveEpilogueFwdIS9_NS6_IJNS7_ILi1EEESF_SF_EEESA_SC_Li256ELb0ELb1ELb0ELb0EEENS1_30DynamicPersistentTileSchedulerILi256ELi256ELb0ELb1ELb0EEEEEEEEEvNT_6ParamsE,"",@"SHT_CUDA_INFO"
	.sectionflags	@""
	.align	4


	//----- nvinfo : EIATTR_CUDA_API_VERSION
	.align		4
        /*0000*/ 	.byte	0x04, 0x37
        /*0002*/ 	.short	(.L_374 - .L_373)
.L_373:
        /*0004*/ 	.word	0x00000082


	//----- nvinfo : EIATTR_SW2861232_WAR
	.align		4
.L_374:
        /*0008*/ 	.byte	0x01, 0x35
	.zero		2


	//----- nvinfo : EIATTR_PARAM_CBANK
	.align		4
        /*000c*/ 	.byte	0x04, 0x0a
        /*000e*/ 	.short	(.L_376 - .L_375)
	.align		4
.L_375:
        /*0010*/ 	.word	index@(.nv.constant0._ZN7cutlass13device_kernelIN5flash19enable_sm80_to_sm89INS1_16FlashAttnFwdSm80INS1_25CollectiveMainloopFwdSm80ILi8ELi1ELb1EN4cute5tupleIJNS5_1CILi128EEES8_S8_EEELi128ENS_10bfloat16_tEfNS_4arch4Sm80ELb1ELb0ELb1ELb0ELb1ELb0ELb1ELb0EEENS1_21CollectiveEpilogueFwdIS9_NS6_IJNS7_ILi1EEESF_SF_EEESA_SC_Li256ELb0ELb1ELb0ELb0EEENS1_30DynamicPersistentTileSchedulerILi256ELi256ELb0ELb1ELb0EEEEEEEEEvNT_6ParamsE)
        /*0014*/ 	.short	0x0160
        /*0016*/ 	.short	0x0428


	//----- nvinfo : EIATTR_CBANK_PARAM_SIZE
	.align		4
.L_376:
        /*0018*/ 	.byte	0x03, 0x19
        /*001a*/ 	.short	0x0428


	//----- nvinfo : EIATTR_KPARAM_INFO
	.align		4
        /*001c*/ 	.byte	0x04, 0x17
        /*001e*/ 	.short	(.L_378 - .L_377)
.L_377:
        /*0020*/ 	.word	0x00000000
        /*0024*/ 	.short	0x0000
        /*0026*/ 	.short	0x0000
        /*0028*/ 	.byte	0x00, 0xf0, 0xa1, 0x10


	//----- nvinfo : EIATTR_MAXREG_COUNT
	.align		4
.L_378:
        /*002c*/ 	.byte	0x03, 0x1b
        /*002e*/ 	.short	0x00ff


	//----- nvinfo : EIATTR_NUM_BARRIERS
	.align		4
        /*0030*/ 	.byte	0x02, 0x4c
        /*0032*/ 	.byte	0x06
	.zero		1


	//----- nvinfo : EIATTR_ANNOTATIONS
	.align		4
        /*0034*/ 	.byte	0x04, 0x55
        /*0036*/ 	.short	(.L_380 - .L_379)


	//   ....[0]....
.L_379:
        /* <DEDUP_REMOVED lines=49> */


	//----- nvinfo : EIATTR_MERCURY_ISA_VERSION
	.align		4
.L_380:
        /*0330*/ 	.byte	0x03, 0x5f
        /*0332*/ 	.short	0x0000


	//----- nvinfo : EIATTR_INT_WARP_WIDE_INSTR_OFFSETS
	.align		4
        /*0334*/ 	.byte	0x04, 0x31
        /*0336*/ 	.short	(.L_382 - .L_381)


	//   ....[0]....
.L_381:
        /*0338*/ 	.word	0x0000fab0


	//   ....[1]....
        /*033c*/ 	.word	0x0000fb30


	//----- nvinfo : EIATTR_COOP_GROUP_MASK_REGIDS
	.align		4
.L_382:
        /*0340*/ 	.byte	0x04, 0x29
        /*0342*/ 	.short	(.L_384 - .L_383)


	//   ....[0]....
.L_383:
        /*0344*/ 	.word	0xffffffff


	//   ....[1]....
        /*0348*/ 	.word	0xffffffff


	//   ....[2]....
        /*034c*/ 	.word	0xffffffff


	//   ....[3]....
        /*0350*/ 	.word	0xffffffff


	//   ....[4]....
        /*0354*/ 	.word	0xffffffff


	//   ....[5]....
        /*0358*/ 	.word	0xffffffff


	//   ....[6]....
        /*035c*/ 	.word	0xffffffff


	//   ....[7]....
        /*0360*/ 	.word	0xffffffff


	//   ....[8]....
        /*0364*/ 	.word	0xffffffff


	//   ....[9]....
        /*0368*/ 	.word	0xffffffff


	//   ....[10]....
        /*036c*/ 	.word	0xffffffff


	//   ....[11]....
        /*0370*/ 	.word	0xffffffff


	//   ....[12]....
        /*0374*/ 	.word	0xffffffff


	//   ....[13]....
        /*0378*/ 	.word	0xffffffff


	//   ....[14]....
        /*037c*/ 	.word	0xffffffff


	//   ....[15]....
        /*0380*/ 	.word	0xffffffff


	//   ....[16]....
        /*0384*/ 	.word	0xffffffff


	//   ....[17]....
        /*0388*/ 	.word	0xffffffff


	//   ....[18]....
        /*038c*/ 	.word	0xffffffff


	//   ....[19]....
        /*0390*/ 	.word	0xffffffff


	//   ....[20]....
        /*0394*/ 	.word	0xffffffff


	//   ....[21]....
        /*0398*/ 	.word	0xffffffff


	//   ....[22]....
        /*039c*/ 	.word	0xffffffff


	//   ....[23]....
        /*03a0*/ 	.word	0xffffffff


	//   ....[24]....
        /*03a4*/ 	.word	0xffffffff


	//   ....[25]....
        /*03a8*/ 	.word	0xffffffff


	//   ....[26]....
        /*03ac*/ 	.word	0xffffffff


	//   ....[27]....
        /*03b0*/ 	.word	0xffffffff


	//   ....[28]....
        /*03b4*/ 	.word	0xffffffff


	//   ....[29]....
        /*03b8*/ 	.word	0xffffffff


	//   ....[30]....
        /*03bc*/ 	.word	0xffffffff


	//   ....[31]....
        /*03c0*/ 	.word	0xffffffff


	//   ....[32]....
        /*03c4*/ 	.word	0xffffffff


	//   ....[33]....
        /*03c8*/ 	.word	0xffffffff


	//   ....[34]....
        /*03cc*/ 	.word	0xffffffff


	//   ....[35]....
        /*03d0*/ 	.word	0xffffffff


	//   ....[36]....
        /*03d4*/ 	.word	0xffffffff


	//   ....[37]....
        /*03d8*/ 	.word	0xffffffff


	//   ....[38]....
        /*03dc*/ 	.word	0xffffffff


	//   ....[39]....
        /*03e0*/ 	.word	0xffffffff


	//   ....[40]....
        /*03e4*/ 	.word	0xffffffff


	//   ....[41]....
        /*03e8*/ 	.word	0xffffffff


	//   ....[42]....
        /*03ec*/ 	.word	0xffffffff


	//   ....[43]....
        /*03f0*/ 	.word	0xffffffff


	//   ....[44]....
        /*03f4*/ 	.word	0xffffffff


	//   ....[45]....
        /*03f8*/ 	.word	0xffffffff


	//   ....[46]....
        /*03fc*/ 	.word	0xffffffff


	//   ....[47]....
        /*0400*/ 	.word	0xffffffff


	//   ....[48]....
        /*0404*/ 	.word	0xffffffff


	//   ....[49]....
        /*0408*/ 	.word	0xffffffff


	//   ....[50]....
        /*040c*/ 	.word	0xffffffff


	//   ....[51]....
        /*0410*/ 	.word	0xffffffff


	//   ....[52]....
        /*0414*/ 	.word	0xffffffff


	//   ....[53]....
        /*0418*/ 	.word	0xffffffff


	//   ....[54]....
        /*041c*/ 	.word	0xffffffff


	//   ....[55]....
        /*0420*/ 	.word	0xffffffff


	//   ....[56]....
        /*0424*/ 	.word	0xffffffff


	//   ....[57]....
        /*0428*/ 	.word	0xffffffff


	//   ....[58]....
        /*042c*/ 	.word	0xffffffff


	//   ....[59]....
        /*0430*/ 	.word	0xffffffff


	//   ....[60]....
        /*0434*/ 	.word	0xffffffff


	//   ....[61]....
        /*0438*/ 	.word	0xffffffff


	//   ....[62]....
        /*043c*/ 	.word	0xffffffff


	//   ....[63]....
        /*0440*/ 	.word	0xffffffff


	//   ....[64]....
        /*0444*/ 	.word	0xffffffff


	//   ....[65]....
        /*0448*/ 	.word	0xffffffff


	//   ....[66]....
        /*044c*/ 	.word	0xffffffff


	//   ....[67]....
        /*0450*/ 	.word	0xffffffff


	//   ....[68]....
        /*0454*/ 	.word	0xffffffff


	//   ....[69]....
        /*0458*/ 	.word	0xffffffff


	//   ....[70]....
        /*045c*/ 	.word	0xffffffff


	//   ....[71]....
        /*0460*/ 	.word	0xffffffff


	//   ....[72]....
        /*0464*/ 	.word	0xffffffff


	//   ....[73]....
        /*0468*/ 	.word	0xffffffff


	//   ....[74]....
        /*046c*/ 	.word	0xffffffff


	//   ....[75]....
        /*0470*/ 	.word	0xffffffff


	//   ....[76]....
        /*0474*/ 	.word	0xffffffff


	//   ....[77]....
        /*0478*/ 	.word	0xffffffff


	//   ....[78]....
        /*047c*/ 	.word	0xffffffff


	//   ....[79]....
        /*0480*/ 	.word	0xffffffff


	//   ....[80]....
        /*0484*/ 	.word	0xffffffff


	//   ....[81]....
        /*0488*/ 	.word	0xffffffff


	//   ....[82]....
        /*048c*/ 	.word	0xffffffff


	//   ....[83]....
        /*0490*/ 	.word	0xffffffff


	//   ....[84]....
        /*0494*/ 	.word	0xffffffff


	//   ....[85]....
        /*0498*/ 	.word	0xffffffff


	//   ....[86]....
        /*049c*/ 	.word	0xffffffff


	//   ....[87]....
        /*04a0*/ 	.word	0xffffffff


	//   ....[88]....
        /*04a4*/ 	.word	0xffffffff


	//   ....[89]....
        /*04a8*/ 	.word	0xffffffff


	//   ....[90]....
        /*04ac*/ 	.word	0xffffffff


	//   ....[91]....
        /*04b0*/ 	.word	0xffffffff


	//   ....[92]....
        /*04b4*/ 	.word	0xffffffff


	//   ....[93]....
        /*04b8*/ 	.word	0xffffffff


	//   ....[94]....
        /*04bc*/ 	.word	0xffffffff


	//   ....[95]....
        /*04c0*/ 	.word	0xffffffff


	//   ....[96]....
        /*04c4*/ 	.word	0xffffffff


	//   ....[97]....
        /*04c8*/ 	.word	0xffffffff


	//   ....[98]....
        /*04cc*/ 	.word	0xffffffff


	//   ....[99]....
        /*04d0*/ 	.word	0xffffffff


	//   ....[100]....
        /*04d4*/ 	.word	0xffffffff


	//   ....[101]....
        /*04d8*/ 	.word	0xffffffff


	//   ....[102]....
        /*04dc*/ 	.word	0xffffffff


	//   ....[103]....
        /*04e0*/ 	.word	0xffffffff


	//   ....[104]....
        /*04e4*/ 	.word	0xffffffff


	//   ....[105]....
        /*04e8*/ 	.word	0xffffffff


	//   ....[106]....
        /*04ec*/ 	.word	0xffffffff


	//   ....[107]....
        /*04f0*/ 	.word	0xffffffff


	//   ....[108]....
        /*04f4*/ 	.word	0xffffffff


	//   ....[109]....
        /*04f8*/ 	.word	0xffffffff


	//   ....[110]....
        /*04fc*/ 	.word	0xffffffff


	//   ....[111]....
        /*0500*/ 	.word	0xffffffff


	//   ....[112]....
        /*0504*/ 	.word	0xffffffff


	//   ....[113]....
        /*0508*/ 	.word	0xffffffff


	//   ....[114]....
        /*050c*/ 	.word	0xffffffff


	//   ....[115]....
        /*0510*/ 	.word	0xffffffff


	//   ....[116]....
        /*0514*/ 	.word	0xffffffff


	//   ....[117]....
        /*0518*/ 	.word	0xffffffff


	//   ....[118]....
        /*051c*/ 	.word	0xffffffff


	//   ....[119]....
        /*0520*/ 	.word	0xffffffff


	//   ....[120]....
        /*0524*/ 	.word	0xffffffff


	//   ....[121]....
        /*0528*/ 	.word	0xffffffff


	//   ....[122]....
        /*052c*/ 	.word	0xffffffff


	//   ....[123]....
        /*0530*/ 	.word	0xffffffff


	//   ....[124]....
        /*0534*/ 	.word	0xffffffff


	//   ....[125]....
        /*0538*/ 	.word	0xffffffff


	//   ....[126]....
        /*053c*/ 	.word	0xffffffff


	//   ....[127]....
        /*0540*/ 	.word	0xffffffff


	//   ....[128]....
        /*0544*/ 	.word	0xffffffff


	//   ....[129]....
        /*0548*/ 	.word	0xffffffff


	//   ....[130]....
        /*054c*/ 	.word	0xffffffff


	//   ....[131]....
        /*0550*/ 	.word	0xffffffff


	//   ....[132]....
        /*0554*/ 	.word	0xffffffff


	//   ....[133]....
        /*0558*/ 	.word	0xffffffff


	//   ....[134]....
        /*055c*/ 	.word	0xffffffff


	//   ....[135]....
        /*0560*/ 	.word	0xffffffff


	//   ....[136]....
        /*0564*/ 	.word	0xffffffff


	//   ....[137]....
        /*0568*/ 	.word	0xffffffff


	//   ....[138]....
        /*056c*/ 	.word	0xffffffff


	//   ....[139]....
        /*0570*/ 	.word	0xffffffff


	//   ....[140]....
        /*0574*/ 	.word	0xffffffff


	//   ....[141]....
        /*0578*/ 	.word	0xffffffff


	//   ....[142]....
        /*057c*/ 	.word	0xffffffff


	//   ....[143]....
        /*0580*/ 	.word	0xffffffff


	//   ....[144]....
        /*0584*/ 	.word	0xffffffff


	//   ....[145]....
        /*0588*/ 	.word	0xffffffff


	//   ....[146]....
        /*058c*/ 	.word	0xffffffff


	//   ....[147]....
        /*0590*/ 	.word	0xffffffff


	//   ....[148]....
        /*0594*/ 	.word	0xffffffff


	//   ....[149]....
        /*0598*/ 	.word	0xffffffff


	//   ....[150]....
        /*059c*/ 	.word	0xffffffff


	//   ....[151]....
        /*05a0*/ 	.word	0xffffffff


	//   ....[152]....
        /*05a4*/ 	.word	0xffffffff


	//   ....[153]....
        /*05a8*/ 	.word	0xffffffff


	//   ....[154]....
        /*05ac*/ 	.word	0xffffffff


	//   ....[155]....
        /*05b0*/ 	.word	0xffffffff


	//   ....[156]....
        /*05b4*/ 	.word	0xffffffff


	//   ....[157]....
        /*05b8*/ 	.word	0xffffffff


	//   ....[158]....
        /*05bc*/ 	.word	0xffffffff


	//   ....[159]....
        /*05c0*/ 	.word	0xffffffff


	//   ....[160]....
        /*05c4*/ 	.word	0xffffffff


	//   ....[161]....
        /*05c8*/ 	.word	0xffffffff


	//   ....[162]....
        /*05cc*/ 	.word	0xffffffff


	//   ....[163]....
        /*05d0*/ 	.word	0xffffffff


	//   ....[164]....
        /*05d4*/ 	.word	0xffffffff


	//   ....[165]....
        /*05d8*/ 	.word	0xffffffff


	//   ....[166]....
        /*05dc*/ 	.word	0xffffffff


	//   ....[167]....
        /*05e0*/ 	.word	0xffffffff


	//   ....[168]....
        /*05e4*/ 	.word	0xffffffff


	//----- nvinfo : EIATTR_COOP_GROUP_INSTR_OFFSETS
	.align		4
.L_384:
        /*05e8*/ 	.byte	0x04, 0x28
        /*05ea*/ 	.short	(.L_386 - .L_385)


	//   ....[0]....
.L_385:
        /*05ec*/ 	.word	0x00000050


	//   ....[1]....
        /*05f0*/ 	.word	0x00001540


	//   ....[2]....
        /*05f4*/ 	.word	0x00001560


	//   ....[3]....
        /*05f8*/ 	.word	0x00001570


	//   ....[4]....
        /*05fc*/ 	.word	0x00001580


	//   ....[5]....
        /*0600*/ 	.word	0x00001590


	//   ....[6]....
        /*0604*/ 	.word	0x000015a0


	//   ....[7]....
        /*0608*/ 	.word	0x000015e0


	//   ....[8]....
        /*060c*/ 	.word	0x00001640


	//   ....[9]....
        /*0610*/ 	.word	0x00001840


	//   ....[10]....
        /*0614*/ 	.word	0x00001860


	//   ....[11]....
        /*0618*/ 	.word	0x00001870


	//   ....[12]....
        /*061c*/ 	.word	0x000018a0


	//   ....[13]....
        /*0620*/ 	.word	0x000018b0


	//   ....[14]....
        /*0624*/ 	.word	0x00001900


	//   ....[15]....
        /*0628*/ 	.word	0x00001960


	//   ....[16]....
        /*062c*/ 	.word	0x000019b0


	//   ....[17]....
        /*0630*/ 	.word	0x00001f30


	//   ....[18]....
        /*0634*/ 	.word	0x00001f50


	//   ....[19]....
        /*0638*/ 	.word	0x00001f60


	//   ....[20]....
        /*063c*/ 	.word	0x00001f80


	//   ....[21]....
        /*0640*/ 	.word	0x00001f90


	//   ....[22]....
        /*0644*/ 	.word	0x00001fb0


	//   ....[23]....
        /*0648*/ 	.word	0x00001fc0


	//   ....[24]....
        /*064c*/ 	.word	0x00001fe0


	//   ....[25]....
        /*0650*/ 	.word	0x00003720


	//   ....[26]....
        /*0654*/ 	.word	0x00003740


	//   ....[27]....
        /*0658*/ 	.word	0x00003770


	//   ....[28]....
        /*065c*/ 	.word	0x00003780


	//   ....[29]....
        /*0660*/ 	.word	0x00003790


	//   ....[30]....
        /*0664*/ 	.word	0x000037a0


	//   ....[31]....
        /*0668*/ 	.word	0x000037b0


	//   ....[32]....
        /*066c*/ 	.word	0x000037d0


	//   ....[33]....
        /*0670*/ 	.word	0x00003af0


	//   ....[34]....
        /*0674*/ 	.word	0x00003f30


	//   ....[35]....
        /*0678*/ 	.word	0x00004730


	//   ....[36]....
        /*067c*/ 	.word	0x00004750


	//   ....[37]....
        /*0680*/ 	.word	0x00004770


	//   ....[38]....
        /*0684*/ 	.word	0x00004790


	//   ....[39]....
        /*0688*/ 	.word	0x00006670


	//   ....[40]....
        /*068c*/ 	.word	0x00006690


	//   ....[41]....
        /*0690*/ 	.word	0x000066c0


	//   ....[42]....
        /*0694*/ 	.word	0x000066d0


	//   ....[43]....
        /*0698*/ 	.word	0x000066e0


	//   ....[44]....
        /*069c*/ 	.word	0x000066f0


	//   ....[45]....
        /*06a0*/ 	.word	0x00006820


	//   ....[46]....
        /*06a4*/ 	.word	0x00006830


	//   ....[47]....
        /*06a8*/ 	.word	0x00007f40


	//   ....[48]....
        /*06ac*/ 	.word	0x00007f60


	//   ....[49]....
        /*06b0*/ 	.word	0x00007f90


	//   ....[50]....
        /*06b4*/ 	.word	0x00007fa0


	//   ....[51]....
        /*06b8*/ 	.word	0x00007fb0


	//   ....[52]....
        /*06bc*/ 	.word	0x00007fc0


	//   ....[53]....
        /*06c0*/ 	.word	0x000080f0


	//   ....[54]....
        /*06c4*/ 	.word	0x00008100


	//   ....[55]....
        /*06c8*/ 	.word	0x00008310


	//   ....[56]....
        /*06cc*/ 	.word	0x00008750


	//   ....[57]....
        /*06d0*/ 	.word	0x00008f50


	//   ....[58]....
        /*06d4*/ 	.word	0x00008f70


	//   ....[59]....
        /*06d8*/ 	.word	0x00008f90


	//   ....[60]....
        /*06dc*/ 	.word	0x00008fb0


	//   ....[61]....
        /*06e0*/ 	.word	0x0000b360


	//   ....[62]....
        /*06e4*/ 	.word	0x0000b380


	//   ....[63]....
        /*06e8*/ 	.word	0x0000b3e0


	//   ....[64]....
        /*06ec*/ 	.word	0x0000b420


	//   ....[65]....
        /*06f0*/ 	.word	0x0000b440


	//   ....[66]....
        /*06f4*/ 	.word	0x0000b460


	//   ....[67]....
        /*06f8*/ 	.word	0x0000b480


	//   ....[68]....
        /*06fc*/ 	.word	0x0000b490


	//   ....[69]....
        /*0700*/ 	.word	0x0000cbe0


	//   ....[70]....
        /*0704*/ 	.word	0x0000cc00


	//   ....[71]....
        /*0708*/ 	.word	0x0000cc30


	//   ....[72]....
        /*070c*/ 	.word	0x0000cc50


	//   ....[73]....
        /*0710*/ 	.word	0x0000cc60


	//   ....[74]....
        /*0714*/ 	.word	0x0000cc70


	//   ....[75]....
        /*0718*/ 	.word	0x0000cc80


	//   ....[76]....
        /*071c*/ 	.word	0x0000cc90


	//   ....[77]....
        /*0720*/ 	.word	0x0000d2c0


	//   ....[78]....
        /*0724*/ 	.word	0x0000d2d0


	//   ....[79]....
        /*0728*/ 	.word	0x0000d300


	//   ....[80]....
        /*072c*/ 	.word	0x0000d310


	//   ....[81]....
        /*0730*/ 	.word	0x0000f460


	//   ....[82]....
        /*0734*/ 	.word	0x0000f4b0


	//   ....[83]....
        /*0738*/ 	.word	0x0000f4d0


	//   ....[84]....
        /*073c*/ 	.word	0x0000f4f0


	//   ....[85]....
        /*0740*/ 	.word	0x00010110


	//   ....[86]....
        /*0744*/ 	.word	0x00010480


	//   ....[87]....
        /*0748*/ 	.word	0x000104b0


	//   ....[88]....
        /*074c*/ 	.word	0x000104c0


	//   ....[89]....
        /*0750*/ 	.word	0x000104d0


	//   ....[90]....
        /*0754*/ 	.word	0x00010700


	//   ....[91]....
        /*0758*/ 	.word	0x00010710


	//   ....[92]....
        /*075c*/ 	.word	0x000107f0


	//   ....[93]....
        /*0760*/ 	.word	0x00010820


	//   ....[94]....
        /*0764*/ 	.word	0x000108e0


	//   ....[95]....
        /*0768*/ 	.word	0x00010910


	//   ....[96]....
        /*076c*/ 	.word	0x000109d0


	//   ....[97]....
        /*0770*/ 	.word	0x000109f0


	//   ....[98]....
        /*0774*/ 	.word	0x00010f40


	//   ....[99]....
        /*0778*/ 	.word	0x00010f60


	//   ....[100]....
        /*077c*/ 	.word	0x000110e0


	//   ....[101]....
        /*0780*/ 	.word	0x000110f0


	//   ....[102]....
        /*0784*/ 	.word	0x00011200


	//   ....[103]....
        /*0788*/ 	.word	0x00011220


	//   ....[104]....
        /*078c*/ 	.word	0x00011330


	//   ....[105]....
        /*0790*/ 	.word	0x00011340


	//   ....[106]....
        /*0794*/ 	.word	0x000114c0


	//   ....[107]....
        /*0798*/ 	.word	0x000115b0


	//   ....[108]....
        /*079c*/ 	.word	0x00011620


	//   ....[109]....
        /*07a0*/ 	.word	0x00011740


	//   ....[110]....
        /*07a4*/ 	.word	0x000117a0


	//   ....[111]....
        /*07a8*/ 	.word	0x000118e0


	//   ....[112]....
        /*07ac*/ 	.word	0x00011940


	//   ....[113]....
        /*07b0*/ 	.word	0x00011a80


	//   ....[114]....
        /*07b4*/ 	.word	0x00011ae0


	//   ....[115]....
        /*07b8*/ 	.word	0x00011b40


	//   ....[116]....
        /*07bc*/ 	.word	0x00011b90


	//   ....[117]....
        /*07c0*/ 	.word	0x000123d0


	//   ....[118]....
        /*07c4*/ 	.word	0x00012420


	//   ....[119]....
        /*07c8*/ 	.word	0x00012470


	//   ....[120]....
        /*07cc*/ 	.word	0x000124c0


	//   ....[121]....
        /*07d0*/ 	.word	0x00012530


	//   ....[122]....
        /*07d4*/ 	.word	0x000125a0


	//   ....[123]....
        /*07d8*/ 	.word	0x000126c0


	//   ....[124]....
        /*07dc*/ 	.word	0x00012720


	//   ....[125]....
        /*07e0*/ 	.word	0x00012860


	//   ....[126]....
        /*07e4*/ 	.word	0x000128c0


	//   ....[127]....
        /*07e8*/ 	.word	0x00012a00


	//   ....[128]....
        /*07ec*/ 	.word	0x00012a60


	//   ....[129]....
        /*07f0*/ 	.word	0x00012ad0


	//   ....[130]....
        /*07f4*/ 	.word	0x00012b40


	//   ....[131]....
        /*07f8*/ 	.word	0x00012c60


	//   ....[132]....
        /*07fc*/ 	.word	0x00012cc0


	//   ....[133]....
        /*0800*/ 	.word	0x00012e00


	//   ....[134]....
        /*0804*/ 	.word	0x00012e60


	//   ....[135]....
        /*0808*/ 	.word	0x00012fa0


	//   ....[136]....
        /*080c*/ 	.word	0x00013000


	//   ....[137]....
        /*0810*/ 	.word	0x00013070


	//   ....[138]....
        /*0814*/ 	.word	0x000130e0


	//   ....[139]....
        /*0818*/ 	.word	0x00013920


	//   ....[140]....
        /*081c*/ 	.word	0x00013960


	//   ....[141]....
        /*0820*/ 	.word	0x000139b0


	//   ....[142]....
        /*0824*/ 	.word	0x000139f0


	//   ....[143]....
        /*0828*/ 	.word	0x00013a40


	//   ....[144]....
        /*082c*/ 	.word	0x00013aa0


	//   ....[145]....
        /*0830*/ 	.word	0x00013b10


	//   ....[146]....
        /*0834*/ 	.word	0x00013c20


	//   ....[147]....
        /*0838*/ 	.word	0x00013c80


	//   ....[148]....
        /*083c*/ 	.word	0x00013d90


	//   ....[149]....
        /*0840*/ 	.word	0x00013df0


	//   ....[150]....
        /*0844*/ 	.word	0x00013f00


	//   ....[151]....
        /*0848*/ 	.word	0x00013f60


	//   ....[152]....
        /*084c*/ 	.word	0x00013fb0


	//   ....[153]....
        /*0850*/ 	.word	0x00013ff0


	//   ....[154]....
        /*0854*/ 	.word	0x00014040


	//   ....[155]....
        /*0858*/ 	.word	0x00014080


	//   ....[156]....
        /*085c*/ 	.word	0x000140d0


	//   ....[157]....
        /*0860*/ 	.word	0x00014130


	//   ....[158]....
        /*0864*/ 	.word	0x00014180


	//   ....[159]....
        /*0868*/ 	.word	0x000141d0


	//   ....[160]....
        /*086c*/ 	.word	0x00014240


	//   ....[161]....
        /*0870*/ 	.word	0x000142b0


	//   ....[162]....
        /*0874*/ 	.word	0x00014320


	//   ....[163]....
        /*0878*/ 	.word	0x00014380


	//   ....[164]....
        /*087c*/ 	.word	0x000143f0


	//   ....[165]....
        /*0880*/ 	.word	0x00014460


	//   ....[166]....
        /*0884*/ 	.word	0x000144d0


	//   ....[167]....
        /*0888*/ 	.word	0x00014530


	//   ....[168]....
        /*088c*/ 	.word	0x000145a0


	//----- nvinfo : EIATTR_EXIT_INSTR_OFFSETS
	.align		4
.L_386:
        /*0890*/ 	.byte	0x04, 0x1c
        /*0892*/ 	.short	(.L_388 - .L_387)


	//   ....[0]....
.L_387:
        /*0894*/ 	.word	0x000000a0


	//   ....[1]....
        /*0898*/ 	.word	0x00011560


	//----- nvinfo : EIATTR_MAX_THREADS
	.align		4
.L_388:
        /*089c*/ 	.byte	0x04, 0x05
        /*089e*/ 	.short	(.L_390 - .L_389)
.L_389:
        /*08a0*/ 	.word	0x00000100
        /*08a4*/ 	.word	0x00000001
        /*08a8*/ 	.word	0x00000001


	//----- nvinfo : EIATTR_CRS_STACK_SIZE
	.align		4
.L_390:
        /*08ac*/ 	.byte	0x04, 0x1e
        /*08ae*/ 	.short	(.L_392 - .L_391)
.L_391:
        /*08b0*/ 	.word	0x00000000
.L_392:


//--------------------- .nv.info._ZN7cutlass13device_kernelIN5flash19enable_sm80_to_sm89INS1_16FlashAttnFwdSm80INS1_25CollectiveMainloopFwdSm80ILi8ELi1ELb1EN4cute5tupleIJNS5_1CILi128EEES8_S8_EEELi128ENS_10bfloat16_tEfNS_4arch4Sm80ELb1ELb0ELb1ELb1ELb1ELb0ELb1ELb0EEENS1_21CollectiveEpilogueFwdIS9_NS6_IJNS7_ILi1EEESF_SF_EEESA_SC_Li256ELb1ELb1ELb0ELb0EEENS1_19SingleTileSchedulerILb1ELb0ELb1ELi128EEEEEEEEEvNT_6ParamsE --------------------------
	.section	.nv.info._ZN7cutlass13device_kernelIN5flash19enable_sm80_to_sm89INS1_16FlashAttnFwdSm80INS1_25CollectiveMainloopFwdSm80ILi8ELi1ELb1EN4cute5tupleIJNS5_1CILi128EEES8_S8_EEELi128ENS_10bfloat16_tEfNS_4arch4Sm80ELb1ELb0ELb1ELb1ELb1ELb0ELb1ELb0EEENS1_21CollectiveEpilogueFwdIS9_NS6_IJNS7_ILi1EEESF_SF_EEESA_SC_Li256ELb1ELb1ELb0ELb0EEENS1_19SingleTileSchedulerILb1ELb0ELb1ELi128EEEEEEEEEvNT_6ParamsE,"",@"SHT_CUDA_INFO"
	.sectionflags	@""
	.align	4


	//----- nvinfo : EIATTR_CUDA_API_VERSION
	.align		4
        /*0000*/ 	.byte	0x04, 0x37
        /*0002*/ 	.short	(.L_394 - .L_393)
.L_393:
        /*0004*/ 	.word	0x00000082


	//----- nvinfo : EIATTR_SW2861232_WAR
	.align		4
.L_394:
        /*0008*/ 	.byte	0x01, 0x35
	.zero		2


	//----- nvinfo : EIATTR_PARAM_CBANK
	.align		4
        /*000c*/ 	.byte	0x04, 0x0a
        /*000e*/ 	.short	(.L_396 - .L_395)
	.align		4
.L_395:
        /*0010*/ 	.word	index@(.nv.constant0._ZN7cutlass13device_kernelIN5flash19enable_sm80_to_sm89INS1_16FlashAttnFwdSm80INS1_25CollectiveMainloopFwdSm80ILi8ELi1ELb1EN4cute5tupleIJNS5_1CILi128EEES8_S8_EEELi128ENS_10bfloat16_tEfNS_4arch4Sm80ELb1ELb0ELb1ELb1ELb1ELb0ELb1ELb0EEENS1_21CollectiveEpilogueFwdIS9_NS6_IJNS7_ILi1EEESF_SF_EEESA_SC_Li256ELb1ELb1ELb0ELb0EEENS1_19SingleTileSchedulerILb1ELb0ELb1ELi128EEEEEEEEEvNT_6ParamsE)
        /*0014*/ 	.short	0x0160
        /*0016*/ 	.short	0x0418


	//----- nvinfo : EIATTR_CBANK_PARAM_SIZE
	.align		4
.L_396:
        /*0018*/ 	.byte	0x03, 0x19
        /*001a*/ 	.short	0x0418


	//----- nvinfo : EIATTR_KPARAM_INFO
	.align		4
        /*001c*/ 	.byte	0x04, 0x17
        /*001e*/ 	.short	(.L_398 - .L_397)
.L_397:
        /*0020*/ 	.word	0x00000000
        /*0024*/ 	.short	0x0000
        /*0026*/ 	.short	0x0000
        /*0028*/ 	.byte	0x00, 0xf0, 0x61, 0x10


	//----- nvinfo : EIATTR_MAXREG_COUNT
	.align		4
.L_398:
        /*002c*/ 	.byte	0x03, 0x1b
        /*002e*/ 	.short	0x00ff


	//----- nvinfo : EIATTR_NUM_BARRIERS
	.align		4
        /*0030*/ 	.byte	0x02, 0x4c
        /*0032*/ 	.byte	0x02
	.zero		1


	//----- nvinfo : EIATTR_ANNOTATIONS
	.align		4
        /*0034*/ 	.byte	0x04, 0x55
        /*0036*/ 	.short	(.L_400 - .L_399)


	//   ....[0]....
.L_399:
        /* <DEDUP_REMOVED lines=36> */


	//----- nvinfo : EIATTR_MERCURY_ISA_VERSION
	.align		4
.L_400:
        /*0268*/ 	.byte	0x03, 0x5f
        /*026a*/ 	.short	0x0000


	//----- nvinfo : EIATTR_COOP_GROUP_MASK_REGIDS
	.align		4
        /*026c*/ 	.byte	0x04, 0x29
        /*026e*/ 	.short	(.L_402 - .L_401)


	//   ....[0]....
.L_401:
        /*0270*/ 	.word	0xffffffff


	//   ....[1]....
        /*0274*/ 	.word	0xffffffff


	//   ....[2]....
        /*0278*/ 	.word	0xffffffff


	//   ....[3]....
        /*027c*/ 	.word	0xffffffff


	//   ....[4]....
        /*0280*/ 	.word	0xffffffff


	//   ....[5]....
        /*0284*/ 	.word	0xffffffff


	//   ....[6]....
        /*0288*/ 	.word	0xffffffff


	//   ....[7]....
        /*028c*/ 	.word	0xffffffff


	//   ....[8]....
        /*0290*/ 	.word	0xffffffff


	//   ....[9]....
        /*0294*/ 	.word	0xffffffff


	//   ....[10]....
        /*0298*/ 	.word	0xffffffff


	//   ....[11]....
        /*029c*/ 	.word	0xffffffff


	//   ....[12]....
        /*02a0*/ 	.word	0xffffffff


	//   ....[13]....
        /*02a4*/ 	.word	0xffffffff


	//   ....[14]....
        /*02a8*/ 	.word	0xffffffff


	//   ....[15]....
        /*02ac*/ 	.word	0xffffffff


	//   ....[16]....
        /*02b0*/ 	.word	0xffffffff


	//   ....[17]....
        /*02b4*/ 	.word	0xffffffff


	//   ....[18]....
        /*02b8*/ 	.word	0xffffffff


	//   ....[19]....
        /*02bc*/ 	.word	0xffffffff


	//   ....[20]....
        /*02c0*/ 	.word	0xffffffff


	//   ....[21]....
        /*02c4*/ 	.word	0xffffffff


	//   ....[22]....
        /*02c8*/ 	.word	0xffffffff


	//   ....[23]....
        /*02cc*/ 	.word	0xffffffff


	//   ....[24]....
        /*02d0*/ 	.word	0xffffffff


	//   ....[25]....
        /*02d4*/ 	.word	0xffffffff


	//   ....[26]....
        /*02d8*/ 	.word	0xffffffff


	//   ....[27]....
        /*02dc*/ 	.word	0xffffffff


	//   ....[28]....
        /*02e0*/ 	.word	0xffffffff


	//   ....[29]....
        /*02e4*/ 	.word	0xffffffff


	//   ....[30]....
        /*02e8*/ 	.word	0xffffffff


	//   ....[31]....
        /*02ec*/ 	.word	0xffffffff


	//   ....[32]....
        /*02f0*/ 	.word	0xffffffff


	//   ....[33]....
        /*02f4*/ 	.word	0xffffffff


	//   ....[34]....
        /*02f8*/ 	.word	0xffffffff


	//   ....[35]....
        /*02fc*/ 	.word	0xffffffff


	//   ....[36]....
        /*0300*/ 	.word	0xffffffff


	//   ....[37]....
        /*0304*/ 	.word	0xffffffff


	//   ....[38]....
        /*0308*/ 	.word	0xffffffff


	//   ....[39]....
        /*030c*/ 	.word	0xffffffff


	//   ....[40]....
        /*0310*/ 	.word	0xffffffff


	//   ....[41]....
        /*0314*/ 	.word	0xffffffff


	//   ....[42]....
        /*0318*/ 	.word	0xffffffff


	//   ....[43]....
        /*031c*/ 	.word	0xffffffff


	//   ....[44]....
        /*0320*/ 	.word	0xffffffff


	//   ....[45]....
        /*0324*/ 	.word	0xffffffff


	//   ....[46]....
        /*0328*/ 	.word	0xffffffff


	//   ....[47]....
        /*032c*/ 	.word	0xffffffff


	//   ....[48]....
        /*0330*/ 	.word	0xffffffff


	//   ....[49]....
        /*0334*/ 	.word	0xffffffff


	//   ....[50]....
        /*0338*/ 	.word	0xffffffff


	//   ....[51]....
        /*033c*/ 	.word	0xffffffff


	//   ....[52]....
        /*0340*/ 	.word	0xffffffff


	//   ....[53]....
        /*0344*/ 	.word	0xffffffff


	//   ....[54]....
        /*0348*/ 	.word	0xffffffff


	//   ....[55]....
        /*034c*/ 	.word	0xffffffff


	//   ....[56]....
        /*0350*/ 	.word	0xffffffff


	//   ....[57]....
        /*0354*/ 	.word	0xffffffff


	//   ....[58]....
        /*0358*/ 	.word	0xffffffff


	//   ....[59]....
        /*035c*/ 	.word	0xffffffff


	//   ....[60]....
        /*0360*/ 	.word	0xffffffff


	//   ....[61]....
        /*0364*/ 	.word	0xffffffff


	//   ....[62]....
        /*0368*/ 	.word	0xffffffff


	//   ....[63]....
        /*036c*/ 	.word	0xffffffff


	//   ....[64]....
        /*0370*/ 	.word	0xffffffff


	//   ....[65]....
        /*0374*/ 	.word	0xffffffff


	//   ....[66]....
        /*0378*/ 	.word	0xffffffff


	//   ....[67]....
        /*037c*/ 	.word	0xffffffff


	//   ....[68]....
        /*0380*/ 	.word	0xffffffff


	//   ....[69]....
        /*0384*/ 	.word	0xffffffff


	//   ....[70]....
        /*0388*/ 	.word	0xffffffff


	//   ....[71]....
        /*038c*/ 	.word	0xffffffff


	//   ....[72]....
        /*0390*/ 	.word	0xffffffff


	//   ....[73]....
        /*0394*/ 	.word	0xffffffff


	//   ....[74]....
        /*0398*/ 	.word	0xffffffff


	//   ....[75]....
        /*039c*/ 	.word	0xffffffff


	//   ....[76]....
        /*03a0*/ 	.word	0xffffffff


	//   ....[77]....
        /*03a4*/ 	.word	0xffffffff


	//   ....[78]....
        /*03a8*/ 	.word	0xffffffff


	//   ....[79]....
        /*03ac*/ 	.word	0xffffffff


	//   ....[80]....
        /*03b0*/ 	.word	0xffffffff


	//   ....[81]....
        /*03b4*/ 	.word	0xffffffff


	//   ....[82]....
        /*03b8*/ 	.word	0xffffffff


	//   ....[83]....
        /*03bc*/ 	.word	0xffffffff


	//   ....[84]....
        /*03c0*/ 	.word	0xffffffff


	//   ....[85]....
        /*03c4*/ 	.word	0xffffffff


	//   ....[86]....
        /*03c8*/ 	.word	0xffffffff


	//   ....[87]....
        /*03cc*/ 	.word	0xffffffff


	//   ....[88]....
        /*03d0*/ 	.word	0xffffffff


	//   ....[89]....
        /*03d4*/ 	.word	0xffffffff


	//   ....[90]....
        /*03d8*/ 	.word	0xffffffff


	//   ....[91]....
        /*03dc*/ 	.word	0xffffffff


	//   ....[92]....
        /*03e0*/ 	.word	0xffffffff


	//   ....[93]....
        /*03e4*/ 	.word	0xffffffff


	//   ....[94]....
        /*03e8*/ 	.word	0xffffffff


	//   ....[95]....
        /*03ec*/ 	.word	0xffffffff


	//   ....[96]....
        /*03f0*/ 	.word	0xffffffff


	//   ....[97]....
        /*03f4*/ 	.word	0xffffffff


	//   ....[98]....
        /*03f8*/ 	.word	0xffffffff


	//   ....[99]....
        /*03fc*/ 	.word	0xffffffff


	//   ....[100]....
        /*0400*/ 	.word	0xffffffff


	//   ....[101]....
        /*0404*/ 	.word	0xffffffff


	//   ....[102]....
        /*0408*/ 	.word	0xffffffff


	//   ....[103]....
        /*040c*/ 	.word	0xffffffff


	//   ....[104]....
        /*0410*/ 	.word	0xffffffff


	//----- nvinfo : EIATTR_COOP_GROUP_INSTR_OFFSETS
	.align		4
.L_402:
        /*0414*/ 	.byte	0x04, 0x28
        /*0416*/ 	.short	(.L_404 - .L_403)


	//   ....[0]....
.L_403:
        /*0418*/ 	.word	0x000000a0


	//   ....[1]....
        /*041c*/ 	.word	0x000012b0


	//   ....[2]....
        /*0420*/ 	.word	0x000012f0


	//   ....[3]....
        /*0424*/ 	.word	0x00001330


	//   ....[4]....
        /*0428*/ 	.word	0x000013f0


	//   ....[5]....
        /*042c*/ 	.word	0x00001480


	//   ....[6]....
        /*0430*/ 	.word	0x00001530


	//   ....[7]....
        /*0434*/ 	.word	0x00001570


	//   ....[8]....
        /*0438*/ 	.word	0x000015a0


	//   ....[9]....
        /*043c*/ 	.word	0x00001810


	//   ....[10]....
        /*0440*/ 	.word	0x00001830


	//   ....[11]....
        /*0444*/ 	.word	0x00001840


	//   ....[12]....
        /*0448*/ 	.word	0x00001850


	//   ....[13]....
        /*044c*/ 	.word	0x00001860


	//   ....[14]....
        /*0450*/ 	.word	0x00001870


	//   ....[15]....
        /*0454*/ 	.word	0x00001880


	//   ....[16]....
        /*0458*/ 	.word	0x00001890


	//   ....[17]....
        /*045c*/ 	.word	0x00001f70


	//   ....[18]....
        /*0460*/ 	.word	0x00001f90


	//   ....[19]....
        /*0464*/ 	.word	0x00001fb0


	//   ....[20]....
        /*0468*/ 	.word	0x00001fc0


	//   ....[21]....
        /*046c*/ 	.word	0x00001fe0


	//   ....[22]....
        /*0470*/ 	.word	0x00001ff0


	//   ....[23]....
        /*0474*/ 	.word	0x00002020


	//   ....[24]....
        /*0478*/ 	.word	0x00002040


	//   ....[25]....
        /*047c*/ 	.word	0x000030b0


	//   ....[26]....
        /*0480*/ 	.word	0x000030d0


	//   ....[27]....
        /*0484*/ 	.word	0x000030e0


	//   ....[28]....
        /*0488*/ 	.word	0x000030f0


	//   ....[29]....
        /*048c*/ 	.word	0x00003100


	//   ....[30]....
        /*0490*/ 	.word	0x00003110


	//   ....[31]....
        /*0494*/ 	.word	0x00003120


	//   ....[32]....
        /*0498*/ 	.word	0x00003150


	//   ....[33]....
        /*049c*/ 	.word	0x000036b0


	//   ....[34]....
        /*04a0*/ 	.word	0x000036e0


	//   ....[35]....
        /*04a4*/ 	.word	0x00004500


	//   ....[36]....
        /*04a8*/ 	.word	0x00004af0


	//   ....[37]....
        /*04ac*/ 	.word	0x00004b00


	//   ....[38]....
        /*04b0*/ 	.word	0x00004b30


	//   ....[39]....
        /*04b4*/ 	.word	0x00006920


	//   ....[40]....
        /*04b8*/ 	.word	0x00006940


	//   ....[41]....
        /*04bc*/ 	.word	0x00006950


	//   ....[42]....
        /*04c0*/ 	.word	0x00006960


	//   ....[43]....
        /*04c4*/ 	.word	0x00006970


	//   ....[44]....
        /*04c8*/ 	.word	0x00006980


	//   ....[45]....
        /*04cc*/ 	.word	0x00006990


	//   ....[46]....
        /*04d0*/ 	.word	0x000069a0


	//   ....[47]....
        /*04d4*/ 	.word	0x000080d0


	//   ....[48]....
        /*04d8*/ 	.word	0x000080f0


	//   ....[49]....
        /*04dc*/ 	.word	0x00008110


	//   ....[50]....
        /*04e0*/ 	.word	0x00008120


	//   ....[51]....
        /*04e4*/ 	.word	0x00008130


	//   ....[52]....
        /*04e8*/ 	.word	0x00008140


	//   ....[53]....
        /*04ec*/ 	.word	0x00008150


	//   ....[54]....
        /*04f0*/ 	.word	0x00008180


	//   ....[55]....
        /*04f4*/ 	.word	0x000083d0


	//   ....[56]....
        /*04f8*/ 	.word	0x00008400


	//   ....[57]....
        /*04fc*/ 	.word	0x00009040


	//   ....[58]....
        /*0500*/ 	.word	0x00009050


	//   ....[59]....
        /*0504*/ 	.word	0x00009070


	//   ....[60]....
        /*0508*/ 	.word	0x00009090


	//   ....[61]....
        /*050c*/ 	.word	0x0000b2a0


	//   ....[62]....
        /*0510*/ 	.word	0x0000b2b0


	//   ....[63]....
        /*0514*/ 	.word	0x0000b2c0


	//   ....[64]....
        /*0518*/ 	.word	0x0000b2d0


	//   ....[65]....
        /*051c*/ 	.word	0x0000b2e0


	//   ....[66]....
        /*0520*/ 	.word	0x0000b2f0


	//   ....[67]....
        /*0524*/ 	.word	0x0000b300


	//   ....[68]....
        /*0528*/ 	.word	0x0000b330


	//   ....[69]....
        /*052c*/ 	.word	0x0000b730


	//   ....[70]....
        /*0530*/ 	.word	0x0000b750


	//   ....[71]....
        /*0534*/ 	.word	0x0000b770


	//   ....[72]....
        /*0538*/ 	.word	0x0000b880


	//   ....[73]....
        /*053c*/ 	.word	0x0000b890


	//   ....[74]....
        /*0540*/ 	.word	0x0000b8a0


	//   ....[75]....
        /*0544*/ 	.word	0x0000b8c0


	//   ....[76]....
        /*0548*/ 	.word	0x0000b8f0


	//   ....[77]....
        /*054c*/ 	.word	0x0000d1d0


	//   ....[78]....
        /*0550*/ 	.word	0x0000d1f0


	//   ....[79]....
        /*0554*/ 	.word	0x0000d210


	//   ....[80]....
        /*0558*/ 	.word	0x0000d230


	//   ....[81]....
        /*055c*/ 	.word	0x0000f1a0


	//   ....[82]....
        /*0560*/ 	.word	0x0000f1b0


	//   ....[83]....
        /*0564*/ 	.word	0x0000f1f0


	//   ....[84]....
        /*0568*/ 	.word	0x0000f200


	//   ....[85]....
        /*056c*/ 	.word	0x00010480


	//   ....[86]....
        /*0570*/ 	.word	0x000104c0


	//   ....[87]....
        /*0574*/ 	.word	0x00010500


	//   ....[88]....
        /*0578*/ 	.word	0x00010540


	//   ....[89]....
        /*057c*/ 	.word	0x00010730


	//   ....[90]....
        /*0580*/ 	.word	0x00010740


	//   ....[91]....
        /*0584*/ 	.word	0x00010830


	//   ....[92]....
        /*0588*/ 	.word	0x00010860


	//   ....[93]....
        /*058c*/ 	.word	0x00010930


	//   ....[94]....
        /*0590*/ 	.word	0x00010960


	//   ....[95]....
        /*0594*/ 	.word	0x00010a30


	//   ....[96]....
        /*0598*/ 	.word	0x00010a50


	//   ....[97]....
        /*059c*/ 	.word	0x00011300


	//   ....[98]....
        /*05a0*/ 	.word	0x00011310


	//   ....[99]....
        /*05a4*/ 	.word	0x000113e0


	//   ....[100]....
        /*05a8*/ 	.word	0x00011410


	//   ....[101]....
        /*05ac*/ 	.word	0x000114e0


	//   ....[102]....
        /*05b0*/ 	.word	0x00011510


	//   ....[103]....
        /*05b4*/ 	.word	0x000115e0


	//   ....[104]....
        /*05b8*/ 	.word	0x00011600


	//----- nvinfo : EIATTR_EXIT_INSTR_OFFSETS
	.align		4
.L_404:
        /*05bc*/ 	.byte	0x04, 0x1c
        /*05be*/ 	.short	(.L_406 - .L_405)


	//   ....[0]....
.L_405:
        /*05c0*/ 	.word	0x00000450


	//   ....[1]....
        /*05c4*/ 	.word	0x00010a60


	//   ....[2]....
        /*05c8*/ 	.word	0x00010ab0


	//   ....[3]....
        /*05cc*/ 	.word	0x00010b10


	//   ....[4]....
        /*05d0*/ 	.word	0x00011610


	//   ....[5]....
        /*05d4*/ 	.word	0x00011660


	//   ....[6]....
        /*05d8*/ 	.word	0x000116c0


	//----- nvinfo : EIATTR_CTAIDZ_USED
	.align		4
.L_406:
        /*05dc*/ 	.byte	0x01, 0x04
	.zero		2


	//----- nvinfo : EIATTR_MAX_THREADS
	.align		4
        /*05e0*/ 	.byte	0x04, 0x05
        /*05e2*/ 	.short	(.L_408 - .L_407)
.L_407:
        /*05e4*/ 	.word	0x00000100
        /*05e8*/ 	.word	0x00000001
        /*05ec*/ 	.word	0x00000001


	//----- nvinfo : EIATTR_CRS_STACK_SIZE
	.align		4
.L_408:
        /*05f0*/ 	.byte	0x04, 0x1e
        /*05f2*/ 	.short	(.L_410 - .L_409)
.L_409:
        /*05f4*/ 	.word	0x00000000
.L_410:


//--------------------- .nv.info._ZN7cutlass13device_kernelIN5flash19enable_sm80_to_sm89INS1_16FlashAttnFwdSm80INS1_25CollectiveMainloopFwdSm80ILi8ELi1ELb1EN4cute5tupleIJNS5_1CILi128EEES8_S8_EEELi128ENS_10bfloat16_tEfNS_4arch4Sm80ELb1ELb0ELb1ELb1ELb1ELb1ELb1ELb0EEENS1_21CollectiveEpilogueFwdIS9_NS6_IJNS7_ILi1EEESF_SF_EEESA_SC_Li256ELb1ELb1ELb0ELb0EEENS1_19SingleTileSchedulerILb1ELb0ELb1ELi128EEEEEEEEEvNT_6ParamsE --------------------------
	.section	.nv.info._ZN7cutlass13device_kernelIN5flash19enable_sm80_to_sm89INS1_16FlashAttnFwdSm80INS1_25CollectiveMainloopFwdSm80ILi8ELi1ELb1EN4cute5tupleIJNS5_1CILi128EEES8_S8_EEELi128ENS_10bfloat16_tEfNS_4arch4Sm80ELb1ELb0ELb1ELb1ELb1ELb1ELb1ELb0EEENS1_21CollectiveEpilogueFwdIS9_NS6_IJNS7_ILi1EEESF_SF_EEESA_SC_Li256ELb1ELb1ELb0ELb0EEENS1_19SingleTileSchedulerILb1ELb0ELb1ELi128EEEEEEEEEvNT_6ParamsE,"",@"SHT_CUDA_INFO"
	.sectionflags	@""
	.align	4


	//----- nvinfo : EIATTR_CUDA_API_VERSION
	.align		4
        /*0000*/ 	.byte	0x04, 0x37
        /*0002*/ 	.short	(.L_412 - .L_411)
.L_411:
        /*0004*/ 	.word	0x00000082


	//----- nvinfo : EIATTR_SW2861232_WAR
	.align		4
.L_412:
        /*0008*/ 	.byte	0x01, 0x35
	.zero		2


	//----- nvinfo : EIATTR_PARAM_CBANK
	.align		4
        /*000c*/ 	.byte	0x04, 0x0a
        /*000e*/ 	.short	(.L_414 - .L_413)
	.align		4
.L_413:
        /*0010*/ 	.word	index@(.nv.constant0._ZN7cutlass13device_kernelIN5flash19enable_sm80_to_sm89INS1_16FlashAttnFwdSm80INS1_25CollectiveMainloopFwdSm80ILi8ELi1ELb1EN4cute5tupleIJNS5_1CILi128EEES8_S8_EEELi128ENS_10bfloat16_tEfNS_4arch4Sm80ELb1ELb0ELb1ELb1ELb1ELb1ELb1ELb0EEENS1_21CollectiveEpilogueFwdIS9_NS6_IJNS7_ILi1EEESF_SF_EEESA_SC_Li256ELb1ELb1ELb0ELb0EEENS1_19SingleTileSchedulerILb1ELb0ELb1ELi128EEEEEEEEEvNT_6ParamsE)
        /*0014*/ 	.short	0x0160
        /*0016*/ 	.short	0x0418


	//----- nvinfo : EIATTR_CBANK_PARAM_SIZE
	.align		4
.L_414:
        /*0018*/ 	.byte	0x03, 0x19
        /*001a*/ 	.short	0x0418


	//----- nvinfo : EIATTR_KPARAM_INFO
	.align		4
        /*001c*/ 	.byte	0x04, 0x17
        /*001e*/ 	.short	(.L_416 - .L_415)
.L_415:
        /*0020*/ 	.word	0x00000000
        /*0024*/ 	.short	0x0000
        /*0026*/ 	.short	0x0000
        /*0028*/ 	.byte	0x00, 0xf0, 0x61, 0x10


	//----- nvinfo : EIATTR_MAXREG_COUNT
	.align		4
.L_416:
        /*002c*/ 	.byte	0x03, 0x1b
        /*002e*/ 	.short	0x00ff


	//----- nvinfo : EIATTR_NUM_BARRIERS
	.align		4
        /*0030*/ 	.byte	0x02, 0x4c
        /*0032*/ 	.byte	0x02
	.zero		1


	//----- nvinfo : EIATTR_ANNOTATIONS
	.align		4
        /*0034*/ 	.byte	0x04, 0x55
        /*0036*/ 	.short	(.L_418 - .L_417)


	//   ....[0]....
.L_417:
        /* <DEDUP_REMOVED lines=26> */


	//----- nvinfo : EIATTR_MERCURY_ISA_VERSION
	.align		4
.L_418:
        /*01c0*/ 	.byte	0x03, 0x5f
        /*01c2*/ 	.short	0x0000


	//----- nvinfo : EIATTR_COOP_GROUP_MASK_REGIDS
	.align		4
        /*01c4*/ 	.byte	0x04, 0x29
        /*01c6*/ 	.short	(.L_420 - .L_419)


	//   ....[0]....
.L_419:
        /*01c8*/ 	.word	0xffffffff


	//   ....[1]....
        /*01cc*/ 	.word	0xffffffff


	//   ....[2]....
        /*01d0*/ 	.word	0xffffffff


	//   ....[3]....
        /*01d4*/ 	.word	0xffffffff


	//   ....[4]....
        /*01d8*/ 	.word	0xffffffff


	//   ....[5]....
        /*01dc*/ 	.word	0xffffffff


	//   ....[6]....
        /*01e0*/ 	.word	0xffffffff


	//   ....[7]....
        /*01e4*/ 	.word	0xffffffff


	//   ....[8]....
        /*01e8*/ 	.word	0xffffffff


	//   ....[9]....
        /*01ec*/ 	.word	0xffffffff


	//   ....[10]....
        /*01f0*/ 	.word	0xffffffff


	//   ....[11]....
        /*01f4*/ 	.word	0xffffffff


	//   ....[12]....
        /*01f8*/ 	.word	0xffffffff


	//   ....[13]....
        /*01fc*/ 	.word	0xffffffff


	//   ....[14]....
        /*0200*/ 	.word	0xffffffff


	//   ....[15]....
        /*0204*/ 	.word	0xffffffff


	//   ....[16]....
        /*0208*/ 	.word	0xffffffff


	//   ....[17]....
        /*020c*/ 	.word	0xffffffff


	//   ....[18]....
        /*0210*/ 	.word	0xffffffff


	//   ....[19]....
        /*0214*/ 	.word	0xffffffff


	//   ....[20]....
        /*0218*/ 	.word	0xffffffff


	//   ....[21]....
        /*021c*/ 	.word	0xffffffff


	//   ....[22]....
        /*0220*/ 	.word	0xffffffff


	//   ....[23]....
        /*0224*/ 	.word	0xffffffff


	//   ....[24]....
        /*0228*/ 	.word	0xffffffff


	//   ....[25]....
        /*022c*/ 	.word	0xffffffff


	//   ....[26]....
        /*0230*/ 	.word	0xffffffff


	//   ....[27]....
        /*0234*/ 	.word	0xffffffff


	//   ....[28]....
        /*0238*/ 	.word	0xffffffff


	//   ....[29]....
        /*023c*/ 	.word	0xffffffff


	//   ....[30]....
        /*0240*/ 	.word	0xffffffff


	//   ....[31]....
        /*0244*/ 	.word	0xffffffff


	//   ....[32]....
        /*0248*/ 	.word	0xffffffff


	//   ....[33]....
        /*024c*/ 	.word	0xffffffff


	//   ....[34]....
        /*0250*/ 	.word	0xffffffff


	//   ....[35]....
        /*0254*/ 	.word	0xffffffff


	//   ....[36]....
        /*0258*/ 	.word	0xffffffff


	//   ....[37]....
        /*025c*/ 	.word	0xffffffff


	//   ....[38]....
        /*0260*/ 	.word	0xffffffff


	//   ....[39]....
        /*0264*/ 	.word	0xffffffff


	//   ....[40]....
        /*0268*/ 	.word	0xffffffff


	//   ....[41]....
        /*026c*/ 	.word	0xffffffff


	//   ....[42]....
        /*0270*/ 	.word	0xffffffff


	//   ....[43]....
        /*0274*/ 	.word	0xffffffff


	//   ....[44]....
        /*0278*/ 	.word	0xffffffff


	//   ....[45]....
        /*027c*/ 	.word	0xffffffff


	//   ....[46]....
        /*0280*/ 	.word	0xffffffff


	//   ....[47]....
        /*0284*/ 	.word	0xffffffff


	//   ....[48]....
        /*0288*/ 	.word	0xffffffff


	//   ....[49]....
        /*028c*/ 	.word	0xffffffff


	//   ....[50]....
        /*0290*/ 	.word	0xffffffff


	//   ....[51]....
        /*0294*/ 	.word	0xffffffff


	//   ....[52]....
        /*0298*/ 	.word	0xffffffff


	//   ....[53]....
        /*029c*/ 	.word	0xffffffff


	//   ....[54]....
        /*02a0*/ 	.word	0xffffffff


	//   ....[55]....
        /*02a4*/ 	.word	0xffffffff


	//   ....[56]....
        /*02a8*/ 	.word	0xffffffff


	//   ....[57]....
        /*02ac*/ 	.word	0xffffffff


	//   ....[58]....
        /*02b0*/ 	.word	0xffffffff


	//   ....[59]....
        /*02b4*/ 	.word	0xffffffff


	//   ....[60]....
        /*02b8*/ 	.word	0xffffffff


	//   ....[61]....
        /*02bc*/ 	.word	0xffffffff


	//   ....[62]....
        /*02c0*/ 	.word	0xffffffff


	//   ....[63]....
        /*02c4*/ 	.word	0xffffffff


	//   ....[64]....
        /*02c8*/ 	.word	0xffffffff


	//   ....[65]....
        /*02cc*/ 	.word	0xffffffff


	//   ....[66]....
        /*02d0*/ 	.word	0xffffffff


	//   ....[67]....
        /*02d4*/ 	.word	0xffffffff


	//   ....[68]....
        /*02d8*/ 	.word	0xffffffff


	//   ....[69]....
        /*02dc*/ 	.word	0xffffffff


	//   ....[70]....
        /*02e0*/ 	.word	0xffffffff


	//   ....[71]....
        /*02e4*/ 	.word	0xffffffff


	//   ....[72]....
        /*02e8*/ 	.word	0xffffffff


	//   ....[73]....
        /*02ec*/ 	.word	0xffffffff


	//   ....[74]....
        /*02f0*/ 	.word	0xffffffff


	//   ....[75]....
        /*02f4*/ 	.word	0xffffffff


	//   ....[76]....
        /*02f8*/ 	.word	0xffffffff


	//   ....[77]....
        /*02fc*/ 	.word	0xffffffff


	//   ....[78]....
        /*0300*/ 	.word	0xffffffff


	//   ....[79]....
        /*0304*/ 	.word	0xffffffff


	//   ....[80]....
        /*0308*/ 	.word	0xffffffff


	//   ....[81]....
        /*030c*/ 	.word	0xffffffff


	//   ....[82]....
        /*0310*/ 	.word	0xffffffff


	//   ....[83]....
        /*0314*/ 	.word	0xffffffff


	//   ....[84]....
        /*0318*/ 	.word	0xffffffff


	//   ....[85]....
        /*031c*/ 	.word	0xffffffff


	//   ....[86]....
        /*0320*/ 	.word	0xffffffff


	//   ....[87]....
        /*0324*/ 	.word	0xffffffff


	//   ....[88]....
        /*0328*/ 	.word	0xffffffff


	//   ....[89]....
        /*032c*/ 	.word	0xffffffff


	//   ....[90]....
        /*0330*/ 	.word	0xffffffff


	//   ....[91]....
        /*0334*/ 	.word	0xffffffff


	//   ....[92]....
        /*0338*/ 	.word	0xffffffff


	//   ....[93]....
        /*033c*/ 	.word	0xffffffff


	//   ....[94]....
        /*0340*/ 	.word	0xffffffff


	//   ....[95]....
        /*0344*/ 	.word	0xffffffff


	//   ....[96]....
        /*0348*/ 	.word	0xffffffff


	//   ....[97]....
        /*034c*/ 	.word	0xffffffff


	//   ....[98]....
        /*0350*/ 	.word	0xffffffff


	//   ....[99]....
        /*0354*/ 	.word	0xffffffff


	//   ....[100]....
        /*0358*/ 	.word	0xffffffff


	//   ....[101]....
        /*035c*/ 	.word	0xffffffff


	//   ....[102]....
        /*0360*/ 	.word	0xffffffff


	//   ....[103]....
        /*0364*/ 	.word	0xffffffff


	//   ....[104]....
        /*0368*/ 	.word	0xffffffff


	//   ....[105]....
        /*036c*/ 	.word	0xffffffff


	//   ....[106]....
        /*0370*/ 	.word	0xffffffff


	//   ....[107]....
        /*0374*/ 	.word	0xffffffff


	//   ....[108]....
        /*0378*/ 	.word	0xffffffff


	//   ....[109]....
        /*037c*/ 	.word	0xffffffff


	//   ....[110]....
        /*0380*/ 	.word	0xffffffff


	//   ....[111]....
        /*0384*/ 	.word	0xffffffff


	//   ....[112]....
        /*0388*/ 	.word	0xffffffff


	//   ....[113]....
        /*038c*/ 	.word	0xffffffff


	//   ....[114]....
        /*0390*/ 	.word	0xffffffff


	//   ....[115]....
        /*0394*/ 	.word	0xffffffff


	//   ....[116]....
        /*0398*/ 	.word	0xffffffff


	//   ....[117]....
        /*039c*/ 	.word	0xffffffff


	//   ....[118]....
        /*03a0*/ 	.word	0xffffffff


	//   ....[119]....
        /*03a4*/ 	.word	0xffffffff


	//   ....[120]....
        /*03a8*/ 	.word	0xffffffff


	//   ....[121]....
        /*03ac*/ 	.word	0xffffffff


	//   ....[122]....
        /*03b0*/ 	.word	0xffffffff


	//   ....[123]....
        /*03b4*/ 	.word	0xffffffff


	//   ....[124]....
        /*03b8*/ 	.word	0xffffffff


	//   ....[125]....
        /*03bc*/ 	.word	0xffffffff


	//   ....[126]....
        /*03c0*/ 	.word	0xffffffff


	//   ....[127]....
        /*03c4*/ 	.word	0xffffffff


	//   ....[128]....
        /*03c8*/ 	.word	0xffffffff


	//   ....[129]....
        /*03cc*/ 	.word	0xffffffff


	//   ....[130]....
        /*03d0*/ 	.word	0xffffffff


	//   ....[131]....
        /*03d4*/ 	.word	0xffffffff


	//   ....[132]....
        /*03d8*/ 	.word	0xffffffff


	//   ....[133]....
        /*03dc*/ 	.word	0xffffffff


	//   ....[134]....
        /*03e0*/ 	.word	0xffffffff


	//   ....[135]....
        /*03e4*/ 	.word	0xffffffff


	//   ....[136]....
        /*03e8*/ 	.word	0xffffffff


	//   ....[137]....
        /*03ec*/ 	.word	0xffffffff


	//   ....[138]....
        /*03f0*/ 	.word	0xffffffff


	//   ....[139]....
        /*03f4*/ 	.word	0xffffffff


	//   ....[140]....
        /*03f8*/ 	.word	0xffffffff


	//   ....[141]....
        /*03fc*/ 	.word	0xffffffff


	//   ....[142]....
        /*0400*/ 	.word	0xffffffff


	//   ....[143]....
        /*0404*/ 	.word	0xffffffff


	//   ....[144]....
        /*0408*/ 	.word	0xffffffff


	//   ....[145]....
        /*040c*/ 	.word	0xffffffff


	//   ....[146]....
        /*0410*/ 	.word	0xffffffff


	//   ....[147]....
        /*0414*/ 	.word	0xffffffff


	//   ....[148]....
        /*0418*/ 	.word	0xffffffff


	//   ....[149]....
        /*041c*/ 	.word	0xffffffff


	//   ....[150]....
        /*0420*/ 	.word	0xffffffff


	//   ....[151]....
        /*0424*/ 	.word	0xffffffff


	//   ....[152]....
        /*0428*/ 	.word	0xffffffff


	//   ....[153]....
        /*042c*/ 	.word	0xffffffff


	//   ....[154]....
        /*0430*/ 	.word	0xffffffff


	//   ....[155]....
        /*0434*/ 	.word	0xffffffff


	//   ....[156]....
        /*0438*/ 	.word	0xffffffff


	//   ....[157]....
        /*043c*/ 	.word	0xffffffff


	//   ....[158]....
        /*0440*/ 	.word	0xffffffff


	//   ....[159]....
        /*0444*/ 	.word	0xffffffff


	//   ....[160]....
        /*0448*/ 	.word	0xffffffff


	//   ....[161]....
        /*044c*/ 	.word	0xffffffff


	//   ....[162]....
        /*0450*/ 	.word	0xffffffff


	//   ....[163]....
        /*0454*/ 	.word	0xffffffff


	//   ....[164]....
        /*0458*/ 	.word	0xffffffff


	//   ....[165]....
        /*045c*/ 	.word	0xffffffff


	//   ....[166]....
        /*0460*/ 	.word	0xffffffff


	//   ....[167]....
        /*0464*/ 	.word	0xffffffff


	//   ....[168]....
        /*0468*/ 	.word	0xffffffff


	//----- nvinfo : EIATTR_COOP_GROUP_INSTR_OFFSETS
	.align		4
.L_420:
        /*046c*/ 	.byte	0x04, 0x28
        /*046e*/ 	.short	(.L_422 - .L_421)


	//   ....[0]....
.L_421:
        /*0470*/ 	.word	0x000000a0


	//   ....[1]....
        /*0474*/ 	.word	0x00002970


	//   ....[2]....
        /*0478*/ 	.word	0x000029c0


	//   ....[3]....
        /*047c*/ 	.word	0x00003190


	//   ....[4]....
        /*0480*/ 	.word	0x000031b0


	//   ....[5]....
        /*0484*/ 	.word	0x00003900


	//   ....[6]....
        /*0488*/ 	.word	0x00003920


	//   ....[7]....
        /*048c*/ 	.word	0x00004070


	//   ....[8]....
        /*0490*/ 	.word	0x00004080


	//   ....[9]....
        /*0494*/ 	.word	0x000048d0


	//   ....[10]....
        /*0498*/ 	.word	0x00004920


	//   ....[11]....
        /*049c*/ 	.word	0x00005690


	//   ....[12]....
        /*04a0*/ 	.word	0x000056c0


	//   ....[13]....
        /*04a4*/ 	.word	0x00005e40


	//   ....[14]....
        /*04a8*/ 	.word	0x00005e70


	//   ....[15]....
        /*04ac*/ 	.word	0x000065f0


	//   ....[16]....
        /*04b0*/ 	.word	0x00006610


	//   ....[17]....
        /*04b4*/ 	.word	0x00006db0


	//   ....[18]....
        /*04b8*/ 	.word	0x00006de0


	//   ....[19]....
        /*04bc*/ 	.word	0x00006ef0


	//   ....[20]....
        /*04c0*/ 	.word	0x00006f20


	//   ....[21]....
        /*04c4*/ 	.word	0x00006ff0


	//   ....[22]....
        /*04c8*/ 	.word	0x00007020


	//   ....[23]....
        /*04cc*/ 	.word	0x000070f0


	//   ....[24]....
        /*04d0*/ 	.word	0x00007110


	//   ....[25]....
        /*04d4*/ 	.word	0x000076a0


	//   ....[26]....
        /*04d8*/ 	.word	0x000076c0


	//   ....[27]....
        /*04dc*/ 	.word	0x00007790


	//   ....[28]....
        /*04e0*/ 	.word	0x000077c0


	//   ....[29]....
        /*04e4*/ 	.word	0x00007890


	//   ....[30]....
        /*04e8*/ 	.word	0x000078c0


	//   ....[31]....
        /*04ec*/ 	.word	0x00007990


	//   ....[32]....
        /*04f0*/ 	.word	0x000079c0


	//   ....[33]....
        /*04f4*/ 	.word	0x00008730


	//   ....[34]....
        /*04f8*/ 	.word	0x000087b0


	//   ....[35]....
        /*04fc*/ 	.word	0x00008800


	//   ....[36]....
        /*0500*/ 	.word	0x00008840


	//   ....[37]....
        /*0504*/ 	.word	0x00008880


	//   ....[38]....
        /*0508*/ 	.word	0x00008920


	//   ....[39]....
        /*050c*/ 	.word	0x00008a40


	//   ....[40]....
        /*0510*/ 	.word	0x00008a60


	//   ....[41]....
        /*0514*/ 	.word	0x00008c80


	//   ....[42]....
        /*0518*/ 	.word	0x00008cb0


	//   ....[43]....
        /*051c*/ 	.word	0x00008dd0


	//   ....[44]....
        /*0520*/ 	.word	0x00008df0


	//   ....[45]....
        /*0524*/ 	.word	0x00008e80


	//   ....[46]....
        /*0528*/ 	.word	0x00008ea0


	//   ....[47]....
        /*052c*/ 	.word	0x00008f30


	//   ....[48]....
        /*0530*/ 	.word	0x00008f50


	//   ....[49]....
        /*0534*/ 	.word	0x000093a0


	//   ....[50]....
        /*0538*/ 	.word	0x000093c0


	//   ....[51]....
        /*053c*/ 	.word	0x00009410


	//   ....[52]....
        /*0540*/ 	.word	0x00009420


	//   ....[53]....
        /*0544*/ 	.word	0x000095a0


	//   ....[54]....
        /*0548*/ 	.word	0x00009630


	//   ....[55]....
        /*054c*/ 	.word	0x00009670


	//   ....[56]....
        /*0550*/ 	.word	0x000096a0


	//   ....[57]....
        /*0554*/ 	.word	0x00009830


	//   ....[58]....
        /*0558*/ 	.word	0x000098c0


	//   ....[59]....
        /*055c*/ 	.word	0x00009900


	//   ....[60]....
        /*0560*/ 	.word	0x00009940


	//   ....[61]....
        /*0564*/ 	.word	0x00009ae0


	//   ....[62]....
        /*0568*/ 	.word	0x00009b70


	//   ....[63]....
        /*056c*/ 	.word	0x00009bb0


	//   ....[64]....
        /*0570*/ 	.word	0x00009bd0


	//   ....[65]....
        /*0574*/ 	.word	0x0000b9a0


	//   ....[66]....
        /*0578*/ 	.word	0x0000b9e0


	//   ....[67]....
        /*057c*/ 	.word	0x0000ba00


	//   ....[68]....
        /*0580*/ 	.word	0x0000ba80


	//   ....[69]....
        /*0584*/ 	.word	0x0000baf0


	//   ....[70]....
        /*0588*/ 	.word	0x0000bb10


	//   ....[71]....
        /*058c*/ 	.word	0x0000bb30


	//   ....[72]....
        /*0590*/ 	.word	0x0000bb50


	//   ....[73]....
        /*0594*/ 	.word	0x0000bd40


	//   ....[74]....
        /*0598*/ 	.word	0x0000bd80


	//   ....[75]....
        /*059c*/ 	.word	0x0000bde0


	//   ....[76]....
        /*05a0*/ 	.word	0x0000be00


	//   ....[77]....
        /*05a4*/ 	.word	0x0000bf30


	//   ....[78]....
        /*05a8*/ 	.word	0x0000bf50


	//   ....[79]....
        /*05ac*/ 	.word	0x0000bf70


	//   ....[80]....
        /*05b0*/ 	.word	0x0000bf90


	//   ....[81]....
        /*05b4*/ 	.word	0x0000e230


	//   ....[82]....
        /*05b8*/ 	.word	0x0000e260


	//   ....[83]....
        /*05bc*/ 	.word	0x0000e290


	//   ....[84]....
        /*05c0*/ 	.word	0x0000e2c0


	//   ....[85]....
        /*05c4*/ 	.word	0x0000e2f0


	//   ....[86]....
        /*05c8*/ 	.word	0x0000e360


	//   ....[87]....
        /*05cc*/ 	.word	0x0000e390


	//   ....[88]....
        /*05d0*/ 	.word	0x0000e3b0


	//   ....[89]....
        /*05d4*/ 	.word	0x0000f510


	//   ....[90]....
        /*05d8*/ 	.word	0x0000f530


	//   ....[91]....
        /*05dc*/ 	.word	0x0000f540


	//   ....[92]....
        /*05e0*/ 	.word	0x0000f550


	//   ....[93]....
        /*05e4*/ 	.word	0x0000f560


	//   ....[94]....
        /*05e8*/ 	.word	0x0000f570


	//   ....[95]....
        /*05ec*/ 	.word	0x0000f580


	//   ....[96]....
        /*05f0*/ 	.word	0x0000f590


	//   ....[97]....
        /*05f4*/ 	.word	0x00010120


	//   ....[98]....
        /*05f8*/ 	.word	0x00010130


	//   ....[99]....
        /*05fc*/ 	.word	0x00010eb0


	//   ....[100]....
        /*0600*/ 	.word	0x00010f50


	//   ....[101]....
        /*0604*/ 	.word	0x00010f70


	//   ....[102]....
        /*0608*/ 	.word	0x00010f90


	//   ....[103]....
        /*060c*/ 	.word	0x00013300


	//   ....[104]....
        /*0610*/ 	.word	0x00013310


	//   ....[105]....
        /*0614*/ 	.word	0x00013320


	//   ....[106]....
        /*0618*/ 	.word	0x00013330


	//   ....[107]....
        /*061c*/ 	.word	0x00013340


	//   ....[108]....
        /*0620*/ 	.word	0x00013350


	//   ....[109]....
        /*0624*/ 	.word	0x00013360


	//   ....[110]....
        /*0628*/ 	.word	0x00013390


	//   ....[111]....
        /*062c*/ 	.word	0x00014b40


	//   ....[112]....
        /*0630*/ 	.word	0x00014b50


	//   ....[113]....
        /*0634*/ 	.word	0x00014b60


	//   ....[114]....
        /*0638*/ 	.word	0x00014b70


	//   ....[115]....
        /*063c*/ 	.word	0x00014b80


	//   ....[116]....
        /*0640*/ 	.word	0x00014b90


	//   ....[117]....
        /*0644*/ 	.word	0x00014ba0


	//   ....[118]....
        /*0648*/ 	.word	0x00014bd0


	//   ....[119]....
        /*064c*/ 	.word	0x00014df0


	//   ....[120]....
        /*0650*/ 	.word	0x00014e00


	//   ....[121]....
        /*0654*/ 	.word	0x000159c0


	//   ....[122]....
        /*0658*/ 	.word	0x00015ad0


	//   ....[123]....
        /*065c*/ 	.word	0x00015af0


	//   ....[124]....
        /*0660*/ 	.word	0x00015b50


	//   ....[125]....
        /*0664*/ 	.word	0x00017f60


	//   ....[126]....
        /*0668*/ 	.word	0x00017f70


	//   ....[127]....
        /*066c*/ 	.word	0x00017f80


	//   ....[128]....
        /*0670*/ 	.word	0x00017f90


	//   ....[129]....
        /*0674*/ 	.word	0x00017fa0


	//   ....[130]....
        /*0678*/ 	.word	0x00017fb0


	//   ....[131]....
        /*067c*/ 	.word	0x00017fc0


	//   ....[132]....
        /*0680*/ 	.word	0x00017fe0


	//   ....[133]....
        /*0684*/ 	.word	0x000184e0


	//   ....[134]....
        /*0688*/ 	.word	0x00018510


	//   ....[135]....
        /*068c*/ 	.word	0x00018530


	//   ....[136]....
        /*0690*/ 	.word	0x00018570


	//   ....[137]....
        /*0694*/ 	.word	0x000185a0


	//   ....[138]....
        /*0698*/ 	.word	0x000185e0


	//   ....[139]....
        /*069c*/ 	.word	0x00018640


	//   ....[140]....
        /*06a0*/ 	.word	0x00018660


	//   ....[141]....
        /*06a4*/ 	.word	0x00019e00


	//   ....[142]....
        /*06a8*/ 	.word	0x00019e40


	//   ....[143]....
        /*06ac*/ 	.word	0x00019e70


	//   ....[144]....
        /*06b0*/ 	.word	0x00019e80


	//   ....[145]....
        /*06b4*/ 	.word	0x0001c0d0


	//   ....[146]....
        /*06b8*/ 	.word	0x0001c0e0


	//   ....[147]....
        /*06bc*/ 	.word	0x0001c110


	//   ....[148]....
        /*06c0*/ 	.word	0x0001c130


	//   ....[149]....
        /*06c4*/ 	.word	0x0001d340


	//   ....[150]....
        /*06c8*/ 	.word	0x0001d390


	//   ....[151]....
        /*06cc*/ 	.word	0x0001d410


	//   ....[152]....
        /*06d0*/ 	.word	0x0001d440


	//   ....[153]....
        /*06d4*/ 	.word	0x0001d650


	//   ....[154]....
        /*06d8*/ 	.word	0x0001d660


	//   ....[155]....
        /*06dc*/ 	.word	0x0001d750


	//   ....[156]....
        /*06e0*/ 	.word	0x0001d780


	//   ....[157]....
        /*06e4*/ 	.word	0x0001d850


	//   ....[158]....
        /*06e8*/ 	.word	0x0001d880


	//   ....[159]....
        /*06ec*/ 	.word	0x0001d950


	//   ....[160]....
        /*06f0*/ 	.word	0x0001d970


	//   ....[161]....
        /*06f4*/ 	.word	0x0001e200


	//   ....[162]....
        /*06f8*/ 	.word	0x0001e220


	//   ....[163]....
        /*06fc*/ 	.word	0x0001e300


	//   ....[164]....
        /*0700*/ 	.word	0x0001e330


	//   ....[165]....
        /*0704*/ 	.word	0x0001e400


	//   ....[166]....
        /*0708*/ 	.word	0x0001e430


	//   ....[167]....
        /*070c*/ 	.word	0x0001e500


	//   ....[168]....
        /*0710*/ 	.word	0x0001e520


	//----- nvinfo : EIATTR_EXIT_INSTR_OFFSETS
	.align		4
.L_422:
        /*0714*/ 	.byte	0x04, 0x1c
        /*0716*/ 	.short	(.L_424 - .L_423)


	//   ....[0]....
.L_423:
        /*0718*/ 	.word	0x00000450


	//   ....[1]....
        /*071c*/ 	.word	0x0001d980


	//   ....[2]....
        /*0720*/ 	.word	0x0001d9d0


	//   ....[3]....
        /*0724*/ 	.word	0x0001da30


	//   ....[4]....
        /*0728*/ 	.word	0x0001e530


	//   ....[5]....
        /*072c*/ 	.word	0x0001e580


	//   ....[6]....
        /*0730*/ 	.word	0x0001e5e0


	//----- nvinfo : EIATTR_CTAIDZ_USED
	.align		4
.L_424:
        /*0734*/ 	.byte	0x01, 0x04
	.zero		2


	//----- nvinfo : EIATTR_MAX_THREADS
	.align		4
        /*0738*/ 	.byte	0x04, 0x05
        /*073a*/ 	.short	(.L_426 - .L_425)
.L_425:
        /*073c*/ 	.word	0x00000100
        /*0740*/ 	.word	0x00000001
        /*0744*/ 	.word	0x00000001


	//----- nvinfo : EIATTR_CRS_STACK_SIZE
	.align		4
.L_426:
        /*0748*/ 	.byte	0x04, 0x1e
        /*074a*/ 	.short	(.L_428 - .L_427)
.L_427:
        /*074c*/ 	.word	0x00000000
.L_428:


//--------------------- .nv.info._ZN7cutlass13device_kernelIN5flash19enable_sm80_to_sm89INS1_16FlashAttnFwdSm80INS1_25CollectiveMainloopFwdSm80ILi4ELi1ELb0EN4cute5tupleIJNS5_1CILi128EEENS7_ILi64EEES8_EEELi128ENS_10bfloat16_tEfNS_4arch4Sm80ELb0ELb0ELb1ELb0ELb1ELb0ELb1ELb0EEENS1_21CollectiveEpilogueFwdINS6_IJS8_S8_S9_EEENS6_IJNS7_ILi1EEESH_SH_EEESB_SD_Li128ELb0ELb1ELb0ELb0EEENS1_19SingleTileSchedulerILb0ELb0ELb1ELi128EEEEEEEEEvNT_6ParamsE --------------------------
	.section	.nv.info._ZN7cutlass13device_kernelIN5flash19enable_sm80_to_sm89INS1_16FlashAttnFwdSm80INS1_25CollectiveMainloopFwdSm80ILi4ELi1ELb0EN4cute5tupleIJNS5_1CILi128EEENS7_ILi64EEES8_EEELi128ENS_10bfloat16_tEfNS_4arch4Sm80ELb0ELb0ELb1ELb0ELb1ELb0ELb1ELb0EEENS1_21CollectiveEpilogueFwdINS6_IJS8_S8_S9_EEENS6_IJNS7_ILi1EEESH_SH_EEESB_SD_Li128ELb0ELb1ELb0ELb0EEENS1_19SingleTileSchedulerILb0ELb0ELb1ELi128EEEEEEEEEvNT_6ParamsE,"",@"SHT_CUDA_INFO"
	.sectionflags	@""
	.align	4


	//----- nvinfo : EIATTR_CUDA_API_VERSION
	.align		4
        /*0000*/ 	.byte	0x04, 0x37
        /*0002*/ 	.short	(.L_430 - .L_429)
.L_429:
        /*0004*/ 	.word	0x00000082


	//----- nvinfo : EIATTR_SW2861232_WAR
	.align		4
.L_430:
        /*0008*/ 	.byte	0x01, 0x35
	.zero		2


	//----- nvinfo : EIATTR_PARAM_CBANK
	.align		4
        /*000c*/ 	.byte	0x04, 0x0a
        /*000e*/ 	.short	(.L_432 - .L_431)
	.align		4
.L_431:
        /*0010*/ 	.word	index@(.nv.constant0._ZN7cutlass13device_kernelIN5flash19enable_sm80_to_sm89INS1_16FlashAttnFwdSm80INS1_25CollectiveMainloopFwdSm80ILi4ELi1ELb0EN4cute5tupleIJNS5_1CILi128EEENS7_ILi64EEES8_EEELi128ENS_10bfloat16_tEfNS_4arch4Sm80ELb0ELb0ELb1ELb0ELb1ELb0ELb1ELb0EEENS1_21CollectiveEpilogueFwdINS6_IJS8_S8_S9_EEENS6_IJNS7_ILi1EEESH_SH_EEESB_SD_Li128ELb0ELb1ELb0ELb0EEENS1_19SingleTileSchedulerILb0ELb0ELb1ELi128EEEEEEEEEvNT_6ParamsE)
        /*0014*/ 	.short	0x0160
        /*0016*/ 	.short	0x0418


	//----- nvinfo : EIATTR_CBANK_PARAM_SIZE
	.align		4
.L_432:
        /*0018*/ 	.byte	0x03, 0x19
        /*001a*/ 	.short	0x0418


	//----- nvinfo : EIATTR_KPARAM_INFO
	.align		4
        /*001c*/ 	.byte	0x04, 0x17
        /*001e*/ 	.short	(.L_434 - .L_433)
.L_433:
        /*0020*/ 	.word	0x00000000
        /*0024*/ 	.short	0x0000
        /*0026*/ 	.short	0x0000
        /*0028*/ 	.byte	0x00, 0xf0, 0x61, 0x10


	//----- nvinfo : EIATTR_MAXREG_COUNT
	.align		4
.L_434:
        /*002c*/ 	.byte	0x03, 0x1b
        /*002e*/ 	.short	0x00ff


	//----- nvinfo : EIATTR_NUM_BARRIERS
	.align		4
        /*0030*/ 	.byte	0x02, 0x4c
        /*0032*/ 	.byte	0x02
	.zero		1


	//----- nvinfo : EIATTR_ANNOTATIONS
	.align		4
        /*0034*/ 	.byte	0x04, 0x55
        /*0036*/ 	.short	(.L_436 - .L_435)


	//   ....[0]....
.L_435:
        /* <DEDUP_REMOVED lines=27> */


	//----- nvinfo : EIATTR_MERCURY_ISA_VERSION
	.align		4
.L_436:
        /*01d0*/ 	.byte	0x03, 0x5f
        /*01d2*/ 	.short	0x0000


	//----- nvinfo : EIATTR_COOP_GROUP_MASK_REGIDS
	.align		4
        /*01d4*/ 	.byte	0x04, 0x29
        /*01d6*/ 	.short	(.L_438 - .L_437)


	//   ....[0]....
.L_437:
        /*01d8*/ 	.word	0xffffffff


	//   ....[1]....
        /*01dc*/ 	.word	0xffffffff


	//   ....[2]....
        /*01e0*/ 	.word	0xffffffff


	//   ....[3]....
        /*01e4*/ 	.word	0xffffffff


	//   ....[4]....
        /*01e8*/ 	.word	0xffffffff


	//   ....[5]....
        /*01ec*/ 	.word	0xffffffff


	//   ....[6]....
        /*01f0*/ 	.word	0xffffffff


	//   ....[7]....
        /*01f4*/ 	.word	0xffffffff


	//   ....[8]....
        /*01f8*/ 	.word	0xffffffff


	//   ....[9]....
        /*01fc*/ 	.word	0xffffffff


	//   ....[10]....
        /*0200*/ 	.word	0xffffffff


	//   ....[11]....
        /*0204*/ 	.word	0xffffffff


	//   ....[12]....
        /*0208*/ 	.word	0xffffffff


	//   ....[13]....
        /*020c*/ 	.word	0xffffffff


	//   ....[14]....
        /*0210*/ 	.word	0xffffffff


	//   ....[15]....
        /*0214*/ 	.word	0xffffffff


	//   ....[16]....
        /*0218*/ 	.word	0xffffffff


	//   ....[17]....
        /*021c*/ 	.word	0xffffffff


	//   ....[18]....
        /*0220*/ 	.word	0xffffffff


	//   ....[19]....
        /*0224*/ 	.word	0xffffffff


	//   ....[20]....
        /*0228*/ 	.word	0xffffffff


	//   ....[21]....
        /*022c*/ 	.word	0xffffffff


	//   ....[22]....
        /*0230*/ 	.word	0xffffffff


	//   ....[23]....
        /*0234*/ 	.word	0xffffffff


	//   ....[24]....
        /*0238*/ 	.word	0xffffffff


	//   ....[25]....
        /*023c*/ 	.word	0xffffffff


	//   ....[26]....
        /*0240*/ 	.word	0xffffffff


	//   ....[27]....
        /*0244*/ 	.word	0xffffffff


	//   ....[28]....
        /*0248*/ 	.word	0xffffffff


	//   ....[29]....
        /*024c*/ 	.word	0xffffffff


	//   ....[30]....
        /*0250*/ 	.word	0xffffffff


	//   ....[31]....
        /*0254*/ 	.word	0xffffffff


	//   ....[32]....
        /*0258*/ 	.word	0xffffffff


	//   ....[33]....
        /*025c*/ 	.word	0xffffffff


	//   ....[34]....
        /*0260*/ 	.word	0xffffffff


	//   ....[35]....
        /*0264*/ 	.word	0xffffffff


	//   ....[36]....
        /*0268*/ 	.word	0xffffffff


	//   ....[37]....
        /*026c*/ 	.word	0xffffffff


	//   ....[38]....
        /*0270*/ 	.word	0xffffffff


	//   ....[39]....
        /*0274*/ 	.word	0xffffffff


	//   ....[40]....
        /*0278*/ 	.word	0xffffffff


	//   ....[41]....
        /*027c*/ 	.word	0xffffffff


	//   ....[42]....
        /*0280*/ 	.word	0xffffffff


	//   ....[43]....
        /*0284*/ 	.word	0xffffffff


	//   ....[44]....
        /*0288*/ 	.word	0xffffffff


	//   ....[45]....
        /*028c*/ 	.word	0xffffffff


	//   ....[46]....
        /*0290*/ 	.word	0xffffffff


	//   ....[47]....
        /*0294*/ 	.word	0xffffffff


	//   ....[48]....
        /*0298*/ 	.word	0xffffffff


	//   ....[49]....
        /*029c*/ 	.word	0xffffffff


	//   ....[50]....
        /*02a0*/ 	.word	0xffffffff


	//   ....[51]....
        /*02a4*/ 	.word	0xffffffff


	//   ....[52]....
        /*02a8*/ 	.word	0xffffffff


	//   ....[53]....
        /*02ac*/ 	.word	0xffffffff


	//   ....[54]....
        /*02b0*/ 	.word	0xffffffff


	//   ....[55]....
        /*02b4*/ 	.word	0xffffffff


	//   ....[56]....
        /*02b8*/ 	.word	0xffffffff


	//   ....[57]....
        /*02bc*/ 	.word	0xffffffff


	//   ....[58]....
        /*02c0*/ 	.word	0xffffffff


	//   ....[59]....
        /*02c4*/ 	.word	0xffffffff


	//   ....[60]....
        /*02c8*/ 	.word	0xffffffff


	//   ....[61]....
        /*02cc*/ 	.word	0xffffffff


	//   ....[62]....
        /*02d0*/ 	.word	0xffffffff


	//   ....[63]....
        /*02d4*/ 	.word	0xffffffff


	//   ....[64]....
        /*02d8*/ 	.word	0xffffffff


	//   ....[65]....
        /*02dc*/ 	.word	0xffffffff


	//   ....[66]....
        /*02e0*/ 	.word	0xffffffff


	//   ....[67]....
        /*02e4*/ 	.word	0xffffffff


	//   ....[68]....
        /*02e8*/ 	.word	0xffffffff


	//   ....[69]....
        /*02ec*/ 	.word	0xffffffff


	//   ....[70]....
        /*02f0*/ 	.word	0xffffffff


	//   ....[71]....
        /*02f4*/ 	.word	0xffffffff


	//   ....[72]....
        /*02f8*/ 	.word	0xffffffff


	//   ....[73]....
        /*02fc*/ 	.word	0xffffffff


	//   ....[74]....
        /*0300*/ 	.word	0xffffffff


	//   ....[75]....
        /*0304*/ 	.word	0xffffffff


	//   ....[76]....
        /*0308*/ 	.word	0xffffffff


	//   ....[77]....
        /*030c*/ 	.word	0xffffffff


	//   ....[78]....
        /*0310*/ 	.word	0xffffffff


	//   ....[79]....
        /*0314*/ 	.word	0xffffffff


	//   ....[80]....
        /*0318*/ 	.word	0xffffffff


	//   ....[81]....
        /*031c*/ 	.word	0xffffffff


	//   ....[82]....
        /*0320*/ 	.word	0xffffffff


	//   ....[83]....
        /*0324*/ 	.word	0xffffffff


	//   ....[84]....
        /*0328*/ 	.word	0xffffffff


	//   ....[85]....
        /*032c*/ 	.word	0xffffffff


	//   ....[86]....
        /*0330*/ 	.word	0xffffffff


	//   ....[87]....
        /*0334*/ 	.word	0xffffffff


	//   ....[88]....
        /*0338*/ 	.word	0xffffffff


	//   ....[89]....
        /*033c*/ 	.word	0xffffffff


	//   ....[90]....
        /*0340*/ 	.word	0xffffffff


	//   ....[91]....
        /*0344*/ 	.word	0xffffffff


	//   ....[92]....
        /*0348*/ 	.word	0xffffffff


	//   ....[93]....
        /*034c*/ 	.word	0xffffffff


	//   ....[94]....
        /*0350*/ 	.word	0xffffffff


	//   ....[95]....
        /*0354*/ 	.word	0xffffffff


	//   ....[96]....
        /*0358*/ 	.word	0xffffffff


	//   ....[97]....
        /*035c*/ 	.word	0xffffffff


	//   ....[98]....
        /*0360*/ 	.word	0xffffffff


	//   ....[99]....
        /*0364*/ 	.word	0xffffffff


	//   ....[100]....
        /*0368*/ 	.word	0xffffffff


	//   ....[101]....
        /*036c*/ 	.word	0xffffffff


	//   ....[102]....
        /*0370*/ 	.word	0xffffffff


	//   ....[103]....
        /*0374*/ 	.word	0xffffffff


	//----- nvinfo : EIATTR_COOP_GROUP_INSTR_OFFSETS
	.align		4
.L_438:
        /*0378*/ 	.byte	0x04, 0x28
        /*037a*/ 	.short	(.L_440 - .L_439)


	//   ....[0]....
.L_439:
        /*037c*/ 	.word	0x00000520


	//   ....[1]....
        /*0380*/ 	.word	0x00000530


	//   ....[2]....
        /*0384*/ 	.word	0x00000550


	//   ....[3]....
        /*0388*/ 	.word	0x00000560


	//   ....[4]....
        /*038c*/ 	.word	0x00000640


	//   ....[5]....
        /*0390*/ 	.word	0x00000660


	//   ....[6]....
        /*0394*/ 	.word	0x00000730


	//   ....[7]....
        /*0398*/ 	.word	0x00000810


	//   ....[8]....
        /*039c*/ 	.word	0x00000820


	//   ....[9]....
        /*03a0*/ 	.word	0x00000900


	//   ....[10]....
        /*03a4*/ 	.word	0x00000920


	//   ....[11]....
        /*03a8*/ 	.word	0x000009f0


	//   ....[12]....
        /*03ac*/ 	.word	0x00000a10


	//   ....[13]....
        /*03b0*/ 	.word	0x00000b60


	//   ....[14]....
        /*03b4*/ 	.word	0x00000b70


	//   ....[15]....
        /*03b8*/ 	.word	0x00000b80


	//   ....[16]....
        /*03bc*/ 	.word	0x000010a0


	//   ....[17]....
        /*03c0*/ 	.word	0x000010c0


	//   ....[18]....
        /*03c4*/ 	.word	0x000010f0


	//   ....[19]....
        /*03c8*/ 	.word	0x00001120


	//   ....[20]....
        /*03cc*/ 	.word	0x00001150


	//   ....[21]....
        /*03d0*/ 	.word	0x00001170


	//   ....[22]....
        /*03d4*/ 	.word	0x00001190


	//   ....[23]....
        /*03d8*/ 	.word	0x000011b0


	//   ....[24]....
        /*03dc*/ 	.word	0x00001840


	//   ....[25]....
        /*03e0*/ 	.word	0x00001870


	//   ....[26]....
        /*03e4*/ 	.word	0x00001880


	//   ....[27]....
        /*03e8*/ 	.word	0x000018c0


	//   ....[28]....
        /*03ec*/ 	.word	0x00001900


	//   ....[29]....
        /*03f0*/ 	.word	0x00001920


	//   ....[30]....
        /*03f4*/ 	.word	0x00001940


	//   ....[31]....
        /*03f8*/ 	.word	0x00001950


	//   ....[32]....
        /*03fc*/ 	.word	0x00003070


	//   ....[33]....
        /*0400*/ 	.word	0x00003090


	//   ....[34]....
        /*0404*/ 	.word	0x000030b0


	//   ....[35]....
        /*0408*/ 	.word	0x000030d0


	//   ....[36]....
        /*040c*/ 	.word	0x000030f0


	//   ....[37]....
        /*0410*/ 	.word	0x00003100


	//   ....[38]....
        /*0414*/ 	.word	0x00003110


	//   ....[39]....
        /*0418*/ 	.word	0x00003130


	//   ....[40]....
        /*041c*/ 	.word	0x000039c0


	//   ....[41]....
        /*0420*/ 	.word	0x00003ac0


	//   ....[42]....
        /*0424*/ 	.word	0x00003ba0


	//   ....[43]....
        /*0428*/ 	.word	0x00003d00


	//   ....[44]....
        /*042c*/ 	.word	0x00003db0


	//   ....[45]....
        /*0430*/ 	.word	0x00003dd0


	//   ....[46]....
        /*0434*/ 	.word	0x00003ee0


	//   ....[47]....
        /*0438*/ 	.word	0x00003f10


	//   ....[48]....
        /*043c*/ 	.word	0x00005b10


	//   ....[49]....
        /*0440*/ 	.word	0x00005b20


	//   ....[50]....
        /*0444*/ 	.word	0x00005b30


	//   ....[51]....
        /*0448*/ 	.word	0x00005b40


	//   ....[52]....
        /*044c*/ 	.word	0x00005b50


	//   ....[53]....
        /*0450*/ 	.word	0x00005b60


	//   ....[54]....
        /*0454*/ 	.word	0x00005b70


	//   ....[55]....
        /*0458*/ 	.word	0x00005b90


	//   ....[56]....
        /*045c*/ 	.word	0x00005fa0


	//   ....[57]....
        /*0460*/ 	.word	0x00005fb0


	//   ....[58]....
        /*0464*/ 	.word	0x00005fc0


	//   ....[59]....
        /*0468*/ 	.word	0x00005fd0


	//   ....[60]....
        /*046c*/ 	.word	0x00005ff0


	//   ....[61]....
        /*0470*/ 	.word	0x00006010


	//   ....[62]....
        /*0474*/ 	.word	0x00006060


	//   ....[63]....
        /*0478*/ 	.word	0x000060a0


	//   ....[64]....
        /*047c*/ 	.word	0x000076c0


	//   ....[65]....
        /*0480*/ 	.word	0x00007790


	//   ....[66]....
        /*0484*/ 	.word	0x00007880


	//   ....[67]....
        /*0488*/ 	.word	0x000078c0


	//   ....[68]....
        /*048c*/ 	.word	0x000078d0


	//   ....[69]....
        /*0490*/ 	.word	0x00007900


	//   ....[70]....
        /*0494*/ 	.word	0x00007990


	//   ....[71]....
        /*0498*/ 	.word	0x00007ad0


	//   ....[72]....
        /*049c*/ 	.word	0x0000a130


	//   ....[73]....
        /*04a0*/ 	.word	0x0000a2d0


	//   ....[74]....
        /*04a4*/ 	.word	0x0000a2e0


	//   ....[75]....
        /*04a8*/ 	.word	0x0000a310


	//   ....[76]....
        /*04ac*/ 	.word	0x0000a320


	//   ....[77]....
        /*04b0*/ 	.word	0x0000a340


	//   ....[78]....
        /*04b4*/ 	.word	0x0000a390


	//   ....[79]....
        /*04b8*/ 	.word	0x0000a3c0


	//   ....[80]....
        /*04bc*/ 	.word	0x0000bc60


	//   ....[81]....
        /*04c0*/ 	.word	0x0000bc70


	//   ....[82]....
        /*04c4*/ 	.word	0x0000bc90


	//   ....[83]....
        /*04c8*/ 	.word	0x0000bca0


	//   ....[84]....
        /*04cc*/ 	.word	0x0000bcb0


	//   ....[85]....
        /*04d0*/ 	.word	0x0000bcc0


	//   ....[86]....
        /*04d4*/ 	.word	0x0000bcd0


	//   ....[87]....
        /*04d8*/ 	.word	0x0000bce0


	//   ....[88]....
        /*04dc*/ 	.word	0x0000be80


	//   ....[89]....
        /*04e0*/ 	.word	0x0000bea0


	//   ....[90]....
        /*04e4*/ 	.word	0x0000bf90


	//   ....[91]....
        /*04e8*/ 	.word	0x0000bfc0


	//   ....[92]....
        /*04ec*/ 	.word	0x0000c090


	//   ....[93]....
        /*04f0*/ 	.word	0x0000c0c0


	//   ....[94]....
        /*04f4*/ 	.word	0x0000c190


	//   ....[95]....
        /*04f8*/ 	.word	0x0000c1c0


	//   ....[96]....
        /*04fc*/ 	.word	0x0000c290


	//   ....[97]....
        /*0500*/ 	.word	0x0000c2c0


	//   ....[98]....
        /*0504*/ 	.word	0x0000c390


	//   ....[99]....
        /*0508*/ 	.word	0x0000c3c0


	//   ....[100]....
        /*050c*/ 	.word	0x0000c490


	//   ....[101]....
        /*0510*/ 	.word	0x0000c4c0


	//   ....[102]....
        /*0514*/ 	.word	0x0000c580


	//   ....[103]....
        /*0518*/ 	.word	0x0000c590


	//----- nvinfo : EIATTR_EXIT_INSTR_OFFSETS
	.align		4
.L_440:
        /*051c*/ 	.byte	0x04, 0x1c
        /*051e*/ 	.short	(.L_442 - .L_441)


	//   ....[0]....
.L_441:
        /*0520*/ 	.word	0x00000040


	//   ....[1]....
        /*0524*/ 	.word	0x0000c5c0


	//   ....[2]....
        /*0528*/ 	.word	0x0000c610


	//   ....[3]....
        /*052c*/ 	.word	0x0000c670


	//----- nvinfo : EIATTR_CTAIDZ_USED
	.align		4
.L_442:
        /*0530*/ 	.byte	0x01, 0x04
	.zero		2


	//----- nvinfo : EIATTR_MAX_THREADS
	.align		4
        /*0534*/ 	.byte	0x04, 0x05
        /*0536*/ 	.short	(.L_444 - .L_443)
.L_443:
        /*0538*/ 	.word	0x00000080
        /*053c*/ 	.word	0x00000001
        /*0540*/ 	.word	0x00000001


	//----- nvinfo : EIATTR_CRS_STACK_SIZE
	.align		4
.L_444:
        /*0544*/ 	.byte	0x04, 0x1e
        /*0546*/ 	.short	(.L_446 - .L_445)
.L_445:
        /*0548*/ 	.word	0x00000000
.L_446:


//--------------------- .nv.info._ZN7cutlass13device_kernelIN5flash19enable_sm80_to_sm89INS1_16FlashAttnFwdSm80INS1_25CollectiveMainloopFwdSm80ILi4ELi1ELb0EN4cute5tupleIJNS5_1CILi128EEENS7_ILi64EEES8_EEELi128ENS_10bfloat16_tEfNS_4arch4Sm80ELb0ELb0ELb1ELb1ELb1ELb0ELb1ELb0EEENS1_21CollectiveEpilogueFwdINS6_IJS8_S8_S9_EEENS6_IJNS7_ILi1EEESH_SH_EEESB_SD_Li128ELb1ELb1ELb0ELb0EEENS1_19SingleTileSchedulerILb1ELb0ELb1ELi128EEEEEEEEEvNT_6ParamsE --------------------------
	.section	.nv.info._ZN7cutlass13device_kernelIN5flash19enable_sm80_to_sm89INS1_16FlashAttnFwdSm80INS1_25CollectiveMainloopFwdSm80ILi4ELi1ELb0EN4cute5tupleIJNS5_1CILi128EEENS7_ILi64EEES8_EEELi128ENS_10bfloat16_tEfNS_4arch4Sm80ELb0ELb0ELb1ELb1ELb1ELb0ELb1ELb0EEENS1_21CollectiveEpilogueFwdINS6_IJS8_S8_S9_EEENS6_IJNS7_ILi1EEESH_SH_EEESB_SD_Li128ELb1ELb1ELb0ELb0EEENS1_19SingleTileSchedulerILb1ELb0ELb1ELi128EEEEEEEEEvNT_6ParamsE,"",@"SHT_CUDA_INFO"
	.sectionflags	@""
	.align	4


	//----- nvinfo : EIATTR_CUDA_API_VERSION
	.align		4
        /*0000*/ 	.byte	0x04, 0x37
        /*0002*/ 	.short	(.L_448 - .L_447)
.L_447:
        /*0004*/ 	.word	0x00000082


	//----- nvinfo : EIATTR_SW2861232_WAR
	.align		4
.L_448:
        /*0008*/ 	.byte	0x01, 0x35
	.zero		2


	//----- nvinfo : EIATTR_PARAM_CBANK
	.align		4
        /*000c*/ 	.byte	0x04, 0x0a
        /*000e*/ 	.short	(.L_450 - .L_449)
	.align		4
.L_449:
        /*0010*/ 	.word	index@(.nv.constant0._ZN7cutlass13device_kernelIN5flash19enable_sm80_to_sm89INS1_16FlashAttnFwdSm80INS1_25CollectiveMainloopFwdSm80ILi4ELi1ELb0EN4cute5tupleIJNS5_1CILi128EEENS7_ILi64EEES8_EEELi128ENS_10bfloat16_tEfNS_4arch4Sm80ELb0ELb0ELb1ELb1ELb1ELb0ELb1ELb0EEENS1_21CollectiveEpilogueFwdINS6_IJS8_S8_S9_EEENS6_IJNS7_ILi1EEESH_SH_EEESB_SD_Li128ELb1ELb1ELb0ELb0EEENS1_19SingleTileSchedulerILb1ELb0ELb1ELi128EEEEEEEEEvNT_6ParamsE)
        /*0014*/ 	.short	0x0160
        /*0016*/ 	.short	0x0418


	//----- nvinfo : EIATTR_CBANK_PARAM_SIZE
	.align		4
.L_450:
        /*0018*/ 	.byte	0x03, 0x19
        /*001a*/ 	.short	0x0418


	//----- nvinfo : EIATTR_KPARAM_INFO
	.align		4
        /*001c*/ 	.byte	0x04, 0x17
        /*001e*/ 	.short	(.L_452 - .L_451)
.L_451:
        /*0020*/ 	.word	0x00000000
        /*0024*/ 	.short	0x0000
        /*0026*/ 	.short	0x0000
        /*0028*/ 	.byte	0x00, 0xf0, 0x61, 0x10


	//----- nvinfo : EIATTR_MAXREG_COUNT
	.align		4
.L_452:
        /*002c*/ 	.byte	0x03, 0x1b
        /*002e*/ 	.short	0x00ff


	//----- nvinfo : EIATTR_NUM_BARRIERS
	.align		4
        /*0030*/ 	.byte	0x02, 0x4c
        /*0032*/ 	.byte	0x02
	.zero		1


	//----- nvinfo : EIATTR_ANNOTATIONS
	.align		4
        /*0034*/ 	.byte	0x04, 0x55
        /*0036*/ 	.short	(.L_454 - .L_453)


	//   ....[0]....
.L_453:
        /* <DEDUP_REMOVED lines=58> */


	//----- nvinfo : EIATTR_MERCURY_ISA_VERSION
	.align		4
.L_454:
        /*03c8*/ 	.byte	0x03, 0x5f
        /*03ca*/ 	.short	0x0000


	//----- nvinfo : EIATTR_COOP_GROUP_MASK_REGIDS
	.align		4
        /*03cc*/ 	.byte	0x04, 0x29
        /*03ce*/ 	.short	(.L_456 - .L_455)


	//   ....[0]....
.L_455:
        /*03d0*/ 	.word	0xffffffff


	//   ....[1]....
        /*03d4*/ 	.word	0xffffffff


	//   ....[2]....
        /*03d8*/ 	.word	0xffffffff


	//   ....[3]....
        /*03dc*/ 	.word	0xffffffff


	//   ....[4]....
        /*03e0*/ 	.word	0xffffffff


	//   ....[5]....
        /*03e4*/ 	.word	0xffffffff


	//   ....[6]....
        /*03e8*/ 	.word	0xffffffff


	//   ....[7]....
        /*03ec*/ 	.word	0xffffffff


	//   ....[8]....
        /*03f0*/ 	.word	0xffffffff


	//   ....[9]....
        /*03f4*/ 	.word	0xffffffff


	//   ....[10]....
        /*03f8*/ 	.word	0xffffffff


	//   ....[11]....
        /*03fc*/ 	.word	0xffffffff


	//   ....[12]....
        /*0400*/ 	.word	0xffffffff


	//   ....[13]....
        /*0404*/ 	.word	0xffffffff


	//   ....[14]....
        /*0408*/ 	.word	0xffffffff


	//   ....[15]....
        /*040c*/ 	.word	0xffffffff


	//   ....[16]....
        /*0410*/ 	.word	0xffffffff


	//   ....[17]....
        /*0414*/ 	.word	0xffffffff


	//   ....[18]....
        /*0418*/ 	.word	0xffffffff


	//   ....[19]....
        /*041c*/ 	.word	0xffffffff


	//   ....[20]....
        /*0420*/ 	.word	0xffffffff


	//   ....[21]....
        /*0424*/ 	.word	0xffffffff


	//   ....[22]....
        /*0428*/ 	.word	0xffffffff


	//   ....[23]....
        /*042c*/ 	.word	0xffffffff


	//   ....[24]....
        /*0430*/ 	.word	0xffffffff


	//   ....[25]....
        /*0434*/ 	.word	0xffffffff


	//   ....[26]....
        /*0438*/ 	.word	0xffffffff


	//   ....[27]....
        /*043c*/ 	.word	0xffffffff


	//   ....[28]....
        /*0440*/ 	.word	0xffffffff


	//   ....[29]....
        /*0444*/ 	.word	0xffffffff


	//   ....[30]....
        /*0448*/ 	.word	0xffffffff


	//   ....[31]....
        /*044c*/ 	.word	0xffffffff


	//   ....[32]....
        /*0450*/ 	.word	0xffffffff


	//   ....[33]....
        /*0454*/ 	.word	0xffffffff


	//   ....[34]....
        /*0458*/ 	.word	0xffffffff


	//   ....[35]....
        /*045c*/ 	.word	0xffffffff


	//   ....[36]....
        /*0460*/ 	.word	0xffffffff


	//   ....[37]....
        /*0464*/ 	.word	0xffffffff


	//   ....[38]....
        /*0468*/ 	.word	0xffffffff


	//   ....[39]....
        /*046c*/ 	.word	0xffffffff


	//   ....[40]....
        /*0470*/ 	.word	0xffffffff


	//   ....[41]....
        /*0474*/ 	.word	0xffffffff


	//   ....[42]....
        /*0478*/ 	.word	0xffffffff


	//   ....[43]....
        /*047c*/ 	.word	0xffffffff


	//   ....[44]....
        /*0480*/ 	.word	0xffffffff


	//   ....[45]....
        /*0484*/ 	.word	0xffffffff


	//   ....[46]....
        /*0488*/ 	.word	0xffffffff


	//   ....[47]....
        /*048c*/ 	.word	0xffffffff


	//   ....[48]....
        /*0490*/ 	.word	0xffffffff


	//   ....[49]....
        /*0494*/ 	.word	0xffffffff


	//   ....[50]....
        /*0498*/ 	.word	0xffffffff


	//   ....[51]....
        /*049c*/ 	.word	0xffffffff


	//   ....[52]....
        /*04a0*/ 	.word	0xffffffff


	//   ....[53]....
        /*04a4*/ 	.word	0xffffffff


	//   ....[54]....
        /*04a8*/ 	.word	0xffffffff


	//   ....[55]....
        /*04ac*/ 	.word	0xffffffff


	//   ....[56]....
        /*04b0*/ 	.word	0xffffffff


	//   ....[57]....
        /*04b4*/ 	.word	0xffffffff


	//   ....[58]....
        /*04b8*/ 	.word	0xffffffff


	//   ....[59]....
        /*04bc*/ 	.word	0xffffffff


	//   ....[60]....
        /*04c0*/ 	.word	0xffffffff


	//   ....[61]....
        /*04c4*/ 	.word	0xffffffff


	//   ....[62]....
        /*04c8*/ 	.word	0xffffffff


	//   ....[63]....
        /*04cc*/ 	.word	0xffffffff


	//   ....[64]....
        /*04d0*/ 	.word	0xffffffff


	//   ....[65]....
        /*04d4*/ 	.word	0xffffffff


	//   ....[66]....
        /*04d8*/ 	.word	0xffffffff


	//   ....[67]....
        /*04dc*/ 	.word	0xffffffff


	//   ....[68]....
        /*04e0*/ 	.word	0xffffffff


	//   ....[69]....
        /*04e4*/ 	.word	0xffffffff


	//   ....[70]....
        /*04e8*/ 	.word	0xffffffff


	//   ....[71]....
        /*04ec*/ 	.word	0xffffffff


	//   ....[72]....
        /*04f0*/ 	.word	0xffffffff


	//   ....[73]....
        /*04f4*/ 	.word	0xffffffff


	//   ....[74]....
        /*04f8*/ 	.word	0xffffffff


	//   ....[75]....
        /*04fc*/ 	.word	0xffffffff


	//   ....[76]....
        /*0500*/ 	.word	0xffffffff


	//   ....[77]....
        /*0504*/ 	.word	0xffffffff


	//   ....[78]....
        /*0508*/ 	.word	0xffffffff


	//   ....[79]....
        /*050c*/ 	.word	0xffffffff


	//   ....[80]....
        /*0510*/ 	.word	0xffffffff


	//   ....[81]....
        /*0514*/ 	.word	0xffffffff


	//   ....[82]....
        /*0518*/ 	.word	0xffffffff


	//   ....[83]....
        /*051c*/ 	.word	0xffffffff


	//   ....[84]....
        /*0520*/ 	.word	0xffffffff


	//   ....[85]....
        /*0524*/ 	.word	0xffffffff


	//   ....[86]....
        /*0528*/ 	.word	0xffffffff


	//   ....[87]....
        /*052c*/ 	.word	0xffffffff


	//   ....[88]....
        /*0530*/ 	.word	0xffffffff


	//   ....[89]....
        /*0534*/ 	.word	0xffffffff


	//   ....[90]....
        /*0538*/ 	.word	0xffffffff


	//   ....[91]....
        /*053c*/ 	.word	0xffffffff


	//   ....[92]....
        /*0540*/ 	.word	0xffffffff


	//   ....[93]....
        /*0544*/ 	.word	0xffffffff


	//   ....[94]....
        /*0548*/ 	.word	0xffffffff


	//   ....[95]....
        /*054c*/ 	.word	0xffffffff


	//   ....[96]....
        /*0550*/ 	.word	0xffffffff


	//   ....[97]....
        /*0554*/ 	.word	0xffffffff


	//   ....[98]....
        /*0558*/ 	.word	0xffffffff


	//   ....[99]....
        /*055c*/ 	.word	0xffffffff


	//   ....[100]....
        /*0560*/ 	.word	0xffffffff


	//   ....[101]....
        /*0564*/ 	.word	0xffffffff


	//   ....[102]....
        /*0568*/ 	.word	0xffffffff


	//   ....[103]....
        /*056c*/ 	.word	0xffffffff


	//   ....[104]....
        /*0570*/ 	.word	0xffffffff


	//   ....[105]....
        /*0574*/ 	.word	0xffffffff


	//   ....[106]....
        /*0578*/ 	.word	0xffffffff


	//   ....[107]....
        /*057c*/ 	.word	0xffffffff


	//   ....[108]....
        /*0580*/ 	.word	0xffffffff


	//   ....[109]....
        /*0584*/ 	.word	0xffffffff


	//   ....[110]....
        /*0588*/ 	.word	0xffffffff


	//   ....[111]....
        /*058c*/ 	.word	0xffffffff


	//   ....[112]....
        /*0590*/ 	.word	0xffffffff


	//   ....[113]....
        /*0594*/ 	.word	0xffffffff


	//   ....[114]....
        /*0598*/ 	.word	0xffffffff


	//   ....[115]....
        /*059c*/ 	.word	0xffffffff


	//   ....[116]....
        /*05a0*/ 	.word	0xffffffff


	//   ....[117]....
        /*05a4*/ 	.word	0xffffffff


	//   ....[118]....
        /*05a8*/ 	.word	0xffffffff


	//   ....[119]....
        /*05ac*/ 	.word	0xffffffff


	//   ....[120]....
        /*05b0*/ 	.word	0xffffffff


	//----- nvinfo : EIATTR_COOP_GROUP_INSTR_OFFSETS
	.align		4
.L_456:
        /*05b4*/ 	.byte	0x04, 0x28
        /*05b6*/ 	.short	(.L_458 - .L_457)


	//   ....[0]....
.L_457:
        /*05b8*/ 	.word	0x000000a0


	//   ....[1]....
        /*05bc*/ 	.word	0x00001300


	//   ....[2]....
        /*05c0*/ 	.word	0x00001330


	//   ....[3]....
        /*05c4*/ 	.word	0x00001500


	//   ....[4]....
        /*05c8*/ 	.word	0x00001530


	//   ....[5]....
        /*05cc*/ 	.word	0x00001600


	//   ....[6]....
        /*05d0*/ 	.word	0x00001630


	//   ....[7]....
        /*05d4*/ 	.word	0x00001700


	//   ....[8]....
        /*05d8*/ 	.word	0x00001730


	//   ....[9]....
        /*05dc*/ 	.word	0x00001800


	//   ....[10]....
        /*05e0*/ 	.word	0x00001830


	//   ....[11]....
        /*05e4*/ 	.word	0x00001900


	//   ....[12]....
        /*05e8*/ 	.word	0x00001930


	//   ....[13]....
        /*05ec*/ 	.word	0x00001a00


	//   ....[14]....
        /*05f0*/ 	.word	0x00001a30


	//   ....[15]....
        /*05f4*/ 	.word	0x00001b10


	//   ....[16]....
        /*05f8*/ 	.word	0x00001b80


	//   ....[17]....
        /*05fc*/ 	.word	0x00001fd0


	//   ....[18]....
        /*0600*/ 	.word	0x00001ff0


	//   ....[19]....
        /*0604*/ 	.word	0x00002000


	//   ....[20]....
        /*0608*/ 	.word	0x00002010


	//   ....[21]....
        /*060c*/ 	.word	0x00002020


	//   ....[22]....
        /*0610*/ 	.word	0x00002030


	//   ....[23]....
        /*0614*/ 	.word	0x00002040


	//   ....[24]....
        /*0618*/ 	.word	0x00002050


	//   ....[25]....
        /*061c*/ 	.word	0x00002490


	//   ....[26]....
        /*0620*/ 	.word	0x000024a0


	//   ....[27]....
        /*0624*/ 	.word	0x000024b0


	//   ....[28]....
        /*0628*/ 	.word	0x000024c0


	//   ....[29]....
        /*062c*/ 	.word	0x000024d0


	//   ....[30]....
        /*0630*/ 	.word	0x000024e0


	//   ....[31]....
        /*0634*/ 	.word	0x000025a0


	//   ....[32]....
        /*0638*/ 	.word	0x000025b0


	//   ....[33]....
        /*063c*/ 	.word	0x00003e40


	//   ....[34]....
        /*0640*/ 	.word	0x00003e60


	//   ....[35]....
        /*0644*/ 	.word	0x00003e70


	//   ....[36]....
        /*0648*/ 	.word	0x00003e80


	//   ....[37]....
        /*064c*/ 	.word	0x00003e90


	//   ....[38]....
        /*0650*/ 	.word	0x00003ea0


	//   ....[39]....
        /*0654*/ 	.word	0x00003eb0


	//   ....[40]....
        /*0658*/ 	.word	0x00003ed0


	//   ....[41]....
        /*065c*/ 	.word	0x000048c0


	//   ....[42]....
        /*0660*/ 	.word	0x000049a0


	//   ....[43]....
        /*0664*/ 	.word	0x00004b60


	//   ....[44]....
        /*0668*/ 	.word	0x00004b80


	//   ....[45]....
        /*066c*/ 	.word	0x00004d10


	//   ....[46]....
        /*0670*/ 	.word	0x00004da0


	//   ....[47]....
        /*0674*/ 	.word	0x00005090


	//   ....[48]....
        /*0678*/ 	.word	0x000051e0


	//   ....[49]....
        /*067c*/ 	.word	0x00007c90


	//   ....[50]....
        /*0680*/ 	.word	0x00007ca0


	//   ....[51]....
        /*0684*/ 	.word	0x00007cb0


	//   ....[52]....
        /*0688*/ 	.word	0x00007cc0


	//   ....[53]....
        /*068c*/ 	.word	0x00007cd0


	//   ....[54]....
        /*0690*/ 	.word	0x00007ce0


	//   ....[55]....
        /*0694*/ 	.word	0x00007cf0


	//   ....[56]....
        /*0698*/ 	.word	0x00007d20


	//   ....[57]....
        /*069c*/ 	.word	0x00008100


	//   ....[58]....
        /*06a0*/ 	.word	0x00008120


	//   ....[59]....
        /*06a4*/ 	.word	0x00008140


	//   ....[60]....
        /*06a8*/ 	.word	0x00008160


	//   ....[61]....
        /*06ac*/ 	.word	0x000081b0


	//   ....[62]....
        /*06b0*/ 	.word	0x00008220


	//   ....[63]....
        /*06b4*/ 	.word	0x000082d0


	//   ....[64]....
        /*06b8*/ 	.word	0x000082f0


	//   ....[65]....
        /*06bc*/ 	.word	0x00009ac0


	//   ....[66]....
        /*06c0*/ 	.word	0x00009af0


	//   ....[67]....
        /*06c4*/ 	.word	0x00009b60


	//   ....[68]....
        /*06c8*/ 	.word	0x00009bb0


	//   ....[69]....
        /*06cc*/ 	.word	0x00009bf0


	//   ....[70]....
        /*06d0*/ 	.word	0x00009ce0


	//   ....[71]....
        /*06d4*/ 	.word	0x00009cf0


	//   ....[72]....
        /*06d8*/ 	.word	0x0000a2c0


	//   ....[73]....
        /*06dc*/ 	.word	0x0000cc80


	//   ....[74]....
        /*06e0*/ 	.word	0x0000cc90


	//   ....[75]....
        /*06e4*/ 	.word	0x0000cca0


	//   ....[76]....
        /*06e8*/ 	.word	0x0000ccb0


	//   ....[77]....
        /*06ec*/ 	.word	0x0000cce0


	//   ....[78]....
        /*06f0*/ 	.word	0x0000cd00


	//   ....[79]....
        /*06f4*/ 	.word	0x0000cd20


	//   ....[80]....
        /*06f8*/ 	.word	0x0000cd30


	//   ....[81]....
        /*06fc*/ 	.word	0x0000e9a0


	//   ....[82]....
        /*0700*/ 	.word	0x0000e9e0


	//   ....[83]....
        /*0704*/ 	.word	0x0000ea10


	//   ....[84]....
        /*0708*/ 	.word	0x0000ea40


	//   ....[85]....
        /*070c*/ 	.word	0x0000ea80


	//   ....[86]....
        /*0710*/ 	.word	0x0000eac0


	//   ....[87]....
        /*0714*/ 	.word	0x0000eae0


	//   ....[88]....
        /*0718*/ 	.word	0x0000eaf0


	//   ....[89]....
        /*071c*/ 	.word	0x0000ecb0


	//   ....[90]....
        /*0720*/ 	.word	0x0000ecc0


	//   ....[91]....
        /*0724*/ 	.word	0x0000edc0


	//   ....[92]....
        /*0728*/ 	.word	0x0000edf0


	//   ....[93]....
        /*072c*/ 	.word	0x0000eed0


	//   ....[94]....
        /*0730*/ 	.word	0x0000ef00


	//   ....[95]....
        /*0734*/ 	.word	0x0000efe0


	//   ....[96]....
        /*0738*/ 	.word	0x0000f010


	//   ....[97]....
        /*073c*/ 	.word	0x0000f0f0


	//   ....[98]....
        /*0740*/ 	.word	0x0000f120


	//   ....[99]....
        /*0744*/ 	.word	0x0000f200


	//   ....[100]....
        /*0748*/ 	.word	0x0000f230


	//   ....[101]....
        /*074c*/ 	.word	0x0000f310


	//   ....[102]....
        /*0750*/ 	.word	0x0000f340


	//   ....[103]....
        /*0754*/ 	.word	0x0000f420


	//   ....[104]....
        /*0758*/ 	.word	0x0000f440


	//   ....[105]....
        /*075c*/ 	.word	0x0000fd00


	//   ....[106]....
        /*0760*/ 	.word	0x0000fd10


	//   ....[107]....
        /*0764*/ 	.word	0x0000fde0


	//   ....[108]....
        /*0768*/ 	.word	0x0000fe10


	//   ....[109]....
        /*076c*/ 	.word	0x0000fee0


	//   ....[110]....
        /*0770*/ 	.word	0x0000ff10


	//   ....[111]....
        /*0774*/ 	.word	0x0000ffe0


	//   ....[112]....
        /*0778*/ 	.word	0x00010010


	//   ....[113]....
        /*077c*/ 	.word	0x000100e0


	//   ....[114]....
        /*0780*/ 	.word	0x00010110


	//   ....[115]....
        /*0784*/ 	.word	0x000101e0


	//   ....[116]....
        /*0788*/ 	.word	0x00010210


	//   ....[117]....
        /*078c*/ 	.word	0x000102e0


	//   ....[118]....
        /*0790*/ 	.word	0x00010310


	//   ....[119]....
        /*0794*/ 	.word	0x000103e0


	//   ....[120]....
        /*0798*/ 	.word	0x00010400


	//----- nvinfo : EIATTR_EXIT_INSTR_OFFSETS
	.align		4
.L_458:
        /*079c*/ 	.byte	0x04, 0x1c
        /*079e*/ 	.short	(.L_460 - .L_459)


	//   ....[0]....
.L_459:
        /*07a0*/ 	.word	0x00000450


	//   ....[1]....
        /*07a4*/ 	.word	0x0000f450


	//   ....[2]....
        /*07a8*/ 	.word	0x0000f4b0


	//   ....[3]....
        /*07ac*/ 	.word	0x0000f510


	//   ....[4]....
        /*07b0*/ 	.word	0x00010410


	//   ....[5]....
        /*07b4*/ 	.word	0x00010460


	//   ....[6]....
        /*07b8*/ 	.word	0x000104c0


	//----- nvinfo : EIATTR_CTAIDZ_USED
	.align		4
.L_460:
        /*07bc*/ 	.byte	0x01, 0x04
	.zero		2


	//----- nvinfo : EIATTR_MAX_THREADS
	.align		4
        /*07c0*/ 	.byte	0x04, 0x05
        /*07c2*/ 	.short	(.L_462 - .L_461)
.L_461:
        /*07c4*/ 	.word	0x00000080
        /*07c8*/ 	.word	0x00000001
        /*07cc*/ 	.word	0x00000001


	//----- nvinfo : EIATTR_CRS_STACK_SIZE
	.align		4
.L_462:
        /*07d0*/ 	.byte	0x04, 0x1e
        /*07d2*/ 	.short	(.L_464 - .L_463)
.L_463:
        /*07d4*/ 	.word	0x00000000
.L_464:


//--------------------- .nv.info._ZN7cutlass13device_kernelIN5flash19enable_sm80_to_sm89INS1_16FlashAttnFwdSm80INS1_25CollectiveMainloopFwdSm80ILi4ELi1ELb0EN4cute5tupleIJNS5_1CILi128EEENS7_ILi64EEES8_EEELi128ENS_10bfloat16_tEfNS_4arch4Sm80ELb0ELb0ELb1ELb1ELb1ELb1ELb1ELb0EEENS1_21CollectiveEpilogueFwdINS6_IJS8_S8_S9_EEENS6_IJNS7_ILi1EEESH_SH_EEESB_SD_Li128ELb1ELb1ELb0ELb0EEENS1_19SingleTileSchedulerILb1ELb0ELb1ELi128EEEEEEEEEvNT_6ParamsE --------------------------
	.section	.nv.info._ZN7cutlass13device_kernelIN5flash19enable_sm80_to_sm89INS1_16FlashAttnFwdSm80INS1_25CollectiveMainloopFwdSm80ILi4ELi1ELb0EN4cute5tupleIJNS5_1CILi128EEENS7_ILi64EEES8_EEELi128ENS_10bfloat16_tEfNS_4arch4Sm80ELb0ELb0ELb1ELb1ELb1ELb1ELb1ELb0EEENS1_21CollectiveEpilogueFwdINS6_IJS8_S8_S9_EEENS6_IJNS7_ILi1EEESH_SH_EEESB_SD_Li128ELb1ELb1ELb0ELb0EEENS1_19SingleTileSchedulerILb1ELb0ELb1ELi128EEEEEEEEEvNT_6ParamsE,"",@"SHT_CUDA_INFO"
	.sectionflags	@""
	.align	4


	//----- nvinfo : EIATTR_CUDA_API_VERSION
	.align		4
        /*0000*/ 	.byte	0x04, 0x37
        /*0002*/ 	.short	(.L_466 - .L_465)
.L_465:
        /*0004*/ 	.word	0x00000082


	//----- nvinfo : EIATTR_SW2861232_WAR
	.align		4
.L_466:
        /*0008*/ 	.byte	0x01, 0x35
	.zero		2


	//----- nvinfo : EIATTR_PARAM_CBANK
	.align		4
        /*000c*/ 	.byte	0x04, 0x0a
        /*000e*/ 	.short	(.L_468 - .L_467)
	.align		4
.L_467:
        /*0010*/ 	.word	index@(.nv.constant0._ZN7cutlass13device_kernelIN5flash19enable_sm80_to_sm89INS1_16FlashAttnFwdSm80INS1_25CollectiveMainloopFwdSm80ILi4ELi1ELb0EN4cute5tupleIJNS5_1CILi128EEENS7_ILi64EEES8_EEELi128ENS_10bfloat16_tEfNS_4arch4Sm80ELb0ELb0ELb1ELb1ELb1ELb1ELb1ELb0EEENS1_21CollectiveEpilogueFwdINS6_IJS8_S8_S9_EEENS6_IJNS7_ILi1EEESH_SH_EEESB_SD_Li128ELb1ELb1ELb0ELb0EEENS1_19SingleTileSchedulerILb1ELb0ELb1ELi128EEEEEEEEEvNT_6ParamsE)
        /*0014*/ 	.short	0x0160
        /*0016*/ 	.short	0x0418


	//----- nvinfo : EIATTR_CBANK_PARAM_SIZE
	.align		4
.L_468:
        /*0018*/ 	.byte	0x03, 0x19
        /*001a*/ 	.short	0x0418


	//----- nvinfo : EIATTR_KPARAM_INFO
	.align		4
        /*001c*/ 	.byte	0x04, 0x17
        /*001e*/ 	.short	(.L_470 - .L_469)
.L_469:
        /*0020*/ 	.word	0x00000000
        /*0024*/ 	.short	0x0000
        /*0026*/ 	.short	0x0000
        /*0028*/ 	.byte	0x00, 0xf0, 0x61, 0x10


	//----- nvinfo : EIATTR_MAXREG_COUNT
	.align		4
.L_470:
        /*002c*/ 	.byte	0x03, 0x1b
        /*002e*/ 	.short	0x00ff


	//----- nvinfo : EIATTR_NUM_BARRIERS
	.align		4
        /*0030*/ 	.byte	0x02, 0x4c
        /*0032*/ 	.byte	0x02
	.zero		1


	//----- nvinfo : EIATTR_ANNOTATIONS
	.align		4
        /*0034*/ 	.byte	0x04, 0x55
        /*0036*/ 	.short	(.L_472 - .L_471)


	//   ....[0]....
.L_471:
        /* <DEDUP_REMOVED lines=67> */


	//----- nvinfo : EIATTR_MERCURY_ISA_VERSION
	.align		4
.L_472:
        /*0450*/ 	.byte	0x03, 0x5f
        /*0452*/ 	.short	0x0000


	//----- nvinfo : EIATTR_INT_WARP_WIDE_INSTR_OFFSETS
	.align		4
        /*0454*/ 	.byte	0x04, 0x31
        /*0456*/ 	.short	(.L_474 - .L_473)


	//   ....[0]....
.L_473:
        /*0458*/ 	.word	0x00001250


	//----- nvinfo : EIATTR_COOP_GROUP_MASK_REGIDS
	.align		4
.L_474:
        /*045c*/ 	.byte	0x04, 0x29
        /*045e*/ 	.short	(.L_476 - .L_475)


	//   ....[0]....
.L_475:
        /*0460*/ 	.word	0xffffffff


	//   ....[1]....
        /*0464*/ 	.word	0xffffffff


	//   ....[2]....
        /*0468*/ 	.word	0xffffffff


	//   ....[3]....
        /*046c*/ 	.word	0xffffffff


	//   ....[4]....
        /*0470*/ 	.word	0xffffffff


	//   ....[5]....
        /*0474*/ 	.word	0xffffffff


	//   ....[6]....
        /*0478*/ 	.word	0xffffffff


	//   ....[7]....
        /*047c*/ 	.word	0xffffffff


	//   ....[8]....
        /*0480*/ 	.word	0xffffffff


	//   ....[9]....
        /*0484*/ 	.word	0xffffffff


	//   ....[10]....
        /*0488*/ 	.word	0xffffffff


	//   ....[11]....
        /*048c*/ 	.word	0xffffffff


	//   ....[12]....
        /*0490*/ 	.word	0xffffffff


	//   ....[13]....
        /*0494*/ 	.word	0xffffffff


	//   ....[14]....
        /*0498*/ 	.word	0xffffffff


	//   ....[15]....
        /*049c*/ 	.word	0xffffffff


	//   ....[16]....
        /*04a0*/ 	.word	0xffffffff


	//   ....[17]....
        /*04a4*/ 	.word	0xffffffff


	//   ....[18]....
        /*04a8*/ 	.word	0xffffffff


	//   ....[19]....
        /*04ac*/ 	.word	0xffffffff


	//   ....[20]....
        /*04b0*/ 	.word	0xffffffff


	//   ....[21]....
        /*04b4*/ 	.word	0xffffffff


	//   ....[22]....
        /*04b8*/ 	.word	0xffffffff


	//   ....[23]....
        /*04bc*/ 	.word	0xffffffff


	//   ....[24]....
        /*04c0*/ 	.word	0xffffffff


	//   ....[25]....
        /*04c4*/ 	.word	0xffffffff


	//   ....[26]....
        /*04c8*/ 	.word	0xffffffff


	//   ....[27]....
        /*04cc*/ 	.word	0xffffffff


	//   ....[28]....
        /*04d0*/ 	.word	0xffffffff


	//   ....[29]....
        /*04d4*/ 	.word	0xffffffff


	//   ....[30]....
        /*04d8*/ 	.word	0xffffffff


	//   ....[31]....
        /*04dc*/ 	.word	0xffffffff


	//   ....[32]....
        /*04e0*/ 	.word	0xffffffff


	//   ....[33]....
        /*04e4*/ 	.word	0xffffffff


	//   ....[34]....
        /*04e8*/ 	.word	0xffffffff


	//   ....[35]....
        /*04ec*/ 	.word	0xffffffff


	//   ....[36]....
        /*04f0*/ 	.word	0xffffffff


	//   ....[37]....
        /*04f4*/ 	.word	0xffffffff


	//   ....[38]....
        /*04f8*/ 	.word	0xffffffff


	//   ....[39]....
        /*04fc*/ 	.word	0xffffffff


	//   ....[40]....
        /*0500*/ 	.word	0xffffffff


	//   ....[41]....
        /*0504*/ 	.word	0xffffffff


	//   ....[42]....
        /*0508*/ 	.word	0xffffffff


	//   ....[43]....
        /*050c*/ 	.word	0xffffffff


	//   ....[44]....
        /*0510*/ 	.word	0xffffffff


	//   ....[45]....
        /*0514*/ 	.word	0xffffffff


	//   ....[46]....
        /*0518*/ 	.word	0xffffffff


	//   ....[47]....
        /*051c*/ 	.word	0xffffffff


	//   ....[48]....
        /*0520*/ 	.word	0xffffffff


	//   ....[49]....
        /*0524*/ 	.word	0xffffffff


	//   ....[50]....
        /*0528*/ 	.word	0xffffffff


	//   ....[51]....
        /*052c*/ 	.word	0xffffffff


	//   ....[52]....
        /*0530*/ 	.word	0xffffffff


	//   ....[53]....
        /*0534*/ 	.word	0xffffffff


	//   ....[54]....
        /*0538*/ 	.word	0xffffffff


	//   ....[55]....
        /*053c*/ 	.word	0xffffffff


	//   ....[56]....
        /*0540*/ 	.word	0xffffffff


	//   ....[57]....
        /*0544*/ 	.word	0xffffffff


	//   ....[58]....
        /*0548*/ 	.word	0xffffffff


	//   ....[59]....
        /*054c*/ 	.word	0xffffffff


	//   ....[60]....
        /*0550*/ 	.word	0xffffffff


	//   ....[61]....
        /*0554*/ 	.word	0xffffffff


	//   ....[62]....
        /*0558*/ 	.word	0xffffffff


	//   ....[63]....
        /*055c*/ 	.word	0xffffffff


	//   ....[64]....
        /*0560*/ 	.word	0xffffffff


	//   ....[65]....
        /*0564*/ 	.word	0xffffffff


	//   ....[66]....
        /*0568*/ 	.word	0xffffffff


	//   ....[67]....
        /*056c*/ 	.word	0xffffffff


	//   ....[68]....
        /*0570*/ 	.word	0xffffffff


	//   ....[69]....
        /*0574*/ 	.word	0xffffffff


	//   ....[70]....
        /*0578*/ 	.word	0xffffffff


	//   ....[71]....
        /*057c*/ 	.word	0xffffffff


	//   ....[72]....
        /*0580*/ 	.word	0xffffffff


	//   ....[73]....
        /*0584*/ 	.word	0xffffffff


	//   ....[74]....
        /*0588*/ 	.word	0xffffffff


	//   ....[75]....
        /*058c*/ 	.word	0xffffffff


	//   ....[76]....
        /*0590*/ 	.word	0xffffffff


	//   ....[77]....
        /*0594*/ 	.word	0xffffffff


	//   ....[78]....
        /*0598*/ 	.word	0xffffffff


	//   ....[79]....
        /*059c*/ 	.word	0xffffffff


	//   ....[80]....
        /*05a0*/ 	.word	0xffffffff


	//   ....[81]....
        /*05a4*/ 	.word	0xffffffff


	//   ....[82]....
        /*05a8*/ 	.word	0xffffffff


	//   ....[83]....
        /*05ac*/ 	.word	0xffffffff


	//   ....[84]....
        /*05b0*/ 	.word	0xffffffff


	//   ....[85]....
        /*05b4*/ 	.word	0xffffffff


	//   ....[86]....
        /*05b8*/ 	.word	0xffffffff


	//   ....[87]....
        /*05bc*/ 	.word	0xffffffff


	//   ....[88]....
        /*05c0*/ 	.word	0xffffffff


	//   ....[89]....
        /*05c4*/ 	.word	0xffffffff


	//   ....[90]....
        /*05c8*/ 	.word	0xffffffff


	//   ....[91]....
        /*05cc*/ 	.word	0xffffffff


	//   ....[92]....
        /*05d0*/ 	.word	0xffffffff


	//   ....[93]....
        /*05d4*/ 	.word	0xffffffff


	//   ....[94]....
        /*05d8*/ 	.word	0xffffffff


	//   ....[95]....
        /*05dc*/ 	.word	0xffffffff


	//   ....[96]....
        /*05e0*/ 	.word	0xffffffff


	//   ....[97]....
        /*05e4*/ 	.word	0xffffffff


	//   ....[98]....
        /*05e8*/ 	.word	0xffffffff


	//   ....[99]....
        /*05ec*/ 	.word	0xffffffff


	//   ....[100]....
        /*05f0*/ 	.word	0xffffffff


	//   ....[101]....
        /*05f4*/ 	.word	0xffffffff


	//   ....[102]....
        /*05f8*/ 	.word	0xffffffff


	//   ....[103]....
        /*05fc*/ 	.word	0xffffffff


	//   ....[104]....
        /*0600*/ 	.word	0xffffffff


	//   ....[105]....
        /*0604*/ 	.word	0xffffffff


	//   ....[106]....
        /*0608*/ 	.word	0xffffffff


	//   ....[107]....
        /*060c*/ 	.word	0xffffffff


	//   ....[108]....
        /*0610*/ 	.word	0xffffffff


	//   ....[109]....
        /*0614*/ 	.word	0xffffffff


	//   ....[110]....
        /*0618*/ 	.word	0xffffffff


	//   ....[111]....
        /*061c*/ 	.word	0xffffffff


	//   ....[112]....
        /*0620*/ 	.word	0xffffffff


	//   ....[113]....
        /*0624*/ 	.word	0xffffffff


	//   ....[114]....
        /*0628*/ 	.word	0xffffffff


	//   ....[115]....
        /*062c*/ 	.word	0xffffffff


	//   ....[116]....
        /*0630*/ 	.word	0xffffffff


	//   ....[117]....
        /*0634*/ 	.word	0xffffffff


	//   ....[118]....
        /*0638*/ 	.word	0xffffffff


	//   ....[119]....
        /*063c*/ 	.word	0xffffffff


	//   ....[120]....
        /*0640*/ 	.word	0xffffffff


	//   ....[121]....
        /*0644*/ 	.word	0xffffffff


	//   ....[122]....
        /*0648*/ 	.word	0xffffffff


	//   ....[123]....
        /*064c*/ 	.word	0xffffffff


	//   ....[124]....
        /*0650*/ 	.word	0xffffffff


	//   ....[125]....
        /*0654*/ 	.word	0xffffffff


	//   ....[126]....
        /*0658*/ 	.word	0xffffffff


	//   ....[127]....
        /*065c*/ 	.word	0xffffffff


	//   ....[128]....
        /*0660*/ 	.word	0xffffffff


	//   ....[129]....
        /*0664*/ 	.word	0xffffffff


	//   ....[130]....
        /*0668*/ 	.word	0xffffffff


	//   ....[131]....
        /*066c*/ 	.word	0xffffffff


	//   ....[132]....
        /*0670*/ 	.word	0xffffffff


	//   ....[133]....
        /*0674*/ 	.word	0xffffffff


	//   ....[134]....
        /*0678*/ 	.word	0xffffffff


	//   ....[135]....
        /*067c*/ 	.word	0xffffffff


	//   ....[136]....
        /*0680*/ 	.word	0xffffffff


	//   ....[137]....
        /*0684*/ 	.word	0xffffffff


	//   ....[138]....
        /*0688*/ 	.word	0xffffffff


	//   ....[139]....
        /*068c*/ 	.word	0xffffffff


	//   ....[140]....
        /*0690*/ 	.word	0xffffffff


	//   ....[141]....
        /*0694*/ 	.word	0xffffffff


	//   ....[142]....
        /*0698*/ 	.word	0xffffffff


	//   ....[143]....
        /*069c*/ 	.word	0xffffffff


	//   ....[144]....
        /*06a0*/ 	.word	0xffffffff


	//   ....[145]....
        /*06a4*/ 	.word	0xffffffff


	//   ....[146]....
        /*06a8*/ 	.word	0xffffffff


	//   ....[147]....
        /*06ac*/ 	.word	0xffffffff


	//   ....[148]....
        /*06b0*/ 	.word	0xffffffff


	//   ....[149]....
        /*06b4*/ 	.word	0xffffffff


	//   ....[150]....
        /*06b8*/ 	.word	0xffffffff


	//   ....[151]....
        /*06bc*/ 	.word	0xffffffff


	//   ....[152]....
        /*06c0*/ 	.word	0xffffffff


	//----- nvinfo : EIATTR_COOP_GROUP_INSTR_OFFSETS
	.align		4
.L_476:
        /*06c4*/ 	.byte	0x04, 0x28
        /*06c6*/ 	.short	(.L_478 - .L_477)


	//   ....[0]....
.L_477:
        /*06c8*/ 	.word	0x000000a0


	//   ....[1]....
        /*06cc*/ 	.word	0x00002880


	//   ....[2]....
        /*06d0*/ 	.word	0x000028d0


	//   ....[3]....
        /*06d4*/ 	.word	0x000030a0


	//   ....[4]....
        /*06d8*/ 	.word	0x000030c0


	//   ....[5]....
        /*06dc*/ 	.word	0x00003810


	//   ....[6]....
        /*06e0*/ 	.word	0x00003830


	//   ....[7]....
        /*06e4*/ 	.word	0x00003f80


	//   ....[8]....
        /*06e8*/ 	.word	0x00003f90


	//   ....[9]....
        /*06ec*/ 	.word	0x000047e0


	//   ....[10]....
        /*06f0*/ 	.word	0x00004830


	//   ....[11]....
        /*06f4*/ 	.word	0x000055a0


	//   ....[12]....
        /*06f8*/ 	.word	0x000055d0


	//   ....[13]....
        /*06fc*/ 	.word	0x00005d50


	//   ....[14]....
        /*0700*/ 	.word	0x00005d80


	//   ....[15]....
        /*0704*/ 	.word	0x00006500


	//   ....[16]....
        /*0708*/ 	.word	0x00006520


	//   ....[17]....
        /*070c*/ 	.word	0x00006cc0


	//   ....[18]....
        /*0710*/ 	.word	0x00006cf0


	//   ....[19]....
        /*0714*/ 	.word	0x00006e00


	//   ....[20]....
        /*0718*/ 	.word	0x00006e30


	//   ....[21]....
        /*071c*/ 	.word	0x00006f00


	//   ....[22]....
        /*0720*/ 	.word	0x00006f30


	//   ....[23]....
        /*0724*/ 	.word	0x00007000


	//   ....[24]....
        /*0728*/ 	.word	0x00007020


	//   ....[25]....
        /*072c*/ 	.word	0x000075b0


	//   ....[26]....
        /*0730*/ 	.word	0x000075d0


	//   ....[27]....
        /*0734*/ 	.word	0x000076a0


	//   ....[28]....
        /*0738*/ 	.word	0x000076d0


	//   ....[29]....
        /*073c*/ 	.word	0x000077a0


	//   ....[30]....
        /*0740*/ 	.word	0x000077d0


	//   ....[31]....
        /*0744*/ 	.word	0x000078a0


	//   ....[32]....
        /*0748*/ 	.word	0x000078d0


	//   ....[33]....
        /*074c*/ 	.word	0x000086d0


	//   ....[34]....
        /*0750*/ 	.word	0x00008720


	//   ....[35]....
        /*0754*/ 	.word	0x00008750


	//   ....[36]....
        /*0758*/ 	.word	0x00008780


	//   ....[37]....
        /*075c*/ 	.word	0x000087b0


	//   ....[38]....
        /*0760*/ 	.word	0x000087e0


	//   ....[39]....
        /*0764*/ 	.word	0x00008830


	//   ....[40]....
        /*0768*/ 	.word	0x00008960


	//   ....[41]....
        /*076c*/ 	.word	0x00008a30


	//   ....[42]....
        /*0770*/ 	.word	0x00008a70


	//   ....[43]....
        /*0774*/ 	.word	0x00008aa0


	//   ....[44]....
        /*0778*/ 	.word	0x00008ac0


	//   ....[45]....
        /*077c*/ 	.word	0x00008bb0


	//   ....[46]....
        /*0780*/ 	.word	0x00008bf0


	//   ....[47]....
        /*0784*/ 	.word	0x00008d00


	//   ....[48]....
        /*0788*/ 	.word	0x00008d30


	//   ....[49]....
        /*078c*/ 	.word	0x000090a0


	//   ....[50]....
        /*0790*/ 	.word	0x000090e0


	//   ....[51]....
        /*0794*/ 	.word	0x000090f0


	//   ....[52]....
        /*0798*/ 	.word	0x00009100


	//   ....[53]....
        /*079c*/ 	.word	0x000091e0


	//   ....[54]....
        /*07a0*/ 	.word	0x000091f0


	//   ....[55]....
        /*07a4*/ 	.word	0x00009210


	//   ....[56]....
        /*07a8*/ 	.word	0x00009230


	//   ....[57]....
        /*07ac*/ 	.word	0x0000fb90


	//   ....[58]....
        /*07b0*/ 	.word	0x0000fbc0


	//   ....[59]....
        /*07b4*/ 	.word	0x0000fbf0


	//   ....[60]....
        /*07b8*/ 	.word	0x0000fc00


	//   ....[61]....
        /*07bc*/ 	.word	0x0000fc10


	//   ....[62]....
        /*07c0*/ 	.word	0x0000fc20


	//   ....[63]....
        /*07c4*/ 	.word	0x0000fc30


	//   ....[64]....
        /*07c8*/ 	.word	0x0000fc70


	//   ....[65]....
        /*07cc*/ 	.word	0x00011710


	//   ....[66]....
        /*07d0*/ 	.word	0x00011730


	//   ....[67]....
        /*07d4*/ 	.word	0x00011740


	//   ....[68]....
        /*07d8*/ 	.word	0x00011750


	//   ....[69]....
        /*07dc*/ 	.word	0x00011760


	//   ....[70]....
        /*07e0*/ 	.word	0x00011770


	//   ....[71]....
        /*07e4*/ 	.word	0x00011780


	//   ....[72]....
        /*07e8*/ 	.word	0x000117a0


	//   ....[73]....
        /*07ec*/ 	.word	0x000121b0


	//   ....[74]....
        /*07f0*/ 	.word	0x00012280


	//   ....[75]....
        /*07f4*/ 	.word	0x00012430


	//   ....[76]....
        /*07f8*/ 	.word	0x00012450


	//   ....[77]....
        /*07fc*/ 	.word	0x00012860


	//   ....[78]....
        /*0800*/ 	.word	0x00012900


	//   ....[79]....
        /*0804*/ 	.word	0x00012950


	//   ....[80]....
        /*0808*/ 	.word	0x00012a60


	//   ....[81]....
        /*080c*/ 	.word	0x00015830


	//   ....[82]....
        /*0810*/ 	.word	0x00015840


	//   ....[83]....
        /*0814*/ 	.word	0x00015850


	//   ....[84]....
        /*0818*/ 	.word	0x00015860


	//   ....[85]....
        /*081c*/ 	.word	0x00015870


	//   ....[86]....
        /*0820*/ 	.word	0x00015880


	//   ....[87]....
        /*0824*/ 	.word	0x00015890


	//   ....[88]....
        /*0828*/ 	.word	0x000158c0


	//   ....[89]....
        /*082c*/ 	.word	0x00015ca0


	//   ....[90]....
        /*0830*/ 	.word	0x00015cc0


	//   ....[91]....
        /*0834*/ 	.word	0x00015ce0


	//   ....[92]....
        /*0838*/ 	.word	0x00015d00


	//   ....[93]....
        /*083c*/ 	.word	0x00015d50


	//   ....[94]....
        /*0840*/ 	.word	0x00015dc0


	//   ....[95]....
        /*0844*/ 	.word	0x00015e70


	//   ....[96]....
        /*0848*/ 	.word	0x00015e90


	//   ....[97]....
        /*084c*/ 	.word	0x00017660


	//   ....[98]....
        /*0850*/ 	.word	0x00017690


	//   ....[99]....
        /*0854*/ 	.word	0x00017700


	//   ....[100]....
        /*0858*/ 	.word	0x00017750


	//   ....[101]....
        /*085c*/ 	.word	0x00017790


	//   ....[102]....
        /*0860*/ 	.word	0x00017880


	//   ....[103]....
        /*0864*/ 	.word	0x00017890


	//   ....[104]....
        /*0868*/ 	.word	0x00017e60


	//   ....[105]....
        /*086c*/ 	.word	0x0001a820


	//   ....[106]....
        /*0870*/ 	.word	0x0001a830


	//   ....[107]....
        /*0874*/ 	.word	0x0001a840


	//   ....[108]....
        /*0878*/ 	.word	0x0001a850


	//   ....[109]....
        /*087c*/ 	.word	0x0001a880


	//   ....[110]....
        /*0880*/ 	.word	0x0001a8a0


	//   ....[111]....
        /*0884*/ 	.word	0x0001a8c0


	//   ....[112]....
        /*0888*/ 	.word	0x0001a8d0


	//   ....[113]....
        /*088c*/ 	.word	0x0001c550


	//   ....[114]....
        /*0890*/ 	.word	0x0001c590


	//   ....[115]....
        /*0894*/ 	.word	0x0001c5c0


	//   ....[116]....
        /*0898*/ 	.word	0x0001c5f0


	//   ....[117]....
        /*089c*/ 	.word	0x0001c630


	//   ....[118]....
        /*08a0*/ 	.word	0x0001c670


	//   ....[119]....
        /*08a4*/ 	.word	0x0001c690


	//   ....[120]....
        /*08a8*/ 	.word	0x0001c6a0


	//   ....[121]....
        /*08ac*/ 	.word	0x0001c860


	//   ....[122]....
        /*08b0*/ 	.word	0x0001c870


	//   ....[123]....
        /*08b4*/ 	.word	0x0001c970


	//   ....[124]....
        /*08b8*/ 	.word	0x0001c9a0


	//   ....[125]....
        /*08bc*/ 	.word	0x0001ca80


	//   ....[126]....
        /*08c0*/ 	.word	0x0001cab0


	//   ....[127]....
        /*08c4*/ 	.word	0x0001cb90


	//   ....[128]....
        /*08c8*/ 	.word	0x0001cbc0


	//   ....[129]....
        /*08cc*/ 	.word	0x0001cca0


	//   ....[130]....
        /*08d0*/ 	.word	0x0001ccd0


	//   ....[131]....
        /*08d4*/ 	.word	0x0001cdb0


	//   ....[132]....
        /*08d8*/ 	.word	0x0001cde0


	//   ....[133]....
        /*08dc*/ 	.word	0x0001cec0


	//   ....[134]....
        /*08e0*/ 	.word	0x0001cef0


	//   ....[135]....
        /*08e4*/ 	.word	0x0001cfd0


	//   ....[136]....
        /*08e8*/ 	.word	0x0001cff0


	//   ....[137]....
        /*08ec*/ 	.word	0x0001d8b0


	//   ....[138]....
        /*08f0*/ 	.word	0x0001d8c0


	//   ....[139]....
        /*08f4*/ 	.word	0x0001d990


	//   ....[140]....
        /*08f8*/ 	.word	0x0001d9c0


	//   ....[141]....
        /*08fc*/ 	.word	0x0001da90


	//   ....[142]....
        /*0900*/ 	.word	0x0001dac0


	//   ....[143]....
        /*0904*/ 	.word	0x0001db90


	//   ....[144]....
        /*0908*/ 	.word	0x0001dbc0


	//   ....[145]....
        /*090c*/ 	.word	0x0001dc90


	//   ....[146]....
        /*0910*/ 	.word	0x0001dcc0


	//   ....[147]....
        /*0914*/ 	.word	0x0001dd90


	//   ....[148]....
        /*0918*/ 	.word	0x0001ddc0


	//   ....[149]....
        /*091c*/ 	.word	0x0001de90


	//   ....[150]....
        /*0920*/ 	.word	0x0001dec0


	//   ....[151]....
        /*0924*/ 	.word	0x0001df90


	//   ....[152]....
        /*0928*/ 	.word	0x0001dfb0


	//----- nvinfo : EIATTR_EXIT_INSTR_OFFSETS
	.align		4
.L_478:
        /*092c*/ 	.byte	0x04, 0x1c
        /*092e*/ 	.short	(.L_480 - .L_479)


	//   ....[0]....
.L_479:
        /*0930*/ 	.word	0x00000450


	//   ....[1]....
        /*0934*/ 	.word	0x0001d000


	//   ....[2]....
        /*0938*/ 	.word	0x0001d060


	//   ....[3]....
        /*093c*/ 	.word	0x0001d0c0


	//   ....[4]....
        /*0940*/ 	.word	0x0001dfc0


	//   ....[5]....
        /*0944*/ 	.word	0x0001e010


	//   ....[6]....
        /*0948*/ 	.word	0x0001e070


	//----- nvinfo : EIATTR_CTAIDZ_USED
	.align		4
.L_480:
        /*094c*/ 	.byte	0x01, 0x04
	.zero		2


	//----- nvinfo : EIATTR_MAX_THREADS
	.align		4
        /*0950*/ 	.byte	0x04, 0x05
        /*0952*/ 	.short	(.L_482 - .L_481)
.L_481:
        /*0954*/ 	.word	0x00000080
        /*0958*/ 	.word	0x00000001
        /*095c*/ 	.word	0x00000001


	//----- nvinfo : EIATTR_CRS_STACK_SIZE
	.align		4
.L_482:
        /*0960*/ 	.byte	0x04, 0x1e
        /*0962*/ 	.short	(.L_484 - .L_483)
.L_483:
        /*0964*/ 	.word	0x00000000
.L_484:


//--------------------- .nv.info._ZN7cutlass13device_kernelIN5flash19enable_sm80_to_sm89INS1_16FlashAttnFwdSm80INS1_25CollectiveMainloopFwdSm80ILi4ELi1ELb0EN4cute5tupleIJNS5_1CILi128EEENS7_ILi48EEES8_EEELi128ENS_10bfloat16_tEfNS_4arch4Sm80ELb0ELb1ELb1ELb0ELb1ELb0ELb1ELb0EEENS1_21CollectiveEpilogueFwdINS6_IJS8_S8_S9_EEENS6_IJNS7_ILi1EEESH_SH_EEESB_SD_Li128ELb0ELb1ELb0ELb0EEENS1_19SingleTileSchedulerILb0ELb0ELb1ELi128EEEEEEEEEvNT_6ParamsE --------------------------
	.section	.nv.info._ZN7cutlass13device_kernelIN5flash19enable_sm80_to_sm89INS1_16FlashAttnFwdSm80INS1_25CollectiveMainloopFwdSm80ILi4ELi1ELb0EN4cute5tupleIJNS5_1CILi128EEENS7_ILi48EEES8_EEELi128ENS_10bfloat16_tEfNS_4arch4Sm80ELb0ELb1ELb1ELb0ELb1ELb0ELb1ELb0EEENS1_21CollectiveEpilogueFwdINS6_IJS8_S8_S9_EEENS6_IJNS7_ILi1EEESH_SH_EEESB_SD_Li128ELb0ELb1ELb0ELb0EEENS1_19SingleTileSchedulerILb0ELb0ELb1ELi128EEEEEEEEEvNT_6ParamsE,"",@"SHT_CUDA_INFO"
	.sectionflags	@""
	.align	4


	//----- nvinfo : EIATTR_CUDA_API_VERSION
	.align		4
        /*0000*/ 	.byte	0x04, 0x37
        /*0002*/ 	.short	(.L_486 - .L_485)
.L_485:
        /*0004*/ 	.word	0x00000082


	//----- nvinfo : EIATTR_SW2861232_WAR
	.align		4
.L_486:
        /*0008*/ 	.byte	0x01, 0x35
	.zero		2


	//----- nvinfo : EIATTR_PARAM_CBANK
	.align		4
        /*000c*/ 	.byte	0x04, 0x0a
        /*000e*/ 	.short	(.L_488 - .L_487)
	.align		4
.L_487:
        /*0010*/ 	.word	index@(.nv.constant0._ZN7cutlass13device_kernelIN5flash19enable_sm80_to_sm89INS1_16FlashAttnFwdSm80INS1_25CollectiveMainloopFwdSm80ILi4ELi1ELb0EN4cute5tupleIJNS5_1CILi128EEENS7_ILi48EEES8_EEELi128ENS_10bfloat16_tEfNS_4arch4Sm80ELb0ELb1ELb1ELb0ELb1ELb0ELb1ELb0EEENS1_21CollectiveEpilogueFwdINS6_IJS8_S8_S9_EEENS6_IJNS7_ILi1EEESH_SH_EEESB_SD_Li128ELb0ELb1ELb0ELb0EEENS1_19SingleTileSchedulerILb0ELb0ELb1ELi128EEEEEEEEEvNT_6ParamsE)
        /*0014*/ 	.short	0x0160
        /*0016*/ 	.short	0x0418


	//----- nvinfo : EIATTR_CBANK_PARAM_SIZE
	.align		4
.L_488:
        /*0018*/ 	.byte	0x03, 0x19
        /*001a*/ 	.short	0x0418


	//----- nvinfo : EIATTR_KPARAM_INFO
	.align		4
        /*001c*/ 	.byte	0x04, 0x17
        /*001e*/ 	.short	(.L_490 - .L_489)
.L_489:
        /*0020*/ 	.word	0x00000000
        /*0024*/ 	.short	0x0000
        /*0026*/ 	.short	0x0000
        /*0028*/ 	.byte	0x00, 0xf0, 0x61, 0x10


	//----- nvinfo : EIATTR_MAXREG_COUNT
	.align		4
.L_490:
        /*002c*/ 	.byte	0x03, 0x1b
        /*002e*/ 	.short	0x00ff


	//----- nvinfo : EIATTR_NUM_BARRIERS
	.align		4
        /*0030*/ 	.byte	0x02, 0x4c
        /*0032*/ 	.byte	0x02
	.zero		1


	//----- nvinfo : EIATTR_ANNOTATIONS
	.align		4
        /*0034*/ 	.byte	0x04, 0x55
        /*0036*/ 	.short	(.L_492 - .L_491)


	//   ....[0]....
.L_491:
        /* <DEDUP_REMOVED lines=47> */


	//----- nvinfo : EIATTR_MERCURY_ISA_VERSION
	.align		4
.L_492:
        /*0318*/ 	.byte	0x03, 0x5f
        /*031a*/ 	.short	0x0000


	//----- nvinfo : EIATTR_COOP_GROUP_MASK_REGIDS
	.align		4
        /*031c*/ 	.byte	0x04, 0x29
        /*031e*/ 	.short	(.L_494 - .L_493)


	//   ....[0]....
.L_493:
        /*0320*/ 	.word	0xffffffff


	//   ....[1]....
        /*0324*/ 	.word	0xffffffff


	//   ....[2]....
        /*0328*/ 	.word	0xffffffff


	//   ....[3]....
        /*032c*/ 	.word	0xffffffff


	//   ....[4]....
        /*0330*/ 	.word	0xffffffff


	//   ....[5]....
        /*0334*/ 	.word	0xffffffff


	//   ....[6]....
        /*0338*/ 	.word	0xffffffff


	//   ....[7]....
        /*033c*/ 	.word	0xffffffff


	//   ....[8]....
        /*0340*/ 	.word	0xffffffff


	//   ....[9]....
        /*0344*/ 	.word	0xffffffff


	//   ....[10]....
        /*0348*/ 	.word	0xffffffff


	//   ....[11]....
        /*034c*/ 	.word	0xffffffff


	//   ....[12]....
        /*0350*/ 	.word	0xffffffff


	//   ....[13]....
        /*0354*/ 	.word	0xffffffff


	//   ....[14]....
        /*0358*/ 	.word	0xffffffff


	//   ....[15]....
        /*035c*/ 	.word	0xffffffff


	//   ....[16]....
        /*0360*/ 	.word	0xffffffff


	//   ....[17]....
        /*0364*/ 	.word	0xffffffff


	//   ....[18]....
        /*0368*/ 	.word	0xffffffff


	//   ....[19]....
        /*036c*/ 	.word	0xffffffff


	//   ....[20]....
        /*0370*/ 	.word	0xffffffff


	//   ....[21]....
        /*0374*/ 	.word	0xffffffff


	//   ....[22]....
        /*0378*/ 	.word	0xffffffff


	//   ....[23]....
        /*037c*/ 	.word	0xffffffff


	//   ....[24]....
        /*0380*/ 	.word	0xffffffff


	//   ....[25]....
        /*0384*/ 	.word	0xffffffff


	//   ....[26]....
        /*0388*/ 	.word	0xffffffff


	//   ....[27]....
        /*038c*/ 	.word	0xffffffff


	//   ....[28]....
        /*0390*/ 	.word	0xffffffff


	//   ....[29]....
        /*0394*/ 	.word	0xffffffff


	//   ....[30]....
        /*0398*/ 	.word	0xffffffff


	//   ....[31]....
        /*039c*/ 	.word	0xffffffff


	//   ....[32]....
        /*03a0*/ 	.word	0xffffffff


	//   ....[33]....
        /*03a4*/ 	.word	0xffffffff


	//   ....[34]....
        /*03a8*/ 	.word	0xffffffff


	//   ....[35]....
        /*03ac*/ 	.word	0xffffffff


	//   ....[36]....
        /*03b0*/ 	.word	0xffffffff


	//   ....[37]....
        /*03b4*/ 	.word	0xffffffff


	//   ....[38]....
        /*03b8*/ 	.word	0xffffffff


	//   ....[39]....
        /*03bc*/ 	.word	0xffffffff


	//   ....[40]....
        /*03c0*/ 	.word	0xffffffff


	//   ....[41]....
        /*03c4*/ 	.word	0xffffffff


	//   ....[42]....
        /*03c8*/ 	.word	0xffffffff


	//   ....[43]....
        /*03cc*/ 	.word	0xffffffff


	//   ....[44]....
        /*03d0*/ 	.word	0xffffffff


	//   ....[45]....
        /*03d4*/ 	.word	0xffffffff


	//   ....[46]....
        /*03d8*/ 	.word	0xffffffff


	//   ....[47]....
        /*03dc*/ 	.word	0xffffffff


	//   ....[48]....
        /*03e0*/ 	.word	0xffffffff


	//   ....[49]....
        /*03e4*/ 	.word	0xffffffff


	//   ....[50]....
        /*03e8*/ 	.word	0xffffffff


	//   ....[51]....
        /*03ec*/ 	.word	0xffffffff


	//   ....[52]....
        /*03f0*/ 	.word	0xffffffff


	//   ....[53]....
        /*03f4*/ 	.word	0xffffffff


	//   ....[54]....
        /*03f8*/ 	.word	0xffffffff


	//   ....[55]....
        /*03fc*/ 	.word	0xffffffff


	//   ....[56]....
        /*0400*/ 	.word	0xffffffff


	//   ....[57]....
        /*0404*/ 	.word	0xffffffff


	//   ....[58]....
        /*0408*/ 	.word	0xffffffff


	//   ....[59]....
        /*040c*/ 	.word	0xffffffff


	//   ....[60]....
        /*0410*/ 	.word	0xffffffff


	//   ....[61]....
        /*0414*/ 	.word	0xffffffff


	//   ....[62]....
        /*0418*/ 	.word	0xffffffff


	//   ....[63]....
        /*041c*/ 	.word	0xffffffff


	//   ....[64]....
        /*0420*/ 	.word	0xffffffff


	//   ....[65]....
        /*0424*/ 	.word	0xffffffff


	//   ....[66]....
        /*0428*/ 	.word	0xffffffff


	//   ....[67]....
        /*042c*/ 	.word	0xffffffff


	//   ....[68]....
        /*0430*/ 	.word	0xffffffff


	//   ....[69]....
        /*0434*/ 	.word	0xffffffff


	//   ....[70]....
        /*0438*/ 	.word	0xffffffff


	//   ....[71]....
        /*043c*/ 	.word	0xffffffff


	//   ....[72]....
        /*0440*/ 	.word	0xffffffff


	//   ....[73]....
        /*0444*/ 	.word	0xffffffff


	//   ....[74]....
        /*0448*/ 	.word	0xffffffff


	//   ....[75]....
        /*044c*/ 	.word	0xffffffff


	//   ....[76]....
        /*0450*/ 	.word	0xffffffff


	//   ....[77]....
        /*0454*/ 	.word	0xffffffff


	//   ....[78]....
        /*0458*/ 	.word	0xffffffff


	//   ....[79]....
        /*045c*/ 	.word	0xffffffff


	//   ....[80]....
        /*0460*/ 	.word	0xffffffff


	//   ....[81]....
        /*0464*/ 	.word	0xffffffff


	//   ....[82]....
        /*0468*/ 	.word	0xffffffff


	//   ....[83]....
        /*046c*/ 	.word	0xffffffff


	//   ....[84]....
        /*0470*/ 	.word	0xffffffff


	//   ....[85]....
        /*0474*/ 	.word	0xffffffff


	//   ....[86]....
        /*0478*/ 	.word	0xffffffff


	//   ....[87]....
        /*047c*/ 	.word	0xffffffff


	//   ....[88]....
        /*0480*/ 	.word	0xffffffff


	//   ....[89]....
        /*0484*/ 	.word	0xffffffff


	//   ....[90]....
        /*0488*/ 	.word	0xffffffff


	//   ....[91]....
        /*048c*/ 	.word	0xffffffff


	//   ....[92]....
        /*0490*/ 	.word	0xffffffff


	//   ....[93]....
        /*0494*/ 	.word	0xffffffff


	//   ....[94]....
        /*0498*/ 	.word	0xffffffff


	//   ....[95]....
        /*049c*/ 	.word	0xffffffff


	//   ....[96]....
        /*04a0*/ 	.word	0xffffffff


	//   ....[97]....
        /*04a4*/ 	.word	0xffffffff


	//   ....[98]....
        /*04a8*/ 	.word	0xffffffff


	//   ....[99]....
        /*04ac*/ 	.word	0xffffffff


	//   ....[100]....
        /*04b0*/ 	.word	0xffffffff


	//   ....[101]....
        /*04b4*/ 	.word	0xffffffff


	//   ....[102]....
        /*04b8*/ 	.word	0xffffffff


	//   ....[103]....
        /*04bc*/ 	.word	0xffffffff


	//   ....[104]....
        /*04c0*/ 	.word	0xffffffff


	//   ....[105]....
        /*04c4*/ 	.word	0xffffffff


	//   ....[106]....
        /*04c8*/ 	.word	0xffffffff


	//   ....[107]....
        /*04cc*/ 	.word	0xffffffff


	//   ....[108]....
        /*04d0*/ 	.word	0xffffffff


	//   ....[109]....
        /*04d4*/ 	.word	0xffffffff


	//   ....[110]....
        /*04d8*/ 	.word	0xffffffff


	//   ....[111]....
        /*04dc*/ 	.word	0xffffffff


	//   ....[112]....
        /*04e0*/ 	.word	0xffffffff


	//   ....[113]....
        /*04e4*/ 	.word	0xffffffff


	//   ....[114]....
        /*04e8*/ 	.word	0xffffffff


	//   ....[115]....
        /*04ec*/ 	.word	0xffffffff


	//   ....[116]....
        /*04f0*/ 	.word	0xffffffff


	//   ....[117]....
        /*04f4*/ 	.word	0xffffffff


	//   ....[118]....
        /*04f8*/ 	.word	0xffffffff


	//   ....[119]....
        /*04fc*/ 	.word	0xffffffff


	//   ....[120]....
        /*0500*/ 	.word	0xffffffff


	//   ....[121]....
        /*0504*/ 	.word	0xffffffff


	//   ....[122]....
        /*0508*/ 	.word	0xffffffff


	//   ....[123]....
        /*050c*/ 	.word	0xffffffff


	//   ....[124]....
        /*0510*/ 	.word	0xffffffff


	//   ....[125]....
        /*0514*/ 	.word	0xffffffff


	//   ....[126]....
        /*0518*/ 	.word	0xffffffff


	//   ....[127]....
        /*051c*/ 	.word	0xffffffff


	//   ....[128]....
        /*0520*/ 	.word	0xffffffff


	//   ....[129]....
        /*0524*/ 	.word	0xffffffff


	//   ....[130]....
        /*0528*/ 	.word	0xffffffff


	//   ....[131]....
        /*052c*/ 	.word	0xffffffff


	//   ....[132]....
        /*0530*/ 	.word	0xffffffff


	//   ....[133]....
        /*0534*/ 	.word	0xffffffff


	//   ....[134]....
        /*0538*/ 	.word	0xffffffff


	//   ....[135]....
        /*053c*/ 	.word	0xffffffff


	//   ....[136]....
        /*0540*/ 	.word	0xffffffff


	//   ....[137]....
        /*0544*/ 	.word	0xffffffff


	//   ....[138]....
        /*0548*/ 	.word	0xffffffff


	//   ....[139]....
        /*054c*/ 	.word	0xffffffff


	//   ....[140]....
        /*0550*/ 	.word	0xffffffff


	//   ....[141]....
        /*0554*/ 	.word	0xffffffff


	//   ....[142]....
        /*0558*/ 	.word	0xffffffff


	//   ....[143]....
        /*055c*/ 	.word	0xffffffff


	//   ....[144]....
        /*0560*/ 	.word	0xffffffff


	//   ....[145]....
        /*0564*/ 	.word	0xffffffff


	//   ....[146]....
        /*0568*/ 	.word	0xffffffff


	//   ....[147]....
        /*056c*/ 	.word	0xffffffff


	//   ....[148]....
        /*0570*/ 	.word	0xffffffff


	//   ....[149]....
        /*0574*/ 	.word	0xffffffff


	//   ....[150]....
        /*0578*/ 	.word	0xffffffff


	//   ....[151]....
        /*057c*/ 	.word	0xffffffff


	//   ....[152]....
        /*0580*/ 	.word	0xffffffff


	//   ....[153]....
        /*0584*/ 	.word	0xffffffff


	//   ....[154]....
        /*0588*/ 	.word	0xffffffff


	//   ....[155]....
        /*058c*/ 	.word	0xffffffff


	//   ....[156]....
        /*0590*/ 	.word	0xffffffff


	//   ....[157]....
        /*0594*/ 	.word	0xffffffff


	//   ....[158]....
        /*0598*/ 	.word	0xffffffff


	//   ....[159]....
        /*059c*/ 	.word	0xffffffff


	//   ....[160]....
        /*05a0*/ 	.word	0xffffffff


	//   ....[161]....
        /*05a4*/ 	.word	0xffffffff


	//----- nvinfo : EIATTR_COOP_GROUP_INSTR_OFFSETS
	.align		4
.L_494:
        /*05a8*/ 	.byte	0x04, 0x28
        /*05aa*/ 	.short	(.L_496 - .L_495)


	//   ....[0]....
.L_495:
        /*05ac*/ 	.word	0x000011e0


	//   ....[1]....
        /*05b0*/ 	.word	0x00001220


	//   ....[2]....
        /*05b4*/ 	.word	0x00001250


	//   ....[3]....
        /*05b8*/ 	.word	0x00001280


	//   ....[4]....
        /*05bc*/ 	.word	0x000012c0


	//   ....[5]....
        /*05c0*/ 	.word	0x000012e0


	//   ....[6]....
        /*05c4*/ 	.word	0x00001300


	//   ....[7]....
        /*05c8*/ 	.word	0x00001320


	//   ....[8]....
        /*05cc*/ 	.word	0x00001330


	//   ....[9]....
        /*05d0*/ 	.word	0x00001350


	//   ....[10]....
        /*05d4*/ 	.word	0x000014c0


	//   ....[11]....
        /*05d8*/ 	.word	0x000014e0


	//   ....[12]....
        /*05dc*/ 	.word	0x000015c0


	//   ....[13]....
        /*05e0*/ 	.word	0x000015d0


	//   ....[14]....
        /*05e4*/ 	.word	0x000015f0


	//   ....[15]....
        /*05e8*/ 	.word	0x00001610


	//   ....[16]....
        /*05ec*/ 	.word	0x00001a40


	//   ....[17]....
        /*05f0*/ 	.word	0x00001a60


	//   ....[18]....
        /*05f4*/ 	.word	0x00001a80


	//   ....[19]....
        /*05f8*/ 	.word	0x00001a90


	//   ....[20]....
        /*05fc*/ 	.word	0x00001aa0


	//   ....[21]....
        /*0600*/ 	.word	0x00001ab0


	//   ....[22]....
        /*0604*/ 	.word	0x00001db0


	//   ....[23]....
        /*0608*/ 	.word	0x00001de0


	//   ....[24]....
        /*060c*/ 	.word	0x00001e10


	//   ....[25]....
        /*0610*/ 	.word	0x00001e30


	//   ....[26]....
        /*0614*/ 	.word	0x00001e60


	//   ....[27]....
        /*0618*/ 	.word	0x00001e90


	//   ....[28]....
        /*061c*/ 	.word	0x00002c40


	//   ....[29]....
        /*0620*/ 	.word	0x00002c60


	//   ....[30]....
        /*0624*/ 	.word	0x00002c70


	//   ....[31]....
        /*0628*/ 	.word	0x00002c80


	//   ....[32]....
        /*062c*/ 	.word	0x00002c90


	//   ....[33]....
        /*0630*/ 	.word	0x00002ca0


	//   ....[34]....
        /*0634*/ 	.word	0x00003220


	//   ....[35]....
        /*0638*/ 	.word	0x000039f0


	//   ....[36]....
        /*063c*/ 	.word	0x00004120


	//   ....[37]....
        /*0640*/ 	.word	0x00004850


	//   ....[38]....
        /*0644*/ 	.word	0x00004c90


	//   ....[39]....
        /*0648*/ 	.word	0x00004cd0


	//   ....[40]....
        /*064c*/ 	.word	0x00004e10


	//   ....[41]....
        /*0650*/ 	.word	0x00004e40


	//   ....[42]....
        /*0654*/ 	.word	0x00005250


	//   ....[43]....
        /*0658*/ 	.word	0x000053d0


	//   ....[44]....
        /*065c*/ 	.word	0x000053e0


	//   ....[45]....
        /*0660*/ 	.word	0x00005480


	//   ....[46]....
        /*0664*/ 	.word	0x000076c0


	//   ....[47]....
        /*0668*/ 	.word	0x000076d0


	//   ....[48]....
        /*066c*/ 	.word	0x000076e0


	//   ....[49]....
        /*0670*/ 	.word	0x000076f0


	//   ....[50]....
        /*0674*/ 	.word	0x00007700


	//   ....[51]....
        /*0678*/ 	.word	0x00007710


	//   ....[52]....
        /*067c*/ 	.word	0x00008870


	//   ....[53]....
        /*0680*/ 	.word	0x00008880


	//   ....[54]....
        /*0684*/ 	.word	0x00008890


	//   ....[55]....
        /*0688*/ 	.word	0x000088a0


	//   ....[56]....
        /*068c*/ 	.word	0x000088b0


	//   ....[57]....
        /*0690*/ 	.word	0x000088c0


	//   ....[58]....
        /*0694*/ 	.word	0x00008ae0


	//   ....[59]....
        /*0698*/ 	.word	0x00008d20


	//   ....[60]....
        /*069c*/ 	.word	0x00009350


	//   ....[61]....
        /*06a0*/ 	.word	0x00009960


	//   ....[62]....
        /*06a4*/ 	.word	0x0000a1a0


	//   ....[63]....
        /*06a8*/ 	.word	0x0000a2b0


	//   ....[64]....
        /*06ac*/ 	.word	0x0000a310


	//   ....[65]....
        /*06b0*/ 	.word	0x0000a360


	//   ....[66]....
        /*06b4*/ 	.word	0x0000a4b0


	//   ....[67]....
        /*06b8*/ 	.word	0x0000a5b0


	//   ....[68]....
        /*06bc*/ 	.word	0x0000a7e0


	//   ....[69]....
        /*06c0*/ 	.word	0x0000a900


	//   ....[70]....
        /*06c4*/ 	.word	0x0000ccd0


	//   ....[71]....
        /*06c8*/ 	.word	0x0000cce0


	//   ....[72]....
        /*06cc*/ 	.word	0x0000ccf0


	//   ....[73]....
        /*06d0*/ 	.word	0x0000cd00


	//   ....[74]....
        /*06d4*/ 	.word	0x0000cd10


	//   ....[75]....
        /*06d8*/ 	.word	0x0000cd20


	//   ....[76]....
        /*06dc*/ 	.word	0x0000de80


	//   ....[77]....
        /*06e0*/ 	.word	0x0000de90


	//   ....[78]....
        /*06e4*/ 	.word	0x0000dea0


	//   ....[79]....
        /*06e8*/ 	.word	0x0000deb0


	//   ....[80]....
        /*06ec*/ 	.word	0x0000dec0


	//   ....[81]....
        /*06f0*/ 	.word	0x0000ded0


	//   ....[82]....
        /*06f4*/ 	.word	0x0000e1f0


	//   ....[83]....
        /*06f8*/ 	.word	0x0000e230


	//   ....[84]....
        /*06fc*/ 	.word	0x0000e2d0


	//   ....[85]....
        /*0700*/ 	.word	0x0000e320


	//   ....[86]....
        /*0704*/ 	.word	0x0000e360


	//   ....[87]....
        /*0708*/ 	.word	0x0000e460


	//   ....[88]....
        /*070c*/ 	.word	0x0000e4f0


	//   ....[89]....
        /*0710*/ 	.word	0x0000e8d0


	//   ....[90]....
        /*0714*/ 	.word	0x00010750


	//   ....[91]....
        /*0718*/ 	.word	0x00010760


	//   ....[92]....
        /*071c*/ 	.word	0x00010780


	//   ....[93]....
        /*0720*/ 	.word	0x000107a0


	//   ....[94]....
        /*0724*/ 	.word	0x00010850


	//   ....[95]....
        /*0728*/ 	.word	0x00010860


	//   ....[96]....
        /*072c*/ 	.word	0x00011950


	//   ....[97]....
        /*0730*/ 	.word	0x00011960


	//   ....[98]....
        /*0734*/ 	.word	0x00011970


	//   ....[99]....
        /*0738*/ 	.word	0x00011980


	//   ....[100]....
        /*073c*/ 	.word	0x00011990


	//   ....[101]....
        /*0740*/ 	.word	0x000119a0


	//   ....[102]....
        /*0744*/ 	.word	0x00011bc0


	//   ....[103]....
        /*0748*/ 	.word	0x00011de0


	//   ....[104]....
        /*074c*/ 	.word	0x00012400


	//   ....[105]....
        /*0750*/ 	.word	0x00012a00


	//   ....[106]....
        /*0754*/ 	.word	0x00013240


	//   ....[107]....
        /*0758*/ 	.word	0x00013360


	//   ....[108]....
        /*075c*/ 	.word	0x000135f0


	//   ....[109]....
        /*0760*/ 	.word	0x00013790


	//   ....[110]....
        /*0764*/ 	.word	0x000137c0


	//   ....[111]....
        /*0768*/ 	.word	0x00013810


	//   ....[112]....
        /*076c*/ 	.word	0x00013870


	//   ....[113]....
        /*0770*/ 	.word	0x000138e0


	//   ....[114]....
        /*0774*/ 	.word	0x00015810


	//   ....[115]....
        /*0778*/ 	.word	0x00015820


	//   ....[116]....
        /*077c*/ 	.word	0x00015830


	//   ....[117]....
        /*0780*/ 	.word	0x00015840


	//   ....[118]....
        /*0784*/ 	.word	0x00015870


	//   ....[119]....
        /*0788*/ 	.word	0x00015890


	//   ....[120]....
        /*078c*/ 	.word	0x000158b0


	//   ....[121]....
        /*0790*/ 	.word	0x000158c0


	//   ....[122]....
        /*0794*/ 	.word	0x00017420


	//   ....[123]....
        /*0798*/ 	.word	0x00017430


	//   ....[124]....
        /*079c*/ 	.word	0x00017450


	//   ....[125]....
        /*07a0*/ 	.word	0x00017460


	//   ....[126]....
        /*07a4*/ 	.word	0x00017470


	//   ....[127]....
        /*07a8*/ 	.word	0x00017480


	//   ....[128]....
        /*07ac*/ 	.word	0x00017490


	//   ....[129]....
        /*07b0*/ 	.word	0x000174a0


	//   ....[130]....
        /*07b4*/ 	.word	0x00017600


	//   ....[131]....
        /*07b8*/ 	.word	0x00017610


	//   ....[132]....
        /*07bc*/ 	.word	0x00017710


	//   ....[133]....
        /*07c0*/ 	.word	0x00017740


	//   ....[134]....
        /*07c4*/ 	.word	0x00017820


	//   ....[135]....
        /*07c8*/ 	.word	0x00017850


	//   ....[136]....
        /*07cc*/ 	.word	0x00017930


	//   ....[137]....
        /*07d0*/ 	.word	0x00017960


	//   ....[138]....
        /*07d4*/ 	.word	0x00017a40


	//   ....[139]....
        /*07d8*/ 	.word	0x00017a70


	//   ....[140]....
        /*07dc*/ 	.word	0x00017b50


	//   ....[141]....
        /*07e0*/ 	.word	0x00017b80


	//   ....[142]....
        /*07e4*/ 	.word	0x00017c60


	//   ....[143]....
        /*07e8*/ 	.word	0x00017c90


	//   ....[144]....
        /*07ec*/ 	.word	0x00017d70


	//   ....[145]....
        /*07f0*/ 	.word	0x00017d90


	//   ....[146]....
        /*07f4*/ 	.word	0x000183e0


	//   ....[147]....
        /*07f8*/ 	.word	0x000183f0


	//   ....[148]....
        /*07fc*/ 	.word	0x000184c0


	//   ....[149]....
        /*0800*/ 	.word	0x000184f0


	//   ....[150]....
        /*0804*/ 	.word	0x000185c0


	//   ....[151]....
        /*0808*/ 	.word	0x000185f0


	//   ....[152]....
        /*080c*/ 	.word	0x000186c0


	//   ....[153]....
        /*0810*/ 	.word	0x000186f0


	//   ....[154]....
        /*0814*/ 	.word	0x000187c0


	//   ....[155]....
        /*0818*/ 	.word	0x000187f0


	//   ....[156]....
        /*081c*/ 	.word	0x000188c0


	//   ....[157]....
        /*0820*/ 	.word	0x000188f0


	//   ....[158]....
        /*0824*/ 	.word	0x000189c0


	//   ....[159]....
        /*0828*/ 	.word	0x000189f0


	//   ....[160]....
        /*082c*/ 	.word	0x00018ac0


	//   ....[161]....
        /*0830*/ 	.word	0x00018ae0


	//----- nvinfo : EIATTR_EXIT_INSTR_OFFSETS
	.align		4
.L_496:
        /*0834*/ 	.byte	0x04, 0x1c
        /*0836*/ 	.short	(.L_498 - .L_497)


	//   ....[0]....
.L_497:
        /*0838*/ 	.word	0x00000040


	//   ....[1]....
        /*083c*/ 	.word	0x00017da0


	//   ....[2]....
        /*0840*/ 	.word	0x00017e00


	//   ....[3]....
        /*0844*/ 	.word	0x00017e60


	//   ....[4]....
        /*0848*/ 	.word	0x00018af0


	//   ....[5]....
        /*084c*/ 	.word	0x00018b40


	//   ....[6]....
        /*0850*/ 	.word	0x00018ba0


	//----- nvinfo : EIATTR_CTAIDZ_USED
	.align		4
.L_498:
        /*0854*/ 	.byte	0x01, 0x04
	.zero		2


	//----- nvinfo : EIATTR_MAX_THREADS
	.align		4
        /*0858*/ 	.byte	0x04, 0x05
        /*085a*/ 	.short	(.L_500 - .L_499)
.L_499:
        /*085c*/ 	.word	0x00000080
        /*0860*/ 	.word	0x00000001
        /*0864*/ 	.word	0x00000001


	//----- nvinfo : EIATTR_CRS_STACK_SIZE
	.align		4
.L_500:
        /*0868*/ 	.byte	0x04, 0x1e
        /*086a*/ 	.short	(.L_502 - .L_501)
.L_501:
        /*086c*/ 	.word	0x00000000
.L_502:


//--------------------- .nv.info._ZN7cutlass13device_kernelIN5flash19enable_sm80_to_sm89INS1_16FlashAttnFwdSm80INS1_25CollectiveMainloopFwdSm80ILi4ELi1ELb0EN4cute5tupleIJNS5_1CILi128EEENS7_ILi48EEES8_EEELi128ENS_10bfloat16_tEfNS_4arch4Sm80ELb0ELb1ELb1ELb1ELb1ELb0ELb1ELb0EEENS1_21CollectiveEpilogueFwdINS6_IJS8_S8_S9_EEENS6_IJNS7_ILi1EEESH_SH_EEESB_SD_Li128ELb1ELb1ELb0ELb0EEENS1_19SingleTileSchedulerILb1ELb0ELb1ELi128EEEEEEEEEvNT_6ParamsE --------------------------
	.section	.nv.info._ZN7cutlass13device_kernelIN5flash19enable_sm80_to_sm89INS1_16FlashAttnFwdSm80INS1_25CollectiveMainloopFwdSm80ILi4ELi1ELb0EN4cute5tupleIJNS5_1CILi128EEENS7_ILi48EEES8_EEELi128ENS_10bfloat16_tEfNS_4arch4Sm80ELb0ELb1ELb1ELb1ELb1ELb0ELb1ELb0EEENS1_21CollectiveEpilogueFwdINS6_IJS8_S8_S9_EEENS6_IJNS7_ILi1EEESH_SH_EEESB_SD_Li128ELb1ELb1ELb0ELb0EEENS1_19SingleTileSchedulerILb1ELb0ELb1ELi128EEEEEEEEEvNT_6ParamsE,"",@"SHT_CUDA_INFO"
	.sectionflags	@""
	.align	4


	//----- nvinfo : EIATTR_CUDA_API_VERSION
	.align		4
        /*0000*/ 	.byte	0x04, 0x37
        /*0002*/ 	.short	(.L_504 - .L_503)
.L_503:
        /*0004*/ 	.word	0x00000082


	//----- nvinfo : EIATTR_SW2861232_WAR
	.align		4
.L_504:
        /*0008*/ 	.byte	0x01, 0x35
	.zero		2


	//----- nvinfo : EIATTR_PARAM_CBANK
	.align		4
        /*000c*/ 	.byte	0x04, 0x0a
        /*000e*/ 	.short	(.L_506 - .L_505)
	.align		4
.L_505:
        /*0010*/ 	.word	index@(.nv.constant0._ZN7cutlass13device_kernelIN5flash19enable_sm80_to_sm89INS1_16FlashAttnFwdSm80INS1_25CollectiveMainloopFwdSm80ILi4ELi1ELb0EN4cute5tupleIJNS5_1CILi128EEENS7_ILi48EEES8_EEELi128ENS_10bfloat16_tEfNS_4arch4Sm80ELb0ELb1ELb1ELb1ELb1ELb0ELb1ELb0EEENS1_21CollectiveEpilogueFwdINS6_IJS8_S8_S9_EEENS6_IJNS7_ILi1EEESH_SH_EEESB_SD_Li128ELb1ELb1ELb0ELb0EEENS1_19SingleTileSchedulerILb1ELb0ELb1ELi128EEEEEEEEEvNT_6ParamsE)
        /*0014*/ 	.short	0x0160
        /*0016*/ 	.short	0x0418


	//----- nvinfo : EIATTR_CBANK_PARAM_SIZE
	.align		4
.L_506:
        /*0018*/ 	.byte	0x03, 0x19
        /*001a*/ 	.short	0x0418


	//----- nvinfo : EIATTR_KPARAM_INFO
	.align		4
        /*001c*/ 	.byte	0x04, 0x17
        /*001e*/ 	.short	(.L_508 - .L_507)
.L_507:
        /*0020*/ 	.word	0x00000000
        /*0024*/ 	.short	0x0000
        /*0026*/ 	.short	0x0000
        /*0028*/ 	.byte	0x00, 0xf0, 0x61, 0x10


	//----- nvinfo : EIATTR_MAXREG_COUNT
	.align		4
.L_508:
        /*002c*/ 	.byte	0x03, 0x1b
        /*002e*/ 	.short	0x00ff


	//----- nvinfo : EIATTR_NUM_BARRIERS
	.align		4
        /*0030*/ 	.byte	0x02, 0x4c
        /*0032*/ 	.byte	0x02
	.zero		1


	//----- nvinfo : EIATTR_ANNOTATIONS
	.align		4
        /*0034*/ 	.byte	0x04, 0x55
        /*0036*/ 	.short	(.L_510 - .L_509)


	//   ....[0]....
.L_509:
        /* <DEDUP_REMOVED lines=53> */


	//----- nvinfo : EIATTR_MERCURY_ISA_VERSION
	.align		4
.L_510:
        /*0378*/ 	.byte	0x03, 0x5f
        /*037a*/ 	.short	0x0000


	//----- nvinfo : EIATTR_COOP_GROUP_MASK_REGIDS
	.align		4
        /*037c*/ 	.byte	0x04, 0x29
        /*037e*/ 	.short	(.L_512 - .L_511)


	//   ....[0]....
.L_511:
        /*0380*/ 	.word	0xffffffff


	//   ....[1]....
        /*0384*/ 	.word	0xffffffff


	//   ....[2]....
        /*0388*/ 	.word	0xffffffff


	//   ....[3]....
        /*038c*/ 	.word	0xffffffff


	//   ....[4]....
        /*0390*/ 	.word	0xffffffff


	//   ....[5]....
        /*0394*/ 	.word	0xffffffff


	//   ....[6]....
        /*0398*/ 	.word	0xffffffff


	//   ....[7]....
        /*039c*/ 	.word	0xffffffff


	//   ....[8]....
        /*03a0*/ 	.word	0xffffffff


	//   ....[9]....
        /*03a4*/ 	.word	0xffffffff


	//   ....[10]....
        /*03a8*/ 	.word	0xffffffff


	//   ....[11]....
        /*03ac*/ 	.word	0xffffffff


	//   ....[12]....
        /*03b0*/ 	.word	0xffffffff


	//   ....[13]....
        /*03b4*/ 	.word	0xffffffff


	//   ....[14]....
        /*03b8*/ 	.word	0xffffffff


	//   ....[15]....
        /*03bc*/ 	.word	0xffffffff


	//   ....[16]....
        /*03c0*/ 	.word	0xffffffff


	//   ....[17]....
        /*03c4*/ 	.word	0xffffffff


	//   ....[18]....
        /*03c8*/ 	.word	0xffffffff


	//   ....[19]....
        /*03cc*/ 	.word	0xffffffff


	//   ....[20]....
        /*03d0*/ 	.word	0xffffffff


	//   ....[21]....
        /*03d4*/ 	.word	0xffffffff


	//   ....[22]....
        /*03d8*/ 	.word	0xffffffff


	//   ....[23]....
        /*03dc*/ 	.word	0xffffffff


	//   ....[24]....
        /*03e0*/ 	.word	0xffffffff


	//   ....[25]....
        /*03e4*/ 	.word	0xffffffff


	//   ....[26]....
        /*03e8*/ 	.word	0xffffffff


	//   ....[27]....
        /*03ec*/ 	.word	0xffffffff


	//   ....[28]....
        /*03f0*/ 	.word	0xffffffff


	//   ....[29]....
        /*03f4*/ 	.word	0xffffffff


	//   ....[30]....
        /*03f8*/ 	.word	0xffffffff


	//   ....[31]....
        /*03fc*/ 	.word	0xffffffff


	//   ....[32]....
        /*0400*/ 	.word	0xffffffff


	//   ....[33]....
        /*0404*/ 	.word	0xffffffff


	//   ....[34]....
        /*0408*/ 	.word	0xffffffff


	//   ....[35]....
        /*040c*/ 	.word	0xffffffff


	//   ....[36]....
        /*0410*/ 	.word	0xffffffff


	//   ....[37]....
        /*0414*/ 	.word	0xffffffff


	//   ....[38]....
        /*0418*/ 	.word	0xffffffff


	//   ....[39]....
        /*041c*/ 	.word	0xffffffff


	//   ....[40]....
        /*0420*/ 	.word	0xffffffff


	//   ....[41]....
        /*0424*/ 	.word	0xffffffff


	//   ....[42]....
        /*0428*/ 	.word	0xffffffff


	//   ....[43]....
        /*042c*/ 	.word	0xffffffff


	//   ....[44]....
        /*0430*/ 	.word	0xffffffff


	//   ....[45]....
        /*0434*/ 	.word	0xffffffff


	//   ....[46]....
        /*0438*/ 	.word	0xffffffff


	//   ....[47]....
        /*043c*/ 	.word	0xffffffff


	//   ....[48]....
        /*0440*/ 	.word	0xffffffff


	//   ....[49]....
        /*0444*/ 	.word	0xffffffff


	//   ....[50]....
        /*0448*/ 	.word	0xffffffff


	//   ....[51]....
        /*044c*/ 	.word	0xffffffff


	//   ....[52]....
        /*0450*/ 	.word	0xffffffff


	//   ....[53]....
        /*0454*/ 	.word	0xffffffff


	//   ....[54]....
        /*0458*/ 	.word	0xffffffff


	//   ....[55]....
        /*045c*/ 	.word	0xffffffff


	//   ....[56]....
        /*0460*/ 	.word	0xffffffff


	//   ....[57]....
        /*0464*/ 	.word	0xffffffff


	//   ....[58]....
        /*0468*/ 	.word	0xffffffff


	//   ....[59]....
        /*046c*/ 	.word	0xffffffff


	//   ....[60]....
        /*0470*/ 	.word	0xffffffff


	//   ....[61]....
        /*0474*/ 	.word	0xffffffff


	//   ....[62]....
        /*0478*/ 	.word	0xffffffff


	//   ....[63]....
        /*047c*/ 	.word	0xffffffff


	//   ....[64]....
        /*0480*/ 	.word	0xffffffff


	//   ....[65]....
        /*0484*/ 	.word	0xffffffff


	//   ....[66]....
        /*0488*/ 	.word	0xffffffff


	//   ....[67]....
        /*048c*/ 	.word	0xffffffff


	//   ....[68]....
        /*0490*/ 	.word	0xffffffff


	//   ....[69]....
        /*0494*/ 	.word	0xffffffff


	//   ....[70]....
        /*0498*/ 	.word	0xffffffff


	//   ....[71]....
        /*049c*/ 	.word	0xffffffff


	//   ....[72]....
        /*04a0*/ 	.word	0xffffffff


	//   ....[73]....
        /*04a4*/ 	.word	0xffffffff


	//   ....[74]....
        /*04a8*/ 	.word	0xffffffff


	//   ....[75]....
        /*04ac*/ 	.word	0xffffffff


	//   ....[76]....
        /*04b0*/ 	.word	0xffffffff


	//   ....[77]....
        /*04b4*/ 	.word	0xffffffff


	//   ....[78]....
        /*04b8*/ 	.word	0xffffffff


	//   ....[79]....
        /*04bc*/ 	.word	0xffffffff


	//   ....[80]....
        /*04c0*/ 	.word	0xffffffff


	//   ....[81]....
        /*04c4*/ 	.word	0xffffffff


	//   ....[82]....
        /*04c8*/ 	.word	0xffffffff


	//   ....[83]....
        /*04cc*/ 	.word	0xffffffff


	//   ....[84]....
        /*04d0*/ 	.word	0xffffffff


	//   ....[85]....
        /*04d4*/ 	.word	0xffffffff


	//   ....[86]....
        /*04d8*/ 	.word	0xffffffff


	//   ....[87]....
        /*04dc*/ 	.word	0xffffffff


	//   ....[88]....
        /*04e0*/ 	.word	0xffffffff


	//   ....[89]....
        /*04e4*/ 	.word	0xffffffff


	//   ....[90]....
        /*04e8*/ 	.word	0xffffffff


	//   ....[91]....
        /*04ec*/ 	.word	0xffffffff


	//   ....[92]....
        /*04f0*/ 	.word	0xffffffff


	//   ....[93]....
        /*04f4*/ 	.word	0xffffffff


	//   ....[94]....
        /*04f8*/ 	.word	0xffffffff


	//   ....[95]....
        /*04fc*/ 	.word	0xffffffff


	//   ....[96]....
        /*0500*/ 	.word	0xffffffff


	//   ....[97]....
        /*0504*/ 	.word	0xffffffff


	//   ....[98]....
        /*0508*/ 	.word	0xffffffff


	//   ....[99]....
        /*050c*/ 	.word	0xffffffff


	//   ....[100]....
        /*0510*/ 	.word	0xffffffff


	//   ....[101]....
        /*0514*/ 	.word	0xffffffff


	//   ....[102]....
        /*0518*/ 	.word	0xffffffff


	//   ....[103]....
        /*051c*/ 	.word	0xffffffff


	//   ....[104]....
        /*0520*/ 	.word	0xffffffff


	//   ....[105]....
        /*0524*/ 	.word	0xffffffff


	//   ....[106]....
        /*0528*/ 	.word	0xffffffff


	//   ....[107]....
        /*052c*/ 	.word	0xffffffff


	//   ....[108]....
        /*0530*/ 	.word	0xffffffff


	//   ....[109]....
        /*0534*/ 	.word	0xffffffff


	//   ....[110]....
        /*0538*/ 	.word	0xffffffff


	//   ....[111]....
        /*053c*/ 	.word	0xffffffff


	//   ....[112]....
        /*0540*/ 	.word	0xffffffff


	//   ....[113]....
        /*0544*/ 	.word	0xffffffff


	//   ....[114]....
        /*0548*/ 	.word	0xffffffff


	//   ....[115]....
        /*054c*/ 	.word	0xffffffff


	//   ....[116]....
        /*0550*/ 	.word	0xffffffff


	//   ....[117]....
        /*0554*/ 	.word	0xffffffff


	//   ....[118]....
        /*0558*/ 	.word	0xffffffff


	//   ....[119]....
        /*055c*/ 	.word	0xffffffff


	//   ....[120]....
        /*0560*/ 	.word	0xffffffff


	//   ....[121]....
        /*0564*/ 	.word	0xffffffff


	//   ....[122]....
        /*0568*/ 	.word	0xffffffff


	//   ....[123]....
        /*056c*/ 	.word	0xffffffff


	//   ....[124]....
        /*0570*/ 	.word	0xffffffff


	//   ....[125]....
        /*0574*/ 	.word	0xffffffff


	//   ....[126]....
        /*0578*/ 	.word	0xffffffff


	//   ....[127]....
        /*057c*/ 	.word	0xffffffff


	//   ....[128]....
        /*0580*/ 	.word	0xffffffff


	//   ....[129]....
        /*0584*/ 	.word	0xffffffff


	//   ....[130]....
        /*0588*/ 	.word	0xffffffff


	//   ....[131]....
        /*058c*/ 	.word	0xffffffff


	//   ....[132]....
        /*0590*/ 	.word	0xffffffff


	//   ....[133]....
        /*0594*/ 	.word	0xffffffff


	//   ....[134]....
        /*0598*/ 	.word	0xffffffff


	//   ....[135]....
        /*059c*/ 	.word	0xffffffff


	//   ....[136]....
        /*05a0*/ 	.word	0xffffffff


	//   ....[137]....
        /*05a4*/ 	.word	0xffffffff


	//   ....[138]....
        /*05a8*/ 	.word	0xffffffff


	//   ....[139]....
        /*05ac*/ 	.word	0xffffffff


	//   ....[140]....
        /*05b0*/ 	.word	0xffffffff


	//   ....[141]....
        /*05b4*/ 	.word	0xffffffff


	//   ....[142]....
        /*05b8*/ 	.word	0xffffffff


	//   ....[143]....
        /*05bc*/ 	.word	0xffffffff


	//   ....[144]....
        /*05c0*/ 	.word	0xffffffff


	//   ....[145]....
        /*05c4*/ 	.word	0xffffffff


	//   ....[146]....
        /*05c8*/ 	.word	0xffffffff


	//   ....[147]....
        /*05cc*/ 	.word	0xffffffff


	//   ....[148]....
        /*05d0*/ 	.word	0xffffffff


	//   ....[149]....
        /*05d4*/ 	.word	0xffffffff


	//   ....[150]....
        /*05d8*/ 	.word	0xffffffff


	//   ....[151]....
        /*05dc*/ 	.word	0xffffffff


	//   ....[152]....
        /*05e0*/ 	.word	0xffffffff


	//   ....[153]....
        /*05e4*/ 	.word	0xffffffff


	//   ....[154]....
        /*05e8*/ 	.word	0xffffffff


	//   ....[155]....
        /*05ec*/ 	.word	0xffffffff


	//   ....[156]....
        /*05f0*/ 	.word	0xffffffff


	//   ....[157]....
        /*05f4*/ 	.word	0xffffffff


	//   ....[158]....
        /*05f8*/ 	.word	0xffffffff


	//   ....[159]....
        /*05fc*/ 	.word	0xffffffff


	//   ....[160]....
        /*0600*/ 	.word	0xffffffff


	//   ....[161]....
        /*0604*/ 	.word	0xffffffff


	//   ....[162]....
        /*0608*/ 	.word	0xffffffff


	//----- nvinfo : EIATTR_COOP_GROUP_INSTR_OFFSETS
	.align		4
.L_512:
        /*060c*/ 	.byte	0x04, 0x28
        /*060e*/ 	.short	(.L_514 - .L_513)


	//   ....[0]....
.L_513:
        /*0610*/ 	.word	0x000000a0


	//   ....[1]....
        /*0614*/ 	.word	0x000017e0


	//   ....[2]....
        /*0618*/ 	.word	0x00001810


	//   ....[3]....
        /*061c*/ 	.word	0x000019d0


	//   ....[4]....
        /*0620*/ 	.word	0x00001a00


	//   ....[5]....
        /*0624*/ 	.word	0x00001ad0


	//   ....[6]....
        /*0628*/ 	.word	0x00001b00


	//   ....[7]....
        /*062c*/ 	.word	0x00001bd0


	//   ....[8]....
        /*0630*/ 	.word	0x00001c00


	//   ....[9]....
        /*0634*/ 	.word	0x00001cd0


	//   ....[10]....
        /*0638*/ 	.word	0x00001d00


	//   ....[11]....
        /*063c*/ 	.word	0x00001dd0


	//   ....[12]....
        /*0640*/ 	.word	0x00001e00


	//   ....[13]....
        /*0644*/ 	.word	0x00001ed0


	//   ....[14]....
        /*0648*/ 	.word	0x00001f00


	//   ....[15]....
        /*064c*/ 	.word	0x00001fe0


	//   ....[16]....
        /*0650*/ 	.word	0x00002030


	//   ....[17]....
        /*0654*/ 	.word	0x00002500


	//   ....[18]....
        /*0658*/ 	.word	0x00002520


	//   ....[19]....
        /*065c*/ 	.word	0x00002540


	//   ....[20]....
        /*0660*/ 	.word	0x00002550


	//   ....[21]....
        /*0664*/ 	.word	0x00002560


	//   ....[22]....
        /*0668*/ 	.word	0x00002570


	//   ....[23]....
        /*066c*/ 	.word	0x000029e0


	//   ....[24]....
        /*0670*/ 	.word	0x00002a10


	//   ....[25]....
        /*0674*/ 	.word	0x00002a50


	//   ....[26]....
        /*0678*/ 	.word	0x00002a80


	//   ....[27]....
        /*067c*/ 	.word	0x00002aa0


	//   ....[28]....
        /*0680*/ 	.word	0x00002ab0


	//   ....[29]....
        /*0684*/ 	.word	0x00003710


	//   ....[30]....
        /*0688*/ 	.word	0x00003730


	//   ....[31]....
        /*068c*/ 	.word	0x00003740


	//   ....[32]....
        /*0690*/ 	.word	0x00003750


	//   ....[33]....
        /*0694*/ 	.word	0x00003760


	//   ....[34]....
        /*0698*/ 	.word	0x00003770


	//   ....[35]....
        /*069c*/ 	.word	0x00003ce0


	//   ....[36]....
        /*06a0*/ 	.word	0x00004420


	//   ....[37]....
        /*06a4*/ 	.word	0x00004be0


	//   ....[38]....
        /*06a8*/ 	.word	0x00005310


	//   ....[39]....
        /*06ac*/ 	.word	0x00005750


	//   ....[40]....
        /*06b0*/ 	.word	0x00005790


	//   ....[41]....
        /*06b4*/ 	.word	0x000058f0


	//   ....[42]....
        /*06b8*/ 	.word	0x00005920


	//   ....[43]....
        /*06bc*/ 	.word	0x00005d40


	//   ....[44]....
        /*06c0*/ 	.word	0x00005eb0


	//   ....[45]....
        /*06c4*/ 	.word	0x00005ec0


	//   ....[46]....
        /*06c8*/ 	.word	0x00005f60


	//   ....[47]....
        /*06cc*/ 	.word	0x00008060


	//   ....[48]....
        /*06d0*/ 	.word	0x00008070


	//   ....[49]....
        /*06d4*/ 	.word	0x00008080


	//   ....[50]....
        /*06d8*/ 	.word	0x00008090


	//   ....[51]....
        /*06dc*/ 	.word	0x000080a0


	//   ....[52]....
        /*06e0*/ 	.word	0x000080b0


	//   ....[53]....
        /*06e4*/ 	.word	0x00009220


	//   ....[54]....
        /*06e8*/ 	.word	0x00009230


	//   ....[55]....
        /*06ec*/ 	.word	0x00009240


	//   ....[56]....
        /*06f0*/ 	.word	0x00009250


	//   ....[57]....
        /*06f4*/ 	.word	0x00009260


	//   ....[58]....
        /*06f8*/ 	.word	0x00009270


	//   ....[59]....
        /*06fc*/ 	.word	0x00009490


	//   ....[60]....
        /*0700*/ 	.word	0x000096b0


	//   ....[61]....
        /*0704*/ 	.word	0x00009cd0


	//   ....[62]....
        /*0708*/ 	.word	0x0000a2d0


	//   ....[63]....
        /*070c*/ 	.word	0x0000ab00


	//   ....[64]....
        /*0710*/ 	.word	0x0000ab60


	//   ....[65]....
        /*0714*/ 	.word	0x0000ac90


	//   ....[66]....
        /*0718*/ 	.word	0x0000ace0


	//   ....[67]....
        /*071c*/ 	.word	0x0000ae60


	//   ....[68]....
        /*0720*/ 	.word	0x0000b0b0


	//   ....[69]....
        /*0724*/ 	.word	0x0000b140


	//   ....[70]....
        /*0728*/ 	.word	0x0000b220


	//   ....[71]....
        /*072c*/ 	.word	0x0000d5c0


	//   ....[72]....
        /*0730*/ 	.word	0x0000d5d0


	//   ....[73]....
        /*0734*/ 	.word	0x0000d5e0


	//   ....[74]....
        /*0738*/ 	.word	0x0000d5f0


	//   ....[75]....
        /*073c*/ 	.word	0x0000d600


	//   ....[76]....
        /*0740*/ 	.word	0x0000d610


	//   ....[77]....
        /*0744*/ 	.word	0x0000e780


	//   ....[78]....
        /*0748*/ 	.word	0x0000e790


	//   ....[79]....
        /*074c*/ 	.word	0x0000e7a0


	//   ....[80]....
        /*0750*/ 	.word	0x0000e7b0


	//   ....[81]....
        /*0754*/ 	.word	0x0000e7c0


	//   ....[82]....
        /*0758*/ 	.word	0x0000e7d0


	//   ....[83]....
        /*075c*/ 	.word	0x0000eaf0


	//   ....[84]....
        /*0760*/ 	.word	0x0000ebb0


	//   ....[85]....
        /*0764*/ 	.word	0x0000ebd0


	//   ....[86]....
        /*0768*/ 	.word	0x0000ec10


	//   ....[87]....
        /*076c*/ 	.word	0x0000ec50


	//   ....[88]....
        /*0770*/ 	.word	0x0000ec80


	//   ....[89]....
        /*0774*/ 	.word	0x0000ed90


	//   ....[90]....
        /*0778*/ 	.word	0x0000f1f0


	//   ....[91]....
        /*077c*/ 	.word	0x00011020


	//   ....[92]....
        /*0780*/ 	.word	0x00011030


	//   ....[93]....
        /*0784*/ 	.word	0x00011050


	//   ....[94]....
        /*0788*/ 	.word	0x00011070


	//   ....[95]....
        /*078c*/ 	.word	0x00011120


	//   ....[96]....
        /*0790*/ 	.word	0x00011130


	//   ....[97]....
        /*0794*/ 	.word	0x00012230


	//   ....[98]....
        /*0798*/ 	.word	0x00012240


	//   ....[99]....
        /*079c*/ 	.word	0x00012250


	//   ....[100]....
        /*07a0*/ 	.word	0x00012260


	//   ....[101]....
        /*07a4*/ 	.word	0x00012270


	//   ....[102]....
        /*07a8*/ 	.word	0x00012280


	//   ....[103]....
        /*07ac*/ 	.word	0x000124a0


	//   ....[104]....
        /*07b0*/ 	.word	0x000126b0


	//   ....[105]....
        /*07b4*/ 	.word	0x00012cc0


	//   ....[106]....
        /*07b8*/ 	.word	0x000132b0


	//   ....[107]....
        /*07bc*/ 	.word	0x00013b10


	//   ....[108]....
        /*07c0*/ 	.word	0x00013b70


	//   ....[109]....
        /*07c4*/ 	.word	0x00013ca0


	//   ....[110]....
        /*07c8*/ 	.word	0x00013cf0


	//   ....[111]....
        /*07cc*/ 	.word	0x00013e60


	//   ....[112]....
        /*07d0*/ 	.word	0x00014050


	//   ....[113]....
        /*07d4*/ 	.word	0x00014110


	//   ....[114]....
        /*07d8*/ 	.word	0x00014230


	//   ....[115]....
        /*07dc*/ 	.word	0x000160c0


	//   ....[116]....
        /*07e0*/ 	.word	0x000160d0


	//   ....[117]....
        /*07e4*/ 	.word	0x000160e0


	//   ....[118]....
        /*07e8*/ 	.word	0x000160f0


	//   ....[119]....
        /*07ec*/ 	.word	0x00016120


	//   ....[120]....
        /*07f0*/ 	.word	0x00016140


	//   ....[121]....
        /*07f4*/ 	.word	0x00016160


	//   ....[122]....
        /*07f8*/ 	.word	0x00016170


	//   ....[123]....
        /*07fc*/ 	.word	0x00017e30


	//   ....[124]....
        /*0800*/ 	.word	0x00017e70


	//   ....[125]....
        /*0804*/ 	.word	0x00017ea0


	//   ....[126]....
        /*0808*/ 	.word	0x00017ed0


	//   ....[127]....
        /*080c*/ 	.word	0x00017f10


	//   ....[128]....
        /*0810*/ 	.word	0x00017f50


	//   ....[129]....
        /*0814*/ 	.word	0x00017f70


	//   ....[130]....
        /*0818*/ 	.word	0x00017f80


	//   ....[131]....
        /*081c*/ 	.word	0x00018140


	//   ....[132]....
        /*0820*/ 	.word	0x00018150


	//   ....[133]....
        /*0824*/ 	.word	0x00018250


	//   ....[134]....
        /*0828*/ 	.word	0x00018280


	//   ....[135]....
        /*082c*/ 	.word	0x00018360


	//   ....[136]....
        /*0830*/ 	.word	0x00018390


	//   ....[137]....
        /*0834*/ 	.word	0x00018470


	//   ....[138]....
        /*0838*/ 	.word	0x000184a0


	//   ....[139]....
        /*083c*/ 	.word	0x00018580


	//   ....[140]....
        /*0840*/ 	.word	0x000185b0


	//   ....[141]....
        /*0844*/ 	.word	0x00018690


	//   ....[142]....
        /*0848*/ 	.word	0x000186c0


	//   ....[143]....
        /*084c*/ 	.word	0x000187a0


	//   ....[144]....
        /*0850*/ 	.word	0x000187d0


	//   ....[145]....
        /*0854*/ 	.word	0x000188b0


	//   ....[146]....
        /*0858*/ 	.word	0x000188d0


	//   ....[147]....
        /*085c*/ 	.word	0x00019190


	//   ....[148]....
        /*0860*/ 	.word	0x000191a0


	//   ....[149]....
        /*0864*/ 	.word	0x00019270


	//   ....[150]....
        /*0868*/ 	.word	0x000192a0


	//   ....[151]....
        /*086c*/ 	.word	0x00019370


	//   ....[152]....
        /*0870*/ 	.word	0x000193a0


	//   ....[153]....
        /*0874*/ 	.word	0x00019470


	//   ....[154]....
        /*0878*/ 	.word	0x000194a0


	//   ....[155]....
        /*087c*/ 	.word	0x00019570


	//   ....[156]....
        /*0880*/ 	.word	0x000195a0


	//   ....[157]....
        /*0884*/ 	.word	0x00019670


	//   ....[158]....
        /*0888*/ 	.word	0x000196a0


	//   ....[159]....
        /*088c*/ 	.word	0x00019770


	//   ....[160]....
        /*0890*/ 	.word	0x000197a0


	//   ....[161]....
        /*0894*/ 	.word	0x00019870


	//   ....[162]....
        /*0898*/ 	.word	0x00019890


	//----- nvinfo : EIATTR_EXIT_INSTR_OFFSETS
	.align		4
.L_514:
        /*089c*/ 	.byte	0x04, 0x1c
        /*089e*/ 	.short	(.L_516 - .L_515)


	//   ....[0]....
.L_515:
        /*08a0*/ 	.word	0x00000450


	//   ....[1]....
        /*08a4*/ 	.word	0x000188e0


	//   ....[2]....
        /*08a8*/ 	.word	0x00018940


	//   ....[3]....
        /*08ac*/ 	.word	0x000189a0


	//   ....[4]....
        /*08b0*/ 	.word	0x000198a0


	//   ....[5]....
        /*08b4*/ 	.word	0x000198f0


	//   ....[6]....
        /*08b8*/ 	.word	0x00019950


	//----- nvinfo : EIATTR_CTAIDZ_USED
	.align		4
.L_516:
        /*08bc*/ 	.byte	0x01, 0x04
	.zero		2


	//----- nvinfo : EIATTR_MAX_THREADS
	.align		4
        /*08c0*/ 	.byte	0x04, 0x05
        /*08c2*/ 	.short	(.L_518 - .L_517)
.L_517:
        /*08c4*/ 	.word	0x00000080
        /*08c8*/ 	.word	0x00000001
        /*08cc*/ 	.word	0x00000001


	//----- nvinfo : EIATTR_CRS_STACK_SIZE
	.align		4
.L_518:
        /*08d0*/ 	.byte	0x04, 0x1e
        /*08d2*/ 	.short	(.L_520 - .L_519)
.L_519:
        /*08d4*/ 	.word	0x00000000
.L_520:


//--------------------- .nv.info._ZN7cutlass13device_kernelIN5flash19enable_sm80_to_sm89INS1_16FlashAttnFwdSm80INS1_25CollectiveMainloopFwdSm80ILi4ELi1ELb0EN4cute5tupleIJNS5_1CILi128EEENS7_ILi48EEES8_EEELi128ENS_10bfloat16_tEfNS_4arch4Sm80ELb0ELb1ELb1ELb1ELb1ELb1ELb1ELb0EEENS1_21CollectiveEpilogueFwdINS6_IJS8_S8_S9_EEENS6_IJNS7_ILi1EEESH_SH_EEESB_SD_Li128ELb1ELb1ELb0ELb0EEENS1_19SingleTileSchedulerILb1ELb0ELb1ELi128EEEEEEEEEvNT_6ParamsE --------------------------
	.section	.nv.info._ZN7cutlass13device_kernelIN5flash19enable_sm80_to_sm89INS1_16FlashAttnFwdSm80INS1_25CollectiveMainloopFwdSm80ILi4ELi1ELb0EN4cute5tupleIJNS5_1CILi128EEENS7_ILi48EEES8_EEELi128ENS_10bfloat16_tEfNS_4arch4Sm80ELb0ELb1ELb1ELb1ELb1ELb1ELb1ELb0EEENS1_21CollectiveEpilogueFwdINS6_IJS8_S8_S9_EEENS6_IJNS7_ILi1EEESH_SH_EEESB_SD_Li128ELb1ELb1ELb0ELb0EEENS1_19SingleTileSchedulerILb1ELb0ELb1ELi128EEEEEEEEEvNT_6ParamsE,"",@"SHT_CUDA_INFO"
	.sectionflags	@""
	.align	4


	//----- nvinfo : EIATTR_CUDA_API_VERSION
	.align		4
        /*0000*/ 	.byte	0x04, 0x37
        /*0002*/ 	.short	(.L_522 - .L_521)
.L_521:
        /*0004*/ 	.word	0x00000082


	//----- nvinfo : EIATTR_SW2861232_WAR
	.align		4
.L_522:
        /*0008*/ 	.byte	0x01, 0x35
	.zero		2


	//----- nvinfo : EIATTR_PARAM_CBANK
	.align		4
        /*000c*/ 	.byte	0x04, 0x0a
        /*000e*/ 	.short	(.L_524 - .L_523)
	.align		4
.L_523:
        /*0010*/ 	.word	index@(.nv.constant0._ZN7cutlass13device_kernelIN5flash19enable_sm80_to_sm89INS1_16FlashAttnFwdSm80INS1_25CollectiveMainloopFwdSm80ILi4ELi1ELb0EN4cute5tupleIJNS5_1CILi128EEENS7_ILi48EEES8_EEELi128ENS_10bfloat16_tEfNS_4arch4Sm80ELb0ELb1ELb1ELb1ELb1ELb1ELb1ELb0EEENS1_21CollectiveEpilogueFwdINS6_IJS8_S8_S9_EEENS6_IJNS7_ILi1EEESH_SH_EEESB_SD_Li128ELb1ELb1ELb0ELb0EEENS1_19SingleTileSchedulerILb1ELb0ELb1ELi128EEEEEEEEEvNT_6ParamsE)
        /*0014*/ 	.short	0x0160
        /*0016*/ 	.short	0x0418


	//----- nvinfo : EIATTR_CBANK_PARAM_SIZE
	.align		4
.L_524:
        /*0018*/ 	.byte	0x03, 0x19
        /*001a*/ 	.short	0x0418


	//----- nvinfo : EIATTR_KPARAM_INFO
	.align		4
        /*001c*/ 	.byte	0x04, 0x17
        /*001e*/ 	.short	(.L_526 - .L_525)
.L_525:
        /*0020*/ 	.word	0x00000000
        /*0024*/ 	.short	0x0000
        /*0026*/ 	.short	0x0000
        /*0028*/ 	.byte	0x00, 0xf0, 0x61, 0x10


	//----- nvinfo : EIATTR_MAXREG_COUNT
	.align		4
.L_526:
        /*002c*/ 	.byte	0x03, 0x1b
        /*002e*/ 	.short	0x00ff


	//----- nvinfo : EIATTR_NUM_BARRIERS
	.align		4
        /*0030*/ 	.byte	0x02, 0x4c
        /*0032*/ 	.byte	0x02
	.zero		1


	//----- nvinfo : EIATTR_ANNOTATIONS
	.align		4
        /*0034*/ 	.byte	0x04, 0x55
        /*0036*/ 	.short	(.L_528 - .L_527)


	//   ....[0]....
.L_527:
        /* <DEDUP_REMOVED lines=350> */


	//----- nvinfo : EIATTR_MERCURY_ISA_VERSION
	.align		4
.L_528:
        /*1600*/ 	.byte	0x03, 0x5f
        /*1602*/ 	.short	0x0000


	//----- nvinfo : EIATTR_COOP_GROUP_MASK_REGIDS
	.align		4
        /*1604*/ 	.byte	0x04, 0x29
        /*1606*/ 	.short	(.L_530 - .L_529)


	//   ....[0]....
.L_529:
        /*1608*/ 	.word	0xffffffff


	//   ....[1]....
        /*160c*/ 	.word	0xffffffff


	//   ....[2]....
        /*1610*/ 	.word	0xffffffff


	//   ....[3]....
        /*1614*/ 	.word	0xffffffff


	//   ....[4]....
        /*1618*/ 	.word	0xffffffff


	//   ....[5]....
        /*161c*/ 	.word	0xffffffff


	//   ....[6]....
        /*1620*/ 	.word	0xffffffff


	//   ....[7]....
        /*1624*/ 	.word	0xffffffff


	//   ....[8]....
        /*1628*/ 	.word	0xffffffff


	//   ....[9]....
        /*162c*/ 	.word	0xffffffff


	//   ....[10]....
        /*1630*/ 	.word	0xffffffff


	//   ....[11]....
        /*1634*/ 	.word	0xffffffff


	//   ....[12]....
        /*1638*/ 	.word	0xffffffff


	//   ....[13]....
        /*163c*/ 	.word	0xffffffff


	//   ....[14]....
        /*1640*/ 	.word	0xffffffff


	//   ....[15]....
        /*1644*/ 	.word	0xffffffff


	//   ....[16]....
        /*1648*/ 	.word	0xffffffff


	//   ....[17]....
        /*164c*/ 	.word	0xffffffff


	//   ....[18]....
        /*1650*/ 	.word	0xffffffff


	//   ....[19]....
        /*1654*/ 	.word	0xffffffff


	//   ....[20]....
        /*1658*/ 	.word	0xffffffff


	//   ....[21]....
        /*165c*/ 	.word	0xffffffff


	//   ....[22]....
        /*1660*/ 	.word	0xffffffff


	//   ....[23]....
        /*1664*/ 	.word	0xffffffff


	//   ....[24]....
        /*1668*/ 	.word	0xffffffff


	//   ....[25]....
        /*166c*/ 	.word	0xffffffff


	//   ....[26]....
        /*1670*/ 	.word	0xffffffff


	//   ....[27]....
        /*1674*/ 	.word	0xffffffff


	//   ....[28]....
        /*1678*/ 	.word	0xffffffff


	//   ....[29]....
        /*167c*/ 	.word	0xffffffff


	//   ....[30]....
        /*1680*/ 	.word	0xffffffff


	//   ....[31]....
        /*1684*/ 	.word	0xffffffff


	//   ....[32]....
        /*1688*/ 	.word	0xffffffff


	//   ....[33]....
        /*168c*/ 	.word	0xffffffff


	//   ....[34]....
        /*1690*/ 	.word	0xffffffff


	//   ....[35]....
        /*1694*/ 	.word	0xffffffff


	//   ....[36]....
        /*1698*/ 	.word	0xffffffff


	//   ....[37]....
        /*169c*/ 	.word	0xffffffff


	//   ....[38]....
        /*16a0*/ 	.word	0xffffffff


	//   ....[39]....
        /*16a4*/ 	.word	0xffffffff


	//   ....[40]....
        /*16a8*/ 	.word	0xffffffff


	//   ....[41]....
        /*16ac*/ 	.word	0xffffffff


	//   ....[42]....
        /*16b0*/ 	.word	0xffffffff


	//   ....[43]....
        /*16b4*/ 	.word	0xffffffff


	//   ....[44]....
        /*16b8*/ 	.word	0xffffffff


	//   ....[45]....
        /*16bc*/ 	.word	0xffffffff


	//   ....[46]....
        /*16c0*/ 	.word	0xffffffff


	//   ....[47]....
        /*16c4*/ 	.word	0xffffffff


	//   ....[48]....
        /*16c8*/ 	.word	0xffffffff


	//   ....[49]....
        /*16cc*/ 	.word	0xffffffff


	//   ....[50]....
        /*16d0*/ 	.word	0xffffffff


	//   ....[51]....
        /*16d4*/ 	.word	0xffffffff


	//   ....[52]....
        /*16d8*/ 	.word	0xffffffff


	//   ....[53]....
        /*16dc*/ 	.word	0xffffffff


	//   ....[54]....
        /*16e0*/ 	.word	0xffffffff


	//   ....[55]....
        /*16e4*/ 	.word	0xffffffff


	//   ....[56]....
        /*16e8*/ 	.word	0xffffffff


	//   ....[57]....
        /*16ec*/ 	.word	0xffffffff


	//   ....[58]....
        /*16f0*/ 	.word	0xffffffff


	//   ....[59]....
        /*16f4*/ 	.word	0xffffffff


	//   ....[60]....
        /*16f8*/ 	.word	0xffffffff


	//   ....[61]....
        /*16fc*/ 	.word	0xffffffff


	//   ....[62]....
        /*1700*/ 	.word	0xffffffff


	//   ....[63]....
        /*1704*/ 	.word	0xffffffff


	//   ....[64]....
        /*1708*/ 	.word	0xffffffff


	//   ....[65]....
        /*170c*/ 	.word	0xffffffff


	//   ....[66]....
        /*1710*/ 	.word	0xffffffff


	//   ....[67]....
        /*1714*/ 	.word	0xffffffff


	//   ....[68]....
        /*1718*/ 	.word	0xffffffff


	//   ....[69]....
        /*171c*/ 	.word	0xffffffff


	//   ....[70]....
        /*1720*/ 	.word	0xffffffff


	//   ....[71]....
        /*1724*/ 	.word	0xffffffff


	//   ....[72]....
        /*1728*/ 	.word	0xffffffff


	//   ....[73]....
        /*172c*/ 	.word	0xffffffff


	//   ....[74]....
        /*1730*/ 	.word	0xffffffff


	//   ....[75]....
        /*1734*/ 	.word	0xffffffff


	//   ....[76]....
        /*1738*/ 	.word	0xffffffff


	//   ....[77]....
        /*173c*/ 	.word	0xffffffff


	//   ....[78]....
        /*1740*/ 	.word	0xffffffff


	//   ....[79]....
        /*1744*/ 	.word	0xffffffff


	//   ....[80]....
        /*1748*/ 	.word	0xffffffff


	//   ....[81]....
        /*174c*/ 	.word	0xffffffff


	//   ....[82]....
        /*1750*/ 	.word	0xffffffff


	//   ....[83]....
        /*1754*/ 	.word	0xffffffff


	//   ....[84]....
        /*1758*/ 	.word	0xffffffff


	//   ....[85]....
        /*175c*/ 	.word	0xffffffff


	//   ....[86]....
        /*1760*/ 	.word	0xffffffff


	//   ....[87]....
        /*1764*/ 	.word	0xffffffff


	//   ....[88]....
        /*1768*/ 	.word	0xffffffff


	//   ....[89]....
        /*176c*/ 	.word	0xffffffff


	//   ....[90]....
        /*1770*/ 	.word	0xffffffff


	//   ....[91]....
        /*1774*/ 	.word	0xffffffff


	//   ....[92]....
        /*1778*/ 	.word	0xffffffff


	//   ....[93]....
        /*177c*/ 	.word	0xffffffff


	//   ....[94]....
        /*1780*/ 	.word	0xffffffff


	//   ....[95]....
        /*1784*/ 	.word	0xffffffff


	//   ....[96]....
        /*1788*/ 	.word	0xffffffff


	//   ....[97]....
        /*178c*/ 	.word	0xffffffff


	//   ....[98]....
        /*1790*/ 	.word	0xffffffff


	//   ....[99]....
        /*1794*/ 	.word	0xffffffff


	//   ....[100]....
        /*1798*/ 	.word	0xffffffff


	//   ....[101]....
        /*179c*/ 	.word	0xffffffff


	//   ....[102]....
        /*17a0*/ 	.word	0xffffffff


	//   ....[103]....
        /*17a4*/ 	.word	0xffffffff


	//   ....[104]....
        /*17a8*/ 	.word	0xffffffff


	//   ....[105]....
        /*17ac*/ 	.word	0xffffffff


	//   ....[106]....
        /*17b0*/ 	.word	0xffffffff


	//   ....[107]....
        /*17b4*/ 	.word	0xffffffff


	//   ....[108]....
        /*17b8*/ 	.word	0xffffffff


	//   ....[109]....
        /*17bc*/ 	.word	0xffffffff


	//   ....[110]....
        /*17c0*/ 	.word	0xffffffff


	//   ....[111]....
        /*17c4*/ 	.word	0xffffffff


	//   ....[112]....
        /*17c8*/ 	.word	0xffffffff


	//   ....[113]....
        /*17cc*/ 	.word	0xffffffff


	//   ....[114]....
        /*17d0*/ 	.word	0xffffffff


	//   ....[115]....
        /*17d4*/ 	.word	0xffffffff


	//   ....[116]....
        /*17d8*/ 	.word	0xffffffff


	//   ....[117]....
        /*17dc*/ 	.word	0xffffffff


	//   ....[118]....
        /*17e0*/ 	.word	0xffffffff


	//   ....[119]....
        /*17e4*/ 	.word	0xffffffff


	//   ....[120]....
        /*17e8*/ 	.word	0xffffffff


	//   ....[121]....
        /*17ec*/ 	.word	0xffffffff


	//   ....[122]....
        /*17f0*/ 	.word	0xffffffff


	//   ....[123]....
        /*17f4*/ 	.word	0xffffffff


	//   ....[124]....
        /*17f8*/ 	.word	0xffffffff


	//   ....[125]....
        /*17fc*/ 	.word	0xffffffff


	//   ....[126]....
        /*1800*/ 	.word	0xffffffff


	//   ....[127]....
        /*1804*/ 	.word	0xffffffff


	//   ....[128]....
        /*1808*/ 	.word	0xffffffff


	//   ....[129]....
        /*180c*/ 	.word	0xffffffff


	//   ....[130]....
        /*1810*/ 	.word	0xffffffff


	//   ....[131]....
        /*1814*/ 	.word	0xffffffff


	//   ....[132]....
        /*1818*/ 	.word	0xffffffff


	//   ....[133]....
        /*181c*/ 	.word	0xffffffff


	//   ....[134]....
        /*1820*/ 	.word	0xffffffff


	//   ....[135]....
        /*1824*/ 	.word	0xffffffff


	//   ....[136]....
        /*1828*/ 	.word	0xffffffff


	//   ....[137]....
        /*182c*/ 	.word	0xffffffff


	//   ....[138]....
        /*1830*/ 	.word	0xffffffff


	//   ....[139]....
        /*1834*/ 	.word	0xffffffff


	//   ....[140]....
        /*1838*/ 	.word	0xffffffff


	//   ....[141]....
        /*183c*/ 	.word	0xffffffff


	//   ....[142]....
        /*1840*/ 	.word	0xffffffff


	//   ....[143]....
        /*1844*/ 	.word	0xffffffff


	//   ....[144]....
        /*1848*/ 	.word	0xffffffff


	//   ....[145]....
        /*184c*/ 	.word	0xffffffff


	//   ....[146]....
        /*1850*/ 	.word	0xffffffff


	//   ....[147]....
        /*1854*/ 	.word	0xffffffff


	//   ....[148]....
        /*1858*/ 	.word	0xffffffff


	//   ....[149]....
        /*185c*/ 	.word	0xffffffff


	//   ....[150]....
        /*1860*/ 	.word	0xffffffff


	//   ....[151]....
        /*1864*/ 	.word	0xffffffff


	//   ....[152]....
        /*1868*/ 	.word	0xffffffff


	//   ....[153]....
        /*186c*/ 	.word	0xffffffff


	//   ....[154]....
        /*1870*/ 	.word	0xffffffff


	//   ....[155]....
        /*1874*/ 	.word	0xffffffff


	//   ....[156]....
        /*1878*/ 	.word	0xffffffff


	//   ....[157]....
        /*187c*/ 	.word	0xffffffff


	//   ....[158]....
        /*1880*/ 	.word	0xffffffff


	//   ....[159]....
        /*1884*/ 	.word	0xffffffff


	//   ....[160]....
        /*1888*/ 	.word	0xffffffff


	//   ....[161]....
        /*188c*/ 	.word	0xffffffff


	//   ....[162]....
        /*1890*/ 	.word	0xffffffff


	//   ....[163]....
        /*1894*/ 	.word	0xffffffff


	//   ....[164]....
        /*1898*/ 	.word	0xffffffff


	//   ....[165]....
        /*189c*/ 	.word	0xffffffff


	//   ....[166]....
        /*18a0*/ 	.word	0xffffffff


	//   ....[167]....
        /*18a4*/ 	.word	0xffffffff


	//   ....[168]....
        /*18a8*/ 	.word	0xffffffff


	//   ....[169]....
        /*18ac*/ 	.word	0xffffffff


	//   ....[170]....
        /*18b0*/ 	.word	0xffffffff


	//   ....[171]....
        /*18b4*/ 	.word	0xffffffff


	//   ....[172]....
        /*18b8*/ 	.word	0xffffffff


	//   ....[173]....
        /*18bc*/ 	.word	0xffffffff


	//   ....[174]....
        /*18c0*/ 	.word	0xffffffff


	//   ....[175]....
        /*18c4*/ 	.word	0xffffffff


	//   ....[176]....
        /*18c8*/ 	.word	0xffffffff


	//   ....[177]....
        /*18cc*/ 	.word	0xffffffff


	//   ....[178]....
        /*18d0*/ 	.word	0xffffffff


	//   ....[179]....
        /*18d4*/ 	.word	0xffffffff


	//   ....[180]....
        /*18d8*/ 	.word	0xffffffff


	//   ....[181]....
        /*18dc*/ 	.word	0xffffffff


	//   ....[182]....
        /*18e0*/ 	.word	0xffffffff


	//   ....[183]....
        /*18e4*/ 	.word	0xffffffff


	//   ....[184]....
        /*18e8*/ 	.word	0xffffffff


	//   ....[185]....
        /*18ec*/ 	.word	0xffffffff


	//   ....[186]....
        /*18f0*/ 	.word	0xffffffff


	//   ....[187]....
        /*18f4*/ 	.word	0xffffffff


	//   ....[188]....
        /*18f8*/ 	.word	0xffffffff


	//   ....[189]....
        /*18fc*/ 	.word	0xffffffff


	//   ....[190]....
        /*1900*/ 	.word	0xffffffff


	//   ....[191]....
        /*1904*/ 	.word	0xffffffff


	//   ....[192]....
        /*1908*/ 	.word	0xffffffff


	//   ....[193]....
        /*190c*/ 	.word	0xffffffff


	//   ....[194]....
        /*1910*/ 	.word	0xffffffff


	//   ....[195]....
        /*1914*/ 	.word	0xffffffff


	//   ....[196]....
        /*1918*/ 	.word	0xffffffff


	//   ....[197]....
        /*191c*/ 	.word	0xffffffff


	//   ....[198]....
        /*1920*/ 	.word	0xffffffff


	//   ....[199]....
        /*1924*/ 	.word	0xffffffff


	//   ....[200]....
        /*1928*/ 	.word	0xffffffff


	//   ....[201]....
        /*192c*/ 	.word	0xffffffff


	//   ....[202]....
        /*1930*/ 	.word	0xffffffff


	//   ....[203]....
        /*1934*/ 	.word	0xffffffff


	//   ....[204]....
        /*1938*/ 	.word	0xffffffff


	//   ....[205]....
        /*193c*/ 	.word	0xffffffff


	//   ....[206]....
        /*1940*/ 	.word	0xffffffff


	//   ....[207]....
        /*1944*/ 	.word	0xffffffff


	//   ....[208]....
        /*1948*/ 	.word	0xffffffff


	//   ....[209]....
        /*194c*/ 	.word	0xffffffff


	//   ....[210]....
        /*1950*/ 	.word	0xffffffff


	//   ....[211]....
        /*1954*/ 	.word	0xffffffff


	//   ....[212]....
        /*1958*/ 	.word	0xffffffff


	//   ....[213]....
        /*195c*/ 	.word	0xffffffff


	//   ....[214]....
        /*1960*/ 	.word	0xffffffff


	//   ....[215]....
        /*1964*/ 	.word	0xffffffff


	//   ....[216]....
        /*1968*/ 	.word	0xffffffff


	//   ....[217]....
        /*196c*/ 	.word	0xffffffff


	//   ....[218]....
        /*1970*/ 	.word	0xffffffff


	//   ....[219]....
        /*1974*/ 	.word	0xffffffff


	//   ....[220]....
        /*1978*/ 	.word	0xffffffff


	//   ....[221]....
        /*197c*/ 	.word	0xffffffff


	//   ....[222]....
        /*1980*/ 	.word	0xffffffff


	//   ....[223]....
        /*1984*/ 	.word	0xffffffff


	//   ....[224]....
        /*1988*/ 	.word	0xffffffff


	//   ....[225]....
        /*198c*/ 	.word	0xffffffff


	//   ....[226]....
        /*1990*/ 	.word	0xffffffff


	//   ....[227]....
        /*1994*/ 	.word	0xffffffff


	//   ....[228]....
        /*1998*/ 	.word	0xffffffff


	//   ....[229]....
        /*199c*/ 	.word	0xffffffff


	//   ....[230]....
        /*19a0*/ 	.word	0xffffffff


	//   ....[231]....
        /*19a4*/ 	.word	0xffffffff


	//   ....[232]....
        /*19a8*/ 	.word	0xffffffff


	//   ....[233]....
        /*19ac*/ 	.word	0xffffffff


	//   ....[234]....
        /*19b0*/ 	.word	0xffffffff


	//   ....[235]....
        /*19b4*/ 	.word	0xffffffff


	//   ....[236]....
        /*19b8*/ 	.word	0xffffffff


	//   ....[237]....
        /*19bc*/ 	.word	0xffffffff


	//   ....[238]....
        /*19c0*/ 	.word	0xffffffff


	//   ....[239]....
        /*19c4*/ 	.word	0xffffffff


	//   ....[240]....
        /*19c8*/ 	.word	0xffffffff


	//   ....[241]....
        /*19cc*/ 	.word	0xffffffff


	//   ....[242]....
        /*19d0*/ 	.word	0xffffffff


	//   ....[243]....
        /*19d4*/ 	.word	0xffffffff


	//   ....[244]....
        /*19d8*/ 	.word	0xffffffff


	//   ....[245]....
        /*19dc*/ 	.word	0xffffffff


	//   ....[246]....
        /*19e0*/ 	.word	0xffffffff


	//   ....[247]....
        /*19e4*/ 	.word	0xffffffff


	//   ....[248]....
        /*19e8*/ 	.word	0xffffffff


	//   ....[249]....
        /*19ec*/ 	.word	0xffffffff


	//   ....[250]....
        /*19f0*/ 	.word	0xffffffff


	//   ....[251]....
        /*19f4*/ 	.word	0xffffffff


	//   ....[252]....
        /*19f8*/ 	.word	0xffffffff


	//   ....[253]....
        /*19fc*/ 	.word	0xffffffff


	//   ....[254]....
        /*1a00*/ 	.word	0xffffffff


	//   ....[255]....
        /*1a04*/ 	.word	0xffffffff


	//   ....[0]....
        /*1a08*/ 	.word	0xffffffff


	//   ....[1]....
        /*1a0c*/ 	.word	0xffffffff


	//   ....[2]....
        /*1a10*/ 	.word	0xffffffff


	//   ....[3]....
        /*1a14*/ 	.word	0xffffffff


	//   ....[4]....
        /*1a18*/ 	.word	0xffffffff


	//   ....[5]....
        /*1a1c*/ 	.word	0xffffffff


	//   ....[6]....
        /*1a20*/ 	.word	0xffffffff


	//   ....[7]....
        /*1a24*/ 	.word	0xffffffff


	//   ....[8]....
        /*1a28*/ 	.word	0xffffffff


	//   ....[9]....
        /*1a2c*/ 	.word	0xffffffff


	//   ....[10]....
        /*1a30*/ 	.word	0xffffffff


	//   ....[11]....
        /*1a34*/ 	.word	0xffffffff


	//   ....[12]....
        /*1a38*/ 	.word	0xffffffff


	//   ....[13]....
        /*1a3c*/ 	.word	0xffffffff


	//   ....[14]....
        /*1a40*/ 	.word	0xffffffff


	//   ....[15]....
        /*1a44*/ 	.word	0xffffffff


	//   ....[16]....
        /*1a48*/ 	.word	0xffffffff


	//   ....[17]....
        /*1a4c*/ 	.word	0xffffffff


	//   ....[18]....
        /*1a50*/ 	.word	0xffffffff


	//   ....[19]....
        /*1a54*/ 	.word	0xffffffff


	//   ....[20]....
        /*1a58*/ 	.word	0xffffffff


	//   ....[21]....
        /*1a5c*/ 	.word	0xffffffff


	//   ....[22]....
        /*1a60*/ 	.word	0xffffffff


	//   ....[23]....
        /*1a64*/ 	.word	0xffffffff


	//   ....[24]....
        /*1a68*/ 	.word	0xffffffff


	//   ....[25]....
        /*1a6c*/ 	.word	0xffffffff


	//   ....[26]....
        /*1a70*/ 	.word	0xffffffff


	//   ....[27]....
        /*1a74*/ 	.word	0xffffffff


	//   ....[28]....
        /*1a78*/ 	.word	0xffffffff


	//   ....[29]....
        /*1a7c*/ 	.word	0xffffffff


	//   ....[30]....
        /*1a80*/ 	.word	0xffffffff


	//   ....[31]....
        /*1a84*/ 	.word	0xffffffff


	//   ....[32]....
        /*1a88*/ 	.word	0xffffffff


	//   ....[33]....
        /*1a8c*/ 	.word	0xffffffff


	//   ....[34]....
        /*1a90*/ 	.word	0xffffffff


	//   ....[35]....
        /*1a94*/ 	.word	0xffffffff


	//   ....[36]....
        /*1a98*/ 	.word	0xffffffff


	//   ....[37]....
        /*1a9c*/ 	.word	0xffffffff


	//   ....[38]....
        /*1aa0*/ 	.word	0xffffffff


	//   ....[39]....
        /*1aa4*/ 	.word	0xffffffff


	//   ....[40]....
        /*1aa8*/ 	.word	0xffffffff


	//   ....[41]....
        /*1aac*/ 	.word	0xffffffff


	//   ....[42]....
        /*1ab0*/ 	.word	0xffffffff


	//   ....[43]....
        /*1ab4*/ 	.word	0xffffffff


	//   ....[44]....
        /*1ab8*/ 	.word	0xffffffff


	//   ....[45]....
        /*1abc*/ 	.word	0xffffffff


	//   ....[46]....
        /*1ac0*/ 	.word	0xffffffff


	//   ....[47]....
        /*1ac4*/ 	.word	0xffffffff


	//   ....[48]....
        /*1ac8*/ 	.word	0xffffffff


	//   ....[49]....
        /*1acc*/ 	.word	0xffffffff


	//   ....[50]....
        /*1ad0*/ 	.word	0xffffffff


	//   ....[51]....
        /*1ad4*/ 	.word	0xffffffff


	//   ....[52]....
        /*1ad8*/ 	.word	0xffffffff


	//   ....[53]....
        /*1adc*/ 	.word	0xffffffff


	//   ....[54]....
        /*1ae0*/ 	.word	0xffffffff


	//   ....[55]....
        /*1ae4*/ 	.word	0xffffffff


	//   ....[56]....
        /*1ae8*/ 	.word	0xffffffff


	//   ....[57]....
        /*1aec*/ 	.word	0xffffffff


	//   ....[58]....
        /*1af0*/ 	.word	0xffffffff


	//   ....[59]....
        /*1af4*/ 	.word	0xffffffff


	//   ....[60]....
        /*1af8*/ 	.word	0xffffffff


	//   ....[61]....
        /*1afc*/ 	.word	0xffffffff


	//   ....[62]....
        /*1b00*/ 	.word	0xffffffff


	//   ....[63]....
        /*1b04*/ 	.word	0xffffffff


	//   ....[64]....
        /*1b08*/ 	.word	0xffffffff


	//   ....[65]....
        /*1b0c*/ 	.word	0xffffffff


	//   ....[66]....
        /*1b10*/ 	.word	0xffffffff


	//   ....[67]....
        /*1b14*/ 	.word	0xffffffff


	//   ....[68]....
        /*1b18*/ 	.word	0xffffffff


	//   ....[69]....
        /*1b1c*/ 	.word	0xffffffff


	//   ....[70]....
        /*1b20*/ 	.word	0xffffffff


	//   ....[71]....
        /*1b24*/ 	.word	0xffffffff


	//   ....[72]....
        /*1b28*/ 	.word	0xffffffff


	//   ....[73]....
        /*1b2c*/ 	.word	0xffffffff


	//   ....[74]....
        /*1b30*/ 	.word	0xffffffff


	//   ....[75]....
        /*1b34*/ 	.word	0xffffffff


	//   ....[76]....
        /*1b38*/ 	.word	0xffffffff


	//   ....[77]....
        /*1b3c*/ 	.word	0xffffffff


	//   ....[78]....
        /*1b40*/ 	.word	0xffffffff


	//   ....[79]....
        /*1b44*/ 	.word	0xffffffff


	//   ....[80]....
        /*1b48*/ 	.word	0xffffffff


	//   ....[81]....
        /*1b4c*/ 	.word	0xffffffff


	//   ....[82]....
        /*1b50*/ 	.word	0xffffffff


	//   ....[83]....
        /*1b54*/ 	.word	0xffffffff


	//   ....[84]....
        /*1b58*/ 	.word	0xffffffff


	//   ....[85]....
        /*1b5c*/ 	.word	0xffffffff


	//   ....[86]....
        /*1b60*/ 	.word	0xffffffff


	//   ....[87]....
        /*1b64*/ 	.word	0xffffffff


	//   ....[88]....
        /*1b68*/ 	.word	0xffffffff


	//   ....[89]....
        /*1b6c*/ 	.word	0xffffffff


	//   ....[90]....
        /*1b70*/ 	.word	0xffffffff


	//   ....[91]....
        /*1b74*/ 	.word	0xffffffff


	//   ....[92]....
        /*1b78*/ 	.word	0xffffffff


	//   ....[93]....
        /*1b7c*/ 	.word	0xffffffff


	//   ....[94]....
        /*1b80*/ 	.word	0xffffffff


	//   ....[95]....
        /*1b84*/ 	.word	0xffffffff


	//   ....[96]....
        /*1b88*/ 	.word	0xffffffff


	//   ....[97]....
        /*1b8c*/ 	.word	0xffffffff


	//   ....[98]....
        /*1b90*/ 	.word	0xffffffff


	//   ....[99]....
        /*1b94*/ 	.word	0xffffffff


	//   ....[100]....
        /*1b98*/ 	.word	0xffffffff


	//   ....[101]....
        /*1b9c*/ 	.word	0xffffffff


	//   ....[102]....
        /*1ba0*/ 	.word	0xffffffff


	//   ....[103]....
        /*1ba4*/ 	.word	0xffffffff


	//   ....[104]....
        /*1ba8*/ 	.word	0xffffffff


	//   ....[105]....
        /*1bac*/ 	.word	0xffffffff


	//   ....[106]....
        /*1bb0*/ 	.word	0xffffffff


	//   ....[107]....
        /*1bb4*/ 	.word	0xffffffff


	//   ....[108]....
        /*1bb8*/ 	.word	0xffffffff


	//   ....[109]....
        /*1bbc*/ 	.word	0xffffffff


	//   ....[110]....
        /*1bc0*/ 	.word	0xffffffff


	//   ....[111]....
        /*1bc4*/ 	.word	0xffffffff


	//   ....[112]....
        /*1bc8*/ 	.word	0xffffffff


	//   ....[113]....
        /*1bcc*/ 	.word	0xffffffff


	//   ....[114]....
        /*1bd0*/ 	.word	0xffffffff


	//   ....[115]....
        /*1bd4*/ 	.word	0xffffffff


	//   ....[116]....
        /*1bd8*/ 	.word	0xffffffff


	//   ....[117]....
        /*1bdc*/ 	.word	0xffffffff


	//   ....[118]....
        /*1be0*/ 	.word	0xffffffff


	//   ....[119]....
        /*1be4*/ 	.word	0xffffffff


	//   ....[120]....
        /*1be8*/ 	.word	0xffffffff


	//   ....[121]....
        /*1bec*/ 	.word	0xffffffff


	//   ....[122]....
        /*1bf0*/ 	.word	0xffffffff


	//   ....[123]....
        /*1bf4*/ 	.word	0xffffffff


	//   ....[124]....
        /*1bf8*/ 	.word	0xffffffff


	//   ....[125]....
        /*1bfc*/ 	.word	0xffffffff


	//   ....[126]....
        /*1c00*/ 	.word	0xffffffff


	//   ....[127]....
        /*1c04*/ 	.word	0xffffffff


	//   ....[128]....
        /*1c08*/ 	.word	0xffffffff


	//   ....[129]....
        /*1c0c*/ 	.word	0xffffffff


	//   ....[130]....
        /*1c10*/ 	.word	0xffffffff


	//   ....[131]....
        /*1c14*/ 	.word	0xffffffff


	//   ....[132]....
        /*1c18*/ 	.word	0xffffffff


	//   ....[133]....
        /*1c1c*/ 	.word	0xffffffff


	//   ....[134]....
        /*1c20*/ 	.word	0xffffffff


	//   ....[135]....
        /*1c24*/ 	.word	0xffffffff


	//   ....[136]....
        /*1c28*/ 	.word	0xffffffff


	//   ....[137]....
        /*1c2c*/ 	.word	0xffffffff


	//   ....[138]....
        /*1c30*/ 	.word	0xffffffff


	//   ....[139]....
        /*1c34*/ 	.word	0xffffffff


	//   ....[140]....
        /*1c38*/ 	.word	0xffffffff


	//   ....[141]....
        /*1c3c*/ 	.word	0xffffffff


	//   ....[142]....
        /*1c40*/ 	.word	0xffffffff


	//   ....[143]....
        /*1c44*/ 	.word	0xffffffff


	//   ....[144]....
        /*1c48*/ 	.word	0xffffffff


	//   ....[145]....
        /*1c4c*/ 	.word	0xffffffff


	//   ....[146]....
        /*1c50*/ 	.word	0xffffffff


	//   ....[147]....
        /*1c54*/ 	.word	0xffffffff


	//   ....[148]....
        /*1c58*/ 	.word	0xffffffff


	//   ....[149]....
        /*1c5c*/ 	.word	0xffffffff


	//   ....[150]....
        /*1c60*/ 	.word	0xffffffff


	//   ....[151]....
        /*1c64*/ 	.word	0xffffffff


	//   ....[152]....
        /*1c68*/ 	.word	0xffffffff


	//   ....[153]....
        /*1c6c*/ 	.word	0xffffffff


	//   ....[154]....
        /*1c70*/ 	.word	0xffffffff


	//   ....[155]....
        /*1c74*/ 	.word	0xffffffff


	//   ....[156]....
        /*1c78*/ 	.word	0xffffffff


	//   ....[157]....
        /*1c7c*/ 	.word	0xffffffff


	//   ....[158]....
        /*1c80*/ 	.word	0xffffffff


	//   ....[159]....
        /*1c84*/ 	.word	0xffffffff


	//   ....[160]....
        /*1c88*/ 	.word	0xffffffff


	//   ....[161]....
        /*1c8c*/ 	.word	0xffffffff


	//   ....[162]....
        /*1c90*/ 	.word	0xffffffff


	//   ....[163]....
        /*1c94*/ 	.word	0xffffffff


	//   ....[164]....
        /*1c98*/ 	.word	0xffffffff


	//   ....[165]....
        /*1c9c*/ 	.word	0xffffffff


	//   ....[166]....
        /*1ca0*/ 	.word	0xffffffff


	//   ....[167]....
        /*1ca4*/ 	.word	0xffffffff


	//   ....[168]....
        /*1ca8*/ 	.word	0xffffffff


	//   ....[169]....
        /*1cac*/ 	.word	0xffffffff


	//   ....[170]....
        /*1cb0*/ 	.word	0xffffffff


	//   ....[171]....
        /*1cb4*/ 	.word	0xffffffff


	//   ....[172]....
        /*1cb8*/ 	.word	0xffffffff


	//   ....[173]....
        /*1cbc*/ 	.word	0xffffffff


	//   ....[174]....
        /*1cc0*/ 	.word	0xffffffff


	//   ....[175]....
        /*1cc4*/ 	.word	0xffffffff


	//   ....[176]....
        /*1cc8*/ 	.word	0xffffffff


	//   ....[177]....
        /*1ccc*/ 	.word	0xffffffff


	//   ....[178]....
        /*1cd0*/ 	.word	0xffffffff


	//   ....[179]....
        /*1cd4*/ 	.word	0xffffffff


	//   ....[180]....
        /*1cd8*/ 	.word	0xffffffff


	//   ....[181]....
        /*1cdc*/ 	.word	0xffffffff


	//   ....[182]....
        /*1ce0*/ 	.word	0xffffffff


	//   ....[183]....
        /*1ce4*/ 	.word	0xffffffff


	//   ....[184]....
        /*1ce8*/ 	.word	0xffffffff


	//   ....[185]....
        /*1cec*/ 	.word	0xffffffff


	//----- nvinfo : EIATTR_COOP_GROUP_INSTR_OFFSETS
	.align		4
.L_530:
        /*1cf0*/ 	.byte	0x04, 0x28
        /*1cf2*/ 	.short	(.L_532 - .L_531)


	//   ....[0]....
.L_531:
        /*1cf4*/ 	.word	0x00000090


	//   ....[1]....
        /*1cf8*/ 	.word	0x00002300


	//   ....[2]....
        /*1cfc*/ 	.word	0x00002350


	//   ....[3]....
        /*1d00*/ 	.word	0x00002b20


	//   ....[4]....
        /*1d04*/ 	.word	0x00002b40


	//   ....[5]....
        /*1d08*/ 	.word	0x00003290


	//   ....[6]....
        /*1d0c*/ 	.word	0x000032a0


	//   ....[7]....
        /*1d10*/ 	.word	0x00003ab0


	//   ....[8]....
        /*1d14*/ 	.word	0x00003ae0


	//   ....[9]....
        /*1d18*/ 	.word	0x000046e0


	//   ....[10]....
        /*1d1c*/ 	.word	0x00004710


	//   ....[11]....
        /*1d20*/ 	.word	0x00004e90


	//   ....[12]....
        /*1d24*/ 	.word	0x00004eb0


	//   ....[13]....
        /*1d28*/ 	.word	0x00005650


	//   ....[14]....
        /*1d2c*/ 	.word	0x00005680


	//   ....[15]....
        /*1d30*/ 	.word	0x00005790


	//   ....[16]....
        /*1d34*/ 	.word	0x000057c0


	//   ....[17]....
        /*1d38*/ 	.word	0x00005890


	//   ....[18]....
        /*1d3c*/ 	.word	0x000058b0


	//   ....[19]....
        /*1d40*/ 	.word	0x00005db0


	//   ....[20]....
        /*1d44*/ 	.word	0x00005dc0


	//   ....[21]....
        /*1d48*/ 	.word	0x00005e90


	//   ....[22]....
        /*1d4c*/ 	.word	0x00005ec0


	//   ....[23]....
        /*1d50*/ 	.word	0x00005f90


	//   ....[24]....
        /*1d54*/ 	.word	0x00005fc0


	//   ....[25]....
        /*1d58*/ 	.word	0x00007190


	//   ....[26]....
        /*1d5c*/ 	.word	0x000071b0


	//   ....[27]....
        /*1d60*/ 	.word	0x000072f0


	//   ....[28]....
        /*1d64*/ 	.word	0x00007300


	//   ....[29]....
        /*1d68*/ 	.word	0x00007430


	//   ....[30]....
        /*1d6c*/ 	.word	0x00007450


	//   ....[31]....
        /*1d70*/ 	.word	0x00007580


	//   ....[32]....
        /*1d74*/ 	.word	0x00007590


	//   ....[33]....
        /*1d78*/ 	.word	0x000076c0


	//   ....[34]....
        /*1d7c*/ 	.word	0x000076e0


	//   ....[35]....
        /*1d80*/ 	.word	0x00007810


	//   ....[36]....
        /*1d84*/ 	.word	0x00007820


	//   ....[37]....
        /*1d88*/ 	.word	0x00007950


	//   ....[38]....
        /*1d8c*/ 	.word	0x00007970


	//   ....[39]....
        /*1d90*/ 	.word	0x00007aa0


	//   ....[40]....
        /*1d94*/ 	.word	0x00007ab0


	//   ....[41]....
        /*1d98*/ 	.word	0x000083a0


	//   ....[42]....
        /*1d9c*/ 	.word	0x000083d0


	//   ....[43]....
        /*1da0*/ 	.word	0x00008400


	//   ....[44]....
        /*1da4*/ 	.word	0x00008420


	//   ....[45]....
        /*1da8*/ 	.word	0x00008440


	//   ....[46]....
        /*1dac*/ 	.word	0x00008460


	//   ....[47]....
        /*1db0*/ 	.word	0x000089b0


	//   ....[48]....
        /*1db4*/ 	.word	0x000089c0


	//   ....[49]....
        /*1db8*/ 	.word	0x000089d0


	//   ....[50]....
        /*1dbc*/ 	.word	0x000089e0


	//   ....[51]....
        /*1dc0*/ 	.word	0x00008b50


	//   ....[52]....
        /*1dc4*/ 	.word	0x00008b60


	//   ....[53]....
        /*1dc8*/ 	.word	0x00009830


	//   ....[54]....
        /*1dcc*/ 	.word	0x000098b0


	//   ....[55]....
        /*1dd0*/ 	.word	0x000098c0


	//   ....[56]....
        /*1dd4*/ 	.word	0x000098d0


	//   ....[57]....
        /*1dd8*/ 	.word	0x000099f0


	//   ....[58]....
        /*1ddc*/ 	.word	0x00009a00


	//   ....[59]....
        /*1de0*/ 	.word	0x00009ea0


	//   ....[60]....
        /*1de4*/ 	.word	0x0000a5b0


	//   ....[61]....
        /*1de8*/ 	.word	0x0000ab90


	//   ....[62]....
        /*1dec*/ 	.word	0x0000b170


	//   ....[63]....
        /*1df0*/ 	.word	0x0000ba10


	//   ....[64]....
        /*1df4*/ 	.word	0x0000ba40


	//   ....[65]....
        /*1df8*/ 	.word	0x0000ba50


	//   ....[66]....
        /*1dfc*/ 	.word	0x0000ba60


	//   ....[67]....
        /*1e00*/ 	.word	0x0000ba80


	//   ....[68]....
        /*1e04*/ 	.word	0x0000baa0


	//   ....[69]....
        /*1e08*/ 	.word	0x0000bac0


	//   ....[70]....
        /*1e0c*/ 	.word	0x0000bad0


	//   ....[71]....
        /*1e10*/ 	.word	0x0000d3e0


	//   ....[72]....
        /*1e14*/ 	.word	0x0000d430


	//   ....[73]....
        /*1e18*/ 	.word	0x0000d440


	//   ....[74]....
        /*1e1c*/ 	.word	0x0000d450


	//   ....[75]....
        /*1e20*/ 	.word	0x0000d460


	//   ....[76]....
        /*1e24*/ 	.word	0x0000d560


	//   ....[77]....
        /*1e28*/ 	.word	0x0000e7b0


	//   ....[78]....
        /*1e2c*/ 	.word	0x0000e800


	//   ....[79]....
        /*1e30*/ 	.word	0x0000e810


	//   ....[80]....
        /*1e34*/ 	.word	0x0000e820


	//   ....[81]....
        /*1e38*/ 	.word	0x0000e830


	//   ....[82]....
        /*1e3c*/ 	.word	0x0000e840


	//   ....[83]....
        /*1e40*/ 	.word	0x0000eb70


	//   ....[84]....
        /*1e44*/ 	.word	0x0000f180


	//   ....[85]....
        /*1e48*/ 	.word	0x0000f640


	//   ....[86]....
        /*1e4c*/ 	.word	0x0000fb00


	//   ....[87]....
        /*1e50*/ 	.word	0x000102c0


	//   ....[88]....
        /*1e54*/ 	.word	0x000102f0


	//   ....[89]....
        /*1e58*/ 	.word	0x00010300


	//   ....[90]....
        /*1e5c*/ 	.word	0x00010310


	//   ....[91]....
        /*1e60*/ 	.word	0x00010320


	//   ....[92]....
        /*1e64*/ 	.word	0x00010370


	//   ....[93]....
        /*1e68*/ 	.word	0x00010380


	//   ....[94]....
        /*1e6c*/ 	.word	0x00010390


	//   ....[95]....
        /*1e70*/ 	.word	0x00012810


	//   ....[96]....
        /*1e74*/ 	.word	0x00012850


	//   ....[97]....
        /*1e78*/ 	.word	0x00012860


	//   ....[98]....
        /*1e7c*/ 	.word	0x00012870


	//   ....[99]....
        /*1e80*/ 	.word	0x00012880


	//   ....[100]....
        /*1e84*/ 	.word	0x00012980


	//   ....[101]....
        /*1e88*/ 	.word	0x00013ba0


	//   ....[102]....
        /*1e8c*/ 	.word	0x00013be0


	//   ....[103]....
        /*1e90*/ 	.word	0x00013bf0


	//   ....[104]....
        /*1e94*/ 	.word	0x00013c00


	//   ....[105]....
        /*1e98*/ 	.word	0x00013c10


	//   ....[106]....
        /*1e9c*/ 	.word	0x00013c20


	//   ....[107]....
        /*1ea0*/ 	.word	0x00014120


	//   ....[108]....
        /*1ea4*/ 	.word	0x00014150


	//   ....[109]....
        /*1ea8*/ 	.word	0x00014160


	//   ....[110]....
        /*1eac*/ 	.word	0x00014170


	//   ....[111]....
        /*1eb0*/ 	.word	0x000141b0


	//   ....[112]....
        /*1eb4*/ 	.word	0x000141c0


	//   ....[113]....
        /*1eb8*/ 	.word	0x000141d0


	//   ....[114]....
        /*1ebc*/ 	.word	0x000141e0


	//   ....[115]....
        /*1ec0*/ 	.word	0x00016270


	//   ....[116]....
        /*1ec4*/ 	.word	0x00016330


	//   ....[117]....
        /*1ec8*/ 	.word	0x00016340


	//   ....[118]....
        /*1ecc*/ 	.word	0x00016350


	//   ....[119]....
        /*1ed0*/ 	.word	0x00016360


	//   ....[120]....
        /*1ed4*/ 	.word	0x00016370


	//   ....[121]....
        /*1ed8*/ 	.word	0x000175d0


	//   ....[122]....
        /*1edc*/ 	.word	0x00017620


	//   ....[123]....
        /*1ee0*/ 	.word	0x00017630


	//   ....[124]....
        /*1ee4*/ 	.word	0x00017640


	//   ....[125]....
        /*1ee8*/ 	.word	0x00017650


	//   ....[126]....
        /*1eec*/ 	.word	0x00017660


	//   ....[127]....
        /*1ef0*/ 	.word	0x000179b0


	//   ....[128]....
        /*1ef4*/ 	.word	0x00017f80


	//   ....[129]....
        /*1ef8*/ 	.word	0x00018420


	//   ....[130]....
        /*1efc*/ 	.word	0x000188c0


	//   ....[131]....
        /*1f00*/ 	.word	0x00019060


	//   ....[132]....
        /*1f04*/ 	.word	0x00019090


	//   ....[133]....
        /*1f08*/ 	.word	0x000190a0


	//   ....[134]....
        /*1f0c*/ 	.word	0x000190b0


	//   ....[135]....
        /*1f10*/ 	.word	0x000190e0


	//   ....[136]....
        /*1f14*/ 	.word	0x00019100


	//   ....[137]....
        /*1f18*/ 	.word	0x00019110


	//   ....[138]....
        /*1f1c*/ 	.word	0x00019120


	//   ....[139]....
        /*1f20*/ 	.word	0x0001b0f0


	//   ....[140]....
        /*1f24*/ 	.word	0x0001b160


	//   ....[141]....
        /*1f28*/ 	.word	0x0001b170


	//   ....[142]....
        /*1f2c*/ 	.word	0x0001b180


	//   ....[143]....
        /*1f30*/ 	.word	0x0001b1b0


	//   ....[144]....
        /*1f34*/ 	.word	0x0001b1d0


	//   ....[145]....
        /*1f38*/ 	.word	0x0001b1e0


	//   ....[146]....
        /*1f3c*/ 	.word	0x0001b1f0


	//   ....[147]....
        /*1f40*/ 	.word	0x0001cd50


	//   ....[148]....
        /*1f44*/ 	.word	0x0001cd90


	//   ....[149]....
        /*1f48*/ 	.word	0x0001cdc0


	//   ....[150]....
        /*1f4c*/ 	.word	0x0001cde0


	//   ....[151]....
        /*1f50*/ 	.word	0x0001ce00


	//   ....[152]....
        /*1f54*/ 	.word	0x0001ce20


	//   ....[153]....
        /*1f58*/ 	.word	0x0001ce30


	//   ....[154]....
        /*1f5c*/ 	.word	0x0001ce40


	//   ....[155]....
        /*1f60*/ 	.word	0x0001d080


	//   ....[156]....
        /*1f64*/ 	.word	0x0001d090


	//   ....[157]....
        /*1f68*/ 	.word	0x0001d190


	//   ....[158]....
        /*1f6c*/ 	.word	0x0001d1c0


	//   ....[159]....
        /*1f70*/ 	.word	0x0001d2a0


	//   ....[160]....
        /*1f74*/ 	.word	0x0001d2d0


	//   ....[161]....
        /*1f78*/ 	.word	0x0001d3b0


	//   ....[162]....
        /*1f7c*/ 	.word	0x0001d3e0


	//   ....[163]....
        /*1f80*/ 	.word	0x0001d4c0


	//   ....[164]....
        /*1f84*/ 	.word	0x0001d4f0


	//   ....[165]....
        /*1f88*/ 	.word	0x0001d5d0


	//   ....[166]....
        /*1f8c*/ 	.word	0x0001d600


	//   ....[167]....
        /*1f90*/ 	.word	0x0001d6e0


	//   ....[168]....
        /*1f94*/ 	.word	0x0001d710


	//   ....[169]....
        /*1f98*/ 	.word	0x0001d7f0


	//   ....[170]....
        /*1f9c*/ 	.word	0x0001d810


	//   ....[171]....
        /*1fa0*/ 	.word	0x0001df90


	//   ....[172]....
        /*1fa4*/ 	.word	0x0001dfb0


	//   ....[173]....
        /*1fa8*/ 	.word	0x0001e0c0


	//   ....[174]....
        /*1fac*/ 	.word	0x0001e0d0


	//   ....[175]....
        /*1fb0*/ 	.word	0x0001e1e0


	//   ....[176]....
        /*1fb4*/ 	.word	0x0001e200


	//   ....[177]....
        /*1fb8*/ 	.word	0x0001e310


	//   ....[178]....
        /*1fbc*/ 	.word	0x0001e320


	//   ....[179]....
        /*1fc0*/ 	.word	0x0001e430


	//   ....[180]....
        /*1fc4*/ 	.word	0x0001e450


	//   ....[181]....
        /*1fc8*/ 	.word	0x0001e560


	//   ....[182]....
        /*1fcc*/ 	.word	0x0001e570


	//   ....[183]....
        /*1fd0*/ 	.word	0x0001e680


	//   ....[184]....
        /*1fd4*/ 	.word	0x0001e6a0


	//   ....[185]....
        /*1fd8*/ 	.word	0x0001e7b0


	//   ....[186]....
        /*1fdc*/ 	.word	0x0001e7c0


	//   ....[187]....
        /*1fe0*/ 	.word	0x0001e910


	//   ....[188]....
        /*1fe4*/ 	.word	0x0001e990


	//   ....[189]....
        /*1fe8*/ 	.word	0x0001ea20


	//   ....[190]....
        /*1fec*/ 	.word	0x0001eaa0


	//   ....[191]....
        /*1ff0*/ 	.word	0x0001eb30


	//   ....[192]....
        /*1ff4*/ 	.word	0x0001ebc0


	//   ....[193]....
        /*1ff8*/ 	.word	0x0001ec50


	//   ....[194]....
        /*1ffc*/ 	.word	0x0001ecd0


	//   ....[195]....
        /*2000*/ 	.word	0x0001ed60


	//   ....[196]....
        /*2004*/ 	.word	0x0001edf0


	//   ....[197]....
        /*2008*/ 	.word	0x0001ee80


	//   ....[198]....
        /*200c*/ 	.word	0x0001ef00


	//   ....[199]....
        /*2010*/ 	.word	0x0001ef90


	//   ....[200]....
        /*2014*/ 	.word	0x0001f020


	//   ....[201]....
        /*2018*/ 	.word	0x0001f0b0


	//   ....[202]....
        /*201c*/ 	.word	0x0001f130


	//   ....[203]....
        /*2020*/ 	.word	0x0001f1b0


	//   ....[204]....
        /*2024*/ 	.word	0x0001f220


	//   ....[205]....
        /*2028*/ 	.word	0x0001f470


	//   ....[206]....
        /*202c*/ 	.word	0x0001f4f0


	//   ....[207]....
        /*2030*/ 	.word	0x0001f630


	//   ....[208]....
        /*2034*/ 	.word	0x0001f6b0


	//   ....[209]....
        /*2038*/ 	.word	0x0001f730


	//   ....[210]....
        /*203c*/ 	.word	0x0001f7b0


	//   ....[211]....
        /*2040*/ 	.word	0x0001f9a0


	//   ....[212]....
        /*2044*/ 	.word	0x0001fa20


	//   ....[213]....
        /*2048*/ 	.word	0x0001fba0


	//   ....[214]....
        /*204c*/ 	.word	0x0001fc20


	//   ....[215]....
        /*2050*/ 	.word	0x0001fca0


	//   ....[216]....
        /*2054*/ 	.word	0x0001fd30


	//   ....[217]....
        /*2058*/ 	.word	0x0001fdc0


	//   ....[218]....
        /*205c*/ 	.word	0x0001fe50


	//   ....[219]....
        /*2060*/ 	.word	0x0001feb0


	//   ....[220]....
        /*2064*/ 	.word	0x0001ff10


	//   ....[221]....
        /*2068*/ 	.word	0x0001ff60


	//   ....[222]....
        /*206c*/ 	.word	0x0001ffb0


	//   ....[223]....
        /*2070*/ 	.word	0x00020000


	//   ....[224]....
        /*2074*/ 	.word	0x00020050


	//   ....[225]....
        /*2078*/ 	.word	0x000200a0


	//   ....[226]....
        /*207c*/ 	.word	0x000200f0


	//   ....[227]....
        /*2080*/ 	.word	0x00020170


	//   ....[228]....
        /*2084*/ 	.word	0x000201f0


	//   ....[229]....
        /*2088*/ 	.word	0x00020360


	//   ....[230]....
        /*208c*/ 	.word	0x000203e0


	//   ....[231]....
        /*2090*/ 	.word	0x00020550


	//   ....[232]....
        /*2094*/ 	.word	0x000205d0


	//   ....[233]....
        /*2098*/ 	.word	0x00020650


	//   ....[234]....
        /*209c*/ 	.word	0x000206d0


	//   ....[235]....
        /*20a0*/ 	.word	0x00020840


	//   ....[236]....
        /*20a4*/ 	.word	0x000208c0


	//   ....[237]....
        /*20a8*/ 	.word	0x00020a30


	//   ....[238]....
        /*20ac*/ 	.word	0x00020ab0


	//   ....[239]....
        /*20b0*/ 	.word	0x00020b30


	//   ....[240]....
        /*20b4*/ 	.word	0x00020bc0


	//   ....[241]....
        /*20b8*/ 	.word	0x00020c50


	//   ....[242]....
        /*20bc*/ 	.word	0x00020ce0


	//   ....[243]....
        /*20c0*/ 	.word	0x00020d30


	//   ....[244]....
        /*20c4*/ 	.word	0x00020d80


	//   ....[245]....
        /*20c8*/ 	.word	0x00020dd0


	//   ....[246]....
        /*20cc*/ 	.word	0x00020e10


	//   ....[247]....
        /*20d0*/ 	.word	0x00020e60


	//   ....[248]....
        /*20d4*/ 	.word	0x00020ea0


	//   ....[249]....
        /*20d8*/ 	.word	0x00020ef0


	//   ....[250]....
        /*20dc*/ 	.word	0x00020f40


	//   ....[251]....
        /*20e0*/ 	.word	0x00020fc0


	//   ....[252]....
        /*20e4*/ 	.word	0x00021040


	//   ....[253]....
        /*20e8*/ 	.word	0x00021190


	//   ....[254]....
        /*20ec*/ 	.word	0x00021210


	//   ....[255]....
        /*20f0*/ 	.word	0x00021360


	//   ....[0]....
        /*20f4*/ 	.word	0x000213e0


	//   ....[1]....
        /*20f8*/ 	.word	0x00021460


	//   ....[2]....
        /*20fc*/ 	.word	0x000214e0


	//   ....[3]....
        /*2100*/ 	.word	0x00021630


	//   ....[4]....
        /*2104*/ 	.word	0x000216b0


	//   ....[5]....
        /*2108*/ 	.word	0x00021800


	//   ....[6]....
        /*210c*/ 	.word	0x00021880


	//   ....[7]....
        /*2110*/ 	.word	0x000218d0


	//   ....[8]....
        /*2114*/ 	.word	0x00021930


	//   ....[9]....
        /*2118*/ 	.word	0x00021980


	//   ....[10]....
        /*211c*/ 	.word	0x000219c0


	//   ....[11]....
        /*2120*/ 	.word	0x00021a10


	//   ....[12]....
        /*2124*/ 	.word	0x00021a50


	//   ....[13]....
        /*2128*/ 	.word	0x00021aa0


	//   ....[14]....
        /*212c*/ 	.word	0x00021ae0


	//   ....[15]....
        /*2130*/ 	.word	0x00021b60


	//   ....[16]....
        /*2134*/ 	.word	0x00021be0


	//   ....[17]....
        /*2138*/ 	.word	0x00021c60


	//   ....[18]....
        /*213c*/ 	.word	0x00021dc0


	//   ....[19]....
        /*2140*/ 	.word	0x00021e40


	//   ....[20]....
        /*2144*/ 	.word	0x00021fa0


	//   ....[21]....
        /*2148*/ 	.word	0x00022020


	//   ....[22]....
        /*214c*/ 	.word	0x000220a0


	//   ....[23]....
        /*2150*/ 	.word	0x00022130


	//   ....[24]....
        /*2154*/ 	.word	0x000221c0


	//   ....[25]....
        /*2158*/ 	.word	0x00022250


	//   ....[26]....
        /*215c*/ 	.word	0x000222a0


	//   ....[27]....
        /*2160*/ 	.word	0x00022300


	//   ....[28]....
        /*2164*/ 	.word	0x00022350


	//   ....[29]....
        /*2168*/ 	.word	0x00022390


	//   ....[30]....
        /*216c*/ 	.word	0x000223e0


	//   ....[31]....
        /*2170*/ 	.word	0x00022420


	//   ....[32]....
        /*2174*/ 	.word	0x00022470


	//   ....[33]....
        /*2178*/ 	.word	0x000224b0


	//   ....[34]....
        /*217c*/ 	.word	0x00022510


	//   ....[35]....
        /*2180*/ 	.word	0x00022570


	//   ....[36]....
        /*2184*/ 	.word	0x000225c0


	//   ....[37]....
        /*2188*/ 	.word	0x00022620


	//   ....[38]....
        /*218c*/ 	.word	0x00022670


	//   ....[39]....
        /*2190*/ 	.word	0x000226d0


	//   ....[40]....
        /*2194*/ 	.word	0x00022720


	//   ....[41]....
        /*2198*/ 	.word	0x00022780


	//   ....[42]....
        /*219c*/ 	.word	0x000227f0


	//   ....[43]....
        /*21a0*/ 	.word	0x00022870


	//   ....[44]....
        /*21a4*/ 	.word	0x00022900


	//   ....[45]....
        /*21a8*/ 	.word	0x00022980


	//   ....[46]....
        /*21ac*/ 	.word	0x00022a10


	//   ....[47]....
        /*21b0*/ 	.word	0x00022aa0


	//   ....[48]....
        /*21b4*/ 	.word	0x00022b30


	//   ....[49]....
        /*21b8*/ 	.word	0x00022bb0


	//   ....[50]....
        /*21bc*/ 	.word	0x00022c40


	//   ....[51]....
        /*21c0*/ 	.word	0x00022cd0


	//   ....[52]....
        /*21c4*/ 	.word	0x00022d60


	//   ....[53]....
        /*21c8*/ 	.word	0x00022de0


	//   ....[54]....
        /*21cc*/ 	.word	0x00022e70


	//   ....[55]....
        /*21d0*/ 	.word	0x00022f00


	//   ....[56]....
        /*21d4*/ 	.word	0x00022f90


	//   ....[57]....
        /*21d8*/ 	.word	0x00023010


	//   ....[58]....
        /*21dc*/ 	.word	0x000234e0


	//   ....[59]....
        /*21e0*/ 	.word	0x00023500


	//   ....[60]....
        /*21e4*/ 	.word	0x00023520


	//   ....[61]....
        /*21e8*/ 	.word	0x00023530


	//   ....[62]....
        /*21ec*/ 	.word	0x000237e0


	//   ....[63]....
        /*21f0*/ 	.word	0x000237f0


	//   ....[64]....
        /*21f4*/ 	.word	0x00023800


	//   ....[65]....
        /*21f8*/ 	.word	0x00023810


	//   ....[66]....
        /*21fc*/ 	.word	0x00023aa0


	//   ....[67]....
        /*2200*/ 	.word	0x00023ac0


	//   ....[68]....
        /*2204*/ 	.word	0x00023ae0


	//   ....[69]....
        /*2208*/ 	.word	0x00023af0


	//   ....[70]....
        /*220c*/ 	.word	0x00023da0


	//   ....[71]....
        /*2210*/ 	.word	0x00023db0


	//   ....[72]....
        /*2214*/ 	.word	0x00023dc0


	//   ....[73]....
        /*2218*/ 	.word	0x00023dd0


	//   ....[74]....
        /*221c*/ 	.word	0x00024060


	//   ....[75]....
        /*2220*/ 	.word	0x00024080


	//   ....[76]....
        /*2224*/ 	.word	0x000240a0


	//   ....[77]....
        /*2228*/ 	.word	0x000240b0


	//   ....[78]....
        /*222c*/ 	.word	0x00024370


	//   ....[79]....
        /*2230*/ 	.word	0x00024390


	//   ....[80]....
        /*2234*/ 	.word	0x000243b0


	//   ....[81]....
        /*2238*/ 	.word	0x000243c0


	//   ....[82]....
        /*223c*/ 	.word	0x00024660


	//   ....[83]....
        /*2240*/ 	.word	0x000246c0


	//   ....[84]....
        /*2244*/ 	.word	0x000246d0


	//   ....[85]....
        /*2248*/ 	.word	0x000246e0


	//   ....[86]....
        /*224c*/ 	.word	0x000249a0


	//   ....[87]....
        /*2250*/ 	.word	0x00024a00


	//   ....[88]....
        /*2254*/ 	.word	0x00024a10


	//   ....[89]....
        /*2258*/ 	.word	0x00024a20


	//   ....[90]....
        /*225c*/ 	.word	0x00028420


	//   ....[91]....
        /*2260*/ 	.word	0x00028440


	//   ....[92]....
        /*2264*/ 	.word	0x00028460


	//   ....[93]....
        /*2268*/ 	.word	0x00028470


	//   ....[94]....
        /*226c*/ 	.word	0x00028670


	//   ....[95]....
        /*2270*/ 	.word	0x00028680


	//   ....[96]....
        /*2274*/ 	.word	0x00028690


	//   ....[97]....
        /*2278*/ 	.word	0x000286a0


	//   ....[98]....
        /*227c*/ 	.word	0x000288d0


	//   ....[99]....
        /*2280*/ 	.word	0x000288f0


	//   ....[100]....
        /*2284*/ 	.word	0x00028910


	//   ....[101]....
        /*2288*/ 	.word	0x00028920


	//   ....[102]....
        /*228c*/ 	.word	0x00028b00


	//   ....[103]....
        /*2290*/ 	.word	0x00028b10


	//   ....[104]....
        /*2294*/ 	.word	0x00028b20


	//   ....[105]....
        /*2298*/ 	.word	0x00028b30


	//   ....[106]....
        /*229c*/ 	.word	0x00028d60


	//   ....[107]....
        /*22a0*/ 	.word	0x00028d80


	//   ....[108]....
        /*22a4*/ 	.word	0x00028da0


	//   ....[109]....
        /*22a8*/ 	.word	0x00028db0


	//   ....[110]....
        /*22ac*/ 	.word	0x00028f90


	//   ....[111]....
        /*22b0*/ 	.word	0x00028fa0


	//   ....[112]....
        /*22b4*/ 	.word	0x00028fb0


	//   ....[113]....
        /*22b8*/ 	.word	0x00028fc0


	//   ....[114]....
        /*22bc*/ 	.word	0x000291f0


	//   ....[115]....
        /*22c0*/ 	.word	0x00029210


	//   ....[116]....
        /*22c4*/ 	.word	0x00029230


	//   ....[117]....
        /*22c8*/ 	.word	0x00029240


	//   ....[118]....
        /*22cc*/ 	.word	0x00029480


	//   ....[119]....
        /*22d0*/ 	.word	0x00029490


	//   ....[120]....
        /*22d4*/ 	.word	0x000294a0


	//   ....[121]....
        /*22d8*/ 	.word	0x000294b0


	//   ....[122]....
        /*22dc*/ 	.word	0x0002d260


	//   ....[123]....
        /*22e0*/ 	.word	0x0002d2e0


	//   ....[124]....
        /*22e4*/ 	.word	0x0002d370


	//   ....[125]....
        /*22e8*/ 	.word	0x0002d3e0


	//   ....[126]....
        /*22ec*/ 	.word	0x0002d470


	//   ....[127]....
        /*22f0*/ 	.word	0x0002d4f0


	//   ....[128]....
        /*22f4*/ 	.word	0x0002d590


	//   ....[129]....
        /*22f8*/ 	.word	0x0002d610


	//   ....[130]....
        /*22fc*/ 	.word	0x0002d6a0


	//   ....[131]....
        /*2300*/ 	.word	0x0002d730


	//   ....[132]....
        /*2304*/ 	.word	0x0002d7d0


	//   ....[133]....
        /*2308*/ 	.word	0x0002d850


	//   ....[134]....
        /*230c*/ 	.word	0x0002d8e0


	//   ....[135]....
        /*2310*/ 	.word	0x0002d960


	//   ....[136]....
        /*2314*/ 	.word	0x0002da00


	//   ....[137]....
        /*2318*/ 	.word	0x0002da80


	//   ....[138]....
        /*231c*/ 	.word	0x0002db10


	//   ....[139]....
        /*2320*/ 	.word	0x0002dba0


	//   ....[140]....
        /*2324*/ 	.word	0x0002dc40


	//   ....[141]....
        /*2328*/ 	.word	0x0002dcc0


	//   ....[142]....
        /*232c*/ 	.word	0x0002dd50


	//   ....[143]....
        /*2330*/ 	.word	0x0002dde0


	//   ....[144]....
        /*2334*/ 	.word	0x0002de80


	//   ....[145]....
        /*2338*/ 	.word	0x0002df00


	//   ....[146]....
        /*233c*/ 	.word	0x0002df90


	//   ....[147]....
        /*2340*/ 	.word	0x0002e020


	//   ....[148]....
        /*2344*/ 	.word	0x0002e0b0


	//   ....[149]....
        /*2348*/ 	.word	0x0002e130


	//   ....[150]....
        /*234c*/ 	.word	0x0002e1c0


	//   ....[151]....
        /*2350*/ 	.word	0x0002e250


	//   ....[152]....
        /*2354*/ 	.word	0x0002e2e0


	//   ....[153]....
        /*2358*/ 	.word	0x0002e360


	//   ....[154]....
        /*235c*/ 	.word	0x0002e3e0


	//   ....[155]....
        /*2360*/ 	.word	0x0002e460


	//   ....[156]....
        /*2364*/ 	.word	0x0002e4f0


	//   ....[157]....
        /*2368*/ 	.word	0x0002e560


	//   ....[158]....
        /*236c*/ 	.word	0x0002e5f0


	//   ....[159]....
        /*2370*/ 	.word	0x0002e670


	//   ....[160]....
        /*2374*/ 	.word	0x0002e710


	//   ....[161]....
        /*2378*/ 	.word	0x0002e790


	//   ....[162]....
        /*237c*/ 	.word	0x0002e820


	//   ....[163]....
        /*2380*/ 	.word	0x0002e8b0


	//   ....[164]....
        /*2384*/ 	.word	0x0002e950


	//   ....[165]....
        /*2388*/ 	.word	0x0002e9d0


	//   ....[166]....
        /*238c*/ 	.word	0x0002ea60


	//   ....[167]....
        /*2390*/ 	.word	0x0002eae0


	//   ....[168]....
        /*2394*/ 	.word	0x0002eb80


	//   ....[169]....
        /*2398*/ 	.word	0x0002ec00


	//   ....[170]....
        /*239c*/ 	.word	0x0002ec90


	//   ....[171]....
        /*23a0*/ 	.word	0x0002ed20


	//   ....[172]....
        /*23a4*/ 	.word	0x0002edc0


	//   ....[173]....
        /*23a8*/ 	.word	0x0002ee40


	//   ....[174]....
        /*23ac*/ 	.word	0x0002eed0


	//   ....[175]....
        /*23b0*/ 	.word	0x0002ef50


	//   ....[176]....
        /*23b4*/ 	.word	0x0002eff0


	//   ....[177]....
        /*23b8*/ 	.word	0x0002f070


	//   ....[178]....
        /*23bc*/ 	.word	0x0002f100


	//   ....[179]....
        /*23c0*/ 	.word	0x0002f190


	//   ....[180]....
        /*23c4*/ 	.word	0x0002f230


	//   ....[181]....
        /*23c8*/ 	.word	0x0002f2b0


	//   ....[182]....
        /*23cc*/ 	.word	0x0002f340


	//   ....[183]....
        /*23d0*/ 	.word	0x0002f3c0


	//   ....[184]....
        /*23d4*/ 	.word	0x0002f450


	//   ....[185]....
        /*23d8*/ 	.word	0x0002f4d0


	//----- nvinfo : EIATTR_EXIT_INSTR_OFFSETS
	.align		4
.L_532:
        /*23dc*/ 	.byte	0x04, 0x1c
        /*23de*/ 	.short	(.L_534 - .L_533)


	//   ....[0]....
.L_533:
        /*23e0*/ 	.word	0x00000350


	//   ....[1]....
        /*23e4*/ 	.word	0x0001d820


	//   ....[2]....
        /*23e8*/ 	.word	0x0001d880


	//   ....[3]....
        /*23ec*/ 	.word	0x0001d8e0


	//   ....[4]....
        /*23f0*/ 	.word	0x0001e800


	//   ....[5]....
        /*23f4*/ 	.word	0x0001e850


	//   ....[6]....
        /*23f8*/ 	.word	0x0001e8b0


	//----- nvinfo : EIATTR_CTAIDZ_USED
	.align		4
.L_534:
        /*23fc*/ 	.byte	0x01, 0x04
	.zero		2


	//----- nvinfo : EIATTR_MAX_THREADS
	.align		4
        /*2400*/ 	.byte	0x04, 0x05
        /*2402*/ 	.short	(.L_536 - .L_535)
.L_535:
        /*2404*/ 	.word	0x00000080
        /*2408*/ 	.word	0x00000001
        /*240c*/ 	.word	0x00000001


	//----- nvinfo : EIATTR_CRS_STACK_SIZE
	.align		4
.L_536:
        /*2410*/ 	.byte	0x04, 0x1e
        /*2412*/ 	.short	(.L_538 - .L_537)
.L_537:
        /*2414*/ 	.word	0x00000000
.L_538:


//--------------------- .nv.info._ZN7cutlass13device_kernelIN5flash19enable_sm80_to_sm89INS1_16FlashAttnFwdSm80INS1_25CollectiveMainloopFwdSm80ILi4ELi1ELb0EN4cute5tupleIJNS5_1CILi128EEENS7_ILi64EEES8_EEELi128ENS_10bfloat16_tEfNS_4arch4Sm80ELb1ELb0ELb1ELb0ELb1ELb0ELb1ELb0EEENS1_21CollectiveEpilogueFwdINS6_IJS8_S8_S9_EEENS6_IJNS7_ILi1EEESH_SH_EEESB_SD_Li128ELb0ELb1ELb0ELb0EEENS1_30DynamicPersistentTileSchedulerILi128ELi128ELb0ELb1ELb0EEEEEEEEEvNT_6ParamsE --------------------------
	.section	.nv.info._ZN7cutlass13device_kernelIN5flash19enable_sm80_to_sm89INS1_16FlashAttnFwdSm80INS1_25CollectiveMainloopFwdSm80ILi4ELi1ELb0EN4cute5tupleIJNS5_1CILi128EEENS7_ILi64EEES8_EEELi128ENS_10bfloat16_tEfNS_4arch4Sm80ELb1ELb0ELb1ELb0ELb1ELb0ELb1ELb0EEENS1_21CollectiveEpilogueFwdINS6_IJS8_S8_S9_EEENS6_IJNS7_ILi1EEESH_SH_EEESB_SD_Li128ELb0ELb1ELb0ELb0EEENS1_30DynamicPersistentTileSchedulerILi128ELi128ELb0ELb1ELb0EEEEEEEEEvNT_6ParamsE,"",@"SHT_CUDA_INFO"
	.sectionflags	@""
	.align	4


	//----- nvinfo : EIATTR_CUDA_API_VERSION
	.align		4
        /*0000*/ 	.byte	0x04, 0x37
        /*0002*/ 	.short	(.L_540 - .L_539)
.L_539:
        /*0004*/ 	.word	0x00000082


	//----- nvinfo : EIATTR_SW2861232_WAR
	.align		4
.L_540:
        /*0008*/ 	.byte	0x01, 0x35
	.zero		2


	//----- nvinfo : EIATTR_PARAM_CBANK
	.align		4
        /*000c*/ 	.byte	0x04, 0x0a
        /*000e*/ 	.short	(.L_542 - .L_541)
	.align		4
.L_541:
        /*0010*/ 	.word	index@(.nv.constant0._ZN7cutlass13device_kernelIN5flash19enable_sm80_to_sm89INS1_16FlashAttnFwdSm80INS1_25CollectiveMainloopFwdSm80ILi4ELi1ELb0EN4cute5tupleIJNS5_1CILi128EEENS7_ILi64EEES8_EEELi128ENS_10bfloat16_tEfNS_4arch4Sm80ELb1ELb0ELb1ELb0ELb1ELb0ELb1ELb0EEENS1_21CollectiveEpilogueFwdINS6_IJS8_S8_S9_EEENS6_IJNS7_ILi1EEESH_SH_EEESB_SD_Li128ELb0ELb1ELb0ELb0EEENS1_30DynamicPersistentTileSchedulerILi128ELi128ELb0ELb1ELb0EEEEEEEEEvNT_6ParamsE)
        /*0014*/ 	.short	0x0160
        /*0016*/ 	.short	0x0428


	//----- nvinfo : EIATTR_CBANK_PARAM_SIZE
	.align		4
.L_542:
        /*0018*/ 	.byte	0x03, 0x19
        /*001a*/ 	.short	0x0428


	//----- nvinfo : EIATTR_KPARAM_INFO
	.align		4
        /*001c*/ 	.byte	0x04, 0x17
        /*001e*/ 	.short	(.L_544 - .L_543)
.L_543:
        /*0020*/ 	.word	0x00000000
        /*0024*/ 	.short	0x0000
        /*0026*/ 	.short	0x0000
        /*0028*/ 	.byte	0x00, 0xf0, 0xa1, 0x10


	//----- nvinfo : EIATTR_MAXREG_COUNT
	.align		4
.L_544:
        /*002c*/ 	.byte	0x03, 0x1b
        /*002e*/ 	.short	0x00ff


	//----- nvinfo : EIATTR_NUM_BARRIERS
	.align		4
        /*0030*/ 	.byte	0x02, 0x4c
        /*0032*/ 	.byte	0x06
	.zero		1


	//----- nvinfo : EIATTR_ANNOTATIONS
	.align		4
        /*0034*/ 	.byte	0x04, 0x55
        /*0036*/ 	.short	(.L_546 - .L_545)


	//   ....[0]....
.L_545:
        /* <DEDUP_REMOVED lines=72> */


	//----- nvinfo : EIATTR_MERCURY_ISA_VERSION
	.align		4
.L_546:
        /*04a0*/ 	.byte	0x03, 0x5f
        /*04a2*/ 	.short	0x0000


	//----- nvinfo : EIATTR_INT_WARP_WIDE_INSTR_OFFSETS
	.align		4
        /*04a4*/ 	.byte	0x04, 0x31
        /*04a6*/ 	.short	(.L_548 - .L_547)


	//   ....[0]....
.L_547:
        /*04a8*/ 	.word	0x00010da0


	//   ....[1]....
        /*04ac*/ 	.word	0x00010e40


	//----- nvinfo : EIATTR_COOP_GROUP_MASK_REGIDS
	.align		4
.L_548:
        /*04b0*/ 	.byte	0x04, 0x29
        /*04b2*/ 	.short	(.L_550 - .L_549)


	//   ....[0]....
.L_549:
        /*04b4*/ 	.word	0xffffffff


	//   ....[1]....
        /*04b8*/ 	.word	0xffffffff


	//   ....[2]....
        /*04bc*/ 	.word	0xffffffff


	//   ....[3]....
        /*04c0*/ 	.word	0xffffffff


	//   ....[4]....
        /*04c4*/ 	.word	0xffffffff


	//   ....[5]....
        /*04c8*/ 	.word	0xffffffff


	//   ....[6]....
        /*04cc*/ 	.word	0xffffffff


	//   ....[7]....
        /*04d0*/ 	.word	0xffffffff


	//   ....[8]....
        /*04d4*/ 	.word	0xffffffff


	//   ....[9]....
        /*04d8*/ 	.word	0xffffffff


	//   ....[10]....
        /*04dc*/ 	.word	0xffffffff


	//   ....[11]....
        /*04e0*/ 	.word	0xffffffff


	//   ....[12]....
        /*04e4*/ 	.word	0xffffffff


	//   ....[13]....
        /*04e8*/ 	.word	0xffffffff


	//   ....[14]....
        /*04ec*/ 	.word	0xffffffff


	//   ....[15]....
        /*04f0*/ 	.word	0xffffffff


	//   ....[16]....
        /*04f4*/ 	.word	0xffffffff


	//   ....[17]....
        /*04f8*/ 	.word	0xffffffff


	//   ....[18]....
        /*04fc*/ 	.word	0xffffffff


	//   ....[19]....
        /*0500*/ 	.word	0xffffffff


	//   ....[20]....
        /*0504*/ 	.word	0xffffffff


	//   ....[21]....
        /*0508*/ 	.word	0xffffffff


	//   ....[22]....
        /*050c*/ 	.word	0xffffffff


	//   ....[23]....
        /*0510*/ 	.word	0xffffffff


	//   ....[24]....
        /*0514*/ 	.word	0xffffffff


	//   ....[25]....
        /*0518*/ 	.word	0xffffffff


	//   ....[26]....
        /*051c*/ 	.word	0xffffffff


	//   ....[27]....
        /*0520*/ 	.word	0xffffffff


	//   ....[28]....
        /*0524*/ 	.word	0xffffffff


	//   ....[29]....
        /*0528*/ 	.word	0xffffffff


	//   ....[30]....
        /*052c*/ 	.word	0xffffffff


	//   ....[31]....
        /*0530*/ 	.word	0xffffffff


	//   ....[32]....
        /*0534*/ 	.word	0xffffffff


	//   ....[33]....
        /*0538*/ 	.word	0xffffffff


	//   ....[34]....
        /*053c*/ 	.word	0xffffffff


	//   ....[35]....
        /*0540*/ 	.word	0xffffffff


	//   ....[36]....
        /*0544*/ 	.word	0xffffffff


	//   ....[37]....
        /*0548*/ 	.word	0xffffffff


	//   ....[38]....
        /*054c*/ 	.word	0xffffffff


	//   ....[39]....
        /*0550*/ 	.word	0xffffffff


	//   ....[40]....
        /*0554*/ 	.word	0xffffffff


	//   ....[41]....
        /*0558*/ 	.word	0xffffffff


	//   ....[42]....
        /*055c*/ 	.word	0xffffffff


	//   ....[43]....
        /*0560*/ 	.word	0xffffffff


	//   ....[44]....
        /*0564*/ 	.word	0xffffffff


	//   ....[45]....
        /*0568*/ 	.word	0xffffffff


	//   ....[46]....
        /*056c*/ 	.word	0xffffffff


	//   ....[47]....
        /*0570*/ 	.word	0xffffffff


	//   ....[48]....
        /*0574*/ 	.word	0xffffffff


	//   ....[49]....
        /*0578*/ 	.word	0xffffffff


	//   ....[50]....
        /*057c*/ 	.word	0xffffffff


	//   ....[51]....
        /*0580*/ 	.word	0xffffffff


	//   ....[52]....
        /*0584*/ 	.word	0xffffffff


	//   ....[53]....
        /*0588*/ 	.word	0xffffffff


	//   ....[54]....
        /*058c*/ 	.word	0xffffffff


	//   ....[55]....
        /*0590*/ 	.word	0xffffffff


	//   ....[56]....
        /*0594*/ 	.word	0xffffffff


	//   ....[57]....
        /*0598*/ 	.word	0xffffffff


	//   ....[58]....
        /*059c*/ 	.word	0xffffffff


	//   ....[59]....
        /*05a0*/ 	.word	0xffffffff


	//   ....[60]....
        /*05a4*/ 	.word	0xffffffff


	//   ....[61]....
        /*05a8*/ 	.word	0xffffffff


	//   ....[62]....
        /*05ac*/ 	.word	0xffffffff


	//   ....[63]....
        /*05b0*/ 	.word	0xffffffff


	//   ....[64]....
        /*05b4*/ 	.word	0xffffffff


	//   ....[65]....
        /*05b8*/ 	.word	0xffffffff


	//   ....[66]....
        /*05bc*/ 	.word	0xffffffff


	//   ....[67]....
        /*05c0*/ 	.word	0xffffffff


	//   ....[68]....
        /*05c4*/ 	.word	0xffffffff


	//   ....[69]....
        /*05c8*/ 	.word	0xffffffff


	//   ....[70]....
        /*05cc*/ 	.word	0xffffffff


	//   ....[71]....
        /*05d0*/ 	.word	0xffffffff


	//   ....[72]....
        /*05d4*/ 	.word	0xffffffff


	//   ....[73]....
        /*05d8*/ 	.word	0xffffffff


	//   ....[74]....
        /*05dc*/ 	.word	0xffffffff


	//   ....[75]....
        /*05e0*/ 	.word	0xffffffff


	//   ....[76]....
        /*05e4*/ 	.word	0xffffffff


	//   ....[77]....
        /*05e8*/ 	.word	0xffffffff


	//   ....[78]....
        /*05ec*/ 	.word	0xffffffff


	//   ....[79]....
        /*05f0*/ 	.word	0xffffffff


	//   ....[80]....
        /*05f4*/ 	.word	0xffffffff


	//   ....[81]....
        /*05f8*/ 	.word	0xffffffff


	//   ....[82]....
        /*05fc*/ 	.word	0xffffffff


	//   ....[83]....
        /*0600*/ 	.word	0xffffffff


	//   ....[84]....
        /*0604*/ 	.word	0xffffffff


	//   ....[85]....
        /*0608*/ 	.word	0xffffffff


	//   ....[86]....
        /*060c*/ 	.word	0xffffffff


	//   ....[87]....
        /*0610*/ 	.word	0xffffffff


	//   ....[88]....
        /*0614*/ 	.word	0xffffffff


	//   ....[89]....
        /*0618*/ 	.word	0xffffffff


	//   ....[90]....
        /*061c*/ 	.word	0xffffffff


	//   ....[91]....
        /*0620*/ 	.word	0xffffffff


	//   ....[92]....
        /*0624*/ 	.word	0xffffffff


	//   ....[93]....
        /*0628*/ 	.word	0xffffffff


	//   ....[94]....
        /*062c*/ 	.word	0xffffffff


	//   ....[95]....
        /*0630*/ 	.word	0xffffffff


	//   ....[96]....
        /*0634*/ 	.word	0xffffffff


	//   ....[97]....
        /*0638*/ 	.word	0xffffffff


	//   ....[98]....
        /*063c*/ 	.word	0xffffffff


	//   ....[99]....
        /*0640*/ 	.word	0xffffffff


	//   ....[100]....
        /*0644*/ 	.word	0xffffffff


	//   ....[101]....
        /*0648*/ 	.word	0xffffffff


	//   ....[102]....
        /*064c*/ 	.word	0xffffffff


	//   ....[103]....
        /*0650*/ 	.word	0xffffffff


	//   ....[104]....
        /*0654*/ 	.word	0xffffffff


	//   ....[105]....
        /*0658*/ 	.word	0xffffffff


	//   ....[106]....
        /*065c*/ 	.word	0xffffffff


	//   ....[107]....
        /*0660*/ 	.word	0xffffffff


	//   ....[108]....
        /*0664*/ 	.word	0xffffffff


	//   ....[109]....
        /*0668*/ 	.word	0xffffffff


	//   ....[110]....
        /*066c*/ 	.word	0xffffffff


	//   ....[111]....
        /*0670*/ 	.word	0xffffffff


	//   ....[112]....
        /*0674*/ 	.word	0xffffffff


	//   ....[113]....
        /*0678*/ 	.word	0xffffffff


	//   ....[114]....
        /*067c*/ 	.word	0xffffffff


	//   ....[115]....
        /*0680*/ 	.word	0xffffffff


	//   ....[116]....
        /*0684*/ 	.word	0xffffffff


	//   ....[117]....
        /*0688*/ 	.word	0xffffffff


	//   ....[118]....
        /*068c*/ 	.word	0xffffffff


	//   ....[119]....
        /*0690*/ 	.word	0xffffffff


	//   ....[120]....
        /*0694*/ 	.word	0xffffffff


	//   ....[121]....
        /*0698*/ 	.word	0xffffffff


	//   ....[122]....
        /*069c*/ 	.word	0xffffffff


	//   ....[123]....
        /*06a0*/ 	.word	0xffffffff


	//   ....[124]....
        /*06a4*/ 	.word	0xffffffff


	//   ....[125]....
        /*06a8*/ 	.word	0xffffffff


	//   ....[126]....
        /*06ac*/ 	.word	0xffffffff


	//   ....[127]....
        /*06b0*/ 	.word	0xffffffff


	//   ....[128]....
        /*06b4*/ 	.word	0xffffffff


	//   ....[129]....
        /*06b8*/ 	.word	0xffffffff


	//   ....[130]....
        /*06bc*/ 	.word	0xffffffff


	//   ....[131]....
        /*06c0*/ 	.word	0xffffffff


	//   ....[132]....
        /*06c4*/ 	.word	0xffffffff


	//   ....[133]....
        /*06c8*/ 	.word	0xffffffff


	//   ....[134]....
        /*06cc*/ 	.word	0xffffffff


	//   ....[135]....
        /*06d0*/ 	.word	0xffffffff


	//   ....[136]....
        /*06d4*/ 	.word	0xffffffff


	//   ....[137]....
        /*06d8*/ 	.word	0xffffffff


	//   ....[138]....
        /*06dc*/ 	.word	0xffffffff


	//   ....[139]....
        /*06e0*/ 	.word	0xffffffff


	//   ....[140]....
        /*06e4*/ 	.word	0xffffffff


	//   ....[141]....
        /*06e8*/ 	.word	0xffffffff


	//   ....[142]....
        /*06ec*/ 	.word	0xffffffff


	//   ....[143]....
        /*06f0*/ 	.word	0xffffffff


	//   ....[144]....
        /*06f4*/ 	.word	0xffffffff


	//   ....[145]....
        /*06f8*/ 	.word	0xffffffff


	//   ....[146]....
        /*06fc*/ 	.word	0xffffffff


	//   ....[147]....
        /*0700*/ 	.word	0xffffffff


	//   ....[148]....
        /*0704*/ 	.word	0xffffffff


	//   ....[149]....
        /*0708*/ 	.word	0xffffffff


	//   ....[150]....
        /*070c*/ 	.word	0xffffffff


	//   ....[151]....
        /*0710*/ 	.word	0xffffffff


	//   ....[152]....
        /*0714*/ 	.word	0xffffffff


	//   ....[153]....
        /*0718*/ 	.word	0xffffffff


	//   ....[154]....
        /*071c*/ 	.word	0xffffffff


	//   ....[155]....
        /*0720*/ 	.word	0xffffffff


	//   ....[156]....
        /*0724*/ 	.word	0xffffffff


	//   ....[157]....
        /*0728*/ 	.word	0xffffffff


	//   ....[158]....
        /*072c*/ 	.word	0xffffffff


	//   ....[159]....
        /*0730*/ 	.word	0xffffffff


	//   ....[160]....
        /*0734*/ 	.word	0xffffffff


	//   ....[161]....
        /*0738*/ 	.word	0xffffffff


	//   ....[162]....
        /*073c*/ 	.word	0xffffffff


	//   ....[163]....
        /*0740*/ 	.word	0xffffffff


	//   ....[164]....
        /*0744*/ 	.word	0xffffffff


	//   ....[165]....
        /*0748*/ 	.word	0xffffffff


	//   ....[166]....
        /*074c*/ 	.word	0xffffffff


	//   ....[167]....
        /*0750*/ 	.word	0xffffffff


	//   ....[168]....
        /*0754*/ 	.word	0xffffffff


	//   ....[169]....
        /*0758*/ 	.word	0xffffffff


	//   ....[170]....
        /*075c*/ 	.word	0xffffffff


	//   ....[171]....
        /*0760*/ 	.word	0xffffffff


	//   ....[172]....
        /*0764*/ 	.word	0xffffffff


	//   ....[173]....
        /*0768*/ 	.word	0xffffffff


	//   ....[174]....
        /*076c*/ 	.word	0xffffffff


	//   ....[175]....
        /*0770*/ 	.word	0xffffffff


	//   ....[176]....
        /*0774*/ 	.word	0xffffffff


	//   ....[177]....
        /*0778*/ 	.word	0xffffffff


	//   ....[178]....
        /*077c*/ 	.word	0xffffffff


	//   ....[179]....
        /*0780*/ 	.word	0xffffffff


	//   ....[180]....
        /*0784*/ 	.word	0xffffffff


	//   ....[181]....
        /*0788*/ 	.word	0xffffffff


	//   ....[182]....
        /*078c*/ 	.word	0xffffffff


	//   ....[183]....
        /*0790*/ 	.word	0xffffffff


	//   ....[184]....
        /*0794*/ 	.word	0xffffffff


	//   ....[185]....
        /*0798*/ 	.word	0xffffffff


	//   ....[186]....
        /*079c*/ 	.word	0xffffffff


	//   ....[187]....
        /*07a0*/ 	.word	0xffffffff


	//   ....[188]....
        /*07a4*/ 	.word	0xffffffff


	//   ....[189]....
        /*07a8*/ 	.word	0xffffffff


	//   ....[190]....
        /*07ac*/ 	.word	0xffffffff


	//   ....[191]....
        /*07b0*/ 	.word	0xffffffff


	//   ....[192]....
        /*07b4*/ 	.word	0xffffffff


	//   ....[193]....
        /*07b8*/ 	.word	0xffffffff


	//   ....[194]....
        /*07bc*/ 	.word	0xffffffff


	//   ....[195]....
        /*07c0*/ 	.word	0xffffffff


	//   ....[196]....
        /*07c4*/ 	.word	0xffffffff


	//   ....[197]....
        /*07c8*/ 	.word	0xffffffff


	//   ....[198]....
        /*07cc*/ 	.word	0xffffffff


	//   ....[199]....
        /*07d0*/ 	.word	0xffffffff


	//   ....[200]....
        /*07d4*/ 	.word	0xffffffff


	//   ....[201]....
        /*07d8*/ 	.word	0xffffffff


	//   ....[202]....
        /*07dc*/ 	.word	0xffffffff


	//   ....[203]....
        /*07e0*/ 	.word	0xffffffff


	//   ....[204]....
        /*07e4*/ 	.word	0xffffffff


	//   ....[205]....
        /*07e8*/ 	.word	0xffffffff


	//   ....[206]....
        /*07ec*/ 	.word	0xffffffff


	//   ....[207]....
        /*07f0*/ 	.word	0xffffffff


	//   ....[208]....
        /*07f4*/ 	.word	0xffffffff


	//   ....[209]....
        /*07f8*/ 	.word	0xffffffff


	//   ....[210]....
        /*07fc*/ 	.word	0xffffffff


	//   ....[211]....
        /*0800*/ 	.word	0xffffffff


	//   ....[212]....
        /*0804*/ 	.word	0xffffffff


	//   ....[213]....
        /*0808*/ 	.word	0xffffffff


	//   ....[214]....
        /*080c*/ 	.word	0xffffffff


	//   ....[215]....
        /*0810*/ 	.word	0xffffffff


	//   ....[216]....
        /*0814*/ 	.word	0xffffffff


	//   ....[217]....
        /*0818*/ 	.word	0xffffffff


	//   ....[218]....
        /*081c*/ 	.word	0xffffffff


	//   ....[219]....
        /*0820*/ 	.word	0xffffffff


	//   ....[220]....
        /*0824*/ 	.word	0xffffffff


	//   ....[221]....
        /*0828*/ 	.word	0xffffffff


	//   ....[222]....
        /*082c*/ 	.word	0xffffffff


	//   ....[223]....
        /*0830*/ 	.word	0xffffffff


	//   ....[224]....
        /*0834*/ 	.word	0xffffffff


	//   ....[225]....
        /*0838*/ 	.word	0xffffffff


	//   ....[226]....
        /*083c*/ 	.word	0xffffffff


	//   ....[227]....
        /*0840*/ 	.word	0xffffffff


	//   ....[228]....
        /*0844*/ 	.word	0xffffffff


	//   ....[229]....
        /*0848*/ 	.word	0xffffffff


	//   ....[230]....
        /*084c*/ 	.word	0xffffffff


	//   ....[231]....
        /*0850*/ 	.word	0xffffffff


	//   ....[232]....
        /*0854*/ 	.word	0xffffffff


	//   ....[233]....
        /*0858*/ 	.word	0xffffffff


	//   ....[234]....
        /*085c*/ 	.word	0xffffffff


	//   ....[235]....
        /*0860*/ 	.word	0xffffffff


	//   ....[236]....
        /*0864*/ 	.word	0xffffffff


	//   ....[237]....
        /*0868*/ 	.word	0xffffffff


	//   ....[238]....
        /*086c*/ 	.word	0xffffffff


	//   ....[239]....
        /*0870*/ 	.word	0xffffffff


	//   ....[240]....
        /*0874*/ 	.word	0xffffffff


	//   ....[241]....
        /*0878*/ 	.word	0xffffffff


	//   ....[242]....
        /*087c*/ 	.word	0xffffffff


	//   ....[243]....
        /*0880*/ 	.word	0xffffffff


	//   ....[244]....
        /*0884*/ 	.word	0xffffffff


	//   ....[245]....
        /*0888*/ 	.word	0xffffffff


	//   ....[246]....
        /*088c*/ 	.word	0xffffffff


	//   ....[247]....
        /*0890*/ 	.word	0xffffffff


	//   ....[248]....
        /*0894*/ 	.word	0xffffffff


	//   ....[249]....
        /*0898*/ 	.word	0xffffffff


	//   ....[250]....
        /*089c*/ 	.word	0xffffffff


	//   ....[251]....
        /*08a0*/ 	.word	0xffffffff


	//   ....[252]....
        /*08a4*/ 	.word	0xffffffff


	//   ....[253]....
        /*08a8*/ 	.word	0xffffffff


	//   ....[254]....
        /*08ac*/ 	.word	0xffffffff


	//   ....[255]....
        /*08b0*/ 	.word	0xffffffff


	//   ....[0]....
        /*08b4*/ 	.word	0xffffffff


	//   ....[1]....
        /*08b8*/ 	.word	0xffffffff


	//   ....[2]....
        /*08bc*/ 	.word	0xffffffff


	//   ....[3]....
        /*08c0*/ 	.word	0xffffffff


	//   ....[4]....
        /*08c4*/ 	.word	0xffffffff


	//----- nvinfo : EIATTR_COOP_GROUP_INSTR_OFFSETS
	.align		4
.L_550:
        /*08c8*/ 	.byte	0x04, 0x28
        /*08ca*/ 	.short	(.L_552 - .L_551)


	//   ....[0]....
.L_551:
        /*08cc*/ 	.word	0x00000050


	//   ....[1]....
        /*08d0*/ 	.word	0x000013d0


	//   ....[2]....
        /*08d4*/ 	.word	0x000013f0


	//   ....[3]....
        /*08d8*/ 	.word	0x00001560


	//   ....[4]....
        /*08dc*/ 	.word	0x00001570


	//   ....[5]....
        /*08e0*/ 	.word	0x00001680


	//   ....[6]....
        /*08e4*/ 	.word	0x000016a0


	//   ....[7]....
        /*08e8*/ 	.word	0x000017b0


	//   ....[8]....
        /*08ec*/ 	.word	0x000017c0


	//   ....[9]....
        /*08f0*/ 	.word	0x000018d0


	//   ....[10]....
        /*08f4*/ 	.word	0x000018f0


	//   ....[11]....
        /*08f8*/ 	.word	0x00001a00


	//   ....[12]....
        /*08fc*/ 	.word	0x00001a10


	//   ....[13]....
        /*0900*/ 	.word	0x00001b20


	//   ....[14]....
        /*0904*/ 	.word	0x00001b40


	//   ....[15]....
        /*0908*/ 	.word	0x00001c50


	//   ....[16]....
        /*090c*/ 	.word	0x00001c60


	//   ....[17]....
        /*0910*/ 	.word	0x00002130


	//   ....[18]....
        /*0914*/ 	.word	0x00002150


	//   ....[19]....
        /*0918*/ 	.word	0x00002170


	//   ....[20]....
        /*091c*/ 	.word	0x00002180


	//   ....[21]....
        /*0920*/ 	.word	0x000021b0


	//   ....[22]....
        /*0924*/ 	.word	0x000021e0


	//   ....[23]....
        /*0928*/ 	.word	0x00002240


	//   ....[24]....
        /*092c*/ 	.word	0x00002250


	//   ....[25]....
        /*0930*/ 	.word	0x00002600


	//   ....[26]....
        /*0934*/ 	.word	0x00002610


	//   ....[27]....
        /*0938*/ 	.word	0x00002620


	//   ....[28]....
        /*093c*/ 	.word	0x00002630


	//   ....[29]....
        /*0940*/ 	.word	0x00002640


	//   ....[30]....
        /*0944*/ 	.word	0x00002660


	//   ....[31]....
        /*0948*/ 	.word	0x00002680


	//   ....[32]....
        /*094c*/ 	.word	0x00002690


	//   ....[33]....
        /*0950*/ 	.word	0x00003e00


	//   ....[34]....
        /*0954*/ 	.word	0x00003e40


	//   ....[35]....
        /*0958*/ 	.word	0x00003e50


	//   ....[36]....
        /*095c*/ 	.word	0x00003e60


	//   ....[37]....
        /*0960*/ 	.word	0x00003e70


	//   ....[38]....
        /*0964*/ 	.word	0x00003e80


	//   ....[39]....
        /*0968*/ 	.word	0x00003e90


	//   ....[40]....
        /*096c*/ 	.word	0x00003eb0


	//   ....[41]....
        /*0970*/ 	.word	0x000041c0


	//   ....[42]....
        /*0974*/ 	.word	0x00004400


	//   ....[43]....
        /*0978*/ 	.word	0x00004410


	//   ....[44]....
        /*097c*/ 	.word	0x00004420


	//   ....[45]....
        /*0980*/ 	.word	0x00004e20


	//   ....[46]....
        /*0984*/ 	.word	0x00004e50


	//   ....[47]....
        /*0988*/ 	.word	0x00004e70


	//   ....[48]....
        /*098c*/ 	.word	0x00004e80


	//   ....[49]....
        /*0990*/ 	.word	0x00004eb0


	//   ....[50]....
        /*0994*/ 	.word	0x00004ed0


	//   ....[51]....
        /*0998*/ 	.word	0x00004ef0


	//   ....[52]....
        /*099c*/ 	.word	0x00004f00


	//   ....[53]....
        /*09a0*/ 	.word	0x00006c00


	//   ....[54]....
        /*09a4*/ 	.word	0x00006c30


	//   ....[55]....
        /*09a8*/ 	.word	0x00006ce0


	//   ....[56]....
        /*09ac*/ 	.word	0x00006cf0


	//   ....[57]....
        /*09b0*/ 	.word	0x00006d20


	//   ....[58]....
        /*09b4*/ 	.word	0x00006d50


	//   ....[59]....
        /*09b8*/ 	.word	0x00006d80


	//   ....[60]....
        /*09bc*/ 	.word	0x00006e00


	//   ....[61]....
        /*09c0*/ 	.word	0x00008460


	//   ....[62]....
        /*09c4*/ 	.word	0x00008490


	//   ....[63]....
        /*09c8*/ 	.word	0x00008540


	//   ....[64]....
        /*09cc*/ 	.word	0x00008550


	//   ....[65]....
        /*09d0*/ 	.word	0x00008580


	//   ....[66]....
        /*09d4*/ 	.word	0x000085b0


	//   ....[67]....
        /*09d8*/ 	.word	0x000085e0


	//   ....[68]....
        /*09dc*/ 	.word	0x00008660


	//   ....[69]....
        /*09e0*/ 	.word	0x00008850


	//   ....[70]....
        /*09e4*/ 	.word	0x00008a80


	//   ....[71]....
        /*09e8*/ 	.word	0x00008a90


	//   ....[72]....
        /*09ec*/ 	.word	0x00008aa0


	//   ....[73]....
        /*09f0*/ 	.word	0x000090b0


	//   ....[74]....
        /*09f4*/ 	.word	0x000091b0


	//   ....[75]....
        /*09f8*/ 	.word	0x00009320


	//   ....[76]....
        /*09fc*/ 	.word	0x00009340


	//   ....[77]....
        /*0a00*/ 	.word	0x00009460


	//   ....[78]....
        /*0a04*/ 	.word	0x00009480


	//   ....[79]....
        /*0a08*/ 	.word	0x000095a0


	//   ....[80]....
        /*0a0c*/ 	.word	0x000095c0


	//   ....[81]....
        /*0a10*/ 	.word	0x0000bdc0


	//   ....[82]....
        /*0a14*/ 	.word	0x0000be10


	//   ....[83]....
        /*0a18*/ 	.word	0x0000be40


	//   ....[84]....
        /*0a1c*/ 	.word	0x0000be60


	//   ....[85]....
        /*0a20*/ 	.word	0x0000be80


	//   ....[86]....
        /*0a24*/ 	.word	0x0000be90


	//   ....[87]....
        /*0a28*/ 	.word	0x0000bea0


	//   ....[88]....
        /*0a2c*/ 	.word	0x0000beb0


	//   ....[89]....
        /*0a30*/ 	.word	0x0000d5a0


	//   ....[90]....
        /*0a34*/ 	.word	0x0000d5c0


	//   ....[91]....
        /*0a38*/ 	.word	0x0000d660


	//   ....[92]....
        /*0a3c*/ 	.word	0x0000d6a0


	//   ....[93]....
        /*0a40*/ 	.word	0x0000d6d0


	//   ....[94]....
        /*0a44*/ 	.word	0x0000d700


	//   ....[95]....
        /*0a48*/ 	.word	0x0000d720


	//   ....[96]....
        /*0a4c*/ 	.word	0x0000d770


	//   ....[97]....
        /*0a50*/ 	.word	0x0000dc90


	//   ....[98]....
        /*0a54*/ 	.word	0x0000dcb0


	//   ....[99]....
        /*0a58*/ 	.word	0x0000dcd0


	//   ....[100]....
        /*0a5c*/ 	.word	0x0000dcf0


	//   ....[101]....
        /*0a60*/ 	.word	0x0000dd10


	//   ....[102]....
        /*0a64*/ 	.word	0x0000dd30


	//   ....[103]....
        /*0a68*/ 	.word	0x0000dd50


	//   ....[104]....
        /*0a6c*/ 	.word	0x0000dd70


	//   ....[105]....
        /*0a70*/ 	.word	0x000101e0


	//   ....[106]....
        /*0a74*/ 	.word	0x00010230


	//   ....[107]....
        /*0a78*/ 	.word	0x00010240


	//   ....[108]....
        /*0a7c*/ 	.word	0x00010270


	//   ....[109]....
        /*0a80*/ 	.word	0x00010280


	//   ....[110]....
        /*0a84*/ 	.word	0x000102a0


	//   ....[111]....
        /*0a88*/ 	.word	0x000102c0


	//   ....[112]....
        /*0a8c*/ 	.word	0x000102d0


	//   ....[113]....
        /*0a90*/ 	.word	0x000117f0


	//   ....[114]....
        /*0a94*/ 	.word	0x00011ba0


	//   ....[115]....
        /*0a98*/ 	.word	0x00011bc0


	//   ....[116]....
        /*0a9c*/ 	.word	0x00011be0


	//   ....[117]....
        /*0aa0*/ 	.word	0x00011c00


	//   ....[118]....
        /*0aa4*/ 	.word	0x00011c10


	//   ....[119]....
        /*0aa8*/ 	.word	0x00011c20


	//   ....[120]....
        /*0aac*/ 	.word	0x00011c30


	//   ....[121]....
        /*0ab0*/ 	.word	0x00011c40


	//   ....[122]....
        /*0ab4*/ 	.word	0x00011ed0


	//   ....[123]....
        /*0ab8*/ 	.word	0x00011ee0


	//   ....[124]....
        /*0abc*/ 	.word	0x00011fc0


	//   ....[125]....
        /*0ac0*/ 	.word	0x00011ff0


	//   ....[126]....
        /*0ac4*/ 	.word	0x000120b0


	//   ....[127]....
        /*0ac8*/ 	.word	0x000120e0


	//   ....[128]....
        /*0acc*/ 	.word	0x000121a0


	//   ....[129]....
        /*0ad0*/ 	.word	0x000121d0


	//   ....[130]....
        /*0ad4*/ 	.word	0x00012290


	//   ....[131]....
        /*0ad8*/ 	.word	0x000122c0


	//   ....[132]....
        /*0adc*/ 	.word	0x00012380


	//   ....[133]....
        /*0ae0*/ 	.word	0x000123b0


	//   ....[134]....
        /*0ae4*/ 	.word	0x00012470


	//   ....[135]....
        /*0ae8*/ 	.word	0x000124a0


	//   ....[136]....
        /*0aec*/ 	.word	0x00012560


	//   ....[137]....
        /*0af0*/ 	.word	0x00012580


	//   ....[138]....
        /*0af4*/ 	.word	0x00012a90


	//   ....[139]....
        /*0af8*/ 	.word	0x00012ab0


	//   ....[140]....
        /*0afc*/ 	.word	0x00012c10


	//   ....[141]....
        /*0b00*/ 	.word	0x00012c20


	//   ....[142]....
        /*0b04*/ 	.word	0x00012d20


	//   ....[143]....
        /*0b08*/ 	.word	0x00012d40


	//   ....[144]....
        /*0b0c*/ 	.word	0x00012e40


	//   ....[145]....
        /*0b10*/ 	.word	0x00012e50


	//   ....[146]....
        /*0b14*/ 	.word	0x00012f50


	//   ....[147]....
        /*0b18*/ 	.word	0x00012f70


	//   ....[148]....
        /*0b1c*/ 	.word	0x00013070


	//   ....[149]....
        /*0b20*/ 	.word	0x00013080


	//   ....[150]....
        /*0b24*/ 	.word	0x00013180


	//   ....[151]....
        /*0b28*/ 	.word	0x000131a0


	//   ....[152]....
        /*0b2c*/ 	.word	0x000132a0


	//   ....[153]....
        /*0b30*/ 	.word	0x000132b0


	//   ....[154]....
        /*0b34*/ 	.word	0x00013420


	//   ....[155]....
        /*0b38*/ 	.word	0x00013510


	//   ....[156]....
        /*0b3c*/ 	.word	0x00013580


	//   ....[157]....
        /*0b40*/ 	.word	0x000135f0


	//   ....[158]....
        /*0b44*/ 	.word	0x00013650


	//   ....[159]....
        /*0b48*/ 	.word	0x000136c0


	//   ....[160]....
        /*0b4c*/ 	.word	0x00013730


	//   ....[161]....
        /*0b50*/ 	.word	0x000137a0


	//   ....[162]....
        /*0b54*/ 	.word	0x00013800


	//   ....[163]....
        /*0b58*/ 	.word	0x00013870


	//   ....[164]....
        /*0b5c*/ 	.word	0x000138e0


	//   ....[165]....
        /*0b60*/ 	.word	0x00013950


	//   ....[166]....
        /*0b64*/ 	.word	0x000139b0


	//   ....[167]....
        /*0b68*/ 	.word	0x00013a20


	//   ....[168]....
        /*0b6c*/ 	.word	0x00013a90


	//   ....[169]....
        /*0b70*/ 	.word	0x00013b00


	//   ....[170]....
        /*0b74*/ 	.word	0x00013b60


	//   ....[171]....
        /*0b78*/ 	.word	0x00013bd0


	//   ....[172]....
        /*0b7c*/ 	.word	0x00013c40


	//   ....[173]....
        /*0b80*/ 	.word	0x00013d70


	//   ....[174]....
        /*0b84*/ 	.word	0x00013dd0


	//   ....[175]....
        /*0b88*/ 	.word	0x00013f10


	//   ....[176]....
        /*0b8c*/ 	.word	0x00013f70


	//   ....[177]....
        /*0b90*/ 	.word	0x000140b0


	//   ....[178]....
        /*0b94*/ 	.word	0x00014110


	//   ....[179]....
        /*0b98*/ 	.word	0x00014170


	//   ....[180]....
        /*0b9c*/ 	.word	0x000141d0


	//   ....[181]....
        /*0ba0*/ 	.word	0x00014430


	//   ....[182]....
        /*0ba4*/ 	.word	0x00014690


	//   ....[183]....
        /*0ba8*/ 	.word	0x00014cb0


	//   ....[184]....
        /*0bac*/ 	.word	0x00014d00


	//   ....[185]....
        /*0bb0*/ 	.word	0x00014d50


	//   ....[186]....
        /*0bb4*/ 	.word	0x00014da0


	//   ....[187]....
        /*0bb8*/ 	.word	0x00014df0


	//   ....[188]....
        /*0bbc*/ 	.word	0x00014e40


	//   ....[189]....
        /*0bc0*/ 	.word	0x00014e90


	//   ....[190]....
        /*0bc4*/ 	.word	0x00014ee0


	//   ....[191]....
        /*0bc8*/ 	.word	0x00014f40


	//   ....[192]....
        /*0bcc*/ 	.word	0x00014fb0


	//   ....[193]....
        /*0bd0*/ 	.word	0x000150e0


	//   ....[194]....
        /*0bd4*/ 	.word	0x00015140


	//   ....[195]....
        /*0bd8*/ 	.word	0x00015280


	//   ....[196]....
        /*0bdc*/ 	.word	0x000152e0


	//   ....[197]....
        /*0be0*/ 	.word	0x00015420


	//   ....[198]....
        /*0be4*/ 	.word	0x00015480


	//   ....[199]....
        /*0be8*/ 	.word	0x000154e0


	//   ....[200]....
        /*0bec*/ 	.word	0x00015550


	//   ....[201]....
        /*0bf0*/ 	.word	0x00015680


	//   ....[202]....
        /*0bf4*/ 	.word	0x000156e0


	//   ....[203]....
        /*0bf8*/ 	.word	0x00015820


	//   ....[204]....
        /*0bfc*/ 	.word	0x00015880


	//   ....[205]....
        /*0c00*/ 	.word	0x000159c0


	//   ....[206]....
        /*0c04*/ 	.word	0x00015a20


	//   ....[207]....
        /*0c08*/ 	.word	0x00015a70


	//   ....[208]....
        /*0c0c*/ 	.word	0x00015ac0


	//   ....[209]....
        /*0c10*/ 	.word	0x00015d10


	//   ....[210]....
        /*0c14*/ 	.word	0x00015f60


	//   ....[211]....
        /*0c18*/ 	.word	0x000165a0


	//   ....[212]....
        /*0c1c*/ 	.word	0x000165e0


	//   ....[213]....
        /*0c20*/ 	.word	0x00016630


	//   ....[214]....
        /*0c24*/ 	.word	0x00016670


	//   ....[215]....
        /*0c28*/ 	.word	0x000166c0


	//   ....[216]....
        /*0c2c*/ 	.word	0x00016700


	//   ....[217]....
        /*0c30*/ 	.word	0x00016750


	//   ....[218]....
        /*0c34*/ 	.word	0x00016790


	//   ....[219]....
        /*0c38*/ 	.word	0x00016800


	//   ....[220]....
        /*0c3c*/ 	.word	0x00016870


	//   ....[221]....
        /*0c40*/ 	.word	0x000168e0


	//   ....[222]....
        /*0c44*/ 	.word	0x000169f0


	//   ....[223]....
        /*0c48*/ 	.word	0x00016a50


	//   ....[224]....
        /*0c4c*/ 	.word	0x00016b60


	//   ....[225]....
        /*0c50*/ 	.word	0x00016bc0


	//   ....[226]....
        /*0c54*/ 	.word	0x00016cd0


	//   ....[227]....
        /*0c58*/ 	.word	0x00016d30


	//   ....[228]....
        /*0c5c*/ 	.word	0x00016d70


	//   ....[229]....
        /*0c60*/ 	.word	0x00016db0


	//   ....[230]....
        /*0c64*/ 	.word	0x00016e00


	//   ....[231]....
        /*0c68*/ 	.word	0x00016e40


	//   ....[232]....
        /*0c6c*/ 	.word	0x00016e90


	//   ....[233]....
        /*0c70*/ 	.word	0x00016ed0


	//   ....[234]....
        /*0c74*/ 	.word	0x00016f20


	//   ....[235]....
        /*0c78*/ 	.word	0x00016f60


	//   ....[236]....
        /*0c7c*/ 	.word	0x00016fc0


	//   ....[237]....
        /*0c80*/ 	.word	0x00017020


	//   ....[238]....
        /*0c84*/ 	.word	0x00017070


	//   ....[239]....
        /*0c88*/ 	.word	0x000170d0


	//   ....[240]....
        /*0c8c*/ 	.word	0x00017120


	//   ....[241]....
        /*0c90*/ 	.word	0x00017170


	//   ....[242]....
        /*0c94*/ 	.word	0x000171c0


	//   ....[243]....
        /*0c98*/ 	.word	0x00017210


	//   ....[244]....
        /*0c9c*/ 	.word	0x00017270


	//   ....[245]....
        /*0ca0*/ 	.word	0x000172e0


	//   ....[246]....
        /*0ca4*/ 	.word	0x00017350


	//   ....[247]....
        /*0ca8*/ 	.word	0x000173b0


	//   ....[248]....
        /*0cac*/ 	.word	0x00017420


	//   ....[249]....
        /*0cb0*/ 	.word	0x00017490


	//   ....[250]....
        /*0cb4*/ 	.word	0x00017500


	//   ....[251]....
        /*0cb8*/ 	.word	0x00017560


	//   ....[252]....
        /*0cbc*/ 	.word	0x000175d0


	//   ....[253]....
        /*0cc0*/ 	.word	0x00017640


	//   ....[254]....
        /*0cc4*/ 	.word	0x000176b0


	//   ....[255]....
        /*0cc8*/ 	.word	0x00017710


	//   ....[0]....
        /*0ccc*/ 	.word	0x00017780


	//   ....[1]....
        /*0cd0*/ 	.word	0x000177f0


	//   ....[2]....
        /*0cd4*/ 	.word	0x00017860


	//   ....[3]....
        /*0cd8*/ 	.word	0x000178c0


	//   ....[4]....
        /*0cdc*/ 	.word	0x00017930


	//----- nvinfo : EIATTR_EXIT_INSTR_OFFSETS
	.align		4
.L_552:
        /*0ce0*/ 	.byte	0x04, 0x1c
        /*0ce2*/ 	.short	(.L_554 - .L_553)


	//   ....[0]....
.L_553:
        /*0ce4*/ 	.word	0x000000a0


	//   ....[1]....
        /*0ce8*/ 	.word	0x000134c0


	//----- nvinfo : EIATTR_MAX_THREADS
	.align		4
.L_554:
        /*0cec*/ 	.byte	0x04, 0x05
        /*0cee*/ 	.short	(.L_556 - .L_555)
.L_555:
        /*0cf0*/ 	.word	0x00000080
        /*0cf4*/ 	.word	0x00000001
        /*0cf8*/ 	.word	0x00000001


	//----- nvinfo : EIATTR_CRS_STACK_SIZE
	.align		4
.L_556:
        /*0cfc*/ 	.byte	0x04, 0x1e
        /*0cfe*/ 	.short	(.L_558 - .L_557)
.L_557:
        /*0d00*/ 	.word	0x00000000
.L_558:


//--------------------- .nv.info._ZN7cutlass13device_kernelIN5flash19enable_sm80_to_sm89INS1_16FlashAttnFwdSm80INS1_25CollectiveMainloopFwdSm80ILi4ELi1ELb0EN4cute5tupleIJNS5_1CILi128EEENS7_ILi64EEES8_EEELi128ENS_10bfloat16_tEfNS_4arch4Sm80ELb1ELb0ELb1ELb1ELb1ELb0ELb1ELb0EEENS1_21CollectiveEpilogueFwdINS6_IJS8_S8_S9_EEENS6_IJNS7_ILi1EEESH_SH_EEESB_SD_Li128ELb1ELb1ELb0ELb0EEENS1_19SingleTileSchedulerILb1ELb0ELb1ELi128EEEEEEEEEvNT_6ParamsE --------------------------
	.section	.nv.info._ZN7cutlass13device_kernelIN5flash19enable_sm80_to_sm89INS1_16FlashAttnFwdSm80INS1_25CollectiveMainloopFwdSm80ILi4ELi1ELb0EN4cute5tupleIJNS5_1CILi128EEENS7_ILi64EEES8_EEELi128ENS_10bfloat16_tEfNS_4arch4Sm80ELb1ELb0ELb1ELb1ELb1ELb0ELb1ELb0EEENS1_21CollectiveEpilogueFwdINS6_IJS8_S8_S9_EEENS6_IJNS7_ILi1EEESH_SH_EEESB_SD_Li128ELb1ELb1ELb0ELb0EEENS1_19SingleTileSchedulerILb1ELb0ELb1ELi128EEEEEEEEEvNT_6ParamsE,"",@"SHT_CUDA_INFO"
	.sectionflags	@""
	.align	4


	//----- nvinfo : EIATTR_CUDA_API_VERSION
	.align		4
        /*0000*/ 	.byte	0x04, 0x37
        /*0002*/ 	.short	(.L_560 - .L_559)
.L_559:
        /*0004*/ 	.word	0x00000082


	//----- nvinfo : EIATTR_SW2861232_WAR
	.align		4
.L_560:
        /*0008*/ 	.byte	0x01, 0x35
	.zero		2


	//----- nvinfo : EIATTR_PARAM_CBANK
	.align		4
        /*000c*/ 	.byte	0x04, 0x0a
        /*000e*/ 	.short	(.L_562 - .L_561)
	.align		4
.L_561:
        /*0010*/ 	.word	index@(.nv.constant0._ZN7cutlass13device_kernelIN5flash19enable_sm80_to_sm89INS1_16FlashAttnFwdSm80INS1_25CollectiveMainloopFwdSm80ILi4ELi1ELb0EN4cute5tupleIJNS5_1CILi128EEENS7_ILi64EEES8_EEELi128ENS_10bfloat16_tEfNS_4arch4Sm80ELb1ELb0ELb1ELb1ELb1ELb0ELb1ELb0EEENS1_21CollectiveEpilogueFwdINS6_IJS8_S8_S9_EEENS6_IJNS7_ILi1EEESH_SH_EEESB_SD_Li128ELb1ELb1ELb0ELb0EEENS1_19SingleTileSchedulerILb1ELb0ELb1ELi128EEEEEEEEEvNT_6ParamsE)
        /*0014*/ 	.short	0x0160
        /*0016*/ 	.short	0x0418


	//----- nvinfo : EIATTR_CBANK_PARAM_SIZE
	.align		4
.L_562:
        /*0018*/ 	.byte	0x03, 0x19
        /*001a*/ 	.short	0x0418


	//----- nvinfo : EIATTR_KPARAM_INFO
	.align		4
        /*001c*/ 	.byte	0x04, 0x17
        /*001e*/ 	.short	(.L_564 - .L_563)
.L_563:
        /*0020*/ 	.word	0x00000000
        /*0024*/ 	.short	0x0000
        /*0026*/ 	.short	0x0000
        /*0028*/ 	.byte	0x00, 0xf0, 0x61, 0x10


	//----- nvinfo : EIATTR_MAXREG_COUNT
	.align		4
.L_564:
        /*002c*/ 	.byte	0x03, 0x1b
        /*002e*/ 	.short	0x00ff


	//----- nvinfo : EIATTR_NUM_BARRIERS
	.align		4
        /*0030*/ 	.byte	0x02, 0x4c
        /*0032*/ 	.byte	0x02
	.zero		1


	//----- nvinfo : EIATTR_ANNOTATIONS
	.align		4
        /*0034*/ 	.byte	0x04, 0x55
        /*0036*/ 	.short	(.L_566 - .L_565)


	//   ....[0]....
.L_565:
        /* <DEDUP_REMOVED lines=85> */


	//----- nvinfo : EIATTR_MERCURY_ISA_VERSION
	.align		4
.L_566:
        /*0578*/ 	.byte	0x03, 0x5f
        /*057a*/ 	.short	0x0000


	//----- nvinfo : EIATTR_COOP_GROUP_MASK_REGIDS
	.align		4
        /*057c*/ 	.byte	0x04, 0x29
        /*057e*/ 	.short	(.L_568 - .L_567)


	//   ....[0]....
.L_567:
        /*0580*/ 	.word	0xffffffff


	//   ....[1]....
        /*0584*/ 	.word	0xffffffff


	//   ....[2]....
        /*0588*/ 	.word	0xffffffff


	//   ....[3]....
        /*058c*/ 	.word	0xffffffff


	//   ....[4]....
        /*0590*/ 	.word	0xffffffff


	//   ....[5]....
        /*0594*/ 	.word	0xffffffff


	//   ....[6]....
        /*0598*/ 	.word	0xffffffff


	//   ....[7]....
        /*059c*/ 	.word	0xffffffff


	//   ....[8]....
        /*05a0*/ 	.word	0xffffffff


	//   ....[9]....
        /*05a4*/ 	.word	0xffffffff


	//   ....[10]....
        /*05a8*/ 	.word	0xffffffff


	//   ....[11]....
        /*05ac*/ 	.word	0xffffffff


	//   ....[12]....
        /*05b0*/ 	.word	0xffffffff


	//   ....[13]....
        /*05b4*/ 	.word	0xffffffff


	//   ....[14]....
        /*05b8*/ 	.word	0xffffffff


	//   ....[15]....
        /*05bc*/ 	.word	0xffffffff


	//   ....[16]....
        /*05c0*/ 	.word	0xffffffff


	//   ....[17]....
        /*05c4*/ 	.word	0xffffffff


	//   ....[18]....
        /*05c8*/ 	.word	0xffffffff


	//   ....[19]....
        /*05cc*/ 	.word	0xffffffff


	//   ....[20]....
        /*05d0*/ 	.word	0xffffffff


	//   ....[21]....
        /*05d4*/ 	.word	0xffffffff


	//   ....[22]....
        /*05d8*/ 	.word	0xffffffff


	//   ....[23]....
        /*05dc*/ 	.word	0xffffffff


	//   ....[24]....
        /*05e0*/ 	.word	0xffffffff


	//   ....[25]....
        /*05e4*/ 	.word	0xffffffff


	//   ....[26]....
        /*05e8*/ 	.word	0xffffffff


	//   ....[27]....
        /*05ec*/ 	.word	0xffffffff


	//   ....[28]....
        /*05f0*/ 	.word	0xffffffff


	//   ....[29]....
        /*05f4*/ 	.word	0xffffffff


	//   ....[30]....
        /*05f8*/ 	.word	0xffffffff


	//   ....[31]....
        /*05fc*/ 	.word	0xffffffff


	//   ....[32]....
        /*0600*/ 	.word	0xffffffff


	//   ....[33]....
        /*0604*/ 	.word	0xffffffff


	//   ....[34]....
        /*0608*/ 	.word	0xffffffff


	//   ....[35]....
        /*060c*/ 	.word	0xffffffff


	//   ....[36]....
        /*0610*/ 	.word	0xffffffff


	//   ....[37]....
        /*0614*/ 	.word	0xffffffff


	//   ....[38]....
        /*0618*/ 	.word	0xffffffff


	//   ....[39]....
        /*061c*/ 	.word	0xffffffff


	//   ....[40]....
        /*0620*/ 	.word	0xffffffff


	//   ....[41]....
        /*0624*/ 	.word	0xffffffff


	//   ....[42]....
        /*0628*/ 	.word	0xffffffff


	//   ....[43]....
        /*062c*/ 	.word	0xffffffff


	//   ....[44]....
        /*0630*/ 	.word	0xffffffff


	//   ....[45]....
        /*0634*/ 	.word	0xffffffff


	//   ....[46]....
        /*0638*/ 	.word	0xffffffff


	//   ....[47]....
        /*063c*/ 	.word	0xffffffff


	//   ....[48]....
        /*0640*/ 	.word	0xffffffff


	//   ....[49]....
        /*0644*/ 	.word	0xffffffff


	//   ....[50]....
        /*0648*/ 	.word	0xffffffff


	//   ....[51]....
        /*064c*/ 	.word	0xffffffff


	//   ....[52]....
        /*0650*/ 	.word	0xffffffff


	//   ....[53]....
        /*0654*/ 	.word	0xffffffff


	//   ....[54]....
        /*0658*/ 	.word	0xffffffff


	//   ....[55]....
        /*065c*/ 	.word	0xffffffff


	//   ....[56]....
        /*0660*/ 	.word	0xffffffff


	//   ....[57]....
        /*0664*/ 	.word	0xffffffff


	//   ....[58]....
        /*0668*/ 	.word	0xffffffff


	//   ....[59]....
        /*066c*/ 	.word	0xffffffff


	//   ....[60]....
        /*0670*/ 	.word	0xffffffff


	//   ....[61]....
        /*0674*/ 	.word	0xffffffff


	//   ....[62]....
        /*0678*/ 	.word	0xffffffff


	//   ....[63]....
        /*067c*/ 	.word	0xffffffff


	//   ....[64]....
        /*0680*/ 	.word	0xffffffff


	//   ....[65]....
        /*0684*/ 	.word	0xffffffff


	//   ....[66]....
        /*0688*/ 	.word	0xffffffff


	//   ....[67]....
        /*068c*/ 	.word	0xffffffff


	//   ....[68]....
        /*0690*/ 	.word	0xffffffff


	//   ....[69]....
        /*0694*/ 	.word	0xffffffff


	//   ....[70]....
        /*0698*/ 	.word	0xffffffff


	//   ....[71]....
        /*069c*/ 	.word	0xffffffff


	//   ....[72]....
        /*06a0*/ 	.word	0xffffffff


	//   ....[73]....
        /*06a4*/ 	.word	0xffffffff


	//   ....[74]....
        /*06a8*/ 	.word	0xffffffff


	//   ....[75]....
        /*06ac*/ 	.word	0xffffffff


	//   ....[76]....
        /*06b0*/ 	.word	0xffffffff


	//   ....[77]....
        /*06b4*/ 	.word	0xffffffff


	//   ....[78]....
        /*06b8*/ 	.word	0xffffffff


	//   ....[79]....
        /*06bc*/ 	.word	0xffffffff


	//   ....[80]....
        /*06c0*/ 	.word	0xffffffff


	//   ....[81]....
        /*06c4*/ 	.word	0xffffffff


	//   ....[82]....
        /*06c8*/ 	.word	0xffffffff


	//   ....[83]....
        /*06cc*/ 	.word	0xffffffff


	//   ....[84]....
        /*06d0*/ 	.word	0xffffffff


	//   ....[85]....
        /*06d4*/ 	.word	0xffffffff


	//   ....[86]....
        /*06d8*/ 	.word	0xffffffff


	//   ....[87]....
        /*06dc*/ 	.word	0xffffffff


	//   ....[88]....
        /*06e0*/ 	.word	0xffffffff


	//   ....[89]....
        /*06e4*/ 	.word	0xffffffff


	//   ....[90]....
        /*06e8*/ 	.word	0xffffffff


	//   ....[91]....
        /*06ec*/ 	.word	0xffffffff


	//   ....[92]....
        /*06f0*/ 	.word	0xffffffff


	//   ....[93]....
        /*06f4*/ 	.word	0xffffffff


	//   ....[94]....
        /*06f8*/ 	.word	0xffffffff


	//   ....[95]....
        /*06fc*/ 	.word	0xffffffff


	//   ....[96]....
        /*0700*/ 	.word	0xffffffff


	//   ....[97]....
        /*0704*/ 	.word	0xffffffff


	//   ....[98]....
        /*0708*/ 	.word	0xffffffff


	//   ....[99]....
        /*070c*/ 	.word	0xffffffff


	//   ....[100]....
        /*0710*/ 	.word	0xffffffff


	//   ....[101]....
        /*0714*/ 	.word	0xffffffff


	//   ....[102]....
        /*0718*/ 	.word	0xffffffff


	//   ....[103]....
        /*071c*/ 	.word	0xffffffff


	//   ....[104]....
        /*0720*/ 	.word	0xffffffff


	//   ....[105]....
        /*0724*/ 	.word	0xffffffff


	//   ....[106]....
        /*0728*/ 	.word	0xffffffff


	//   ....[107]....
        /*072c*/ 	.word	0xffffffff


	//   ....[108]....
        /*0730*/ 	.word	0xffffffff


	//   ....[109]....
        /*0734*/ 	.word	0xffffffff


	//   ....[110]....
        /*0738*/ 	.word	0xffffffff


	//   ....[111]....
        /*073c*/ 	.word	0xffffffff


	//   ....[112]....
        /*0740*/ 	.word	0xffffffff


	//   ....[113]....
        /*0744*/ 	.word	0xffffffff


	//   ....[114]....
        /*0748*/ 	.word	0xffffffff


	//   ....[115]....
        /*074c*/ 	.word	0xffffffff


	//   ....[116]....
        /*0750*/ 	.word	0xffffffff


	//   ....[117]....
        /*0754*/ 	.word	0xffffffff


	//   ....[118]....
        /*0758*/ 	.word	0xffffffff


	//   ....[119]....
        /*075c*/ 	.word	0xffffffff


	//   ....[120]....
        /*0760*/ 	.word	0xffffffff


	//   ....[121]....
        /*0764*/ 	.word	0xffffffff


	//   ....[122]....
        /*0768*/ 	.word	0xffffffff


	//   ....[123]....
        /*076c*/ 	.word	0xffffffff


	//   ....[124]....
        /*0770*/ 	.word	0xffffffff


	//   ....[125]....
        /*0774*/ 	.word	0xffffffff


	//   ....[126]....
        /*0778*/ 	.word	0xffffffff


	//   ....[127]....
        /*077c*/ 	.word	0xffffffff


	//   ....[128]....
        /*0780*/ 	.word	0xffffffff


	//   ....[129]....
        /*0784*/ 	.word	0xffffffff


	//   ....[130]....
        /*0788*/ 	.word	0xffffffff


	//   ....[131]....
        /*078c*/ 	.word	0xffffffff


	//   ....[132]....
        /*0790*/ 	.word	0xffffffff


	//   ....[133]....
        /*0794*/ 	.word	0xffffffff


	//   ....[134]....
        /*0798*/ 	.word	0xffffffff


	//   ....[135]....
        /*079c*/ 	.word	0xffffffff


	//   ....[136]....
        /*07a0*/ 	.word	0xffffffff


	//   ....[137]....
        /*07a4*/ 	.word	0xffffffff


	//   ....[138]....
        /*07a8*/ 	.word	0xffffffff


	//   ....[139]....
        /*07ac*/ 	.word	0xffffffff


	//   ....[140]....
        /*07b0*/ 	.word	0xffffffff


	//   ....[141]....
        /*07b4*/ 	.word	0xffffffff


	//   ....[142]....
        /*07b8*/ 	.word	0xffffffff


	//   ....[143]....
        /*07bc*/ 	.word	0xffffffff


	//   ....[144]....
        /*07c0*/ 	.word	0xffffffff


	//   ....[145]....
        /*07c4*/ 	.word	0xffffffff


	//   ....[146]....
        /*07c8*/ 	.word	0xffffffff


	//   ....[147]....
        /*07cc*/ 	.word	0xffffffff


	//   ....[148]....
        /*07d0*/ 	.word	0xffffffff


	//   ....[149]....
        /*07d4*/ 	.word	0xffffffff


	//   ....[150]....
        /*07d8*/ 	.word	0xffffffff


	//   ....[151]....
        /*07dc*/ 	.word	0xffffffff


	//   ....[152]....
        /*07e0*/ 	.word	0xffffffff


	//----- nvinfo : EIATTR_COOP_GROUP_INSTR_OFFSETS
	.align		4
.L_568:
        /*07e4*/ 	.byte	0x04, 0x28
        /*07e6*/ 	.short	(.L_570 - .L_569)


	//   ....[0]....
.L_569:
        /*07e8*/ 	.word	0x000000a0


	//   ....[1]....
        /*07ec*/ 	.word	0x00001410


	//   ....[2]....
        /*07f0*/ 	.word	0x00001570


	//   ....[3]....
        /*07f4*/ 	.word	0x00001640


	//   ....[4]....
        /*07f8*/ 	.word	0x00001670


	//   ....[5]....
        /*07fc*/ 	.word	0x00001740


	//   ....[6]....
        /*0800*/ 	.word	0x00001770


	//   ....[7]....
        /*0804*/ 	.word	0x00001840


	//   ....[8]....
        /*0808*/ 	.word	0x00001870


	//   ....[9]....
        /*080c*/ 	.word	0x00001940


	//   ....[10]....
        /*0810*/ 	.word	0x00001970


	//   ....[11]....
        /*0814*/ 	.word	0x00001a40


	//   ....[12]....
        /*0818*/ 	.word	0x00001a70


	//   ....[13]....
        /*081c*/ 	.word	0x00001b40


	//   ....[14]....
        /*0820*/ 	.word	0x00001b70


	//   ....[15]....
        /*0824*/ 	.word	0x00001c40


	//   ....[16]....
        /*0828*/ 	.word	0x00001c80


	//   ....[17]....
        /*082c*/ 	.word	0x00002180


	//   ....[18]....
        /*0830*/ 	.word	0x000021b0


	//   ....[19]....
        /*0834*/ 	.word	0x000021c0


	//   ....[20]....
        /*0838*/ 	.word	0x000021d0


	//   ....[21]....
        /*083c*/ 	.word	0x000021e0


	//   ....[22]....
        /*0840*/ 	.word	0x000021f0


	//   ....[23]....
        /*0844*/ 	.word	0x00002200


	//   ....[24]....
        /*0848*/ 	.word	0x00002210


	//   ....[25]....
        /*084c*/ 	.word	0x00002610


	//   ....[26]....
        /*0850*/ 	.word	0x00002620


	//   ....[27]....
        /*0854*/ 	.word	0x00002630


	//   ....[28]....
        /*0858*/ 	.word	0x00002640


	//   ....[29]....
        /*085c*/ 	.word	0x00002650


	//   ....[30]....
        /*0860*/ 	.word	0x00002660


	//   ....[31]....
        /*0864*/ 	.word	0x00002680


	//   ....[32]....
        /*0868*/ 	.word	0x00002690


	//   ....[33]....
        /*086c*/ 	.word	0x00003760


	//   ....[34]....
        /*0870*/ 	.word	0x00003780


	//   ....[35]....
        /*0874*/ 	.word	0x00003790


	//   ....[36]....
        /*0878*/ 	.word	0x000037a0


	//   ....[37]....
        /*087c*/ 	.word	0x000037b0


	//   ....[38]....
        /*0880*/ 	.word	0x000037c0


	//   ....[39]....
        /*0884*/ 	.word	0x000037d0


	//   ....[40]....
        /*0888*/ 	.word	0x000037f0


	//   ....[41]....
        /*088c*/ 	.word	0x000043d0


	//   ....[42]....
        /*0890*/ 	.word	0x000043f0


	//   ....[43]....
        /*0894*/ 	.word	0x00004500


	//   ....[44]....
        /*0898*/ 	.word	0x00004780


	//   ....[45]....
        /*089c*/ 	.word	0x00004a50


	//   ....[46]....
        /*08a0*/ 	.word	0x00004c60


	//   ....[47]....
        /*08a4*/ 	.word	0x00004dc0


	//   ....[48]....
        /*08a8*/ 	.word	0x00004fc0


	//   ....[49]....
        /*08ac*/ 	.word	0x00005200


	//   ....[50]....
        /*08b0*/ 	.word	0x00005360


	//   ....[51]....
        /*08b4*/ 	.word	0x00005430


	//   ....[52]....
        /*08b8*/ 	.word	0x000054b0


	//   ....[53]....
        /*08bc*/ 	.word	0x00007f50


	//   ....[54]....
        /*08c0*/ 	.word	0x00007f60


	//   ....[55]....
        /*08c4*/ 	.word	0x00007f70


	//   ....[56]....
        /*08c8*/ 	.word	0x00007f80


	//   ....[57]....
        /*08cc*/ 	.word	0x00007f90


	//   ....[58]....
        /*08d0*/ 	.word	0x00007fa0


	//   ....[59]....
        /*08d4*/ 	.word	0x00007fb0


	//   ....[60]....
        /*08d8*/ 	.word	0x00007fd0


	//   ....[61]....
        /*08dc*/ 	.word	0x000096b0


	//   ....[62]....
        /*08e0*/ 	.word	0x000096c0


	//   ....[63]....
        /*08e4*/ 	.word	0x000096d0


	//   ....[64]....
        /*08e8*/ 	.word	0x000096e0


	//   ....[65]....
        /*08ec*/ 	.word	0x000096f0


	//   ....[66]....
        /*08f0*/ 	.word	0x00009700


	//   ....[67]....
        /*08f4*/ 	.word	0x00009710


	//   ....[68]....
        /*08f8*/ 	.word	0x00009720


	//   ....[69]....
        /*08fc*/ 	.word	0x00009aa0


	//   ....[70]....
        /*0900*/ 	.word	0x00009ad0


	//   ....[71]....
        /*0904*/ 	.word	0x00009ae0


	//   ....[72]....
        /*0908*/ 	.word	0x00009b00


	//   ....[73]....
        /*090c*/ 	.word	0x00009eb0


	//   ....[74]....
        /*0910*/ 	.word	0x0000a130


	//   ....[75]....
        /*0914*/ 	.word	0x0000a280


	//   ....[76]....
        /*0918*/ 	.word	0x0000a580


	//   ....[77]....
        /*091c*/ 	.word	0x0000a820


	//   ....[78]....
        /*0920*/ 	.word	0x0000a960


	//   ....[79]....
        /*0924*/ 	.word	0x0000a990


	//   ....[80]....
        /*0928*/ 	.word	0x0000aad0


	//   ....[81]....
        /*092c*/ 	.word	0x0000d490


	//   ....[82]....
        /*0930*/ 	.word	0x0000d4a0


	//   ....[83]....
        /*0934*/ 	.word	0x0000d4b0


	//   ....[84]....
        /*0938*/ 	.word	0x0000d4c0


	//   ....[85]....
        /*093c*/ 	.word	0x0000d4d0


	//   ....[86]....
        /*0940*/ 	.word	0x0000d4e0


	//   ....[87]....
        /*0944*/ 	.word	0x0000d4f0


	//   ....[88]....
        /*0948*/ 	.word	0x0000d520


	//   ....[89]....
        /*094c*/ 	.word	0x0000d930


	//   ....[90]....
        /*0950*/ 	.word	0x0000d950


	//   ....[91]....
        /*0954*/ 	.word	0x0000d970


	//   ....[92]....
        /*0958*/ 	.word	0x0000d990


	//   ....[93]....
        /*095c*/ 	.word	0x0000d9f0


	//   ....[94]....
        /*0960*/ 	.word	0x0000da50


	//   ....[95]....
        /*0964*/ 	.word	0x0000dab0


	//   ....[96]....
        /*0968*/ 	.word	0x0000db10


	//   ....[97]....
        /*096c*/ 	.word	0x0000f2f0


	//   ....[98]....
        /*0970*/ 	.word	0x0000f3d0


	//   ....[99]....
        /*0974*/ 	.word	0x0000f400


	//   ....[100]....
        /*0978*/ 	.word	0x0000f460


	//   ....[101]....
        /*097c*/ 	.word	0x0000f4b0


	//   ....[102]....
        /*0980*/ 	.word	0x0000f4d0


	//   ....[103]....
        /*0984*/ 	.word	0x0000f5f0


	//   ....[104]....
        /*0988*/ 	.word	0x0000fa90


	//   ....[105]....
        /*098c*/ 	.word	0x00012060


	//   ....[106]....
        /*0990*/ 	.word	0x00012070


	//   ....[107]....
        /*0994*/ 	.word	0x00012080


	//   ....[108]....
        /*0998*/ 	.word	0x00012090


	//   ....[109]....
        /*099c*/ 	.word	0x000120c0


	//   ....[110]....
        /*09a0*/ 	.word	0x000120e0


	//   ....[111]....
        /*09a4*/ 	.word	0x00012100


	//   ....[112]....
        /*09a8*/ 	.word	0x00012110


	//   ....[113]....
        /*09ac*/ 	.word	0x00013d80


	//   ....[114]....
        /*09b0*/ 	.word	0x00013dc0


	//   ....[115]....
        /*09b4*/ 	.word	0x00013df0


	//   ....[116]....
        /*09b8*/ 	.word	0x00013e20


	//   ....[117]....
        /*09bc*/ 	.word	0x00013e60


	//   ....[118]....
        /*09c0*/ 	.word	0x00013ea0


	//   ....[119]....
        /*09c4*/ 	.word	0x00013ec0


	//   ....[120]....
        /*09c8*/ 	.word	0x00013ed0


	//   ....[121]....
        /*09cc*/ 	.word	0x00014090


	//   ....[122]....
        /*09d0*/ 	.word	0x000140a0


	//   ....[123]....
        /*09d4*/ 	.word	0x000141a0


	//   ....[124]....
        /*09d8*/ 	.word	0x000141d0


	//   ....[125]....
        /*09dc*/ 	.word	0x000142b0


	//   ....[126]....
        /*09e0*/ 	.word	0x000142e0


	//   ....[127]....
        /*09e4*/ 	.word	0x000143c0


	//   ....[128]....
        /*09e8*/ 	.word	0x000143f0


	//   ....[129]....
        /*09ec*/ 	.word	0x000144d0


	//   ....[130]....
        /*09f0*/ 	.word	0x00014500


	//   ....[131]....
        /*09f4*/ 	.word	0x000145e0


	//   ....[132]....
        /*09f8*/ 	.word	0x00014610


	//   ....[133]....
        /*09fc*/ 	.word	0x000146f0


	//   ....[134]....
        /*0a00*/ 	.word	0x00014720


	//   ....[135]....
        /*0a04*/ 	.word	0x00014800


	//   ....[136]....
        /*0a08*/ 	.word	0x00014820


	//   ....[137]....
        /*0a0c*/ 	.word	0x000150e0


	//   ....[138]....
        /*0a10*/ 	.word	0x000150f0


	//   ....[139]....
        /*0a14*/ 	.word	0x000151c0


	//   ....[140]....
        /*0a18*/ 	.word	0x000151f0


	//   ....[141]....
        /*0a1c*/ 	.word	0x000152c0


	//   ....[142]....
        /*0a20*/ 	.word	0x000152f0


	//   ....[143]....
        /*0a24*/ 	.word	0x000153c0


	//   ....[144]....
        /*0a28*/ 	.word	0x000153f0


	//   ....[145]....
        /*0a2c*/ 	.word	0x000154c0


	//   ....[146]....
        /*0a30*/ 	.word	0x000154f0


	//   ....[147]....
        /*0a34*/ 	.word	0x000155c0


	//   ....[148]....
        /*0a38*/ 	.word	0x000155f0


	//   ....[149]....
        /*0a3c*/ 	.word	0x000156c0


	//   ....[150]....
        /*0a40*/ 	.word	0x000156f0


	//   ....[151]....
        /*0a44*/ 	.word	0x000157c0


	//   ....[152]....
        /*0a48*/ 	.word	0x000157e0


	//----- nvinfo : EIATTR_EXIT_INSTR_OFFSETS
	.align		4
.L_570:
        /*0a4c*/ 	.byte	0x04, 0x1c
        /*0a4e*/ 	.short	(.L_572 - .L_571)


	//   ....[0]....
.L_571:
        /*0a50*/ 	.word	0x00000450


	//   ....[1]....
        /*0a54*/ 	.word	0x00014830


	//   ....[2]....
        /*0a58*/ 	.word	0x00014890


	//   ....[3]....
        /*0a5c*/ 	.word	0x000148f0


	//   ....[4]....
        /*0a60*/ 	.word	0x000157f0


	//   ....[5]....
        /*0a64*/ 	.word	0x00015840


	//   ....[6]....
        /*0a68*/ 	.word	0x000158a0


	//----- nvinfo : EIATTR_CTAIDZ_USED
	.align		4
.L_572:
        /*0a6c*/ 	.byte	0x01, 0x04
	.zero		2


	//----- nvinfo : EIATTR_MAX_THREADS
	.align		4
        /*0a70*/ 	.byte	0x04, 0x05
        /*0a72*/ 	.short	(.L_574 - .L_573)
.L_573:
        /*0a74*/ 	.word	0x00000080
        /*0a78*/ 	.word	0x00000001
        /*0a7c*/ 	.word	0x00000001


	//----- nvinfo : EIATTR_CRS_STACK_SIZE
	.align		4
.L_574:
        /*0a80*/ 	.byte	0x04, 0x1e
        /*0a82*/ 	.short	(.L_576 - .L_575)
.L_575:
        /*0a84*/ 	.word	0x00000000
.L_576:


//--------------------- .nv.info._ZN7cutlass13device_kernelIN5flash19enable_sm80_to_sm89INS1_16FlashAttnFwdSm80INS1_25CollectiveMainloopFwdSm80ILi4ELi1ELb0EN4cute5tupleIJNS5_1CILi128EEENS7_ILi64EEES8_EEELi128ENS_10bfloat16_tEfNS_4arch4Sm80ELb1ELb0ELb1ELb1ELb1ELb1ELb1ELb0EEENS1_21CollectiveEpilogueFwdINS6_IJS8_S8_S9_EEENS6_IJNS7_ILi1EEESH_SH_EEESB_SD_Li128ELb1ELb1ELb0ELb0EEENS1_19SingleTileSchedulerILb1ELb0ELb1ELi128EEEEEEEEEvNT_6ParamsE --------------------------
	.section	.nv.info._ZN7cutlass13device_kernelIN5flash19enable_sm80_to_sm89INS1_16FlashAttnFwdSm80INS1_25CollectiveMainloopFwdSm80ILi4ELi1ELb0EN4cute5tupleIJNS5_1CILi128EEENS7_ILi64EEES8_EEELi128ENS_10bfloat16_tEfNS_4arch4Sm80ELb1ELb0ELb1ELb1ELb1ELb1ELb1ELb0EEENS1_21CollectiveEpilogueFwdINS6_IJS8_S8_S9_EEENS6_IJNS7_ILi1EEESH_SH_EEESB_SD_Li128ELb1ELb1ELb0ELb0EEENS1_19SingleTileSchedulerILb1ELb0ELb1ELi128EEEEEEEEEvNT_6ParamsE,"",@"SHT_CUDA_INFO"
	.sectionflags	@""
	.align	4


	//----- nvinfo : EIATTR_CUDA_API_VERSION
	.align		4
        /*0000*/ 	.byte	0x04, 0x37
        /*0002*/ 	.short	(.L_578 - .L_577)
.L_577:
        /*0004*/ 	.word	0x00000082


	//----- nvinfo : EIATTR_SW2861232_WAR
	.align		4
.L_578:
        /*0008*/ 	.byte	0x01, 0x35
	.zero		2


	//----- nvinfo : EIATTR_PARAM_CBANK
	.align		4
        /*000c*/ 	.byte	0x04, 0x0a
        /*000e*/ 	.short	(.L_580 - .L_579)
	.align		4
.L_579:
        /*0010*/ 	.word	index@(.nv.constant0._ZN7cutlass13device_kernelIN5flash19enable_sm80_to_sm89INS1_16FlashAttnFwdSm80INS1_25CollectiveMainloopFwdSm80ILi4ELi1ELb0EN4cute5tupleIJNS5_1CILi128EEENS7_ILi64EEES8_EEELi128ENS_10bfloat16_tEfNS_4arch4Sm80ELb1ELb0ELb1ELb1ELb1ELb1ELb1ELb0EEENS1_21CollectiveEpilogueFwdINS6_IJS8_S8_S9_EEENS6_IJNS7_ILi1EEESH_SH_EEESB_SD_Li128ELb1ELb1ELb0ELb0EEENS1_19SingleTileSchedulerILb1ELb0ELb1ELi128EEEEEEEEEvNT_6ParamsE)
        /*0014*/ 	.short	0x0160
        /*0016*/ 	.short	0x0418


	//----- nvinfo : EIATTR_CBANK_PARAM_SIZE
	.align		4
.L_580:
        /*0018*/ 	.byte	0x03, 0x19
        /*001a*/ 	.short	0x0418


	//----- nvinfo : EIATTR_KPARAM_INFO
	.align		4
        /*001c*/ 	.byte	0x04, 0x17
        /*001e*/ 	.short	(.L_582 - .L_581)
.L_581:
        /*0020*/ 	.word	0x00000000
        /*0024*/ 	.short	0x0000
        /*0026*/ 	.short	0x0000
        /*0028*/ 	.byte	0x00, 0xf0, 0x61, 0x10


	//----- nvinfo : EIATTR_MAXREG_COUNT
	.align		4
.L_582:
        /*002c*/ 	.byte	0x03, 0x1b
        /*002e*/ 	.short	0x00ff


	//----- nvinfo : EIATTR_NUM_BARRIERS
	.align		4
        /*0030*/ 	.byte	0x02, 0x4c
        /*0032*/ 	.byte	0x02
	.zero		1


	//----- nvinfo : EIATTR_ANNOTATIONS
	.align		4
        /*0034*/ 	.byte	0x04, 0x55
        /*0036*/ 	.short	(.L_584 - .L_583)


	//   ....[0]....
.L_583:
        /* <DEDUP_REMOVED lines=185> */


	//----- nvinfo : EIATTR_MERCURY_ISA_VERSION
	.align		4
.L_584:
        /*0bb8*/ 	.byte	0x03, 0x5f
        /*0bba*/ 	.short	0x0000


	//----- nvinfo : EIATTR_COOP_GROUP_MASK_REGIDS
	.align		4
        /*0bbc*/ 	.byte	0x04, 0x29
        /*0bbe*/ 	.short	(.L_586 - .L_585)


	//   ....[0]....
.L_585:
        /*0bc0*/ 	.word	0xffffffff


	//   ....[1]....
        /*0bc4*/ 	.word	0xffffffff


	//   ....[2]....
        /*0bc8*/ 	.word	0xffffffff


	//   ....[3]....
        /*0bcc*/ 	.word	0xffffffff


	//   ....[4]....
        /*0bd0*/ 	.word	0xffffffff


	//   ....[5]....
        /*0bd4*/ 	.word	0xffffffff


	//   ....[6]....
        /*0bd8*/ 	.word	0xffffffff


	//   ....[7]....
        /*0bdc*/ 	.word	0xffffffff


	//   ....[8]....
        /*0be0*/ 	.word	0xffffffff


	//   ....[9]....
        /*0be4*/ 	.word	0xffffffff


	//   ....[10]....
        /*0be8*/ 	.word	0xffffffff


	//   ....[11]....
        /*0bec*/ 	.word	0xffffffff


	//   ....[12]....
        /*0bf0*/ 	.word	0xffffffff


	//   ....[13]....
        /*0bf4*/ 	.word	0xffffffff


	//   ....[14]....
        /*0bf8*/ 	.word	0xffffffff


	//   ....[15]....
        /*0bfc*/ 	.word	0xffffffff


	//   ....[16]....
        /*0c00*/ 	.word	0xffffffff


	//   ....[17]....
        /*0c04*/ 	.word	0xffffffff


	//   ....[18]....
        /*0c08*/ 	.word	0xffffffff


	//   ....[19]....
        /*0c0c*/ 	.word	0xffffffff


	//   ....[20]....
        /*0c10*/ 	.word	0xffffffff


	//   ....[21]....
        /*0c14*/ 	.word	0xffffffff


	//   ....[22]....
        /*0c18*/ 	.word	0xffffffff


	//   ....[23]....
        /*0c1c*/ 	.word	0xffffffff


	//   ....[24]....
        /*0c20*/ 	.word	0xffffffff


	//   ....[25]....
        /*0c24*/ 	.word	0xffffffff


	//   ....[26]....
        /*0c28*/ 	.word	0xffffffff


	//   ....[27]....
        /*0c2c*/ 	.word	0xffffffff


	//   ....[28]....
        /*0c30*/ 	.word	0xffffffff


	//   ....[29]....
        /*0c34*/ 	.word	0xffffffff


	//   ....[30]....
        /*0c38*/ 	.word	0xffffffff


	//   ....[31]....
        /*0c3c*/ 	.word	0xffffffff


	//   ....[32]....
        /*0c40*/ 	.word	0xffffffff


	//   ....[33]....
        /*0c44*/ 	.word	0xffffffff


	//   ....[34]....
        /*0c48*/ 	.word	0xffffffff


	//   ....[35]....
        /*0c4c*/ 	.word	0xffffffff


	//   ....[36]....
        /*0c50*/ 	.word	0xffffffff


	//   ....[37]....
        /*0c54*/ 	.word	0xffffffff


	//   ....[38]....
        /*0c58*/ 	.word	0xffffffff


	//   ....[39]....
        /*0c5c*/ 	.word	0xffffffff


	//   ....[40]....
        /*0c60*/ 	.word	0xffffffff


	//   ....[41]....
        /*0c64*/ 	.word	0xffffffff


	//   ....[42]....
        /*0c68*/ 	.word	0xffffffff


	//   ....[43]....
        /*0c6c*/ 	.word	0xffffffff


	//   ....[44]....
        /*0c70*/ 	.word	0xffffffff


	//   ....[45]....
        /*0c74*/ 	.word	0xffffffff


	//   ....[46]....
        /*0c78*/ 	.word	0xffffffff


	//   ....[47]....
        /*0c7c*/ 	.word	0xffffffff


	//   ....[48]....
        /*0c80*/ 	.word	0xffffffff


	//   ....[49]....
        /*0c84*/ 	.word	0xffffffff


	//   ....[50]....
        /*0c88*/ 	.word	0xffffffff


	//   ....[51]....
        /*0c8c*/ 	.word	0xffffffff


	//   ....[52]....
        /*0c90*/ 	.word	0xffffffff


	//   ....[53]....
        /*0c94*/ 	.word	0xffffffff


	//   ....[54]....
        /*0c98*/ 	.word	0xffffffff


	//   ....[55]....
        /*0c9c*/ 	.word	0xffffffff


	//   ....[56]....
        /*0ca0*/ 	.word	0xffffffff


	//   ....[57]....
        /*0ca4*/ 	.word	0xffffffff


	//   ....[58]....
        /*0ca8*/ 	.word	0xffffffff


	//   ....[59]....
        /*0cac*/ 	.word	0xffffffff


	//   ....[60]....
        /*0cb0*/ 	.word	0xffffffff


	//   ....[61]....
        /*0cb4*/ 	.word	0xffffffff


	//   ....[62]....
        /*0cb8*/ 	.word	0xffffffff


	//   ....[63]....
        /*0cbc*/ 	.word	0xffffffff


	//   ....[64]....
        /*0cc0*/ 	.word	0xffffffff


	//   ....[65]....
        /*0cc4*/ 	.word	0xffffffff


	//   ....[66]....
        /*0cc8*/ 	.word	0xffffffff


	//   ....[67]....
        /*0ccc*/ 	.word	0xffffffff


	//   ....[68]....
        /*0cd0*/ 	.word	0xffffffff


	//   ....[69]....
        /*0cd4*/ 	.word	0xffffffff


	//   ....[70]....
        /*0cd8*/ 	.word	0xffffffff


	//   ....[71]....
        /*0cdc*/ 	.word	0xffffffff


	//   ....[72]....
        /*0ce0*/ 	.word	0xffffffff


	//   ....[73]....
        /*0ce4*/ 	.word	0xffffffff


	//   ....[74]....
        /*0ce8*/ 	.word	0xffffffff


	//   ....[75]....
        /*0cec*/ 	.word	0xffffffff


	//   ....[76]....
        /*0cf0*/ 	.word	0xffffffff


	//   ....[77]....
        /*0cf4*/ 	.word	0xffffffff


	//   ....[78]....
        /*0cf8*/ 	.word	0xffffffff


	//   ....[79]....
        /*0cfc*/ 	.word	0xffffffff


	//   ....[80]....
        /*0d00*/ 	.word	0xffffffff


	//   ....[81]....
        /*0d04*/ 	.word	0xffffffff


	//   ....[82]....
        /*0d08*/ 	.word	0xffffffff


	//   ....[83]....
        /*0d0c*/ 	.word	0xffffffff


	//   ....[84]....
        /*0d10*/ 	.word	0xffffffff


	//   ....[85]....
        /*0d14*/ 	.word	0xffffffff


	//   ....[86]....
        /*0d18*/ 	.word	0xffffffff


	//   ....[87]....
        /*0d1c*/ 	.word	0xffffffff


	//   ....[88]....
        /*0d20*/ 	.word	0xffffffff


	//   ....[89]....
        /*0d24*/ 	.word	0xffffffff


	//   ....[90]....
        /*0d28*/ 	.word	0xffffffff


	//   ....[91]....
        /*0d2c*/ 	.word	0xffffffff


	//   ....[92]....
        /*0d30*/ 	.word	0xffffffff


	//   ....[93]....
        /*0d34*/ 	.word	0xffffffff


	//   ....[94]....
        /*0d38*/ 	.word	0xffffffff


	//   ....[95]....
        /*0d3c*/ 	.word	0xffffffff


	//   ....[96]....
        /*0d40*/ 	.word	0xffffffff


	//   ....[97]....
        /*0d44*/ 	.word	0xffffffff


	//   ....[98]....
        /*0d48*/ 	.word	0xffffffff


	//   ....[99]....
        /*0d4c*/ 	.word	0xffffffff


	//   ....[100]....
        /*0d50*/ 	.word	0xffffffff


	//   ....[101]....
        /*0d54*/ 	.word	0xffffffff


	//   ....[102]....
        /*0d58*/ 	.word	0xffffffff


	//   ....[103]....
        /*0d5c*/ 	.word	0xffffffff


	//   ....[104]....
        /*0d60*/ 	.word	0xffffffff


	//   ....[105]....
        /*0d64*/ 	.word	0xffffffff


	//   ....[106]....
        /*0d68*/ 	.word	0xffffffff


	//   ....[107]....
        /*0d6c*/ 	.word	0xffffffff


	//   ....[108]....
        /*0d70*/ 	.word	0xffffffff


	//   ....[109]....
        /*0d74*/ 	.word	0xffffffff


	//   ....[110]....
        /*0d78*/ 	.word	0xffffffff


	//   ....[111]....
        /*0d7c*/ 	.word	0xffffffff


	//   ....[112]....
        /*0d80*/ 	.word	0xffffffff


	//   ....[113]....
        /*0d84*/ 	.word	0xffffffff


	//   ....[114]....
        /*0d88*/ 	.word	0xffffffff


	//   ....[115]....
        /*0d8c*/ 	.word	0xffffffff


	//   ....[116]....
        /*0d90*/ 	.word	0xffffffff


	//   ....[117]....
        /*0d94*/ 	.word	0xffffffff


	//   ....[118]....
        /*0d98*/ 	.word	0xffffffff


	//   ....[119]....
        /*0d9c*/ 	.word	0xffffffff


	//   ....[120]....
        /*0da0*/ 	.word	0xffffffff


	//   ....[121]....
        /*0da4*/ 	.word	0xffffffff


	//   ....[122]....
        /*0da8*/ 	.word	0xffffffff


	//   ....[123]....
        /*0dac*/ 	.word	0xffffffff


	//   ....[124]....
        /*0db0*/ 	.word	0xffffffff


	//   ....[125]....
        /*0db4*/ 	.word	0xffffffff


	//   ....[126]....
        /*0db8*/ 	.word	0xffffffff


	//   ....[127]....
        /*0dbc*/ 	.word	0xffffffff


	//   ....[128]....
        /*0dc0*/ 	.word	0xffffffff


	//   ....[129]....
        /*0dc4*/ 	.word	0xffffffff


	//   ....[130]....
        /*0dc8*/ 	.word	0xffffffff


	//   ....[131]....
        /*0dcc*/ 	.word	0xffffffff


	//   ....[132]....
        /*0dd0*/ 	.word	0xffffffff


	//   ....[133]....
        /*0dd4*/ 	.word	0xffffffff


	//   ....[134]....
        /*0dd8*/ 	.word	0xffffffff


	//   ....[135]....
        /*0ddc*/ 	.word	0xffffffff


	//   ....[136]....
        /*0de0*/ 	.word	0xffffffff


	//   ....[137]....
        /*0de4*/ 	.word	0xffffffff


	//   ....[138]....
        /*0de8*/ 	.word	0xffffffff


	//   ....[139]....
        /*0dec*/ 	.word	0xffffffff


	//   ....[140]....
        /*0df0*/ 	.word	0xffffffff


	//   ....[141]....
        /*0df4*/ 	.word	0xffffffff


	//   ....[142]....
        /*0df8*/ 	.word	0xffffffff


	//   ....[143]....
        /*0dfc*/ 	.word	0xffffffff


	//   ....[144]....
        /*0e00*/ 	.word	0xffffffff


	//   ....[145]....
        /*0e04*/ 	.word	0xffffffff


	//   ....[146]....
        /*0e08*/ 	.word	0xffffffff


	//   ....[147]....
        /*0e0c*/ 	.word	0xffffffff


	//   ....[148]....
        /*0e10*/ 	.word	0xffffffff


	//   ....[149]....
        /*0e14*/ 	.word	0xffffffff


	//   ....[150]....
        /*0e18*/ 	.word	0xffffffff


	//   ....[151]....
        /*0e1c*/ 	.word	0xffffffff


	//   ....[152]....
        /*0e20*/ 	.word	0xffffffff


	//   ....[153]....
        /*0e24*/ 	.word	0xffffffff


	//   ....[154]....
        /*0e28*/ 	.word	0xffffffff


	//   ....[155]....
        /*0e2c*/ 	.word	0xffffffff


	//   ....[156]....
        /*0e30*/ 	.word	0xffffffff


	//   ....[157]....
        /*0e34*/ 	.word	0xffffffff


	//   ....[158]....
        /*0e38*/ 	.word	0xffffffff


	//   ....[159]....
        /*0e3c*/ 	.word	0xffffffff


	//   ....[160]....
        /*0e40*/ 	.word	0xffffffff


	//   ....[161]....
        /*0e44*/ 	.word	0xffffffff


	//   ....[162]....
        /*0e48*/ 	.word	0xffffffff


	//   ....[163]....
        /*0e4c*/ 	.word	0xffffffff


	//   ....[164]....
        /*0e50*/ 	.word	0xffffffff


	//   ....[165]....
        /*0e54*/ 	.word	0xffffffff


	//   ....[166]....
        /*0e58*/ 	.word	0xffffffff


	//   ....[167]....
        /*0e5c*/ 	.word	0xffffffff


	//   ....[168]....
        /*0e60*/ 	.word	0xffffffff


	//   ....[169]....
        /*0e64*/ 	.word	0xffffffff


	//   ....[170]....
        /*0e68*/ 	.word	0xffffffff


	//   ....[171]....
        /*0e6c*/ 	.word	0xffffffff


	//   ....[172]....
        /*0e70*/ 	.word	0xffffffff


	//   ....[173]....
        /*0e74*/ 	.word	0xffffffff


	//   ....[174]....
        /*0e78*/ 	.word	0xffffffff


	//   ....[175]....
        /*0e7c*/ 	.word	0xffffffff


	//   ....[176]....
        /*0e80*/ 	.word	0xffffffff


	//   ....[177]....
        /*0e84*/ 	.word	0xffffffff


	//   ....[178]....
        /*0e88*/ 	.word	0xffffffff


	//   ....[179]....
        /*0e8c*/ 	.word	0xffffffff


	//   ....[180]....
        /*0e90*/ 	.word	0xffffffff


	//   ....[181]....
        /*0e94*/ 	.word	0xffffffff


	//   ....[182]....
        /*0e98*/ 	.word	0xffffffff


	//   ....[183]....
        /*0e9c*/ 	.word	0xffffffff


	//   ....[184]....
        /*0ea0*/ 	.word	0xffffffff


	//   ....[185]....
        /*0ea4*/ 	.word	0xffffffff


	//   ....[186]....
        /*0ea8*/ 	.word	0xffffffff


	//   ....[187]....
        /*0eac*/ 	.word	0xffffffff


	//   ....[188]....
        /*0eb0*/ 	.word	0xffffffff


	//   ....[189]....
        /*0eb4*/ 	.word	0xffffffff


	//   ....[190]....
        /*0eb8*/ 	.word	0xffffffff


	//   ....[191]....
        /*0ebc*/ 	.word	0xffffffff


	//   ....[192]....
        /*0ec0*/ 	.word	0xffffffff


	//   ....[193]....
        /*0ec4*/ 	.word	0xffffffff


	//   ....[194]....
        /*0ec8*/ 	.word	0xffffffff


	//   ....[195]....
        /*0ecc*/ 	.word	0xffffffff


	//   ....[196]....
        /*0ed0*/ 	.word	0xffffffff


	//   ....[197]....
        /*0ed4*/ 	.word	0xffffffff


	//   ....[198]....
        /*0ed8*/ 	.word	0xffffffff


	//   ....[199]....
        /*0edc*/ 	.word	0xffffffff


	//   ....[200]....
        /*0ee0*/ 	.word	0xffffffff


	//   ....[201]....
        /*0ee4*/ 	.word	0xffffffff


	//   ....[202]....
        /*0ee8*/ 	.word	0xffffffff


	//   ....[203]....
        /*0eec*/ 	.word	0xffffffff


	//   ....[204]....
        /*0ef0*/ 	.word	0xffffffff


	//   ....[205]....
        /*0ef4*/ 	.word	0xffffffff


	//   ....[206]....
        /*0ef8*/ 	.word	0xffffffff


	//   ....[207]....
        /*0efc*/ 	.word	0xffffffff


	//   ....[208]....
        /*0f00*/ 	.word	0xffffffff


	//   ....[209]....
        /*0f04*/ 	.word	0xffffffff


	//   ....[210]....
        /*0f08*/ 	.word	0xffffffff


	//   ....[211]....
        /*0f0c*/ 	.word	0xffffffff


	//   ....[212]....
        /*0f10*/ 	.word	0xffffffff


	//   ....[213]....
        /*0f14*/ 	.word	0xffffffff


	//   ....[214]....
        /*0f18*/ 	.word	0xffffffff


	//   ....[215]....
        /*0f1c*/ 	.word	0xffffffff


	//   ....[216]....
        /*0f20*/ 	.word	0xffffffff


	//   ....[217]....
        /*0f24*/ 	.word	0xffffffff


	//   ....[218]....
        /*0f28*/ 	.word	0xffffffff


	//   ....[219]....
        /*0f2c*/ 	.word	0xffffffff


	//   ....[220]....
        /*0f30*/ 	.word	0xffffffff


	//   ....[221]....
        /*0f34*/ 	.word	0xffffffff


	//   ....[222]....
        /*0f38*/ 	.word	0xffffffff


	//   ....[223]....
        /*0f3c*/ 	.word	0xffffffff


	//   ....[224]....
        /*0f40*/ 	.word	0xffffffff


	//   ....[225]....
        /*0f44*/ 	.word	0xffffffff


	//   ....[226]....
        /*0f48*/ 	.word	0xffffffff


	//   ....[227]....
        /*0f4c*/ 	.word	0xffffffff


	//   ....[228]....
        /*0f50*/ 	.word	0xffffffff


	//   ....[229]....
        /*0f54*/ 	.word	0xffffffff


	//   ....[230]....
        /*0f58*/ 	.word	0xffffffff


	//   ....[231]....
        /*0f5c*/ 	.word	0xffffffff


	//   ....[232]....
        /*0f60*/ 	.word	0xffffffff


	//   ....[233]....
        /*0f64*/ 	.word	0xffffffff


	//   ....[234]....
        /*0f68*/ 	.word	0xffffffff


	//   ....[235]....
        /*0f6c*/ 	.word	0xffffffff


	//   ....[236]....
        /*0f70*/ 	.word	0xffffffff


	//   ....[237]....
        /*0f74*/ 	.word	0xffffffff


	//   ....[238]....
        /*0f78*/ 	.word	0xffffffff


	//   ....[239]....
        /*0f7c*/ 	.word	0xffffffff


	//   ....[240]....
        /*0f80*/ 	.word	0xffffffff


	//   ....[241]....
        /*0f84*/ 	.word	0xffffffff


	//   ....[242]....
        /*0f88*/ 	.word	0xffffffff


	//   ....[243]....
        /*0f8c*/ 	.word	0xffffffff


	//   ....[244]....
        /*0f90*/ 	.word	0xffffffff


	//   ....[245]....
        /*0f94*/ 	.word	0xffffffff


	//   ....[246]....
        /*0f98*/ 	.word	0xffffffff


	//   ....[247]....
        /*0f9c*/ 	.word	0xffffffff


	//   ....[248]....
        /*0fa0*/ 	.word	0xffffffff


	//   ....[249]....
        /*0fa4*/ 	.word	0xffffffff


	//   ....[250]....
        /*0fa8*/ 	.word	0xffffffff


	//   ....[251]....
        /*0fac*/ 	.word	0xffffffff


	//   ....[252]....
        /*0fb0*/ 	.word	0xffffffff


	//   ....[253]....
        /*0fb4*/ 	.word	0xffffffff


	//   ....[254]....
        /*0fb8*/ 	.word	0xffffffff


	//   ....[255]....
        /*0fbc*/ 	.word	0xffffffff


	//   ....[0]....
        /*0fc0*/ 	.word	0xffffffff


	//   ....[1]....
        /*0fc4*/ 	.word	0xffffffff


	//   ....[2]....
        /*0fc8*/ 	.word	0xffffffff


	//   ....[3]....
        /*0fcc*/ 	.word	0xffffffff


	//   ....[4]....
        /*0fd0*/ 	.word	0xffffffff


	//   ....[5]....
        /*0fd4*/ 	.word	0xffffffff


	//   ....[6]....
        /*0fd8*/ 	.word	0xffffffff


	//   ....[7]....
        /*0fdc*/ 	.word	0xffffffff


	//   ....[8]....
        /*0fe0*/ 	.word	0xffffffff


	//   ....[9]....
        /*0fe4*/ 	.word	0xffffffff


	//   ....[10]....
        /*0fe8*/ 	.word	0xffffffff


	//   ....[11]....
        /*0fec*/ 	.word	0xffffffff


	//   ....[12]....
        /*0ff0*/ 	.word	0xffffffff


	//   ....[13]....
        /*0ff4*/ 	.word	0xffffffff


	//   ....[14]....
        /*0ff8*/ 	.word	0xffffffff


	//   ....[15]....
        /*0ffc*/ 	.word	0xffffffff


	//   ....[16]....
        /*1000*/ 	.word	0xffffffff


	//   ....[17]....
        /*1004*/ 	.word	0xffffffff


	//   ....[18]....
        /*1008*/ 	.word	0xffffffff


	//   ....[19]....
        /*100c*/ 	.word	0xffffffff


	//   ....[20]....
        /*1010*/ 	.word	0xffffffff


	//   ....[21]....
        /*1014*/ 	.word	0xffffffff


	//   ....[22]....
        /*1018*/ 	.word	0xffffffff


	//   ....[23]....
        /*101c*/ 	.word	0xffffffff


	//   ....[24]....
        /*1020*/ 	.word	0xffffffff


	//   ....[25]....
        /*1024*/ 	.word	0xffffffff


	//   ....[26]....
        /*1028*/ 	.word	0xffffffff


	//   ....[27]....
        /*102c*/ 	.word	0xffffffff


	//   ....[28]....
        /*1030*/ 	.word	0xffffffff


	//   ....[29]....
        /*1034*/ 	.word	0xffffffff


	//   ....[30]....
        /*1038*/ 	.word	0xffffffff


	//   ....[31]....
        /*103c*/ 	.word	0xffffffff


	//   ....[32]....
        /*1040*/ 	.word	0xffffffff


	//   ....[33]....
        /*1044*/ 	.word	0xffffffff


	//   ....[34]....
        /*1048*/ 	.word	0xffffffff


	//   ....[35]....
        /*104c*/ 	.word	0xffffffff


	//   ....[36]....
        /*1050*/ 	.word	0xffffffff


	//   ....[37]....
        /*1054*/ 	.word	0xffffffff


	//   ....[38]....
        /*1058*/ 	.word	0xffffffff


	//   ....[39]....
        /*105c*/ 	.word	0xffffffff


	//   ....[40]....
        /*1060*/ 	.word	0xffffffff


	//   ....[41]....
        /*1064*/ 	.word	0xffffffff


	//   ....[42]....
        /*1068*/ 	.word	0xffffffff


	//   ....[43]....
        /*106c*/ 	.word	0xffffffff


	//   ....[44]....
        /*1070*/ 	.word	0xffffffff


	//   ....[45]....
        /*1074*/ 	.word	0xffffffff


	//   ....[46]....
        /*1078*/ 	.word	0xffffffff


	//   ....[47]....
        /*107c*/ 	.word	0xffffffff


	//   ....[48]....
        /*1080*/ 	.word	0xffffffff


	//   ....[49]....
        /*1084*/ 	.word	0xffffffff


	//   ....[50]....
        /*1088*/ 	.word	0xffffffff


	//   ....[51]....
        /*108c*/ 	.word	0xffffffff


	//   ....[52]....
        /*1090*/ 	.word	0xffffffff


	//   ....[53]....
        /*1094*/ 	.word	0xffffffff


	//   ....[54]....
        /*1098*/ 	.word	0xffffffff


	//   ....[55]....
        /*109c*/ 	.word	0xffffffff


	//   ....[56]....
        /*10a0*/ 	.word	0xffffffff


	//   ....[57]....
        /*10a4*/ 	.word	0xffffffff


	//   ....[58]....
        /*10a8*/ 	.word	0xffffffff


	//   ....[59]....
        /*10ac*/ 	.word	0xffffffff


	//   ....[60]....
        /*10b0*/ 	.word	0xffffffff


	//   ....[61]....
        /*10b4*/ 	.word	0xffffffff


	//   ....[62]....
        /*10b8*/ 	.word	0xffffffff


	//   ....[63]....
        /*10bc*/ 	.word	0xffffffff


	//   ....[64]....
        /*10c0*/ 	.word	0xffffffff


	//   ....[65]....
        /*10c4*/ 	.word	0xffffffff


	//   ....[66]....
        /*10c8*/ 	.word	0xffffffff


	//   ....[67]....
        /*10cc*/ 	.word	0xffffffff


	//   ....[68]....
        /*10d0*/ 	.word	0xffffffff


	//   ....[69]....
        /*10d4*/ 	.word	0xffffffff


	//   ....[70]....
        /*10d8*/ 	.word	0xffffffff


	//   ....[71]....
        /*10dc*/ 	.word	0xffffffff


	//   ....[72]....
        /*10e0*/ 	.word	0xffffffff


	//   ....[73]....
        /*10e4*/ 	.word	0xffffffff


	//   ....[74]....
        /*10e8*/ 	.word	0xffffffff


	//   ....[75]....
        /*10ec*/ 	.word	0xffffffff


	//   ....[76]....
        /*10f0*/ 	.word	0xffffffff


	//   ....[77]....
        /*10f4*/ 	.word	0xffffffff


	//   ....[78]....
        /*10f8*/ 	.word	0xffffffff


	//   ....[79]....
        /*10fc*/ 	.word	0xffffffff


	//   ....[80]....
        /*1100*/ 	.word	0xffffffff


	//   ....[81]....
        /*1104*/ 	.word	0xffffffff


	//   ....[82]....
        /*1108*/ 	.word	0xffffffff


	//   ....[83]....
        /*110c*/ 	.word	0xffffffff


	//   ....[84]....
        /*1110*/ 	.word	0xffffffff


	//   ....[85]....
        /*1114*/ 	.word	0xffffffff


	//   ....[86]....
        /*1118*/ 	.word	0xffffffff


	//   ....[87]....
        /*111c*/ 	.word	0xffffffff


	//   ....[88]....
        /*1120*/ 	.word	0xffffffff


	//   ....[89]....
        /*1124*/ 	.word	0xffffffff


	//   ....[90]....
        /*1128*/ 	.word	0xffffffff


	//   ....[91]....
        /*112c*/ 	.word	0xffffffff


	//   ....[92]....
        /*1130*/ 	.word	0xffffffff


	//   ....[93]....
        /*1134*/ 	.word	0xffffffff


	//   ....[94]....
        /*1138*/ 	.word	0xffffffff


	//   ....[95]....
        /*113c*/ 	.word	0xffffffff


	//   ....[96]....
        /*1140*/ 	.word	0xffffffff


	//   ....[97]....
        /*1144*/ 	.word	0xffffffff


	//   ....[98]....
        /*1148*/ 	.word	0xffffffff


	//   ....[99]....
        /*114c*/ 	.word	0xffffffff


	//   ....[100]....
        /*1150*/ 	.word	0xffffffff


	//   ....[101]....
        /*1154*/ 	.word	0xffffffff


	//   ....[102]....
        /*1158*/ 	.word	0xffffffff


	//   ....[103]....
        /*115c*/ 	.word	0xffffffff


	//   ....[104]....
        /*1160*/ 	.word	0xffffffff


	//   ....[105]....
        /*1164*/ 	.word	0xffffffff


	//   ....[106]....
        /*1168*/ 	.word	0xffffffff


	//   ....[107]....
        /*116c*/ 	.word	0xffffffff


	//   ....[108]....
        /*1170*/ 	.word	0xffffffff


	//   ....[109]....
        /*1174*/ 	.word	0xffffffff


	//   ....[110]....
        /*1178*/ 	.word	0xffffffff


	//   ....[111]....
        /*117c*/ 	.word	0xffffffff


	//   ....[112]....
        /*1180*/ 	.word	0xffffffff


	//   ....[113]....
        /*1184*/ 	.word	0xffffffff


	//   ....[114]....
        /*1188*/ 	.word	0xffffffff


	//   ....[115]....
        /*118c*/ 	.word	0xffffffff


	//   ....[116]....
        /*1190*/ 	.word	0xffffffff


	//   ....[117]....
        /*1194*/ 	.word	0xffffffff


	//   ....[118]....
        /*1198*/ 	.word	0xffffffff


	//   ....[119]....
        /*119c*/ 	.word	0xffffffff


	//   ....[120]....
        /*11a0*/ 	.word	0xffffffff


	//   ....[121]....
        /*11a4*/ 	.word	0xffffffff


	//   ....[122]....
        /*11a8*/ 	.word	0xffffffff


	//   ....[123]....
        /*11ac*/ 	.word	0xffffffff


	//   ....[124]....
        /*11b0*/ 	.word	0xffffffff


	//   ....[125]....
        /*11b4*/ 	.word	0xffffffff


	//   ....[126]....
        /*11b8*/ 	.word	0xffffffff


	//   ....[127]....
        /*11bc*/ 	.word	0xffffffff


	//   ....[128]....
        /*11c0*/ 	.word	0xffffffff


	//   ....[129]....
        /*11c4*/ 	.word	0xffffffff


	//   ....[130]....
        /*11c8*/ 	.word	0xffffffff


	//   ....[131]....
        /*11cc*/ 	.word	0xffffffff


	//   ....[132]....
        /*11d0*/ 	.word	0xffffffff


	//   ....[133]....
        /*11d4*/ 	.word	0xffffffff


	//   ....[134]....
        /*11d8*/ 	.word	0xffffffff


	//   ....[135]....
        /*11dc*/ 	.word	0xffffffff


	//   ....[136]....
        /*11e0*/ 	.word	0xffffffff


	//   ....[137]....
        /*11e4*/ 	.word	0xffffffff


	//   ....[138]....
        /*11e8*/ 	.word	0xffffffff


	//   ....[139]....
        /*11ec*/ 	.word	0xffffffff


	//   ....[140]....
        /*11f0*/ 	.word	0xffffffff


	//   ....[141]....
        /*11f4*/ 	.word	0xffffffff


	//   ....[142]....
        /*11f8*/ 	.word	0xffffffff


	//   ....[143]....
        /*11fc*/ 	.word	0xffffffff


	//   ....[144]....
        /*1200*/ 	.word	0xffffffff


	//   ....[145]....
        /*1204*/ 	.word	0xffffffff


	//   ....[146]....
        /*1208*/ 	.word	0xffffffff


	//   ....[147]....
        /*120c*/ 	.word	0xffffffff


	//   ....[148]....
        /*1210*/ 	.word	0xffffffff


	//   ....[149]....
        /*1214*/ 	.word	0xffffffff


	//   ....[150]....
        /*1218*/ 	.word	0xffffffff


	//   ....[151]....
        /*121c*/ 	.word	0xffffffff


	//   ....[152]....
        /*1220*/ 	.word	0xffffffff


	//   ....[153]....
        /*1224*/ 	.word	0xffffffff


	//   ....[154]....
        /*1228*/ 	.word	0xffffffff


	//   ....[155]....
        /*122c*/ 	.word	0xffffffff


	//   ....[156]....
        /*1230*/ 	.word	0xffffffff


	//   ....[157]....
        /*1234*/ 	.word	0xffffffff


	//   ....[158]....
        /*1238*/ 	.word	0xffffffff


	//   ....[159]....
        /*123c*/ 	.word	0xffffffff


	//   ....[160]....
        /*1240*/ 	.word	0xffffffff


	//   ....[161]....
        /*1244*/ 	.word	0xffffffff


	//   ....[162]....
        /*1248*/ 	.word	0xffffffff


	//----- nvinfo : EIATTR_COOP_GROUP_INSTR_OFFSETS
	.align		4
.L_586:
        /*124c*/ 	.byte	0x04, 0x28
        /*124e*/ 	.short	(.L_588 - .L_587)


	//   ....[0]....
.L_587:
        /*1250*/ 	.word	0x00000090


	//   ....[1]....
        /*1254*/ 	.word	0x00002550


	//   ....[2]....
        /*1258*/ 	.word	0x000025a0


	//   ....[3]....
        /*125c*/ 	.word	0x00002d70


	//   ....[4]....
        /*1260*/ 	.word	0x00002d90


	//   ....[5]....
        /*1264*/ 	.word	0x000034e0


	//   ....[6]....
        /*1268*/ 	.word	0x00003500


	//   ....[7]....
        /*126c*/ 	.word	0x00003c50


	//   ....[8]....
        /*1270*/ 	.word	0x00003c60


	//   ....[9]....
        /*1274*/ 	.word	0x000044b0


	//   ....[10]....
        /*1278*/ 	.word	0x00004500


	//   ....[11]....
        /*127c*/ 	.word	0x00005270


	//   ....[12]....
        /*1280*/ 	.word	0x000052a0


	//   ....[13]....
        /*1284*/ 	.word	0x00005a20


	//   ....[14]....
        /*1288*/ 	.word	0x00005a50


	//   ....[15]....
        /*128c*/ 	.word	0x000061d0


	//   ....[16]....
        /*1290*/ 	.word	0x000061f0


	//   ....[17]....
        /*1294*/ 	.word	0x00006990


	//   ....[18]....
        /*1298*/ 	.word	0x000069c0


	//   ....[19]....
        /*129c*/ 	.word	0x00006ad0


	//   ....[20]....
        /*12a0*/ 	.word	0x00006b00


	//   ....[21]....
        /*12a4*/ 	.word	0x00006bd0


	//   ....[22]....
        /*12a8*/ 	.word	0x00006c00


	//   ....[23]....
        /*12ac*/ 	.word	0x00006cd0


	//   ....[24]....
        /*12b0*/ 	.word	0x00006cf0


	//   ....[25]....
        /*12b4*/ 	.word	0x00007280


	//   ....[26]....
        /*12b8*/ 	.word	0x000072a0


	//   ....[27]....
        /*12bc*/ 	.word	0x00007370


	//   ....[28]....
        /*12c0*/ 	.word	0x000073a0


	//   ....[29]....
        /*12c4*/ 	.word	0x00007470


	//   ....[30]....
        /*12c8*/ 	.word	0x000074a0


	//   ....[31]....
        /*12cc*/ 	.word	0x00007570


	//   ....[32]....
        /*12d0*/ 	.word	0x000075a0


	//   ....[33]....
        /*12d4*/ 	.word	0x00008580


	//   ....[34]....
        /*12d8*/ 	.word	0x000085a0


	//   ....[35]....
        /*12dc*/ 	.word	0x000086f0


	//   ....[36]....
        /*12e0*/ 	.word	0x00008700


	//   ....[37]....
        /*12e4*/ 	.word	0x00008830


	//   ....[38]....
        /*12e8*/ 	.word	0x00008850


	//   ....[39]....
        /*12ec*/ 	.word	0x00008980


	//   ....[40]....
        /*12f0*/ 	.word	0x00008990


	//   ....[41]....
        /*12f4*/ 	.word	0x00008ac0


	//   ....[42]....
        /*12f8*/ 	.word	0x00008ae0


	//   ....[43]....
        /*12fc*/ 	.word	0x00008c10


	//   ....[44]....
        /*1300*/ 	.word	0x00008c20


	//   ....[45]....
        /*1304*/ 	.word	0x00008d50


	//   ....[46]....
        /*1308*/ 	.word	0x00008d70


	//   ....[47]....
        /*130c*/ 	.word	0x00008ea0


	//   ....[48]....
        /*1310*/ 	.word	0x00008eb0


	//   ....[49]....
        /*1314*/ 	.word	0x00009760


	//   ....[50]....
        /*1318*/ 	.word	0x00009790


	//   ....[51]....
        /*131c*/ 	.word	0x000097c0


	//   ....[52]....
        /*1320*/ 	.word	0x000097e0


	//   ....[53]....
        /*1324*/ 	.word	0x00009810


	//   ....[54]....
        /*1328*/ 	.word	0x00009830


	//   ....[55]....
        /*132c*/ 	.word	0x00009860


	//   ....[56]....
        /*1330*/ 	.word	0x00009870


	//   ....[57]....
        /*1334*/ 	.word	0x00009dd0


	//   ....[58]....
        /*1338*/ 	.word	0x00009e00


	//   ....[59]....
        /*133c*/ 	.word	0x00009e30


	//   ....[60]....
        /*1340*/ 	.word	0x00009ee0


	//   ....[61]....
        /*1344*/ 	.word	0x00009ef0


	//   ....[62]....
        /*1348*/ 	.word	0x00009f00


	//   ....[63]....
        /*134c*/ 	.word	0x0000a0b0


	//   ....[64]....
        /*1350*/ 	.word	0x0000a0e0


	//   ....[65]....
        /*1354*/ 	.word	0x0000aec0


	//   ....[66]....
        /*1358*/ 	.word	0x0000af30


	//   ....[67]....
        /*135c*/ 	.word	0x0000af40


	//   ....[68]....
        /*1360*/ 	.word	0x0000af50


	//   ....[69]....
        /*1364*/ 	.word	0x0000af60


	//   ....[70]....
        /*1368*/ 	.word	0x0000af70


	//   ....[71]....
        /*136c*/ 	.word	0x0000b070


	//   ....[72]....
        /*1370*/ 	.word	0x0000b120


	//   ....[73]....
        /*1374*/ 	.word	0x0000b790


	//   ....[74]....
        /*1378*/ 	.word	0x0000bfd0


	//   ....[75]....
        /*137c*/ 	.word	0x0000bfe0


	//   ....[76]....
        /*1380*/ 	.word	0x0000bff0


	//   ....[77]....
        /*1384*/ 	.word	0x0000c9f0


	//   ....[78]....
        /*1388*/ 	.word	0x0000ca20


	//   ....[79]....
        /*138c*/ 	.word	0x0000ca40


	//   ....[80]....
        /*1390*/ 	.word	0x0000ca50


	//   ....[81]....
        /*1394*/ 	.word	0x0000ca80


	//   ....[82]....
        /*1398*/ 	.word	0x0000caa0


	//   ....[83]....
        /*139c*/ 	.word	0x0000cac0


	//   ....[84]....
        /*13a0*/ 	.word	0x0000cad0


	//   ....[85]....
        /*13a4*/ 	.word	0x0000ed90


	//   ....[86]....
        /*13a8*/ 	.word	0x0000ede0


	//   ....[87]....
        /*13ac*/ 	.word	0x0000edf0


	//   ....[88]....
        /*13b0*/ 	.word	0x0000ee00


	//   ....[89]....
        /*13b4*/ 	.word	0x0000ee10


	//   ....[90]....
        /*13b8*/ 	.word	0x0000ee20


	//   ....[91]....
        /*13bc*/ 	.word	0x0000ef80


	//   ....[92]....
        /*13c0*/ 	.word	0x0000ef90


	//   ....[93]....
        /*13c4*/ 	.word	0x00010660


	//   ....[94]....
        /*13c8*/ 	.word	0x000106b0


	//   ....[95]....
        /*13cc*/ 	.word	0x00010750


	//   ....[96]....
        /*13d0*/ 	.word	0x00010760


	//   ....[97]....
        /*13d4*/ 	.word	0x000107d0


	//   ....[98]....
        /*13d8*/ 	.word	0x000107e0


	//   ....[99]....
        /*13dc*/ 	.word	0x00010870


	//   ....[100]....
        /*13e0*/ 	.word	0x00010880


	//   ....[101]....
        /*13e4*/ 	.word	0x00010b00


	//   ....[102]....
        /*13e8*/ 	.word	0x00010d60


	//   ....[103]....
        /*13ec*/ 	.word	0x00010d90


	//   ....[104]....
        /*13f0*/ 	.word	0x00010dc0


	//   ....[105]....
        /*13f4*/ 	.word	0x00011350


	//   ....[106]....
        /*13f8*/ 	.word	0x000113b0


	//   ....[107]....
        /*13fc*/ 	.word	0x00011720


	//   ....[108]....
        /*1400*/ 	.word	0x00011740


	//   ....[109]....
        /*1404*/ 	.word	0x00011760


	//   ....[110]....
        /*1408*/ 	.word	0x00011780


	//   ....[111]....
        /*140c*/ 	.word	0x000118a0


	//   ....[112]....
        /*1410*/ 	.word	0x000118c0


	//   ....[113]....
        /*1414*/ 	.word	0x00014290


	//   ....[114]....
        /*1418*/ 	.word	0x00014330


	//   ....[115]....
        /*141c*/ 	.word	0x00014350


	//   ....[116]....
        /*1420*/ 	.word	0x00014370


	//   ....[117]....
        /*1424*/ 	.word	0x00014390


	//   ....[118]....
        /*1428*/ 	.word	0x000143b0


	//   ....[119]....
        /*142c*/ 	.word	0x000143d0


	//   ....[120]....
        /*1430*/ 	.word	0x000143e0


	//   ....[121]....
        /*1434*/ 	.word	0x00015ad0


	//   ....[122]....
        /*1438*/ 	.word	0x00015b20


	//   ....[123]....
        /*143c*/ 	.word	0x00015b30


	//   ....[124]....
        /*1440*/ 	.word	0x00015b40


	//   ....[125]....
        /*1444*/ 	.word	0x00015b50


	//   ....[126]....
        /*1448*/ 	.word	0x00015b60


	//   ....[127]....
        /*144c*/ 	.word	0x00015bb0


	//   ....[128]....
        /*1450*/ 	.word	0x00015bd0


	//   ....[129]....
        /*1454*/ 	.word	0x00016240


	//   ....[130]....
        /*1458*/ 	.word	0x00016250


	//   ....[131]....
        /*145c*/ 	.word	0x00016260


	//   ....[132]....
        /*1460*/ 	.word	0x00016270


	//   ....[133]....
        /*1464*/ 	.word	0x000162b0


	//   ....[134]....
        /*1468*/ 	.word	0x000162d0


	//   ....[135]....
        /*146c*/ 	.word	0x000162e0


	//   ....[136]....
        /*1470*/ 	.word	0x000162f0


	//   ....[137]....
        /*1474*/ 	.word	0x00018a10


	//   ....[138]....
        /*1478*/ 	.word	0x00018a80


	//   ....[139]....
        /*147c*/ 	.word	0x00018a90


	//   ....[140]....
        /*1480*/ 	.word	0x00018aa0


	//   ....[141]....
        /*1484*/ 	.word	0x00018ad0


	//   ....[142]....
        /*1488*/ 	.word	0x00018af0


	//   ....[143]....
        /*148c*/ 	.word	0x00018b00


	//   ....[144]....
        /*1490*/ 	.word	0x00018b10


	//   ....[145]....
        /*1494*/ 	.word	0x0001a670


	//   ....[146]....
        /*1498*/ 	.word	0x0001a6b0


	//   ....[147]....
        /*149c*/ 	.word	0x0001a6e0


	//   ....[148]....
        /*14a0*/ 	.word	0x0001a700


	//   ....[149]....
        /*14a4*/ 	.word	0x0001a720


	//   ....[150]....
        /*14a8*/ 	.word	0x0001a740


	//   ....[151]....
        /*14ac*/ 	.word	0x0001a750


	//   ....[152]....
        /*14b0*/ 	.word	0x0001a760


	//   ....[153]....
        /*14b4*/ 	.word	0x0001a9a0


	//   ....[154]....
        /*14b8*/ 	.word	0x0001a9b0


	//   ....[155]....
        /*14bc*/ 	.word	0x0001aab0


	//   ....[156]....
        /*14c0*/ 	.word	0x0001aae0


	//   ....[157]....
        /*14c4*/ 	.word	0x0001abc0


	//   ....[158]....
        /*14c8*/ 	.word	0x0001abf0


	//   ....[159]....
        /*14cc*/ 	.word	0x0001acd0


	//   ....[160]....
        /*14d0*/ 	.word	0x0001ad00


	//   ....[161]....
        /*14d4*/ 	.word	0x0001ade0


	//   ....[162]....
        /*14d8*/ 	.word	0x0001ae10


	//   ....[163]....
        /*14dc*/ 	.word	0x0001aef0


	//   ....[164]....
        /*14e0*/ 	.word	0x0001af20


	//   ....[165]....
        /*14e4*/ 	.word	0x0001b000


	//   ....[166]....
        /*14e8*/ 	.word	0x0001b030


	//   ....[167]....
        /*14ec*/ 	.word	0x0001b110


	//   ....[168]....
        /*14f0*/ 	.word	0x0001b130


	//   ....[169]....
        /*14f4*/ 	.word	0x0001b8a0


	//   ....[170]....
        /*14f8*/ 	.word	0x0001b8c0


	//   ....[171]....
        /*14fc*/ 	.word	0x0001b9d0


	//   ....[172]....
        /*1500*/ 	.word	0x0001b9e0


	//   ....[173]....
        /*1504*/ 	.word	0x0001baf0


	//   ....[174]....
        /*1508*/ 	.word	0x0001bb10


	//   ....[175]....
        /*150c*/ 	.word	0x0001bc20


	//   ....[176]....
        /*1510*/ 	.word	0x0001bc30


	//   ....[177]....
        /*1514*/ 	.word	0x0001bd40


	//   ....[178]....
        /*1518*/ 	.word	0x0001bd60


	//   ....[179]....
        /*151c*/ 	.word	0x0001be70


	//   ....[180]....
        /*1520*/ 	.word	0x0001be80


	//   ....[181]....
        /*1524*/ 	.word	0x0001bf90


	//   ....[182]....
        /*1528*/ 	.word	0x0001bfb0


	//   ....[183]....
        /*152c*/ 	.word	0x0001c0c0


	//   ....[184]....
        /*1530*/ 	.word	0x0001c0d0


	//   ....[185]....
        /*1534*/ 	.word	0x0001c210


	//   ....[186]....
        /*1538*/ 	.word	0x0001c280


	//   ....[187]....
        /*153c*/ 	.word	0x0001c300


	//   ....[188]....
        /*1540*/ 	.word	0x0001c370


	//   ....[189]....
        /*1544*/ 	.word	0x0001c3f0


	//   ....[190]....
        /*1548*/ 	.word	0x0001c470


	//   ....[191]....
        /*154c*/ 	.word	0x0001c4f0


	//   ....[192]....
        /*1550*/ 	.word	0x0001c560


	//   ....[193]....
        /*1554*/ 	.word	0x0001c5e0


	//   ....[194]....
        /*1558*/ 	.word	0x0001c660


	//   ....[195]....
        /*155c*/ 	.word	0x0001c6e0


	//   ....[196]....
        /*1560*/ 	.word	0x0001c750


	//   ....[197]....
        /*1564*/ 	.word	0x0001c7d0


	//   ....[198]....
        /*1568*/ 	.word	0x0001c850


	//   ....[199]....
        /*156c*/ 	.word	0x0001c8d0


	//   ....[200]....
        /*1570*/ 	.word	0x0001c940


	//   ....[201]....
        /*1574*/ 	.word	0x0001c9b0


	//   ....[202]....
        /*1578*/ 	.word	0x0001ca20


	//   ....[203]....
        /*157c*/ 	.word	0x0001ca90


	//   ....[204]....
        /*1580*/ 	.word	0x0001cc50


	//   ....[205]....
        /*1584*/ 	.word	0x0001ccc0


	//   ....[206]....
        /*1588*/ 	.word	0x0001ce20


	//   ....[207]....
        /*158c*/ 	.word	0x0001ce90


	//   ....[208]....
        /*1590*/ 	.word	0x0001cff0


	//   ....[209]....
        /*1594*/ 	.word	0x0001d060


	//   ....[210]....
        /*1598*/ 	.word	0x0001d0d0


	//   ....[211]....
        /*159c*/ 	.word	0x0001d150


	//   ....[212]....
        /*15a0*/ 	.word	0x0001d3d0


	//   ....[213]....
        /*15a4*/ 	.word	0x0001d650


	//   ....[214]....
        /*15a8*/ 	.word	0x0001dc70


	//   ....[215]....
        /*15ac*/ 	.word	0x0001dcc0


	//   ....[216]....
        /*15b0*/ 	.word	0x0001dd10


	//   ....[217]....
        /*15b4*/ 	.word	0x0001dd60


	//   ....[218]....
        /*15b8*/ 	.word	0x0001ddb0


	//   ....[219]....
        /*15bc*/ 	.word	0x0001de00


	//   ....[220]....
        /*15c0*/ 	.word	0x0001de50


	//   ....[221]....
        /*15c4*/ 	.word	0x0001dea0


	//   ....[222]....
        /*15c8*/ 	.word	0x0001df10


	//   ....[223]....
        /*15cc*/ 	.word	0x0001df80


	//   ....[224]....
        /*15d0*/ 	.word	0x0001e0d0


	//   ....[225]....
        /*15d4*/ 	.word	0x0001e140


	//   ....[226]....
        /*15d8*/ 	.word	0x0001e2a0


	//   ....[227]....
        /*15dc*/ 	.word	0x0001e310


	//   ....[228]....
        /*15e0*/ 	.word	0x0001e470


	//   ....[229]....
        /*15e4*/ 	.word	0x0001e4e0


	//   ....[230]....
        /*15e8*/ 	.word	0x0001e550


	//   ....[231]....
        /*15ec*/ 	.word	0x0001e5c0


	//   ....[232]....
        /*15f0*/ 	.word	0x0001e710


	//   ....[233]....
        /*15f4*/ 	.word	0x0001e780


	//   ....[234]....
        /*15f8*/ 	.word	0x0001e8e0


	//   ....[235]....
        /*15fc*/ 	.word	0x0001e950


	//   ....[236]....
        /*1600*/ 	.word	0x0001eab0


	//   ....[237]....
        /*1604*/ 	.word	0x0001eb20


	//   ....[238]....
        /*1608*/ 	.word	0x0001eb90


	//   ....[239]....
        /*160c*/ 	.word	0x0001ec10


	//   ....[240]....
        /*1610*/ 	.word	0x0001ee80


	//   ....[241]....
        /*1614*/ 	.word	0x0001f100


	//   ....[242]....
        /*1618*/ 	.word	0x0001f780


	//   ....[243]....
        /*161c*/ 	.word	0x0001f7c0


	//   ....[244]....
        /*1620*/ 	.word	0x0001f810


	//   ....[245]....
        /*1624*/ 	.word	0x0001f850


	//   ....[246]....
        /*1628*/ 	.word	0x0001f8a0


	//   ....[247]....
        /*162c*/ 	.word	0x0001f8e0


	//   ....[248]....
        /*1630*/ 	.word	0x0001f930


	//   ....[249]....
        /*1634*/ 	.word	0x0001f970


	//   ....[250]....
        /*1638*/ 	.word	0x0001f9d0


	//   ....[251]....
        /*163c*/ 	.word	0x0001fa30


	//   ....[252]....
        /*1640*/ 	.word	0x0001faa0


	//   ....[253]....
        /*1644*/ 	.word	0x0001fbc0


	//   ....[254]....
        /*1648*/ 	.word	0x0001fc30


	//   ....[255]....
        /*164c*/ 	.word	0x0001fd50


	//   ....[0]....
        /*1650*/ 	.word	0x0001fdc0


	//   ....[1]....
        /*1654*/ 	.word	0x0001fee0


	//   ....[2]....
        /*1658*/ 	.word	0x0001ff50


	//   ....[3]....
        /*165c*/ 	.word	0x0001ffa0


	//   ....[4]....
        /*1660*/ 	.word	0x0001ffe0


	//   ....[5]....
        /*1664*/ 	.word	0x00020030


	//   ....[6]....
        /*1668*/ 	.word	0x00020070


	//   ....[7]....
        /*166c*/ 	.word	0x000200c0


	//   ....[8]....
        /*1670*/ 	.word	0x00020100


	//   ....[9]....
        /*1674*/ 	.word	0x00020150


	//   ....[10]....
        /*1678*/ 	.word	0x00020190


	//   ....[11]....
        /*167c*/ 	.word	0x000201e0


	//   ....[12]....
        /*1680*/ 	.word	0x00020240


	//   ....[13]....
        /*1684*/ 	.word	0x00020290


	//   ....[14]....
        /*1688*/ 	.word	0x000202f0


	//   ....[15]....
        /*168c*/ 	.word	0x00020340


	//   ....[16]....
        /*1690*/ 	.word	0x000203a0


	//   ....[17]....
        /*1694*/ 	.word	0x000203f0


	//   ....[18]....
        /*1698*/ 	.word	0x00020450


	//   ....[19]....
        /*169c*/ 	.word	0x000204c0


	//   ....[20]....
        /*16a0*/ 	.word	0x00020530


	//   ....[21]....
        /*16a4*/ 	.word	0x000205b0


	//   ....[22]....
        /*16a8*/ 	.word	0x00020620


	//   ....[23]....
        /*16ac*/ 	.word	0x000206a0


	//   ....[24]....
        /*16b0*/ 	.word	0x00020720


	//   ....[25]....
        /*16b4*/ 	.word	0x000207a0


	//   ....[26]....
        /*16b8*/ 	.word	0x00020810


	//   ....[27]....
        /*16bc*/ 	.word	0x00020890


	//   ....[28]....
        /*16c0*/ 	.word	0x00020910


	//   ....[29]....
        /*16c4*/ 	.word	0x00020990


	//   ....[30]....
        /*16c8*/ 	.word	0x00020a00


	//   ....[31]....
        /*16cc*/ 	.word	0x00020a80


	//   ....[32]....
        /*16d0*/ 	.word	0x00020b00


	//   ....[33]....
        /*16d4*/ 	.word	0x00020b80


	//   ....[34]....
        /*16d8*/ 	.word	0x00020bf0


	//   ....[35]....
        /*16dc*/ 	.word	0x000210c0


	//   ....[36]....
        /*16e0*/ 	.word	0x000210e0


	//   ....[37]....
        /*16e4*/ 	.word	0x000210f0


	//   ....[38]....
        /*16e8*/ 	.word	0x00021100


	//   ....[39]....
        /*16ec*/ 	.word	0x000213b0


	//   ....[40]....
        /*16f0*/ 	.word	0x000213c0


	//   ....[41]....
        /*16f4*/ 	.word	0x000213d0


	//   ....[42]....
        /*16f8*/ 	.word	0x000213e0


	//   ....[43]....
        /*16fc*/ 	.word	0x00021670


	//   ....[44]....
        /*1700*/ 	.word	0x00021690


	//   ....[45]....
        /*1704*/ 	.word	0x000216a0


	//   ....[46]....
        /*1708*/ 	.word	0x000216b0


	//   ....[47]....
        /*170c*/ 	.word	0x00021960


	//   ....[48]....
        /*1710*/ 	.word	0x00021970


	//   ....[49]....
        /*1714*/ 	.word	0x00021980


	//   ....[50]....
        /*1718*/ 	.word	0x00021990


	//   ....[51]....
        /*171c*/ 	.word	0x00021c20


	//   ....[52]....
        /*1720*/ 	.word	0x00021c40


	//   ....[53]....
        /*1724*/ 	.word	0x00021c50


	//   ....[54]....
        /*1728*/ 	.word	0x00021c60


	//   ....[55]....
        /*172c*/ 	.word	0x00021f20


	//   ....[56]....
        /*1730*/ 	.word	0x00021f40


	//   ....[57]....
        /*1734*/ 	.word	0x00021f50


	//   ....[58]....
        /*1738*/ 	.word	0x00021f60


	//   ....[59]....
        /*173c*/ 	.word	0x00022200


	//   ....[60]....
        /*1740*/ 	.word	0x00022260


	//   ....[61]....
        /*1744*/ 	.word	0x00022270


	//   ....[62]....
        /*1748*/ 	.word	0x00022280


	//   ....[63]....
        /*174c*/ 	.word	0x00022540


	//   ....[64]....
        /*1750*/ 	.word	0x000225a0


	//   ....[65]....
        /*1754*/ 	.word	0x000225b0


	//   ....[66]....
        /*1758*/ 	.word	0x000225c0


	//   ....[67]....
        /*175c*/ 	.word	0x00025fc0


	//   ....[68]....
        /*1760*/ 	.word	0x00025fe0


	//   ....[69]....
        /*1764*/ 	.word	0x00025ff0


	//   ....[70]....
        /*1768*/ 	.word	0x00026000


	//   ....[71]....
        /*176c*/ 	.word	0x00026210


	//   ....[72]....
        /*1770*/ 	.word	0x00026220


	//   ....[73]....
        /*1774*/ 	.word	0x00026230


	//   ....[74]....
        /*1778*/ 	.word	0x00026240


	//   ....[75]....
        /*177c*/ 	.word	0x00026470


	//   ....[76]....
        /*1780*/ 	.word	0x00026490


	//   ....[77]....
        /*1784*/ 	.word	0x000264a0


	//   ....[78]....
        /*1788*/ 	.word	0x000264b0


	//   ....[79]....
        /*178c*/ 	.word	0x00026690


	//   ....[80]....
        /*1790*/ 	.word	0x000266a0


	//   ....[81]....
        /*1794*/ 	.word	0x000266b0


	//   ....[82]....
        /*1798*/ 	.word	0x000266c0


	//   ....[83]....
        /*179c*/ 	.word	0x000268f0


	//   ....[84]....
        /*17a0*/ 	.word	0x00026910


	//   ....[85]....
        /*17a4*/ 	.word	0x00026920


	//   ....[86]....
        /*17a8*/ 	.word	0x00026930


	//   ....[87]....
        /*17ac*/ 	.word	0x00026b10


	//   ....[88]....
        /*17b0*/ 	.word	0x00026b20


	//   ....[89]....
        /*17b4*/ 	.word	0x00026b30


	//   ....[90]....
        /*17b8*/ 	.word	0x00026b40


	//   ....[91]....
        /*17bc*/ 	.word	0x00026d70


	//   ....[92]....
        /*17c0*/ 	.word	0x00026d90


	//   ....[93]....
        /*17c4*/ 	.word	0x00026da0


	//   ....[94]....
        /*17c8*/ 	.word	0x00026db0


	//   ....[95]....
        /*17cc*/ 	.word	0x00026ff0


	//   ....[96]....
        /*17d0*/ 	.word	0x00027000


	//   ....[97]....
        /*17d4*/ 	.word	0x00027010


	//   ....[98]....
        /*17d8*/ 	.word	0x00027020


	//   ....[99]....
        /*17dc*/ 	.word	0x0002adc0


	//   ....[100]....
        /*17e0*/ 	.word	0x0002ae30


	//   ....[101]....
        /*17e4*/ 	.word	0x0002ae90


	//   ....[102]....
        /*17e8*/ 	.word	0x0002aef0


	//   ....[103]....
        /*17ec*/ 	.word	0x0002af70


	//   ....[104]....
        /*17f0*/ 	.word	0x0002afe0


	//   ....[105]....
        /*17f4*/ 	.word	0x0002b060


	//   ....[106]....
        /*17f8*/ 	.word	0x0002b0d0


	//   ....[107]....
        /*17fc*/ 	.word	0x0002b150


	//   ....[108]....
        /*1800*/ 	.word	0x0002b1d0


	//   ....[109]....
        /*1804*/ 	.word	0x0002b240


	//   ....[110]....
        /*1808*/ 	.word	0x0002b2b0


	//   ....[111]....
        /*180c*/ 	.word	0x0002b330


	//   ....[112]....
        /*1810*/ 	.word	0x0002b3a0


	//   ....[113]....
        /*1814*/ 	.word	0x0002b420


	//   ....[114]....
        /*1818*/ 	.word	0x0002b490


	//   ....[115]....
        /*181c*/ 	.word	0x0002b510


	//   ....[116]....
        /*1820*/ 	.word	0x0002b590


	//   ....[117]....
        /*1824*/ 	.word	0x0002b600


	//   ....[118]....
        /*1828*/ 	.word	0x0002b670


	//   ....[119]....
        /*182c*/ 	.word	0x0002b6f0


	//   ....[120]....
        /*1830*/ 	.word	0x0002b770


	//   ....[121]....
        /*1834*/ 	.word	0x0002b7e0


	//   ....[122]....
        /*1838*/ 	.word	0x0002b850


	//   ....[123]....
        /*183c*/ 	.word	0x0002b8d0


	//   ....[124]....
        /*1840*/ 	.word	0x0002b950


	//   ....[125]....
        /*1844*/ 	.word	0x0002b9c0


	//   ....[126]....
        /*1848*/ 	.word	0x0002ba30


	//   ....[127]....
        /*184c*/ 	.word	0x0002bab0


	//   ....[128]....
        /*1850*/ 	.word	0x0002bb30


	//   ....[129]....
        /*1854*/ 	.word	0x0002bba0


	//   ....[130]....
        /*1858*/ 	.word	0x0002bc10


	//   ....[131]....
        /*185c*/ 	.word	0x0002bc80


	//   ....[132]....
        /*1860*/ 	.word	0x0002bcf0


	//   ....[133]....
        /*1864*/ 	.word	0x0002bd50


	//   ....[134]....
        /*1868*/ 	.word	0x0002bdb0


	//   ....[135]....
        /*186c*/ 	.word	0x0002be30


	//   ....[136]....
        /*1870*/ 	.word	0x0002bea0


	//   ....[137]....
        /*1874*/ 	.word	0x0002bf20


	//   ....[138]....
        /*1878*/ 	.word	0x0002bf90


	//   ....[139]....
        /*187c*/ 	.word	0x0002c010


	//   ....[140]....
        /*1880*/ 	.word	0x0002c090


	//   ....[141]....
        /*1884*/ 	.word	0x0002c100


	//   ....[142]....
        /*1888*/ 	.word	0x0002c170


	//   ....[143]....
        /*188c*/ 	.word	0x0002c1f0


	//   ....[144]....
        /*1890*/ 	.word	0x0002c260


	//   ....[145]....
        /*1894*/ 	.word	0x0002c2e0


	//   ....[146]....
        /*1898*/ 	.word	0x0002c350


	//   ....[147]....
        /*189c*/ 	.word	0x0002c3d0


	//   ....[148]....
        /*18a0*/ 	.word	0x0002c450


	//   ....[149]....
        /*18a4*/ 	.word	0x0002c4c0


	//   ....[150]....
        /*18a8*/ 	.word	0x0002c530


	//   ....[151]....
        /*18ac*/ 	.word	0x0002c5b0


	//   ....[152]....
        /*18b0*/ 	.word	0x0002c620


	//   ....[153]....
        /*18b4*/ 	.word	0x0002c6a0


	//   ....[154]....
        /*18b8*/ 	.word	0x0002c710


	//   ....[155]....
        /*18bc*/ 	.word	0x0002c790


	//   ....[156]....
        /*18c0*/ 	.word	0x0002c810


	//   ....[157]....
        /*18c4*/ 	.word	0x0002c880


	//   ....[158]....
        /*18c8*/ 	.word	0x0002c8f0


	//   ....[159]....
        /*18cc*/ 	.word	0x0002c970


	//   ....[160]....
        /*18d0*/ 	.word	0x0002c9e0


	//   ....[161]....
        /*18d4*/ 	.word	0x0002ca50


	//   ....[162]....
        /*18d8*/ 	.word	0x0002cac0


	//----- nvinfo : EIATTR_EXIT_INSTR_OFFSETS
	.align		4
.L_588:
        /*18dc*/ 	.byte	0x04, 0x1c
        /*18de*/ 	.short	(.L_590 - .L_589)


	//   ....[0]....
.L_589:
        /*18e0*/ 	.word	0x00000350


	//   ....[1]....
        /*18e4*/ 	.word	0x0001b140


	//   ....[2]....
        /*18e8*/ 	.word	0x0001b1a0


	//   ....[3]....
        /*18ec*/ 	.word	0x0001b200


	//   ....[4]....
        /*18f0*/ 	.word	0x0001c110


	//   ....[5]....
        /*18f4*/ 	.word	0x0001c160


	//   ....[6]....
        /*18f8*/ 	.word	0x0001c1c0


	//----- nvinfo : EIATTR_CTAIDZ_USED
	.align		4
.L_590:
        /*18fc*/ 	.byte	0x01, 0x04
	.zero		2


	//----- nvinfo : EIATTR_MAX_THREADS
	.align		4
        /*1900*/ 	.byte	0x04, 0x05
        /*1902*/ 	.short	(.L_592 - .L_591)
.L_591:
        /*1904*/ 	.word	0x00000080
        /*1908*/ 	.word	0x00000001
        /*190c*/ 	.word	0x00000001


	//----- nvinfo : EIATTR_CRS_STACK_SIZE
	.align		4
.L_592:
        /*1910*/ 	.byte	0x04, 0x1e
        /*1912*/ 	.short	(.L_594 - .L_593)
.L_593:
        /*1914*/ 	.word	0x00000000
.L_594:


//--------------------- .nv.info._ZN7cutlass13device_kernelIN5flash19enable_sm80_to_sm89INS1_16FlashAttnFwdSm80INS1_25CollectiveMainloopFwdSm80ILi8ELi1ELb1EN4cute5tupleIJNS5_1CILi128EEES8_S8_EEELi128ENS_10bfloat16_tEfNS_4arch4Sm80ELb0ELb0ELb0ELb0ELb1ELb0ELb1ELb0EEENS1_21CollectiveEpilogueFwdIS9_NS6_IJNS7_ILi1EEESF_SF_EEESA_SC_Li256ELb0ELb1ELb0ELb0EEENS1_19SingleTileSchedulerILb0ELb0ELb1ELi128EEEEEEEEEvNT_6ParamsE --------------------------
	.section	.nv.info._ZN7cutlass13device_kernelIN5flash19enable_sm80_to_sm89INS1_16FlashAttnFwdSm80INS1_25CollectiveMainloopFwdSm80ILi8ELi1ELb1EN4cute5tupleIJNS5_1CILi128EEES8_S8_EEELi128ENS_10bfloat16_tEfNS_4arch4Sm80ELb0ELb0ELb0ELb0ELb1ELb0ELb1ELb0EEENS1_21CollectiveEpilogueFwdIS9_NS6_IJNS7_ILi1EEESF_SF_EEESA_SC_Li256ELb0ELb1ELb0ELb0EEENS1_19SingleTileSchedulerILb0ELb0ELb1ELi128EEEEEEEEEvNT_6ParamsE,"",@"SHT_CUDA_INFO"
	.sectionflags	@""
	.align	4


	//----- nvinfo : EIATTR_CUDA_API_VERSION
	.align		4
        /*0000*/ 	.byte	0x04, 0x37
        /*0002*/ 	.short	(.L_596 - .L_595)
.L_595:
        /*0004*/ 	.word	0x00000082


	//----- nvinfo : EIATTR_SW2861232_WAR
	.align		4
.L_596:
        /*0008*/ 	.byte	0x01, 0x35
	.zero		2


	//----- nvinfo : EIATTR_PARAM_CBANK
	.align		4
        /*000c*/ 	.byte	0x04, 0x0a
        /*000e*/ 	.short	(.L_598 - .L_597)
	.align		4
.L_597:
        /*0010*/ 	.word	index@(.nv.constant0._ZN7cutlass13device_kernelIN5flash19enable_sm80_to_sm89INS1_16FlashAttnFwdSm80INS1_25CollectiveMainloopFwdSm80ILi8ELi1ELb1EN4cute5tupleIJNS5_1CILi128EEES8_S8_EEELi128ENS_10bfloat16_tEfNS_4arch4Sm80ELb0ELb0ELb0ELb0ELb1ELb0ELb1ELb0EEENS1_21CollectiveEpilogueFwdIS9_NS6_IJNS7_ILi1EEESF_SF_EEESA_SC_Li256ELb0ELb1ELb0ELb0EEENS1_19SingleTileSchedulerILb0ELb0ELb1ELi128EEEEEEEEEvNT_6ParamsE)
        /*0014*/ 	.short	0x0160
        /*0016*/ 	.short	0x0418


	//----- nvinfo : EIATTR_CBANK_PARAM_SIZE
	.align		4
.L_598:
        /*0018*/ 	.byte	0x03, 0x19
        /*001a*/ 	.short	0x0418


	//----- nvinfo : EIATTR_KPARAM_INFO
	.align		4
        /*001c*/ 	.byte	0x04, 0x17
        /*001e*/ 	.short	(.L_600 - .L_599)
.L_599:
        /*0020*/ 	.word	0x00000000
        /*0024*/ 	.short	0x0000
        /*0026*/ 	.short	0x0000
        /*0028*/ 	.byte	0x00, 0xf0, 0x61, 0x10


	//----- nvinfo : EIATTR_MAXREG_COUNT
	.align		4
.L_600:
        /*002c*/ 	.byte	0x03, 0x1b
        /*002e*/ 	.short	0x00ff


	//----- nvinfo : EIATTR_NUM_BARRIERS
	.align		4
        /*0030*/ 	.byte	0x02, 0x4c
        /*0032*/ 	.byte	0x02
	.zero		1


	//----- nvinfo : EIATTR_MERCURY_ISA_VERSION
	.align		4
        /*0034*/ 	.byte	0x03, 0x5f
        /*0036*/ 	.short	0x0000


	//----- nvinfo : EIATTR_COOP_GROUP_MASK_REGIDS
	.align		4
        /*0038*/ 	.byte	0x04, 0x29
        /*003a*/ 	.short	(.L_602 - .L_601)


	//   ....[0]....
.L_601:
        /*003c*/ 	.word	0xffffffff


	//   ....[1]....
        /*0040*/ 	.word	0xffffffff


	//   ....[2]....
        /*0044*/ 	.word	0xffffffff


	//   ....[3]....
        /*0048*/ 	.word	0xffffffff


	//   ....[4]....
        /*004c*/ 	.word	0xffffffff


	//   ....[5]....
        /*0050*/ 	.word	0xffffffff


	//   ....[6]....
        /*0054*/ 	.word	0xffffffff


	//   ....[7]....
        /*0058*/ 	.word	0xffffffff


	//   ....[8]....
        /*005c*/ 	.word	0xffffffff


	//   ....[9]....
        /*0060*/ 	.word	0xffffffff


	//   ....[10]....
        /*0064*/ 	.word	0xffffffff


	//   ....[11]....
        /*0068*/ 	.word	0xffffffff


	//   ....[12]....
        /*006c*/ 	.word	0xffffffff


	//   ....[13]....
        /*0070*/ 	.word	0xffffffff


	//   ....[14]....
        /*0074*/ 	.word	0xffffffff


	//   ....[15]....
        /*0078*/ 	.word	0xffffffff


	//   ....[16]....
        /*007c*/ 	.word	0xffffffff


	//   ....[17]....
        /*0080*/ 	.word	0xffffffff


	//   ....[18]....
        /*0084*/ 	.word	0xffffffff


	//   ....[19]....
        /*0088*/ 	.word	0xffffffff


	//   ....[20]....
        /*008c*/ 	.word	0xffffffff


	//   ....[21]....
        /*0090*/ 	.word	0xffffffff


	//   ....[22]....
        /*0094*/ 	.word	0xffffffff


	//   ....[23]....
        /*0098*/ 	.word	0xffffffff


	//   ....[24]....
        /*009c*/ 	.word	0xffffffff


	//   ....[25]....
        /*00a0*/ 	.word	0xffffffff


	//   ....[26]....
        /*00a4*/ 	.word	0xffffffff


	//   ....[27]....
        /*00a8*/ 	.word	0xffffffff


	//   ....[28]....
        /*00ac*/ 	.word	0xffffffff


	//   ....[29]....
        /*00b0*/ 	.word	0xffffffff


	//   ....[30]....
        /*00b4*/ 	.word	0xffffffff


	//   ....[31]....
        /*00b8*/ 	.word	0xffffffff


	//   ....[32]....
        /*00bc*/ 	.word	0xffffffff


	//   ....[33]....
        /*00c0*/ 	.word	0xffffffff


	//   ....[34]....
        /*00c4*/ 	.word	0xffffffff


	//   ....[35]....
        /*00c8*/ 	.word	0xffffffff


	//   ....[36]....
        /*00cc*/ 	.word	0xffffffff


	//   ....[37]....
        /*00d0*/ 	.word	0xffffffff


	//   ....[38]....
        /*00d4*/ 	.word	0xffffffff


	//   ....[39]....
        /*00d8*/ 	.word	0xffffffff


	//   ....[40]....
        /*00dc*/ 	.word	0xffffffff


	//   ....[41]....
        /*00e0*/ 	.word	0xffffffff


	//   ....[42]....
        /*00e4*/ 	.word	0xffffffff


	//   ....[43]....
        /*00e8*/ 	.word	0xffffffff


	//   ....[44]....
        /*00ec*/ 	.word	0xffffffff


	//   ....[45]....
        /*00f0*/ 	.word	0xffffffff


	//   ....[46]....
        /*00f4*/ 	.word	0xffffffff


	//   ....[47]....
        /*00f8*/ 	.word	0xffffffff


	//   ....[48]....
        /*00fc*/ 	.word	0xffffffff


	//   ....[49]....
        /*0100*/ 	.word	0xffffffff


	//   ....[50]....
        /*0104*/ 	.word	0xffffffff


	//   ....[51]....
        /*0108*/ 	.word	0xffffffff


	//   ....[52]....
        /*010c*/ 	.word	0xffffffff


	//   ....[53]....
        /*0110*/ 	.word	0xffffffff


	//   ....[54]....
        /*0114*/ 	.word	0xffffffff


	//   ....[55]....
        /*0118*/ 	.word	0xffffffff


	//   ....[56]....
        /*011c*/ 	.word	0xffffffff


	//   ....[57]....
        /*0120*/ 	.word	0xffffffff


	//   ....[58]....
        /*0124*/ 	.word	0xffffffff


	//   ....[59]....
        /*0128*/ 	.word	0xffffffff


	//   ....[60]....
        /*012c*/ 	.word	0xffffffff


	//   ....[61]....
        /*0130*/ 	.word	0xffffffff


	//   ....[62]....
        /*0134*/ 	.word	0xffffffff


	//   ....[63]....
        /*0138*/ 	.word	0xffffffff


	//   ....[64]....
        /*013c*/ 	.word	0xffffffff


	//   ....[65]....
        /*0140*/ 	.word	0xffffffff


	//   ....[66]....
        /*0144*/ 	.word	0xffffffff


	//   ....[67]....
        /*0148*/ 	.word	0xffffffff


	//   ....[68]....
        /*014c*/ 	.word	0xffffffff


	//   ....[69]....
        /*0150*/ 	.word	0xffffffff


	//   ....[70]....
        /*0154*/ 	.word	0xffffffff


	//   ....[71]....
        /*0158*/ 	.word	0xffffffff


	//----- nvinfo : EIATTR_COOP_GROUP_INSTR_OFFSETS
	.align		4
.L_602:
        /*015c*/ 	.byte	0x04, 0x28
        /*015e*/ 	.short	(.L_604 - .L_603)


	//   ....[0]....
.L_603:
        /*0160*/ 	.word	0x000007c0


	//   ....[1]....
        /*0164*/ 	.word	0x000007f0


	//   ....[2]....
        /*0168*/ 	.word	0x00000840


	//   ....[3]....
        /*016c*/ 	.word	0x00000870


	//   ....[4]....
        /*0170*/ 	.word	0x00000970


	//   ....[5]....
        /*0174*/ 	.word	0x000009a0


	//   ....[6]....
        /*0178*/ 	.word	0x00000ac0


	//   ....[7]....
        /*017c*/ 	.word	0x00000ad0


	//   ....[8]....
        /*0180*/ 	.word	0x00000db0


	//   ....[9]....
        /*0184*/ 	.word	0x00000dc0


	//   ....[10]....
        /*0188*/ 	.word	0x00000df0


	//   ....[11]....
        /*018c*/ 	.word	0x00000e10


	//   ....[12]....
        /*0190*/ 	.word	0x00000e30


	//   ....[13]....
        /*0194*/ 	.word	0x00000e40


	//   ....[14]....
        /*0198*/ 	.word	0x00000e50


	//   ....[15]....
        /*019c*/ 	.word	0x00000e60


	//   ....[16]....
        /*01a0*/ 	.word	0x000015e0


	//   ....[17]....
        /*01a4*/ 	.word	0x00001600


	//   ....[18]....
        /*01a8*/ 	.word	0x00001620


	//   ....[19]....
        /*01ac*/ 	.word	0x00001640


	//   ....[20]....
        /*01b0*/ 	.word	0x00001660


	//   ....[21]....
        /*01b4*/ 	.word	0x00001670


	//   ....[22]....
        /*01b8*/ 	.word	0x00001750


	//   ....[23]....
        /*01bc*/ 	.word	0x00001780


	//   ....[24]....
        /*01c0*/ 	.word	0x000026d0


	//   ....[25]....
        /*01c4*/ 	.word	0x000026f0


	//   ....[26]....
        /*01c8*/ 	.word	0x00002710


	//   ....[27]....
        /*01cc*/ 	.word	0x00002730


	//   ....[28]....
        /*01d0*/ 	.word	0x00002740


	//   ....[29]....
        /*01d4*/ 	.word	0x00002750


	//   ....[30]....
        /*01d8*/ 	.word	0x00002760


	//   ....[31]....
        /*01dc*/ 	.word	0x00002780


	//   ....[32]....
        /*01e0*/ 	.word	0x000033c0


	//   ....[33]....
        /*01e4*/ 	.word	0x00003470


	//   ....[34]....
        /*01e8*/ 	.word	0x00003480


	//   ....[35]....
        /*01ec*/ 	.word	0x000034b0


	//   ....[36]....
        /*01f0*/ 	.word	0x000051b0


	//   ....[37]....
        /*01f4*/ 	.word	0x000051c0


	//   ....[38]....
        /*01f8*/ 	.word	0x000051d0


	//   ....[39]....
        /*01fc*/ 	.word	0x000051e0


	//   ....[40]....
        /*0200*/ 	.word	0x000051f0


	//   ....[41]....
        /*0204*/ 	.word	0x00005200


	//   ....[42]....
        /*0208*/ 	.word	0x00005210


	//   ....[43]....
        /*020c*/ 	.word	0x00005240


	//   ....[44]....
        /*0210*/ 	.word	0x000055b0


	//   ....[45]....
        /*0214*/ 	.word	0x000055d0


	//   ....[46]....
        /*0218*/ 	.word	0x000055f0


	//   ....[47]....
        /*021c*/ 	.word	0x00005600


	//   ....[48]....
        /*0220*/ 	.word	0x00005620


	//   ....[49]....
        /*0224*/ 	.word	0x00005660


	//   ....[50]....
        /*0228*/ 	.word	0x000056d0


	//   ....[51]....
        /*022c*/ 	.word	0x00005810


	//   ....[52]....
        /*0230*/ 	.word	0x00006790


	//   ....[53]....
        /*0234*/ 	.word	0x000067b0


	//   ....[54]....
        /*0238*/ 	.word	0x000067e0


	//   ....[55]....
        /*023c*/ 	.word	0x000067f0


	//   ....[56]....
        /*0240*/ 	.word	0x000086a0


	//   ....[57]....
        /*0244*/ 	.word	0x000086e0


	//   ....[58]....
        /*0248*/ 	.word	0x000087f0


	//   ....[59]....
        /*024c*/ 	.word	0x00008830


	//   ....[60]....
        /*0250*/ 	.word	0x000097d0


	//   ....[61]....
        /*0254*/ 	.word	0x000097e0


	//   ....[62]....
        /*0258*/ 	.word	0x000097f0


	//   ....[63]....
        /*025c*/ 	.word	0x00009800


	//   ....[64]....
        /*0260*/ 	.word	0x00009810


	//   ....[65]....
        /*0264*/ 	.word	0x00009820


	//   ....[66]....
        /*0268*/ 	.word	0x000099f0


	//   ....[67]....
        /*026c*/ 	.word	0x00009a20


	//   ....[68]....
        /*0270*/ 	.word	0x00009af0


	//   ....[69]....
        /*0274*/ 	.word	0x00009b20


	//   ....[70]....
        /*0278*/ 	.word	0x00009bf0


	//   ....[71]....
        /*027c*/ 	.word	0x00009c10


	//----- nvinfo : EIATTR_EXIT_INSTR_OFFSETS
	.align		4
.L_604:
        /*0280*/ 	.byte	0x04, 0x1c
        /*0282*/ 	.short	(.L_606 - .L_605)


	//   ....[0]....
.L_605:
        /*0284*/ 	.word	0x00000030


	//   ....[1]....
        /*0288*/ 	.word	0x00009c20


	//   ....[2]....
        /*028c*/ 	.word	0x00009c70


	//   ....[3]....
        /*0290*/ 	.word	0x00009cd0


	//----- nvinfo : EIATTR_CTAIDZ_USED
	.align		4
.L_606:
        /*0294*/ 	.byte	0x01, 0x04
	.zero		2


	//----- nvinfo : EIATTR_MAX_THREADS
	.align		4
        /*0298*/ 	.byte	0x04, 0x05
        /*029a*/ 	.short	(.L_608 - .L_607)
.L_607:
        /*029c*/ 	.word	0x00000100
        /*02a0*/ 	.word	0x00000001
        /*02a4*/ 	.word	0x00000001


	//----- nvinfo : EIATTR_CRS_STACK_SIZE
	.align		4
.L_608:
        /*02a8*/ 	.byte	0x04, 0x1e
        /*02aa*/ 	.short	(.L_610 - .L_609)
.L_609:
        /*02ac*/ 	.word	0x00000000
.L_610:


//--------------------- .nv.info._ZN7cutlass13device_kernelIN5flash19enable_sm80_to_sm89INS1_16FlashAttnFwdSm80INS1_25CollectiveMainloopFwdSm80ILi8ELi1ELb1EN4cute5tupleIJNS5_1CILi128EEES8_S8_EEELi128ENS_10bfloat16_tEfNS_4arch4Sm80ELb0ELb0ELb0ELb1ELb1ELb0ELb1ELb0EEENS1_21CollectiveEpilogueFwdIS9_NS6_IJNS7_ILi1EEESF_SF_EEESA_SC_Li256ELb1ELb1ELb0ELb0EEENS1_19SingleTileSchedulerILb1ELb0ELb1ELi128EEEEEEEEEvNT_6ParamsE --------------------------
	.section	.nv.info._ZN7cutlass13device_kernelIN5flash19enable_sm80_to_sm89INS1_16FlashAttnFwdSm80INS1_25CollectiveMainloopFwdSm80ILi8ELi1ELb1EN4cute5tupleIJNS5_1CILi128EEES8_S8_EEELi128ENS_10bfloat16_tEfNS_4arch4Sm80ELb0ELb0ELb0ELb1ELb1ELb0ELb1ELb0EEENS1_21CollectiveEpilogueFwdIS9_NS6_IJNS7_ILi1EEESF_SF_EEESA_SC_Li256ELb1ELb1ELb0ELb0EEENS1_19SingleTileSchedulerILb1ELb0ELb1ELi128EEEEEEEEEvNT_6ParamsE,"",@"SHT_CUDA_INFO"
	.sectionflags	@""
	.align	4


	//----- nvinfo : EIATTR_CUDA_API_VERSION
	.align		4
        /*0000*/ 	.byte	0x04, 0x37
        /*0002*/ 	.short	(.L_612 - .L_611)
.L_611:
        /*0004*/ 	.word	0x00000082


	//----- nvinfo : EIATTR_SW2861232_WAR
	.align		4
.L_612:
        /*0008*/ 	.byte	0x01, 0x35
	.zero		2


	//----- nvinfo : EIATTR_PARAM_CBANK
	.align		4
        /*000c*/ 	.byte	0x04, 0x0a
        /*000e*/ 	.short	(.L_614 - .L_613)
	.align		4
.L_613:
        /*0010*/ 	.word	index@(.nv.constant0._ZN7cutlass13device_kernelIN5flash19enable_sm80_to_sm89INS1_16FlashAttnFwdSm80INS1_25CollectiveMainloopFwdSm80ILi8ELi1ELb1EN4cute5tupleIJNS5_1CILi128EEES8_S8_EEELi128ENS_10bfloat16_tEfNS_4arch4Sm80ELb0ELb0ELb0ELb1ELb1ELb0ELb1ELb0EEENS1_21CollectiveEpilogueFwdIS9_NS6_IJNS7_ILi1EEESF_SF_EEESA_SC_Li256ELb1ELb1ELb0ELb0EEENS1_19SingleTileSchedulerILb1ELb0ELb1ELi128EEEEEEEEEvNT_6ParamsE)
        /*0014*/ 	.short	0x0160
        /*0016*/ 	.short	0x0418


	//----- nvinfo : EIATTR_CBANK_PARAM_SIZE
	.align		4
.L_614:
        /*0018*/ 	.byte	0x03, 0x19
        /*001a*/ 	.short	0x0418


	//----- nvinfo : EIATTR_KPARAM_INFO
	.align		4
        /*001c*/ 	.byte	0x04, 0x17
        /*001e*/ 	.short	(.L_616 - .L_615)
.L_615:
        /*0020*/ 	.word	0x00000000
        /*0024*/ 	.short	0x0000
        /*0026*/ 	.short	0x0000
        /*0028*/ 	.byte	0x00, 0xf0, 0x61, 0x10


	//----- nvinfo : EIATTR_MAXREG_COUNT
	.align		4
.L_616:
        /*002c*/ 	.byte	0x03, 0x1b
        /*002e*/ 	.short	0x00ff


	//----- nvinfo : EIATTR_NUM_BARRIERS
	.align		4
        /*0030*/ 	.byte	0x02, 0x4c
        /*0032*/ 	.byte	0x02
	.zero		1


	//----- nvinfo : EIATTR_MERCURY_ISA_VERSION
	.align		4
        /*0034*/ 	.byte	0x03, 0x5f
        /*0036*/ 	.short	0x0000


	//----- nvinfo : EIATTR_COOP_GROUP_MASK_REGIDS
	.align		4
        /*0038*/ 	.byte	0x04, 0x29
        /*003a*/ 	.short	(.L_618 - .L_617)


	//   ....[0]....
.L_617:
        /*003c*/ 	.word	0xffffffff


	//   ....[1]....
        /*0040*/ 	.word	0xffffffff


	//   ....[2]....
        /*0044*/ 	.word	0xffffffff


	//   ....[3]....
        /*0048*/ 	.word	0xffffffff


	//   ....[4]....
        /*004c*/ 	.word	0xffffffff


	//   ....[5]....
        /*0050*/ 	.word	0xffffffff


	//   ....[6]....
        /*0054*/ 	.word	0xffffffff


	//   ....[7]....
        /*0058*/ 	.word	0xffffffff


	//   ....[8]....
        /*005c*/ 	.word	0xffffffff


	//   ....[9]....
        /*0060*/ 	.word	0xffffffff


	//   ....[10]....
        /*0064*/ 	.word	0xffffffff


	//   ....[11]....
        /*0068*/ 	.word	0xffffffff


	//   ....[12]....
        /*006c*/ 	.word	0xffffffff


	//   ....[13]....
        /*0070*/ 	.word	0xffffffff


	//   ....[14]....
        /*0074*/ 	.word	0xffffffff


	//   ....[15]....
        /*0078*/ 	.word	0xffffffff


	//   ....[16]....
        /*007c*/ 	.word	0xffffffff


	//   ....[17]....
        /*0080*/ 	.word	0xffffffff


	//   ....[18]....
        /*0084*/ 	.word	0xffffffff


	//   ....[19]....
        /*0088*/ 	.word	0xffffffff


	//   ....[20]....
        /*008c*/ 	.word	0xffffffff


	//   ....[21]....
        /*0090*/ 	.word	0xffffffff


	//   ....[22]....
        /*0094*/ 	.word	0xffffffff


	//   ....[23]....
        /*0098*/ 	.word	0xffffffff


	//   ....[24]....
        /*009c*/ 	.word	0xffffffff


	//   ....[25]....
        /*00a0*/ 	.word	0xffffffff


	//   ....[26]....
        /*00a4*/ 	.word	0xffffffff


	//   ....[27]....
        /*00a8*/ 	.word	0xffffffff


	//   ....[28]....
        /*00ac*/ 	.word	0xffffffff


	//   ....[29]....
        /*00b0*/ 	.word	0xffffffff


	//   ....[30]....
        /*00b4*/ 	.word	0xffffffff


	//   ....[31]....
        /*00b8*/ 	.word	0xffffffff


	//   ....[32]....
        /*00bc*/ 	.word	0xffffffff


	//   ....[33]....
        /*00c0*/ 	.word	0xffffffff


	//   ....[34]....
        /*00c4*/ 	.word	0xffffffff


	//   ....[35]....
        /*00c8*/ 	.word	0xffffffff


	//   ....[36]....
        /*00cc*/ 	.word	0xffffffff


	//   ....[37]....
        /*00d0*/ 	.word	0xffffffff


	//   ....[38]....
        /*00d4*/ 	.word	0xffffffff


	//   ....[39]....
        /*00d8*/ 	.word	0xffffffff


	//   ....[40]....
        /*00dc*/ 	.word	0xffffffff


	//   ....[41]....
        /*00e0*/ 	.word	0xffffffff


	//   ....[42]....
        /*00e4*/ 	.word	0xffffffff


	//   ....[43]....
        /*00e8*/ 	.word	0xffffffff


	//   ....[44]....
        /*00ec*/ 	.word	0xffffffff


	//   ....[45]....
        /*00f0*/ 	.word	0xffffffff


	//   ....[46]....
        /*00f4*/ 	.word	0xffffffff


	//   ....[47]....
        /*00f8*/ 	.word	0xffffffff


	//   ....[48]....
        /*00fc*/ 	.word	0xffffffff


	//   ....[49]....
        /*0100*/ 	.word	0xffffffff


	//   ....[50]....
        /*0104*/ 	.word	0xffffffff


	//   ....[51]....
        /*0108*/ 	.word	0xffffffff


	//   ....[52]....
        /*010c*/ 	.word	0xffffffff


	//   ....[53]....
        /*0110*/ 	.word	0xffffffff


	//   ....[54]....
        /*0114*/ 	.word	0xffffffff


	//   ....[55]....
        /*0118*/ 	.word	0xffffffff


	//   ....[56]....
        /*011c*/ 	.word	0xffffffff


	//   ....[57]....
        /*0120*/ 	.word	0xffffffff


	//   ....[58]....
        /*0124*/ 	.word	0xffffffff


	//   ....[59]....
        /*0128*/ 	.word	0xffffffff


	//   ....[60]....
        /*012c*/ 	.word	0xffffffff


	//   ....[61]....
        /*0130*/ 	.word	0xffffffff


	//   ....[62]....
        /*0134*/ 	.word	0xffffffff


	//   ....[63]....
        /*0138*/ 	.word	0xffffffff


	//   ....[64]....
        /*013c*/ 	.word	0xffffffff


	//   ....[65]....
        /*0140*/ 	.word	0xffffffff


	//   ....[66]....
        /*0144*/ 	.word	0xffffffff


	//   ....[67]....
        /*0148*/ 	.word	0xffffffff


	//   ....[68]....
        /*014c*/ 	.word	0xffffffff


	//   ....[69]....
        /*0150*/ 	.word	0xffffffff


	//   ....[70]....
        /*0154*/ 	.word	0xffffffff


	//   ....[71]....
        /*0158*/ 	.word	0xffffffff


	//   ....[72]....
        /*015c*/ 	.word	0xffffffff


	//   ....[73]....
        /*0160*/ 	.word	0xffffffff


	//   ....[74]....
        /*0164*/ 	.word	0xffffffff


	//   ....[75]....
        /*0168*/ 	.word	0xffffffff


	//   ....[76]....
        /*016c*/ 	.word	0xffffffff


	//   ....[77]....
        /*0170*/ 	.word	0xffffffff


	//   ....[78]....
        /*0174*/ 	.word	0xffffffff


	//   ....[79]....
        /*0178*/ 	.word	0xffffffff


	//   ....[80]....
        /*017c*/ 	.word	0xffffffff


	//----- nvinfo : EIATTR_COOP_GROUP_INSTR_OFFSETS
	.align		4
.L_618:
        /*0180*/ 	.byte	0x04, 0x28
        /*0182*/ 	.short	(.L_620 - .L_619)


	//   ....[0]....
.L_619:
        /*0184*/ 	.word	0x00000090


	//   ....[1]....
        /*0188*/ 	.word	0x000011e0


	//   ....[2]....
        /*018c*/ 	.word	0x00001220


	//   ....[3]....
        /*0190*/ 	.word	0x00001270


	//   ....[4]....
        /*0194*/ 	.word	0x000012b0


	//   ....[5]....
        /*0198*/ 	.word	0x00001300


	//   ....[6]....
        /*019c*/ 	.word	0x00001470


	//   ....[7]....
        /*01a0*/ 	.word	0x00001490


	//   ....[8]....
        /*01a4*/ 	.word	0x000014c0


	//   ....[9]....
        /*01a8*/ 	.word	0x00001640


	//   ....[10]....
        /*01ac*/ 	.word	0x00001680


	//   ....[11]....
        /*01b0*/ 	.word	0x000016b0


	//   ....[12]....
        /*01b4*/ 	.word	0x000016e0


	//   ....[13]....
        /*01b8*/ 	.word	0x00001710


	//   ....[14]....
        /*01bc*/ 	.word	0x00001730


	//   ....[15]....
        /*01c0*/ 	.word	0x00001740


	//   ....[16]....
        /*01c4*/ 	.word	0x00001750


	//   ....[17]....
        /*01c8*/ 	.word	0x00001e50


	//   ....[18]....
        /*01cc*/ 	.word	0x00001e70


	//   ....[19]....
        /*01d0*/ 	.word	0x00001e80


	//   ....[20]....
        /*01d4*/ 	.word	0x00001ea0


	//   ....[21]....
        /*01d8*/ 	.word	0x00001eb0


	//   ....[22]....
        /*01dc*/ 	.word	0x00001ed0


	//   ....[23]....
        /*01e0*/ 	.word	0x00001ee0


	//   ....[24]....
        /*01e4*/ 	.word	0x00001f10


	//   ....[25]....
        /*01e8*/ 	.word	0x00002e70


	//   ....[26]....
        /*01ec*/ 	.word	0x00002e90


	//   ....[27]....
        /*01f0*/ 	.word	0x00002ea0


	//   ....[28]....
        /*01f4*/ 	.word	0x00002eb0


	//   ....[29]....
        /*01f8*/ 	.word	0x00002ec0


	//   ....[30]....
        /*01fc*/ 	.word	0x00002ed0


	//   ....[31]....
        /*0200*/ 	.word	0x00002ee0


	//   ....[32]....
        /*0204*/ 	.word	0x00002f00


	//   ....[33]....
        /*0208*/ 	.word	0x00003b60


	//   ....[34]....
        /*020c*/ 	.word	0x00003c10


	//   ....[35]....
        /*0210*/ 	.word	0x00003c20


	//   ....[36]....
        /*0214*/ 	.word	0x00003c50


	//   ....[37]....
        /*0218*/ 	.word	0x00005860


	//   ....[38]....
        /*021c*/ 	.word	0x00005870


	//   ....[39]....
        /*0220*/ 	.word	0x00005880


	//   ....[40]....
        /*0224*/ 	.word	0x00005890


	//   ....[41]....
        /*0228*/ 	.word	0x000058a0


	//   ....[42]....
        /*022c*/ 	.word	0x000058b0


	//   ....[43]....
        /*0230*/ 	.word	0x000058c0


	//   ....[44]....
        /*0234*/ 	.word	0x000058f0


	//   ....[45]....
        /*0238*/ 	.word	0x00005c80


	//   ....[46]....
        /*023c*/ 	.word	0x00005ca0


	//   ....[47]....
        /*0240*/ 	.word	0x00005cb0


	//   ....[48]....
        /*0244*/ 	.word	0x00005cd0


	//   ....[49]....
        /*0248*/ 	.word	0x00005cf0


	//   ....[50]....
        /*024c*/ 	.word	0x00005d20


	//   ....[51]....
        /*0250*/ 	.word	0x00005d90


	//   ....[52]....
        /*0254*/ 	.word	0x00005dc0


	//   ....[53]....
        /*0258*/ 	.word	0x00006e40


	//   ....[54]....
        /*025c*/ 	.word	0x00006e60


	//   ....[55]....
        /*0260*/ 	.word	0x00006e90


	//   ....[56]....
        /*0264*/ 	.word	0x00006ea0


	//   ....[57]....
        /*0268*/ 	.word	0x00008d50


	//   ....[58]....
        /*026c*/ 	.word	0x00008d80


	//   ....[59]....
        /*0270*/ 	.word	0x00008dd0


	//   ....[60]....
        /*0274*/ 	.word	0x00008de0


	//   ....[61]....
        /*0278*/ 	.word	0x0000a090


	//   ....[62]....
        /*027c*/ 	.word	0x0000a0d0


	//   ....[63]....
        /*0280*/ 	.word	0x0000a110


	//   ....[64]....
        /*0284*/ 	.word	0x0000a150


	//   ....[65]....
        /*0288*/ 	.word	0x0000a310


	//   ....[66]....
        /*028c*/ 	.word	0x0000a320


	//   ....[67]....
        /*0290*/ 	.word	0x0000a410


	//   ....[68]....
        /*0294*/ 	.word	0x0000a440


	//   ....[69]....
        /*0298*/ 	.word	0x0000a510


	//   ....[70]....
        /*029c*/ 	.word	0x0000a540


	//   ....[71]....
        /*02a0*/ 	.word	0x0000a610


	//   ....[72]....
        /*02a4*/ 	.word	0x0000a630


	//   ....[73]....
        /*02a8*/ 	.word	0x0000aee0


	//   ....[74]....
        /*02ac*/ 	.word	0x0000aef0


	//   ....[75]....
        /*02b0*/ 	.word	0x0000afc0


	//   ....[76]....
        /*02b4*/ 	.word	0x0000aff0


	//   ....[77]....
        /*02b8*/ 	.word	0x0000b0c0


	//   ....[78]....
        /*02bc*/ 	.word	0x0000b0f0


	//   ....[79]....
        /*02c0*/ 	.word	0x0000b1c0


	//   ....[80]....
        /*02c4*/ 	.word	0x0000b1e0


	//----- nvinfo : EIATTR_EXIT_INSTR_OFFSETS
	.align		4
.L_620:
        /*02c8*/ 	.byte	0x04, 0x1c
        /*02ca*/ 	.short	(.L_622 - .L_621)


	//   ....[0]....
.L_621:
        /*02cc*/ 	.word	0x00000440


	//   ....[1]....
        /*02d0*/ 	.word	0x0000a640


	//   ....[2]....
        /*02d4*/ 	.word	0x0000a690


	//   ....[3]....
        /*02d8*/ 	.word	0x0000a6f0


	//   ....[4]....
        /*02dc*/ 	.word	0x0000b1f0


	//   ....[5]....
        /*02e0*/ 	.word	0x0000b240


	//   ....[6]....
        /*02e4*/ 	.word	0x0000b2a0


	//----- nvinfo : EIATTR_CTAIDZ_USED
	.align		4
.L_622:
        /*02e8*/ 	.byte	0x01, 0x04
	.zero		2


	//----- nvinfo : EIATTR_MAX_THREADS
	.align		4
        /*02ec*/ 	.byte	0x04, 0x05
        /*02ee*/ 	.short	(.L_624 - .L_623)
.L_623:
        /*02f0*/ 	.word	0x00000100
        /*02f4*/ 	.word	0x00000001
        /*02f8*/ 	.word	0x00000001


	//----- nvinfo : EIATTR_CRS_STACK_SIZE
	.align		4
.L_624:
        /*02fc*/ 	.byte	0x04, 0x1e
        /*02fe*/ 	.short	(.L_626 - .L_625)
.L_625:
        /*0300*/ 	.word	0x00000000
.L_626:


//--------------------- .nv.info._ZN7cutlass13device_kernelIN5flash19enable_sm80_to_sm89INS1_16FlashAttnFwdSm80INS1_25CollectiveMainloopFwdSm80ILi8ELi1ELb1EN4cute5tupleIJNS5_1CILi128EEES8_S8_EEELi128ENS_10bfloat16_tEfNS_4arch4Sm80ELb0ELb0ELb0ELb1ELb1ELb1ELb1ELb0EEENS1_21CollectiveEpilogueFwdIS9_NS6_IJNS7_ILi1EEESF_SF_EEESA_SC_Li256ELb1ELb1ELb0ELb0EEENS1_19SingleTileSchedulerILb1ELb0ELb1ELi128EEEEEEEEEvNT_6ParamsE --------------------------
	.section	.nv.info._ZN7cutlass13device_kernelIN5flash19enable_sm80_to_sm89INS1_16FlashAttnFwdSm80INS1_25CollectiveMainloopFwdSm80ILi8ELi1ELb1EN4cute5tupleIJNS5_1CILi128EEES8_S8_EEELi128ENS_10bfloat16_tEfNS_4arch4Sm80ELb0ELb0ELb0ELb1ELb1ELb1ELb1ELb0EEENS1_21CollectiveEpilogueFwdIS9_NS6_IJNS7_ILi1EEESF_SF_EEESA_SC_Li256ELb1ELb1ELb0ELb0EEENS1_19SingleTileSchedulerILb1ELb0ELb1ELi128EEEEEEEEEvNT_6ParamsE,"",@"SHT_CUDA_INFO"
	.sectionflags	@""
	.align	4


	//----- nvinfo : EIATTR_CUDA_API_VERSION
	.align		4
        /*0000*/ 	.byte	0x04, 0x37
        /*0002*/ 	.short	(.L_628 - .L_627)
.L_627:
        /*0004*/ 	.word	0x00000082


	//----- nvinfo : EIATTR_SW2861232_WAR
	.align		4
.L_628:
        /*0008*/ 	.byte	0x01, 0x35
	.zero		2


	//----- nvinfo : EIATTR_PARAM_CBANK
	.align		4
        /*000c*/ 	.byte	0x04, 0x0a
        /*000e*/ 	.short	(.L_630 - .L_629)
	.align		4
.L_629:
        /*0010*/ 	.word	index@(.nv.constant0._ZN7cutlass13device_kernelIN5flash19enable_sm80_to_sm89INS1_16FlashAttnFwdSm80INS1_25CollectiveMainloopFwdSm80ILi8ELi1ELb1EN4cute5tupleIJNS5_1CILi128EEES8_S8_EEELi128ENS_10bfloat16_tEfNS_4arch4Sm80ELb0ELb0ELb0ELb1ELb1ELb1ELb1ELb0EEENS1_21CollectiveEpilogueFwdIS9_NS6_IJNS7_ILi1EEESF_SF_EEESA_SC_Li256ELb1ELb1ELb0ELb0EEENS1_19SingleTileSchedulerILb1ELb0ELb1ELi128EEEEEEEEEvNT_6ParamsE)
        /*0014*/ 	.short	0x0160
        /*0016*/ 	.short	0x0418


	//----- nvinfo : EIATTR_CBANK_PARAM_SIZE
	.align		4
.L_630:
        /*0018*/ 	.byte	0x03, 0x19
        /*001a*/ 	.short	0x0418


	//----- nvinfo : EIATTR_KPARAM_INFO
	.align		4
        /*001c*/ 	.byte	0x04, 0x17
        /*001e*/ 	.short	(.L_632 - .L_631)
.L_631:
        /*0020*/ 	.word	0x00000000
        /*0024*/ 	.short	0x0000
        /*0026*/ 	.short	0x0000
        /*0028*/ 	.byte	0x00, 0xf0, 0x61, 0x10


	//----- nvinfo : EIATTR_MAXREG_COUNT
	.align		4
.L_632:
        /*002c*/ 	.byte	0x03, 0x1b
        /*002e*/ 	.short	0x00ff


	//----- nvinfo : EIATTR_NUM_BARRIERS
	.align		4
        /*0030*/ 	.byte	0x02, 0x4c
        /*0032*/ 	.byte	0x02
	.zero		1


	//----- nvinfo : EIATTR_MERCURY_ISA_VERSION
	.align		4
        /*0034*/ 	.byte	0x03, 0x5f
        /*0036*/ 	.short	0x0000


	//----- nvinfo : EIATTR_COOP_GROUP_MASK_REGIDS
	.align		4
        /*0038*/ 	.byte	0x04, 0x29
        /*003a*/ 	.short	(.L_634 - .L_633)


	//   ....[0]....
.L_633:
        /*003c*/ 	.word	0xffffffff


	//   ....[1]....
        /*0040*/ 	.word	0xffffffff


	//   ....[2]....
        /*0044*/ 	.word	0xffffffff


	//   ....[3]....
        /*0048*/ 	.word	0xffffffff


	//   ....[4]....
        /*004c*/ 	.word	0xffffffff


	//   ....[5]....
        /*0050*/ 	.word	0xffffffff


	//   ....[6]....
        /*0054*/ 	.word	0xffffffff


	//   ....[7]....
        /*0058*/ 	.word	0xffffffff


	//   ....[8]....
        /*005c*/ 	.word	0xffffffff


	//   ....[9]....
        /*0060*/ 	.word	0xffffffff


	//   ....[10]....
        /*0064*/ 	.word	0xffffffff


	//   ....[11]....
        /*0068*/ 	.word	0xffffffff


	//   ....[12]....
        /*006c*/ 	.word	0xffffffff


	//   ....[13]....
        /*0070*/ 	.word	0xffffffff


	//   ....[14]....
        /*0074*/ 	.word	0xffffffff


	//   ....[15]....
        /*0078*/ 	.word	0xffffffff


	//   ....[16]....
        /*007c*/ 	.word	0xffffffff


	//   ....[17]....
        /*0080*/ 	.word	0xffffffff


	//   ....[18]....
        /*0084*/ 	.word	0xffffffff


	//   ....[19]....
        /*0088*/ 	.word	0xffffffff


	//   ....[20]....
        /*008c*/ 	.word	0xffffffff


	//   ....[21]....
        /*0090*/ 	.word	0xffffffff


	//   ....[22]....
        /*0094*/ 	.word	0xffffffff


	//   ....[23]....
        /*0098*/ 	.word	0xffffffff


	//   ....[24]....
        /*009c*/ 	.word	0xffffffff


	//   ....[25]....
        /*00a0*/ 	.word	0xffffffff


	//   ....[26]....
        /*00a4*/ 	.word	0xffffffff


	//   ....[27]....
        /*00a8*/ 	.word	0xffffffff


	//   ....[28]....
        /*00ac*/ 	.word	0xffffffff


	//   ....[29]....
        /*00b0*/ 	.word	0xffffffff


	//   ....[30]....
        /*00b4*/ 	.word	0xffffffff


	//   ....[31]....
        /*00b8*/ 	.word	0xffffffff


	//   ....[32]....
        /*00bc*/ 	.word	0xffffffff


	//   ....[33]....
        /*00c0*/ 	.word	0xffffffff


	//   ....[34]....
        /*00c4*/ 	.word	0xffffffff


	//   ....[35]....
        /*00c8*/ 	.word	0xffffffff


	//   ....[36]....
        /*00cc*/ 	.word	0xffffffff


	//   ....[37]....
        /*00d0*/ 	.word	0xffffffff


	//   ....[38]....
        /*00d4*/ 	.word	0xffffffff


	//   ....[39]....
        /*00d8*/ 	.word	0xffffffff


	//   ....[40]....
        /*00dc*/ 	.word	0xffffffff


	//   ....[41]....
        /*00e0*/ 	.word	0xffffffff


	//   ....[42]....
        /*00e4*/ 	.word	0xffffffff


	//   ....[43]....
        /*00e8*/ 	.word	0xffffffff


	//   ....[44]....
        /*00ec*/ 	.word	0xffffffff


	//   ....[45]....
        /*00f0*/ 	.word	0xffffffff


	//   ....[46]....
        /*00f4*/ 	.word	0xffffffff


	//   ....[47]....
        /*00f8*/ 	.word	0xffffffff


	//   ....[48]....
        /*00fc*/ 	.word	0xffffffff


	//   ....[49]....
        /*0100*/ 	.word	0xffffffff


	//   ....[50]....
        /*0104*/ 	.word	0xffffffff


	//   ....[51]....
        /*0108*/ 	.word	0xffffffff


	//   ....[52]....
        /*010c*/ 	.word	0xffffffff


	//   ....[53]....
        /*0110*/ 	.word	0xffffffff


	//   ....[54]....
        /*0114*/ 	.word	0xffffffff


	//   ....[55]....
        /*0118*/ 	.word	0xffffffff


	//   ....[56]....
        /*011c*/ 	.word	0xffffffff


	//   ....[57]....
        /*0120*/ 	.word	0xffffffff


	//   ....[58]....
        /*0124*/ 	.word	0xffffffff


	//   ....[59]....
        /*0128*/ 	.word	0xffffffff


	//   ....[60]....
        /*012c*/ 	.word	0xffffffff


	//   ....[61]....
        /*0130*/ 	.word	0xffffffff


	//   ....[62]....
        /*0134*/ 	.word	0xffffffff


	//   ....[63]....
        /*0138*/ 	.word	0xffffffff


	//   ....[64]....
        /*013c*/ 	.word	0xffffffff


	//   ....[65]....
        /*0140*/ 	.word	0xffffffff


	//   ....[66]....
        /*0144*/ 	.word	0xffffffff


	//   ....[67]....
        /*0148*/ 	.word	0xffffffff


	//   ....[68]....
        /*014c*/ 	.word	0xffffffff


	//   ....[69]....
        /*0150*/ 	.word	0xffffffff


	//   ....[70]....
        /*0154*/ 	.word	0xffffffff


	//   ....[71]....
        /*0158*/ 	.word	0xffffffff


	//   ....[72]....
        /*015c*/ 	.word	0xffffffff


	//   ....[73]....
        /*0160*/ 	.word	0xffffffff


	//   ....[74]....
        /*0164*/ 	.word	0xffffffff


	//   ....[75]....
        /*0168*/ 	.word	0xffffffff


	//   ....[76]....
        /*016c*/ 	.word	0xffffffff


	//   ....[77]....
        /*0170*/ 	.word	0xffffffff


	//   ....[78]....
        /*0174*/ 	.word	0xffffffff


	//   ....[79]....
        /*0178*/ 	.word	0xffffffff


	//   ....[80]....
        /*017c*/ 	.word	0xffffffff


	//   ....[81]....
        /*0180*/ 	.word	0xffffffff


	//   ....[82]....
        /*0184*/ 	.word	0xffffffff


	//   ....[83]....
        /*0188*/ 	.word	0xffffffff


	//   ....[84]....
        /*018c*/ 	.word	0xffffffff


	//   ....[85]....
        /*0190*/ 	.word	0xffffffff


	//   ....[86]....
        /*0194*/ 	.word	0xffffffff


	//   ....[87]....
        /*0198*/ 	.word	0xffffffff


	//   ....[88]....
        /*019c*/ 	.word	0xffffffff


	//   ....[89]....
        /*01a0*/ 	.word	0xffffffff


	//   ....[90]....
        /*01a4*/ 	.word	0xffffffff


	//   ....[91]....
        /*01a8*/ 	.word	0xffffffff


	//   ....[92]....
        /*01ac*/ 	.word	0xffffffff


	//   ....[93]....
        /*01b0*/ 	.word	0xffffffff


	//   ....[94]....
        /*01b4*/ 	.word	0xffffffff


	//   ....[95]....
        /*01b8*/ 	.word	0xffffffff


	//   ....[96]....
        /*01bc*/ 	.word	0xffffffff


	//   ....[97]....
        /*01c0*/ 	.word	0xffffffff


	//   ....[98]....
        /*01c4*/ 	.word	0xffffffff


	//   ....[99]....
        /*01c8*/ 	.word	0xffffffff


	//   ....[100]....
        /*01cc*/ 	.word	0xffffffff


	//   ....[101]....
        /*01d0*/ 	.word	0xffffffff


	//   ....[102]....
        /*01d4*/ 	.word	0xffffffff


	//   ....[103]....
        /*01d8*/ 	.word	0xffffffff


	//   ....[104]....
        /*01dc*/ 	.word	0xffffffff


	//   ....[105]....
        /*01e0*/ 	.word	0xffffffff


	//   ....[106]....
        /*01e4*/ 	.word	0xffffffff


	//   ....[107]....
        /*01e8*/ 	.word	0xffffffff


	//   ....[108]....
        /*01ec*/ 	.word	0xffffffff


	//   ....[109]....
        /*01f0*/ 	.word	0xffffffff


	//   ....[110]....
        /*01f4*/ 	.word	0xffffffff


	//   ....[111]....
        /*01f8*/ 	.word	0xffffffff


	//   ....[112]....
        /*01fc*/ 	.word	0xffffffff


	//----- nvinfo : EIATTR_COOP_GROUP_INSTR_OFFSETS
	.align		4
.L_634:
        /*0200*/ 	.byte	0x04, 0x28
        /*0202*/ 	.short	(.L_636 - .L_635)


	//   ....[0]....
.L_635:
        /*0204*/ 	.word	0x00000090


	//   ....[1]....
        /*0208*/ 	.word	0x000028f0


	//   ....[2]....
        /*020c*/ 	.word	0x00002950


	//   ....[3]....
        /*0210*/ 	.word	0x00003110


	//   ....[4]....
        /*0214*/ 	.word	0x00003130


	//   ....[5]....
        /*0218*/ 	.word	0x00003880


	//   ....[6]....
        /*021c*/ 	.word	0x000038a0


	//   ....[7]....
        /*0220*/ 	.word	0x00003ff0


	//   ....[8]....
        /*0224*/ 	.word	0x00004000


	//   ....[9]....
        /*0228*/ 	.word	0x00004820


	//   ....[10]....
        /*022c*/ 	.word	0x00004860


	//   ....[11]....
        /*0230*/ 	.word	0x00005610


	//   ....[12]....
        /*0234*/ 	.word	0x00005640


	//   ....[13]....
        /*0238*/ 	.word	0x00005dd0


	//   ....[14]....
        /*023c*/ 	.word	0x00005e00


	//   ....[15]....
        /*0240*/ 	.word	0x00006590


	//   ....[16]....
        /*0244*/ 	.word	0x000065b0


	//   ....[17]....
        /*0248*/ 	.word	0x00006d60


	//   ....[18]....
        /*024c*/ 	.word	0x00006d90


	//   ....[19]....
        /*0250*/ 	.word	0x00006ea0


	//   ....[20]....
        /*0254*/ 	.word	0x00006ed0


	//   ....[21]....
        /*0258*/ 	.word	0x00006fa0


	//   ....[22]....
        /*025c*/ 	.word	0x00006fd0


	//   ....[23]....
        /*0260*/ 	.word	0x000070a0


	//   ....[24]....
        /*0264*/ 	.word	0x000070c0


	//   ....[25]....
        /*0268*/ 	.word	0x00007640


	//   ....[26]....
        /*026c*/ 	.word	0x00007660


	//   ....[27]....
        /*0270*/ 	.word	0x00007730


	//   ....[28]....
        /*0274*/ 	.word	0x00007760


	//   ....[29]....
        /*0278*/ 	.word	0x00007830


	//   ....[30]....
        /*027c*/ 	.word	0x00007860


	//   ....[31]....
        /*0280*/ 	.word	0x00007930


	//   ....[32]....
        /*0284*/ 	.word	0x00007960


	//   ....[33]....
        /*0288*/ 	.word	0x00008680


	//   ....[34]....
        /*028c*/ 	.word	0x000086c0


	//   ....[35]....
        /*0290*/ 	.word	0x00008700


	//   ....[36]....
        /*0294*/ 	.word	0x00008740


	//   ....[37]....
        /*0298*/ 	.word	0x000087a0


	//   ....[38]....
        /*029c*/ 	.word	0x000087e0


	//   ....[39]....
        /*02a0*/ 	.word	0x00008810


	//   ....[40]....
        /*02a4*/ 	.word	0x00008840


	//   ....[41]....
        /*02a8*/ 	.word	0x00008a40


	//   ....[42]....
        /*02ac*/ 	.word	0x00008a80


	//   ....[43]....
        /*02b0*/ 	.word	0x00008a90


	//   ....[44]....
        /*02b4*/ 	.word	0x00008b20


	//   ....[45]....
        /*02b8*/ 	.word	0x00008b30


	//   ....[46]....
        /*02bc*/ 	.word	0x00008ca0


	//   ....[47]....
        /*02c0*/ 	.word	0x00008cd0


	//   ....[48]....
        /*02c4*/ 	.word	0x00008cf0


	//   ....[49]....
        /*02c8*/ 	.word	0x0000c7f0


	//   ....[50]....
        /*02cc*/ 	.word	0x0000c9a0


	//   ....[51]....
        /*02d0*/ 	.word	0x0000ca10


	//   ....[52]....
        /*02d4*/ 	.word	0x0000ca40


	//   ....[53]....
        /*02d8*/ 	.word	0x0000ca60


	//   ....[54]....
        /*02dc*/ 	.word	0x0000ca70


	//   ....[55]....
        /*02e0*/ 	.word	0x0000ca90


	//   ....[56]....
        /*02e4*/ 	.word	0x0000cab0


	//   ....[57]....
        /*02e8*/ 	.word	0x0000dbf0


	//   ....[58]....
        /*02ec*/ 	.word	0x0000dc10


	//   ....[59]....
        /*02f0*/ 	.word	0x0000dc20


	//   ....[60]....
        /*02f4*/ 	.word	0x0000dc30


	//   ....[61]....
        /*02f8*/ 	.word	0x0000dc40


	//   ....[62]....
        /*02fc*/ 	.word	0x0000dc50


	//   ....[63]....
        /*0300*/ 	.word	0x0000dc60


	//   ....[64]....
        /*0304*/ 	.word	0x0000dc80


	//   ....[65]....
        /*0308*/ 	.word	0x0000e8d0


	//   ....[66]....
        /*030c*/ 	.word	0x0000e970


	//   ....[67]....
        /*0310*/ 	.word	0x0000e980


	//   ....[68]....
        /*0314*/ 	.word	0x0000e9b0


	//   ....[69]....
        /*0318*/ 	.word	0x00010660


	//   ....[70]....
        /*031c*/ 	.word	0x00010670


	//   ....[71]....
        /*0320*/ 	.word	0x00010680


	//   ....[72]....
        /*0324*/ 	.word	0x00010690


	//   ....[73]....
        /*0328*/ 	.word	0x000106a0


	//   ....[74]....
        /*032c*/ 	.word	0x000106b0


	//   ....[75]....
        /*0330*/ 	.word	0x000106c0


	//   ....[76]....
        /*0334*/ 	.word	0x000106f0


	//   ....[77]....
        /*0338*/ 	.word	0x00010a80


	//   ....[78]....
        /*033c*/ 	.word	0x00010aa0


	//   ....[79]....
        /*0340*/ 	.word	0x00010ab0


	//   ....[80]....
        /*0344*/ 	.word	0x00010ad0


	//   ....[81]....
        /*0348*/ 	.word	0x00010af0


	//   ....[82]....
        /*034c*/ 	.word	0x00010b20


	//   ....[83]....
        /*0350*/ 	.word	0x00010b90


	//   ....[84]....
        /*0354*/ 	.word	0x00010bc0


	//   ....[85]....
        /*0358*/ 	.word	0x00011c40


	//   ....[86]....
        /*035c*/ 	.word	0x00011c60


	//   ....[87]....
        /*0360*/ 	.word	0x00011c90


	//   ....[88]....
        /*0364*/ 	.word	0x00011ca0


	//   ....[89]....
        /*0368*/ 	.word	0x00013b50


	//   ....[90]....
        /*036c*/ 	.word	0x00013b80


	//   ....[91]....
        /*0370*/ 	.word	0x00013bd0


	//   ....[92]....
        /*0374*/ 	.word	0x00013be0


	//   ....[93]....
        /*0378*/ 	.word	0x00014e90


	//   ....[94]....
        /*037c*/ 	.word	0x00014ed0


	//   ....[95]....
        /*0380*/ 	.word	0x00014f10


	//   ....[96]....
        /*0384*/ 	.word	0x00014f50


	//   ....[97]....
        /*0388*/ 	.word	0x00015100


	//   ....[98]....
        /*038c*/ 	.word	0x00015110


	//   ....[99]....
        /*0390*/ 	.word	0x00015200


	//   ....[100]....
        /*0394*/ 	.word	0x00015230


	//   ....[101]....
        /*0398*/ 	.word	0x00015300


	//   ....[102]....
        /*039c*/ 	.word	0x00015330


	//   ....[103]....
        /*03a0*/ 	.word	0x00015400


	//   ....[104]....
        /*03a4*/ 	.word	0x00015420


	//   ....[105]....
        /*03a8*/ 	.word	0x00015cd0


	//   ....[106]....
        /*03ac*/ 	.word	0x00015ce0


	//   ....[107]....
        /*03b0*/ 	.word	0x00015db0


	//   ....[108]....
        /*03b4*/ 	.word	0x00015de0


	//   ....[109]....
        /*03b8*/ 	.word	0x00015eb0


	//   ....[110]....
        /*03bc*/ 	.word	0x00015ee0


	//   ....[111]....
        /*03c0*/ 	.word	0x00015fb0


	//   ....[112]....
        /*03c4*/ 	.word	0x00015fd0


	//----- nvinfo : EIATTR_EXIT_INSTR_OFFSETS
	.align		4
.L_636:
        /*03c8*/ 	.byte	0x04, 0x1c
        /*03ca*/ 	.short	(.L_638 - .L_637)


	//   ....[0]....
.L_637:
        /*03cc*/ 	.word	0x00000440


	//   ....[1]....
        /*03d0*/ 	.word	0x00015430


	//   ....[2]....
        /*03d4*/ 	.word	0x00015480


	//   ....[3]....
        /*03d8*/ 	.word	0x000154e0


	//   ....[4]....
        /*03dc*/ 	.word	0x00015fe0


	//   ....[5]....
        /*03e0*/ 	.word	0x00016030


	//   ....[6]....
        /*03e4*/ 	.word	0x00016090


	//----- nvinfo : EIATTR_CTAIDZ_USED
	.align		4
.L_638:
        /*03e8*/ 	.byte	0x01, 0x04
	.zero		2


	//----- nvinfo : EIATTR_MAX_THREADS
	.align		4
        /*03ec*/ 	.byte	0x04, 0x05
        /*03ee*/ 	.short	(.L_640 - .L_639)
.L_639:
        /*03f0*/ 	.word	0x00000100
        /*03f4*/ 	.word	0x00000001
        /*03f8*/ 	.word	0x00000001


	//----- nvinfo : EIATTR_CRS_STACK_SIZE
	.align		4
.L_640:
        /*03fc*/ 	.byte	0x04, 0x1e
        /*03fe*/ 	.short	(.L_642 - .L_641)
.L_641:
        /*0400*/ 	.word	0x00000000
.L_642:


//--------------------- .nv.info._ZN7cutlass13device_kernelIN5flash19enable_sm80_to_sm89INS1_16FlashAttnFwdSm80INS1_25CollectiveMainloopFwdSm80ILi8ELi1ELb1EN4cute5tupleIJNS5_1CILi128EEENS7_ILi96EEES8_EEELi128ENS_10bfloat16_tEfNS_4arch4Sm80ELb0ELb1ELb0ELb0ELb1ELb0ELb1ELb0EEENS1_21CollectiveEpilogueFwdINS6_IJS8_S8_S9_EEENS6_IJNS7_ILi1EEESH_SH_EEESB_SD_Li256ELb0ELb1ELb0ELb0EEENS1_19SingleTileSchedulerILb0ELb0ELb1ELi128EEEEEEEEEvNT_6ParamsE --------------------------
	.section	.nv.info._ZN7cutlass13device_kernelIN5flash19enable_sm80_to_sm89INS1_16FlashAttnFwdSm80INS1_25CollectiveMainloopFwdSm80ILi8ELi1ELb1EN4cute5tupleIJNS5_1CILi128EEENS7_ILi96EEES8_EEELi128ENS_10bfloat16_tEfNS_4arch4Sm80ELb0ELb1ELb0ELb0ELb1ELb0ELb1ELb0EEENS1_21CollectiveEpilogueFwdINS6_IJS8_S8_S9_EEENS6_IJNS7_ILi1EEESH_SH_EEESB_SD_Li256ELb0ELb1ELb0ELb0EEENS1_19SingleTileSchedulerILb0ELb0ELb1ELi128EEEEEEEEEvNT_6ParamsE,"",@"SHT_CUDA_INFO"
	.sectionflags	@""
	.align	4


	//----- nvinfo : EIATTR_CUDA_API_VERSION
	.align		4
        /*0000*/ 	.byte	0x04, 0x37
        /*0002*/ 	.short	(.L_644 - .L_643)
.L_643:
        /*0004*/ 	.word	0x00000082


	//----- nvinfo : EIATTR_SW2861232_WAR
	.align		4
.L_644:
        /*0008*/ 	.byte	0x01, 0x35
	.zero		2


	//----- nvinfo : EIATTR_PARAM_CBANK
	.align		4
        /*000c*/ 	.byte	0x04, 0x0a
        /*000e*/ 	.short	(.L_646 - .L_645)
	.align		4
.L_645:
        /*0010*/ 	.word	index@(.nv.constant0._ZN7cutlass13device_kernelIN5flash19enable_sm80_to_sm89INS1_16FlashAttnFwdSm80INS1_25CollectiveMainloopFwdSm80ILi8ELi1ELb1EN4cute5tupleIJNS5_1CILi128EEENS7_ILi96EEES8_EEELi128ENS_10bfloat16_tEfNS_4arch4Sm80ELb0ELb1ELb0ELb0ELb1ELb0ELb1ELb0EEENS1_21CollectiveEpilogueFwdINS6_IJS8_S8_S9_EEENS6_IJNS7_ILi1EEESH_SH_EEESB_SD_Li256ELb0ELb1ELb0ELb0EEENS1_19SingleTileSchedulerILb0ELb0ELb1ELi128EEEEEEEEEvNT_6ParamsE)
        /*0014*/ 	.short	0x0160
        /*0016*/ 	.short	0x0418


	//----- nvinfo : EIATTR_CBANK_PARAM_SIZE
	.align		4
.L_646:
        /*0018*/ 	.byte	0x03, 0x19
        /*001a*/ 	.short	0x0418


	//----- nvinfo : EIATTR_KPARAM_INFO
	.align		4
        /*001c*/ 	.byte	0x04, 0x17
        /*001e*/ 	.short	(.L_648 - .L_647)
.L_647:
        /*0020*/ 	.word	0x00000000
        /*0024*/ 	.short	0x0000
        /*0026*/ 	.short	0x0000
        /*0028*/ 	.byte	0x00, 0xf0, 0x61, 0x10


	//----- nvinfo : EIATTR_MAXREG_COUNT
	.align		4
.L_648:
        /*002c*/ 	.byte	0x03, 0x1b
        /*002e*/ 	.short	0x00ff


	//----- nvinfo : EIATTR_NUM_BARRIERS
	.align		4
        /*0030*/ 	.byte	0x02, 0x4c
        /*0032*/ 	.byte	0x02
	.zero		1


	//----- nvinfo : EIATTR_MERCURY_ISA_VERSION
	.align		4
        /*0034*/ 	.byte	0x03, 0x5f
        /*0036*/ 	.short	0x0000


	//----- nvinfo : EIATTR_COOP_GROUP_MASK_REGIDS
	.align		4
        /*0038*/ 	.byte	0x04, 0x29
        /*003a*/ 	.short	(.L_650 - .L_649)


	//   ....[0]....
.L_649:
        /*003c*/ 	.word	0xffffffff


	//   ....[1]....
        /*0040*/ 	.word	0xffffffff


	//   ....[2]....
        /*0044*/ 	.word	0xffffffff


	//   ....[3]....
        /*0048*/ 	.word	0xffffffff


	//   ....[4]....
        /*004c*/ 	.word	0xffffffff


	//   ....[5]....
        /*0050*/ 	.word	0xffffffff


	//   ....[6]....
        /*0054*/ 	.word	0xffffffff


	//   ....[7]....
        /*0058*/ 	.word	0xffffffff


	//   ....[8]....
        /*005c*/ 	.word	0xffffffff


	//   ....[9]....
        /*0060*/ 	.word	0xffffffff


	//   ....[10]....
        /*0064*/ 	.word	0xffffffff


	//   ....[11]....
        /*0068*/ 	.word	0xffffffff


	//   ....[12]....
        /*006c*/ 	.word	0xffffffff


	//   ....[13]....
        /*0070*/ 	.word	0xffffffff


	//   ....[14]....
        /*0074*/ 	.word	0xffffffff


	//   ....[15]....
        /*0078*/ 	.word	0xffffffff


	//   ....[16]....
        /*007c*/ 	.word	0xffffffff


	//   ....[17]....
        /*0080*/ 	.word	0xffffffff


	//   ....[18]....
        /*0084*/ 	.word	0xffffffff


	//   ....[19]....
        /*0088*/ 	.word	0xffffffff


	//   ....[20]....
        /*008c*/ 	.word	0xffffffff


	//   ....[21]....
        /*0090*/ 	.word	0xffffffff


	//   ....[22]....
        /*0094*/ 	.word	0xffffffff


	//   ....[23]....
        /*0098*/ 	.word	0xffffffff


	//   ....[24]....
        /*009c*/ 	.word	0xffffffff


	//   ....[25]....
        /*00a0*/ 	.word	0xffffffff


	//   ....[26]....
        /*00a4*/ 	.word	0xffffffff


	//   ....[27]....
        /*00a8*/ 	.word	0xffffffff


	//   ....[28]....
        /*00ac*/ 	.word	0xffffffff


	//   ....[29]....
        /*00b0*/ 	.word	0xffffffff


	//   ....[30]....
        /*00b4*/ 	.word	0xffffffff


	//   ....[31]....
        /*00b8*/ 	.word	0xffffffff


	//   ....[32]....
        /*00bc*/ 	.word	0xffffffff


	//   ....[33]....
        /*00c0*/ 	.word	0xffffffff


	//   ....[34]....
        /*00c4*/ 	.word	0xffffffff


	//   ....[35]....
        /*00c8*/ 	.word	0xffffffff


	//   ....[36]....
        /*00cc*/ 	.word	0xffffffff


	//   ....[37]....
        /*00d0*/ 	.word	0xffffffff


	//   ....[38]....
        /*00d4*/ 	.word	0xffffffff


	//   ....[39]....
        /*00d8*/ 	.word	0xffffffff


	//   ....[40]....
        /*00dc*/ 	.word	0xffffffff


	//   ....[41]....
        /*00e0*/ 	.word	0xffffffff


	//   ....[42]....
        /*00e4*/ 	.word	0xffffffff


	//   ....[43]....
        /*00e8*/ 	.word	0xffffffff


	//   ....[44]....
        /*00ec*/ 	.word	0xffffffff


	//   ....[45]....
        /*00f0*/ 	.word	0xffffffff


	//   ....[46]....
        /*00f4*/ 	.word	0xffffffff


	//   ....[47]....
        /*00f8*/ 	.word	0xffffffff


	//   ....[48]....
        /*00fc*/ 	.word	0xffffffff


	//   ....[49]....
        /*0100*/ 	.word	0xffffffff


	//   ....[50]....
        /*0104*/ 	.word	0xffffffff


	//   ....[51]....
        /*0108*/ 	.word	0xffffffff


	//   ....[52]....
        /*010c*/ 	.word	0xffffffff


	//   ....[53]....
        /*0110*/ 	.word	0xffffffff


	//   ....[54]....
        /*0114*/ 	.word	0xffffffff


	//   ....[55]....
        /*0118*/ 	.word	0xffffffff


	//   ....[56]....
        /*011c*/ 	.word	0xffffffff


	//   ....[57]....
        /*0120*/ 	.word	0xffffffff


	//   ....[58]....
        /*0124*/ 	.word	0xffffffff


	//   ....[59]....
        /*0128*/ 	.word	0xffffffff


	//   ....[60]....
        /*012c*/ 	.word	0xffffffff


	//   ....[61]....
        /*0130*/ 	.word	0xffffffff


	//   ....[62]....
        /*0134*/ 	.word	0xffffffff


	//   ....[63]....
        /*0138*/ 	.word	0xffffffff


	//   ....[64]....
        /*013c*/ 	.word	0xffffffff


	//   ....[65]....
        /*0140*/ 	.word	0xffffffff


	//   ....[66]....
        /*0144*/ 	.word	0xffffffff


	//   ....[67]....
        /*0148*/ 	.word	0xffffffff


	//   ....[68]....
        /*014c*/ 	.word	0xffffffff


	//   ....[69]....
        /*0150*/ 	.word	0xffffffff


	//   ....[70]....
        /*0154*/ 	.word	0xffffffff


	//   ....[71]....
        /*0158*/ 	.word	0xffffffff


	//   ....[72]....
        /*015c*/ 	.word	0xffffffff


	//   ....[73]....
        /*0160*/ 	.word	0xffffffff


	//   ....[74]....
        /*0164*/ 	.word	0xffffffff


	//   ....[75]....
        /*0168*/ 	.word	0xffffffff


	//   ....[76]....
        /*016c*/ 	.word	0xffffffff


	//   ....[77]....
        /*0170*/ 	.word	0xffffffff


	//   ....[78]....
        /*0174*/ 	.word	0xffffffff


	//   ....[79]....
        /*0178*/ 	.word	0xffffffff


	//   ....[80]....
        /*017c*/ 	.word	0xffffffff


	//   ....[81]....
        /*0180*/ 	.word	0xffffffff


	//   ....[82]....
        /*0184*/ 	.word	0xffffffff


	//   ....[83]....
        /*0188*/ 	.word	0xffffffff


	//   ....[84]....
        /*018c*/ 	.word	0xffffffff


	//   ....[85]....
        /*0190*/ 	.word	0xffffffff


	//   ....[86]....
        /*0194*/ 	.word	0xffffffff


	//   ....[87]....
        /*0198*/ 	.word	0xffffffff


	//   ....[88]....
        /*019c*/ 	.word	0xffffffff


	//   ....[89]....
        /*01a0*/ 	.word	0xffffffff


	//   ....[90]....
        /*01a4*/ 	.word	0xffffffff


	//   ....[91]....
        /*01a8*/ 	.word	0xffffffff


	//   ....[92]....
        /*01ac*/ 	.word	0xffffffff


	//   ....[93]....
        /*01b0*/ 	.word	0xffffffff


	//   ....[94]....
        /*01b4*/ 	.word	0xffffffff


	//   ....[95]....
        /*01b8*/ 	.word	0xffffffff


	//   ....[96]....
        /*01bc*/ 	.word	0xffffffff


	//   ....[97]....
        /*01c0*/ 	.word	0xffffffff


	//   ....[98]....
        /*01c4*/ 	.word	0xffffffff


	//   ....[99]....
        /*01c8*/ 	.word	0xffffffff


	//   ....[100]....
        /*01cc*/ 	.word	0xffffffff


	//   ....[101]....
        /*01d0*/ 	.word	0xffffffff


	//   ....[102]....
        /*01d4*/ 	.word	0xffffffff


	//   ....[103]....
        /*01d8*/ 	.word	0xffffffff


	//   ....[104]....
        /*01dc*/ 	.word	0xffffffff


	//   ....[105]....
        /*01e0*/ 	.word	0xffffffff


	//   ....[106]....
        /*01e4*/ 	.word	0xffffffff


	//   ....[107]....
        /*01e8*/ 	.word	0xffffffff


	//----- nvinfo : EIATTR_COOP_GROUP_INSTR_OFFSETS
	.align		4
.L_650:
        /*01ec*/ 	.byte	0x04, 0x28
        /*01ee*/ 	.short	(.L_652 - .L_651)


	//   ....[0]....
.L_651:
        /*01f0*/ 	.word	0x00000fd0


	//   ....[1]....
        /*01f4*/ 	.word	0x00001010


	//   ....[2]....
        /*01f8*/ 	.word	0x00001050


	//   ....[3]....
        /*01fc*/ 	.word	0x00001090


	//   ....[4]....
        /*0200*/ 	.word	0x000010c0


	//   ....[5]....
        /*0204*/ 	.word	0x00001140


	//   ....[6]....
        /*0208*/ 	.word	0x000012d0


	//   ....[7]....
        /*020c*/ 	.word	0x00001300


	//   ....[8]....
        /*0210*/ 	.word	0x00001520


	//   ....[9]....
        /*0214*/ 	.word	0x00001550


	//   ....[10]....
        /*0218*/ 	.word	0x00001570


	//   ....[11]....
        /*021c*/ 	.word	0x00001590


	//   ....[12]....
        /*0220*/ 	.word	0x000015a0


	//   ....[13]....
        /*0224*/ 	.word	0x000015b0


	//   ....[14]....
        /*0228*/ 	.word	0x00001b40


	//   ....[15]....
        /*022c*/ 	.word	0x00001b60


	//   ....[16]....
        /*0230*/ 	.word	0x00001b80


	//   ....[17]....
        /*0234*/ 	.word	0x00001b90


	//   ....[18]....
        /*0238*/ 	.word	0x00001bb0


	//   ....[19]....
        /*023c*/ 	.word	0x00001bc0


	//   ....[20]....
        /*0240*/ 	.word	0x00002860


	//   ....[21]....
        /*0244*/ 	.word	0x00002880


	//   ....[22]....
        /*0248*/ 	.word	0x00002890


	//   ....[23]....
        /*024c*/ 	.word	0x000028a0


	//   ....[24]....
        /*0250*/ 	.word	0x000028b0


	//   ....[25]....
        /*0254*/ 	.word	0x000028c0


	//   ....[26]....
        /*0258*/ 	.word	0x00002c20


	//   ....[27]....
        /*025c*/ 	.word	0x00002e30


	//   ....[28]....
        /*0260*/ 	.word	0x00004330


	//   ....[29]....
        /*0264*/ 	.word	0x00004490


	//   ....[30]....
        /*0268*/ 	.word	0x000044a0


	//   ....[31]....
        /*026c*/ 	.word	0x000044f0


	//   ....[32]....
        /*0270*/ 	.word	0x00005c60


	//   ....[33]....
        /*0274*/ 	.word	0x00005c80


	//   ....[34]....
        /*0278*/ 	.word	0x00005ca0


	//   ....[35]....
        /*027c*/ 	.word	0x00005cb0


	//   ....[36]....
        /*0280*/ 	.word	0x00005cc0


	//   ....[37]....
        /*0284*/ 	.word	0x00005cd0


	//   ....[38]....
        /*0288*/ 	.word	0x00006840


	//   ....[39]....
        /*028c*/ 	.word	0x00006860


	//   ....[40]....
        /*0290*/ 	.word	0x00006880


	//   ....[41]....
        /*0294*/ 	.word	0x00006890


	//   ....[42]....
        /*0298*/ 	.word	0x000068a0


	//   ....[43]....
        /*029c*/ 	.word	0x000068b0


	//   ....[44]....
        /*02a0*/ 	.word	0x00006a90


	//   ....[45]....
        /*02a4*/ 	.word	0x00006d60


	//   ....[46]....
        /*02a8*/ 	.word	0x00007db0


	//   ....[47]....
        /*02ac*/ 	.word	0x00007f20


	//   ....[48]....
        /*02b0*/ 	.word	0x000080d0


	//   ....[49]....
        /*02b4*/ 	.word	0x000081d0


	//   ....[50]....
        /*02b8*/ 	.word	0x00009ea0


	//   ....[51]....
        /*02bc*/ 	.word	0x00009ec0


	//   ....[52]....
        /*02c0*/ 	.word	0x00009ee0


	//   ....[53]....
        /*02c4*/ 	.word	0x00009ef0


	//   ....[54]....
        /*02c8*/ 	.word	0x00009f00


	//   ....[55]....
        /*02cc*/ 	.word	0x00009f10


	//   ....[56]....
        /*02d0*/ 	.word	0x0000aa80


	//   ....[57]....
        /*02d4*/ 	.word	0x0000aaa0


	//   ....[58]....
        /*02d8*/ 	.word	0x0000aac0


	//   ....[59]....
        /*02dc*/ 	.word	0x0000aad0


	//   ....[60]....
        /*02e0*/ 	.word	0x0000aae0


	//   ....[61]....
        /*02e4*/ 	.word	0x0000aaf0


	//   ....[62]....
        /*02e8*/ 	.word	0x0000af60


	//   ....[63]....
        /*02ec*/ 	.word	0x0000af80


	//   ....[64]....
        /*02f0*/ 	.word	0x0000afc0


	//   ....[65]....
        /*02f4*/ 	.word	0x0000afd0


	//   ....[66]....
        /*02f8*/ 	.word	0x0000cad0


	//   ....[67]....
        /*02fc*/ 	.word	0x0000cb10


	//   ....[68]....
        /*0300*/ 	.word	0x0000cb30


	//   ....[69]....
        /*0304*/ 	.word	0x0000cb50


	//   ....[70]....
        /*0308*/ 	.word	0x0000cb70


	//   ....[71]....
        /*030c*/ 	.word	0x0000cbc0


	//   ....[72]....
        /*0310*/ 	.word	0x0000d650


	//   ....[73]....
        /*0314*/ 	.word	0x0000d660


	//   ....[74]....
        /*0318*/ 	.word	0x0000d670


	//   ....[75]....
        /*031c*/ 	.word	0x0000d680


	//   ....[76]....
        /*0320*/ 	.word	0x0000d690


	//   ....[77]....
        /*0324*/ 	.word	0x0000d6a0


	//   ....[78]....
        /*0328*/ 	.word	0x0000d8b0


	//   ....[79]....
        /*032c*/ 	.word	0x0000dca0


	//   ....[80]....
        /*0330*/ 	.word	0x0000ea60


	//   ....[81]....
        /*0334*/ 	.word	0x0000ecc0


	//   ....[82]....
        /*0338*/ 	.word	0x0000ee60


	//   ....[83]....
        /*033c*/ 	.word	0x0000ef80


	//   ....[84]....
        /*0340*/ 	.word	0x00010750


	//   ....[85]....
        /*0344*/ 	.word	0x00010780


	//   ....[86]....
        /*0348*/ 	.word	0x000107c0


	//   ....[87]....
        /*034c*/ 	.word	0x000107d0


	//   ....[88]....
        /*0350*/ 	.word	0x00011950


	//   ....[89]....
        /*0354*/ 	.word	0x00011960


	//   ....[90]....
        /*0358*/ 	.word	0x00011980


	//   ....[91]....
        /*035c*/ 	.word	0x000119a0


	//   ....[92]....
        /*0360*/ 	.word	0x000119c0


	//   ....[93]....
        /*0364*/ 	.word	0x000119e0


	//   ....[94]....
        /*0368*/ 	.word	0x00011b60


	//   ....[95]....
        /*036c*/ 	.word	0x00011b90


	//   ....[96]....
        /*0370*/ 	.word	0x00011c60


	//   ....[97]....
        /*0374*/ 	.word	0x00011c90


	//   ....[98]....
        /*0378*/ 	.word	0x00011d60


	//   ....[99]....
        /*037c*/ 	.word	0x00011d80


	//   ....[100]....
        /*0380*/ 	.word	0x000123b0


	//   ....[101]....
        /*0384*/ 	.word	0x000123e0


	//   ....[102]....
        /*0388*/ 	.word	0x000124b0


	//   ....[103]....
        /*038c*/ 	.word	0x000124e0


	//   ....[104]....
        /*0390*/ 	.word	0x000125b0


	//   ....[105]....
        /*0394*/ 	.word	0x000125e0


	//   ....[106]....
        /*0398*/ 	.word	0x000126b0


	//   ....[107]....
        /*039c*/ 	.word	0x000126d0


	//----- nvinfo : EIATTR_EXIT_INSTR_OFFSETS
	.align		4
.L_652:
        /*03a0*/ 	.byte	0x04, 0x1c
        /*03a2*/ 	.short	(.L_654 - .L_653)


	//   ....[0]....
.L_653:
        /*03a4*/ 	.word	0x00000030


	//   ....[1]....
        /*03a8*/ 	.word	0x00011d90


	//   ....[2]....
        /*03ac*/ 	.word	0x00011de0


	//   ....[3]....
        /*03b0*/ 	.word	0x00011e40


	//   ....[4]....
        /*03b4*/ 	.word	0x000126e0


	//   ....[5]....
        /*03b8*/ 	.word	0x00012730


	//   ....[6]....
        /*03bc*/ 	.word	0x00012790


	//----- nvinfo : EIATTR_CTAIDZ_USED
	.align		4
.L_654:
        /*03c0*/ 	.byte	0x01, 0x04
	.zero		2


	//----- nvinfo : EIATTR_MAX_THREADS
	.align		4
        /*03c4*/ 	.byte	0x04, 0x05
        /*03c6*/ 	.short	(.L_656 - .L_655)
.L_655:
        /*03c8*/ 	.word	0x00000100
        /*03cc*/ 	.word	0x00000001
        /*03d0*/ 	.word	0x00000001


	//----- nvinfo : EIATTR_CRS_STACK_SIZE
	.align		4
.L_656:
        /*03d4*/ 	.byte	0x04, 0x1e
        /*03d6*/ 	.short	(.L_658 - .L_657)
.L_657:
        /*03d8*/ 	.word	0x00000000
.L_658:


//--------------------- .nv.info._ZN7cutlass13device_kernelIN5flash19enable_sm80_to_sm89INS1_16FlashAttnFwdSm80INS1_25CollectiveMainloopFwdSm80ILi8ELi1ELb1EN4cute5tupleIJNS5_1CILi128EEENS7_ILi96EEES8_EEELi128ENS_10bfloat16_tEfNS_4arch4Sm80ELb0ELb1ELb0ELb1ELb1ELb0ELb1ELb0EEENS1_21CollectiveEpilogueFwdINS6_IJS8_S8_S9_EEENS6_IJNS7_ILi1EEESH_SH_EEESB_SD_Li256ELb1ELb1ELb0ELb0EEENS1_19SingleTileSchedulerILb1ELb0ELb1ELi128EEEEEEEEEvNT_6ParamsE --------------------------
	.section	.nv.info._ZN7cutlass13device_kernelIN5flash19enable_sm80_to_sm89INS1_16FlashAttnFwdSm80INS1_25CollectiveMainloopFwdSm80ILi8ELi1ELb1EN4cute5tupleIJNS5_1CILi128EEENS7_ILi96EEES8_EEELi128ENS_10bfloat16_tEfNS_4arch4Sm80ELb0ELb1ELb0ELb1ELb1ELb0ELb1ELb0EEENS1_21CollectiveEpilogueFwdINS6_IJS8_S8_S9_EEENS6_IJNS7_ILi1EEESH_SH_EEESB_SD_Li256ELb1ELb1ELb0ELb0EEENS1_19SingleTileSchedulerILb1ELb0ELb1ELi128EEEEEEEEEvNT_6ParamsE,"",@"SHT_CUDA_INFO"
	.sectionflags	@""
	.align	4


	//----- nvinfo : EIATTR_CUDA_API_VERSION
	.align		4
        /*0000*/ 	.byte	0x04, 0x37
        /*0002*/ 	.short	(.L_660 - .L_659)
.L_659:
        /*0004*/ 	.word	0x00000082


	//----- nvinfo : EIATTR_SW2861232_WAR
	.align		4
.L_660:
        /*0008*/ 	.byte	0x01, 0x35
	.zero		2


	//----- nvinfo : EIATTR_PARAM_CBANK
	.align		4
        /*000c*/ 	.byte	0x04, 0x0a
        /*000e*/ 	.short	(.L_662 - .L_661)
	.align		4
.L_661:
        /*0010*/ 	.word	index@(.nv.constant0._ZN7cutlass13device_kernelIN5flash19enable_sm80_to_sm89INS1_16FlashAttnFwdSm80INS1_25CollectiveMainloopFwdSm80ILi8ELi1ELb1EN4cute5tupleIJNS5_1CILi128EEENS7_ILi96EEES8_EEELi128ENS_10bfloat16_tEfNS_4arch4Sm80ELb0ELb1ELb0ELb1ELb1ELb0ELb1ELb0EEENS1_21CollectiveEpilogueFwdINS6_IJS8_S8_S9_EEENS6_IJNS7_ILi1EEESH_SH_EEESB_SD_Li256ELb1ELb1ELb0ELb0EEENS1_19SingleTileSchedulerILb1ELb0ELb1ELi128EEEEEEEEEvNT_6ParamsE)
        /*0014*/ 	.short	0x0160
        /*0016*/ 	.short	0x0418


	//----- nvinfo : EIATTR_CBANK_PARAM_SIZE
	.align		4
.L_662:
        /*0018*/ 	.byte	0x03, 0x19
        /*001a*/ 	.short	0x0418


	//----- nvinfo : EIATTR_KPARAM_INFO
	.align		4
        /*001c*/ 	.byte	0x04, 0x17
        /*001e*/ 	.short	(.L_664 - .L_663)
.L_663:
        /*0020*/ 	.word	0x00000000
        /*0024*/ 	.short	0x0000
        /*0026*/ 	.short	0x0000
        /*0028*/ 	.byte	0x00, 0xf0, 0x61, 0x10


	//----- nvinfo : EIATTR_MAXREG_COUNT
	.align		4
.L_664:
        /*002c*/ 	.byte	0x03, 0x1b
        /*002e*/ 	.short	0x00ff


	//----- nvinfo : EIATTR_NUM_BARRIERS
	.align		4
        /*0030*/ 	.byte	0x02, 0x4c
        /*0032*/ 	.byte	0x02
	.zero		1


	//----- nvinfo : EIATTR_MERCURY_ISA_VERSION
	.align		4
        /*0034*/ 	.byte	0x03, 0x5f
        /*0036*/ 	.short	0x0000


	//----- nvinfo : EIATTR_COOP_GROUP_MASK_REGIDS
	.align		4
        /*0038*/ 	.byte	0x04, 0x29
        /*003a*/ 	.short	(.L_666 - .L_665)


	//   ....[0]....
.L_665:
        /*003c*/ 	.word	0xffffffff


	//   ....[1]....
        /*0040*/ 	.word	0xffffffff


	//   ....[2]....
        /*0044*/ 	.word	0xffffffff


	//   ....[3]....
        /*0048*/ 	.word	0xffffffff


	//   ....[4]....
        /*004c*/ 	.word	0xffffffff


	//   ....[5]....
        /*0050*/ 	.word	0xffffffff


	//   ....[6]....
        /*0054*/ 	.word	0xffffffff


	//   ....[7]....
        /*0058*/ 	.word	0xffffffff


	//   ....[8]....
        /*005c*/ 	.word	0xffffffff


	//   ....[9]....
        /*0060*/ 	.word	0xffffffff


	//   ....[10]....
        /*0064*/ 	.word	0xffffffff


	//   ....[11]....
        /*0068*/ 	.word	0xffffffff


	//   ....[12]....
        /*006c*/ 	.word	0xffffffff


	//   ....[13]....
        /*0070*/ 	.word	0xffffffff


	//   ....[14]....
        /*0074*/ 	.word	0xffffffff


	//   ....[15]....
        /*0078*/ 	.word	0xffffffff


	//   ....[16]....
        /*007c*/ 	.word	0xffffffff


	//   ....[17]....
        /*0080*/ 	.word	0xffffffff


	//   ....[18]....
        /*0084*/ 	.word	0xffffffff


	//   ....[19]....
        /*0088*/ 	.word	0xffffffff


	//   ....[20]....
        /*008c*/ 	.word	0xffffffff


	//   ....[21]....
        /*0090*/ 	.word	0xffffffff


	//   ....[22]....
        /*0094*/ 	.word	0xffffffff


	//   ....[23]....
        /*0098*/ 	.word	0xffffffff


	//   ....[24]....
        /*009c*/ 	.word	0xffffffff


	//   ....[25]....
        /*00a0*/ 	.word	0xffffffff


	//   ....[26]....
        /*00a4*/ 	.word	0xffffffff


	//   ....[27]....
        /*00a8*/ 	.word	0xffffffff


	//   ....[28]....
        /*00ac*/ 	.word	0xffffffff


	//   ....[29]....
        /*00b0*/ 	.word	0xffffffff


	//   ....[30]....
        /*00b4*/ 	.word	0xffffffff


	//   ....[31]....
        /*00b8*/ 	.word	0xffffffff


	//   ....[32]....
        /*00bc*/ 	.word	0xffffffff


	//   ....[33]....
        /*00c0*/ 	.word	0xffffffff


	//   ....[34]....
        /*00c4*/ 	.word	0xffffffff


	//   ....[35]....
        /*00c8*/ 	.word	0xffffffff


	//   ....[36]....
        /*00cc*/ 	.word	0xffffffff


	//   ....[37]....
        /*00d0*/ 	.word	0xffffffff


	//   ....[38]....
        /*00d4*/ 	.word	0xffffffff


	//   ....[39]....
        /*00d8*/ 	.word	0xffffffff


	//   ....[40]....
        /*00dc*/ 	.word	0xffffffff


	//   ....[41]....
        /*00e0*/ 	.word	0xffffffff


	//   ....[42]....
        /*00e4*/ 	.word	0xffffffff


	//   ....[43]....
        /*00e8*/ 	.word	0xffffffff


	//   ....[44]....
        /*00ec*/ 	.word	0xffffffff


	//   ....[45]....
        /*00f0*/ 	.word	0xffffffff


	//   ....[46]....
        /*00f4*/ 	.word	0xffffffff


	//   ....[47]....
        /*00f8*/ 	.word	0xffffffff


	//   ....[48]....
        /*00fc*/ 	.word	0xffffffff


	//   ....[49]....
        /*0100*/ 	.word	0xffffffff


	//   ....[50]....
        /*0104*/ 	.word	0xffffffff


	//   ....[51]....
        /*0108*/ 	.word	0xffffffff


	//   ....[52]....
        /*010c*/ 	.word	0xffffffff


	//   ....[53]....
        /*0110*/ 	.word	0xffffffff


	//   ....[54]....
        /*0114*/ 	.word	0xffffffff


	//   ....[55]....
        /*0118*/ 	.word	0xffffffff


	//   ....[56]....
        /*011c*/ 	.word	0xffffffff


	//   ....[57]....
        /*0120*/ 	.word	0xffffffff


	//   ....[58]....
        /*0124*/ 	.word	0xffffffff


	//   ....[59]....
        /*0128*/ 	.word	0xffffffff


	//   ....[60]....
        /*012c*/ 	.word	0xffffffff


	//   ....[61]....
        /*0130*/ 	.word	0xffffffff


	//   ....[62]....
        /*0134*/ 	.word	0xffffffff


	//   ....[63]....
        /*0138*/ 	.word	0xffffffff


	//   ....[64]....
        /*013c*/ 	.word	0xffffffff


	//   ....[65]....
        /*0140*/ 	.word	0xffffffff


	//   ....[66]....
        /*0144*/ 	.word	0xffffffff


	//   ....[67]....
        /*0148*/ 	.word	0xffffffff


	//   ....[68]....
        /*014c*/ 	.word	0xffffffff


	//   ....[69]....
        /*0150*/ 	.word	0xffffffff


	//   ....[70]....
        /*0154*/ 	.word	0xffffffff


	//   ....[71]....
        /*0158*/ 	.word	0xffffffff


	//   ....[72]....
        /*015c*/ 	.word	0xffffffff


	//   ....[73]....
        /*0160*/ 	.word	0xffffffff


	//   ....[74]....
        /*0164*/ 	.word	0xffffffff


	//   ....[75]....
        /*0168*/ 	.word	0xffffffff


	//   ....[76]....
        /*016c*/ 	.word	0xffffffff


	//   ....[77]....
        /*0170*/ 	.word	0xffffffff


	//   ....[78]....
        /*0174*/ 	.word	0xffffffff


	//   ....[79]....
        /*0178*/ 	.word	0xffffffff


	//   ....[80]....
        /*017c*/ 	.word	0xffffffff


	//   ....[81]....
        /*0180*/ 	.word	0xffffffff


	//   ....[82]....
        /*0184*/ 	.word	0xffffffff


	//   ....[83]....
        /*0188*/ 	.word	0xffffffff


	//   ....[84]....
        /*018c*/ 	.word	0xffffffff


	//   ....[85]....
        /*0190*/ 	.word	0xffffffff


	//   ....[86]....
        /*0194*/ 	.word	0xffffffff


	//   ....[87]....
        /*0198*/ 	.word	0xffffffff


	//   ....[88]....
        /*019c*/ 	.word	0xffffffff


	//   ....[89]....
        /*01a0*/ 	.word	0xffffffff


	//   ....[90]....
        /*01a4*/ 	.word	0xffffffff


	//   ....[91]....
        /*01a8*/ 	.word	0xffffffff


	//   ....[92]....
        /*01ac*/ 	.word	0xffffffff


	//   ....[93]....
        /*01b0*/ 	.word	0xffffffff


	//   ....[94]....
        /*01b4*/ 	.word	0xffffffff


	//   ....[95]....
        /*01b8*/ 	.word	0xffffffff


	//   ....[96]....
        /*01bc*/ 	.word	0xffffffff


	//   ....[97]....
        /*01c0*/ 	.word	0xffffffff


	//   ....[98]....
        /*01c4*/ 	.word	0xffffffff


	//   ....[99]....
        /*01c8*/ 	.word	0xffffffff


	//   ....[100]....
        /*01cc*/ 	.word	0xffffffff


	//   ....[101]....
        /*01d0*/ 	.word	0xffffffff


	//   ....[102]....
        /*01d4*/ 	.word	0xffffffff


	//   ....[103]....
        /*01d8*/ 	.word	0xffffffff


	//   ....[104]....
        /*01dc*/ 	.word	0xffffffff


	//   ....[105]....
        /*01e0*/ 	.word	0xffffffff


	//   ....[106]....
        /*01e4*/ 	.word	0xffffffff


	//   ....[107]....
        /*01e8*/ 	.word	0xffffffff


	//   ....[108]....
        /*01ec*/ 	.word	0xffffffff


	//----- nvinfo : EIATTR_COOP_GROUP_INSTR_OFFSETS
	.align		4
.L_666:
        /*01f0*/ 	.byte	0x04, 0x28
        /*01f2*/ 	.short	(.L_668 - .L_667)


	//   ....[0]....
.L_667:
        /*01f4*/ 	.word	0x00000080


	//   ....[1]....
        /*01f8*/ 	.word	0x000010c0


	//   ....[2]....
        /*01fc*/ 	.word	0x000010f0


	//   ....[3]....
        /*0200*/ 	.word	0x00001130


	//   ....[4]....
        /*0204*/ 	.word	0x00001170


	//   ....[5]....
        /*0208*/ 	.word	0x000011b0


	//   ....[6]....
        /*020c*/ 	.word	0x00001360


	//   ....[7]....
        /*0210*/ 	.word	0x000013a0


	//   ....[8]....
        /*0214*/ 	.word	0x000013d0


	//   ....[9]....
        /*0218*/ 	.word	0x000014e0


	//   ....[10]....
        /*021c*/ 	.word	0x00001500


	//   ....[11]....
        /*0220*/ 	.word	0x00001670


	//   ....[12]....
        /*0224*/ 	.word	0x00001690


	//   ....[13]....
        /*0228*/ 	.word	0x00001770


	//   ....[14]....
        /*022c*/ 	.word	0x000017e0


	//   ....[15]....
        /*0230*/ 	.word	0x00001810


	//   ....[16]....
        /*0234*/ 	.word	0x00001860


	//   ....[17]....
        /*0238*/ 	.word	0x00001870


	//   ....[18]....
        /*023c*/ 	.word	0x00001880


	//   ....[19]....
        /*0240*/ 	.word	0x00001890


	//   ....[20]....
        /*0244*/ 	.word	0x000018a0


	//   ....[21]....
        /*0248*/ 	.word	0x00002a50


	//   ....[22]....
        /*024c*/ 	.word	0x00002a70


	//   ....[23]....
        /*0250*/ 	.word	0x00002a80


	//   ....[24]....
        /*0254*/ 	.word	0x00002ac0


	//   ....[25]....
        /*0258*/ 	.word	0x00002ae0


	//   ....[26]....
        /*025c*/ 	.word	0x00002b00


	//   ....[27]....
        /*0260*/ 	.word	0x00002db0


	//   ....[28]....
        /*0264*/ 	.word	0x00002fb0


	//   ....[29]....
        /*0268*/ 	.word	0x00004020


	//   ....[30]....
        /*026c*/ 	.word	0x00004280


	//   ....[31]....
        /*0270*/ 	.word	0x00004290


	//   ....[32]....
        /*0274*/ 	.word	0x000042e0


	//   ....[33]....
        /*0278*/ 	.word	0x00005a20


	//   ....[34]....
        /*027c*/ 	.word	0x00005a30


	//   ....[35]....
        /*0280*/ 	.word	0x00005a40


	//   ....[36]....
        /*0284*/ 	.word	0x00005a50


	//   ....[37]....
        /*0288*/ 	.word	0x00005a60


	//   ....[38]....
        /*028c*/ 	.word	0x00005a70


	//   ....[39]....
        /*0290*/ 	.word	0x00006610


	//   ....[40]....
        /*0294*/ 	.word	0x00006620


	//   ....[41]....
        /*0298*/ 	.word	0x00006630


	//   ....[42]....
        /*029c*/ 	.word	0x00006640


	//   ....[43]....
        /*02a0*/ 	.word	0x00006650


	//   ....[44]....
        /*02a4*/ 	.word	0x00006660


	//   ....[45]....
        /*02a8*/ 	.word	0x00006800


	//   ....[46]....
        /*02ac*/ 	.word	0x00006b70


	//   ....[47]....
        /*02b0*/ 	.word	0x00007bd0


	//   ....[48]....
        /*02b4*/ 	.word	0x00007c60


	//   ....[49]....
        /*02b8*/ 	.word	0x00007c90


	//   ....[50]....
        /*02bc*/ 	.word	0x00007d00


	//   ....[51]....
        /*02c0*/ 	.word	0x00009a40


	//   ....[52]....
        /*02c4*/ 	.word	0x00009a50


	//   ....[53]....
        /*02c8*/ 	.word	0x00009a60


	//   ....[54]....
        /*02cc*/ 	.word	0x00009a70


	//   ....[55]....
        /*02d0*/ 	.word	0x00009a80


	//   ....[56]....
        /*02d4*/ 	.word	0x00009a90


	//   ....[57]....
        /*02d8*/ 	.word	0x0000a630


	//   ....[58]....
        /*02dc*/ 	.word	0x0000a640


	//   ....[59]....
        /*02e0*/ 	.word	0x0000a650


	//   ....[60]....
        /*02e4*/ 	.word	0x0000a660


	//   ....[61]....
        /*02e8*/ 	.word	0x0000a670


	//   ....[62]....
        /*02ec*/ 	.word	0x0000a680


	//   ....[63]....
        /*02f0*/ 	.word	0x0000ab20


	//   ....[64]....
        /*02f4*/ 	.word	0x0000ab50


	//   ....[65]....
        /*02f8*/ 	.word	0x0000ab80


	//   ....[66]....
        /*02fc*/ 	.word	0x0000ab90


	//   ....[67]....
        /*0300*/ 	.word	0x0000c600


	//   ....[68]....
        /*0304*/ 	.word	0x0000c620


	//   ....[69]....
        /*0308*/ 	.word	0x0000c640


	//   ....[70]....
        /*030c*/ 	.word	0x0000c650


	//   ....[71]....
        /*0310*/ 	.word	0x0000c670


	//   ....[72]....
        /*0314*/ 	.word	0x0000c6a0


	//   ....[73]....
        /*0318*/ 	.word	0x0000d200


	//   ....[74]....
        /*031c*/ 	.word	0x0000d210


	//   ....[75]....
        /*0320*/ 	.word	0x0000d220


	//   ....[76]....
        /*0324*/ 	.word	0x0000d230


	//   ....[77]....
        /*0328*/ 	.word	0x0000d240


	//   ....[78]....
        /*032c*/ 	.word	0x0000d250


	//   ....[79]....
        /*0330*/ 	.word	0x0000d3d0


	//   ....[80]....
        /*0334*/ 	.word	0x0000d8d0


	//   ....[81]....
        /*0338*/ 	.word	0x0000e780


	//   ....[82]....
        /*033c*/ 	.word	0x0000e810


	//   ....[83]....
        /*0340*/ 	.word	0x0000e830


	//   ....[84]....
        /*0344*/ 	.word	0x0000e8a0


	//   ....[85]....
        /*0348*/ 	.word	0x00010120


	//   ....[86]....
        /*034c*/ 	.word	0x00010150


	//   ....[87]....
        /*0350*/ 	.word	0x00010190


	//   ....[88]....
        /*0354*/ 	.word	0x000101a0


	//   ....[89]....
        /*0358*/ 	.word	0x000112d0


	//   ....[90]....
        /*035c*/ 	.word	0x00011310


	//   ....[91]....
        /*0360*/ 	.word	0x00011350


	//   ....[92]....
        /*0364*/ 	.word	0x00011390


	//   ....[93]....
        /*0368*/ 	.word	0x00011550


	//   ....[94]....
        /*036c*/ 	.word	0x00011560


	//   ....[95]....
        /*0370*/ 	.word	0x00011650


	//   ....[96]....
        /*0374*/ 	.word	0x00011680


	//   ....[97]....
        /*0378*/ 	.word	0x00011750


	//   ....[98]....
        /*037c*/ 	.word	0x00011780


	//   ....[99]....
        /*0380*/ 	.word	0x00011850


	//   ....[100]....
        /*0384*/ 	.word	0x00011870


	//   ....[101]....
        /*0388*/ 	.word	0x00011fc0


	//   ....[102]....
        /*038c*/ 	.word	0x00011fe0


	//   ....[103]....
        /*0390*/ 	.word	0x000120b0


	//   ....[104]....
        /*0394*/ 	.word	0x000120e0


	//   ....[105]....
        /*0398*/ 	.word	0x000121b0


	//   ....[106]....
        /*039c*/ 	.word	0x000121e0


	//   ....[107]....
        /*03a0*/ 	.word	0x000122b0


	//   ....[108]....
        /*03a4*/ 	.word	0x000122d0


	//----- nvinfo : EIATTR_EXIT_INSTR_OFFSETS
	.align		4
.L_668:
        /*03a8*/ 	.byte	0x04, 0x1c
        /*03aa*/ 	.short	(.L_670 - .L_669)


	//   ....[0]....
.L_669:
        /*03ac*/ 	.word	0x00000330


	//   ....[1]....
        /*03b0*/ 	.word	0x00011880


	//   ....[2]....
        /*03b4*/ 	.word	0x000118d0


	//   ....[3]....
        /*03b8*/ 	.word	0x00011930


	//   ....[4]....
        /*03bc*/ 	.word	0x000122e0


	//   ....[5]....
        /*03c0*/ 	.word	0x00012330


	//   ....[6]....
        /*03c4*/ 	.word	0x00012390


	//----- nvinfo : EIATTR_CTAIDZ_USED
	.align		4
.L_670:
        /*03c8*/ 	.byte	0x01, 0x04
	.zero		2


	//----- nvinfo : EIATTR_MAX_THREADS
	.align		4
        /*03cc*/ 	.byte	0x04, 0x05
        /*03ce*/ 	.short	(.L_672 - .L_671)
.L_671:
        /*03d0*/ 	.word	0x00000100
        /*03d4*/ 	.word	0x00000001
        /*03d8*/ 	.word	0x00000001


	//----- nvinfo : EIATTR_CRS_STACK_SIZE
	.align		4
.L_672:
        /*03dc*/ 	.byte	0x04, 0x1e
        /*03de*/ 	.short	(.L_674 - .L_673)
.L_673:
        /*03e0*/ 	.word	0x00000000
.L_674:


//--------------------- .nv.info._ZN7cutlass13device_kernelIN5flash19enable_sm80_to_sm89INS1_16FlashAttnFwdSm80INS1_25CollectiveMainloopFwdSm80ILi8ELi1ELb1EN4cute5tupleIJNS5_1CILi128EEENS7_ILi96EEES8_EEELi128ENS_10bfloat16_tEfNS_4arch4Sm80ELb0ELb1ELb0ELb1ELb1ELb1ELb1ELb0EEENS1_21CollectiveEpilogueFwdINS6_IJS8_S8_S9_EEENS6_IJNS7_ILi1EEESH_SH_EEESB_SD_Li256ELb1ELb1ELb0ELb0EEENS1_19SingleTileSchedulerILb1ELb0ELb1ELi128EEEEEEEEEvNT_6ParamsE --------------------------
	.section	.nv.info._ZN7cutlass13device_kernelIN5flash19enable_sm80_to_sm89INS1_16FlashAttnFwdSm80INS1_25CollectiveMainloopFwdSm80ILi8ELi1ELb1EN4cute5tupleIJNS5_1CILi128EEENS7_ILi96EEES8_EEELi128ENS_10bfloat16_tEfNS_4arch4Sm80ELb0ELb1ELb0ELb1ELb1ELb1ELb1ELb0EEENS1_21CollectiveEpilogueFwdINS6_IJS8_S8_S9_EEENS6_IJNS7_ILi1EEESH_SH_EEESB_SD_Li256ELb1ELb1ELb0ELb0EEENS1_19SingleTileSchedulerILb1ELb0ELb1ELi128EEEEEEEEEvNT_6ParamsE,"",@"SHT_CUDA_INFO"
	.sectionflags	@""
	.align	4


	//----- nvinfo : EIATTR_CUDA_API_VERSION
	.align		4
        /*0000*/ 	.byte	0x04, 0x37
        /*0002*/ 	.short	(.L_676 - .L_675)
.L_675:
        /*0004*/ 	.word	0x00000082


	//----- nvinfo : EIATTR_SW2861232_WAR
	.align		4
.L_676:
        /*0008*/ 	.byte	0x01, 0x35
	.zero		2


	//----- nvinfo : EIATTR_PARAM_CBANK
	.align		4
        /*000c*/ 	.byte	0x04, 0x0a
        /*000e*/ 	.short	(.L_678 - .L_677)
	.align		4
.L_677:
        /*0010*/ 	.word	index@(.nv.constant0._ZN7cutlass13device_kernelIN5flash19enable_sm80_to_sm89INS1_16FlashAttnFwdSm80INS1_25CollectiveMainloopFwdSm80ILi8ELi1ELb1EN4cute5tupleIJNS5_1CILi128EEENS7_ILi96EEES8_EEELi128ENS_10bfloat16_tEfNS_4arch4Sm80ELb0ELb1ELb0ELb1ELb1ELb1ELb1ELb0EEENS1_21CollectiveEpilogueFwdINS6_IJS8_S8_S9_EEENS6_IJNS7_ILi1EEESH_SH_EEESB_SD_Li256ELb1ELb1ELb0ELb0EEENS1_19SingleTileSchedulerILb1ELb0ELb1ELi128EEEEEEEEEvNT_6ParamsE)
        /*0014*/ 	.short	0x0160
        /*0016*/ 	.short	0x0418


	//----- nvinfo : EIATTR_CBANK_PARAM_SIZE
	.align		4
.L_678:
        /*0018*/ 	.byte	0x03, 0x19
        /*001a*/ 	.short	0x0418


	//----- nvinfo : EIATTR_KPARAM_INFO
	.align		4
        /*001c*/ 	.byte	0x04, 0x17
        /*001e*/ 	.short	(.L_680 - .L_679)
.L_679:
        /*0020*/ 	.word	0x00000000
        /*0024*/ 	.short	0x0000
        /*0026*/ 	.short	0x0000
        /*0028*/ 	.byte	0x00, 0xf0, 0x61, 0x10


	//----- nvinfo : EIATTR_MAXREG_COUNT
	.align		4
.L_680:
        /*002c*/ 	.byte	0x03, 0x1b
        /*002e*/ 	.short	0x00ff


	//----- nvinfo : EIATTR_NUM_BARRIERS
	.align		4
        /*0030*/ 	.byte	0x02, 0x4c
        /*0032*/ 	.byte	0x02
	.zero		1


	//----- nvinfo : EIATTR_MERCURY_ISA_VERSION
	.align		4
        /*0034*/ 	.byte	0x03, 0x5f
        /*0036*/ 	.short	0x0000


	//----- nvinfo : EIATTR_COOP_GROUP_MASK_REGIDS
	.align		4
        /*0038*/ 	.byte	0x04, 0x29
        /*003a*/ 	.short	(.L_682 - .L_681)


	//   ....[0]....
.L_681:
        /*003c*/ 	.word	0xffffffff


	//   ....[1]....
        /*0040*/ 	.word	0xffffffff


	//   ....[2]....
        /*0044*/ 	.word	0xffffffff


	//   ....[3]....
        /*0048*/ 	.word	0xffffffff


	//   ....[4]....
        /*004c*/ 	.word	0xffffffff


	//   ....[5]....
        /*0050*/ 	.word	0xffffffff


	//   ....[6]....
        /*0054*/ 	.word	0xffffffff


	//   ....[7]....
        /*0058*/ 	.word	0xffffffff


	//   ....[8]....
        /*005c*/ 	.word	0xffffffff


	//   ....[9]....
        /*0060*/ 	.word	0xffffffff


	//   ....[10]....
        /*0064*/ 	.word	0xffffffff


	//   ....[11]....
        /*0068*/ 	.word	0xffffffff


	//   ....[12]....
        /*006c*/ 	.word	0xffffffff


	//   ....[13]....
        /*0070*/ 	.word	0xffffffff


	//   ....[14]....
        /*0074*/ 	.word	0xffffffff


	//   ....[15]....
        /*0078*/ 	.word	0xffffffff


	//   ....[16]....
        /*007c*/ 	.word	0xffffffff


	//   ....[17]....
        /*0080*/ 	.word	0xffffffff


	//   ....[18]....
        /*0084*/ 	.word	0xffffffff


	//   ....[19]....
        /*0088*/ 	.word	0xffffffff


	//   ....[20]....
        /*008c*/ 	.word	0xffffffff


	//   ....[21]....
        /*0090*/ 	.word	0xffffffff


	//   ....[22]....
        /*0094*/ 	.word	0xffffffff


	//   ....[23]....
        /*0098*/ 	.word	0xffffffff


	//   ....[24]....
        /*009c*/ 	.word	0xffffffff


	//   ....[25]....
        /*00a0*/ 	.word	0xffffffff


	//   ....[26]....
        /*00a4*/ 	.word	0xffffffff


	//   ....[27]....
        /*00a8*/ 	.word	0xffffffff


	//   ....[28]....
        /*00ac*/ 	.word	0xffffffff


	//   ....[29]....
        /*00b0*/ 	.word	0xffffffff


	//   ....[30]....
        /*00b4*/ 	.word	0xffffffff


	//   ....[31]....
        /*00b8*/ 	.word	0xffffffff


	//   ....[32]....
        /*00bc*/ 	.word	0xffffffff


	//   ....[33]....
        /*00c0*/ 	.word	0xffffffff


	//   ....[34]....
        /*00c4*/ 	.word	0xffffffff


	//   ....[35]....
        /*00c8*/ 	.word	0xffffffff


	//   ....[36]....
        /*00cc*/ 	.word	0xffffffff


	//   ....[37]....
        /*00d0*/ 	.word	0xffffffff


	//   ....[38]....
        /*00d4*/ 	.word	0xffffffff


	//   ....[39]....
        /*00d8*/ 	.word	0xffffffff


	//   ....[40]....
        /*00dc*/ 	.word	0xffffffff


	//   ....[41]....
        /*00e0*/ 	.word	0xffffffff


	//   ....[42]....
        /*00e4*/ 	.word	0xffffffff


	//   ....[43]....
        /*00e8*/ 	.word	0xffffffff


	//   ....[44]....
        /*00ec*/ 	.word	0xffffffff


	//   ....[45]....
        /*00f0*/ 	.word	0xffffffff


	//   ....[46]....
        /*00f4*/ 	.word	0xffffffff


	//   ....[47]....
        /*00f8*/ 	.word	0xffffffff


	//   ....[48]....
        /*00fc*/ 	.word	0xffffffff


	//   ....[49]....
        /*0100*/ 	.word	0xffffffff


	//   ....[50]....
        /*0104*/ 	.word	0xffffffff


	//   ....[51]....
        /*0108*/ 	.word	0xffffffff


	//   ....[52]....
        /*010c*/ 	.word	0xffffffff


	//   ....[53]....
        /*0110*/ 	.word	0xffffffff


	//   ....[54]....
        /*0114*/ 	.word	0xffffffff


	//   ....[55]....
        /*0118*/ 	.word	0xffffffff


	//   ....[56]....
        /*011c*/ 	.word	0xffffffff


	//   ....[57]....
        /*0120*/ 	.word	0xffffffff


	//   ....[58]....
        /*0124*/ 	.word	0xffffffff


	//   ....[59]....
        /*0128*/ 	.word	0xffffffff


	//   ....[60]....
        /*012c*/ 	.word	0xffffffff


	//   ....[61]....
        /*0130*/ 	.word	0xffffffff


	//   ....[62]....
        /*0134*/ 	.word	0xffffffff


	//   ....[63]....
        /*0138*/ 	.word	0xffffffff


	//   ....[64]....
        /*013c*/ 	.word	0xffffffff


	//   ....[65]....
        /*0140*/ 	.word	0xffffffff


	//   ....[66]....
        /*0144*/ 	.word	0xffffffff


	//   ....[67]....
        /*0148*/ 	.word	0xffffffff


	//   ....[68]....
        /*014c*/ 	.word	0xffffffff


	//   ....[69]....
        /*0150*/ 	.word	0xffffffff


	//   ....[70]....
        /*0154*/ 	.word	0xffffffff


	//   ....[71]....
        /*0158*/ 	.word	0xffffffff


	//   ....[72]....
        /*015c*/ 	.word	0xffffffff


	//   ....[73]....
        /*0160*/ 	.word	0xffffffff


	//   ....[74]....
        /*0164*/ 	.word	0xffffffff


	//   ....[75]....
        /*0168*/ 	.word	0xffffffff


	//   ....[76]....
        /*016c*/ 	.word	0xffffffff


	//   ....[77]....
        /*0170*/ 	.word	0xffffffff


	//   ....[78]....
        /*0174*/ 	.word	0xffffffff


	//   ....[79]....
        /*0178*/ 	.word	0xffffffff


	//   ....[80]....
        /*017c*/ 	.word	0xffffffff


	//   ....[81]....
        /*0180*/ 	.word	0xffffffff


	//   ....[82]....
        /*0184*/ 	.word	0xffffffff


	//   ....[83]....
        /*0188*/ 	.word	0xffffffff


	//   ....[84]....
        /*018c*/ 	.word	0xffffffff


	//   ....[85]....
        /*0190*/ 	.word	0xffffffff


	//   ....[86]....
        /*0194*/ 	.word	0xffffffff


	//   ....[87]....
        /*0198*/ 	.word	0xffffffff


	//   ....[88]....
        /*019c*/ 	.word	0xffffffff


	//   ....[89]....
        /*01a0*/ 	.word	0xffffffff


	//   ....[90]....
        /*01a4*/ 	.word	0xffffffff


	//   ....[91]....
        /*01a8*/ 	.word	0xffffffff


	//   ....[92]....
        /*01ac*/ 	.word	0xffffffff


	//   ....[93]....
        /*01b0*/ 	.word	0xffffffff


	//   ....[94]....
        /*01b4*/ 	.word	0xffffffff


	//   ....[95]....
        /*01b8*/ 	.word	0xffffffff


	//   ....[96]....
        /*01bc*/ 	.word	0xffffffff


	//   ....[97]....
        /*01c0*/ 	.word	0xffffffff


	//   ....[98]....
        /*01c4*/ 	.word	0xffffffff


	//   ....[99]....
        /*01c8*/ 	.word	0xffffffff


	//   ....[100]....
        /*01cc*/ 	.word	0xffffffff


	//   ....[101]....
        /*01d0*/ 	.word	0xffffffff


	//   ....[102]....
        /*01d4*/ 	.word	0xffffffff


	//   ....[103]....
        /*01d8*/ 	.word	0xffffffff


	//   ....[104]....
        /*01dc*/ 	.word	0xffffffff


	//   ....[105]....
        /*01e0*/ 	.word	0xffffffff


	//   ....[106]....
        /*01e4*/ 	.word	0xffffffff


	//   ....[107]....
        /*01e8*/ 	.word	0xffffffff


	//   ....[108]....
        /*01ec*/ 	.word	0xffffffff


	//   ....[109]....
        /*01f0*/ 	.word	0xffffffff


	//   ....[110]....
        /*01f4*/ 	.word	0xffffffff


	//   ....[111]....
        /*01f8*/ 	.word	0xffffffff


	//   ....[112]....
        /*01fc*/ 	.word	0xffffffff


	//   ....[113]....
        /*0200*/ 	.word	0xffffffff


	//   ....[114]....
        /*0204*/ 	.word	0xffffffff


	//   ....[115]....
        /*0208*/ 	.word	0xffffffff


	//   ....[116]....
        /*020c*/ 	.word	0xffffffff


	//   ....[117]....
        /*0210*/ 	.word	0xffffffff


	//   ....[118]....
        /*0214*/ 	.word	0xffffffff


	//   ....[119]....
        /*0218*/ 	.word	0xffffffff


	//   ....[120]....
        /*021c*/ 	.word	0xffffffff


	//   ....[121]....
        /*0220*/ 	.word	0xffffffff


	//   ....[122]....
        /*0224*/ 	.word	0xffffffff


	//   ....[123]....
        /*0228*/ 	.word	0xffffffff


	//   ....[124]....
        /*022c*/ 	.word	0xffffffff


	//   ....[125]....
        /*0230*/ 	.word	0xffffffff


	//   ....[126]....
        /*0234*/ 	.word	0xffffffff


	//   ....[127]....
        /*0238*/ 	.word	0xffffffff


	//   ....[128]....
        /*023c*/ 	.word	0xffffffff


	//   ....[129]....
        /*0240*/ 	.word	0xffffffff


	//   ....[130]....
        /*0244*/ 	.word	0xffffffff


	//   ....[131]....
        /*0248*/ 	.word	0xffffffff


	//   ....[132]....
        /*024c*/ 	.word	0xffffffff


	//   ....[133]....
        /*0250*/ 	.word	0xffffffff


	//   ....[134]....
        /*0254*/ 	.word	0xffffffff


	//   ....[135]....
        /*0258*/ 	.word	0xffffffff


	//   ....[136]....
        /*025c*/ 	.word	0xffffffff


	//   ....[137]....
        /*0260*/ 	.word	0xffffffff


	//   ....[138]....
        /*0264*/ 	.word	0xffffffff


	//   ....[139]....
        /*0268*/ 	.word	0xffffffff


	//   ....[140]....
        /*026c*/ 	.word	0xffffffff


	//   ....[141]....
        /*0270*/ 	.word	0xffffffff


	//   ....[142]....
        /*0274*/ 	.word	0xffffffff


	//   ....[143]....
        /*0278*/ 	.word	0xffffffff


	//   ....[144]....
        /*027c*/ 	.word	0xffffffff


	//   ....[145]....
        /*0280*/ 	.word	0xffffffff


	//   ....[146]....
        /*0284*/ 	.word	0xffffffff


	//   ....[147]....
        /*0288*/ 	.word	0xffffffff


	//   ....[148]....
        /*028c*/ 	.word	0xffffffff


	//   ....[149]....
        /*0290*/ 	.word	0xffffffff


	//   ....[150]....
        /*0294*/ 	.word	0xffffffff


	//   ....[151]....
        /*0298*/ 	.word	0xffffffff


	//   ....[152]....
        /*029c*/ 	.word	0xffffffff


	//   ....[153]....
        /*02a0*/ 	.word	0xffffffff


	//   ....[154]....
        /*02a4*/ 	.word	0xffffffff


	//   ....[155]....
        /*02a8*/ 	.word	0xffffffff


	//   ....[156]....
        /*02ac*/ 	.word	0xffffffff


	//   ....[157]....
        /*02b0*/ 	.word	0xffffffff


	//   ....[158]....
        /*02b4*/ 	.word	0xffffffff


	//   ....[159]....
        /*02b8*/ 	.word	0xffffffff


	//   ....[160]....
        /*02bc*/ 	.word	0xffffffff


	//   ....[161]....
        /*02c0*/ 	.word	0xffffffff


	//   ....[162]....
        /*02c4*/ 	.word	0xffffffff


	//   ....[163]....
        /*02c8*/ 	.word	0xffffffff


	//   ....[164]....
        /*02cc*/ 	.word	0xffffffff


	//----- nvinfo : EIATTR_COOP_GROUP_INSTR_OFFSETS
	.align		4
.L_682:
        /*02d0*/ 	.byte	0x04, 0x28
        /*02d2*/ 	.short	(.L_684 - .L_683)


	//   ....[0]....
.L_683:
        /*02d4*/ 	.word	0x00000060


	//   ....[1]....
        /*02d8*/ 	.word	0x000022f0


	//   ....[2]....
        /*02dc*/ 	.word	0x00002350


	//   ....[3]....
        /*02e0*/ 	.word	0x00002b10


	//   ....[4]....
        /*02e4*/ 	.word	0x00002b30


	//   ....[5]....
        /*02e8*/ 	.word	0x00003280


	//   ....[6]....
        /*02ec*/ 	.word	0x00003290


	//   ....[7]....
        /*02f0*/ 	.word	0x00003a90


	//   ....[8]....
        /*02f4*/ 	.word	0x00003ac0


	//   ....[9]....
        /*02f8*/ 	.word	0x000046d0


	//   ....[10]....
        /*02fc*/ 	.word	0x00004700


	//   ....[11]....
        /*0300*/ 	.word	0x00004e80


	//   ....[12]....
        /*0304*/ 	.word	0x00004ea0


	//   ....[13]....
        /*0308*/ 	.word	0x00005640


	//   ....[14]....
        /*030c*/ 	.word	0x00005670


	//   ....[15]....
        /*0310*/ 	.word	0x00005780


	//   ....[16]....
        /*0314*/ 	.word	0x000057b0


	//   ....[17]....
        /*0318*/ 	.word	0x00005880


	//   ....[18]....
        /*031c*/ 	.word	0x000058a0


	//   ....[19]....
        /*0320*/ 	.word	0x00005c60


	//   ....[20]....
        /*0324*/ 	.word	0x00005d70


	//   ....[21]....
        /*0328*/ 	.word	0x00005e60


	//   ....[22]....
        /*032c*/ 	.word	0x00005e90


	//   ....[23]....
        /*0330*/ 	.word	0x00005f60


	//   ....[24]....
        /*0334*/ 	.word	0x00005f90


	//   ....[25]....
        /*0338*/ 	.word	0x00006e10


	//   ....[26]....
        /*033c*/ 	.word	0x00006e50


	//   ....[27]....
        /*0340*/ 	.word	0x00006e90


	//   ....[28]....
        /*0344*/ 	.word	0x00006ec0


	//   ....[29]....
        /*0348*/ 	.word	0x00007180


	//   ....[30]....
        /*034c*/ 	.word	0x00007190


	//   ....[31]....
        /*0350*/ 	.word	0x000071b0


	//   ....[32]....
        /*0354*/ 	.word	0x000071d0


	//   ....[33]....
        /*0358*/ 	.word	0x00007360


	//   ....[34]....
        /*035c*/ 	.word	0x00007390


	//   ....[35]....
        /*0360*/ 	.word	0x000073b0


	//   ....[36]....
        /*0364*/ 	.word	0x000074b0


	//   ....[37]....
        /*0368*/ 	.word	0x00007580


	//   ....[38]....
        /*036c*/ 	.word	0x00007590


	//   ....[39]....
        /*0370*/ 	.word	0x00007960


	//   ....[40]....
        /*0374*/ 	.word	0x00007990


	//   ....[41]....
        /*0378*/ 	.word	0x000079b0


	//   ....[42]....
        /*037c*/ 	.word	0x000079c0


	//   ....[43]....
        /*0380*/ 	.word	0x00007b20


	//   ....[44]....
        /*0384*/ 	.word	0x00007b60


	//   ....[45]....
        /*0388*/ 	.word	0x00007bd0


	//   ....[46]....
        /*038c*/ 	.word	0x00007c10


	//   ....[47]....
        /*0390*/ 	.word	0x00007de0


	//   ....[48]....
        /*0394*/ 	.word	0x00007e70


	//   ....[49]....
        /*0398*/ 	.word	0x00007eb0


	//   ....[50]....
        /*039c*/ 	.word	0x00007ef0


	//   ....[51]....
        /*03a0*/ 	.word	0x00008050


	//   ....[52]....
        /*03a4*/ 	.word	0x00008090


	//   ....[53]....
        /*03a8*/ 	.word	0x000080d0


	//   ....[54]....
        /*03ac*/ 	.word	0x00008110


	//   ....[55]....
        /*03b0*/ 	.word	0x00009e90


	//   ....[56]....
        /*03b4*/ 	.word	0x00009f30


	//   ....[57]....
        /*03b8*/ 	.word	0x00009f50


	//   ....[58]....
        /*03bc*/ 	.word	0x00009fa0


	//   ....[59]....
        /*03c0*/ 	.word	0x0000a0c0


	//   ....[60]....
        /*03c4*/ 	.word	0x0000a0e0


	//   ....[61]....
        /*03c8*/ 	.word	0x0000a0f0


	//   ....[62]....
        /*03cc*/ 	.word	0x0000a100


	//   ....[63]....
        /*03d0*/ 	.word	0x0000a250


	//   ....[64]....
        /*03d4*/ 	.word	0x0000a290


	//   ....[65]....
        /*03d8*/ 	.word	0x0000a2d0


	//   ....[66]....
        /*03dc*/ 	.word	0x0000a2f0


	//   ....[67]....
        /*03e0*/ 	.word	0x0000a420


	//   ....[68]....
        /*03e4*/ 	.word	0x0000a440


	//   ....[69]....
        /*03e8*/ 	.word	0x0000a460


	//   ....[70]....
        /*03ec*/ 	.word	0x0000a480


	//   ....[71]....
        /*03f0*/ 	.word	0x0000c5c0


	//   ....[72]....
        /*03f4*/ 	.word	0x0000c600


	//   ....[73]....
        /*03f8*/ 	.word	0x0000c640


	//   ....[74]....
        /*03fc*/ 	.word	0x0000c690


	//   ....[75]....
        /*0400*/ 	.word	0x0000c6d0


	//   ....[76]....
        /*0404*/ 	.word	0x0000c700


	//   ....[77]....
        /*0408*/ 	.word	0x0000d660


	//   ....[78]....
        /*040c*/ 	.word	0x0000d690


	//   ....[79]....
        /*0410*/ 	.word	0x0000d6d0


	//   ....[80]....
        /*0414*/ 	.word	0x0000d6f0


	//   ....[81]....
        /*0418*/ 	.word	0x0000d700


	//   ....[82]....
        /*041c*/ 	.word	0x0000d710


	//   ....[83]....
        /*0420*/ 	.word	0x0000d9b0


	//   ....[84]....
        /*0424*/ 	.word	0x0000e2a0


	//   ....[85]....
        /*0428*/ 	.word	0x0000ece0


	//   ....[86]....
        /*042c*/ 	.word	0x0000edf0


	//   ....[87]....
        /*0430*/ 	.word	0x0000ee30


	//   ....[88]....
        /*0434*/ 	.word	0x0000eeb0


	//   ....[89]....
        /*0438*/ 	.word	0x00010600


	//   ....[90]....
        /*043c*/ 	.word	0x00010620


	//   ....[91]....
        /*0440*/ 	.word	0x00010630


	//   ....[92]....
        /*0444*/ 	.word	0x00010640


	//   ....[93]....
        /*0448*/ 	.word	0x00010650


	//   ....[94]....
        /*044c*/ 	.word	0x00010660


	//   ....[95]....
        /*0450*/ 	.word	0x00011240


	//   ....[96]....
        /*0454*/ 	.word	0x00011260


	//   ....[97]....
        /*0458*/ 	.word	0x00011270


	//   ....[98]....
        /*045c*/ 	.word	0x00011280


	//   ....[99]....
        /*0460*/ 	.word	0x00011290


	//   ....[100]....
        /*0464*/ 	.word	0x000112a0


	//   ....[101]....
        /*0468*/ 	.word	0x00011460


	//   ....[102]....
        /*046c*/ 	.word	0x00011730


	//   ....[103]....
        /*0470*/ 	.word	0x00012630


	//   ....[104]....
        /*0474*/ 	.word	0x000126f0


	//   ....[105]....
        /*0478*/ 	.word	0x000129a0


	//   ....[106]....
        /*047c*/ 	.word	0x00012aa0


	//   ....[107]....
        /*0480*/ 	.word	0x000147c0


	//   ....[108]....
        /*0484*/ 	.word	0x000147e0


	//   ....[109]....
        /*0488*/ 	.word	0x000147f0


	//   ....[110]....
        /*048c*/ 	.word	0x00014800


	//   ....[111]....
        /*0490*/ 	.word	0x00014810


	//   ....[112]....
        /*0494*/ 	.word	0x00014820


	//   ....[113]....
        /*0498*/ 	.word	0x00015400


	//   ....[114]....
        /*049c*/ 	.word	0x00015420


	//   ....[115]....
        /*04a0*/ 	.word	0x00015430


	//   ....[116]....
        /*04a4*/ 	.word	0x00015440


	//   ....[117]....
        /*04a8*/ 	.word	0x00015450


	//   ....[118]....
        /*04ac*/ 	.word	0x00015460


	//   ....[119]....
        /*04b0*/ 	.word	0x000158f0


	//   ....[120]....
        /*04b4*/ 	.word	0x00015920


	//   ....[121]....
        /*04b8*/ 	.word	0x00015950


	//   ....[122]....
        /*04bc*/ 	.word	0x00015960


	//   ....[123]....
        /*04c0*/ 	.word	0x000173f0


	//   ....[124]....
        /*04c4*/ 	.word	0x00017410


	//   ....[125]....
        /*04c8*/ 	.word	0x00017430


	//   ....[126]....
        /*04cc*/ 	.word	0x00017440


	//   ....[127]....
        /*04d0*/ 	.word	0x00017460


	//   ....[128]....
        /*04d4*/ 	.word	0x00017490


	//   ....[129]....
        /*04d8*/ 	.word	0x00018010


	//   ....[130]....
        /*04dc*/ 	.word	0x00018030


	//   ....[131]....
        /*04e0*/ 	.word	0x00018040


	//   ....[132]....
        /*04e4*/ 	.word	0x00018050


	//   ....[133]....
        /*04e8*/ 	.word	0x00018060


	//   ....[134]....
        /*04ec*/ 	.word	0x00018070


	//   ....[135]....
        /*04f0*/ 	.word	0x00018260


	//   ....[136]....
        /*04f4*/ 	.word	0x00018c10


	//   ....[137]....
        /*04f8*/ 	.word	0x00019400


	//   ....[138]....
        /*04fc*/ 	.word	0x00019660


	//   ....[139]....
        /*0500*/ 	.word	0x00019740


	//   ....[140]....
        /*0504*/ 	.word	0x00019830


	//   ....[141]....
        /*0508*/ 	.word	0x0001b010


	//   ....[142]....
        /*050c*/ 	.word	0x0001b040


	//   ....[143]....
        /*0510*/ 	.word	0x0001b090


	//   ....[144]....
        /*0514*/ 	.word	0x0001b0a0


	//   ....[145]....
        /*0518*/ 	.word	0x0001c250


	//   ....[146]....
        /*051c*/ 	.word	0x0001c290


	//   ....[147]....
        /*0520*/ 	.word	0x0001c2c0


	//   ....[148]....
        /*0524*/ 	.word	0x0001c2f0


	//   ....[149]....
        /*0528*/ 	.word	0x0001c450


	//   ....[150]....
        /*052c*/ 	.word	0x0001c460


	//   ....[151]....
        /*0530*/ 	.word	0x0001c550


	//   ....[152]....
        /*0534*/ 	.word	0x0001c580


	//   ....[153]....
        /*0538*/ 	.word	0x0001c650


	//   ....[154]....
        /*053c*/ 	.word	0x0001c680


	//   ....[155]....
        /*0540*/ 	.word	0x0001c750


	//   ....[156]....
        /*0544*/ 	.word	0x0001c770


	//   ....[157]....
        /*0548*/ 	.word	0x0001cec0


	//   ....[158]....
        /*054c*/ 	.word	0x0001ced0


	//   ....[159]....
        /*0550*/ 	.word	0x0001cfa0


	//   ....[160]....
        /*0554*/ 	.word	0x0001cfd0


	//   ....[161]....
        /*0558*/ 	.word	0x0001d0a0


	//   ....[162]....
        /*055c*/ 	.word	0x0001d0d0


	//   ....[163]....
        /*0560*/ 	.word	0x0001d1a0


	//   ....[164]....
        /*0564*/ 	.word	0x0001d1c0


	//----- nvinfo : EIATTR_EXIT_INSTR_OFFSETS
	.align		4
.L_684:
        /*0568*/ 	.byte	0x04, 0x1c
        /*056a*/ 	.short	(.L_686 - .L_685)


	//   ....[0]....
.L_685:
        /*056c*/ 	.word	0x00000330


	//   ....[1]....
        /*0570*/ 	.word	0x0001c780


	//   ....[2]....
        /*0574*/ 	.word	0x0001c7d0


	//   ....[3]....
        /*0578*/ 	.word	0x0001c830


	//   ....[4]....
        /*057c*/ 	.word	0x0001d1d0


	//   ....[5]....
        /*0580*/ 	.word	0x0001d220


	//   ....[6]....
        /*0584*/ 	.word	0x0001d280


	//----- nvinfo : EIATTR_CTAIDZ_USED
	.align		4
.L_686:
        /*0588*/ 	.byte	0x01, 0x04
	.zero		2


	//----- nvinfo : EIATTR_MAX_THREADS
	.align		4
        /*058c*/ 	.byte	0x04, 0x05
        /*058e*/ 	.short	(.L_688 - .L_687)
.L_687:
        /*0590*/ 	.word	0x00000100
        /*0594*/ 	.word	0x00000001
        /*0598*/ 	.word	0x00000001


	//----- nvinfo : EIATTR_CRS_STACK_SIZE
	.align		4
.L_688:
        /*059c*/ 	.byte	0x04, 0x1e
        /*059e*/ 	.short	(.L_690 - .L_689)
.L_689:
        /*05a0*/ 	.word	0x00000000
.L_690:


//--------------------- .nv.info._ZN7cutlass13device_kernelIN5flash19enable_sm80_to_sm89INS1_16FlashAttnFwdSm80INS1_25CollectiveMainloopFwdSm80ILi8ELi1ELb1EN4cute5tupleIJNS5_1CILi128EEES8_S8_EEELi128ENS_10bfloat16_tEfNS_4arch4Sm80ELb1ELb0ELb0ELb0ELb1ELb0ELb1ELb0EEENS1_21CollectiveEpilogueFwdIS9_NS6_IJNS7_ILi1EEESF_SF_EEESA_SC_Li256ELb0ELb1ELb0ELb0EEENS1_30DynamicPersistentTileSchedulerILi256ELi256ELb0ELb1ELb0EEEEEEEEEvNT_6ParamsE --------------------------
	.section	.nv.info._ZN7cutlass13device_kernelIN5flash19enable_sm80_to_sm89INS1_16FlashAttnFwdSm80INS1_25CollectiveMainloopFwdSm80ILi8ELi1ELb1EN4cute5tupleIJNS5_1CILi128EEES8_S8_EEELi128ENS_10bfloat16_tEfNS_4arch4Sm80ELb1ELb0ELb0ELb0ELb1ELb0ELb1ELb0EEENS1_21CollectiveEpilogueFwdIS9_NS6_IJNS7_ILi1EEESF_SF_EEESA_SC_Li256ELb0ELb1ELb0ELb0EEENS1_30DynamicPersistentTileSchedulerILi256ELi256ELb0ELb1ELb0EEEEEEEEEvNT_6ParamsE,"",@"SHT_CUDA_INFO"
	.sectionflags	@""
	.align	4


	//----- nvinfo : EIATTR_CUDA_API_VERSION
	.align		4
        /*0000*/ 	.byte	0x04, 0x37
        /*0002*/ 	.short	(.L_692 - .L_691)
.L_691:
        /*0004*/ 	.word	0x00000082


	//----- nvinfo : EIATTR_SW2861232_WAR
	.align		4
.L_692:
        /*0008*/ 	.byte	0x01, 0x35
	.zero		2


	//----- nvinfo : EIATTR_PARAM_CBANK
	.align		4
        /*000c*/ 	.byte	0x04, 0x0a
        /*000e*/ 	.short	(.L_694 - .L_693)
	.align		4
.L_693:
        /*0010*/ 	.word	index@(.nv.constant0._ZN7cutlass13device_kernelIN5flash19enable_sm80_to_sm89INS1_16FlashAttnFwdSm80INS1_25CollectiveMainloopFwdSm80ILi8ELi1ELb1EN4cute5tupleIJNS5_1CILi128EEES8_S8_EEELi128ENS_10bfloat16_tEfNS_4arch4Sm80ELb1ELb0ELb0ELb0ELb1ELb0ELb1ELb0EEENS1_21CollectiveEpilogueFwdIS9_NS6_IJNS7_ILi1EEESF_SF_EEESA_SC_Li256ELb0ELb1ELb0ELb0EEENS1_30DynamicPersistentTileSchedulerILi256ELi256ELb0ELb1ELb0EEEEEEEEEvNT_6ParamsE)
        /*0014*/ 	.short	0x0160
        /*0016*/ 	.short	0x0428


	//----- nvinfo : EIATTR_CBANK_PARAM_SIZE
	.align		4
.L_694:
        /*0018*/ 	.byte	0x03, 0x19
        /*001a*/ 	.short	0x0428


	//----- nvinfo : EIATTR_KPARAM_INFO
	.align		4
        /*001c*/ 	.byte	0x04, 0x17
        /*001e*/ 	.short	(.L_696 - .L_695)
.L_695:
        /*0020*/ 	.word	0x00000000
        /*0024*/ 	.short	0x0000
        /*0026*/ 	.short	0x0000
        /*0028*/ 	.byte	0x00, 0xf0, 0xa1, 0x10


	//----- nvinfo : EIATTR_MAXREG_COUNT
	.align		4
.L_696:
        /*002c*/ 	.byte	0x03, 0x1b
        /*002e*/ 	.short	0x00ff


	//----- nvinfo : EIATTR_NUM_BARRIERS
	.align		4
        /*0030*/ 	.byte	0x02, 0x4c
        /*0032*/ 	.byte	0x06
	.zero		1


	//----- nvinfo : EIATTR_ANNOTATIONS
	.align		4
        /*0034*/ 	.byte	0x04, 0x55
        /*0036*/ 	.short	(.L_698 - .L_697)


	//   ....[0]....
.L_697:
        /* <DEDUP_REMOVED lines=47> */


	//----- nvinfo : EIATTR_MERCURY_ISA_VERSION
	.align		4
.L_698:
        /*0318*/ 	.byte	0x03, 0x5f
        /*031a*/ 	.short	0x0000


	//----- nvinfo : EIATTR_INT_WARP_WIDE_INSTR_OFFSETS
	.align		4
        /*031c*/ 	.byte	0x04, 0x31
        /*031e*/ 	.short	(.L_700 - .L_699)


	//   ....[0]....
.L_699:
        /*0320*/ 	.word	0x0000e110


	//   ....[1]....
        /*0324*/ 	.word	0x0000e190


	//----- nvinfo : EIATTR_COOP_GROUP_MASK_REGIDS
	.align		4
.L_700:
        /*0328*/ 	.byte	0x04, 0x29
        /*032a*/ 	.short	(.L_702 - .L_701)


	//   ....[0]....
.L_701:
        /*032c*/ 	.word	0xffffffff


	//   ....[1]....
        /*0330*/ 	.word	0xffffffff


	//   ....[2]....
        /*0334*/ 	.word	0xffffffff


	//   ....[3]....
        /*0338*/ 	.word	0xffffffff


	//   ....[4]....
        /*033c*/ 	.word	0xffffffff


	//   ....[5]....
        /*0340*/ 	.word	0xffffffff


	//   ....[6]....
        /*0344*/ 	.word	0xffffffff


	//   ....[7]....
        /*0348*/ 	.word	0xffffffff


	//   ....[8]....
        /*034c*/ 	.word	0xffffffff


	//   ....[9]....
        /*0350*/ 	.word	0xffffffff


	//   ....[10]....
        /*0354*/ 	.word	0xffffffff


	//   ....[11]....
        /*0358*/ 	.word	0xffffffff


	//   ....[12]....
        /*035c*/ 	.word	0xffffffff


	//   ....[13]....
        /*0360*/ 	.word	0xffffffff


	//   ....[14]....
        /*0364*/ 	.word	0xffffffff


	//   ....[15]....
        /*0368*/ 	.word	0xffffffff


	//   ....[16]....
        /*036c*/ 	.word	0xffffffff


	//   ....[17]....
        /*0370*/ 	.word	0xffffffff


	//   ....[18]....
        /*0374*/ 	.word	0xffffffff


	//   ....[19]....
        /*0378*/ 	.word	0xffffffff


	//   ....[20]....
        /*037c*/ 	.word	0xffffffff


	//   ....[21]....
        /*0380*/ 	.word	0xffffffff


	//   ....[22]....
        /*0384*/ 	.word	0xffffffff


	//   ....[23]....
        /*0388*/ 	.word	0xffffffff


	//   ....[24]....
        /*038c*/ 	.word	0xffffffff


	//   ....[25]....
        /*0390*/ 	.word	0xffffffff


	//   ....[26]....
        /*0394*/ 	.word	0xffffffff


	//   ....[27]....
        /*0398*/ 	.word	0xffffffff


	//   ....[28]....
        /*039c*/ 	.word	0xffffffff


	//   ....[29]....
        /*03a0*/ 	.word	0xffffffff


	//   ....[30]....
        /*03a4*/ 	.word	0xffffffff


	//   ....[31]....
        /*03a8*/ 	.word	0xffffffff


	//   ....[32]....
        /*03ac*/ 	.word	0xffffffff


	//   ....[33]....
        /*03b0*/ 	.word	0xffffffff


	//   ....[34]....
        /*03b4*/ 	.word	0xffffffff


	//   ....[35]....
        /*03b8*/ 	.word	0xffffffff


	//   ....[36]....
        /*03bc*/ 	.word	0xffffffff


	//   ....[37]....
        /*03c0*/ 	.word	0xffffffff


	//   ....[38]....
        /*03c4*/ 	.word	0xffffffff


	//   ....[39]....
        /*03c8*/ 	.word	0xffffffff


	//   ....[40]....
        /*03cc*/ 	.word	0xffffffff


	//   ....[41]....
        /*03d0*/ 	.word	0xffffffff


	//   ....[42]....
        /*03d4*/ 	.word	0xffffffff


	//   ....[43]....
        /*03d8*/ 	.word	0xffffffff


	//   ....[44]....
        /*03dc*/ 	.word	0xffffffff


	//   ....[45]....
        /*03e0*/ 	.word	0xffffffff


	//   ....[46]....
        /*03e4*/ 	.word	0xffffffff


	//   ....[47]....
        /*03e8*/ 	.word	0xffffffff


	//   ....[48]....
        /*03ec*/ 	.word	0xffffffff


	//   ....[49]....
        /*03f0*/ 	.word	0xffffffff


	//   ....[50]....
        /*03f4*/ 	.word	0xffffffff


	//   ....[51]....
        /*03f8*/ 	.word	0xffffffff


	//   ....[52]....
        /*03fc*/ 	.word	0xffffffff


	//   ....[53]....
        /*0400*/ 	.word	0xffffffff


	//   ....[54]....
        /*0404*/ 	.word	0xffffffff


	//   ....[55]....
        /*0408*/ 	.word	0xffffffff


	//   ....[56]....
        /*040c*/ 	.word	0xffffffff


	//   ....[57]....
        /*0410*/ 	.word	0xffffffff


	//   ....[58]....
        /*0414*/ 	.word	0xffffffff


	//   ....[59]....
        /*0418*/ 	.word	0xffffffff


	//   ....[60]....
        /*041c*/ 	.word	0xffffffff


	//   ....[61]....
        /*0420*/ 	.word	0xffffffff


	//   ....[62]....
        /*0424*/ 	.word	0xffffffff


	//   ....[63]....
        /*0428*/ 	.word	0xffffffff


	//   ....[64]....
        /*042c*/ 	.word	0xffffffff


	//   ....[65]....
        /*0430*/ 	.word	0xffffffff


	//   ....[66]....
        /*0434*/ 	.word	0xffffffff


	//   ....[67]....
        /*0438*/ 	.word	0xffffffff


	//   ....[68]....
        /*043c*/ 	.word	0xffffffff


	//   ....[69]....
        /*0440*/ 	.word	0xffffffff


	//   ....[70]....
        /*0444*/ 	.word	0xffffffff


	//   ....[71]....
        /*0448*/ 	.word	0xffffffff


	//   ....[72]....
        /*044c*/ 	.word	0xffffffff


	//   ....[73]....
        /*0450*/ 	.word	0xffffffff


	//   ....[74]....
        /*0454*/ 	.word	0xffffffff


	//   ....[75]....
        /*0458*/ 	.word	0xffffffff


	//   ....[76]....
        /*045c*/ 	.word	0xffffffff


	//   ....[77]....
        /*0460*/ 	.word	0xffffffff


	//   ....[78]....
        /*0464*/ 	.word	0xffffffff


	//   ....[79]....
        /*0468*/ 	.word	0xffffffff


	//   ....[80]....
        /*046c*/ 	.word	0xffffffff


	//   ....[81]....
        /*0470*/ 	.word	0xffffffff


	//   ....[82]....
        /*0474*/ 	.word	0xffffffff


	//   ....[83]....
        /*0478*/ 	.word	0xffffffff


	//   ....[84]....
        /*047c*/ 	.word	0xffffffff


	//   ....[85]....
        /*0480*/ 	.word	0xffffffff


	//   ....[86]....
        /*0484*/ 	.word	0xffffffff


	//   ....[87]....
        /*0488*/ 	.word	0xffffffff


	//   ....[88]....
        /*048c*/ 	.word	0xffffffff


	//   ....[89]....
        /*0490*/ 	.word	0xffffffff


	//   ....[90]....
        /*0494*/ 	.word	0xffffffff


	//   ....[91]....
        /*0498*/ 	.word	0xffffffff


	//   ....[92]....
        /*049c*/ 	.word	0xffffffff


	//   ....[93]....
        /*04a0*/ 	.word	0xffffffff


	//   ....[94]....
        /*04a4*/ 	.word	0xffffffff


	//   ....[95]....
        /*04a8*/ 	.word	0xffffffff


	//   ....[96]....
        /*04ac*/ 	.word	0xffffffff


	//   ....[97]....
        /*04b0*/ 	.word	0xffffffff


	//   ....[98]....
        /*04b4*/ 	.word	0xffffffff


	//   ....[99]....
        /*04b8*/ 	.word	0xffffffff


	//   ....[100]....
        /*04bc*/ 	.word	0xffffffff


	//   ....[101]....
        /*04c0*/ 	.word	0xffffffff


	//   ....[102]....
        /*04c4*/ 	.word	0xffffffff


	//   ....[103]....
        /*04c8*/ 	.word	0xffffffff


	//   ....[104]....
        /*04cc*/ 	.word	0xffffffff


	//   ....[105]....
        /*04d0*/ 	.word	0xffffffff


	//   ....[106]....
        /*04d4*/ 	.word	0xffffffff


	//   ....[107]....
        /*04d8*/ 	.word	0xffffffff


	//   ....[108]....
        /*04dc*/ 	.word	0xffffffff


	//   ....[109]....
        /*04e0*/ 	.word	0xffffffff


	//   ....[110]....
        /*04e4*/ 	.word	0xffffffff


	//   ....[111]....
        /*04e8*/ 	.word	0xffffffff


	//   ....[112]....
        /*04ec*/ 	.word	0xffffffff


	//   ....[113]....
        /*04f0*/ 	.word	0xffffffff


	//   ....[114]....
        /*04f4*/ 	.word	0xffffffff


	//   ....[115]....
        /*04f8*/ 	.word	0xffffffff


	//   ....[116]....
        /*04fc*/ 	.word	0xffffffff


	//   ....[117]....
        /*0500*/ 	.word	0xffffffff


	//   ....[118]....
        /*0504*/ 	.word	0xffffffff


	//   ....[119]....
        /*0508*/ 	.word	0xffffffff


	//   ....[120]....
        /*050c*/ 	.word	0xffffffff


	//   ....[121]....
        /*0510*/ 	.word	0xffffffff


	//   ....[122]....
        /*0514*/ 	.word	0xffffffff


	//   ....[123]....
        /*0518*/ 	.word	0xffffffff


	//   ....[124]....
        /*051c*/ 	.word	0xffffffff


	//   ....[125]....
        /*0520*/ 	.word	0xffffffff


	//   ....[126]....
        /*0524*/ 	.word	0xffffffff


	//   ....[127]....
        /*0528*/ 	.word	0xffffffff


	//   ....[128]....
        /*052c*/ 	.word	0xffffffff


	//   ....[129]....
        /*0530*/ 	.word	0xffffffff


	//   ....[130]....
        /*0534*/ 	.word	0xffffffff


	//   ....[131]....
        /*0538*/ 	.word	0xffffffff


	//   ....[132]....
        /*053c*/ 	.word	0xffffffff


	//   ....[133]....
        /*0540*/ 	.word	0xffffffff


	//   ....[134]....
        /*0544*/ 	.word	0xffffffff


	//   ....[135]....
        /*0548*/ 	.word	0xffffffff


	//   ....[136]....
        /*054c*/ 	.word	0xffffffff


	//   ....[137]....
        /*0550*/ 	.word	0xffffffff


	//   ....[138]....
        /*0554*/ 	.word	0xffffffff


	//   ....[139]....
        /*0558*/ 	.word	0xffffffff


	//   ....[140]....
        /*055c*/ 	.word	0xffffffff


	//   ....[141]....
        /*0560*/ 	.word	0xffffffff


	//   ....[142]....
        /*0564*/ 	.word	0xffffffff


	//   ....[143]....
        /*0568*/ 	.word	0xffffffff


	//   ....[144]....
        /*056c*/ 	.word	0xffffffff


	//   ....[145]....
        /*0570*/ 	.word	0xffffffff


	//   ....[146]....
        /*0574*/ 	.word	0xffffffff


	//   ....[147]....
        /*0578*/ 	.word	0xffffffff


	//   ....[148]....
        /*057c*/ 	.word	0xffffffff


	//   ....[149]....
        /*0580*/ 	.word	0xffffffff


	//   ....[150]....
        /*0584*/ 	.word	0xffffffff


	//   ....[151]....
        /*0588*/ 	.word	0xffffffff


	//   ....[152]....
        /*058c*/ 	.word	0xffffffff


	//   ....[153]....
        /*0590*/ 	.word	0xffffffff


	//   ....[154]....
        /*0594*/ 	.word	0xffffffff


	//   ....[155]....
        /*0598*/ 	.word	0xffffffff


	//   ....[156]....
        /*059c*/ 	.word	0xffffffff


	//   ....[157]....
        /*05a0*/ 	.word	0xffffffff


	//   ....[158]....
        /*05a4*/ 	.word	0xffffffff


	//   ....[159]....
        /*05a8*/ 	.word	0xffffffff


	//   ....[160]....
        /*05ac*/ 	.word	0xffffffff


	//   ....[161]....
        /*05b0*/ 	.word	0xffffffff


	//   ....[162]....
        /*05b4*/ 	.word	0xffffffff


	//   ....[163]....
        /*05b8*/ 	.word	0xffffffff


	//   ....[164]....
        /*05bc*/ 	.word	0xffffffff


	//   ....[165]....
        /*05c0*/ 	.word	0xffffffff


	//   ....[166]....
        /*05c4*/ 	.word	0xffffffff


	//   ....[167]....
        /*05c8*/ 	.word	0xffffffff


	//   ....[168]....
        /*05cc*/ 	.word	0xffffffff


	//----- nvinfo : EIATTR_COOP_GROUP_INSTR_OFFSETS
	.align		4
.L_702:
        /*05d0*/ 	.byte	0x04, 0x28
        /*05d2*/ 	.short	(.L_704 - .L_703)


	//   ....[0]....
.L_703:
        /*05d4*/ 	.word	0x00000050


	//   ....[1]....
        /*05d8*/ 	.word	0x00001500


	//   ....[2]....
        /*05dc*/ 	.word	0x00001530


	//   ....[3]....
        /*05e0*/ 	.word	0x00001550


	//   ....[4]....
        /*05e4*/ 	.word	0x00001560


	//   ....[5]....
        /*05e8*/ 	.word	0x00001570


	//   ....[6]....
        /*05ec*/ 	.word	0x00001580


	//   ....[7]....
        /*05f0*/ 	.word	0x000015b0


	//   ....[8]....
        /*05f4*/ 	.word	0x000015d0


	//   ....[9]....
        /*05f8*/ 	.word	0x00001820


	//   ....[10]....
        /*05fc*/ 	.word	0x00001840


	//   ....[11]....
        /*0600*/ 	.word	0x00001850


	//   ....[12]....
        /*0604*/ 	.word	0x00001880


	//   ....[13]....
        /*0608*/ 	.word	0x00001890


	//   ....[14]....
        /*060c*/ 	.word	0x000018e0


	//   ....[15]....
        /*0610*/ 	.word	0x00001940


	//   ....[16]....
        /*0614*/ 	.word	0x00001990


	//   ....[17]....
        /*0618*/ 	.word	0x00001f30


	//   ....[18]....
        /*061c*/ 	.word	0x00001f40


	//   ....[19]....
        /*0620*/ 	.word	0x00001f60


	//   ....[20]....
        /*0624*/ 	.word	0x00001f70


	//   ....[21]....
        /*0628*/ 	.word	0x00001fa0


	//   ....[22]....
        /*062c*/ 	.word	0x00001fb0


	//   ....[23]....
        /*0630*/ 	.word	0x00002000


	//   ....[24]....
        /*0634*/ 	.word	0x00002030


	//   ....[25]....
        /*0638*/ 	.word	0x00002f10


	//   ....[26]....
        /*063c*/ 	.word	0x00002f30


	//   ....[27]....
        /*0640*/ 	.word	0x00002f60


	//   ....[28]....
        /*0644*/ 	.word	0x00002f70


	//   ....[29]....
        /*0648*/ 	.word	0x00002f80


	//   ....[30]....
        /*064c*/ 	.word	0x00002f90


	//   ....[31]....
        /*0650*/ 	.word	0x00002fa0


	//   ....[32]....
        /*0654*/ 	.word	0x000030e0


	//   ....[33]....
        /*0658*/ 	.word	0x000032f0


	//   ....[34]....
        /*065c*/ 	.word	0x00003730


	//   ....[35]....
        /*0660*/ 	.word	0x00003f30


	//   ....[36]....
        /*0664*/ 	.word	0x00003f50


	//   ....[37]....
        /*0668*/ 	.word	0x00003f70


	//   ....[38]....
        /*066c*/ 	.word	0x00003f90


	//   ....[39]....
        /*0670*/ 	.word	0x00005e70


	//   ....[40]....
        /*0674*/ 	.word	0x00005e90


	//   ....[41]....
        /*0678*/ 	.word	0x00005ec0


	//   ....[42]....
        /*067c*/ 	.word	0x00005ed0


	//   ....[43]....
        /*0680*/ 	.word	0x00005ee0


	//   ....[44]....
        /*0684*/ 	.word	0x00005ef0


	//   ....[45]....
        /*0688*/ 	.word	0x00006020


	//   ....[46]....
        /*068c*/ 	.word	0x00006030


	//   ....[47]....
        /*0690*/ 	.word	0x00006f50


	//   ....[48]....
        /*0694*/ 	.word	0x00006f70


	//   ....[49]....
        /*0698*/ 	.word	0x00006fa0


	//   ....[50]....
        /*069c*/ 	.word	0x00006fb0


	//   ....[51]....
        /*06a0*/ 	.word	0x00006fc0


	//   ....[52]....
        /*06a4*/ 	.word	0x00006fd0


	//   ....[53]....
        /*06a8*/ 	.word	0x00007100


	//   ....[54]....
        /*06ac*/ 	.word	0x00007110


	//   ....[55]....
        /*06b0*/ 	.word	0x00007320


	//   ....[56]....
        /*06b4*/ 	.word	0x00007760


	//   ....[57]....
        /*06b8*/ 	.word	0x00007f60


	//   ....[58]....
        /*06bc*/ 	.word	0x00007f80


	//   ....[59]....
        /*06c0*/ 	.word	0x00007fa0


	//   ....[60]....
        /*06c4*/ 	.word	0x00007fc0


	//   ....[61]....
        /*06c8*/ 	.word	0x0000a390


	//   ....[62]....
        /*06cc*/ 	.word	0x0000a3b0


	//   ....[63]....
        /*06d0*/ 	.word	0x0000a410


	//   ....[64]....
        /*06d4*/ 	.word	0x0000a450


	//   ....[65]....
        /*06d8*/ 	.word	0x0000a470


	//   ....[66]....
        /*06dc*/ 	.word	0x0000a490


	//   ....[67]....
        /*06e0*/ 	.word	0x0000a4b0


	//   ....[68]....
        /*06e4*/ 	.word	0x0000a4c0


	//   ....[69]....
        /*06e8*/ 	.word	0x0000b410


	//   ....[70]....
        /*06ec*/ 	.word	0x0000b430


	//   ....[71]....
        /*06f0*/ 	.word	0x0000b460


	//   ....[72]....
        /*06f4*/ 	.word	0x0000b480


	//   ....[73]....
        /*06f8*/ 	.word	0x0000b490


	//   ....[74]....
        /*06fc*/ 	.word	0x0000b4a0


	//   ....[75]....
        /*0700*/ 	.word	0x0000b4b0


	//   ....[76]....
        /*0704*/ 	.word	0x0000b4c0


	//   ....[77]....
        /*0708*/ 	.word	0x0000bae0


	//   ....[78]....
        /*070c*/ 	.word	0x0000baf0


	//   ....[79]....
        /*0710*/ 	.word	0x0000bb20


	//   ....[80]....
        /*0714*/ 	.word	0x0000bb30


	//   ....[81]....
        /*0718*/ 	.word	0x0000dac0


	//   ....[82]....
        /*071c*/ 	.word	0x0000db10


	//   ....[83]....
        /*0720*/ 	.word	0x0000db30


	//   ....[84]....
        /*0724*/ 	.word	0x0000db50


	//   ....[85]....
        /*0728*/ 	.word	0x0000e770


	//   ....[86]....
        /*072c*/ 	.word	0x0000eae0


	//   ....[87]....
        /*0730*/ 	.word	0x0000eb10


	//   ....[88]....
        /*0734*/ 	.word	0x0000eb20


	//   ....[89]....
        /*0738*/ 	.word	0x0000eb30


	//   ....[90]....
        /*073c*/ 	.word	0x0000ed60


	//   ....[91]....
        /*0740*/ 	.word	0x0000ed70


	//   ....[92]....
        /*0744*/ 	.word	0x0000ee50


	//   ....[93]....
        /*0748*/ 	.word	0x0000ee80


	//   ....[94]....
        /*074c*/ 	.word	0x0000ef40


	//   ....[95]....
        /*0750*/ 	.word	0x0000ef70


	//   ....[96]....
        /*0754*/ 	.word	0x0000f030


	//   ....[97]....
        /*0758*/ 	.word	0x0000f050


	//   ....[98]....
        /*075c*/ 	.word	0x0000f5a0


	//   ....[99]....
        /*0760*/ 	.word	0x0000f5c0


	//   ....[100]....
        /*0764*/ 	.word	0x0000f740


	//   ....[101]....
        /*0768*/ 	.word	0x0000f750


	//   ....[102]....
        /*076c*/ 	.word	0x0000f860


	//   ....[103]....
        /*0770*/ 	.word	0x0000f880


	//   ....[104]....
        /*0774*/ 	.word	0x0000f990


	//   ....[105]....
        /*0778*/ 	.word	0x0000f9a0


	//   ....[106]....
        /*077c*/ 	.word	0x0000fb20


	//   ....[107]....
        /*0780*/ 	.word	0x0000fc10


	//   ....[108]....
        /*0784*/ 	.word	0x0000fc80


	//   ....[109]....
        /*0788*/ 	.word	0x0000fda0


	//   ....[110]....
        /*078c*/ 	.word	0x0000fe00


	//   ....[111]....
        /*0790*/ 	.word	0x0000ff40


	//   ....[112]....
        /*0794*/ 	.word	0x0000ffa0


	//   ....[113]....
        /*0798*/ 	.word	0x000100e0


	//   ....[114]....
        /*079c*/ 	.word	0x00010140


	//   ....[115]....
        /*07a0*/ 	.word	0x000101b0


	//   ....[116]....
        /*07a4*/ 	.word	0x00010220


	//   ....[117]....
        /*07a8*/ 	.word	0x00010a60


	//   ....[118]....
        /*07ac*/ 	.word	0x00010ab0


	//   ....[119]....
        /*07b0*/ 	.word	0x00010b00


	//   ....[120]....
        /*07b4*/ 	.word	0x00010b50


	//   ....[121]....
        /*07b8*/ 	.word	0x00010bc0


	//   ....[122]....
        /*07bc*/ 	.word	0x00010c30


	//   ....[123]....
        /*07c0*/ 	.word	0x00010d50


	//   ....[124]....
        /*07c4*/ 	.word	0x00010db0


	//   ....[125]....
        /*07c8*/ 	.word	0x00010ef0


	//   ....[126]....
        /*07cc*/ 	.word	0x00010f50


	//   ....[127]....
        /*07d0*/ 	.word	0x00011090


	//   ....[128]....
        /*07d4*/ 	.word	0x000110f0


	//   ....[129]....
        /*07d8*/ 	.word	0x00011160


	//   ....[130]....
        /*07dc*/ 	.word	0x000111d0


	//   ....[131]....
        /*07e0*/ 	.word	0x000112f0


	//   ....[132]....
        /*07e4*/ 	.word	0x00011350


	//   ....[133]....
        /*07e8*/ 	.word	0x00011490


	//   ....[134]....
        /*07ec*/ 	.word	0x000114f0


	//   ....[135]....
        /*07f0*/ 	.word	0x00011630


	//   ....[136]....
        /*07f4*/ 	.word	0x00011690


	//   ....[137]....
        /*07f8*/ 	.word	0x00011700


	//   ....[138]....
        /*07fc*/ 	.word	0x00011770


	//   ....[139]....
        /*0800*/ 	.word	0x00011fb0


	//   ....[140]....
        /*0804*/ 	.word	0x00011ff0


	//   ....[141]....
        /*0808*/ 	.word	0x00012040


	//   ....[142]....
        /*080c*/ 	.word	0x00012080


	//   ....[143]....
        /*0810*/ 	.word	0x000120e0


	//   ....[144]....
        /*0814*/ 	.word	0x00012150


	//   ....[145]....
        /*0818*/ 	.word	0x000121c0


	//   ....[146]....
        /*081c*/ 	.word	0x000122d0


	//   ....[147]....
        /*0820*/ 	.word	0x00012330


	//   ....[148]....
        /*0824*/ 	.word	0x00012440


	//   ....[149]....
        /*0828*/ 	.word	0x000124a0


	//   ....[150]....
        /*082c*/ 	.word	0x000125b0


	//   ....[151]....
        /*0830*/ 	.word	0x00012610


	//   ....[152]....
        /*0834*/ 	.word	0x00012660


	//   ....[153]....
        /*0838*/ 	.word	0x000126a0


	//   ....[154]....
        /*083c*/ 	.word	0x000126f0


	//   ....[155]....
        /*0840*/ 	.word	0x00012730


	//   ....[156]....
        /*0844*/ 	.word	0x00012780


	//   ....[157]....
        /*0848*/ 	.word	0x000127e0


	//   ....[158]....
        /*084c*/ 	.word	0x00012830


	//   ....[159]....
        /*0850*/ 	.word	0x00012890


	//   ....[160]....
        /*0854*/ 	.word	0x00012900


	//   ....[161]....
        /*0858*/ 	.word	0x00012970


	//   ....[162]....
        /*085c*/ 	.word	0x000129e0


	//   ....[163]....
        /*0860*/ 	.word	0x00012a40


	//   ....[164]....
        /*0864*/ 	.word	0x00012ab0


	//   ....[165]....
        /*0868*/ 	.word	0x00012b20


	//   ....[166]....
        /*086c*/ 	.word	0x00012b90


	//   ....[167]....
        /*0870*/ 	.word	0x00012bf0


	//   ....[168]....
        /*0874*/ 	.word	0x00012c60


	//----- nvinfo : EIATTR_EXIT_INSTR_OFFSETS
	.align		4
.L_704:
        /*0878*/ 	.byte	0x04, 0x1c
        /*087a*/ 	.short	(.L_706 - .L_705)


	//   ....[0]....
.L_705:
        /*087c*/ 	.word	0x000000a0


	//   ....[1]....
        /*0880*/ 	.word	0x0000fbc0


	//----- nvinfo : EIATTR_MAX_THREADS
	.align		4
.L_706:
        /*0884*/ 	.byte	0x04, 0x05
        /*0886*/ 	.short	(.L_708 - .L_707)
.L_707:
        /*0888*/ 	.word	0x00000100
        /*088c*/ 	.word	0x00000001
        /*0890*/ 	.word	0x00000001


	//----- nvinfo : EIATTR_CRS_STACK_SIZE
	.align		4
.L_708:
        /*0894*/ 	.byte	0x04, 0x1e
        /*0896*/ 	.short	(.L_710 - .L_709)
.L_709:
        /*0898*/ 	.word	0x00000000
.L_710:


//--------------------- .nv.info._ZN7cutlass13device_kernelIN5flash19enable_sm80_to_sm89INS1_16FlashAttnFwdSm80INS1_25CollectiveMainloopFwdSm80ILi8ELi1ELb1EN4cute5tupleIJNS5_1CILi128EEES8_S8_EEELi128ENS_10bfloat16_tEfNS_4arch4Sm80ELb1ELb0ELb0ELb1ELb1ELb0ELb1ELb0EEENS1_21CollectiveEpilogueFwdIS9_NS6_IJNS7_ILi1EEESF_SF_EEESA_SC_Li256ELb1ELb1ELb0ELb0EEENS1_19SingleTileSchedulerILb1ELb0ELb1ELi128EEEEEEEEEvNT_6ParamsE --------------------------
	.section	.nv.info._ZN7cutlass13device_kernelIN5flash19enable_sm80_to_sm89INS1_16FlashAttnFwdSm80INS1_25CollectiveMainloopFwdSm80ILi8ELi1ELb1EN4cute5tupleIJNS5_1CILi128EEES8_S8_EEELi128ENS_10bfloat16_tEfNS_4arch4Sm80ELb1ELb0ELb0ELb1ELb1ELb0ELb1ELb0EEENS1_21CollectiveEpilogueFwdIS9_NS6_IJNS7_ILi1EEESF_SF_EEESA_SC_Li256ELb1ELb1ELb0ELb0EEENS1_19SingleTileSchedulerILb1ELb0ELb1ELi128EEEEEEEEEvNT_6ParamsE,"",@"SHT_CUDA_INFO"
	.sectionflags	@""
	.align	4


	//----- nvinfo : EIATTR_CUDA_API_VERSION
	.align		4
        /*0000*/ 	.byte	0x04, 0x37
        /*0002*/ 	.short	(.L_712 - .L_711)
.L_711:
        /*0004*/ 	.word	0x00000082


	//----- nvinfo : EIATTR_SW2861232_WAR
	.align		4
.L_712:
        /*0008*/ 	.byte	0x01, 0x35
	.zero		2


	//----- nvinfo : EIATTR_PARAM_CBANK
	.align		4
        /*000c*/ 	.byte	0x04, 0x0a
        /*000e*/ 	.short	(.L_714 - .L_713)
	.align		4
.L_713:
        /*0010*/ 	.word	index@(.nv.constant0._ZN7cutlass13device_kernelIN5flash19enable_sm80_to_sm89INS1_16FlashAttnFwdSm80INS1_25CollectiveMainloopFwdSm80ILi8ELi1ELb1EN4cute5tupleIJNS5_1CILi128EEES8_S8_EEELi128ENS_10bfloat16_tEfNS_4arch4Sm80ELb1ELb0ELb0ELb1ELb1ELb0ELb1ELb0EEENS1_21CollectiveEpilogueFwdIS9_NS6_IJNS7_ILi1EEESF_SF_EEESA_SC_Li256ELb1ELb1ELb0ELb0EEENS1_19SingleTileSchedulerILb1ELb0ELb1ELi128EEEEEEEEEvNT_6ParamsE)
        /*0014*/ 	.short	0x0160
        /*0016*/ 	.short	0x0418


	//----- nvinfo : EIATTR_CBANK_PARAM_SIZE
	.align		4
.L_714:
        /*0018*/ 	.byte	0x03, 0x19
        /*001a*/ 	.short	0x0418


	//----- nvinfo : EIATTR_KPARAM_INFO
	.align		4
        /*001c*/ 	.byte	0x04, 0x17
        /*001e*/ 	.short	(.L_716 - .L_715)
.L_715:
        /*0020*/ 	.word	0x00000000
        /*0024*/ 	.short	0x0000
        /*0026*/ 	.short	0x0000
        /*0028*/ 	.byte	0x00, 0xf0, 0x61, 0x10


	//----- nvinfo : EIATTR_MAXREG_COUNT
	.align		4
.L_716:
        /*002c*/ 	.byte	0x03, 0x1b
        /*002e*/ 	.short	0x00ff


	//----- nvinfo : EIATTR_NUM_BARRIERS
	.align		4
        /*0030*/ 	.byte	0x02, 0x4c
        /*0032*/ 	.byte	0x02
	.zero		1


	//----- nvinfo : EIATTR_MERCURY_ISA_VERSION
	.align		4
        /*0034*/ 	.byte	0x03, 0x5f
        /*0036*/ 	.short	0x0000


	//----- nvinfo : EIATTR_COOP_GROUP_MASK_REGIDS
	.align		4
        /*0038*/ 	.byte	0x04, 0x29
        /*003a*/ 	.short	(.L_718 - .L_717)


	//   ....[0]....
.L_717:
        /*003c*/ 	.word	0xffffffff


	//   ....[1]....
        /*0040*/ 	.word	0xffffffff


	//   ....[2]....
        /*0044*/ 	.word	0xffffffff


	//   ....[3]....
        /*0048*/ 	.word	0xffffffff


	//   ....[4]....
        /*004c*/ 	.word	0xffffffff


	//   ....[5]....
        /*0050*/ 	.word	0xffffffff


	//   ....[6]....
        /*0054*/ 	.word	0xffffffff


	//   ....[7]....
        /*0058*/ 	.word	0xffffffff


	//   ....[8]....
        /*005c*/ 	.word	0xffffffff


	//   ....[9]....
        /*0060*/ 	.word	0xffffffff


	//   ....[10]....
        /*0064*/ 	.word	0xffffffff


	//   ....[11]....
        /*0068*/ 	.word	0xffffffff


	//   ....[12]....
        /*006c*/ 	.word	0xffffffff


	//   ....[13]....
        /*0070*/ 	.word	0xffffffff


	//   ....[14]....
        /*0074*/ 	.word	0xffffffff


	//   ....[15]....
        /*0078*/ 	.word	0xffffffff


	//   ....[16]....
        /*007c*/ 	.word	0xffffffff


	//   ....[17]....
        /*0080*/ 	.word	0xffffffff


	//   ....[18]....
        /*0084*/ 	.word	0xffffffff


	//   ....[19]....
        /*0088*/ 	.word	0xffffffff


	//   ....[20]....
        /*008c*/ 	.word	0xffffffff


	//   ....[21]....
        /*0090*/ 	.word	0xffffffff


	//   ....[22]....
        /*0094*/ 	.word	0xffffffff


	//   ....[23]....
        /*0098*/ 	.word	0xffffffff


	//   ....[24]....
        /*009c*/ 	.word	0xffffffff


	//   ....[25]....
        /*00a0*/ 	.word	0xffffffff


	//   ....[26]....
        /*00a4*/ 	.word	0xffffffff


	//   ....[27]....
        /*00a8*/ 	.word	0xffffffff


	//   ....[28]....
        /*00ac*/ 	.word	0xffffffff


	//   ....[29]....
        /*00b0*/ 	.word	0xffffffff


	//   ....[30]....
        /*00b4*/ 	.word	0xffffffff


	//   ....[31]....
        /*00b8*/ 	.word	0xffffffff


	//   ....[32]....
        /*00bc*/ 	.word	0xffffffff


	//   ....[33]....
        /*00c0*/ 	.word	0xffffffff


	//   ....[34]....
        /*00c4*/ 	.word	0xffffffff


	//   ....[35]....
        /*00c8*/ 	.word	0xffffffff


	//   ....[36]....
        /*00cc*/ 	.word	0xffffffff


	//   ....[37]....
        /*00d0*/ 	.word	0xffffffff


	//   ....[38]....
        /*00d4*/ 	.word	0xffffffff


	//   ....[39]....
        /*00d8*/ 	.word	0xffffffff


	//   ....[40]....
        /*00dc*/ 	.word	0xffffffff


	//   ....[41]....
        /*00e0*/ 	.word	0xffffffff


	//   ....[42]....
        /*00e4*/ 	.word	0xffffffff


	//   ....[43]....
        /*00e8*/ 	.word	0xffffffff


	//   ....[44]....
        /*00ec*/ 	.word	0xffffffff


	//   ....[45]....
        /*00f0*/ 	.word	0xffffffff


	//   ....[46]....
        /*00f4*/ 	.word	0xffffffff


	//   ....[47]....
        /*00f8*/ 	.word	0xffffffff


	//   ....[48]....
        /*00fc*/ 	.word	0xffffffff


	//   ....[49]....
        /*0100*/ 	.word	0xffffffff


	//   ....[50]....
        /*0104*/ 	.word	0xffffffff


	//   ....[51]....
        /*0108*/ 	.word	0xffffffff


	//   ....[52]....
        /*010c*/ 	.word	0xffffffff


	//   ....[53]....
        /*0110*/ 	.word	0xffffffff


	//   ....[54]....
        /*0114*/ 	.word	0xffffffff


	//   ....[55]....
        /*0118*/ 	.word	0xffffffff


	//   ....[56]....
        /*011c*/ 	.word	0xffffffff


	//   ....[57]....
        /*0120*/ 	.word	0xffffffff


	//   ....[58]....
        /*0124*/ 	.word	0xffffffff


	//   ....[59]....
        /*0128*/ 	.word	0xffffffff


	//   ....[60]....
        /*012c*/ 	.word	0xffffffff


	//   ....[61]....
        /*0130*/ 	.word	0xffffffff


	//   ....[62]....
        /*0134*/ 	.word	0xffffffff


	//   ....[63]....
        /*0138*/ 	.word	0xffffffff


	//   ....[64]....
        /*013c*/ 	.word	0xffffffff


	//   ....[65]....
        /*0140*/ 	.word	0xffffffff


	//   ....[66]....
        /*0144*/ 	.word	0xffffffff


	//   ....[67]....
        /*0148*/ 	.word	0xffffffff


	//   ....[68]....
        /*014c*/ 	.word	0xffffffff


	//   ....[69]....
        /*0150*/ 	.word	0xffffffff


	//   ....[70]....
        /*0154*/ 	.word	0xffffffff


	//   ....[71]....
        /*0158*/ 	.word	0xffffffff


	//   ....[72]....
        /*015c*/ 	.word	0xffffffff


	//   ....[73]....
        /*0160*/ 	.word	0xffffffff


	//   ....[74]....
        /*0164*/ 	.word	0xffffffff


	//   ....[75]....
        /*0168*/ 	.word	0xffffffff


	//   ....[76]....
        /*016c*/ 	.word	0xffffffff


	//   ....[77]....
        /*0170*/ 	.word	0xffffffff


	//   ....[78]....
        /*0174*/ 	.word	0xffffffff


	//   ....[79]....
        /*0178*/ 	.word	0xffffffff


	//   ....[80]....
        /*017c*/ 	.word	0xffffffff


	//   ....[81]....
        /*0180*/ 	.word	0xffffffff


	//   ....[82]....
        /*0184*/ 	.word	0xffffffff


	//   ....[83]....
        /*0188*/ 	.word	0xffffffff


	//   ....[84]....
        /*018c*/ 	.word	0xffffffff


	//   ....[85]....
        /*0190*/ 	.word	0xffffffff


	//   ....[86]....
        /*0194*/ 	.word	0xffffffff


	//   ....[87]....
        /*0198*/ 	.word	0xffffffff


	//   ....[88]....
        /*019c*/ 	.word	0xffffffff


	//   ....[89]....
        /*01a0*/ 	.word	0xffffffff


	//   ....[90]....
        /*01a4*/ 	.word	0xffffffff


	//   ....[91]....
        /*01a8*/ 	.word	0xffffffff


	//   ....[92]....
        /*01ac*/ 	.word	0xffffffff


	//   ....[93]....
        /*01b0*/ 	.word	0xffffffff


	//   ....[94]....
        /*01b4*/ 	.word	0xffffffff


	//   ....[95]....
        /*01b8*/ 	.word	0xffffffff


	//   ....[96]....
        /*01bc*/ 	.word	0xffffffff


	//   ....[97]....
        /*01c0*/ 	.word	0xffffffff


	//   ....[98]....
        /*01c4*/ 	.word	0xffffffff


	//   ....[99]....
        /*01c8*/ 	.word	0xffffffff


	//   ....[100]....
        /*01cc*/ 	.word	0xffffffff


	//   ....[101]....
        /*01d0*/ 	.word	0xffffffff


	//   ....[102]....
        /*01d4*/ 	.word	0xffffffff


	//   ....[103]....
        /*01d8*/ 	.word	0xffffffff


	//   ....[104]....
        /*01dc*/ 	.word	0xffffffff


	//----- nvinfo : EIATTR_COOP_GROUP_INSTR_OFFSETS
	.align		4
.L_718:
        /*01e0*/ 	.byte	0x04, 0x28
        /*01e2*/ 	.short	(.L_720 - .L_719)


	//   ....[0]....
.L_719:
        /*01e4*/ 	.word	0x00000090


	//   ....[1]....
        /*01e8*/ 	.word	0x000012f0


	//   ....[2]....
        /*01ec*/ 	.word	0x00001320


	//   ....[3]....
        /*01f0*/ 	.word	0x00001470


	//   ....[4]....
        /*01f4*/ 	.word	0x000014b0


	//   ....[5]....
        /*01f8*/ 	.word	0x00001530


	//   ....[6]....
        /*01fc*/ 	.word	0x00001640


	//   ....[7]....
        /*0200*/ 	.word	0x00001650


	//   ....[8]....
        /*0204*/ 	.word	0x00001660


	//   ....[9]....
        /*0208*/ 	.word	0x00001780


	//   ....[10]....
        /*020c*/ 	.word	0x000017a0


	//   ....[11]....
        /*0210*/ 	.word	0x000017b0


	//   ....[12]....
        /*0214*/ 	.word	0x000017c0


	//   ....[13]....
        /*0218*/ 	.word	0x00001850


	//   ....[14]....
        /*021c*/ 	.word	0x000018f0


	//   ....[15]....
        /*0220*/ 	.word	0x00001900


	//   ....[16]....
        /*0224*/ 	.word	0x00001920


	//   ....[17]....
        /*0228*/ 	.word	0x00001fb0


	//   ....[18]....
        /*022c*/ 	.word	0x00001fd0


	//   ....[19]....
        /*0230*/ 	.word	0x00001fe0


	//   ....[20]....
        /*0234*/ 	.word	0x00002000


	//   ....[21]....
        /*0238*/ 	.word	0x00002010


	//   ....[22]....
        /*023c*/ 	.word	0x00002030


	//   ....[23]....
        /*0240*/ 	.word	0x00002040


	//   ....[24]....
        /*0244*/ 	.word	0x00002070


	//   ....[25]....
        /*0248*/ 	.word	0x00002fe0


	//   ....[26]....
        /*024c*/ 	.word	0x00003000


	//   ....[27]....
        /*0250*/ 	.word	0x00003010


	//   ....[28]....
        /*0254*/ 	.word	0x00003020


	//   ....[29]....
        /*0258*/ 	.word	0x00003030


	//   ....[30]....
        /*025c*/ 	.word	0x00003040


	//   ....[31]....
        /*0260*/ 	.word	0x00003050


	//   ....[32]....
        /*0264*/ 	.word	0x00003080


	//   ....[33]....
        /*0268*/ 	.word	0x00003480


	//   ....[34]....
        /*026c*/ 	.word	0x000034a0


	//   ....[35]....
        /*0270*/ 	.word	0x00004120


	//   ....[36]....
        /*0274*/ 	.word	0x00004240


	//   ....[37]....
        /*0278*/ 	.word	0x00004250


	//   ....[38]....
        /*027c*/ 	.word	0x00004280


	//   ....[39]....
        /*0280*/ 	.word	0x00005f00


	//   ....[40]....
        /*0284*/ 	.word	0x00005f20


	//   ....[41]....
        /*0288*/ 	.word	0x00005f40


	//   ....[42]....
        /*028c*/ 	.word	0x00005f50


	//   ....[43]....
        /*0290*/ 	.word	0x00005f60


	//   ....[44]....
        /*0294*/ 	.word	0x00005f70


	//   ....[45]....
        /*0298*/ 	.word	0x00005f80


	//   ....[46]....
        /*029c*/ 	.word	0x00005f90


	//   ....[47]....
        /*02a0*/ 	.word	0x00006e40


	//   ....[48]....
        /*02a4*/ 	.word	0x00006e60


	//   ....[49]....
        /*02a8*/ 	.word	0x00006e80


	//   ....[50]....
        /*02ac*/ 	.word	0x00006e90


	//   ....[51]....
        /*02b0*/ 	.word	0x00006ea0


	//   ....[52]....
        /*02b4*/ 	.word	0x00006eb0


	//   ....[53]....
        /*02b8*/ 	.word	0x00006ec0


	//   ....[54]....
        /*02bc*/ 	.word	0x00006ef0


	//   ....[55]....
        /*02c0*/ 	.word	0x000070e0


	//   ....[56]....
        /*02c4*/ 	.word	0x000070f0


	//   ....[57]....
        /*02c8*/ 	.word	0x00007d60


	//   ....[58]....
        /*02cc*/ 	.word	0x00007eb0


	//   ....[59]....
        /*02d0*/ 	.word	0x00007ef0


	//   ....[60]....
        /*02d4*/ 	.word	0x00007f60


	//   ....[61]....
        /*02d8*/ 	.word	0x0000a5e0


	//   ....[62]....
        /*02dc*/ 	.word	0x0000a5f0


	//   ....[63]....
        /*02e0*/ 	.word	0x0000a600


	//   ....[64]....
        /*02e4*/ 	.word	0x0000a610


	//   ....[65]....
        /*02e8*/ 	.word	0x0000a620


	//   ....[66]....
        /*02ec*/ 	.word	0x0000a630


	//   ....[67]....
        /*02f0*/ 	.word	0x0000a640


	//   ....[68]....
        /*02f4*/ 	.word	0x0000a670


	//   ....[69]....
        /*02f8*/ 	.word	0x0000aad0


	//   ....[70]....
        /*02fc*/ 	.word	0x0000ab00


	//   ....[71]....
        /*0300*/ 	.word	0x0000ab10


	//   ....[72]....
        /*0304*/ 	.word	0x0000ab30


	//   ....[73]....
        /*0308*/ 	.word	0x0000abf0


	//   ....[74]....
        /*030c*/ 	.word	0x0000ac20


	//   ....[75]....
        /*0310*/ 	.word	0x0000ad00


	//   ....[76]....
        /*0314*/ 	.word	0x0000ad20


	//   ....[77]....
        /*0318*/ 	.word	0x0000bbc0


	//   ....[78]....
        /*031c*/ 	.word	0x0000bbe0


	//   ....[79]....
        /*0320*/ 	.word	0x0000bc10


	//   ....[80]....
        /*0324*/ 	.word	0x0000bc20


	//   ....[81]....
        /*0328*/ 	.word	0x0000dad0


	//   ....[82]....
        /*032c*/ 	.word	0x0000db00


	//   ....[83]....
        /*0330*/ 	.word	0x0000db50


	//   ....[84]....
        /*0334*/ 	.word	0x0000db60


	//   ....[85]....
        /*0338*/ 	.word	0x0000ee00


	//   ....[86]....
        /*033c*/ 	.word	0x0000ee40


	//   ....[87]....
        /*0340*/ 	.word	0x0000ee80


	//   ....[88]....
        /*0344*/ 	.word	0x0000eec0


	//   ....[89]....
        /*0348*/ 	.word	0x0000f090


	//   ....[90]....
        /*034c*/ 	.word	0x0000f0a0


	//   ....[91]....
        /*0350*/ 	.word	0x0000f190


	//   ....[92]....
        /*0354*/ 	.word	0x0000f1c0


	//   ....[93]....
        /*0358*/ 	.word	0x0000f290


	//   ....[94]....
        /*035c*/ 	.word	0x0000f2c0


	//   ....[95]....
        /*0360*/ 	.word	0x0000f390


	//   ....[96]....
        /*0364*/ 	.word	0x0000f3b0


	//   ....[97]....
        /*0368*/ 	.word	0x0000fc60


	//   ....[98]....
        /*036c*/ 	.word	0x0000fc70


	//   ....[99]....
        /*0370*/ 	.word	0x0000fd40


	//   ....[100]....
        /*0374*/ 	.word	0x0000fd70


	//   ....[101]....
        /*0378*/ 	.word	0x0000fe40


	//   ....[102]....
        /*037c*/ 	.word	0x0000fe70


	//   ....[103]....
        /*0380*/ 	.word	0x0000ff40


	//   ....[104]....
        /*0384*/ 	.word	0x0000ff60


	//----- nvinfo : EIATTR_EXIT_INSTR_OFFSETS
	.align		4
.L_720:
        /*0388*/ 	.byte	0x04, 0x1c
        /*038a*/ 	.short	(.L_722 - .L_721)


	//   ....[0]....
.L_721:
        /*038c*/ 	.word	0x00000440


	//   ....[1]....
        /*0390*/ 	.word	0x0000f3c0


	//   ....[2]....
        /*0394*/ 	.word	0x0000f410


	//   ....[3]....
        /*0398*/ 	.word	0x0000f470


	//   ....[4]....
        /*039c*/ 	.word	0x0000ff70


	//   ....[5]....
        /*03a0*/ 	.word	0x0000ffc0


	//   ....[6]....
        /*03a4*/ 	.word	0x00010020


	//----- nvinfo : EIATTR_CTAIDZ_USED
	.align		4
.L_722:
        /*03a8*/ 	.byte	0x01, 0x04
	.zero		2


	//----- nvinfo : EIATTR_MAX_THREADS
	.align		4
        /*03ac*/ 	.byte	0x04, 0x05
        /*03ae*/ 	.short	(.L_724 - .L_723)
.L_723:
        /*03b0*/ 	.word	0x00000100
        /*03b4*/ 	.word	0x00000001
        /*03b8*/ 	.word	0x00000001


	//----- nvinfo : EIATTR_CRS_STACK_SIZE
	.align		4
.L_724:
        /*03bc*/ 	.byte	0x04, 0x1e
        /*03be*/ 	.short	(.L_726 - .L_725)
.L_725:
        /*03c0*/ 	.word	0x00000000
.L_726:


//--------------------- .nv.info._ZN7cutlass13device_kernelIN5flash19enable_sm80_to_sm89INS1_16FlashAttnFwdSm80INS1_25CollectiveMainloopFwdSm80ILi8ELi1ELb1EN4cute5tupleIJNS5_1CILi128EEES8_S8_EEELi128ENS_10bfloat16_tEfNS_4arch4Sm80ELb1ELb0ELb0ELb1ELb1ELb1ELb1ELb0EEENS1_21CollectiveEpilogueFwdIS9_NS6_IJNS7_ILi1EEESF_SF_EEESA_SC_Li256ELb1ELb1ELb0ELb0EEENS1_19SingleTileSchedulerILb1ELb0ELb1ELi128EEEEEEEEEvNT_6ParamsE --------------------------
	.section	.nv.info._ZN7cutlass13device_kernelIN5flash19enable_sm80_to_sm89INS1_16FlashAttnFwdSm80INS1_25CollectiveMainloopFwdSm80ILi8ELi1ELb1EN4cute5tupleIJNS5_1CILi128EEES8_S8_EEELi128ENS_10bfloat16_tEfNS_4arch4Sm80ELb1ELb0ELb0ELb1ELb1ELb1ELb1ELb0EEENS1_21CollectiveEpilogueFwdIS9_NS6_IJNS7_ILi1EEESF_SF_EEESA_SC_Li256ELb1ELb1ELb0ELb0EEENS1_19SingleTileSchedulerILb1ELb0ELb1ELi128EEEEEEEEEvNT_6ParamsE,"",@"SHT_CUDA_INFO"
	.sectionflags	@""
	.align	4


	//----- nvinfo : EIATTR_CUDA_API_VERSION
	.align		4
        /*0000*/ 	.byte	0x04, 0x37
        /*0002*/ 	.short	(.L_728 - .L_727)
.L_727:
        /*0004*/ 	.word	0x00000082


	//----- nvinfo : EIATTR_SW2861232_WAR
	.align		4
.L_728:
        /*0008*/ 	.byte	0x01, 0x35
	.zero		2


	//----- nvinfo : EIATTR_PARAM_CBANK
	.align		4
        /*000c*/ 	.byte	0x04, 0x0a
        /*000e*/ 	.short	(.L_730 - .L_729)
	.align		4
.L_729:
        /*0010*/ 	.word	index@(.nv.constant0._ZN7cutlass13device_kernelIN5flash19enable_sm80_to_sm89INS1_16FlashAttnFwdSm80INS1_25CollectiveMainloopFwdSm80ILi8ELi1ELb1EN4cute5tupleIJNS5_1CILi128EEES8_S8_EEELi128ENS_10bfloat16_tEfNS_4arch4Sm80ELb1ELb0ELb0ELb1ELb1ELb1ELb1ELb0EEENS1_21CollectiveEpilogueFwdIS9_NS6_IJNS7_ILi1EEESF_SF_EEESA_SC_Li256ELb1ELb1ELb0ELb0EEENS1_19SingleTileSchedulerILb1ELb0ELb1ELi128EEEEEEEEEvNT_6ParamsE)
        /*0014*/ 	.short	0x0160
        /*0016*/ 	.short	0x0418


	//----- nvinfo : EIATTR_CBANK_PARAM_SIZE
	.align		4
.L_730:
        /*0018*/ 	.byte	0x03, 0x19
        /*001a*/ 	.short	0x0418


	//----- nvinfo : EIATTR_KPARAM_INFO
	.align		4
        /*001c*/ 	.byte	0x04, 0x17
        /*001e*/ 	.short	(.L_732 - .L_731)
.L_731:
        /*0020*/ 	.word	0x00000000
        /*0024*/ 	.short	0x0000
        /*0026*/ 	.short	0x0000
        /*0028*/ 	.byte	0x00, 0xf0, 0x61, 0x10


	//----- nvinfo : EIATTR_MAXREG_COUNT
	.align		4
.L_732:
        /*002c*/ 	.byte	0x03, 0x1b
        /*002e*/ 	.short	0x00ff


	//----- nvinfo : EIATTR_NUM_BARRIERS
	.align		4
        /*0030*/ 	.byte	0x02, 0x4c
        /*0032*/ 	.byte	0x02
	.zero		1


	//----- nvinfo : EIATTR_ANNOTATIONS
	.align		4
        /*0034*/ 	.byte	0x04, 0x55
        /*0036*/ 	.short	(.L_734 - .L_733)


	//   ....[0]....
.L_733:
        /*0038*/ 	.word	0x00000001
        /*003c*/ 	.byte	0xe0, 0x66, 0x01, 0x00, 0x01, 0x00, 0x00, 0x00, 0xb0, 0x67, 0x01, 0x00, 0x01, 0x00, 0x00, 0x00
        /*004c*/ 	.byte	0xc0, 0x6b, 0x01, 0x00


	//----- nvinfo : EIATTR_MERCURY_ISA_VERSION
	.align		4
.L_734:
        /*0050*/ 	.byte	0x03, 0x5f
        /*0052*/ 	.short	0x0000


	//----- nvinfo : EIATTR_COOP_GROUP_MASK_REGIDS
	.align		4
        /*0054*/ 	.byte	0x04, 0x29
        /*0056*/ 	.short	(.L_736 - .L_735)


	//   ....[0]....
.L_735:
        /*0058*/ 	.word	0xffffffff


	//   ....[1]....
        /*005c*/ 	.word	0xffffffff


	//   ....[2]....
        /*0060*/ 	.word	0xffffffff


	//   ....[3]....
        /*0064*/ 	.word	0xffffffff


	//   ....[4]....
        /*0068*/ 	.word	0xffffffff


	//   ....[5]....
        /*006c*/ 	.word	0xffffffff


	//   ....[6]....
        /*0070*/ 	.word	0xffffffff


	//   ....[7]....
        /*0074*/ 	.word	0xffffffff


	//   ....[8]....
        /*0078*/ 	.word	0xffffffff


	//   ....[9]....
        /*007c*/ 	.word	0xffffffff


	//   ....[10]....
        /*0080*/ 	.word	0xffffffff


	//   ....[11]....
        /*0084*/ 	.word	0xffffffff


	//   ....[12]....
        /*0088*/ 	.word	0xffffffff


	//   ....[13]....
        /*008c*/ 	.word	0xffffffff


	//   ....[14]....
        /*0090*/ 	.word	0xffffffff


	//   ....[15]....
        /*0094*/ 	.word	0xffffffff


	//   ....[16]....
        /*0098*/ 	.word	0xffffffff


	//   ....[17]....
        /*009c*/ 	.word	0xffffffff


	//   ....[18]....
        /*00a0*/ 	.word	0xffffffff


	//   ....[19]....
        /*00a4*/ 	.word	0xffffffff


	//   ....[20]....
        /*00a8*/ 	.word	0xffffffff


	//   ....[21]....
        /*00ac*/ 	.word	0xffffffff


	//   ....[22]....
        /*00b0*/ 	.word	0xffffffff


	//   ....[23]....
        /*00b4*/ 	.word	0xffffffff


	//   ....[24]....
        /*00b8*/ 	.word	0xffffffff


	//   ....[25]....
        /*00bc*/ 	.word	0xffffffff


	//   ....[26]....
        /*00c0*/ 	.word	0xffffffff


	//   ....[27]....
        /*00c4*/ 	.word	0xffffffff


	//   ....[28]....
        /*00c8*/ 	.word	0xffffffff


	//   ....[29]....
        /*00cc*/ 	.word	0xffffffff


	//   ....[30]....
        /*00d0*/ 	.word	0xffffffff


	//   ....[31]....
        /*00d4*/ 	.word	0xffffffff


	//   ....[32]....
        /*00d8*/ 	.word	0xffffffff


	//   ....[33]....
        /*00dc*/ 	.word	0xffffffff


	//   ....[34]....
        /*00e0*/ 	.word	0xffffffff


	//   ....[35]....
        /*00e4*/ 	.word	0xffffffff


	//   ....[36]....
        /*00e8*/ 	.word	0xffffffff


	//   ....[37]....
        /*00ec*/ 	.word	0xffffffff


	//   ....[38]....
        /*00f0*/ 	.word	0xffffffff


	//   ....[39]....
        /*00f4*/ 	.word	0xffffffff


	//   ....[40]....
        /*00f8*/ 	.word	0xffffffff


	//   ....[41]....
        /*00fc*/ 	.word	0xffffffff


	//   ....[42]....
        /*0100*/ 	.word	0xffffffff


	//   ....[43]....
        /*0104*/ 	.word	0xffffffff


	//   ....[44]....
        /*0108*/ 	.word	0xffffffff


	//   ....[45]....
        /*010c*/ 	.word	0xffffffff


	//   ....[46]....
        /*0110*/ 	.word	0xffffffff


	//   ....[47]....
        /*0114*/ 	.word	0xffffffff


	//   ....[48]....
        /*0118*/ 	.word	0xffffffff


	//   ....[49]....
        /*011c*/ 	.word	0xffffffff


	//   ....[50]....
        /*0120*/ 	.word	0xffffffff


	//   ....[51]....
        /*0124*/ 	.word	0xffffffff


	//   ....[52]....
        /*0128*/ 	.word	0xffffffff


	//   ....[53]....
        /*012c*/ 	.word	0xffffffff


	//   ....[54]....
        /*0130*/ 	.word	0xffffffff


	//   ....[55]....
        /*0134*/ 	.word	0xffffffff


	//   ....[56]....
        /*0138*/ 	.word	0xffffffff


	//   ....[57]....
        /*013c*/ 	.word	0xffffffff


	//   ....[58]....
        /*0140*/ 	.word	0xffffffff


	//   ....[59]....
        /*0144*/ 	.word	0xffffffff


	//   ....[60]....
        /*0148*/ 	.word	0xffffffff


	//   ....[61]....
        /*014c*/ 	.word	0xffffffff


	//   ....[62]....
        /*0150*/ 	.word	0xffffffff


	//   ....[63]....
        /*0154*/ 	.word	0xffffffff


	//   ....[64]....
        /*0158*/ 	.word	0xffffffff


	//   ....[65]....
        /*015c*/ 	.word	0xffffffff


	//   ....[66]....
        /*0160*/ 	.word	0xffffffff


	//   ....[67]....
        /*0164*/ 	.word	0xffffffff


	//   ....[68]....
        /*0168*/ 	.word	0xffffffff


	//   ....[69]....
        /*016c*/ 	.word	0xffffffff


	//   ....[70]....
        /*0170*/ 	.word	0xffffffff


	//   ....[71]....
        /*0174*/ 	.word	0xffffffff


	//   ....[72]....
        /*0178*/ 	.word	0xffffffff


	//   ....[73]....
        /*017c*/ 	.word	0xffffffff


	//   ....[74]....
        /*0180*/ 	.word	0xffffffff


	//   ....[75]....
        /*0184*/ 	.word	0xffffffff


	//   ....[76]....
        /*0188*/ 	.word	0xffffffff


	//   ....[77]....
        /*018c*/ 	.word	0xffffffff


	//   ....[78]....
        /*0190*/ 	.word	0xffffffff


	//   ....[79]....
        /*0194*/ 	.word	0xffffffff


	//   ....[80]....
        /*0198*/ 	.word	0xffffffff


	//   ....[81]....
        /*019c*/ 	.word	0xffffffff


	//   ....[82]....
        /*01a0*/ 	.word	0xffffffff


	//   ....[83]....
        /*01a4*/ 	.word	0xffffffff


	//   ....[84]....
        /*01a8*/ 	.word	0xffffffff


	//   ....[85]....
        /*01ac*/ 	.word	0xffffffff


	//   ....[86]....
        /*01b0*/ 	.word	0xffffffff


	//   ....[87]....
        /*01b4*/ 	.word	0xffffffff


	//   ....[88]....
        /*01b8*/ 	.word	0xffffffff


	//   ....[89]....
        /*01bc*/ 	.word	0xffffffff


	//   ....[90]....
        /*01c0*/ 	.word	0xffffffff


	//   ....[91]....
        /*01c4*/ 	.word	0xffffffff


	//   ....[92]....
        /*01c8*/ 	.word	0xffffffff


	//   ....[93]....
        /*01cc*/ 	.word	0xffffffff


	//   ....[94]....
        /*01d0*/ 	.word	0xffffffff


	//   ....[95]....
        /*01d4*/ 	.word	0xffffffff


	//   ....[96]....
        /*01d8*/ 	.word	0xffffffff


	//   ....[97]....
        /*01dc*/ 	.word	0xffffffff


	//   ....[98]....
        /*01e0*/ 	.word	0xffffffff


	//   ....[99]....
        /*01e4*/ 	.word	0xffffffff


	//   ....[100]....
        /*01e8*/ 	.word	0xffffffff


	//   ....[101]....
        /*01ec*/ 	.word	0xffffffff


	//   ....[102]....
        /*01f0*/ 	.word	0xffffffff


	//   ....[103]....
        /*01f4*/ 	.word	0xffffffff


	//   ....[104]....
        /*01f8*/ 	.word	0xffffffff


	//   ....[105]....
        /*01fc*/ 	.word	0xffffffff


	//   ....[106]....
        /*0200*/ 	.word	0xffffffff


	//   ....[107]....
        /*0204*/ 	.word	0xffffffff


	//   ....[108]....
        /*0208*/ 	.word	0xffffffff


	//   ....[109]....
        /*020c*/ 	.word	0xffffffff


	//   ....[110]....
        /*0210*/ 	.word	0xffffffff


	//   ....[111]....
        /*0214*/ 	.word	0xffffffff


	//   ....[112]....
        /*0218*/ 	.word	0xffffffff


	//   ....[113]....
        /*021c*/ 	.word	0xffffffff


	//   ....[114]....
        /*0220*/ 	.word	0xffffffff


	//   ....[115]....
        /*0224*/ 	.word	0xffffffff


	//   ....[116]....
        /*0228*/ 	.word	0xffffffff


	//   ....[117]....
        /*022c*/ 	.word	0xffffffff


	//   ....[118]....
        /*0230*/ 	.word	0xffffffff


	//   ....[119]....
        /*0234*/ 	.word	0xffffffff


	//   ....[120]....
        /*0238*/ 	.word	0xffffffff


	//   ....[121]....
        /*023c*/ 	.word	0xffffffff


	//   ....[122]....
        /*0240*/ 	.word	0xffffffff


	//   ....[123]....
        /*0244*/ 	.word	0xffffffff


	//   ....[124]....
        /*0248*/ 	.word	0xffffffff


	//   ....[125]....
        /*024c*/ 	.word	0xffffffff


	//   ....[126]....
        /*0250*/ 	.word	0xffffffff


	//   ....[127]....
        /*0254*/ 	.word	0xffffffff


	//   ....[128]....
        /*0258*/ 	.word	0xffffffff


	//   ....[129]....
        /*025c*/ 	.word	0xffffffff


	//   ....[130]....
        /*0260*/ 	.word	0xffffffff


	//   ....[131]....
        /*0264*/ 	.word	0xffffffff


	//   ....[132]....
        /*0268*/ 	.word	0xffffffff


	//   ....[133]....
        /*026c*/ 	.word	0xffffffff


	//   ....[134]....
        /*0270*/ 	.word	0xffffffff


	//   ....[135]....
        /*0274*/ 	.word	0xffffffff


	//   ....[136]....
        /*0278*/ 	.word	0xffffffff


	//   ....[137]....
        /*027c*/ 	.word	0xffffffff


	//   ....[138]....
        /*0280*/ 	.word	0xffffffff


	//   ....[139]....
        /*0284*/ 	.word	0xffffffff


	//   ....[140]....
        /*0288*/ 	.word	0xffffffff


	//   ....[141]....
        /*028c*/ 	.word	0xffffffff


	//   ....[142]....
        /*0290*/ 	.word	0xffffffff


	//   ....[143]....
        /*0294*/ 	.word	0xffffffff


	//   ....[144]....
        /*0298*/ 	.word	0xffffffff


	//   ....[145]....
        /*029c*/ 	.word	0xffffffff


	//   ....[146]....
        /*02a0*/ 	.word	0xffffffff


	//   ....[147]....
        /*02a4*/ 	.word	0xffffffff


	//   ....[148]....
        /*02a8*/ 	.word	0xffffffff


	//   ....[149]....
        /*02ac*/ 	.word	0xffffffff


	//   ....[150]....
        /*02b0*/ 	.word	0xffffffff


	//   ....[151]....
        /*02b4*/ 	.word	0xffffffff


	//   ....[152]....
        /*02b8*/ 	.word	0xffffffff


	//   ....[153]....
        /*02bc*/ 	.word	0xffffffff


	//   ....[154]....
        /*02c0*/ 	.word	0xffffffff


	//   ....[155]....
        /*02c4*/ 	.word	0xffffffff


	//   ....[156]....
        /*02c8*/ 	.word	0xffffffff


	//   ....[157]....
        /*02cc*/ 	.word	0xffffffff


	//   ....[158]....
        /*02d0*/ 	.word	0xffffffff


	//   ....[159]....
        /*02d4*/ 	.word	0xffffffff


	//   ....[160]....
        /*02d8*/ 	.word	0xffffffff


	//   ....[161]....
        /*02dc*/ 	.word	0xffffffff


	//   ....[162]....
        /*02e0*/ 	.word	0xffffffff


	//   ....[163]....
        /*02e4*/ 	.word	0xffffffff


	//   ....[164]....
        /*02e8*/ 	.word	0xffffffff


	//   ....[165]....
        /*02ec*/ 	.word	0xffffffff


	//   ....[166]....
        /*02f0*/ 	.word	0xffffffff


	//   ....[167]....
        /*02f4*/ 	.word	0xffffffff


	//   ....[168]....
        /*02f8*/ 	.word	0xffffffff


	//----- nvinfo : EIATTR_COOP_GROUP_INSTR_OFFSETS
	.align		4
.L_736:
        /*02fc*/ 	.byte	0x04, 0x28
        /*02fe*/ 	.short	(.L_738 - .L_737)


	//   ....[0]....
.L_737:
        /*0300*/ 	.word	0x000000a0


	//   ....[1]....
        /*0304*/ 	.word	0x00002990


	//   ....[2]....
        /*0308*/ 	.word	0x000029f0


	//   ....[3]....
        /*030c*/ 	.word	0x000031b0


	//   ....[4]....
        /*0310*/ 	.word	0x000031d0


	//   ....[5]....
        /*0314*/ 	.word	0x00003920


	//   ....[6]....
        /*0318*/ 	.word	0x00003940


	//   ....[7]....
        /*031c*/ 	.word	0x00004090


	//   ....[8]....
        /*0320*/ 	.word	0x000040a0


	//   ....[9]....
        /*0324*/ 	.word	0x000048d0


	//   ....[10]....
        /*0328*/ 	.word	0x00004910


	//   ....[11]....
        /*032c*/ 	.word	0x000056b0


	//   ....[12]....
        /*0330*/ 	.word	0x000056e0


	//   ....[13]....
        /*0334*/ 	.word	0x00005e60


	//   ....[14]....
        /*0338*/ 	.word	0x00005e90


	//   ....[15]....
        /*033c*/ 	.word	0x00006610


	//   ....[16]....
        /*0340*/ 	.word	0x00006630


	//   ....[17]....
        /*0344*/ 	.word	0x00006dd0


	//   ....[18]....
        /*0348*/ 	.word	0x00006e00


	//   ....[19]....
        /*034c*/ 	.word	0x00006f10


	//   ....[20]....
        /*0350*/ 	.word	0x00006f40


	//   ....[21]....
        /*0354*/ 	.word	0x00007010


	//   ....[22]....
        /*0358*/ 	.word	0x00007040


	//   ....[23]....
        /*035c*/ 	.word	0x00007110


	//   ....[24]....
        /*0360*/ 	.word	0x00007130


	//   ....[25]....
        /*0364*/ 	.word	0x000076b0


	//   ....[26]....
        /*0368*/ 	.word	0x000076d0


	//   ....[27]....
        /*036c*/ 	.word	0x000077a0


	//   ....[28]....
        /*0370*/ 	.word	0x000077d0


	//   ....[29]....
        /*0374*/ 	.word	0x000078a0


	//   ....[30]....
        /*0378*/ 	.word	0x000078d0


	//   ....[31]....
        /*037c*/ 	.word	0x000079a0


	//   ....[32]....
        /*0380*/ 	.word	0x000079d0


	//   ....[33]....
        /*0384*/ 	.word	0x00008740


	//   ....[34]....
        /*0388*/ 	.word	0x00008780


	//   ....[35]....
        /*038c*/ 	.word	0x000087c0


	//   ....[36]....
        /*0390*/ 	.word	0x00008800


	//   ....[37]....
        /*0394*/ 	.word	0x00008840


	//   ....[38]....
        /*0398*/ 	.word	0x00008880


	//   ....[39]....
        /*039c*/ 	.word	0x000088c0


	//   ....[40]....
        /*03a0*/ 	.word	0x000089d0


	//   ....[41]....
        /*03a4*/ 	.word	0x00008bf0


	//   ....[42]....
        /*03a8*/ 	.word	0x00008c20


	//   ....[43]....
        /*03ac*/ 	.word	0x00008d90


	//   ....[44]....
        /*03b0*/ 	.word	0x00008db0


	//   ....[45]....
        /*03b4*/ 	.word	0x00008e40


	//   ....[46]....
        /*03b8*/ 	.word	0x00008e60


	//   ....[47]....
        /*03bc*/ 	.word	0x00008ef0


	//   ....[48]....
        /*03c0*/ 	.word	0x00008f10


	//   ....[49]....
        /*03c4*/ 	.word	0x000092e0


	//   ....[50]....
        /*03c8*/ 	.word	0x00009300


	//   ....[51]....
        /*03cc*/ 	.word	0x00009370


	//   ....[52]....
        /*03d0*/ 	.word	0x00009380


	//   ....[53]....
        /*03d4*/ 	.word	0x000094e0


	//   ....[54]....
        /*03d8*/ 	.word	0x00009520


	//   ....[55]....
        /*03dc*/ 	.word	0x00009590


	//   ....[56]....
        /*03e0*/ 	.word	0x000095d0


	//   ....[57]....
        /*03e4*/ 	.word	0x000097b0


	//   ....[58]....
        /*03e8*/ 	.word	0x00009840


	//   ....[59]....
        /*03ec*/ 	.word	0x00009880


	//   ....[60]....
        /*03f0*/ 	.word	0x000098c0


	//   ....[61]....
        /*03f4*/ 	.word	0x00009a30


	//   ....[62]....
        /*03f8*/ 	.word	0x00009a70


	//   ....[63]....
        /*03fc*/ 	.word	0x00009ab0


	//   ....[64]....
        /*0400*/ 	.word	0x00009af0


	//   ....[65]....
        /*0404*/ 	.word	0x0000b920


	//   ....[66]....
        /*0408*/ 	.word	0x0000b980


	//   ....[67]....
        /*040c*/ 	.word	0x0000b9a0


	//   ....[68]....
        /*0410*/ 	.word	0x0000b9f0


	//   ....[69]....
        /*0414*/ 	.word	0x0000bb20


	//   ....[70]....
        /*0418*/ 	.word	0x0000bb30


	//   ....[71]....
        /*041c*/ 	.word	0x0000bb40


	//   ....[72]....
        /*0420*/ 	.word	0x0000bb50


	//   ....[73]....
        /*0424*/ 	.word	0x0000bcb0


	//   ....[74]....
        /*0428*/ 	.word	0x0000bcf0


	//   ....[75]....
        /*042c*/ 	.word	0x0000bd40


	//   ....[76]....
        /*0430*/ 	.word	0x0000bd60


	//   ....[77]....
        /*0434*/ 	.word	0x0000be90


	//   ....[78]....
        /*0438*/ 	.word	0x0000bea0


	//   ....[79]....
        /*043c*/ 	.word	0x0000bec0


	//   ....[80]....
        /*0440*/ 	.word	0x0000bee0


	//   ....[81]....
        /*0444*/ 	.word	0x0000e090


	//   ....[82]....
        /*0448*/ 	.word	0x0000e260


	//   ....[83]....
        /*044c*/ 	.word	0x0000e290


	//   ....[84]....
        /*0450*/ 	.word	0x0000e2c0


	//   ....[85]....
        /*0454*/ 	.word	0x0000e2f0


	//   ....[86]....
        /*0458*/ 	.word	0x0000e310


	//   ....[87]....
        /*045c*/ 	.word	0x0000e330


	//   ....[88]....
        /*0460*/ 	.word	0x0000e370


	//   ....[89]....
        /*0464*/ 	.word	0x0000f460


	//   ....[90]....
        /*0468*/ 	.word	0x0000f490


	//   ....[91]....
        /*046c*/ 	.word	0x0000f4b0


	//   ....[92]....
        /*0470*/ 	.word	0x0000f4c0


	//   ....[93]....
        /*0474*/ 	.word	0x0000f4d0


	//   ....[94]....
        /*0478*/ 	.word	0x0000f4e0


	//   ....[95]....
        /*047c*/ 	.word	0x0000f4f0


	//   ....[96]....
        /*0480*/ 	.word	0x0000f510


	//   ....[97]....
        /*0484*/ 	.word	0x0000f930


	//   ....[98]....
        /*0488*/ 	.word	0x0000f950


	//   ....[99]....
        /*048c*/ 	.word	0x00010580


	//   ....[100]....
        /*0490*/ 	.word	0x000106b0


	//   ....[101]....
        /*0494*/ 	.word	0x000106c0


	//   ....[102]....
        /*0498*/ 	.word	0x000106f0


	//   ....[103]....
        /*049c*/ 	.word	0x000123e0


	//   ....[104]....
        /*04a0*/ 	.word	0x00012400


	//   ....[105]....
        /*04a4*/ 	.word	0x00012430


	//   ....[106]....
        /*04a8*/ 	.word	0x00012440


	//   ....[107]....
        /*04ac*/ 	.word	0x00012450


	//   ....[108]....
        /*04b0*/ 	.word	0x00012460


	//   ....[109]....
        /*04b4*/ 	.word	0x00012470


	//   ....[110]....
        /*04b8*/ 	.word	0x00012480


	//   ....[111]....
        /*04bc*/ 	.word	0x000133d0


	//   ....[112]....
        /*04c0*/ 	.word	0x00013400


	//   ....[113]....
        /*04c4*/ 	.word	0x00013410


	//   ....[114]....
        /*04c8*/ 	.word	0x00013420


	//   ....[115]....
        /*04cc*/ 	.word	0x00013430


	//   ....[116]....
        /*04d0*/ 	.word	0x00013440


	//   ....[117]....
        /*04d4*/ 	.word	0x00013450


	//   ....[118]....
        /*04d8*/ 	.word	0x00013480


	//   ....[119]....
        /*04dc*/ 	.word	0x00013670


	//   ....[120]....
        /*04e0*/ 	.word	0x00013680


	//   ....[121]....
        /*04e4*/ 	.word	0x00014330


	//   ....[122]....
        /*04e8*/ 	.word	0x00014480


	//   ....[123]....
        /*04ec*/ 	.word	0x00014490


	//   ....[124]....
        /*04f0*/ 	.word	0x00014500


	//   ....[125]....
        /*04f4*/ 	.word	0x000169a0


	//   ....[126]....
        /*04f8*/ 	.word	0x000169c0


	//   ....[127]....
        /*04fc*/ 	.word	0x000169d0


	//   ....[128]....
        /*0500*/ 	.word	0x000169e0


	//   ....[129]....
        /*0504*/ 	.word	0x000169f0


	//   ....[130]....
        /*0508*/ 	.word	0x00016a00


	//   ....[131]....
        /*050c*/ 	.word	0x00016a10


	//   ....[132]....
        /*0510*/ 	.word	0x00016a40


	//   ....[133]....
        /*0514*/ 	.word	0x00016de0


	//   ....[134]....
        /*0518*/ 	.word	0x00016e00


	//   ....[135]....
        /*051c*/ 	.word	0x00016e10


	//   ....[136]....
        /*0520*/ 	.word	0x00016e30


	//   ....[137]....
        /*0524*/ 	.word	0x00016e50


	//   ....[138]....
        /*0528*/ 	.word	0x00016e70


	//   ....[139]....
        /*052c*/ 	.word	0x00016f70


	//   ....[140]....
        /*0530*/ 	.word	0x00016f80


	//   ....[141]....
        /*0534*/ 	.word	0x00017fa0


	//   ....[142]....
        /*0538*/ 	.word	0x00017fc0


	//   ....[143]....
        /*053c*/ 	.word	0x00017ff0


	//   ....[144]....
        /*0540*/ 	.word	0x00018000


	//   ....[145]....
        /*0544*/ 	.word	0x00019eb0


	//   ....[146]....
        /*0548*/ 	.word	0x00019ee0


	//   ....[147]....
        /*054c*/ 	.word	0x00019f30


	//   ....[148]....
        /*0550*/ 	.word	0x00019f40


	//   ....[149]....
        /*0554*/ 	.word	0x0001b1e0


	//   ....[150]....
        /*0558*/ 	.word	0x0001b220


	//   ....[151]....
        /*055c*/ 	.word	0x0001b260


	//   ....[152]....
        /*0560*/ 	.word	0x0001b2a0


	//   ....[153]....
        /*0564*/ 	.word	0x0001b470


	//   ....[154]....
        /*0568*/ 	.word	0x0001b480


	//   ....[155]....
        /*056c*/ 	.word	0x0001b570


	//   ....[156]....
        /*0570*/ 	.word	0x0001b5a0


	//   ....[157]....
        /*0574*/ 	.word	0x0001b670


	//   ....[158]....
        /*0578*/ 	.word	0x0001b6a0


	//   ....[159]....
        /*057c*/ 	.word	0x0001b770


	//   ....[160]....
        /*0580*/ 	.word	0x0001b790


	//   ....[161]....
        /*0584*/ 	.word	0x0001c040


	//   ....[162]....
        /*0588*/ 	.word	0x0001c050


	//   ....[163]....
        /*058c*/ 	.word	0x0001c120


	//   ....[164]....
        /*0590*/ 	.word	0x0001c150


	//   ....[165]....
        /*0594*/ 	.word	0x0001c220


	//   ....[166]....
        /*0598*/ 	.word	0x0001c250


	//   ....[167]....
        /*059c*/ 	.word	0x0001c320


	//   ....[168]....
        /*05a0*/ 	.word	0x0001c340


	//----- nvinfo : EIATTR_EXIT_INSTR_OFFSETS
	.align		4
.L_738:
        /*05a4*/ 	.byte	0x04, 0x1c
        /*05a6*/ 	.short	(.L_740 - .L_739)


	//   ....[0]....
.L_739:
        /*05a8*/ 	.word	0x00000450


	//   ....[1]....
        /*05ac*/ 	.word	0x0001b7a0


	//   ....[2]....
        /*05b0*/ 	.word	0x0001b7f0


	//   ....[3]....
        /*05b4*/ 	.word	0x0001b850


	//   ....[4]....
        /*05b8*/ 	.word	0x0001c350


	//   ....[5]....
        /*05bc*/ 	.word	0x0001c3a0


	//   ....[6]....
        /*05c0*/ 	.word	0x0001c400


	//----- nvinfo : EIATTR_CTAIDZ_USED
	.align		4
.L_740:
        /*05c4*/ 	.byte	0x01, 0x04
	.zero		2


	//----- nvinfo : EIATTR_MAX_THREADS
	.align		4
        /*05c8*/ 	.byte	0x04, 0x05
        /*05ca*/ 	.short	(.L_742 - .L_741)
.L_741:
        /*05cc*/ 	.word	0x00000100
        /*05d0*/ 	.word	0x00000001
        /*05d4*/ 	.word	0x00000001


	//----- nvinfo : EIATTR_CRS_STACK_SIZE
	.align		4
.L_742:
        /*05d8*/ 	.byte	0x04, 0x1e
        /*05da*/ 	.short	(.L_744 - .L_743)
.L_743:
        /*05dc*/ 	.word	0x00000000
.L_744:


//--------------------- .nv.info._ZN7cutlass13device_kernelIN5flash19enable_sm80_to_sm89INS1_16FlashAttnFwdSm80INS1_25CollectiveMainloopFwdSm80ILi4ELi1ELb0EN4cute5tupleIJNS5_1CILi128EEENS7_ILi64EEES8_EEELi128ENS_10bfloat16_tEfNS_4arch4Sm80ELb0ELb0ELb0ELb0ELb1ELb0ELb1ELb0EEENS1_21CollectiveEpilogueFwdINS6_IJS8_S8_S9_EEENS6_IJNS7_ILi1EEESH_SH_EEESB_SD_Li128ELb0ELb1ELb0ELb0EEENS1_19SingleTileSchedulerILb0ELb0ELb1ELi128EEEEEEEEEvNT_6ParamsE --------------------------
	.section	.nv.info._ZN7cutlass13device_kernelIN5flash19enable_sm80_to_sm89INS1_16FlashAttnFwdSm80INS1_25CollectiveMainloopFwdSm80ILi4ELi1ELb0EN4cute5tupleIJNS5_1CILi128EEENS7_ILi64EEES8_EEELi128ENS_10bfloat16_tEfNS_4arch4Sm80ELb0ELb0ELb0ELb0ELb1ELb0ELb1ELb0EEENS1_21CollectiveEpilogueFwdINS6_IJS8_S8_S9_EEENS6_IJNS7_ILi1EEESH_SH_EEESB_SD_Li128ELb0ELb1ELb0ELb0EEENS1_19SingleTileSchedulerILb0ELb0ELb1ELi128EEEEEEEEEvNT_6ParamsE,"",@"SHT_CUDA_INFO"
	.sectionflags	@""
	.align	4


	//----- nvinfo : EIATTR_CUDA_API_VERSION
	.align		4
        /*0000*/ 	.byte	0x04, 0x37
        /*0002*/ 	.short	(.L_746 - .L_745)
.L_745:
        /*0004*/ 	.word	0x00000082


	//----- nvinfo : EIATTR_SW2861232_WAR
	.align		4
.L_746:
        /*0008*/ 	.byte	0x01, 0x35
	.zero		2


	//----- nvinfo : EIATTR_PARAM_CBANK
	.align		4
        /*000c*/ 	.byte	0x04, 0x0a
        /*000e*/ 	.short	(.L_748 - .L_747)
	.align		4
.L_747:
        /*0010*/ 	.word	index@(.nv.constant0._ZN7cutlass13device_kernelIN5flash19enable_sm80_to_sm89INS1_16FlashAttnFwdSm80INS1_25CollectiveMainloopFwdSm80ILi4ELi1ELb0EN4cute5tupleIJNS5_1CILi128EEENS7_ILi64EEES8_EEELi128ENS_10bfloat16_tEfNS_4arch4Sm80ELb0ELb0ELb0ELb0ELb1ELb0ELb1ELb0EEENS1_21CollectiveEpilogueFwdINS6_IJS8_S8_S9_EEENS6_IJNS7_ILi1EEESH_SH_EEESB_SD_Li128ELb0ELb1ELb0ELb0EEENS1_19SingleTileSchedulerILb0ELb0ELb1ELi128EEEEEEEEEvNT_6ParamsE)
        /*0014*/ 	.short	0x0160
        /*0016*/ 	.short	0x0418


	//----- nvinfo : EIATTR_CBANK_PARAM_SIZE
	.align		4
.L_748:
        /*0018*/ 	.byte	0x03, 0x19
        /*001a*/ 	.short	0x0418


	//----- nvinfo : EIATTR_KPARAM_INFO
	.align		4
        /*001c*/ 	.byte	0x04, 0x17
        /*001e*/ 	.short	(.L_750 - .L_749)
.L_749:
        /*0020*/ 	.word	0x00000000
        /*0024*/ 	.short	0x0000
        /*0026*/ 	.short	0x0000
        /*0028*/ 	.byte	0x00, 0xf0, 0x61, 0x10


	//----- nvinfo : EIATTR_MAXREG_COUNT
	.align		4
.L_750:
        /*002c*/ 	.byte	0x03, 0x1b
        /*002e*/ 	.short	0x00ff


	//----- nvinfo : EIATTR_NUM_BARRIERS
	.align		4
        /*0030*/ 	.byte	0x02, 0x4c
        /*0032*/ 	.byte	0x02
	.zero		1


	//----- nvinfo : EIATTR_ANNOTATIONS
	.align		4
        /*0034*/ 	.byte	0x04, 0x55
        /*0036*/ 	.short	(.L_752 - .L_751)


	//   ....[0]....
.L_751:
        /* <DEDUP_REMOVED lines=38> */


	//----- nvinfo : EIATTR_MERCURY_ISA_VERSION
	.align		4
.L_752:
        /*0288*/ 	.byte	0x03, 0x5f
        /*028a*/ 	.short	0x0000


	//----- nvinfo : EIATTR_COOP_GROUP_MASK_REGIDS
	.align		4
        /*028c*/ 	.byte	0x04, 0x29
        /*028e*/ 	.short	(.L_754 - .L_753)


	//   ....[0]....
.L_753:
        /*0290*/ 	.word	0xffffffff


	//   ....[1]....
        /*0294*/ 	.word	0xffffffff


	//   ....[2]....
        /*0298*/ 	.word	0xffffffff


	//   ....[3]....
        /*029c*/ 	.word	0xffffffff


	//   ....[4]....
        /*02a0*/ 	.word	0xffffffff


	//   ....[5]....
        /*02a4*/ 	.word	0xffffffff


	//   ....[6]....
        /*02a8*/ 	.word	0xffffffff


	//   ....[7]....
        /*02ac*/ 	.word	0xffffffff


	//   ....[8]....
        /*02b0*/ 	.word	0xffffffff


	//   ....[9]....
        /*02b4*/ 	.word	0xffffffff


	//   ....[10]....
        /*02b8*/ 	.word	0xffffffff


	//   ....[11]....
        /*02bc*/ 	.word	0xffffffff


	//   ....[12]....
        /*02c0*/ 	.word	0xffffffff


	//   ....[13]....
        /*02c4*/ 	.word	0xffffffff


	//   ....[14]....
        /*02c8*/ 	.word	0xffffffff


	//   ....[15]....
        /*02cc*/ 	.word	0xffffffff


	//   ....[16]....
        /*02d0*/ 	.word	0xffffffff


	//   ....[17]....
        /*02d4*/ 	.word	0xffffffff


	//   ....[18]....
        /*02d8*/ 	.word	0xffffffff


	//   ....[19]....
        /*02dc*/ 	.word	0xffffffff


	//   ....[20]....
        /*02e0*/ 	.word	0xffffffff


	//   ....[21]....
        /*02e4*/ 	.word	0xffffffff


	//   ....[22]....
        /*02e8*/ 	.word	0xffffffff


	//   ....[23]....
        /*02ec*/ 	.word	0xffffffff


	//   ....[24]....
        /*02f0*/ 	.word	0xffffffff


	//   ....[25]....
        /*02f4*/ 	.word	0xffffffff


	//   ....[26]....
        /*02f8*/ 	.word	0xffffffff


	//   ....[27]....
        /*02fc*/ 	.word	0xffffffff


	//   ....[28]....
        /*0300*/ 	.word	0xffffffff


	//   ....[29]....
        /*0304*/ 	.word	0xffffffff


	//   ....[30]....
        /*0308*/ 	.word	0xffffffff


	//   ....[31]....
        /*030c*/ 	.word	0xffffffff


	//   ....[32]....
        /*0310*/ 	.word	0xffffffff


	//   ....[33]....
        /*0314*/ 	.word	0xffffffff


	//   ....[34]....
        /*0318*/ 	.word	0xffffffff


	//   ....[35]....
        /*031c*/ 	.word	0xffffffff


	//   ....[36]....
        /*0320*/ 	.word	0xffffffff


	//   ....[37]....
        /*0324*/ 	.word	0xffffffff


	//   ....[38]....
        /*0328*/ 	.word	0xffffffff


	//   ....[39]....
        /*032c*/ 	.word	0xffffffff


	//   ....[40]....
        /*0330*/ 	.word	0xffffffff


	//   ....[41]....
        /*0334*/ 	.word	0xffffffff


	//   ....[42]....
        /*0338*/ 	.word	0xffffffff


	//   ....[43]....
        /*033c*/ 	.word	0xffffffff


	//   ....[44]....
        /*0340*/ 	.word	0xffffffff


	//   ....[45]....
        /*0344*/ 	.word	0xffffffff


	//   ....[46]....
        /*0348*/ 	.word	0xffffffff


	//   ....[47]....
        /*034c*/ 	.word	0xffffffff


	//   ....[48]....
        /*0350*/ 	.word	0xffffffff


	//   ....[49]....
        /*0354*/ 	.word	0xffffffff


	//   ....[50]....
        /*0358*/ 	.word	0xffffffff


	//   ....[51]....
        /*035c*/ 	.word	0xffffffff


	//   ....[52]....
        /*0360*/ 	.word	0xffffffff


	//   ....[53]....
        /*0364*/ 	.word	0xffffffff


	//   ....[54]....
        /*0368*/ 	.word	0xffffffff


	//   ....[55]....
        /*036c*/ 	.word	0xffffffff


	//   ....[56]....
        /*0370*/ 	.word	0xffffffff


	//   ....[57]....
        /*0374*/ 	.word	0xffffffff


	//   ....[58]....
        /*0378*/ 	.word	0xffffffff


	//   ....[59]....
        /*037c*/ 	.word	0xffffffff


	//   ....[60]....
        /*0380*/ 	.word	0xffffffff


	//   ....[61]....
        /*0384*/ 	.word	0xffffffff


	//   ....[62]....
        /*0388*/ 	.word	0xffffffff


	//   ....[63]....
        /*038c*/ 	.word	0xffffffff


	//   ....[64]....
        /*0390*/ 	.word	0xffffffff


	//   ....[65]....
        /*0394*/ 	.word	0xffffffff


	//   ....[66]....
        /*0398*/ 	.word	0xffffffff


	//   ....[67]....
        /*039c*/ 	.word	0xffffffff


	//   ....[68]....
        /*03a0*/ 	.word	0xffffffff


	//   ....[69]....
        /*03a4*/ 	.word	0xffffffff


	//   ....[70]....
        /*03a8*/ 	.word	0xffffffff


	//   ....[71]....
        /*03ac*/ 	.word	0xffffffff


	//   ....[72]....
        /*03b0*/ 	.word	0xffffffff


	//   ....[73]....
        /*03b4*/ 	.word	0xffffffff


	//   ....[74]....
        /*03b8*/ 	.word	0xffffffff


	//   ....[75]....
        /*03bc*/ 	.word	0xffffffff


	//   ....[76]....
        /*03c0*/ 	.word	0xffffffff


	//   ....[77]....
        /*03c4*/ 	.word	0xffffffff


	//   ....[78]....
        /*03c8*/ 	.word	0xffffffff


	//   ....[79]....
        /*03cc*/ 	.word	0xffffffff


	//   ....[80]....
        /*03d0*/ 	.word	0xffffffff


	//   ....[81]....
        /*03d4*/ 	.word	0xffffffff


	//   ....[82]....
        /*03d8*/ 	.word	0xffffffff


	//   ....[83]....
        /*03dc*/ 	.word	0xffffffff


	//   ....[84]....
        /*03e0*/ 	.word	0xffffffff


	//   ....[85]....
        /*03e4*/ 	.word	0xffffffff


	//   ....[86]....
        /*03e8*/ 	.word	0xffffffff


	//   ....[87]....
        /*03ec*/ 	.word	0xffffffff


	//   ....[88]....
        /*03f0*/ 	.word	0xffffffff


	//   ....[89]....
        /*03f4*/ 	.word	0xffffffff


	//   ....[90]....
        /*03f8*/ 	.word	0xffffffff


	//   ....[91]....
        /*03fc*/ 	.word	0xffffffff


	//   ....[92]....
        /*0400*/ 	.word	0xffffffff


	//   ....[93]....
        /*0404*/ 	.word	0xffffffff


	//   ....[94]....
        /*0408*/ 	.word	0xffffffff


	//   ....[95]....
        /*040c*/ 	.word	0xffffffff


	//   ....[96]....
        /*0410*/ 	.word	0xffffffff


	//   ....[97]....
        /*0414*/ 	.word	0xffffffff


	//   ....[98]....
        /*0418*/ 	.word	0xffffffff


	//   ....[99]....
        /*041c*/ 	.word	0xffffffff


	//   ....[100]....
        /*0420*/ 	.word	0xffffffff


	//   ....[101]....
        /*0424*/ 	.word	0xffffffff


	//   ....[102]....
        /*0428*/ 	.word	0xffffffff


	//   ....[103]....
        /*042c*/ 	.word	0xffffffff


	//----- nvinfo : EIATTR_COOP_GROUP_INSTR_OFFSETS
	.align		4
.L_754:
        /*0430*/ 	.byte	0x04, 0x28
        /*0432*/ 	.short	(.L_756 - .L_755)


	//   ....[0]....
.L_755:
        /*0434*/ 	.word	0x00000530


	//   ....[1]....
        /*0438*/ 	.word	0x00000560


	//   ....[2]....
        /*043c*/ 	.word	0x00000580


	//   ....[3]....
        /*0440*/ 	.word	0x000005a0


	//   ....[4]....
        /*0444*/ 	.word	0x00000820


	//   ....[5]....
        /*0448*/ 	.word	0x00000840


	//   ....[6]....
        /*044c*/ 	.word	0x00000860


	//   ....[7]....
        /*0450*/ 	.word	0x00000870


	//   ....[8]....
        /*0454*/ 	.word	0x00000910


	//   ....[9]....
        /*0458*/ 	.word	0x00000930


	//   ....[10]....
        /*045c*/ 	.word	0x000009a0


	//   ....[11]....
        /*0460*/ 	.word	0x000009b0


	//   ....[12]....
        /*0464*/ 	.word	0x00000b40


	//   ....[13]....
        /*0468*/ 	.word	0x00000b50


	//   ....[14]....
        /*046c*/ 	.word	0x00000b60


	//   ....[15]....
        /*0470*/ 	.word	0x00000b70


	//   ....[16]....
        /*0474*/ 	.word	0x000011d0


	//   ....[17]....
        /*0478*/ 	.word	0x000011e0


	//   ....[18]....
        /*047c*/ 	.word	0x000011f0


	//   ....[19]....
        /*0480*/ 	.word	0x00001200


	//   ....[20]....
        /*0484*/ 	.word	0x00001220


	//   ....[21]....
        /*0488*/ 	.word	0x00001230


	//   ....[22]....
        /*048c*/ 	.word	0x00001240


	//   ....[23]....
        /*0490*/ 	.word	0x00001250


	//   ....[24]....
        /*0494*/ 	.word	0x00001810


	//   ....[25]....
        /*0498*/ 	.word	0x00001830


	//   ....[26]....
        /*049c*/ 	.word	0x00001850


	//   ....[27]....
        /*04a0*/ 	.word	0x00001880


	//   ....[28]....
        /*04a4*/ 	.word	0x000018a0


	//   ....[29]....
        /*04a8*/ 	.word	0x000018b0


	//   ....[30]....
        /*04ac*/ 	.word	0x00001910


	//   ....[31]....
        /*04b0*/ 	.word	0x00001940


	//   ....[32]....
        /*04b4*/ 	.word	0x00002840


	//   ....[33]....
        /*04b8*/ 	.word	0x00002870


	//   ....[34]....
        /*04bc*/ 	.word	0x00002890


	//   ....[35]....
        /*04c0*/ 	.word	0x000028a0


	//   ....[36]....
        /*04c4*/ 	.word	0x000028b0


	//   ....[37]....
        /*04c8*/ 	.word	0x000028c0


	//   ....[38]....
        /*04cc*/ 	.word	0x000028d0


	//   ....[39]....
        /*04d0*/ 	.word	0x000028f0


	//   ....[40]....
        /*04d4*/ 	.word	0x00003260


	//   ....[41]....
        /*04d8*/ 	.word	0x00003330


	//   ....[42]....
        /*04dc*/ 	.word	0x000034d0


	//   ....[43]....
        /*04e0*/ 	.word	0x000034f0


	//   ....[44]....
        /*04e4*/ 	.word	0x00003800


	//   ....[45]....
        /*04e8*/ 	.word	0x000039b0


	//   ....[46]....
        /*04ec*/ 	.word	0x00003a20


	//   ....[47]....
        /*04f0*/ 	.word	0x00003ae0


	//   ....[48]....
        /*04f4*/ 	.word	0x00006050


	//   ....[49]....
        /*04f8*/ 	.word	0x00006060


	//   ....[50]....
        /*04fc*/ 	.word	0x00006070


	//   ....[51]....
        /*0500*/ 	.word	0x00006080


	//   ....[52]....
        /*0504*/ 	.word	0x00006090


	//   ....[53]....
        /*0508*/ 	.word	0x000060a0


	//   ....[54]....
        /*050c*/ 	.word	0x000060b0


	//   ....[55]....
        /*0510*/ 	.word	0x000060f0


	//   ....[56]....
        /*0514*/ 	.word	0x000064c0


	//   ....[57]....
        /*0518*/ 	.word	0x000064e0


	//   ....[58]....
        /*051c*/ 	.word	0x000064f0


	//   ....[59]....
        /*0520*/ 	.word	0x00006500


	//   ....[60]....
        /*0524*/ 	.word	0x00006510


	//   ....[61]....
        /*0528*/ 	.word	0x00006520


	//   ....[62]....
        /*052c*/ 	.word	0x00006540


	//   ....[63]....
        /*0530*/ 	.word	0x00006570


	//   ....[64]....
        /*0534*/ 	.word	0x00007390


	//   ....[65]....
        /*0538*/ 	.word	0x00007490


	//   ....[66]....
        /*053c*/ 	.word	0x000074f0


	//   ....[67]....
        /*0540*/ 	.word	0x00007520


	//   ....[68]....
        /*0544*/ 	.word	0x000075e0


	//   ....[69]....
        /*0548*/ 	.word	0x00007650


	//   ....[70]....
        /*054c*/ 	.word	0x000078f0


	//   ....[71]....
        /*0550*/ 	.word	0x00007e50


	//   ....[72]....
        /*0554*/ 	.word	0x00009df0


	//   ....[73]....
        /*0558*/ 	.word	0x00009e00


	//   ....[74]....
        /*055c*/ 	.word	0x00009e10


	//   ....[75]....
        /*0560*/ 	.word	0x00009e20


	//   ....[76]....
        /*0564*/ 	.word	0x00009e50


	//   ....[77]....
        /*0568*/ 	.word	0x00009e80


	//   ....[78]....
        /*056c*/ 	.word	0x00009eb0


	//   ....[79]....
        /*0570*/ 	.word	0x00009ee0


	//   ....[80]....
        /*0574*/ 	.word	0x0000b840


	//   ....[81]....
        /*0578*/ 	.word	0x0000b850


	//   ....[82]....
        /*057c*/ 	.word	0x0000b870


	//   ....[83]....
        /*0580*/ 	.word	0x0000b880


	//   ....[84]....
        /*0584*/ 	.word	0x0000b890


	//   ....[85]....
        /*0588*/ 	.word	0x0000b8a0


	//   ....[86]....
        /*058c*/ 	.word	0x0000b8b0


	//   ....[87]....
        /*0590*/ 	.word	0x0000b8c0


	//   ....[88]....
        /*0594*/ 	.word	0x0000ba40


	//   ....[89]....
        /*0598*/ 	.word	0x0000ba60


	//   ....[90]....
        /*059c*/ 	.word	0x0000bb50


	//   ....[91]....
        /*05a0*/ 	.word	0x0000bb80


	//   ....[92]....
        /*05a4*/ 	.word	0x0000bc50


	//   ....[93]....
        /*05a8*/ 	.word	0x0000bc80


	//   ....[94]....
        /*05ac*/ 	.word	0x0000bd50


	//   ....[95]....
        /*05b0*/ 	.word	0x0000bd80


	//   ....[96]....
        /*05b4*/ 	.word	0x0000be50


	//   ....[97]....
        /*05b8*/ 	.word	0x0000be80


	//   ....[98]....
        /*05bc*/ 	.word	0x0000bf50


	//   ....[99]....
        /*05c0*/ 	.word	0x0000bf80


	//   ....[100]....
        /*05c4*/ 	.word	0x0000c050


	//   ....[101]....
        /*05c8*/ 	.word	0x0000c080


	//   ....[102]....
        /*05cc*/ 	.word	0x0000c150


	//   ....[103]....
        /*05d0*/ 	.word	0x0000c170


	//----- nvinfo : EIATTR_EXIT_INSTR_OFFSETS
	.align		4
.L_756:
        /*05d4*/ 	.byte	0x04, 0x1c
        /*05d6*/ 	.short	(.L_758 - .L_757)


	//   ....[0]....
.L_757:
        /*05d8*/ 	.word	0x00000040


	//   ....[1]....
        /*05dc*/ 	.word	0x0000c180


	//   ....[2]....
        /*05e0*/ 	.word	0x0000c1d0


	//   ....[3]....
        /*05e4*/ 	.word	0x0000c230


	//----- nvinfo : EIATTR_CTAIDZ_USED
	.align		4
.L_758:
        /*05e8*/ 	.byte	0x01, 0x04
	.zero		2


	//----- nvinfo : EIATTR_MAX_THREADS
	.align		4
        /*05ec*/ 	.byte	0x04, 0x05
        /*05ee*/ 	.short	(.L_760 - .L_759)
.L_759:
        /*05f0*/ 	.word	0x00000080
        /*05f4*/ 	.word	0x00000001
        /*05f8*/ 	.word	0x00000001


	//----- nvinfo : EIATTR_CRS_STACK_SIZE
	.align		4
.L_760:
        /*05fc*/ 	.byte	0x04, 0x1e
        /*05fe*/ 	.short	(.L_762 - .L_761)
.L_761:
        /*0600*/ 	.word	0x00000000
.L_762:


//--------------------- .nv.info._ZN7cutlass13device_kernelIN5flash19enable_sm80_to_sm89INS1_16FlashAttnFwdSm80INS1_25CollectiveMainloopFwdSm80ILi4ELi1ELb0EN4cute5tupleIJNS5_1CILi128EEENS7_ILi64EEES8_EEELi128ENS_10bfloat16_tEfNS_4arch4Sm80ELb0ELb0ELb0ELb1ELb1ELb0ELb1ELb0EEENS1_21CollectiveEpilogueFwdINS6_IJS8_S8_S9_EEENS6_IJNS7_ILi1EEESH_SH_EEESB_SD_Li128ELb1ELb1ELb0ELb0EEENS1_19SingleTileSchedulerILb1ELb0ELb1ELi128EEEEEEEEEvNT_6ParamsE --------------------------
	.section	.nv.info._ZN7cutlass13device_kernelIN5flash19enable_sm80_to_sm89INS1_16FlashAttnFwdSm80INS1_25CollectiveMainloopFwdSm80ILi4ELi1ELb0EN4cute5tupleIJNS5_1CILi128EEENS7_ILi64EEES8_EEELi128ENS_10bfloat16_tEfNS_4arch4Sm80ELb0ELb0ELb0ELb1ELb1ELb0ELb1ELb0EEENS1_21CollectiveEpilogueFwdINS6_IJS8_S8_S9_EEENS6_IJNS7_ILi1EEESH_SH_EEESB_SD_Li128ELb1ELb1ELb0ELb0EEENS1_19SingleTileSchedulerILb1ELb0ELb1ELi128EEEEEEEEEvNT_6ParamsE,"",@"SHT_CUDA_INFO"
	.sectionflags	@""
	.align	4


	//----- nvinfo : EIATTR_CUDA_API_VERSION
	.align		4
        /*0000*/ 	.byte	0x04, 0x37
        /*0002*/ 	.short	(.L_764 - .L_763)
.L_763:
        /*0004*/ 	.word	0x00000082


	//----- nvinfo : EIATTR_SW2861232_WAR
	.align		4
.L_764:
        /*0008*/ 	.byte	0x01, 0x35
	.zero		2


	//----- nvinfo : EIATTR_PARAM_CBANK
	.align		4
        /*000c*/ 	.byte	0x04, 0x0a
        /*000e*/ 	.short	(.L_766 - .L_765)
	.align		4
.L_765:
        /*0010*/ 	.word	index@(.nv.constant0._ZN7cutlass13device_kernelIN5flash19enable_sm80_to_sm89INS1_16FlashAttnFwdSm80INS1_25CollectiveMainloopFwdSm80ILi4ELi1ELb0EN4cute5tupleIJNS5_1CILi128EEENS7_ILi64EEES8_EEELi128ENS_10bfloat16_tEfNS_4arch4Sm80ELb0ELb0ELb0ELb1ELb1ELb0ELb1ELb0EEENS1_21CollectiveEpilogueFwdINS6_IJS8_S8_S9_EEENS6_IJNS7_ILi1EEESH_SH_EEESB_SD_Li128ELb1ELb1ELb0ELb0EEENS1_19SingleTileSchedulerILb1ELb0ELb1ELi128EEEEEEEEEvNT_6ParamsE)
        /*0014*/ 	.short	0x0160
        /*0016*/ 	.short	0x0418


	//----- nvinfo : EIATTR_CBANK_PARAM_SIZE
	.align		4
.L_766:
        /*0018*/ 	.byte	0x03, 0x19
        /*001a*/ 	.short	0x0418


	//----- nvinfo : EIATTR_KPARAM_INFO
	.align		4
        /*001c*/ 	.byte	0x04, 0x17
        /*001e*/ 	.short	(.L_768 - .L_767)
.L_767:
        /*0020*/ 	.word	0x00000000
        /*0024*/ 	.short	0x0000
        /*0026*/ 	.short	0x0000
        /*0028*/ 	.byte	0x00, 0xf0, 0x61, 0x10


	//----- nvinfo : EIATTR_MAXREG_COUNT
	.align		4
.L_768:
        /*002c*/ 	.byte	0x03, 0x1b
        /*002e*/ 	.short	0x00ff


	//----- nvinfo : EIATTR_NUM_BARRIERS
	.align		4
        /*0030*/ 	.byte	0x02, 0x4c
        /*0032*/ 	.byte	0x02
	.zero		1


	//----- nvinfo : EIATTR_ANNOTATIONS
	.align		4
        /*0034*/ 	.byte	0x04, 0x55
        /*0036*/ 	.short	(.L_770 - .L_769)


	//   ....[0]....
.L_769:
        /* <DEDUP_REMOVED lines=16> */


	//----- nvinfo : EIATTR_MERCURY_ISA_VERSION
	.align		4
.L_770:
        /*0128*/ 	.byte	0x03, 0x5f
        /*012a*/ 	.short	0x0000


	//----- nvinfo : EIATTR_COOP_GROUP_MASK_REGIDS
	.align		4
        /*012c*/ 	.byte	0x04, 0x29
        /*012e*/ 	.short	(.L_772 - .L_771)


	//   ....[0]....
.L_771:
        /*0130*/ 	.word	0xffffffff


	//   ....[1]....
        /*0134*/ 	.word	0xffffffff


	//   ....[2]....
        /*0138*/ 	.word	0xffffffff


	//   ....[3]....
        /*013c*/ 	.word	0xffffffff


	//   ....[4]....
        /*0140*/ 	.word	0xffffffff


	//   ....[5]....
        /*0144*/ 	.word	0xffffffff


	//   ....[6]....
        /*0148*/ 	.word	0xffffffff


	//   ....[7]....
        /*014c*/ 	.word	0xffffffff


	//   ....[8]....
        /*0150*/ 	.word	0xffffffff


	//   ....[9]....
        /*0154*/ 	.word	0xffffffff


	//   ....[10]....
        /*0158*/ 	.word	0xffffffff


	//   ....[11]....
        /*015c*/ 	.word	0xffffffff


	//   ....[12]....
        /*0160*/ 	.word	0xffffffff


	//   ....[13]....
        /*0164*/ 	.word	0xffffffff


	//   ....[14]....
        /*0168*/ 	.word	0xffffffff


	//   ....[15]....
        /*016c*/ 	.word	0xffffffff


	//   ....[16]....
        /*0170*/ 	.word	0xffffffff


	//   ....[17]....
        /*0174*/ 	.word	0xffffffff


	//   ....[18]....
        /*0178*/ 	.word	0xffffffff


	//   ....[19]....
        /*017c*/ 	.word	0xffffffff


	//   ....[20]....
        /*0180*/ 	.word	0xffffffff


	//   ....[21]....
        /*0184*/ 	.word	0xffffffff


	//   ....[22]....
        /*0188*/ 	.word	0xffffffff


	//   ....[23]....
        /*018c*/ 	.word	0xffffffff


	//   ....[24]....
        /*0190*/ 	.word	0xffffffff


	//   ....[25]....
        /*0194*/ 	.word	0xffffffff


	//   ....[26]....
        /*0198*/ 	.word	0xffffffff


	//   ....[27]....
        /*019c*/ 	.word	0xffffffff


	//   ....[28]....
        /*01a0*/ 	.word	0xffffffff


	//   ....[29]....
        /*01a4*/ 	.word	0xffffffff


	//   ....[30]....
        /*01a8*/ 	.word	0xffffffff


	//   ....[31]....
        /*01ac*/ 	.word	0xffffffff


	//   ....[32]....
        /*01b0*/ 	.word	0xffffffff


	//   ....[33]....
        /*01b4*/ 	.word	0xffffffff


	//   ....[34]....
        /*01b8*/ 	.word	0xffffffff


	//   ....[35]....
        /*01bc*/ 	.word	0xffffffff


	//   ....[36]....
        /*01c0*/ 	.word	0xffffffff


	//   ....[37]....
        /*01c4*/ 	.word	0xffffffff


	//   ....[38]....
        /*01c8*/ 	.word	0xffffffff


	//   ....[39]....
        /*01cc*/ 	.word	0xffffffff


	//   ....[40]....
        /*01d0*/ 	.word	0xffffffff


	//   ....[41]....
        /*01d4*/ 	.word	0xffffffff


	//   ....[42]....
        /*01d8*/ 	.word	0xffffffff


	//   ....[43]....
        /*01dc*/ 	.word	0xffffffff


	//   ....[44]....
        /*01e0*/ 	.word	0xffffffff


	//   ....[45]....
        /*01e4*/ 	.word	0xffffffff


	//   ....[46]....
        /*01e8*/ 	.word	0xffffffff


	//   ....[47]....
        /*01ec*/ 	.word	0xffffffff


	//   ....[48]....
        /*01f0*/ 	.word	0xffffffff


	//   ....[49]....
        /*01f4*/ 	.word	0xffffffff


	//   ....[50]....
        /*01f8*/ 	.word	0xffffffff


	//   ....[51]....
        /*01fc*/ 	.word	0xffffffff


	//   ....[52]....
        /*0200*/ 	.word	0xffffffff


	//   ....[53]....
        /*0204*/ 	.word	0xffffffff


	//   ....[54]....
        /*0208*/ 	.word	0xffffffff


	//   ....[55]....
        /*020c*/ 	.word	0xffffffff


	//   ....[56]....
        /*0210*/ 	.word	0xffffffff


	//   ....[57]....
        /*0214*/ 	.word	0xffffffff


	//   ....[58]....
        /*0218*/ 	.word	0xffffffff


	//   ....[59]....
        /*021c*/ 	.word	0xffffffff


	//   ....[60]....
        /*0220*/ 	.word	0xffffffff


	//   ....[61]....
        /*0224*/ 	.word	0xffffffff


	//   ....[62]....
        /*0228*/ 	.word	0xffffffff


	//   ....[63]....
        /*022c*/ 	.word	0xffffffff


	//   ....[64]....
        /*0230*/ 	.word	0xffffffff


	//   ....[65]....
        /*0234*/ 	.word	0xffffffff


	//   ....[66]....
        /*0238*/ 	.word	0xffffffff


	//   ....[67]....
        /*023c*/ 	.word	0xffffffff


	//   ....[68]....
        /*0240*/ 	.word	0xffffffff


	//   ....[69]....
        /*0244*/ 	.word	0xffffffff


	//   ....[70]....
        /*0248*/ 	.word	0xffffffff


	//   ....[71]....
        /*024c*/ 	.word	0xffffffff


	//   ....[72]....
        /*0250*/ 	.word	0xffffffff


	//   ....[73]....
        /*0254*/ 	.word	0xffffffff


	//   ....[74]....
        /*0258*/ 	.word	0xffffffff


	//   ....[75]....
        /*025c*/ 	.word	0xffffffff


	//   ....[76]....
        /*0260*/ 	.word	0xffffffff


	//   ....[77]....
        /*0264*/ 	.word	0xffffffff


	//   ....[78]....
        /*0268*/ 	.word	0xffffffff


	//   ....[79]....
        /*026c*/ 	.word	0xffffffff


	//   ....[80]....
        /*0270*/ 	.word	0xffffffff


	//   ....[81]....
        /*0274*/ 	.word	0xffffffff


	//   ....[82]....
        /*0278*/ 	.word	0xffffffff


	//   ....[83]....
        /*027c*/ 	.word	0xffffffff


	//   ....[84]....
        /*0280*/ 	.word	0xffffffff


	//   ....[85]....
        /*0284*/ 	.word	0xffffffff


	//   ....[86]....
        /*0288*/ 	.word	0xffffffff


	//   ....[87]....
        /*028c*/ 	.word	0xffffffff


	//   ....[88]....
        /*0290*/ 	.word	0xffffffff


	//   ....[89]....
        /*0294*/ 	.word	0xffffffff


	//   ....[90]....
        /*0298*/ 	.word	0xffffffff


	//   ....[91]....
        /*029c*/ 	.word	0xffffffff


	//   ....[92]....
        /*02a0*/ 	.word	0xffffffff


	//   ....[93]....
        /*02a4*/ 	.word	0xffffffff


	//   ....[94]....
        /*02a8*/ 	.word	0xffffffff


	//   ....[95]....
        /*02ac*/ 	.word	0xffffffff


	//   ....[96]....
        /*02b0*/ 	.word	0xffffffff


	//   ....[97]....
        /*02b4*/ 	.word	0xffffffff


	//   ....[98]....
        /*02b8*/ 	.word	0xffffffff


	//   ....[99]....
        /*02bc*/ 	.word	0xffffffff


	//   ....[100]....
        /*02c0*/ 	.word	0xffffffff


	//   ....[101]....
        /*02c4*/ 	.word	0xffffffff


	//   ....[102]....
        /*02c8*/ 	.word	0xffffffff


	//   ....[103]....
        /*02cc*/ 	.word	0xffffffff


	//   ....[104]....
        /*02d0*/ 	.word	0xffffffff


	//   ....[105]....
        /*02d4*/ 	.word	0xffffffff


	//   ....[106]....
        /*02d8*/ 	.word	0xffffffff


	//   ....[107]....
        /*02dc*/ 	.word	0xffffffff


	//   ....[108]....
        /*02e0*/ 	.word	0xffffffff


	//   ....[109]....
        /*02e4*/ 	.word	0xffffffff


	//   ....[110]....
        /*02e8*/ 	.word	0xffffffff


	//   ....[111]....
        /*02ec*/ 	.word	0xffffffff


	//   ....[112]....
        /*02f0*/ 	.word	0xffffffff


	//   ....[113]....
        /*02f4*/ 	.word	0xffffffff


	//   ....[114]....
        /*02f8*/ 	.word	0xffffffff


	//   ....[115]....
        /*02fc*/ 	.word	0xffffffff


	//   ....[116]....
        /*0300*/ 	.word	0xffffffff


	//   ....[117]....
        /*0304*/ 	.word	0xffffffff


	//   ....[118]....
        /*0308*/ 	.word	0xffffffff


	//   ....[119]....
        /*030c*/ 	.word	0xffffffff


	//   ....[120]....
        /*0310*/ 	.word	0xffffffff


	//----- nvinfo : EIATTR_COOP_GROUP_INSTR_OFFSETS
	.align		4
.L_772:
        /*0314*/ 	.byte	0x04, 0x28
        /*0316*/ 	.short	(.L_774 - .L_773)


	//   ....[0]....
.L_773:
        /*0318*/ 	.word	0x000000a0


	//   ....[1]....
        /*031c*/ 	.word	0x000011f0


	//   ....[2]....
        /*0320*/ 	.word	0x00001210


	//   ....[3]....
        /*0324*/ 	.word	0x000013c0


	//   ....[4]....
        /*0328*/ 	.word	0x000013f0


	//   ....[5]....
        /*032c*/ 	.word	0x000014c0


	//   ....[6]....
        /*0330*/ 	.word	0x000014f0


	//   ....[7]....
        /*0334*/ 	.word	0x000015c0


	//   ....[8]....
        /*0338*/ 	.word	0x000015f0


	//   ....[9]....
        /*033c*/ 	.word	0x000016c0


	//   ....[10]....
        /*0340*/ 	.word	0x000016f0


	//   ....[11]....
        /*0344*/ 	.word	0x000017c0


	//   ....[12]....
        /*0348*/ 	.word	0x000017f0


	//   ....[13]....
        /*034c*/ 	.word	0x000018c0


	//   ....[14]....
        /*0350*/ 	.word	0x000018f0


	//   ....[15]....
        /*0354*/ 	.word	0x000019b0


	//   ....[16]....
        /*0358*/ 	.word	0x000019f0


	//   ....[17]....
        /*035c*/ 	.word	0x00001ea0


	//   ....[18]....
        /*0360*/ 	.word	0x00001ec0


	//   ....[19]....
        /*0364*/ 	.word	0x00001ef0


	//   ....[20]....
        /*0368*/ 	.word	0x00001f20


	//   ....[21]....
        /*036c*/ 	.word	0x00001f30


	//   ....[22]....
        /*0370*/ 	.word	0x00001f40


	//   ....[23]....
        /*0374*/ 	.word	0x00001f50


	//   ....[24]....
        /*0378*/ 	.word	0x00001f60


	//   ....[25]....
        /*037c*/ 	.word	0x000022e0


	//   ....[26]....
        /*0380*/ 	.word	0x00002310


	//   ....[27]....
        /*0384*/ 	.word	0x00002320


	//   ....[28]....
        /*0388*/ 	.word	0x00002330


	//   ....[29]....
        /*038c*/ 	.word	0x00002360


	//   ....[30]....
        /*0390*/ 	.word	0x00002380


	//   ....[31]....
        /*0394*/ 	.word	0x000023b0


	//   ....[32]....
        /*0398*/ 	.word	0x000023e0


	//   ....[33]....
        /*039c*/ 	.word	0x00003460


	//   ....[34]....
        /*03a0*/ 	.word	0x00003480


	//   ....[35]....
        /*03a4*/ 	.word	0x00003490


	//   ....[36]....
        /*03a8*/ 	.word	0x000034a0


	//   ....[37]....
        /*03ac*/ 	.word	0x000034b0


	//   ....[38]....
        /*03b0*/ 	.word	0x000034c0


	//   ....[39]....
        /*03b4*/ 	.word	0x000034d0


	//   ....[40]....
        /*03b8*/ 	.word	0x000034f0


	//   ....[41]....
        /*03bc*/ 	.word	0x00003d90


	//   ....[42]....
        /*03c0*/ 	.word	0x00003e90


	//   ....[43]....
        /*03c4*/ 	.word	0x00004210


	//   ....[44]....
        /*03c8*/ 	.word	0x000042c0


	//   ....[45]....
        /*03cc*/ 	.word	0x000044a0


	//   ....[46]....
        /*03d0*/ 	.word	0x00004580


	//   ....[47]....
        /*03d4*/ 	.word	0x00004660


	//   ....[48]....
        /*03d8*/ 	.word	0x000047a0


	//   ....[49]....
        /*03dc*/ 	.word	0x00005ef0


	//   ....[50]....
        /*03e0*/ 	.word	0x00005f00


	//   ....[51]....
        /*03e4*/ 	.word	0x00005f10


	//   ....[52]....
        /*03e8*/ 	.word	0x00005f20


	//   ....[53]....
        /*03ec*/ 	.word	0x00005f30


	//   ....[54]....
        /*03f0*/ 	.word	0x00005f40


	//   ....[55]....
        /*03f4*/ 	.word	0x00005f50


	//   ....[56]....
        /*03f8*/ 	.word	0x00005f80


	//   ....[57]....
        /*03fc*/ 	.word	0x00006290


	//   ....[58]....
        /*0400*/ 	.word	0x000062e0


	//   ....[59]....
        /*0404*/ 	.word	0x00006300


	//   ....[60]....
        /*0408*/ 	.word	0x00006330


	//   ....[61]....
        /*040c*/ 	.word	0x000063c0


	//   ....[62]....
        /*0410*/ 	.word	0x000063e0


	//   ....[63]....
        /*0414*/ 	.word	0x000063f0


	//   ....[64]....
        /*0418*/ 	.word	0x00006400


	//   ....[65]....
        /*041c*/ 	.word	0x000071c0


	//   ....[66]....
        /*0420*/ 	.word	0x00007300


	//   ....[67]....
        /*0424*/ 	.word	0x000073c0


	//   ....[68]....
        /*0428*/ 	.word	0x00007420


	//   ....[69]....
        /*042c*/ 	.word	0x00007460


	//   ....[70]....
        /*0430*/ 	.word	0x000074f0


	//   ....[71]....
        /*0434*/ 	.word	0x00007520


	//   ....[72]....
        /*0438*/ 	.word	0x00007560


	//   ....[73]....
        /*043c*/ 	.word	0x00009910


	//   ....[74]....
        /*0440*/ 	.word	0x00009920


	//   ....[75]....
        /*0444*/ 	.word	0x00009930


	//   ....[76]....
        /*0448*/ 	.word	0x00009940


	//   ....[77]....
        /*044c*/ 	.word	0x00009970


	//   ....[78]....
        /*0450*/ 	.word	0x00009990


	//   ....[79]....
        /*0454*/ 	.word	0x000099b0


	//   ....[80]....
        /*0458*/ 	.word	0x000099e0


	//   ....[81]....
        /*045c*/ 	.word	0x0000b5b0


	//   ....[82]....
        /*0460*/ 	.word	0x0000b5f0


	//   ....[83]....
        /*0464*/ 	.word	0x0000b630


	//   ....[84]....
        /*0468*/ 	.word	0x0000b670


	//   ....[85]....
        /*046c*/ 	.word	0x0000b6b0


	//   ....[86]....
        /*0470*/ 	.word	0x0000b6f0


	//   ....[87]....
        /*0474*/ 	.word	0x0000b730


	//   ....[88]....
        /*0478*/ 	.word	0x0000b770


	//   ....[89]....
        /*047c*/ 	.word	0x0000b940


	//   ....[90]....
        /*0480*/ 	.word	0x0000b950


	//   ....[91]....
        /*0484*/ 	.word	0x0000ba50


	//   ....[92]....
        /*0488*/ 	.word	0x0000ba80


	//   ....[93]....
        /*048c*/ 	.word	0x0000bb60


	//   ....[94]....
        /*0490*/ 	.word	0x0000bb90


	//   ....[95]....
        /*0494*/ 	.word	0x0000bc70


	//   ....[96]....
        /*0498*/ 	.word	0x0000bca0


	//   ....[97]....
        /*049c*/ 	.word	0x0000bd80


	//   ....[98]....
        /*04a0*/ 	.word	0x0000bdb0


	//   ....[99]....
        /*04a4*/ 	.word	0x0000be90


	//   ....[100]....
        /*04a8*/ 	.word	0x0000bec0


	//   ....[101]....
        /*04ac*/ 	.word	0x0000bfa0


	//   ....[102]....
        /*04b0*/ 	.word	0x0000bfd0


	//   ....[103]....
        /*04b4*/ 	.word	0x0000c0b0


	//   ....[104]....
        /*04b8*/ 	.word	0x0000c0d0


	//   ....[105]....
        /*04bc*/ 	.word	0x0000c990


	//   ....[106]....
        /*04c0*/ 	.word	0x0000c9a0


	//   ....[107]....
        /*04c4*/ 	.word	0x0000ca70


	//   ....[108]....
        /*04c8*/ 	.word	0x0000caa0


	//   ....[109]....
        /*04cc*/ 	.word	0x0000cb70


	//   ....[110]....
        /*04d0*/ 	.word	0x0000cba0


	//   ....[111]....
        /*04d4*/ 	.word	0x0000cc70


	//   ....[112]....
        /*04d8*/ 	.word	0x0000cca0


	//   ....[113]....
        /*04dc*/ 	.word	0x0000cd70


	//   ....[114]....
        /*04e0*/ 	.word	0x0000cda0


	//   ....[115]....
        /*04e4*/ 	.word	0x0000ce70


	//   ....[116]....
        /*04e8*/ 	.word	0x0000cea0


	//   ....[117]....
        /*04ec*/ 	.word	0x0000cf70


	//   ....[118]....
        /*04f0*/ 	.word	0x0000cfa0


	//   ....[119]....
        /*04f4*/ 	.word	0x0000d070


	//   ....[120]....
        /*04f8*/ 	.word	0x0000d090


	//----- nvinfo : EIATTR_EXIT_INSTR_OFFSETS
	.align		4
.L_774:
        /*04fc*/ 	.byte	0x04, 0x1c
        /*04fe*/ 	.short	(.L_776 - .L_775)


	//   ....[0]....
.L_775:
        /*0500*/ 	.word	0x00000450


	//   ....[1]....
        /*0504*/ 	.word	0x0000c0e0


	//   ....[2]....
        /*0508*/ 	.word	0x0000c140


	//   ....[3]....
        /*050c*/ 	.word	0x0000c1a0


	//   ....[4]....
        /*0510*/ 	.word	0x0000d0a0


	//   ....[5]....
        /*0514*/ 	.word	0x0000d0f0


	//   ....[6]....
        /*0518*/ 	.word	0x0000d150


	//----- nvinfo : EIATTR_CTAIDZ_USED
	.align		4
.L_776:
        /*051c*/ 	.byte	0x01, 0x04
	.zero		2


	//----- nvinfo : EIATTR_MAX_THREADS
	.align		4
        /*0520*/ 	.byte	0x04, 0x05
        /*0522*/ 	.short	(.L_778 - .L_777)
.L_777:
        /*0524*/ 	.word	0x00000080
        /*0528*/ 	.word	0x00000001
        /*052c*/ 	.word	0x00000001


	//----- nvinfo : EIATTR_CRS_STACK_SIZE
	.align		4
.L_778:
        /*0530*/ 	.byte	0x04, 0x1e
        /*0532*/ 	.short	(.L_780 - .L_779)
.L_779:
        /*0534*/ 	.word	0x00000000
.L_780:


//--------------------- .nv.info._ZN7cutlass13device_kernelIN5flash19enable_sm80_to_sm89INS1_16FlashAttnFwdSm80INS1_25CollectiveMainloopFwdSm80ILi4ELi1ELb0EN4cute5tupleIJNS5_1CILi128EEENS7_ILi64EEES8_EEELi128ENS_10bfloat16_tEfNS_4arch4Sm80ELb0ELb0ELb0ELb1ELb1ELb1ELb1ELb0EEENS1_21CollectiveEpilogueFwdINS6_IJS8_S8_S9_EEENS6_IJNS7_ILi1EEESH_SH_EEESB_SD_Li128ELb1ELb1ELb0ELb0EEENS1_19SingleTileSchedulerILb1ELb0ELb1ELi128EEEEEEEEEvNT_6ParamsE --------------------------
	.section	.nv.info._ZN7cutlass13device_kernelIN5flash19enable_sm80_to_sm89INS1_16FlashAttnFwdSm80INS1_25CollectiveMainloopFwdSm80ILi4ELi1ELb0EN4cute5tupleIJNS5_1CILi128EEENS7_ILi64EEES8_EEELi128ENS_10bfloat16_tEfNS_4arch4Sm80ELb0ELb0ELb0ELb1ELb1ELb1ELb1ELb0EEENS1_21CollectiveEpilogueFwdINS6_IJS8_S8_S9_EEENS6_IJNS7_ILi1EEESH_SH_EEESB_SD_Li128ELb1ELb1ELb0ELb0EEENS1_19SingleTileSchedulerILb1ELb0ELb1ELi128EEEEEEEEEvNT_6ParamsE,"",@"SHT_CUDA_INFO"
	.sectionflags	@""
	.align	4


	//----- nvinfo : EIATTR_CUDA_API_VERSION
	.align		4
        /*0000*/ 	.byte	0x04, 0x37
        /*0002*/ 	.short	(.L_782 - .L_781)
.L_781:
        /*0004*/ 	.word	0x00000082


	//----- nvinfo : EIATTR_SW2861232_WAR
	.align		4
.L_782:
        /*0008*/ 	.byte	0x01, 0x35
	.zero		2


	//----- nvinfo : EIATTR_PARAM_CBANK
	.align		4
        /*000c*/ 	.byte	0x04, 0x0a
        /*000e*/ 	.short	(.L_784 - .L_783)
	.align		4
.L_783:
        /*0010*/ 	.word	index@(.nv.constant0._ZN7cutlass13device_kernelIN5flash19enable_sm80_to_sm89INS1_16FlashAttnFwdSm80INS1_25CollectiveMainloopFwdSm80ILi4ELi1ELb0EN4cute5tupleIJNS5_1CILi128EEENS7_ILi64EEES8_EEELi128ENS_10bfloat16_tEfNS_4arch4Sm80ELb0ELb0ELb0ELb1ELb1ELb1ELb1ELb0EEENS1_21CollectiveEpilogueFwdINS6_IJS8_S8_S9_EEENS6_IJNS7_ILi1EEESH_SH_EEESB_SD_Li128ELb1ELb1ELb0ELb0EEENS1_19SingleTileSchedulerILb1ELb0ELb1ELi128EEEEEEEEEvNT_6ParamsE)
        /*0014*/ 	.short	0x0160
        /*0016*/ 	.short	0x0418


	//----- nvinfo : EIATTR_CBANK_PARAM_SIZE
	.align		4
.L_784:
        /*0018*/ 	.byte	0x03, 0x19
        /*001a*/ 	.short	0x0418


	//----- nvinfo : EIATTR_KPARAM_INFO
	.align		4
        /*001c*/ 	.byte	0x04, 0x17
        /*001e*/ 	.short	(.L_786 - .L_785)
.L_785:
        /*0020*/ 	.word	0x00000000
        /*0024*/ 	.short	0x0000
        /*0026*/ 	.short	0x0000
        /*0028*/ 	.byte	0x00, 0xf0, 0x61, 0x10


	//----- nvinfo : EIATTR_MAXREG_COUNT
	.align		4
.L_786:
        /*002c*/ 	.byte	0x03, 0x1b
        /*002e*/ 	.short	0x00ff


	//----- nvinfo : EIATTR_NUM_BARRIERS
	.align		4
        /*0030*/ 	.byte	0x02, 0x4c
        /*0032*/ 	.byte	0x02
	.zero		1


	//----- nvinfo : EIATTR_ANNOTATIONS
	.align		4
        /*0034*/ 	.byte	0x04, 0x55
        /*0036*/ 	.short	(.L_788 - .L_787)


	//   ....[0]....
.L_787:
        /* <DEDUP_REMOVED lines=32> */


	//----- nvinfo : EIATTR_MERCURY_ISA_VERSION
	.align		4
.L_788:
        /*0228*/ 	.byte	0x03, 0x5f
        /*022a*/ 	.short	0x0000


	//----- nvinfo : EIATTR_INT_WARP_WIDE_INSTR_OFFSETS
	.align		4
        /*022c*/ 	.byte	0x04, 0x31
        /*022e*/ 	.short	(.L_790 - .L_789)


	//   ....[0]....
.L_789:
        /*0230*/ 	.word	0x00001250


	//----- nvinfo : EIATTR_COOP_GROUP_MASK_REGIDS
	.align		4
.L_790:
        /*0234*/ 	.byte	0x04, 0x29
        /*0236*/ 	.short	(.L_792 - .L_791)


	//   ....[0]....
.L_791:
        /*0238*/ 	.word	0xffffffff


	//   ....[1]....
        /*023c*/ 	.word	0xffffffff


	//   ....[2]....
        /*0240*/ 	.word	0xffffffff


	//   ....[3]....
        /*0244*/ 	.word	0xffffffff


	//   ....[4]....
        /*0248*/ 	.word	0xffffffff


	//   ....[5]....
        /*024c*/ 	.word	0xffffffff


	//   ....[6]....
        /*0250*/ 	.word	0xffffffff


	//   ....[7]....
        /*0254*/ 	.word	0xffffffff


	//   ....[8]....
        /*0258*/ 	.word	0xffffffff


	//   ....[9]....
        /*025c*/ 	.word	0xffffffff


	//   ....[10]....
        /*0260*/ 	.word	0xffffffff


	//   ....[11]....
        /*0264*/ 	.word	0xffffffff


	//   ....[12]....
        /*0268*/ 	.word	0xffffffff


	//   ....[13]....
        /*026c*/ 	.word	0xffffffff


	//   ....[14]....
        /*0270*/ 	.word	0xffffffff


	//   ....[15]....
        /*0274*/ 	.word	0xffffffff


	//   ....[16]....
        /*0278*/ 	.word	0xffffffff


	//   ....[17]....
        /*027c*/ 	.word	0xffffffff


	//   ....[18]....
        /*0280*/ 	.word	0xffffffff


	//   ....[19]....
        /*0284*/ 	.word	0xffffffff


	//   ....[20]....
        /*0288*/ 	.word	0xffffffff


	//   ....[21]....
        /*028c*/ 	.word	0xffffffff


	//   ....[22]....
        /*0290*/ 	.word	0xffffffff


	//   ....[23]....
        /*0294*/ 	.word	0xffffffff


	//   ....[24]....
        /*0298*/ 	.word	0xffffffff


	//   ....[25]....
        /*029c*/ 	.word	0xffffffff


	//   ....[26]....
        /*02a0*/ 	.word	0xffffffff


	//   ....[27]....
        /*02a4*/ 	.word	0xffffffff


	//   ....[28]....
        /*02a8*/ 	.word	0xffffffff


	//   ....[29]....
        /*02ac*/ 	.word	0xffffffff


	//   ....[30]....
        /*02b0*/ 	.word	0xffffffff


	//   ....[31]....
        /*02b4*/ 	.word	0xffffffff


	//   ....[32]....
        /*02b8*/ 	.word	0xffffffff


	//   ....[33]....
        /*02bc*/ 	.word	0xffffffff


	//   ....[34]....
        /*02c0*/ 	.word	0xffffffff


	//   ....[35]....
        /*02c4*/ 	.word	0xffffffff


	//   ....[36]....
        /*02c8*/ 	.word	0xffffffff


	//   ....[37]....
        /*02cc*/ 	.word	0xffffffff


	//   ....[38]....
        /*02d0*/ 	.word	0xffffffff


	//   ....[39]....
        /*02d4*/ 	.word	0xffffffff


	//   ....[40]....
        /*02d8*/ 	.word	0xffffffff


	//   ....[41]....
        /*02dc*/ 	.word	0xffffffff


	//   ....[42]....
        /*02e0*/ 	.word	0xffffffff


	//   ....[43]....
        /*02e4*/ 	.word	0xffffffff


	//   ....[44]....
        /*02e8*/ 	.word	0xffffffff


	//   ....[45]....
        /*02ec*/ 	.word	0xffffffff


	//   ....[46]....
        /*02f0*/ 	.word	0xffffffff


	//   ....[47]....
        /*02f4*/ 	.word	0xffffffff


	//   ....[48]....
        /*02f8*/ 	.word	0xffffffff


	//   ....[49]....
        /*02fc*/ 	.word	0xffffffff


	//   ....[50]....
        /*0300*/ 	.word	0xffffffff


	//   ....[51]....
        /*0304*/ 	.word	0xffffffff


	//   ....[52]....
        /*0308*/ 	.word	0xffffffff


	//   ....[53]....
        /*030c*/ 	.word	0xffffffff


	//   ....[54]....
        /*0310*/ 	.word	0xffffffff


	//   ....[55]....
        /*0314*/ 	.word	0xffffffff


	//   ....[56]....
        /*0318*/ 	.word	0xffffffff


	//   ....[57]....
        /*031c*/ 	.word	0xffffffff


	//   ....[58]....
        /*0320*/ 	.word	0xffffffff


	//   ....[59]....
        /*0324*/ 	.word	0xffffffff


	//   ....[60]....
        /*0328*/ 	.word	0xffffffff


	//   ....[61]....
        /*032c*/ 	.word	0xffffffff


	//   ....[62]....
        /*0330*/ 	.word	0xffffffff


	//   ....[63]....
        /*0334*/ 	.word	0xffffffff


	//   ....[64]....
        /*0338*/ 	.word	0xffffffff


	//   ....[65]....
        /*033c*/ 	.word	0xffffffff


	//   ....[66]....
        /*0340*/ 	.word	0xffffffff


	//   ....[67]....
        /*0344*/ 	.word	0xffffffff


	//   ....[68]....
        /*0348*/ 	.word	0xffffffff


	//   ....[69]....
        /*034c*/ 	.word	0xffffffff


	//   ....[70]....
        /*0350*/ 	.word	0xffffffff


	//   ....[71]....
        /*0354*/ 	.word	0xffffffff


	//   ....[72]....
        /*0358*/ 	.word	0xffffffff


	//   ....[73]....
        /*035c*/ 	.word	0xffffffff


	//   ....[74]....
        /*0360*/ 	.word	0xffffffff


	//   ....[75]....
        /*0364*/ 	.word	0xffffffff


	//   ....[76]....
        /*0368*/ 	.word	0xffffffff


	//   ....[77]....
        /*036c*/ 	.word	0xffffffff


	//   ....[78]....
        /*0370*/ 	.word	0xffffffff


	//   ....[79]....
        /*0374*/ 	.word	0xffffffff


	//   ....[80]....
        /*0378*/ 	.word	0xffffffff


	//   ....[81]....
        /*037c*/ 	.word	0xffffffff


	//   ....[82]....
        /*0380*/ 	.word	0xffffffff


	//   ....[83]....
        /*0384*/ 	.word	0xffffffff


	//   ....[84]....
        /*0388*/ 	.word	0xffffffff


	//   ....[85]....
        /*038c*/ 	.word	0xffffffff


	//   ....[86]....
        /*0390*/ 	.word	0xffffffff


	//   ....[87]....
        /*0394*/ 	.word	0xffffffff


	//   ....[88]....
        /*0398*/ 	.word	0xffffffff


	//   ....[89]....
        /*039c*/ 	.word	0xffffffff


	//   ....[90]....
        /*03a0*/ 	.word	0xffffffff


	//   ....[91]....
        /*03a4*/ 	.word	0xffffffff


	//   ....[92]....
        /*03a8*/ 	.word	0xffffffff


	//   ....[93]....
        /*03ac*/ 	.word	0xffffffff


	//   ....[94]....
        /*03b0*/ 	.word	0xffffffff


	//   ....[95]....
        /*03b4*/ 	.word	0xffffffff


	//   ....[96]....
        /*03b8*/ 	.word	0xffffffff


	//   ....[97]....
        /*03bc*/ 	.word	0xffffffff


	//   ....[98]....
        /*03c0*/ 	.word	0xffffffff


	//   ....[99]....
        /*03c4*/ 	.word	0xffffffff


	//   ....[100]....
        /*03c8*/ 	.word	0xffffffff


	//   ....[101]....
        /*03cc*/ 	.word	0xffffffff


	//   ....[102]....
        /*03d0*/ 	.word	0xffffffff


	//   ....[103]....
        /*03d4*/ 	.word	0xffffffff


	//   ....[104]....
        /*03d8*/ 	.word	0xffffffff


	//   ....[105]....
        /*03dc*/ 	.word	0xffffffff


	//   ....[106]....
        /*03e0*/ 	.word	0xffffffff


	//   ....[107]....
        /*03e4*/ 	.word	0xffffffff


	//   ....[108]....
        /*03e8*/ 	.word	0xffffffff


	//   ....[109]....
        /*03ec*/ 	.word	0xffffffff


	//   ....[110]....
        /*03f0*/ 	.word	0xffffffff


	//   ....[111]....
        /*03f4*/ 	.word	0xffffffff


	//   ....[112]....
        /*03f8*/ 	.word	0xffffffff


	//   ....[113]....
        /*03fc*/ 	.word	0xffffffff


	//   ....[114]....
        /*0400*/ 	.word	0xffffffff


	//   ....[115]....
        /*0404*/ 	.word	0xffffffff


	//   ....[116]....
        /*0408*/ 	.word	0xffffffff


	//   ....[117]....
        /*040c*/ 	.word	0xffffffff


	//   ....[118]....
        /*0410*/ 	.word	0xffffffff


	//   ....[119]....
        /*0414*/ 	.word	0xffffffff


	//   ....[120]....
        /*0418*/ 	.word	0xffffffff


	//   ....[121]....
        /*041c*/ 	.word	0xffffffff


	//   ....[122]....
        /*0420*/ 	.word	0xffffffff


	//   ....[123]....
        /*0424*/ 	.word	0xffffffff


	//   ....[124]....
        /*0428*/ 	.word	0xffffffff


	//   ....[125]....
        /*042c*/ 	.word	0xffffffff


	//   ....[126]....
        /*0430*/ 	.word	0xffffffff


	//   ....[127]....
        /*0434*/ 	.word	0xffffffff


	//   ....[128]....
        /*0438*/ 	.word	0xffffffff


	//   ....[129]....
        /*043c*/ 	.word	0xffffffff


	//   ....[130]....
        /*0440*/ 	.word	0xffffffff


	//   ....[131]....
        /*0444*/ 	.word	0xffffffff


	//   ....[132]....
        /*0448*/ 	.word	0xffffffff


	//   ....[133]....
        /*044c*/ 	.word	0xffffffff


	//   ....[134]....
        /*0450*/ 	.word	0xffffffff


	//   ....[135]....
        /*0454*/ 	.word	0xffffffff


	//   ....[136]....
        /*0458*/ 	.word	0xffffffff


	//   ....[137]....
        /*045c*/ 	.word	0xffffffff


	//   ....[138]....
        /*0460*/ 	.word	0xffffffff


	//   ....[139]....
        /*0464*/ 	.word	0xffffffff


	//   ....[140]....
        /*0468*/ 	.word	0xffffffff


	//   ....[141]....
        /*046c*/ 	.word	0xffffffff


	//   ....[142]....
        /*0470*/ 	.word	0xffffffff


	//   ....[143]....
        /*0474*/ 	.word	0xffffffff


	//   ....[144]....
        /*0478*/ 	.word	0xffffffff


	//   ....[145]....
        /*047c*/ 	.word	0xffffffff


	//   ....[146]....
        /*0480*/ 	.word	0xffffffff


	//   ....[147]....
        /*0484*/ 	.word	0xffffffff


	//   ....[148]....
        /*0488*/ 	.word	0xffffffff


	//   ....[149]....
        /*048c*/ 	.word	0xffffffff


	//   ....[150]....
        /*0490*/ 	.word	0xffffffff


	//   ....[151]....
        /*0494*/ 	.word	0xffffffff


	//   ....[152]....
        /*0498*/ 	.word	0xffffffff


	//----- nvinfo : EIATTR_COOP_GROUP_INSTR_OFFSETS
	.align		4
.L_792:
        /*049c*/ 	.byte	0x04, 0x28
        /*049e*/ 	.short	(.L_794 - .L_793)


	//   ....[0]....
.L_793:
        /*04a0*/ 	.word	0x000000a0


	//   ....[1]....
        /*04a4*/ 	.word	0x00002880


	//   ....[2]....
        /*04a8*/ 	.word	0x000028d0


	//   ....[3]....
        /*04ac*/ 	.word	0x000030a0


	//   ....[4]....
        /*04b0*/ 	.word	0x000030c0


	//   ....[5]....
        /*04b4*/ 	.word	0x00003810


	//   ....[6]....
        /*04b8*/ 	.word	0x00003830


	//   ....[7]....
        /*04bc*/ 	.word	0x00003f80


	//   ....[8]....
        /*04c0*/ 	.word	0x00003f90


	//   ....[9]....
        /*04c4*/ 	.word	0x000047e0


	//   ....[10]....
        /*04c8*/ 	.word	0x00004830


	//   ....[11]....
        /*04cc*/ 	.word	0x000055a0


	//   ....[12]....
        /*04d0*/ 	.word	0x000055d0


	//   ....[13]....
        /*04d4*/ 	.word	0x00005d50


	//   ....[14]....
        /*04d8*/ 	.word	0x00005d80


	//   ....[15]....
        /*04dc*/ 	.word	0x00006500


	//   ....[16]....
        /*04e0*/ 	.word	0x00006520


	//   ....[17]....
        /*04e4*/ 	.word	0x00006cc0


	//   ....[18]....
        /*04e8*/ 	.word	0x00006cf0


	//   ....[19]....
        /*04ec*/ 	.word	0x00006e00


	//   ....[20]....
        /*04f0*/ 	.word	0x00006e30


	//   ....[21]....
        /*04f4*/ 	.word	0x00006f00


	//   ....[22]....
        /*04f8*/ 	.word	0x00006f30


	//   ....[23]....
        /*04fc*/ 	.word	0x00007000


	//   ....[24]....
        /*0500*/ 	.word	0x00007020


	//   ....[25]....
        /*0504*/ 	.word	0x000075b0


	//   ....[26]....
        /*0508*/ 	.word	0x000075d0


	//   ....[27]....
        /*050c*/ 	.word	0x000076a0


	//   ....[28]....
        /*0510*/ 	.word	0x000076d0


	//   ....[29]....
        /*0514*/ 	.word	0x000077a0


	//   ....[30]....
        /*0518*/ 	.word	0x000077d0


	//   ....[31]....
        /*051c*/ 	.word	0x000078a0


	//   ....[32]....
        /*0520*/ 	.word	0x000078d0


	//   ....[33]....
        /*0524*/ 	.word	0x000086d0


	//   ....[34]....
        /*0528*/ 	.word	0x00008720


	//   ....[35]....
        /*052c*/ 	.word	0x00008750


	//   ....[36]....
        /*0530*/ 	.word	0x00008780


	//   ....[37]....
        /*0534*/ 	.word	0x000087b0


	//   ....[38]....
        /*0538*/ 	.word	0x000087e0


	//   ....[39]....
        /*053c*/ 	.word	0x00008830


	//   ....[40]....
        /*0540*/ 	.word	0x00008960


	//   ....[41]....
        /*0544*/ 	.word	0x00008a30


	//   ....[42]....
        /*0548*/ 	.word	0x00008a70


	//   ....[43]....
        /*054c*/ 	.word	0x00008aa0


	//   ....[44]....
        /*0550*/ 	.word	0x00008ac0


	//   ....[45]....
        /*0554*/ 	.word	0x00008bb0


	//   ....[46]....
        /*0558*/ 	.word	0x00008bf0


	//   ....[47]....
        /*055c*/ 	.word	0x00008d00


	//   ....[48]....
        /*0560*/ 	.word	0x00008d30


	//   ....[49]....
        /*0564*/ 	.word	0x000090a0


	//   ....[50]....
        /*0568*/ 	.word	0x000090e0


	//   ....[51]....
        /*056c*/ 	.word	0x000090f0


	//   ....[52]....
        /*0570*/ 	.word	0x00009100


	//   ....[53]....
        /*0574*/ 	.word	0x000091e0


	//   ....[54]....
        /*0578*/ 	.word	0x000091f0


	//   ....[55]....
        /*057c*/ 	.word	0x00009210


	//   ....[56]....
        /*0580*/ 	.word	0x00009230


	//   ....[57]....
        /*0584*/ 	.word	0x0000fb40


	//   ....[58]....
        /*0588*/ 	.word	0x0000fb70


	//   ....[59]....
        /*058c*/ 	.word	0x0000fb80


	//   ....[60]....
        /*0590*/ 	.word	0x0000fb90


	//   ....[61]....
        /*0594*/ 	.word	0x0000fba0


	//   ....[62]....
        /*0598*/ 	.word	0x0000fbb0


	//   ....[63]....
        /*059c*/ 	.word	0x0000fbc0


	//   ....[64]....
        /*05a0*/ 	.word	0x0000fbd0


	//   ....[65]....
        /*05a4*/ 	.word	0x00010e70


	//   ....[66]....
        /*05a8*/ 	.word	0x00010e90


	//   ....[67]....
        /*05ac*/ 	.word	0x00010ea0


	//   ....[68]....
        /*05b0*/ 	.word	0x00010eb0


	//   ....[69]....
        /*05b4*/ 	.word	0x00010ec0


	//   ....[70]....
        /*05b8*/ 	.word	0x00010ed0


	//   ....[71]....
        /*05bc*/ 	.word	0x00010ee0


	//   ....[72]....
        /*05c0*/ 	.word	0x00010ef0


	//   ....[73]....
        /*05c4*/ 	.word	0x00011860


	//   ....[74]....
        /*05c8*/ 	.word	0x00011940


	//   ....[75]....
        /*05cc*/ 	.word	0x00011ae0


	//   ....[76]....
        /*05d0*/ 	.word	0x00011b00


	//   ....[77]....
        /*05d4*/ 	.word	0x00011f00


	//   ....[78]....
        /*05d8*/ 	.word	0x00011f40


	//   ....[79]....
        /*05dc*/ 	.word	0x00011fc0


	//   ....[80]....
        /*05e0*/ 	.word	0x000120e0


	//   ....[81]....
        /*05e4*/ 	.word	0x00014a60


	//   ....[82]....
        /*05e8*/ 	.word	0x00014a70


	//   ....[83]....
        /*05ec*/ 	.word	0x00014a80


	//   ....[84]....
        /*05f0*/ 	.word	0x00014a90


	//   ....[85]....
        /*05f4*/ 	.word	0x00014aa0


	//   ....[86]....
        /*05f8*/ 	.word	0x00014ab0


	//   ....[87]....
        /*05fc*/ 	.word	0x00014ac0


	//   ....[88]....
        /*0600*/ 	.word	0x00014af0


	//   ....[89]....
        /*0604*/ 	.word	0x00014eb0


	//   ....[90]....
        /*0608*/ 	.word	0x00014ed0


	//   ....[91]....
        /*060c*/ 	.word	0x00014ef0


	//   ....[92]....
        /*0610*/ 	.word	0x00014f10


	//   ....[93]....
        /*0614*/ 	.word	0x00014f40


	//   ....[94]....
        /*0618*/ 	.word	0x00014f70


	//   ....[95]....
        /*061c*/ 	.word	0x00015000


	//   ....[96]....
        /*0620*/ 	.word	0x000150a0


	//   ....[97]....
        /*0624*/ 	.word	0x00015d80


	//   ....[98]....
        /*0628*/ 	.word	0x00015de0


	//   ....[99]....
        /*062c*/ 	.word	0x00015ee0


	//   ....[100]....
        /*0630*/ 	.word	0x00015f40


	//   ....[101]....
        /*0634*/ 	.word	0x00015f70


	//   ....[102]....
        /*0638*/ 	.word	0x00016080


	//   ....[103]....
        /*063c*/ 	.word	0x00016140


	//   ....[104]....
        /*0640*/ 	.word	0x00016470


	//   ....[105]....
        /*0644*/ 	.word	0x000185e0


	//   ....[106]....
        /*0648*/ 	.word	0x000185f0


	//   ....[107]....
        /*064c*/ 	.word	0x00018600


	//   ....[108]....
        /*0650*/ 	.word	0x00018620


	//   ....[109]....
        /*0654*/ 	.word	0x00018640


	//   ....[110]....
        /*0658*/ 	.word	0x00018660


	//   ....[111]....
        /*065c*/ 	.word	0x00018670


	//   ....[112]....
        /*0660*/ 	.word	0x000186a0


	//   ....[113]....
        /*0664*/ 	.word	0x0001a310


	//   ....[114]....
        /*0668*/ 	.word	0x0001a350


	//   ....[115]....
        /*066c*/ 	.word	0x0001a380


	//   ....[116]....
        /*0670*/ 	.word	0x0001a3b0


	//   ....[117]....
        /*0674*/ 	.word	0x0001a3f0


	//   ....[118]....
        /*0678*/ 	.word	0x0001a430


	//   ....[119]....
        /*067c*/ 	.word	0x0001a450


	//   ....[120]....
        /*0680*/ 	.word	0x0001a460


	//   ....[121]....
        /*0684*/ 	.word	0x0001a620


	//   ....[122]....
        /*0688*/ 	.word	0x0001a630


	//   ....[123]....
        /*068c*/ 	.word	0x0001a730


	//   ....[124]....
        /*0690*/ 	.word	0x0001a760


	//   ....[125]....
        /*0694*/ 	.word	0x0001a840


	//   ....[126]....
        /*0698*/ 	.word	0x0001a870


	//   ....[127]....
        /*069c*/ 	.word	0x0001a950


	//   ....[128]....
        /*06a0*/ 	.word	0x0001a980


	//   ....[129]....
        /*06a4*/ 	.word	0x0001aa60


	//   ....[130]....
        /*06a8*/ 	.word	0x0001aa90


	//   ....[131]....
        /*06ac*/ 	.word	0x0001ab70


	//   ....[132]....
        /*06b0*/ 	.word	0x0001aba0


	//   ....[133]....
        /*06b4*/ 	.word	0x0001ac80


	//   ....[134]....
        /*06b8*/ 	.word	0x0001acb0


	//   ....[135]....
        /*06bc*/ 	.word	0x0001ad90


	//   ....[136]....
        /*06c0*/ 	.word	0x0001adb0


	//   ....[137]....
        /*06c4*/ 	.word	0x0001b670


	//   ....[138]....
        /*06c8*/ 	.word	0x0001b680


	//   ....[139]....
        /*06cc*/ 	.word	0x0001b750


	//   ....[140]....
        /*06d0*/ 	.word	0x0001b780


	//   ....[141]....
        /*06d4*/ 	.word	0x0001b850


	//   ....[142]....
        /*06d8*/ 	.word	0x0001b880


	//   ....[143]....
        /*06dc*/ 	.word	0x0001b950


	//   ....[144]....
        /*06e0*/ 	.word	0x0001b980


	//   ....[145]....
        /*06e4*/ 	.word	0x0001ba50


	//   ....[146]....
        /*06e8*/ 	.word	0x0001ba80


	//   ....[147]....
        /*06ec*/ 	.word	0x0001bb50


	//   ....[148]....
        /*06f0*/ 	.word	0x0001bb80


	//   ....[149]....
        /*06f4*/ 	.word	0x0001bc50


	//   ....[150]....
        /*06f8*/ 	.word	0x0001bc80


	//   ....[151]....
        /*06fc*/ 	.word	0x0001bd50


	//   ....[152]....
        /*0700*/ 	.word	0x0001bd70


	//----- nvinfo : EIATTR_EXIT_INSTR_OFFSETS
	.align		4
.L_794:
        /*0704*/ 	.byte	0x04, 0x1c
        /*0706*/ 	.short	(.L_796 - .L_795)


	//   ....[0]....
.L_795:
        /*0708*/ 	.word	0x00000450


	//   ....[1]....
        /*070c*/ 	.word	0x0001adc0


	//   ....[2]....
        /*0710*/ 	.word	0x0001ae20


	//   ....[3]....
        /*0714*/ 	.word	0x0001ae80


	//   ....[4]....
        /*0718*/ 	.word	0x0001bd80


	//   ....[5]....
        /*071c*/ 	.word	0x0001bdd0


	//   ....[6]....
        /*0720*/ 	.word	0x0001be30


	//----- nvinfo : EIATTR_CTAIDZ_USED
	.align		4
.L_796:
        /*0724*/ 	.byte	0x01, 0x04
	.zero		2


	//----- nvinfo : EIATTR_MAX_THREADS
	.align		4
        /*0728*/ 	.byte	0x04, 0x05
        /*072a*/ 	.short	(.L_798 - .L_797)
.L_797:
        /*072c*/ 	.word	0x00000080
        /*0730*/ 	.word	0x00000001
        /*0734*/ 	.word	0x00000001


	//----- nvinfo : EIATTR_CRS_STACK_SIZE
	.align		4
.L_798:
        /*0738*/ 	.byte	0x04, 0x1e
        /*073a*/ 	.short	(.L_800 - .L_799)
.L_799:
        /*073c*/ 	.word	0x00000000
.L_800:


//--------------------- .nv.info._ZN7cutlass13device_kernelIN5flash19enable_sm80_to_sm89INS1_16FlashAttnFwdSm80INS1_25CollectiveMainloopFwdSm80ILi4ELi1ELb0EN4cute5tupleIJNS5_1CILi128EEENS7_ILi48EEES8_EEELi128ENS_10bfloat16_tEfNS_4arch4Sm80ELb0ELb1ELb0ELb0ELb1ELb0ELb1ELb0EEENS1_21CollectiveEpilogueFwdINS6_IJS8_S8_S9_EEENS6_IJNS7_ILi1EEESH_SH_EEESB_SD_Li128ELb0ELb1ELb0ELb0EEENS1_19SingleTileSchedulerILb0ELb0ELb1ELi128EEEEEEEEEvNT_6ParamsE --------------------------
	.section	.nv.info._ZN7cutlass13device_kernelIN5flash19enable_sm80_to_sm89INS1_16FlashAttnFwdSm80INS1_25CollectiveMainloopFwdSm80ILi4ELi1ELb0EN4cute5tupleIJNS5_1CILi128EEENS7_ILi48EEES8_EEELi128ENS_10bfloat16_tEfNS_4arch4Sm80ELb0ELb1ELb0ELb0ELb1ELb0ELb1ELb0EEENS1_21CollectiveEpilogueFwdINS6_IJS8_S8_S9_EEENS6_IJNS7_ILi1EEESH_SH_EEESB_SD_Li128ELb0ELb1ELb0ELb0EEENS1_19SingleTileSchedulerILb0ELb0ELb1ELi128EEEEEEEEEvNT_6ParamsE,"",@"SHT_CUDA_INFO"
	.sectionflags	@""
	.align	4


	//----- nvinfo : EIATTR_CUDA_API_VERSION
	.align		4
        /*0000*/ 	.byte	0x04, 0x37
        /*0002*/ 	.short	(.L_802 - .L_801)
.L_801:
        /*0004*/ 	.word	0x00000082


	//----- nvinfo : EIATTR_SW2861232_WAR
	.align		4
.L_802:
        /*0008*/ 	.byte	0x01, 0x35
	.zero		2


	//----- nvinfo : EIATTR_PARAM_CBANK
	.align		4
        /*000c*/ 	.byte	0x04, 0x0a
        /*000e*/ 	.short	(.L_804 - .L_803)
	.align		4
.L_803:
        /*0010*/ 	.word	index@(.nv.constant0._ZN7cutlass13device_kernelIN5flash19enable_sm80_to_sm89INS1_16FlashAttnFwdSm80INS1_25CollectiveMainloopFwdSm80ILi4ELi1ELb0EN4cute5tupleIJNS5_1CILi128EEENS7_ILi48EEES8_EEELi128ENS_10bfloat16_tEfNS_4arch4Sm80ELb0ELb1ELb0ELb0ELb1ELb0ELb1ELb0EEENS1_21CollectiveEpilogueFwdINS6_IJS8_S8_S9_EEENS6_IJNS7_ILi1EEESH_SH_EEESB_SD_Li128ELb0ELb1ELb0ELb0EEENS1_19SingleTileSchedulerILb0ELb0ELb1ELi128EEEEEEEEEvNT_6ParamsE)
        /*0014*/ 	.short	0x0160
        /*0016*/ 	.short	0x0418


	//----- nvinfo : EIATTR_CBANK_PARAM_SIZE
	.align		4
.L_804:
        /*0018*/ 	.byte	0x03, 0x19
        /*001a*/ 	.short	0x0418


	//----- nvinfo : EIATTR_KPARAM_INFO
	.align		4
        /*001c*/ 	.byte	0x04, 0x17
        /*001e*/ 	.short	(.L_806 - .L_805)
.L_805:
        /*0020*/ 	.word	0x00000000
        /*0024*/ 	.short	0x0000
        /*0026*/ 	.short	0x0000
        /*0028*/ 	.byte	0x00, 0xf0, 0x61, 0x10


	//----- nvinfo : EIATTR_MAXREG_COUNT
	.align		4
.L_806:
        /*002c*/ 	.byte	0x03, 0x1b
        /*002e*/ 	.short	0x00ff


	//----- nvinfo : EIATTR_NUM_BARRIERS
	.align		4
        /*0030*/ 	.byte	0x02, 0x4c
        /*0032*/ 	.byte	0x02
	.zero		1


	//----- nvinfo : EIATTR_ANNOTATIONS
	.align		4
        /*0034*/ 	.byte	0x04, 0x55
        /*0036*/ 	.short	(.L_808 - .L_807)


	//   ....[0]....
.L_807:
        /* <DEDUP_REMOVED lines=45> */


	//----- nvinfo : EIATTR_MERCURY_ISA_VERSION
	.align		4
.L_808:
        /*02f8*/ 	.byte	0x03, 0x5f
        /*02fa*/ 	.short	0x0000


	//----- nvinfo : EIATTR_COOP_GROUP_MASK_REGIDS
	.align		4
        /*02fc*/ 	.byte	0x04, 0x29
        /*02fe*/ 	.short	(.L_810 - .L_809)


	//   ....[0]....
.L_809:
        /*0300*/ 	.word	0xffffffff


	//   ....[1]....
        /*0304*/ 	.word	0xffffffff


	//   ....[2]....
        /*0308*/ 	.word	0xffffffff


	//   ....[3]....
        /*030c*/ 	.word	0xffffffff


	//   ....[4]....
        /*0310*/ 	.word	0xffffffff


	//   ....[5]....
        /*0314*/ 	.word	0xffffffff


	//   ....[6]....
        /*0318*/ 	.word	0xffffffff


	//   ....[7]....
        /*031c*/ 	.word	0xffffffff


	//   ....[8]....
        /*0320*/ 	.word	0xffffffff


	//   ....[9]....
        /*0324*/ 	.word	0xffffffff


	//   ....[10]....
        /*0328*/ 	.word	0xffffffff


	//   ....[11]....
        /*032c*/ 	.word	0xffffffff


	//   ....[12]....
        /*0330*/ 	.word	0xffffffff


	//   ....[13]....
        /*0334*/ 	.word	0xffffffff


	//   ....[14]....
        /*0338*/ 	.word	0xffffffff


	//   ....[15]....
        /*033c*/ 	.word	0xffffffff


	//   ....[16]....
        /*0340*/ 	.word	0xffffffff


	//   ....[17]....
        /*0344*/ 	.word	0xffffffff


	//   ....[18]....
        /*0348*/ 	.word	0xffffffff


	//   ....[19]....
        /*034c*/ 	.word	0xffffffff


	//   ....[20]....
        /*0350*/ 	.word	0xffffffff


	//   ....[21]....
        /*0354*/ 	.word	0xffffffff


	//   ....[22]....
        /*0358*/ 	.word	0xffffffff


	//   ....[23]....
        /*035c*/ 	.word	0xffffffff


	//   ....[24]....
        /*0360*/ 	.word	0xffffffff


	//   ....[25]....
        /*0364*/ 	.word	0xffffffff


	//   ....[26]....
        /*0368*/ 	.word	0xffffffff


	//   ....[27]....
        /*036c*/ 	.word	0xffffffff


	//   ....[28]....
        /*0370*/ 	.word	0xffffffff


	//   ....[29]....
        /*0374*/ 	.word	0xffffffff


	//   ....[30]....
        /*0378*/ 	.word	0xffffffff


	//   ....[31]....
        /*037c*/ 	.word	0xffffffff


	//   ....[32]....
        /*0380*/ 	.word	0xffffffff


	//   ....[33]....
        /*0384*/ 	.word	0xffffffff


	//   ....[34]....
        /*0388*/ 	.word	0xffffffff


	//   ....[35]....
        /*038c*/ 	.word	0xffffffff


	//   ....[36]....
        /*0390*/ 	.word	0xffffffff


	//   ....[37]....
        /*0394*/ 	.word	0xffffffff


	//   ....[38]....
        /*0398*/ 	.word	0xffffffff


	//   ....[39]....
        /*039c*/ 	.word	0xffffffff


	//   ....[40]....
        /*03a0*/ 	.word	0xffffffff


	//   ....[41]....
        /*03a4*/ 	.word	0xffffffff


	//   ....[42]....
        /*03a8*/ 	.word	0xffffffff


	//   ....[43]....
        /*03ac*/ 	.word	0xffffffff


	//   ....[44]....
        /*03b0*/ 	.word	0xffffffff


	//   ....[45]....
        /*03b4*/ 	.word	0xffffffff


	//   ....[46]....
        /*03b8*/ 	.word	0xffffffff


	//   ....[47]....
        /*03bc*/ 	.word	0xffffffff


	//   ....[48]....
        /*03c0*/ 	.word	0xffffffff


	//   ....[49]....
        /*03c4*/ 	.word	0xffffffff


	//   ....[50]....
        /*03c8*/ 	.word	0xffffffff


	//   ....[51]....
        /*03cc*/ 	.word	0xffffffff


	//   ....[52]....
        /*03d0*/ 	.word	0xffffffff


	//   ....[53]....
        /*03d4*/ 	.word	0xffffffff


	//   ....[54]....
        /*03d8*/ 	.word	0xffffffff


	//   ....[55]....
        /*03dc*/ 	.word	0xffffffff


	//   ....[56]....
        /*03e0*/ 	.word	0xffffffff


	//   ....[57]....
        /*03e4*/ 	.word	0xffffffff


	//   ....[58]....
        /*03e8*/ 	.word	0xffffffff


	//   ....[59]....
        /*03ec*/ 	.word	0xffffffff


	//   ....[60]....
        /*03f0*/ 	.word	0xffffffff


	//   ....[61]....
        /*03f4*/ 	.word	0xffffffff


	//   ....[62]....
        /*03f8*/ 	.word	0xffffffff


	//   ....[63]....
        /*03fc*/ 	.word	0xffffffff


	//   ....[64]....
        /*0400*/ 	.word	0xffffffff


	//   ....[65]....
        /*0404*/ 	.word	0xffffffff


	//   ....[66]....
        /*0408*/ 	.word	0xffffffff


	//   ....[67]....
        /*040c*/ 	.word	0xffffffff


	//   ....[68]....
        /*0410*/ 	.word	0xffffffff


	//   ....[69]....
        /*0414*/ 	.word	0xffffffff


	//   ....[70]....
        /*0418*/ 	.word	0xffffffff


	//   ....[71]....
        /*041c*/ 	.word	0xffffffff


	//   ....[72]....
        /*0420*/ 	.word	0xffffffff


	//   ....[73]....
        /*0424*/ 	.word	0xffffffff


	//   ....[74]....
        /*0428*/ 	.word	0xffffffff


	//   ....[75]....
        /*042c*/ 	.word	0xffffffff


	//   ....[76]....
        /*0430*/ 	.word	0xffffffff


	//   ....[77]....
        /*0434*/ 	.word	0xffffffff


	//   ....[78]....
        /*0438*/ 	.word	0xffffffff


	//   ....[79]....
        /*043c*/ 	.word	0xffffffff


	//   ....[80]....
        /*0440*/ 	.word	0xffffffff


	//   ....[81]....
        /*0444*/ 	.word	0xffffffff


	//   ....[82]....
        /*0448*/ 	.word	0xffffffff


	//   ....[83]....
        /*044c*/ 	.word	0xffffffff


	//   ....[84]....
        /*0450*/ 	.word	0xffffffff


	//   ....[85]....
        /*0454*/ 	.word	0xffffffff


	//   ....[86]....
        /*0458*/ 	.word	0xffffffff


	//   ....[87]....
        /*045c*/ 	.word	0xffffffff


	//   ....[88]....
        /*0460*/ 	.word	0xffffffff


	//   ....[89]....
        /*0464*/ 	.word	0xffffffff


	//   ....[90]....
        /*0468*/ 	.word	0xffffffff


	//   ....[91]....
        /*046c*/ 	.word	0xffffffff


	//   ....[92]....
        /*0470*/ 	.word	0xffffffff


	//   ....[93]....
        /*0474*/ 	.word	0xffffffff


	//   ....[94]....
        /*0478*/ 	.word	0xffffffff


	//   ....[95]....
        /*047c*/ 	.word	0xffffffff


	//   ....[96]....
        /*0480*/ 	.word	0xffffffff


	//   ....[97]....
        /*0484*/ 	.word	0xffffffff


	//   ....[98]....
        /*0488*/ 	.word	0xffffffff


	//   ....[99]....
        /*048c*/ 	.word	0xffffffff


	//   ....[100]....
        /*0490*/ 	.word	0xffffffff


	//   ....[101]....
        /*0494*/ 	.word	0xffffffff


	//   ....[102]....
        /*0498*/ 	.word	0xffffffff


	//   ....[103]....
        /*049c*/ 	.word	0xffffffff


	//   ....[104]....
        /*04a0*/ 	.word	0xffffffff


	//   ....[105]....
        /*04a4*/ 	.word	0xffffffff


	//   ....[106]....
        /*04a8*/ 	.word	0xffffffff


	//   ....[107]....
        /*04ac*/ 	.word	0xffffffff


	//   ....[108]....
        /*04b0*/ 	.word	0xffffffff


	//   ....[109]....
        /*04b4*/ 	.word	0xffffffff


	//   ....[110]....
        /*04b8*/ 	.word	0xffffffff


	//   ....[111]....
        /*04bc*/ 	.word	0xffffffff


	//   ....[112]....
        /*04c0*/ 	.word	0xffffffff


	//   ....[113]....
        /*04c4*/ 	.word	0xffffffff


	//   ....[114]....
        /*04c8*/ 	.word	0xffffffff


	//   ....[115]....
        /*04cc*/ 	.word	0xffffffff


	//   ....[116]....
        /*04d0*/ 	.word	0xffffffff


	//   ....[117]....
        /*04d4*/ 	.word	0xffffffff


	//   ....[118]....
        /*04d8*/ 	.word	0xffffffff


	//   ....[119]....
        /*04dc*/ 	.word	0xffffffff


	//   ....[120]....
        /*04e0*/ 	.word	0xffffffff


	//   ....[121]....
        /*04e4*/ 	.word	0xffffffff


	//   ....[122]....
        /*04e8*/ 	.word	0xffffffff


	//   ....[123]....
        /*04ec*/ 	.word	0xffffffff


	//   ....[124]....
        /*04f0*/ 	.word	0xffffffff


	//   ....[125]....
        /*04f4*/ 	.word	0xffffffff


	//   ....[126]....
        /*04f8*/ 	.word	0xffffffff


	//   ....[127]....
        /*04fc*/ 	.word	0xffffffff


	//   ....[128]....
        /*0500*/ 	.word	0xffffffff


	//   ....[129]....
        /*0504*/ 	.word	0xffffffff


	//   ....[130]....
        /*0508*/ 	.word	0xffffffff


	//   ....[131]....
        /*050c*/ 	.word	0xffffffff


	//   ....[132]....
        /*0510*/ 	.word	0xffffffff


	//   ....[133]....
        /*0514*/ 	.word	0xffffffff


	//   ....[134]....
        /*0518*/ 	.word	0xffffffff


	//   ....[135]....
        /*051c*/ 	.word	0xffffffff


	//   ....[136]....
        /*0520*/ 	.word	0xffffffff


	//   ....[137]....
        /*0524*/ 	.word	0xffffffff


	//   ....[138]....
        /*0528*/ 	.word	0xffffffff


	//   ....[139]....
        /*052c*/ 	.word	0xffffffff


	//   ....[140]....
        /*0530*/ 	.word	0xffffffff


	//   ....[141]....
        /*0534*/ 	.word	0xffffffff


	//   ....[142]....
        /*0538*/ 	.word	0xffffffff


	//   ....[143]....
        /*053c*/ 	.word	0xffffffff


	//   ....[144]....
        /*0540*/ 	.word	0xffffffff


	//   ....[145]....
        /*0544*/ 	.word	0xffffffff


	//   ....[146]....
        /*0548*/ 	.word	0xffffffff


	//   ....[147]....
        /*054c*/ 	.word	0xffffffff


	//   ....[148]....
        /*0550*/ 	.word	0xffffffff


	//   ....[149]....
        /*0554*/ 	.word	0xffffffff


	//   ....[150]....
        /*0558*/ 	.word	0xffffffff


	//   ....[151]....
        /*055c*/ 	.word	0xffffffff


	//   ....[152]....
        /*0560*/ 	.word	0xffffffff


	//   ....[153]....
        /*0564*/ 	.word	0xffffffff


	//   ....[154]....
        /*0568*/ 	.word	0xffffffff


	//   ....[155]....
        /*056c*/ 	.word	0xffffffff


	//   ....[156]....
        /*0570*/ 	.word	0xffffffff


	//   ....[157]....
        /*0574*/ 	.word	0xffffffff


	//   ....[158]....
        /*0578*/ 	.word	0xffffffff


	//   ....[159]....
        /*057c*/ 	.word	0xffffffff


	//   ....[160]....
        /*0580*/ 	.word	0xffffffff


	//   ....[161]....
        /*0584*/ 	.word	0xffffffff


	//----- nvinfo : EIATTR_COOP_GROUP_INSTR_OFFSETS
	.align		4
.L_810:
        /*0588*/ 	.byte	0x04, 0x28
        /*058a*/ 	.short	(.L_812 - .L_811)


	//   ....[0]....
.L_811:
        /*058c*/ 	.word	0x000011e0


	//   ....[1]....
        /*0590*/ 	.word	0x00001220


	//   ....[2]....
        /*0594*/ 	.word	0x00001250


	//   ....[3]....
        /*0598*/ 	.word	0x00001280


	//   ....[4]....
        /*059c*/ 	.word	0x000012c0


	//   ....[5]....
        /*05a0*/ 	.word	0x000012e0


	//   ....[6]....
        /*05a4*/ 	.word	0x00001300


	//   ....[7]....
        /*05a8*/ 	.word	0x00001320


	//   ....[8]....
        /*05ac*/ 	.word	0x00001330


	//   ....[9]....
        /*05b0*/ 	.word	0x00001350


	//   ....[10]....
        /*05b4*/ 	.word	0x000014c0


	//   ....[11]....
        /*05b8*/ 	.word	0x000014e0


	//   ....[12]....
        /*05bc*/ 	.word	0x000015c0


	//   ....[13]....
        /*05c0*/ 	.word	0x000015d0


	//   ....[14]....
        /*05c4*/ 	.word	0x000015f0


	//   ....[15]....
        /*05c8*/ 	.word	0x00001610


	//   ....[16]....
        /*05cc*/ 	.word	0x00001a50


	//   ....[17]....
        /*05d0*/ 	.word	0x00001a70


	//   ....[18]....
        /*05d4*/ 	.word	0x00001a90


	//   ....[19]....
        /*05d8*/ 	.word	0x00001aa0


	//   ....[20]....
        /*05dc*/ 	.word	0x00001ab0


	//   ....[21]....
        /*05e0*/ 	.word	0x00001ac0


	//   ....[22]....
        /*05e4*/ 	.word	0x00001dc0


	//   ....[23]....
        /*05e8*/ 	.word	0x00001df0


	//   ....[24]....
        /*05ec*/ 	.word	0x00001e20


	//   ....[25]....
        /*05f0*/ 	.word	0x00001e40


	//   ....[26]....
        /*05f4*/ 	.word	0x00001e70


	//   ....[27]....
        /*05f8*/ 	.word	0x00001ea0


	//   ....[28]....
        /*05fc*/ 	.word	0x00002c30


	//   ....[29]....
        /*0600*/ 	.word	0x00002c50


	//   ....[30]....
        /*0604*/ 	.word	0x00002c60


	//   ....[31]....
        /*0608*/ 	.word	0x00002c70


	//   ....[32]....
        /*060c*/ 	.word	0x00002c80


	//   ....[33]....
        /*0610*/ 	.word	0x00002c90


	//   ....[34]....
        /*0614*/ 	.word	0x00003060


	//   ....[35]....
        /*0618*/ 	.word	0x000032b0


	//   ....[36]....
        /*061c*/ 	.word	0x00003480


	//   ....[37]....
        /*0620*/ 	.word	0x00003a70


	//   ....[38]....
        /*0624*/ 	.word	0x00004600


	//   ....[39]....
        /*0628*/ 	.word	0x00004640


	//   ....[40]....
        /*062c*/ 	.word	0x000047c0


	//   ....[41]....
        /*0630*/ 	.word	0x000047f0


	//   ....[42]....
        /*0634*/ 	.word	0x00004c30


	//   ....[43]....
        /*0638*/ 	.word	0x00004d30


	//   ....[44]....
        /*063c*/ 	.word	0x00004dc0


	//   ....[45]....
        /*0640*/ 	.word	0x00004ed0


	//   ....[46]....
        /*0644*/ 	.word	0x00006ff0


	//   ....[47]....
        /*0648*/ 	.word	0x00007000


	//   ....[48]....
        /*064c*/ 	.word	0x00007010


	//   ....[49]....
        /*0650*/ 	.word	0x00007020


	//   ....[50]....
        /*0654*/ 	.word	0x00007030


	//   ....[51]....
        /*0658*/ 	.word	0x00007040


	//   ....[52]....
        /*065c*/ 	.word	0x00007ba0


	//   ....[53]....
        /*0660*/ 	.word	0x00007bb0


	//   ....[54]....
        /*0664*/ 	.word	0x00007bc0


	//   ....[55]....
        /*0668*/ 	.word	0x00007bd0


	//   ....[56]....
        /*066c*/ 	.word	0x00007be0


	//   ....[57]....
        /*0670*/ 	.word	0x00007bf0


	//   ....[58]....
        /*0674*/ 	.word	0x00007e10


	//   ....[59]....
        /*0678*/ 	.word	0x00008040


	//   ....[60]....
        /*067c*/ 	.word	0x00008240


	//   ....[61]....
        /*0680*/ 	.word	0x00008b40


	//   ....[62]....
        /*0684*/ 	.word	0x000093a0


	//   ....[63]....
        /*0688*/ 	.word	0x000094a0


	//   ....[64]....
        /*068c*/ 	.word	0x000094f0


	//   ....[65]....
        /*0690*/ 	.word	0x000095d0


	//   ....[66]....
        /*0694*/ 	.word	0x000096b0


	//   ....[67]....
        /*0698*/ 	.word	0x00009900


	//   ....[68]....
        /*069c*/ 	.word	0x00009b80


	//   ....[69]....
        /*06a0*/ 	.word	0x00009c00


	//   ....[70]....
        /*06a4*/ 	.word	0x0000bfe0


	//   ....[71]....
        /*06a8*/ 	.word	0x0000bff0


	//   ....[72]....
        /*06ac*/ 	.word	0x0000c000


	//   ....[73]....
        /*06b0*/ 	.word	0x0000c010


	//   ....[74]....
        /*06b4*/ 	.word	0x0000c020


	//   ....[75]....
        /*06b8*/ 	.word	0x0000c030


	//   ....[76]....
        /*06bc*/ 	.word	0x0000cb90


	//   ....[77]....
        /*06c0*/ 	.word	0x0000cba0


	//   ....[78]....
        /*06c4*/ 	.word	0x0000cbb0


	//   ....[79]....
        /*06c8*/ 	.word	0x0000cbc0


	//   ....[80]....
        /*06cc*/ 	.word	0x0000cbd0


	//   ....[81]....
        /*06d0*/ 	.word	0x0000cbe0


	//   ....[82]....
        /*06d4*/ 	.word	0x0000cf30


	//   ....[83]....
        /*06d8*/ 	.word	0x0000cf70


	//   ....[84]....
        /*06dc*/ 	.word	0x0000d010


	//   ....[85]....
        /*06e0*/ 	.word	0x0000d050


	//   ....[86]....
        /*06e4*/ 	.word	0x0000d080


	//   ....[87]....
        /*06e8*/ 	.word	0x0000d0d0


	//   ....[88]....
        /*06ec*/ 	.word	0x0000d1d0


	//   ....[89]....
        /*06f0*/ 	.word	0x0000d5b0


	//   ....[90]....
        /*06f4*/ 	.word	0x0000ef80


	//   ....[91]....
        /*06f8*/ 	.word	0x0000ef90


	//   ....[92]....
        /*06fc*/ 	.word	0x0000efa0


	//   ....[93]....
        /*0700*/ 	.word	0x0000efb0


	//   ....[94]....
        /*0704*/ 	.word	0x0000f000


	//   ....[95]....
        /*0708*/ 	.word	0x0000f160


	//   ....[96]....
        /*070c*/ 	.word	0x0000fb80


	//   ....[97]....
        /*0710*/ 	.word	0x0000fb90


	//   ....[98]....
        /*0714*/ 	.word	0x0000fba0


	//   ....[99]....
        /*0718*/ 	.word	0x0000fbb0


	//   ....[100]....
        /*071c*/ 	.word	0x0000fbc0


	//   ....[101]....
        /*0720*/ 	.word	0x0000fbd0


	//   ....[102]....
        /*0724*/ 	.word	0x0000fdf0


	//   ....[103]....
        /*0728*/ 	.word	0x00010000


	//   ....[104]....
        /*072c*/ 	.word	0x00010370


	//   ....[105]....
        /*0730*/ 	.word	0x00010ca0


	//   ....[106]....
        /*0734*/ 	.word	0x00011440


	//   ....[107]....
        /*0738*/ 	.word	0x00011540


	//   ....[108]....
        /*073c*/ 	.word	0x00011590


	//   ....[109]....
        /*0740*/ 	.word	0x00011670


	//   ....[110]....
        /*0744*/ 	.word	0x000116e0


	//   ....[111]....
        /*0748*/ 	.word	0x00011a00


	//   ....[112]....
        /*074c*/ 	.word	0x00011c30


	//   ....[113]....
        /*0750*/ 	.word	0x00011ce0


	//   ....[114]....
        /*0754*/ 	.word	0x00013900


	//   ....[115]....
        /*0758*/ 	.word	0x00013910


	//   ....[116]....
        /*075c*/ 	.word	0x00013920


	//   ....[117]....
        /*0760*/ 	.word	0x00013930


	//   ....[118]....
        /*0764*/ 	.word	0x00013960


	//   ....[119]....
        /*0768*/ 	.word	0x00013980


	//   ....[120]....
        /*076c*/ 	.word	0x000139a0


	//   ....[121]....
        /*0770*/ 	.word	0x000139b0


	//   ....[122]....
        /*0774*/ 	.word	0x00015510


	//   ....[123]....
        /*0778*/ 	.word	0x00015520


	//   ....[124]....
        /*077c*/ 	.word	0x00015540


	//   ....[125]....
        /*0780*/ 	.word	0x00015550


	//   ....[126]....
        /*0784*/ 	.word	0x00015560


	//   ....[127]....
        /*0788*/ 	.word	0x00015570


	//   ....[128]....
        /*078c*/ 	.word	0x00015580


	//   ....[129]....
        /*0790*/ 	.word	0x00015590


	//   ....[130]....
        /*0794*/ 	.word	0x000156f0


	//   ....[131]....
        /*0798*/ 	.word	0x00015700


	//   ....[132]....
        /*079c*/ 	.word	0x00015800


	//   ....[133]....
        /*07a0*/ 	.word	0x00015830


	//   ....[134]....
        /*07a4*/ 	.word	0x00015910


	//   ....[135]....
        /*07a8*/ 	.word	0x00015940


	//   ....[136]....
        /*07ac*/ 	.word	0x00015a20


	//   ....[137]....
        /*07b0*/ 	.word	0x00015a50


	//   ....[138]....
        /*07b4*/ 	.word	0x00015b30


	//   ....[139]....
        /*07b8*/ 	.word	0x00015b60


	//   ....[140]....
        /*07bc*/ 	.word	0x00015c40


	//   ....[141]....
        /*07c0*/ 	.word	0x00015c70


	//   ....[142]....
        /*07c4*/ 	.word	0x00015d50


	//   ....[143]....
        /*07c8*/ 	.word	0x00015d80


	//   ....[144]....
        /*07cc*/ 	.word	0x00015e60


	//   ....[145]....
        /*07d0*/ 	.word	0x00015e80


	//   ....[146]....
        /*07d4*/ 	.word	0x000164d0


	//   ....[147]....
        /*07d8*/ 	.word	0x000164e0


	//   ....[148]....
        /*07dc*/ 	.word	0x000165b0


	//   ....[149]....
        /*07e0*/ 	.word	0x000165e0


	//   ....[150]....
        /*07e4*/ 	.word	0x000166b0


	//   ....[151]....
        /*07e8*/ 	.word	0x000166e0


	//   ....[152]....
        /*07ec*/ 	.word	0x000167b0


	//   ....[153]....
        /*07f0*/ 	.word	0x000167e0


	//   ....[154]....
        /*07f4*/ 	.word	0x000168b0


	//   ....[155]....
        /*07f8*/ 	.word	0x000168e0


	//   ....[156]....
        /*07fc*/ 	.word	0x000169b0


	//   ....[157]....
        /*0800*/ 	.word	0x000169e0


	//   ....[158]....
        /*0804*/ 	.word	0x00016ab0


	//   ....[159]....
        /*0808*/ 	.word	0x00016ae0


	//   ....[160]....
        /*080c*/ 	.word	0x00016bb0


	//   ....[161]....
        /*0810*/ 	.word	0x00016bd0


	//----- nvinfo : EIATTR_EXIT_INSTR_OFFSETS
	.align		4
.L_812:
        /*0814*/ 	.byte	0x04, 0x1c
        /*0816*/ 	.short	(.L_814 - .L_813)


	//   ....[0]....
.L_813:
        /*0818*/ 	.word	0x00000040


	//   ....[1]....
        /*081c*/ 	.word	0x00015e90


	//   ....[2]....
        /*0820*/ 	.word	0x00015ef0


	//   ....[3]....
        /*0824*/ 	.word	0x00015f50


	//   ....[4]....
        /*0828*/ 	.word	0x00016be0


	//   ....[5]....
        /*082c*/ 	.word	0x00016c30


	//   ....[6]....
        /*0830*/ 	.word	0x00016c90


	//----- nvinfo : EIATTR_CTAIDZ_USED
	.align		4
.L_814:
        /*0834*/ 	.byte	0x01, 0x04
	.zero		2


	//----- nvinfo : EIATTR_MAX_THREADS
	.align		4
        /*0838*/ 	.byte	0x04, 0x05
        /*083a*/ 	.short	(.L_816 - .L_815)
.L_815:
        /*083c*/ 	.word	0x00000080
        /*0840*/ 	.word	0x00000001
        /*0844*/ 	.word	0x00000001


	//----- nvinfo : EIATTR_CRS_STACK_SIZE
	.align		4
.L_816:
        /*0848*/ 	.byte	0x04, 0x1e
        /*084a*/ 	.short	(.L_818 - .L_817)
.L_817:
        /*084c*/ 	.word	0x00000000
.L_818:


//--------------------- .nv.info._ZN7cutlass13device_kernelIN5flash19enable_sm80_to_sm89INS1_16FlashAttnFwdSm80INS1_25CollectiveMainloopFwdSm80ILi4ELi1ELb0EN4cute5tupleIJNS5_1CILi128EEENS7_ILi48EEES8_EEELi128ENS_10bfloat16_tEfNS_4arch4Sm80ELb0ELb1ELb0ELb1ELb1ELb0ELb1ELb0EEENS1_21CollectiveEpilogueFwdINS6_IJS8_S8_S9_EEENS6_IJNS7_ILi1EEESH_SH_EEESB_SD_Li128ELb1ELb1ELb0ELb0EEENS1_19SingleTileSchedulerILb1ELb0ELb1ELi128EEEEEEEEEvNT_6ParamsE --------------------------
	.section	.nv.info._ZN7cutlass13device_kernelIN5flash19enable_sm80_to_sm89INS1_16FlashAttnFwdSm80INS1_25CollectiveMainloopFwdSm80ILi4ELi1ELb0EN4cute5tupleIJNS5_1CILi128EEENS7_ILi48EEES8_EEELi128ENS_10bfloat16_tEfNS_4arch4Sm80ELb0ELb1ELb0ELb1ELb1ELb0ELb1ELb0EEENS1_21CollectiveEpilogueFwdINS6_IJS8_S8_S9_EEENS6_IJNS7_ILi1EEESH_SH_EEESB_SD_Li128ELb1ELb1ELb0ELb0EEENS1_19SingleTileSchedulerILb1ELb0ELb1ELi128EEEEEEEEEvNT_6ParamsE,"",@"SHT_CUDA_INFO"
	.sectionflags	@""
	.align	4


	//----- nvinfo : EIATTR_CUDA_API_VERSION
	.align		4
        /*0000*/ 	.byte	0x04, 0x37
        /*0002*/ 	.short	(.L_820 - .L_819)
.L_819:
        /*0004*/ 	.word	0x00000082


	//----- nvinfo : EIATTR_SW2861232_WAR
	.align		4
.L_820:
        /*0008*/ 	.byte	0x01, 0x35
	.zero		2


	//----- nvinfo : EIATTR_PARAM_CBANK
	.align		4
        /*000c*/ 	.byte	0x04, 0x0a
        /*000e*/ 	.short	(.L_822 - .L_821)
	.align		4
.L_821:
        /*0010*/ 	.word	index@(.nv.constant0._ZN7cutlass13device_kernelIN5flash19enable_sm80_to_sm89INS1_16FlashAttnFwdSm80INS1_25CollectiveMainloopFwdSm80ILi4ELi1ELb0EN4cute5tupleIJNS5_1CILi128EEENS7_ILi48EEES8_EEELi128ENS_10bfloat16_tEfNS_4arch4Sm80ELb0ELb1ELb0ELb1ELb1ELb0ELb1ELb0EEENS1_21CollectiveEpilogueFwdINS6_IJS8_S8_S9_EEENS6_IJNS7_ILi1EEESH_SH_EEESB_SD_Li128ELb1ELb1ELb0ELb0EEENS1_19SingleTileSchedulerILb1ELb0ELb1ELi128EEEEEEEEEvNT_6ParamsE)
        /*0014*/ 	.short	0x0160
        /*0016*/ 	.short	0x0418


	//----- nvinfo : EIATTR_CBANK_PARAM_SIZE
	.align		4
.L_822:
        /*0018*/ 	.byte	0x03, 0x19
        /*001a*/ 	.short	0x0418


	//----- nvinfo : EIATTR_KPARAM_INFO
	.align		4
        /*001c*/ 	.byte	0x04, 0x17
        /*001e*/ 	.short	(.L_824 - .L_823)
.L_823:
        /*0020*/ 	.word	0x00000000
        /*0024*/ 	.short	0x0000
        /*0026*/ 	.short	0x0000
        /*0028*/ 	.byte	0x00, 0xf0, 0x61, 0x10


	//----- nvinfo : EIATTR_MAXREG_COUNT
	.align		4
.L_824:
        /*002c*/ 	.byte	0x03, 0x1b
        /*002e*/ 	.short	0x00ff


	//----- nvinfo : EIATTR_NUM_BARRIERS
	.align		4
        /*0030*/ 	.byte	0x02, 0x4c
        /*0032*/ 	.byte	0x02
	.zero		1


	//----- nvinfo : EIATTR_ANNOTATIONS
	.align		4
        /*0034*/ 	.byte	0x04, 0x55
        /*0036*/ 	.short	(.L_826 - .L_825)


	//   ....[0]....
.L_825:
        /* <DEDUP_REMOVED lines=45> */


	//----- nvinfo : EIATTR_MERCURY_ISA_VERSION
	.align		4
.L_826:
        /*02f8*/ 	.byte	0x03, 0x5f
        /*02fa*/ 	.short	0x0000


	//----- nvinfo : EIATTR_COOP_GROUP_MASK_REGIDS
	.align		4
        /*02fc*/ 	.byte	0x04, 0x29
        /*02fe*/ 	.short	(.L_828 - .L_827)


	//   ....[0]....
.L_827:
        /*0300*/ 	.word	0xffffffff


	//   ....[1]....
        /*0304*/ 	.word	0xffffffff


	//   ....[2]....
        /*0308*/ 	.word	0xffffffff


	//   ....[3]....
        /*030c*/ 	.word	0xffffffff


	//   ....[4]....
        /*0310*/ 	.word	0xffffffff


	//   ....[5]....
        /*0314*/ 	.word	0xffffffff


	//   ....[6]....
        /*0318*/ 	.word	0xffffffff


	//   ....[7]....
        /*031c*/ 	.word	0xffffffff


	//   ....[8]....
        /*0320*/ 	.word	0xffffffff


	//   ....[9]....
        /*0324*/ 	.word	0xffffffff


	//   ....[10]....
        /*0328*/ 	.word	0xffffffff


	//   ....[11]....
        /*032c*/ 	.word	0xffffffff


	//   ....[12]....
        /*0330*/ 	.word	0xffffffff


	//   ....[13]....
        /*0334*/ 	.word	0xffffffff


	//   ....[14]....
        /*0338*/ 	.word	0xffffffff


	//   ....[15]....
        /*033c*/ 	.word	0xffffffff


	//   ....[16]....
        /*0340*/ 	.word	0xffffffff


	//   ....[17]....
        /*0344*/ 	.word	0xffffffff


	//   ....[18]....
        /*0348*/ 	.word	0xffffffff


	//   ....[19]....
        /*034c*/ 	.word	0xffffffff


	//   ....[20]....
        /*0350*/ 	.word	0xffffffff


	//   ....[21]....
        /*0354*/ 	.word	0xffffffff


	//   ....[22]....
        /*0358*/ 	.word	0xffffffff


	//   ....[23]....
        /*035c*/ 	.word	0xffffffff


	//   ....[24]....
        /*0360*/ 	.word	0xffffffff


	//   ....[25]....
        /*0364*/ 	.word	0xffffffff


	//   ....[26]....
        /*0368*/ 	.word	0xffffffff


	//   ....[27]....
        /*036c*/ 	.word	0xffffffff


	//   ....[28]....
        /*0370*/ 	.word	0xffffffff


	//   ....[29]....
        /*0374*/ 	.word	0xffffffff


	//   ....[30]....
        /*0378*/ 	.word	0xffffffff


	//   ....[31]....
        /*037c*/ 	.word	0xffffffff


	//   ....[32]....
        /*0380*/ 	.word	0xffffffff


	//   ....[33]....
        /*0384*/ 	.word	0xffffffff


	//   ....[34]....
        /*0388*/ 	.word	0xffffffff


	//   ....[35]....
        /*038c*/ 	.word	0xffffffff


	//   ....[36]....
        /*0390*/ 	.word	0xffffffff


	//   ....[37]....
        /*0394*/ 	.word	0xffffffff


	//   ....[38]....
        /*0398*/ 	.word	0xffffffff


	//   ....[39]....
        /*039c*/ 	.word	0xffffffff


	//   ....[40]....
        /*03a0*/ 	.word	0xffffffff


	//   ....[41]....
        /*03a4*/ 	.word	0xffffffff


	//   ....[42]....
        /*03a8*/ 	.word	0xffffffff


	//   ....[43]....
        /*03ac*/ 	.word	0xffffffff


	//   ....[44]....
        /*03b0*/ 	.word	0xffffffff


	//   ....[45]....
        /*03b4*/ 	.word	0xffffffff


	//   ....[46]....
        /*03b8*/ 	.word	0xffffffff


	//   ....[47]....
        /*03bc*/ 	.word	0xffffffff


	//   ....[48]....
        /*03c0*/ 	.word	0xffffffff


	//   ....[49]....
        /*03c4*/ 	.word	0xffffffff


	//   ....[50]....
        /*03c8*/ 	.word	0xffffffff


	//   ....[51]....
        /*03cc*/ 	.word	0xffffffff


	//   ....[52]....
        /*03d0*/ 	.word	0xffffffff


	//   ....[53]....
        /*03d4*/ 	.word	0xffffffff


	//   ....[54]....
        /*03d8*/ 	.word	0xffffffff


	//   ....[55]....
        /*03dc*/ 	.word	0xffffffff


	//   ....[56]....
        /*03e0*/ 	.word	0xffffffff


	//   ....[57]....
        /*03e4*/ 	.word	0xffffffff


	//   ....[58]....
        /*03e8*/ 	.word	0xffffffff


	//   ....[59]....
        /*03ec*/ 	.word	0xffffffff


	//   ....[60]....
        /*03f0*/ 	.word	0xffffffff


	//   ....[61]....
        /*03f4*/ 	.word	0xffffffff


	//   ....[62]....
        /*03f8*/ 	.word	0xffffffff


	//   ....[63]....
        /*03fc*/ 	.word	0xffffffff


	//   ....[64]....
        /*0400*/ 	.word	0xffffffff


	//   ....[65]....
        /*0404*/ 	.word	0xffffffff


	//   ....[66]....
        /*0408*/ 	.word	0xffffffff


	//   ....[67]....
        /*040c*/ 	.word	0xffffffff


	//   ....[68]....
        /*0410*/ 	.word	0xffffffff


	//   ....[69]....
        /*0414*/ 	.word	0xffffffff


	//   ....[70]....
        /*0418*/ 	.word	0xffffffff


	//   ....[71]....
        /*041c*/ 	.word	0xffffffff


	//   ....[72]....
        /*0420*/ 	.word	0xffffffff


	//   ....[73]....
        /*0424*/ 	.word	0xffffffff


	//   ....[74]....
        /*0428*/ 	.word	0xffffffff


	//   ....[75]....
        /*042c*/ 	.word	0xffffffff


	//   ....[76]....
        /*0430*/ 	.word	0xffffffff


	//   ....[77]....
        /*0434*/ 	.word	0xffffffff


	//   ....[78]....
        /*0438*/ 	.word	0xffffffff


	//   ....[79]....
        /*043c*/ 	.word	0xffffffff


	//   ....[80]....
        /*0440*/ 	.word	0xffffffff


	//   ....[81]....
        /*0444*/ 	.word	0xffffffff


	//   ....[82]....
        /*0448*/ 	.word	0xffffffff


	//   ....[83]....
        /*044c*/ 	.word	0xffffffff


	//   ....[84]....
        /*0450*/ 	.word	0xffffffff


	//   ....[85]....
        /*0454*/ 	.word	0xffffffff


	//   ....[86]....
        /*0458*/ 	.word	0xffffffff


	//   ....[87]....
        /*045c*/ 	.word	0xffffffff


	//   ....[88]....
        /*0460*/ 	.word	0xffffffff


	//   ....[89]....
        /*0464*/ 	.word	0xffffffff


	//   ....[90]....
        /*0468*/ 	.word	0xffffffff


	//   ....[91]....
        /*046c*/ 	.word	0xffffffff


	//   ....[92]....
        /*0470*/ 	.word	0xffffffff


	//   ....[93]....
        /*0474*/ 	.word	0xffffffff


	//   ....[94]....
        /*0478*/ 	.word	0xffffffff


	//   ....[95]....
        /*047c*/ 	.word	0xffffffff


	//   ....[96]....
        /*0480*/ 	.word	0xffffffff


	//   ....[97]....
        /*0484*/ 	.word	0xffffffff


	//   ....[98]....
        /*0488*/ 	.word	0xffffffff


	//   ....[99]....
        /*048c*/ 	.word	0xffffffff


	//   ....[100]....
        /*0490*/ 	.word	0xffffffff


	//   ....[101]....
        /*0494*/ 	.word	0xffffffff


	//   ....[102]....
        /*0498*/ 	.word	0xffffffff


	//   ....[103]....
        /*049c*/ 	.word	0xffffffff


	//   ....[104]....
        /*04a0*/ 	.word	0xffffffff


	//   ....[105]....
        /*04a4*/ 	.word	0xffffffff


	//   ....[106]....
        /*04a8*/ 	.word	0xffffffff


	//   ....[107]....
        /*04ac*/ 	.word	0xffffffff


	//   ....[108]....
        /*04b0*/ 	.word	0xffffffff


	//   ....[109]....
        /*04b4*/ 	.word	0xffffffff


	//   ....[110]....
        /*04b8*/ 	.word	0xffffffff


	//   ....[111]....
        /*04bc*/ 	.word	0xffffffff


	//   ....[112]....
        /*04c0*/ 	.word	0xffffffff


	//   ....[113]....
        /*04c4*/ 	.word	0xffffffff


	//   ....[114]....
        /*04c8*/ 	.word	0xffffffff


	//   ....[115]....
        /*04cc*/ 	.word	0xffffffff


	//   ....[116]....
        /*04d0*/ 	.word	0xffffffff


	//   ....[117]....
        /*04d4*/ 	.word	0xffffffff


	//   ....[118]....
        /*04d8*/ 	.word	0xffffffff


	//   ....[119]....
        /*04dc*/ 	.word	0xffffffff


	//   ....[120]....
        /*04e0*/ 	.word	0xffffffff


	//   ....[121]....
        /*04e4*/ 	.word	0xffffffff


	//   ....[122]....
        /*04e8*/ 	.word	0xffffffff


	//   ....[123]....
        /*04ec*/ 	.word	0xffffffff


	//   ....[124]....
        /*04f0*/ 	.word	0xffffffff


	//   ....[125]....
        /*04f4*/ 	.word	0xffffffff


	//   ....[126]....
        /*04f8*/ 	.word	0xffffffff


	//   ....[127]....
        /*04fc*/ 	.word	0xffffffff


	//   ....[128]....
        /*0500*/ 	.word	0xffffffff


	//   ....[129]....
        /*0504*/ 	.word	0xffffffff


	//   ....[130]....
        /*0508*/ 	.word	0xffffffff


	//   ....[131]....
        /*050c*/ 	.word	0xffffffff


	//   ....[132]....
        /*0510*/ 	.word	0xffffffff


	//   ....[133]....
        /*0514*/ 	.word	0xffffffff


	//   ....[134]....
        /*0518*/ 	.word	0xffffffff


	//   ....[135]....
        /*051c*/ 	.word	0xffffffff


	//   ....[136]....
        /*0520*/ 	.word	0xffffffff


	//   ....[137]....
        /*0524*/ 	.word	0xffffffff


	//   ....[138]....
        /*0528*/ 	.word	0xffffffff


	//   ....[139]....
        /*052c*/ 	.word	0xffffffff


	//   ....[140]....
        /*0530*/ 	.word	0xffffffff


	//   ....[141]....
        /*0534*/ 	.word	0xffffffff


	//   ....[142]....
        /*0538*/ 	.word	0xffffffff


	//   ....[143]....
        /*053c*/ 	.word	0xffffffff


	//   ....[144]....
        /*0540*/ 	.word	0xffffffff


	//   ....[145]....
        /*0544*/ 	.word	0xffffffff


	//   ....[146]....
        /*0548*/ 	.word	0xffffffff


	//   ....[147]....
        /*054c*/ 	.word	0xffffffff


	//   ....[148]....
        /*0550*/ 	.word	0xffffffff


	//   ....[149]....
        /*0554*/ 	.word	0xffffffff


	//   ....[150]....
        /*0558*/ 	.word	0xffffffff


	//   ....[151]....
        /*055c*/ 	.word	0xffffffff


	//   ....[152]....
        /*0560*/ 	.word	0xffffffff


	//   ....[153]....
        /*0564*/ 	.word	0xffffffff


	//   ....[154]....
        /*0568*/ 	.word	0xffffffff


	//   ....[155]....
        /*056c*/ 	.word	0xffffffff


	//   ....[156]....
        /*0570*/ 	.word	0xffffffff


	//   ....[157]....
        /*0574*/ 	.word	0xffffffff


	//   ....[158]....
        /*0578*/ 	.word	0xffffffff


	//   ....[159]....
        /*057c*/ 	.word	0xffffffff


	//   ....[160]....
        /*0580*/ 	.word	0xffffffff


	//   ....[161]....
        /*0584*/ 	.word	0xffffffff


	//   ....[162]....
        /*0588*/ 	.word	0xffffffff


	//----- nvinfo : EIATTR_COOP_GROUP_INSTR_OFFSETS
	.align		4
.L_828:
        /*058c*/ 	.byte	0x04, 0x28
        /*058e*/ 	.short	(.L_830 - .L_829)


	//   ....[0]....
.L_829:
        /*0590*/ 	.word	0x000000a0


	//   ....[1]....
        /*0594*/ 	.word	0x000017e0


	//   ....[2]....
        /*0598*/ 	.word	0x00001810


	//   ....[3]....
        /*059c*/ 	.word	0x000019d0


	//   ....[4]....
        /*05a0*/ 	.word	0x00001a00


	//   ....[5]....
        /*05a4*/ 	.word	0x00001ad0


	//   ....[6]....
        /*05a8*/ 	.word	0x00001b00


	//   ....[7]....
        /*05ac*/ 	.word	0x00001bd0


	//   ....[8]....
        /*05b0*/ 	.word	0x00001c00


	//   ....[9]....
        /*05b4*/ 	.word	0x00001cd0


	//   ....[10]....
        /*05b8*/ 	.word	0x00001d00


	//   ....[11]....
        /*05bc*/ 	.word	0x00001dd0


	//   ....[12]....
        /*05c0*/ 	.word	0x00001e00


	//   ....[13]....
        /*05c4*/ 	.word	0x00001ed0


	//   ....[14]....
        /*05c8*/ 	.word	0x00001f00


	//   ....[15]....
        /*05cc*/ 	.word	0x00001fe0


	//   ....[16]....
        /*05d0*/ 	.word	0x00002030


	//   ....[17]....
        /*05d4*/ 	.word	0x00002520


	//   ....[18]....
        /*05d8*/ 	.word	0x00002540


	//   ....[19]....
        /*05dc*/ 	.word	0x00002560


	//   ....[20]....
        /*05e0*/ 	.word	0x00002570


	//   ....[21]....
        /*05e4*/ 	.word	0x00002580


	//   ....[22]....
        /*05e8*/ 	.word	0x00002590


	//   ....[23]....
        /*05ec*/ 	.word	0x00002a00


	//   ....[24]....
        /*05f0*/ 	.word	0x00002a30


	//   ....[25]....
        /*05f4*/ 	.word	0x00002a70


	//   ....[26]....
        /*05f8*/ 	.word	0x00002aa0


	//   ....[27]....
        /*05fc*/ 	.word	0x00002ac0


	//   ....[28]....
        /*0600*/ 	.word	0x00002ad0


	//   ....[29]....
        /*0604*/ 	.word	0x000036e0


	//   ....[30]....
        /*0608*/ 	.word	0x00003700


	//   ....[31]....
        /*060c*/ 	.word	0x00003710


	//   ....[32]....
        /*0610*/ 	.word	0x00003720


	//   ....[33]....
        /*0614*/ 	.word	0x00003730


	//   ....[34]....
        /*0618*/ 	.word	0x00003740


	//   ....[35]....
        /*061c*/ 	.word	0x00003af0


	//   ....[36]....
        /*0620*/ 	.word	0x00003d50


	//   ....[37]....
        /*0624*/ 	.word	0x00003f20


	//   ....[38]....
        /*0628*/ 	.word	0x00004510


	//   ....[39]....
        /*062c*/ 	.word	0x000050a0


	//   ....[40]....
        /*0630*/ 	.word	0x000050e0


	//   ....[41]....
        /*0634*/ 	.word	0x00005260


	//   ....[42]....
        /*0638*/ 	.word	0x00005290


	//   ....[43]....
        /*063c*/ 	.word	0x000056d0


	//   ....[44]....
        /*0640*/ 	.word	0x000057d0


	//   ....[45]....
        /*0644*/ 	.word	0x00005860


	//   ....[46]....
        /*0648*/ 	.word	0x00005970


	//   ....[47]....
        /*064c*/ 	.word	0x00007ad0


	//   ....[48]....
        /*0650*/ 	.word	0x00007ae0


	//   ....[49]....
        /*0654*/ 	.word	0x00007af0


	//   ....[50]....
        /*0658*/ 	.word	0x00007b00


	//   ....[51]....
        /*065c*/ 	.word	0x00007b10


	//   ....[52]....
        /*0660*/ 	.word	0x00007b20


	//   ....[53]....
        /*0664*/ 	.word	0x00008680


	//   ....[54]....
        /*0668*/ 	.word	0x00008690


	//   ....[55]....
        /*066c*/ 	.word	0x000086a0


	//   ....[56]....
        /*0670*/ 	.word	0x000086b0


	//   ....[57]....
        /*0674*/ 	.word	0x000086c0


	//   ....[58]....
        /*0678*/ 	.word	0x000086d0


	//   ....[59]....
        /*067c*/ 	.word	0x000088f0


	//   ....[60]....
        /*0680*/ 	.word	0x00008b00


	//   ....[61]....
        /*0684*/ 	.word	0x00008cf0


	//   ....[62]....
        /*0688*/ 	.word	0x000095e0


	//   ....[63]....
        /*068c*/ 	.word	0x00009e30


	//   ....[64]....
        /*0690*/ 	.word	0x00009e90


	//   ....[65]....
        /*0694*/ 	.word	0x00009fb0


	//   ....[66]....
        /*0698*/ 	.word	0x0000a020


	//   ....[67]....
        /*069c*/ 	.word	0x0000a160


	//   ....[68]....
        /*06a0*/ 	.word	0x0000a290


	//   ....[69]....
        /*06a4*/ 	.word	0x0000a640


	//   ....[70]....
        /*06a8*/ 	.word	0x0000a690


	//   ....[71]....
        /*06ac*/ 	.word	0x0000ca80


	//   ....[72]....
        /*06b0*/ 	.word	0x0000ca90


	//   ....[73]....
        /*06b4*/ 	.word	0x0000caa0


	//   ....[74]....
        /*06b8*/ 	.word	0x0000cab0


	//   ....[75]....
        /*06bc*/ 	.word	0x0000cac0


	//   ....[76]....
        /*06c0*/ 	.word	0x0000cad0


	//   ....[77]....
        /*06c4*/ 	.word	0x0000d630


	//   ....[78]....
        /*06c8*/ 	.word	0x0000d640


	//   ....[79]....
        /*06cc*/ 	.word	0x0000d650


	//   ....[80]....
        /*06d0*/ 	.word	0x0000d660


	//   ....[81]....
        /*06d4*/ 	.word	0x0000d670


	//   ....[82]....
        /*06d8*/ 	.word	0x0000d680


	//   ....[83]....
        /*06dc*/ 	.word	0x0000d9d0


	//   ....[84]....
        /*06e0*/ 	.word	0x0000da90


	//   ....[85]....
        /*06e4*/ 	.word	0x0000dab0


	//   ....[86]....
        /*06e8*/ 	.word	0x0000daf0


	//   ....[87]....
        /*06ec*/ 	.word	0x0000db40


	//   ....[88]....
        /*06f0*/ 	.word	0x0000db80


	//   ....[89]....
        /*06f4*/ 	.word	0x0000dc40


	//   ....[90]....
        /*06f8*/ 	.word	0x0000dff0


	//   ....[91]....
        /*06fc*/ 	.word	0x0000fa20


	//   ....[92]....
        /*0700*/ 	.word	0x0000fa30


	//   ....[93]....
        /*0704*/ 	.word	0x0000fa40


	//   ....[94]....
        /*0708*/ 	.word	0x0000fa50


	//   ....[95]....
        /*070c*/ 	.word	0x0000faa0


	//   ....[96]....
        /*0710*/ 	.word	0x0000fc00


	//   ....[97]....
        /*0714*/ 	.word	0x00010620


	//   ....[98]....
        /*0718*/ 	.word	0x00010630


	//   ....[99]....
        /*071c*/ 	.word	0x00010640


	//   ....[100]....
        /*0720*/ 	.word	0x00010650


	//   ....[101]....
        /*0724*/ 	.word	0x00010660


	//   ....[102]....
        /*0728*/ 	.word	0x00010670


	//   ....[103]....
        /*072c*/ 	.word	0x00010890


	//   ....[104]....
        /*0730*/ 	.word	0x00010a90


	//   ....[105]....
        /*0734*/ 	.word	0x00010df0


	//   ....[106]....
        /*0738*/ 	.word	0x00011710


	//   ....[107]....
        /*073c*/ 	.word	0x00011eb0


	//   ....[108]....
        /*0740*/ 	.word	0x00011f00


	//   ....[109]....
        /*0744*/ 	.word	0x00012020


	//   ....[110]....
        /*0748*/ 	.word	0x00012070


	//   ....[111]....
        /*074c*/ 	.word	0x000120e0


	//   ....[112]....
        /*0750*/ 	.word	0x000122c0


	//   ....[113]....
        /*0754*/ 	.word	0x000126e0


	//   ....[114]....
        /*0758*/ 	.word	0x00012760


	//   ....[115]....
        /*075c*/ 	.word	0x00014320


	//   ....[116]....
        /*0760*/ 	.word	0x00014330


	//   ....[117]....
        /*0764*/ 	.word	0x00014340


	//   ....[118]....
        /*0768*/ 	.word	0x00014350


	//   ....[119]....
        /*076c*/ 	.word	0x00014380


	//   ....[120]....
        /*0770*/ 	.word	0x000143a0


	//   ....[121]....
        /*0774*/ 	.word	0x000143c0


	//   ....[122]....
        /*0778*/ 	.word	0x000143d0


	//   ....[123]....
        /*077c*/ 	.word	0x00016090


	//   ....[124]....
        /*0780*/ 	.word	0x000160d0


	//   ....[125]....
        /*0784*/ 	.word	0x00016100


	//   ....[126]....
        /*0788*/ 	.word	0x00016130


	//   ....[127]....
        /*078c*/ 	.word	0x00016170


	//   ....[128]....
        /*0790*/ 	.word	0x000161b0


	//   ....[129]....
        /*0794*/ 	.word	0x000161d0


	//   ....[130]....
        /*0798*/ 	.word	0x000161e0


	//   ....[131]....
        /*079c*/ 	.word	0x000163a0


	//   ....[132]....
        /*07a0*/ 	.word	0x000163b0


	//   ....[133]....
        /*07a4*/ 	.word	0x000164b0


	//   ....[134]....
        /*07a8*/ 	.word	0x000164e0


	//   ....[135]....
        /*07ac*/ 	.word	0x000165c0


	//   ....[136]....
        /*07b0*/ 	.word	0x000165f0


	//   ....[137]....
        /*07b4*/ 	.word	0x000166d0


	//   ....[138]....
        /*07b8*/ 	.word	0x00016700


	//   ....[139]....
        /*07bc*/ 	.word	0x000167e0


	//   ....[140]....
        /*07c0*/ 	.word	0x00016810


	//   ....[141]....
        /*07c4*/ 	.word	0x000168f0


	//   ....[142]....
        /*07c8*/ 	.word	0x00016920


	//   ....[143]....
        /*07cc*/ 	.word	0x00016a00


	//   ....[144]....
        /*07d0*/ 	.word	0x00016a30


	//   ....[145]....
        /*07d4*/ 	.word	0x00016b10


	//   ....[146]....
        /*07d8*/ 	.word	0x00016b30


	//   ....[147]....
        /*07dc*/ 	.word	0x000173f0


	//   ....[148]....
        /*07e0*/ 	.word	0x00017400


	//   ....[149]....
        /*07e4*/ 	.word	0x000174d0


	//   ....[150]....
        /*07e8*/ 	.word	0x00017500


	//   ....[151]....
        /*07ec*/ 	.word	0x000175d0


	//   ....[152]....
        /*07f0*/ 	.word	0x00017600


	//   ....[153]....
        /*07f4*/ 	.word	0x000176d0


	//   ....[154]....
        /*07f8*/ 	.word	0x00017700


	//   ....[155]....
        /*07fc*/ 	.word	0x000177d0


	//   ....[156]....
        /*0800*/ 	.word	0x00017800


	//   ....[157]....
        /*0804*/ 	.word	0x000178d0


	//   ....[158]....
        /*0808*/ 	.word	0x00017900


	//   ....[159]....
        /*080c*/ 	.word	0x000179d0


	//   ....[160]....
        /*0810*/ 	.word	0x00017a00


	//   ....[161]....
        /*0814*/ 	.word	0x00017ad0


	//   ....[162]....
        /*0818*/ 	.word	0x00017af0


	//----- nvinfo : EIATTR_EXIT_INSTR_OFFSETS
	.align		4
.L_830:
        /*081c*/ 	.byte	0x04, 0x1c
        /*081e*/ 	.short	(.L_832 - .L_831)


	//   ....[0]....
.L_831:
        /*0820*/ 	.word	0x00000450


	//   ....[1]....
        /*0824*/ 	.word	0x00016b40


	//   ....[2]....
        /*0828*/ 	.word	0x00016ba0


	//   ....[3]....
        /*082c*/ 	.word	0x00016c00


	//   ....[4]....
        /*0830*/ 	.word	0x00017b00


	//   ....[5]....
        /*0834*/ 	.word	0x00017b50


	//   ....[6]....
        /*0838*/ 	.word	0x00017bb0


	//----- nvinfo : EIATTR_CTAIDZ_USED
	.align		4
.L_832:
        /*083c*/ 	.byte	0x01, 0x04
	.zero		2


	//----- nvinfo : EIATTR_MAX_THREADS
	.align		4
        /*0840*/ 	.byte	0x04, 0x05
        /*0842*/ 	.short	(.L_834 - .L_833)
.L_833:
        /*0844*/ 	.word	0x00000080
        /*0848*/ 	.word	0x00000001
        /*084c*/ 	.word	0x00000001


	//----- nvinfo : EIATTR_CRS_STACK_SIZE
	.align		4
.L_834:
        /*0850*/ 	.byte	0x04, 0x1e
        /*0852*/ 	.short	(.L_836 - .L_835)
.L_835:
        /*0854*/ 	.word	0x00000000
.L_836:


//--------------------- .nv.info._ZN7cutlass13device_kernelIN5flash19enable_sm80_to_sm89INS1_16FlashAttnFwdSm80INS1_25CollectiveMainloopFwdSm80ILi4ELi1ELb0EN4cute5tupleIJNS5_1CILi128EEENS7_ILi48EEES8_EEELi128ENS_10bfloat16_tEfNS_4arch4Sm80ELb0ELb1ELb0ELb1ELb1ELb1ELb1ELb0EEENS1_21CollectiveEpilogueFwdINS6_IJS8_S8_S9_EEENS6_IJNS7_ILi1EEESH_SH_EEESB_SD_Li128ELb1ELb1ELb0ELb0EEENS1_19SingleTileSchedulerILb1ELb0ELb1ELi128EEEEEEEEEvNT_6ParamsE --------------------------
	.section	.nv.info._ZN7cutlass13device_kernelIN5flash19enable_sm80_to_sm89INS1_16FlashAttnFwdSm80INS1_25CollectiveMainloopFwdSm80ILi4ELi1ELb0EN4cute5tupleIJNS5_1CILi128EEENS7_ILi48EEES8_EEELi128ENS_10bfloat16_tEfNS_4arch4Sm80ELb0ELb1ELb0ELb1ELb1ELb1ELb1ELb0EEENS1_21CollectiveEpilogueFwdINS6_IJS8_S8_S9_EEENS6_IJNS7_ILi1EEESH_SH_EEESB_SD_Li128ELb1ELb1ELb0ELb0EEENS1_19SingleTileSchedulerILb1ELb0ELb1ELi128EEEEEEEEEvNT_6ParamsE,"",@"SHT_CUDA_INFO"
	.sectionflags	@""
	.align	4


	//----- nvinfo : EIATTR_CUDA_API_VERSION
	.align		4
        /*0000*/ 	.byte	0x04, 0x37
        /*0002*/ 	.short	(.L_838 - .L_837)
.L_837:
        /*0004*/ 	.word	0x00000082


	//----- nvinfo : EIATTR_SW2861232_WAR
	.align		4
.L_838:
        /*0008*/ 	.byte	0x01, 0x35
	.zero		2


	//----- nvinfo : EIATTR_PARAM_CBANK
	.align		4
        /*000c*/ 	.byte	0x04, 0x0a
        /*000e*/ 	.short	(.L_840 - .L_839)
	.align		4
.L_839:
        /*0010*/ 	.word	index@(.nv.constant0._ZN7cutlass13device_kernelIN5flash19enable_sm80_to_sm89INS1_16FlashAttnFwdSm80INS1_25CollectiveMainloopFwdSm80ILi4ELi1ELb0EN4cute5tupleIJNS5_1CILi128EEENS7_ILi48EEES8_EEELi128ENS_10bfloat16_tEfNS_4arch4Sm80ELb0ELb1ELb0ELb1ELb1ELb1ELb1ELb0EEENS1_21CollectiveEpilogueFwdINS6_IJS8_S8_S9_EEENS6_IJNS7_ILi1EEESH_SH_EEESB_SD_Li128ELb1ELb1ELb0ELb0EEENS1_19SingleTileSchedulerILb1ELb0ELb1ELi128EEEEEEEEEvNT_6ParamsE)
        /*0014*/ 	.short	0x0160
        /*0016*/ 	.short	0x0418


	//----- nvinfo : EIATTR_CBANK_PARAM_SIZE
	.align		4
.L_840:
        /*0018*/ 	.byte	0x03, 0x19
        /*001a*/ 	.short	0x0418


	//----- nvinfo : EIATTR_KPARAM_INFO
	.align		4
        /*001c*/ 	.byte	0x04, 0x17
        /*001e*/ 	.short	(.L_842 - .L_841)
.L_841:
        /*0020*/ 	.word	0x00000000
        /*0024*/ 	.short	0x0000
        /*0026*/ 	.short	0x0000
        /*0028*/ 	.byte	0x00, 0xf0, 0x61, 0x10


	//----- nvinfo : EIATTR_MAXREG_COUNT
	.align		4
.L_842:
        /*002c*/ 	.byte	0x03, 0x1b
        /*002e*/ 	.short	0x00ff


	//----- nvinfo : EIATTR_NUM_BARRIERS
	.align		4
        /*0030*/ 	.byte	0x02, 0x4c
        /*0032*/ 	.byte	0x02
	.zero		1


	//----- nvinfo : EIATTR_ANNOTATIONS
	.align		4
        /*0034*/ 	.byte	0x04, 0x55
        /*0036*/ 	.short	(.L_844 - .L_843)


	//   ....[0]....
.L_843:
        /* <DEDUP_REMOVED lines=94> */


	//----- nvinfo : EIATTR_MERCURY_ISA_VERSION
	.align		4
.L_844:
        /*0608*/ 	.byte	0x03, 0x5f
        /*060a*/ 	.short	0x0000


	//----- nvinfo : EIATTR_COOP_GROUP_MASK_REGIDS
	.align		4
        /*060c*/ 	.byte	0x04, 0x29
        /*060e*/ 	.short	(.L_846 - .L_845)


	//   ....[0]....
.L_845:
        /*0610*/ 	.word	0xffffffff


	//   ....[1]....
        /*0614*/ 	.word	0xffffffff


	//   ....[2]....
        /*0618*/ 	.word	0xffffffff


	//   ....[3]....
        /*061c*/ 	.word	0xffffffff


	//   ....[4]....
        /*0620*/ 	.word	0xffffffff


	//   ....[5]....
        /*0624*/ 	.word	0xffffffff


	//   ....[6]....
        /*0628*/ 	.word	0xffffffff


	//   ....[7]....
        /*062c*/ 	.word	0xffffffff


	//   ....[8]....
        /*0630*/ 	.word	0xffffffff


	//   ....[9]....
        /*0634*/ 	.word	0xffffffff


	//   ....[10]....
        /*0638*/ 	.word	0xffffffff


	//   ....[11]....
        /*063c*/ 	.word	0xffffffff


	//   ....[12]....
        /*0640*/ 	.word	0xffffffff


	//   ....[13]....
        /*0644*/ 	.word	0xffffffff


	//   ....[14]....
        /*0648*/ 	.word	0xffffffff


	//   ....[15]....
        /*064c*/ 	.word	0xffffffff


	//   ....[16]....
        /*0650*/ 	.word	0xffffffff


	//   ....[17]....
        /*0654*/ 	.word	0xffffffff


	//   ....[18]....
        /*0658*/ 	.word	0xffffffff


	//   ....[19]....
        /*065c*/ 	.word	0xffffffff


	//   ....[20]....
        /*0660*/ 	.word	0xffffffff


	//   ....[21]....
        /*0664*/ 	.word	0xffffffff


	//   ....[22]....
        /*0668*/ 	.word	0xffffffff


	//   ....[23]....
        /*066c*/ 	.word	0xffffffff


	//   ....[24]....
        /*0670*/ 	.word	0xffffffff


	//   ....[25]....
        /*0674*/ 	.word	0xffffffff


	//   ....[26]....
        /*0678*/ 	.word	0xffffffff


	//   ....[27]....
        /*067c*/ 	.word	0xffffffff


	//   ....[28]....
        /*0680*/ 	.word	0xffffffff


	//   ....[29]....
        /*0684*/ 	.word	0xffffffff


	//   ....[30]....
        /*0688*/ 	.word	0xffffffff


	//   ....[31]....
        /*068c*/ 	.word	0xffffffff


	//   ....[32]....
        /*0690*/ 	.word	0xffffffff


	//   ....[33]....
        /*0694*/ 	.word	0xffffffff


	//   ....[34]....
        /*0698*/ 	.word	0xffffffff


	//   ....[35]....
        /*069c*/ 	.word	0xffffffff


	//   ....[36]....
        /*06a0*/ 	.word	0xffffffff


	//   ....[37]....
        /*06a4*/ 	.word	0xffffffff


	//   ....[38]....
        /*06a8*/ 	.word	0xffffffff


	//   ....[39]....
        /*06ac*/ 	.word	0xffffffff


	//   ....[40]....
        /*06b0*/ 	.word	0xffffffff


	//   ....[41]....
        /*06b4*/ 	.word	0xffffffff


	//   ....[42]....
        /*06b8*/ 	.word	0xffffffff


	//   ....[43]....
        /*06bc*/ 	.word	0xffffffff


	//   ....[44]....
        /*06c0*/ 	.word	0xffffffff


	//   ....[45]....
        /*06c4*/ 	.word	0xffffffff


	//   ....[46]....
        /*06c8*/ 	.word	0xffffffff


	//   ....[47]....
        /*06cc*/ 	.word	0xffffffff


	//   ....[48]....
        /*06d0*/ 	.word	0xffffffff


	//   ....[49]....
        /*06d4*/ 	.word	0xffffffff


	//   ....[50]....
        /*06d8*/ 	.word	0xffffffff


	//   ....[51]....
        /*06dc*/ 	.word	0xffffffff


	//   ....[52]....
        /*06e0*/ 	.word	0xffffffff


	//   ....[53]....
        /*06e4*/ 	.word	0xffffffff


	//   ....[54]....
        /*06e8*/ 	.word	0xffffffff


	//   ....[55]....
        /*06ec*/ 	.word	0xffffffff


	//   ....[56]....
        /*06f0*/ 	.word	0xffffffff


	//   ....[57]....
        /*06f4*/ 	.word	0xffffffff


	//   ....[58]....
        /*06f8*/ 	.word	0xffffffff


	//   ....[59]....
        /*06fc*/ 	.word	0xffffffff


	//   ....[60]....
        /*0700*/ 	.word	0xffffffff


	//   ....[61]....
        /*0704*/ 	.word	0xffffffff


	//   ....[62]....
        /*0708*/ 	.word	0xffffffff


	//   ....[63]....
        /*070c*/ 	.word	0xffffffff


	//   ....[64]....
        /*0710*/ 	.word	0xffffffff


	//   ....[65]....
        /*0714*/ 	.word	0xffffffff


	//   ....[66]....
        /*0718*/ 	.word	0xffffffff


	//   ....[67]....
        /*071c*/ 	.word	0xffffffff


	//   ....[68]....
        /*0720*/ 	.word	0xffffffff


	//   ....[69]....
        /*0724*/ 	.word	0xffffffff


	//   ....[70]....
        /*0728*/ 	.word	0xffffffff


	//   ....[71]....
        /*072c*/ 	.word	0xffffffff


	//   ....[72]....
        /*0730*/ 	.word	0xffffffff


	//   ....[73]....
        /*0734*/ 	.word	0xffffffff


	//   ....[74]....
        /*0738*/ 	.word	0xffffffff


	//   ....[75]....
        /*073c*/ 	.word	0xffffffff


	//   ....[76]....
        /*0740*/ 	.word	0xffffffff


	//   ....[77]....
        /*0744*/ 	.word	0xffffffff


	//   ....[78]....
        /*0748*/ 	.word	0xffffffff


	//   ....[79]....
        /*074c*/ 	.word	0xffffffff


	//   ....[80]....
        /*0750*/ 	.word	0xffffffff


	//   ....[81]....
        /*0754*/ 	.word	0xffffffff


	//   ....[82]....
        /*0758*/ 	.word	0xffffffff


	//   ....[83]....
        /*075c*/ 	.word	0xffffffff


	//   ....[84]....
        /*0760*/ 	.word	0xffffffff


	//   ....[85]....
        /*0764*/ 	.word	0xffffffff


	//   ....[86]....
        /*0768*/ 	.word	0xffffffff


	//   ....[87]....
        /*076c*/ 	.word	0xffffffff


	//   ....[88]....
        /*0770*/ 	.word	0xffffffff


	//   ....[89]....
        /*0774*/ 	.word	0xffffffff


	//   ....[90]....
        /*0778*/ 	.word	0xffffffff


	//   ....[91]....
        /*077c*/ 	.word	0xffffffff


	//   ....[92]....
        /*0780*/ 	.word	0xffffffff


	//   ....[93]....
        /*0784*/ 	.word	0xffffffff


	//   ....[94]....
        /*0788*/ 	.word	0xffffffff


	//   ....[95]....
        /*078c*/ 	.word	0xffffffff


	//   ....[96]....
        /*0790*/ 	.word	0xffffffff


	//   ....[97]....
        /*0794*/ 	.word	0xffffffff


	//   ....[98]....
        /*0798*/ 	.word	0xffffffff


	//   ....[99]....
        /*079c*/ 	.word	0xffffffff


	//   ....[100]....
        /*07a0*/ 	.word	0xffffffff


	//   ....[101]....
        /*07a4*/ 	.word	0xffffffff


	//   ....[102]....
        /*07a8*/ 	.word	0xffffffff


	//   ....[103]....
        /*07ac*/ 	.word	0xffffffff


	//   ....[104]....
        /*07b0*/ 	.word	0xffffffff


	//   ....[105]....
        /*07b4*/ 	.word	0xffffffff


	//   ....[106]....
        /*07b8*/ 	.word	0xffffffff


	//   ....[107]....
        /*07bc*/ 	.word	0xffffffff


	//   ....[108]....
        /*07c0*/ 	.word	0xffffffff


	//   ....[109]....
        /*07c4*/ 	.word	0xffffffff


	//   ....[110]....
        /*07c8*/ 	.word	0xffffffff


	//   ....[111]....
        /*07cc*/ 	.word	0xffffffff


	//   ....[112]....
        /*07d0*/ 	.word	0xffffffff


	//   ....[113]....
        /*07d4*/ 	.word	0xffffffff


	//   ....[114]....
        /*07d8*/ 	.word	0xffffffff


	//   ....[115]....
        /*07dc*/ 	.word	0xffffffff


	//   ....[116]....
        /*07e0*/ 	.word	0xffffffff


	//   ....[117]....
        /*07e4*/ 	.word	0xffffffff


	//   ....[118]....
        /*07e8*/ 	.word	0xffffffff


	//   ....[119]....
        /*07ec*/ 	.word	0xffffffff


	//   ....[120]....
        /*07f0*/ 	.word	0xffffffff


	//   ....[121]....
        /*07f4*/ 	.word	0xffffffff


	//   ....[122]....
        /*07f8*/ 	.word	0xffffffff


	//   ....[123]....
        /*07fc*/ 	.word	0xffffffff


	//   ....[124]....
        /*0800*/ 	.word	0xffffffff


	//   ....[125]....
        /*0804*/ 	.word	0xffffffff


	//   ....[126]....
        /*0808*/ 	.word	0xffffffff


	//   ....[127]....
        /*080c*/ 	.word	0xffffffff


	//   ....[128]....
        /*0810*/ 	.word	0xffffffff


	//   ....[129]....
        /*0814*/ 	.word	0xffffffff


	//   ....[130]....
        /*0818*/ 	.word	0xffffffff


	//   ....[131]....
        /*081c*/ 	.word	0xffffffff


	//   ....[132]....
        /*0820*/ 	.word	0xffffffff


	//   ....[133]....
        /*0824*/ 	.word	0xffffffff


	//   ....[134]....
        /*0828*/ 	.word	0xffffffff


	//   ....[135]....
        /*082c*/ 	.word	0xffffffff


	//   ....[136]....
        /*0830*/ 	.word	0xffffffff


	//   ....[137]....
        /*0834*/ 	.word	0xffffffff


	//   ....[138]....
        /*0838*/ 	.word	0xffffffff


	//   ....[139]....
        /*083c*/ 	.word	0xffffffff


	//   ....[140]....
        /*0840*/ 	.word	0xffffffff


	//   ....[141]....
        /*0844*/ 	.word	0xffffffff


	//   ....[142]....
        /*0848*/ 	.word	0xffffffff


	//   ....[143]....
        /*084c*/ 	.word	0xffffffff


	//   ....[144]....
        /*0850*/ 	.word	0xffffffff


	//   ....[145]....
        /*0854*/ 	.word	0xffffffff


	//   ....[146]....
        /*0858*/ 	.word	0xffffffff


	//   ....[147]....
        /*085c*/ 	.word	0xffffffff


	//   ....[148]....
        /*0860*/ 	.word	0xffffffff


	//   ....[149]....
        /*0864*/ 	.word	0xffffffff


	//   ....[150]....
        /*0868*/ 	.word	0xffffffff


	//   ....[151]....
        /*086c*/ 	.word	0xffffffff


	//   ....[152]....
        /*0870*/ 	.word	0xffffffff


	//   ....[153]....
        /*0874*/ 	.word	0xffffffff


	//   ....[154]....
        /*0878*/ 	.word	0xffffffff


	//   ....[155]....
        /*087c*/ 	.word	0xffffffff


	//   ....[156]....
        /*0880*/ 	.word	0xffffffff


	//   ....[157]....
        /*0884*/ 	.word	0xffffffff


	//   ....[158]....
        /*0888*/ 	.word	0xffffffff


	//   ....[159]....
        /*088c*/ 	.word	0xffffffff


	//   ....[160]....
        /*0890*/ 	.word	0xffffffff


	//   ....[161]....
        /*0894*/ 	.word	0xffffffff


	//   ....[162]....
        /*0898*/ 	.word	0xffffffff


	//   ....[163]....
        /*089c*/ 	.word	0xffffffff


	//   ....[164]....
        /*08a0*/ 	.word	0xffffffff


	//   ....[165]....
        /*08a4*/ 	.word	0xffffffff


	//   ....[166]....
        /*08a8*/ 	.word	0xffffffff


	//   ....[167]....
        /*08ac*/ 	.word	0xffffffff


	//   ....[168]....
        /*08b0*/ 	.word	0xffffffff


	//   ....[169]....
        /*08b4*/ 	.word	0xffffffff


	//   ....[170]....
        /*08b8*/ 	.word	0xffffffff


	//   ....[171]....
        /*08bc*/ 	.word	0xffffffff


	//   ....[172]....
        /*08c0*/ 	.word	0xffffffff


	//   ....[173]....
        /*08c4*/ 	.word	0xffffffff


	//   ....[174]....
        /*08c8*/ 	.word	0xffffffff


	//   ....[175]....
        /*08cc*/ 	.word	0xffffffff


	//   ....[176]....
        /*08d0*/ 	.word	0xffffffff


	//   ....[177]....
        /*08d4*/ 	.word	0xffffffff


	//   ....[178]....
        /*08d8*/ 	.word	0xffffffff


	//   ....[179]....
        /*08dc*/ 	.word	0xffffffff


	//   ....[180]....
        /*08e0*/ 	.word	0xffffffff


	//   ....[181]....
        /*08e4*/ 	.word	0xffffffff


	//   ....[182]....
        /*08e8*/ 	.word	0xffffffff


	//   ....[183]....
        /*08ec*/ 	.word	0xffffffff


	//   ....[184]....
        /*08f0*/ 	.word	0xffffffff


	//   ....[185]....
        /*08f4*/ 	.word	0xffffffff


	//   ....[186]....
        /*08f8*/ 	.word	0xffffffff


	//   ....[187]....
        /*08fc*/ 	.word	0xffffffff


	//   ....[188]....
        /*0900*/ 	.word	0xffffffff


	//   ....[189]....
        /*0904*/ 	.word	0xffffffff


	//   ....[190]....
        /*0908*/ 	.word	0xffffffff


	//   ....[191]....
        /*090c*/ 	.word	0xffffffff


	//   ....[192]....
        /*0910*/ 	.word	0xffffffff


	//   ....[193]....
        /*0914*/ 	.word	0xffffffff


	//   ....[194]....
        /*0918*/ 	.word	0xffffffff


	//   ....[195]....
        /*091c*/ 	.word	0xffffffff


	//   ....[196]....
        /*0920*/ 	.word	0xffffffff


	//   ....[197]....
        /*0924*/ 	.word	0xffffffff


	//   ....[198]....
        /*0928*/ 	.word	0xffffffff


	//   ....[199]....
        /*092c*/ 	.word	0xffffffff


	//   ....[200]....
        /*0930*/ 	.word	0xffffffff


	//   ....[201]....
        /*0934*/ 	.word	0xffffffff


	//   ....[202]....
        /*0938*/ 	.word	0xffffffff


	//   ....[203]....
        /*093c*/ 	.word	0xffffffff


	//   ....[204]....
        /*0940*/ 	.word	0xffffffff


	//   ....[205]....
        /*0944*/ 	.word	0xffffffff


	//   ....[206]....
        /*0948*/ 	.word	0xffffffff


	//   ....[207]....
        /*094c*/ 	.word	0xffffffff


	//   ....[208]....
        /*0950*/ 	.word	0xffffffff


	//   ....[209]....
        /*0954*/ 	.word	0xffffffff


	//   ....[210]....
        /*0958*/ 	.word	0xffffffff


	//   ....[211]....
        /*095c*/ 	.word	0xffffffff


	//   ....[212]....
        /*0960*/ 	.word	0xffffffff


	//   ....[213]....
        /*0964*/ 	.word	0xffffffff


	//   ....[214]....
        /*0968*/ 	.word	0xffffffff


	//   ....[215]....
        /*096c*/ 	.word	0xffffffff


	//   ....[216]....
        /*0970*/ 	.word	0xffffffff


	//   ....[217]....
        /*0974*/ 	.word	0xffffffff


	//   ....[218]....
        /*0978*/ 	.word	0xffffffff


	//   ....[219]....
        /*097c*/ 	.word	0xffffffff


	//   ....[220]....
        /*0980*/ 	.word	0xffffffff


	//   ....[221]....
        /*0984*/ 	.word	0xffffffff


	//   ....[222]....
        /*0988*/ 	.word	0xffffffff


	//   ....[223]....
        /*098c*/ 	.word	0xffffffff


	//   ....[224]....
        /*0990*/ 	.word	0xffffffff


	//   ....[225]....
        /*0994*/ 	.word	0xffffffff


	//   ....[226]....
        /*0998*/ 	.word	0xffffffff


	//   ....[227]....
        /*099c*/ 	.word	0xffffffff


	//   ....[228]....
        /*09a0*/ 	.word	0xffffffff


	//   ....[229]....
        /*09a4*/ 	.word	0xffffffff


	//   ....[230]....
        /*09a8*/ 	.word	0xffffffff


	//   ....[231]....
        /*09ac*/ 	.word	0xffffffff


	//   ....[232]....
        /*09b0*/ 	.word	0xffffffff


	//   ....[233]....
        /*09b4*/ 	.word	0xffffffff


	//   ....[234]....
        /*09b8*/ 	.word	0xffffffff


	//   ....[235]....
        /*09bc*/ 	.word	0xffffffff


	//   ....[236]....
        /*09c0*/ 	.word	0xffffffff


	//   ....[237]....
        /*09c4*/ 	.word	0xffffffff


	//   ....[238]....
        /*09c8*/ 	.word	0xffffffff


	//   ....[239]....
        /*09cc*/ 	.word	0xffffffff


	//   ....[240]....
        /*09d0*/ 	.word	0xffffffff


	//   ....[241]....
        /*09d4*/ 	.word	0xffffffff


	//   ....[242]....
        /*09d8*/ 	.word	0xffffffff


	//   ....[243]....
        /*09dc*/ 	.word	0xffffffff


	//   ....[244]....
        /*09e0*/ 	.word	0xffffffff


	//   ....[245]....
        /*09e4*/ 	.word	0xffffffff


	//   ....[246]....
        /*09e8*/ 	.word	0xffffffff


	//   ....[247]....
        /*09ec*/ 	.word	0xffffffff


	//   ....[248]....
        /*09f0*/ 	.word	0xffffffff


	//   ....[249]....
        /*09f4*/ 	.word	0xffffffff


	//   ....[250]....
        /*09f8*/ 	.word	0xffffffff


	//   ....[251]....
        /*09fc*/ 	.word	0xffffffff


	//   ....[252]....
        /*0a00*/ 	.word	0xffffffff


	//   ....[253]....
        /*0a04*/ 	.word	0xffffffff


	//   ....[254]....
        /*0a08*/ 	.word	0xffffffff


	//   ....[255]....
        /*0a0c*/ 	.word	0xffffffff


	//   ....[0]....
        /*0a10*/ 	.word	0xffffffff


	//   ....[1]....
        /*0a14*/ 	.word	0xffffffff


	//   ....[2]....
        /*0a18*/ 	.word	0xffffffff


	//   ....[3]....
        /*0a1c*/ 	.word	0xffffffff


	//   ....[4]....
        /*0a20*/ 	.word	0xffffffff


	//   ....[5]....
        /*0a24*/ 	.word	0xffffffff


	//   ....[6]....
        /*0a28*/ 	.word	0xffffffff


	//   ....[7]....
        /*0a2c*/ 	.word	0xffffffff


	//   ....[8]....
        /*0a30*/ 	.word	0xffffffff


	//   ....[9]....
        /*0a34*/ 	.word	0xffffffff


	//   ....[10]....
        /*0a38*/ 	.word	0xffffffff


	//   ....[11]....
        /*0a3c*/ 	.word	0xffffffff


	//   ....[12]....
        /*0a40*/ 	.word	0xffffffff


	//   ....[13]....
        /*0a44*/ 	.word	0xffffffff


	//   ....[14]....
        /*0a48*/ 	.word	0xffffffff


	//   ....[15]....
        /*0a4c*/ 	.word	0xffffffff


	//   ....[16]....
        /*0a50*/ 	.word	0xffffffff


	//   ....[17]....
        /*0a54*/ 	.word	0xffffffff


	//   ....[18]....
        /*0a58*/ 	.word	0xffffffff


	//   ....[19]....
        /*0a5c*/ 	.word	0xffffffff


	//   ....[20]....
        /*0a60*/ 	.word	0xffffffff


	//   ....[21]....
        /*0a64*/ 	.word	0xffffffff


	//   ....[22]....
        /*0a68*/ 	.word	0xffffffff


	//   ....[23]....
        /*0a6c*/ 	.word	0xffffffff


	//   ....[24]....
        /*0a70*/ 	.word	0xffffffff


	//   ....[25]....
        /*0a74*/ 	.word	0xffffffff


	//   ....[26]....
        /*0a78*/ 	.word	0xffffffff


	//   ....[27]....
        /*0a7c*/ 	.word	0xffffffff


	//   ....[28]....
        /*0a80*/ 	.word	0xffffffff


	//   ....[29]....
        /*0a84*/ 	.word	0xffffffff


	//   ....[30]....
        /*0a88*/ 	.word	0xffffffff


	//   ....[31]....
        /*0a8c*/ 	.word	0xffffffff


	//   ....[32]....
        /*0a90*/ 	.word	0xffffffff


	//   ....[33]....
        /*0a94*/ 	.word	0xffffffff


	//   ....[34]....
        /*0a98*/ 	.word	0xffffffff


	//   ....[35]....
        /*0a9c*/ 	.word	0xffffffff


	//   ....[36]....
        /*0aa0*/ 	.word	0xffffffff


	//   ....[37]....
        /*0aa4*/ 	.word	0xffffffff


	//   ....[38]....
        /*0aa8*/ 	.word	0xffffffff


	//   ....[39]....
        /*0aac*/ 	.word	0xffffffff


	//   ....[40]....
        /*0ab0*/ 	.word	0xffffffff


	//   ....[41]....
        /*0ab4*/ 	.word	0xffffffff


	//   ....[42]....
        /*0ab8*/ 	.word	0xffffffff


	//   ....[43]....
        /*0abc*/ 	.word	0xffffffff


	//   ....[44]....
        /*0ac0*/ 	.word	0xffffffff


	//   ....[45]....
        /*0ac4*/ 	.word	0xffffffff


	//   ....[46]....
        /*0ac8*/ 	.word	0xffffffff


	//   ....[47]....
        /*0acc*/ 	.word	0xffffffff


	//   ....[48]....
        /*0ad0*/ 	.word	0xffffffff


	//   ....[49]....
        /*0ad4*/ 	.word	0xffffffff


	//   ....[50]....
        /*0ad8*/ 	.word	0xffffffff


	//   ....[51]....
        /*0adc*/ 	.word	0xffffffff


	//   ....[52]....
        /*0ae0*/ 	.word	0xffffffff


	//   ....[53]....
        /*0ae4*/ 	.word	0xffffffff


	//   ....[54]....
        /*0ae8*/ 	.word	0xffffffff


	//   ....[55]....
        /*0aec*/ 	.word	0xffffffff


	//   ....[56]....
        /*0af0*/ 	.word	0xffffffff


	//   ....[57]....
        /*0af4*/ 	.word	0xffffffff


	//   ....[58]....
        /*0af8*/ 	.word	0xffffffff


	//   ....[59]....
        /*0afc*/ 	.word	0xffffffff


	//   ....[60]....
        /*0b00*/ 	.word	0xffffffff


	//   ....[61]....
        /*0b04*/ 	.word	0xffffffff


	//   ....[62]....
        /*0b08*/ 	.word	0xffffffff


	//   ....[63]....
        /*0b0c*/ 	.word	0xffffffff


	//   ....[64]....
        /*0b10*/ 	.word	0xffffffff


	//   ....[65]....
        /*0b14*/ 	.word	0xffffffff


	//   ....[66]....
        /*0b18*/ 	.word	0xffffffff


	//   ....[67]....
        /*0b1c*/ 	.word	0xffffffff


	//   ....[68]....
        /*0b20*/ 	.word	0xffffffff


	//   ....[69]....
        /*0b24*/ 	.word	0xffffffff


	//   ....[70]....
        /*0b28*/ 	.word	0xffffffff


	//   ....[71]....
        /*0b2c*/ 	.word	0xffffffff


	//   ....[72]....
        /*0b30*/ 	.word	0xffffffff


	//   ....[73]....
        /*0b34*/ 	.word	0xffffffff


	//   ....[74]....
        /*0b38*/ 	.word	0xffffffff


	//   ....[75]....
        /*0b3c*/ 	.word	0xffffffff


	//   ....[76]....
        /*0b40*/ 	.word	0xffffffff


	//   ....[77]....
        /*0b44*/ 	.word	0xffffffff


	//   ....[78]....
        /*0b48*/ 	.word	0xffffffff


	//   ....[79]....
        /*0b4c*/ 	.word	0xffffffff


	//   ....[80]....
        /*0b50*/ 	.word	0xffffffff


	//   ....[81]....
        /*0b54*/ 	.word	0xffffffff


	//   ....[82]....
        /*0b58*/ 	.word	0xffffffff


	//   ....[83]....
        /*0b5c*/ 	.word	0xffffffff


	//   ....[84]....
        /*0b60*/ 	.word	0xffffffff


	//   ....[85]....
        /*0b64*/ 	.word	0xffffffff


	//   ....[86]....
        /*0b68*/ 	.word	0xffffffff


	//   ....[87]....
        /*0b6c*/ 	.word	0xffffffff


	//   ....[88]....
        /*0b70*/ 	.word	0xffffffff


	//   ....[89]....
        /*0b74*/ 	.word	0xffffffff


	//   ....[90]....
        /*0b78*/ 	.word	0xffffffff


	//   ....[91]....
        /*0b7c*/ 	.word	0xffffffff


	//   ....[92]....
        /*0b80*/ 	.word	0xffffffff


	//   ....[93]....
        /*0b84*/ 	.word	0xffffffff


	//   ....[94]....
        /*0b88*/ 	.word	0xffffffff


	//   ....[95]....
        /*0b8c*/ 	.word	0xffffffff


	//   ....[96]....
        /*0b90*/ 	.word	0xffffffff


	//   ....[97]....
        /*0b94*/ 	.word	0xffffffff


	//   ....[98]....
        /*0b98*/ 	.word	0xffffffff


	//   ....[99]....
        /*0b9c*/ 	.word	0xffffffff


	//   ....[100]....
        /*0ba0*/ 	.word	0xffffffff


	//   ....[101]....
        /*0ba4*/ 	.word	0xffffffff


	//   ....[102]....
        /*0ba8*/ 	.word	0xffffffff


	//   ....[103]....
        /*0bac*/ 	.word	0xffffffff


	//   ....[104]....
        /*0bb0*/ 	.word	0xffffffff


	//   ....[105]....
        /*0bb4*/ 	.word	0xffffffff


	//   ....[106]....
        /*0bb8*/ 	.word	0xffffffff


	//   ....[107]....
        /*0bbc*/ 	.word	0xffffffff


	//   ....[108]....
        /*0bc0*/ 	.word	0xffffffff


	//   ....[109]....
        /*0bc4*/ 	.word	0xffffffff


	//   ....[110]....
        /*0bc8*/ 	.word	0xffffffff


	//   ....[111]....
        /*0bcc*/ 	.word	0xffffffff


	//   ....[112]....
        /*0bd0*/ 	.word	0xffffffff


	//   ....[113]....
        /*0bd4*/ 	.word	0xffffffff


	//   ....[114]....
        /*0bd8*/ 	.word	0xffffffff


	//   ....[115]....
        /*0bdc*/ 	.word	0xffffffff


	//   ....[116]....
        /*0be0*/ 	.word	0xffffffff


	//   ....[117]....
        /*0be4*/ 	.word	0xffffffff


	//   ....[118]....
        /*0be8*/ 	.word	0xffffffff


	//   ....[119]....
        /*0bec*/ 	.word	0xffffffff


	//   ....[120]....
        /*0bf0*/ 	.word	0xffffffff


	//   ....[121]....
        /*0bf4*/ 	.word	0xffffffff


	//   ....[122]....
        /*0bf8*/ 	.word	0xffffffff


	//   ....[123]....
        /*0bfc*/ 	.word	0xffffffff


	//   ....[124]....
        /*0c00*/ 	.word	0xffffffff


	//   ....[125]....
        /*0c04*/ 	.word	0xffffffff


	//   ....[126]....
        /*0c08*/ 	.word	0xffffffff


	//   ....[127]....
        /*0c0c*/ 	.word	0xffffffff


	//   ....[128]....
        /*0c10*/ 	.word	0xffffffff


	//   ....[129]....
        /*0c14*/ 	.word	0xffffffff


	//   ....[130]....
        /*0c18*/ 	.word	0xffffffff


	//   ....[131]....
        /*0c1c*/ 	.word	0xffffffff


	//   ....[132]....
        /*0c20*/ 	.word	0xffffffff


	//   ....[133]....
        /*0c24*/ 	.word	0xffffffff


	//   ....[134]....
        /*0c28*/ 	.word	0xffffffff


	//   ....[135]....
        /*0c2c*/ 	.word	0xffffffff


	//   ....[136]....
        /*0c30*/ 	.word	0xffffffff


	//   ....[137]....
        /*0c34*/ 	.word	0xffffffff


	//   ....[138]....
        /*0c38*/ 	.word	0xffffffff


	//   ....[139]....
        /*0c3c*/ 	.word	0xffffffff


	//   ....[140]....
        /*0c40*/ 	.word	0xffffffff


	//   ....[141]....
        /*0c44*/ 	.word	0xffffffff


	//   ....[142]....
        /*0c48*/ 	.word	0xffffffff


	//   ....[143]....
        /*0c4c*/ 	.word	0xffffffff


	//   ....[144]....
        /*0c50*/ 	.word	0xffffffff


	//   ....[145]....
        /*0c54*/ 	.word	0xffffffff


	//   ....[146]....
        /*0c58*/ 	.word	0xffffffff


	//   ....[147]....
        /*0c5c*/ 	.word	0xffffffff


	//   ....[148]....
        /*0c60*/ 	.word	0xffffffff


	//   ....[149]....
        /*0c64*/ 	.word	0xffffffff


	//   ....[150]....
        /*0c68*/ 	.word	0xffffffff


	//   ....[151]....
        /*0c6c*/ 	.word	0xffffffff


	//   ....[152]....
        /*0c70*/ 	.word	0xffffffff


	//   ....[153]....
        /*0c74*/ 	.word	0xffffffff


	//   ....[154]....
        /*0c78*/ 	.word	0xffffffff


	//   ....[155]....
        /*0c7c*/ 	.word	0xffffffff


	//   ....[156]....
        /*0c80*/ 	.word	0xffffffff


	//   ....[157]....
        /*0c84*/ 	.word	0xffffffff


	//   ....[158]....
        /*0c88*/ 	.word	0xffffffff


	//   ....[159]....
        /*0c8c*/ 	.word	0xffffffff


	//   ....[160]....
        /*0c90*/ 	.word	0xffffffff


	//   ....[161]....
        /*0c94*/ 	.word	0xffffffff


	//   ....[162]....
        /*0c98*/ 	.word	0xffffffff


	//   ....[163]....
        /*0c9c*/ 	.word	0xffffffff


	//   ....[164]....
        /*0ca0*/ 	.word	0xffffffff


	//   ....[165]....
        /*0ca4*/ 	.word	0xffffffff


	//   ....[166]....
        /*0ca8*/ 	.word	0xffffffff


	//   ....[167]....
        /*0cac*/ 	.word	0xffffffff


	//   ....[168]....
        /*0cb0*/ 	.word	0xffffffff


	//   ....[169]....
        /*0cb4*/ 	.word	0xffffffff


	//   ....[170]....
        /*0cb8*/ 	.word	0xffffffff


	//   ....[171]....
        /*0cbc*/ 	.word	0xffffffff


	//   ....[172]....
        /*0cc0*/ 	.word	0xffffffff


	//   ....[173]....
        /*0cc4*/ 	.word	0xffffffff


	//   ....[174]....
        /*0cc8*/ 	.word	0xffffffff


	//   ....[175]....
        /*0ccc*/ 	.word	0xffffffff


	//   ....[176]....
        /*0cd0*/ 	.word	0xffffffff


	//   ....[177]....
        /*0cd4*/ 	.word	0xffffffff


	//   ....[178]....
        /*0cd8*/ 	.word	0xffffffff


	//   ....[179]....
        /*0cdc*/ 	.word	0xffffffff


	//   ....[180]....
        /*0ce0*/ 	.word	0xffffffff


	//   ....[181]....
        /*0ce4*/ 	.word	0xffffffff


	//   ....[182]....
        /*0ce8*/ 	.word	0xffffffff


	//   ....[183]....
        /*0cec*/ 	.word	0xffffffff


	//   ....[184]....
        /*0cf0*/ 	.word	0xffffffff


	//   ....[185]....
        /*0cf4*/ 	.word	0xffffffff


	//----- nvinfo : EIATTR_COOP_GROUP_INSTR_OFFSETS
	.align		4
.L_846:
        /*0cf8*/ 	.byte	0x04, 0x28
        /*0cfa*/ 	.short	(.L_848 - .L_847)


	//   ....[0]....
.L_847:
        /*0cfc*/ 	.word	0x00000090


	//   ....[1]....
        /*0d00*/ 	.word	0x00002300


	//   ....[2]....
        /*0d04*/ 	.word	0x00002350


	//   ....[3]....
        /*0d08*/ 	.word	0x00002b20


	//   ....[4]....
        /*0d0c*/ 	.word	0x00002b40


	//   ....[5]....
        /*0d10*/ 	.word	0x00003290


	//   ....[6]....
        /*0d14*/ 	.word	0x000032a0


	//   ....[7]....
        /*0d18*/ 	.word	0x00003ab0


	//   ....[8]....
        /*0d1c*/ 	.word	0x00003ae0


	//   ....[9]....
        /*0d20*/ 	.word	0x000046e0


	//   ....[10]....
        /*0d24*/ 	.word	0x00004710


	//   ....[11]....
        /*0d28*/ 	.word	0x00004e90


	//   ....[12]....
        /*0d2c*/ 	.word	0x00004eb0


	//   ....[13]....
        /*0d30*/ 	.word	0x00005650


	//   ....[14]....
        /*0d34*/ 	.word	0x00005680


	//   ....[15]....
        /*0d38*/ 	.word	0x00005790


	//   ....[16]....
        /*0d3c*/ 	.word	0x000057c0


	//   ....[17]....
        /*0d40*/ 	.word	0x00005890


	//   ....[18]....
        /*0d44*/ 	.word	0x000058b0


	//   ....[19]....
        /*0d48*/ 	.word	0x00005d60


	//   ....[20]....
        /*0d4c*/ 	.word	0x00005d80


	//   ....[21]....
        /*0d50*/ 	.word	0x00005e90


	//   ....[22]....
        /*0d54*/ 	.word	0x00005ec0


	//   ....[23]....
        /*0d58*/ 	.word	0x00005f90


	//   ....[24]....
        /*0d5c*/ 	.word	0x00005fc0


	//   ....[25]....
        /*0d60*/ 	.word	0x00007190


	//   ....[26]....
        /*0d64*/ 	.word	0x000071b0


	//   ....[27]....
        /*0d68*/ 	.word	0x000072f0


	//   ....[28]....
        /*0d6c*/ 	.word	0x00007300


	//   ....[29]....
        /*0d70*/ 	.word	0x00007430


	//   ....[30]....
        /*0d74*/ 	.word	0x00007450


	//   ....[31]....
        /*0d78*/ 	.word	0x00007580


	//   ....[32]....
        /*0d7c*/ 	.word	0x00007590


	//   ....[33]....
        /*0d80*/ 	.word	0x000076c0


	//   ....[34]....
        /*0d84*/ 	.word	0x000076e0


	//   ....[35]....
        /*0d88*/ 	.word	0x00007810


	//   ....[36]....
        /*0d8c*/ 	.word	0x00007820


	//   ....[37]....
        /*0d90*/ 	.word	0x00007950


	//   ....[38]....
        /*0d94*/ 	.word	0x00007970


	//   ....[39]....
        /*0d98*/ 	.word	0x00007aa0


	//   ....[40]....
        /*0d9c*/ 	.word	0x00007ab0


	//   ....[41]....
        /*0da0*/ 	.word	0x00008380


	//   ....[42]....
        /*0da4*/ 	.word	0x000083b0


	//   ....[43]....
        /*0da8*/ 	.word	0x000083e0


	//   ....[44]....
        /*0dac*/ 	.word	0x00008400


	//   ....[45]....
        /*0db0*/ 	.word	0x00008420


	//   ....[46]....
        /*0db4*/ 	.word	0x00008440


	//   ....[47]....
        /*0db8*/ 	.word	0x00008970


	//   ....[48]....
        /*0dbc*/ 	.word	0x00008980


	//   ....[49]....
        /*0dc0*/ 	.word	0x00008990


	//   ....[50]....
        /*0dc4*/ 	.word	0x000089a0


	//   ....[51]....
        /*0dc8*/ 	.word	0x00008b10


	//   ....[52]....
        /*0dcc*/ 	.word	0x00008b20


	//   ....[53]....
        /*0dd0*/ 	.word	0x000097b0


	//   ....[54]....
        /*0dd4*/ 	.word	0x00009820


	//   ....[55]....
        /*0dd8*/ 	.word	0x00009830


	//   ....[56]....
        /*0ddc*/ 	.word	0x00009840


	//   ....[57]....
        /*0de0*/ 	.word	0x00009960


	//   ....[58]....
        /*0de4*/ 	.word	0x00009970


	//   ....[59]....
        /*0de8*/ 	.word	0x00009e00


	//   ....[60]....
        /*0dec*/ 	.word	0x00009fd0


	//   ....[61]....
        /*0df0*/ 	.word	0x0000a550


	//   ....[62]....
        /*0df4*/ 	.word	0x0000ac60


	//   ....[63]....
        /*0df8*/ 	.word	0x0000b380


	//   ....[64]....
        /*0dfc*/ 	.word	0x0000b3b0


	//   ....[65]....
        /*0e00*/ 	.word	0x0000b3c0


	//   ....[66]....
        /*0e04*/ 	.word	0x0000b3d0


	//   ....[67]....
        /*0e08*/ 	.word	0x0000b3f0


	//   ....[68]....
        /*0e0c*/ 	.word	0x0000b410


	//   ....[69]....
        /*0e10*/ 	.word	0x0000b430


	//   ....[70]....
        /*0e14*/ 	.word	0x0000b440


	//   ....[71]....
        /*0e18*/ 	.word	0x0000cd30


	//   ....[72]....
        /*0e1c*/ 	.word	0x0000cd70


	//   ....[73]....
        /*0e20*/ 	.word	0x0000cd80


	//   ....[74]....
        /*0e24*/ 	.word	0x0000cd90


	//   ....[75]....
        /*0e28*/ 	.word	0x0000cda0


	//   ....[76]....
        /*0e2c*/ 	.word	0x0000cea0


	//   ....[77]....
        /*0e30*/ 	.word	0x0000dab0


	//   ....[78]....
        /*0e34*/ 	.word	0x0000daf0


	//   ....[79]....
        /*0e38*/ 	.word	0x0000db00


	//   ....[80]....
        /*0e3c*/ 	.word	0x0000db10


	//   ....[81]....
        /*0e40*/ 	.word	0x0000db20


	//   ....[82]....
        /*0e44*/ 	.word	0x0000dc20


	//   ....[83]....
        /*0e48*/ 	.word	0x0000de60


	//   ....[84]....
        /*0e4c*/ 	.word	0x0000e0a0


	//   ....[85]....
        /*0e50*/ 	.word	0x0000e2c0


	//   ....[86]....
        /*0e54*/ 	.word	0x0000ed80


	//   ....[87]....
        /*0e58*/ 	.word	0x0000f540


	//   ....[88]....
        /*0e5c*/ 	.word	0x0000f570


	//   ....[89]....
        /*0e60*/ 	.word	0x0000f580


	//   ....[90]....
        /*0e64*/ 	.word	0x0000f590


	//   ....[91]....
        /*0e68*/ 	.word	0x0000f5a0


	//   ....[92]....
        /*0e6c*/ 	.word	0x0000f5f0


	//   ....[93]....
        /*0e70*/ 	.word	0x0000f600


	//   ....[94]....
        /*0e74*/ 	.word	0x0000f610


	//   ....[95]....
        /*0e78*/ 	.word	0x00011ac0


	//   ....[96]....
        /*0e7c*/ 	.word	0x00011af0


	//   ....[97]....
        /*0e80*/ 	.word	0x00011b00


	//   ....[98]....
        /*0e84*/ 	.word	0x00011b10


	//   ....[99]....
        /*0e88*/ 	.word	0x00011b20


	//   ....[100]....
        /*0e8c*/ 	.word	0x00011c10


	//   ....[101]....
        /*0e90*/ 	.word	0x000127f0


	//   ....[102]....
        /*0e94*/ 	.word	0x00012820


	//   ....[103]....
        /*0e98*/ 	.word	0x00012830


	//   ....[104]....
        /*0e9c*/ 	.word	0x00012840


	//   ....[105]....
        /*0ea0*/ 	.word	0x00012850


	//   ....[106]....
        /*0ea4*/ 	.word	0x00012940


	//   ....[107]....
        /*0ea8*/ 	.word	0x00012d40


	//   ....[108]....
        /*0eac*/ 	.word	0x00012d70


	//   ....[109]....
        /*0eb0*/ 	.word	0x00012d80


	//   ....[110]....
        /*0eb4*/ 	.word	0x00012d90


	//   ....[111]....
        /*0eb8*/ 	.word	0x00012dd0


	//   ....[112]....
        /*0ebc*/ 	.word	0x00012de0


	//   ....[113]....
        /*0ec0*/ 	.word	0x00012df0


	//   ....[114]....
        /*0ec4*/ 	.word	0x00012e00


	//   ....[115]....
        /*0ec8*/ 	.word	0x00014d60


	//   ....[116]....
        /*0ecc*/ 	.word	0x00014e10


	//   ....[117]....
        /*0ed0*/ 	.word	0x00014e20


	//   ....[118]....
        /*0ed4*/ 	.word	0x00014e30


	//   ....[119]....
        /*0ed8*/ 	.word	0x00014e40


	//   ....[120]....
        /*0edc*/ 	.word	0x00014e50


	//   ....[121]....
        /*0ee0*/ 	.word	0x00015a80


	//   ....[122]....
        /*0ee4*/ 	.word	0x00015ac0


	//   ....[123]....
        /*0ee8*/ 	.word	0x00015ad0


	//   ....[124]....
        /*0eec*/ 	.word	0x00015ae0


	//   ....[125]....
        /*0ef0*/ 	.word	0x00015af0


	//   ....[126]....
        /*0ef4*/ 	.word	0x00015b00


	//   ....[127]....
        /*0ef8*/ 	.word	0x00015e50


	//   ....[128]....
        /*0efc*/ 	.word	0x00016050


	//   ....[129]....
        /*0f00*/ 	.word	0x00016620


	//   ....[130]....
        /*0f04*/ 	.word	0x00016d60


	//   ....[131]....
        /*0f08*/ 	.word	0x00017500


	//   ....[132]....
        /*0f0c*/ 	.word	0x00017530


	//   ....[133]....
        /*0f10*/ 	.word	0x00017540


	//   ....[134]....
        /*0f14*/ 	.word	0x00017550


	//   ....[135]....
        /*0f18*/ 	.word	0x00017580


	//   ....[136]....
        /*0f1c*/ 	.word	0x000175a0


	//   ....[137]....
        /*0f20*/ 	.word	0x000175b0


	//   ....[138]....
        /*0f24*/ 	.word	0x000175c0


	//   ....[139]....
        /*0f28*/ 	.word	0x00019510


	//   ....[140]....
        /*0f2c*/ 	.word	0x00019580


	//   ....[141]....
        /*0f30*/ 	.word	0x00019590


	//   ....[142]....
        /*0f34*/ 	.word	0x000195a0


	//   ....[143]....
        /*0f38*/ 	.word	0x000195d0


	//   ....[144]....
        /*0f3c*/ 	.word	0x000195f0


	//   ....[145]....
        /*0f40*/ 	.word	0x00019600


	//   ....[146]....
        /*0f44*/ 	.word	0x00019610


	//   ....[147]....
        /*0f48*/ 	.word	0x0001b170


	//   ....[148]....
        /*0f4c*/ 	.word	0x0001b1b0


	//   ....[149]....
        /*0f50*/ 	.word	0x0001b1e0


	//   ....[150]....
        /*0f54*/ 	.word	0x0001b200


	//   ....[151]....
        /*0f58*/ 	.word	0x0001b220


	//   ....[152]....
        /*0f5c*/ 	.word	0x0001b240


	//   ....[153]....
        /*0f60*/ 	.word	0x0001b250


	//   ....[154]....
        /*0f64*/ 	.word	0x0001b260


	//   ....[155]....
        /*0f68*/ 	.word	0x0001b4a0


	//   ....[156]....
        /*0f6c*/ 	.word	0x0001b4b0


	//   ....[157]....
        /*0f70*/ 	.word	0x0001b5b0


	//   ....[158]....
        /*0f74*/ 	.word	0x0001b5e0


	//   ....[159]....
        /*0f78*/ 	.word	0x0001b6c0


	//   ....[160]....
        /*0f7c*/ 	.word	0x0001b6f0


	//   ....[161]....
        /*0f80*/ 	.word	0x0001b7d0


	//   ....[162]....
        /*0f84*/ 	.word	0x0001b800


	//   ....[163]....
        /*0f88*/ 	.word	0x0001b8e0


	//   ....[164]....
        /*0f8c*/ 	.word	0x0001b910


	//   ....[165]....
        /*0f90*/ 	.word	0x0001b9f0


	//   ....[166]....
        /*0f94*/ 	.word	0x0001ba20


	//   ....[167]....
        /*0f98*/ 	.word	0x0001bb00


	//   ....[168]....
        /*0f9c*/ 	.word	0x0001bb30


	//   ....[169]....
        /*0fa0*/ 	.word	0x0001bc10


	//   ....[170]....
        /*0fa4*/ 	.word	0x0001bc30


	//   ....[171]....
        /*0fa8*/ 	.word	0x0001c3b0


	//   ....[172]....
        /*0fac*/ 	.word	0x0001c3d0


	//   ....[173]....
        /*0fb0*/ 	.word	0x0001c4e0


	//   ....[174]....
        /*0fb4*/ 	.word	0x0001c4f0


	//   ....[175]....
        /*0fb8*/ 	.word	0x0001c600


	//   ....[176]....
        /*0fbc*/ 	.word	0x0001c620


	//   ....[177]....
        /*0fc0*/ 	.word	0x0001c730


	//   ....[178]....
        /*0fc4*/ 	.word	0x0001c740


	//   ....[179]....
        /*0fc8*/ 	.word	0x0001c850


	//   ....[180]....
        /*0fcc*/ 	.word	0x0001c870


	//   ....[181]....
        /*0fd0*/ 	.word	0x0001c980


	//   ....[182]....
        /*0fd4*/ 	.word	0x0001c990


	//   ....[183]....
        /*0fd8*/ 	.word	0x0001caa0


	//   ....[184]....
        /*0fdc*/ 	.word	0x0001cac0


	//   ....[185]....
        /*0fe0*/ 	.word	0x0001cbd0


	//   ....[186]....
        /*0fe4*/ 	.word	0x0001cbe0


	//   ....[187]....
        /*0fe8*/ 	.word	0x0001cd30


	//   ....[188]....
        /*0fec*/ 	.word	0x0001cdb0


	//   ....[189]....
        /*0ff0*/ 	.word	0x0001ce30


	//   ....[190]....
        /*0ff4*/ 	.word	0x0001cea0


	//   ....[191]....
        /*0ff8*/ 	.word	0x0001cf20


	//   ....[192]....
        /*0ffc*/ 	.word	0x0001cfa0


	//   ....[193]....
        /*1000*/ 	.word	0x0001d020


	//   ....[194]....
        /*1004*/ 	.word	0x0001d090


	//   ....[195]....
        /*1008*/ 	.word	0x0001d110


	//   ....[196]....
        /*100c*/ 	.word	0x0001d190


	//   ....[197]....
        /*1010*/ 	.word	0x0001d210


	//   ....[198]....
        /*1014*/ 	.word	0x0001d280


	//   ....[199]....
        /*1018*/ 	.word	0x0001d300


	//   ....[200]....
        /*101c*/ 	.word	0x0001d380


	//   ....[201]....
        /*1020*/ 	.word	0x0001d400


	//   ....[202]....
        /*1024*/ 	.word	0x0001d470


	//   ....[203]....
        /*1028*/ 	.word	0x0001d4f0


	//   ....[204]....
        /*102c*/ 	.word	0x0001d560


	//   ....[205]....
        /*1030*/ 	.word	0x0001d770


	//   ....[206]....
        /*1034*/ 	.word	0x0001d7e0


	//   ....[207]....
        /*1038*/ 	.word	0x0001d8f0


	//   ....[208]....
        /*103c*/ 	.word	0x0001d960


	//   ....[209]....
        /*1040*/ 	.word	0x0001d9e0


	//   ....[210]....
        /*1044*/ 	.word	0x0001da60


	//   ....[211]....
        /*1048*/ 	.word	0x0001dc20


	//   ....[212]....
        /*104c*/ 	.word	0x0001dc90


	//   ....[213]....
        /*1050*/ 	.word	0x0001dde0


	//   ....[214]....
        /*1054*/ 	.word	0x0001de50


	//   ....[215]....
        /*1058*/ 	.word	0x0001ded0


	//   ....[216]....
        /*105c*/ 	.word	0x0001df50


	//   ....[217]....
        /*1060*/ 	.word	0x0001dfd0


	//   ....[218]....
        /*1064*/ 	.word	0x0001e050


	//   ....[219]....
        /*1068*/ 	.word	0x0001e0b0


	//   ....[220]....
        /*106c*/ 	.word	0x0001e110


	//   ....[221]....
        /*1070*/ 	.word	0x0001e160


	//   ....[222]....
        /*1074*/ 	.word	0x0001e1b0


	//   ....[223]....
        /*1078*/ 	.word	0x0001e200


	//   ....[224]....
        /*107c*/ 	.word	0x0001e250


	//   ....[225]....
        /*1080*/ 	.word	0x0001e2a0


	//   ....[226]....
        /*1084*/ 	.word	0x0001e2f0


	//   ....[227]....
        /*1088*/ 	.word	0x0001e370


	//   ....[228]....
        /*108c*/ 	.word	0x0001e3f0


	//   ....[229]....
        /*1090*/ 	.word	0x0001e530


	//   ....[230]....
        /*1094*/ 	.word	0x0001e5a0


	//   ....[231]....
        /*1098*/ 	.word	0x0001e6f0


	//   ....[232]....
        /*109c*/ 	.word	0x0001e760


	//   ....[233]....
        /*10a0*/ 	.word	0x0001e7e0


	//   ....[234]....
        /*10a4*/ 	.word	0x0001e860


	//   ....[235]....
        /*10a8*/ 	.word	0x0001e9a0


	//   ....[236]....
        /*10ac*/ 	.word	0x0001ea10


	//   ....[237]....
        /*10b0*/ 	.word	0x0001eb60


	//   ....[238]....
        /*10b4*/ 	.word	0x0001ebd0


	//   ....[239]....
        /*10b8*/ 	.word	0x0001ec50


	//   ....[240]....
        /*10bc*/ 	.word	0x0001ecd0


	//   ....[241]....
        /*10c0*/ 	.word	0x0001ed50


	//   ....[242]....
        /*10c4*/ 	.word	0x0001edd0


	//   ....[243]....
        /*10c8*/ 	.word	0x0001ee20


	//   ....[244]....
        /*10cc*/ 	.word	0x0001ee70


	//   ....[245]....
        /*10d0*/ 	.word	0x0001eec0


	//   ....[246]....
        /*10d4*/ 	.word	0x0001ef00


	//   ....[247]....
        /*10d8*/ 	.word	0x0001ef50


	//   ....[248]....
        /*10dc*/ 	.word	0x0001ef90


	//   ....[249]....
        /*10e0*/ 	.word	0x0001efe0


	//   ....[250]....
        /*10e4*/ 	.word	0x0001f030


	//   ....[251]....
        /*10e8*/ 	.word	0x0001f0b0


	//   ....[252]....
        /*10ec*/ 	.word	0x0001f130


	//   ....[253]....
        /*10f0*/ 	.word	0x0001f250


	//   ....[254]....
        /*10f4*/ 	.word	0x0001f2c0


	//   ....[255]....
        /*10f8*/ 	.word	0x0001f3f0


	//   ....[0]....
        /*10fc*/ 	.word	0x0001f460


	//   ....[1]....
        /*1100*/ 	.word	0x0001f4e0


	//   ....[2]....
        /*1104*/ 	.word	0x0001f560


	//   ....[3]....
        /*1108*/ 	.word	0x0001f680


	//   ....[4]....
        /*110c*/ 	.word	0x0001f6f0


	//   ....[5]....
        /*1110*/ 	.word	0x0001f820


	//   ....[6]....
        /*1114*/ 	.word	0x0001f890


	//   ....[7]....
        /*1118*/ 	.word	0x0001f8e0


	//   ....[8]....
        /*111c*/ 	.word	0x0001f940


	//   ....[9]....
        /*1120*/ 	.word	0x0001f990


	//   ....[10]....
        /*1124*/ 	.word	0x0001f9d0


	//   ....[11]....
        /*1128*/ 	.word	0x0001fa20


	//   ....[12]....
        /*112c*/ 	.word	0x0001fa60


	//   ....[13]....
        /*1130*/ 	.word	0x0001fab0


	//   ....[14]....
        /*1134*/ 	.word	0x0001faf0


	//   ....[15]....
        /*1138*/ 	.word	0x0001fb70


	//   ....[16]....
        /*113c*/ 	.word	0x0001fbf0


	//   ....[17]....
        /*1140*/ 	.word	0x0001fc70


	//   ....[18]....
        /*1144*/ 	.word	0x0001fda0


	//   ....[19]....
        /*1148*/ 	.word	0x0001fe10


	//   ....[20]....
        /*114c*/ 	.word	0x0001ff40


	//   ....[21]....
        /*1150*/ 	.word	0x0001ffb0


	//   ....[22]....
        /*1154*/ 	.word	0x00020030


	//   ....[23]....
        /*1158*/ 	.word	0x000200b0


	//   ....[24]....
        /*115c*/ 	.word	0x00020130


	//   ....[25]....
        /*1160*/ 	.word	0x000201b0


	//   ....[26]....
        /*1164*/ 	.word	0x00020200


	//   ....[27]....
        /*1168*/ 	.word	0x00020260


	//   ....[28]....
        /*116c*/ 	.word	0x000202b0


	//   ....[29]....
        /*1170*/ 	.word	0x000202f0


	//   ....[30]....
        /*1174*/ 	.word	0x00020340


	//   ....[31]....
        /*1178*/ 	.word	0x00020380


	//   ....[32]....
        /*117c*/ 	.word	0x000203d0


	//   ....[33]....
        /*1180*/ 	.word	0x00020410


	//   ....[34]....
        /*1184*/ 	.word	0x00020470


	//   ....[35]....
        /*1188*/ 	.word	0x000204d0


	//   ....[36]....
        /*118c*/ 	.word	0x00020520


	//   ....[37]....
        /*1190*/ 	.word	0x00020580


	//   ....[38]....
        /*1194*/ 	.word	0x000205d0


	//   ....[39]....
        /*1198*/ 	.word	0x00020630


	//   ....[40]....
        /*119c*/ 	.word	0x00020680


	//   ....[41]....
        /*11a0*/ 	.word	0x000206e0


	//   ....[42]....
        /*11a4*/ 	.word	0x00020750


	//   ....[43]....
        /*11a8*/ 	.word	0x000207d0


	//   ....[44]....
        /*11ac*/ 	.word	0x00020850


	//   ....[45]....
        /*11b0*/ 	.word	0x000208c0


	//   ....[46]....
        /*11b4*/ 	.word	0x00020940


	//   ....[47]....
        /*11b8*/ 	.word	0x000209c0


	//   ....[48]....
        /*11bc*/ 	.word	0x00020a40


	//   ....[49]....
        /*11c0*/ 	.word	0x00020ab0


	//   ....[50]....
        /*11c4*/ 	.word	0x00020b30


	//   ....[51]....
        /*11c8*/ 	.word	0x00020bb0


	//   ....[52]....
        /*11cc*/ 	.word	0x00020c30


	//   ....[53]....
        /*11d0*/ 	.word	0x00020ca0


	//   ....[54]....
        /*11d4*/ 	.word	0x00020d20


	//   ....[55]....
        /*11d8*/ 	.word	0x00020da0


	//   ....[56]....
        /*11dc*/ 	.word	0x00020e20


	//   ....[57]....
        /*11e0*/ 	.word	0x00020e90


	//   ....[58]....
        /*11e4*/ 	.word	0x00021360


	//   ....[59]....
        /*11e8*/ 	.word	0x00021380


	//   ....[60]....
        /*11ec*/ 	.word	0x000213a0


	//   ....[61]....
        /*11f0*/ 	.word	0x000213b0


	//   ....[62]....
        /*11f4*/ 	.word	0x00021660


	//   ....[63]....
        /*11f8*/ 	.word	0x00021670


	//   ....[64]....
        /*11fc*/ 	.word	0x00021680


	//   ....[65]....
        /*1200*/ 	.word	0x00021690


	//   ....[66]....
        /*1204*/ 	.word	0x00021920


	//   ....[67]....
        /*1208*/ 	.word	0x00021940


	//   ....[68]....
        /*120c*/ 	.word	0x00021960


	//   ....[69]....
        /*1210*/ 	.word	0x00021970


	//   ....[70]....
        /*1214*/ 	.word	0x00021c20


	//   ....[71]....
        /*1218*/ 	.word	0x00021c30


	//   ....[72]....
        /*121c*/ 	.word	0x00021c40


	//   ....[73]....
        /*1220*/ 	.word	0x00021c50


	//   ....[74]....
        /*1224*/ 	.word	0x00021ee0


	//   ....[75]....
        /*1228*/ 	.word	0x00021f00


	//   ....[76]....
        /*122c*/ 	.word	0x00021f20


	//   ....[77]....
        /*1230*/ 	.word	0x00021f30


	//   ....[78]....
        /*1234*/ 	.word	0x000221f0


	//   ....[79]....
        /*1238*/ 	.word	0x00022210


	//   ....[80]....
        /*123c*/ 	.word	0x00022230


	//   ....[81]....
        /*1240*/ 	.word	0x00022240


	//   ....[82]....
        /*1244*/ 	.word	0x000224e0


	//   ....[83]....
        /*1248*/ 	.word	0x00022540


	//   ....[84]....
        /*124c*/ 	.word	0x00022550


	//   ....[85]....
        /*1250*/ 	.word	0x00022560


	//   ....[86]....
        /*1254*/ 	.word	0x00022820


	//   ....[87]....
        /*1258*/ 	.word	0x00022880


	//   ....[88]....
        /*125c*/ 	.word	0x00022890


	//   ....[89]....
        /*1260*/ 	.word	0x000228a0


	//   ....[90]....
        /*1264*/ 	.word	0x000262a0


	//   ....[91]....
        /*1268*/ 	.word	0x000262c0


	//   ....[92]....
        /*126c*/ 	.word	0x000262e0


	//   ....[93]....
        /*1270*/ 	.word	0x000262f0


	//   ....[94]....
        /*1274*/ 	.word	0x000264f0


	//   ....[95]....
        /*1278*/ 	.word	0x00026500


	//   ....[96]....
        /*127c*/ 	.word	0x00026510


	//   ....[97]....
        /*1280*/ 	.word	0x00026520


	//   ....[98]....
        /*1284*/ 	.word	0x00026750


	//   ....[99]....
        /*1288*/ 	.word	0x00026770


	//   ....[100]....
        /*128c*/ 	.word	0x00026790


	//   ....[101]....
        /*1290*/ 	.word	0x000267a0


	//   ....[102]....
        /*1294*/ 	.word	0x00026980


	//   ....[103]....
        /*1298*/ 	.word	0x00026990


	//   ....[104]....
        /*129c*/ 	.word	0x000269a0


	//   ....[105]....
        /*12a0*/ 	.word	0x000269b0


	//   ....[106]....
        /*12a4*/ 	.word	0x00026be0


	//   ....[107]....
        /*12a8*/ 	.word	0x00026c00


	//   ....[108]....
        /*12ac*/ 	.word	0x00026c20


	//   ....[109]....
        /*12b0*/ 	.word	0x00026c30


	//   ....[110]....
        /*12b4*/ 	.word	0x00026e10


	//   ....[111]....
        /*12b8*/ 	.word	0x00026e20


	//   ....[112]....
        /*12bc*/ 	.word	0x00026e30


	//   ....[113]....
        /*12c0*/ 	.word	0x00026e40


	//   ....[114]....
        /*12c4*/ 	.word	0x00027070


	//   ....[115]....
        /*12c8*/ 	.word	0x00027090


	//   ....[116]....
        /*12cc*/ 	.word	0x000270b0


	//   ....[117]....
        /*12d0*/ 	.word	0x000270c0


	//   ....[118]....
        /*12d4*/ 	.word	0x00027300


	//   ....[119]....
        /*12d8*/ 	.word	0x00027310


	//   ....[120]....
        /*12dc*/ 	.word	0x00027320


	//   ....[121]....
        /*12e0*/ 	.word	0x00027330


	//   ....[122]....
        /*12e4*/ 	.word	0x0002b0e0


	//   ....[123]....
        /*12e8*/ 	.word	0x0002b160


	//   ....[124]....
        /*12ec*/ 	.word	0x0002b1e0


	//   ....[125]....
        /*12f0*/ 	.word	0x0002b250


	//   ....[126]....
        /*12f4*/ 	.word	0x0002b2d0


	//   ....[127]....
        /*12f8*/ 	.word	0x0002b340


	//   ....[128]....
        /*12fc*/ 	.word	0x0002b3c0


	//   ....[129]....
        /*1300*/ 	.word	0x0002b430


	//   ....[130]....
        /*1304*/ 	.word	0x0002b4b0


	//   ....[131]....
        /*1308*/ 	.word	0x0002b530


	//   ....[132]....
        /*130c*/ 	.word	0x0002b5b0


	//   ....[133]....
        /*1310*/ 	.word	0x0002b620


	//   ....[134]....
        /*1314*/ 	.word	0x0002b6a0


	//   ....[135]....
        /*1318*/ 	.word	0x0002b710


	//   ....[136]....
        /*131c*/ 	.word	0x0002b790


	//   ....[137]....
        /*1320*/ 	.word	0x0002b800


	//   ....[138]....
        /*1324*/ 	.word	0x0002b880


	//   ....[139]....
        /*1328*/ 	.word	0x0002b900


	//   ....[140]....
        /*132c*/ 	.word	0x0002b980


	//   ....[141]....
        /*1330*/ 	.word	0x0002b9f0


	//   ....[142]....
        /*1334*/ 	.word	0x0002ba70


	//   ....[143]....
        /*1338*/ 	.word	0x0002baf0


	//   ....[144]....
        /*133c*/ 	.word	0x0002bb70


	//   ....[145]....
        /*1340*/ 	.word	0x0002bbe0


	//   ....[146]....
        /*1344*/ 	.word	0x0002bc60


	//   ....[147]....
        /*1348*/ 	.word	0x0002bce0


	//   ....[148]....
        /*134c*/ 	.word	0x0002bd50


	//   ....[149]....
        /*1350*/ 	.word	0x0002bdc0


	//   ....[150]....
        /*1354*/ 	.word	0x0002be40


	//   ....[151]....
        /*1358*/ 	.word	0x0002bec0


	//   ....[152]....
        /*135c*/ 	.word	0x0002bf30


	//   ....[153]....
        /*1360*/ 	.word	0x0002bfa0


	//   ....[154]....
        /*1364*/ 	.word	0x0002c020


	//   ....[155]....
        /*1368*/ 	.word	0x0002c0a0


	//   ....[156]....
        /*136c*/ 	.word	0x0002c120


	//   ....[157]....
        /*1370*/ 	.word	0x0002c190


	//   ....[158]....
        /*1374*/ 	.word	0x0002c210


	//   ....[159]....
        /*1378*/ 	.word	0x0002c280


	//   ....[160]....
        /*137c*/ 	.word	0x0002c300


	//   ....[161]....
        /*1380*/ 	.word	0x0002c370


	//   ....[162]....
        /*1384*/ 	.word	0x0002c3f0


	//   ....[163]....
        /*1388*/ 	.word	0x0002c470


	//   ....[164]....
        /*138c*/ 	.word	0x0002c4f0


	//   ....[165]....
        /*1390*/ 	.word	0x0002c560


	//   ....[166]....
        /*1394*/ 	.word	0x0002c5e0


	//   ....[167]....
        /*1398*/ 	.word	0x0002c650


	//   ....[168]....
        /*139c*/ 	.word	0x0002c6d0


	//   ....[169]....
        /*13a0*/ 	.word	0x0002c740


	//   ....[170]....
        /*13a4*/ 	.word	0x0002c7c0


	//   ....[171]....
        /*13a8*/ 	.word	0x0002c840


	//   ....[172]....
        /*13ac*/ 	.word	0x0002c8c0


	//   ....[173]....
        /*13b0*/ 	.word	0x0002c930


	//   ....[174]....
        /*13b4*/ 	.word	0x0002c9b0


	//   ....[175]....
        /*13b8*/ 	.word	0x0002ca20


	//   ....[176]....
        /*13bc*/ 	.word	0x0002caa0


	//   ....[177]....
        /*13c0*/ 	.word	0x0002cb10


	//   ....[178]....
        /*13c4*/ 	.word	0x0002cb90


	//   ....[179]....
        /*13c8*/ 	.word	0x0002cc10


	//   ....[180]....
        /*13cc*/ 	.word	0x0002cc90


	//   ....[181]....
        /*13d0*/ 	.word	0x0002cd00


	//   ....[182]....
        /*13d4*/ 	.word	0x0002cd80


	//   ....[183]....
        /*13d8*/ 	.word	0x0002cdf0


	//   ....[184]....
        /*13dc*/ 	.word	0x0002ce60


	//   ....[185]....
        /*13e0*/ 	.word	0x0002ced0


	//----- nvinfo : EIATTR_EXIT_INSTR_OFFSETS
	.align		4
.L_848:
        /*13e4*/ 	.byte	0x04, 0x1c
        /*13e6*/ 	.short	(.L_850 - .L_849)


	//   ....[0]....
.L_849:
        /*13e8*/ 	.word	0x00000350


	//   ....[1]....
        /*13ec*/ 	.word	0x0001bc40


	//   ....[2]....
        /*13f0*/ 	.word	0x0001bca0


	//   ....[3]....
        /*13f4*/ 	.word	0x0001bd00


	//   ....[4]....
        /*13f8*/ 	.word	0x0001cc20


	//   ....[5]....
        /*13fc*/ 	.word	0x0001cc70


	//   ....[6]....
        /*1400*/ 	.word	0x0001ccd0


	//----- nvinfo : EIATTR_CTAIDZ_USED
	.align		4
.L_850:
        /*1404*/ 	.byte	0x01, 0x04
	.zero		2


	//----- nvinfo : EIATTR_MAX_THREADS
	.align		4
        /*1408*/ 	.byte	0x04, 0x05
        /*140a*/ 	.short	(.L_852 - .L_851)
.L_851:
        /*140c*/ 	.word	0x00000080
        /*1410*/ 	.word	0x00000001
        /*1414*/ 	.word	0x00000001


	//----- nvinfo : EIATTR_CRS_STACK_SIZE
	.align		4
.L_852:
        /*1418*/ 	.byte	0x04, 0x1e
        /*141a*/ 	.short	(.L_854 - .L_853)
.L_853:
        /*141c*/ 	.word	0x00000000
.L_854:


//--------------------- .nv.info._ZN7cutlass13device_kernelIN5flash19enable_sm80_to_sm89INS1_16FlashAttnFwdSm80INS1_25CollectiveMainloopFwdSm80ILi4ELi1ELb0EN4cute5tupleIJNS5_1CILi128EEENS7_ILi64EEES8_EEELi128ENS_10bfloat16_tEfNS_4arch4Sm80ELb1ELb0ELb0ELb0ELb1ELb0ELb1ELb0EEENS1_21CollectiveEpilogueFwdINS6_IJS8_S8_S9_EEENS6_IJNS7_ILi1EEESH_SH_EEESB_SD_Li128ELb0ELb1ELb0ELb0EEENS1_30DynamicPersistentTileSchedulerILi128ELi128ELb0ELb1ELb0EEEEEEEEEvNT_6ParamsE --------------------------
	.section	.nv.info._ZN7cutlass13device_kernelIN5flash19enable_sm80_to_sm89INS1_16FlashAttnFwdSm80INS1_25CollectiveMainloopFwdSm80ILi4ELi1ELb0EN4cute5tupleIJNS5_1CILi128EEENS7_ILi64EEES8_EEELi128ENS_10bfloat16_tEfNS_4arch4Sm80ELb1ELb0ELb0ELb0ELb1ELb0ELb1ELb0EEENS1_21CollectiveEpilogueFwdINS6_IJS8_S8_S9_EEENS6_IJNS7_ILi1EEESH_SH_EEESB_SD_Li128ELb0ELb1ELb0ELb0EEENS1_30DynamicPersistentTileSchedulerILi128ELi128ELb0ELb1ELb0EEEEEEEEEvNT_6ParamsE,"",@"SHT_CUDA_INFO"
	.sectionflags	@""
	.align	4


	//----- nvinfo : EIATTR_CUDA_API_VERSION
	.align		4
        /*0000*/ 	.byte	0x04, 0x37
        /*0002*/ 	.short	(.L_856 - .L_855)
.L_855:
        /*0004*/ 	.word	0x00000082


	//----- nvinfo : EIATTR_SW2861232_WAR
	.align		4
.L_856:
        /*0008*/ 	.byte	0x01, 0x35
	.zero		2


	//----- nvinfo : EIATTR_PARAM_CBANK
	.align		4
        /*000c*/ 	.byte	0x04, 0x0a
        /*000e*/ 	.short	(.L_858 - .L_857)
	.align		4
.L_857:
        /*0010*/ 	.word	index@(.nv.constant0._ZN7cutlass13device_kernelIN5flash19enable_sm80_to_sm89INS1_16FlashAttnFwdSm80INS1_25CollectiveMainloopFwdSm80ILi4ELi1ELb0EN4cute5tupleIJNS5_1CILi128EEENS7_ILi64EEES8_EEELi128ENS_10bfloat16_tEfNS_4arch4Sm80ELb1ELb0ELb0ELb0ELb1ELb0ELb1ELb0EEENS1_21CollectiveEpilogueFwdINS6_IJS8_S8_S9_EEENS6_IJNS7_ILi1EEESH_SH_EEESB_SD_Li128ELb0ELb1ELb0ELb0EEENS1_30DynamicPersistentTileSchedulerILi128ELi128ELb0ELb1ELb0EEEEEEEEEvNT_6ParamsE)
        /*0014*/ 	.short	0x0160
        /*0016*/ 	.short	0x0428


	//----- nvinfo : EIATTR_CBANK_PARAM_SIZE
	.align		4
.L_858:
        /*0018*/ 	.byte	0x03, 0x19
        /*001a*/ 	.short	0x0428


	//----- nvinfo : EIATTR_KPARAM_INFO
	.align		4
        /*001c*/ 	.byte	0x04, 0x17
        /*001e*/ 	.short	(.L_860 - .L_859)
.L_859:
        /*0020*/ 	.word	0x00000000
        /*0024*/ 	.short	0x0000
        /*0026*/ 	.short	0x0000
        /*0028*/ 	.byte	0x00, 0xf0, 0xa1, 0x10


	//----- nvinfo : EIATTR_MAXREG_COUNT
	.align		4
.L_860:
        /*002c*/ 	.byte	0x03, 0x1b
        /*002e*/ 	.short	0x00ff


	//----- nvinfo : EIATTR_NUM_BARRIERS
	.align		4
        /*0030*/ 	.byte	0x02, 0x4c
        /*0032*/ 	.byte	0x06
	.zero		1


	//----- nvinfo : EIATTR_ANNOTATIONS
	.align		4
        /*0034*/ 	.byte	0x04, 0x55
        /*0036*/ 	.short	(.L_862 - .L_861)


	//   ....[0]....
.L_861:
        /* <DEDUP_REMOVED lines=58> */


	//----- nvinfo : EIATTR_MERCURY_ISA_VERSION
	.align		4
.L_862:
        /*03c8*/ 	.byte	0x03, 0x5f
        /*03ca*/ 	.short	0x0000


	//----- nvinfo : EIATTR_INT_WARP_WIDE_INSTR_OFFSETS
	.align		4
        /*03cc*/ 	.byte	0x04, 0x31
        /*03ce*/ 	.short	(.L_864 - .L_863)


	//   ....[0]....
.L_863:
        /*03d0*/ 	.word	0x0000ff30


	//   ....[1]....
        /*03d4*/ 	.word	0x0000ffb0


	//----- nvinfo : EIATTR_COOP_GROUP_MASK_REGIDS
	.align		4
.L_864:
        /*03d8*/ 	.byte	0x04, 0x29
        /*03da*/ 	.short	(.L_866 - .L_865)


	//   ....[0]....
.L_865:
        /*03dc*/ 	.word	0xffffffff


	//   ....[1]....
        /*03e0*/ 	.word	0xffffffff


	//   ....[2]....
        /*03e4*/ 	.word	0xffffffff


	//   ....[3]....
        /*03e8*/ 	.word	0xffffffff


	//   ....[4]....
        /*03ec*/ 	.word	0xffffffff


	//   ....[5]....
        /*03f0*/ 	.word	0xffffffff


	//   ....[6]....
        /*03f4*/ 	.word	0xffffffff


	//   ....[7]....
        /*03f8*/ 	.word	0xffffffff


	//   ....[8]....
        /*03fc*/ 	.word	0xffffffff


	//   ....[9]....
        /*0400*/ 	.word	0xffffffff


	//   ....[10]....
        /*0404*/ 	.word	0xffffffff


	//   ....[11]....
        /*0408*/ 	.word	0xffffffff


	//   ....[12]....
        /*040c*/ 	.word	0xffffffff


	//   ....[13]....
        /*0410*/ 	.word	0xffffffff


	//   ....[14]....
        /*0414*/ 	.word	0xffffffff


	//   ....[15]....
        /*0418*/ 	.word	0xffffffff


	//   ....[16]....
        /*041c*/ 	.word	0xffffffff


	//   ....[17]....
        /*0420*/ 	.word	0xffffffff


	//   ....[18]....
        /*0424*/ 	.word	0xffffffff


	//   ....[19]....
        /*0428*/ 	.word	0xffffffff


	//   ....[20]....
        /*042c*/ 	.word	0xffffffff


	//   ....[21]....
        /*0430*/ 	.word	0xffffffff


	//   ....[22]....
        /*0434*/ 	.word	0xffffffff


	//   ....[23]....
        /*0438*/ 	.word	0xffffffff


	//   ....[24]....
        /*043c*/ 	.word	0xffffffff


	//   ....[25]....
        /*0440*/ 	.word	0xffffffff


	//   ....[26]....
        /*0444*/ 	.word	0xffffffff


	//   ....[27]....
        /*0448*/ 	.word	0xffffffff


	//   ....[28]....
        /*044c*/ 	.word	0xffffffff


	//   ....[29]....
        /*0450*/ 	.word	0xffffffff


	//   ....[30]....
        /*0454*/ 	.word	0xffffffff


	//   ....[31]....
        /*0458*/ 	.word	0xffffffff


	//   ....[32]....
        /*045c*/ 	.word	0xffffffff


	//   ....[33]....
        /*0460*/ 	.word	0xffffffff


	//   ....[34]....
        /*0464*/ 	.word	0xffffffff


	//   ....[35]....
        /*0468*/ 	.word	0xffffffff


	//   ....[36]....
        /*046c*/ 	.word	0xffffffff


	//   ....[37]....
        /*0470*/ 	.word	0xffffffff


	//   ....[38]....
        /*0474*/ 	.word	0xffffffff


	//   ....[39]....
        /*0478*/ 	.word	0xffffffff


	//   ....[40]....
        /*047c*/ 	.word	0xffffffff


	//   ....[41]....
        /*0480*/ 	.word	0xffffffff


	//   ....[42]....
        /*0484*/ 	.word	0xffffffff


	//   ....[43]....
        /*0488*/ 	.word	0xffffffff


	//   ....[44]....
        /*048c*/ 	.word	0xffffffff


	//   ....[45]....
        /*0490*/ 	.word	0xffffffff


	//   ....[46]....
        /*0494*/ 	.word	0xffffffff


	//   ....[47]....
        /*0498*/ 	.word	0xffffffff


	//   ....[48]....
        /*049c*/ 	.word	0xffffffff


	//   ....[49]....
        /*04a0*/ 	.word	0xffffffff


	//   ....[50]....
        /*04a4*/ 	.word	0xffffffff


	//   ....[51]....
        /*04a8*/ 	.word	0xffffffff


	//   ....[52]....
        /*04ac*/ 	.word	0xffffffff


	//   ....[53]....
        /*04b0*/ 	.word	0xffffffff


	//   ....[54]....
        /*04b4*/ 	.word	0xffffffff


	//   ....[55]....
        /*04b8*/ 	.word	0xffffffff


	//   ....[56]....
        /*04bc*/ 	.word	0xffffffff


	//   ....[57]....
        /*04c0*/ 	.word	0xffffffff


	//   ....[58]....
        /*04c4*/ 	.word	0xffffffff


	//   ....[59]....
        /*04c8*/ 	.word	0xffffffff


	//   ....[60]....
        /*04cc*/ 	.word	0xffffffff


	//   ....[61]....
        /*04d0*/ 	.word	0xffffffff


	//   ....[62]....
        /*04d4*/ 	.word	0xffffffff


	//   ....[63]....
        /*04d8*/ 	.word	0xffffffff


	//   ....[64]....
        /*04dc*/ 	.word	0xffffffff


	//   ....[65]....
        /*04e0*/ 	.word	0xffffffff


	//   ....[66]....
        /*04e4*/ 	.word	0xffffffff


	//   ....[67]....
        /*04e8*/ 	.word	0xffffffff


	//   ....[68]....
        /*04ec*/ 	.word	0xffffffff


	//   ....[69]....
        /*04f0*/ 	.word	0xffffffff


	//   ....[70]....
        /*04f4*/ 	.word	0xffffffff


	//   ....[71]....
        /*04f8*/ 	.word	0xffffffff


	//   ....[72]....
        /*04fc*/ 	.word	0xffffffff


	//   ....[73]....
        /*0500*/ 	.word	0xffffffff


	//   ....[74]....
        /*0504*/ 	.word	0xffffffff


	//   ....[75]....
        /*0508*/ 	.word	0xffffffff


	//   ....[76]....
        /*050c*/ 	.word	0xffffffff


	//   ....[77]....
        /*0510*/ 	.word	0xffffffff


	//   ....[78]....
        /*0514*/ 	.word	0xffffffff


	//   ....[79]....
        /*0518*/ 	.word	0xffffffff


	//   ....[80]....
        /*051c*/ 	.word	0xffffffff


	//   ....[81]....
        /*0520*/ 	.word	0xffffffff


	//   ....[82]....
        /*0524*/ 	.word	0xffffffff


	//   ....[83]....
        /*0528*/ 	.word	0xffffffff


	//   ....[84]....
        /*052c*/ 	.word	0xffffffff


	//   ....[85]....
        /*0530*/ 	.word	0xffffffff


	//   ....[86]....
        /*0534*/ 	.word	0xffffffff


	//   ....[87]....
        /*0538*/ 	.word	0xffffffff


	//   ....[88]....
        /*053c*/ 	.word	0xffffffff


	//   ....[89]....
        /*0540*/ 	.word	0xffffffff


	//   ....[90]....
        /*0544*/ 	.word	0xffffffff


	//   ....[91]....
        /*0548*/ 	.word	0xffffffff


	//   ....[92]....
        /*054c*/ 	.word	0xffffffff


	//   ....[93]....
        /*0550*/ 	.word	0xffffffff


	//   ....[94]....
        /*0554*/ 	.word	0xffffffff


	//   ....[95]....
        /*0558*/ 	.word	0xffffffff


	//   ....[96]....
        /*055c*/ 	.word	0xffffffff


	//   ....[97]....
        /*0560*/ 	.word	0xffffffff


	//   ....[98]....
        /*0564*/ 	.word	0xffffffff


	//   ....[99]....
        /*0568*/ 	.word	0xffffffff


	//   ....[100]....
        /*056c*/ 	.word	0xffffffff


	//   ....[101]....
        /*0570*/ 	.word	0xffffffff


	//   ....[102]....
        /*0574*/ 	.word	0xffffffff


	//   ....[103]....
        /*0578*/ 	.word	0xffffffff


	//   ....[104]....
        /*057c*/ 	.word	0xffffffff


	//   ....[105]....
        /*0580*/ 	.word	0xffffffff


	//   ....[106]....
        /*0584*/ 	.word	0xffffffff


	//   ....[107]....
        /*0588*/ 	.word	0xffffffff


	//   ....[108]....
        /*058c*/ 	.word	0xffffffff


	//   ....[109]....
        /*0590*/ 	.word	0xffffffff


	//   ....[110]....
        /*0594*/ 	.word	0xffffffff


	//   ....[111]....
        /*0598*/ 	.word	0xffffffff


	//   ....[112]....
        /*059c*/ 	.word	0xffffffff


	//   ....[113]....
        /*05a0*/ 	.word	0xffffffff


	//   ....[114]....
        /*05a4*/ 	.word	0xffffffff


	//   ....[115]....
        /*05a8*/ 	.word	0xffffffff


	//   ....[116]....
        /*05ac*/ 	.word	0xffffffff


	//   ....[117]....
        /*05b0*/ 	.word	0xffffffff


	//   ....[118]....
        /*05b4*/ 	.word	0xffffffff


	//   ....[119]....
        /*05b8*/ 	.word	0xffffffff


	//   ....[120]....
        /*05bc*/ 	.word	0xffffffff


	//   ....[121]....
        /*05c0*/ 	.word	0xffffffff


	//   ....[122]....
        /*05c4*/ 	.word	0xffffffff


	//   ....[123]....
        /*05c8*/ 	.word	0xffffffff


	//   ....[124]....
        /*05cc*/ 	.word	0xffffffff


	//   ....[125]....
        /*05d0*/ 	.word	0xffffffff


	//   ....[126]....
        /*05d4*/ 	.word	0xffffffff


	//   ....[127]....
        /*05d8*/ 	.word	0xffffffff


	//   ....[128]....
        /*05dc*/ 	.word	0xffffffff


	//   ....[129]....
        /*05e0*/ 	.word	0xffffffff


	//   ....[130]....
        /*05e4*/ 	.word	0xffffffff


	//   ....[131]....
        /*05e8*/ 	.word	0xffffffff


	//   ....[132]....
        /*05ec*/ 	.word	0xffffffff


	//   ....[133]....
        /*05f0*/ 	.word	0xffffffff


	//   ....[134]....
        /*05f4*/ 	.word	0xffffffff


	//   ....[135]....
        /*05f8*/ 	.word	0xffffffff


	//   ....[136]....
        /*05fc*/ 	.word	0xffffffff


	//   ....[137]....
        /*0600*/ 	.word	0xffffffff


	//   ....[138]....
        /*0604*/ 	.word	0xffffffff


	//   ....[139]....
        /*0608*/ 	.word	0xffffffff


	//   ....[140]....
        /*060c*/ 	.word	0xffffffff


	//   ....[141]....
        /*0610*/ 	.word	0xffffffff


	//   ....[142]....
        /*0614*/ 	.word	0xffffffff


	//   ....[143]....
        /*0618*/ 	.word	0xffffffff


	//   ....[144]....
        /*061c*/ 	.word	0xffffffff


	//   ....[145]....
        /*0620*/ 	.word	0xffffffff


	//   ....[146]....
        /*0624*/ 	.word	0xffffffff


	//   ....[147]....
        /*0628*/ 	.word	0xffffffff


	//   ....[148]....
        /*062c*/ 	.word	0xffffffff


	//   ....[149]....
        /*0630*/ 	.word	0xffffffff


	//   ....[150]....
        /*0634*/ 	.word	0xffffffff


	//   ....[151]....
        /*0638*/ 	.word	0xffffffff


	//   ....[152]....
        /*063c*/ 	.word	0xffffffff


	//   ....[153]....
        /*0640*/ 	.word	0xffffffff


	//   ....[154]....
        /*0644*/ 	.word	0xffffffff


	//   ....[155]....
        /*0648*/ 	.word	0xffffffff


	//   ....[156]....
        /*064c*/ 	.word	0xffffffff


	//   ....[157]....
        /*0650*/ 	.word	0xffffffff


	//   ....[158]....
        /*0654*/ 	.word	0xffffffff


	//   ....[159]....
        /*0658*/ 	.word	0xffffffff


	//   ....[160]....
        /*065c*/ 	.word	0xffffffff


	//   ....[161]....
        /*0660*/ 	.word	0xffffffff


	//   ....[162]....
        /*0664*/ 	.word	0xffffffff


	//   ....[163]....
        /*0668*/ 	.word	0xffffffff


	//   ....[164]....
        /*066c*/ 	.word	0xffffffff


	//   ....[165]....
        /*0670*/ 	.word	0xffffffff


	//   ....[166]....
        /*0674*/ 	.word	0xffffffff


	//   ....[167]....
        /*0678*/ 	.word	0xffffffff


	//   ....[168]....
        /*067c*/ 	.word	0xffffffff


	//   ....[169]....
        /*0680*/ 	.word	0xffffffff


	//   ....[170]....
        /*0684*/ 	.word	0xffffffff


	//   ....[171]....
        /*0688*/ 	.word	0xffffffff


	//   ....[172]....
        /*068c*/ 	.word	0xffffffff


	//   ....[173]....
        /*0690*/ 	.word	0xffffffff


	//   ....[174]....
        /*0694*/ 	.word	0xffffffff


	//   ....[175]....
        /*0698*/ 	.word	0xffffffff


	//   ....[176]....
        /*069c*/ 	.word	0xffffffff


	//   ....[177]....
        /*06a0*/ 	.word	0xffffffff


	//   ....[178]....
        /*06a4*/ 	.word	0xffffffff


	//   ....[179]....
        /*06a8*/ 	.word	0xffffffff


	//   ....[180]....
        /*06ac*/ 	.word	0xffffffff


	//   ....[181]....
        /*06b0*/ 	.word	0xffffffff


	//   ....[182]....
        /*06b4*/ 	.word	0xffffffff


	//   ....[183]....
        /*06b8*/ 	.word	0xffffffff


	//   ....[184]....
        /*06bc*/ 	.word	0xffffffff


	//   ....[185]....
        /*06c0*/ 	.word	0xffffffff


	//   ....[186]....
        /*06c4*/ 	.word	0xffffffff


	//   ....[187]....
        /*06c8*/ 	.word	0xffffffff


	//   ....[188]....
        /*06cc*/ 	.word	0xffffffff


	//   ....[189]....
        /*06d0*/ 	.word	0xffffffff


	//   ....[190]....
        /*06d4*/ 	.word	0xffffffff


	//   ....[191]....
        /*06d8*/ 	.word	0xffffffff


	//   ....[192]....
        /*06dc*/ 	.word	0xffffffff


	//   ....[193]....
        /*06e0*/ 	.word	0xffffffff


	//   ....[194]....
        /*06e4*/ 	.word	0xffffffff


	//   ....[195]....
        /*06e8*/ 	.word	0xffffffff


	//   ....[196]....
        /*06ec*/ 	.word	0xffffffff


	//   ....[197]....
        /*06f0*/ 	.word	0xffffffff


	//   ....[198]....
        /*06f4*/ 	.word	0xffffffff


	//   ....[199]....
        /*06f8*/ 	.word	0xffffffff


	//   ....[200]....
        /*06fc*/ 	.word	0xffffffff


	//   ....[201]....
        /*0700*/ 	.word	0xffffffff


	//   ....[202]....
        /*0704*/ 	.word	0xffffffff


	//   ....[203]....
        /*0708*/ 	.word	0xffffffff


	//   ....[204]....
        /*070c*/ 	.word	0xffffffff


	//   ....[205]....
        /*0710*/ 	.word	0xffffffff


	//   ....[206]....
        /*0714*/ 	.word	0xffffffff


	//   ....[207]....
        /*0718*/ 	.word	0xffffffff


	//   ....[208]....
        /*071c*/ 	.word	0xffffffff


	//   ....[209]....
        /*0720*/ 	.word	0xffffffff


	//   ....[210]....
        /*0724*/ 	.word	0xffffffff


	//   ....[211]....
        /*0728*/ 	.word	0xffffffff


	//   ....[212]....
        /*072c*/ 	.word	0xffffffff


	//   ....[213]....
        /*0730*/ 	.word	0xffffffff


	//   ....[214]....
        /*0734*/ 	.word	0xffffffff


	//   ....[215]....
        /*0738*/ 	.word	0xffffffff


	//   ....[216]....
        /*073c*/ 	.word	0xffffffff


	//   ....[217]....
        /*0740*/ 	.word	0xffffffff


	//   ....[218]....
        /*0744*/ 	.word	0xffffffff


	//   ....[219]....
        /*0748*/ 	.word	0xffffffff


	//   ....[220]....
        /*074c*/ 	.word	0xffffffff


	//   ....[221]....
        /*0750*/ 	.word	0xffffffff


	//   ....[222]....
        /*0754*/ 	.word	0xffffffff


	//   ....[223]....
        /*0758*/ 	.word	0xffffffff


	//   ....[224]....
        /*075c*/ 	.word	0xffffffff


	//   ....[225]....
        /*0760*/ 	.word	0xffffffff


	//   ....[226]....
        /*0764*/ 	.word	0xffffffff


	//   ....[227]....
        /*0768*/ 	.word	0xffffffff


	//   ....[228]....
        /*076c*/ 	.word	0xffffffff


	//   ....[229]....
        /*0770*/ 	.word	0xffffffff


	//   ....[230]....
        /*0774*/ 	.word	0xffffffff


	//   ....[231]....
        /*0778*/ 	.word	0xffffffff


	//   ....[232]....
        /*077c*/ 	.word	0xffffffff


	//   ....[233]....
        /*0780*/ 	.word	0xffffffff


	//   ....[234]....
        /*0784*/ 	.word	0xffffffff


	//   ....[235]....
        /*0788*/ 	.word	0xffffffff


	//   ....[236]....
        /*078c*/ 	.word	0xffffffff


	//   ....[237]....
        /*0790*/ 	.word	0xffffffff


	//   ....[238]....
        /*0794*/ 	.word	0xffffffff


	//   ....[239]....
        /*0798*/ 	.word	0xffffffff


	//   ....[240]....
        /*079c*/ 	.word	0xffffffff


	//   ....[241]....
        /*07a0*/ 	.word	0xffffffff


	//   ....[242]....
        /*07a4*/ 	.word	0xffffffff


	//   ....[243]....
        /*07a8*/ 	.word	0xffffffff


	//   ....[244]....
        /*07ac*/ 	.word	0xffffffff


	//   ....[245]....
        /*07b0*/ 	.word	0xffffffff


	//   ....[246]....
        /*07b4*/ 	.word	0xffffffff


	//   ....[247]....
        /*07b8*/ 	.word	0xffffffff


	//   ....[248]....
        /*07bc*/ 	.word	0xffffffff


	//   ....[249]....
        /*07c0*/ 	.word	0xffffffff


	//   ....[250]....
        /*07c4*/ 	.word	0xffffffff


	//   ....[251]....
        /*07c8*/ 	.word	0xffffffff


	//   ....[252]....
        /*07cc*/ 	.word	0xffffffff


	//   ....[253]....
        /*07d0*/ 	.word	0xffffffff


	//   ....[254]....
        /*07d4*/ 	.word	0xffffffff


	//   ....[255]....
        /*07d8*/ 	.word	0xffffffff


	//   ....[0]....
        /*07dc*/ 	.word	0xffffffff


	//   ....[1]....
        /*07e0*/ 	.word	0xffffffff


	//   ....[2]....
        /*07e4*/ 	.word	0xffffffff


	//   ....[3]....
        /*07e8*/ 	.word	0xffffffff


	//   ....[4]....
        /*07ec*/ 	.word	0xffffffff


	//----- nvinfo : EIATTR_COOP_GROUP_INSTR_OFFSETS
	.align		4
.L_866:
        /*07f0*/ 	.byte	0x04, 0x28
        /*07f2*/ 	.short	(.L_868 - .L_867)


	//   ....[0]....
.L_867:
        /*07f4*/ 	.word	0x00000050


	//   ....[1]....
        /*07f8*/ 	.word	0x00001530


	//   ....[2]....
        /*07fc*/ 	.word	0x00001550


	//   ....[3]....
        /*0800*/ 	.word	0x000016e0


	//   ....[4]....
        /*0804*/ 	.word	0x000016f0


	//   ....[5]....
        /*0808*/ 	.word	0x00001810


	//   ....[6]....
        /*080c*/ 	.word	0x00001830


	//   ....[7]....
        /*0810*/ 	.word	0x00001950


	//   ....[8]....
        /*0814*/ 	.word	0x00001960


	//   ....[9]....
        /*0818*/ 	.word	0x00001a80


	//   ....[10]....
        /*081c*/ 	.word	0x00001aa0


	//   ....[11]....
        /*0820*/ 	.word	0x00001bc0


	//   ....[12]....
        /*0824*/ 	.word	0x00001bd0


	//   ....[13]....
        /*0828*/ 	.word	0x00001cf0


	//   ....[14]....
        /*082c*/ 	.word	0x00001d10


	//   ....[15]....
        /*0830*/ 	.word	0x00001e30


	//   ....[16]....
        /*0834*/ 	.word	0x00001e40


	//   ....[17]....
        /*0838*/ 	.word	0x00002330


	//   ....[18]....
        /*083c*/ 	.word	0x00002350


	//   ....[19]....
        /*0840*/ 	.word	0x00002370


	//   ....[20]....
        /*0844*/ 	.word	0x00002380


	//   ....[21]....
        /*0848*/ 	.word	0x000023c0


	//   ....[22]....
        /*084c*/ 	.word	0x000023e0


	//   ....[23]....
        /*0850*/ 	.word	0x00002420


	//   ....[24]....
        /*0854*/ 	.word	0x00002430


	//   ....[25]....
        /*0858*/ 	.word	0x000027b0


	//   ....[26]....
        /*085c*/ 	.word	0x000027d0


	//   ....[27]....
        /*0860*/ 	.word	0x000027f0


	//   ....[28]....
        /*0864*/ 	.word	0x00002820


	//   ....[29]....
        /*0868*/ 	.word	0x00002830


	//   ....[30]....
        /*086c*/ 	.word	0x00002840


	//   ....[31]....
        /*0870*/ 	.word	0x00002850


	//   ....[32]....
        /*0874*/ 	.word	0x00002870


	//   ....[33]....
        /*0878*/ 	.word	0x000037f0


	//   ....[34]....
        /*087c*/ 	.word	0x00003810


	//   ....[35]....
        /*0880*/ 	.word	0x00003840


	//   ....[36]....
        /*0884*/ 	.word	0x00003850


	//   ....[37]....
        /*0888*/ 	.word	0x00003860


	//   ....[38]....
        /*088c*/ 	.word	0x00003870


	//   ....[39]....
        /*0890*/ 	.word	0x00003990


	//   ....[40]....
        /*0894*/ 	.word	0x000039a0


	//   ....[41]....
        /*0898*/ 	.word	0x00003bc0


	//   ....[42]....
        /*089c*/ 	.word	0x00003e00


	//   ....[43]....
        /*08a0*/ 	.word	0x00003e10


	//   ....[44]....
        /*08a4*/ 	.word	0x00003e20


	//   ....[45]....
        /*08a8*/ 	.word	0x00004820


	//   ....[46]....
        /*08ac*/ 	.word	0x00004850


	//   ....[47]....
        /*08b0*/ 	.word	0x00004870


	//   ....[48]....
        /*08b4*/ 	.word	0x00004880


	//   ....[49]....
        /*08b8*/ 	.word	0x000048b0


	//   ....[50]....
        /*08bc*/ 	.word	0x000048d0


	//   ....[51]....
        /*08c0*/ 	.word	0x000048f0


	//   ....[52]....
        /*08c4*/ 	.word	0x00004900


	//   ....[53]....
        /*08c8*/ 	.word	0x00006a70


	//   ....[54]....
        /*08cc*/ 	.word	0x00006a90


	//   ....[55]....
        /*08d0*/ 	.word	0x00006b00


	//   ....[56]....
        /*08d4*/ 	.word	0x00006b40


	//   ....[57]....
        /*08d8*/ 	.word	0x00006b50


	//   ....[58]....
        /*08dc*/ 	.word	0x00006bc0


	//   ....[59]....
        /*08e0*/ 	.word	0x00006bd0


	//   ....[60]....
        /*08e4*/ 	.word	0x00006bf0


	//   ....[61]....
        /*08e8*/ 	.word	0x00007aa0


	//   ....[62]....
        /*08ec*/ 	.word	0x00007ac0


	//   ....[63]....
        /*08f0*/ 	.word	0x00007ae0


	//   ....[64]....
        /*08f4*/ 	.word	0x00007b40


	//   ....[65]....
        /*08f8*/ 	.word	0x00007b70


	//   ....[66]....
        /*08fc*/ 	.word	0x00007b80


	//   ....[67]....
        /*0900*/ 	.word	0x00007b90


	//   ....[68]....
        /*0904*/ 	.word	0x00007ba0


	//   ....[69]....
        /*0908*/ 	.word	0x00007e70


	//   ....[70]....
        /*090c*/ 	.word	0x000080b0


	//   ....[71]....
        /*0910*/ 	.word	0x000080e0


	//   ....[72]....
        /*0914*/ 	.word	0x00008110


	//   ....[73]....
        /*0918*/ 	.word	0x00008770


	//   ....[74]....
        /*091c*/ 	.word	0x00008870


	//   ....[75]....
        /*0920*/ 	.word	0x00008960


	//   ....[76]....
        /*0924*/ 	.word	0x00008a60


	//   ....[77]....
        /*0928*/ 	.word	0x00008a80


	//   ....[78]....
        /*092c*/ 	.word	0x00008aa0


	//   ....[79]....
        /*0930*/ 	.word	0x00008bc0


	//   ....[80]....
        /*0934*/ 	.word	0x00008be0


	//   ....[81]....
        /*0938*/ 	.word	0x0000b590


	//   ....[82]....
        /*093c*/ 	.word	0x0000b5b0


	//   ....[83]....
        /*0940*/ 	.word	0x0000b610


	//   ....[84]....
        /*0944*/ 	.word	0x0000b660


	//   ....[85]....
        /*0948*/ 	.word	0x0000b690


	//   ....[86]....
        /*094c*/ 	.word	0x0000b6b0


	//   ....[87]....
        /*0950*/ 	.word	0x0000b6d0


	//   ....[88]....
        /*0954*/ 	.word	0x0000b6e0


	//   ....[89]....
        /*0958*/ 	.word	0x0000c550


	//   ....[90]....
        /*095c*/ 	.word	0x0000c570


	//   ....[91]....
        /*0960*/ 	.word	0x0000c5a0


	//   ....[92]....
        /*0964*/ 	.word	0x0000c5c0


	//   ....[93]....
        /*0968*/ 	.word	0x0000c620


	//   ....[94]....
        /*096c*/ 	.word	0x0000c640


	//   ....[95]....
        /*0970*/ 	.word	0x0000c6a0


	//   ....[96]....
        /*0974*/ 	.word	0x0000c6c0


	//   ....[97]....
        /*0978*/ 	.word	0x0000cc20


	//   ....[98]....
        /*097c*/ 	.word	0x0000cc40


	//   ....[99]....
        /*0980*/ 	.word	0x0000cc50


	//   ....[100]....
        /*0984*/ 	.word	0x0000cc80


	//   ....[101]....
        /*0988*/ 	.word	0x0000cc90


	//   ....[102]....
        /*098c*/ 	.word	0x0000ccb0


	//   ....[103]....
        /*0990*/ 	.word	0x0000cce0


	//   ....[104]....
        /*0994*/ 	.word	0x0000cd00


	//   ....[105]....
        /*0998*/ 	.word	0x0000f330


	//   ....[106]....
        /*099c*/ 	.word	0x0000f3a0


	//   ....[107]....
        /*09a0*/ 	.word	0x0000f3b0


	//   ....[108]....
        /*09a4*/ 	.word	0x0000f3c0


	//   ....[109]....
        /*09a8*/ 	.word	0x0000f3f0


	//   ....[110]....
        /*09ac*/ 	.word	0x0000f410


	//   ....[111]....
        /*09b0*/ 	.word	0x0000f420


	//   ....[112]....
        /*09b4*/ 	.word	0x0000f430


	//   ....[113]....
        /*09b8*/ 	.word	0x00010990


	//   ....[114]....
        /*09bc*/ 	.word	0x00010da0


	//   ....[115]....
        /*09c0*/ 	.word	0x00010dc0


	//   ....[116]....
        /*09c4*/ 	.word	0x00010dd0


	//   ....[117]....
        /*09c8*/ 	.word	0x00010de0


	//   ....[118]....
        /*09cc*/ 	.word	0x00010df0


	//   ....[119]....
        /*09d0*/ 	.word	0x00010e00


	//   ....[120]....
        /*09d4*/ 	.word	0x00010e10


	//   ....[121]....
        /*09d8*/ 	.word	0x00010e20


	//   ....[122]....
        /*09dc*/ 	.word	0x000110b0


	//   ....[123]....
        /*09e0*/ 	.word	0x000110c0


	//   ....[124]....
        /*09e4*/ 	.word	0x000111a0


	//   ....[125]....
        /*09e8*/ 	.word	0x000111d0


	//   ....[126]....
        /*09ec*/ 	.word	0x00011290


	//   ....[127]....
        /*09f0*/ 	.word	0x000112c0


	//   ....[128]....
        /*09f4*/ 	.word	0x00011380


	//   ....[129]....
        /*09f8*/ 	.word	0x000113b0


	//   ....[130]....
        /*09fc*/ 	.word	0x00011470


	//   ....[131]....
        /*0a00*/ 	.word	0x000114a0


	//   ....[132]....
        /*0a04*/ 	.word	0x00011560


	//   ....[133]....
        /*0a08*/ 	.word	0x00011590


	//   ....[134]....
        /*0a0c*/ 	.word	0x00011650


	//   ....[135]....
        /*0a10*/ 	.word	0x00011680


	//   ....[136]....
        /*0a14*/ 	.word	0x00011740


	//   ....[137]....
        /*0a18*/ 	.word	0x00011760


	//   ....[138]....
        /*0a1c*/ 	.word	0x00011cb0


	//   ....[139]....
        /*0a20*/ 	.word	0x00011cd0


	//   ....[140]....
        /*0a24*/ 	.word	0x00011e50


	//   ....[141]....
        /*0a28*/ 	.word	0x00011e60


	//   ....[142]....
        /*0a2c*/ 	.word	0x00011f70


	//   ....[143]....
        /*0a30*/ 	.word	0x00011f90


	//   ....[144]....
        /*0a34*/ 	.word	0x000120a0


	//   ....[145]....
        /*0a38*/ 	.word	0x000120b0


	//   ....[146]....
        /*0a3c*/ 	.word	0x000121c0


	//   ....[147]....
        /*0a40*/ 	.word	0x000121e0


	//   ....[148]....
        /*0a44*/ 	.word	0x000122f0


	//   ....[149]....
        /*0a48*/ 	.word	0x00012300


	//   ....[150]....
        /*0a4c*/ 	.word	0x00012410


	//   ....[151]....
        /*0a50*/ 	.word	0x00012430


	//   ....[152]....
        /*0a54*/ 	.word	0x00012540


	//   ....[153]....
        /*0a58*/ 	.word	0x00012550


	//   ....[154]....
        /*0a5c*/ 	.word	0x000126d0


	//   ....[155]....
        /*0a60*/ 	.word	0x000127c0


	//   ....[156]....
        /*0a64*/ 	.word	0x00012830


	//   ....[157]....
        /*0a68*/ 	.word	0x000128a0


	//   ....[158]....
        /*0a6c*/ 	.word	0x00012900


	//   ....[159]....
        /*0a70*/ 	.word	0x00012970


	//   ....[160]....
        /*0a74*/ 	.word	0x000129e0


	//   ....[161]....
        /*0a78*/ 	.word	0x00012a50


	//   ....[162]....
        /*0a7c*/ 	.word	0x00012ab0


	//   ....[163]....
        /*0a80*/ 	.word	0x00012b20


	//   ....[164]....
        /*0a84*/ 	.word	0x00012b90


	//   ....[165]....
        /*0a88*/ 	.word	0x00012c00


	//   ....[166]....
        /*0a8c*/ 	.word	0x00012c60


	//   ....[167]....
        /*0a90*/ 	.word	0x00012cd0


	//   ....[168]....
        /*0a94*/ 	.word	0x00012d40


	//   ....[169]....
        /*0a98*/ 	.word	0x00012db0


	//   ....[170]....
        /*0a9c*/ 	.word	0x00012e10


	//   ....[171]....
        /*0aa0*/ 	.word	0x00012e80


	//   ....[172]....
        /*0aa4*/ 	.word	0x00012ef0


	//   ....[173]....
        /*0aa8*/ 	.word	0x00013010


	//   ....[174]....
        /*0aac*/ 	.word	0x00013070


	//   ....[175]....
        /*0ab0*/ 	.word	0x000131b0


	//   ....[176]....
        /*0ab4*/ 	.word	0x00013210


	//   ....[177]....
        /*0ab8*/ 	.word	0x00013350


	//   ....[178]....
        /*0abc*/ 	.word	0x000133b0


	//   ....[179]....
        /*0ac0*/ 	.word	0x00013420


	//   ....[180]....
        /*0ac4*/ 	.word	0x00013490


	//   ....[181]....
        /*0ac8*/ 	.word	0x00013700


	//   ....[182]....
        /*0acc*/ 	.word	0x00013970


	//   ....[183]....
        /*0ad0*/ 	.word	0x00013f90


	//   ....[184]....
        /*0ad4*/ 	.word	0x00013fe0


	//   ....[185]....
        /*0ad8*/ 	.word	0x00014030


	//   ....[186]....
        /*0adc*/ 	.word	0x00014080


	//   ....[187]....
        /*0ae0*/ 	.word	0x000140d0


	//   ....[188]....
        /*0ae4*/ 	.word	0x00014120


	//   ....[189]....
        /*0ae8*/ 	.word	0x00014170


	//   ....[190]....
        /*0aec*/ 	.word	0x000141c0


	//   ....[191]....
        /*0af0*/ 	.word	0x00014230


	//   ....[192]....
        /*0af4*/ 	.word	0x000142a0


	//   ....[193]....
        /*0af8*/ 	.word	0x000143c0


	//   ....[194]....
        /*0afc*/ 	.word	0x00014420


	//   ....[195]....
        /*0b00*/ 	.word	0x00014560


	//   ....[196]....
        /*0b04*/ 	.word	0x000145c0


	//   ....[197]....
        /*0b08*/ 	.word	0x00014700


	//   ....[198]....
        /*0b0c*/ 	.word	0x00014760


	//   ....[199]....
        /*0b10*/ 	.word	0x000147d0


	//   ....[200]....
        /*0b14*/ 	.word	0x00014840


	//   ....[201]....
        /*0b18*/ 	.word	0x00014960


	//   ....[202]....
        /*0b1c*/ 	.word	0x000149c0


	//   ....[203]....
        /*0b20*/ 	.word	0x00014b00


	//   ....[204]....
        /*0b24*/ 	.word	0x00014b60


	//   ....[205]....
        /*0b28*/ 	.word	0x00014ca0


	//   ....[206]....
        /*0b2c*/ 	.word	0x00014d00


	//   ....[207]....
        /*0b30*/ 	.word	0x00014d70


	//   ....[208]....
        /*0b34*/ 	.word	0x00014de0


	//   ....[209]....
        /*0b38*/ 	.word	0x00015040


	//   ....[210]....
        /*0b3c*/ 	.word	0x000152a0


	//   ....[211]....
        /*0b40*/ 	.word	0x000158e0


	//   ....[212]....
        /*0b44*/ 	.word	0x00015920


	//   ....[213]....
        /*0b48*/ 	.word	0x00015970


	//   ....[214]....
        /*0b4c*/ 	.word	0x000159b0


	//   ....[215]....
        /*0b50*/ 	.word	0x00015a00


	//   ....[216]....
        /*0b54*/ 	.word	0x00015a40


	//   ....[217]....
        /*0b58*/ 	.word	0x00015a90


	//   ....[218]....
        /*0b5c*/ 	.word	0x00015ad0


	//   ....[219]....
        /*0b60*/ 	.word	0x00015b30


	//   ....[220]....
        /*0b64*/ 	.word	0x00015ba0


	//   ....[221]....
        /*0b68*/ 	.word	0x00015c10


	//   ....[222]....
        /*0b6c*/ 	.word	0x00015d20


	//   ....[223]....
        /*0b70*/ 	.word	0x00015d80


	//   ....[224]....
        /*0b74*/ 	.word	0x00015e90


	//   ....[225]....
        /*0b78*/ 	.word	0x00015ef0


	//   ....[226]....
        /*0b7c*/ 	.word	0x00016000


	//   ....[227]....
        /*0b80*/ 	.word	0x00016060


	//   ....[228]....
        /*0b84*/ 	.word	0x000160b0


	//   ....[229]....
        /*0b88*/ 	.word	0x000160f0


	//   ....[230]....
        /*0b8c*/ 	.word	0x00016140


	//   ....[231]....
        /*0b90*/ 	.word	0x00016180


	//   ....[232]....
        /*0b94*/ 	.word	0x000161d0


	//   ....[233]....
        /*0b98*/ 	.word	0x00016210


	//   ....[234]....
        /*0b9c*/ 	.word	0x00016260


	//   ....[235]....
        /*0ba0*/ 	.word	0x000162a0


	//   ....[236]....
        /*0ba4*/ 	.word	0x000162f0


	//   ....[237]....
        /*0ba8*/ 	.word	0x00016350


	//   ....[238]....
        /*0bac*/ 	.word	0x000163a0


	//   ....[239]....
        /*0bb0*/ 	.word	0x00016400


	//   ....[240]....
        /*0bb4*/ 	.word	0x00016450


	//   ....[241]....
        /*0bb8*/ 	.word	0x000164b0


	//   ....[242]....
        /*0bbc*/ 	.word	0x00016500


	//   ....[243]....
        /*0bc0*/ 	.word	0x00016560


	//   ....[244]....
        /*0bc4*/ 	.word	0x000165d0


	//   ....[245]....
        /*0bc8*/ 	.word	0x00016640


	//   ....[246]....
        /*0bcc*/ 	.word	0x000166b0


	//   ....[247]....
        /*0bd0*/ 	.word	0x00016710


	//   ....[248]....
        /*0bd4*/ 	.word	0x00016780


	//   ....[249]....
        /*0bd8*/ 	.word	0x000167f0


	//   ....[250]....
        /*0bdc*/ 	.word	0x00016860


	//   ....[251]....
        /*0be0*/ 	.word	0x000168c0


	//   ....[252]....
        /*0be4*/ 	.word	0x00016930


	//   ....[253]....
        /*0be8*/ 	.word	0x000169a0


	//   ....[254]....
        /*0bec*/ 	.word	0x00016a10


	//   ....[255]....
        /*0bf0*/ 	.word	0x00016a70


	//   ....[0]....
        /*0bf4*/ 	.word	0x00016ae0


	//   ....[1]....
        /*0bf8*/ 	.word	0x00016b50


	//   ....[2]....
        /*0bfc*/ 	.word	0x00016bc0


	//   ....[3]....
        /*0c00*/ 	.word	0x00016c20


	//   ....[4]....
        /*0c04*/ 	.word	0x00016c90


	//----- nvinfo : EIATTR_EXIT_INSTR_OFFSETS
	.align		4
.L_868:
        /*0c08*/ 	.byte	0x04, 0x1c
        /*0c0a*/ 	.short	(.L_870 - .L_869)


	//   ....[0]....
.L_869:
        /*0c0c*/ 	.word	0x000000a0


	//   ....[1]....
        /*0c10*/ 	.word	0x00012770


	//----- nvinfo : EIATTR_MAX_THREADS
	.align		4
.L_870:
        /*0c14*/ 	.byte	0x04, 0x05
        /*0c16*/ 	.short	(.L_872 - .L_871)
.L_871:
        /*0c18*/ 	.word	0x00000080
        /*0c1c*/ 	.word	0x00000001
        /*0c20*/ 	.word	0x00000001


	//----- nvinfo : EIATTR_CRS_STACK_SIZE
	.align		4
.L_872:
        /*0c24*/ 	.byte	0x04, 0x1e
        /*0c26*/ 	.short	(.L_874 - .L_873)
.L_873:
        /*0c28*/ 	.word	0x00000000
.L_874:


//--------------------- .nv.info._ZN7cutlass13device_kernelIN5flash19enable_sm80_to_sm89INS1_16FlashAttnFwdSm80INS1_25CollectiveMainloopFwdSm80ILi4ELi1ELb0EN4cute5tupleIJNS5_1CILi128EEENS7_ILi64EEES8_EEELi128ENS_10bfloat16_tEfNS_4arch4Sm80ELb1ELb0ELb0ELb1ELb1ELb0ELb1ELb0EEENS1_21CollectiveEpilogueFwdINS6_IJS8_S8_S9_EEENS6_IJNS7_ILi1EEESH_SH_EEESB_SD_Li128ELb1ELb1ELb0ELb0EEENS1_19SingleTileSchedulerILb1ELb0ELb1ELi128EEEEEEEEEvNT_6ParamsE --------------------------
	.section	.nv.info._ZN7cutlass13device_kernelIN5flash19enable_sm80_to_sm89INS1_16FlashAttnFwdSm80INS1_25CollectiveMainloopFwdSm80ILi4ELi1ELb0EN4cute5tupleIJNS5_1CILi128EEENS7_ILi64EEES8_EEELi128ENS_10bfloat16_tEfNS_4arch4Sm80ELb1ELb0ELb0ELb1ELb1ELb0ELb1ELb0EEENS1_21CollectiveEpilogueFwdINS6_IJS8_S8_S9_EEENS6_IJNS7_ILi1EEESH_SH_EEESB_SD_Li128ELb1ELb1ELb0ELb0EEENS1_19SingleTileSchedulerILb1ELb0ELb1ELi128EEEEEEEEEvNT_6ParamsE,"",@"SHT_CUDA_INFO"
	.sectionflags	@""
	.align	4


	//----- nvinfo : EIATTR_CUDA_API_VERSION
	.align		4
        /*0000*/ 	.byte	0x04, 0x37
        /*0002*/ 	.short	(.L_876 - .L_875)
.L_875:
        /*0004*/ 	.word	0x00000082


	//----- nvinfo : EIATTR_SW2861232_WAR
	.align		4
.L_876:
        /*0008*/ 	.byte	0x01, 0x35
	.zero		2


	//----- nvinfo : EIATTR_PARAM_CBANK
	.align		4
        /*000c*/ 	.byte	0x04, 0x0a
        /*000e*/ 	.short	(.L_878 - .L_877)
	.align		4
.L_877:
        /*0010*/ 	.word	index@(.nv.constant0._ZN7cutlass13device_kernelIN5flash19enable_sm80_to_sm89INS1_16FlashAttnFwdSm80INS1_25CollectiveMainloopFwdSm80ILi4ELi1ELb0EN4cute5tupleIJNS5_1CILi128EEENS7_ILi64EEES8_EEELi128ENS_10bfloat16_tEfNS_4arch4Sm80ELb1ELb0ELb0ELb1ELb1ELb0ELb1ELb0EEENS1_21CollectiveEpilogueFwdINS6_IJS8_S8_S9_EEENS6_IJNS7_ILi1EEESH_SH_EEESB_SD_Li128ELb1ELb1ELb0ELb0EEENS1_19SingleTileSchedulerILb1ELb0ELb1ELi128EEEEEEEEEvNT_6ParamsE)
        /*0014*/ 	.short	0x0160
        /*0016*/ 	.short	0x0418


	//----- nvinfo : EIATTR_CBANK_PARAM_SIZE
	.align		4
.L_878:
        /*0018*/ 	.byte	0x03, 0x19
        /*001a*/ 	.short	0x0418


	//----- nvinfo : EIATTR_KPARAM_INFO
	.align		4
        /*001c*/ 	.byte	0x04, 0x17
        /*001e*/ 	.short	(.L_880 - .L_879)
.L_879:
        /*0020*/ 	.word	0x00000000
        /*0024*/ 	.short	0x0000
        /*0026*/ 	.short	0x0000
        /*0028*/ 	.byte	0x00, 0xf0, 0x61, 0x10


	//----- nvinfo : EIATTR_MAXREG_COUNT
	.align		4
.L_880:
        /*002c*/ 	.byte	0x03, 0x1b
        /*002e*/ 	.short	0x00ff


	//----- nvinfo : EIATTR_NUM_BARRIERS
	.align		4
        /*0030*/ 	.byte	0x02, 0x4c
        /*0032*/ 	.byte	0x02
	.zero		1


	//----- nvinfo : EIATTR_ANNOTATIONS
	.align		4
        /*0034*/ 	.byte	0x04, 0x55
        /*0036*/ 	.short	(.L_882 - .L_881)


	//   ....[0]....
.L_881:
        /* <DEDUP_REMOVED lines=50> */


	//----- nvinfo : EIATTR_MERCURY_ISA_VERSION
	.align		4
.L_882:
        /*0340*/ 	.byte	0x03, 0x5f
        /*0342*/ 	.short	0x0000


	//----- nvinfo : EIATTR_COOP_GROUP_MASK_REGIDS
	.align		4
        /*0344*/ 	.byte	0x04, 0x29
        /*0346*/ 	.short	(.L_884 - .L_883)


	//   ....[0]....
.L_883:
        /*0348*/ 	.word	0xffffffff


	//   ....[1]....
        /*034c*/ 	.word	0xffffffff


	//   ....[2]....
        /*0350*/ 	.word	0xffffffff


	//   ....[3]....
        /*0354*/ 	.word	0xffffffff


	//   ....[4]....
        /*0358*/ 	.word	0xffffffff


	//   ....[5]....
        /*035c*/ 	.word	0xffffffff


	//   ....[6]....
        /*0360*/ 	.word	0xffffffff


	//   ....[7]....
        /*0364*/ 	.word	0xffffffff


	//   ....[8]....
        /*0368*/ 	.word	0xffffffff


	//   ....[9]....
        /*036c*/ 	.word	0xffffffff


	//   ....[10]....
        /*0370*/ 	.word	0xffffffff


	//   ....[11]....
        /*0374*/ 	.word	0xffffffff


	//   ....[12]....
        /*0378*/ 	.word	0xffffffff


	//   ....[13]....
        /*037c*/ 	.word	0xffffffff


	//   ....[14]....
        /*0380*/ 	.word	0xffffffff


	//   ....[15]....
        /*0384*/ 	.word	0xffffffff


	//   ....[16]....
        /*0388*/ 	.word	0xffffffff


	//   ....[17]....
        /*038c*/ 	.word	0xffffffff


	//   ....[18]....
        /*0390*/ 	.word	0xffffffff


	//   ....[19]....
        /*0394*/ 	.word	0xffffffff


	//   ....[20]....
        /*0398*/ 	.word	0xffffffff


	//   ....[21]....
        /*039c*/ 	.word	0xffffffff


	//   ....[22]....
        /*03a0*/ 	.word	0xffffffff


	//   ....[23]....
        /*03a4*/ 	.word	0xffffffff


	//   ....[24]....
        /*03a8*/ 	.word	0xffffffff


	//   ....[25]....
        /*03ac*/ 	.word	0xffffffff


	//   ....[26]....
        /*03b0*/ 	.word	0xffffffff


	//   ....[27]....
        /*03b4*/ 	.word	0xffffffff


	//   ....[28]....
        /*03b8*/ 	.word	0xffffffff


	//   ....[29]....
        /*03bc*/ 	.word	0xffffffff


	//   ....[30]....
        /*03c0*/ 	.word	0xffffffff


	//   ....[31]....
        /*03c4*/ 	.word	0xffffffff


	//   ....[32]....
        /*03c8*/ 	.word	0xffffffff


	//   ....[33]....
        /*03cc*/ 	.word	0xffffffff


	//   ....[34]....
        /*03d0*/ 	.word	0xffffffff


	//   ....[35]....
        /*03d4*/ 	.word	0xffffffff


	//   ....[36]....
        /*03d8*/ 	.word	0xffffffff


	//   ....[37]....
        /*03dc*/ 	.word	0xffffffff


	//   ....[38]....
        /*03e0*/ 	.word	0xffffffff


	//   ....[39]....
        /*03e4*/ 	.word	0xffffffff


	//   ....[40]....
        /*03e8*/ 	.word	0xffffffff


	//   ....[41]....
        /*03ec*/ 	.word	0xffffffff


	//   ....[42]....
        /*03f0*/ 	.word	0xffffffff


	//   ....[43]....
        /*03f4*/ 	.word	0xffffffff


	//   ....[44]....
        /*03f8*/ 	.word	0xffffffff


	//   ....[45]....
        /*03fc*/ 	.word	0xffffffff


	//   ....[46]....
        /*0400*/ 	.word	0xffffffff


	//   ....[47]....
        /*0404*/ 	.word	0xffffffff


	//   ....[48]....
        /*0408*/ 	.word	0xffffffff


	//   ....[49]....
        /*040c*/ 	.word	0xffffffff


	//   ....[50]....
        /*0410*/ 	.word	0xffffffff


	//   ....[51]....
        /*0414*/ 	.word	0xffffffff


	//   ....[52]....
        /*0418*/ 	.word	0xffffffff


	//   ....[53]....
        /*041c*/ 	.word	0xffffffff


	//   ....[54]....
        /*0420*/ 	.word	0xffffffff


	//   ....[55]....
        /*0424*/ 	.word	0xffffffff


	//   ....[56]....
        /*0428*/ 	.word	0xffffffff


	//   ....[57]....
        /*042c*/ 	.word	0xffffffff


	//   ....[58]....
        /*0430*/ 	.word	0xffffffff


	//   ....[59]....
        /*0434*/ 	.word	0xffffffff


	//   ....[60]....
        /*0438*/ 	.word	0xffffffff


	//   ....[61]....
        /*043c*/ 	.word	0xffffffff


	//   ....[62]....
        /*0440*/ 	.word	0xffffffff


	//   ....[63]....
        /*0444*/ 	.word	0xffffffff


	//   ....[64]....
        /*0448*/ 	.word	0xffffffff


	//   ....[65]....
        /*044c*/ 	.word	0xffffffff


	//   ....[66]....
        /*0450*/ 	.word	0xffffffff


	//   ....[67]....
        /*0454*/ 	.word	0xffffffff


	//   ....[68]....
        /*0458*/ 	.word	0xffffffff


	//   ....[69]....
        /*045c*/ 	.word	0xffffffff


	//   ....[70]....
        /*0460*/ 	.word	0xffffffff


	//   ....[71]....
        /*0464*/ 	.word	0xffffffff


	//   ....[72]....
        /*0468*/ 	.word	0xffffffff


	//   ....[73]....
        /*046c*/ 	.word	0xffffffff


	//   ....[74]....
        /*0470*/ 	.word	0xffffffff


	//   ....[75]....
        /*0474*/ 	.word	0xffffffff


	//   ....[76]....
        /*0478*/ 	.word	0xffffffff


	//   ....[77]....
        /*047c*/ 	.word	0xffffffff


	//   ....[78]....
        /*0480*/ 	.word	0xffffffff


	//   ....[79]....
        /*0484*/ 	.word	0xffffffff


	//   ....[80]....
        /*0488*/ 	.word	0xffffffff


	//   ....[81]....
        /*048c*/ 	.word	0xffffffff


	//   ....[82]....
        /*0490*/ 	.word	0xffffffff


	//   ....[83]....
        /*0494*/ 	.word	0xffffffff


	//   ....[84]....
        /*0498*/ 	.word	0xffffffff


	//   ....[85]....
        /*049c*/ 	.word	0xffffffff


	//   ....[86]....
        /*04a0*/ 	.word	0xffffffff


	//   ....[87]....
        /*04a4*/ 	.word	0xffffffff


	//   ....[88]....
        /*04a8*/ 	.word	0xffffffff


	//   ....[89]....
        /*04ac*/ 	.word	0xffffffff


	//   ....[90]....
        /*04b0*/ 	.word	0xffffffff


	//   ....[91]....
        /*04b4*/ 	.word	0xffffffff


	//   ....[92]....
        /*04b8*/ 	.word	0xffffffff


	//   ....[93]....
        /*04bc*/ 	.word	0xffffffff


	//   ....[94]....
        /*04c0*/ 	.word	0xffffffff


	//   ....[95]....
        /*04c4*/ 	.word	0xffffffff


	//   ....[96]....
        /*04c8*/ 	.word	0xffffffff


	//   ....[97]....
        /*04cc*/ 	.word	0xffffffff


	//   ....[98]....
        /*04d0*/ 	.word	0xffffffff


	//   ....[99]....
        /*04d4*/ 	.word	0xffffffff


	//   ....[100]....
        /*04d8*/ 	.word	0xffffffff


	//   ....[101]....
        /*04dc*/ 	.word	0xffffffff


	//   ....[102]....
        /*04e0*/ 	.word	0xffffffff


	//   ....[103]....
        /*04e4*/ 	.word	0xffffffff


	//   ....[104]....
        /*04e8*/ 	.word	0xffffffff


	//   ....[105]....
        /*04ec*/ 	.word	0xffffffff


	//   ....[106]....
        /*04f0*/ 	.word	0xffffffff


	//   ....[107]....
        /*04f4*/ 	.word	0xffffffff


	//   ....[108]....
        /*04f8*/ 	.word	0xffffffff


	//   ....[109]....
        /*04fc*/ 	.word	0xffffffff


	//   ....[110]....
        /*0500*/ 	.word	0xffffffff


	//   ....[111]....
        /*0504*/ 	.word	0xffffffff


	//   ....[112]....
        /*0508*/ 	.word	0xffffffff


	//   ....[113]....
        /*050c*/ 	.word	0xffffffff


	//   ....[114]....
        /*0510*/ 	.word	0xffffffff


	//   ....[115]....
        /*0514*/ 	.word	0xffffffff


	//   ....[116]....
        /*0518*/ 	.word	0xffffffff


	//   ....[117]....
        /*051c*/ 	.word	0xffffffff


	//   ....[118]....
        /*0520*/ 	.word	0xffffffff


	//   ....[119]....
        /*0524*/ 	.word	0xffffffff


	//   ....[120]....
        /*0528*/ 	.word	0xffffffff


	//   ....[121]....
        /*052c*/ 	.word	0xffffffff


	//   ....[122]....
        /*0530*/ 	.word	0xffffffff


	//   ....[123]....
        /*0534*/ 	.word	0xffffffff


	//   ....[124]....
        /*0538*/ 	.word	0xffffffff


	//   ....[125]....
        /*053c*/ 	.word	0xffffffff


	//   ....[126]....
        /*0540*/ 	.word	0xffffffff


	//   ....[127]....
        /*0544*/ 	.word	0xffffffff


	//   ....[128]....
        /*0548*/ 	.word	0xffffffff


	//   ....[129]....
        /*054c*/ 	.word	0xffffffff


	//   ....[130]....
        /*0550*/ 	.word	0xffffffff


	//   ....[131]....
        /*0554*/ 	.word	0xffffffff


	//   ....[132]....
        /*0558*/ 	.word	0xffffffff


	//   ....[133]....
        /*055c*/ 	.word	0xffffffff


	//   ....[134]....
        /*0560*/ 	.word	0xffffffff


	//   ....[135]....
        /*0564*/ 	.word	0xffffffff


	//   ....[136]....
        /*0568*/ 	.word	0xffffffff


	//   ....[137]....
        /*056c*/ 	.word	0xffffffff


	//   ....[138]....
        /*0570*/ 	.word	0xffffffff


	//   ....[139]....
        /*0574*/ 	.word	0xffffffff


	//   ....[140]....
        /*0578*/ 	.word	0xffffffff


	//   ....[141]....
        /*057c*/ 	.word	0xffffffff


	//   ....[142]....
        /*0580*/ 	.word	0xffffffff


	//   ....[143]....
        /*0584*/ 	.word	0xffffffff


	//   ....[144]....
        /*0588*/ 	.word	0xffffffff


	//   ....[145]....
        /*058c*/ 	.word	0xffffffff


	//   ....[146]....
        /*0590*/ 	.word	0xffffffff


	//   ....[147]....
        /*0594*/ 	.word	0xffffffff


	//   ....[148]....
        /*0598*/ 	.word	0xffffffff


	//   ....[149]....
        /*059c*/ 	.word	0xffffffff


	//   ....[150]....
        /*05a0*/ 	.word	0xffffffff


	//   ....[151]....
        /*05a4*/ 	.word	0xffffffff


	//   ....[152]....
        /*05a8*/ 	.word	0xffffffff


	//----- nvinfo : EIATTR_COOP_GROUP_INSTR_OFFSETS
	.align		4
.L_884:
        /*05ac*/ 	.byte	0x04, 0x28
        /*05ae*/ 	.short	(.L_886 - .L_885)


	//   ....[0]....
.L_885:
        /*05b0*/ 	.word	0x000000a0


	//   ....[1]....
        /*05b4*/ 	.word	0x00001410


	//   ....[2]....
        /*05b8*/ 	.word	0x00001570


	//   ....[3]....
        /*05bc*/ 	.word	0x00001640


	//   ....[4]....
        /*05c0*/ 	.word	0x00001670


	//   ....[5]....
        /*05c4*/ 	.word	0x00001740


	//   ....[6]....
        /*05c8*/ 	.word	0x00001770


	//   ....[7]....
        /*05cc*/ 	.word	0x00001840


	//   ....[8]....
        /*05d0*/ 	.word	0x00001870


	//   ....[9]....
        /*05d4*/ 	.word	0x00001940


	//   ....[10]....
        /*05d8*/ 	.word	0x00001970


	//   ....[11]....
        /*05dc*/ 	.word	0x00001a40


	//   ....[12]....
        /*05e0*/ 	.word	0x00001a70


	//   ....[13]....
        /*05e4*/ 	.word	0x00001b40


	//   ....[14]....
        /*05e8*/ 	.word	0x00001b70


	//   ....[15]....
        /*05ec*/ 	.word	0x00001c40


	//   ....[16]....
        /*05f0*/ 	.word	0x00001c80


	//   ....[17]....
        /*05f4*/ 	.word	0x00002180


	//   ....[18]....
        /*05f8*/ 	.word	0x000021b0


	//   ....[19]....
        /*05fc*/ 	.word	0x000021c0


	//   ....[20]....
        /*0600*/ 	.word	0x000021d0


	//   ....[21]....
        /*0604*/ 	.word	0x000021e0


	//   ....[22]....
        /*0608*/ 	.word	0x000021f0


	//   ....[23]....
        /*060c*/ 	.word	0x00002200


	//   ....[24]....
        /*0610*/ 	.word	0x00002210


	//   ....[25]....
        /*0614*/ 	.word	0x00002610


	//   ....[26]....
        /*0618*/ 	.word	0x00002620


	//   ....[27]....
        /*061c*/ 	.word	0x00002630


	//   ....[28]....
        /*0620*/ 	.word	0x00002640


	//   ....[29]....
        /*0624*/ 	.word	0x00002650


	//   ....[30]....
        /*0628*/ 	.word	0x00002660


	//   ....[31]....
        /*062c*/ 	.word	0x00002680


	//   ....[32]....
        /*0630*/ 	.word	0x00002690


	//   ....[33]....
        /*0634*/ 	.word	0x00003760


	//   ....[34]....
        /*0638*/ 	.word	0x00003780


	//   ....[35]....
        /*063c*/ 	.word	0x00003790


	//   ....[36]....
        /*0640*/ 	.word	0x000037a0


	//   ....[37]....
        /*0644*/ 	.word	0x000037b0


	//   ....[38]....
        /*0648*/ 	.word	0x000037c0


	//   ....[39]....
        /*064c*/ 	.word	0x000037d0


	//   ....[40]....
        /*0650*/ 	.word	0x000037f0


	//   ....[41]....
        /*0654*/ 	.word	0x00003c00


	//   ....[42]....
        /*0658*/ 	.word	0x00003c10


	//   ....[43]....
        /*065c*/ 	.word	0x00003c20


	//   ....[44]....
        /*0660*/ 	.word	0x00003c30


	//   ....[45]....
        /*0664*/ 	.word	0x00004240


	//   ....[46]....
        /*0668*/ 	.word	0x000043a0


	//   ....[47]....
        /*066c*/ 	.word	0x000046d0


	//   ....[48]....
        /*0670*/ 	.word	0x000048c0


	//   ....[49]....
        /*0674*/ 	.word	0x00004ac0


	//   ....[50]....
        /*0678*/ 	.word	0x00004c00


	//   ....[51]....
        /*067c*/ 	.word	0x00004c40


	//   ....[52]....
        /*0680*/ 	.word	0x00004ce0


	//   ....[53]....
        /*0684*/ 	.word	0x00007290


	//   ....[54]....
        /*0688*/ 	.word	0x000072a0


	//   ....[55]....
        /*068c*/ 	.word	0x000072b0


	//   ....[56]....
        /*0690*/ 	.word	0x000072c0


	//   ....[57]....
        /*0694*/ 	.word	0x000072d0


	//   ....[58]....
        /*0698*/ 	.word	0x000072e0


	//   ....[59]....
        /*069c*/ 	.word	0x000072f0


	//   ....[60]....
        /*06a0*/ 	.word	0x00007310


	//   ....[61]....
        /*06a4*/ 	.word	0x000081b0


	//   ....[62]....
        /*06a8*/ 	.word	0x000081c0


	//   ....[63]....
        /*06ac*/ 	.word	0x000081d0


	//   ....[64]....
        /*06b0*/ 	.word	0x000081e0


	//   ....[65]....
        /*06b4*/ 	.word	0x000081f0


	//   ....[66]....
        /*06b8*/ 	.word	0x00008200


	//   ....[67]....
        /*06bc*/ 	.word	0x00008210


	//   ....[68]....
        /*06c0*/ 	.word	0x00008220


	//   ....[69]....
        /*06c4*/ 	.word	0x000084c0


	//   ....[70]....
        /*06c8*/ 	.word	0x000084d0


	//   ....[71]....
        /*06cc*/ 	.word	0x000084e0


	//   ....[72]....
        /*06d0*/ 	.word	0x000084f0


	//   ....[73]....
        /*06d4*/ 	.word	0x00008b50


	//   ....[74]....
        /*06d8*/ 	.word	0x00008de0


	//   ....[75]....
        /*06dc*/ 	.word	0x00008f20


	//   ....[76]....
        /*06e0*/ 	.word	0x00009060


	//   ....[77]....
        /*06e4*/ 	.word	0x000090c0


	//   ....[78]....
        /*06e8*/ 	.word	0x00009250


	//   ....[79]....
        /*06ec*/ 	.word	0x00009540


	//   ....[80]....
        /*06f0*/ 	.word	0x00009650


	//   ....[81]....
        /*06f4*/ 	.word	0x0000bf40


	//   ....[82]....
        /*06f8*/ 	.word	0x0000bf50


	//   ....[83]....
        /*06fc*/ 	.word	0x0000bf60


	//   ....[84]....
        /*0700*/ 	.word	0x0000bf70


	//   ....[85]....
        /*0704*/ 	.word	0x0000bf80


	//   ....[86]....
        /*0708*/ 	.word	0x0000bf90


	//   ....[87]....
        /*070c*/ 	.word	0x0000bfa0


	//   ....[88]....
        /*0710*/ 	.word	0x0000bfd0


	//   ....[89]....
        /*0714*/ 	.word	0x0000c3a0


	//   ....[90]....
        /*0718*/ 	.word	0x0000c3c0


	//   ....[91]....
        /*071c*/ 	.word	0x0000c3e0


	//   ....[92]....
        /*0720*/ 	.word	0x0000c400


	//   ....[93]....
        /*0724*/ 	.word	0x0000c430


	//   ....[94]....
        /*0728*/ 	.word	0x0000c460


	//   ....[95]....
        /*072c*/ 	.word	0x0000c4f0


	//   ....[96]....
        /*0730*/ 	.word	0x0000c590


	//   ....[97]....
        /*0734*/ 	.word	0x0000d280


	//   ....[98]....
        /*0738*/ 	.word	0x0000d2f0


	//   ....[99]....
        /*073c*/ 	.word	0x0000d3f0


	//   ....[100]....
        /*0740*/ 	.word	0x0000d440


	//   ....[101]....
        /*0744*/ 	.word	0x0000d470


	//   ....[102]....
        /*0748*/ 	.word	0x0000d550


	//   ....[103]....
        /*074c*/ 	.word	0x0000d610


	//   ....[104]....
        /*0750*/ 	.word	0x0000d940


	//   ....[105]....
        /*0754*/ 	.word	0x0000fa00


	//   ....[106]....
        /*0758*/ 	.word	0x0000fa10


	//   ....[107]....
        /*075c*/ 	.word	0x0000fa20


	//   ....[108]....
        /*0760*/ 	.word	0x0000fa40


	//   ....[109]....
        /*0764*/ 	.word	0x0000fa60


	//   ....[110]....
        /*0768*/ 	.word	0x0000fa80


	//   ....[111]....
        /*076c*/ 	.word	0x0000faa0


	//   ....[112]....
        /*0770*/ 	.word	0x0000fad0


	//   ....[113]....
        /*0774*/ 	.word	0x00011720


	//   ....[114]....
        /*0778*/ 	.word	0x00011760


	//   ....[115]....
        /*077c*/ 	.word	0x00011790


	//   ....[116]....
        /*0780*/ 	.word	0x000117c0


	//   ....[117]....
        /*0784*/ 	.word	0x00011800


	//   ....[118]....
        /*0788*/ 	.word	0x00011840


	//   ....[119]....
        /*078c*/ 	.word	0x00011860


	//   ....[120]....
        /*0790*/ 	.word	0x00011870


	//   ....[121]....
        /*0794*/ 	.word	0x00011a30


	//   ....[122]....
        /*0798*/ 	.word	0x00011a40


	//   ....[123]....
        /*079c*/ 	.word	0x00011b40


	//   ....[124]....
        /*07a0*/ 	.word	0x00011b70


	//   ....[125]....
        /*07a4*/ 	.word	0x00011c50


	//   ....[126]....
        /*07a8*/ 	.word	0x00011c80


	//   ....[127]....
        /*07ac*/ 	.word	0x00011d60


	//   ....[128]....
        /*07b0*/ 	.word	0x00011d90


	//   ....[129]....
        /*07b4*/ 	.word	0x00011e70


	//   ....[130]....
        /*07b8*/ 	.word	0x00011ea0


	//   ....[131]....
        /*07bc*/ 	.word	0x00011f80


	//   ....[132]....
        /*07c0*/ 	.word	0x00011fb0


	//   ....[133]....
        /*07c4*/ 	.word	0x00012090


	//   ....[134]....
        /*07c8*/ 	.word	0x000120c0


	//   ....[135]....
        /*07cc*/ 	.word	0x000121a0


	//   ....[136]....
        /*07d0*/ 	.word	0x000121c0


	//   ....[137]....
        /*07d4*/ 	.word	0x00012a80


	//   ....[138]....
        /*07d8*/ 	.word	0x00012a90


	//   ....[139]....
        /*07dc*/ 	.word	0x00012b60


	//   ....[140]....
        /*07e0*/ 	.word	0x00012b90


	//   ....[141]....
        /*07e4*/ 	.word	0x00012c60


	//   ....[142]....
        /*07e8*/ 	.word	0x00012c90


	//   ....[143]....
        /*07ec*/ 	.word	0x00012d60


	//   ....[144]....
        /*07f0*/ 	.word	0x00012d90


	//   ....[145]....
        /*07f4*/ 	.word	0x00012e60


	//   ....[146]....
        /*07f8*/ 	.word	0x00012e90


	//   ....[147]....
        /*07fc*/ 	.word	0x00012f60


	//   ....[148]....
        /*0800*/ 	.word	0x00012f90


	//   ....[149]....
        /*0804*/ 	.word	0x00013060


	//   ....[150]....
        /*0808*/ 	.word	0x00013090


	//   ....[151]....
        /*080c*/ 	.word	0x00013160


	//   ....[152]....
        /*0810*/ 	.word	0x00013180


	//----- nvinfo : EIATTR_EXIT_INSTR_OFFSETS
	.align		4
.L_886:
        /*0814*/ 	.byte	0x04, 0x1c
        /*0816*/ 	.short	(.L_888 - .L_887)


	//   ....[0]....
.L_887:
        /*0818*/ 	.word	0x00000450


	//   ....[1]....
        /*081c*/ 	.word	0x000121d0


	//   ....[2]....
        /*0820*/ 	.word	0x00012230


	//   ....[3]....
        /*0824*/ 	.word	0x00012290


	//   ....[4]....
        /*0828*/ 	.word	0x00013190


	//   ....[5]....
        /*082c*/ 	.word	0x000131e0


	//   ....[6]....
        /*0830*/ 	.word	0x00013240


	//----- nvinfo : EIATTR_CTAIDZ_USED
	.align		4
.L_888:
        /*0834*/ 	.byte	0x01, 0x04
	.zero		2


	//----- nvinfo : EIATTR_MAX_THREADS
	.align		4
        /*0838*/ 	.byte	0x04, 0x05
        /*083a*/ 	.short	(.L_890 - .L_889)
.L_889:
        /*083c*/ 	.word	0x00000080
        /*0840*/ 	.word	0x00000001
        /*0844*/ 	.word	0x00000001


	//----- nvinfo : EIATTR_CRS_STACK_SIZE
	.align		4
.L_890:
        /*0848*/ 	.byte	0x04, 0x1e
        /*084a*/ 	.short	(.L_892 - .L_891)
.L_891:
        /*084c*/ 	.word	0x00000000
.L_892:


//--------------------- .nv.info._ZN7cutlass13device_kernelIN5flash19enable_sm80_to_sm89INS1_16FlashAttnFwdSm80INS1_25CollectiveMainloopFwdSm80ILi4ELi1ELb0EN4cute5tupleIJNS5_1CILi128EEENS7_ILi64EEES8_EEELi128ENS_10bfloat16_tEfNS_4arch4Sm80ELb1ELb0ELb0ELb1ELb1ELb1ELb1ELb0EEENS1_21CollectiveEpilogueFwdINS6_IJS8_S8_S9_EEENS6_IJNS7_ILi1EEESH_SH_EEESB_SD_Li128ELb1ELb1ELb0ELb0EEENS1_19SingleTileSchedulerILb1ELb0ELb1ELi128EEEEEEEEEvNT_6ParamsE --------------------------
	.section	.nv.info._ZN7cutlass13device_kernelIN5flash19enable_sm80_to_sm89INS1_16FlashAttnFwdSm80INS1_25CollectiveMainloopFwdSm80ILi4ELi1ELb0EN4cute5tupleIJNS5_1CILi128EEENS7_ILi64EEES8_EEELi128ENS_10bfloat16_tEfNS_4arch4Sm80ELb1ELb0ELb0ELb1ELb1ELb1ELb1ELb0EEENS1_21CollectiveEpilogueFwdINS6_IJS8_S8_S9_EEENS6_IJNS7_ILi1EEESH_SH_EEESB_SD_Li128ELb1ELb1ELb0ELb0EEENS1_19SingleTileSchedulerILb1ELb0ELb1ELi128EEEEEEEEEvNT_6ParamsE,"",@"SHT_CUDA_INFO"
	.sectionflags	@""
	.align	4


	//----- nvinfo : EIATTR_CUDA_API_VERSION
	.align		4
        /*0000*/ 	.byte	0x04, 0x37
        /*0002*/ 	.short	(.L_894 - .L_893)
.L_893:
        /*0004*/ 	.word	0x00000082


	//----- nvinfo : EIATTR_SW2861232_WAR
	.align		4
.L_894:
        /*0008*/ 	.byte	0x01, 0x35
	.zero		2


	//----- nvinfo : EIATTR_PARAM_CBANK
	.align		4
        /*000c*/ 	.byte	0x04, 0x0a
        /*000e*/ 	.short	(.L_896 - .L_895)
	.align		4
.L_895:
        /*0010*/ 	.word	index@(.nv.constant0._ZN7cutlass13device_kernelIN5flash19enable_sm80_to_sm89INS1_16FlashAttnFwdSm80INS1_25CollectiveMainloopFwdSm80ILi4ELi1ELb0EN4cute5tupleIJNS5_1CILi128EEENS7_ILi64EEES8_EEELi128ENS_10bfloat16_tEfNS_4arch4Sm80ELb1ELb0ELb0ELb1ELb1ELb1ELb1ELb0EEENS1_21CollectiveEpilogueFwdINS6_IJS8_S8_S9_EEENS6_IJNS7_ILi1EEESH_SH_EEESB_SD_Li128ELb1ELb1ELb0ELb0EEENS1_19SingleTileSchedulerILb1ELb0ELb1ELi128EEEEEEEEEvNT_6ParamsE)
        /*0014*/ 	.short	0x0160
        /*0016*/ 	.short	0x0418


	//----- nvinfo : EIATTR_CBANK_PARAM_SIZE
	.align		4
.L_896:
        /*0018*/ 	.byte	0x03, 0x19
        /*001a*/ 	.short	0x0418


	//----- nvinfo : EIATTR_KPARAM_INFO
	.align		4
        /*001c*/ 	.byte	0x04, 0x17
        /*001e*/ 	.short	(.L_898 - .L_897)
.L_897:
        /*0020*/ 	.word	0x00000000
        /*0024*/ 	.short	0x0000
        /*0026*/ 	.short	0x0000
        /*0028*/ 	.byte	0x00, 0xf0, 0x61, 0x10


	//----- nvinfo : EIATTR_MAXREG_COUNT
	.align		4
.L_898:
        /*002c*/ 	.byte	0x03, 0x1b
        /*002e*/ 	.short	0x00ff


	//----- nvinfo : EIATTR_NUM_BARRIERS
	.align		4
        /*0030*/ 	.byte	0x02, 0x4c
        /*0032*/ 	.byte	0x02
	.zero		1


	//----- nvinfo : EIATTR_ANNOTATIONS
	.align		4
        /*0034*/ 	.byte	0x04, 0x55
        /*0036*/ 	.short	(.L_900 - .L_899)


	//   ....[0]....
.L_899:
        /* <DEDUP_REMOVED lines=71> */


	//----- nvinfo : EIATTR_MERCURY_ISA_VERSION
	.align		4
.L_900:
        /*0490*/ 	.byte	0x03, 0x5f
        /*0492*/ 	.short	0x0000


	//----- nvinfo : EIATTR_COOP_GROUP_MASK_REGIDS
	.align		4
        /*0494*/ 	.byte	0x04, 0x29
        /*0496*/ 	.short	(.L_902 - .L_901)


	//   ....[0]....
.L_901:
        /*0498*/ 	.word	0xffffffff


	//   ....[1]....
        /*049c*/ 	.word	0xffffffff


	//   ....[2]....
        /*04a0*/ 	.word	0xffffffff


	//   ....[3]....
        /*04a4*/ 	.word	0xffffffff


	//   ....[4]....
        /*04a8*/ 	.word	0xffffffff


	//   ....[5]....
        /*04ac*/ 	.word	0xffffffff


	//   ....[6]....
        /*04b0*/ 	.word	0xffffffff


	//   ....[7]....
        /*04b4*/ 	.word	0xffffffff


	//   ....[8]....
        /*04b8*/ 	.word	0xffffffff


	//   ....[9]....
        /*04bc*/ 	.word	0xffffffff


	//   ....[10]....
        /*04c0*/ 	.word	0xffffffff


	//   ....[11]....
        /*04c4*/ 	.word	0xffffffff


	//   ....[12]....
        /*04c8*/ 	.word	0xffffffff


	//   ....[13]....
        /*04cc*/ 	.word	0xffffffff


	//   ....[14]....
        /*04d0*/ 	.word	0xffffffff


	//   ....[15]....
        /*04d4*/ 	.word	0xffffffff


	//   ....[16]....
        /*04d8*/ 	.word	0xffffffff


	//   ....[17]....
        /*04dc*/ 	.word	0xffffffff


	//   ....[18]....
        /*04e0*/ 	.word	0xffffffff


	//   ....[19]....
        /*04e4*/ 	.word	0xffffffff


	//   ....[20]....
        /*04e8*/ 	.word	0xffffffff


	//   ....[21]....
        /*04ec*/ 	.word	0xffffffff


	//   ....[22]....
        /*04f0*/ 	.word	0xffffffff


	//   ....[23]....
        /*04f4*/ 	.word	0xffffffff


	//   ....[24]....
        /*04f8*/ 	.word	0xffffffff


	//   ....[25]....
        /*04fc*/ 	.word	0xffffffff


	//   ....[26]....
        /*0500*/ 	.word	0xffffffff


	//   ....[27]....
        /*0504*/ 	.word	0xffffffff


	//   ....[28]....
        /*0508*/ 	.word	0xffffffff


	//   ....[29]....
        /*050c*/ 	.word	0xffffffff


	//   ....[30]....
        /*0510*/ 	.word	0xffffffff


	//   ....[31]....
        /*0514*/ 	.word	0xffffffff


	//   ....[32]....
        /*0518*/ 	.word	0xffffffff


	//   ....[33]....
        /*051c*/ 	.word	0xffffffff


	//   ....[34]....
        /*0520*/ 	.word	0xffffffff


	//   ....[35]....
        /*0524*/ 	.word	0xffffffff


	//   ....[36]....
        /*0528*/ 	.word	0xffffffff


	//   ....[37]....
        /*052c*/ 	.word	0xffffffff


	//   ....[38]....
        /*0530*/ 	.word	0xffffffff


	//   ....[39]....
        /*0534*/ 	.word	0xffffffff


	//   ....[40]....
        /*0538*/ 	.word	0xffffffff


	//   ....[41]....
        /*053c*/ 	.word	0xffffffff


	//   ....[42]....
        /*0540*/ 	.word	0xffffffff


	//   ....[43]....
        /*0544*/ 	.word	0xffffffff


	//   ....[44]....
        /*0548*/ 	.word	0xffffffff


	//   ....[45]....
        /*054c*/ 	.word	0xffffffff


	//   ....[46]....
        /*0550*/ 	.word	0xffffffff


	//   ....[47]....
        /*0554*/ 	.word	0xffffffff


	//   ....[48]....
        /*0558*/ 	.word	0xffffffff


	//   ....[49]....
        /*055c*/ 	.word	0xffffffff


	//   ....[50]....
        /*0560*/ 	.word	0xffffffff


	//   ....[51]....
        /*0564*/ 	.word	0xffffffff


	//   ....[52]....
        /*0568*/ 	.word	0xffffffff


	//   ....[53]....
        /*056c*/ 	.word	0xffffffff


	//   ....[54]....
        /*0570*/ 	.word	0xffffffff


	//   ....[55]....
        /*0574*/ 	.word	0xffffffff


	//   ....[56]....
        /*0578*/ 	.word	0xffffffff


	//   ....[57]....
        /*057c*/ 	.word	0xffffffff


	//   ....[58]....
        /*0580*/ 	.word	0xffffffff


	//   ....[59]....
        /*0584*/ 	.word	0xffffffff


	//   ....[60]....
        /*0588*/ 	.word	0xffffffff


	//   ....[61]....
        /*058c*/ 	.word	0xffffffff


	//   ....[62]....
        /*0590*/ 	.word	0xffffffff


	//   ....[63]....
        /*0594*/ 	.word	0xffffffff


	//   ....[64]....
        /*0598*/ 	.word	0xffffffff


	//   ....[65]....
        /*059c*/ 	.word	0xffffffff


	//   ....[66]....
        /*05a0*/ 	.word	0xffffffff


	//   ....[67]....
        /*05a4*/ 	.word	0xffffffff


	//   ....[68]....
        /*05a8*/ 	.word	0xffffffff


	//   ....[69]....
        /*05ac*/ 	.word	0xffffffff


	//   ....[70]....
        /*05b0*/ 	.word	0xffffffff


	//   ....[71]....
        /*05b4*/ 	.word	0xffffffff


	//   ....[72]....
        /*05b8*/ 	.word	0xffffffff


	//   ....[73]....
        /*05bc*/ 	.word	0xffffffff


	//   ....[74]....
        /*05c0*/ 	.word	0xffffffff


	//   ....[75]....
        /*05c4*/ 	.word	0xffffffff


	//   ....[76]....
        /*05c8*/ 	.word	0xffffffff


	//   ....[77]....
        /*05cc*/ 	.word	0xffffffff


	//   ....[78]....
        /*05d0*/ 	.word	0xffffffff


	//   ....[79]....
        /*05d4*/ 	.word	0xffffffff


	//   ....[80]....
        /*05d8*/ 	.word	0xffffffff


	//   ....[81]....
        /*05dc*/ 	.word	0xffffffff


	//   ....[82]....
        /*05e0*/ 	.word	0xffffffff


	//   ....[83]....
        /*05e4*/ 	.word	0xffffffff


	//   ....[84]....
        /*05e8*/ 	.word	0xffffffff


	//   ....[85]....
        /*05ec*/ 	.word	0xffffffff


	//   ....[86]....
        /*05f0*/ 	.word	0xffffffff


	//   ....[87]....
        /*05f4*/ 	.word	0xffffffff


	//   ....[88]....
        /*05f8*/ 	.word	0xffffffff


	//   ....[89]....
        /*05fc*/ 	.word	0xffffffff


	//   ....[90]....
        /*0600*/ 	.word	0xffffffff


	//   ....[91]....
        /*0604*/ 	.word	0xffffffff


	//   ....[92]....
        /*0608*/ 	.word	0xffffffff


	//   ....[93]....
        /*060c*/ 	.word	0xffffffff


	//   ....[94]....
        /*0610*/ 	.word	0xffffffff


	//   ....[95]....
        /*0614*/ 	.word	0xffffffff


	//   ....[96]....
        /*0618*/ 	.word	0xffffffff


	//   ....[97]....
        /*061c*/ 	.word	0xffffffff


	//   ....[98]....
        /*0620*/ 	.word	0xffffffff


	//   ....[99]....
        /*0624*/ 	.word	0xffffffff


	//   ....[100]....
        /*0628*/ 	.word	0xffffffff


	//   ....[101]....
        /*062c*/ 	.word	0xffffffff


	//   ....[102]....
        /*0630*/ 	.word	0xffffffff


	//   ....[103]....
        /*0634*/ 	.word	0xffffffff


	//   ....[104]....
        /*0638*/ 	.word	0xffffffff


	//   ....[105]....
        /*063c*/ 	.word	0xffffffff


	//   ....[106]....
        /*0640*/ 	.word	0xffffffff


	//   ....[107]....
        /*0644*/ 	.word	0xffffffff


	//   ....[108]....
        /*0648*/ 	.word	0xffffffff


	//   ....[109]....
        /*064c*/ 	.word	0xffffffff


	//   ....[110]....
        /*0650*/ 	.word	0xffffffff


	//   ....[111]....
        /*0654*/ 	.word	0xffffffff


	//   ....[112]....
        /*0658*/ 	.word	0xffffffff


	//   ....[113]....
        /*065c*/ 	.word	0xffffffff


	//   ....[114]....
        /*0660*/ 	.word	0xffffffff


	//   ....[115]....
        /*0664*/ 	.word	0xffffffff


	//   ....[116]....
        /*0668*/ 	.word	0xffffffff


	//   ....[117]....
        /*066c*/ 	.word	0xffffffff


	//   ....[118]....
        /*0670*/ 	.word	0xffffffff


	//   ....[119]....
        /*0674*/ 	.word	0xffffffff


	//   ....[120]....
        /*0678*/ 	.word	0xffffffff


	//   ....[121]....
        /*067c*/ 	.word	0xffffffff


	//   ....[122]....
        /*0680*/ 	.word	0xffffffff


	//   ....[123]....
        /*0684*/ 	.word	0xffffffff


	//   ....[124]....
        /*0688*/ 	.word	0xffffffff


	//   ....[125]....
        /*068c*/ 	.word	0xffffffff


	//   ....[126]....
        /*0690*/ 	.word	0xffffffff


	//   ....[127]....
        /*0694*/ 	.word	0xffffffff


	//   ....[128]....
        /*0698*/ 	.word	0xffffffff


	//   ....[129]....
        /*069c*/ 	.word	0xffffffff


	//   ....[130]....
        /*06a0*/ 	.word	0xffffffff


	//   ....[131]....
        /*06a4*/ 	.word	0xffffffff


	//   ....[132]....
        /*06a8*/ 	.word	0xffffffff


	//   ....[133]....
        /*06ac*/ 	.word	0xffffffff


	//   ....[134]....
        /*06b0*/ 	.word	0xffffffff


	//   ....[135]....
        /*06b4*/ 	.word	0xffffffff


	//   ....[136]....
        /*06b8*/ 	.word	0xffffffff


	//   ....[137]....
        /*06bc*/ 	.word	0xffffffff


	//   ....[138]....
        /*06c0*/ 	.word	0xffffffff


	//   ....[139]....
        /*06c4*/ 	.word	0xffffffff


	//   ....[140]....
        /*06c8*/ 	.word	0xffffffff


	//   ....[141]....
        /*06cc*/ 	.word	0xffffffff


	//   ....[142]....
        /*06d0*/ 	.word	0xffffffff


	//   ....[143]....
        /*06d4*/ 	.word	0xffffffff


	//   ....[144]....
        /*06d8*/ 	.word	0xffffffff


	//   ....[145]....
        /*06dc*/ 	.word	0xffffffff


	//   ....[146]....
        /*06e0*/ 	.word	0xffffffff


	//   ....[147]....
        /*06e4*/ 	.word	0xffffffff


	//   ....[148]....
        /*06e8*/ 	.word	0xffffffff


	//   ....[149]....
        /*06ec*/ 	.word	0xffffffff


	//   ....[150]....
        /*06f0*/ 	.word	0xffffffff


	//   ....[151]....
        /*06f4*/ 	.word	0xffffffff


	//   ....[152]....
        /*06f8*/ 	.word	0xffffffff


	//   ....[153]....
        /*06fc*/ 	.word	0xffffffff


	//   ....[154]....
        /*0700*/ 	.word	0xffffffff


	//   ....[155]....
        /*0704*/ 	.word	0xffffffff


	//   ....[156]....
        /*0708*/ 	.word	0xffffffff


	//   ....[157]....
        /*070c*/ 	.word	0xffffffff


	//   ....[158]....
        /*0710*/ 	.word	0xffffffff


	//   ....[159]....
        /*0714*/ 	.word	0xffffffff


	//   ....[160]....
        /*0718*/ 	.word	0xffffffff


	//   ....[161]....
        /*071c*/ 	.word	0xffffffff


	//   ....[162]....
        /*0720*/ 	.word	0xffffffff


	//   ....[163]....
        /*0724*/ 	.word	0xffffffff


	//   ....[164]....
        /*0728*/ 	.word	0xffffffff


	//   ....[165]....
        /*072c*/ 	.word	0xffffffff


	//   ....[166]....
        /*0730*/ 	.word	0xffffffff


	//   ....[167]....
        /*0734*/ 	.word	0xffffffff


	//   ....[168]....
        /*0738*/ 	.word	0xffffffff


	//   ....[169]....
        /*073c*/ 	.word	0xffffffff


	//   ....[170]....
        /*0740*/ 	.word	0xffffffff


	//   ....[171]....
        /*0744*/ 	.word	0xffffffff


	//   ....[172]....
        /*0748*/ 	.word	0xffffffff


	//   ....[173]....
        /*074c*/ 	.word	0xffffffff


	//   ....[174]....
        /*0750*/ 	.word	0xffffffff


	//   ....[175]....
        /*0754*/ 	.word	0xffffffff


	//   ....[176]....
        /*0758*/ 	.word	0xffffffff


	//   ....[177]....
        /*075c*/ 	.word	0xffffffff


	//   ....[178]....
        /*0760*/ 	.word	0xffffffff


	//   ....[179]....
        /*0764*/ 	.word	0xffffffff


	//   ....[180]....
        /*0768*/ 	.word	0xffffffff


	//   ....[181]....
        /*076c*/ 	.word	0xffffffff


	//   ....[182]....
        /*0770*/ 	.word	0xffffffff


	//   ....[183]....
        /*0774*/ 	.word	0xffffffff


	//   ....[184]....
        /*0778*/ 	.word	0xffffffff


	//   ....[185]....
        /*077c*/ 	.word	0xffffffff


	//   ....[186]....
        /*0780*/ 	.word	0xffffffff


	//   ....[187]....
        /*0784*/ 	.word	0xffffffff


	//   ....[188]....
        /*0788*/ 	.word	0xffffffff


	//   ....[189]....
        /*078c*/ 	.word	0xffffffff


	//   ....[190]....
        /*0790*/ 	.word	0xffffffff


	//   ....[191]....
        /*0794*/ 	.word	0xffffffff


	//   ....[192]....
        /*0798*/ 	.word	0xffffffff


	//   ....[193]....
        /*079c*/ 	.word	0xffffffff


	//   ....[194]....
        /*07a0*/ 	.word	0xffffffff


	//   ....[195]....
        /*07a4*/ 	.word	0xffffffff


	//   ....[196]....
        /*07a8*/ 	.word	0xffffffff


	//   ....[197]....
        /*07ac*/ 	.word	0xffffffff


	//   ....[198]....
        /*07b0*/ 	.word	0xffffffff


	//   ....[199]....
        /*07b4*/ 	.word	0xffffffff


	//   ....[200]....
        /*07b8*/ 	.word	0xffffffff


	//   ....[201]....
        /*07bc*/ 	.word	0xffffffff


	//   ....[202]....
        /*07c0*/ 	.word	0xffffffff


	//   ....[203]....
        /*07c4*/ 	.word	0xffffffff


	//   ....[204]....
        /*07c8*/ 	.word	0xffffffff


	//   ....[205]....
        /*07cc*/ 	.word	0xffffffff


	//   ....[206]....
        /*07d0*/ 	.word	0xffffffff


	//   ....[207]....
        /*07d4*/ 	.word	0xffffffff


	//   ....[208]....
        /*07d8*/ 	.word	0xffffffff


	//   ....[209]....
        /*07dc*/ 	.word	0xffffffff


	//   ....[210]....
        /*07e0*/ 	.word	0xffffffff


	//   ....[211]....
        /*07e4*/ 	.word	0xffffffff


	//   ....[212]....
        /*07e8*/ 	.word	0xffffffff


	//   ....[213]....
        /*07ec*/ 	.word	0xffffffff


	//   ....[214]....
        /*07f0*/ 	.word	0xffffffff


	//   ....[215]....
        /*07f4*/ 	.word	0xffffffff


	//   ....[216]....
        /*07f8*/ 	.word	0xffffffff


	//   ....[217]....
        /*07fc*/ 	.word	0xffffffff


	//   ....[218]....
        /*0800*/ 	.word	0xffffffff


	//   ....[219]....
        /*0804*/ 	.word	0xffffffff


	//   ....[220]....
        /*0808*/ 	.word	0xffffffff


	//   ....[221]....
        /*080c*/ 	.word	0xffffffff


	//   ....[222]....
        /*0810*/ 	.word	0xffffffff


	//   ....[223]....
        /*0814*/ 	.word	0xffffffff


	//   ....[224]....
        /*0818*/ 	.word	0xffffffff


	//   ....[225]....
        /*081c*/ 	.word	0xffffffff


	//   ....[226]....
        /*0820*/ 	.word	0xffffffff


	//   ....[227]....
        /*0824*/ 	.word	0xffffffff


	//   ....[228]....
        /*0828*/ 	.word	0xffffffff


	//   ....[229]....
        /*082c*/ 	.word	0xffffffff


	//   ....[230]....
        /*0830*/ 	.word	0xffffffff


	//   ....[231]....
        /*0834*/ 	.word	0xffffffff


	//   ....[232]....
        /*0838*/ 	.word	0xffffffff


	//   ....[233]....
        /*083c*/ 	.word	0xffffffff


	//   ....[234]....
        /*0840*/ 	.word	0xffffffff


	//   ....[235]....
        /*0844*/ 	.word	0xffffffff


	//   ....[236]....
        /*0848*/ 	.word	0xffffffff


	//   ....[237]....
        /*084c*/ 	.word	0xffffffff


	//   ....[238]....
        /*0850*/ 	.word	0xffffffff


	//   ....[239]....
        /*0854*/ 	.word	0xffffffff


	//   ....[240]....
        /*0858*/ 	.word	0xffffffff


	//   ....[241]....
        /*085c*/ 	.word	0xffffffff


	//   ....[242]....
        /*0860*/ 	.word	0xffffffff


	//   ....[243]....
        /*0864*/ 	.word	0xffffffff


	//   ....[244]....
        /*0868*/ 	.word	0xffffffff


	//   ....[245]....
        /*086c*/ 	.word	0xffffffff


	//   ....[246]....
        /*0870*/ 	.word	0xffffffff


	//   ....[247]....
        /*0874*/ 	.word	0xffffffff


	//   ....[248]....
        /*0878*/ 	.word	0xffffffff


	//   ....[249]....
        /*087c*/ 	.word	0xffffffff


	//   ....[250]....
        /*0880*/ 	.word	0xffffffff


	//   ....[251]....
        /*0884*/ 	.word	0xffffffff


	//   ....[252]....
        /*0888*/ 	.word	0xffffffff


	//   ....[253]....
        /*088c*/ 	.word	0xffffffff


	//   ....[254]....
        /*0890*/ 	.word	0xffffffff


	//   ....[255]....
        /*0894*/ 	.word	0xffffffff


	//   ....[0]....
        /*0898*/ 	.word	0xffffffff


	//   ....[1]....
        /*089c*/ 	.word	0xffffffff


	//   ....[2]....
        /*08a0*/ 	.word	0xffffffff


	//   ....[3]....
        /*08a4*/ 	.word	0xffffffff


	//   ....[4]....
        /*08a8*/ 	.word	0xffffffff


	//   ....[5]....
        /*08ac*/ 	.word	0xffffffff


	//   ....[6]....
        /*08b0*/ 	.word	0xffffffff


	//   ....[7]....
        /*08b4*/ 	.word	0xffffffff


	//   ....[8]....
        /*08b8*/ 	.word	0xffffffff


	//   ....[9]....
        /*08bc*/ 	.word	0xffffffff


	//   ....[10]....
        /*08c0*/ 	.word	0xffffffff


	//   ....[11]....
        /*08c4*/ 	.word	0xffffffff


	//   ....[12]....
        /*08c8*/ 	.word	0xffffffff


	//   ....[13]....
        /*08cc*/ 	.word	0xffffffff


	//   ....[14]....
        /*08d0*/ 	.word	0xffffffff


	//   ....[15]....
        /*08d4*/ 	.word	0xffffffff


	//   ....[16]....
        /*08d8*/ 	.word	0xffffffff


	//   ....[17]....
        /*08dc*/ 	.word	0xffffffff


	//   ....[18]....
        /*08e0*/ 	.word	0xffffffff


	//   ....[19]....
        /*08e4*/ 	.word	0xffffffff


	//   ....[20]....
        /*08e8*/ 	.word	0xffffffff


	//   ....[21]....
        /*08ec*/ 	.word	0xffffffff


	//   ....[22]....
        /*08f0*/ 	.word	0xffffffff


	//   ....[23]....
        /*08f4*/ 	.word	0xffffffff


	//   ....[24]....
        /*08f8*/ 	.word	0xffffffff


	//   ....[25]....
        /*08fc*/ 	.word	0xffffffff


	//   ....[26]....
        /*0900*/ 	.word	0xffffffff


	//   ....[27]....
        /*0904*/ 	.word	0xffffffff


	//   ....[28]....
        /*0908*/ 	.word	0xffffffff


	//   ....[29]....
        /*090c*/ 	.word	0xffffffff


	//   ....[30]....
        /*0910*/ 	.word	0xffffffff


	//   ....[31]....
        /*0914*/ 	.word	0xffffffff


	//   ....[32]....
        /*0918*/ 	.word	0xffffffff


	//   ....[33]....
        /*091c*/ 	.word	0xffffffff


	//   ....[34]....
        /*0920*/ 	.word	0xffffffff


	//   ....[35]....
        /*0924*/ 	.word	0xffffffff


	//   ....[36]....
        /*0928*/ 	.word	0xffffffff


	//   ....[37]....
        /*092c*/ 	.word	0xffffffff


	//   ....[38]....
        /*0930*/ 	.word	0xffffffff


	//   ....[39]....
        /*0934*/ 	.word	0xffffffff


	//   ....[40]....
        /*0938*/ 	.word	0xffffffff


	//   ....[41]....
        /*093c*/ 	.word	0xffffffff


	//   ....[42]....
        /*0940*/ 	.word	0xffffffff


	//   ....[43]....
        /*0944*/ 	.word	0xffffffff


	//   ....[44]....
        /*0948*/ 	.word	0xffffffff


	//   ....[45]....
        /*094c*/ 	.word	0xffffffff


	//   ....[46]....
        /*0950*/ 	.word	0xffffffff


	//   ....[47]....
        /*0954*/ 	.word	0xffffffff


	//   ....[48]....
        /*0958*/ 	.word	0xffffffff


	//   ....[49]....
        /*095c*/ 	.word	0xffffffff


	//   ....[50]....
        /*0960*/ 	.word	0xffffffff


	//   ....[51]....
        /*0964*/ 	.word	0xffffffff


	//   ....[52]....
        /*0968*/ 	.word	0xffffffff


	//   ....[53]....
        /*096c*/ 	.word	0xffffffff


	//   ....[54]....
        /*0970*/ 	.word	0xffffffff


	//   ....[55]....
        /*0974*/ 	.word	0xffffffff


	//   ....[56]....
        /*0978*/ 	.word	0xffffffff


	//   ....[57]....
        /*097c*/ 	.word	0xffffffff


	//   ....[58]....
        /*0980*/ 	.word	0xffffffff


	//   ....[59]....
        /*0984*/ 	.word	0xffffffff


	//   ....[60]....
        /*0988*/ 	.word	0xffffffff


	//   ....[61]....
        /*098c*/ 	.word	0xffffffff


	//   ....[62]....
        /*0990*/ 	.word	0xffffffff


	//   ....[63]....
        /*0994*/ 	.word	0xffffffff


	//   ....[64]....
        /*0998*/ 	.word	0xffffffff


	//   ....[65]....
        /*099c*/ 	.word	0xffffffff


	//   ....[66]....
        /*09a0*/ 	.word	0xffffffff


	//   ....[67]....
        /*09a4*/ 	.word	0xffffffff


	//   ....[68]....
        /*09a8*/ 	.word	0xffffffff


	//   ....[69]....
        /*09ac*/ 	.word	0xffffffff


	//   ....[70]....
        /*09b0*/ 	.word	0xffffffff


	//   ....[71]....
        /*09b4*/ 	.word	0xffffffff


	//   ....[72]....
        /*09b8*/ 	.word	0xffffffff


	//   ....[73]....
        /*09bc*/ 	.word	0xffffffff


	//   ....[74]....
        /*09c0*/ 	.word	0xffffffff


	//   ....[75]....
        /*09c4*/ 	.word	0xffffffff


	//   ....[76]....
        /*09c8*/ 	.word	0xffffffff


	//   ....[77]....
        /*09cc*/ 	.word	0xffffffff


	//   ....[78]....
        /*09d0*/ 	.word	0xffffffff


	//   ....[79]....
        /*09d4*/ 	.word	0xffffffff


	//   ....[80]....
        /*09d8*/ 	.word	0xffffffff


	//   ....[81]....
        /*09dc*/ 	.word	0xffffffff


	//   ....[82]....
        /*09e0*/ 	.word	0xffffffff


	//   ....[83]....
        /*09e4*/ 	.word	0xffffffff


	//   ....[84]....
        /*09e8*/ 	.word	0xffffffff


	//   ....[85]....
        /*09ec*/ 	.word	0xffffffff


	//   ....[86]....
        /*09f0*/ 	.word	0xffffffff


	//   ....[87]....
        /*09f4*/ 	.word	0xffffffff


	//   ....[88]....
        /*09f8*/ 	.word	0xffffffff


	//   ....[89]....
        /*09fc*/ 	.word	0xffffffff


	//   ....[90]....
        /*0a00*/ 	.word	0xffffffff


	//   ....[91]....
        /*0a04*/ 	.word	0xffffffff


	//   ....[92]....
        /*0a08*/ 	.word	0xffffffff


	//   ....[93]....
        /*0a0c*/ 	.word	0xffffffff


	//   ....[94]....
        /*0a10*/ 	.word	0xffffffff


	//   ....[95]....
        /*0a14*/ 	.word	0xffffffff


	//   ....[96]....
        /*0a18*/ 	.word	0xffffffff


	//   ....[97]....
        /*0a1c*/ 	.word	0xffffffff


	//   ....[98]....
        /*0a20*/ 	.word	0xffffffff


	//   ....[99]....
        /*0a24*/ 	.word	0xffffffff


	//   ....[100]....
        /*0a28*/ 	.word	0xffffffff


	//   ....[101]....
        /*0a2c*/ 	.word	0xffffffff


	//   ....[102]....
        /*0a30*/ 	.word	0xffffffff


	//   ....[103]....
        /*0a34*/ 	.word	0xffffffff


	//   ....[104]....
        /*0a38*/ 	.word	0xffffffff


	//   ....[105]....
        /*0a3c*/ 	.word	0xffffffff


	//   ....[106]....
        /*0a40*/ 	.word	0xffffffff


	//   ....[107]....
        /*0a44*/ 	.word	0xffffffff


	//   ....[108]....
        /*0a48*/ 	.word	0xffffffff


	//   ....[109]....
        /*0a4c*/ 	.word	0xffffffff


	//   ....[110]....
        /*0a50*/ 	.word	0xffffffff


	//   ....[111]....
        /*0a54*/ 	.word	0xffffffff


	//   ....[112]....
        /*0a58*/ 	.word	0xffffffff


	//   ....[113]....
        /*0a5c*/ 	.word	0xffffffff


	//   ....[114]....
        /*0a60*/ 	.word	0xffffffff


	//   ....[115]....
        /*0a64*/ 	.word	0xffffffff


	//   ....[116]....
        /*0a68*/ 	.word	0xffffffff


	//   ....[117]....
        /*0a6c*/ 	.word	0xffffffff


	//   ....[118]....
        /*0a70*/ 	.word	0xffffffff


	//   ....[119]....
        /*0a74*/ 	.word	0xffffffff


	//   ....[120]....
        /*0a78*/ 	.word	0xffffffff


	//   ....[121]....
        /*0a7c*/ 	.word	0xffffffff


	//   ....[122]....
        /*0a80*/ 	.word	0xffffffff


	//   ....[123]....
        /*0a84*/ 	.word	0xffffffff


	//   ....[124]....
        /*0a88*/ 	.word	0xffffffff


	//   ....[125]....
        /*0a8c*/ 	.word	0xffffffff


	//   ....[126]....
        /*0a90*/ 	.word	0xffffffff


	//   ....[127]....
        /*0a94*/ 	.word	0xffffffff


	//   ....[128]....
        /*0a98*/ 	.word	0xffffffff


	//   ....[129]....
        /*0a9c*/ 	.word	0xffffffff


	//   ....[130]....
        /*0aa0*/ 	.word	0xffffffff


	//   ....[131]....
        /*0aa4*/ 	.word	0xffffffff


	//   ....[132]....
        /*0aa8*/ 	.word	0xffffffff


	//   ....[133]....
        /*0aac*/ 	.word	0xffffffff


	//   ....[134]....
        /*0ab0*/ 	.word	0xffffffff


	//   ....[135]....
        /*0ab4*/ 	.word	0xffffffff


	//   ....[136]....
        /*0ab8*/ 	.word	0xffffffff


	//   ....[137]....
        /*0abc*/ 	.word	0xffffffff


	//   ....[138]....
        /*0ac0*/ 	.word	0xffffffff


	//   ....[139]....
        /*0ac4*/ 	.word	0xffffffff


	//   ....[140]....
        /*0ac8*/ 	.word	0xffffffff


	//   ....[141]....
        /*0acc*/ 	.word	0xffffffff


	//   ....[142]....
        /*0ad0*/ 	.word	0xffffffff


	//   ....[143]....
        /*0ad4*/ 	.word	0xffffffff


	//   ....[144]....
        /*0ad8*/ 	.word	0xffffffff


	//   ....[145]....
        /*0adc*/ 	.word	0xffffffff


	//   ....[146]....
        /*0ae0*/ 	.word	0xffffffff


	//   ....[147]....
        /*0ae4*/ 	.word	0xffffffff


	//   ....[148]....
        /*0ae8*/ 	.word	0xffffffff


	//   ....[149]....
        /*0aec*/ 	.word	0xffffffff


	//   ....[150]....
        /*0af0*/ 	.word	0xffffffff


	//   ....[151]....
        /*0af4*/ 	.word	0xffffffff


	//   ....[152]....
        /*0af8*/ 	.word	0xffffffff


	//   ....[153]....
        /*0afc*/ 	.word	0xffffffff


	//   ....[154]....
        /*0b00*/ 	.word	0xffffffff


	//   ....[155]....
        /*0b04*/ 	.word	0xffffffff


	//   ....[156]....
        /*0b08*/ 	.word	0xffffffff


	//   ....[157]....
        /*0b0c*/ 	.word	0xffffffff


	//   ....[158]....
        /*0b10*/ 	.word	0xffffffff


	//   ....[159]....
        /*0b14*/ 	.word	0xffffffff


	//   ....[160]....
        /*0b18*/ 	.word	0xffffffff


	//   ....[161]....
        /*0b1c*/ 	.word	0xffffffff


	//   ....[162]....
        /*0b20*/ 	.word	0xffffffff


	//----- nvinfo : EIATTR_COOP_GROUP_INSTR_OFFSETS
	.align		4
.L_902:
        /*0b24*/ 	.byte	0x04, 0x28
        /*0b26*/ 	.short	(.L_904 - .L_903)


	//   ....[0]....
.L_903:
        /*0b28*/ 	.word	0x00000090


	//   ....[1]....
        /*0b2c*/ 	.word	0x00002540


	//   ....[2]....
        /*0b30*/ 	.word	0x00002590


	//   ....[3]....
        /*0b34*/ 	.word	0x00002d60


	//   ....[4]....
        /*0b38*/ 	.word	0x00002d80


	//   ....[5]....
        /*0b3c*/ 	.word	0x000034d0


	//   ....[6]....
        /*0b40*/ 	.word	0x000034f0


	//   ....[7]....
        /*0b44*/ 	.word	0x00003c40


	//   ....[8]....
        /*0b48*/ 	.word	0x00003c50


	//   ....[9]....
        /*0b4c*/ 	.word	0x000044a0


	//   ....[10]....
        /*0b50*/ 	.word	0x000044f0


	//   ....[11]....
        /*0b54*/ 	.word	0x00005260


	//   ....[12]....
        /*0b58*/ 	.word	0x00005290


	//   ....[13]....
        /*0b5c*/ 	.word	0x00005a10


	//   ....[14]....
        /*0b60*/ 	.word	0x00005a40


	//   ....[15]....
        /*0b64*/ 	.word	0x000061c0


	//   ....[16]....
        /*0b68*/ 	.word	0x000061e0


	//   ....[17]....
        /*0b6c*/ 	.word	0x00006980


	//   ....[18]....
        /*0b70*/ 	.word	0x000069b0


	//   ....[19]....
        /*0b74*/ 	.word	0x00006ac0


	//   ....[20]....
        /*0b78*/ 	.word	0x00006af0


	//   ....[21]....
        /*0b7c*/ 	.word	0x00006bc0


	//   ....[22]....
        /*0b80*/ 	.word	0x00006bf0


	//   ....[23]....
        /*0b84*/ 	.word	0x00006cc0


	//   ....[24]....
        /*0b88*/ 	.word	0x00006ce0


	//   ....[25]....
        /*0b8c*/ 	.word	0x00007270


	//   ....[26]....
        /*0b90*/ 	.word	0x00007290


	//   ....[27]....
        /*0b94*/ 	.word	0x00007360


	//   ....[28]....
        /*0b98*/ 	.word	0x00007390


	//   ....[29]....
        /*0b9c*/ 	.word	0x00007460


	//   ....[30]....
        /*0ba0*/ 	.word	0x00007490


	//   ....[31]....
        /*0ba4*/ 	.word	0x00007560


	//   ....[32]....
        /*0ba8*/ 	.word	0x00007590


	//   ....[33]....
        /*0bac*/ 	.word	0x00008570


	//   ....[34]....
        /*0bb0*/ 	.word	0x00008590


	//   ....[35]....
        /*0bb4*/ 	.word	0x000086e0


	//   ....[36]....
        /*0bb8*/ 	.word	0x000086f0


	//   ....[37]....
        /*0bbc*/ 	.word	0x00008820


	//   ....[38]....
        /*0bc0*/ 	.word	0x00008840


	//   ....[39]....
        /*0bc4*/ 	.word	0x00008970


	//   ....[40]....
        /*0bc8*/ 	.word	0x00008980


	//   ....[41]....
        /*0bcc*/ 	.word	0x00008ab0


	//   ....[42]....
        /*0bd0*/ 	.word	0x00008ad0


	//   ....[43]....
        /*0bd4*/ 	.word	0x00008c00


	//   ....[44]....
        /*0bd8*/ 	.word	0x00008c10


	//   ....[45]....
        /*0bdc*/ 	.word	0x00008d40


	//   ....[46]....
        /*0be0*/ 	.word	0x00008d60


	//   ....[47]....
        /*0be4*/ 	.word	0x00008e90


	//   ....[48]....
        /*0be8*/ 	.word	0x00008ea0


	//   ....[49]....
        /*0bec*/ 	.word	0x00009750


	//   ....[50]....
        /*0bf0*/ 	.word	0x00009780


	//   ....[51]....
        /*0bf4*/ 	.word	0x000097b0


	//   ....[52]....
        /*0bf8*/ 	.word	0x000097d0


	//   ....[53]....
        /*0bfc*/ 	.word	0x00009800


	//   ....[54]....
        /*0c00*/ 	.word	0x00009820


	//   ....[55]....
        /*0c04*/ 	.word	0x00009850


	//   ....[56]....
        /*0c08*/ 	.word	0x00009860


	//   ....[57]....
        /*0c0c*/ 	.word	0x00009dc0


	//   ....[58]....
        /*0c10*/ 	.word	0x00009df0


	//   ....[59]....
        /*0c14*/ 	.word	0x00009e20


	//   ....[60]....
        /*0c18*/ 	.word	0x00009ed0


	//   ....[61]....
        /*0c1c*/ 	.word	0x00009ee0


	//   ....[62]....
        /*0c20*/ 	.word	0x00009ef0


	//   ....[63]....
        /*0c24*/ 	.word	0x0000a0a0


	//   ....[64]....
        /*0c28*/ 	.word	0x0000a0d0


	//   ....[65]....
        /*0c2c*/ 	.word	0x0000ae90


	//   ....[66]....
        /*0c30*/ 	.word	0x0000aef0


	//   ....[67]....
        /*0c34*/ 	.word	0x0000af00


	//   ....[68]....
        /*0c38*/ 	.word	0x0000af10


	//   ....[69]....
        /*0c3c*/ 	.word	0x0000af20


	//   ....[70]....
        /*0c40*/ 	.word	0x0000af30


	//   ....[71]....
        /*0c44*/ 	.word	0x0000b030


	//   ....[72]....
        /*0c48*/ 	.word	0x0000b0e0


	//   ....[73]....
        /*0c4c*/ 	.word	0x0000b540


	//   ....[74]....
        /*0c50*/ 	.word	0x0000b780


	//   ....[75]....
        /*0c54*/ 	.word	0x0000b790


	//   ....[76]....
        /*0c58*/ 	.word	0x0000b7a0


	//   ....[77]....
        /*0c5c*/ 	.word	0x0000c1a0


	//   ....[78]....
        /*0c60*/ 	.word	0x0000c1d0


	//   ....[79]....
        /*0c64*/ 	.word	0x0000c1f0


	//   ....[80]....
        /*0c68*/ 	.word	0x0000c200


	//   ....[81]....
        /*0c6c*/ 	.word	0x0000c230


	//   ....[82]....
        /*0c70*/ 	.word	0x0000c250


	//   ....[83]....
        /*0c74*/ 	.word	0x0000c270


	//   ....[84]....
        /*0c78*/ 	.word	0x0000c280


	//   ....[85]....
        /*0c7c*/ 	.word	0x0000e590


	//   ....[86]....
        /*0c80*/ 	.word	0x0000e5d0


	//   ....[87]....
        /*0c84*/ 	.word	0x0000e5e0


	//   ....[88]....
        /*0c88*/ 	.word	0x0000e5f0


	//   ....[89]....
        /*0c8c*/ 	.word	0x0000e600


	//   ....[90]....
        /*0c90*/ 	.word	0x0000e610


	//   ....[91]....
        /*0c94*/ 	.word	0x0000e770


	//   ....[92]....
        /*0c98*/ 	.word	0x0000e780


	//   ....[93]....
        /*0c9c*/ 	.word	0x0000f5f0


	//   ....[94]....
        /*0ca0*/ 	.word	0x0000f630


	//   ....[95]....
        /*0ca4*/ 	.word	0x0000f6d0


	//   ....[96]....
        /*0ca8*/ 	.word	0x0000f6e0


	//   ....[97]....
        /*0cac*/ 	.word	0x0000f750


	//   ....[98]....
        /*0cb0*/ 	.word	0x0000f760


	//   ....[99]....
        /*0cb4*/ 	.word	0x0000f7f0


	//   ....[100]....
        /*0cb8*/ 	.word	0x0000f800


	//   ....[101]....
        /*0cbc*/ 	.word	0x0000fa60


	//   ....[102]....
        /*0cc0*/ 	.word	0x0000fca0


	//   ....[103]....
        /*0cc4*/ 	.word	0x0000fcd0


	//   ....[104]....
        /*0cc8*/ 	.word	0x0000fd00


	//   ....[105]....
        /*0ccc*/ 	.word	0x00010350


	//   ....[106]....
        /*0cd0*/ 	.word	0x00010450


	//   ....[107]....
        /*0cd4*/ 	.word	0x00010540


	//   ....[108]....
        /*0cd8*/ 	.word	0x00010640


	//   ....[109]....
        /*0cdc*/ 	.word	0x00010670


	//   ....[110]....
        /*0ce0*/ 	.word	0x00010690


	//   ....[111]....
        /*0ce4*/ 	.word	0x000107b0


	//   ....[112]....
        /*0ce8*/ 	.word	0x000107d0


	//   ....[113]....
        /*0cec*/ 	.word	0x00013130


	//   ....[114]....
        /*0cf0*/ 	.word	0x00013190


	//   ....[115]....
        /*0cf4*/ 	.word	0x000131b0


	//   ....[116]....
        /*0cf8*/ 	.word	0x000131d0


	//   ....[117]....
        /*0cfc*/ 	.word	0x000131f0


	//   ....[118]....
        /*0d00*/ 	.word	0x00013210


	//   ....[119]....
        /*0d04*/ 	.word	0x00013230


	//   ....[120]....
        /*0d08*/ 	.word	0x00013250


	//   ....[121]....
        /*0d0c*/ 	.word	0x000140c0


	//   ....[122]....
        /*0d10*/ 	.word	0x000140e0


	//   ....[123]....
        /*0d14*/ 	.word	0x000140f0


	//   ....[124]....
        /*0d18*/ 	.word	0x00014100


	//   ....[125]....
        /*0d1c*/ 	.word	0x00014110


	//   ....[126]....
        /*0d20*/ 	.word	0x00014120


	//   ....[127]....
        /*0d24*/ 	.word	0x00014170


	//   ....[128]....
        /*0d28*/ 	.word	0x00014190


	//   ....[129]....
        /*0d2c*/ 	.word	0x00014730


	//   ....[130]....
        /*0d30*/ 	.word	0x00014740


	//   ....[131]....
        /*0d34*/ 	.word	0x00014750


	//   ....[132]....
        /*0d38*/ 	.word	0x00014760


	//   ....[133]....
        /*0d3c*/ 	.word	0x000147a0


	//   ....[134]....
        /*0d40*/ 	.word	0x000147c0


	//   ....[135]....
        /*0d44*/ 	.word	0x000147d0


	//   ....[136]....
        /*0d48*/ 	.word	0x000147e0


	//   ....[137]....
        /*0d4c*/ 	.word	0x00017150


	//   ....[138]....
        /*0d50*/ 	.word	0x000171c0


	//   ....[139]....
        /*0d54*/ 	.word	0x000171d0


	//   ....[140]....
        /*0d58*/ 	.word	0x000171e0


	//   ....[141]....
        /*0d5c*/ 	.word	0x00017210


	//   ....[142]....
        /*0d60*/ 	.word	0x00017230


	//   ....[143]....
        /*0d64*/ 	.word	0x00017240


	//   ....[144]....
        /*0d68*/ 	.word	0x00017250


	//   ....[145]....
        /*0d6c*/ 	.word	0x00018db0


	//   ....[146]....
        /*0d70*/ 	.word	0x00018df0


	//   ....[147]....
        /*0d74*/ 	.word	0x00018e20


	//   ....[148]....
        /*0d78*/ 	.word	0x00018e40


	//   ....[149]....
        /*0d7c*/ 	.word	0x00018e60


	//   ....[150]....
        /*0d80*/ 	.word	0x00018e80


	//   ....[151]....
        /*0d84*/ 	.word	0x00018e90


	//   ....[152]....
        /*0d88*/ 	.word	0x00018ea0


	//   ....[153]....
        /*0d8c*/ 	.word	0x000190e0


	//   ....[154]....
        /*0d90*/ 	.word	0x000190f0


	//   ....[155]....
        /*0d94*/ 	.word	0x000191f0


	//   ....[156]....
        /*0d98*/ 	.word	0x00019220


	//   ....[157]....
        /*0d9c*/ 	.word	0x00019300


	//   ....[158]....
        /*0da0*/ 	.word	0x00019330


	//   ....[159]....
        /*0da4*/ 	.word	0x00019410


	//   ....[160]....
        /*0da8*/ 	.word	0x00019440


	//   ....[161]....
        /*0dac*/ 	.word	0x00019520


	//   ....[162]....
        /*0db0*/ 	.word	0x00019550


	//   ....[163]....
        /*0db4*/ 	.word	0x00019630


	//   ....[164]....
        /*0db8*/ 	.word	0x00019660


	//   ....[165]....
        /*0dbc*/ 	.word	0x00019740


	//   ....[166]....
        /*0dc0*/ 	.word	0x00019770


	//   ....[167]....
        /*0dc4*/ 	.word	0x00019850


	//   ....[168]....
        /*0dc8*/ 	.word	0x00019870


	//   ....[169]....
        /*0dcc*/ 	.word	0x00019fe0


	//   ....[170]....
        /*0dd0*/ 	.word	0x0001a000


	//   ....[171]....
        /*0dd4*/ 	.word	0x0001a110


	//   ....[172]....
        /*0dd8*/ 	.word	0x0001a120


	//   ....[173]....
        /*0ddc*/ 	.word	0x0001a230


	//   ....[174]....
        /*0de0*/ 	.word	0x0001a250


	//   ....[175]....
        /*0de4*/ 	.word	0x0001a360


	//   ....[176]....
        /*0de8*/ 	.word	0x0001a370


	//   ....[177]....
        /*0dec*/ 	.word	0x0001a480


	//   ....[178]....
        /*0df0*/ 	.word	0x0001a4a0


	//   ....[179]....
        /*0df4*/ 	.word	0x0001a5b0


	//   ....[180]....
        /*0df8*/ 	.word	0x0001a5c0


	//   ....[181]....
        /*0dfc*/ 	.word	0x0001a6d0


	//   ....[182]....
        /*0e00*/ 	.word	0x0001a6f0


	//   ....[183]....
        /*0e04*/ 	.word	0x0001a800


	//   ....[184]....
        /*0e08*/ 	.word	0x0001a810


	//   ....[185]....
        /*0e0c*/ 	.word	0x0001a950


	//   ....[186]....
        /*0e10*/ 	.word	0x0001a9c0


	//   ....[187]....
        /*0e14*/ 	.word	0x0001aa30


	//   ....[188]....
        /*0e18*/ 	.word	0x0001aa90


	//   ....[189]....
        /*0e1c*/ 	.word	0x0001ab00


	//   ....[190]....
        /*0e20*/ 	.word	0x0001ab70


	//   ....[191]....
        /*0e24*/ 	.word	0x0001abe0


	//   ....[192]....
        /*0e28*/ 	.word	0x0001ac40


	//   ....[193]....
        /*0e2c*/ 	.word	0x0001acb0


	//   ....[194]....
        /*0e30*/ 	.word	0x0001ad20


	//   ....[195]....
        /*0e34*/ 	.word	0x0001ad90


	//   ....[196]....
        /*0e38*/ 	.word	0x0001adf0


	//   ....[197]....
        /*0e3c*/ 	.word	0x0001ae60


	//   ....[198]....
        /*0e40*/ 	.word	0x0001aed0


	//   ....[199]....
        /*0e44*/ 	.word	0x0001af40


	//   ....[200]....
        /*0e48*/ 	.word	0x0001afa0


	//   ....[201]....
        /*0e4c*/ 	.word	0x0001b010


	//   ....[202]....
        /*0e50*/ 	.word	0x0001b080


	//   ....[203]....
        /*0e54*/ 	.word	0x0001b0f0


	//   ....[204]....
        /*0e58*/ 	.word	0x0001b290


	//   ....[205]....
        /*0e5c*/ 	.word	0x0001b2f0


	//   ....[206]....
        /*0e60*/ 	.word	0x0001b430


	//   ....[207]....
        /*0e64*/ 	.word	0x0001b490


	//   ....[208]....
        /*0e68*/ 	.word	0x0001b5d0


	//   ....[209]....
        /*0e6c*/ 	.word	0x0001b630


	//   ....[210]....
        /*0e70*/ 	.word	0x0001b6a0


	//   ....[211]....
        /*0e74*/ 	.word	0x0001b710


	//   ....[212]....
        /*0e78*/ 	.word	0x0001b980


	//   ....[213]....
        /*0e7c*/ 	.word	0x0001bbf0


	//   ....[214]....
        /*0e80*/ 	.word	0x0001c210


	//   ....[215]....
        /*0e84*/ 	.word	0x0001c260


	//   ....[216]....
        /*0e88*/ 	.word	0x0001c2b0


	//   ....[217]....
        /*0e8c*/ 	.word	0x0001c300


	//   ....[218]....
        /*0e90*/ 	.word	0x0001c350


	//   ....[219]....
        /*0e94*/ 	.word	0x0001c3a0


	//   ....[220]....
        /*0e98*/ 	.word	0x0001c3f0


	//   ....[221]....
        /*0e9c*/ 	.word	0x0001c440


	//   ....[222]....
        /*0ea0*/ 	.word	0x0001c4b0


	//   ....[223]....
        /*0ea4*/ 	.word	0x0001c520


	//   ....[224]....
        /*0ea8*/ 	.word	0x0001c650


	//   ....[225]....
        /*0eac*/ 	.word	0x0001c6b0


	//   ....[226]....
        /*0eb0*/ 	.word	0x0001c7f0


	//   ....[227]....
        /*0eb4*/ 	.word	0x0001c850


	//   ....[228]....
        /*0eb8*/ 	.word	0x0001c990


	//   ....[229]....
        /*0ebc*/ 	.word	0x0001c9f0


	//   ....[230]....
        /*0ec0*/ 	.word	0x0001ca60


	//   ....[231]....
        /*0ec4*/ 	.word	0x0001cad0


	//   ....[232]....
        /*0ec8*/ 	.word	0x0001cc00


	//   ....[233]....
        /*0ecc*/ 	.word	0x0001cc60


	//   ....[234]....
        /*0ed0*/ 	.word	0x0001cda0


	//   ....[235]....
        /*0ed4*/ 	.word	0x0001ce00


	//   ....[236]....
        /*0ed8*/ 	.word	0x0001cf40


	//   ....[237]....
        /*0edc*/ 	.word	0x0001cfa0


	//   ....[238]....
        /*0ee0*/ 	.word	0x0001d010


	//   ....[239]....
        /*0ee4*/ 	.word	0x0001d080


	//   ....[240]....
        /*0ee8*/ 	.word	0x0001d2e0


	//   ....[241]....
        /*0eec*/ 	.word	0x0001d540


	//   ....[242]....
        /*0ef0*/ 	.word	0x0001db80


	//   ....[243]....
        /*0ef4*/ 	.word	0x0001dbc0


	//   ....[244]....
        /*0ef8*/ 	.word	0x0001dc10


	//   ....[245]....
        /*0efc*/ 	.word	0x0001dc50


	//   ....[246]....
        /*0f00*/ 	.word	0x0001dca0


	//   ....[247]....
        /*0f04*/ 	.word	0x0001dce0


	//   ....[248]....
        /*0f08*/ 	.word	0x0001dd30


	//   ....[249]....
        /*0f0c*/ 	.word	0x0001dd80


	//   ....[250]....
        /*0f10*/ 	.word	0x0001dde0


	//   ....[251]....
        /*0f14*/ 	.word	0x0001de50


	//   ....[252]....
        /*0f18*/ 	.word	0x0001dec0


	//   ....[253]....
        /*0f1c*/ 	.word	0x0001dfa0


	//   ....[254]....
        /*0f20*/ 	.word	0x0001e000


	//   ....[255]....
        /*0f24*/ 	.word	0x0001e0e0


	//   ....[0]....
        /*0f28*/ 	.word	0x0001e140


	//   ....[1]....
        /*0f2c*/ 	.word	0x0001e220


	//   ....[2]....
        /*0f30*/ 	.word	0x0001e280


	//   ....[3]....
        /*0f34*/ 	.word	0x0001e2d0


	//   ....[4]....
        /*0f38*/ 	.word	0x0001e310


	//   ....[5]....
        /*0f3c*/ 	.word	0x0001e360


	//   ....[6]....
        /*0f40*/ 	.word	0x0001e3a0


	//   ....[7]....
        /*0f44*/ 	.word	0x0001e3f0


	//   ....[8]....
        /*0f48*/ 	.word	0x0001e430


	//   ....[9]....
        /*0f4c*/ 	.word	0x0001e480


	//   ....[10]....
        /*0f50*/ 	.word	0x0001e4c0


	//   ....[11]....
        /*0f54*/ 	.word	0x0001e510


	//   ....[12]....
        /*0f58*/ 	.word	0x0001e570


	//   ....[13]....
        /*0f5c*/ 	.word	0x0001e5c0


	//   ....[14]....
        /*0f60*/ 	.word	0x0001e620


	//   ....[15]....
        /*0f64*/ 	.word	0x0001e670


	//   ....[16]....
        /*0f68*/ 	.word	0x0001e6d0


	//   ....[17]....
        /*0f6c*/ 	.word	0x0001e720


	//   ....[18]....
        /*0f70*/ 	.word	0x0001e780


	//   ....[19]....
        /*0f74*/ 	.word	0x0001e7f0


	//   ....[20]....
        /*0f78*/ 	.word	0x0001e860


	//   ....[21]....
        /*0f7c*/ 	.word	0x0001e8d0


	//   ....[22]....
        /*0f80*/ 	.word	0x0001e930


	//   ....[23]....
        /*0f84*/ 	.word	0x0001e9a0


	//   ....[24]....
        /*0f88*/ 	.word	0x0001ea10


	//   ....[25]....
        /*0f8c*/ 	.word	0x0001ea80


	//   ....[26]....
        /*0f90*/ 	.word	0x0001eae0


	//   ....[27]....
        /*0f94*/ 	.word	0x0001eb50


	//   ....[28]....
        /*0f98*/ 	.word	0x0001ebc0


	//   ....[29]....
        /*0f9c*/ 	.word	0x0001ec30


	//   ....[30]....
        /*0fa0*/ 	.word	0x0001ec90


	//   ....[31]....
        /*0fa4*/ 	.word	0x0001ed00


	//   ....[32]....
        /*0fa8*/ 	.word	0x0001ed70


	//   ....[33]....
        /*0fac*/ 	.word	0x0001ede0


	//   ....[34]....
        /*0fb0*/ 	.word	0x0001ee40


	//   ....[35]....
        /*0fb4*/ 	.word	0x0001f310


	//   ....[36]....
        /*0fb8*/ 	.word	0x0001f330


	//   ....[37]....
        /*0fbc*/ 	.word	0x0001f340


	//   ....[38]....
        /*0fc0*/ 	.word	0x0001f350


	//   ....[39]....
        /*0fc4*/ 	.word	0x0001f600


	//   ....[40]....
        /*0fc8*/ 	.word	0x0001f610


	//   ....[41]....
        /*0fcc*/ 	.word	0x0001f620


	//   ....[42]....
        /*0fd0*/ 	.word	0x0001f630


	//   ....[43]....
        /*0fd4*/ 	.word	0x0001f8c0


	//   ....[44]....
        /*0fd8*/ 	.word	0x0001f8e0


	//   ....[45]....
        /*0fdc*/ 	.word	0x0001f8f0


	//   ....[46]....
        /*0fe0*/ 	.word	0x0001f900


	//   ....[47]....
        /*0fe4*/ 	.word	0x0001fbb0


	//   ....[48]....
        /*0fe8*/ 	.word	0x0001fbc0


	//   ....[49]....
        /*0fec*/ 	.word	0x0001fbd0


	//   ....[50]....
        /*0ff0*/ 	.word	0x0001fbe0


	//   ....[51]....
        /*0ff4*/ 	.word	0x0001fe70


	//   ....[52]....
        /*0ff8*/ 	.word	0x0001fe90


	//   ....[53]....
        /*0ffc*/ 	.word	0x0001fea0


	//   ....[54]....
        /*1000*/ 	.word	0x0001feb0


	//   ....[55]....
        /*1004*/ 	.word	0x00020170


	//   ....[56]....
        /*1008*/ 	.word	0x00020190


	//   ....[57]....
        /*100c*/ 	.word	0x000201a0


	//   ....[58]....
        /*1010*/ 	.word	0x000201b0


	//   ....[59]....
        /*1014*/ 	.word	0x00020450


	//   ....[60]....
        /*1018*/ 	.word	0x000204b0


	//   ....[61]....
        /*101c*/ 	.word	0x000204c0


	//   ....[62]....
        /*1020*/ 	.word	0x000204d0


	//   ....[63]....
        /*1024*/ 	.word	0x00020790


	//   ....[64]....
        /*1028*/ 	.word	0x000207f0


	//   ....[65]....
        /*102c*/ 	.word	0x00020800


	//   ....[66]....
        /*1030*/ 	.word	0x00020810


	//   ....[67]....
        /*1034*/ 	.word	0x00024210


	//   ....[68]....
        /*1038*/ 	.word	0x00024230


	//   ....[69]....
        /*103c*/ 	.word	0x00024240


	//   ....[70]....
        /*1040*/ 	.word	0x00024250


	//   ....[71]....
        /*1044*/ 	.word	0x00024460


	//   ....[72]....
        /*1048*/ 	.word	0x00024470


	//   ....[73]....
        /*104c*/ 	.word	0x00024480


	//   ....[74]....
        /*1050*/ 	.word	0x00024490


	//   ....[75]....
        /*1054*/ 	.word	0x000246c0


	//   ....[76]....
        /*1058*/ 	.word	0x000246e0


	//   ....[77]....
        /*105c*/ 	.word	0x000246f0


	//   ....[78]....
        /*1060*/ 	.word	0x00024700


	//   ....[79]....
        /*1064*/ 	.word	0x000248e0


	//   ....[80]....
        /*1068*/ 	.word	0x000248f0


	//   ....[81]....
        /*106c*/ 	.word	0x00024900


	//   ....[82]....
        /*1070*/ 	.word	0x00024910


	//   ....[83]....
        /*1074*/ 	.word	0x00024b40


	//   ....[84]....
        /*1078*/ 	.word	0x00024b60


	//   ....[85]....
        /*107c*/ 	.word	0x00024b70


	//   ....[86]....
        /*1080*/ 	.word	0x00024b80


	//   ....[87]....
        /*1084*/ 	.word	0x00024d60


	//   ....[88]....
        /*1088*/ 	.word	0x00024d70


	//   ....[89]....
        /*108c*/ 	.word	0x00024d80


	//   ....[90]....
        /*1090*/ 	.word	0x00024d90


	//   ....[91]....
        /*1094*/ 	.word	0x00024fc0


	//   ....[92]....
        /*1098*/ 	.word	0x00024fe0


	//   ....[93]....
        /*109c*/ 	.word	0x00024ff0


	//   ....[94]....
        /*10a0*/ 	.word	0x00025000


	//   ....[95]....
        /*10a4*/ 	.word	0x00025240


	//   ....[96]....
        /*10a8*/ 	.word	0x00025250


	//   ....[97]....
        /*10ac*/ 	.word	0x00025260


	//   ....[98]....
        /*10b0*/ 	.word	0x00025270


	//   ....[99]....
        /*10b4*/ 	.word	0x00029010


	//   ....[100]....
        /*10b8*/ 	.word	0x00029080


	//   ....[101]....
        /*10bc*/ 	.word	0x000290e0


	//   ....[102]....
        /*10c0*/ 	.word	0x00029140


	//   ....[103]....
        /*10c4*/ 	.word	0x000291b0


	//   ....[104]....
        /*10c8*/ 	.word	0x00029210


	//   ....[105]....
        /*10cc*/ 	.word	0x00029280


	//   ....[106]....
        /*10d0*/ 	.word	0x000292e0


	//   ....[107]....
        /*10d4*/ 	.word	0x00029350


	//   ....[108]....
        /*10d8*/ 	.word	0x000293c0


	//   ....[109]....
        /*10dc*/ 	.word	0x00029420


	//   ....[110]....
        /*10e0*/ 	.word	0x00029480


	//   ....[111]....
        /*10e4*/ 	.word	0x000294f0


	//   ....[112]....
        /*10e8*/ 	.word	0x00029550


	//   ....[113]....
        /*10ec*/ 	.word	0x000295c0


	//   ....[114]....
        /*10f0*/ 	.word	0x00029620


	//   ....[115]....
        /*10f4*/ 	.word	0x00029690


	//   ....[116]....
        /*10f8*/ 	.word	0x00029700


	//   ....[117]....
        /*10fc*/ 	.word	0x00029760


	//   ....[118]....
        /*1100*/ 	.word	0x000297c0


	//   ....[119]....
        /*1104*/ 	.word	0x00029830


	//   ....[120]....
        /*1108*/ 	.word	0x000298a0


	//   ....[121]....
        /*110c*/ 	.word	0x00029900


	//   ....[122]....
        /*1110*/ 	.word	0x00029960


	//   ....[123]....
        /*1114*/ 	.word	0x000299d0


	//   ....[124]....
        /*1118*/ 	.word	0x00029a40


	//   ....[125]....
        /*111c*/ 	.word	0x00029aa0


	//   ....[126]....
        /*1120*/ 	.word	0x00029b00


	//   ....[127]....
        /*1124*/ 	.word	0x00029b70


	//   ....[128]....
        /*1128*/ 	.word	0x00029be0


	//   ....[129]....
        /*112c*/ 	.word	0x00029c40


	//   ....[130]....
        /*1130*/ 	.word	0x00029ca0


	//   ....[131]....
        /*1134*/ 	.word	0x00029d10


	//   ....[132]....
        /*1138*/ 	.word	0x00029d80


	//   ....[133]....
        /*113c*/ 	.word	0x00029de0


	//   ....[134]....
        /*1140*/ 	.word	0x00029e40


	//   ....[135]....
        /*1144*/ 	.word	0x00029eb0


	//   ....[136]....
        /*1148*/ 	.word	0x00029f10


	//   ....[137]....
        /*114c*/ 	.word	0x00029f80


	//   ....[138]....
        /*1150*/ 	.word	0x00029fe0


	//   ....[139]....
        /*1154*/ 	.word	0x0002a050


	//   ....[140]....
        /*1158*/ 	.word	0x0002a0c0


	//   ....[141]....
        /*115c*/ 	.word	0x0002a120


	//   ....[142]....
        /*1160*/ 	.word	0x0002a180


	//   ....[143]....
        /*1164*/ 	.word	0x0002a1f0


	//   ....[144]....
        /*1168*/ 	.word	0x0002a250


	//   ....[145]....
        /*116c*/ 	.word	0x0002a2c0


	//   ....[146]....
        /*1170*/ 	.word	0x0002a320


	//   ....[147]....
        /*1174*/ 	.word	0x0002a390


	//   ....[148]....
        /*1178*/ 	.word	0x0002a400


	//   ....[149]....
        /*117c*/ 	.word	0x0002a460


	//   ....[150]....
        /*1180*/ 	.word	0x0002a4c0


	//   ....[151]....
        /*1184*/ 	.word	0x0002a530


	//   ....[152]....
        /*1188*/ 	.word	0x0002a590


	//   ....[153]....
        /*118c*/ 	.word	0x0002a600


	//   ....[154]....
        /*1190*/ 	.word	0x0002a660


	//   ....[155]....
        /*1194*/ 	.word	0x0002a6d0


	//   ....[156]....
        /*1198*/ 	.word	0x0002a740


	//   ....[157]....
        /*119c*/ 	.word	0x0002a7a0


	//   ....[158]....
        /*11a0*/ 	.word	0x0002a800


	//   ....[159]....
        /*11a4*/ 	.word	0x0002a870


	//   ....[160]....
        /*11a8*/ 	.word	0x0002a8d0


	//   ....[161]....
        /*11ac*/ 	.word	0x0002a930


	//   ....[162]....
        /*11b0*/ 	.word	0x0002a990


	//----- nvinfo : EIATTR_EXIT_INSTR_OFFSETS
	.align		4
.L_904:
        /*11b4*/ 	.byte	0x04, 0x1c
        /*11b6*/ 	.short	(.L_906 - .L_905)


	//   ....[0]....
.L_905:
        /*11b8*/ 	.word	0x00000350


	//   ....[1]....
        /*11bc*/ 	.word	0x00019880


	//   ....[2]....
        /*11c0*/ 	.word	0x000198e0


	//   ....[3]....
        /*11c4*/ 	.word	0x00019940


	//   ....[4]....
        /*11c8*/ 	.word	0x0001a850


	//   ....[5]....
        /*11cc*/ 	.word	0x0001a8a0


	//   ....[6]....
        /*11d0*/ 	.word	0x0001a900


	//----- nvinfo : EIATTR_CTAIDZ_USED
	.align		4
.L_906:
        /*11d4*/ 	.byte	0x01, 0x04
	.zero		2


	//----- nvinfo : EIATTR_MAX_THREADS
	.align		4
        /*11d8*/ 	.byte	0x04, 0x05
        /*11da*/ 	.short	(.L_908 - .L_907)
.L_907:
        /*11dc*/ 	.word	0x00000080
        /*11e0*/ 	.word	0x00000001
        /*11e4*/ 	.word	0x00000001


	//----- nvinfo : EIATTR_CRS_STACK_SIZE
	.align		4
.L_908:
        /*11e8*/ 	.byte	0x04, 0x1e
        /*11ea*/ 	.short	(.L_910 - .L_909)
.L_909:
        /*11ec*/ 	.word	0x00000000
.L_910:


//--------------------- .nv.callgraph             --------------------------
	.section	.nv.callgraph,"",@"SHT_CUDA_CALLGRAPH"
	.align	4
	.sectionentsize	8
	.align		4
        /*0000*/ 	.word	0x00000000
	.align		4
        /*0004*/ 	.word	0xffffffff
	.align		4
        /*0008*/ 	.word	0x00000000
	.align		4
        /*000c*/ 	.word	0xfffffffe
	.align		4
        /*0010*/ 	.word	0x00000000
	.align		4
        /*0014*/ 	.word	0xfffffffd
	.align		4
        /*0018*/ 	.word	0x00000000
	.align		4
        /*001c*/ 	.word	0xfffffffc


//--------------------- .nv.rel.action            --------------------------
	.section	.nv.rel.action,"",@"SHT_CUDA_RELOCINFO"
	.align	8
	.sectionentsize	8
        /*0000*/ 	.byte	0x73, 0x00, 0x00, 0x00, 0x00, 0x00, 0x00, 0x00, 0x00, 0x00, 0x00, 0x11, 0x25, 0x00, 0x05, 0x36


//--------------------- .nv.constant4             --------------------------
	.section	.nv.constant4,"a",@progbits
	.align	8
	.align		8
.nv.constant4:
        /*0000*/ 	.dword	_ZN83_INTERNAL_0d6314cb_47_flash_fwd_hdim128_bf16_paged_softcapall_sm80_cu_8e232a79_26894cuda3std3__45__cpo5beginE
	.align		8
        /*0008*/ 	.dword	_ZN83_INTERNAL_0d6314cb_47_flash_fwd_hdim128_bf16_paged_softcapall_sm80_cu_8e232a79_26894cuda3std3__45__cpo3endE
	.align		8
        /*0010*/ 	.dword	_ZN83_INTERNAL_0d6314cb_47_flash_fwd_hdim128_bf16_paged_softcapall_sm80_cu_8e232a79_26894cuda3std3__45__cpo6cbeginE
	.align		8
        /*0018*/ 	.dword	_ZN83_INTERNAL_0d6314cb_47_flash_fwd_hdim128_bf16_paged_softcapall_sm80_cu_8e232a79_26894cuda3std3__45__cpo4cendE
	.align		8
        /*0020*/ 	.dword	_ZN83_INTERNAL_0d6314cb_47_flash_fwd_hdim128_bf16_paged_softcapall_sm80_cu_8e232a79_26894cuda3std3__485_GLOBAL__N__0d6314cb_47_flash_fwd_hdim128_bf16_paged_softcapall_sm80_cu_8e232a79_26896ignoreE
	.align		8
        /*0028*/ 	.dword	_ZN83_INTERNAL_0d6314cb_47_flash_fwd_hdim128_bf16_paged_softcapall_sm80_cu_8e232a79_26894cuda3std3__419piecewise_constructE
	.align		8
        /*0030*/ 	.dword	_ZN83_INTERNAL_0d6314cb_47_flash_fwd_hdim128_bf16_paged_softcapall_sm80_cu_8e232a79_26894cuda3std3__48in_placeE
	.align		8
        /*0038*/ 	.dword	_ZN83_INTERNAL_0d6314cb_47_flash_fwd_hdim128_bf16_paged_softcapall_sm80_cu_8e232a79_26894cuda3std6ranges3__45__cpo4swapE
	.align		8
        /*0040*/ 	.dword	_ZN83_INTERNAL_0d6314cb_47_flash_fwd_hdim128_bf16_paged_softcapall_sm80_cu_8e232a79_26894cuda3std6ranges3__45__cpo9iter_moveE
	.align		8
        /*0048*/ 	.dword	_ZN83_INTERNAL_0d6314cb_47_flash_fwd_hdim128_bf16_paged_softcapall_sm80_cu_8e232a79_26894cute7productE
	.align		8
        /*0050*/ 	.dword	_ZN83_INTERNAL_0d6314cb_47_flash_fwd_hdim128_bf16_paged_softcapall_sm80_cu_8e232a79_26894cute1_E


//--------------------- .nv.constant0._ZN7cutlass13device_kernelIN5flash19enable_sm80_to_sm89INS1_16FlashAttnFwdSm80INS1_25CollectiveMainloopFwdSm80ILi8ELi1ELb1EN4cute5tupleIJNS5_1CILi128EEES8_S8_EEELi128ENS_10bfloat16_tEfNS_4arch4Sm80ELb0ELb0ELb1ELb0ELb1ELb0ELb1ELb0EEENS1_21CollectiveEpilogueFwdIS9_NS6_IJNS7_ILi1EEESF_SF_EEESA_SC_Li256ELb0ELb1ELb0ELb0EEENS1_19SingleTileSchedulerILb0ELb0ELb1ELi128EEEEEEEEEvNT_6ParamsE --------------------------
	.section	.nv.constant0._ZN7cutlass13device_kernelIN5flash19enable_sm80_to_sm89INS1_16FlashAttnFwdSm80INS1_25CollectiveMainloopFwdSm80ILi8ELi1ELb1EN4cute5tupleIJNS5_1CILi128EEES8_S8_EEELi128ENS_10bfloat16_tEfNS_4arch4Sm80ELb0ELb0ELb1ELb0ELb1ELb0ELb1ELb0EEENS1_21CollectiveEpilogueFwdIS9_NS6_IJNS7_ILi1EEESF_SF_EEESA_SC_Li256ELb0ELb1ELb0ELb0EEENS1_19SingleTileSchedulerILb0ELb0ELb1ELi128EEEEEEEEEvNT_6ParamsE,"a",@progbits
	.sectionflags	@""
	.align	4
.nv.constant0._ZN7cutlass13device_kernelIN5flash19enable_sm80_to_sm89INS1_16FlashAttnFwdSm80INS1_25CollectiveMainloopFwdSm80ILi8ELi1ELb1EN4cute5tupleIJNS5_1CILi128EEES8_S8_EEELi128ENS_10bfloat16_tEfNS_4arch4Sm80ELb0ELb0ELb1ELb0ELb1ELb0ELb1ELb0EEENS1_21CollectiveEpilogueFwdIS9_NS6_IJNS7_ILi1EEESF_SF_EEESA_SC_Li256ELb0ELb1ELb0ELb0EEENS1_19SingleTileSchedulerILb0ELb0ELb1ELi128EEEEEEEEEvNT_6ParamsE:
	.zero		1400


//--------------------- .nv.constant0._ZN7cutlass13device_kernelIN5flash19enable_sm80_to_sm89INS1_16FlashAttnFwdSm80INS1_25CollectiveMainloopFwdSm80ILi8ELi1ELb1EN4cute5tupleIJNS5_1CILi128EEES8_S8_EEELi128ENS_10bfloat16_tEfNS_4arch4Sm80ELb0ELb0ELb1ELb1ELb1ELb0ELb1ELb0EEENS1_21CollectiveEpilogueFwdIS9_NS6_IJNS7_ILi1EEESF_SF_EEESA_SC_Li256ELb1ELb1ELb0ELb0EEENS1_19SingleTileSchedulerILb1ELb0ELb1ELi128EEEEEEEEEvNT_6ParamsE --------------------------
	.section	.nv.constant0._ZN7cutlass13device_kernelIN5flash19enable_sm80_to_sm89INS1_16FlashAttnFwdSm80INS1_25CollectiveMainloopFwdSm80ILi8ELi1ELb1EN4cute5tupleIJNS5_1CILi128EEES8_S8_EEELi128ENS_10bfloat16_tEfNS_4arch4Sm80ELb0ELb0ELb1ELb1ELb1ELb0ELb1ELb0EEENS1_21CollectiveEpilogueFwdIS9_NS6_IJNS7_ILi1EEESF_SF_EEESA_SC_Li256ELb1ELb1ELb0ELb0EEENS1_19SingleTileSchedulerILb1ELb0ELb1ELi128EEEEEEEEEvNT_6ParamsE,"a",@progbits
	.sectionflags	@""
	.align	4
.nv.constant0._ZN7cutlass13device_kernelIN5flash19enable_sm80_to_sm89INS1_16FlashAttnFwdSm80INS1_25CollectiveMainloopFwdSm80ILi8ELi1ELb1EN4cute5tupleIJNS5_1CILi128EEES8_S8_EEELi128ENS_10bfloat16_tEfNS_4arch4Sm80ELb0ELb0ELb1ELb1ELb1ELb0ELb1ELb0EEENS1_21CollectiveEpilogueFwdIS9_NS6_IJNS7_ILi1EEESF_SF_EEESA_SC_Li256ELb1ELb1ELb0ELb0EEENS1_19SingleTileSchedulerILb1ELb0ELb1ELi128EEEEEEEEEvNT_6ParamsE:
	.zero		1400


//--------------------- .nv.constant0._ZN7cutlass13device_kernelIN5flash19enable_sm80_to_sm89INS1_16FlashAttnFwdSm80INS1_25CollectiveMainloopFwdSm80ILi8ELi1ELb1EN4cute5tupleIJNS5_1CILi128EEES8_S8_EEELi128ENS_10bfloat16_tEfNS_4arch4Sm80ELb0ELb0ELb1ELb1ELb1ELb1ELb1ELb0EEENS1_21CollectiveEpilogueFwdIS9_NS6_IJNS7_ILi1EEESF_SF_EEESA_SC_Li256ELb1ELb1ELb0ELb0EEENS1_19SingleTileSchedulerILb1ELb0ELb1ELi128EEEEEEEEEvNT_6ParamsE --------------------------
	.section	.nv.constant0._ZN7cutlass13device_kernelIN5flash19enable_sm80_to_sm89INS1_16FlashAttnFwdSm80INS1_25CollectiveMainloopFwdSm80ILi8ELi1ELb1EN4cute5tupleIJNS5_1CILi128EEES8_S8_EEELi128ENS_10bfloat16_tEfNS_4arch4Sm80ELb0ELb0ELb1ELb1ELb1ELb1ELb1ELb0EEENS1_21CollectiveEpilogueFwdIS9_NS6_IJNS7_ILi1EEESF_SF_EEESA_SC_Li256ELb1ELb1ELb0ELb0EEENS1_19SingleTileSchedulerILb1ELb0ELb1ELi128EEEEEEEEEvNT_6ParamsE,"a",@progbits
	.sectionflags	@""
	.align	4
.nv.constant0._ZN7cutlass13device_kernelIN5flash19enable_sm80_to_sm89INS1_16FlashAttnFwdSm80INS1_25CollectiveMainloopFwdSm80ILi8ELi1ELb1EN4cute5tupleIJNS5_1CILi128EEES8_S8_EEELi128ENS_10bfloat16_tEfNS_4arch4Sm80ELb0ELb0ELb1ELb1ELb1ELb1ELb1ELb0EEENS1_21CollectiveEpilogueFwdIS9_NS6_IJNS7_ILi1EEESF_SF_EEESA_SC_Li256ELb1ELb1ELb0ELb0EEENS1_19SingleTileSchedulerILb1ELb0ELb1ELi128EEEEEEEEEvNT_6ParamsE:
	.zero		1400


//--------------------- .nv.constant0._ZN7cutlass13device_kernelIN5flash19enable_sm80_to_sm89INS1_16FlashAttnFwdSm80INS1_25CollectiveMainloopFwdSm80ILi8ELi1ELb1EN4cute5tupleIJNS5_1CILi128EEENS7_ILi96EEES8_EEELi128ENS_10bfloat16_tEfNS_4arch4Sm80ELb0ELb1ELb1ELb0ELb1ELb0ELb1ELb0EEENS1_21CollectiveEpilogueFwdINS6_IJS8_S8_S9_EEENS6_IJNS7_ILi1EEESH_SH_EEESB_SD_Li256ELb0ELb1ELb0ELb0EEENS1_19SingleTileSchedulerILb0ELb0ELb1ELi128EEEEEEEEEvNT_6ParamsE --------------------------
	.section	.nv.constant0._ZN7cutlass13device_kernelIN5flash19enable_sm80_to_sm89INS1_16FlashAttnFwdSm80INS1_25CollectiveMainloopFwdSm80ILi8ELi1ELb1EN4cute5tupleIJNS5_1CILi128EEENS7_ILi96EEES8_EEELi128ENS_10bfloat16_tEfNS_4arch4Sm80ELb0ELb1ELb1ELb0ELb1ELb0ELb1ELb0EEENS1_21CollectiveEpilogueFwdINS6_IJS8_S8_S9_EEENS6_IJNS7_ILi1EEESH_SH_EEESB_SD_Li256ELb0ELb1ELb0ELb0EEENS1_19SingleTileSchedulerILb0ELb0ELb1ELi128EEEEEEEEEvNT_6ParamsE,"a",@progbits
	.sectionflags	@""
	.align	4
.nv.constant0._ZN7cutlass13device_kernelIN5flash19enable_sm80_to_sm89INS1_16FlashAttnFwdSm80INS1_25CollectiveMainloopFwdSm80ILi8ELi1ELb1EN4cute5tupleIJNS5_1CILi128EEENS7_ILi96EEES8_EEELi128ENS_10bfloat16_tEfNS_4arch4Sm80ELb0ELb1ELb1ELb0ELb1ELb0ELb1ELb0EEENS1_21CollectiveEpilogueFwdINS6_IJS8_S8_S9_EEENS6_IJNS7_ILi1EEESH_SH_EEESB_SD_Li256ELb0ELb1ELb0ELb0EEENS1_19SingleTileSchedulerILb0ELb0ELb1ELi128EEEEEEEEEvNT_6ParamsE:
	.zero		1400


//--------------------- .nv.constant0._ZN7cutlass13device_kernelIN5flash19enable_sm80_to_sm89INS1_16FlashAttnFwdSm80INS1_25CollectiveMainloopFwdSm80ILi8ELi1ELb1EN4cute5tupleIJNS5_1CILi128EEENS7_ILi96EEES8_EEELi128ENS_10bfloat16_tEfNS_4arch4Sm80ELb0ELb1ELb1ELb1ELb1ELb0ELb1ELb0EEENS1_21CollectiveEpilogueFwdINS6_IJS8_S8_S9_EEENS6_IJNS7_ILi1EEESH_SH_EEESB_SD_Li256ELb1ELb1ELb0ELb0EEENS1_19SingleTileSchedulerILb1ELb0ELb1ELi128EEEEEEEEEvNT_6ParamsE --------------------------
	.section	.nv.constant0._ZN7cutlass13device_kernelIN5flash19enable_sm80_to_sm89INS1_16FlashAttnFwdSm80INS1_25CollectiveMainloopFwdSm80ILi8ELi1ELb1EN4cute5tupleIJNS5_1CILi128EEENS7_ILi96EEES8_EEELi128ENS_10bfloat16_tEfNS_4arch4Sm80ELb0ELb1ELb1ELb1ELb1ELb0ELb1ELb0EEENS1_21CollectiveEpilogueFwdINS6_IJS8_S8_S9_EEENS6_IJNS7_ILi1EEESH_SH_EEESB_SD_Li256ELb1ELb1ELb0ELb0EEENS1_19SingleTileSchedulerILb1ELb0ELb1ELi128EEEEEEEEEvNT_6ParamsE,"a",@progbits
	.sectionflags	@""
	.align	4
.nv.constant0._ZN7cutlass13device_kernelIN5flash19enable_sm80_to_sm89INS1_16FlashAttnFwdSm80INS1_25CollectiveMainloopFwdSm80ILi8ELi1ELb1EN4cute5tupleIJNS5_1CILi128EEENS7_ILi96EEES8_EEELi128ENS_10bfloat16_tEfNS_4arch4Sm80ELb0ELb1ELb1ELb1ELb1ELb0ELb1ELb0EEENS1_21CollectiveEpilogueFwdINS6_IJS8_S8_S9_EEENS6_IJNS7_ILi1EEESH_SH_EEESB_SD_Li256ELb1ELb1ELb0ELb0EEENS1_19SingleTileSchedulerILb1ELb0ELb1ELi128EEEEEEEEEvNT_6ParamsE:
	.zero		1400


//--------------------- .nv.constant0._ZN7cutlass13device_kernelIN5flash19enable_sm80_to_sm89INS1_16FlashAttnFwdSm80INS1_25CollectiveMainloopFwdSm80ILi8ELi1ELb1EN4cute5tupleIJNS5_1CILi128EEENS7_ILi96EEES8_EEELi128ENS_10bfloat16_tEfNS_4arch4Sm80ELb0ELb1ELb1ELb1ELb1ELb1ELb1ELb0EEENS1_21CollectiveEpilogueFwdINS6_IJS8_S8_S9_EEENS6_IJNS7_ILi1EEESH_SH_EEESB_SD_Li256ELb1ELb1ELb0ELb0EEENS1_19SingleTileSchedulerILb1ELb0ELb1ELi128EEEEEEEEEvNT_6ParamsE --------------------------
	.section	.nv.constant0._ZN7cutlass13device_kernelIN5flash19enable_sm80_to_sm89INS1_16FlashAttnFwdSm80INS1_25CollectiveMainloopFwdSm80ILi8ELi1ELb1EN4cute5tupleIJNS5_1CILi128EEENS7_ILi96EEES8_EEELi128ENS_10bfloat16_tEfNS_4arch4Sm80ELb0ELb1ELb1ELb1ELb1ELb1ELb1ELb0EEENS1_21CollectiveEpilogueFwdINS6_IJS8_S8_S9_EEENS6_IJNS7_ILi1EEESH_SH_EEESB_SD_Li256ELb1ELb1ELb0ELb0EEENS1_19SingleTileSchedulerILb1ELb0ELb1ELi128EEEEEEEEEvNT_6ParamsE,"a",@progbits
	.sectionflags	@""
	.align	4
.nv.constant0._ZN7cutlass13device_kernelIN5flash19enable_sm80_to_sm89INS1_16FlashAttnFwdSm80INS1_25CollectiveMainloopFwdSm80ILi8ELi1ELb1EN4cute5tupleIJNS5_1CILi128EEENS7_ILi96EEES8_EEELi128ENS_10bfloat16_tEfNS_4arch4Sm80ELb0ELb1ELb1ELb1ELb1ELb1ELb1ELb0EEENS1_21CollectiveEpilogueFwdINS6_IJS8_S8_S9_EEENS6_IJNS7_ILi1EEESH_SH_EEESB_SD_Li256ELb1ELb1ELb0ELb0EEENS1_19SingleTileSchedulerILb1ELb0ELb1ELi128EEEEEEEEEvNT_6ParamsE:
	.zero		1400


//--------------------- .nv.constant0._ZN7cutlass13device_kernelIN5flash19enable_sm80_to_sm89INS1_16FlashAttnFwdSm80INS1_25CollectiveMainloopFwdSm80ILi8ELi1ELb1EN4cute5tupleIJNS5_1CILi128EEES8_S8_EEELi128ENS_10bfloat16_tEfNS_4arch4Sm80ELb1ELb0ELb1ELb0ELb1ELb0ELb1ELb0EEENS1_21CollectiveEpilogueFwdIS9_NS6_IJNS7_ILi1EEESF_SF_EEESA_SC_Li256ELb0ELb1ELb0ELb0EEENS1_30DynamicPersistentTileSchedulerILi256ELi256ELb0ELb1ELb0EEEEEEEEEvNT_6ParamsE --------------------------
	.section	.nv.constant0._ZN7cutlass13device_kernelIN5flash19enable_sm80_to_sm89INS1_16FlashAttnFwdSm80INS1_25CollectiveMainloopFwdSm80ILi8ELi1ELb1EN4cute5tupleIJNS5_1CILi128EEES8_S8_EEELi128ENS_10bfloat16_tEfNS_4arch4Sm80ELb1ELb0ELb1ELb0ELb1ELb0ELb1ELb0EEENS1_21CollectiveEpilogueFwdIS9_NS6_IJNS7_ILi1EEESF_SF_EEESA_SC_Li256ELb0ELb1ELb0ELb0EEENS1_30DynamicPersistentTileSchedulerILi256ELi256ELb0ELb1ELb0EEEEEEEEEvNT_6ParamsE,"a",@progbits
	.sectionflags	@""
	.align	4
.nv.constant0._ZN7cutlass13device_kernelIN5flash19enable_sm80_to_sm89INS1_16FlashAttnFwdSm80INS1_25CollectiveMainloopFwdSm80ILi8ELi1ELb1EN4cute5tupleIJNS5_1CILi128EEES8_S8_EEELi128ENS_10bfloat16_tEfNS_4arch4Sm80ELb1ELb0ELb1ELb0ELb1ELb0ELb1ELb0EEENS1_21CollectiveEpilogueFwdIS9_NS6_IJNS7_ILi1EEESF_SF_EEESA_SC_Li256ELb0ELb1ELb0ELb0EEENS1_30DynamicPersistentTileSchedulerILi256ELi256ELb0ELb1ELb0EEEEEEEEEvNT_6ParamsE:
	.zero		1416


//--------------------- .nv.constant0._ZN7cutlass13device_kernelIN5flash19enable_sm80_to_sm89INS1_16FlashAttnFwdSm80INS1_25CollectiveMainloopFwdSm80ILi8ELi1ELb1EN4cute5tupleIJNS5_1CILi128EEES8_S8_EEELi128ENS_10bfloat16_tEfNS_4arch4Sm80ELb1ELb0ELb1ELb1ELb1ELb0ELb1ELb0EEENS1_21CollectiveEpilogueFwdIS9_NS6_IJNS7_ILi1EEESF_SF_EEESA_SC_Li256ELb1ELb1ELb0ELb0EEENS1_19SingleTileSchedulerILb1ELb0ELb1ELi128EEEEEEEEEvNT_6ParamsE --------------------------
	.section	.nv.constant0._ZN7cutlass13device_kernelIN5flash19enable_sm80_to_sm89INS1_16FlashAttnFwdSm80INS1_25CollectiveMainloopFwdSm80ILi8ELi1ELb1EN4cute5tupleIJNS5_1CILi128EEES8_S8_EEELi128ENS_10bfloat16_tEfNS_4arch4Sm80ELb1ELb0ELb1ELb1ELb1ELb0ELb1ELb0EEENS1_21CollectiveEpilogueFwdIS9_NS6_IJNS7_ILi1EEESF_SF_EEESA_SC_Li256ELb1ELb1ELb0ELb0EEENS1_19SingleTileSchedulerILb1ELb0ELb1ELi128EEEEEEEEEvNT_6ParamsE,"a",@progbits
	.sectionflags	@""
	.align	4
.nv.constant0._ZN7cutlass13device_kernelIN5flash19enable_sm80_to_sm89INS1_16FlashAttnFwdSm80INS1_25CollectiveMainloopFwdSm80ILi8ELi1ELb1EN4cute5tupleIJNS5_1CILi128EEES8_S8_EEELi128ENS_10bfloat16_tEfNS_4arch4Sm80ELb1ELb0ELb1ELb1ELb1ELb0ELb1ELb0EEENS1_21CollectiveEpilogueFwdIS9_NS6_IJNS7_ILi1EEESF_SF_EEESA_SC_Li256ELb1ELb1ELb0ELb0EEENS1_19SingleTileSchedulerILb1ELb0ELb1ELi128EEEEEEEEEvNT_6ParamsE:
	.zero		1400


//--------------------- .nv.constant0._ZN7cutlass13device_kernelIN5flash19enable_sm80_to_sm89INS1_16FlashAttnFwdSm80INS1_25CollectiveMainloopFwdSm80ILi8ELi1ELb1EN4cute5tupleIJNS5_1CILi128EEES8_S8_EEELi128ENS_10bfloat16_tEfNS_4arch4Sm80ELb1ELb0ELb1ELb1ELb1ELb1ELb1ELb0EEENS1_21CollectiveEpilogueFwdIS9_NS6_IJNS7_ILi1EEESF_SF_EEESA_SC_Li256ELb1ELb1ELb0ELb0EEENS1_19SingleTileSchedulerILb1ELb0ELb1ELi128EEEEEEEEEvNT_6ParamsE --------------------------
	.section	.nv.constant0._ZN7cutlass13device_kernelIN5flash19enable_sm80_to_sm89INS1_16FlashAttnFwdSm80INS1_25CollectiveMainloopFwdSm80ILi8ELi1ELb1EN4cute5tupleIJNS5_1CILi128EEES8_S8_EEELi128ENS_10bfloat16_tEfNS_4arch4Sm80ELb1ELb0ELb1ELb1ELb1ELb1ELb1ELb0EEENS1_21CollectiveEpilogueFwdIS9_NS6_IJNS7_ILi1EEESF_SF_EEESA_SC_Li256ELb1ELb1ELb0ELb0EEENS1_19SingleTileSchedulerILb1ELb0ELb1ELi128EEEEEEEEEvNT_6ParamsE,"a",@progbits
	.sectionflags	@""
	.align	4
.nv.constant0._ZN7cutlass13device_kernelIN5flash19enable_sm80_to_sm89INS1_16FlashAttnFwdSm80INS1_25CollectiveMainloopFwdSm80ILi8ELi1ELb1EN4cute5tupleIJNS5_1CILi128EEES8_S8_EEELi128ENS_10bfloat16_tEfNS_4arch4Sm80ELb1ELb0ELb1ELb1ELb1ELb1ELb1ELb0EEENS1_21CollectiveEpilogueFwdIS9_NS6_IJNS7_ILi1EEESF_SF_EEESA_SC_Li256ELb1ELb1ELb0ELb0EEENS1_19SingleTileSchedulerILb1ELb0ELb1ELi128EEEEEEEEEvNT_6ParamsE:
	.zero		1400


//--------------------- .nv.constant0._ZN7cutlass13device_kernelIN5flash19enable_sm80_to_sm89INS1_16FlashAttnFwdSm80INS1_25CollectiveMainloopFwdSm80ILi4ELi1ELb0EN4cute5tupleIJNS5_1CILi128EEENS7_ILi64EEES8_EEELi128ENS_10bfloat16_tEfNS_4arch4Sm80ELb0ELb0ELb1ELb0ELb1ELb0ELb1ELb0EEENS1_21CollectiveEpilogueFwdINS6_IJS8_S8_S9_EEENS6_IJNS7_ILi1EEESH_SH_EEESB_SD_Li128ELb0ELb1ELb0ELb0EEENS1_19SingleTileSchedulerILb0ELb0ELb1ELi128EEEEEEEEEvNT_6ParamsE --------------------------
	.section	.nv.constant0._ZN7cutlass13device_kernelIN5flash19enable_sm80_to_sm89INS1_16FlashAttnFwdSm80INS1_25CollectiveMainloopFwdSm80ILi4ELi1ELb0EN4cute5tupleIJNS5_1CILi128EEENS7_ILi64EEES8_EEELi128ENS_10bfloat16_tEfNS_4arch4Sm80ELb0ELb0ELb1ELb0ELb1ELb0ELb1ELb0EEENS1_21CollectiveEpilogueFwdINS6_IJS8_S8_S9_EEENS6_IJNS7_ILi1EEESH_SH_EEESB_SD_Li128ELb0ELb1ELb0ELb0EEENS1_19SingleTileSchedulerILb0ELb0ELb1ELi128EEEEEEEEEvNT_6ParamsE,"a",@progbits
	.sectionflags	@""
	.align	4
.nv.constant0._ZN7cutlass13device_kernelIN5flash19enable_sm80_to_sm89INS1_16FlashAttnFwdSm80INS1_25CollectiveMainloopFwdSm80ILi4ELi1ELb0EN4cute5tupleIJNS5_1CILi128EEENS7_ILi64EEES8_EEELi128ENS_10bfloat16_tEfNS_4arch4Sm80ELb0ELb0ELb1ELb0ELb1ELb0ELb1ELb0EEENS1_21CollectiveEpilogueFwdINS6_IJS8_S8_S9_EEENS6_IJNS7_ILi1EEESH_SH_EEESB_SD_Li128ELb0ELb1ELb0ELb0EEENS1_19SingleTileSchedulerILb0ELb0ELb1ELi128EEEEEEEEEvNT_6ParamsE:
	.zero		1400


//--------------------- .nv.constant0._ZN7cutlass13device_kernelIN5flash19enable_sm80_to_sm89INS1_16FlashAttnFwdSm80INS1_25CollectiveMainloopFwdSm80ILi4ELi1ELb0EN4cute5tupleIJNS5_1CILi128EEENS7_ILi64EEES8_EEELi128ENS_10bfloat16_tEfNS_4arch4Sm80ELb0ELb0ELb1ELb1ELb1ELb0ELb1ELb0EEENS1_21CollectiveEpilogueFwdINS6_IJS8_S8_S9_EEENS6_IJNS7_ILi1EEESH_SH_EEESB_SD_Li128ELb1ELb1ELb0ELb0EEENS1_19SingleTileSchedulerILb1ELb0ELb1ELi128EEEEEEEEEvNT_6ParamsE --------------------------
	.section	.nv.constant0._ZN7cutlass13device_kernelIN5flash19enable_sm80_to_sm89INS1_16FlashAttnFwdSm80INS1_25CollectiveMainloopFwdSm80ILi4ELi1ELb0EN4cute5tupleIJNS5_1CILi128EEENS7_ILi64EEES8_EEELi128ENS_10bfloat16_tEfNS_4arch4Sm80ELb0ELb0ELb1ELb1ELb1ELb0ELb1ELb0EEENS1_21CollectiveEpilogueFwdINS6_IJS8_S8_S9_EEENS6_IJNS7_ILi1EEESH_SH_EEESB_SD_Li128ELb1ELb1ELb0ELb0EEENS1_19SingleTileSchedulerILb1ELb0ELb1ELi128EEEEEEEEEvNT_6ParamsE,"a",@progbits
	.sectionflags	@""
	.align	4
.nv.constant0._ZN7cutlass13device_kernelIN5flash19enable_sm80_to_sm89INS1_16FlashAttnFwdSm80INS1_25CollectiveMainloopFwdSm80ILi4ELi1ELb0EN4cute5tupleIJNS5_1CILi128EEENS7_ILi64EEES8_EEELi128ENS_10bfloat16_tEfNS_4arch4Sm80ELb0ELb0ELb1ELb1ELb1ELb0ELb1ELb0EEENS1_21CollectiveEpilogueFwdINS6_IJS8_S8_S9_EEENS6_IJNS7_ILi1EEESH_SH_EEESB_SD_Li128ELb1ELb1ELb0ELb0EEENS1_19SingleTileSchedulerILb1ELb0ELb1ELi128EEEEEEEEEvNT_6ParamsE:
	.zero		1400


//--------------------- .nv.constant0._ZN7cutlass13device_kernelIN5flash19enable_sm80_to_sm89INS1_16FlashAttnFwdSm80INS1_25CollectiveMainloopFwdSm80ILi4ELi1ELb0EN4cute5tupleIJNS5_1CILi128EEENS7_ILi64EEES8_EEELi128ENS_10bfloat16_tEfNS_4arch4Sm80ELb0ELb0ELb1ELb1ELb1ELb1ELb1ELb0EEENS1_21CollectiveEpilogueFwdINS6_IJS8_S8_S9_EEENS6_IJNS7_ILi1EEESH_SH_EEESB_SD_Li128ELb1ELb1ELb0ELb0EEENS1_19SingleTileSchedulerILb1ELb0ELb1ELi128EEEEEEEEEvNT_6ParamsE --------------------------
	.section	.nv.constant0._ZN7cutlass13device_kernelIN5flash19enable_sm80_to_sm89INS1_16FlashAttnFwdSm80INS1_25CollectiveMainloopFwdSm80ILi4ELi1ELb0EN4cute5tupleIJNS5_1CILi128EEENS7_ILi64EEES8_EEELi128ENS_10bfloat16_tEfNS_4arch4Sm80ELb0ELb0ELb1ELb1ELb1ELb1ELb1ELb0EEENS1_21CollectiveEpilogueFwdINS6_IJS8_S8_S9_EEENS6_IJNS7_ILi1EEESH_SH_EEESB_SD_Li128ELb1ELb1ELb0ELb0EEENS1_19SingleTileSchedulerILb1ELb0ELb1ELi128EEEEEEEEEvNT_6ParamsE,"a",@progbits
	.sectionflags	@""
	.align	4
.nv.constant0._ZN7cutlass13device_kernelIN5flash19enable_sm80_to_sm89INS1_16FlashAttnFwdSm80INS1_25CollectiveMainloopFwdSm80ILi4ELi1ELb0EN4cute5tupleIJNS5_1CILi128EEENS7_ILi64EEES8_EEELi128ENS_10bfloat16_tEfNS_4arch4Sm80ELb0ELb0ELb1ELb1ELb1ELb1ELb1ELb0EEENS1_21CollectiveEpilogueFwdINS6_IJS8_S8_S9_EEENS6_IJNS7_ILi1EEESH_SH_EEESB_SD_Li128ELb1ELb1ELb0ELb0EEENS1_19SingleTileSchedulerILb1ELb0ELb1ELi128EEEEEEEEEvNT_6ParamsE:
	.zero		1400


//--------------------- .nv.constant0._ZN7cutlass13device_kernelIN5flash19enable_sm80_to_sm89INS1_16FlashAttnFwdSm80INS1_25CollectiveMainloopFwdSm80ILi4ELi1ELb0EN4cute5tupleIJNS5_1CILi128EEENS7_ILi48EEES8_EEELi128ENS_10bfloat16_tEfNS_4arch4Sm80ELb0ELb1ELb1ELb0ELb1ELb0ELb1ELb0EEENS1_21CollectiveEpilogueFwdINS6_IJS8_S8_S9_EEENS6_IJNS7_ILi1EEESH_SH_EEESB_SD_Li128ELb0ELb1ELb0ELb0EEENS1_19SingleTileSchedulerILb0ELb0ELb1ELi128EEEEEEEEEvNT_6ParamsE --------------------------
	.section	.nv.constant0._ZN7cutlass13device_kernelIN5flash19enable_sm80_to_sm89INS1_16FlashAttnFwdSm80INS1_25CollectiveMainloopFwdSm80ILi4ELi1ELb0EN4cute5tupleIJNS5_1CILi128EEENS7_ILi48EEES8_EEELi128ENS_10bfloat16_tEfNS_4arch4Sm80ELb0ELb1ELb1ELb0ELb1ELb0ELb1ELb0EEENS1_21CollectiveEpilogueFwdINS6_IJS8_S8_S9_EEENS6_IJNS7_ILi1EEESH_SH_EEESB_SD_Li128ELb0ELb1ELb0ELb0EEENS1_19SingleTileSchedulerILb0ELb0ELb1ELi128EEEEEEEEEvNT_6ParamsE,"a",@progbits
	.sectionflags	@""
	.align	4
.nv.constant0._ZN7cutlass13device_kernelIN5flash19enable_sm80_to_sm89INS1_16FlashAttnFwdSm80INS1_25CollectiveMainloopFwdSm80ILi4ELi1ELb0EN4cute5tupleIJNS5_1CILi128EEENS7_ILi48EEES8_EEELi128ENS_10bfloat16_tEfNS_4arch4Sm80ELb0ELb1ELb1ELb0ELb1ELb0ELb1ELb0EEENS1_21CollectiveEpilogueFwdINS6_IJS8_S8_S9_EEENS6_IJNS7_ILi1EEESH_SH_EEESB_SD_Li128ELb0ELb1ELb0ELb0EEENS1_19SingleTileSchedulerILb0ELb0ELb1ELi128EEEEEEEEEvNT_6ParamsE:
	.zero		1400


//--------------------- .nv.constant0._ZN7cutlass13device_kernelIN5flash19enable_sm80_to_sm89INS1_16FlashAttnFwdSm80INS1_25CollectiveMainloopFwdSm80ILi4ELi1ELb0EN4cute5tupleIJNS5_1CILi128EEENS7_ILi48EEES8_EEELi128ENS_10bfloat16_tEfNS_4arch4Sm80ELb0ELb1ELb1ELb1ELb1ELb0ELb1ELb0EEENS1_21CollectiveEpilogueFwdINS6_IJS8_S8_S9_EEENS6_IJNS7_ILi1EEESH_SH_EEESB_SD_Li128ELb1ELb1ELb0ELb0EEENS1_19SingleTileSchedulerILb1ELb0ELb1ELi128EEEEEEEEEvNT_6ParamsE --------------------------
	.section	.nv.constant0._ZN7cutlass13device_kernelIN5flash19enable_sm80_to_sm89INS1_16FlashAttnFwdSm80INS1_25CollectiveMainloopFwdSm80ILi4ELi1ELb0EN4cute5tupleIJNS5_1CILi128EEENS7_ILi48EEES8_EEELi128ENS_10bfloat16_tEfNS_4arch4Sm80ELb0ELb1ELb1ELb1ELb1ELb0ELb1ELb0EEENS1_21CollectiveEpilogueFwdINS6_IJS8_S8_S9_EEENS6_IJNS7_ILi1EEESH_SH_EEESB_SD_Li128ELb1ELb1ELb0ELb0EEENS1_19SingleTileSchedulerILb1ELb0ELb1ELi128EEEEEEEEEvNT_6ParamsE,"a",@progbits
	.sectionflags	@""
	.align	4
.nv.constant0._ZN7cutlass13device_kernelIN5flash19enable_sm80_to_sm89INS1_16FlashAttnFwdSm80INS1_25CollectiveMainloopFwdSm80ILi4ELi1ELb0EN4cute5tupleIJNS5_1CILi128EEENS7_ILi48EEES8_EEELi128ENS_10bfloat16_tEfNS_4arch4Sm80ELb0ELb1ELb1ELb1ELb1ELb0ELb1ELb0EEENS1_21CollectiveEpilogueFwdINS6_IJS8_S8_S9_EEENS6_IJNS7_ILi1EEESH_SH_EEESB_SD_Li128ELb1ELb1ELb0ELb0EEENS1_19SingleTileSchedulerILb1ELb0ELb1ELi128EEEEEEEEEvNT_6ParamsE:
	.zero		1400


//--------------------- .nv.constant0._ZN7cutlass13device_kernelIN5flash19enable_sm80_to_sm89INS1_16FlashAttnFwdSm80INS1_25CollectiveMainloopFwdSm80ILi4ELi1ELb0EN4cute5tupleIJNS5_1CILi128EEENS7_ILi48EEES8_EEELi128ENS_10bfloat16_tEfNS_4arch4Sm80ELb0ELb1ELb1ELb1ELb1ELb1ELb1ELb0EEENS1_21CollectiveEpilogueFwdINS6_IJS8_S8_S9_EEENS6_IJNS7_ILi1EEESH_SH_EEESB_SD_Li128ELb1ELb1ELb0ELb0EEENS1_19SingleTileSchedulerILb1ELb0ELb1ELi128EEEEEEEEEvNT_6ParamsE --------------------------
	.section	.nv.constant0._ZN7cutlass13device_kernelIN5flash19enable_sm80_to_sm89INS1_16FlashAttnFwdSm80INS1_25CollectiveMainloopFwdSm80ILi4ELi1ELb0EN4cute5tupleIJNS5_1CILi128EEENS7_ILi48EEES8_EEELi128ENS_10bfloat16_tEfNS_4arch4Sm80ELb0ELb1ELb1ELb1ELb1ELb1ELb1ELb0EEENS1_21CollectiveEpilogueFwdINS6_IJS8_S8_S9_EEENS6_IJNS7_ILi1EEESH_SH_EEESB_SD_Li128ELb1ELb1ELb0ELb0EEENS1_19SingleTileSchedulerILb1ELb0ELb1ELi128EEEEEEEEEvNT_6ParamsE,"a",@progbits
	.sectionflags	@""
	.align	4
.nv.constant0._ZN7cutlass13device_kernelIN5flash19enable_sm80_to_sm89INS1_16FlashAttnFwdSm80INS1_25CollectiveMainloopFwdSm80ILi4ELi1ELb0EN4cute5tupleIJNS5_1CILi128EEENS7_ILi48EEES8_EEELi128ENS_10bfloat16_tEfNS_4arch4Sm80ELb0ELb1ELb1ELb1ELb1ELb1ELb1ELb0EEENS1_21CollectiveEpilogueFwdINS6_IJS8_S8_S9_EEENS6_IJNS7_ILi1EEESH_SH_EEESB_SD_Li128ELb1ELb1ELb0ELb0EEENS1_19SingleTileSchedulerILb1ELb0ELb1ELi128EEEEEEEEEvNT_6ParamsE:
	.zero		1400


//--------------------- .nv.constant0._ZN7cutlass13device_kernelIN5flash19enable_sm80_to_sm89INS1_16FlashAttnFwdSm80INS1_25CollectiveMainloopFwdSm80ILi4ELi1ELb0EN4cute5tupleIJNS5_1CILi128EEENS7_ILi64EEES8_EEELi128ENS_10bfloat16_tEfNS_4arch4Sm80ELb1ELb0ELb1ELb0ELb1ELb0ELb1ELb0EEENS1_21CollectiveEpilogueFwdINS6_IJS8_S8_S9_EEENS6_IJNS7_ILi1EEESH_SH_EEESB_SD_Li128ELb0ELb1ELb0ELb0EEENS1_30DynamicPersistentTileSchedulerILi128ELi128ELb0ELb1ELb0EEEEEEEEEvNT_6ParamsE --------------------------
	.section	.nv.constant0._ZN7cutlass13device_kernelIN5flash19enable_sm80_to_sm89INS1_16FlashAttnFwdSm80INS1_25CollectiveMainloopFwdSm80ILi4ELi1ELb0EN4cute5tupleIJNS5_1CILi128EEENS7_ILi64EEES8_EEELi128ENS_10bfloat16_tEfNS_4arch4Sm80ELb1ELb0ELb1ELb0ELb1ELb0ELb1ELb0EEENS1_21CollectiveEpilogueFwdINS6_IJS8_S8_S9_EEENS6_IJNS7_ILi1EEESH_SH_EEESB_SD_Li128ELb0ELb1ELb0ELb0EEENS1_30DynamicPersistentTileSchedulerILi128ELi128ELb0ELb1ELb0EEEEEEEEEvNT_6ParamsE,"a",@progbits
	.sectionflags	@""
	.align	4
.nv.constant0._ZN7cutlass13device_kernelIN5flash19enable_sm80_to_sm89INS1_16FlashAttnFwdSm80INS1_25CollectiveMainloopFwdSm80ILi4ELi1ELb0EN4cute5tupleIJNS5_1CILi128EEENS7_ILi64EEES8_EEELi128ENS_10bfloat16_tEfNS_4arch4Sm80ELb1ELb0ELb1ELb0ELb1ELb0ELb1ELb0EEENS1_21CollectiveEpilogueFwdINS6_IJS8_S8_S9_EEENS6_IJNS7_ILi1EEESH_SH_EEESB_SD_Li128ELb0ELb1ELb0ELb0EEENS1_30DynamicPersistentTileSchedulerILi128ELi128ELb0ELb1ELb0EEEEEEEEEvNT_6ParamsE:
	.zero		1416


//--------------------- .nv.constant0._ZN7cutlass13device_kernelIN5flash19enable_sm80_to_sm89INS1_16FlashAttnFwdSm80INS1_25CollectiveMainloopFwdSm80ILi4ELi1ELb0EN4cute5tupleIJNS5_1CILi128EEENS7_ILi64EEES8_EEELi128ENS_10bfloat16_tEfNS_4arch4Sm80ELb1ELb0ELb1ELb1ELb1ELb0ELb1ELb0EEENS1_21CollectiveEpilogueFwdINS6_IJS8_S8_S9_EEENS6_IJNS7_ILi1EEESH_SH_EEESB_SD_Li128ELb1ELb1ELb0ELb0EEENS1_19SingleTileSchedulerILb1ELb0ELb1ELi128EEEEEEEEEvNT_6ParamsE --------------------------
	.section	.nv.constant0._ZN7cutlass13device_kernelIN5flash19enable_sm80_to_sm89INS1_16FlashAttnFwdSm80INS1_25CollectiveMainloopFwdSm80ILi4ELi1ELb0EN4cute5tupleIJNS5_1CILi128EEENS7_ILi64EEES8_EEELi128ENS_10bfloat16_tEfNS_4arch4Sm80ELb1ELb0ELb1ELb1ELb1ELb0ELb1ELb0EEENS1_21CollectiveEpilogueFwdINS6_IJS8_S8_S9_EEENS6_IJNS7_ILi1EEESH_SH_EEESB_SD_Li128ELb1ELb1ELb0ELb0EEENS1_19SingleTileSchedulerILb1ELb0ELb1ELi128EEEEEEEEEvNT_6ParamsE,"a",@progbits
	.sectionflags	@""
	.align	4
.nv.constant0._ZN7cutlass13device_kernelIN5flash19enable_sm80_to_sm89INS1_16FlashAttnFwdSm80INS1_25CollectiveMainloopFwdSm80ILi4ELi1ELb0EN4cute5tupleIJNS5_1CILi128EEENS7_ILi64EEES8_EEELi128ENS_10bfloat16_tEfNS_4arch4Sm80ELb1ELb0ELb1ELb1ELb1ELb0ELb1ELb0EEENS1_21CollectiveEpilogueFwdINS6_IJS8_S8_S9_EEENS6_IJNS7_ILi1EEESH_SH_EEESB_SD_Li128ELb1ELb1ELb0ELb0EEENS1_19SingleTileSchedulerILb1ELb0ELb1ELi128EEEEEEEEEvNT_6ParamsE:
	.zero		1400


//--------------------- .nv.constant0._ZN7cutlass13device_kernelIN5flash19enable_sm80_to_sm89INS1_16FlashAttnFwdSm80INS1_25CollectiveMainloopFwdSm80ILi4ELi1ELb0EN4cute5tupleIJNS5_1CILi128EEENS7_ILi64EEES8_EEELi128ENS_10bfloat16_tEfNS_4arch4Sm80ELb1ELb0ELb1ELb1ELb1ELb1ELb1ELb0EEENS1_21CollectiveEpilogueFwdINS6_IJS8_S8_S9_EEENS6_IJNS7_ILi1EEESH_SH_EEESB_SD_Li128ELb1ELb1ELb0ELb0EEENS1_19SingleTileSchedulerILb1ELb0ELb1ELi128EEEEEEEEEvNT_6ParamsE --------------------------
	.section	.nv.constant0._ZN7cutlass13device_kernelIN5flash19enable_sm80_to_sm89INS1_16FlashAttnFwdSm80INS1_25CollectiveMainloopFwdSm80ILi4ELi1ELb0EN4cute5tupleIJNS5_1CILi128EEENS7_ILi64EEES8_EEELi128ENS_10bfloat16_tEfNS_4arch4Sm80ELb1ELb0ELb1ELb1ELb1ELb1ELb1ELb0EEENS1_21CollectiveEpilogueFwdINS6_IJS8_S8_S9_EEENS6_IJNS7_ILi1EEESH_SH_EEESB_SD_Li128ELb1ELb1ELb0ELb0EEENS1_19SingleTileSchedulerILb1ELb0ELb1ELi128EEEEEEEEEvNT_6ParamsE,"a",@progbits
	.sectionflags	@""
	.align	4
.nv.constant0._ZN7cutlass13device_kernelIN5flash19enable_sm80_to_sm89INS1_16FlashAttnFwdSm80INS1_25CollectiveMainloopFwdSm80ILi4ELi1ELb0EN4cute5tupleIJNS5_1CILi128EEENS7_ILi64EEES8_EEELi128ENS_10bfloat16_tEfNS_4arch4Sm80ELb1ELb0ELb1ELb1ELb1ELb1ELb1ELb0EEENS1_21CollectiveEpilogueFwdINS6_IJS8_S8_S9_EEENS6_IJNS7_ILi1EEESH_SH_EEESB_SD_Li128ELb1ELb1ELb0ELb0EEENS1_19SingleTileSchedulerILb1ELb0ELb1ELi128EEEEEEEEEvNT_6ParamsE:
	.zero		1400


//--------------------- .nv.constant0._ZN7cutlass13device_kernelIN5flash19enable_sm80_to_sm89INS1_16FlashAttnFwdSm80INS1_25CollectiveMainloopFwdSm80ILi8ELi1ELb1EN4cute5tupleIJNS5_1CILi128EEES8_S8_EEELi128ENS_10bfloat16_tEfNS_4arch4Sm80ELb0ELb0ELb0ELb0ELb1ELb0ELb1ELb0EEENS1_21CollectiveEpilogueFwdIS9_NS6_IJNS7_ILi1EEESF_SF_EEESA_SC_Li256ELb0ELb1ELb0ELb0EEENS1_19SingleTileSchedulerILb0ELb0ELb1ELi128EEEEEEEEEvNT_6ParamsE --------------------------
	.section	.nv.constant0._ZN7cutlass13device_kernelIN5flash19enable_sm80_to_sm89INS1_16FlashAttnFwdSm80INS1_25CollectiveMainloopFwdSm80ILi8ELi1ELb1EN4cute5tupleIJNS5_1CILi128EEES8_S8_EEELi128ENS_10bfloat16_tEfNS_4arch4Sm80ELb0ELb0ELb0ELb0ELb1ELb0ELb1ELb0EEENS1_21CollectiveEpilogueFwdIS9_NS6_IJNS7_ILi1EEESF_SF_EEESA_SC_Li256ELb0ELb1ELb0ELb0EEENS1_19SingleTileSchedulerILb0ELb0ELb1ELi128EEEEEEEEEvNT_6ParamsE,"a",@progbits
	.sectionflags	@""
	.align	4
.nv.constant0._ZN7cutlass13device_kernelIN5flash19enable_sm80_to_sm89INS1_16FlashAttnFwdSm80INS1_25CollectiveMainloopFwdSm80ILi8ELi1ELb1EN4cute5tupleIJNS5_1CILi128EEES8_S8_EEELi128ENS_10bfloat16_tEfNS_4arch4Sm80ELb0ELb0ELb0ELb0ELb1ELb0ELb1ELb0EEENS1_21CollectiveEpilogueFwdIS9_NS6_IJNS7_ILi1EEESF_SF_EEESA_SC_Li256ELb0ELb1ELb0ELb0EEENS1_19SingleTileSchedulerILb0ELb0ELb1ELi128EEEEEEEEEvNT_6ParamsE:
	.zero		1400


//--------------------- .nv.constant0._ZN7cutlass13device_kernelIN5flash19enable_sm80_to_sm89INS1_16FlashAttnFwdSm80INS1_25CollectiveMainloopFwdSm80ILi8ELi1ELb1EN4cute5tupleIJNS5_1CILi128EEES8_S8_EEELi128ENS_10bfloat16_tEfNS_4arch4Sm80ELb0ELb0ELb0ELb1ELb1ELb0ELb1ELb0EEENS1_21CollectiveEpilogueFwdIS9_NS6_IJNS7_ILi1EEESF_SF_EEESA_SC_Li256ELb1ELb1ELb0ELb0EEENS1_19SingleTileSchedulerILb1ELb0ELb1ELi128EEEEEEEEEvNT_6ParamsE --------------------------
	.section	.nv.constant0._ZN7cutlass13device_kernelIN5flash19enable_sm80_to_sm89INS1_16FlashAttnFwdSm80INS1_25CollectiveMainloopFwdSm80ILi8ELi1ELb1EN4cute5tupleIJNS5_1CILi128EEES8_S8_EEELi128ENS_10bfloat16_tEfNS_4arch4Sm80ELb0ELb0ELb0ELb1ELb1ELb0ELb1ELb0EEENS1_21CollectiveEpilogueFwdIS9_NS6_IJNS7_ILi1EEESF_SF_EEESA_SC_Li256ELb1ELb1ELb0ELb0EEENS1_19SingleTileSchedulerILb1ELb0ELb1ELi128EEEEEEEEEvNT_6ParamsE,"a",@progbits
	.sectionflags	@""
	.align	4
.nv.constant0._ZN7cutlass13device_kernelIN5flash19enable_sm80_to_sm89INS1_16FlashAttnFwdSm80INS1_25CollectiveMainloopFwdSm80ILi8ELi1ELb1EN4cute5tupleIJNS5_1CILi128EEES8_S8_EEELi128ENS_10bfloat16_tEfNS_4arch4Sm80ELb0ELb0ELb0ELb1ELb1ELb0ELb1ELb0EEENS1_21CollectiveEpilogueFwdIS9_NS6_IJNS7_ILi1EEESF_SF_EEESA_SC_Li256ELb1ELb1ELb0ELb0EEENS1_19SingleTileSchedulerILb1ELb0ELb1ELi128EEEEEEEEEvNT_6ParamsE:
	.zero		1400


//--------------------- .nv.constant0._ZN7cutlass13device_kernelIN5flash19enable_sm80_to_sm89INS1_16FlashAttnFwdSm80INS1_25CollectiveMainloopFwdSm80ILi8ELi1ELb1EN4cute5tupleIJNS5_1CILi128EEES8_S8_EEELi128ENS_10bfloat16_tEfNS_4arch4Sm80ELb0ELb0ELb0ELb1ELb1ELb1ELb1ELb0EEENS1_21CollectiveEpilogueFwdIS9_NS6_IJNS7_ILi1EEESF_SF_EEESA_SC_Li256ELb1ELb1ELb0ELb0EEENS1_19SingleTileSchedulerILb1ELb0ELb1ELi128EEEEEEEEEvNT_6ParamsE --------------------------
	.section	.nv.constant0._ZN7cutlass13device_kernelIN5flash19enable_sm80_to_sm89INS1_16FlashAttnFwdSm80INS1_25CollectiveMainloopFwdSm80ILi8ELi1ELb1EN4cute5tupleIJNS5_1CILi128EEES8_S8_EEELi128ENS_10bfloat16_tEfNS_4arch4Sm80ELb0ELb0ELb0ELb1ELb1ELb1ELb1ELb0EEENS1_21CollectiveEpilogueFwdIS9_NS6_IJNS7_ILi1EEESF_SF_EEESA_SC_Li256ELb1ELb1ELb0ELb0EEENS1_19SingleTileSchedulerILb1ELb0ELb1ELi128EEEEEEEEEvNT_6ParamsE,"a",@progbits
	.sectionflags	@""
	.align	4
.nv.constant0._ZN7cutlass13device_kernelIN5flash19enable_sm80_to_sm89INS1_16FlashAttnFwdSm80INS1_25CollectiveMainloopFwdSm80ILi8ELi1ELb1EN4cute5tupleIJNS5_1CILi128EEES8_S8_EEELi128ENS_10bfloat16_tEfNS_4arch4Sm80ELb0ELb0ELb0ELb1ELb1ELb1ELb1ELb0EEENS1_21CollectiveEpilogueFwdIS9_NS6_IJNS7_ILi1EEESF_SF_EEESA_SC_Li256ELb1ELb1ELb0ELb0EEENS1_19SingleTileSchedulerILb1ELb0ELb1ELi128EEEEEEEEEvNT_6ParamsE:
	.zero		1400


//--------------------- .nv.constant0._ZN7cutlass13device_kernelIN5flash19enable_sm80_to_sm89INS1_16FlashAttnFwdSm80INS1_25CollectiveMainloopFwdSm80ILi8ELi1ELb1EN4cute5tupleIJNS5_1CILi128EEENS7_ILi96EEES8_EEELi128ENS_10bfloat16_tEfNS_4arch4Sm80ELb0ELb1ELb0ELb0ELb1ELb0ELb1ELb0EEENS1_21CollectiveEpilogueFwdINS6_IJS8_S8_S9_EEENS6_IJNS7_ILi1EEESH_SH_EEESB_SD_Li256ELb0ELb1ELb0ELb0EEENS1_19SingleTileSchedulerILb0ELb0ELb1ELi128EEEEEEEEEvNT_6ParamsE --------------------------
	.section	.nv.constant0._ZN7cutlass13device_kernelIN5flash19enable_sm80_to_sm89INS1_16FlashAttnFwdSm80INS1_25CollectiveMainloopFwdSm80ILi8ELi1ELb1EN4cute5tupleIJNS5_1CILi128EEENS7_ILi96EEES8_EEELi128ENS_10bfloat16_tEfNS_4arch4Sm80ELb0ELb1ELb0ELb0ELb1ELb0ELb1ELb0EEENS1_21CollectiveEpilogueFwdINS6_IJS8_S8_S9_EEENS6_IJNS7_ILi1EEESH_SH_EEESB_SD_Li256ELb0ELb1ELb0ELb0EEENS1_19SingleTileSchedulerILb0ELb0ELb1ELi128EEEEEEEEEvNT_6ParamsE,"a",@progbits
	.sectionflags	@""
	.align	4
.nv.constant0._ZN7cutlass13device_kernelIN5flash19enable_sm80_to_sm89INS1_16FlashAttnFwdSm80INS1_25CollectiveMainloopFwdSm80ILi8ELi1ELb1EN4cute5tupleIJNS5_1CILi128EEENS7_ILi96EEES8_EEELi128ENS_10bfloat16_tEfNS_4arch4Sm80ELb0ELb1ELb0ELb0ELb1ELb0ELb1ELb0EEENS1_21CollectiveEpilogueFwdINS6_IJS8_S8_S9_EEENS6_IJNS7_ILi1EEESH_SH_EEESB_SD_Li256ELb0ELb1ELb0ELb0EEENS1_19SingleTileSchedulerILb0ELb0ELb1ELi128EEEEEEEEEvNT_6ParamsE:
	.zero		1400


//--------------------- .nv.constant0._ZN7cutlass13device_kernelIN5flash19enable_sm80_to_sm89INS1_16FlashAttnFwdSm80INS1_25CollectiveMainloopFwdSm80ILi8ELi1ELb1EN4cute5tupleIJNS5_1CILi128EEENS7_ILi96EEES8_EEELi128ENS_10bfloat16_tEfNS_4arch4Sm80ELb0ELb1ELb0ELb1ELb1ELb0ELb1ELb0EEENS1_21CollectiveEpilogueFwdINS6_IJS8_S8_S9_EEENS6_IJNS7_ILi1EEESH_SH_EEESB_SD_Li256ELb1ELb1ELb0ELb0EEENS1_19SingleTileSchedulerILb1ELb0ELb1ELi128EEEEEEEEEvNT_6ParamsE --------------------------
	.section	.nv.constant0._ZN7cutlass13device_kernelIN5flash19enable_sm80_to_sm89INS1_16FlashAttnFwdSm80INS1_25CollectiveMainloopFwdSm80ILi8ELi1ELb1EN4cute5tupleIJNS5_1CILi128EEENS7_ILi96EEES8_EEELi128ENS_10bfloat16_tEfNS_4arch4Sm80ELb0ELb1ELb0ELb1ELb1ELb0ELb1ELb0EEENS1_21CollectiveEpilogueFwdINS6_IJS8_S8_S9_EEENS6_IJNS7_ILi1EEESH_SH_EEESB_SD_Li256ELb1ELb1ELb0ELb0EEENS1_19SingleTileSchedulerILb1ELb0ELb1ELi128EEEEEEEEEvNT_6ParamsE,"a",@progbits
	.sectionflags	@""
	.align	4
.nv.constant0._ZN7cutlass13device_kernelIN5flash19enable_sm80_to_sm89INS1_16FlashAttnFwdSm80INS1_25CollectiveMainloopFwdSm80ILi8ELi1ELb1EN4cute5tupleIJNS5_1CILi128EEENS7_ILi96EEES8_EEELi128ENS_10bfloat16_tEfNS_4arch4Sm80ELb0ELb1ELb0ELb1ELb1ELb0ELb1ELb0EEENS1_21CollectiveEpilogueFwdINS6_IJS8_S8_S9_EEENS6_IJNS7_ILi1EEESH_SH_EEESB_SD_Li256ELb1ELb1ELb0ELb0EEENS1_19SingleTileSchedulerILb1ELb0ELb1ELi128EEEEEEEEEvNT_6ParamsE:
	.zero		1400


//--------------------- .nv.constant0._ZN7cutlass13device_kernelIN5flash19enable_sm80_to_sm89INS1_16FlashAttnFwdSm80INS1_25CollectiveMainloopFwdSm80ILi8ELi1ELb1EN4cute5tupleIJNS5_1CILi128EEENS7_ILi96EEES8_EEELi128ENS_10bfloat16_tEfNS_4arch4Sm80ELb0ELb1ELb0ELb1ELb1ELb1ELb1ELb0EEENS1_21CollectiveEpilogueFwdINS6_IJS8_S8_S9_EEENS6_IJNS7_ILi1EEESH_SH_EEESB_SD_Li256ELb1ELb1ELb0ELb0EEENS1_19SingleTileSchedulerILb1ELb0ELb1ELi128EEEEEEEEEvNT_6ParamsE --------------------------
	.section	.nv.constant0._ZN7cutlass13device_kernelIN5flash19enable_sm80_to_sm89INS1_16FlashAttnFwdSm80INS1_25CollectiveMainloopFwdSm80ILi8ELi1ELb1EN4cute5tupleIJNS5_1CILi128EEENS7_ILi96EEES8_EEELi128ENS_10bfloat16_tEfNS_4arch4Sm80ELb0ELb1ELb0ELb1ELb1ELb1ELb1ELb0EEENS1_21CollectiveEpilogueFwdINS6_IJS8_S8_S9_EEENS6_IJNS7_ILi1EEESH_SH_EEESB_SD_Li256ELb1ELb1ELb0ELb0EEENS1_19SingleTileSchedulerILb1ELb0ELb1ELi128EEEEEEEEEvNT_6ParamsE,"a",@progbits
	.sectionflags	@""
	.align	4
.nv.constant0._ZN7cutlass13device_kernelIN5flash19enable_sm80_to_sm89INS1_16FlashAttnFwdSm80INS1_25CollectiveMainloopFwdSm80ILi8ELi1ELb1EN4cute5tupleIJNS5_1CILi128EEENS7_ILi96EEES8_EEELi128ENS_10bfloat16_tEfNS_4arch4Sm80ELb0ELb1ELb0ELb1ELb1ELb1ELb1ELb0EEENS1_21CollectiveEpilogueFwdINS6_IJS8_S8_S9_EEENS6_IJNS7_ILi1EEESH_SH_EEESB_SD_Li256ELb1ELb1ELb0ELb0EEENS1_19SingleTileSchedulerILb1ELb0ELb1ELi128EEEEEEEEEvNT_6ParamsE:
	.zero		1400


//--------------------- .nv.constant0._ZN7cutlass13device_kernelIN5flash19enable_sm80_to_sm89INS1_16FlashAttnFwdSm80INS1_25CollectiveMainloopFwdSm80ILi8ELi1ELb1EN4cute5tupleIJNS5_1CILi128EEES8_S8_EEELi128ENS_10bfloat16_tEfNS_4arch4Sm80ELb1ELb0ELb0ELb0ELb1ELb0ELb1ELb0EEENS1_21CollectiveEpilogueFwdIS9_NS6_IJNS7_ILi1EEESF_SF_EEESA_SC_Li256ELb0ELb1ELb0ELb0EEENS1_30DynamicPersistentTileSchedulerILi256ELi256ELb0ELb1ELb0EEEEEEEEEvNT_6ParamsE --------------------------
	.section	.nv.constant0._ZN7cutlass13device_kernelIN5flash19enable_sm80_to_sm89INS1_16FlashAttnFwdSm80INS1_25CollectiveMainloopFwdSm80ILi8ELi1ELb1EN4cute5tupleIJNS5_1CILi128EEES8_S8_EEELi128ENS_10bfloat16_tEfNS_4arch4Sm80ELb1ELb0ELb0ELb0ELb1ELb0ELb1ELb0EEENS1_21CollectiveEpilogueFwdIS9_NS6_IJNS7_ILi1EEESF_SF_EEESA_SC_Li256ELb0ELb1ELb0ELb0EEENS1_30DynamicPersistentTileSchedulerILi256ELi256ELb0ELb1ELb0EEEEEEEEEvNT_6ParamsE,"a",@progbits
	.sectionflags	@""
	.align	4
.nv.constant0._ZN7cutlass13device_kernelIN5flash19enable_sm80_to_sm89INS1_16FlashAttnFwdSm80INS1_25CollectiveMainloopFwdSm80ILi8ELi1ELb1EN4cute5tupleIJNS5_1CILi128EEES8_S8_EEELi128ENS_10bfloat16_tEfNS_4arch4Sm80ELb1ELb0ELb0ELb0ELb1ELb0ELb1ELb0EEENS1_21CollectiveEpilogueFwdIS9_NS6_IJNS7_ILi1EEESF_SF_EEESA_SC_Li256ELb0ELb1ELb0ELb0EEENS1_30DynamicPersistentTileSchedulerILi256ELi256ELb0ELb1ELb0EEEEEEEEEvNT_6ParamsE:
	.zero		1416


//--------------------- .nv.constant0._ZN7cutlass13device_kernelIN5flash19enable_sm80_to_sm89INS1_16FlashAttnFwdSm80INS1_25CollectiveMainloopFwdSm80ILi8ELi1ELb1EN4cute5tupleIJNS5_1CILi128EEES8_S8_EEELi128ENS_10bfloat16_tEfNS_4arch4Sm80ELb1ELb0ELb0ELb1ELb1ELb0ELb1ELb0EEENS1_21CollectiveEpilogueFwdIS9_NS6_IJNS7_ILi1EEESF_SF_EEESA_SC_Li256ELb1ELb1ELb0ELb0EEENS1_19SingleTileSchedulerILb1ELb0ELb1ELi128EEEEEEEEEvNT_6ParamsE --------------------------
	.section	.nv.constant0._ZN7cutlass13device_kernelIN5flash19enable_sm80_to_sm89INS1_16FlashAttnFwdSm80INS1_25CollectiveMainloopFwdSm80ILi8ELi1ELb1EN4cute5tupleIJNS5_1CILi128EEES8_S8_EEELi128ENS_10bfloat16_tEfNS_4arch4Sm80ELb1ELb0ELb0ELb1ELb1ELb0ELb1ELb0EEENS1_21CollectiveEpilogueFwdIS9_NS6_IJNS7_ILi1EEESF_SF_EEESA_SC_Li256ELb1ELb1ELb0ELb0EEENS1_19SingleTileSchedulerILb1ELb0ELb1ELi128EEEEEEEEEvNT_6ParamsE,"a",@progbits
	.sectionflags	@""
	.align	4
.nv.constant0._ZN7cutlass13device_kernelIN5flash19enable_sm80_to_sm89INS1_16FlashAttnFwdSm80INS1_25CollectiveMainloopFwdSm80ILi8ELi1ELb1EN4cute5tupleIJNS5_1CILi128EEES8_S8_EEELi128ENS_10bfloat16_tEfNS_4arch4Sm80ELb1ELb0ELb0ELb1ELb1ELb0ELb1ELb0EEENS1_21CollectiveEpilogueFwdIS9_NS6_IJNS7_ILi1EEESF_SF_EEESA_SC_Li256ELb1ELb1ELb0ELb0EEENS1_19SingleTileSchedulerILb1ELb0ELb1ELi128EEEEEEEEEvNT_6ParamsE:
	.zero		1400


//--------------------- .nv.constant0._ZN7cutlass13device_kernelIN5flash19enable_sm80_to_sm89INS1_16FlashAttnFwdSm80INS1_25CollectiveMainloopFwdSm80ILi8ELi1ELb1EN4cute5tupleIJNS5_1CILi128EEES8_S8_EEELi128ENS_10bfloat16_tEfNS_4arch4Sm80ELb1ELb0ELb0ELb1ELb1ELb1ELb1ELb0EEENS1_21CollectiveEpilogueFwdIS9_NS6_IJNS7_ILi1EEESF_SF_EEESA_SC_Li256ELb1ELb1ELb0ELb0EEENS1_19SingleTileSchedulerILb1ELb0ELb1ELi128EEEEEEEEEvNT_6ParamsE --------------------------
	.section	.nv.constant0._ZN7cutlass13device_kernelIN5flash19enable_sm80_to_sm89INS1_16FlashAttnFwdSm80INS1_25CollectiveMainloopFwdSm80ILi8ELi1ELb1EN4cute5tupleIJNS5_1CILi128EEES8_S8_EEELi128ENS_10bfloat16_tEfNS_4arch4Sm80ELb1ELb0ELb0ELb1ELb1ELb1ELb1ELb0EEENS1_21CollectiveEpilogueFwdIS9_NS6_IJNS7_ILi1EEESF_SF_EEESA_SC_Li256ELb1ELb1ELb0ELb0EEENS1_19SingleTileSchedulerILb1ELb0ELb1ELi128EEEEEEEEEvNT_6ParamsE,"a",@progbits
	.sectionflags	@""
	.align	4
.nv.constant0._ZN7cutlass13device_kernelIN5flash19enable_sm80_to_sm89INS1_16FlashAttnFwdSm80INS1_25CollectiveMainloopFwdSm80ILi8ELi1ELb1EN4cute5tupleIJNS5_1CILi128EEES8_S8_EEELi128ENS_10bfloat16_tEfNS_4arch4Sm80ELb1ELb0ELb0ELb1ELb1ELb1ELb1ELb0EEENS1_21CollectiveEpilogueFwdIS9_NS6_IJNS7_ILi1EEESF_SF_EEESA_SC_Li256ELb1ELb1ELb0ELb0EEENS1_19SingleTileSchedulerILb1ELb0ELb1ELi128EEEEEEEEEvNT_6ParamsE:
	.zero		1400


//--------------------- .nv.constant0._ZN7cutlass13device_kernelIN5flash19enable_sm80_to_sm89INS1_16FlashAttnFwdSm80INS1_25CollectiveMainloopFwdSm80ILi4ELi1ELb0EN4cute5tupleIJNS5_1CILi128EEENS7_ILi64EEES8_EEELi128ENS_10bfloat16_tEfNS_4arch4Sm80ELb0ELb0ELb0ELb0ELb1ELb0ELb1ELb0EEENS1_21CollectiveEpilogueFwdINS6_IJS8_S8_S9_EEENS6_IJNS7_ILi1EEESH_SH_EEESB_SD_Li128ELb0ELb1ELb0ELb0EEENS1_19SingleTileSchedulerILb0ELb0ELb1ELi128EEEEEEEEEvNT_6ParamsE --------------------------
	.section	.nv.constant0._ZN7cutlass13device_kernelIN5flash19enable_sm80_to_sm89INS1_16FlashAttnFwdSm80INS1_25CollectiveMainloopFwdSm80ILi4ELi1ELb0EN4cute5tupleIJNS5_1CILi128EEENS7_ILi64EEES8_EEELi128ENS_10bfloat16_tEfNS_4arch4Sm80ELb0ELb0ELb0ELb0ELb1ELb0ELb1ELb0EEENS1_21CollectiveEpilogueFwdINS6_IJS8_S8_S9_EEENS6_IJNS7_ILi1EEESH_SH_EEESB_SD_Li128ELb0ELb1ELb0ELb0EEENS1_19SingleTileSchedulerILb0ELb0ELb1ELi128EEEEEEEEEvNT_6ParamsE,"a",@progbits
	.sectionflags	@""
	.align	4
.nv.constant0._ZN7cutlass13device_kernelIN5flash19enable_sm80_to_sm89INS1_16FlashAttnFwdSm80INS1_25CollectiveMainloopFwdSm80ILi4ELi1ELb0EN4cute5tupleIJNS5_1CILi128EEENS7_ILi64EEES8_EEELi128ENS_10bfloat16_tEfNS_4arch4Sm80ELb0ELb0ELb0ELb0ELb1ELb0ELb1ELb0EEENS1_21CollectiveEpilogueFwdINS6_IJS8_S8_S9_EEENS6_IJNS7_ILi1EEESH_SH_EEESB_SD_Li128ELb0ELb1ELb0ELb0EEENS1_19SingleTileSchedulerILb0ELb0ELb1ELi128EEEEEEEEEvNT_6ParamsE:
	.zero		1400


//--------------------- .nv.constant0._ZN7cutlass13device_kernelIN5flash19enable_sm80_to_sm89INS1_16FlashAttnFwdSm80INS1_25CollectiveMainloopFwdSm80ILi4ELi1ELb0EN4cute5tupleIJNS5_1CILi128EEENS7_ILi64EEES8_EEELi128ENS_10bfloat16_tEfNS_4arch4Sm80ELb0ELb0ELb0ELb1ELb1ELb0ELb1ELb0EEENS1_21CollectiveEpilogueFwdINS6_IJS8_S8_S9_EEENS6_IJNS7_ILi1EEESH_SH_EEESB_SD_Li128ELb1ELb1ELb0ELb0EEENS1_19SingleTileSchedulerILb1ELb0ELb1ELi128EEEEEEEEEvNT_6ParamsE --------------------------
	.section	.nv.constant0._ZN7cutlass13device_kernelIN5flash19enable_sm80_to_sm89INS1_16FlashAttnFwdSm80INS1_25CollectiveMainloopFwdSm80ILi4ELi1ELb0EN4cute5tupleIJNS5_1CILi128EEENS7_ILi64EEES8_EEELi128ENS_10bfloat16_tEfNS_4arch4Sm80ELb0ELb0ELb0ELb1ELb1ELb0ELb1ELb0EEENS1_21CollectiveEpilogueFwdINS6_IJS8_S8_S9_EEENS6_IJNS7_ILi1EEESH_SH_EEESB_SD_Li128ELb1ELb1ELb0ELb0EEENS1_19SingleTileSchedulerILb1ELb0ELb1ELi128EEEEEEEEEvNT_6ParamsE,"a",@progbits
	.sectionflags	@""
	.align	4
.nv.constant0._ZN7cutlass13device_kernelIN5flash19enable_sm80_to_sm89INS1_16FlashAttnFwdSm80INS1_25CollectiveMainloopFwdSm80ILi4ELi1ELb0EN4cute5tupleIJNS5_1CILi128EEENS7_ILi64EEES8_EEELi128ENS_10bfloat16_tEfNS_4arch4Sm80ELb0ELb0ELb0ELb1ELb1ELb0ELb1ELb0EEENS1_21CollectiveEpilogueFwdINS6_IJS8_S8_S9_EEENS6_IJNS7_ILi1EEESH_SH_EEESB_SD_Li128ELb1ELb1ELb0ELb0EEENS1_19SingleTileSchedulerILb1ELb0ELb1ELi128EEEEEEEEEvNT_6ParamsE:
	.zero		1400


//--------------------- .nv.constant0._ZN7cutlass13device_kernelIN5flash19enable_sm80_to_sm89INS1_16FlashAttnFwdSm80INS1_25CollectiveMainloopFwdSm80ILi4ELi1ELb0EN4cute5tupleIJNS5_1CILi128EEENS7_ILi64EEES8_EEELi128ENS_10bfloat16_tEfNS_4arch4Sm80ELb0ELb0ELb0ELb1ELb1ELb1ELb1ELb0EEENS1_21CollectiveEpilogueFwdINS6_IJS8_S8_S9_EEENS6_IJNS7_ILi1EEESH_SH_EEESB_SD_Li128ELb1ELb1ELb0ELb0EEENS1_19SingleTileSchedulerILb1ELb0ELb1ELi128EEEEEEEEEvNT_6ParamsE --------------------------
	.section	.nv.constant0._ZN7cutlass13device_kernelIN5flash19enable_sm80_to_sm89INS1_16FlashAttnFwdSm80INS1_25CollectiveMainloopFwdSm80ILi4ELi1ELb0EN4cute5tupleIJNS5_1CILi128EEENS7_ILi64EEES8_EEELi128ENS_10bfloat16_tEfNS_4arch4Sm80ELb0ELb0ELb0ELb1ELb1ELb1ELb1ELb0EEENS1_21CollectiveEpilogueFwdINS6_IJS8_S8_S9_EEENS6_IJNS7_ILi1EEESH_SH_EEESB_SD_Li128ELb1ELb1ELb0ELb0EEENS1_19SingleTileSchedulerILb1ELb0ELb1ELi128EEEEEEEEEvNT_6ParamsE,"a",@progbits
	.sectionflags	@""
	.align	4
.nv.constant0._ZN7cutlass13device_kernelIN5flash19enable_sm80_to_sm89INS1_16FlashAttnFwdSm80INS1_25CollectiveMainloopFwdSm80ILi4ELi1ELb0EN4cute5tupleIJNS5_1CILi128EEENS7_ILi64EEES8_EEELi128ENS_10bfloat16_tEfNS_4arch4Sm80ELb0ELb0ELb0ELb1ELb1ELb1ELb1ELb0EEENS1_21CollectiveEpilogueFwdINS6_IJS8_S8_S9_EEENS6_IJNS7_ILi1EEESH_SH_EEESB_SD_Li128ELb1ELb1ELb0ELb0EEENS1_19SingleTileSchedulerILb1ELb0ELb1ELi128EEEEEEEEEvNT_6ParamsE:
	.zero		1400


//--------------------- .nv.constant0._ZN7cutlass13device_kernelIN5flash19enable_sm80_to_sm89INS1_16FlashAttnFwdSm80INS1_25CollectiveMainloopFwdSm80ILi4ELi1ELb0EN4cute5tupleIJNS5_1CILi128EEENS7_ILi48EEES8_EEELi128ENS_10bfloat16_tEfNS_4arch4Sm80ELb0ELb1ELb0ELb0ELb1ELb0ELb1ELb0EEENS1_21CollectiveEpilogueFwdINS6_IJS8_S8_S9_EEENS6_IJNS7_ILi1EEESH_SH_EEESB_SD_Li128ELb0ELb1ELb0ELb0EEENS1_19SingleTileSchedulerILb0ELb0ELb1ELi128EEEEEEEEEvNT_6ParamsE --------------------------
	.section	.nv.constant0._ZN7cutlass13device_kernelIN5flash19enable_sm80_to_sm89INS1_16FlashAttnFwdSm80INS1_25CollectiveMainloopFwdSm80ILi4ELi1ELb0EN4cute5tupleIJNS5_1CILi128EEENS7_ILi48EEES8_EEELi128ENS_10bfloat16_tEfNS_4arch4Sm80ELb0ELb1ELb0ELb0ELb1ELb0ELb1ELb0EEENS1_21CollectiveEpilogueFwdINS6_IJS8_S8_S9_EEENS6_IJNS7_ILi1EEESH_SH_EEESB_SD_Li128ELb0ELb1ELb0ELb0EEENS1_19SingleTileSchedulerILb0ELb0ELb1ELi128EEEEEEEEEvNT_6ParamsE,"a",@progbits
	.sectionflags	@""
	.align	4
.nv.constant0._ZN7cutlass13device_kernelIN5flash19enable_sm80_to_sm89INS1_16FlashAttnFwdSm80INS1_25CollectiveMainloopFwdSm80ILi4ELi1ELb0EN4cute5tupleIJNS5_1CILi128EEENS7_ILi48EEES8_EEELi128ENS_10bfloat16_tEfNS_4arch4Sm80ELb0ELb1ELb0ELb0ELb1ELb0ELb1ELb0EEENS1_21CollectiveEpilogueFwdINS6_IJS8_S8_S9_EEENS6_IJNS7_ILi1EEESH_SH_EEESB_SD_Li128ELb0ELb1ELb0ELb0EEENS1_19SingleTileSchedulerILb0ELb0ELb1ELi128EEEEEEEEEvNT_6ParamsE:
	.zero		1400


//--------------------- .nv.constant0._ZN7cutlass13device_kernelIN5flash19enable_sm80_to_sm89INS1_16FlashAttnFwdSm80INS1_25CollectiveMainloopFwdSm80ILi4ELi1ELb0EN4cute5tupleIJNS5_1CILi128EEENS7_ILi48EEES8_EEELi128ENS_10bfloat16_tEfNS_4arch4Sm80ELb0ELb1ELb0ELb1ELb1ELb0ELb1ELb0EEENS1_21CollectiveEpilogueFwdINS6_IJS8_S8_S9_EEENS6_IJNS7_ILi1EEESH_SH_EEESB_SD_Li128ELb1ELb1ELb0ELb0EEENS1_19SingleTileSchedulerILb1ELb0ELb1ELi128EEEEEEEEEvNT_6ParamsE --------------------------
	.section	.nv.constant0._ZN7cutlass13device_kernelIN5flash19enable_sm80_to_sm89INS1_16FlashAttnFwdSm80INS1_25CollectiveMainloopFwdSm80ILi4ELi1ELb0EN4cute5tupleIJNS5_1CILi128EEENS7_ILi48EEES8_EEELi128ENS_10bfloat16_tEfNS_4arch4Sm80ELb0ELb1ELb0ELb1ELb1ELb0ELb1ELb0EEENS1_21CollectiveEpilogueFwdINS6_IJS8_S8_S9_EEENS6_IJNS7_ILi1EEESH_SH_EEESB_SD_Li128ELb1ELb1ELb0ELb0EEENS1_19SingleTileSchedulerILb1ELb0ELb1ELi128EEEEEEEEEvNT_6ParamsE,"a",@progbits
	.sectionflags	@""
	.align	4
.nv.constant0._ZN7cutlass13device_kernelIN5flash19enable_sm80_to_sm89INS1_16FlashAttnFwdSm80INS1_25CollectiveMainloopFwdSm80ILi4ELi1ELb0EN4cute5tupleIJNS5_1CILi128EEENS7_ILi48EEES8_EEELi128ENS_10bfloat16_tEfNS_4arch4Sm80ELb0ELb1ELb0ELb1ELb1ELb0ELb1ELb0EEENS1_21CollectiveEpilogueFwdINS6_IJS8_S8_S9_EEENS6_IJNS7_ILi1EEESH_SH_EEESB_SD_Li128ELb1ELb1ELb0ELb0EEENS1_19SingleTileSchedulerILb1ELb0ELb1ELi128EEEEEEEEEvNT_6ParamsE:
	.zero		1400


//--------------------- .nv.constant0._ZN7cutlass13device_kernelIN5flash19enable_sm80_to_sm89INS1_16FlashAttnFwdSm80INS1_25CollectiveMainloopFwdSm80ILi4ELi1ELb0EN4cute5tupleIJNS5_1CILi128EEENS7_ILi48EEES8_EEELi128ENS_10bfloat16_tEfNS_4arch4Sm80ELb0ELb1ELb0ELb1ELb1ELb1ELb1ELb0EEENS1_21CollectiveEpilogueFwdINS6_IJS8_S8_S9_EEENS6_IJNS7_ILi1EEESH_SH_EEESB_SD_Li128ELb1ELb1ELb0ELb0EEENS1_19SingleTileSchedulerILb1ELb0ELb1ELi128EEEEEEEEEvNT_6ParamsE --------------------------
	.section	.nv.constant0._ZN7cutlass13device_kernelIN5flash19enable_sm80_to_sm89INS1_16FlashAttnFwdSm80INS1_25CollectiveMainloopFwdSm80ILi4ELi1ELb0EN4cute5tupleIJNS5_1CILi128EEENS7_ILi48EEES8_EEELi128ENS_10bfloat16_tEfNS_4arch4Sm80ELb0ELb1ELb0ELb1ELb1ELb1ELb1ELb0EEENS1_21CollectiveEpilogueFwdINS6_IJS8_S8_S9_EEENS6_IJNS7_ILi1EEESH_SH_EEESB_SD_Li128ELb1ELb1ELb0ELb0EEENS1_19SingleTileSchedulerILb1ELb0ELb1ELi128EEEEEEEEEvNT_6ParamsE,"a",@progbits
	.sectionflags	@""
	.align	4
.nv.constant0._ZN7cutlass13device_kernelIN5flash19enable_sm80_to_sm89INS1_16FlashAttnFwdSm80INS1_25CollectiveMainloopFwdSm80ILi4ELi1ELb0EN4cute5tupleIJNS5_1CILi128EEENS7_ILi48EEES8_EEELi128ENS_10bfloat16_tEfNS_4arch4Sm80ELb0ELb1ELb0ELb1ELb1ELb1ELb1ELb0EEENS1_21CollectiveEpilogueFwdINS6_IJS8_S8_S9_EEENS6_IJNS7_ILi1EEESH_SH_EEESB_SD_Li128ELb1ELb1ELb0ELb0EEENS1_19SingleTileSchedulerILb1ELb0ELb1ELi128EEEEEEEEEvNT_6ParamsE:
	.zero		1400


//--------------------- .nv.constant0._ZN7cutlass13device_kernelIN5flash19enable_sm80_to_sm89INS1_16FlashAttnFwdSm80INS1_25CollectiveMainloopFwdSm80ILi4ELi1ELb0EN4cute5tupleIJNS5_1CILi128EEENS7_ILi64EEES8_EEELi128ENS_10bfloat16_tEfNS_4arch4Sm80ELb1ELb0ELb0ELb0ELb1ELb0ELb1ELb0EEENS1_21CollectiveEpilogueFwdINS6_IJS8_S8_S9_EEENS6_IJNS7_ILi1EEESH_SH_EEESB_SD_Li128ELb0ELb1ELb0ELb0EEENS1_30DynamicPersistentTileSchedulerILi128ELi128ELb0ELb1ELb0EEEEEEEEEvNT_6ParamsE --------------------------
	.section	.nv.constant0._ZN7cutlass13device_kernelIN5flash19enable_sm80_to_sm89INS1_16FlashAttnFwdSm80INS1_25CollectiveMainloopFwdSm80ILi4ELi1ELb0EN4cute5tupleIJNS5_1CILi128EEENS7_ILi64EEES8_EEELi128ENS_10bfloat16_tEfNS_4arch4Sm80ELb1ELb0ELb0ELb0ELb1ELb0ELb1ELb0EEENS1_21CollectiveEpilogueFwdINS6_IJS8_S8_S9_EEENS6_IJNS7_ILi1EEESH_SH_EEESB_SD_Li128ELb0ELb1ELb0ELb0EEENS1_30DynamicPersistentTileSchedulerILi128ELi128ELb0ELb1ELb0EEEEEEEEEvNT_6ParamsE,"a",@progbits
	.sectionflags	@""
	.align	4
.nv.constant0._ZN7cutlass13device_kernelIN5flash19enable_sm80_to_sm89INS1_16FlashAttnFwdSm80INS1_25CollectiveMainloopFwdSm80ILi4ELi1ELb0EN4cute5tupleIJNS5_1CILi128EEENS7_ILi64EEES8_EEELi128ENS_10bfloat16_tEfNS_4arch4Sm80ELb1ELb0ELb0ELb0ELb1ELb0ELb1ELb0EEENS1_21CollectiveEpilogueFwdINS6_IJS8_S8_S9_EEENS6_IJNS7_ILi1EEESH_SH_EEESB_SD_Li128ELb0ELb1ELb0ELb0EEENS1_30DynamicPersistentTileSchedulerILi128ELi128ELb0ELb1ELb0EEEEEEEEEvNT_6ParamsE:
	.zero		1416


//--------------------- .nv.constant0._ZN7cutlass13device_kernelIN5flash19enable_sm80_to_sm89INS1_16FlashAttnFwdSm80INS1_25CollectiveMainloopFwdSm80ILi4ELi1ELb0EN4cute5tupleIJNS5_1CILi128EEENS7_ILi64EEES8_EEELi128ENS_10bfloat16_tEfNS_4arch4Sm80ELb1ELb0ELb0ELb1ELb1ELb0ELb1ELb0EEENS1_21CollectiveEpilogueFwdINS6_IJS8_S8_S9_EEENS6_IJNS7_ILi1EEESH_SH_EEESB_SD_Li128ELb1ELb1ELb0ELb0EEENS1_19SingleTileSchedulerILb1ELb0ELb1ELi128EEEEEEEEEvNT_6ParamsE --------------------------
	.section	.nv.constant0._ZN7cutlass13device_kernelIN5flash19enable_sm80_to_sm89INS1_16FlashAttnFwdSm80INS1_25CollectiveMainloopFwdSm80ILi4ELi1ELb0EN4cute5tupleIJNS5_1CILi128EEENS7_ILi64EEES8_EEELi128ENS_10bfloat16_tEfNS_4arch4Sm80ELb1ELb0ELb0ELb1ELb1ELb0ELb1ELb0EEENS1_21CollectiveEpilogueFwdINS6_IJS8_S8_S9_EEENS6_IJNS7_ILi1EEESH_SH_EEESB_SD_Li128ELb1ELb1ELb0ELb0EEENS1_19SingleTileSchedulerILb1ELb0ELb1ELi128EEEEEEEEEvNT_6ParamsE,"a",@progbits
	.sectionflags	@""
	.align	4
.nv.constant0._ZN7cutlass13device_kernelIN5flash19enable_sm80_to_sm89INS1_16FlashAttnFwdSm80INS1_25CollectiveMainloopFwdSm80ILi4ELi1ELb0EN4cute5tupleIJNS5_1CILi128EEENS7_ILi64EEES8_EEELi128ENS_10bfloat16_tEfNS_4arch4Sm80ELb1ELb0ELb0ELb1ELb1ELb0ELb1ELb0EEENS1_21CollectiveEpilogueFwdINS6_IJS8_S8_S9_EEENS6_IJNS7_ILi1EEESH_SH_EEESB_SD_Li128ELb1ELb1ELb0ELb0EEENS1_19SingleTileSchedulerILb1ELb0ELb1ELi128EEEEEEEEEvNT_6ParamsE:
	.zero		1400


//--------------------- .nv.constant0._ZN7cutlass13device_kernelIN5flash19enable_sm80_to_sm89INS1_16FlashAttnFwdSm80INS1_25CollectiveMainloopFwdSm80ILi4ELi1ELb0EN4cute5tupleIJNS5_1CILi128EEENS7_ILi64EEES8_EEELi128ENS_10bfloat16_tEfNS_4arch4Sm80ELb1ELb0ELb0ELb1ELb1ELb1ELb1ELb0EEENS1_21CollectiveEpilogueFwdINS6_IJS8_S8_S9_EEENS6_IJNS7_ILi1EEESH_SH_EEESB_SD_Li128ELb1ELb1ELb0ELb0EEENS1_19SingleTileSchedulerILb1ELb0ELb1ELi128EEEEEEEEEvNT_6ParamsE --------------------------
	.section	.nv.constant0._ZN7cutlass13device_kernelIN5flash19enable_sm80_to_sm89INS1_16FlashAttnFwdSm80INS1_25CollectiveMainloopFwdSm80ILi4ELi1ELb0EN4cute5tupleIJNS5_1CILi128EEENS7_ILi64EEES8_EEELi128ENS_10bfloat16_tEfNS_4arch4Sm80ELb1ELb0ELb0ELb1ELb1ELb1ELb1ELb0EEENS1_21CollectiveEpilogueFwdINS6_IJS8_S8_S9_EEENS6_IJNS7_ILi1EEESH_SH_EEESB_SD_Li128ELb1ELb1ELb0ELb0EEENS1_19SingleTileSchedulerILb1ELb0ELb1ELi128EEEEEEEEEvNT_6ParamsE,"a",@progbits
	.sectionflags	@""
	.align	4
.nv.constant0._ZN7cutlass13device_kernelIN5flash19enable_sm80_to_sm89INS1_16FlashAttnFwdSm80INS1_25CollectiveMainloopFwdSm80ILi4ELi1ELb0EN4cute5tupleIJNS5_1CILi128EEENS7_ILi64EEES8_EEELi128ENS_10bfloat16_tEfNS_4arch4Sm80ELb1ELb0ELb0ELb1ELb1ELb1ELb1ELb0EEENS1_21CollectiveEpilogueFwdINS6_IJS8_S8_S9_EEENS6_IJNS7_ILi1EEESH_SH_EEESB_SD_Li128ELb1ELb1ELb0ELb0EEENS1_19SingleTileSchedulerILb1ELb0ELb1ELi128EEEEEEEEEvNT_6ParamsE:
	.zero		1400


//--------------------- .text._ZN7cutlass13device_kernelIN5flash19enable_sm80_to_sm89INS1_16FlashAttnFwdSm80INS1_25CollectiveMainloopFwdSm80ILi8ELi1ELb1EN4cute5tupleIJNS5_1CILi128EEES8_S8_EEELi128ENS_10bfloat16_tEfNS_4arch4Sm80ELb0ELb0ELb1ELb0ELb1ELb0ELb1ELb0EEENS1_21CollectiveEpilogueFwdIS9_NS6_IJNS7_ILi1EEESF_SF_EEESA_SC_Li256ELb0ELb1ELb0ELb0EEENS1_19SingleTileSchedulerILb0ELb0ELb1ELi128EEEEEEEEEvNT_6ParamsE --------------------------
	.section	.text._ZN7cutlass13device_kernelIN5flash19enable_sm80_to_sm89INS1_16FlashAttnFwdSm80INS1_25CollectiveMainloopFwdSm80ILi8ELi1ELb1EN4cute5tupleIJNS5_1CILi128EEES8_S8_EEELi128ENS_10bfloat16_tEfNS_4arch4Sm80ELb0ELb0ELb1ELb0ELb1ELb0ELb1ELb0EEENS1_21CollectiveEpilogueFwdIS9_NS6_IJNS7_ILi1EEESF_SF_EEESA_SC_Li256ELb0ELb1ELb0ELb0EEENS1_19SingleTileSchedulerILb0ELb0ELb1ELi128EEEEEEEEEvNT_6ParamsE,"ax",@progbits
	.sectioninfo	@"SHI_REGISTERS=255"
	.align	128
.text._ZN7cutlass13device_kernelIN5flash19enable_sm80_to_sm89INS1_16FlashAttnFwdSm80INS1_25CollectiveMainloopFwdSm80ILi8ELi1ELb1EN4cute5tupleIJNS5_1CILi128EEES8_S8_EEELi128ENS_10bfloat16_tEfNS_4arch4Sm80ELb0ELb0ELb1ELb0ELb1ELb0ELb1ELb0EEENS1_21CollectiveEpilogueFwdIS9_NS6_IJNS7_ILi1EEESF_SF_EEESA_SC_Li256ELb0ELb1ELb0ELb0EEENS1_19SingleTileSchedulerILb0ELb0ELb1ELi128EEEEEEEEEvNT_6ParamsE:
        .type           _ZN7cutlass13device_kernelIN5flash19enable_sm80_to_sm89INS1_16FlashAttnFwdSm80INS1_25CollectiveMainloopFwdSm80ILi8ELi1ELb1EN4cute5tupleIJNS5_1CILi128EEES8_S8_EEELi128ENS_10bfloat16_tEfNS_4arch4Sm80ELb0ELb0ELb1ELb0ELb1ELb0ELb1ELb0EEENS1_21CollectiveEpilogueFwdIS9_NS6_IJNS7_ILi1EEESF_SF_EEESA_SC_Li256ELb0ELb1ELb0ELb0EEENS1_19SingleTileSchedulerILb0ELb0ELb1ELi128EEEEEEEEEvNT_6ParamsE,@function
        .size           _ZN7cutlass13device_kernelIN5flash19enable_sm80_to_sm89INS1_16FlashAttnFwdSm80INS1_25CollectiveMainloopFwdSm80ILi8ELi1ELb1EN4cute5tupleIJNS5_1CILi128EEES8_S8_EEELi128ENS_10bfloat16_tEfNS_4arch4Sm80ELb0ELb0ELb1ELb0ELb1ELb0ELb1ELb0EEENS1_21CollectiveEpilogueFwdIS9_NS6_IJNS7_ILi1EEESF_SF_EEESA_SC_Li256ELb0ELb1ELb0ELb0EEENS1_19SingleTileSchedulerILb0ELb0ELb1ELi128EEEEEEEEEvNT_6ParamsE,(.L_x_4330 - _ZN7cutlass13device_kernelIN5flash19enable_sm80_to_sm89INS1_16FlashAttnFwdSm80INS1_25CollectiveMainloopFwdSm80ILi8ELi1ELb1EN4cute5tupleIJNS5_1CILi128EEES8_S8_EEELi128ENS_10bfloat16_tEfNS_4arch4Sm80ELb0ELb0ELb1ELb0ELb1ELb0ELb1ELb0EEENS1_21CollectiveEpilogueFwdIS9_NS6_IJNS7_ILi1EEESF_SF_EEESA_SC_Li256ELb0ELb1ELb0ELb0EEENS1_19SingleTileSchedulerILb0ELb0ELb1ELi128EEEEEEEEEvNT_6ParamsE)
        .other          _ZN7cutlass13device_kernelIN5flash19enable_sm80_to_sm89INS1_16FlashAttnFwdSm80INS1_25CollectiveMainloopFwdSm80ILi8ELi1ELb1EN4cute5tupleIJNS5_1CILi128EEES8_S8_EEELi128ENS_10bfloat16_tEfNS_4arch4Sm80ELb0ELb0ELb1ELb0ELb1ELb0ELb1ELb0EEENS1_21CollectiveEpilogueFwdIS9_NS6_IJNS7_ILi1EEESF_SF_EEESA_SC_Li256ELb0ELb1ELb0ELb0EEENS1_19SingleTileSchedulerILb0ELb0ELb1ELi128EEEEEEEEEvNT_6ParamsE,@"STO_CUDA_ENTRY STV_DEFAULT"
_ZN7cutlass13device_kernelIN5flash19enable_sm80_to_sm89INS1_16FlashAttnFwdSm80INS1_25CollectiveMainloopFwdSm80ILi8ELi1ELb1EN4cute5tupleIJNS5_1CILi128EEES8_S8_EEELi128ENS_10bfloat16_tEfNS_4arch4Sm80ELb0ELb0ELb1ELb0ELb1ELb0ELb1ELb0EEENS1_21CollectiveEpilogueFwdIS9_NS6_IJNS7_ILi1EEESF_SF_EEESA_SC_Li256ELb0ELb1ELb0ELb0EEENS1_19SingleTileSchedulerILb0ELb0ELb1ELi128EEEEEEEEEvNT_6ParamsE:
[----:B------:R-:W-:-:S03]  /*0000*/  MOV R1, c[0x0][0x28] ;  /* 0x00000a0000017a02 */ /* 0x000fc60000000f00 */
[----:B------:R-:W1:Y:S01]  /*0010*/  S2UR UR16, SR_CTAID.Z ;  /* 0x00000000001079c3 */ /* 0x000e620000002700 */
[----:B------:R-:W-:Y:S02]  /*0020*/  IADD3 R1, R1, -0x20, RZ ;  /* 0xffffffe001017810 */ /* 0x000fe40007ffe0ff */
[----:B-1----:R-:W-:-:S13]  /*0030*/  ISETP.LE.AND P0, PT, RZ, UR16, PT ;  /* 0x00000010ff007c0c */ /* 0x002fda000bf03270 */
[----:B------:R-:W-:Y:S05]  /*0040*/  @!P0 EXIT ;  /* 0x000000000000894d */ /* 0x000fea0003800000 */
[----:B------:R-:W-:Y:S02]  /*0050*/  ULDC.64 UR6, c[0x0][0x370] ;  /* 0x0000dc0000067ab9 */ /* 0x000fe40000000a00 */
[----:B------:R-:W-:Y:S02]  /*0060*/  UISETP.NE.U32.AND UP1, UPT, URZ, UR6, UPT ;  /* 0x000000063f00728c */ /* 0x000fe4000bf25070 */
[----:B------:R-:W-:Y:S02]  /*0070*/  ULDC.64 UR4, c[0x0][0x340] ;  /* 0x0000d00000047ab9 */ /* 0x000fe40000000a00 */
[----:B------:R-:W-:Y:S02]  /*0080*/  UISETP.NE.AND.EX UP1, UPT, URZ, UR7, UPT, UP1 ;  /* 0x000000073f00728c */ /* 0x000fe4000bf25310 */
[----:B------:R-:W-:Y:S02]  /*0090*/  UISETP.NE.U32.AND UP0, UPT, URZ, UR4, UPT ;  /* 0x000000043f00728c */ /* 0x000fe4000bf05070 */
[----:B------:R-:W-:-:S02]  /*00a0*/  ULDC.64 UR8, c[0x0][0x370] ;  /* 0x0000dc0000087ab9 */ /* 0x000fc40000000a00 */
[----:B------:R-:W-:Y:S01]  /*00b0*/  UISETP.NE.AND.EX UP0, UPT, URZ, UR5, UPT, UP0 ;  /* 0x000000053f00728c */ /* 0x000fe2000bf05300 */
[----:B------:R-:W-:Y:S01]  /*00c0*/  PLOP3.LUT P1, PT, PT, PT, UP1, 0x80, 0x0 ;  /* 0x000000000000781c */ /* 0x000fe20003f2f018 */
[----:B------:R-:W-:Y:S02]  /*00d0*/  ULDC.64 UR14, c[0x0][0x118] ;  /* 0x00004600000e7ab9 */ /* 0x000fe40000000a00 */
[----:B------:R-:W-:Y:S02]  /*00e0*/  ULDC.64 UR6, c[0x0][0x340] ;  /* 0x0000d00000067ab9 */ /* 0x000fe40000000a00 */
[----:B------:R-:W-:Y:S01]  /*00f0*/  @UP1 UMOV UR5, 0x4 ;  /* 0x0000000400051882 */ /* 0x000fe20000000000 */
[----:B------:R-:W-:Y:S01]  /*0100*/  PLOP3.LUT P0, PT, PT, PT, UP0, 0x80, 0x0 ;  /* 0x000000000000781c */ /* 0x000fe20003f0f008 */
[----:B------:R-:W-:-:S03]  /*0110*/  @UP1 UIMAD.WIDE UR8, UR16, UR5, UR8 ;  /* 0x00000005100812a5 */ /* 0x000fc6000f8e0208 */
[----:B------:R-:W-:Y:S02]  /*0120*/  @UP0 UMOV UR4, 0x4 ;  /* 0x0000000400040882 */ /* 0x000fe40000000000 */
[----:B------:R-:W-:Y:S01]  /*0130*/  @UP0 UIMAD.WIDE UR4, UR16, UR4, UR6 ;  /* 0x00000004100402a5 */ /* 0x000fe2000f8e0206 */
[----:B------:R-:W-:Y:S02]  /*0140*/  IMAD.U32 R4, RZ, RZ, UR8 ;  /* 0x00000008ff047e24 */ /* 0x000fe4000f8e00ff */
[----:B------:R-:W-:-:S03]  /*0150*/  IMAD.U32 R5, RZ, RZ, UR9 ;  /* 0x00000009ff057e24 */ /* 0x000fc6000f8e00ff */
[----:B------:R-:W-:Y:S01]  /*0160*/  IMAD.U32 R2, RZ, RZ, UR4 ;  /* 0x00000004ff027e24 */ /* 0x000fe2000f8e00ff */
[----:B------:R-:W-:Y:S01]  /*0170*/  ULDC UR4, c[0x0][0x2ac] ;  /* 0x0000ab0000047ab9 */ /* 0x000fe20000000800 */
[----:B------:R-:W2:Y:S01]  /*0180*/  @P1 LDG.E R4, [R4.64] ;  /* 0x0000000e04041981 */ /* 0x000ea2000c1e1900 */
[----:B------:R-:W-:-:S05]  /*0190*/  IMAD.U32 R3, RZ, RZ, UR5 ;  /* 0x00000005ff037e24 */ /* 0x000fca000f8e00ff */
[----:B------:R1:W3:Y:S04]  /*01a0*/  @P0 LDG.E R2, [R2.64] ;  /* 0x0000000e02020981 */ /* 0x0002e8000c1e1900 */
[----:B------:R-:W4:Y:S01]  /*01b0*/  S2R R30, SR_TID.X ;  /* 0x00000000001e7919 */ /* 0x000f220000002100 */
[----:B------:R-:W-:Y:S02]  /*01c0*/  ULDC UR6, c[0x0][0x1d0] ;  /* 0x0000740000067ab9 */ /* 0x000fe40000000800 */
[----:B------:R-:W-:Y:S02]  /*01d0*/  UIMAD UR6, UR4, UR6, 0x7f ;  /* 0x0000007f040674a4 */ /* 0x000fe4000f8e0206 */
[----:B------:R-:W-:Y:S02]  /*01e0*/  UMOV UR11, URZ ;  /* 0x0000003f000b7c82 */ /* 0x000fe40008000000 */
[----:B------:R-:W-:-:S04]  /*01f0*/  USHF.R.S32.HI UR5, URZ, 0x1f, UR6 ;  /* 0x0000001f3f057899 */ /* 0x000fc80008011406 */
[----:B------:R-:W-:Y:S01]  /*0200*/  ULEA.HI UR5, UR5, UR6, URZ, 0x7 ;  /* 0x0000000605057291 */ /* 0x000fe2000f8f383f */
[----:B----4-:R-:W-:-:S04]  /*0210*/  SHF.R.S32.HI R24, RZ, 0x1f, R30 ;  /* 0x0000001fff187819 */ /* 0x010fc8000001141e */
[----:B-1----:R-:W-:Y:S01]  /*0220*/  LEA.HI R3, R24, R30, RZ, 0x3 ;  /* 0x0000001e18037211 */ /* 0x002fe200078f18ff */
[----:B------:R-:W-:-:S03]  /*0230*/  USHF.R.S32.HI UR8, URZ, 0x7, UR5 ;  /* 0x000000073f087899 */ /* 0x000fc60008011405 */
[----:B------:R-:W-:Y:S02]  /*0240*/  LOP3.LUT R0, R3, 0xfffffff8, RZ, 0xc0, !PT ;  /* 0xfffffff803007812 */ /* 0x000fe400078ec0ff */
[----:B------:R-:W-:-:S03]  /*0250*/  SHF.R.S32.HI R18, RZ, 0x3, R3 ;  /* 0x00000003ff127819 */ /* 0x000fc60000011403 */
[----:B------:R-:W-:Y:S01]  /*0260*/  IMAD.IADD R19, R30, 0x1, -R0 ;  /* 0x000000011e137824 */ /* 0x000fe200078e0a00 */
[----:B------:R-:W-:Y:S01]  /*0270*/  ULDC UR5, c[0x0][0x2b8] ;  /* 0x0000ae0000057ab9 */ /* 0x000fe20000000800 */
[----:B------:R-:W-:Y:S02]  /*0280*/  IMAD.U32 R0, RZ, RZ, UR8 ;  /* 0x00000008ff007e24 */ /* 0x000fe4000f8e00ff */
[----:B------:R-:W-:Y:S01]  /*0290*/  IMAD R138, R19, 0x20, R18 ;  /* 0x00000020138a7824 */ /* 0x000fe200078e0212 */
[----:B------:R-:W-:Y:S02]  /*02a0*/  UISETP.NE.AND UP1, UPT, UR5, 0x1, UPT ;  /* 0x000000010500788c */ /* 0x000fe4000bf25270 */
[----:B------:R-:W-:Y:S01]  /*02b0*/  ULDC UR10, c[0x0][0x1d0] ;  /* 0x00007400000a7ab9 */ /* 0x000fe20000000800 */
[----:B------:R-:W-:Y:S01]  /*02c0*/  IMAD R0, R0, 0x80, R138 ;  /* 0x0000008000007824 */ /* 0x000fe200078e028a */
[----:B------:R-:W-:-:S03]  /*02d0*/  UIMAD UR10, UR4, UR10, URZ ;  /* 0x0000000a040a72a4 */ /* 0x000fc6000f8e023f */
[----:B------:R-:W-:Y:S01]  /*02e0*/  ULDC.64 UR4, c[0x0][0x2b0] ;  /* 0x0000ac0000047ab9 */ /* 0x000fe20000000a00 */
[----:B------:R-:W-:-:S04]  /*02f0*/  IADD3 R0, R0, -0x80, RZ ;  /* 0xffffff8000007810 */ /* 0x000fc80007ffe0ff */
[----:B------:R-:W-:-:S04]  /*0300*/  ISETP.GE.AND P2, PT, R0, UR10, PT ;  /* 0x0000000a00007c0c */ /* 0x000fc8000bf46270 */
[----:B------:R-:W-:Y:S01]  /*0310*/  ISETP.GT.OR P2, PT, R138, 0x7f, P2 ;  /* 0x0000007f8a00780c */ /* 0x000fe20001744670 */
[----:B------:R-:W-:Y:S01]  /*0320*/  IMAD.MOV.U32 R244, RZ, RZ, RZ ;  /* 0x000000fffff47224 */ /* 0x000fe200078e00ff */
[----:B------:R-:W-:Y:S06]  /*0330*/  BAR.SYNC.DEFER_BLOCKING 0x0 ;  /* 0x0000000000007b1d */ /* 0x000fec0000010000 */
[----:B--2---:R-:W1:Y:S01]  /*0340*/  @P1 R2UR UR11, R4 ;  /* 0x00000000040b13c2 */ /* 0x004e6200000e0000 */
[----:B------:R-:W-:-:S07]  /*0350*/  PLOP3.LUT P1, PT, PT, PT, UP1, 0x80, 0x0 ;  /* 0x000000000000781c */ /* 0x000fce0003f2f018 */
[----:B---3--:R2:W3:Y:S01]  /*0360*/  @P0 R2UR UR7, R2 ;  /* 0x00000000020703c2 */ /* 0x0084e200000e0000 */
[----:B------:R-:W-:Y:S01]  /*0370*/  PLOP3.LUT P0, PT, PT, PT, UP1, 0x80, 0x0 ;  /* 0x000000000000781c */ /* 0x000fe20003f0f018 */
[----:B---3--:R-:W-:Y:S02]  /*0380*/  @!UP0 UMOV UR7, UR16 ;  /* 0x0000001000078c82 */ /* 0x008fe40008000000 */
[----:B------:R-:W-:-:S04]  /*0390*/  USHF.R.S32.HI UR6, URZ, 0x1f, UR7 ;  /* 0x0000001f3f067899 */ /* 0x000fc80008011407 */
[----:B------:R-:W-:Y:S01]  /*03a0*/  UIMAD UR6, UR6, UR4, URZ ;  /* 0x00000004060672a4 */ /* 0x000fe2000f8e023f */
[----:B-1----:R-:W-:Y:S01]  /*03b0*/  IADD3 R9, R0, UR11, RZ ;  /* 0x0000000b00097c10 */ /* 0x002fe2000fffe0ff */
[----:B------:R-:W-:-:S04]  /*03c0*/  UIMAD.WIDE.U32 UR12, UR7, UR4, URZ ;  /* 0x00000004070c72a5 */ /* 0x000fc8000f8e003f */
[----:B------:R-:W-:Y:S01]  /*03d0*/  @P1 IMAD.HI.U32 R0, R9, c[0x0][0x2bc], RZ ;  /* 0x0000af0009001a27 */ /* 0x000fe200078e00ff */
[----:B------:R-:W-:-:S03]  /*03e0*/  UIMAD UR6, UR7, UR5, UR6 ;  /* 0x00000005070672a4 */ /* 0x000fc6000f8e0206 */
[----:B------:R-:W-:Y:S01]  /*03f0*/  IMAD.MOV.U32 R7, RZ, RZ, R9 ;  /* 0x000000ffff077224 */ /* 0x000fe200078e0009 */
[----:B------:R-:W-:Y:S01]  /*0400*/  @P0 SHF.R.U32.HI R7, RZ, c[0x0][0x2c0], R0 ;  /* 0x0000b000ff070a19 */ /* 0x000fe20000011600 */
[----:B------:R-:W-:Y:S01]  /*0410*/  UIADD3 UR6, UR13, UR6, URZ ;  /* 0x000000060d067290 */ /* 0x000fe2000fffe03f */
[----:B------:R-:W1:Y:S01]  /*0420*/  S2UR UR9, SR_CTAID.Y ;  /* 0x00000000000979c3 */ /* 0x000e620000002600 */
[----:B------:R-:W-:Y:S01]  /*0430*/  ULDC.64 UR4, c[0x0][0x1b8] ;  /* 0x00006e0000047ab9 */ /* 0x000fe20000000a00 */
[----:B------:R-:W-:-:S04]  /*0440*/  @!P2 IADD3 R0, P1, R7, UR12, RZ ;  /* 0x0000000c0700ac10 */ /* 0x000fc8000ff3e0ff */
[----:B--2---:R-:W-:Y:S02]  /*0450*/  @!P2 LEA R2, P0, R0, c[0x0][0x2a0], 0x2 ;  /* 0x0000a8000002aa11 */ /* 0x004fe400078010ff */
[----:B------:R-:W-:-:S04]  /*0460*/  @!P2 LEA.HI.X.SX32 R3, R7, UR6, 0x1, P1 ;  /* 0x000000060703ac11 */ /* 0x000fc800088f0eff */
[----:B------:R-:W-:-:S05]  /*0470*/  @!P2 LEA.HI.X R3, R0, c[0x0][0x2a4], R3, 0x2, P0 ;  /* 0x0000a9000003aa11 */ /* 0x000fca00000f1403 */
[----:B------:R2:W3:Y:S01]  /*0480*/  @!P2 LDG.E R244, [R2.64] ;  /* 0x0000000e02f4a981 */ /* 0x0004e2000c1e1900 */
[----:B------:R-:W-:-:S05]  /*0490*/  IMAD.MOV.U32 R0, RZ, RZ, c[0x0][0x2c4] ;  /* 0x0000b100ff007624 */ /* 0x000fca00078e00ff */
[----:B------:R-:W-:Y:S01]  /*04a0*/  ISETP.NE.AND P0, PT, R0, 0x1, PT ;  /* 0x000000010000780c */ /* 0x000fe20003f05270 */
[----:B-1----:R-:W-:Y:S01]  /*04b0*/  USHF.R.S32.HI UR7, URZ, 0x1f, UR9 ;  /* 0x0000001f3f077899 */ /* 0x002fe20008011409 */
[----:B--2---:R-:W1:Y:S03]  /*04c0*/  S2R R2, SR_CTAID.X ;  /* 0x0000000000027919 */ /* 0x004e660000002500 */
[----:B------:R-:W-:Y:S02]  /*04d0*/  UIMAD UR18, UR7, UR4, URZ ;  /* 0x00000004071272a4 */ /* 0x000fe4000f8e023f */
[----:B------:R-:W-:Y:S02]  /*04e0*/  UIMAD.WIDE.U32 UR20, UR9, UR4, URZ ;  /* 0x00000004091472a5 */ /* 0x000fe4000f8e003f */
[----:B------:R-:W-:Y:S02]  /*04f0*/  UIMAD UR18, UR9, UR5, UR18 ;  /* 0x00000005091272a4 */ /* 0x000fe4000f8e0212 */
[----:B------:R-:W-:-:S02]  /*0500*/  USHF.R.S32.HI UR17, URZ, 0x1f, UR16 ;  /* 0x0000001f3f117899 */ /* 0x000fc40008011410 */
[----:B------:R-:W-:Y:S01]  /*0510*/  ULDC.64 UR4, c[0x0][0x1c0] ;  /* 0x0000700000047ab9 */ /* 0x000fe20000000a00 */
[----:B------:R-:W-:Y:S01]  /*0520*/  IMAD R12, R0, c[0x0][0x168], RZ ;  /* 0x00005a00000c7a24 */ /* 0x000fe200078e02ff */
[----:B------:R-:W-:Y:S02]  /*0530*/  UIMAD UR17, UR17, UR4, URZ ;  /* 0x00000004111172a4 */ /* 0x000fe4000f8e023f */
[----:B------:R-:W-:Y:S02]  /*0540*/  UIADD3 UR19, UR21, UR18, URZ ;  /* 0x0000001215137290 */ /* 0x000fe4000fffe03f */
[----:B------:R-:W-:Y:S02]  /*0550*/  UIMAD UR5, UR16, UR5, UR17 ;  /* 0x00000005100572a4 */ /* 0x000fe4000f8e0211 */
[----:B------:R-:W-:Y:S01]  /*0560*/  UMOV UR18, UR20 ;  /* 0x0000001400127c82 */ /* 0x000fe20008000000 */
[----:B-1----:R-:W-:-:S04]  /*0570*/  IMAD R8, R2, 0x80, R138 ;  /* 0x0000008002087824 */ /* 0x002fc800078e028a */
[----:B------:R-:W-:Y:S01]  /*0580*/  @P0 IMAD.HI.U32 R0, R8, c[0x0][0x2c8], RZ ;  /* 0x0000b20008000a27 */ /* 0x000fe200078e00ff */
[----:B------:R-:W-:-:S03]  /*0590*/  UIMAD.WIDE.U32 UR16, UR16, UR4, UR18 ;  /* 0x00000004101072a5 */ /* 0x000fc6000f8e0012 */
[----:B------:R-:W-:Y:S02]  /*05a0*/  IMAD R13, R2, 0x80, R18 ;  /* 0x00000080020d7824 */ /* 0x000fe400078e0212 */
[----:B------:R-:W-:Y:S01]  /*05b0*/  IMAD.MOV.U32 R4, RZ, RZ, R8 ;  /* 0x000000ffff047224 */ /* 0x000fe200078e0008 */
[----:B------:R-:W-:Y:S01]  /*05c0*/  @P0 SHF.R.U32.HI R4, RZ, c[0x0][0x2cc], R0 ;  /* 0x0000b300ff040a19 */ /* 0x000fe20000011600 */
[----:B------:R-:W-:Y:S01]  /*05d0*/  UIADD3 UR5, UR17, UR5, URZ ;  /* 0x0000000511057290 */ /* 0x000fe2000fffe03f */
[----:B------:R-:W-:Y:S02]  /*05e0*/  IADD3 R2, R13, 0x20, RZ ;  /* 0x000000200d027810 */ /* 0x000fe40007ffe0ff */
[--C-:B------:R-:W-:Y:S01]  /*05f0*/  SHF.R.S32.HI R0, RZ, 0x1f, R4.reuse ;  /* 0x0000001fff007819 */ /* 0x100fe20000011404 */
[----:B------:R-:W-:Y:S01]  /*0600*/  IMAD.MOV R5, RZ, RZ, -R4 ;  /* 0x000000ffff057224 */ /* 0x000fe200078e0a04 */
[----:B------:R-:W-:Y:S01]  /*0610*/  ISETP.GE.AND P5, PT, R2, R12, PT ;  /* 0x0000000c0200720c */ /* 0x000fe20003fa6270 */
[----:B------:R-:W-:-:S02]  /*0620*/  IMAD.U32 R3, RZ, RZ, UR17 ;  /* 0x00000011ff037e24 */ /* 0x000fc4000f8e00ff */
[----:B------:R-:W-:Y:S02]  /*0630*/  IMAD.U32 R2, RZ, RZ, UR16 ;  /* 0x00000010ff027e24 */ /* 0x000fe4000f8e00ff */
[----:B------:R-:W-:Y:S01]  /*0640*/  IMAD.U32 R3, RZ, RZ, UR5 ;  /* 0x00000005ff037e24 */ /* 0x000fe2000f8e00ff */
[----:B------:R-:W-:Y:S01]  /*0650*/  LEA.HI R10, R24, R30, RZ, 0x4 ;  /* 0x0000001e180a7211 */ /* 0x000fe200078f20ff */
[----:B------:R-:W-:Y:S01]  /*0660*/  IMAD R0, R0, c[0x0][0x1b0], RZ ;  /* 0x00006c0000007a24 */ /* 0x000fe200078e02ff */
[----:B------:R-:W-:Y:S01]  /*0670*/  STL [R1], R138 ;  /* 0x0000008a01007387 */ /* 0x000fe20000100800 */
[----:B------:R-:W-:Y:S01]  /*0680*/  IMAD R5, R5, c[0x0][0x2c4], R8 ;  /* 0x0000b10005057a24 */ /* 0x000fe200078e0208 */
[C---:B------:R-:W-:Y:S01]  /*0690*/  IADD3 R6, R13.reuse, 0x40, RZ ;  /* 0x000000400d067810 */ /* 0x040fe20007ffe0ff */
[----:B------:R-:W-:Y:S01]  /*06a0*/  IMAD.WIDE.U32 R2, R4, c[0x0][0x1b0], R2 ;  /* 0x00006c0004027a25 */ /* 0x000fe200078e0002 */
[----:B------:R-:W-:Y:S01]  /*06b0*/  ISETP.GE.AND P3, PT, R13, R12, PT ;  /* 0x0000000c0d00720c */ /* 0x000fe20003f66270 */
[----:B------:R-:W-:-:S02]  /*06c0*/  ULDC.64 UR4, c[0x0][0x1e8] ;  /* 0x00007a0000047ab9 */ /* 0x000fc40000000a00 */
[----:B------:R-:W-:Y:S01]  /*06d0*/  IMAD R0, R4, c[0x0][0x1b4], R0 ;  /* 0x00006d0004007a24 */ /* 0x000fe200078e0200 */
[----:B------:R-:W-:Y:S02]  /*06e0*/  SHF.R.S32.HI R4, RZ, 0x1f, R5 ;  /* 0x0000001fff047819 */ /* 0x000fe40000011405 */
[----:B------:R-:W-:Y:S01]  /*06f0*/  SHF.R.S32.HI R11, RZ, 0x4, R10 ;  /* 0x00000004ff0b7819 */ /* 0x000fe2000001140a */
[----:B------:R-:W-:Y:S02]  /*0700*/  IMAD.IADD R3, R3, 0x1, R0 ;  /* 0x0000000103037824 */ /* 0x000fe400078e0200 */
[----:B------:R-:W-:Y:S01]  /*0710*/  IMAD R0, R4, c[0x0][0x1a8], RZ ;  /* 0x00006a0004007a24 */ /* 0x000fe200078e02ff */
[----:B------:R-:W-:Y:S01]  /*0720*/  STL [R1+0x18], R13 ;  /* 0x0000180d01007387 */ /* 0x000fe20000100800 */
[C---:B------:R-:W-:Y:S01]  /*0730*/  IMAD.WIDE.U32 R2, R5.reuse, c[0x0][0x1a8], R2 ;  /* 0x00006a0005027a25 */ /* 0x040fe200078e0002 */
[----:B------:R-:W-:Y:S02]  /*0740*/  ISETP.GE.AND P4, PT, R6, R12, PT ;  /* 0x0000000c0600720c */ /* 0x000fe40003f86270 */
[----:B------:R1:W-:Y:S01]  /*0750*/  STL [R1+0x14], R8 ;  /* 0x0000140801007387 */ /* 0x0003e20000100800 */
[----:B------:R-:W-:Y:S01]  /*0760*/  IMAD R4, R5, c[0x0][0x1ac], R0 ;  /* 0x00006b0005047a24 */ /* 0x000fe200078e0200 */
[----:B------:R-:W-:Y:S01]  /*0770*/  IADD3 R6, R13, 0x60, RZ ;  /* 0x000000600d067810 */ /* 0x000fe20007ffe0ff */
[----:B------:R-:W-:Y:S01]  /*0780*/  IMAD.SHL.U32 R5, R18, 0x40, RZ ;  /* 0x0000004012057824 */ /* 0x000fe200078e00ff */
[----:B------:R-:W-:Y:S01]  /*0790*/  LOP3.LUT R0, R10, 0xfffffff0, RZ, 0xc0, !PT ;  /* 0xfffffff00a007812 */ /* 0x000fe200078ec0ff */
[----:B------:R-:W-:Y:S01]  /*07a0*/  IMAD.IADD R3, R3, 0x1, R4 ;  /* 0x0000000103037824 */ /* 0x000fe200078e0204 */
[----:B------:R-:W-:-:S02]  /*07b0*/  LEA R14, P1, R2, c[0x0][0x160], 0x1 ;  /* 0x00005800020e7a11 */ /* 0x000fc400078208ff */
[----:B------:R-:W-:Y:S01]  /*07c0*/  ISETP.GE.AND P0, PT, R6, R12, PT ;  /* 0x0000000c0600720c */ /* 0x000fe20003f06270 */
[----:B------:R-:W-:Y:S02]  /*07d0*/  IMAD.MOV R6, RZ, RZ, -R7 ;  /* 0x000000ffff067224 */ /* 0x000fe400078e0a07 */
[----:B------:R-:W-:Y:S02]  /*07e0*/  IMAD.SHL.U32 R148, R19, 0x8, RZ ;  /* 0x0000000813947824 */ /* 0x000fe400078e00ff */
[----:B------:R-:W-:Y:S01]  /*07f0*/  IMAD R245, R6, c[0x0][0x2b8], R9 ;  /* 0x0000ae0006f57a24 */ /* 0x000fe200078e0209 */
[----:B-1----:R-:W-:-:S04]  /*0800*/  LEA.HI R8, R10, R11, RZ, 0x1 ;  /* 0x0000000b0a087211 */ /* 0x002fc800078f08ff */
[----:B------:R-:W-:Y:S02]  /*0810*/  LOP3.LUT R8, R8, 0xfffffffe, RZ, 0xc0, !PT ;  /* 0xfffffffe08087812 */ /* 0x000fe400078ec0ff */
[----:B------:R-:W-:-:S03]  /*0820*/  LEA.HI.X R13, R2, c[0x0][0x164], R3, 0x1, P1 ;  /* 0x00005900020d7a11 */ /* 0x000fc600008f0c03 */
[----:B------:R-:W-:Y:S02]  /*0830*/  IMAD.IADD R23, R11, 0x1, -R8 ;  /* 0x000000010b177824 */ /* 0x000fe400078e0a08 */
[----:B------:R-:W-:Y:S01]  /*0840*/  IMAD.IADD R8, R30, 0x1, -R0 ;  /* 0x000000011e087824 */ /* 0x000fe200078e0a00 */
[----:B------:R-:W-:Y:S01]  /*0850*/  LOP3.LUT R0, R5, 0x1c0, RZ, 0xc0, !PT ;  /* 0x000001c005007812 */ /* 0x000fe200078ec0ff */
[----:B------:R-:W-:Y:S01]  /*0860*/  SHFL.IDX PT, R2, R14, RZ, 0x181f ;  /* 0x00181fff0e027589 */ /* 0x000fe200000e0000 */
[----:B------:R-:W-:Y:S02]  /*0870*/  SHF.R.S32.HI R29, RZ, 0x1f, R245 ;  /* 0x0000001fff1d7819 */ /* 0x000fe400000114f5 */
[----:B------:R-:W-:Y:S01]  /*0880*/  SHF.R.U32.HI R4, RZ, 0x3, R0 ;  /* 0x00000003ff047819 */ /* 0x000fe20000011600 */
[----:B------:R-:W1:Y:S01]  /*0890*/  SHFL.IDX PT, R3, R13, RZ, 0x181f ;  /* 0x00181fff0d037589 */ /* 0x000e6200000e0000 */
[----:B------:R-:W-:Y:S02]  /*08a0*/  LOP3.LUT R0, R0, 0x38, R148, 0xf8, !PT ;  /* 0x0000003800007812 */ /* 0x000fe400078ef894 */
[----:B------:R-:W-:Y:S01]  /*08b0*/  SHF.R.S32.HI R5, RZ, 0x1f, R8 ;  /* 0x0000001fff057819 */ /* 0x000fe20000011408 */
[----:B------:R-:W-:Y:S01]  /*08c0*/  SHFL.IDX PT, R6, R14, 0x1, 0x181f ;  /* 0x00381f000e067f89 */ /* 0x000fe200000e0000 */
[----:B------:R-:W-:Y:S01]  /*08d0*/  LOP3.LUT R15, R0, R4, RZ, 0x3c, !PT ;  /* 0x00000004000f7212 */ /* 0x000fe200078e3cff */
[----:B------:R-:W-:-:S02]  /*08e0*/  IMAD R0, R29, c[0x0][0x1e0], RZ ;  /* 0x000078001d007a24 */ /* 0x000fc400078e02ff */
[----:B------:R-:W2:Y:S01]  /*08f0*/  SHFL.IDX PT, R7, R13, 0x1, 0x181f ;  /* 0x00381f000d077f89 */ /* 0x000ea200000e0000 */
[----:B------:R-:W-:Y:S01]  /*0900*/  IADD3 R137, R148, 0x40, RZ ;  /* 0x0000004094897810 */ /* 0x000fe20007ffe0ff */
[----:B------:R-:W-:Y:S01]  /*0910*/  IMAD R0, R245, c[0x0][0x1e4], R0 ;  /* 0x00007900f5007a24 */ /* 0x000fe200078e0200 */
[----:B------:R-:W-:Y:S02]  /*0920*/  LEA.HI R11, R24, R30, RZ, 0x6 ;  /* 0x0000001e180b7211 */ /* 0x000fe400078f30ff */
[----:B------:R-:W-:Y:S01]  /*0930*/  LEA.HI R22, R5, R8, RZ, 0x3 ;  /* 0x0000000805167211 */ /* 0x000fe200078f18ff */
[----:B------:R-:W-:Y:S01]  /*0940*/  IMAD.WIDE.U32 R4, R245, c[0x0][0x1e0], RZ ;  /* 0x00007800f5047a25 */ /* 0x000fe200078e00ff */
[--C-:B------:R-:W-:Y:S02]  /*0950*/  @!P3 SHF.R.S32.HI R10, RZ, 0x1f, R137.reuse ;  /* 0x0000001fff0ab819 */ /* 0x100fe40000011489 */
[----:B------:R-:W-:Y:S01]  /*0960*/  LOP3.LUT R12, R22, 0xfffffff8, RZ, 0xc0, !PT ;  /* 0xfffffff8160c7812 */ /* 0x000fe200078ec0ff */
[----:B------:R-:W-:Y:S01]  /*0970*/  IMAD.SHL.U32 R11, R11, 0x8, RZ ;  /* 0x000000080b0b7824 */ /* 0x000fe200078e00ff */
[----:B------:R-:W-:Y:S01]  /*0980*/  @!P3 LEA.HI R10, R10, R137, RZ, 0x3 ;  /* 0x000000890a0ab211 */ /* 0x000fe200078f18ff */
[----:B------:R-:W-:Y:S01]  /*0990*/  IMAD.IADD R9, R5, 0x1, R0 ;  /* 0x0000000105097824 */ /* 0x000fe200078e0200 */
[----:B------:R-:W-:-:S02]  /*09a0*/  @!P5 SHF.R.S32.HI R0, RZ, 0x1f, R137 ;  /* 0x0000001fff00d819 */ /* 0x000fc40000011489 */
[----:B------:R-:W-:Y:S01]  /*09b0*/  ISETP.GE.AND P2, PT, R148, c[0x0][0x198], PT ;  /* 0x0000660094007a0c */ /* 0x000fe20003f46270 */
[----:B------:R-:W-:Y:S01]  /*09c0*/  IMAD.IADD R21, R8, 0x1, -R12 ;  /* 0x0000000108157824 */ /* 0x000fe200078e0a0c */
[----:B------:R-:W-:Y:S01]  /*09d0*/  @!P3 LOP3.LUT R10, R10, 0xfffffff8, RZ, 0xc0, !PT ;  /* 0xfffffff80a0ab812 */ /* 0x000fe200078ec0ff */
[----:B------:R-:W-:Y:S01]  /*09e0*/  IMAD.MOV.U32 R8, RZ, RZ, R4 ;  /* 0x000000ffff087224 */ /* 0x000fe200078e0004 */
[----:B------:R-:W-:Y:S01]  /*09f0*/  LOP3.LUT R136, R15, 0xfffffe00, R11, 0xf8, !PT ;  /* 0xfffffe000f887812 */ /* 0x000fe200078ef80b */
[----:B------:R-:W-:Y:S01]  /*0a00*/  SHFL.IDX PT, R4, R14, 0x2, 0x181f ;  /* 0x00581f000e047f89 */ /* 0x000fe200000e0000 */
[----:B------:R-:W-:Y:S02]  /*0a10*/  @!P5 LEA.HI R0, R0, R137, RZ, 0x3 ;  /* 0x000000890000d211 */ /* 0x000fe400078f18ff */
[----:B------:R-:W-:Y:S01]  /*0a20*/  ISETP.GE.AND P1, PT, R137, c[0x0][0x198], PT ;  /* 0x0000660089007a0c */ /* 0x000fe20003f26270 */
[----:B------:R-:W4:Y:S01]  /*0a30*/  SHFL.IDX PT, R5, R13, 0x2, 0x181f ;  /* 0x00581f000d057f89 */ /* 0x000f2200000e0000 */
[----:B-1----:R-:W-:Y:S01]  /*0a40*/  @!P3 IMAD.WIDE R10, R10, 0x2, R2 ;  /* 0x000000020a0ab825 */ /* 0x002fe200078e0202 */
[----:B------:R-:W-:-:S03]  /*0a50*/  @!P5 LOP3.LUT R0, R0, 0xfffffff8, RZ, 0xc0, !PT ;  /* 0xfffffff80000d812 */ /* 0x000fc600078ec0ff */
[----:B------:R-:W-:Y:S02]  /*0a60*/  @!P3 IMAD.SHL.U32 R12, R136, 0x2, RZ ;  /* 0x00000002880cb824 */ /* 0x000fe400078e00ff */
[----:B------:R-:W-:Y:S01]  /*0a70*/  @!P3 IMAD.WIDE R2, R148, 0x2, R2 ;  /* 0x000000029402b825 */ /* 0x000fe200078e0202 */
[----:B------:R-:W-:-:S03]  /*0a80*/  UIMAD UR16, UR7, UR4, URZ ;  /* 0x00000004071072a4 */ /* 0x000fc6000f8e023f */
[----:B--2---:R-:W-:Y:S01]  /*0a90*/  @!P5 IMAD.WIDE R16, R0, 0x2, R6 ;  /* 0x000000020010d825 */ /* 0x004fe200078e0206 */
[----:B------:R1:W-:Y:S01]  /*0aa0*/  @!P3 LDGSTS.E.BYPASS.LTC128B.128 [R12+0x100], [R2.64], !P2 ;  /* 0x00100000020cbfae */ /* 0x0003e2000d101d4e */
[----:B------:R-:W-:Y:S02]  /*0ab0*/  @!P4 SHF.R.S32.HI R0, RZ, 0x1f, R137 ;  /* 0x0000001fff00c819 */ /* 0x000fe40000011489 */
[----:B------:R-:W-:Y:S01]  /*0ac0*/  @!P5 IMAD.SHL.U32 R15, R136, 0x2, RZ ;  /* 0x00000002880fd824 */ /* 0x000fe200078e00ff */
[----:B------:R2:W-:Y:S01]  /*0ad0*/  @!P3 LDGSTS.E.BYPASS.LTC128B.128 [R12+0x4100], [R10.64], !P1 ;  /* 0x041000000a0cbfae */ /* 0x0005e2000c901d4e */
[----:B------:R-:W-:Y:S01]  /*0ae0*/  @!P5 IMAD.WIDE R6, R148, 0x2, R6 ;  /* 0x000000029406d825 */ /* 0x000fe200078e0206 */
[----:B------:R-:W-:Y:S01]  /*0af0*/  UIMAD.WIDE.U32 UR18, UR9, UR4, URZ ;  /* 0x00000004091272a5 */ /* 0x000fe2000f8e003f */
[----:B------:R-:W-:Y:S01]  /*0b00*/  @!P4 LEA.HI R0, R0, R137, RZ, 0x3 ;  /* 0x000000890000c211 */ /* 0x000fe200078f18ff */
[----:B------:R-:W-:Y:S02]  /*0b10*/  UIMAD UR16, UR9, UR5, UR16 ;  /* 0x00000005091072a4 */ /* 0x000fe4000f8e0210 */
[----:B------:R5:W-:Y:S01]  /*0b20*/  @!P5 LDGSTS.E.BYPASS.LTC128B.128 [R15+0x1100], [R6.64], !P2 ;  /* 0x01100000060fdfae */ /* 0x000be2000d101d4e */
[----:B------:R-:W-:Y:S01]  /*0b30*/  @!P4 LOP3.LUT R0, R0, 0xfffffff8, RZ, 0xc0, !PT ;  /* 0xfffffff80000c812 */ /* 0x000fe200078ec0ff */
[----:B------:R-:W-:-:S02]  /*0b40*/  UIADD3 UR16, UR19, UR16, URZ ;  /* 0x0000001013107290 */ /* 0x000fc4000fffe03f */
[----:B------:R-:W-:Y:S01]  /*0b50*/  ULEA UR17, UR8, 0xffffff80, 0x7 ;  /* 0xffffff8008117891 */ /* 0x000fe2000f8e383f */
[----:B------:R5:W-:Y:S01]  /*0b60*/  @!P5 LDGSTS.E.BYPASS.LTC128B.128 [R15+0x5100], [R16.64], !P1 ;  /* 0x05100000100fdfae */ /* 0x000be2000c901d4e */
[----:B------:R-:W-:-:S03]  /*0b70*/  UISETP.GE.AND UP0, UPT, UR10, 0x1, UPT ;  /* 0x000000010a00788c */ /* 0x000fc6000bf06270 */
[----:B-1----:R1:W-:Y:S04]  /*0b80*/  SHFL.IDX PT, R2, R14, 0x3, 0x181f ;  /* 0x00781f000e027f89 */ /* 0x0023e800000e0000 */
[----:B------:R4:W5:Y:S01]  /*0b90*/  SHFL.IDX PT, R3, R13, 0x3, 0x181f ;  /* 0x00781f000d037f89 */ /* 0x00096200000e0000 */
[----:B------:R-:W-:Y:S01]  /*0ba0*/  UIADD3 UR17, UR10, -UR17, URZ ;  /* 0x800000110a117290 */ /* 0x000fe2000fffe03f */
[----:B--2---:R-:W-:Y:S01]  /*0bb0*/  @!P4 IMAD.SHL.U32 R11, R136, 0x2, RZ ;  /* 0x00000002880bc824 */ /* 0x004fe200078e00ff */
[----:B------:R-:W-:Y:S01]  /*0bc0*/  ULDC.64 UR4, c[0x0][0x210] ;  /* 0x0000840000047ab9 */ /* 0x000fe20000000a00 */
[----:B-1----:R-:W-:Y:S01]  /*0bd0*/  @!P0 SHF.R.S32.HI R14, RZ, 0x1f, R137 ;  /* 0x0000001fff0e8819 */ /* 0x002fe20000011489 */
[----:B----4-:R-:W-:-:S03]  /*0be0*/  @!P4 IMAD.WIDE R12, R0, 0x2, R4 ;  /* 0x00000002000cc825 */ /* 0x010fc600078e0204 */
[----:B------:R-:W-:Y:S01]  /*0bf0*/  @!P0 LEA.HI R0, R14, R137, RZ, 0x3 ;  /* 0x000000890e008211 */ /* 0x000fe200078f18ff */
[----:B------:R-:W-:-:S03]  /*0c00*/  @!P4 IMAD.WIDE R4, R148, 0x2, R4 ;  /* 0x000000029404c825 */ /* 0x000fc600078e0204 */
[----:B------:R-:W-:Y:S02]  /*0c10*/  @!P0 LOP3.LUT R0, R0, 0xfffffff8, RZ, 0xc0, !PT ;  /* 0xfffffff800008812 */ /* 0x000fe400078ec0ff */
[----:B-----5:R-:W-:Y:S01]  /*0c20*/  IADD3 R15, -R18, UR17, RZ ;  /* 0x00000011120f7c10 */ /* 0x020fe2000fffe1ff */
[----:B------:R1:W-:Y:S03]  /*0c30*/  @!P4 LDGSTS.E.BYPASS.LTC128B.128 [R11+0x2100], [R4.64], !P2 ;  /* 0x02100000040bcfae */ /* 0x0003e6000d101d4e */
[C---:B------:R-:W-:Y:S01]  /*0c40*/  ISETP.GE.AND P5, PT, R15.reuse, 0x1, PT ;  /* 0x000000010f00780c */ /* 0x040fe20003fa6270 */
[----:B------:R2:W-:Y:S01]  /*0c50*/  @!P4 LDGSTS.E.BYPASS.LTC128B.128 [R11+0x6100], [R12.64], !P1 ;  /* 0x061000000c0bcfae */ /* 0x0005e2000c901d4e */
[----:B------:R-:W-:Y:S01]  /*0c60*/  ISETP.GE.AND P4, PT, R15, 0x21, PT ;  /* 0x000000210f00780c */ /* 0x000fe20003f86270 */
[----:B-1----:R-:W-:-:S04]  /*0c70*/  @!P0 IMAD.WIDE R4, R0, 0x2, R2 ;  /* 0x0000000200048825 */ /* 0x002fc800078e0202 */
[----:B------:R-:W-:Y:S01]  /*0c80*/  @!P0 IMAD.WIDE R2, R148, 0x2, R2 ;  /* 0x0000000294028825 */ /* 0x000fe200078e0202 */
[----:B---3--:R-:W-:-:S03]  /*0c90*/  SHF.R.S32.HI R28, RZ, 0x1f, R244 ;  /* 0x0000001fff1c7819 */ /* 0x008fc600000114f4 */
[----:B------:R-:W-:-:S04]  /*0ca0*/  IMAD.WIDE.U32 R6, R244, c[0x0][0x1f0], R8 ;  /* 0x00007c00f4067a25 */ /* 0x000fc800078e0008 */
[----:B------:R-:W-:Y:S01]  /*0cb0*/  IMAD R8, R28, c[0x0][0x1f0], RZ ;  /* 0x00007c001c087a24 */ /* 0x000fe200078e02ff */
[----:B------:R-:W-:-:S03]  /*0cc0*/  IADD3 R10, P3, R6, UR18, RZ ;  /* 0x00000012060a7c10 */ /* 0x000fc6000ff7e0ff */
[----:B------:R-:W-:-:S05]  /*0cd0*/  IMAD R8, R244, c[0x0][0x1f4], R8 ;  /* 0x00007d00f4087a24 */ /* 0x000fca00078e0208 */
[----:B------:R-:W-:Y:S02]  /*0ce0*/  IADD3.X R8, R7, UR16, R8, P3, !PT ;  /* 0x0000001007087c10 */ /* 0x000fe40009ffe408 */
[----:B------:R-:W-:-:S04]  /*0cf0*/  LEA R7, P3, R10, c[0x0][0x1c8], 0x1 ;  /* 0x000072000a077a11 */ /* 0x000fc800078608ff */
[----:B------:R-:W-:Y:S01]  /*0d00*/  LEA.HI.X R10, R10, c[0x0][0x1cc], R8, 0x1, P3 ;  /* 0x000073000a0a7a11 */ /* 0x000fe200018f0c08 */
[----:B------:R-:W-:Y:S01]  /*0d10*/  @!P0 IMAD.SHL.U32 R6, R136, 0x2, RZ ;  /* 0x0000000288068824 */ /* 0x000fe200078e00ff */
[----:B------:R-:W-:Y:S01]  /*0d20*/  SHFL.IDX PT, R8, R7, RZ, 0x181f ;  /* 0x00181fff07087589 */ /* 0x000fe200000e0000 */
[----:B------:R-:W-:-:S03]  /*0d30*/  IMAD.SHL.U32 R0, R19, 0x40, RZ ;  /* 0x0000004013007824 */ /* 0x000fc600078e00ff */
[----:B------:R-:W1:Y:S02]  /*0d40*/  SHFL.IDX PT, R9, R10, RZ, 0x181f ;  /* 0x00181fff0a097589 */ /* 0x000e6400000e0000 */
[----:B------:R-:W-:Y:S02]  /*0d50*/  LOP3.LUT R0, R0, 0x1c0, RZ, 0xc0, !PT ;  /* 0x000001c000007812 */ /* 0x000fe400078ec0ff */
[----:B------:R3:W-:Y:S02]  /*0d60*/  @!P0 LDGSTS.E.BYPASS.LTC128B.128 [R6+0x3100], [R2.64], !P2 ;  /* 0x0310000002068fae */ /* 0x0007e4000d101d4e */
[----:B------:R-:W-:Y:S02]  /*0d70*/  SHF.R.U32.HI R16, RZ, 0x3, R0 ;  /* 0x00000003ff107819 */ /* 0x000fe40000011600 */
[----:B------:R4:W-:Y:S01]  /*0d80*/  @!P0 LDGSTS.E.BYPASS.LTC128B.128 [R6+0x7100], [R4.64], !P1 ;  /* 0x0710000004068fae */ /* 0x0009e2000c901d4e */
[----:B------:R-:W-:Y:S02]  /*0d90*/  ISETP.GE.AND P0, PT, R148, c[0x0][0x1d4], PT ;  /* 0x0000750094007a0c */ /* 0x000fe40003f06270 */
[----:B------:R-:W-:Y:S01]  /*0da0*/  ISETP.GE.AND P3, PT, R137, c[0x0][0x1d4], PT ;  /* 0x0000750089007a0c */ /* 0x000fe20003f66270 */
[----:B--2---:R-:W-:Y:S01]  /*0db0*/  @P5 IMAD.SHL.U32 R12, R136, 0x2, RZ ;  /* 0x00000002880c5824 */ /* 0x004fe200078e00ff */
[C---:B------:R-:W-:Y:S01]  /*0dc0*/  ISETP.GE.AND P2, PT, R15.reuse, 0x41, PT ;  /* 0x000000410f00780c */ /* 0x040fe20003f46270 */
[----:B------:R-:W0:Y:S01]  /*0dd0*/  LDGDEPBAR ;  /* 0x00000000000079af */ /* 0x000e220000000000 */
[----:B------:R-:W-:Y:S01]  /*0de0*/  ISETP.GE.AND P1, PT, R15, 0x61, PT ;  /* 0x000000610f00780c */ /* 0x000fe20003f26270 */
[----:B---3--:R-:W-:-:S05]  /*0df0*/  IMAD.SHL.U32 R2, R18, 0x8, RZ ;  /* 0x0000000812027824 */ /* 0x008fca00078e00ff */
[----:B------:R-:W-:Y:S01]  /*0e00*/  LOP3.LUT R17, R0, 0x8, R2, 0xf8, !PT ;  /* 0x0000000800117812 */ /* 0x000fe200078ef802 */
[----:B------:R-:W-:Y:S01]  /*0e10*/  IMAD.SHL.U32 R2, R21, 0x40, RZ ;  /* 0x0000004015027824 */ /* 0x000fe200078e00ff */
[----:B------:R-:W-:Y:S01]  /*0e20*/  @P5 SHF.R.S32.HI R0, RZ, 0x1f, R137 ;  /* 0x0000001fff005819 */ /* 0x000fe20000011489 */
[----:B------:R-:W-:Y:S01]  /*0e30*/  IMAD.SHL.U32 R3, R23, 0x8, RZ ;  /* 0x0000000817037824 */ /* 0x000fe200078e00ff */
[----:B----4-:R-:W-:Y:S02]  /*0e40*/  SHFL.IDX PT, R6, R7, 0x1, 0x181f ;  /* 0x00381f0007067f89 */ /* 0x010fe400000e0000 */
[----:B------:R-:W-:Y:S02]  /*0e50*/  @P5 LEA.HI R0, R0, R137, RZ, 0x3 ;  /* 0x0000008900005211 */ /* 0x000fe400078f18ff */
[----:B------:R-:W-:Y:S01]  /*0e60*/  LOP3.LUT R11, R2, 0x1c0, RZ, 0xc0, !PT ;  /* 0x000001c0020b7812 */ /* 0x000fe200078ec0ff */
[----:B------:R-:W-:Y:S01]  /*0e70*/  SHFL.IDX PT, R4, R7, 0x2, 0x181f ;  /* 0x00581f0007047f89 */ /* 0x000fe200000e0000 */
[----:B------:R-:W-:-:S03]  /*0e80*/  @P5 LOP3.LUT R13, R0, 0xfffffff8, RZ, 0xc0, !PT ;  /* 0xfffffff8000d5812 */ /* 0x000fc600078ec0ff */
[----:B------:R-:W-:Y:S01]  /*0e90*/  SHFL.IDX PT, R2, R7, 0x3, 0x181f ;  /* 0x00781f0007027f89 */ /* 0x000fe200000e0000 */
[----:B------:R-:W-:-:S03]  /*0ea0*/  LOP3.LUT R14, R11, 0x8, R3, 0xf8, !PT ;  /* 0x000000080b0e7812 */ /* 0x000fc600078ef803 */
[----:B------:R-:W2:Y:S01]  /*0eb0*/  SHFL.IDX PT, R7, R10, 0x1, 0x181f ;  /* 0x00381f000a077f89 */ /* 0x000ea200000e0000 */
[----:B------:R-:W-:-:S03]  /*0ec0*/  SHF.R.U32.HI R0, RZ, 0x3, R11 ;  /* 0x00000003ff007819 */ /* 0x000fc6000001160b */
[----:B------:R-:W3:Y:S04]  /*0ed0*/  SHFL.IDX PT, R5, R10, 0x2, 0x181f ;  /* 0x00581f000a057f89 */ /* 0x000ee800000e0000 */
[----:B------:R1:W4:Y:S01]  /*0ee0*/  SHFL.IDX PT, R3, R10, 0x3, 0x181f ;  /* 0x00781f000a037f89 */ /* 0x00032200000e0000 */
[----:B------:R-:W-:Y:S02]  /*0ef0*/  LOP3.LUT R18, R14, R0, RZ, 0x3c, !PT ;  /* 0x000000000e127212 */ /* 0x000fe400078e3cff */
[----:B------:R-:W-:-:S04]  /*0f00*/  @P1 SHF.R.S32.HI R0, RZ, 0x1f, R137 ;  /* 0x0000001fff001819 */ /* 0x000fc80000011489 */
[----:B------:R-:W-:Y:S01]  /*0f10*/  @P1 LEA.HI R0, R0, R137, RZ, 0x3 ;  /* 0x0000008900001211 */ /* 0x000fe200078f18ff */
[----:B-1----:R-:W-:-:S04]  /*0f20*/  @P5 IMAD.WIDE R10, R148, 0x2, R8 ;  /* 0x00000002940a5825 */ /* 0x002fc800078e0208 */
[----:B------:R-:W-:Y:S01]  /*0f30*/  @P5 IMAD.WIDE R8, R13, 0x2, R8 ;  /* 0x000000020d085825 */ /* 0x000fe200078e0208 */
[----:B------:R1:W-:Y:S04]  /*0f40*/  @P5 LDGSTS.E.BYPASS.LTC128B.128 [R12+0x8100], [R10.64], !P0 ;  /* 0x081000000a0c5fae */ /* 0x0003e8000c101d4e */
[----:B------:R5:W-:Y:S01]  /*0f50*/  @P5 LDGSTS.E.BYPASS.LTC128B.128 [R12+0xc100], [R8.64], !P3 ;  /* 0x0c100000080c5fae */ /* 0x000be2000d901d4e */
[----:B------:R-:W-:Y:S02]  /*0f60*/  @P1 LOP3.LUT R0, R0, 0xfffffff8, RZ, 0xc0, !PT ;  /* 0xfffffff800001812 */ /* 0x000fe400078ec0ff */
[----:B------:R-:W-:Y:S01]  /*0f70*/  LOP3.LUT R20, R17, R16, RZ, 0x3c, !PT ;  /* 0x0000001011147212 */ /* 0x000fe200078e3cff */
[C---:B------:R-:W-:Y:S02]  /*0f80*/  @P4 IMAD.SHL.U32 R17, R136.reuse, 0x2, RZ ;  /* 0x0000000288114824 */ /* 0x040fe400078e00ff */
[----:B------:R-:W-:-:S02]  /*0f90*/  @P2 IMAD.SHL.U32 R16, R136, 0x2, RZ ;  /* 0x0000000288102824 */ /* 0x000fc400078e00ff */
[----:B------:R-:W-:Y:S01]  /*0fa0*/  @P1 IMAD.SHL.U32 R14, R136, 0x2, RZ ;  /* 0x00000002880e1824 */ /* 0x000fe200078e00ff */
[--C-:B-----5:R-:W-:Y:S02]  /*0fb0*/  @P4 SHF.R.S32.HI R9, RZ, 0x1f, R137.reuse ;  /* 0x0000001fff094819 */ /* 0x120fe40000011489 */
[----:B------:R-:W-:Y:S02]  /*0fc0*/  @P2 SHF.R.S32.HI R8, RZ, 0x1f, R137 ;  /* 0x0000001fff082819 */ /* 0x000fe40000011489 */
[-C--:B-1----:R-:W-:Y:S02]  /*0fd0*/  @P4 LEA.HI R10, R9, R137.reuse, RZ, 0x3 ;  /* 0x00000089090a4211 */ /* 0x082fe400078f18ff */
[----:B------:R-:W-:Y:S02]  /*0fe0*/  @P2 LEA.HI R9, R8, R137, RZ, 0x3 ;  /* 0x0000008908092211 */ /* 0x000fe400078f18ff */
[----:B------:R-:W-:Y:S02]  /*0ff0*/  @P4 LOP3.LUT R8, R10, 0xfffffff8, RZ, 0xc0, !PT ;  /* 0xfffffff80a084812 */ /* 0x000fe400078ec0ff */
[----:B------:R-:W-:Y:S01]  /*1000*/  @P2 LOP3.LUT R9, R9, 0xfffffff8, RZ, 0xc0, !PT ;  /* 0xfffffff809092812 */ /* 0x000fe200078ec0ff */
[----:B--2---:R-:W-:-:S04]  /*1010*/  @P4 IMAD.WIDE R10, R148, 0x2, R6 ;  /* 0x00000002940a4825 */ /* 0x004fc800078e0206 */
[----:B------:R-:W-:Y:S01]  /*1020*/  @P4 IMAD.WIDE R12, R8, 0x2, R6 ;  /* 0x00000002080c4825 */ /* 0x000fe200078e0206 */
[----:B------:R1:W-:Y:S03]  /*1030*/  @P4 LDGSTS.E.BYPASS.LTC128B.128 [R17+0x9100], [R10.64], !P0 ;  /* 0x091000000a114fae */ /* 0x0003e6000c101d4e */
[--C-:B---3--:R-:W-:Y:S01]  /*1040*/  @P2 IMAD.WIDE R8, R9, 0x2, R4.reuse ;  /* 0x0000000209082825 */ /* 0x108fe200078e0204 */
[----:B------:R1:W-:Y:S03]  /*1050*/  @P4 LDGSTS.E.BYPASS.LTC128B.128 [R17+0xd100], [R12.64], !P3 ;  /* 0x0d1000000c114fae */ /* 0x0003e6000d901d4e */
[----:B------:R-:W-:-:S04]  /*1060*/  @P2 IMAD.WIDE R6, R148, 0x2, R4 ;  /* 0x0000000294062825 */ /* 0x000fc800078e0204 */
[--C-:B----4-:R-:W-:Y:S01]  /*1070*/  @P1 IMAD.WIDE R4, R0, 0x2, R2.reuse ;  /* 0x0000000200041825 */ /* 0x110fe200078e0202 */
[----:B------:R2:W-:Y:S03]  /*1080*/  @P2 LDGSTS.E.BYPASS.LTC128B.128 [R16+0xa100], [R6.64], !P0 ;  /* 0x0a10000006102fae */ /* 0x0005e6000c101d4e */
[----:B------:R-:W-:Y:S01]  /*1090*/  @P1 IMAD.WIDE R2, R148, 0x2, R2 ;  /* 0x0000000294021825 */ /* 0x000fe200078e0202 */
[----:B------:R1:W-:Y:S04]  /*10a0*/  @P2 LDGSTS.E.BYPASS.LTC128B.128 [R16+0xe100], [R8.64], !P3 ;  /* 0x0e10000008102fae */ /* 0x0003e8000d901d4e */
[----:B------:R3:W-:Y:S04]  /*10b0*/  @P1 LDGSTS.E.BYPASS.LTC128B.128 [R14+0xb100], [R2.64], !P0 ;  /* 0x0b100000020e1fae */ /* 0x0007e8000c101d4e */
[----:B------:R4:W-:Y:S04]  /*10c0*/  @P1 LDGSTS.E.BYPASS.LTC128B.128 [R14+0xf100], [R4.64], !P3 ;  /* 0x0f100000040e1fae */ /* 0x0009e8000d901d4e */
[----:B------:R-:W0:Y:S01]  /*10d0*/  LDGDEPBAR ;  /* 0x00000000000079af */ /* 0x000e220000000000 */
[----:B------:R-:W-:-:S04]  /*10e0*/  LOP3.LUT P4, RZ, R19, 0x2, RZ, 0xc0, !PT ;  /* 0x0000000213ff7812 */ /* 0x000fc8000788c0ff */
[----:B------:R-:W-:Y:S01]  /*10f0*/  R2P PR, R21, 0x6 ;  /* 0x0000000615007804 */ /* 0x000fe20000000000 */
[----:B------:R-:W-:Y:S01]  /*1100*/  IMAD R0, R23, 0x200, R20 ;  /* 0x0000020017007824 */ /* 0x000fe200078e0214 */
[----:B---3--:R-:W-:Y:S01]  /*1110*/  LEA.HI R3, R24, R30, RZ, 0x5 ;  /* 0x0000001e18037211 */ /* 0x008fe200078f28ff */
[----:B----4-:R-:W-:Y:S01]  /*1120*/  IMAD.SHL.U32 R4, R22, 0x40, RZ ;  /* 0x0000004016047824 */ /* 0x010fe200078e00ff */
[----:B------:R-:W-:-:S04]  /*1130*/  DEPBAR.LE SB0, 0x1 ;  /* 0x000080400000791a */ /* 0x000fc80000000000 */
[----:B------:R-:W-:Y:S02]  /*1140*/  LOP3.LUT R4, R18, 0xfffffe00, R4, 0xf8, !PT ;  /* 0xfffffe0012047812 */ /* 0x000fe400078ef804 */
[----:B------:R-:W-:Y:S01]  /*1150*/  SHF.R.S32.HI R180, RZ, 0x5, R3 ;  /* 0x00000005ffb47819 */ /* 0x000fe20000011403 */
[----:B------:R-:W-:Y:S02]  /*1160*/  IMAD.MOV.U32 R5, RZ, RZ, 0x10 ;  /* 0x00000010ff057424 */ /* 0x000fe400078e00ff */
[----:B--2---:R-:W-:Y:S02]  /*1170*/  IMAD.MOV.U32 R6, RZ, RZ, 0x20 ;  /* 0x00000020ff067424 */ /* 0x004fe400078e00ff */
[----:B------:R-:W-:Y:S01]  /*1180*/  IMAD R180, R180, 0x400, R4 ;  /* 0x00000400b4b47824 */ /* 0x000fe200078e0204 */
[----:B------:R-:W-:Y:S01]  /*1190*/  SEL R5, R5, 0xfffffff0, !P1 ;  /* 0xfffffff005057807 */ /* 0x000fe20004800000 */
[----:B------:R-:W-:Y:S01]  /*11a0*/  IMAD.SHL.U32 R216, R0, 0x2, RZ ;  /* 0x0000000200d87824 */ /* 0x000fe200078e00ff */
[----:B------:R-:W-:Y:S01]  /*11b0*/  BAR.SYNC.DEFER_BLOCKING 0x0 ;  /* 0x0000000000007b1d */ /* 0x000fe20000010000 */
[----:B------:R-:W-:Y:S01]  /*11c0*/  IMAD.SHL.U32 R180, R180, 0x2, RZ ;  /* 0x00000002b4b47824 */ /* 0x000fe200078e00ff */
[----:B------:R-:W-:-:S03]  /*11d0*/  SEL R0, R6, 0xffffffe0, !P2 ;  /* 0xffffffe006007807 */ /* 0x000fc60005000000 */
[--C-:B------:R-:W-:Y:S02]  /*11e0*/  IMAD R184, R5, 0x2, R180.reuse ;  /* 0x0000000205b87824 */ /* 0x100fe400078e02b4 */
[C---:B------:R-:W-:Y:S02]  /*11f0*/  IMAD R192, R0.reuse, 0x2, R180 ;  /* 0x0000000200c07824 */ /* 0x040fe400078e02b4 */
[----:B------:R-:W-:Y:S01]  /*1200*/  IMAD R208, R0, 0x2, R184 ;  /* 0x0000000200d07824 */ /* 0x000fe200078e02b8 */
[----:B------:R1:W2:Y:S04]  /*1210*/  LDSM.16.M88.4 R140, [R180+0x100] ;  /* 0x00010000b48c783b */ /* 0x0002a80000000200 */
[----:B------:R1:W3:Y:S04]  /*1220*/  LDSM.16.M88.4 R144, [R184+0x100] ;  /* 0x00010000b890783b */ /* 0x0002e80000000200 */
[----:B------:R1:W4:Y:S04]  /*1230*/  LDSM.16.M88.4 R172, [R192+0x100] ;  /* 0x00010000c0ac783b */ /* 0x0003280000000200 */
[----:B------:R1:W1:Y:S04]  /*1240*/  LDSM.16.M88.4 R176, [R208+0x100] ;  /* 0x00010000d0b0783b */ /* 0x0002680000000200 */
[----:B------:R-:W1:Y:S04]  /*1250*/  LDSM.16.M88.4 R180, [R180+0x4100] ;  /* 0x00410000b4b4783b */ /* 0x000e680000000200 */
[----:B------:R-:W1:Y:S04]  /*1260*/  LDSM.16.M88.4 R184, [R184+0x4100] ;  /* 0x00410000b8b8783b */ /* 0x000e680000000200 */
[----:B------:R-:W1:Y:S04]  /*1270*/  LDSM.16.M88.4 R192, [R192+0x4100] ;  /* 0x00410000c0c0783b */ /* 0x000e680000000200 */
[----:B------:R-:W1:Y:S04]  /*1280*/  LDSM.16.M88.4 R208, [R208+0x4100] ;  /* 0x00410000d0d0783b */ /* 0x000e680000000200 */
[----:B------:R-:W-:Y:S06]  /*1290*/  BAR.SYNC.DEFER_BLOCKING 0x0 ;  /* 0x0000000000007b1d */ /* 0x000fec0000010000 */
[----:B------:R1:W-:Y:S04]  /*12a0*/  STL [R1+0x4], R137 ;  /* 0x0000048901007387 */ /* 0x0003e80000100800 */
[----:B------:R1:W-:Y:S01]  /*12b0*/  STL [R1+0x10], R136 ;  /* 0x0000108801007387 */ /* 0x0003e20000100800 */
[----:B------:R-:W-:Y:S01]  /*12c0*/  PLOP3.LUT P1, PT, PT, PT, UP0, 0x80, 0x0 ;  /* 0x000000000000781c */ /* 0x000fe20003f2f008 */
[----:B------:R-:W-:-:S04]  /*12d0*/  DEPBAR.LE SB0, 0x0 ;  /* 0x000080000000791a */ /* 0x000fc80000000000 */
[----:B------:R-:W-:Y:S01]  /*12e0*/  BAR.SYNC.DEFER_BLOCKING 0x0 ;  /* 0x0000000000007b1d */ /* 0x000fe20000010000 */
[C---:B------:R-:W-:Y:S01]  /*12f0*/  IADD3 R2, R216.reuse, 0x8100, RZ ;  /* 0x00008100d8027810 */ /* 0x040fe20007ffe0ff */
[----:B------:R-:W-:Y:S02]  /*1300*/  UIMAD.WIDE.U32 UR20, UR9, UR4, URZ ;  /* 0x00000004091472a5 */ /* 0x000fe4000f8e003f */
[----:B------:R-:W-:Y:S01]  /*1310*/  UIMAD UR4, UR7, UR4, URZ ;  /* 0x00000004070472a4 */ /* 0x000fe2000f8e023f */
[----:B------:R-:W-:Y:S02]  /*1320*/  IADD3 R223, R216, 0x8120, RZ ;  /* 0x00008120d8df7810 */ /* 0x000fe40007ffe0ff */
[----:B------:R-:W-:Y:S01]  /*1330*/  @P4 IADD3 R223, R2, -0x20, RZ ;  /* 0xffffffe002df4810 */ /* 0x000fe20007ffe0ff */
[----:B------:R-:W-:Y:S01]  /*1340*/  UIMAD UR4, UR9, UR5, UR4 ;  /* 0x00000005090472a4 */ /* 0x000fe2000f8e0204 */
[----:B------:R-:W-:Y:S02]  /*1350*/  LOP3.LUT R2, R3, 0xffffffe0, RZ, 0xc0, !PT ;  /* 0xffffffe003027812 */ /* 0x000fe400078ec0ff */
[----:B------:R-:W-:Y:S01]  /*1360*/  LOP3.LUT P2, RZ, R19, 0x4, RZ, 0xc0, !PT ;  /* 0x0000000413ff7812 */ /* 0x000fe2000784c0ff */
[----:B------:R-:W-:Y:S01]  /*1370*/  UIADD3 UR4, UR21, UR4, URZ ;  /* 0x0000000415047290 */ /* 0x000fe2000fffe03f */
[----:B------:R-:W-:Y:S01]  /*1380*/  ISETP.GT.AND P6, PT, R138, 0x7f, PT ;  /* 0x0000007f8a00780c */ /* 0x000fe20003fc4270 */
[----:B------:R-:W-:Y:S01]  /*1390*/  IMAD.IADD R132, R30, 0x1, -R2 ;  /* 0x000000011e847824 */ /* 0x000fe200078e0a02 */
[----:B------:R-:W-:-:S02]  /*13a0*/  SEL R2, R6, 0xffffffe0, !P2 ;  /* 0xffffffe006027807 */ /* 0x000fc40005000000 */
[----:B------:R-:W-:Y:S02]  /*13b0*/  SEL R135, RZ, 0x10, P3 ;  /* 0x00000010ff877807 */ /* 0x000fe40001800000 */
[C---:B------:R-:W-:Y:S02]  /*13c0*/  IADD3 R238, R223.reuse, 0x800, RZ ;  /* 0x00000800dfee7810 */ /* 0x040fe40007ffe0ff */
[C---:B------:R-:W-:Y:S01]  /*13d0*/  IADD3 R237, R223.reuse, 0x1000, RZ ;  /* 0x00001000dfed7810 */ /* 0x040fe20007ffe0ff */
[----:B------:R1:W1:Y:S01]  /*13e0*/  LDSM.16.M88.4 R24, [R216+0x8100] ;  /* 0x00810000d818783b */ /* 0x0002620000000200 */
[----:B------:R-:W-:-:S03]  /*13f0*/  IADD3 R236, R223, 0x1800, RZ ;  /* 0x00001800dfec7810 */ /* 0x000fc60007ffe0ff */
        /* <DEDUP_REMOVED lines=8> */
[----:B------:R1:W1:Y:S04]  /*1480*/  LDSM.16.M88.4 R76, [R216+0xa900] ;  /* 0x00a90000d84c783b */ /* 0x0002680000000200 */
[----:B------:R1:W1:Y:S04]  /*1490*/  LDSM.16.M88.4 R84, [R216+0xb100] ;  /* 0x00b10000d854783b */ /* 0x0002680000000200 */
[----:B------:R1:W1:Y:S04]  /*14a0*/  LDSM.16.M88.4 R88, [R216+0xb900] ;  /* 0x00b90000d858783b */ /* 0x0002680000000200 */
[----:B------:R1:W1:Y:S04]  /*14b0*/  LDSM.16.M88.4 R64, [R223] ;  /* 0x00000000df40783b */ /* 0x0002680000000200 */
[----:B------:R1:W1:Y:S04]  /*14c0*/  LDSM.16.M88.4 R56, [R223+0x800] ;  /* 0x00080000df38783b */ /* 0x0002680000000200 */
[----:B------:R1:W1:Y:S04]  /*14d0*/  LDSM.16.M88.4 R80, [R223+0x1000] ;  /* 0x00100000df50783b */ /* 0x0002680000000200 */
[----:B------:R1:W1:Y:S04]  /*14e0*/  LDSM.16.M88.4 R92, [R223+0x1800] ;  /* 0x00180000df5c783b */ /* 0x0002680000000200 */
[----:B------:R1:W1:Y:S04]  /*14f0*/  LDSM.16.M88.4 R128, [R223+0x2000] ;  /* 0x00200000df80783b */ /* 0x0002680000000200 */
[----:B------:R1:W1:Y:S04]  /*1500*/  LDSM.16.M88.4 R96, [R223+0x2800] ;  /* 0x00280000df60783b */ /* 0x0002680000000200 */
[----:B------:R1:W1:Y:S04]  /*1510*/  LDSM.16.M88.4 R116, [R223+0x3000] ;  /* 0x00300000df74783b */ /* 0x0002680000000200 */
[----:B------:R1:W1:Y:S01]  /*1520*/  LDSM.16.M88.4 R108, [R223+0x3800] ;  /* 0x00380000df6c783b */ /* 0x0002620000000200 */
[----:B------:R-:W-:Y:S05]  /*1530*/  @!P1 BRA `(.L_x_0) ;  /* 0x000003b000009947 */ /* 0x000fea0003800000 */
[----:B--234-:R-:W-:Y:S01]  /*1540*/  IMAD R3, R29, c[0x0][0x208], RZ ;  /* 0x000082001d037a24 */ /* 0x01cfe200078e02ff */
[----:B------:R-:W-:Y:S01]  /*1550*/  ISETP.GE.AND P4, PT, R148, c[0x0][0x1d4], PT ;  /* 0x0000750094007a0c */ /* 0x000fe20003f86270 */
[----:B------:R-:W-:Y:S01]  /*1560*/  IMAD.WIDE.U32 R6, R245, c[0x0][0x208], RZ ;  /* 0x00008200f5067a25 */ /* 0x000fe200078e00ff */
[----:B------:R-:W-:-:S02]  /*1570*/  ISETP.GE.AND P2, PT, R137, c[0x0][0x1d4], PT ;  /* 0x0000750089007a0c */ /* 0x000fc40003f46270 */
[----:B------:R-:W-:Y:S01]  /*1580*/  ISETP.LT.OR P5, PT, R15, 0x1, P4 ;  /* 0x000000010f00780c */ /* 0x000fe200027a1670 */
[----:B------:R-:W-:Y:S02]  /*1590*/  IMAD R3, R245, c[0x0][0x20c], R3 ;  /* 0x00008300f5037a24 */ /* 0x000fe400078e0203 */
[----:B------:R-:W-:-:S04]  /*15a0*/  IMAD.WIDE R18, R148, 0x2, RZ ;  /* 0x0000000294127825 */ /* 0x000fc800078e02ff */
[----:B------:R-:W-:Y:S02]  /*15b0*/  IMAD.IADD R7, R7, 0x1, R3 ;  /* 0x0000000107077824 */ /* 0x000fe400078e0203 */
[----:B------:R-:W-:Y:S02]  /*15c0*/  IMAD R3, R28, c[0x0][0x218], RZ ;  /* 0x000086001c037a24 */ /* 0x000fe400078e02ff */
[----:B------:R-:W-:-:S04]  /*15d0*/  IMAD.WIDE.U32 R6, R244, c[0x0][0x218], R6 ;  /* 0x00008600f4067a25 */ /* 0x000fc800078e0006 */
[----:B-1----:R-:W-:Y:S01]  /*15e0*/  IMAD R8, R244, c[0x0][0x21c], R3 ;  /* 0x00008700f4087a24 */ /* 0x002fe200078e0203 */
[----:B------:R-:W-:-:S04]  /*15f0*/  IADD3 R3, P1, R6, UR20, RZ ;  /* 0x0000001406037c10 */ /* 0x000fc8000ff3e0ff */
[----:B------:R-:W-:Y:S02]  /*1600*/  IADD3.X R6, R7, UR4, R8, P1, !PT ;  /* 0x0000000407067c10 */ /* 0x000fe40008ffe408 */
[----:B------:R-:W-:-:S04]  /*1610*/  LEA R9, P1, R3, c[0x0][0x1f8], 0x1 ;  /* 0x00007e0003097a11 */ /* 0x000fc800078208ff */
[----:B------:R-:W-:Y:S01]  /*1620*/  LEA.HI.X R8, R3, c[0x0][0x1fc], R6, 0x1, P1 ;  /* 0x00007f0003087a11 */ /* 0x000fe200008f0c06 */
[----:B------:R-:W1:Y:S01]  /*1630*/  SHFL.IDX PT, R12, R9, RZ, 0x181f ;  /* 0x00181fff090c7589 */ /* 0x000e6200000e0000 */
[----:B------:R-:W-:-:S03]  /*1640*/  SHF.R.S32.HI R3, RZ, 0x1f, R137 ;  /* 0x0000001fff037819 */ /* 0x000fc60000011489 */
[----:B------:R-:W2:Y:S01]  /*1650*/  SHFL.IDX PT, R13, R8, RZ, 0x181f ;  /* 0x00181fff080d7589 */ /* 0x000ea200000e0000 */
[----:B------:R-:W-:-:S03]  /*1660*/  LEA.HI R3, R3, R137, RZ, 0x3 ;  /* 0x0000008903037211 */ /* 0x000fc600078f18ff */
[----:B------:R-:W3:Y:S01]  /*1670*/  SHFL.IDX PT, R14, R9, 0x1, 0x181f ;  /* 0x00381f00090e7f89 */ /* 0x000ee200000e0000 */
[----:B------:R-:W-:Y:S01]  /*1680*/  LOP3.LUT R6, R3, 0xfffffff8, RZ, 0xc0, !PT ;  /* 0xfffffff803067812 */ /* 0x000fe200078ec0ff */
[----:B------:R-:W-:Y:S02]  /*1690*/  IMAD.SHL.U32 R3, R136, 0x2, RZ ;  /* 0x0000000288037824 */ /* 0x000fe400078e00ff */
[----:B------:R-:W4:Y:S02]  /*16a0*/  SHFL.IDX PT, R17, R8, 0x1, 0x181f ;  /* 0x00381f0008117f89 */ /* 0x000f2400000e0000 */
[----:B------:R-:W-:Y:S02]  /*16b0*/  IMAD.WIDE R6, R6, 0x2, RZ ;  /* 0x0000000206067825 */ /* 0x000fe400078e02ff */
[----:B------:R-:W-:Y:S01]  /*16c0*/  SHFL.IDX PT, R16, R8, 0x2, 0x181f ;  /* 0x00581f0008107f89 */ /* 0x000fe200000e0000 */
[----:B-1----:R-:W-:-:S05]  /*16d0*/  IADD3 R10, P1, R12, R18, RZ ;  /* 0x000000120c0a7210 */ /* 0x002fca0007f3e0ff */
[----:B--2---:R-:W-:Y:S01]  /*16e0*/  IMAD.X R11, R13, 0x1, R19, P1 ;  /* 0x000000010d0b7824 */ /* 0x004fe200008e0613 */
[----:B------:R-:W-:-:S04]  /*16f0*/  ISETP.LT.OR P1, PT, R15, 0x1, P2 ;  /* 0x000000010f00780c */ /* 0x000fc80001721670 */
[----:B------:R1:W-:Y:S02]  /*1700*/  LDGSTS.E.BYPASS.LTC128B.128 [R3+0x100], [R10.64], !P5 ;  /* 0x001000000a037fae */ /* 0x0003e4000e901d4e */
[----:B-1----:R-:W-:Y:S02]  /*1710*/  IADD3 R10, P5, R12, R6, RZ ;  /* 0x000000060c0a7210 */ /* 0x002fe40007fbe0ff */
[----:B------:R-:W1:Y:S03]  /*1720*/  SHFL.IDX PT, R12, R9, 0x2, 0x181f ;  /* 0x00581f00090c7f89 */ /* 0x000e6600000e0000 */
[----:B------:R-:W-:Y:S01]  /*1730*/  IMAD.X R11, R13, 0x1, R7, P5 ;  /* 0x000000010d0b7824 */ /* 0x000fe200028e0607 */
[----:B------:R-:W-:Y:S01]  /*1740*/  ISETP.LT.OR P5, PT, R15, 0x21, P4 ;  /* 0x000000210f00780c */ /* 0x000fe200027a1670 */
[----:B------:R-:W2:Y:S04]  /*1750*/  SHFL.IDX PT, R13, R9, 0x3, 0x181f ;  /* 0x00781f00090d7f89 */ /* 0x000ea800000e0000 */
[----:B------:R3:W-:Y:S02]  /*1760*/  LDGSTS.E.BYPASS.LTC128B.128 [R3+0x4100], [R10.64], !P1 ;  /* 0x041000000a037fae */ /* 0x0007e4000c901d4e */
[----:B---3--:R-:W-:-:S05]  /*1770*/  IADD3 R10, P1, R18, R14, RZ ;  /* 0x0000000e120a7210 */ /* 0x008fca0007f3e0ff */
[----:B----4-:R-:W-:Y:S01]  /*1780*/  IMAD.X R11, R19, 0x1, R17, P1 ;  /* 0x00000001130b7824 */ /* 0x010fe200008e0611 */
[----:B------:R-:W-:-:S04]  /*1790*/  ISETP.LT.OR P1, PT, R15, 0x21, P2 ;  /* 0x000000210f00780c */ /* 0x000fc80001721670 */
[----:B------:R3:W-:Y:S02]  /*17a0*/  LDGSTS.E.BYPASS.LTC128B.128 [R3+0x1100], [R10.64], !P5 ;  /* 0x011000000a037fae */ /* 0x0007e4000e901d4e */
[----:B---3--:R-:W-:Y:S02]  /*17b0*/  IADD3 R10, P5, R6, R14, RZ ;  /* 0x0000000e060a7210 */ /* 0x008fe40007fbe0ff */
[----:B------:R1:W3:Y:S03]  /*17c0*/  SHFL.IDX PT, R14, R8, 0x3, 0x181f ;  /* 0x00781f00080e7f89 */ /* 0x0002e600000e0000 */
[----:B------:R-:W-:Y:S01]  /*17d0*/  IMAD.X R11, R7, 0x1, R17, P5 ;  /* 0x00000001070b7824 */ /* 0x000fe200028e0611 */
[C---:B------:R-:W-:Y:S02]  /*17e0*/  ISETP.LT.OR P5, PT, R15.reuse, 0x41, P4 ;  /* 0x000000410f00780c */ /* 0x040fe400027a1670 */
[----:B------:R-:W-:-:S02]  /*17f0*/  ISETP.LT.OR P4, PT, R15, 0x61, P4 ;  /* 0x000000610f00780c */ /* 0x000fc40002781670 */
[----:B------:R4:W-:Y:S01]  /*1800*/  LDGSTS.E.BYPASS.LTC128B.128 [R3+0x5100], [R10.64], !P1 ;  /* 0x051000000a037fae */ /* 0x0009e2000c901d4e */
[----:B-1----:R-:W-:-:S05]  /*1810*/  IADD3 R8, P1, R18, R12, RZ ;  /* 0x0000000c12087210 */ /* 0x002fca0007f3e0ff */
[----:B------:R-:W-:-:S05]  /*1820*/  IMAD.X R9, R19, 0x1, R16, P1 ;  /* 0x0000000113097824 */ /* 0x000fca00008e0610 */
[----:B------:R2:W-:Y:S01]  /*1830*/  LDGSTS.E.BYPASS.LTC128B.128 [R3+0x2100], [R8.64], !P5 ;  /* 0x0210000008037fae */ /* 0x0005e2000e901d4e */
[C---:B------:R-:W-:Y:S02]  /*1840*/  ISETP.LT.OR P5, PT, R15.reuse, 0x41, P2 ;  /* 0x000000410f00780c */ /* 0x040fe400017a1670 */
[----:B----4-:R-:W-:Y:S02]  /*1850*/  IADD3 R10, P1, R6, R12, RZ ;  /* 0x0000000c060a7210 */ /* 0x010fe40007f3e0ff */
[----:B------:R-:W-:-:S03]  /*1860*/  ISETP.LT.OR P2, PT, R15, 0x61, P2 ;  /* 0x000000610f00780c */ /* 0x000fc60001741670 */
[----:B------:R-:W-:-:S06]  /*1870*/  IMAD.X R11, R7, 0x1, R16, P1 ;  /* 0x00000001070b7824 */ /* 0x000fcc00008e0610 */
[----:B------:R1:W-:Y:S01]  /*1880*/  LDGSTS.E.BYPASS.LTC128B.128 [R3+0x6100], [R10.64], !P5 ;  /* 0x061000000a037fae */ /* 0x0003e2000e901d4e */
[----:B--2---:R-:W-:-:S05]  /*1890*/  IADD3 R8, P1, R18, R13, RZ ;  /* 0x0000000d12087210 */ /* 0x004fca0007f3e0ff */
[----:B---3--:R-:W-:Y:S01]  /*18a0*/  IMAD.X R9, R19, 0x1, R14, P1 ;  /* 0x0000000113097824 */ /* 0x008fe200008e060e */
[----:B------:R-:W-:-:S04]  /*18b0*/  IADD3 R6, P1, R6, R13, RZ ;  /* 0x0000000d06067210 */ /* 0x000fc80007f3e0ff */
[----:B------:R1:W-:Y:S01]  /*18c0*/  LDGSTS.E.BYPASS.LTC128B.128 [R3+0x3100], [R8.64], !P4 ;  /* 0x0310000008037fae */ /* 0x0003e2000e101d4e */
[----:B------:R-:W-:-:S05]  /*18d0*/  IMAD.X R7, R7, 0x1, R14, P1 ;  /* 0x0000000107077824 */ /* 0x000fca00008e060e */
[----:B------:R1:W-:Y:S03]  /*18e0*/  LDGSTS.E.BYPASS.LTC128B.128 [R3+0x7100], [R6.64], !P2 ;  /* 0x0710000006037fae */ /* 0x0003e6000d101d4e */
.L_x_0:
[C---:B-1234-:R-:W-:Y:S01]  /*18f0*/  HMMA.16816.F32.BF16 R28, R140.reuse, R24, RZ ;  /* 0x000000188c1c723c */ /* 0x05efe200000418ff */
[C---:B------:R-:W-:Y:S01]  /*1900*/  LEA R222, R2.reuse, R216, 0x1 ;  /* 0x000000d802de7211 */ /* 0x040fe200078e08ff */
[----:B------:R-:W0:Y:S01]  /*1910*/  LDGDEPBAR ;  /* 0x00000000000079af */ /* 0x000e220000000000 */
[----:B------:R-:W-:Y:S01]  /*1920*/  LEA R219, R2, R223, 0x1 ;  /* 0x000000df02db7211 */ /* 0x000fe200078e08ff */
[----:B------:R-:W-:Y:S01]  /*1930*/  UISETP.GE.AND UP0, UPT, UR10, 0x81, UPT ;  /* 0x000000810a00788c */ /* 0x000fe2000bf06270 */
[C---:B------:R-:W-:Y:S01]  /*1940*/  IADD3 R231, R223.reuse, 0x4000, RZ ;  /* 0x00004000dfe77810 */ /* 0x040fe20007ffe0ff */
[----:B------:R-:W-:Y:S01]  /*1950*/  LDSM.16.M88.4 R48, [R222+0x8100] ;  /* 0x00810000de30783b */ /* 0x000fe20000000200 */
[C---:B------:R-:W-:Y:S01]  /*1960*/  IADD3 R230, R223.reuse, 0x4800, RZ ;  /* 0x00004800dfe67810 */ /* 0x040fe20007ffe0ff */
[----:B------:R-:W-:Y:S01]  /*1970*/  HMMA.16816.F32.BF16 R24, R140, R26, RZ ;  /* 0x0000001a8c18723c */ /* 0x000fe200000418ff */
[----:B------:R-:W-:Y:S02]  /*1980*/  IADD3 R229, R223, 0x5000, RZ ;  /* 0x00005000dfe57810 */ /* 0x000fe40007ffe0ff */
[----:B------:R-:W-:-:S02]  /*1990*/  PLOP3.LUT P1, PT, PT, PT, UP0, 0x40, 0x0 ;  /* 0x000000000000781c */ /* 0x000fc40003f2e808 */
[C---:B------:R-:W-:Y:S02]  /*19a0*/  IADD3 R228, R223.reuse, 0x5800, RZ ;  /* 0x00005800dfe47810 */ /* 0x040fe40007ffe0ff */
[C---:B------:R-:W-:Y:S01]  /*19b0*/  IADD3 R227, R223.reuse, 0x6000, RZ ;  /* 0x00006000dfe37810 */ /* 0x040fe20007ffe0ff */
[----:B------:R-:W-:Y:S01]  /*19c0*/  HMMA.16816.F32.BF16 R20, R140, R32, RZ ;  /* 0x000000208c14723c */ /* 0x000fe200000418ff */
[C---:B------:R-:W-:Y:S02]  /*19d0*/  IADD3 R226, R223.reuse, 0x6800, RZ ;  /* 0x00006800dfe27810 */ /* 0x040fe40007ffe0ff */
[C---:B------:R-:W-:Y:S02]  /*19e0*/  IADD3 R225, R223.reuse, 0x7000, RZ ;  /* 0x00007000dfe17810 */ /* 0x040fe40007ffe0ff */
[----:B------:R-:W-:-:S03]  /*19f0*/  IADD3 R224, R223, 0x7800, RZ ;  /* 0x00007800dfe07810 */ /* 0x000fc60007ffe0ff */
[C---:B------:R-:W-:Y:S08]  /*1a00*/  HMMA.16816.F32.BF16 R12, R140.reuse, R36, RZ ;  /* 0x000000248c0c723c */ /* 0x040ff000000418ff */
[C---:B------:R-:W-:Y:S08]  /*1a10*/  HMMA.16816.F32.BF16 R8, R140.reuse, R38, RZ ;  /* 0x000000268c08723c */ /* 0x040ff000000418ff */
[----:B------:R-:W-:Y:S08]  /*1a20*/  HMMA.16816.F32.BF16 R16, R140, R34, RZ ;  /* 0x000000228c10723c */ /* 0x000ff000000418ff */
[----:B------:R-:W-:Y:S08]  /*1a30*/  HMMA.16816.F32.BF16 R68, R144, R64, R28 ;  /* 0x000000409044723c */ /* 0x000ff0000004181c */
[----:B------:R-:W-:Y:S08]  /*1a40*/  HMMA.16816.F32.BF16 R36, R140, R52, RZ ;  /* 0x000000348c24723c */ /* 0x000ff000000418ff */
[----:B------:R-:W-:Y:S08]  /*1a50*/  HMMA.16816.F32.BF16 R64, R144, R66, R24 ;  /* 0x000000429040723c */ /* 0x000ff00000041818 */
[C---:B------:R-:W-:Y:S08]  /*1a60*/  HMMA.16816.F32.BF16 R44, R140.reuse, R40, RZ ;  /* 0x000000288c2c723c */ /* 0x040ff000000418ff */
[----:B------:R-:W-:Y:S01]  /*1a70*/  HMMA.16816.F32.BF16 R32, R140, R54, RZ ;  /* 0x000000368c20723c */ /* 0x000fe200000418ff */
[----:B------:R-:W1:Y:S07]  /*1a80*/  LDSM.16.M88.4 R52, [R222+0x8900] ;  /* 0x00890000de34783b */ /* 0x000e6e0000000200 */
[C---:B------:R-:W-:Y:S08]  /*1a90*/  HMMA.16816.F32.BF16 R60, R144.reuse, R56, R20 ;  /* 0x00000038903c723c */ /* 0x040ff00000041814 */
[----:B------:R-:W-:Y:S08]  /*1aa0*/  HMMA.16816.F32.BF16 R72, R144, R80, R12 ;  /* 0x000000509048723c */ /* 0x000ff0000004180c */
[C---:B------:R-:W-:Y:S08]  /*1ab0*/  HMMA.16816.F32.BF16 R24, R140.reuse, R78, RZ ;  /* 0x0000004e8c18723c */ /* 0x040ff000000418ff */
[C---:B------:R-:W-:Y:S08]  /*1ac0*/  HMMA.16816.F32.BF16 R20, R140.reuse, R84, RZ ;  /* 0x000000548c14723c */ /* 0x040ff000000418ff */
[----:B------:R-:W-:Y:S08]  /*1ad0*/  HMMA.16816.F32.BF16 R12, R140, R88, RZ ;  /* 0x000000588c0c723c */ /* 0x000ff000000418ff */
[C---:B------:R-:W-:Y:S08]  /*1ae0*/  HMMA.16816.F32.BF16 R80, R144.reuse, R82, R8 ;  /* 0x000000529050723c */ /* 0x040ff00000041808 */
[----:B------:R-:W-:Y:S08]  /*1af0*/  HMMA.16816.F32.BF16 R56, R144, R58, R16 ;  /* 0x0000003a9038723c */ /* 0x000ff00000041810 */
[C---:B------:R-:W-:Y:S08]  /*1b00*/  HMMA.16816.F32.BF16 R40, R140.reuse, R42, RZ ;  /* 0x0000002a8c28723c */ /* 0x040ff000000418ff */
[C---:B------:R-:W-:Y:S08]  /*1b10*/  HMMA.16816.F32.BF16 R8, R140.reuse, R90, RZ ;  /* 0x0000005a8c08723c */ /* 0x040ff000000418ff */
[C---:B------:R-:W-:Y:S01]  /*1b20*/  HMMA.16816.F32.BF16 R28, R140.reuse, R76, RZ ;  /* 0x0000004c8c1c723c */ /* 0x040fe200000418ff */
[----:B------:R-:W-:Y:S07]  /*1b30*/  LDSM.16.M88.4 R76, [R219+0x800] ;  /* 0x00080000db4c783b */ /* 0x000fee0000000200 */
[----:B------:R-:W-:Y:S08]  /*1b40*/  HMMA.16816.F32.BF16 R16, R140, R86, RZ ;  /* 0x000000568c10723c */ /* 0x000ff000000418ff */
[C---:B------:R-:W-:Y:S08]  /*1b50*/  HMMA.16816.F32.BF16 R36, R144.reuse, R128, R36 ;  /* 0x000000809024723c */ /* 0x040ff00000041824 */
[C---:B------:R-:W-:Y:S01]  /*1b60*/  HMMA.16816.F32.BF16 R88, R144.reuse, R92, R44 ;  /* 0x0000005c9058723c */ /* 0x040fe2000004182c */
[----:B------:R-:W2:Y:S07]  /*1b70*/  LDSM.16.M88.4 R44, [R222+0x9100] ;  /* 0x00910000de2c783b */ /* 0x000eae0000000200 */
[C---:B------:R-:W-:Y:S08]  /*1b80*/  HMMA.16816.F32.BF16 R128, R144.reuse, R130, R32 ;  /* 0x000000829080723c */ /* 0x040ff00000041820 */
[C---:B------:R-:W-:Y:S01]  /*1b90*/  HMMA.16816.F32.BF16 R32, R144.reuse, R98, R24 ;  /* 0x000000629020723c */ /* 0x040fe20000041818 */
[----:B------:R-:W3:Y:S07]  /*1ba0*/  LDSM.16.M88.4 R24, [R222+0x9900] ;  /* 0x00990000de18783b */ /* 0x000eee0000000200 */
[C---:B------:R-:W-:Y:S01]  /*1bb0*/  HMMA.16816.F32.BF16 R120, R144.reuse, R116, R20 ;  /* 0x000000749078723c */ /* 0x040fe20000041814 */
[----:B------:R-:W4:Y:S07]  /*1bc0*/  LDSM.16.M88.4 R20, [R222+0xa100] ;  /* 0x00a10000de14783b */ /* 0x000f2e0000000200 */
[C---:B------:R-:W-:Y:S01]  /*1bd0*/  HMMA.16816.F32.BF16 R112, R144.reuse, R108, R12 ;  /* 0x0000006c9070723c */ /* 0x040fe2000004180c */
[----:B------:R-:W5:Y:S07]  /*1be0*/  LDSM.16.M88.4 R12, [R222+0xb100] ;  /* 0x00b10000de0c783b */ /* 0x000f6e0000000200 */
[C---:B------:R-:W-:Y:S08]  /*1bf0*/  HMMA.16816.F32.BF16 R40, R144.reuse, R94, R40 ;  /* 0x0000005e9028723c */ /* 0x040ff00000041828 */
[C---:B------:R-:W-:Y:S01]  /*1c00*/  HMMA.16816.F32.BF16 R108, R144.reuse, R110, R8 ;  /* 0x0000006e906c723c */ /* 0x040fe20000041808 */
[----:B------:R-:W2:Y:S07]  /*1c10*/  LDSM.16.M88.4 R8, [R222+0xb900] ;  /* 0x00b90000de08783b */ /* 0x000eae0000000200 */
[C---:B------:R-:W-:Y:S01]  /*1c20*/  HMMA.16816.F32.BF16 R124, R144.reuse, R96, R28 ;  /* 0x00000060907c723c */ /* 0x040fe2000004181c */
[----:B------:R-:W3:Y:S07]  /*1c30*/  LDSM.16.M88.4 R28, [R219] ;  /* 0x00000000db1c783b */ /* 0x000eee0000000200 */
[----:B------:R-:W-:Y:S01]  /*1c40*/  HMMA.16816.F32.BF16 R116, R144, R118, R16 ;  /* 0x000000769074723c */ /* 0x000fe20000041810 */
[----:B------:R-:W4:Y:S07]  /*1c50*/  LDSM.16.M88.4 R16, [R222+0xa900] ;  /* 0x00a90000de10783b */ /* 0x000f2e0000000200 */
[C---:B-1----:R-:W-:Y:S01]  /*1c60*/  HMMA.16816.F32.BF16 R92, R172.reuse, R54, R56 ;  /* 0x00000036ac5c723c */ /* 0x042fe20000041838 */
[----:B------:R-:W1:Y:S07]  /*1c70*/  LDSM.16.M88.4 R56, [R219+0x2000] ;  /* 0x00200000db38783b */ /* 0x000e6e0000000200 */
[C---:B------:R-:W-:Y:S08]  /*1c80*/  HMMA.16816.F32.BF16 R104, R172.reuse, R48, R68 ;  /* 0x00000030ac68723c */ /* 0x040ff00000041844 */
[C---:B------:R-:W-:Y:S01]  /*1c90*/  HMMA.16816.F32.BF16 R96, R172.reuse, R50, R64 ;  /* 0x00000032ac60723c */ /* 0x040fe20000041840 */
[----:B------:R-:W-:Y:S07]  /*1ca0*/  LDSM.16.M88.4 R64, [R219+0x1000] ;  /* 0x00100000db40783b */ /* 0x000fee0000000200 */
[C---:B--2---:R-:W-:Y:S08]  /*1cb0*/  HMMA.16816.F32.BF16 R84, R172.reuse, R44, R72 ;  /* 0x0000002cac54723c */ /* 0x044ff00000041848 */
[C---:B---3--:R-:W-:Y:S08]  /*1cc0*/  HMMA.16816.F32.BF16 R72, R172.reuse, R24, R88 ;  /* 0x00000018ac48723c */ /* 0x048ff00000041858 */
[C---:B------:R-:W-:Y:S08]  /*1cd0*/  HMMA.16816.F32.BF16 R48, R172.reuse, R26, R40 ;  /* 0x0000001aac30723c */ /* 0x040ff00000041828 */
[C---:B----4-:R-:W-:Y:S08]  /*1ce0*/  HMMA.16816.F32.BF16 R40, R172.reuse, R22, R128 ;  /* 0x00000016ac28723c */ /* 0x050ff00000041880 */
[C---:B-----5:R-:W-:Y:S08]  /*1cf0*/  HMMA.16816.F32.BF16 R68, R172.reuse, R12, R120 ;  /* 0x0000000cac44723c */ /* 0x060ff00000041878 */
[C---:B------:R-:W-:Y:S01]  /*1d00*/  HMMA.16816.F32.BF16 R24, R172.reuse, R14, R116 ;  /* 0x0000000eac18723c */ /* 0x040fe20000041874 */
[----:B------:R-:W2:Y:S07]  /*1d10*/  LDSM.16.M88.4 R12, [R216+0xc100] ;  /* 0x00c10000d80c783b */ /* 0x000eae0000000200 */
[C---:B------:R-:W-:Y:S08]  /*1d20*/  HMMA.16816.F32.BF16 R112, R172.reuse, R8, R112 ;  /* 0x00000008ac70723c */ /* 0x040ff00000041870 */
[----:B------:R-:W-:Y:S08]  /*1d30*/  HMMA.16816.F32.BF16 R108, R172, R10, R108 ;  /* 0x0000000aac6c723c */ /* 0x000ff0000004186c */
[----:B------:R-:W-:Y:S08]  /*1d40*/  HMMA.16816.F32.BF16 R8, R176, R28, R104 ;  /* 0x0000001cb008723c */ /* 0x000ff00000041868 */
[C---:B------:R-:W-:Y:S08]  /*1d50*/  HMMA.16816.F32.BF16 R80, R172.reuse, R46, R80 ;  /* 0x0000002eac50723c */ /* 0x040ff00000041850 */
[C---:B------:R-:W-:Y:S01]  /*1d60*/  HMMA.16816.F32.BF16 R44, R172.reuse, R20, R36 ;  /* 0x00000014ac2c723c */ /* 0x040fe20000041824 */
[----:B------:R-:W-:Y:S07]  /*1d70*/  LDSM.16.M88.4 R20, [R219+0x3000] ;  /* 0x00300000db14783b */ /* 0x000fee0000000200 */
[C---:B------:R-:W-:Y:S08]  /*1d80*/  HMMA.16816.F32.BF16 R36, R172.reuse, R16, R124 ;  /* 0x00000010ac24723c */ /* 0x040ff0000004187c */
[----:B------:R-:W-:Y:S08]  /*1d90*/  HMMA.16816.F32.BF16 R32, R172, R18, R32 ;  /* 0x00000012ac20723c */ /* 0x000ff00000041820 */
[C---:B-1----:R-:W-:Y:S01]  /*1da0*/  HMMA.16816.F32.BF16 R88, R176.reuse, R58, R40 ;  /* 0x0000003ab058723c */ /* 0x042fe20000041828 */
[----:B------:R-:W1:Y:S07]  /*1db0*/  LDSM.16.M88.4 R40, [R223+0x4000] ;  /* 0x00400000df28783b */ /* 0x000e6e0000000200 */
[----:B------:R-:W-:Y:S01]  /*1dc0*/  HMMA.16816.F32.BF16 R16, R176, R30, R96 ;  /* 0x0000001eb010723c */ /* 0x000fe20000041860 */
[----:B------:R-:W-:Y:S07]  /*1dd0*/  LDSM.16.M88.4 R28, [R222+0xc100] ;  /* 0x00c10000de1c783b */ /* 0x000fee0000000200 */
[----:B------:R-:W-:Y:S01]  /*1de0*/  HMMA.16816.F32.BF16 R100, R172, R52, R60 ;  /* 0x00000034ac64723c */ /* 0x000fe2000004183c */
[----:B------:R-:W3:Y:S04]  /*1df0*/  LDSM.16.M88.4 R60, [R219+0x1800] ;  /* 0x00180000db3c783b */ /* 0x000ee80000000200 */
[----:B------:R-:W4:Y:S03]  /*1e00*/  LDSM.16.M88.4 R52, [R219+0x2800] ;  /* 0x00280000db34783b */ /* 0x000f260000000200 */
[C---:B--2---:R-:W-:Y:S08]  /*1e10*/  HMMA.16816.F32.BF16 R8, R180.reuse, R12, R8 ;  /* 0x0000000cb408723c */ /* 0x044ff00000041808 */
[----:B------:R-:W-:Y:S01]  /*1e20*/  HMMA.16816.F32.BF16 R12, R180, R14, R16 ;  /* 0x0000000eb40c723c */ /* 0x000fe20000041810 */
[----:B------:R-:W2:Y:S07]  /*1e30*/  LDSM.16.M88.4 R16, [R216+0xc900] ;  /* 0x00c90000d810783b */ /* 0x000eae0000000200 */
[----:B------:R-:W-:Y:S08]  /*1e40*/  HMMA.16816.F32.BF16 R100, R176, R76, R100 ;  /* 0x0000004cb064723c */ /* 0x000ff00000041864 */
[----:B-1----:R-:W-:Y:S08]  /*1e50*/  HMMA.16816.F32.BF16 R8, R184, R40, R8 ;  /* 0x00000028b808723c */ /* 0x002ff00000041808 */
[C---:B------:R-:W-:Y:S08]  /*1e60*/  HMMA.16816.F32.BF16 R84, R176.reuse, R64, R84 ;  /* 0x00000040b054723c */ /* 0x040ff00000041854 */
[C---:B------:R-:W-:Y:S08]  /*1e70*/  HMMA.16816.F32.BF16 R92, R176.reuse, R78, R92 ;  /* 0x0000004eb05c723c */ /* 0x040ff0000004185c */
[C---:B------:R-:W-:Y:S08]  /*1e80*/  HMMA.16816.F32.BF16 R64, R176.reuse, R66, R80 ;  /* 0x00000042b040723c */ /* 0x040ff00000041850 */
[C---:B---3--:R-:W-:Y:S01]  /*1e90*/  HMMA.16816.F32.BF16 R76, R176.reuse, R62, R48 ;  /* 0x0000003eb04c723c */ /* 0x048fe20000041830 */
[----:B------:R-:W-:Y:S07]  /*1ea0*/  LDSM.16.M88.4 R48, [R219+0x4000] ;  /* 0x00400000db30783b */ /* 0x000fee0000000200 */
[----:B------:R-:W-:Y:S01]  /*1eb0*/  HMMA.16816.F32.BF16 R80, R176, R56, R44 ;  /* 0x00000038b050723c */ /* 0x000fe2000004182c */
[----:B------:R-:W1:Y:S07]  /*1ec0*/  LDSM.16.M88.4 R44, [R219+0x3800] ;  /* 0x00380000db2c783b */ /* 0x000e6e0000000200 */
[----:B------:R-:W-:Y:S01]  /*1ed0*/  HMMA.16816.F32.BF16 R12, R184, R42, R12 ;  /* 0x0000002ab80c723c */ /* 0x000fe2000004180c */
[----:B------:R-:W3:Y:S07]  /*1ee0*/  LDSM.16.M88.4 R40, [R223+0x4800] ;  /* 0x00480000df28783b */ /* 0x000eee0000000200 */
[C---:B----4-:R-:W-:Y:S01]  /*1ef0*/  HMMA.16816.F32.BF16 R104, R176.reuse, R54, R32 ;  /* 0x00000036b068723c */ /* 0x050fe20000041820 */
[----:B------:R-:W4:Y:S07]  /*1f00*/  LDSM.16.M88.4 R32, [R216+0xd100] ;  /* 0x00d10000d820783b */ /* 0x000f2e0000000200 */
[C---:B------:R-:W-:Y:S08]  /*1f10*/  HMMA.16816.F32.BF16 R116, R176.reuse, R20, R68 ;  /* 0x00000014b074723c */ /* 0x040ff00000041844 */
[----:B------:R-:W-:Y:S08]  /*1f20*/  HMMA.16816.F32.BF16 R120, R176, R22, R24 ;  /* 0x00000016b078723c */ /* 0x000ff00000041818 */
[----:B------:R-:W-:Y:S08]  /*1f30*/  HMMA.16816.F32.BF16 R8, R192, R28, R8 ;  /* 0x0000001cc008723c */ /* 0x000ff00000041808 */
[C---:B--2---:R-:W-:Y:S08]  /*1f40*/  HMMA.16816.F32.BF16 R20, R180.reuse, R16, R100 ;  /* 0x00000010b414723c */ /* 0x044ff00000041864 */
[----:B------:R-:W-:Y:S08]  /*1f50*/  HMMA.16816.F32.BF16 R24, R180, R18, R92 ;  /* 0x00000012b418723c */ /* 0x000ff0000004185c */
[----:B------:R-:W-:Y:S01]  /*1f60*/  HMMA.16816.F32.BF16 R12, R192, R30, R12 ;  /* 0x0000001ec00c723c */ /* 0x000fe2000004180c */
[----:B------:R-:W2:Y:S07]  /*1f70*/  LDSM.16.M88.4 R28, [R222+0xc900] ;  /* 0x00c90000de1c783b */ /* 0x000eae0000000200 */
[C---:B-1----:R-:W-:Y:S08]  /*1f80*/  HMMA.16816.F32.BF16 R112, R176.reuse, R44, R112 ;  /* 0x0000002cb070723c */ /* 0x042ff00000041870 */
[----:B------:R-:W-:Y:S01]  /*1f90*/  HMMA.16816.F32.BF16 R108, R176, R46, R108 ;  /* 0x0000002eb06c723c */ /* 0x000fe2000004186c */
[----:B------:R-:W1:Y:S07]  /*1fa0*/  LDSM.16.M88.4 R44, [R223+0x5000] ;  /* 0x00500000df2c783b */ /* 0x000e6e0000000200 */
[----:B------:R-:W-:Y:S08]  /*1fb0*/  HMMA.16816.F32.BF16 R16, R208, R48, R8 ;  /* 0x00000030d010723c */ /* 0x000ff00000041808 */
[----:B---3--:R-:W-:Y:S08]  /*1fc0*/  HMMA.16816.F32.BF16 R8, R184, R40, R20 ;  /* 0x00000028b808723c */ /* 0x008ff00000041814 */
[----:B------:R-:W-:Y:S01]  /*1fd0*/  HMMA.16816.F32.BF16 R96, R176, R52, R36 ;  /* 0x00000034b060723c */ /* 0x000fe20000041824 */
[----:B------:R-:W3:Y:S04]  /*1fe0*/  LDSM.16.M88.4 R36, [R216+0xd900] ;  /* 0x00d90000d824783b */ /* 0x000ee80000000200 */
[----:B------:R-:W-:Y:S03]  /*1ff0*/  LDSM.16.M88.4 R52, [R222+0xd100] ;  /* 0x00d10000de34783b */ /* 0x000fe60000000200 */
[----:B------:R-:W-:Y:S01]  /*2000*/  HMMA.16816.F32.BF16 R20, R184, R42, R24 ;  /* 0x0000002ab814723c */ /* 0x000fe20000041818 */
[----:B------:R-:W5:Y:S01]  /*2010*/  LDSM.16.M88.4 R40, [R219+0x4800] ;  /* 0x00480000db28783b */ /* 0x000f620000000200 */
[----:B------:R-:W-:-:S03]  /*2020*/  FMUL.FTZ R2, R16, c[0x0][0x320] ;  /* 0x0000c80010027a20 */ /* 0x000fc60000410000 */
[----:B------:R-:W1:Y:S01]  /*2030*/  LDSM.16.M88.4 R24, [R223+0x5800] ;  /* 0x00580000df18783b */ /* 0x000e620000000200 */
[----:B------:R2:W1:Y:S02]  /*2040*/  MUFU.TANH R134, R2 ;  /* 0x0000000200867308 */ /* 0x0004640000002400 */
[----:B----4-:R-:W-:Y:S08]  /*2050*/  HMMA.16816.F32.BF16 R56, R180, R32, R84 ;  /* 0x00000020b438723c */ /* 0x010ff00000041854 */
[----:B------:R-:W-:Y:S01]  /*2060*/  HMMA.16816.F32.BF16 R72, R176, R60, R72 ;  /* 0x0000003cb048723c */ /* 0x000fe20000041848 */
[----:B------:R-:W4:Y:S01]  /*2070*/  LDSM.16.M88.4 R60, [R216+0xe100] ;  /* 0x00e10000d83c783b */ /* 0x000f220000000200 */
[----:B--2---:R-:W-:-:S06]  /*2080*/  FMUL.FTZ R2, R17, c[0x0][0x320] ;  /* 0x0000c80011027a20 */ /* 0x004fcc0000410000 */
[----:B------:R-:W-:Y:S01]  /*2090*/  HMMA.16816.F32.BF16 R8, R192, R28, R8 ;  /* 0x0000001cc008723c */ /* 0x000fe20000041808 */
[----:B------:R2:W1:Y:S07]  /*20a0*/  MUFU.TANH R133, R2 ;  /* 0x0000000200857308 */ /* 0x00046e0000002400 */
[----:B------:R-:W-:Y:S08]  /*20b0*/  HMMA.16816.F32.BF16 R64, R180, R34, R64 ;  /* 0x00000022b440723c */ /* 0x000ff00000041840 */
[----:B------:R-:W-:Y:S01]  /*20c0*/  HMMA.16816.F32.BF16 R32, R208, R50, R12 ;  /* 0x00000032d020723c */ /* 0x000fe2000004180c */
[----:B------:R-:W4:Y:S01]  /*20d0*/  LDSM.16.M88.4 R48, [R216+0xe900] ;  /* 0x00e90000d830783b */ /* 0x000f220000000200 */
[----:B--2---:R-:W-:-:S04]  /*20e0*/  FMUL.FTZ R2, R18, c[0x0][0x320] ;  /* 0x0000c80012027a20 */ /* 0x004fc80000410000 */
[----:B------:R2:W2:Y:S02]  /*20f0*/  MUFU.TANH R131, R2 ;  /* 0x0000000200837308 */ /* 0x0004a40000002400 */
[----:B-1----:R-:W-:Y:S01]  /*2100*/  HMMA.16816.F32.BF16 R12, R184, R44, R56 ;  /* 0x0000002cb80c723c */ /* 0x002fe20000041838 */
[----:B------:R-:W-:Y:S07]  /*2110*/  LDSM.16.M88.4 R56, [R222+0xd900] ;  /* 0x00d90000de38783b */ /* 0x000fee0000000200 */
[----:B---3--:R-:W-:Y:S01]  /*2120*/  HMMA.16816.F32.BF16 R68, R180, R36, R72 ;  /* 0x00000024b444723c */ /* 0x008fe20000041848 */
[----:B--2---:R-:W-:-:S07]  /*2130*/  FMUL.FTZ R2, R19, c[0x0][0x320] ;  /* 0x0000c80013027a20 */ /* 0x004fce0000410000 */
[----:B------:R-:W-:Y:S01]  /*2140*/  HMMA.16816.F32.BF16 R16, R192, R30, R20 ;  /* 0x0000001ec010723c */ /* 0x000fe20000041814 */
[----:B------:R1:W2:Y:S07]  /*2150*/  MUFU.TANH R130, R2 ;  /* 0x0000000200827308 */ /* 0x0002ae0000002400 */
[----:B------:R-:W-:Y:S01]  /*2160*/  HMMA.16816.F32.BF16 R76, R180, R38, R76 ;  /* 0x00000026b44c723c */ /* 0x000fe2000004184c */
[----:B------:R-:W-:Y:S07]  /*2170*/  LDSM.16.M88.4 R36, [R219+0x5000] ;  /* 0x00500000db24783b */ /* 0x000fee0000000200 */
[----:B-----5:R-:W-:Y:S01]  /*2180*/  HMMA.16816.F32.BF16 R20, R208, R40, R8 ;  /* 0x00000028d014723c */ /* 0x020fe20000041808 */
[----:B-1----:R-:W-:-:S04]  /*2190*/  FMUL.FTZ R2, R32, c[0x0][0x320] ;  /* 0x0000c80020027a20 */ /* 0x002fc80000410000 */
[----:B------:R1:W3:Y:S03]  /*21a0*/  MUFU.TANH R129, R2 ;  /* 0x0000000200817308 */ /* 0x0002e60000002400 */
[----:B------:R-:W-:Y:S08]  /*21b0*/  HMMA.16816.F32.BF16 R8, R192, R52, R12 ;  /* 0x00000034c008723c */ /* 0x000ff0000004180c */
[----:B------:R-:W-:Y:S01]  /*21c0*/  HMMA.16816.F32.BF16 R28, R184, R46, R64 ;  /* 0x0000002eb81c723c */ /* 0x000fe20000041840 */
[----:B------:R-:W-:Y:S01]  /*21d0*/  LDSM.16.M88.4 R44, [R219+0x5800] ;  /* 0x00580000db2c783b */ /* 0x000fe20000000200 */
[----:B-1----:R-:W-:-:S06]  /*21e0*/  FMUL.FTZ R2, R33, c[0x0][0x320] ;  /* 0x0000c80021027a20 */ /* 0x002fcc0000410000 */
[----:B------:R-:W-:Y:S01]  /*21f0*/  HMMA.16816.F32.BF16 R12, R208, R42, R16 ;  /* 0x0000002ad00c723c */ /* 0x000fe20000041810 */
[----:B------:R-:W-:Y:S01]  /*2200*/  LDSM.16.M88.4 R40, [R223+0x6800] ;  /* 0x00680000df28783b */ /* 0x000fe20000000200 */
[----:B------:R1:W1:Y:S06]  /*2210*/  MUFU.TANH R128, R2 ;  /* 0x0000000200807308 */ /* 0x00026c0000002400 */
[----:B------:R-:W-:Y:S08]  /*2220*/  HMMA.16816.F32.BF16 R16, R184, R24, R68 ;  /* 0x00000018b810723c */ /* 0x000ff00000041844 */
[----:B----4-:R-:W-:Y:S01]  /*2230*/  HMMA.16816.F32.BF16 R80, R180, R60, R80 ;  /* 0x0000003cb450723c */ /* 0x010fe20000041850 */
[----:B-1----:R-:W-:-:S04]  /*2240*/  FMUL.FTZ R2, R34, c[0x0][0x320] ;  /* 0x0000c80022027a20 */ /* 0x002fc80000410000 */
[----:B------:R1:W4:Y:S03]  /*2250*/  MUFU.TANH R127, R2 ;  /* 0x00000002007f7308 */ /* 0x0003260000002400 */
[----:B------:R-:W-:Y:S08]  /*2260*/  HMMA.16816.F32.BF16 R64, R180, R48, R96 ;  /* 0x00000030b440723c */ /* 0x000ff00000041860 */
[----:B------:R-:W-:Y:S01]  /*2270*/  HMMA.16816.F32.BF16 R24, R184, R26, R76 ;  /* 0x0000001ab818723c */ /* 0x000fe2000004184c */
[----:B-1----:R-:W-:-:S02]  /*2280*/  FMUL.FTZ R2, R35, c[0x0][0x320] ;  /* 0x0000c80023027a20 */ /* 0x002fc40000410000 */
[----:B------:R-:W-:Y:S05]  /*2290*/  LDSM.16.M88.4 R32, [R223+0x6000] ;  /* 0x00600000df20783b */ /* 0x000fea0000000200 */
[C---:B------:R-:W-:Y:S01]  /*22a0*/  HMMA.16816.F32.BF16 R72, R180.reuse, R62, R88 ;  /* 0x0000003eb448723c */ /* 0x040fe20000041858 */
[----:B------:R1:W1:Y:S01]  /*22b0*/  MUFU.TANH R126, R2 ;  /* 0x00000002007e7308 */ /* 0x0002620000002400 */
[----:B------:R-:W5:Y:S06]  /*22c0*/  LDSM.16.M88.4 R60, [R216+0xf100] ;  /* 0x00f10000d83c783b */ /* 0x000f6c0000000200 */
[----:B------:R-:W-:Y:S01]  /*22d0*/  HMMA.16816.F32.BF16 R68, R180, R50, R104 ;  /* 0x00000032b444723c */ /* 0x000fe20000041868 */
[----:B------:R-:W-:Y:S01]  /*22e0*/  LDSM.16.M88.4 R48, [R222+0xe900] ;  /* 0x00e90000de30783b */ /* 0x000fe20000000200 */
[----:B-1----:R-:W-:-:S04]  /*22f0*/  FMUL.FTZ R2, R20, c[0x0][0x320] ;  /* 0x0000c80014027a20 */ /* 0x002fc80000410000 */
[----:B------:R1:W1:Y:S02]  /*2300*/  MUFU.TANH R125, R2 ;  /* 0x00000002007d7308 */ /* 0x0002640000002400 */
[----:B-1----:R-:W-:-:S06]  /*2310*/  FMUL.FTZ R2, R21, c[0x0][0x320] ;  /* 0x0000c80015027a20 */ /* 0x002fcc0000410000 */
[----:B------:R1:W1:Y:S01]  /*2320*/  MUFU.TANH R124, R2 ;  /* 0x00000002007c7308 */ /* 0x0002620000002400 */
[----:B-----5:R-:W-:Y:S01]  /*2330*/  HMMA.16816.F32.BF16 R76, R180, R60, R116 ;  /* 0x0000003cb44c723c */ /* 0x020fe20000041874 */
[----:B-1----:R-:W-:-:S06]  /*2340*/  FMUL.FTZ R2, R22, c[0x0][0x320] ;  /* 0x0000c80016027a20 */ /* 0x002fcc0000410000 */
[----:B------:R1:W1:Y:S02]  /*2350*/  MUFU.TANH R103, R2 ;  /* 0x0000000200677308 */ /* 0x0002640000002400 */
[----:B-1----:R-:W-:Y:S02]  /*2360*/  FMUL.FTZ R2, R23, c[0x0][0x320] ;  /* 0x0000c80017027a20 */ /* 0x002fe40000410000 */
[----:B------:R-:W-:Y:S04]  /*2370*/  HMMA.16816.F32.BF16 R20, R208, R36, R8 ;  /* 0x00000024d014723c */ /* 0x000fe80000041808 */
[----:B------:R1:W1:Y:S04]  /*2380*/  MUFU.TANH R102, R2 ;  /* 0x0000000200667308 */ /* 0x0002680000002400 */
[----:B------:R-:W-:Y:S01]  /*2390*/  HMMA.16816.F32.BF16 R8, R192, R54, R28 ;  /* 0x00000036c008723c */ /* 0x000fe2000004181c */
[----:B------:R-:W-:Y:S01]  /*23a0*/  LDSM.16.M88.4 R52, [R219+0x6000] ;  /* 0x00600000db34783b */ /* 0x000fe20000000200 */
[----:B-1----:R-:W-:-:S04]  /*23b0*/  FMUL.FTZ R2, R12, c[0x0][0x320] ;  /* 0x0000c8000c027a20 */ /* 0x002fc80000410000 */
[----:B------:R1:W1:Y:S11]  /*23c0*/  MUFU.TANH R101, R2 ;  /* 0x0000000200657308 */ /* 0x0002760000002400 */
[----:B------:R-:W-:Y:S07]  /*23d0*/  @!UPT UIADD3 URZ, URZ, URZ, URZ ;  /* 0x0000003f3f3ff290 */ /* 0x000fee000fffe03f */
[----:B------:R-:W-:Y:S01]  /*23e0*/  HMMA.16816.F32.BF16 R8, R208, R38, R8 ;  /* 0x00000026d008723c */ /* 0x000fe20000041808 */
[----:B------:R-:W5:Y:S01]  /*23f0*/  LDSM.16.M88.4 R36, [R222+0xe100] ;  /* 0x00e10000de24783b */ /* 0x000f620000000200 */
[----:B-1----:R-:W-:-:S04]  /*2400*/  FMUL.FTZ R2, R13, c[0x0][0x320] ;  /* 0x0000c8000d027a20 */ /* 0x002fc80000410000 */
[----:B------:R1:W1:Y:S02]  /*2410*/  MUFU.TANH R100, R2 ;  /* 0x0000000200647308 */ /* 0x0002640000002400 */
[----:B-1----:R-:W-:-:S06]  /*2420*/  FMUL.FTZ R2, R14, c[0x0][0x320] ;  /* 0x0000c8000e027a20 */ /* 0x002fcc0000410000 */
[----:B------:R1:W1:Y:S02]  /*2430*/  MUFU.TANH R97, R2 ;  /* 0x0000000200617308 */ /* 0x0002640000002400 */
[----:B-1----:R-:W-:Y:S02]  /*2440*/  FMUL.FTZ R2, R15, c[0x0][0x320] ;  /* 0x0000c8000f027a20 */ /* 0x002fe40000410000 */
[----:B------:R-:W-:Y:S04]  /*2450*/  HMMA.16816.F32.BF16 R12, R192, R56, R16 ;  /* 0x00000038c00c723c */ /* 0x000fe80000041810 */
[----:B------:R1:W1:Y:S04]  /*2460*/  MUFU.TANH R96, R2 ;  /* 0x0000000200607308 */ /* 0x0002680000002400 */
[----:B------:R-:W-:Y:S01]  /*2470*/  HMMA.16816.F32.BF16 R16, R184, R32, R80 ;  /* 0x00000020b810723c */ /* 0x000fe20000041850 */
[----:B-1----:R-:W-:-:S04]  /*2480*/  FMUL.FTZ R2, R20, c[0x0][0x320] ;  /* 0x0000c80014027a20 */ /* 0x002fc80000410000 */
[----:B------:R1:W1:Y:S11]  /*2490*/  MUFU.TANH R95, R2 ;  /* 0x00000002005f7308 */ /* 0x0002760000002400 */
[----:B------:R-:W-:Y:S08]  /*24a0*/  HMMA.16816.F32.BF16 R28, R208, R44, R12 ;  /* 0x0000002cd01c723c */ /* 0x000ff0000004180c */
[----:B------:R-:W-:Y:S01]  /*24b0*/  HMMA.16816.F32.BF16 R12, R192, R58, R24 ;  /* 0x0000003ac00c723c */ /* 0x000fe20000041818 */
[----:B-1----:R-:W-:-:S07]  /*24c0*/  FMUL.FTZ R2, R21, c[0x0][0x320] ;  /* 0x0000c80015027a20 */ /* 0x002fce0000410000 */
[----:B------:R-:W-:Y:S01]  /*24d0*/  HMMA.16816.F32.BF16 R24, R184, R34, R72 ;  /* 0x00000022b818723c */ /* 0x000fe20000041848 */
[----:B------:R-:W-:Y:S01]  /*24e0*/  LDSM.16.M88.4 R32, [R223+0x7000] ;  /* 0x00700000df20783b */ /* 0x000fe20000000200 */
[----:B------:R1:W1:Y:S02]  /*24f0*/  MUFU.TANH R94, R2 ;  /* 0x00000002005e7308 */ /* 0x0002640000002400 */
[----:B-1----:R-:W-:-:S06]  /*2500*/  FMUL.FTZ R2, R22, c[0x0][0x320] ;  /* 0x0000c80016027a20 */ /* 0x002fcc0000410000 */
[----:B------:R1:W1:Y:S02]  /*2510*/  MUFU.TANH R91, R2 ;  /* 0x00000002005b7308 */ /* 0x0002640000002400 */
[----:B-1----:R-:W-:Y:S02]  /*2520*/  FMUL.FTZ R2, R23, c[0x0][0x320] ;  /* 0x0000c80017027a20 */ /* 0x002fe40000410000 */
[----:B-----5:R-:W-:Y:S04]  /*2530*/  HMMA.16816.F32.BF16 R20, R192, R36, R16 ;  /* 0x00000024c014723c */ /* 0x020fe80000041810 */
[----:B------:R1:W1:Y:S04]  /*2540*/  MUFU.TANH R89, R2 ;  /* 0x0000000200597308 */ /* 0x0002680000002400 */
[----:B------:R-:W-:Y:S01]  /*2550*/  HMMA.16816.F32.BF16 R16, R184, R40, R64 ;  /* 0x00000028b810723c */ /* 0x000fe20000041840 */
[----:B------:R-:W5:Y:S01]  /*2560*/  LDSM.16.M88.4 R64, [R216+0xf900] ;  /* 0x00f90000d840783b */ /* 0x000f620000000200 */
        /* <DEDUP_REMOVED lines=11> */
[----:B------:R-:W5:Y:S07]  /*2620*/  LDSM.16.M88.4 R36, [R219+0x6800] ;  /* 0x00680000db24783b */ /* 0x000f6e0000000200 */
[----:B------:R-:W-:Y:S01]  /*2630*/  HMMA.16816.F32.BF16 R24, R184, R42, R68 ;  /* 0x0000002ab818723c */ /* 0x000fe20000041844 */
[----:B------:R-:W-:Y:S01]  /*2640*/  LDSM.16.M88.4 R40, [R219+0x7000] ;  /* 0x00700000db28783b */ /* 0x000fe20000000200 */
[----:B-1----:R-:W-:-:S04]  /*2650*/  FMUL.FTZ R2, R28, c[0x0][0x320] ;  /* 0x0000c8001c027a20 */ /* 0x002fc80000410000 */
[----:B------:R1:W1:Y:S02]  /*2660*/  MUFU.TANH R87, R2 ;  /* 0x0000000200577308 */ /* 0x0002640000002400 */
[----:B------:R-:W-:Y:S01]  /*2670*/  HMMA.16816.F32.BF16 R44, R180, R62, R120 ;  /* 0x0000003eb42c723c */ /* 0x000fe20000041878 */
[----:B-1----:R-:W-:-:S05]  /*2680*/  FMUL.FTZ R2, R29, c[0x0][0x320] ;  /* 0x0000c8001d027a20 */ /* 0x002fca0000410000 */
[----:B------:R1:W1:Y:S02]  /*2690*/  MUFU.TANH R86, R2 ;  /* 0x0000000200567308 */ /* 0x0002640000002400 */
[----:B-1----:R-:W-:-:S06]  /*26a0*/  FMUL.FTZ R2, R30, c[0x0][0x320] ;  /* 0x0000c8001e027a20 */ /* 0x002fcc0000410000 */
[----:B------:R1:W1:Y:S02]  /*26b0*/  MUFU.TANH R85, R2 ;  /* 0x0000000200557308 */ /* 0x0002640000002400 */
[----:B-1----:R-:W-:Y:S02]  /*26c0*/  FMUL.FTZ R2, R31, c[0x0][0x320] ;  /* 0x0000c8001f027a20 */ /* 0x002fe40000410000 */
[----:B------:R-:W-:Y:S04]  /*26d0*/  HMMA.16816.F32.BF16 R28, R208, R52, R20 ;  /* 0x00000034d01c723c */ /* 0x000fe80000041814 */
[----:B------:R1:W1:Y:S04]  /*26e0*/  MUFU.TANH R84, R2 ;  /* 0x0000000200547308 */ /* 0x0002680000002400 */
[----:B------:R-:W-:Y:S08]  /*26f0*/  HMMA.16816.F32.BF16 R20, R192, R48, R16 ;  /* 0x00000030c014723c */ /* 0x000ff00000041810 */
[----:B------:R-:W-:Y:S01]  /*2700*/  HMMA.16816.F32.BF16 R16, R184, R32, R76 ;  /* 0x00000020b810723c */ /* 0x000fe2000004184c */
[----:B-1----:R-:W-:-:S04]  /*2710*/  FMUL.FTZ R2, R8, c[0x0][0x320] ;  /* 0x0000c80008027a20 */ /* 0x002fc80000410000 */
[----:B------:R1:W1:Y:S02]  /*2720*/  MUFU.TANH R83, R2 ;  /* 0x0000000200537308 */ /* 0x0002640000002400 */
[----:B-1----:R-:W-:-:S06]  /*2730*/  FMUL.FTZ R2, R9, c[0x0][0x320] ;  /* 0x0000c80009027a20 */ /* 0x002fcc0000410000 */
[----:B------:R1:W1:Y:S02]  /*2740*/  MUFU.TANH R82, R2 ;  /* 0x0000000200527308 */ /* 0x0002640000002400 */
[----:B-1----:R-:W-:-:S06]  /*2750*/  FMUL.FTZ R2, R10, c[0x0][0x320] ;  /* 0x0000c8000a027a20 */ /* 0x002fcc0000410000 */
[----:B------:R1:W1:Y:S02]  /*2760*/  MUFU.TANH R81, R2 ;  /* 0x0000000200517308 */ /* 0x0002640000002400 */
[----:B-1----:R-:W-:Y:S02]  /*2770*/  FMUL.FTZ R2, R11, c[0x0][0x320] ;  /* 0x0000c8000b027a20 */ /* 0x002fe40000410000 */
[----:B------:R-:W-:Y:S01]  /*2780*/  HMMA.16816.F32.BF16 R8, R208, R54, R12 ;  /* 0x00000036d008723c */ /* 0x000fe2000004180c */
[----:B------:R-:W1:Y:S03]  /*2790*/  LDSM.16.M88.4 R52, [R222+0xf100] ;  /* 0x00f10000de34783b */ /* 0x000e660000000200 */
[----:B------:R2:W1:Y:S04]  /*27a0*/  MUFU.TANH R80, R2 ;  /* 0x0000000200507308 */ /* 0x0004680000002400 */
[----:B------:R-:W-:Y:S01]  /*27b0*/  HMMA.16816.F32.BF16 R12, R192, R50, R24 ;  /* 0x00000032c00c723c */ /* 0x000fe20000041818 */
[----:B------:R-:W3:Y:S07]  /*27c0*/  LDSM.16.M88.4 R48, [R223+0x7800] ;  /* 0x00780000df30783b */ /* 0x000eee0000000200 */
[----:B-----5:R-:W-:Y:S01]  /*27d0*/  HMMA.16816.F32.BF16 R24, R208, R36, R20 ;  /* 0x00000024d018723c */ /* 0x020fe20000041814 */
[----:B--2---:R-:W-:-:S04]  /*27e0*/  FMUL.FTZ R2, R28, c[0x0][0x320] ;  /* 0x0000c8001c027a20 */ /* 0x004fc80000410000 */
[----:B------:R2:W1:Y:S11]  /*27f0*/  MUFU.TANH R75, R2 ;  /* 0x00000002004b7308 */ /* 0x0004760000002400 */
[----:B------:R-:W-:Y:S01]  /*2800*/  HMMA.16816.F32.BF16 R12, R208, R38, R12 ;  /* 0x00000026d00c723c */ /* 0x000fe2000004180c */
[----:B------:R-:W5:Y:S01]  /*2810*/  LDSM.16.M88.4 R36, [R222+0xf900] ;  /* 0x00f90000de24783b */ /* 0x000f620000000200 */
[----:B--2---:R-:W-:-:S06]  /*2820*/  FMUL.FTZ R2, R29, c[0x0][0x320] ;  /* 0x0000c8001d027a20 */ /* 0x004fcc0000410000 */
[----:B------:R-:W-:Y:S01]  /*2830*/  FMUL.FTZ R25, R25, c[0x0][0x320] ;  /* 0x0000c80019197a20 */ /* 0x000fe20000410000 */
[----:B-1----:R-:W-:Y:S01]  /*2840*/  HMMA.16816.F32.BF16 R20, R192, R52, R16 ;  /* 0x00000034c014723c */ /* 0x002fe20000041810 */
[----:B------:R1:W2:Y:S01]  /*2850*/  MUFU.TANH R74, R2 ;  /* 0x00000002004a7308 */ /* 0x0002a20000002400 */
[----:B------:R-:W-:Y:S02]  /*2860*/  FMUL.FTZ R26, R26, c[0x0][0x320] ;  /* 0x0000c8001a1a7a20 */ /* 0x000fe40000410000 */
[----:B------:R-:W-:-:S04]  /*2870*/  FMUL.FTZ R27, R27, c[0x0][0x320] ;  /* 0x0000c8001b1b7a20 */ /* 0x000fc80000410000 */
[----:B---3--:R-:W-:Y:S01]  /*2880*/  HMMA.16816.F32.BF16 R16, R184, R48, R56 ;  /* 0x00000030b810723c */ /* 0x008fe20000041838 */
[----:B------:R-:W3:Y:S06]  /*2890*/  MUFU.TANH R60, R25 ;  /* 0x00000019003c7308 */ /* 0x000eec0000002400 */
[----:B------:R-:W-:Y:S02]  /*28a0*/  FMUL.FTZ R12, R12, c[0x0][0x320] ;  /* 0x0000c8000c0c7a20 */ /* 0x000fe40000410000 */
[----:B-1----:R-:W-:Y:S01]  /*28b0*/  FMUL.FTZ R2, R30, c[0x0][0x320] ;  /* 0x0000c8001e027a20 */ /* 0x002fe20000410000 */
[----:B------:R-:W1:Y:S01]  /*28c0*/  MUFU.TANH R56, R26 ;  /* 0x0000001a00387308 */ /* 0x000e620000002400 */
[----:B------:R-:W-:-:S02]  /*28d0*/  FMUL.FTZ R13, R13, c[0x0][0x320] ;  /* 0x0000c8000d0d7a20 */ /* 0x000fc40000410000 */
[----:B------:R-:W-:Y:S02]  /*28e0*/  FMUL.FTZ R14, R14, c[0x0][0x320] ;  /* 0x0000c8000e0e7a20 */ /* 0x000fe40000410000 */
[----:B------:R-:W-:-:S03]  /*28f0*/  FMUL.FTZ R15, R15, c[0x0][0x320] ;  /* 0x0000c8000f0f7a20 */ /* 0x000fc60000410000 */
[----:B------:R1:W1:Y:S06]  /*2900*/  MUFU.TANH R73, R2 ;  /* 0x0000000200497308 */ /* 0x00026c0000002400 */
[----:B-----5:R-:W-:Y:S02]  /*2910*/  HMMA.16816.F32.BF16 R16, R192, R36, R16 ;  /* 0x00000024c010723c */ /* 0x020fe40000041810 */
[----:B------:R-:W2:Y:S01]  /*2920*/  MUFU.TANH R53, R12 ;  /* 0x0000000c00357308 */ /* 0x000ea20000002400 */
[----:B-1----:R-:W-:-:S07]  /*2930*/  FMUL.FTZ R2, R31, c[0x0][0x320] ;  /* 0x0000c8001f027a20 */ /* 0x002fce0000410000 */
[----:B------:R-:W1:Y:S01]  /*2940*/  MUFU.TANH R52, R13 ;  /* 0x0000000d00347308 */ /* 0x000e620000002400 */
[----:B------:R-:W-:Y:S01]  /*2950*/  HMMA.16816.F32.BF16 R28, R184, R34, R44 ;  /* 0x00000022b81c723c */ /* 0x000fe2000004182c */
[----:B------:R-:W5:Y:S01]  /*2960*/  LDSM.16.M88.4 R32, [R219+0x7800] ;  /* 0x00780000db20783b */ /* 0x000f620000000200 */
[----:B------:R-:W-:-:S05]  /*2970*/  DEPBAR.LE SB0, 0x0 ;  /* 0x000080000000791a */ /* 0x000fca0000000000 */
[----:B------:R1:W1:Y:S08]  /*2980*/  MUFU.TANH R72, R2 ;  /* 0x0000000200487308 */ /* 0x0002700000002400 */
[----:B------:R-:W2:Y:S01]  /*2990*/  MUFU.TANH R49, R15 ;  /* 0x0000000f00317308 */ /* 0x000ea20000002400 */
[----:B-1----:R-:W-:-:S08]  /*29a0*/  FMUL.FTZ R2, R8, c[0x0][0x320] ;  /* 0x0000c80008027a20 */ /* 0x002fd00000410000 */
[----:B------:R-:W-:Y:S01]  /*29b0*/  HMMA.16816.F32.BF16 R28, R192, R54, R28 ;  /* 0x00000036c01c723c */ /* 0x000fe2000004181c */
[----:B------:R-:W1:Y:S08]  /*29c0*/  MUFU.TANH R54, R27 ;  /* 0x0000001b00367308 */ /* 0x000e700000002400 */
[----:B------:R1:W1:Y:S02]  /*29d0*/  MUFU.TANH R65, R2 ;  /* 0x0000000200417308 */ /* 0x0002640000002400 */
[----:B-1----:R-:W-:-:S06]  /*29e0*/  FMUL.FTZ R2, R9, c[0x0][0x320] ;  /* 0x0000c80009027a20 */ /* 0x002fcc0000410000 */
[----:B------:R1:W1:Y:S02]  /*29f0*/  MUFU.TANH R64, R2 ;  /* 0x0000000200407308 */ /* 0x0002640000002400 */
[----:B-1----:R-:W-:-:S06]  /*2a00*/  FMUL.FTZ R2, R10, c[0x0][0x320] ;  /* 0x0000c8000a027a20 */ /* 0x002fcc0000410000 */
[----:B------:R1:W1:Y:S02]  /*2a10*/  MUFU.TANH R63, R2 ;  /* 0x00000002003f7308 */ /* 0x0002640000002400 */
[----:B-1----:R-:W-:Y:S02]  /*2a20*/  FMUL.FTZ R2, R11, c[0x0][0x320] ;  /* 0x0000c8000b027a20 */ /* 0x002fe40000410000 */
[----:B------:R-:W-:Y:S04]  /*2a30*/  HMMA.16816.F32.BF16 R8, R180, R66, R108 ;  /* 0x00000042b408723c */ /* 0x000fe8000004186c */
[----:B------:R1:W1:Y:S02]  /*2a40*/  MUFU.TANH R62, R2 ;  /* 0x00000002003e7308 */ /* 0x0002640000002400 */
[----:B-1----:R-:W-:-:S02]  /*2a50*/  FMUL.FTZ R2, R24, c[0x0][0x320] ;  /* 0x0000c80018027a20 */ /* 0x002fc40000410000 */
[----:B------:R-:W-:Y:S04]  /*2a60*/  HMMA.16816.F32.BF16 R24, R208, R40, R20 ;  /* 0x00000028d018723c */ /* 0x000fe80000041814 */
[----:B------:R-:W1:Y:S11]  /*2a70*/  MUFU.TANH R61, R2 ;  /* 0x00000002003d7308 */ /* 0x000e760000002400 */
[----:B------:R-:W-:Y:S01]  /*2a80*/  @!UPT UIADD3 URZ, URZ, URZ, URZ ;  /* 0x0000003f3f3ff290 */ /* 0x000fe2000fffe03f */
[----:B------:R-:W-:Y:S01]  /*2a90*/  HMMA.16816.F32.BF16 R8, R184, R50, R8 ;  /* 0x00000032b808723c */ /* 0x000fe20000041808 */
[----:B------:R5:W1:Y:S07]  /*2aa0*/  MUFU.TANH R50, R14 ;  /* 0x0000000e00327308 */ /* 0x000a6e0000002400 */
[----:B------:R-:W-:Y:S01]  /*2ab0*/  HMMA.16816.F32.BF16 R20, R208, R42, R28 ;  /* 0x0000002ad014723c */ /* 0x000fe2000004181c */
[----:B------:R-:W-:-:S07]  /*2ac0*/  FMUL.FTZ R27, R27, c[0x0][0x320] ;  /* 0x0000c8001b1b7a20 */ /* 0x000fce0000410000 */
[----:B-----5:R-:W-:Y:S01]  /*2ad0*/  HMMA.16816.F32.BF16 R12, R208, R32, R16 ;  /* 0x00000020d00c723c */ /* 0x020fe20000041810 */
[----:B------:R-:W-:Y:S01]  /*2ae0*/  FMUL.FTZ R24, R24, c[0x0][0x320] ;  /* 0x0000c80018187a20 */ /* 0x000fe20000410000 */
[----:B------:R1:W1:Y:S01]  /*2af0*/  MUFU.TANH R45, R27 ;  /* 0x0000001b002d7308 */ /* 0x0002620000002400 */
[----:B------:R-:W-:Y:S02]  /*2b00*/  FMUL.FTZ R25, R25, c[0x0][0x320] ;  /* 0x0000c80019197a20 */ /* 0x000fe40000410000 */
[----:B------:R-:W-:-:S03]  /*2b10*/  FMUL.FTZ R26, R26, c[0x0][0x320] ;  /* 0x0000c8001a1a7a20 */ /* 0x000fc60000410000 */
[----:B------:R-:W-:Y:S02]  /*2b20*/  HMMA.16816.F32.BF16 R8, R192, R38, R8 ;  /* 0x00000026c008723c */ /* 0x000fe40000041808 */
[----:B------:R1:W1:Y:S06]  /*2b30*/  MUFU.TANH R48, R24 ;  /* 0x0000001800307308 */ /* 0x00026c0000002400 */
[----:B------:R-:W-:Y:S02]  /*2b40*/  FMUL.FTZ R20, R20, c[0x0][0x320] ;  /* 0x0000c80014147a20 */ /* 0x000fe40000410000 */
[----:B------:R-:W-:-:S02]  /*2b50*/  FMUL.FTZ R21, R21, c[0x0][0x320] ;  /* 0x0000c80015157a20 */ /* 0x000fc40000410000 */
[----:B------:R-:W-:Y:S01]  /*2b60*/  FMUL.FTZ R22, R22, c[0x0][0x320] ;  /* 0x0000c80016167a20 */ /* 0x000fe20000410000 */
[----:B------:R1:W1:Y:S01]  /*2b70*/  MUFU.TANH R47, R25 ;  /* 0x00000019002f7308 */ /* 0x0002620000002400 */
[----:B------:R-:W-:Y:S02]  /*2b80*/  FMUL.FTZ R23, R23, c[0x0][0x320] ;  /* 0x0000c80017177a20 */ /* 0x000fe40000410000 */
[----:B------:R-:W-:Y:S02]  /*2b90*/  FMUL.FTZ R12, R12, c[0x0][0x320] ;  /* 0x0000c8000c0c7a20 */ /* 0x000fe40000410000 */
[----:B------:R-:W-:-:S03]  /*2ba0*/  FMUL.FTZ R13, R13, c[0x0][0x320] ;  /* 0x0000c8000d0d7a20 */ /* 0x000fc60000410000 */
[----:B------:R1:W1:Y:S01]  /*2bb0*/  MUFU.TANH R46, R26 ;  /* 0x0000001a002e7308 */ /* 0x0002620000002400 */
[----:B------:R-:W-:Y:S02]  /*2bc0*/  FMUL.FTZ R14, R14, c[0x0][0x320] ;  /* 0x0000c8000e0e7a20 */ /* 0x000fe40000410000 */
[----:B------:R-:W-:Y:S01]  /*2bd0*/  FMUL.FTZ R15, R15, c[0x0][0x320] ;  /* 0x0000c8000f0f7a20 */ /* 0x000fe20000410000 */
[----:B------:R-:W-:Y:S04]  /*2be0*/  HMMA.16816.F32.BF16 R8, R208, R34, R8 ;  /* 0x00000022d008723c */ /* 0x000fe80000041808 */
[----:B------:R1:W1:Y:S08]  /*2bf0*/  MUFU.TANH R44, R20 ;  /* 0x00000014002c7308 */ /* 0x0002700000002400 */
[----:B------:R1:W1:Y:S08]  /*2c00*/  MUFU.TANH R43, R21 ;  /* 0x00000015002b7308 */ /* 0x0002700000002400 */
[----:B------:R1:W1:Y:S04]  /*2c10*/  MUFU.TANH R39, R22 ;  /* 0x0000001600277308 */ /* 0x0002680000002400 */
[----:B------:R-:W-:-:S02]  /*2c20*/  FMUL.FTZ R8, R8, c[0x0][0x320] ;  /* 0x0000c80008087a20 */ /* 0x000fc40000410000 */
[----:B------:R-:W-:Y:S02]  /*2c30*/  FMUL.FTZ R9, R9, c[0x0][0x320] ;  /* 0x0000c80009097a20 */ /* 0x000fe40000410000 */
[----:B------:R1:W1:Y:S01]  /*2c40*/  MUFU.TANH R42, R23 ;  /* 0x00000017002a7308 */ /* 0x0002620000002400 */
[----:B------:R-:W-:Y:S02]  /*2c50*/  FMUL.FTZ R10, R10, c[0x0][0x320] ;  /* 0x0000c8000a0a7a20 */ /* 0x000fe40000410000 */
[----:B------:R-:W-:-:S05]  /*2c60*/  FMUL.FTZ R11, R11, c[0x0][0x320] ;  /* 0x0000c8000b0b7a20 */ /* 0x000fca0000410000 */
[----:B------:R1:W1:Y:S08]  /*2c70*/  MUFU.TANH R36, R12 ;  /* 0x0000000c00247308 */ /* 0x0002700000002400 */
[----:B------:R1:W1:Y:S08]  /*2c80*/  MUFU.TANH R35, R13 ;  /* 0x0000000d00237308 */ /* 0x0002700000002400 */
[----:B------:R1:W1:Y:S08]  /*2c90*/  MUFU.TANH R41, R14 ;  /* 0x0000000e00297308 */ /* 0x0002700000002400 */
[----:B------:R1:W1:Y:S08]  /*2ca0*/  MUFU.TANH R40, R15 ;  /* 0x0000000f00287308 */ /* 0x0002700000002400 */
[----:B------:R1:W1:Y:S08]  /*2cb0*/  MUFU.TANH R34, R8 ;  /* 0x0000000800227308 */ /* 0x0002700000002400 */
[----:B------:R1:W1:Y:S08]  /*2cc0*/  MUFU.TANH R27, R9 ;  /* 0x00000009001b7308 */ /* 0x0002700000002400 */
[----:B------:R1:W1:Y:S08]  /*2cd0*/  MUFU.TANH R38, R10 ;  /* 0x0000000a00267308 */ /* 0x0002700000002400 */
[----:B------:R1:W1:Y:S01]  /*2ce0*/  MUFU.TANH R37, R11 ;  /* 0x0000000b00257308 */ /* 0x0002620000002400 */
[----:B------:R-:W-:Y:S06]  /*2cf0*/  BAR.SYNC.DEFER_BLOCKING 0x0 ;  /* 0x0000000000007b1d */ /* 0x000fec0000010000 */
[----:B------:R-:W-:Y:S05]  /*2d00*/  @P1 BRA `(.L_x_1) ;  /* 0x000004a000001947 */ /* 0x000fea0003800000 */
[----:B--234-:R-:W-:Y:S01]  /*2d10*/  ULEA UR5, UR8, UR11, 0x7 ;  /* 0x0000000b08057291 */ /* 0x01cfe2000f8e383f */
[----:B------:R-:W-:Y:S01]  /*2d20*/  PLOP3.LUT P2, PT, PT, PT, UP1, 0x80, 0x0 ;  /* 0x000000000000781c */ /* 0x000fe20003f4f018 */
[----:B------:R-:W-:Y:S01]  /*2d30*/  IMAD.MOV.U32 R244, RZ, RZ, RZ ;  /* 0x000000fffff47224 */ /* 0x000fe200078e00ff */
[----:B------:R-:W-:-:S03]  /*2d40*/  PLOP3.LUT P1, PT, PT, PT, UP1, 0x80, 0x0 ;  /* 0x000000000000781c */ /* 0x000fc60003f2f018 */
[----:B------:R-:W-:-:S05]  /*2d50*/  IMAD.U32 R3, RZ, RZ, UR5 ;  /* 0x00000005ff037e24 */ /* 0x000fca000f8e00ff */
[----:B------:R-:W-:-:S05]  /*2d60*/  IADD3 R3, R3, -0x100, R138 ;  /* 0xffffff0003037810 */ /* 0x000fca0007ffe08a */
[----:B------:R-:W-:-:S04]  /*2d70*/  @P2 IMAD.HI.U32 R6, R3, c[0x0][0x2bc], RZ ;  /* 0x0000af0003062a27 */ /* 0x000fc800078e00ff */
[----:B------:R-:W-:Y:S01]  /*2d80*/  IMAD.MOV.U32 R2, RZ, RZ, R3 ;  /* 0x000000ffff027224 */ /* 0x000fe200078e0003 */
[----:B------:R-:W-:-:S04]  /*2d90*/  @P1 SHF.R.U32.HI R2, RZ, c[0x0][0x2c0], R6 ;  /* 0x0000b000ff021a19 */ /* 0x000fc80000011606 */
[----:B------:R-:W-:-:S04]  /*2da0*/  @!P6 IADD3 R7, P1, R2, UR12, RZ ;  /* 0x0000000c0207ec10 */ /* 0x000fc8000ff3e0ff */
[----:B-1----:R-:W-:Y:S02]  /*2db0*/  @!P6 LEA.HI.X.SX32 R8, R2, UR6, 0x1, P1 ;  /* 0x000000060208ec11 */ /* 0x002fe400088f0eff */
[----:B------:R-:W-:-:S04]  /*2dc0*/  @!P6 LEA R6, P1, R7, c[0x0][0x2a0], 0x2 ;  /* 0x0000a8000706ea11 */ /* 0x000fc800078210ff */
[----:B------:R-:W-:-:S05]  /*2dd0*/  @!P6 LEA.HI.X R7, R7, c[0x0][0x2a4], R8, 0x2, P1 ;  /* 0x0000a9000707ea11 */ /* 0x000fca00008f1408 */
[----:B------:R1:W2:Y:S01]  /*2de0*/  @!P6 LDG.E R244, [R6.64] ;  /* 0x0000000e06f4e981 */ /* 0x0002a2000c1e1900 */
[----:B------:R-:W-:Y:S01]  /*2df0*/  IMAD.MOV R245, RZ, RZ, -R2 ;  /* 0x000000fffff57224 */ /* 0x000fe200078e0a02 */
[----:B------:R-:W-:Y:S01]  /*2e00*/  SEL R26, RZ, 0x10, P0 ;  /* 0x00000010ff1a7807 */ /* 0x000fe20000000000 */
[----:B------:R-:W-:Y:S01]  /*2e10*/  IMAD.WIDE R24, R148, 0x2, RZ ;  /* 0x0000000294187825 */ /* 0x000fe200078e02ff */
[----:B------:R-:W-:Y:S02]  /*2e20*/  ISETP.NE.U32.AND P5, PT, R135, RZ, PT ;  /* 0x000000ff8700720c */ /* 0x000fe40003fa5070 */
[----:B------:R-:W-:Y:S01]  /*2e30*/  IADD3 R8, -R26, 0x10, RZ ;  /* 0x000000101a087810 */ /* 0x000fe20007ffe1ff */
[----:B------:R-:W-:-:S03]  /*2e40*/  IMAD R245, R245, c[0x0][0x2b8], R3 ;  /* 0x0000ae00f5f57a24 */ /* 0x000fc600078e0203 */
[----:B------:R-:W-:Y:S02]  /*2e50*/  LOP3.LUT R8, R8, 0xf, RZ, 0xc0, !PT ;  /* 0x0000000f08087812 */ /* 0x000fe400078ec0ff */
[----:B------:R-:W-:-:S05]  /*2e60*/  SHF.R.S32.HI R2, RZ, 0x1f, R245 ;  /* 0x0000001fff027819 */ /* 0x000fca00000114f5 */
[----:B-1----:R-:W-:Y:S02]  /*2e70*/  IMAD R6, R2, c[0x0][0x1e0], RZ ;  /* 0x0000780002067a24 */ /* 0x002fe400078e02ff */
[----:B------:R-:W-:-:S04]  /*2e80*/  IMAD.WIDE.U32 R2, R245, c[0x0][0x1e0], RZ ;  /* 0x00007800f5027a25 */ /* 0x000fc800078e00ff */
[----:B------:R-:W-:-:S04]  /*2e90*/  IMAD R6, R245, c[0x0][0x1e4], R6 ;  /* 0x00007900f5067a24 */ /* 0x000fc800078e0206 */
[----:B------:R-:W-:Y:S01]  /*2ea0*/  IMAD.IADD R3, R3, 0x1, R6 ;  /* 0x0000000103037824 */ /* 0x000fe200078e0206 */
[----:B--2---:R-:W-:-:S03]  /*2eb0*/  SHF.R.S32.HI R6, RZ, 0x1f, R244 ;  /* 0x0000001fff067819 */ /* 0x004fc600000114f4 */
[----:B------:R-:W-:-:S04]  /*2ec0*/  IMAD.WIDE.U32 R2, R244, c[0x0][0x1f0], R2 ;  /* 0x00007c00f4027a25 */ /* 0x000fc800078e0002 */
[----:B------:R-:W-:Y:S01]  /*2ed0*/  IMAD R6, R6, c[0x0][0x1f0], RZ ;  /* 0x00007c0006067a24 */ /* 0x000fe200078e02ff */
[----:B------:R-:W-:-:S03]  /*2ee0*/  IADD3 R2, P1, R2, UR18, RZ ;  /* 0x0000001202027c10 */ /* 0x000fc6000ff3e0ff */
[----:B------:R-:W-:-:S05]  /*2ef0*/  IMAD R6, R244, c[0x0][0x1f4], R6 ;  /* 0x00007d00f4067a24 */ /* 0x000fca00078e0206 */
[----:B------:R-:W-:Y:S02]  /*2f00*/  IADD3.X R6, R3, UR16, R6, P1, !PT ;  /* 0x0000001003067c10 */ /* 0x000fe40008ffe406 */
[----:B------:R-:W-:-:S04]  /*2f10*/  LEA R3, P1, R2, c[0x0][0x1c8], 0x1 ;  /* 0x0000720002037a11 */ /* 0x000fc800078208ff */
[----:B------:R-:W-:Y:S01]  /*2f20*/  LEA.HI.X R2, R2, c[0x0][0x1cc], R6, 0x1, P1 ;  /* 0x0000730002027a11 */ /* 0x000fe200008f0c06 */
[----:B------:R-:W1:Y:S04]  /*2f30*/  SHFL.IDX PT, R18, R3, RZ, 0x181f ;  /* 0x00181fff03127589 */ /* 0x000e6800000e0000 */
[----:B------:R-:W2:Y:S04]  /*2f40*/  SHFL.IDX PT, R14, R3, 0x1, 0x181f ;  /* 0x00381f00030e7f89 */ /* 0x000ea800000e0000 */
[----:B------:R-:W3:Y:S04]  /*2f50*/  SHFL.IDX PT, R10, R3, 0x2, 0x181f ;  /* 0x00581f00030a7f89 */ /* 0x000ee800000e0000 */
[----:B------:R-:W4:Y:S04]  /*2f60*/  SHFL.IDX PT, R6, R2, RZ, 0x181f ;  /* 0x00181fff02067589 */ /* 0x000f2800000e0000 */
[----:B------:R-:W5:Y:S04]  /*2f70*/  SHFL.IDX PT, R11, R2, 0x1, 0x181f ;  /* 0x00381f00020b7f89 */ /* 0x000f6800000e0000 */
[----:B------:R-:W5:Y:S04]  /*2f80*/  SHFL.IDX PT, R23, R2, 0x2, 0x181f ;  /* 0x00581f0002177f89 */ /* 0x000f6800000e0000 */
[----:B------:R-:W5:Y:S01]  /*2f90*/  SHFL.IDX PT, R7, R3, 0x3, 0x181f ;  /* 0x00781f0003077f89 */ /* 0x000f6200000e0000 */
[----:B-1----:R-:W-:-:S03]  /*2fa0*/  IADD3 R20, P2, R24, R18, RZ ;  /* 0x0000001218147210 */ /* 0x002fc60007f5e0ff */
[----:B------:R1:W1:Y:S01]  /*2fb0*/  SHFL.IDX PT, R22, R2, 0x3, 0x181f ;  /* 0x00781f0002167f89 */ /* 0x00026200000e0000 */
[C---:B--2---:R-:W-:Y:S02]  /*2fc0*/  IADD3 R16, P1, R24.reuse, R14, RZ ;  /* 0x0000000e18107210 */ /* 0x044fe40007f3e0ff */
[----:B---3--:R-:W-:Y:S01]  /*2fd0*/  IADD3 R12, P4, R24, R10, RZ ;  /* 0x0000000a180c7210 */ /* 0x008fe20007f9e0ff */
[C---:B----4-:R-:W-:Y:S02]  /*2fe0*/  IMAD.X R21, R25.reuse, 0x1, R6, P2 ;  /* 0x0000000119157824 */ /* 0x050fe400010e0606 */
[C---:B-----5:R-:W-:Y:S02]  /*2ff0*/  IMAD.X R17, R25.reuse, 0x1, R11, P1 ;  /* 0x0000000119117824 */ /* 0x060fe400008e060b */
[----:B------:R-:W-:Y:S01]  /*3000*/  IMAD.X R13, R25, 0x1, R23, P4 ;  /* 0x00000001190d7824 */ /* 0x000fe200020e0617 */
[----:B------:R-:W-:Y:S02]  /*3010*/  IADD3 R8, P2, P1, R8, R7, R24 ;  /* 0x0000000708087210 */ /* 0x000fe4000795e018 */
[----:B------:R-:W-:-:S02]  /*3020*/  IADD3 R24, -R135, 0x10, RZ ;  /* 0x0000001087187810 */ /* 0x000fc40007ffe1ff */
[----:B-1----:R-:W-:Y:S02]  /*3030*/  SHF.R.S32.HI R2, RZ, 0x1f, R137 ;  /* 0x0000001fff027819 */ /* 0x002fe40000011489 */
[----:B------:R-:W-:Y:S02]  /*3040*/  IADD3.X R9, RZ, R22, R25, P2, P1 ;  /* 0x00000016ff097210 */ /* 0x000fe400017e2419 */
[----:B------:R-:W-:Y:S02]  /*3050*/  LEA.HI R2, R2, R137, RZ, 0x3 ;  /* 0x0000008902027211 */ /* 0x000fe400078f18ff */
[----:B------:R-:W-:Y:S02]  /*3060*/  LOP3.LUT R24, R24, 0xf, RZ, 0xc0, !PT ;  /* 0x0000000f18187812 */ /* 0x000fe400078ec0ff */
[----:B------:R-:W-:-:S05]  /*3070*/  LOP3.LUT R2, R2, 0xfffffff8, RZ, 0xc0, !PT ;  /* 0xfffffff802027812 */ /* 0x000fca00078ec0ff */
[----:B------:R-:W-:-:S05]  /*3080*/  IMAD.WIDE R2, R2, 0x2, RZ ;  /* 0x0000000202027825 */ /* 0x000fca00078e02ff */
[C---:B------:R-:W-:Y:S02]  /*3090*/  IADD3 R18, P4, R2.reuse, R18, RZ ;  /* 0x0000001202127210 */ /* 0x040fe40007f9e0ff */
[----:B------:R-:W-:-:S03]  /*30a0*/  IADD3 R14, P1, R2, R14, RZ ;  /* 0x0000000e020e7210 */ /* 0x000fc60007f3e0ff */
[C---:B------:R-:W-:Y:S01]  /*30b0*/  IMAD.X R19, R3.reuse, 0x1, R6, P4 ;  /* 0x0000000103137824 */ /* 0x040fe200020e0606 */
[----:B------:R-:W-:Y:S01]  /*30c0*/  IADD3 R10, P4, R2, R10, RZ ;  /* 0x0000000a020a7210 */ /* 0x000fe20007f9e0ff */
[C---:B------:R-:W-:Y:S01]  /*30d0*/  IMAD.X R15, R3.reuse, 0x1, R11, P1 ;  /* 0x00000001030f7824 */ /* 0x040fe200008e060b */
[----:B------:R-:W-:Y:S01]  /*30e0*/  IADD3 R6, P2, P1, R24, R7, R2 ;  /* 0x0000000718067210 */ /* 0x000fe2000795e002 */
[----:B------:R-:W-:Y:S02]  /*30f0*/  IMAD.SHL.U32 R2, R136, 0x2, RZ ;  /* 0x0000000288027824 */ /* 0x000fe400078e00ff */
[----:B------:R-:W-:Y:S01]  /*3100*/  IMAD.X R11, R3, 0x1, R23, P4 ;  /* 0x00000001030b7824 */ /* 0x000fe200020e0617 */
[----:B------:R-:W-:Y:S02]  /*3110*/  ISETP.NE.U32.AND P4, PT, R26, RZ, PT ;  /* 0x000000ff1a00720c */ /* 0x000fe40003f85070 */
[----:B------:R1:W-:Y:S01]  /*3120*/  LDGSTS.E.BYPASS.LTC128B.128 [R2+0x8100], [R20.64], !P0 ;  /* 0x0810000014027fae */ /* 0x0003e2000c101d4e */
[----:B------:R-:W-:-:S03]  /*3130*/  IADD3.X R7, RZ, R22, R3, P2, P1 ;  /* 0x00000016ff077210 */ /* 0x000fc600017e2403 */
[----:B------:R1:W-:Y:S04]  /*3140*/  LDGSTS.E.BYPASS.LTC128B.128 [R2+0xc100], [R18.64], !P3 ;  /* 0x0c10000012027fae */ /* 0x0003e8000d901d4e */
[----:B------:R1:W-:Y:S04]  /*3150*/  LDGSTS.E.BYPASS.LTC128B.128 [R2+0x9100], [R16.64], !P0 ;  /* 0x0910000010027fae */ /* 0x0003e8000c101d4e */
[----:B------:R1:W-:Y:S04]  /*3160*/  LDGSTS.E.BYPASS.LTC128B.128 [R2+0xd100], [R14.64], !P3 ;  /* 0x0d1000000e027fae */ /* 0x0003e8000d901d4e */
[----:B------:R1:W-:Y:S04]  /*3170*/  LDGSTS.E.BYPASS.LTC128B.128 [R2+0xa100], [R12.64], !P0 ;  /* 0x0a1000000c027fae */ /* 0x0003e8000c101d4e */
[----:B------:R1:W-:Y:S04]  /*3180*/  LDGSTS.E.BYPASS.LTC128B.128 [R2+0xe100], [R10.64], !P3 ;  /* 0x0e1000000a027fae */ /* 0x0003e8000d901d4e */
[----:B------:R1:W-:Y:S04]  /*3190*/  LDGSTS.E.BYPASS.LTC128B.128.ZFILL [R2+0xb100], [R8.64], P4 ;  /* 0x0b10000008027fae */ /* 0x0003e8000a141d4e */
[----:B------:R1:W-:Y:S02]  /*31a0*/  LDGSTS.E.BYPASS.LTC128B.128.ZFILL [R2+0xf100], [R6.64], P5 ;  /* 0x0f10000006027fae */ /* 0x0003e4000a941d4e */
.L_x_1:
[----:B-1234-:R-:W-:Y:S01]  /*31b0*/  SHF.R.S32.HI R2, RZ, 0x1f, R132 ;  /* 0x0000001fff027819 */ /* 0x01efe20000011484 */
[----:B------:R-:W-:Y:S01]  /*31c0*/  IMAD.SHL.U32 R217, R4, 0x2, RZ ;  /* 0x0000000204d97824 */ /* 0x000fe200078e00ff */
[----:B------:R-:W0:Y:S02]  /*31d0*/  LDGDEPBAR ;  /* 0x00000000000079af */ /* 0x000e240000000000 */
[----:B------:R-:W-:Y:S01]  /*31e0*/  LEA.HI R3, R2, R132, RZ, 0x2 ;  /* 0x0000008402037211 */ /* 0x000fe200078f10ff */
[--C-:B------:R-:W-:Y:S01]  /*31f0*/  IMAD R218, R5, 0x2, R217.reuse ;  /* 0x0000000205da7824 */ /* 0x100fe200078e02d9 */
[----:B------:R-:W-:Y:S01]  /*3200*/  LDSM.16.MT88.4 R20, [R217+0x100] ;  /* 0x00010000d914783b */ /* 0x000fe20000004200 */
[C---:B------:R-:W-:Y:S01]  /*3210*/  IMAD R221, R0.reuse, 0x2, R217 ;  /* 0x0000000200dd7824 */ /* 0x040fe200078e02d9 */
[----:B------:R-:W-:Y:S01]  /*3220*/  LOP3.LUT R2, R3, 0x7ffffffc, RZ, 0xc0, !PT ;  /* 0x7ffffffc03027812 */ /* 0x000fe200078ec0ff */
[----:B------:R-:W-:Y:S01]  /*3230*/  IMAD R220, R0, 0x2, R218 ;  /* 0x0000000200dc7824 */ /* 0x000fe200078e02da */
[----:B------:R1:W-:Y:S03]  /*3240*/  STL [R1+0x1c], R3 ;  /* 0x00001c0301007387 */ /* 0x0003e60000100800 */
[----:B------:R-:W-:Y:S01]  /*3250*/  IMAD.IADD R2, R132, 0x1, -R2 ;  /* 0x0000000184027824 */ /* 0x000fe200078e0a02 */
[----:B------:R-:W-:Y:S01]  /*3260*/  LDSM.16.MT88.4 R16, [R218+0x100] ;  /* 0x00010000da10783b */ /* 0x000fe20000004200 */
[----:B-1----:R-:W-:-:S04]  /*3270*/  IMAD.MOV.U32 R3, RZ, RZ, -0x2 ;  /* 0xfffffffeff037424 */ /* 0x002fc800078e00ff */
[----:B------:R-:W-:-:S05]  /*3280*/  IMAD R2, R2, R3, UR17 ;  /* 0x0000001102027e24 */ /* 0x000fca000f8e0203 */
[C---:B------:R-:W-:Y:S02]  /*3290*/  ISETP.GT.AND P5, PT, R2.reuse, RZ, PT ;  /* 0x000000ff0200720c */ /* 0x040fe40003fa4270 */
[C---:B------:R-:W-:Y:S02]  /*32a0*/  ISETP.GT.AND P4, PT, R2.reuse, 0x1, PT ;  /* 0x000000010200780c */ /* 0x040fe40003f84270 */
[----:B------:R-:W-:Y:S02]  /*32b0*/  ISETP.GT.AND P2, PT, R2, 0x8, PT ;  /* 0x000000080200780c */ /* 0x000fe40003f44270 */
[----:B------:R-:W-:Y:S02]  /*32c0*/  FSEL R8, R134, -INF , P5 ;  /* 0xff80000086087808 */ /* 0x000fe40002800000 */
[----:B------:R-:W-:Y:S02]  /*32d0*/  FSEL R9, R133, -INF , P4 ;  /* 0xff80000085097808 */ /* 0x000fe40002000000 */
[----:B------:R-:W-:-:S02]  /*32e0*/  ISETP.GT.AND P1, PT, R2, 0x9, PT ;  /* 0x000000090200780c */ /* 0x000fc40003f24270 */
[----:B------:R-:W-:Y:S02]  /*32f0*/  FSEL R10, R129, -INF , P2 ;  /* 0xff800000810a7808 */ /* 0x000fe40001000000 */
[----:B------:R-:W-:Y:S02]  /*3300*/  FMNMX.FTZ R68, R8, R9, !PT ;  /* 0x0000000908447209 */ /* 0x000fe40007810000 */
[----:B------:R-:W-:Y:S02]  /*3310*/  FSEL R12, R131, -INF , P5 ;  /* 0xff800000830c7808 */ /* 0x000fe40002800000 */
[----:B------:R-:W-:Y:S02]  /*3320*/  ISETP.GT.AND P5, PT, R2, 0x10, PT ;  /* 0x000000100200780c */ /* 0x000fe40003fa4270 */
[----:B------:R-:W-:Y:S02]  /*3330*/  FSEL R11, R128, -INF , P1 ;  /* 0xff800000800b7808 */ /* 0x000fe40000800000 */
[----:B------:R-:W-:-:S02]  /*3340*/  FMNMX.FTZ R68, R10, R68, !PT ;  /* 0x000000440a447209 */ /* 0x000fc40007810000 */
[----:B------:R-:W-:Y:S02]  /*3350*/  FSEL R13, R130, -INF , P4 ;  /* 0xff800000820d7808 */ /* 0x000fe40002000000 */
[C---:B------:R-:W-:Y:S02]  /*3360*/  ISETP.GT.AND P4, PT, R2.reuse, 0x11, PT ;  /* 0x000000110200780c */ /* 0x040fe40003f84270 */
[----:B------:R-:W-:Y:S02]  /*3370*/  FSEL R28, R125, -INF , P5 ;  /* 0xff8000007d1c7808 */ /* 0x000fe40002800000 */
[----:B------:R-:W-:Y:S02]  /*3380*/  FMNMX.FTZ R68, R11, R68, !PT ;  /* 0x000000440b447209 */ /* 0x000fe40007810000 */
        /* <DEDUP_REMOVED lines=9> */
[----:B------:R-:W-:Y:S02]  /*3420*/  ISETP.GT.AND P5, PT, R2, 0x20, PT ;  /* 0x000000200200780c */ /* 0x000fe40003fa4270 */
[----:B------:R-:W-:Y:S02]  /*3430*/  FSEL R31, R100, -INF , P1 ;  /* 0xff800000641f7808 */ /* 0x000fe40000800000 */
[----:B------:R-:W-:Y:S02]  /*3440*/  FMNMX.FTZ R68, R30, R68, !PT ;  /* 0x000000441e447209 */ /* 0x000fe40007810000 */
[----:B------:R-:W-:Y:S02]  /*3450*/  FSEL R33, R102, -INF , P4 ;  /* 0xff80000066217808 */ /* 0x000fe40002000000 */
[----:B------:R-:W-:-:S02]  /*3460*/  ISETP.GT.AND P4, PT, R2, 0x21, PT ;  /* 0x000000210200780c */ /* 0x000fc40003f84270 */
[----:B------:R-:W-:Y:S02]  /*3470*/  FSEL R71, R95, -INF , P5 ;  /* 0xff8000005f477808 */ /* 0x000fe40002800000 */
[----:B------:R-:W-:Y:S02]  /*3480*/  FMNMX.FTZ R68, R31, R68, !PT ;  /* 0x000000441f447209 */ /* 0x000fe40007810000 */
[----:B------:R-:W-:Y:S02]  /*3490*/  FMNMX.FTZ R3, R12, R13, !PT ;  /* 0x0000000d0c037209 */ /* 0x000fe40007810000 */
[----:B------:R-:W-:Y:S02]  /*34a0*/  FSEL R69, R97, -INF , P2 ;  /* 0xff80000061457808 */ /* 0x000fe40001000000 */
[----:B------:R-:W-:Y:S02]  /*34b0*/  ISETP.GT.AND P2, PT, R2, 0x28, PT ;  /* 0x000000280200780c */ /* 0x000fe40003f44270 */
[----:B------:R-:W-:-:S02]  /*34c0*/  FSEL R112, R89, -INF , P4 ;  /* 0xff80000059707808 */ /* 0x000fc40002000000 */
        /* <DEDUP_REMOVED lines=10> */
[----:B------:R-:W-:Y:S02]  /*3570*/  FSEL R114, R90, -INF , P1 ;  /* 0xff8000005a727808 */ /* 0x000fe40000800000 */
[----:B------:R-:W-:-:S02]  /*3580*/  ISETP.GT.AND P5, PT, R2, 0x30, PT ;  /* 0x000000300200780c */ /* 0x000fc40003fa4270 */
[----:B------:R-:W-:Y:S02]  /*3590*/  FSEL R90, R92, -INF , P1 ;  /* 0xff8000005c5a7808 */ /* 0x000fe40000800000 */
[----:B------:R-:W-:Y:S02]  /*35a0*/  FMNMX.FTZ R68, R88, R68, !PT ;  /* 0x0000004458447209 */ /* 0x000fe40007810000 */
[----:B------:R-:W-:Y:S02]  /*35b0*/  FMNMX.FTZ R3, R32, R3, !PT ;  /* 0x0000000320037209 */ /* 0x000fe40007810000 */
[----:B------:R-:W-:Y:S02]  /*35c0*/  ISETP.GT.AND P4, PT, R2, 0x31, PT ;  /* 0x000000310200780c */ /* 0x000fe40003f84270 */
[----:B------:R-:W-:Y:S02]  /*35d0*/  FSEL R149, R87, -INF , P5 ;  /* 0xff80000057957808 */ /* 0x000fe40002800000 */
[----:B------:R-:W-:-:S02]  /*35e0*/  FMNMX.FTZ R68, R90, R68, !PT ;  /* 0x000000445a447209 */ /* 0x000fc40007810000 */
[----:B------:R-:W-:Y:S02]  /*35f0*/  FMNMX.FTZ R3, R33, R3, !PT ;  /* 0x0000000321037209 */ /* 0x000fe40007810000 */
[----:B------:R-:W-:Y:S02]  /*3600*/  ISETP.GT.AND P2, PT, R2, 0x38, PT ;  /* 0x000000380200780c */ /* 0x000fe40003f44270 */
[----:B------:R-:W-:Y:S02]  /*3610*/  FSEL R151, R86, -INF , P4 ;  /* 0xff80000056977808 */ /* 0x000fe40002000000 */
[----:B------:R-:W-:Y:S02]  /*3620*/  FMNMX.FTZ R68, R149, R68, !PT ;  /* 0x0000004495447209 */ /* 0x000fe40007810000 */
[----:B------:R-:W-:Y:S02]  /*3630*/  FMNMX.FTZ R3, R69, R3, !PT ;  /* 0x0000000345037209 */ /* 0x000fe40007810000 */
[----:B------:R-:W-:-:S02]  /*3640*/  ISETP.GT.AND P1, PT, R2, 0x39, PT ;  /* 0x000000390200780c */ /* 0x000fc40003f24270 */
[----:B------:R-:W-:Y:S02]  /*3650*/  FSEL R150, R83, -INF , P2 ;  /* 0xff80000053967808 */ /* 0x000fe40001000000 */
[----:B------:R-:W-:Y:S02]  /*3660*/  FMNMX.FTZ R68, R151, R68, !PT ;  /* 0x0000004497447209 */ /* 0x000fe40007810000 */
[----:B------:R-:W-:Y:S02]  /*3670*/  FMNMX.FTZ R3, R70, R3, !PT ;  /* 0x0000000346037209 */ /* 0x000fe40007810000 */
[----:B------:R-:W-:Y:S02]  /*3680*/  FSEL R158, R85, -INF , P5 ;  /* 0xff800000559e7808 */ /* 0x000fe40002800000 */
[----:B------:R-:W-:Y:S02]  /*3690*/  ISETP.GT.AND P5, PT, R2, 0x40, PT ;  /* 0x000000400200780c */ /* 0x000fe40003fa4270 */
[----:B------:R-:W-:-:S02]  /*36a0*/  FSEL R156, R82, -INF , P1 ;  /* 0xff800000529c7808 */ /* 0x000fc40000800000 */
[----:B------:R-:W-:Y:S02]  /*36b0*/  FMNMX.FTZ R68, R150, R68, !PT ;  /* 0x0000004496447209 */ /* 0x000fe40007810000 */
[----:B------:R-:W-:Y:S02]  /*36c0*/  FMNMX.FTZ R3, R91, R3, !PT ;  /* 0x000000035b037209 */ /* 0x000fe40007810000 */
[----:B------:R-:W-:Y:S02]  /*36d0*/  FSEL R157, R84, -INF , P4 ;  /* 0xff800000549d7808 */ /* 0x000fe40002000000 */
[----:B------:R-:W-:Y:S02]  /*36e0*/  ISETP.GT.AND P4, PT, R2, 0x41, PT ;  /* 0x000000410200780c */ /* 0x000fe40003f84270 */
[----:B------:R-:W-:Y:S02]  /*36f0*/  FSEL R162, R75, -INF , P5 ;  /* 0xff8000004ba27808 */ /* 0x000fe40002800000 */
[----:B------:R-:W-:-:S02]  /*3700*/  FMNMX.FTZ R68, R156, R68, !PT ;  /* 0x000000449c447209 */ /* 0x000fc40007810000 */
[----:B------:R-:W-:Y:S02]  /*3710*/  FMNMX.FTZ R3, R112, R3, !PT ;  /* 0x0000000370037209 */ /* 0x000fe40007810000 */
[----:B------:R-:W-:Y:S02]  /*3720*/  FSEL R159, R81, -INF , P2 ;  /* 0xff800000519f7808 */ /* 0x000fe40001000000 */
[----:B------:R-:W-:Y:S02]  /*3730*/  ISETP.GT.AND P2, PT, R2, 0x48, PT ;  /* 0x000000480200780c */ /* 0x000fe40003f44270 */
[----:B------:R-:W-:Y:S02]  /*3740*/  FSEL R163, R74, -INF , P4 ;  /* 0xff8000004aa37808 */ /* 0x000fe40002000000 */
[----:B------:R-:W-:Y:S02]  /*3750*/  FMNMX.FTZ R68, R162, R68, !PT ;  /* 0x00000044a2447209 */ /* 0x000fe40007810000 */
[----:B------:R-:W-:-:S02]  /*3760*/  FMNMX.FTZ R3, R113, R3, !PT ;  /* 0x0000000371037209 */ /* 0x000fc40007810000 */
[----:B------:R-:W-:Y:S02]  /*3770*/  FSEL R160, R80, -INF , P1 ;  /* 0xff80000050a07808 */ /* 0x000fe40000800000 */
[----:B------:R-:W-:Y:S02]  /*3780*/  ISETP.GT.AND P1, PT, R2, 0x49, PT ;  /* 0x000000490200780c */ /* 0x000fe40003f24270 */
[----:B------:R-:W-:Y:S02]  /*3790*/  FSEL R161, R65, -INF , P2 ;  /* 0xff80000041a17808 */ /* 0x000fe40001000000 */
[----:B------:R-:W-:Y:S02]  /*37a0*/  FMNMX.FTZ R68, R163, R68, !PT ;  /* 0x00000044a3447209 */ /* 0x000fe40007810000 */
[----:B------:R-:W-:Y:S02]  /*37b0*/  FMNMX.FTZ R3, R114, R3, !PT ;  /* 0x0000000372037209 */ /* 0x000fe40007810000 */
[----:B------:R-:W-:-:S02]  /*37c0*/  FSEL R165, R73, -INF , P5 ;  /* 0xff80000049a57808 */ /* 0x000fc40002800000 */
[----:B------:R-:W-:Y:S02]  /*37d0*/  ISETP.GT.AND P5, PT, R2, 0x50, PT ;  /* 0x000000500200780c */ /* 0x000fe40003fa4270 */
[----:B------:R-:W-:Y:S02]  /*37e0*/  FSEL R164, R64, -INF , P1 ;  /* 0xff80000040a47808 */ /* 0x000fe40000800000 */
[----:B------:R-:W-:Y:S02]  /*37f0*/  FMNMX.FTZ R68, R161, R68, !PT ;  /* 0x00000044a1447209 */ /* 0x000fe40007810000 */
        /* <DEDUP_REMOVED lines=57> */
[----:B------:R-:W-:Y:S01]  /*3b90*/  FMNMX.FTZ R68, R249, R68, !PT ;  /* 0x00000044f9447209 */ /* 0x000fe20007810000 */
[----:B------:R-:W-:Y:S01]  /*3ba0*/  LDSM.16.MT88.4 R24, [R220+0x100] ;  /* 0x00010000dc18783b */ /* 0x000fe20000004200 */
[----:B------:R-:W-:Y:S02]  /*3bb0*/  FMNMX.FTZ R2, R213, R2, !PT ;  /* 0x00000002d5027209 */ /* 0x000fe40007810000 */
[----:B------:R-:W-:Y:S02]  /*3bc0*/  FMNMX.FTZ R68, R252, R68, !PT ;  /* 0x00000044fc447209 */ /* 0x000fe40007810000 */
[----:B------:R-:W-:Y:S02]  /*3bd0*/  FMNMX.FTZ R2, R212, R2, !PT ;  /* 0x00000002d4027209 */ /* 0x000fe40007810000 */
[----:B------:R-:W-:Y:S01]  /*3be0*/  FSEL R116, R41, -INF , P5 ;  /* 0xff80000029747808 */ /* 0x000fe20002800000 */
[----:B------:R-:W1:Y:S01]  /*3bf0*/  SHFL.BFLY PT, R3, R68, 0x2, 0x1f ;  /* 0x0c401f0044037f89 */ /* 0x000e6200000e0000 */
[----:B------:R-:W-:-:S02]  /*3c00*/  FMNMX.FTZ R2, R214, R2, !PT ;  /* 0x00000002d6027209 */ /* 0x000fc40007810000 */
[----:B------:R-:W-:Y:S02]  /*3c10*/  FSEL R138, R40, -INF , P4 ;  /* 0xff800000288a7808 */ /* 0x000fe40002000000 */
[----:B------:R-:W-:Y:S01]  /*3c20*/  FMNMX.FTZ R2, R215, R2, !PT ;  /* 0x00000002d7027209 */ /* 0x000fe20007810000 */
[----:B------:R-:W-:Y:S01]  /*3c30*/  LDSM.16.MT88.4 R40, [R218+0x4100] ;  /* 0x00410000da28783b */ /* 0x000fe20000004200 */
[----:B------:R-:W-:Y:S02]  /*3c40*/  FSEL R137, R38, -INF , P2 ;  /* 0xff80000026897808 */ /* 0x000fe40001000000 */
[----:B------:R-:W-:Y:S02]  /*3c50*/  FMNMX.FTZ R2, R116, R2, !PT ;  /* 0x0000000274027209 */ /* 0x000fe40007810000 */
[----:B------:R-:W-:Y:S02]  /*3c60*/  FSEL R199, R37, -INF , P1 ;  /* 0xff80000025c77808 */ /* 0x000fe40000800000 */
[----:B------:R-:W-:Y:S01]  /*3c70*/  FMNMX.FTZ R2, R138, R2, !PT ;  /* 0x000000028a027209 */ /* 0x000fe20007810000 */
[----:B------:R-:W-:Y:S03]  /*3c80*/  LDSM.16.MT88.4 R36, [R217+0x900] ;  /* 0x00090000d924783b */ /* 0x000fe60000004200 */
[----:B------:R-:W-:-:S04]  /*3c90*/  FMNMX.FTZ R2, R137, R2, !PT ;  /* 0x0000000289027209 */ /* 0x000fc80007810000 */
[----:B------:R-:W-:Y:S02]  /*3ca0*/  FMNMX.FTZ R2, R199, R2, !PT ;  /* 0x00000002c7027209 */ /* 0x000fe40007810000 */
[----:B-1----:R-:W-:-:S03]  /*3cb0*/  FMNMX.FTZ R68, R68, R3, !PT ;  /* 0x0000000344447209 */ /* 0x002fc60007810000 */
[----:B------:R-:W1:Y:S04]  /*3cc0*/  SHFL.BFLY PT, R3, R2, 0x2, 0x1f ;  /* 0x0c401f0002037f89 */ /* 0x000e6800000e0000 */
[----:B------:R-:W2:Y:S01]  /*3cd0*/  SHFL.BFLY PT, R6, R68, 0x1, 0x1f ;  /* 0x0c201f0044067f89 */ /* 0x000ea200000e0000 */
[----:B-1----:R-:W-:Y:S02]  /*3ce0*/  FMNMX.FTZ R2, R2, R3, !PT ;  /* 0x0000000302027209 */ /* 0x002fe40007810000 */
[----:B--2---:R-:W-:-:S03]  /*3cf0*/  FMNMX.FTZ R68, R68, R6, !PT ;  /* 0x0000000644447209 */ /* 0x004fc60007810000 */
[----:B------:R-:W1:Y:S01]  /*3d00*/  SHFL.BFLY PT, R7, R2, 0x1, 0x1f ;  /* 0x0c201f0002077f89 */ /* 0x000e6200000e0000 */
[C---:B------:R-:W-:Y:S01]  /*3d10*/  FSETP.NEU.FTZ.AND P1, PT, R68.reuse, -INF , PT ;  /* 0xff8000004400780b */ /* 0x040fe20003f3d000 */
[----:B------:R-:W-:-:S05]  /*3d20*/  FMUL.FTZ R6, R68, c[0x0][0x2d0] ;  /* 0x0000b40044067a20 */ /* 0x000fca0000410000 */
[----:B------:R-:W-:-:S05]  /*3d30*/  FSEL R6, R6, RZ, P1 ;  /* 0x000000ff06067208 */ /* 0x000fca0000800000 */
[--C-:B------:R-:W-:Y:S02]  /*3d40*/  FFMA.FTZ R3, R8, c[0x0][0x2d0], -R6.reuse ;  /* 0x0000b40008037a23 */ /* 0x100fe40000010806 */
[--C-:B------:R-:W-:Y:S02]  /*3d50*/  FFMA.FTZ R0, R28, c[0x0][0x2d0], -R6.reuse ;  /* 0x0000b4001c007a23 */ /* 0x100fe40000010806 */
[----:B------:R2:W-:Y:S08]  /*3d60*/  MUFU.EX2 R136, R3 ;  /* 0x0000000300887308 */ /* 0x0005f00000000800 */
[----:B------:R3:W-:Y:S01]  /*3d70*/  MUFU.EX2 R203, R0 ;  /* 0x0000000000cb7308 */ /* 0x0007e20000000800 */
[----:B--2---:R-:W-:-:S07]  /*3d80*/  FFMA.FTZ R3, R9, c[0x0][0x2d0], -R6 ;  /* 0x0000b40009037a23 */ /* 0x004fce0000010806 */
[----:B------:R1:W2:Y:S01]  /*3d90*/  MUFU.EX2 R115, R3 ;  /* 0x0000000300737308 */ /* 0x0002a20000000800 */
[----:B---3--:R-:W-:-:S07]  /*3da0*/  FFMA.FTZ R0, R29, c[0x0][0x2d0], -R6 ;  /* 0x0000b4001d007a23 */ /* 0x008fce0000010806 */
[----:B------:R3:W-:Y:S01]  /*3db0*/  MUFU.EX2 R202, R0 ;  /* 0x0000000000ca7308 */ /* 0x0007e20000000800 */
[----:B-1----:R-:W-:Y:S01]  /*3dc0*/  FMNMX.FTZ R3, R2, R7, !PT ;  /* 0x0000000702037209 */ /* 0x002fe20007810000 */
[--C-:B------:R-:W-:Y:S01]  /*3dd0*/  FFMA.FTZ R2, R10, c[0x0][0x2d0], -R6.reuse ;  /* 0x0000b4000a027a23 */ /* 0x100fe20000010806 */
[----:B--2---:R-:W-:Y:S01]  /*3de0*/  F2FP.BF16.PACK_AB R8, R115, R136 ;  /* 0x000000887308723e */ /* 0x004fe200000010ff */
[----:B------:R-:W-:Y:S01]  /*3df0*/  FFMA.FTZ R7, R11, c[0x0][0x2d0], -R6 ;  /* 0x0000b4000b077a23 */ /* 0x000fe20000010806 */
[----:B------:R-:W-:-:S03]  /*3e00*/  FSETP.NEU.FTZ.AND P1, PT, R3, -INF , PT ;  /* 0xff8000000300780b */ /* 0x000fc60003f3d000 */
[----:B------:R1:W-:Y:S01]  /*3e10*/  MUFU.EX2 R240, R2 ;  /* 0x0000000200f07308 */ /* 0x0003e20000000800 */
[----:B---3--:R-:W-:-:S07]  /*3e20*/  FFMA.FTZ R0, R30, c[0x0][0x2d0], -R6 ;  /* 0x0000b4001e007a23 */ /* 0x008fce0000010806 */
[----:B------:R2:W3:Y:S01]  /*3e30*/  MUFU.EX2 R139, R7 ;  /* 0x00000007008b7308 */ /* 0x0004e20000000800 */
[----:B-1----:R-:W-:-:S07]  /*3e40*/  FMUL.FTZ R2, R3, c[0x0][0x2d0] ;  /* 0x0000b40003027a20 */ /* 0x002fce0000410000 */
[----:B------:R1:W-:Y:S01]  /*3e50*/  MUFU.EX2 R117, R0 ;  /* 0x0000000000757308 */ /* 0x0003e20000000800 */
[----:B------:R-:W-:Y:S02]  /*3e60*/  FSEL R2, R2, RZ, P1 ;  /* 0x000000ff02027208 */ /* 0x000fe40000800000 */
[----:B------:R-:W-:Y:S01]  /*3e70*/  PLOP3.LUT P1, PT, PT, PT, UP0, 0x40, 0x0 ;  /* 0x000000000000781c */ /* 0x000fe20003f2e808 */
[----:B--2---:R-:W-:Y:S01]  /*3e80*/  IMAD.MOV.U32 R7, RZ, RZ, R138 ;  /* 0x000000ffff077224 */ /* 0x004fe200078e008a */
[----:B---3--:R-:W-:Y:S01]  /*3e90*/  F2FP.BF16.PACK_AB R10, R139, R240 ;  /* 0x000000f08b0a723e */ /* 0x008fe200000010ff */
[----:B------:R-:W-:-:S04]  /*3ea0*/  FFMA.FTZ R4, R12, c[0x0][0x2d0], -R2 ;  /* 0x0000b4000c047a23 */ /* 0x000fc80000010802 */
[----:B------:R2:W-:Y:S01]  /*3eb0*/  MUFU.EX2 R200, R4 ;  /* 0x0000000400c87308 */ /* 0x0005e20000000800 */
[----:B-1----:R-:W-:Y:S02]  /*3ec0*/  FFMA.FTZ R0, R31, c[0x0][0x2d0], -R6 ;  /* 0x0000b4001f007a23 */ /* 0x002fe40000010806 */
[----:B------:R-:W-:Y:S05]  /*3ed0*/  LDSM.16.MT88.4 R28, [R221+0x900] ;  /* 0x00090000dd1c783b */ /* 0x000fea0000004200 */
[----:B------:R1:W-:Y:S01]  /*3ee0*/  MUFU.EX2 R5, R0 ;  /* 0x0000000000057308 */ /* 0x0003e20000000800 */
[----:B--2---:R-:W-:-:S07]  /*3ef0*/  FFMA.FTZ R4, R13, c[0x0][0x2d0], -R2 ;  /* 0x0000b4000d047a23 */ /* 0x004fce0000010802 */
[----:B------:R2:W3:Y:S01]  /*3f00*/  MUFU.EX2 R239, R4 ;  /* 0x0000000400ef7308 */ /* 0x0004e20000000800 */
[----:B-1----:R-:W-:-:S07]  /*3f10*/  FFMA.FTZ R0, R32, c[0x0][0x2d0], -R2 ;  /* 0x0000b40020007a23 */ /* 0x002fce0000010802 */
[----:B------:R1:W-:Y:S01]  /*3f20*/  MUFU.EX2 R201, R0 ;  /* 0x0000000000c97308 */ /* 0x0003e20000000800 */
[----:B--2---:R-:W-:Y:S01]  /*3f30*/  FFMA.FTZ R4, R14, c[0x0][0x2d0], -R2 ;  /* 0x0000b4000e047a23 */ /* 0x004fe20000010802 */
[----:B---3--:R-:W-:-:S06]  /*3f40*/  F2FP.BF16.PACK_AB R9, R239, R200 ;  /* 0x000000c8ef09723e */ /* 0x008fcc00000010ff */
[----:B------:R2:W-:Y:S01]  /*3f50*/  MUFU.EX2 R119, R4 ;  /* 0x0000000400777308 */ /* 0x0005e20000000800 */
[--C-:B-1----:R-:W-:Y:S02]  /*3f60*/  FFMA.FTZ R0, R33, c[0x0][0x2d0], -R2.reuse ;  /* 0x0000b40021007a23 */ /* 0x102fe40000010802 */
[----:B------:R-:W-:Y:S05]  /*3f70*/  LDSM.16.MT88.4 R32, [R218+0x900] ;  /* 0x00090000da20783b */ /* 0x000fea0000004200 */
[----:B------:R1:W-:Y:S01]  /*3f80*/  MUFU.EX2 R118, R0 ;  /* 0x0000000000767308 */ /* 0x0003e20000000800 */
[--C-:B--2---:R-:W-:Y:S02]  /*3f90*/  FFMA.FTZ R4, R15, c[0x0][0x2d0], -R2.reuse ;  /* 0x0000b4000f047a23 */ /* 0x104fe40000010802 */
[----:B------:R-:W2:Y:S05]  /*3fa0*/  LDSM.16.MT88.4 R12, [R221+0x100] ;  /* 0x00010000dd0c783b */ /* 0x000eaa0000004200 */
[----:B------:R-:W3:Y:S01]  /*3fb0*/  MUFU.EX2 R4, R4 ;  /* 0x0000000400047308 */ /* 0x000ee20000000800 */
[----:B-1----:R-:W-:-:S02]  /*3fc0*/  FFMA.FTZ R0, R69, c[0x0][0x2d0], -R2 ;  /* 0x0000b40045007a23 */ /* 0x002fc40000010802 */
[----:B------:R-:W-:-:S05]  /*3fd0*/  IMAD.MOV.U32 R69, RZ, RZ, R116 ;  /* 0x000000ffff457224 */ /* 0x000fca00078e0074 */
[----:B------:R1:W-:Y:S01]  /*3fe0*/  MUFU.EX2 R198, R0 ;  /* 0x0000000000c67308 */ /* 0x0003e20000000800 */
[----:B---3--:R-:W-:-:S07]  /*3ff0*/  F2FP.BF16.PACK_AB R11, R4, R119 ;  /* 0x00000077040b723e */ /* 0x008fce00000010ff */
[C---:B------:R-:W-:Y:S01]  /*4000*/  HMMA.16816.F32.BF16 R76, R8.reuse, R20, RZ ;  /* 0x00000014084c723c */ /* 0x040fe200000418ff */
[----:B-1----:R-:W-:Y:S02]  /*4010*/  FFMA.FTZ R0, R70, c[0x0][0x2d0], -R2 ;  /* 0x0000b40046007a23 */ /* 0x002fe40000010802 */
[----:B------:R-:W-:Y:S02]  /*4020*/  IMAD.MOV.U32 R70, RZ, RZ, R137 ;  /* 0x000000ffff467224 */ /* 0x000fe400078e0089 */
[----:B------:R1:W3:Y:S03]  /*4030*/  MUFU.EX2 R197, R0 ;  /* 0x0000000000c57308 */ /* 0x0002e60000000800 */
[C---:B------:R-:W-:Y:S01]  /*4040*/  HMMA.16816.F32.BF16 R64, R8.reuse, R22, RZ ;  /* 0x000000160840723c */ /* 0x040fe200000418ff */
[----:B------:R-:W4:Y:S07]  /*4050*/  LDSM.16.MT88.4 R20, [R217+0x4100] ;  /* 0x00410000d914783b */ /* 0x000f2e0000004200 */
[----:B------:R-:W-:Y:S01]  /*4060*/  HMMA.16816.F32.BF16 R60, R8, R16, RZ ;  /* 0x00000010083c723c */ /* 0x000fe200000418ff */
[----:B-1----:R-:W-:-:S02]  /*4070*/  FFMA.FTZ R0, R71, c[0x0][0x2d0], -R6 ;  /* 0x0000b40047007a23 */ /* 0x002fc40000010806 */
[----:B------:R-:W-:-:S05]  /*4080*/  IMAD.MOV.U32 R71, RZ, RZ, R139 ;  /* 0x000000ffff477224 */ /* 0x000fca00078e008b */
[C---:B------:R-:W-:Y:S01]  /*4090*/  HMMA.16816.F32.BF16 R56, R8.reuse, R18, RZ ;  /* 0x000000120838723c */ /* 0x040fe200000418ff */
[----:B------:R-:W1:Y:S01]  /*40a0*/  LDSM.16.MT88.4 R16, [R221+0x4100] ;  /* 0x00410000dd10783b */ /* 0x000e620000004200 */
[----:B------:R5:W-:Y:S06]  /*40b0*/  MUFU.EX2 R248, R0 ;  /* 0x0000000000f87308 */ /* 0x000bec0000000800 */
[C---:B--2---:R-:W-:Y:S08]  /*40c0*/  HMMA.16816.F32.BF16 R48, R8.reuse, R12, RZ ;  /* 0x0000000c0830723c */ /* 0x044ff000000418ff */
[----:B------:R-:W-:Y:S01]  /*40d0*/  HMMA.16816.F32.BF16 R44, R8, R14, RZ ;  /* 0x0000000e082c723c */ /* 0x000fe200000418ff */
[----:B------:R-:W2:Y:S01]  /*40e0*/  LDSM.16.MT88.4 R12, [R220+0x4100] ;  /* 0x00410000dc0c783b */ /* 0x000ea20000004200 */
[----:B-----5:R-:W-:-:S04]  /*40f0*/  FFMA.FTZ R0, R89, c[0x0][0x2d0], -R6 ;  /* 0x0000b40059007a23 */ /* 0x020fc80000010806 */
[----:B------:R5:W1:Y:S02]  /*4100*/  MUFU.EX2 R246, R0 ;  /* 0x0000000000f67308 */ /* 0x000a640000000800 */
[C---:B------:R-:W-:Y:S08]  /*4110*/  HMMA.16816.F32.BF16 R52, R8.reuse, R24, RZ ;  /* 0x000000180834723c */ /* 0x040ff000000418ff */
[----:B------:R-:W-:Y:S01]  /*4120*/  HMMA.16816.F32.BF16 R72, R8, R26, RZ ;  /* 0x0000001a0848723c */ /* 0x000fe200000418ff */
[----:B------:R-:W2:Y:S01]  /*4130*/  LDSM.16.MT88.4 R24, [R220+0x900] ;  /* 0x00090000dc18783b */ /* 0x000ea20000004200 */
[----:B-----5:R-:W-:-:S06]  /*4140*/  FFMA.FTZ R0, R88, c[0x0][0x2d0], -R6 ;  /* 0x0000b40058007a23 */ /* 0x020fcc0000010806 */
[C---:B------:R-:W-:Y:S01]  /*4150*/  HMMA.16816.F32.BF16 R104, R8.reuse, R40, RZ ;  /* 0x000000280868723c */ /* 0x040fe200000418ff */
[----:B------:R5:W-:Y:S07]  /*4160*/  MUFU.EX2 R243, R0 ;  /* 0x0000000000f37308 */ /* 0x000bee0000000800 */
[C---:B------:R-:W-:Y:S01]  /*4170*/  HMMA.16816.F32.BF16 R108, R8.reuse, R42, RZ ;  /* 0x0000002a086c723c */ /* 0x040fe200000418ff */
[----:B------:R-:W3:Y:S07]  /*4180*/  LDSM.16.MT88.4 R40, [R218+0x4900] ;  /* 0x00490000da28783b */ /* 0x000eee0000004200 */
[----:B----4-:R-:W-:Y:S01]  /*4190*/  HMMA.16816.F32.BF16 R80, R8, R20, RZ ;  /* 0x000000140850723c */ /* 0x010fe200000418ff */
[----:B-----5:R-:W-:-:S04]  /*41a0*/  FFMA.FTZ R0, R90, c[0x0][0x2d0], -R6 ;  /* 0x0000b4005a007a23 */ /* 0x020fc80000010806 */
[----:B------:R4:W5:Y:S03]  /*41b0*/  MUFU.EX2 R247, R0 ;  /* 0x0000000000f77308 */ /* 0x0009660000000800 */
[C---:B------:R-:W-:Y:S01]  /*41c0*/  HMMA.16816.F32.BF16 R84, R8.reuse, R22, RZ ;  /* 0x000000160854723c */ /* 0x040fe200000418ff */
[----:B------:R-:W3:Y:S07]  /*41d0*/  LDSM.16.MT88.4 R20, [R217+0x4900] ;  /* 0x00490000d914783b */ /* 0x000eee0000004200 */
[----:B-1----:R-:W-:Y:S01]  /*41e0*/  HMMA.16816.F32.BF16 R100, R8, R16, RZ ;  /* 0x000000100864723c */ /* 0x002fe200000418ff */
[----:B----4-:R-:W-:-:S07]  /*41f0*/  FFMA.FTZ R0, R91, c[0x0][0x2d0], -R2 ;  /* 0x0000b4005b007a23 */ /* 0x010fce0000010802 */
[C---:B------:R-:W-:Y:S01]  /*4200*/  HMMA.16816.F32.BF16 R96, R8.reuse, R18, RZ ;  /* 0x000000120860723c */ /* 0x040fe200000418ff */
[----:B------:R-:W1:Y:S01]  /*4210*/  LDSM.16.MT88.4 R16, [R221+0x4900] ;  /* 0x00490000dd10783b */ /* 0x000e620000004200 */
[----:B------:R4:W-:Y:S06]  /*4220*/  MUFU.EX2 R242, R0 ;  /* 0x0000000000f27308 */ /* 0x0009ec0000000800 */
[C---:B--2---:R-:W-:Y:S08]  /*4230*/  HMMA.16816.F32.BF16 R124, R8.reuse, R12, RZ ;  /* 0x0000000c087c723c */ /* 0x044ff000000418ff */
[----:B------:R-:W-:Y:S01]  /*4240*/  HMMA.16816.F32.BF16 R92, R8, R14, RZ ;  /* 0x0000000e085c723c */ /* 0x000fe200000418ff */
[----:B------:R-:W2:Y:S01]  /*4250*/  LDSM.16.MT88.4 R12, [R220+0x4900] ;  /* 0x00490000dc0c783b */ /* 0x000ea20000004200 */
[----:B----4-:R-:W-:-:S04]  /*4260*/  FFMA.FTZ R0, R112, c[0x0][0x2d0], -R2 ;  /* 0x0000b40070007a23 */ /* 0x010fc80000010802 */
[----:B------:R4:W1:Y:S01]  /*4270*/  MUFU.EX2 R241, R0 ;  /* 0x0000000000f17308 */ /* 0x0008620000000800 */
[----:B------:R-:W-:Y:S02]  /*4280*/  F2FP.BF16.PACK_AB R8, R202, R203 ;  /* 0x000000cbca08723e */ /* 0x000fe400000010ff */
[----:B------:R-:W-:Y:S02]  /*4290*/  F2FP.BF16.PACK_AB R10, R5, R117 ;  /* 0x00000075050a723e */ /* 0x000fe400000010ff */
[----:B------:R-:W-:Y:S02]  /*42a0*/  F2FP.BF16.PACK_AB R9, R118, R201 ;  /* 0x000000c97609723e */ /* 0x000fe400000010ff */
[----:B---3--:R-:W-:-:S07]  /*42b0*/  F2FP.BF16.PACK_AB R11, R197, R198 ;  /* 0x000000c6c50b723e */ /* 0x008fce00000010ff */
[----:B------:R-:W-:Y:S01]  /*42c0*/  HMMA.16816.F32.BF16 R152, R8, R36, R76 ;  /* 0x000000240898723c */ /* 0x000fe2000004184c */
[----:B----4-:R-:W-:-:S07]  /*42d0*/  FFMA.FTZ R0, R113, c[0x0][0x2d0], -R2 ;  /* 0x0000b40071007a23 */ /* 0x010fce0000010802 */
[C---:B------:R-:W-:Y:S01]  /*42e0*/  HMMA.16816.F32.BF16 R132, R8.reuse, R38, R64 ;  /* 0x000000260884723c */ /* 0x040fe20000041840 */
[----:B------:R-:W3:Y:S07]  /*42f0*/  LDSM.16.MT88.4 R36, [R217+0x1100] ;  /* 0x00110000d924783b */ /* 0x000eee0000004200 */
[C---:B------:R-:W-:Y:S08]  /*4300*/  HMMA.16816.F32.BF16 R120, R8.reuse, R32, R60 ;  /* 0x000000200878723c */ /* 0x040ff0000004183c */
[C---:B------:R-:W-:Y:S08]  /*4310*/  HMMA.16816.F32.BF16 R60, R8.reuse, R28, R48 ;  /* 0x0000001c083c723c */ /* 0x040ff00000041830 */
[C---:B------:R-:W-:Y:S07]  /*4320*/  HMMA.16816.F32.BF16 R48, R8.reuse, R24, R52 ;  /* 0x000000180830723c */ /* 0x040fee0000041834 */
[----:B------:R-:W-:Y:S01]  /*4330*/  IMAD.MOV.U32 R55, RZ, RZ, R136 ;  /* 0x000000ffff377224 */ /* 0x000fe200078e0088 */
[----:B------:R-:W-:Y:S01]  /*4340*/  HMMA.16816.F32.BF16 R64, R8, R34, R56 ;  /* 0x000000220840723c */ /* 0x000fe20000041838 */
[----:B------:R-:W-:Y:S01]  /*4350*/  IMAD.MOV.U32 R54, RZ, RZ, R119 ;  /* 0x000000ffff367224 */ /* 0x000fe200078e0077 */
[----:B------:R-:W-:Y:S01]  /*4360*/  LDSM.16.MT88.4 R32, [R218+0x1100] ;  /* 0x00110000da20783b */ /* 0x000fe20000004200 */
[----:B------:R-:W-:-:S02]  /*4370*/  IMAD.MOV.U32 R53, RZ, RZ, R118 ;  /* 0x000000ffff357224 */ /* 0x000fc400078e0076 */
[----:B------:R-:W-:-:S03]  /*4380*/  IMAD.MOV.U32 R52, RZ, RZ, R117 ;  /* 0x000000ffff347224 */ /* 0x000fc600078e0075 */
[C---:B------:R-:W-:Y:S07]  /*4390*/  HMMA.16816.F32.BF16 R136, R8.reuse, R40, R104 ;  /* 0x000000280888723c */ /* 0x040fee0000041868 */
[----:B------:R-:W-:Y:S01]  /*43a0*/  IMAD.MOV.U32 R105, RZ, RZ, R240 ;  /* 0x000000ffff697224 */ /* 0x000fe200078e00f0 */
[----:B------:R-:W-:Y:S01]  /*43b0*/  HMMA.16816.F32.BF16 R56, R8, R26, R72 ;  /* 0x0000001a0838723c */ /* 0x000fe20000041848 */
[----:B------:R4:W-:Y:S01]  /*43c0*/  MUFU.EX2 R240, R0 ;  /* 0x0000000000f07308 */ /* 0x0009e20000000800 */
[----:B------:R-:W-:Y:S01]  /*43d0*/  IMAD.MOV.U32 R106, RZ, RZ, R239 ;  /* 0x000000ffff6a7224 */ /* 0x000fe200078e00ef */
[----:B------:R-:W-:Y:S01]  /*43e0*/  LDSM.16.MT88.4 R24, [R221+0x1100] ;  /* 0x00110000dd18783b */ /* 0x000fe20000004200 */
[----:B------:R-:W-:-:S04]  /*43f0*/  IMAD.MOV.U32 R107, RZ, RZ, R115 ;  /* 0x000000ffff6b7224 */ /* 0x000fc800078e0073 */
[C---:B------:R-:W-:Y:S01]  /*4400*/  HMMA.16816.F32.BF16 R44, R8.reuse, R30, R44 ;  /* 0x0000001e082c723c */ /* 0x040fe2000004182c */
[----:B------:R-:W2:Y:S07]  /*4410*/  LDSM.16.MT88.4 R28, [R220+0x1100] ;  /* 0x00110000dc1c783b */ /* 0x000eae0000004200 */
[----:B------:R-:W-:Y:S01]  /*4420*/  HMMA.16816.F32.BF16 R76, R8, R20, R80 ;  /* 0x00000014084c723c */ /* 0x000fe20000041850 */
[----:B----4-:R-:W-:-:S04]  /*4430*/  FFMA.FTZ R0, R114, c[0x0][0x2d0], -R2 ;  /* 0x0000b40072007a23 */ /* 0x010fc80000010802 */
[----:B------:R4:W1:Y:S03]  /*4440*/  MUFU.EX2 R239, R0 ;  /* 0x0000000000ef7308 */ /* 0x0008660000000800 */
[C---:B------:R-:W-:Y:S01]  /*4450*/  HMMA.16816.F32.BF16 R116, R8.reuse, R22, R84 ;  /* 0x000000160874723c */ /* 0x040fe20000041854 */
[----:B------:R-:W3:Y:S07]  /*4460*/  LDSM.16.MT88.4 R20, [R217+0x5100] ;  /* 0x00510000d914783b */ /* 0x000eee0000004200 */
[----:B------:R-:W-:Y:S01]  /*4470*/  HMMA.16816.F32.BF16 R128, R8, R42, R108 ;  /* 0x0000002a0880723c */ /* 0x000fe2000004186c */
[----:B----4-:R-:W-:-:S02]  /*4480*/  FFMA.FTZ R0, R149, c[0x0][0x2d0], -R6 ;  /* 0x0000b40095007a23 */ /* 0x010fc40000010806 */
[----:B------:R-:W-:-:S05]  /*4490*/  IMAD.MOV.U32 R149, RZ, RZ, R199 ;  /* 0x000000ffff957224 */ /* 0x000fca00078e00c7 */
[C---:B-1----:R-:W-:Y:S08]  /*44a0*/  HMMA.16816.F32.BF16 R112, R8.reuse, R16, R100 ;  /* 0x000000100870723c */ /* 0x042ff00000041864 */
[C---:B------:R-:W-:Y:S01]  /*44b0*/  HMMA.16816.F32.BF16 R84, R8.reuse, R18, R96 ;  /* 0x000000120854723c */ /* 0x040fe20000041860 */
[----:B------:R-:W1:Y:S07]  /*44c0*/  LDSM.16.MT88.4 R16, [R221+0x5100] ;  /* 0x00510000dd10783b */ /* 0x000e6e0000004200 */
[C---:B--2---:R-:W-:Y:S07]  /*44d0*/  HMMA.16816.F32.BF16 R80, R8.reuse, R12, R124 ;  /* 0x0000000c0850723c */ /* 0x044fee000004187c */
[----:B------:R-:W-:Y:S01]  /*44e0*/  IMAD.MOV.U32 R127, RZ, RZ, R52 ;  /* 0x000000ffff7f7224 */ /* 0x000fe200078e0034 */
[----:B------:R-:W-:Y:S01]  /*44f0*/  HMMA.16816.F32.BF16 R72, R8, R14, R92 ;  /* 0x0000000e0848723c */ /* 0x000fe2000004185c */
[----:B------:R-:W-:Y:S01]  /*4500*/  LDSM.16.MT88.4 R12, [R220+0x5100] ;  /* 0x00510000dc0c783b */ /* 0x000fe20000004200 */
[----:B------:R-:W-:-:S02]  /*4510*/  IMAD.MOV.U32 R126, RZ, RZ, R55 ;  /* 0x000000ffff7e7224 */ /* 0x000fc400078e0037 */
[----:B------:R-:W-:Y:S02]  /*4520*/  IMAD.MOV.U32 R124, RZ, RZ, R106 ;  /* 0x000000ffff7c7224 */ /* 0x000fe400078e006a */
[----:B------:R-:W-:Y:S01]  /*4530*/  IMAD.MOV.U32 R125, RZ, RZ, R107 ;  /* 0x000000ffff7d7224 */ /* 0x000fe200078e006b */
[----:B------:R-:W-:Y:S02]  /*4540*/  F2FP.BF16.PACK_AB R8, R246, R248 ;  /* 0x000000f8f608723e */ /* 0x000fe400000010ff */
[----:B-----5:R-:W-:Y:S02]  /*4550*/  F2FP.BF16.PACK_AB R10, R247, R243 ;  /* 0x000000f3f70a723e */ /* 0x020fe400000010ff */
[----:B------:R-:W-:Y:S02]  /*4560*/  F2FP.BF16.PACK_AB R9, R241, R242 ;  /* 0x000000f2f109723e */ /* 0x000fe400000010ff */
[----:B------:R-:W-:-:S07]  /*4570*/  F2FP.BF16.PACK_AB R11, R239, R240 ;  /* 0x000000f0ef0b723e */ /* 0x000fce00000010ff */
[C---:B---3--:R-:W-:Y:S07]  /*4580*/  HMMA.16816.F32.BF16 R96, R8.reuse, R38, R132 ;  /* 0x000000260860723c */ /* 0x048fee0000041884 */
[----:B------:R-:W-:Y:S01]  /*4590*/  IMAD.MOV.U32 R134, RZ, RZ, R203 ;  /* 0x000000ffff867224 */ /* 0x000fe200078e00cb */
[----:B------:R-:W-:Y:S01]  /*45a0*/  HMMA.16816.F32.BF16 R88, R8, R36, R152 ;  /* 0x000000240858723c */ /* 0x000fe20000041898 */
[----:B------:R2:W-:Y:S01]  /*45b0*/  MUFU.EX2 R203, R0 ;  /* 0x0000000000cb7308 */ /* 0x0005e20000000800 */
[----:B------:R-:W-:Y:S01]  /*45c0*/  IMAD.MOV.U32 R132, RZ, RZ, R201 ;  /* 0x000000ffff847224 */ /* 0x000fe200078e00c9 */
[----:B------:R-:W3:Y:S01]  /*45d0*/  LDSM.16.MT88.4 R36, [R218+0x5100] ;  /* 0x00510000da24783b */ /* 0x000ee20000004200 */
[----:B------:R-:W-:-:S02]  /*45e0*/  IMAD.MOV.U32 R133, RZ, RZ, R202 ;  /* 0x000000ffff857224 */ /* 0x000fc400078e00ca */
[----:B------:R-:W-:Y:S02]  /*45f0*/  IMAD.MOV.U32 R135, RZ, RZ, R4 ;  /* 0x000000ffff877224 */ /* 0x000fe400078e0004 */
[----:B------:R-:W-:Y:S01]  /*4600*/  IMAD.MOV.U32 R152, RZ, RZ, R71 ;  /* 0x000000ffff987224 */ /* 0x000fe200078e0047 */
[C---:B------:R-:W-:Y:S01]  /*4610*/  HMMA.16816.F32.BF16 R40, R8.reuse, R30, R56 ;  /* 0x0000001e0828723c */ /* 0x040fe20000041838 */
[----:B------:R-:W-:Y:S02]  /*4620*/  IMAD.MOV.U32 R71, RZ, RZ, R200 ;  /* 0x000000ffff477224 */ /* 0x000fe400078e00c8 */
[----:B------:R-:W-:Y:S02]  /*4630*/  IMAD.MOV.U32 R154, RZ, RZ, R53 ;  /* 0x000000ffff9a7224 */ /* 0x000fe400078e0035 */
[----:B------:R-:W-:Y:S02]  /*4640*/  IMAD.MOV.U32 R153, RZ, RZ, R54 ;  /* 0x000000ffff997224 */ /* 0x000fe400078e0036 */
[----:B------:R-:W-:Y:S01]  /*4650*/  IMAD.MOV.U32 R155, RZ, RZ, R105 ;  /* 0x000000ffff9b7224 */ /* 0x000fe200078e0069 */
[----:B------:R-:W-:Y:S01]  /*4660*/  HMMA.16816.F32.BF16 R52, R8, R26, R44 ;  /* 0x0000001a0834723c */ /* 0x000fe2000004182c */
[----:B--2---:R-:W-:-:S02]  /*4670*/  FFMA.FTZ R0, R151, c[0x0][0x2d0], -R6 ;  /* 0x0000b40097007a23 */ /* 0x004fc40000010806 */
[----:B------:R-:W-:Y:S02]  /*4680*/  IMAD.MOV.U32 R151, RZ, RZ, R198 ;  /* 0x000000ffff977224 */ /* 0x000fe400078e00c6 */
[----:B------:R2:W4:Y:S03]  /*4690*/  MUFU.EX2 R201, R0 ;  /* 0x0000000000c97308 */ /* 0x0005260000000800 */
[C---:B------:R-:W-:Y:S01]  /*46a0*/  HMMA.16816.F32.BF16 R44, R8.reuse, R28, R48 ;  /* 0x0000001c082c723c */ /* 0x040fe20000041830 */
[----:B------:R-:W5:Y:S06]  /*46b0*/  LDSM.16.MT88.4 R28, [R217+0x1900] ;  /* 0x00190000d91c783b */ /* 0x000f6c0000004200 */
[----:B------:R-:W-:Y:S01]  /*46c0*/  IMAD.MOV.U32 R51, RZ, RZ, R197 ;  /* 0x000000ffff337224 */ /* 0x000fe200078e00c5 */
[----:B------:R-:W-:Y:S01]  /*46d0*/  HMMA.16816.F32.BF16 R60, R8, R24, R60 ;  /* 0x00000018083c723c */ /* 0x000fe2000004183c */
[----:B------:R-:W3:Y:S01]  /*46e0*/  LDSM.16.MT88.4 R24, [R218+0x1900] ;  /* 0x00190000da18783b */ /* 0x000ee20000004200 */
[----:B--2---:R-:W-:-:S06]  /*46f0*/  FFMA.FTZ R0, R150, c[0x0][0x2d0], -R6 ;  /* 0x0000b40096007a23 */ /* 0x004fcc0000010806 */
[C---:B------:R-:W-:Y:S01]  /*4700*/  HMMA.16816.F32.BF16 R104, R8.reuse, R32, R120 ;  /* 0x000000200868723c */ /* 0x040fe20000041878 */
[----:B------:R2:W-:Y:S07]  /*4710*/  MUFU.EX2 R200, R0 ;  /* 0x0000000000c87308 */ /* 0x0005ee0000000800 */
[C---:B------:R-:W-:Y:S01]  /*4720*/  HMMA.16816.F32.BF16 R92, R8.reuse, R34, R64 ;  /* 0x00000022085c723c */ /* 0x040fe20000041840 */
[----:B------:R-:W-:Y:S07]  /*4730*/  LDSM.16.MT88.4 R32, [R220+0x1900] ;  /* 0x00190000dc20783b */ /* 0x000fee0000004200 */
[----:B------:R-:W-:Y:S01]  /*4740*/  HMMA.16816.F32.BF16 R100, R8, R20, R76 ;  /* 0x000000140864723c */ /* 0x000fe2000004184c */
[----:B--2---:R-:W-:-:S04]  /*4750*/  FFMA.FTZ R0, R156, c[0x0][0x2d0], -R6 ;  /* 0x0000b4009c007a23 */ /* 0x004fc80000010806 */
[----:B------:R2:W2:Y:S03]  /*4760*/  MUFU.EX2 R202, R0 ;  /* 0x0000000000ca7308 */ /* 0x0004a60000000800 */
[C---:B------:R-:W-:Y:S01]  /*4770*/  HMMA.16816.F32.BF16 R108, R8.reuse, R22, R116 ;  /* 0x00000016086c723c */ /* 0x040fe20000041874 */
[----:B------:R-:W4:Y:S07]  /*4780*/  LDSM.16.MT88.4 R20, [R221+0x1900] ;  /* 0x00190000dd14783b */ /* 0x000f2e0000004200 */
[----:B-1----:R-:W-:Y:S01]  /*4790*/  HMMA.16816.F32.BF16 R120, R8, R16, R112 ;  /* 0x000000100878723c */ /* 0x002fe20000041870 */
[----:B--2---:R-:W-:-:S07]  /*47a0*/  FFMA.FTZ R0, R158, c[0x0][0x2d0], -R2 ;  /* 0x0000b4009e007a23 */ /* 0x004fce0000010802 */
[C---:B---3--:R-:W-:Y:S01]  /*47b0*/  HMMA.16816.F32.BF16 R136, R8.reuse, R36, R136 ;  /* 0x000000240888723c */ /* 0x048fe20000041888 */
[----:B------:R1:W-:Y:S07]  /*47c0*/  MUFU.EX2 R199, R0 ;  /* 0x0000000000c77308 */ /* 0x0003ee0000000800 */
[C---:B------:R-:W-:Y:S08]  /*47d0*/  HMMA.16816.F32.BF16 R128, R8.reuse, R38, R128 ;  /* 0x000000260880723c */ /* 0x040ff00000041880 */
[C---:B------:R-:W-:Y:S01]  /*47e0*/  HMMA.16816.F32.BF16 R116, R8.reuse, R18, R84 ;  /* 0x000000120874723c */ /* 0x040fe20000041854 */
[--C-:B-1----:R-:W-:Y:S01]  /*47f0*/  FFMA.FTZ R0, R157, c[0x0][0x2d0], -R2.reuse ;  /* 0x0000b4009d007a23 */ /* 0x102fe20000010802 */
[----:B------:R-:W-:Y:S03]  /*4800*/  LDSM.16.MT88.4 R16, [R217+0x2100] ;  /* 0x00210000d910783b */ /* 0x000fe60000004200 */
[----:B------:R1:W2:Y:S03]  /*4810*/  MUFU.EX2 R198, R0 ;  /* 0x0000000000c67308 */ /* 0x0002a60000000800 */
[C---:B------:R-:W-:Y:S08]  /*4820*/  HMMA.16816.F32.BF16 R112, R8.reuse, R12, R80 ;  /* 0x0000000c0870723c */ /* 0x040ff00000041850 */
[----:B------:R-:W-:Y:S01]  /*4830*/  HMMA.16816.F32.BF16 R72, R8, R14, R72 ;  /* 0x0000000e0848723c */ /* 0x000fe20000041848 */
[----:B------:R-:W3:Y:S01]  /*4840*/  LDSM.16.MT88.4 R12, [R217+0x5900] ;  /* 0x00590000d90c783b */ /* 0x000ee20000004200 */
[----:B-1----:R-:W-:-:S05]  /*4850*/  FFMA.FTZ R0, R159, c[0x0][0x2d0], -R2 ;  /* 0x0000b4009f007a23 */ /* 0x002fca0000010802 */
[----:B----4-:R-:W-:Y:S01]  /*4860*/  F2FP.BF16.PACK_AB R8, R201, R203 ;  /* 0x000000cbc908723e */ /* 0x010fe200000010ff */
[----:B------:R1:W-:Y:S01]  /*4870*/  MUFU.EX2 R4, R0 ;  /* 0x0000000000047308 */ /* 0x0003e20000000800 */
[----:B------:R-:W-:Y:S02]  /*4880*/  F2FP.BF16.PACK_AB R10, R202, R200 ;  /* 0x000000c8ca0a723e */ /* 0x000fe400000010ff */
[----:B--2---:R-:W-:Y:S01]  /*4890*/  F2FP.BF16.PACK_AB R9, R198, R199 ;  /* 0x000000c7c609723e */ /* 0x004fe200000010ff */
[----:B-1----:R-:W-:-:S04]  /*48a0*/  FFMA.FTZ R0, R160, c[0x0][0x2d0], -R2 ;  /* 0x0000b400a0007a23 */ /* 0x002fc80000010802 */
[----:B------:R-:W1:Y:S02]  /*48b0*/  MUFU.EX2 R197, R0 ;  /* 0x0000000000c57308 */ /* 0x000e640000000800 */
[----:B-1----:R-:W-:Y:S01]  /*48c0*/  F2FP.BF16.PACK_AB R11, R197, R4 ;  /* 0x00000004c50b723e */ /* 0x002fe200000010ff */
[----:B------:R-:W-:Y:S02]  /*48d0*/  FFMA.FTZ R0, R162, c[0x0][0x2d0], -R6 ;  /* 0x0000b400a2007a23 */ /* 0x000fe40000010806 */
[----:B------:R-:W-:-:S03]  /*48e0*/  IMAD.MOV.U32 R162, RZ, RZ, R51 ;  /* 0x000000ffffa27224 */ /* 0x000fc600078e0033 */
[----:B------:R1:W-:Y:S01]  /*48f0*/  MUFU.EX2 R160, R0 ;  /* 0x0000000000a07308 */ /* 0x0003e20000000800 */
[C---:B-----5:R-:W-:Y:S08]  /*4900*/  HMMA.16816.F32.BF16 R80, R8.reuse, R28, R88 ;  /* 0x0000001c0850723c */ /* 0x060ff00000041858 */
[----:B------:R-:W-:Y:S01]  /*4910*/  HMMA.16816.F32.BF16 R76, R8, R30, R96 ;  /* 0x0000001e084c723c */ /* 0x000fe20000041860 */
[----:B------:R-:W2:Y:S01]  /*4920*/  LDSM.16.MT88.4 R28, [R218+0x5900] ;  /* 0x00590000da1c783b */ /* 0x000ea20000004200 */
[----:B-1----:R-:W-:-:S06]  /*4930*/  FFMA.FTZ R0, R163, c[0x0][0x2d0], -R6 ;  /* 0x0000b400a3007a23 */ /* 0x002fcc0000010806 */
[C---:B------:R-:W-:Y:S01]  /*4940*/  HMMA.16816.F32.BF16 R64, R8.reuse, R24, R104 ;  /* 0x000000180840723c */ /* 0x040fe20000041868 */
[----:B------:R-:W-:Y:S01]  /*4950*/  IMAD.MOV.U32 R163, RZ, RZ, R151 ;  /* 0x000000ffffa37224 */ /* 0x000fe200078e0097 */
[----:B------:R1:W4:Y:S06]  /*4960*/  MUFU.EX2 R159, R0 ;  /* 0x00000000009f7308 */ /* 0x00032c0000000800 */
[C---:B------:R-:W-:Y:S01]  /*4970*/  HMMA.16816.F32.BF16 R56, R8.reuse, R26, R92 ;  /* 0x0000001a0838723c */ /* 0x040fe2000004185c */
[----:B------:R-:W5:Y:S07]  /*4980*/  LDSM.16.MT88.4 R24, [R221+0x5900] ;  /* 0x00590000dd18783b */ /* 0x000f6e0000004200 */
[----:B------:R-:W-:Y:S01]  /*4990*/  HMMA.16816.F32.BF16 R60, R8, R20, R60 ;  /* 0x00000014083c723c */ /* 0x000fe2000004183c */
[----:B-1----:R-:W-:-:S02]  /*49a0*/  FFMA.FTZ R0, R161, c[0x0][0x2d0], -R6 ;  /* 0x0000b400a1007a23 */ /* 0x002fc40000010806 */
[----:B------:R-:W-:Y:S02]  /*49b0*/  IMAD.MOV.U32 R161, RZ, RZ, R149 ;  /* 0x000000ffffa17224 */ /* 0x000fe400078e0095 */
[----:B------:R1:W-:Y:S01]  /*49c0*/  MUFU.EX2 R157, R0 ;  /* 0x00000000009d7308 */ /* 0x0003e20000000800 */
[----:B------:R-:W-:Y:S02]  /*49d0*/  IMAD.MOV.U32 R149, RZ, RZ, R132 ;  /* 0x000000ffff957224 */ /* 0x000fe400078e0084 */
[----:B------:R-:W-:Y:S01]  /*49e0*/  HMMA.16816.F32.BF16 R52, R8, R22, R52 ;  /* 0x000000160834723c */ /* 0x000fe20000041834 */
[----:B------:R-:W4:Y:S01]  /*49f0*/  LDSM.16.MT88.4 R20, [R220+0x5900] ;  /* 0x00590000dc14783b */ /* 0x000f220000004200 */
[----:B------:R-:W-:Y:S02]  /*4a00*/  IMAD.MOV.U32 R132, RZ, RZ, R133 ;  /* 0x000000ffff847224 */ /* 0x000fe400078e0085 */
[----:B------:R-:W-:Y:S02]  /*4a10*/  IMAD.MOV.U32 R133, RZ, RZ, R134 ;  /* 0x000000ffff857224 */ /* 0x000fe400078e0086 */
[----:B------:R-:W-:-:S02]  /*4a20*/  IMAD.MOV.U32 R134, RZ, RZ, R135 ;  /* 0x000000ffff867224 */ /* 0x000fc400078e0087 */
[C---:B------:R-:W-:Y:S01]  /*4a30*/  HMMA.16816.F32.BF16 R48, R8.reuse, R32, R44 ;  /* 0x000000200830723c */ /* 0x040fe2000004182c */
[----:B------:R-:W-:Y:S02]  /*4a40*/  IMAD.MOV.U32 R135, RZ, RZ, R152 ;  /* 0x000000ffff877224 */ /* 0x000fe400078e0098 */
[----:B------:R-:W-:Y:S02]  /*4a50*/  IMAD.MOV.U32 R152, RZ, RZ, R153 ;  /* 0x000000ffff987224 */ /* 0x000fe400078e0099 */
[----:B------:R-:W-:Y:S02]  /*4a60*/  IMAD.MOV.U32 R153, RZ, RZ, R154 ;  /* 0x000000ffff997224 */ /* 0x000fe400078e009a */
[----:B-1----:R-:W-:Y:S01]  /*4a70*/  FFMA.FTZ R0, R164, c[0x0][0x2d0], -R6 ;  /* 0x0000b400a4007a23 */ /* 0x002fe20000010806 */
[----:B------:R-:W-:Y:S01]  /*4a80*/  HMMA.16816.F32.BF16 R36, R8, R34, R40 ;  /* 0x000000220824723c */ /* 0x000fe20000041828 */
[----:B------:R-:W-:Y:S01]  /*4a90*/  IMAD.MOV.U32 R154, RZ, RZ, R155 ;  /* 0x000000ffff9a7224 */ /* 0x000fe200078e009b */
[----:B------:R-:W-:Y:S01]  /*4aa0*/  LDSM.16.MT88.4 R32, [R221+0x2100] ;  /* 0x00210000dd20783b */ /* 0x000fe20000004200 */
[----:B------:R1:W1:Y:S01]  /*4ab0*/  MUFU.EX2 R158, R0 ;  /* 0x00000000009e7308 */ /* 0x0002620000000800 */
[----:B------:R-:W-:-:S04]  /*4ac0*/  IMAD.MOV.U32 R164, RZ, RZ, R127 ;  /* 0x000000ffffa47224 */ /* 0x000fc800078e007f */
[C---:B---3--:R-:W-:Y:S08]  /*4ad0*/  HMMA.16816.F32.BF16 R44, R8.reuse, R12, R100 ;  /* 0x0000000c082c723c */ /* 0x048ff00000041864 */
[----:B------:R-:W-:Y:S01]  /*4ae0*/  HMMA.16816.F32.BF16 R40, R8, R14, R108 ;  /* 0x0000000e0828723c */ /* 0x000fe2000004186c */
[----:B------:R-:W3:Y:S01]  /*4af0*/  LDSM.16.MT88.4 R12, [R218+0x2100] ;  /* 0x00210000da0c783b */ /* 0x000ee20000004200 */
[----:B-1----:R-:W-:-:S02]  /*4b00*/  FFMA.FTZ R0, R165, c[0x0][0x2d0], -R2 ;  /* 0x0000b400a5007a23 */ /* 0x002fc40000010802 */
[----:B------:R-:W-:Y:S02]  /*4b10*/  IMAD.MOV.U32 R165, RZ, RZ, R153 ;  /* 0x000000ffffa57224 */ /* 0x000fe400078e0099 */
[----:B------:R1:W-:Y:S02]  /*4b20*/  MUFU.EX2 R156, R0 ;  /* 0x00000000009c7308 */ /* 0x0003e40000000800 */
[C---:B--2---:R-:W-:Y:S07]  /*4b30*/  HMMA.16816.F32.BF16 R84, R8.reuse, R28, R136 ;  /* 0x0000001c0854723c */ /* 0x044fee0000041888 */
[----:B------:R-:W-:Y:S01]  /*4b40*/  IMAD.MOV.U32 R136, RZ, RZ, R135 ;  /* 0x000000ffff887224 */ /* 0x000fe200078e0087 */
[----:B------:R-:W-:Y:S01]  /*4b50*/  HMMA.16816.F32.BF16 R104, R8, R30, R128 ;  /* 0x0000001e0868723c */ /* 0x000fe20000041880 */
[----:B------:R-:W2:Y:S01]  /*4b60*/  LDSM.16.MT88.4 R28, [R220+0x2100] ;  /* 0x00210000dc1c783b */ /* 0x000ea20000004200 */
[----:B------:R-:W-:-:S02]  /*4b70*/  IMAD.MOV.U32 R137, RZ, RZ, R134 ;  /* 0x000000ffff897224 */ /* 0x000fc400078e0086 */
[----:B------:R-:W-:Y:S02]  /*4b80*/  IMAD.MOV.U32 R138, RZ, RZ, R133 ;  /* 0x000000ffff8a7224 */ /* 0x000fe400078e0085 */
[----:B------:R-:W-:Y:S02]  /*4b90*/  IMAD.MOV.U32 R139, RZ, RZ, R149 ;  /* 0x000000ffff8b7224 */ /* 0x000fe400078e0095 */
[----:B-1----:R-:W-:Y:S01]  /*4ba0*/  FFMA.FTZ R0, R167, c[0x0][0x2d0], -R2 ;  /* 0x0000b400a7007a23 */ /* 0x002fe20000010802 */
[----:B-----5:R-:W-:Y:S01]  /*4bb0*/  HMMA.16816.F32.BF16 R120, R8, R24, R120 ;  /* 0x000000180878723c */ /* 0x020fe20000041878 */
[----:B------:R-:W-:Y:S02]  /*4bc0*/  IMAD.MOV.U32 R129, RZ, RZ, R126 ;  /* 0x000000ffff817224 */ /* 0x000fe400078e007e */
[----:B------:R1:W5:Y:S01]  /*4bd0*/  MUFU.EX2 R155, R0 ;  /* 0x00000000009b7308 */ /* 0x0003620000000800 */
[----:B------:R-:W-:Y:S02]  /*4be0*/  IMAD.MOV.U32 R130, RZ, RZ, R125 ;  /* 0x000000ffff827224 */ /* 0x000fe400078e007d */
[----:B------:R-:W-:-:S02]  /*4bf0*/  IMAD.MOV.U32 R131, RZ, RZ, R124 ;  /* 0x000000ffff837224 */ /* 0x000fc400078e007c */
[----:B------:R-:W-:Y:S01]  /*4c00*/  HMMA.16816.F32.BF16 R116, R8, R26, R116 ;  /* 0x0000001a0874723c */ /* 0x000fe20000041874 */
[----:B------:R-:W2:Y:S01]  /*4c10*/  LDSM.16.MT88.4 R24, [R217+0x6100] ;  /* 0x00610000d918783b */ /* 0x000ea20000004200 */
[----:B------:R-:W-:Y:S02]  /*4c20*/  IMAD.MOV.U32 R167, RZ, RZ, R132 ;  /* 0x000000ffffa77224 */ /* 0x000fe400078e0084 */
[----:B------:R-:W-:-:S04]  /*4c30*/  IMAD.MOV.U32 R128, RZ, RZ, R71 ;  /* 0x000000ffff807224 */ /* 0x000fc800078e0047 */
[C---:B----4-:R-:W-:Y:S01]  /*4c40*/  HMMA.16816.F32.BF16 R112, R8.reuse, R20, R112 ;  /* 0x000000140870723c */ /* 0x050fe20000041870 */
[----:B-1----:R-:W-:Y:S02]  /*4c50*/  FFMA.FTZ R0, R168, c[0x0][0x2d0], -R2 ;  /* 0x0000b400a8007a23 */ /* 0x002fe40000010802 */
[----:B------:R-:W-:Y:S02]  /*4c60*/  IMAD.MOV.U32 R168, RZ, RZ, R152 ;  /* 0x000000ffffa87224 */ /* 0x000fe400078e0098 */
[----:B------:R1:W-:Y:S03]  /*4c70*/  MUFU.EX2 R127, R0 ;  /* 0x00000000007f7308 */ /* 0x0003e60000000800 */
[----:B------:R-:W-:Y:S01]  /*4c80*/  HMMA.16816.F32.BF16 R96, R8, R22, R72 ;  /* 0x000000160860723c */ /* 0x000fe20000041848 */
[----:B------:R-:W4:Y:S06]  /*4c90*/  LDSM.16.MT88.4 R20, [R218+0x6100] ;  /* 0x00610000da14783b */ /* 0x000f2c0000004200 */
[----:B------:R-:W-:-:S02]  /*4ca0*/  F2FP.BF16.PACK_AB R8, R159, R160 ;  /* 0x000000a09f08723e */ /* 0x000fc400000010ff */
[----:B------:R-:W-:Y:S02]  /*4cb0*/  F2FP.BF16.PACK_AB R10, R158, R157 ;  /* 0x0000009d9e0a723e */ /* 0x000fe400000010ff */
[----:B-----5:R-:W-:Y:S01]  /*4cc0*/  F2FP.BF16.PACK_AB R9, R155, R156 ;  /* 0x0000009c9b09723e */ /* 0x020fe200000010ff */
[----:B-1----:R-:W-:Y:S02]  /*4cd0*/  FFMA.FTZ R0, R166, c[0x0][0x2d0], -R2 ;  /* 0x0000b400a6007a23 */ /* 0x002fe40000010802 */
[----:B------:R-:W-:Y:S02]  /*4ce0*/  IMAD.MOV.U32 R166, RZ, RZ, R154 ;  /* 0x000000ffffa67224 */ /* 0x000fe400078e009a */
[----:B------:R1:W5:Y:S02]  /*4cf0*/  MUFU.EX2 R126, R0 ;  /* 0x00000000007e7308 */ /* 0x0003640000000800 */
[----:B-1----:R-:W-:Y:S01]  /*4d00*/  FFMA.FTZ R0, R169, c[0x0][0x2d0], -R6 ;  /* 0x0000b400a9007a23 */ /* 0x002fe20000010806 */
[----:B-----5:R-:W-:Y:S01]  /*4d10*/  F2FP.BF16.PACK_AB R11, R126, R127 ;  /* 0x0000007f7e0b723e */ /* 0x020fe200000010ff */
[----:B------:R-:W-:-:S04]  /*4d20*/  IMAD.MOV.U32 R169, RZ, RZ, R70 ;  /* 0x000000ffffa97224 */ /* 0x000fc800078e0046 */
[----:B------:R1:W-:Y:S02]  /*4d30*/  MUFU.EX2 R125, R0 ;  /* 0x00000000007d7308 */ /* 0x0003e40000000800 */
[C---:B------:R-:W-:Y:S08]  /*4d40*/  HMMA.16816.F32.BF16 R100, R8.reuse, R16, R80 ;  /* 0x000000100864723c */ /* 0x040ff00000041850 */
[----:B------:R-:W-:Y:S01]  /*4d50*/  HMMA.16816.F32.BF16 R92, R8, R18, R76 ;  /* 0x00000012085c723c */ /* 0x000fe2000004184c */
[----:B------:R-:W5:Y:S01]  /*4d60*/  LDSM.16.MT88.4 R16, [R221+0x6100] ;  /* 0x00610000dd10783b */ /* 0x000f620000004200 */
[----:B-1----:R-:W-:-:S02]  /*4d70*/  FFMA.FTZ R0, R171, c[0x0][0x2d0], -R6 ;  /* 0x0000b400ab007a23 */ /* 0x002fc40000010806 */
[----:B------:R-:W-:Y:S02]  /*4d80*/  IMAD.MOV.U32 R171, RZ, RZ, R69 ;  /* 0x000000ffffab7224 */ /* 0x000fe400078e0045 */
[----:B------:R1:W1:Y:S02]  /*4d90*/  MUFU.EX2 R154, R0 ;  /* 0x00000000009a7308 */ /* 0x0002640000000800 */
[C---:B---3--:R-:W-:Y:S08]  /*4da0*/  HMMA.16816.F32.BF16 R88, R8.reuse, R12, R64 ;  /* 0x0000000c0858723c */ /* 0x048ff00000041840 */
[----:B------:R-:W-:Y:S01]  /*4db0*/  HMMA.16816.F32.BF16 R80, R8, R14, R56 ;  /* 0x0000000e0850723c */ /* 0x000fe20000041838 */
[----:B------:R-:W3:Y:S01]  /*4dc0*/  LDSM.16.MT88.4 R12, [R220+0x6100] ;  /* 0x00610000dc0c783b */ /* 0x000ee20000004200 */
[----:B-1----:R-:W-:-:S06]  /*4dd0*/  FFMA.FTZ R0, R170, c[0x0][0x2d0], -R6 ;  /* 0x0000b400aa007a23 */ /* 0x002fcc0000010806 */
[----:B------:R-:W-:Y:S01]  /*4de0*/  HMMA.16816.F32.BF16 R76, R8, R32, R60 ;  /* 0x00000020084c723c */ /* 0x000fe2000004183c */
[----:B------:R-:W-:Y:S01]  /*4df0*/  IMAD.MOV.U32 R170, RZ, RZ, R129 ;  /* 0x000000ffffaa7224 */ /* 0x000fe200078e0081 */
[----:B------:R1:W-:Y:S01]  /*4e00*/  MUFU.EX2 R153, R0 ;  /* 0x0000000000997308 */ /* 0x0003e20000000800 */
[----:B------:R-:W-:Y:S02]  /*4e10*/  IMAD.MOV.U32 R129, RZ, RZ, R168 ;  /* 0x000000ffff817224 */ /* 0x000fe400078e00a8 */
[----:B------:R-:W-:-:S03]  /*4e20*/  IMAD.MOV.U32 R168, RZ, RZ, R139 ;  /* 0x000000ffffa87224 */ /* 0x000fc600078e008b */
[C---:B------:R-:W-:Y:S01]  /*4e30*/  HMMA.16816.F32.BF16 R72, R8.reuse, R34, R52 ;  /* 0x000000220848723c */ /* 0x040fe20000041834 */
[----:B------:R-:W3:Y:S07]  /*4e40*/  LDSM.16.MT88.4 R32, [R217+0x2900] ;  /* 0x00290000d920783b */ /* 0x000eee0000004200 */
[----:B--2---:R-:W-:Y:S01]  /*4e50*/  HMMA.16816.F32.BF16 R64, R8, R28, R48 ;  /* 0x0000001c0840723c */ /* 0x004fe20000041830 */
[----:B-1----:R-:W-:Y:S02]  /*4e60*/  FFMA.FTZ R0, R188, c[0x0][0x2d0], -R6 ;  /* 0x0000b400bc007a23 */ /* 0x002fe40000010806 */
[----:B------:R-:W-:-:S02]  /*4e70*/  IMAD.MOV.U32 R188, RZ, RZ, R130 ;  /* 0x000000ffffbc7224 */ /* 0x000fc400078e0082 */
[----:B------:R1:W2:Y:S03]  /*4e80*/  MUFU.EX2 R152, R0 ;  /* 0x0000000000987308 */ /* 0x0002a60000000800 */
[----:B------:R-:W-:Y:S01]  /*4e90*/  HMMA.16816.F32.BF16 R44, R8, R24, R44 ;  /* 0x00000018082c723c */ /* 0x000fe2000004182c */
[----:B------:R-:W-:-:S07]  /*4ea0*/  IMAD.MOV.U32 R130, RZ, RZ, R136 ;  /* 0x000000ffff827224 */ /* 0x000fce00078e0088 */
[----:B------:R-:W-:Y:S01]  /*4eb0*/  HMMA.16816.F32.BF16 R48, R8, R26, R40 ;  /* 0x0000001a0830723c */ /* 0x000fe20000041828 */
[----:B------:R-:W2:Y:S01]  /*4ec0*/  LDSM.16.MT88.4 R24, [R221+0x2900] ;  /* 0x00290000dd18783b */ /* 0x000ea20000004200 */
[----:B-1----:R-:W-:-:S06]  /*4ed0*/  FFMA.FTZ R0, R189, c[0x0][0x2d0], -R2 ;  /* 0x0000b400bd007a23 */ /* 0x002fcc0000010802 */
[C---:B------:R-:W-:Y:S01]  /*4ee0*/  HMMA.16816.F32.BF16 R56, R8.reuse, R30, R36 ;  /* 0x0000001e0838723c */ /* 0x040fe20000041824 */
[----:B------:R-:W1:Y:S01]  /*4ef0*/  LDSM.16.MT88.4 R28, [R218+0x2900] ;  /* 0x00290000da1c783b */ /* 0x000e620000004200 */
[----:B------:R3:W-:Y:S06]  /*4f00*/  MUFU.EX2 R124, R0 ;  /* 0x00000000007c7308 */ /* 0x0007ec0000000800 */
[C---:B----4-:R-:W-:Y:S08]  /*4f10*/  HMMA.16816.F32.BF16 R40, R8.reuse, R20, R84 ;  /* 0x000000140828723c */ /* 0x050ff00000041854 */
[----:B------:R-:W-:Y:S01]  /*4f20*/  HMMA.16816.F32.BF16 R36, R8, R22, R104 ;  /* 0x000000160824723c */ /* 0x000fe20000041868 */
[----:B------:R-:W4:Y:S01]  /*4f30*/  LDSM.16.MT88.4 R20, [R220+0x2900] ;  /* 0x00290000dc14783b */ /* 0x000f220000004200 */
[----:B---3--:R-:W-:-:S04]  /*4f40*/  FFMA.FTZ R0, R191, c[0x0][0x2d0], -R2 ;  /* 0x0000b400bf007a23 */ /* 0x008fc80000010802 */
[----:B------:R3:W1:Y:S02]  /*4f50*/  MUFU.EX2 R135, R0 ;  /* 0x0000000000877308 */ /* 0x0006640000000800 */
[C---:B-----5:R-:W-:Y:S01]  /*4f60*/  HMMA.16816.F32.BF16 R52, R8.reuse, R16, R120 ;  /* 0x000000100834723c */ /* 0x060fe20000041878 */
[----:B------:R-:W-:Y:S07]  /*4f70*/  LDSM.16.MT88.4 R120, [R218+0x7900] ;  /* 0x00790000da78783b */ /* 0x000fee0000004200 */
[----:B------:R-:W-:Y:S01]  /*4f80*/  HMMA.16816.F32.BF16 R60, R8, R18, R116 ;  /* 0x00000012083c723c */ /* 0x000fe20000041874 */
[----:B------:R-:W-:Y:S01]  /*4f90*/  LDSM.16.MT88.4 R16, [R218+0x6900] ;  /* 0x00690000da10783b */ /* 0x000fe20000004200 */
[----:B---3--:R-:W-:-:S06]  /*4fa0*/  FFMA.FTZ R0, R190, c[0x0][0x2d0], -R2 ;  /* 0x0000b400be007a23 */ /* 0x008fcc0000010802 */
[C---:B------:R-:W-:Y:S01]  /*4fb0*/  HMMA.16816.F32.BF16 R112, R8.reuse, R12, R112 ;  /* 0x0000000c0870723c */ /* 0x040fe20000041870 */
[----:B------:R3:W-:Y:S07]  /*4fc0*/  MUFU.EX2 R134, R0 ;  /* 0x0000000000867308 */ /* 0x0007ee0000000800 */
[----:B------:R-:W-:Y:S01]  /*4fd0*/  HMMA.16816.F32.BF16 R84, R8, R14, R96 ;  /* 0x0000000e0854723c */ /* 0x000fe20000041860 */
[----:B------:R-:W5:Y:S06]  /*4fe0*/  LDSM.16.MT88.4 R12, [R217+0x6900] ;  /* 0x00690000d90c783b */ /* 0x000f6c0000004200 */
[----:B------:R-:W-:-:S02]  /*4ff0*/  F2FP.BF16.PACK_AB R8, R154, R125 ;  /* 0x0000007d9a08723e */ /* 0x000fc400000010ff */
[----:B--2---:R-:W-:Y:S01]  /*5000*/  F2FP.BF16.PACK_AB R10, R152, R153 ;  /* 0x00000099980a723e */ /* 0x004fe200000010ff */
[----:B---3--:R-:W-:Y:S01]  /*5010*/  FFMA.FTZ R0, R196, c[0x0][0x2d0], -R2 ;  /* 0x0000b400c4007a23 */ /* 0x008fe20000010802 */
[----:B-1----:R-:W-:-:S03]  /*5020*/  F2FP.BF16.PACK_AB R9, R135, R124 ;  /* 0x0000007c8709723e */ /* 0x002fc600000010ff */
[----:B------:R-:W1:Y:S02]  /*5030*/  MUFU.EX2 R133, R0 ;  /* 0x0000000000857308 */ /* 0x000e640000000800 */
[----:B-1----:R-:W-:Y:S01]  /*5040*/  F2FP.BF16.PACK_AB R11, R133, R134 ;  /* 0x00000086850b723e */ /* 0x002fe200000010ff */
[----:B------:R-:W-:-:S05]  /*5050*/  FFMA.FTZ R0, R204, c[0x0][0x2d0], -R6 ;  /* 0x0000b400cc007a23 */ /* 0x000fca0000010806 */
[----:B------:R1:W-:Y:S01]  /*5060*/  MUFU.EX2 R132, R0 ;  /* 0x0000000000847308 */ /* 0x0003e20000000800 */
[C---:B------:R-:W-:Y:S08]  /*5070*/  HMMA.16816.F32.BF16 R116, R8.reuse, R34, R92 ;  /* 0x000000220874723c */ /* 0x040ff0000004185c */
[----:B------:R-:W-:Y:S01]  /*5080*/  HMMA.16816.F32.BF16 R92, R8, R24, R76 ;  /* 0x00000018085c723c */ /* 0x000fe2000004184c */
[----:B-1----:R-:W-:-:S07]  /*5090*/  FFMA.FTZ R0, R205, c[0x0][0x2d0], -R6 ;  /* 0x0000b400cd007a23 */ /* 0x002fce0000010806 */
[C---:B------:R-:W-:Y:S01]  /*50a0*/  HMMA.16816.F32.BF16 R96, R8.reuse, R26, R72 ;  /* 0x0000001a0860723c */ /* 0x040fe20000041848 */
[----:B------:R-:W1:Y:S01]  /*50b0*/  LDSM.16.MT88.4 R24, [R221+0x6900] ;  /* 0x00690000dd18783b */ /* 0x000e620000004200 */
[----:B------:R2:W3:Y:S06]  /*50c0*/  MUFU.EX2 R151, R0 ;  /* 0x0000000000977308 */ /* 0x0004ec0000000800 */
[C---:B------:R-:W-:Y:S01]  /*50d0*/  HMMA.16816.F32.BF16 R108, R8.reuse, R32, R100 ;  /* 0x00000020086c723c */ /* 0x040fe20000041864 */
[----:B------:R-:W3:Y:S07]  /*50e0*/  LDSM.16.MT88.4 R32, [R220+0x6900] ;  /* 0x00690000dc20783b */ /* 0x000eee0000004200 */
[----:B------:R-:W-:Y:S01]  /*50f0*/  HMMA.16816.F32.BF16 R104, R8, R28, R88 ;  /* 0x0000001c0868723c */ /* 0x000fe20000041858 */
[----:B--2---:R-:W-:-:S04]  /*5100*/  FFMA.FTZ R0, R206, c[0x0][0x2d0], -R6 ;  /* 0x0000b400ce007a23 */ /* 0x004fc80000010806 */
[----:B------:R2:W-:Y:S03]  /*5110*/  MUFU.EX2 R150, R0 ;  /* 0x0000000000967308 */ /* 0x0005e60000000800 */
[C---:B----4-:R-:W-:Y:S08]  /*5120*/  HMMA.16816.F32.BF16 R88, R8.reuse, R20, R64 ;  /* 0x000000140858723c */ /* 0x050ff00000041840 */
[----:B-----5:R-:W-:Y:S01]  /*5130*/  HMMA.16816.F32.BF16 R64, R8, R14, R48 ;  /* 0x0000000e0840723c */ /* 0x020fe20000041830 */
[----:B--2---:R-:W-:-:S07]  /*5140*/  FFMA.FTZ R0, R207, c[0x0][0x2d0], -R6 ;  /* 0x0000b400cf007a23 */ /* 0x004fce0000010806 */
[C---:B------:R-:W-:Y:S01]  /*5150*/  HMMA.16816.F32.BF16 R72, R8.reuse, R12, R44 ;  /* 0x0000000c0848723c */ /* 0x040fe2000004182c */
[----:B------:R-:W-:Y:S01]  /*5160*/  LDSM.16.MT88.4 R12, [R220+0x3100] ;  /* 0x00310000dc0c783b */ /* 0x000fe20000004200 */
[----:B------:R2:W4:Y:S06]  /*5170*/  MUFU.EX2 R149, R0 ;  /* 0x0000000000957308 */ /* 0x00052c0000000800 */
[C---:B-1----:R-:W-:Y:S08]  /*5180*/  HMMA.16816.F32.BF16 R48, R8.reuse, R24, R52 ;  /* 0x000000180830723c */ /* 0x042ff00000041834 */
[----:B------:R-:W-:Y:S01]  /*5190*/  HMMA.16816.F32.BF16 R52, R8, R26, R60 ;  /* 0x0000001a0834723c */ /* 0x000fe2000004183c */
[----:B------:R-:W1:Y:S01]  /*51a0*/  LDSM.16.MT88.4 R24, [R217+0x7100] ;  /* 0x00710000d918783b */ /* 0x000e620000004200 */
[----:B--2---:R-:W-:-:S04]  /*51b0*/  FFMA.FTZ R0, R213, c[0x0][0x2d0], -R2 ;  /* 0x0000b400d5007a23 */ /* 0x004fc80000010802 */
[----:B------:R2:W-:Y:S02]  /*51c0*/  MUFU.EX2 R71, R0 ;  /* 0x0000000000477308 */ /* 0x0005e40000000800 */
[C---:B------:R-:W-:Y:S01]  /*51d0*/  HMMA.16816.F32.BF16 R100, R8.reuse, R30, R80 ;  /* 0x0000001e0864723c */ /* 0x040fe20000041850 */
[----:B------:R-:W5:Y:S07]  /*51e0*/  LDSM.16.MT88.4 R28, [R217+0x3100] ;  /* 0x00310000d91c783b */ /* 0x000f6e0000004200 */
[----:B------:R-:W-:Y:S01]  /*51f0*/  HMMA.16816.F32.BF16 R80, R8, R22, R56 ;  /* 0x000000160850723c */ /* 0x000fe20000041838 */
[----:B------:R-:W1:Y:S01]  /*5200*/  LDSM.16.MT88.4 R20, [R218+0x3100] ;  /* 0x00310000da14783b */ /* 0x000e620000004200 */
[----:B--2---:R-:W-:-:S06]  /*5210*/  FFMA.FTZ R0, R212, c[0x0][0x2d0], -R2 ;  /* 0x0000b400d4007a23 */ /* 0x004fcc0000010802 */
[C---:B------:R-:W-:Y:S01]  /*5220*/  HMMA.16816.F32.BF16 R56, R8.reuse, R16, R40 ;  /* 0x000000100838723c */ /* 0x040fe20000041828 */
[----:B------:R2:W1:Y:S07]  /*5230*/  MUFU.EX2 R70, R0 ;  /* 0x0000000000467308 */ /* 0x00046e0000000800 */
[C---:B------:R-:W-:Y:S01]  /*5240*/  HMMA.16816.F32.BF16 R40, R8.reuse, R18, R36 ;  /* 0x000000120828723c */ /* 0x040fe20000041824 */
[----:B------:R-:W5:Y:S07]  /*5250*/  LDSM.16.MT88.4 R16, [R221+0x3100] ;  /* 0x00310000dd10783b */ /* 0x000f6e0000004200 */
[----:B---3--:R-:W-:Y:S01]  /*5260*/  HMMA.16816.F32.BF16 R44, R8, R32, R112 ;  /* 0x00000020082c723c */ /* 0x008fe20000041870 */
[----:B------:R-:W-:Y:S01]  /*5270*/  LDSM.16.MT88.4 R112, [R217+0x7900] ;  /* 0x00790000d970783b */ /* 0x000fe20000004200 */
[----:B--2---:R-:W-:-:S04]  /*5280*/  FFMA.FTZ R0, R214, c[0x0][0x2d0], -R2 ;  /* 0x0000b400d6007a23 */ /* 0x004fc80000010802 */
[----:B------:R2:W-:Y:S02]  /*5290*/  MUFU.EX2 R69, R0 ;  /* 0x0000000000457308 */ /* 0x0005e40000000800 */
[----:B------:R-:W-:Y:S01]  /*52a0*/  HMMA.16816.F32.BF16 R36, R8, R34, R84 ;  /* 0x000000220824723c */ /* 0x000fe20000041854 */
[----:B------:R-:W3:Y:S06]  /*52b0*/  LDSM.16.MT88.4 R32, [R218+0x7100] ;  /* 0x00710000da20783b */ /* 0x000eec0000004200 */
[----:B------:R-:W-:Y:S02]  /*52c0*/  F2FP.BF16.PACK_AB R8, R151, R132 ;  /* 0x000000849708723e */ /* 0x000fe400000010ff */
[----:B----4-:R-:W-:-:S02]  /*52d0*/  F2FP.BF16.PACK_AB R10, R149, R150 ;  /* 0x00000096950a723e */ /* 0x010fc400000010ff */
[----:B-1----:R-:W-:Y:S01]  /*52e0*/  F2FP.BF16.PACK_AB R9, R70, R71 ;  /* 0x000000474609723e */ /* 0x002fe200000010ff */
[----:B--2---:R-:W-:-:S04]  /*52f0*/  FFMA.FTZ R0, R215, c[0x0][0x2d0], -R2 ;  /* 0x0000b400d7007a23 */ /* 0x004fc80000010802 */
[----:B------:R1:W2:Y:S02]  /*5300*/  MUFU.EX2 R62, R0 ;  /* 0x00000000003e7308 */ /* 0x0002a40000000800 */
[----:B-1----:R-:W-:Y:S01]  /*5310*/  FFMA.FTZ R0, R250, c[0x0][0x2d0], -R6 ;  /* 0x0000b400fa007a23 */ /* 0x002fe20000010806 */
[----:B--2---:R-:W-:-:S05]  /*5320*/  F2FP.BF16.PACK_AB R11, R62, R69 ;  /* 0x000000453e0b723e */ /* 0x004fca00000010ff */
[----:B------:R1:W-:Y:S02]  /*5330*/  MUFU.EX2 R61, R0 ;  /* 0x00000000003d7308 */ /* 0x0003e40000000800 */
[C---:B------:R-:W-:Y:S08]  /*5340*/  HMMA.16816.F32.BF16 R64, R8.reuse, R26, R64 ;  /* 0x0000001a0840723c */ /* 0x040ff00000041840 */
[----:B------:R-:W-:Y:S01]  /*5350*/  HMMA.16816.F32.BF16 R72, R8, R24, R72 ;  /* 0x000000180848723c */ /* 0x000fe20000041848 */
[----:B-1----:R-:W-:-:S04]  /*5360*/  FFMA.FTZ R0, R251, c[0x0][0x2d0], -R6 ;  /* 0x0000b400fb007a23 */ /* 0x002fc80000010806 */
[----:B------:R1:W2:Y:S03]  /*5370*/  MUFU.EX2 R60, R0 ;  /* 0x00000000003c7308 */ /* 0x0002a60000000800 */
[C---:B-----5:R-:W-:Y:S08]  /*5380*/  HMMA.16816.F32.BF16 R76, R8.reuse, R28, R108 ;  /* 0x0000001c084c723c */ /* 0x060ff0000004186c */
[----:B------:R-:W-:Y:S01]  /*5390*/  HMMA.16816.F32.BF16 R84, R8, R20, R104 ;  /* 0x000000140854723c */ /* 0x000fe20000041868 */
[----:B------:R-:W-:Y:S01]  /*53a0*/  LDSM.16.MT88.4 R104, [R220+0x3900] ;  /* 0x00390000dc68783b */ /* 0x000fe20000004200 */
[----:B-1----:R-:W-:-:S06]  /*53b0*/  FFMA.FTZ R0, R249, c[0x0][0x2d0], -R6 ;  /* 0x0000b400f9007a23 */ /* 0x002fcc0000010806 */
[C---:B------:R-:W-:Y:S01]  /*53c0*/  HMMA.16816.F32.BF16 R28, R8.reuse, R30, R116 ;  /* 0x0000001e081c723c */ /* 0x040fe20000041874 */
[----:B--2---:R-:W-:Y:S01]  /*53d0*/  F2FP.BF16.PACK_AB R136, R60, R61 ;  /* 0x0000003d3c88723e */ /* 0x004fe200000010ff */
[----:B------:R1:W-:Y:S06]  /*53e0*/  MUFU.EX2 R26, R0 ;  /* 0x00000000001a7308 */ /* 0x0003ec0000000800 */
[C---:B------:R-:W-:Y:S08]  /*53f0*/  HMMA.16816.F32.BF16 R20, R8.reuse, R22, R100 ;  /* 0x000000160814723c */ /* 0x040ff00000041864 */
[----:B------:R-:W-:Y:S01]  /*5400*/  HMMA.16816.F32.BF16 R92, R8, R16, R92 ;  /* 0x00000010085c723c */ /* 0x000fe2000004185c */
[----:B-1----:R-:W-:-:S04]  /*5410*/  FFMA.FTZ R0, R252, c[0x0][0x2d0], -R6 ;  /* 0x0000b400fc007a23 */ /* 0x002fc80000010806 */
[----:B------:R1:W-:Y:S03]  /*5420*/  MUFU.EX2 R25, R0 ;  /* 0x0000000000197308 */ /* 0x0003e60000000800 */
[C---:B------:R-:W-:Y:S01]  /*5430*/  HMMA.16816.F32.BF16 R100, R8.reuse, R18, R96 ;  /* 0x000000120864723c */ /* 0x040fe20000041860 */
[----:B------:R-:W2:Y:S04]  /*5440*/  LDSM.16.MT88.4 R16, [R221+0x7100] ;  /* 0x00710000dd10783b */ /* 0x000ea80000004200 */
[----:B------:R-:W-:Y:S03]  /*5450*/  LDSM.16.MT88.4 R96, [R221+0x3900] ;  /* 0x00390000dd60783b */ /* 0x000fe60000004200 */
[----:B------:R-:W-:Y:S01]  /*5460*/  HMMA.16816.F32.BF16 R108, R8, R12, R88 ;  /* 0x0000000c086c723c */ /* 0x000fe20000041858 */
[----:B------:R-:W-:Y:S01]  /*5470*/  LDSM.16.MT88.4 R88, [R218+0x3900] ;  /* 0x00390000da58783b */ /* 0x000fe20000004200 */
[----:B-1----:R-:W-:-:S06]  /*5480*/  FFMA.FTZ R0, R171, c[0x0][0x2d0], -R2 ;  /* 0x0000b400ab007a23 */ /* 0x002fcc0000010802 */
[C---:B------:R-:W-:Y:S01]  /*5490*/  HMMA.16816.F32.BF16 R116, R8.reuse, R14, R80 ;  /* 0x0000000e0874723c */ /* 0x040fe20000041850 */
[----:B------:R-:W-:Y:S01]  /*54a0*/  IMAD.MOV.U32 R171, RZ, RZ, R131 ;  /* 0x000000ffffab7224 */ /* 0x000fe200078e0083 */
[----:B------:R-:W1:Y:S01]  /*54b0*/  LDSM.16.MT88.4 R12, [R220+0x7100] ;  /* 0x00710000dc0c783b */ /* 0x000e620000004200 */
[----:B------:R4:W-:Y:S01]  /*54c0*/  MUFU.EX2 R24, R0 ;  /* 0x0000000000187308 */ /* 0x0009e20000000800 */
[----:B------:R-:W-:Y:S02]  /*54d0*/  IMAD.MOV.U32 R131, RZ, RZ, R137 ;  /* 0x000000ffff837224 */ /* 0x000fe400078e0089 */
[----:B------:R-:W5:Y:S02]  /*54e0*/  LDSM.16.MT88.4 R80, [R217+0x3900] ;  /* 0x00390000d950783b */ /* 0x000f640000004200 */
[C---:B---3--:R-:W-:Y:S08]  /*54f0*/  HMMA.16816.F32.BF16 R56, R8.reuse, R32, R56 ;  /* 0x000000200838723c */ /* 0x048ff00000041838 */
[----:B------:R-:W-:Y:S01]  /*5500*/  HMMA.16816.F32.BF16 R40, R8, R34, R40 ;  /* 0x000000220828723c */ /* 0x000fe20000041828 */
[----:B----4-:R-:W-:-:S04]  /*5510*/  FFMA.FTZ R0, R7, c[0x0][0x2d0], -R2 ;  /* 0x0000b40007007a23 */ /* 0x010fc80000010802 */
[----:B------:R3:W4:Y:S03]  /*5520*/  MUFU.EX2 R7, R0 ;  /* 0x0000000000077308 */ /* 0x0007260000000800 */
[C---:B--2---:R-:W-:Y:S08]  /*5530*/  HMMA.16816.F32.BF16 R48, R8.reuse, R16, R48 ;  /* 0x000000100830723c */ /* 0x044ff00000041830 */
[----:B------:R-:W-:Y:S01]  /*5540*/  HMMA.16816.F32.BF16 R52, R8, R18, R52 ;  /* 0x000000120834723c */ /* 0x000fe20000041834 */
[--C-:B---3--:R-:W-:Y:S01]  /*5550*/  FFMA.FTZ R0, R169, c[0x0][0x2d0], -R2.reuse ;  /* 0x0000b400a9007a23 */ /* 0x108fe20000010802 */
[----:B----4-:R-:W-:Y:S01]  /*5560*/  F2FP.BF16.PACK_AB R137, R7, R24 ;  /* 0x000000180789723e */ /* 0x010fe200000010ff */
[----:B------:R-:W-:-:S05]  /*5570*/  FFMA.FTZ R2, R161, c[0x0][0x2d0], -R2 ;  /* 0x0000b400a1027a23 */ /* 0x000fca0000010802 */
[C---:B-1----:R-:W-:Y:S01]  /*5580*/  HMMA.16816.F32.BF16 R44, R8.reuse, R12, R44 ;  /* 0x0000000c082c723c */ /* 0x042fe2000004182c */
[----:B------:R-:W-:Y:S01]  /*5590*/  IMAD.MOV.U32 R169, RZ, RZ, R128 ;  /* 0x000000ffffa97224 */ /* 0x000fe200078e0080 */
[----:B------:R1:W-:Y:S01]  /*55a0*/  MUFU.EX2 R6, R0 ;  /* 0x0000000000067308 */ /* 0x0003e20000000800 */
[----:B------:R-:W-:Y:S02]  /*55b0*/  IMAD.MOV.U32 R161, RZ, RZ, R163 ;  /* 0x000000ffffa17224 */ /* 0x000fe400078e00a3 */
[----:B------:R-:W-:Y:S02]  /*55c0*/  IMAD.MOV.U32 R163, RZ, RZ, R5 ;  /* 0x000000ffffa37224 */ /* 0x000fe400078e0005 */
[----:B------:R-:W-:Y:S01]  /*55d0*/  IMAD.MOV.U32 R128, RZ, RZ, R166 ;  /* 0x000000ffff807224 */ /* 0x000fe200078e00a6 */
[----:B------:R-:W-:Y:S01]  /*55e0*/  HMMA.16816.F32.BF16 R36, R8, R14, R36 ;  /* 0x0000000e0824723c */ /* 0x000fe20000041824 */
[----:B------:R-:W-:Y:S01]  /*55f0*/  IMAD.MOV.U32 R166, RZ, RZ, R138 ;  /* 0x000000ffffa67224 */ /* 0x000fe200078e008a */
[----:B------:R2:W3:Y:S01]  /*5600*/  MUFU.EX2 R5, R2 ;  /* 0x0000000200057308 */ /* 0x0004e20000000800 */
[----:B------:R-:W-:Y:S01]  /*5610*/  LDSM.16.MT88.4 R8, [R220+0x7900] ;  /* 0x00790000dc08783b */ /* 0x000fe20000004200 */
[----:B------:R-:W-:Y:S01]  /*5620*/  F2FP.BF16.PACK_AB R138, R25, R26 ;  /* 0x0000001a198a723e */ /* 0x000fe200000010ff */
[----:B-1----:R-:W-:-:S04]  /*5630*/  FADD.FTZ R0, R170, R188 ;  /* 0x000000bcaa007221 */ /* 0x002fc80000010000 */
[----:B------:R-:W-:Y:S02]  /*5640*/  FADD.FTZ R0, R128, R0 ;  /* 0x0000000080007221 */ /* 0x000fe40000010000 */
[----:B--2---:R-:W-:Y:S01]  /*5650*/  FADD.FTZ R2, R169, R171 ;  /* 0x000000aba9027221 */ /* 0x004fe20000010000 */
[----:B---3--:R-:W-:Y:S01]  /*5660*/  F2FP.BF16.PACK_AB R139, R5, R6 ;  /* 0x00000006058b723e */ /* 0x008fe200000010ff */
[----:B------:R-:W-:Y:S02]  /*5670*/  FADD.FTZ R0, R130, R0 ;  /* 0x0000000082007221 */ /* 0x000fe40000010000 */
[----:B------:R-:W-:Y:S02]  /*5680*/  FADD.FTZ R2, R129, R2 ;  /* 0x0000000281027221 */ /* 0x000fe40000010000 */
[----:B------:R-:W-:Y:S02]  /*5690*/  FADD.FTZ R0, R166, R0 ;  /* 0x00000000a6007221 */ /* 0x000fe40000010000 */
[----:B------:R-:W-:Y:S01]  /*56a0*/  FADD.FTZ R2, R131, R2 ;  /* 0x0000000283027221 */ /* 0x000fe20000010000 */
[----:B------:R-:W-:Y:S01]  /*56b0*/  HMMA.16816.F32.BF16 R92, R136, R96, R92 ;  /* 0x00000060885c723c */ /* 0x000fe2000004185c */
[----:B------:R-:W-:Y:S01]  /*56c0*/  FADD.FTZ R0, R167, R0 ;  /* 0x00000000a7007221 */ /* 0x000fe20000010000 */
[----:B------:R-:W1:Y:S01]  /*56d0*/  LDSM.16.MT88.4 R128, [R221+0x7900] ;  /* 0x00790000dd80783b */ /* 0x000e620000004200 */
[----:B------:R-:W-:-:S02]  /*56e0*/  FADD.FTZ R2, R168, R2 ;  /* 0x00000002a8027221 */ /* 0x000fc40000010000 */
[----:B------:R-:W-:Y:S02]  /*56f0*/  FADD.FTZ R0, R164, R0 ;  /* 0x00000000a4007221 */ /* 0x000fe40000010000 */
[----:B------:R-:W-:Y:S01]  /*5700*/  FADD.FTZ R2, R165, R2 ;  /* 0x00000002a5027221 */ /* 0x000fe20000010000 */
[C---:B------:R-:W-:Y:S01]  /*5710*/  HMMA.16816.F32.BF16 R96, R136.reuse, R98, R100 ;  /* 0x000000628860723c */ /* 0x040fe20000041864 */
[----:B------:R-:W-:Y:S02]  /*5720*/  FADD.FTZ R0, R163, R0 ;  /* 0x00000000a3007221 */ /* 0x000fe40000010000 */
[----:B------:R-:W-:Y:S02]  /*5730*/  FADD.FTZ R2, R161, R2 ;  /* 0x00000002a1027221 */ /* 0x000fe40000010000 */
[----:B------:R-:W-:Y:S02]  /*5740*/  FADD.FTZ R0, R248, R0 ;  /* 0x00000000f8007221 */ /* 0x000fe40000010000 */
[----:B------:R-:W-:Y:S01]  /*5750*/  FADD.FTZ R2, R162, R2 ;  /* 0x00000002a2027221 */ /* 0x000fe20000010000 */
[----:B------:R-:W-:Y:S01]  /*5760*/  HMMA.16816.F32.BF16 R100, R136, R104, R108 ;  /* 0x000000688864723c */ /* 0x000fe2000004186c */
[----:B------:R-:W-:-:S02]  /*5770*/  FADD.FTZ R0, R246, R0 ;  /* 0x00000000f6007221 */ /* 0x000fc40000010000 */
[----:B------:R-:W-:Y:S02]  /*5780*/  FADD.FTZ R2, R242, R2 ;  /* 0x00000002f2027221 */ /* 0x000fe40000010000 */
[----:B------:R-:W-:Y:S02]  /*5790*/  FADD.FTZ R0, R243, R0 ;  /* 0x00000000f3007221 */ /* 0x000fe40000010000 */
[----:B------:R-:W-:Y:S01]  /*57a0*/  FADD.FTZ R2, R241, R2 ;  /* 0x00000002f1027221 */ /* 0x000fe20000010000 */
[----:B------:R-:W-:Y:S01]  /*57b0*/  HMMA.16816.F32.BF16 R104, R136, R106, R116 ;  /* 0x0000006a8868723c */ /* 0x000fe20000041874 */
[----:B------:R-:W-:Y:S02]  /*57c0*/  FADD.FTZ R0, R247, R0 ;  /* 0x00000000f7007221 */ /* 0x000fe40000010000 */
[----:B------:R-:W-:Y:S02]  /*57d0*/  FADD.FTZ R2, R240, R2 ;  /* 0x00000002f0027221 */ /* 0x000fe40000010000 */
[----:B------:R-:W-:-:S02]  /*57e0*/  FADD.FTZ R0, R203, R0 ;  /* 0x00000000cb007221 */ /* 0x000fc40000010000 */
[----:B------:R-:W-:Y:S01]  /*57f0*/  FADD.FTZ R2, R239, R2 ;  /* 0x00000002ef027221 */ /* 0x000fe20000010000 */
[C---:B-----5:R-:W-:Y:S01]  /*5800*/  HMMA.16816.F32.BF16 R76, R136.reuse, R80, R76 ;  /* 0x00000050884c723c */ /* 0x060fe2000004184c */
[----:B------:R-:W-:Y:S02]  /*5810*/  FADD.FTZ R0, R201, R0 ;  /* 0x00000000c9007221 */ /* 0x000fe40000010000 */
[----:B------:R-:W-:Y:S02]  /*5820*/  FADD.FTZ R2, R199, R2 ;  /* 0x00000002c7027221 */ /* 0x000fe40000010000 */
[----:B------:R-:W-:Y:S02]  /*5830*/  FADD.FTZ R0, R200, R0 ;  /* 0x00000000c8007221 */ /* 0x000fe40000010000 */
[----:B------:R-:W-:Y:S01]  /*5840*/  FADD.FTZ R2, R198, R2 ;  /* 0x00000002c6027221 */ /* 0x000fe20000010000 */
[----:B------:R-:W-:Y:S03]  /*5850*/  HMMA.16816.F32.BF16 R84, R136, R88, R84 ;  /* 0x000000588854723c */ /* 0x000fe60000041854 */
        /* <DEDUP_REMOVED lines=18> */
[C---:B-1----:R-:W-:Y:S01]  /*5980*/  HMMA.16816.F32.BF16 R124, R136.reuse, R128, R48 ;  /* 0x00000080887c723c */ /* 0x042fe20000041830 */
        /* <DEDUP_REMOVED lines=24> */
[C---:B------:R-:W-:Y:S04]  /*5b10*/  HMMA.16816.F32.BF16 R132, R136.reuse, R8, R44 ;  /* 0x000000088884723c */ /* 0x040fe8000004182c */
[----:B------:R1:W-:Y:S04]  /*5b20*/  STL [R1+0xc], R0 ;  /* 0x00000c0001007387 */ /* 0x0003e80000100800 */
[----:B------:R1:W-:Y:S01]  /*5b30*/  STL [R1+0x8], R4 ;  /* 0x0000080401007387 */ /* 0x0003e20000100800 */
[----:B------:R-:W-:Y:S01]  /*5b40*/  HMMA.16816.F32.BF16 R136, R136, R10, R36 ;  /* 0x0000000a8888723c */ /* 0x000fe20000041824 */
[----:B------:R-:W-:Y:S07]  /*5b50*/  @P1 BRA `(.L_x_2) ;  /* 0x0000452000001947 */ /* 0x000fee0003800000 */
[C---:B------:R-:W-:Y:S01]  /*5b60*/  IADD3 R162, R148.reuse, 0x40, RZ ;  /* 0x0000004094a27810 */ /* 0x040fe20007ffe0ff */
[----:B------:R-:W-:Y:S01]  /*5b70*/  IMAD.MOV.U32 R70, RZ, RZ, R3 ;  /* 0x000000ffff467224 */ /* 0x000fe200078e0003 */
[----:B------:R-:W-:Y:S01]  /*5b80*/  UIADD3 UR8, UR8, -0x2, URZ ;  /* 0xfffffffe08087890 */ /* 0x000fe2000fffe03f */
[----:B------:R-:W-:Y:S01]  /*5b90*/  IMAD.MOV.U32 R69, RZ, RZ, R68 ;  /* 0x000000ffff457224 */ /* 0x000fe200078e0044 */
[----:B------:R-:W-:Y:S01]  /*5ba0*/  SHF.R.S32.HI R243, RZ, 0x1f, R162 ;  /* 0x0000001ffff37819 */ /* 0x000fe200000114a2 */
[----:B------:R-:W-:-:S03]  /*5bb0*/  IMAD.WIDE R240, R148, 0x2, RZ ;  /* 0x0000000294f07825 */ /* 0x000fc600078e02ff */
[----:B------:R-:W-:-:S04]  /*5bc0*/  LEA.HI R243, R243, R162, RZ, 0x3 ;  /* 0x000000a2f3f37211 */ /* 0x000fc800078f18ff */
[----:B------:R-:W-:-:S04]  /*5bd0*/  LOP3.LUT R243, R243, 0xfffffff8, RZ, 0xc0, !PT ;  /* 0xfffffff8f3f37812 */ /* 0x000fc800078ec0ff */
[----:B------:R-:W-:-:S04]  /*5be0*/  SHF.R.S32.HI R242, RZ, 0x1f, R243 ;  /* 0x0000001ffff27819 */ /* 0x000fc800000114f3 */
[C---:B------:R-:W-:Y:S01]  /*5bf0*/  SHF.L.U64.HI R242, R243.reuse, 0x1, R242 ;  /* 0x00000001f3f27819 */ /* 0x040fe200000102f2 */
[----:B------:R-:W-:Y:S02]  /*5c00*/  IMAD.SHL.U32 R243, R243, 0x2, RZ ;  /* 0x00000002f3f37824 */ /* 0x000fe400078e00ff */
[----:B------:R-:W2:Y:S01]  /*5c10*/  LDL R162, [R1+0x10] ;  /* 0x0000100001a27983 */ /* 0x000ea20000100800 */
[----:B------:R-:W-:Y:S02]  /*5c20*/  SEL R2, RZ, 0x10, P0 ;  /* 0x00000010ff027807 */ /* 0x000fe40000000000 */
[----:B-1----:R-:W-:Y:S02]  /*5c30*/  SEL R0, RZ, 0x10, P3 ;  /* 0x00000010ff007807 */ /* 0x002fe40001800000 */
[----:B------:R-:W-:Y:S02]  /*5c40*/  ISETP.NE.U32.AND P5, PT, R2, RZ, PT ;  /* 0x000000ff0200720c */ /* 0x000fe40003fa5070 */
[----:B------:R-:W-:Y:S02]  /*5c50*/  ISETP.NE.U32.AND P4, PT, R0, RZ, PT ;  /* 0x000000ff0000720c */ /* 0x000fe40003f85070 */
[----:B------:R-:W-:-:S02]  /*5c60*/  IADD3 R2, -R2, 0x10, RZ ;  /* 0x0000001002027810 */ /* 0x000fc40007ffe1ff */
[----:B------:R-:W-:Y:S02]  /*5c70*/  IADD3 R0, -R0, 0x10, RZ ;  /* 0x0000001000007810 */ /* 0x000fe40007ffe1ff */
[----:B------:R-:W-:Y:S02]  /*5c80*/  LOP3.LUT R2, R2, 0xf, RZ, 0xc0, !PT ;  /* 0x0000000f02027812 */ /* 0x000fe400078ec0ff */
[----:B------:R-:W-:Y:S01]  /*5c90*/  LOP3.LUT R0, R0, 0xf, RZ, 0xc0, !PT ;  /* 0x0000000f00007812 */ /* 0x000fe200078ec0ff */
[----:B--2---:R-:W-:Y:S01]  /*5ca0*/  IMAD.SHL.U32 R239, R162, 0x2, RZ ;  /* 0x00000002a2ef7824 */ /* 0x004fe200078e00ff */
[----:B------:R-:W-:Y:S05]  /*5cb0*/  BRA `(.L_x_3) ;  /* 0x000003f000007947 */ /* 0x000fea0003800000 */
.L_x_5:
[----:B------:R-:W2:Y:S01]  /*5cc0*/  LDL R3, [R1] ;  /* 0x0000000001037983 */ /* 0x000ea20000100800 */
[----:B------:R-:W-:Y:S01]  /*5cd0*/  ULEA UR5, UR8, UR11, 0x7 ;  /* 0x0000000b08057291 */ /* 0x000fe2000f8e383f */
[----:B------:R-:W-:Y:S01]  /*5ce0*/  PLOP3.LUT P2, PT, PT, PT, UP1, 0x80, 0x0 ;  /* 0x000000000000781c */ /* 0x000fe20003f4f018 */
[----:B------:R-:W-:Y:S01]  /*5cf0*/  IMAD.MOV.U32 R244, RZ, RZ, RZ ;  /* 0x000000fffff47224 */ /* 0x000fe200078e00ff */
[----:B------:R-:W-:Y:S03]  /*5d00*/  PLOP3.LUT P1, PT, PT, PT, UP1, 0x80, 0x0 ;  /* 0x000000000000781c */ /* 0x000fe60003f2f018 */
[----:B------:R-:W-:Y:S05]  /*5d10*/  IMAD.U32 R2, RZ, RZ, UR5 ;  /* 0x00000005ff027e24 */ /* 0x000fea000f8e00ff */
[----:B--2---:R-:W-:Y:S05]  /*5d20*/  IADD3 R2, R2, -0x80, R3 ;  /* 0xffffff8002027810 */ /* 0x004fea0007ffe003 */
[----:B------:R-:W-:Y:S04]  /*5d30*/  @P2 IMAD.HI.U32 R3, R2, c[0x0][0x2bc], RZ ;  /* 0x0000af0002032a27 */ /* 0x000fe800078e00ff */
[----:B------:R-:W-:Y:S01]  /*5d40*/  IMAD.MOV.U32 R0, RZ, RZ, R2 ;  /* 0x000000ffff007224 */ /* 0x000fe200078e0002 */
[----:B------:R-:W-:Y:S04]  /*5d50*/  @P1 SHF.R.U32.HI R0, RZ, c[0x0][0x2c0], R3 ;  /* 0x0000b000ff001a19 */ /* 0x000fe80000011603 */
[C---:B------:R-:W-:Y:S04]  /*5d60*/  @!P6 IADD3 R3, P1, R0.reuse, UR12, RZ ;  /* 0x0000000c0003ec10 */ /* 0x040fe8000ff3e0ff */
[----:B------:R-:W-:Y:S01]  /*5d70*/  @!P6 LEA.HI.X.SX32 R5, R0, UR6, 0x1, P1 ;  /* 0x000000060005ec11 */ /* 0x000fe200088f0eff */
[----:B------:R-:W-:Y:S01]  /*5d80*/  IMAD.MOV R0, RZ, RZ, -R0 ;  /* 0x000000ffff007224 */ /* 0x000fe200078e0a00 */
[C---:B------:R-:W-:Y:S03]  /*5d90*/  @!P6 LEA R4, P1, R3.reuse, c[0x0][0x2a0], 0x2 ;  /* 0x0000a8000304ea11 */ /* 0x040fe600078210ff */
[----:B------:R-:W-:Y:S01]  /*5da0*/  IMAD R245, R0, c[0x0][0x2b8], R2 ;  /* 0x0000ae0000f57a24 */ /* 0x000fe200078e0202 */
[----:B------:R-:W-:Y:S03]  /*5db0*/  @!P6 LEA.HI.X R5, R3, c[0x0][0x2a4], R5, 0x2, P1 ;  /* 0x0000a9000305ea11 */ /* 0x000fe600008f1405 */
[C---:B------:R-:W-:Y:S01]  /*5dc0*/  IMAD.WIDE.U32 R2, R245.reuse, c[0x0][0x1e0], RZ ;  /* 0x00007800f5027a25 */ /* 0x040fe200078e00ff */
[----:B------:R-:W-:Y:S01]  /*5dd0*/  SHF.R.S32.HI R0, RZ, 0x1f, R245 ;  /* 0x0000001fff007819 */ /* 0x000fe200000114f5 */
[----:B------:R-:W2:Y:S04]  /*5de0*/  @!P6 LDG.E R244, [R4.64] ;  /* 0x0000000e04f4e981 */ /* 0x000ea8000c1e1900 */
[----:B------:R-:W-:Y:S04]  /*5df0*/  IMAD R0, R0, c[0x0][0x1e0], RZ ;  /* 0x0000780000007a24 */ /* 0x000fe800078e02ff */
[----:B------:R-:W-:Y:S04]  /*5e00*/  IMAD R0, R245, c[0x0][0x1e4], R0 ;  /* 0x00007900f5007a24 */ /* 0x000fe800078e0200 */
[----:B------:R-:W-:Y:S01]  /*5e10*/  IMAD.IADD R3, R3, 0x1, R0 ;  /* 0x0000000103037824 */ /* 0x000fe200078e0200 */
[----:B--2---:R-:W-:Y:S03]  /*5e20*/  SHF.R.S32.HI R4, RZ, 0x1f, R244 ;  /* 0x0000001fff047819 */ /* 0x004fe600000114f4 */
[----:B------:R-:W-:Y:S04]  /*5e30*/  IMAD.WIDE.U32 R2, R244, c[0x0][0x1f0], R2 ;  /* 0x00007c00f4027a25 */ /* 0x000fe800078e0002 */
[----:B------:R-:W-:Y:S01]  /*5e40*/  IMAD R4, R4, c[0x0][0x1f0], RZ ;  /* 0x00007c0004047a24 */ /* 0x000fe200078e02ff */
[----:B------:R-:W-:Y:S03]  /*5e50*/  IADD3 R0, P1, R2, UR18, RZ ;  /* 0x0000001202007c10 */ /* 0x000fe6000ff3e0ff */
[----:B------:R-:W-:Y:S05]  /*5e60*/  IMAD R4, R244, c[0x0][0x1f4], R4 ;  /* 0x00007d00f4047a24 */ /* 0x000fea00078e0204 */
[----:B------:R-:W-:Y:S02]  /*5e70*/  IADD3.X R3, R3, UR16, R4, P1, !PT ;  /* 0x0000001003037c10 */ /* 0x000fe40008ffe404 */
[C---:B------:R-:W-:Y:S04]  /*5e80*/  LEA R2, P1, R0.reuse, c[0x0][0x1c8], 0x1 ;  /* 0x0000720000027a11 */ /* 0x040fe800078208ff */
[----:B------:R-:W-:Y:S01]  /*5e90*/  LEA.HI.X R0, R0, c[0x0][0x1cc], R3, 0x1, P1 ;  /* 0x0000730000007a11 */ /* 0x000fe200008f0c03 */
[----:B------:R-:W-:Y:S04]  /*5ea0*/  SHFL.IDX PT, R12, R2, 0x1, 0x181f ;  /* 0x00381f00020c7f89 */ /* 0x000fe800000e0000 */
[----:B------:R-:W1:Y:S04]  /*5eb0*/  SHFL.IDX PT, R3, R2, RZ, 0x181f ;  /* 0x00181fff02037589 */ /* 0x000e6800000e0000 */
[----:B------:R-:W2:Y:S04]  /*5ec0*/  SHFL.IDX PT, R6, R0, RZ, 0x181f ;  /* 0x00181fff00067589 */ /* 0x000ea800000e0000 */
[----:B------:R-:W-:Y:S04]  /*5ed0*/  SHFL.IDX PT, R7, R2, 0x2, 0x181f ;  /* 0x00581f0002077f89 */ /* 0x000fe800000e0000 */
[----:B------:R3:W-:Y:S04]  /*5ee0*/  SHFL.IDX PT, R14, R2, 0x3, 0x181f ;  /* 0x00781f00020e7f89 */ /* 0x0007e800000e0000 */
[----:B------:R-:W4:Y:S04]  /*5ef0*/  SHFL.IDX PT, R9, R0, 0x1, 0x181f ;  /* 0x00381f0000097f89 */ /* 0x000f2800000e0000 */
[----:B------:R-:W5:Y:S04]  /*5f00*/  SHFL.IDX PT, R15, R0, 0x2, 0x181f ;  /* 0x00581f00000f7f89 */ /* 0x000f6800000e0000 */
[----:B------:R-:W5:Y:S01]  /*5f10*/  SHFL.IDX PT, R0, R0, 0x3, 0x181f ;  /* 0x00781f0000007f89 */ /* 0x000f6200000e0000 */
[C---:B-1----:R-:W-:Y:S05]  /*5f20*/  IADD3 R4, P2, R240.reuse, R3, RZ ;  /* 0x00000003f0047210 */ /* 0x042fea0007f5e0ff */
[----:B--2---:R-:W-:Y:S01]  /*5f30*/  IMAD.X R5, R241, 0x1, R6, P2 ;  /* 0x00000001f1057824 */ /* 0x004fe200010e0606 */
[C---:B------:R-:W-:Y:S04]  /*5f40*/  IADD3 R10, P2, R240.reuse, R12, RZ ;  /* 0x0000000cf00a7210 */ /* 0x040fe80007f5e0ff */
[----:B------:R1:W-:Y:S01]  /*5f50*/  LDGSTS.E.BYPASS.LTC128B.128 [R239+0x8100], [R4.64], !P0 ;  /* 0x0810000004ef7fae */ /* 0x0003e2000c101d4e */
[----:B---3--:R-:W-:Y:S01]  /*5f60*/  IADD3 R2, P1, R3, R243, RZ ;  /* 0x000000f303027210 */ /* 0x008fe20007f3e0ff */
[----:B----4-:R-:W-:Y:S01]  /*5f70*/  IMAD.X R11, R241, 0x1, R9, P2 ;  /* 0x00000001f10b7824 */ /* 0x010fe200010e0609 */
[----:B------:R-:W-:Y:S03]  /*5f80*/  IADD3 R8, P2, R240, R7, RZ ;  /* 0x00000007f0087210 */ /* 0x000fe60007f5e0ff */
[--C-:B------:R-:W-:Y:S01]  /*5f90*/  IMAD.X R3, R6, 0x1, R242.reuse, P1 ;  /* 0x0000000106037824 */ /* 0x100fe200008e06f2 */
[-C--:B------:R-:W-:Y:S04]  /*5fa0*/  IADD3 R12, P1, R12, R243.reuse, RZ ;  /* 0x000000f30c0c7210 */ /* 0x080fe80007f3e0ff */
[----:B------:R2:W-:Y:S01]  /*5fb0*/  LDGSTS.E.BYPASS.LTC128B.128 [R239+0xc100], [R2.64], !P3 ;  /* 0x0c10000002ef7fae */ /* 0x0005e2000d901d4e */
[--C-:B------:R-:W-:Y:S01]  /*5fc0*/  IMAD.X R13, R9, 0x1, R242.reuse, P1 ;  /* 0x00000001090d7824 */ /* 0x100fe200008e06f2 */
[-C--:B------:R-:W-:Y:S01]  /*5fd0*/  IADD3 R6, P1, R7, R243.reuse, RZ ;  /* 0x000000f307067210 */ /* 0x080fe20007f3e0ff */
[----:B-----5:R-:W-:Y:S01]  /*5fe0*/  IMAD.X R9, R241, 0x1, R15, P2 ;  /* 0x00000001f1097824 */ /* 0x020fe200010e060f */
[----:B------:R3:W-:Y:S03]  /*5ff0*/  LDGSTS.E.BYPASS.LTC128B.128 [R239+0x9100], [R10.64], !P0 ;  /* 0x091000000aef7fae */ /* 0x0007e6000c101d4e */
[----:B------:R-:W-:Y:S01]  /*6000*/  IMAD.X R7, R15, 0x1, R242, P1 ;  /* 0x000000010f077824 */ /* 0x000fe200008e06f2 */
[----:B------:R3:W-:Y:S04]  /*6010*/  LDGSTS.E.BYPASS.LTC128B.128 [R239+0xd100], [R12.64], !P3 ;  /* 0x0d1000000cef7fae */ /* 0x0007e8000d901d4e */
[----:B------:R3:W-:Y:S01]  /*6020*/  LDGSTS.E.BYPASS.LTC128B.128 [R239+0xa100], [R8.64], !P0 ;  /* 0x0a10000008ef7fae */ /* 0x0007e2000c101d4e */
[----:B-1----:R-:W-:Y:S03]  /*6030*/  IADD3 R4, P2, R240, R14, RZ ;  /* 0x0000000ef0047210 */ /* 0x002fe60007f5e0ff */
[----:B------:R3:W-:Y:S02]  /*6040*/  LDGSTS.E.BYPASS.LTC128B.128 [R239+0xe100], [R6.64], !P3 ;  /* 0x0e10000006ef7fae */ /* 0x0007e4000d901d4e */
[----:B------:R-:W-:Y:S05]  /*6050*/  IMAD.X R5, R241, 0x1, R0, P2 ;  /* 0x00000001f1057824 */ /* 0x000fea00010e0600 */
[----:B------:R3:W-:Y:S01]  /*6060*/  LDGSTS.E.BYPASS.LTC128B.128 [R239+0xb100], [R4.64], !P0 ;  /* 0x0b10000004ef7fae */ /* 0x0007e2000c101d4e */
[----:B--2---:R-:W-:Y:S05]  /*6070*/  IADD3 R2, P1, R14, R243, RZ ;  /* 0x000000f30e027210 */ /* 0x004fea0007f3e0ff */
[----:B------:R-:W-:Y:S05]  /*6080*/  IMAD.X R3, R0, 0x1, R242, P1 ;  /* 0x0000000100037824 */ /* 0x000fea00008e06f2 */
[----:B------:R3:W-:Y:S01]  /*6090*/  LDGSTS.E.BYPASS.LTC128B.128 [R239+0xf100], [R2.64], !P3 ;  /* 0x0f10000002ef7fae */ /* 0x0007e2000d901d4e */
[----:B------:R-:W-:-:S05]  /*60a0*/  BRA `(.L_x_4) ;  /* 0x000017e000007947 */ /* 0x000fca0003800000 */
.L_x_3:
[----:B------:R-:W-:Y:S04]  /*60b0*/  DEPBAR.LE SB0, 0x0 ;  /* 0x000080000000791a */ /* 0x000fe80000000000 */
[----:B------:R-:W-:Y:S01]  /*60c0*/  BAR.SYNC.DEFER_BLOCKING 0x0 ;  /* 0x0000000000007b1d */ /* 0x000fe20000010000 */
[----:B------:R-:W-:Y:S01]  /*60d0*/  SHF.R.S32.HI R0, RZ, 0x1f, R245 ;  /* 0x0000001fff007819 */ /* 0x000fe200000114f5 */
[----:B------:R-:W-:Y:S01]  /*60e0*/  IMAD.WIDE.U32 R2, R245, c[0x0][0x208], RZ ;  /* 0x00008200f5027a25 */ /* 0x000fe200078e00ff */
[----:B------:R-:W-:Y:S01]  /*60f0*/  SEL R203, RZ, 0x10, P0 ;  /* 0x00000010ffcb7807 */ /* 0x000fe20000000000 */
[----:B------:R-:W-:Y:S02]  /*6100*/  UISETP.GE.AND UP0, UPT, UR8, 0x1, UPT ;  /* 0x000000010800788c */ /* 0x000fe4000bf06270 */
[----:B------:R-:W-:Y:S01]  /*6110*/  IMAD R0, R0, c[0x0][0x208], RZ ;  /* 0x0000820000007a24 */ /* 0x000fe200078e02ff */
[----:B------:R-:W-:Y:S03]  /*6120*/  IADD3 R203, -R203, 0x10, RZ ;  /* 0x00000010cbcb7810 */ /* 0x000fe60007ffe1ff */
[----:B------:R-:W-:Y:S01]  /*6130*/  IMAD R0, R245, c[0x0][0x20c], R0 ;  /* 0x00008300f5007a24 */ /* 0x000fe200078e0200 */
[----:B------:R-:W-:Y:S04]  /*6140*/  LOP3.LUT R203, R203, 0xf, RZ, 0xc0, !PT ;  /* 0x0000000fcbcb7812 */ /* 0x000fe800078ec0ff */
[----:B------:R-:W-:Y:S02]  /*6150*/  IADD3 R3, R3, R0, RZ ;  /* 0x0000000003037210 */ /* 0x000fe40007ffe0ff */
[----:B------:R-:W-:Y:S03]  /*6160*/  SHF.R.S32.HI R0, RZ, 0x1f, R244 ;  /* 0x0000001fff007819 */ /* 0x000fe600000114f4 */
[----:B------:R-:W-:Y:S01]  /*6170*/  IMAD.WIDE.U32 R2, R244, c[0x0][0x218], R2 ;  /* 0x00008600f4027a25 */ /* 0x000fe200078e0002 */
[----:B------:R-:W1:Y:S04]  /*6180*/  LDSM.16.M88.4 R8, [R216+0x8100] ;  /* 0x00810000d808783b */ /* 0x000e680000000200 */
[----:B------:R-:W-:Y:S01]  /*6190*/  IADD3 R2, P1, R2, UR20, RZ ;  /* 0x0000001402027c10 */ /* 0x000fe2000ff3e0ff */
[----:B------:R-:W-:Y:S04]  /*61a0*/  IMAD R0, R0, c[0x0][0x218], RZ ;  /* 0x0000860000007a24 */ /* 0x000fe800078e02ff */
[----:B------:R-:W-:Y:S01]  /*61b0*/  IMAD R0, R244, c[0x0][0x21c], R0 ;  /* 0x00008700f4007a24 */ /* 0x000fe200078e0200 */
[----:B------:R-:W2:Y:S04]  /*61c0*/  LDSM.16.M88.4 R16, [R216+0x8900] ;  /* 0x00890000d810783b */ /* 0x000ea80000000200 */
[----:B------:R-:W-:Y:S02]  /*61d0*/  IADD3.X R3, R3, UR4, R0, P1, !PT ;  /* 0x0000000403037c10 */ /* 0x000fe40008ffe400 */
[C---:B------:R-:W-:Y:S02]  /*61e0*/  LEA R0, P1, R2.reuse, c[0x0][0x1f8], 0x1 ;  /* 0x00007e0002007a11 */ /* 0x040fe400078208ff */
[----:B------:R-:W3:Y:S02]  /*61f0*/  LDSM.16.M88.4 R24, [R216+0x9100] ;  /* 0x00910000d818783b */ /* 0x000ee40000000200 */
[----:B------:R-:W-:Y:S06]  /*6200*/  LEA.HI.X R2, R2, c[0x0][0x1fc], R3, 0x1, P1 ;  /* 0x00007f0002027a11 */ /* 0x000fec00008f0c03 */
[----:B------:R-:W4:Y:S08]  /*6210*/  LDSM.16.M88.4 R32, [R216+0x9900] ;  /* 0x00990000d820783b */ /* 0x000f300000000200 */
[----:B------:R-:W5:Y:S01]  /*6220*/  LDSM.16.M88.4 R40, [R216+0xa100] ;  /* 0x00a10000d828783b */ /* 0x000f620000000200 */
[C---:B-1----:R-:W-:Y:S07]  /*6230*/  HMMA.16816.F32.BF16 R4, R140.reuse, R8, RZ ;  /* 0x000000088c04723c */ /* 0x042fee00000418ff */
[----:B------:R-:W1:Y:S01]  /*6240*/  LDSM.16.M88.4 R48, [R216+0xa900] ;  /* 0x00a90000d830783b */ /* 0x000e620000000200 */
[C---:B------:R-:W-:Y:S07]  /*6250*/  HMMA.16816.F32.BF16 R8, R140.reuse, R10, RZ ;  /* 0x0000000a8c08723c */ /* 0x040fee00000418ff */
[----:B------:R-:W1:Y:S01]  /*6260*/  LDSM.16.M88.4 R56, [R216+0xb100] ;  /* 0x00b10000d838783b */ /* 0x000e620000000200 */
[C---:B--2---:R-:W-:Y:S07]  /*6270*/  HMMA.16816.F32.BF16 R12, R140.reuse, R16, RZ ;  /* 0x000000108c0c723c */ /* 0x044fee00000418ff */
[----:B------:R-:W2:Y:S01]  /*6280*/  LDSM.16.M88.4 R64, [R216+0xb900] ;  /* 0x00b90000d840783b */ /* 0x000ea20000000200 */
[C---:B------:R-:W-:Y:S07]  /*6290*/  HMMA.16816.F32.BF16 R16, R140.reuse, R18, RZ ;  /* 0x000000128c10723c */ /* 0x040fee00000418ff */
[----:B------:R-:W1:Y:S01]  /*62a0*/  LDSM.16.M88.4 R72, [R223] ;  /* 0x00000000df48783b */ /* 0x000e620000000200 */
[C---:B---3--:R-:W-:Y:S07]  /*62b0*/  HMMA.16816.F32.BF16 R20, R140.reuse, R24, RZ ;  /* 0x000000188c14723c */ /* 0x048fee00000418ff */
[----:B------:R-:W3:Y:S01]  /*62c0*/  LDSM.16.M88.4 R148, [R238] ;  /* 0x00000000ee94783b */ /* 0x000ee20000000200 */
[C---:B------:R-:W-:Y:S07]  /*62d0*/  HMMA.16816.F32.BF16 R24, R140.reuse, R26, RZ ;  /* 0x0000001a8c18723c */ /* 0x040fee00000418ff */
[----:B------:R-:W2:Y:S01]  /*62e0*/  LDSM.16.M88.4 R152, [R237] ;  /* 0x00000000ed98783b */ /* 0x000ea20000000200 */
[C---:B----4-:R-:W-:Y:S07]  /*62f0*/  HMMA.16816.F32.BF16 R28, R140.reuse, R32, RZ ;  /* 0x000000208c1c723c */ /* 0x050fee00000418ff */
[----:B------:R-:W-:Y:S01]  /*6300*/  LDSM.16.M88.4 R156, [R235] ;  /* 0x00000000eb9c783b */ /* 0x000fe20000000200 */
[C---:B------:R-:W-:Y:S07]  /*6310*/  HMMA.16816.F32.BF16 R32, R140.reuse, R34, RZ ;  /* 0x000000228c20723c */ /* 0x040fee00000418ff */
[----:B------:R-:W-:Y:S01]  /*6320*/  LDSM.16.M88.4 R160, [R234] ;  /* 0x00000000eaa0783b */ /* 0x000fe20000000200 */
[C---:B-----5:R-:W-:Y:S07]  /*6330*/  HMMA.16816.F32.BF16 R36, R140.reuse, R40, RZ ;  /* 0x000000288c24723c */ /* 0x060fee00000418ff */
[----:B------:R-:W-:Y:S01]  /*6340*/  LDSM.16.M88.4 R164, [R233] ;  /* 0x00000000e9a4783b */ /* 0x000fe20000000200 */
[C---:B------:R-:W-:Y:S07]  /*6350*/  HMMA.16816.F32.BF16 R40, R140.reuse, R42, RZ ;  /* 0x0000002a8c28723c */ /* 0x040fee00000418ff */
[----:B------:R-:W-:Y:S01]  /*6360*/  LDSM.16.M88.4 R168, [R232] ;  /* 0x00000000e8a8783b */ /* 0x000fe20000000200 */
[C---:B-1----:R-:W-:Y:S07]  /*6370*/  HMMA.16816.F32.BF16 R44, R140.reuse, R48, RZ ;  /* 0x000000308c2c723c */ /* 0x042fee00000418ff */
[----:B------:R-:W-:Y:S01]  /*6380*/  SHFL.IDX PT, R202, R0, 0x3, 0x181f ;  /* 0x00781f0000ca7f89 */ /* 0x000fe200000e0000 */
[C---:B------:R-:W-:Y:S07]  /*6390*/  HMMA.16816.F32.BF16 R48, R140.reuse, R50, RZ ;  /* 0x000000328c30723c */ /* 0x040fee00000418ff */
[----:B------:R-:W1:Y:S01]  /*63a0*/  SHFL.IDX PT, R190, R0, RZ, 0x181f ;  /* 0x00181fff00be7589 */ /* 0x000e6200000e0000 */
[C---:B------:R-:W-:Y:S07]  /*63b0*/  HMMA.16816.F32.BF16 R52, R140.reuse, R56, RZ ;  /* 0x000000388c34723c */ /* 0x040fee00000418ff */
[----:B------:R-:W4:Y:S01]  /*63c0*/  SHFL.IDX PT, R68, R2, RZ, 0x181f ;  /* 0x00181fff02447589 */ /* 0x000f2200000e0000 */
[C---:B------:R-:W-:Y:S07]  /*63d0*/  HMMA.16816.F32.BF16 R56, R140.reuse, R58, RZ ;  /* 0x0000003a8c38723c */ /* 0x040fee00000418ff */
[----:B------:R-:W5:Y:S01]  /*63e0*/  SHFL.IDX PT, R196, R0, 0x1, 0x181f ;  /* 0x00381f0000c47f89 */ /* 0x000f6200000e0000 */
[C---:B--2---:R-:W-:Y:S07]  /*63f0*/  HMMA.16816.F32.BF16 R60, R140.reuse, R64, RZ ;  /* 0x000000408c3c723c */ /* 0x044fee00000418ff */
[----:B------:R-:W2:Y:S01]  /*6400*/  SHFL.IDX PT, R197, R2, 0x1, 0x181f ;  /* 0x00381f0002c57f89 */ /* 0x000ea200000e0000 */
[----:B------:R-:W-:Y:S07]  /*6410*/  HMMA.16816.F32.BF16 R64, R140, R66, RZ ;  /* 0x000000428c40723c */ /* 0x000fee00000418ff */
[----:B------:R-:W1:Y:S01]  /*6420*/  SHFL.IDX PT, R198, R0, 0x2, 0x181f ;  /* 0x00581f0000c67f89 */ /* 0x000e6200000e0000 */
[C---:B------:R-:W-:Y:S07]  /*6430*/  HMMA.16816.F32.BF16 R4, R144.reuse, R72, R4 ;  /* 0x000000489004723c */ /* 0x040fee0000041804 */
[----:B------:R-:W-:Y:S01]  /*6440*/  SHFL.IDX PT, R71, R2, 0x2, 0x181f ;  /* 0x00581f0002477f89 */ /* 0x000fe200000e0000 */
[C---:B------:R-:W-:Y:S07]  /*6450*/  HMMA.16816.F32.BF16 R8, R144.reuse, R74, R8 ;  /* 0x0000004a9008723c */ /* 0x040fee0000041808 */
[----:B------:R1:W-:Y:S01]  /*6460*/  SHFL.IDX PT, R0, R2, 0x3, 0x181f ;  /* 0x00781f0002007f89 */ /* 0x0003e200000e0000 */
[C---:B---3--:R-:W-:Y:S07]  /*6470*/  HMMA.16816.F32.BF16 R12, R144.reuse, R148, R12 ;  /* 0x00000094900c723c */ /* 0x048fee000004180c */
[----:B------:R-:W3:Y:S01]  /*6480*/  LDSM.16.M88.4 R72, [R236] ;  /* 0x00000000ec48783b */ /* 0x000ee20000000200 */
[C---:B------:R-:W-:Y:S08]  /*6490*/  HMMA.16816.F32.BF16 R16, R144.reuse, R150, R16 ;  /* 0x000000969010723c */ /* 0x040ff00000041810 */
[C---:B------:R-:W-:Y:S04]  /*64a0*/  HMMA.16816.F32.BF16 R20, R144.reuse, R152, R20 ;  /* 0x000000989014723c */ /* 0x040fe80000041814 */
[----:B-1----:R-:W-:Y:S02]  /*64b0*/  IADD3 R2, P2, R240, R190, RZ ;  /* 0x000000bef0027210 */ /* 0x002fe40007f5e0ff */
[----:B------:R-:W-:Y:S02]  /*64c0*/  IADD3 R190, P1, R190, R243, RZ ;  /* 0x000000f3bebe7210 */ /* 0x000fe40007f3e0ff */
[C---:B------:R-:W-:Y:S04]  /*64d0*/  HMMA.16816.F32.BF16 R24, R144.reuse, R154, R24 ;  /* 0x0000009a9018723c */ /* 0x040fe80000041818 */
[C---:B----4-:R-:W-:Y:S02]  /*64e0*/  IADD3.X R3, R241.reuse, R68, RZ, P2, !PT ;  /* 0x00000044f1037210 */ /* 0x050fe400017fe4ff */
[----:B------:R-:W-:Y:S02]  /*64f0*/  IADD3.X R191, R68, R242, RZ, P1, !PT ;  /* 0x000000f244bf7210 */ /* 0x000fe40000ffe4ff */
[----:B-----5:R-:W-:Y:S01]  /*6500*/  IADD3 R188, P2, R240, R196, RZ ;  /* 0x000000c4f0bc7210 */ /* 0x020fe20007f5e0ff */
[----:B------:R-:W-:Y:S01]  /*6510*/  @!PT LDS RZ, [RZ] ;  /* 0x00000000fffff984 */ /* 0x000fe20000000800 */
[----:B------:R-:W-:Y:S01]  /*6520*/  @!PT LDS RZ, [RZ] ;  /* 0x00000000fffff984 */ /* 0x000fe20000000800 */
[----:B------:R-:W-:Y:S01]  /*6530*/  @!PT LDS RZ, [RZ] ;  /* 0x00000000fffff984 */ /* 0x000fe20000000800 */
[----:B------:R1:W-:Y:S03]  /*6540*/  LDGSTS.E.BYPASS.LTC128B.128 [R239+0x100], [R2.64], !P0 ;  /* 0x0010000002ef7fae */ /* 0x0003e6000c101d4e */
[----:B--2---:R-:W-:Y:S02]  /*6550*/  IADD3.X R189, R241, R197, RZ, P2, !PT ;  /* 0x000000c5f1bd7210 */ /* 0x004fe400017fe4ff */
[----:B------:R-:W-:Y:S02]  /*6560*/  IADD3 R196, P1, R196, R243, RZ ;  /* 0x000000f3c4c47210 */ /* 0x000fe40007f3e0ff */
[----:B------:R-:W-:Y:S01]  /*6570*/  IADD3 R200, P2, R240, R198, RZ ;  /* 0x000000c6f0c87210 */ /* 0x000fe20007f5e0ff */
[C---:B---3--:R-:W-:Y:S01]  /*6580*/  HMMA.16816.F32.BF16 R28, R144.reuse, R72, R28 ;  /* 0x00000048901c723c */ /* 0x048fe2000004181c */
[----:B------:R2:W-:Y:S02]  /*6590*/  LDGSTS.E.BYPASS.LTC128B.128 [R239+0x4100], [R190.64], !P3 ;  /* 0x04100000beef7fae */ /* 0x0005e4000d901d4e */
[-C--:B------:R-:W-:Y:S02]  /*65a0*/  IADD3.X R197, R197, R242.reuse, RZ, P1, !PT ;  /* 0x000000f2c5c57210 */ /* 0x080fe40000ffe4ff */
[----:B------:R-:W-:Y:S02]  /*65b0*/  IADD3.X R201, R241, R71, RZ, P2, !PT ;  /* 0x00000047f1c97210 */ /* 0x000fe400017fe4ff */
[----:B------:R-:W-:Y:S01]  /*65c0*/  IADD3 R198, P1, R198, R243, RZ ;  /* 0x000000f3c6c67210 */ /* 0x000fe20007f3e0ff */
[C---:B------:R-:W-:Y:S01]  /*65d0*/  HMMA.16816.F32.BF16 R32, R144.reuse, R74, R32 ;  /* 0x0000004a9020723c */ /* 0x040fe20000041820 */
[----:B------:R2:W-:Y:S03]  /*65e0*/  LDGSTS.E.BYPASS.LTC128B.128 [R239+0x1100], [R188.64], !P0 ;  /* 0x01100000bcef7fae */ /* 0x0005e6000c101d4e */
[----:B------:R-:W-:Y:S02]  /*65f0*/  IADD3.X R199, R71, R242, RZ, P1, !PT ;  /* 0x000000f247c77210 */ /* 0x000fe40000ffe4ff */
[----:B------:R-:W-:Y:S02]  /*6600*/  IADD3 R148, P2, P1, R203, R202, R240 ;  /* 0x000000cacb947210 */ /* 0x000fe4000795e0f0 */
[C---:B------:R-:W-:Y:S01]  /*6610*/  HMMA.16816.F32.BF16 R36, R144.reuse, R156, R36 ;  /* 0x0000009c9024723c */ /* 0x040fe20000041824 */
[----:B------:R3:W-:Y:S03]  /*6620*/  LDGSTS.E.BYPASS.LTC128B.128 [R239+0x5100], [R196.64], !P3 ;  /* 0x05100000c4ef7fae */ /* 0x0007e6000d901d4e */
[----:B------:R-:W-:Y:S02]  /*6630*/  IADD3.X R149, RZ, R0, R241, P2, P1 ;  /* 0x00000000ff957210 */ /* 0x000fe400017e24f1 */
[----:B------:R-:W-:Y:S02]  /*6640*/  SEL R203, RZ, 0x10, P3 ;  /* 0x00000010ffcb7807 */ /* 0x000fe40001800000 */
[C---:B------:R-:W-:Y:S01]  /*6650*/  HMMA.16816.F32.BF16 R40, R144.reuse, R158, R40 ;  /* 0x0000009e9028723c */ /* 0x040fe20000041828 */
[----:B------:R4:W-:Y:S03]  /*6660*/  LDGSTS.E.BYPASS.LTC128B.128 [R239+0x2100], [R200.64], !P0 ;  /* 0x02100000c8ef7fae */ /* 0x0009e6000c101d4e */
[----:B------:R-:W-:Y:S04]  /*6670*/  IADD3 R203, -R203, 0x10, RZ ;  /* 0x00000010cbcb7810 */ /* 0x000fe80007ffe1ff */
[C---:B------:R-:W-:Y:S01]  /*6680*/  HMMA.16816.F32.BF16 R44, R144.reuse, R160, R44 ;  /* 0x000000a0902c723c */ /* 0x040fe2000004182c */
[----:B------:R3:W-:Y:S03]  /*6690*/  LDGSTS.E.BYPASS.LTC128B.128 [R239+0x6100], [R198.64], !P3 ;  /* 0x06100000c6ef7fae */ /* 0x0007e6000d901d4e */
[----:B------:R-:W-:Y:S04]  /*66a0*/  LOP3.LUT R203, R203, 0xf, RZ, 0xc0, !PT ;  /* 0x0000000fcbcb7812 */ /* 0x000fe800078ec0ff */
[C---:B------:R-:W-:Y:S01]  /*66b0*/  HMMA.16816.F32.BF16 R48, R144.reuse, R162, R48 ;  /* 0x000000a29030723c */ /* 0x040fe20000041830 */
[----:B------:R5:W-:Y:S03]  /*66c0*/  LDGSTS.E.BYPASS.LTC128B.128.ZFILL [R239+0x3100], [R148.64], P5 ;  /* 0x0310000094ef7fae */ /* 0x000be6000a941d4e */
[----:B-1----:R-:W-:Y:S04]  /*66d0*/  IADD3 R2, P2, P1, R203, R202, R243 ;  /* 0x000000cacb027210 */ /* 0x002fe8000795e0f3 */
[C---:B------:R-:W-:Y:S04]  /*66e0*/  HMMA.16816.F32.BF16 R52, R144.reuse, R164, R52 ;  /* 0x000000a49034723c */ /* 0x040fe80000041834 */
[----:B------:R-:W-:Y:S02]  /*66f0*/  IADD3.X R3, RZ, R0, R242, P2, P1 ;  /* 0x00000000ff037210 */ /* 0x000fe400017e24f2 */
[----:B------:R-:W-:Y:S02]  /*6700*/  PLOP3.LUT P1, PT, PT, PT, UP0, 0x80, 0x0 ;  /* 0x000000000000781c */ /* 0x000fe40003f2f008 */
[C---:B------:R-:W-:Y:S01]  /*6710*/  HMMA.16816.F32.BF16 R56, R144.reuse, R166, R56 ;  /* 0x000000a69038723c */ /* 0x040fe20000041838 */
[----:B------:R1:W-:Y:S07]  /*6720*/  LDGSTS.E.BYPASS.LTC128B.128.ZFILL [R239+0x7100], [R2.64], P4 ;  /* 0x0710000002ef7fae */ /* 0x0003ee000a141d4e */
[C---:B------:R-:W-:Y:S01]  /*6730*/  HMMA.16816.F32.BF16 R60, R144.reuse, R168, R60 ;  /* 0x000000a8903c723c */ /* 0x040fe2000004183c */
[----:B------:R-:W-:Y:S07]  /*6740*/  LDSM.16.M88.4 R72, [R222+0x8900] ;  /* 0x00890000de48783b */ /* 0x000fee0000000200 */
[----:B------:R-:W-:Y:S01]  /*6750*/  HMMA.16816.F32.BF16 R64, R144, R170, R64 ;  /* 0x000000aa9040723c */ /* 0x000fe20000041840 */
[----:B-----5:R-:W5:Y:S08]  /*6760*/  LDSM.16.M88.4 R148, [R222+0x8100] ;  /* 0x00810000de94783b */ /* 0x020f700000000200 */
[----:B------:R-:W1:Y:S08]  /*6770*/  LDSM.16.M88.4 R152, [R222+0x9100] ;  /* 0x00910000de98783b */ /* 0x000e700000000200 */
[----:B------:R-:W0:Y:S08]  /*6780*/  LDGDEPBAR ;  /* 0x00000000000079af */ /* 0x000e300000000000 */
[----:B------:R-:W1:Y:S08]  /*6790*/  LDSM.16.M88.4 R156, [R222+0x9900] ;  /* 0x00990000de9c783b */ /* 0x000e700000000200 */
[----:B------:R-:W1:Y:S01]  /*67a0*/  LDSM.16.M88.4 R160, [R222+0xa100] ;  /* 0x00a10000dea0783b */ /* 0x000e620000000200 */
[C---:B-----5:R-:W-:Y:S07]  /*67b0*/  HMMA.16816.F32.BF16 R4, R172.reuse, R148, R4 ;  /* 0x00000094ac04723c */ /* 0x060fee0000041804 */
[----:B------:R-:W-:Y:S01]  /*67c0*/  LDSM.16.M88.4 R164, [R216+0xc100] ;  /* 0x00c10000d8a4783b */ /* 0x000fe20000000200 */
[C---:B------:R-:W-:Y:S07]  /*67d0*/  HMMA.16816.F32.BF16 R8, R172.reuse, R150, R8 ;  /* 0x00000096ac08723c */ /* 0x040fee0000041808 */
[----:B------:R-:W5:Y:S01]  /*67e0*/  LDSM.16.M88.4 R148, [R222+0xa900] ;  /* 0x00a90000de94783b */ /* 0x000f620000000200 */
[C---:B------:R-:W-:Y:S07]  /*67f0*/  HMMA.16816.F32.BF16 R12, R172.reuse, R72, R12 ;  /* 0x00000048ac0c723c */ /* 0x040fee000004180c */
[----:B------:R-:W-:Y:S01]  /*6800*/  LDSM.16.M88.4 R168, [R229] ;  /* 0x00000000e5a8783b */ /* 0x000fe20000000200 */
[C---:B------:R-:W-:Y:S07]  /*6810*/  HMMA.16816.F32.BF16 R16, R172.reuse, R74, R16 ;  /* 0x0000004aac10723c */ /* 0x040fee0000041810 */
[----:B------:R-:W4:Y:S01]  /*6820*/  LDSM.16.M88.4 R72, [R222+0xb100] ;  /* 0x00b10000de48783b */ /* 0x000f220000000200 */
[C---:B-1----:R-:W-:Y:S07]  /*6830*/  HMMA.16816.F32.BF16 R20, R172.reuse, R152, R20 ;  /* 0x00000098ac14723c */ /* 0x042fee0000041814 */
[----:B--2---:R-:W-:Y:S01]  /*6840*/  LDSM.16.M88.4 R188, [R228] ;  /* 0x00000000e4bc783b */ /* 0x004fe20000000200 */
[C---:B------:R-:W-:Y:S07]  /*6850*/  HMMA.16816.F32.BF16 R24, R172.reuse, R154, R24 ;  /* 0x0000009aac18723c */ /* 0x040fee0000041818 */
[----:B------:R-:W1:Y:S01]  /*6860*/  LDSM.16.M88.4 R152, [R222+0xb900] ;  /* 0x00b90000de98783b */ /* 0x000e620000000200 */
[C---:B------:R-:W-:Y:S07]  /*6870*/  HMMA.16816.F32.BF16 R28, R172.reuse, R156, R28 ;  /* 0x0000009cac1c723c */ /* 0x040fee000004181c */
[----:B---3--:R-:W-:Y:S01]  /*6880*/  LDSM.16.M88.4 R196, [R222+0xe900] ;  /* 0x00e90000dec4783b */ /* 0x008fe20000000200 */
[C---:B------:R-:W-:Y:S07]  /*6890*/  HMMA.16816.F32.BF16 R32, R172.reuse, R158, R32 ;  /* 0x0000009eac20723c */ /* 0x040fee0000041820 */
[----:B------:R-:W2:Y:S01]  /*68a0*/  LDSM.16.M88.4 R156, [R219] ;  /* 0x00000000db9c783b */ /* 0x000ea20000000200 */
[C---:B------:R-:W-:Y:S07]  /*68b0*/  HMMA.16816.F32.BF16 R36, R172.reuse, R160, R36 ;  /* 0x000000a0ac24723c */ /* 0x040fee0000041824 */
[----:B----4-:R-:W-:Y:S01]  /*68c0*/  LDSM.16.M88.4 R200, [R222+0xf100] ;  /* 0x00f10000dec8783b */ /* 0x010fe20000000200 */
[C---:B------:R-:W-:Y:S07]  /*68d0*/  HMMA.16816.F32.BF16 R40, R172.reuse, R162, R40 ;  /* 0x000000a2ac28723c */ /* 0x040fee0000041828 */
[----:B------:R-:W3:Y:S01]  /*68e0*/  LDSM.16.M88.4 R160, [R219+0x800] ;  /* 0x00080000dba0783b */ /* 0x000ee20000000200 */
[C---:B-----5:R-:W-:Y:S07]  /*68f0*/  HMMA.16816.F32.BF16 R44, R172.reuse, R148, R44 ;  /* 0x00000094ac2c723c */ /* 0x060fee000004182c */
[----:B------:R-:W-:Y:S01]  /*6900*/  LDSM.16.M88.4 R204, [R222+0xf900] ;  /* 0x00f90000decc783b */ /* 0x000fe20000000200 */
[C---:B------:R-:W-:Y:S07]  /*6910*/  HMMA.16816.F32.BF16 R48, R172.reuse, R150, R48 ;  /* 0x00000096ac30723c */ /* 0x040fee0000041830 */
[----:B------:R-:W4:Y:S01]  /*6920*/  LDSM.16.M88.4 R148, [R219+0x1000] ;  /* 0x00100000db94783b */ /* 0x000f220000000200 */
[C---:B------:R-:W-:Y:S07]  /*6930*/  HMMA.16816.F32.BF16 R52, R172.reuse, R72, R52 ;  /* 0x00000048ac34723c */ /* 0x040fee0000041834 */
[----:B------:R-:W-:Y:S01]  /*6940*/  LDSM.16.M88.4 R212, [R219+0x4000] ;  /* 0x00400000dbd4783b */ /* 0x000fe20000000200 */
[C---:B------:R-:W-:Y:S07]  /*6950*/  HMMA.16816.F32.BF16 R56, R172.reuse, R74, R56 ;  /* 0x0000004aac38723c */ /* 0x040fee0000041838 */
[----:B------:R-:W5:Y:S01]  /*6960*/  LDSM.16.M88.4 R72, [R219+0x1800] ;  /* 0x00180000db48783b */ /* 0x000f620000000200 */
[C---:B-1----:R-:W-:Y:S08]  /*6970*/  HMMA.16816.F32.BF16 R60, R172.reuse, R152, R60 ;  /* 0x00000098ac3c723c */ /* 0x042ff0000004183c */
[----:B------:R-:W-:Y:S01]  /*6980*/  HMMA.16816.F32.BF16 R64, R172, R154, R64 ;  /* 0x0000009aac40723c */ /* 0x000fe20000041840 */
[----:B------:R-:W1:Y:S07]  /*6990*/  LDSM.16.M88.4 R152, [R219+0x2000] ;  /* 0x00200000db98783b */ /* 0x000e6e0000000200 */
[C---:B--2---:R-:W-:Y:S08]  /*69a0*/  HMMA.16816.F32.BF16 R4, R176.reuse, R156, R4 ;  /* 0x0000009cb004723c */ /* 0x044ff00000041804 */
[C---:B------:R-:W-:Y:S01]  /*69b0*/  HMMA.16816.F32.BF16 R8, R176.reuse, R158, R8 ;  /* 0x0000009eb008723c */ /* 0x040fe20000041808 */
[----:B------:R-:W2:Y:S07]  /*69c0*/  LDSM.16.M88.4 R156, [R219+0x2800] ;  /* 0x00280000db9c783b */ /* 0x000eae0000000200 */
[C---:B---3--:R-:W-:Y:S08]  /*69d0*/  HMMA.16816.F32.BF16 R12, R176.reuse, R160, R12 ;  /* 0x000000a0b00c723c */ /* 0x048ff0000004180c */
[C---:B------:R-:W-:Y:S01]  /*69e0*/  HMMA.16816.F32.BF16 R16, R176.reuse, R162, R16 ;  /* 0x000000a2b010723c */ /* 0x040fe20000041810 */
[----:B------:R-:W3:Y:S07]  /*69f0*/  LDSM.16.M88.4 R160, [R219+0x3000] ;  /* 0x00300000dba0783b */ /* 0x000eee0000000200 */
[C---:B----4-:R-:W-:Y:S08]  /*6a00*/  HMMA.16816.F32.BF16 R20, R176.reuse, R148, R20 ;  /* 0x00000094b014723c */ /* 0x050ff00000041814 */
[C---:B------:R-:W-:Y:S01]  /*6a10*/  HMMA.16816.F32.BF16 R24, R176.reuse, R150, R24 ;  /* 0x00000096b018723c */ /* 0x040fe20000041818 */
[----:B------:R-:W4:Y:S07]  /*6a20*/  LDSM.16.M88.4 R148, [R219+0x3800] ;  /* 0x00380000db94783b */ /* 0x000f2e0000000200 */
[C---:B-----5:R-:W-:Y:S08]  /*6a30*/  HMMA.16816.F32.BF16 R28, R176.reuse, R72, R28 ;  /* 0x00000048b01c723c */ /* 0x060ff0000004181c */
[C---:B------:R-:W-:Y:S01]  /*6a40*/  HMMA.16816.F32.BF16 R32, R176.reuse, R74, R32 ;  /* 0x0000004ab020723c */ /* 0x040fe20000041820 */
[----:B------:R-:W5:Y:S07]  /*6a50*/  LDSM.16.M88.4 R72, [R216+0xc900] ;  /* 0x00c90000d848783b */ /* 0x000f6e0000000200 */
[C---:B-1----:R-:W-:Y:S08]  /*6a60*/  HMMA.16816.F32.BF16 R36, R176.reuse, R152, R36 ;  /* 0x00000098b024723c */ /* 0x042ff00000041824 */
[C---:B------:R-:W-:Y:S01]  /*6a70*/  HMMA.16816.F32.BF16 R40, R176.reuse, R154, R40 ;  /* 0x0000009ab028723c */ /* 0x040fe20000041828 */
[----:B------:R-:W1:Y:S07]  /*6a80*/  LDSM.16.M88.4 R152, [R216+0xd100] ;  /* 0x00d10000d898783b */ /* 0x000e6e0000000200 */
[C---:B--2---:R-:W-:Y:S08]  /*6a90*/  HMMA.16816.F32.BF16 R44, R176.reuse, R156, R44 ;  /* 0x0000009cb02c723c */ /* 0x044ff0000004182c */
[C---:B------:R-:W-:Y:S01]  /*6aa0*/  HMMA.16816.F32.BF16 R48, R176.reuse, R158, R48 ;  /* 0x0000009eb030723c */ /* 0x040fe20000041830 */
[----:B------:R-:W-:Y:S07]  /*6ab0*/  LDSM.16.M88.4 R156, [R216+0xe100] ;  /* 0x00e10000d89c783b */ /* 0x000fee0000000200 */
[C---:B---3--:R-:W-:Y:S08]  /*6ac0*/  HMMA.16816.F32.BF16 R52, R176.reuse, R160, R52 ;  /* 0x000000a0b034723c */ /* 0x048ff00000041834 */
[C---:B------:R-:W-:Y:S01]  /*6ad0*/  HMMA.16816.F32.BF16 R56, R176.reuse, R162, R56 ;  /* 0x000000a2b038723c */ /* 0x040fe20000041838 */
[----:B------:R-:W-:Y:S07]  /*6ae0*/  LDSM.16.M88.4 R160, [R216+0xe900] ;  /* 0x00e90000d8a0783b */ /* 0x000fee0000000200 */
[C---:B----4-:R-:W-:Y:S08]  /*6af0*/  HMMA.16816.F32.BF16 R60, R176.reuse, R148, R60 ;  /* 0x00000094b03c723c */ /* 0x050ff0000004183c */
[----:B------:R-:W-:Y:S01]  /*6b00*/  HMMA.16816.F32.BF16 R64, R176, R150, R64 ;  /* 0x00000096b040723c */ /* 0x000fe20000041840 */
[----:B------:R-:W2:Y:S07]  /*6b10*/  LDSM.16.M88.4 R148, [R216+0xd900] ;  /* 0x00d90000d894783b */ /* 0x000eae0000000200 */
[C---:B------:R-:W-:Y:S08]  /*6b20*/  HMMA.16816.F32.BF16 R4, R180.reuse, R164, R4 ;  /* 0x000000a4b404723c */ /* 0x040ff00000041804 */
[C---:B------:R-:W-:Y:S01]  /*6b30*/  HMMA.16816.F32.BF16 R8, R180.reuse, R166, R8 ;  /* 0x000000a6b408723c */ /* 0x040fe20000041808 */
[----:B------:R-:W-:Y:S07]  /*6b40*/  LDSM.16.M88.4 R164, [R216+0xf900] ;  /* 0x00f90000d8a4783b */ /* 0x000fee0000000200 */
[C---:B-----5:R-:W-:Y:S08]  /*6b50*/  HMMA.16816.F32.BF16 R12, R180.reuse, R72, R12 ;  /* 0x00000048b40c723c */ /* 0x060ff0000004180c */
[C---:B------:R-:W-:Y:S01]  /*6b60*/  HMMA.16816.F32.BF16 R16, R180.reuse, R74, R16 ;  /* 0x0000004ab410723c */ /* 0x040fe20000041810 */
[----:B------:R-:W3:Y:S07]  /*6b70*/  LDSM.16.M88.4 R72, [R216+0xf100] ;  /* 0x00f10000d848783b */ /* 0x000eee0000000200 */
[C---:B-1----:R-:W-:Y:S08]  /*6b80*/  HMMA.16816.F32.BF16 R20, R180.reuse, R152, R20 ;  /* 0x00000098b414723c */ /* 0x042ff00000041814 */
[C---:B------:R-:W-:Y:S01]  /*6b90*/  HMMA.16816.F32.BF16 R24, R180.reuse, R154, R24 ;  /* 0x0000009ab418723c */ /* 0x040fe20000041818 */
[----:B------:R-:W1:Y:S07]  /*6ba0*/  LDSM.16.M88.4 R152, [R231] ;  /* 0x00000000e798783b */ /* 0x000e6e0000000200 */
[C---:B--2---:R-:W-:Y:S08]  /*6bb0*/  HMMA.16816.F32.BF16 R28, R180.reuse, R148, R28 ;  /* 0x00000094b41c723c */ /* 0x044ff0000004181c */
[C---:B------:R-:W-:Y:S01]  /*6bc0*/  HMMA.16816.F32.BF16 R32, R180.reuse, R150, R32 ;  /* 0x00000096b420723c */ /* 0x040fe20000041820 */
[----:B------:R-:W2:Y:S07]  /*6bd0*/  LDSM.16.M88.4 R148, [R230] ;  /* 0x00000000e694783b */ /* 0x000eae0000000200 */
[C---:B------:R-:W-:Y:S08]  /*6be0*/  HMMA.16816.F32.BF16 R36, R180.reuse, R156, R36 ;  /* 0x0000009cb424723c */ /* 0x040ff00000041824 */
[C---:B------:R-:W-:Y:S01]  /*6bf0*/  HMMA.16816.F32.BF16 R40, R180.reuse, R158, R40 ;  /* 0x0000009eb428723c */ /* 0x040fe20000041828 */
[----:B------:R-:W4:Y:S07]  /*6c00*/  LDSM.16.M88.4 R156, [R227] ;  /* 0x00000000e39c783b */ /* 0x000f2e0000000200 */
[C---:B------:R-:W-:Y:S08]  /*6c10*/  HMMA.16816.F32.BF16 R44, R180.reuse, R160, R44 ;  /* 0x000000a0b42c723c */ /* 0x040ff0000004182c */
[C---:B------:R-:W-:Y:S01]  /*6c20*/  HMMA.16816.F32.BF16 R48, R180.reuse, R162, R48 ;  /* 0x000000a2b430723c */ /* 0x040fe20000041830 */
[----:B------:R-:W-:Y:S07]  /*6c30*/  LDSM.16.M88.4 R160, [R222+0xc100] ;  /* 0x00c10000dea0783b */ /* 0x000fee0000000200 */
[C---:B---3--:R-:W-:Y:S08]  /*6c40*/  HMMA.16816.F32.BF16 R52, R180.reuse, R72, R52 ;  /* 0x00000048b434723c */ /* 0x048ff00000041834 */
[C---:B------:R-:W-:Y:S01]  /*6c50*/  HMMA.16816.F32.BF16 R56, R180.reuse, R74, R56 ;  /* 0x0000004ab438723c */ /* 0x040fe20000041838 */
[----:B------:R-:W3:Y:S07]  /*6c60*/  LDSM.16.M88.4 R72, [R226] ;  /* 0x00000000e248783b */ /* 0x000eee0000000200 */
[C---:B------:R-:W-:Y:S08]  /*6c70*/  HMMA.16816.F32.BF16 R60, R180.reuse, R164, R60 ;  /* 0x000000a4b43c723c */ /* 0x040ff0000004183c */
[----:B------:R-:W-:Y:S01]  /*6c80*/  HMMA.16816.F32.BF16 R64, R180, R166, R64 ;  /* 0x000000a6b440723c */ /* 0x000fe20000041840 */
[----:B------:R-:W-:Y:S07]  /*6c90*/  LDSM.16.M88.4 R164, [R222+0xc900] ;  /* 0x00c90000dea4783b */ /* 0x000fee0000000200 */
[C---:B-1----:R-:W-:Y:S08]  /*6ca0*/  HMMA.16816.F32.BF16 R4, R184.reuse, R152, R4 ;  /* 0x00000098b804723c */ /* 0x042ff00000041804 */
[C---:B------:R-:W-:Y:S01]  /*6cb0*/  HMMA.16816.F32.BF16 R8, R184.reuse, R154, R8 ;  /* 0x0000009ab808723c */ /* 0x040fe20000041808 */
[----:B------:R-:W-:Y:S07]  /*6cc0*/  LDSM.16.M88.4 R152, [R224] ;  /* 0x00000000e098783b */ /* 0x000fee0000000200 */
[C---:B--2---:R-:W-:Y:S08]  /*6cd0*/  HMMA.16816.F32.BF16 R12, R184.reuse, R148, R12 ;  /* 0x00000094b80c723c */ /* 0x044ff0000004180c */
[C---:B------:R-:W-:Y:S01]  /*6ce0*/  HMMA.16816.F32.BF16 R16, R184.reuse, R150, R16 ;  /* 0x00000096b810723c */ /* 0x040fe20000041810 */
[----:B------:R-:W1:Y:S07]  /*6cf0*/  LDSM.16.M88.4 R148, [R225] ;  /* 0x00000000e194783b */ /* 0x000e6e0000000200 */
[C---:B------:R-:W-:Y:S08]  /*6d00*/  HMMA.16816.F32.BF16 R20, R184.reuse, R168, R20 ;  /* 0x000000a8b814723c */ /* 0x040ff00000041814 */
[C---:B------:R-:W-:Y:S01]  /*6d10*/  HMMA.16816.F32.BF16 R24, R184.reuse, R170, R24 ;  /* 0x000000aab818723c */ /* 0x040fe20000041818 */
[----:B------:R-:W2:Y:S07]  /*6d20*/  LDSM.16.M88.4 R168, [R222+0xd100] ;  /* 0x00d10000dea8783b */ /* 0x000eae0000000200 */
[C---:B------:R-:W-:Y:S08]  /*6d30*/  HMMA.16816.F32.BF16 R28, R184.reuse, R188, R28 ;  /* 0x000000bcb81c723c */ /* 0x040ff0000004181c */
[C---:B------:R-:W-:Y:S01]  /*6d40*/  HMMA.16816.F32.BF16 R32, R184.reuse, R190, R32 ;  /* 0x000000beb820723c */ /* 0x040fe20000041820 */
[----:B------:R-:W5:Y:S07]  /*6d50*/  LDSM.16.M88.4 R188, [R222+0xd900] ;  /* 0x00d90000debc783b */ /* 0x000f6e0000000200 */
[C---:B----4-:R-:W-:Y:S08]  /*6d60*/  HMMA.16816.F32.BF16 R36, R184.reuse, R156, R36 ;  /* 0x0000009cb824723c */ /* 0x050ff00000041824 */
[C---:B------:R-:W-:Y:S01]  /*6d70*/  HMMA.16816.F32.BF16 R40, R184.reuse, R158, R40 ;  /* 0x0000009eb828723c */ /* 0x040fe20000041828 */
[----:B------:R-:W4:Y:S07]  /*6d80*/  LDSM.16.M88.4 R156, [R222+0xe100] ;  /* 0x00e10000de9c783b */ /* 0x000f2e0000000200 */
[C---:B---3--:R-:W-:Y:S08]  /*6d90*/  HMMA.16816.F32.BF16 R44, R184.reuse, R72, R44 ;  /* 0x00000048b82c723c */ /* 0x048ff0000004182c */
[C---:B------:R-:W-:Y:S01]  /*6da0*/  HMMA.16816.F32.BF16 R48, R184.reuse, R74, R48 ;  /* 0x0000004ab830723c */ /* 0x040fe20000041830 */
[----:B------:R-:W3:Y:S07]  /*6db0*/  LDSM.16.M88.4 R72, [R219+0x4800] ;  /* 0x00480000db48783b */ /* 0x000eee0000000200 */
[C---:B-1----:R-:W-:Y:S08]  /*6dc0*/  HMMA.16816.F32.BF16 R52, R184.reuse, R148, R52 ;  /* 0x00000094b834723c */ /* 0x042ff00000041834 */
[C---:B------:R-:W-:Y:S08]  /*6dd0*/  HMMA.16816.F32.BF16 R56, R184.reuse, R150, R56 ;  /* 0x00000096b838723c */ /* 0x040ff00000041838 */
[C---:B------:R-:W-:Y:S08]  /*6de0*/  HMMA.16816.F32.BF16 R60, R184.reuse, R152, R60 ;  /* 0x00000098b83c723c */ /* 0x040ff0000004183c */
[----:B------:R-:W-:Y:S08]  /*6df0*/  HMMA.16816.F32.BF16 R64, R184, R154, R64 ;  /* 0x0000009ab840723c */ /* 0x000ff00000041840 */
[C---:B------:R-:W-:Y:S08]  /*6e00*/  HMMA.16816.F32.BF16 R4, R192.reuse, R160, R4 ;  /* 0x000000a0c004723c */ /* 0x040ff00000041804 */
[C---:B------:R-:W-:Y:S08]  /*6e10*/  HMMA.16816.F32.BF16 R8, R192.reuse, R162, R8 ;  /* 0x000000a2c008723c */ /* 0x040ff00000041808 */
[C---:B------:R-:W-:Y:S08]  /*6e20*/  HMMA.16816.F32.BF16 R12, R192.reuse, R164, R12 ;  /* 0x000000a4c00c723c */ /* 0x040ff0000004180c */
[C---:B------:R-:W-:Y:S08]  /*6e30*/  HMMA.16816.F32.BF16 R16, R192.reuse, R166, R16 ;  /* 0x000000a6c010723c */ /* 0x040ff00000041810 */
[C---:B--2---:R-:W-:Y:S08]  /*6e40*/  HMMA.16816.F32.BF16 R20, R192.reuse, R168, R20 ;  /* 0x000000a8c014723c */ /* 0x044ff00000041814 */
[C---:B------:R-:W-:Y:S08]  /*6e50*/  HMMA.16816.F32.BF16 R24, R192.reuse, R170, R24 ;  /* 0x000000aac018723c */ /* 0x040ff00000041818 */
[C---:B-----5:R-:W-:Y:S08]  /*6e60*/  HMMA.16816.F32.BF16 R28, R192.reuse, R188, R28 ;  /* 0x000000bcc01c723c */ /* 0x060ff0000004181c */
[C---:B------:R-:W-:Y:S08]  /*6e70*/  HMMA.16816.F32.BF16 R32, R192.reuse, R190, R32 ;  /* 0x000000bec020723c */ /* 0x040ff00000041820 */
[C---:B----4-:R-:W-:Y:S08]  /*6e80*/  HMMA.16816.F32.BF16 R36, R192.reuse, R156, R36 ;  /* 0x0000009cc024723c */ /* 0x050ff00000041824 */
[C---:B------:R-:W-:Y:S08]  /*6e90*/  HMMA.16816.F32.BF16 R40, R192.reuse, R158, R40 ;  /* 0x0000009ec028723c */ /* 0x040ff00000041828 */
[C---:B------:R-:W-:Y:S08]  /*6ea0*/  HMMA.16816.F32.BF16 R44, R192.reuse, R196, R44 ;  /* 0x000000c4c02c723c */ /* 0x040ff0000004182c */
[C---:B------:R-:W-:Y:S08]  /*6eb0*/  HMMA.16816.F32.BF16 R48, R192.reuse, R198, R48 ;  /* 0x000000c6c030723c */ /* 0x040ff00000041830 */
[C---:B------:R-:W-:Y:S08]  /*6ec0*/  HMMA.16816.F32.BF16 R52, R192.reuse, R200, R52 ;  /* 0x000000c8c034723c */ /* 0x040ff00000041834 */
[C---:B------:R-:W-:Y:S08]  /*6ed0*/  HMMA.16816.F32.BF16 R56, R192.reuse, R202, R56 ;  /* 0x000000cac038723c */ /* 0x040ff00000041838 */
[C---:B------:R-:W-:Y:S08]  /*6ee0*/  HMMA.16816.F32.BF16 R60, R192.reuse, R204, R60 ;  /* 0x000000ccc03c723c */ /* 0x040ff0000004183c */
[----:B------:R-:W-:Y:S08]  /*6ef0*/  HMMA.16816.F32.BF16 R64, R192, R206, R64 ;  /* 0x000000cec040723c */ /* 0x000ff00000041840 */
[C---:B------:R-:W-:Y:S08]  /*6f00*/  HMMA.16816.F32.BF16 R4, R208.reuse, R212, R4 ;  /* 0x000000d4d004723c */ /* 0x040ff00000041804 */
[C---:B------:R-:W-:Y:S08]  /*6f10*/  HMMA.16816.F32.BF16 R8, R208.reuse, R214, R8 ;  /* 0x000000d6d008723c */ /* 0x040ff00000041808 */
[C---:B---3--:R-:W-:Y:S08]  /*6f20*/  HMMA.16816.F32.BF16 R12, R208.reuse, R72, R12 ;  /* 0x00000048d00c723c */ /* 0x048ff0000004180c */
[----:B------:R-:W-:Y:S01]  /*6f30*/  FMUL.FTZ R4, R4, c[0x0][0x320] ;  /* 0x0000c80004047a20 */ /* 0x000fe20000410000 */
[C---:B------:R-:W-:Y:S03]  /*6f40*/  HMMA.16816.F32.BF16 R16, R208.reuse, R74, R16 ;  /* 0x0000004ad010723c */ /* 0x040fe60000041810 */
[----:B------:R-:W1:Y:S01]  /*6f50*/  MUFU.TANH R148, R4 ;  /* 0x0000000400947308 */ /* 0x000e620000002400 */
[----:B------:R-:W-:Y:S02]  /*6f60*/  FMUL.FTZ R5, R5, c[0x0][0x320] ;  /* 0x0000c80005057a20 */ /* 0x000fe40000410000 */
[----:B------:R-:W-:Y:S02]  /*6f70*/  FMUL.FTZ R6, R6, c[0x0][0x320] ;  /* 0x0000c80006067a20 */ /* 0x000fe40000410000 */
[----:B------:R-:W-:Y:S04]  /*6f80*/  FMUL.FTZ R7, R7, c[0x0][0x320] ;  /* 0x0000c80007077a20 */ /* 0x000fe80000410000 */
[----:B------:R-:W-:Y:S01]  /*6f90*/  FMUL.FTZ R8, R8, c[0x0][0x320] ;  /* 0x0000c80008087a20 */ /* 0x000fe20000410000 */
[----:B------:R-:W2:Y:S01]  /*6fa0*/  MUFU.TANH R153, R5 ;  /* 0x0000000500997308 */ /* 0x000ea20000002400 */
[----:B------:R-:W-:Y:S02]  /*6fb0*/  FMUL.FTZ R9, R9, c[0x0][0x320] ;  /* 0x0000c80009097a20 */ /* 0x000fe40000410000 */
[----:B------:R-:W-:Y:S02]  /*6fc0*/  FMUL.FTZ R10, R10, c[0x0][0x320] ;  /* 0x0000c8000a0a7a20 */ /* 0x000fe40000410000 */
[----:B------:R-:W-:Y:S02]  /*6fd0*/  FMUL.FTZ R11, R11, c[0x0][0x320] ;  /* 0x0000c8000b0b7a20 */ /* 0x000fe40000410000 */
[----:B------:R-:W-:Y:S02]  /*6fe0*/  FMUL.FTZ R12, R12, c[0x0][0x320] ;  /* 0x0000c8000c0c7a20 */ /* 0x000fe40000410000 */
[----:B------:R-:W-:Y:S01]  /*6ff0*/  FMUL.FTZ R13, R13, c[0x0][0x320] ;  /* 0x0000c8000d0d7a20 */ /* 0x000fe20000410000 */
[----:B------:R-:W3:Y:S01]  /*7000*/  MUFU.TANH R149, R6 ;  /* 0x0000000600957308 */ /* 0x000ee20000002400 */
[----:B------:R-:W-:Y:S02]  /*7010*/  FMUL.FTZ R16, R16, c[0x0][0x320] ;  /* 0x0000c80010107a20 */ /* 0x000fe40000410000 */
[----:B------:R-:W-:Y:S02]  /*7020*/  FMUL.FTZ R17, R17, c[0x0][0x320] ;  /* 0x0000c80011117a20 */ /* 0x000fe40000410000 */
[----:B------:R-:W-:Y:S02]  /*7030*/  FMUL.FTZ R18, R18, c[0x0][0x320] ;  /* 0x0000c80012127a20 */ /* 0x000fe40000410000 */
[----:B------:R-:W-:Y:S02]  /*7040*/  FMUL.FTZ R19, R19, c[0x0][0x320] ;  /* 0x0000c80013137a20 */ /* 0x000fe40000410000 */
[----:B------:R-:W-:Y:S01]  /*7050*/  FMUL.FTZ R14, R14, c[0x0][0x320] ;  /* 0x0000c8000e0e7a20 */ /* 0x000fe20000410000 */
[----:B------:R4:W1:Y:S01]  /*7060*/  MUFU.TANH R154, R7 ;  /* 0x00000007009a7308 */ /* 0x0008620000002400 */
[----:B------:R-:W-:Y:S09]  /*7070*/  FMUL.FTZ R15, R15, c[0x0][0x320] ;  /* 0x0000c8000f0f7a20 */ /* 0x000ff20000410000 */
[----:B------:R-:W1:Y:S10]  /*7080*/  MUFU.TANH R151, R8 ;  /* 0x0000000800977308 */ /* 0x000e740000002400 */
[----:B------:R-:W1:Y:S01]  /*7090*/  MUFU.TANH R73, R9 ;  /* 0x0000000900497308 */ /* 0x000e620000002400 */
[----:B----4-:R-:W4:Y:S09]  /*70a0*/  LDSM.16.M88.4 R4, [R219+0x5000] ;  /* 0x00500000db04783b */ /* 0x010f320000000200 */
[----:B------:R-:W1:Y:S10]  /*70b0*/  MUFU.TANH R150, R10 ;  /* 0x0000000a00967308 */ /* 0x000e740000002400 */
[----:B------:R5:W1:Y:S10]  /*70c0*/  MUFU.TANH R152, R11 ;  /* 0x0000000b00987308 */ /* 0x000a740000002400 */
[----:B------:R1:W1:Y:S10]  /*70d0*/  MUFU.TANH R75, R12 ;  /* 0x0000000c004b7308 */ /* 0x0002740000002400 */
[----:B------:R1:W1:Y:S01]  /*70e0*/  MUFU.TANH R155, R13 ;  /* 0x0000000d009b7308 */ /* 0x0002620000002400 */
[----:B-----5:R-:W5:Y:S01]  /*70f0*/  LDSM.16.M88.4 R8, [R219+0x5800] ;  /* 0x00580000db08783b */ /* 0x020f620000000200 */
[C---:B----4-:R-:W-:Y:S08]  /*7100*/  HMMA.16816.F32.BF16 R20, R208.reuse, R4, R20 ;  /* 0x00000004d014723c */ /* 0x050ff00000041814 */
[----:B------:R4:W1:Y:S01]  /*7110*/  MUFU.TANH R156, R14 ;  /* 0x0000000e009c7308 */ /* 0x0008620000002400 */
[C---:B------:R-:W-:Y:S01]  /*7120*/  HMMA.16816.F32.BF16 R24, R208.reuse, R6, R24 ;  /* 0x00000006d018723c */ /* 0x040fe20000041818 */
[----:B------:R-:W1:Y:S08]  /*7130*/  LDSM.16.M88.4 R4, [R219+0x6000] ;  /* 0x00600000db04783b */ /* 0x000e700000000200 */
[----:B------:R4:W1:Y:S06]  /*7140*/  MUFU.TANH R157, R15 ;  /* 0x0000000f009d7308 */ /* 0x00086c0000002400 */
[----:B------:R-:W-:Y:S04]  /*7150*/  FMUL.FTZ R20, R20, c[0x0][0x320] ;  /* 0x0000c80014147a20 */ /* 0x000fe80000410000 */
[----:B------:R4:W1:Y:S01]  /*7160*/  MUFU.TANH R158, R16 ;  /* 0x00000010009e7308 */ /* 0x0008620000002400 */
[----:B------:R-:W-:Y:S02]  /*7170*/  FMUL.FTZ R21, R21, c[0x0][0x320] ;  /* 0x0000c80015157a20 */ /* 0x000fe40000410000 */
[----:B------:R-:W-:Y:S02]  /*7180*/  FMUL.FTZ R22, R22, c[0x0][0x320] ;  /* 0x0000c80016167a20 */ /* 0x000fe40000410000 */
[----:B------:R-:W-:Y:S02]  /*7190*/  FMUL.FTZ R23, R23, c[0x0][0x320] ;  /* 0x0000c80017177a20 */ /* 0x000fe40000410000 */
[----:B------:R-:W-:Y:S02]  /*71a0*/  FMUL.FTZ R24, R24, c[0x0][0x320] ;  /* 0x0000c80018187a20 */ /* 0x000fe40000410000 */
[----:B------:R-:W-:Y:S01]  /*71b0*/  FMUL.FTZ R25, R25, c[0x0][0x320] ;  /* 0x0000c80019197a20 */ /* 0x000fe20000410000 */
[----:B------:R4:W2:Y:S01]  /*71c0*/  MUFU.TANH R159, R17 ;  /* 0x00000011009f7308 */ /* 0x0008a20000002400 */
[----:B------:R-:W-:Y:S02]  /*71d0*/  FMUL.FTZ R26, R26, c[0x0][0x320] ;  /* 0x0000c8001a1a7a20 */ /* 0x000fe40000410000 */
[----:B------:R-:W-:Y:S01]  /*71e0*/  FMUL.FTZ R27, R27, c[0x0][0x320] ;  /* 0x0000c8001b1b7a20 */ /* 0x000fe20000410000 */
[C---:B-----5:R-:W-:Y:S06]  /*71f0*/  HMMA.16816.F32.BF16 R28, R208.reuse, R8, R28 ;  /* 0x00000008d01c723c */ /* 0x060fec000004181c */
[----:B------:R4:W2:Y:S02]  /*7200*/  MUFU.TANH R160, R18 ;  /* 0x0000001200a07308 */ /* 0x0008a40000002400 */
[C---:B------:R-:W-:Y:S01]  /*7210*/  HMMA.16816.F32.BF16 R32, R208.reuse, R10, R32 ;  /* 0x0000000ad020723c */ /* 0x040fe20000041820 */
[----:B------:R-:W5:Y:S07]  /*7220*/  LDSM.16.M88.4 R8, [R219+0x6800] ;  /* 0x00680000db08783b */ /* 0x000f6e0000000200 */
[----:B------:R4:W2:Y:S01]  /*7230*/  MUFU.TANH R161, R19 ;  /* 0x0000001300a17308 */ /* 0x0008a20000002400 */
[C---:B-1----:R-:W-:Y:S07]  /*7240*/  HMMA.16816.F32.BF16 R36, R208.reuse, R4, R36 ;  /* 0x00000004d024723c */ /* 0x042fee0000041824 */
[----:B------:R-:W-:Y:S01]  /*7250*/  FMUL.FTZ R28, R28, c[0x0][0x320] ;  /* 0x0000c8001c1c7a20 */ /* 0x000fe20000410000 */
[C---:B------:R-:W-:Y:S01]  /*7260*/  HMMA.16816.F32.BF16 R40, R208.reuse, R6, R40 ;  /* 0x00000006d028723c */ /* 0x040fe20000041828 */
[----:B------:R4:W1:Y:S01]  /*7270*/  MUFU.TANH R162, R20 ;  /* 0x0000001400a27308 */ /* 0x0008620000002400 */
[----:B------:R-:W1:Y:S02]  /*7280*/  LDSM.16.M88.4 R4, [R219+0x7000] ;  /* 0x00700000db04783b */ /* 0x000e640000000200 */
[----:B------:R-:W-:Y:S02]  /*7290*/  FMUL.FTZ R29, R29, c[0x0][0x320] ;  /* 0x0000c8001d1d7a20 */ /* 0x000fe40000410000 */
[----:B------:R-:W-:Y:S02]  /*72a0*/  FMUL.FTZ R30, R30, c[0x0][0x320] ;  /* 0x0000c8001e1e7a20 */ /* 0x000fe40000410000 */
[----:B------:R-:W-:Y:S03]  /*72b0*/  FMUL.FTZ R31, R31, c[0x0][0x320] ;  /* 0x0000c8001f1f7a20 */ /* 0x000fe60000410000 */
[----:B------:R4:W1:Y:S01]  /*72c0*/  MUFU.TANH R163, R21 ;  /* 0x0000001500a37308 */ /* 0x0008620000002400 */
[----:B------:R-:W-:Y:S02]  /*72d0*/  FMUL.FTZ R32, R32, c[0x0][0x320] ;  /* 0x0000c80020207a20 */ /* 0x000fe40000410000 */
[----:B------:R-:W-:Y:S02]  /*72e0*/  FMUL.FTZ R33, R33, c[0x0][0x320] ;  /* 0x0000c80021217a20 */ /* 0x000fe40000410000 */
[----:B------:R-:W-:Y:S02]  /*72f0*/  FMUL.FTZ R34, R34, c[0x0][0x320] ;  /* 0x0000c80022227a20 */ /* 0x000fe40000410000 */
[----:B------:R-:W-:Y:S02]  /*7300*/  FMUL.FTZ R35, R35, c[0x0][0x320] ;  /* 0x0000c80023237a20 */ /* 0x000fe40000410000 */
[----:B------:R-:W-:Y:S01]  /*7310*/  FMUL.FTZ R36, R36, c[0x0][0x320] ;  /* 0x0000c80024247a20 */ /* 0x000fe20000410000 */
[----:B------:R4:W2:Y:S01]  /*7320*/  MUFU.TANH R164, R22 ;  /* 0x0000001600a47308 */ /* 0x0008a20000002400 */
[----:B------:R-:W-:Y:S01]  /*7330*/  FMUL.FTZ R37, R37, c[0x0][0x320] ;  /* 0x0000c80025257a20 */ /* 0x000fe20000410000 */
[C---:B-----5:R-:W-:Y:S03]  /*7340*/  HMMA.16816.F32.BF16 R44, R208.reuse, R8, R44 ;  /* 0x00000008d02c723c */ /* 0x060fe6000004182c */
[----:B------:R-:W-:Y:S02]  /*7350*/  FMUL.FTZ R38, R38, c[0x0][0x320] ;  /* 0x0000c80026267a20 */ /* 0x000fe40000410000 */
[----:B------:R-:W-:Y:S03]  /*7360*/  FMUL.FTZ R39, R39, c[0x0][0x320] ;  /* 0x0000c80027277a20 */ /* 0x000fe60000410000 */
[----:B------:R4:W2:Y:S01]  /*7370*/  MUFU.TANH R165, R23 ;  /* 0x0000001700a57308 */ /* 0x0008a20000002400 */
[C---:B------:R-:W-:Y:S01]  /*7380*/  HMMA.16816.F32.BF16 R48, R208.reuse, R10, R48 ;  /* 0x0000000ad030723c */ /* 0x040fe20000041830 */
[----:B------:R-:W5:Y:S01]  /*7390*/  LDSM.16.M88.4 R8, [R219+0x7800] ;  /* 0x00780000db08783b */ /* 0x000f620000000200 */
[----:B------:R-:W-:Y:S04]  /*73a0*/  DEPBAR.LE SB0, 0x0 ;  /* 0x000080000000791a */ /* 0x000fe80000000000 */
[----:B------:R-:W-:Y:S02]  /*73b0*/  FMUL.FTZ R40, R40, c[0x0][0x320] ;  /* 0x0000c80028287a20 */ /* 0x000fe40000410000 */
[----:B------:R-:W-:Y:S01]  /*73c0*/  FMUL.FTZ R41, R41, c[0x0][0x320] ;  /* 0x0000c80029297a20 */ /* 0x000fe20000410000 */
[----:B------:R4:W2:Y:S01]  /*73d0*/  MUFU.TANH R168, R24 ;  /* 0x0000001800a87308 */ /* 0x0008a20000002400 */
[----:B------:R-:W-:Y:S01]  /*73e0*/  BAR.SYNC.DEFER_BLOCKING 0x0 ;  /* 0x0000000000007b1d */ /* 0x000fe20000010000 */
[C---:B-1----:R-:W-:Y:S05]  /*73f0*/  HMMA.16816.F32.BF16 R52, R208.reuse, R4, R52 ;  /* 0x00000004d034723c */ /* 0x042fea0000041834 */
[----:B------:R-:W-:Y:S02]  /*7400*/  FMUL.FTZ R42, R42, c[0x0][0x320] ;  /* 0x0000c8002a2a7a20 */ /* 0x000fe40000410000 */
[----:B------:R-:W-:Y:S01]  /*7410*/  FMUL.FTZ R43, R43, c[0x0][0x320] ;  /* 0x0000c8002b2b7a20 */ /* 0x000fe20000410000 */
[----:B------:R4:W1:Y:S01]  /*7420*/  MUFU.TANH R166, R25 ;  /* 0x0000001900a67308 */ /* 0x0008620000002400 */
[C---:B------:R-:W-:Y:S03]  /*7430*/  HMMA.16816.F32.BF16 R56, R208.reuse, R6, R56 ;  /* 0x00000006d038723c */ /* 0x040fe60000041838 */
[----:B------:R-:W-:Y:S02]  /*7440*/  FMUL.FTZ R44, R44, c[0x0][0x320] ;  /* 0x0000c8002c2c7a20 */ /* 0x000fe40000410000 */
[----:B------:R-:W-:Y:S02]  /*7450*/  FMUL.FTZ R45, R45, c[0x0][0x320] ;  /* 0x0000c8002d2d7a20 */ /* 0x000fe40000410000 */
[----:B------:R-:W-:Y:S02]  /*7460*/  FMUL.FTZ R46, R46, c[0x0][0x320] ;  /* 0x0000c8002e2e7a20 */ /* 0x000fe40000410000 */
[----:B------:R4:W1:Y:S03]  /*7470*/  MUFU.TANH R167, R26 ;  /* 0x0000001a00a77308 */ /* 0x0008660000002400 */
[----:B------:R-:W-:Y:S02]  /*7480*/  FMUL.FTZ R47, R47, c[0x0][0x320] ;  /* 0x0000c8002f2f7a20 */ /* 0x000fe40000410000 */
[----:B------:R-:W-:Y:S02]  /*7490*/  FMUL.FTZ R48, R48, c[0x0][0x320] ;  /* 0x0000c80030307a20 */ /* 0x000fe40000410000 */
[----:B------:R-:W-:Y:S02]  /*74a0*/  FMUL.FTZ R49, R49, c[0x0][0x320] ;  /* 0x0000c80031317a20 */ /* 0x000fe40000410000 */
[----:B------:R-:W-:Y:S01]  /*74b0*/  FMUL.FTZ R50, R50, c[0x0][0x320] ;  /* 0x0000c80032327a20 */ /* 0x000fe20000410000 */
[----:B------:R4:W1:Y:S01]  /*74c0*/  MUFU.TANH R169, R27 ;  /* 0x0000001b00a97308 */ /* 0x0008620000002400 */
[----:B------:R-:W-:Y:S01]  /*74d0*/  FMUL.FTZ R51, R51, c[0x0][0x320] ;  /* 0x0000c80033337a20 */ /* 0x000fe20000410000 */
[C---:B-----5:R-:W-:Y:S03]  /*74e0*/  HMMA.16816.F32.BF16 R60, R208.reuse, R8, R60 ;  /* 0x00000008d03c723c */ /* 0x060fe6000004183c */
[----:B------:R-:W-:Y:S02]  /*74f0*/  FMUL.FTZ R56, R56, c[0x0][0x320] ;  /* 0x0000c80038387a20 */ /* 0x000fe40000410000 */
[----:B------:R-:W-:Y:S02]  /*7500*/  FMUL.FTZ R57, R57, c[0x0][0x320] ;  /* 0x0000c80039397a20 */ /* 0x000fe40000410000 */
[----:B------:R-:W-:Y:S01]  /*7510*/  FMUL.FTZ R59, R59, c[0x0][0x320] ;  /* 0x0000c8003b3b7a20 */ /* 0x000fe20000410000 */
[----:B------:R4:W1:Y:S01]  /*7520*/  MUFU.TANH R171, R28 ;  /* 0x0000001c00ab7308 */ /* 0x0008620000002400 */
[----:B------:R-:W-:Y:S03]  /*7530*/  HMMA.16816.F32.BF16 R64, R208, R10, R64 ;  /* 0x0000000ad040723c */ /* 0x000fe60000041840 */
        /* <DEDUP_REMOVED lines=9> */
[----:B------:R-:W-:Y:S02]  /*75d0*/  FMUL.FTZ R62, R62, c[0x0][0x320] ;  /* 0x0000c8003e3e7a20 */ /* 0x000fe40000410000 */
[----:B------:R-:W-:Y:S02]  /*75e0*/  FMUL.FTZ R63, R63, c[0x0][0x320] ;  /* 0x0000c8003f3f7a20 */ /* 0x000fe40000410000 */
[----:B------:R-:W-:Y:S02]  /*75f0*/  FMUL.FTZ R64, R64, c[0x0][0x320] ;  /* 0x0000c80040407a20 */ /* 0x000fe40000410000 */
[----:B------:R-:W-:Y:S02]  /*7600*/  FMUL.FTZ R65, R65, c[0x0][0x320] ;  /* 0x0000c80041417a20 */ /* 0x000fe40000410000 */
[----:B------:R-:W-:Y:S01]  /*7610*/  FMUL.FTZ R66, R66, c[0x0][0x320] ;  /* 0x0000c80042427a20 */ /* 0x000fe20000410000 */
[----:B------:R4:W1:Y:S01]  /*7620*/  MUFU.TANH R189, R31 ;  /* 0x0000001f00bd7308 */ /* 0x0008620000002400 */
[----:B------:R-:W-:Y:S09]  /*7630*/  FMUL.FTZ R0, R67, c[0x0][0x320] ;  /* 0x0000c80043007a20 */ /* 0x000ff20000410000 */
[----:B------:R4:W1:Y:S10]  /*7640*/  MUFU.TANH R190, R32 ;  /* 0x0000002000be7308 */ /* 0x0008740000002400 */
        /* <DEDUP_REMOVED lines=34> */
[----:B------:R4:W1:Y:S02]  /*7870*/  MUFU.TANH R72, R0 ;  /* 0x0000000000487308 */ /* 0x0008640000002400 */
[----:B-1234-:R-:W-:-:S05]  /*7880*/  @P1 BRA `(.L_x_5) ;  /* 0xffffe43000001947 */ /* 0x01efca000383ffff */
.L_x_4:
[----:B------:R-:W-:Y:S01]  /*7890*/  FMNMX.FTZ R0, R148, R69, !PT ;  /* 0x0000004594007209 */ /* 0x000fe20007810000 */
[----:B---3--:R-:W-:Y:S01]  /*78a0*/  LDSM.16.MT88.4 R12, [R217+0x100] ;  /* 0x00010000d90c783b */ /* 0x008fe20000004200 */
[----:B------:R-:W-:Y:S02]  /*78b0*/  MOV R66, R74 ;  /* 0x0000004a00427202 */ /* 0x000fe40000000f00 */
[----:B------:R-:W-:Y:S02]  /*78c0*/  FMNMX.FTZ R0, R153, R0, !PT ;  /* 0x0000000099007209 */ /* 0x000fe40007810000 */
[----:B------:R-:W-:Y:S02]  /*78d0*/  MOV R67, R68 ;  /* 0x0000004400437202 */ /* 0x000fe40000000f00 */
[----:B------:R-:W-:Y:S01]  /*78e0*/  FMNMX.FTZ R0, R151, R0, !PT ;  /* 0x0000000097007209 */ /* 0x000fe20007810000 */
[----:B------:R-:W-:Y:S01]  /*78f0*/  LDSM.16.MT88.4 R20, [R218+0x100] ;  /* 0x00010000da14783b */ /* 0x000fe20000004200 */
[----:B------:R-:W-:Y:S02]  /*7900*/  FMNMX.FTZ R2, R149, R70, !PT ;  /* 0x0000004695027209 */ /* 0x000fe40007810000 */
[----:B------:R-:W-:Y:S02]  /*7910*/  FMNMX.FTZ R0, R73, R0, !PT ;  /* 0x0000000049007209 */ /* 0x000fe40007810000 */
[----:B------:R-:W-:Y:S02]  /*7920*/  FMNMX.FTZ R2, R154, R2, !PT ;  /* 0x000000029a027209 */ /* 0x000fe40007810000 */
        /* <DEDUP_REMOVED lines=26> */
[----:B------:R-:W0:Y:S01]  /*7ad0*/  LDGDEPBAR ;  /* 0x00000000000079af */ /* 0x000e220000000000 */
[----:B------:R-:W-:Y:S02]  /*7ae0*/  FMNMX.FTZ R2, R188, R2, !PT ;  /* 0x00000002bc027209 */ /* 0x000fe40007810000 */
        /* <DEDUP_REMOVED lines=31> */
[----:B------:R-:W-:Y:S02]  /*7ce0*/  MOV R65, R19 ;  /* 0x0000001300417202 */ /* 0x000fe40000000f00 */
[----:B------:R-:W-:Y:S02]  /*7cf0*/  FMNMX.FTZ R68, R18, R68, !PT ;  /* 0x0000004412447209 */ /* 0x000fe40007810000 */
[----:B------:R-:W-:Y:S02]  /*7d00*/  FMNMX.FTZ R2, R59, R2, !PT ;  /* 0x000000023b027209 */ /* 0x000fe40007810000 */
[----:B------:R-:W-:Y:S01]  /*7d10*/  ISETP.LT.AND P1, PT, RZ, UR8, PT ;  /* 0x00000008ff007c0c */ /* 0x000fe2000bf21270 */
[----:B------:R-:W-:Y:S01]  /*7d20*/  SHFL.BFLY PT, R3, R68, 0x2, 0x1f ;  /* 0x0c401f0044037f89 */ /* 0x000fe200000e0000 */
[----:B------:R-:W-:Y:S01]  /*7d30*/  FMNMX.FTZ R0, R65, R2, !PT ;  /* 0x0000000241007209 */ /* 0x000fe20007810000 */
[----:B------:R-:W-:Y:S03]  /*7d40*/  UIADD3 UR8, UR8, -0x1, URZ ;  /* 0xffffffff08087890 */ /* 0x000fe6000fffe03f */
[----:B------:R-:W-:Y:S04]  /*7d50*/  FMNMX.FTZ R0, R71, R0, !PT ;  /* 0x0000000047007209 */ /* 0x000fe80007810000 */
[----:B------:R-:W-:Y:S05]  /*7d60*/  FMNMX.FTZ R0, R72, R0, !PT ;  /* 0x0000000048007209 */ /* 0x000fea0007810000 */
[----:B------:R-:W1:Y:S02]  /*7d70*/  SHFL.BFLY PT, R2, R0, 0x2, 0x1f ;  /* 0x0c401f0000027f89 */ /* 0x000e6400000e0000 */
[----:B-1----:R-:W-:Y:S02]  /*7d80*/  FMNMX.FTZ R0, R0, R2, !PT ;  /* 0x0000000200007209 */ /* 0x002fe40007810000 */
[----:B------:R-:W-:Y:S04]  /*7d90*/  FMNMX.FTZ R68, R68, R3, !PT ;  /* 0x0000000344447209 */ /* 0x000fe80007810000 */
[----:B------:R-:W1:Y:S08]  /*7da0*/  SHFL.BFLY PT, R3, R0, 0x1, 0x1f ;  /* 0x0c201f0000037f89 */ /* 0x000e7000000e0000 */
[----:B------:R-:W2:Y:S01]  /*7db0*/  SHFL.BFLY PT, R4, R68, 0x1, 0x1f ;  /* 0x0c201f0044047f89 */ /* 0x000ea200000e0000 */
[----:B-1----:R-:W-:Y:S02]  /*7dc0*/  FMNMX.FTZ R3, R0, R3, !PT ;  /* 0x0000000300037209 */ /* 0x002fe40007810000 */
[----:B--2---:R-:W-:Y:S05]  /*7dd0*/  FMNMX.FTZ R68, R68, R4, !PT ;  /* 0x0000000444447209 */ /* 0x004fea0007810000 */
[C---:B------:R-:W-:Y:S02]  /*7de0*/  FMUL.FTZ R74, R68.reuse, c[0x0][0x2d0] ;  /* 0x0000b400444a7a20 */ /* 0x040fe40000410000 */
[----:B------:R-:W-:Y:S02]  /*7df0*/  FADD.FTZ R2, -R68, R69 ;  /* 0x0000004544027221 */ /* 0x000fe40000010100 */
[--C-:B------:R-:W-:Y:S01]  /*7e00*/  FFMA.FTZ R4, R148, c[0x0][0x2d0], -R74.reuse ;  /* 0x0000b40094047a23 */ /* 0x100fe2000001084a */
[----:B------:R-:W-:Y:S01]  /*7e10*/  MOV R148, R16 ;  /* 0x0000001000947202 */ /* 0x000fe20000000f00 */
[----:B------:R-:W-:Y:S02]  /*7e20*/  FMUL.FTZ R0, R2, c[0x0][0x2d0] ;  /* 0x0000b40002007a20 */ /* 0x000fe40000410000 */
[----:B------:R1:W2:Y:S01]  /*7e30*/  MUFU.EX2 R5, R4 ;  /* 0x0000000400057308 */ /* 0x0002a20000000800 */
[----:B------:R-:W-:Y:S02]  /*7e40*/  FMUL.FTZ R69, R3, c[0x0][0x2d0] ;  /* 0x0000b40003457a20 */ /* 0x000fe40000410000 */
[--C-:B------:R-:W-:Y:S02]  /*7e50*/  FFMA.FTZ R32, R75, c[0x0][0x2d0], -R74.reuse ;  /* 0x0000b4004b207a23 */ /* 0x100fe4000001084a */
[--C-:B------:R-:W-:Y:S02]  /*7e60*/  FFMA.FTZ R6, R149, c[0x0][0x2d0], -R69.reuse ;  /* 0x0000b40095067a23 */ /* 0x100fe40000010845 */
[--C-:B------:R-:W-:Y:S02]  /*7e70*/  FFMA.FTZ R40, R156, c[0x0][0x2d0], -R69.reuse ;  /* 0x0000b4009c287a23 */ /* 0x100fe40000010845 */
[--C-:B------:R-:W-:Y:S01]  /*7e80*/  FFMA.FTZ R48, R158, c[0x0][0x2d0], -R74.reuse ;  /* 0x0000b4009e307a23 */ /* 0x100fe2000001084a */
[----:B------:R3:W4:Y:S01]  /*7e90*/  MUFU.EX2 R2, R0 ;  /* 0x0000000000027308 */ /* 0x0007220000000800 */
[--C-:B------:R-:W-:Y:S09]  /*7ea0*/  FFMA.FTZ R71, R71, c[0x0][0x2d0], -R69.reuse ;  /* 0x0000b40047477a23 */ /* 0x100ff20000010845 */
[----:B------:R5:W-:Y:S01]  /*7eb0*/  MUFU.EX2 R75, R32 ;  /* 0x00000020004b7308 */ /* 0x000be20000000800 */
[----:B-1----:R-:W-:Y:S01]  /*7ec0*/  FFMA.FTZ R4, R153, c[0x0][0x2d0], -R74 ;  /* 0x0000b40099047a23 */ /* 0x002fe2000001084a */
[----:B--2---:R-:W-:Y:S08]  /*7ed0*/  MOV R153, R5 ;  /* 0x0000000500997202 */ /* 0x004ff00000000f00 */
[----:B------:R1:W-:Y:S01]  /*7ee0*/  MUFU.EX2 R7, R4 ;  /* 0x0000000400077308 */ /* 0x0003e20000000800 */
[----:B---3--:R-:W-:Y:S02]  /*7ef0*/  FADD.FTZ R0, -R3, R70 ;  /* 0x0000004603007221 */ /* 0x008fe40000010100 */
[----:B----4-:R-:W-:Y:S02]  /*7f00*/  FMUL.FTZ R9, R2, R81 ;  /* 0x0000005102097220 */ /* 0x010fe40000410000 */
[----:B------:R-:W-:Y:S05]  /*7f10*/  FMUL.FTZ R0, R0, c[0x0][0x2d0] ;  /* 0x0000b40000007a20 */ /* 0x000fea0000410000 */
[----:B------:R-:W-:Y:S01]  /*7f20*/  MUFU.EX2 R70, R6 ;  /* 0x0000000600467308 */ /* 0x000fe20000000800 */
[C---:B------:R-:W-:Y:S02]  /*7f30*/  FMUL.FTZ R16, R2.reuse, R88 ;  /* 0x0000005802107220 */ /* 0x040fe40000410000 */
[C---:B------:R-:W-:Y:S02]  /*7f40*/  FMUL.FTZ R24, R2.reuse, R96 ;  /* 0x0000006002187220 */ /* 0x040fe40000410000 */
[C---:B------:R-:W-:Y:S02]  /*7f50*/  FMUL.FTZ R25, R2.reuse, R97 ;  /* 0x0000006102197220 */ /* 0x040fe40000410000 */
[C---:B-----5:R-:W-:Y:S02]  /*7f60*/  FMUL.FTZ R32, R2.reuse, R104 ;  /* 0x0000006802207220 */ /* 0x060fe40000410000 */
[C---:B------:R-:W-:Y:S01]  /*7f70*/  FMUL.FTZ R33, R2.reuse, R105 ;  /* 0x0000006902217220 */ /* 0x040fe20000410000 */
[----:B------:R-:W2:Y:S01]  /*7f80*/  MUFU.EX2 R0, R0 ;  /* 0x0000000000007308 */ /* 0x000ea20000000800 */
[C---:B------:R-:W-:Y:S02]  /*7f90*/  FMUL.FTZ R49, R2.reuse, R121 ;  /* 0x0000007902317220 */ /* 0x040fe40000410000 */
[----:B------:R-:W-:Y:S02]  /*7fa0*/  FMUL.FTZ R41, R2, R113 ;  /* 0x0000007102297220 */ /* 0x000fe40000410000 */
[--C-:B-1----:R-:W-:Y:S01]  /*7fb0*/  FFMA.FTZ R4, R151, c[0x0][0x2d0], -R74.reuse ;  /* 0x0000b40097047a23 */ /* 0x102fe2000001084a */
[----:B------:R-:W-:Y:S04]  /*7fc0*/  MOV R151, R18 ;  /* 0x0000001200977202 */ /* 0x000fe80000000f00 */
[----:B------:R1:W-:Y:S10]  /*7fd0*/  MUFU.EX2 R5, R4 ;  /* 0x0000000400057308 */ /* 0x0003f40000000800 */
[----:B------:R3:W-:Y:S01]  /*7fe0*/  MUFU.EX2 R81, R40 ;  /* 0x0000002800517308 */ /* 0x0007e20000000800 */
[C---:B--2---:R-:W-:Y:S02]  /*7ff0*/  FMUL.FTZ R6, R0.reuse, R78 ;  /* 0x0000004e00067220 */ /* 0x044fe40000410000 */
[C---:B------:R-:W-:Y:S02]  /*8000*/  FMUL.FTZ R11, R0.reuse, R83 ;  /* 0x00000053000b7220 */ /* 0x040fe40000410000 */
[C---:B------:R-:W-:Y:S02]  /*8010*/  FMUL.FTZ R10, R0.reuse, R82 ;  /* 0x00000052000a7220 */ /* 0x040fe40000410000 */
[C---:B------:R-:W-:Y:S03]  /*8020*/  FMUL.FTZ R18, R0.reuse, R90 ;  /* 0x0000005a00127220 */ /* 0x040fe60000410000 */
[----:B------:R2:W4:Y:S01]  /*8030*/  MUFU.EX2 R82, R48 ;  /* 0x0000003000527308 */ /* 0x0005220000000800 */
[----:B------:R-:W-:Y:S02]  /*8040*/  FMUL.FTZ R19, R0, R91 ;  /* 0x0000005b00137220 */ /* 0x000fe40000410000 */
[--C-:B-1----:R-:W-:Y:S01]  /*8050*/  FFMA.FTZ R4, R73, c[0x0][0x2d0], -R74.reuse ;  /* 0x0000b40049047a23 */ /* 0x102fe2000001084a */
[----:B------:R-:W-:Y:S01]  /*8060*/  MOV R73, R17 ;  /* 0x0000001100497202 */ /* 0x000fe20000000f00 */
[----:B------:R-:W-:Y:S02]  /*8070*/  FMUL.FTZ R17, R2, R89 ;  /* 0x0000005902117220 */ /* 0x000fe40000410000 */
[C---:B------:R-:W-:Y:S01]  /*8080*/  FMUL.FTZ R26, R0.reuse, R98 ;  /* 0x00000062001a7220 */ /* 0x040fe20000410000 */
[----:B------:R-:W-:Y:S01]  /*8090*/  LDSM.16.MT88.4 R88, [R218+0x900] ;  /* 0x00090000da58783b */ /* 0x000fe20000004200 */
[C---:B------:R-:W-:Y:S01]  /*80a0*/  FMUL.FTZ R27, R0.reuse, R99 ;  /* 0x00000063001b7220 */ /* 0x040fe20000410000 */
[----:B------:R1:W5:Y:S01]  /*80b0*/  MUFU.EX2 R8, R4 ;  /* 0x0000000400087308 */ /* 0x0003620000000800 */
[C---:B------:R-:W-:Y:S01]  /*80c0*/  FMUL.FTZ R34, R0.reuse, R106 ;  /* 0x0000006a00227220 */ /* 0x040fe20000410000 */
[----:B------:R-:W-:Y:S01]  /*80d0*/  MOV R99, R67 ;  /* 0x0000004300637202 */ /* 0x000fe20000000f00 */
[C---:B------:R-:W-:Y:S02]  /*80e0*/  FMUL.FTZ R35, R0.reuse, R107 ;  /* 0x0000006b00237220 */ /* 0x040fe40000410000 */
[----:B------:R-:W-:Y:S01]  /*80f0*/  FMUL.FTZ R67, R0, R139 ;  /* 0x0000008b00437220 */ /* 0x000fe20000410000 */
[----:B------:R-:W-:Y:S01]  /*8100*/  MOV R139, R75 ;  /* 0x0000004b008b7202 */ /* 0x000fe20000000f00 */
[----:B---3--:R-:W-:Y:S01]  /*8110*/  FMUL.FTZ R40, R2, R112 ;  /* 0x0000007002287220 */ /* 0x008fe20000410000 */
[----:B------:R-:W-:Y:S01]  /*8120*/  MOV R104, R99 ;  /* 0x0000006300687202 */ /* 0x000fe20000000f00 */
[C---:B------:R-:W-:Y:S01]  /*8130*/  FMUL.FTZ R42, R0.reuse, R114 ;  /* 0x00000072002a7220 */ /* 0x040fe20000410000 */
[----:B------:R-:W-:Y:S01]  /*8140*/  MUFU.EX2 R71, R71 ;  /* 0x0000004700477308 */ /* 0x000fe20000000800 */
[C---:B------:R-:W-:Y:S02]  /*8150*/  FMUL.FTZ R43, R0.reuse, R115 ;  /* 0x00000073002b7220 */ /* 0x040fe40000410000 */
[----:B------:R-:W-:Y:S02]  /*8160*/  FMUL.FTZ R50, R0, R122 ;  /* 0x0000007a00327220 */ /* 0x000fe40000410000 */
[----:B--2---:R-:W-:Y:S02]  /*8170*/  FMUL.FTZ R48, R2, R120 ;  /* 0x0000007802307220 */ /* 0x004fe40000410000 */
[----:B------:R-:W-:Y:S01]  /*8180*/  FMUL.FTZ R51, R0, R123 ;  /* 0x0000007b00337220 */ /* 0x000fe20000410000 */
[----:B----4-:R-:W-:Y:S01]  /*8190*/  MOV R123, R82 ;  /* 0x00000052007b7202 */ /* 0x010fe20000000f00 */
[--C-:B-1----:R-:W-:Y:S01]  /*81a0*/  FFMA.FTZ R4, R150, c[0x0][0x2d0], -R69.reuse ;  /* 0x0000b40096047a23 */ /* 0x102fe20000010845 */
[----:B-----5:R-:W-:Y:S01]  /*81b0*/  MOV R149, R8 ;  /* 0x0000000800957202 */ /* 0x020fe20000000f00 */
[--C-:B------:R-:W-:Y:S01]  /*81c0*/  FFMA.FTZ R8, R154, c[0x0][0x2d0], -R69.reuse ;  /* 0x0000b4009a087a23 */ /* 0x100fe20000010845 */
[----:B------:R-:W-:Y:S01]  /*81d0*/  MOV R150, R7 ;  /* 0x0000000700967202 */ /* 0x000fe20000000f00 */
[----:B------:R1:W2:Y:S01]  /*81e0*/  MUFU.EX2 R154, R4 ;  /* 0x00000004009a7308 */ /* 0x0002a20000000800 */
[----:B------:R-:W-:Y:S01]  /*81f0*/  FMUL.FTZ R7, R0, R79 ;  /* 0x0000004f00077220 */ /* 0x000fe20000410000 */
[----:B------:R-:W-:Y:S04]  /*8200*/  MOV R98, R149 ;  /* 0x0000009500627202 */ /* 0x000fe80000000f00 */
[----:B------:R-:W-:Y:S04]  /*8210*/  MOV R105, R98 ;  /* 0x0000006200697202 */ /* 0x000fe80000000f00 */
[----:B------:R3:W4:Y:S01]  /*8220*/  MUFU.EX2 R58, R8 ;  /* 0x00000008003a7308 */ /* 0x0007220000000800 */
[----:B------:R-:W-:Y:S01]  /*8230*/  MOV R113, R105 ;  /* 0x0000006900717202 */ /* 0x000fe20000000f00 */
[--C-:B-1----:R-:W-:Y:S01]  /*8240*/  FFMA.FTZ R4, R152, c[0x0][0x2d0], -R69.reuse ;  /* 0x0000b40098047a23 */ /* 0x102fe20000010845 */
[----:B------:R-:W-:Y:S01]  /*8250*/  MOV R152, R5 ;  /* 0x0000000500987202 */ /* 0x000fe20000000f00 */
[C---:B------:R-:W-:Y:S01]  /*8260*/  FMUL.FTZ R5, R2.reuse, R77 ;  /* 0x0000004d02057220 */ /* 0x040fe20000410000 */
[----:B--2---:R-:W-:Y:S05]  /*8270*/  MOV R97, R154 ;  /* 0x0000009a00617202 */ /* 0x004fea0000000f00 */
[----:B------:R-:W1:Y:S01]  /*8280*/  MUFU.EX2 R64, R4 ;  /* 0x0000000400407308 */ /* 0x000e620000000800 */
[-C--:B------:R-:W-:Y:S02]  /*8290*/  F2FP.BF16.PACK_AB R78, R149, R152.reuse ;  /* 0x00000098954e723e */ /* 0x080fe400000010ff */
[----:B------:R-:W-:Y:S02]  /*82a0*/  MOV R96, R152 ;  /* 0x0000009800607202 */ /* 0x000fe40000000f00 */
[----:B------:R-:W-:Y:S01]  /*82b0*/  MOV R106, R97 ;  /* 0x00000061006a7202 */ /* 0x000fe20000000f00 */
[----:B---3--:R-:W-:Y:S01]  /*82c0*/  FMUL.FTZ R8, R2, R80 ;  /* 0x0000005002087220 */ /* 0x008fe20000410000 */
[----:B----4-:R-:W-:Y:S02]  /*82d0*/  F2FP.BF16.PACK_AB R77, R58, R70 ;  /* 0x000000463a4d723e */ /* 0x010fe400000010ff */
[----:B------:R-:W-:Y:S02]  /*82e0*/  MOV R107, R96 ;  /* 0x00000060006b7202 */ /* 0x000fe40000000f00 */
[----:B------:R-:W-:Y:S01]  /*82f0*/  LDSM.16.MT88.4 R96, [R220+0x900] ;  /* 0x00090000dc60783b */ /* 0x000fe20000004200 */
[----:B------:R-:W-:Y:S02]  /*8300*/  MOV R114, R106 ;  /* 0x0000006a00727202 */ /* 0x000fe40000000f00 */
[----:B------:R-:W-:Y:S02]  /*8310*/  MOV R115, R107 ;  /* 0x0000006b00737202 */ /* 0x000fe40000000f00 */
[----:B------:R-:W-:Y:S01]  /*8320*/  MOV R152, R66 ;  /* 0x0000004200987202 */ /* 0x000fe20000000f00 */
[----:B------:R-:W-:Y:S01]  /*8330*/  FMUL.FTZ R66, R0, R138 ;  /* 0x0000008a00427220 */ /* 0x000fe20000410000 */
[----:B------:R-:W-:Y:S01]  /*8340*/  MOV R149, R65 ;  /* 0x0000004100957202 */ /* 0x000fe20000000f00 */
[----:B------:R-:W-:Y:S01]  /*8350*/  FMUL.FTZ R65, R2, R137 ;  /* 0x0000008902417220 */ /* 0x000fe20000410000 */
[----:B-1----:R-:W-:Y:S01]  /*8360*/  F2FP.BF16.PACK_AB R79, R64, R154 ;  /* 0x0000009a404f723e */ /* 0x002fe200000010ff */
[----:B------:R-:W-:Y:S01]  /*8370*/  FMUL.FTZ R4, R2, R76 ;  /* 0x0000004c02047220 */ /* 0x000fe20000410000 */
[----:B------:R-:W-:Y:S02]  /*8380*/  F2FP.BF16.PACK_AB R76, R150, R153 ;  /* 0x00000099964c723e */ /* 0x000fe400000010ff */
[----:B------:R-:W-:Y:S01]  /*8390*/  MOV R154, R56 ;  /* 0x00000038009a7202 */ /* 0x000fe20000000f00 */
[--C-:B------:R-:W-:Y:S04]  /*83a0*/  FFMA.FTZ R56, R160, c[0x0][0x2d0], -R69.reuse ;  /* 0x0000b400a0387a23 */ /* 0x100fe80000010845 */
[C---:B------:R-:W-:Y:S01]  /*83b0*/  HMMA.16816.F32.BF16 R4, R76.reuse, R12, R4 ;  /* 0x0000000c4c04723c */ /* 0x040fe20000041804 */
[----:B------:R1:W-:Y:S06]  /*83c0*/  MUFU.EX2 R121, R56 ;  /* 0x0000003800797308 */ /* 0x0003ec0000000800 */
[C---:B------:R-:W-:Y:S01]  /*83d0*/  FMUL.FTZ R12, R2.reuse, R84 ;  /* 0x00000054020c7220 */ /* 0x040fe20000410000 */
[C---:B------:R-:W-:Y:S04]  /*83e0*/  HMMA.16816.F32.BF16 R8, R76.reuse, R14, R8 ;  /* 0x0000000e4c08723c */ /* 0x040fe80000041808 */
[----:B------:R-:W-:Y:S03]  /*83f0*/  FMUL.FTZ R13, R2, R85 ;  /* 0x00000055020d7220 */ /* 0x000fe60000410000 */
[C---:B------:R-:W-:Y:S02]  /*8400*/  FMUL.FTZ R14, R0.reuse, R86 ;  /* 0x00000056000e7220 */ /* 0x040fe40000410000 */
[----:B------:R-:W-:Y:S02]  /*8410*/  FMUL.FTZ R15, R0, R87 ;  /* 0x00000057000f7220 */ /* 0x000fe40000410000 */
[----:B------:R-:W-:Y:S05]  /*8420*/  LDSM.16.MT88.4 R84, [R217+0x900] ;  /* 0x00090000d954783b */ /* 0x000fea0000004200 */
[C---:B------:R-:W-:Y:S03]  /*8430*/  HMMA.16816.F32.BF16 R12, R76.reuse, R20, R12 ;  /* 0x000000144c0c723c */ /* 0x040fe6000004180c */
[C---:B-1----:R-:W-:Y:S04]  /*8440*/  FMUL.FTZ R56, R2.reuse, R128 ;  /* 0x0000008002387220 */ /* 0x042fe80000410000 */
[C---:B------:R-:W-:Y:S01]  /*8450*/  FMUL.FTZ R20, R2.reuse, R92 ;  /* 0x0000005c02147220 */ /* 0x040fe20000410000 */
[C---:B------:R-:W-:Y:S04]  /*8460*/  HMMA.16816.F32.BF16 R16, R76.reuse, R22, R16 ;  /* 0x000000164c10723c */ /* 0x040fe80000041810 */
[----:B------:R-:W-:Y:S03]  /*8470*/  FMUL.FTZ R21, R2, R93 ;  /* 0x0000005d02157220 */ /* 0x000fe60000410000 */
[C---:B------:R-:W-:Y:S02]  /*8480*/  FMUL.FTZ R22, R0.reuse, R94 ;  /* 0x0000005e00167220 */ /* 0x040fe40000410000 */
[----:B------:R-:W-:Y:S02]  /*8490*/  FMUL.FTZ R23, R0, R95 ;  /* 0x0000005f00177220 */ /* 0x000fe40000410000 */
[----:B------:R-:W-:Y:S05]  /*84a0*/  LDSM.16.MT88.4 R92, [R221+0x900] ;  /* 0x00090000dd5c783b */ /* 0x000fea0000004200 */
[C---:B------:R-:W-:Y:S07]  /*84b0*/  HMMA.16816.F32.BF16 R20, R76.reuse, R28, R20 ;  /* 0x0000001c4c14723c */ /* 0x040fee0000041814 */
[C---:B------:R-:W-:Y:S01]  /*84c0*/  FMUL.FTZ R29, R2.reuse, R101 ;  /* 0x00000065021d7220 */ /* 0x040fe20000410000 */
[C---:B------:R-:W-:Y:S04]  /*84d0*/  HMMA.16816.F32.BF16 R24, R76.reuse, R30, R24 ;  /* 0x0000001e4c18723c */ /* 0x040fe80000041818 */
[C---:B------:R-:W-:Y:S01]  /*84e0*/  FMUL.FTZ R28, R2.reuse, R100 ;  /* 0x00000064021c7220 */ /* 0x040fe20000410000 */
[----:B------:R-:W-:Y:S01]  /*84f0*/  MOV R100, R64 ;  /* 0x0000004000647202 */ /* 0x000fe20000000f00 */
[----:B------:R-:W-:Y:S01]  /*8500*/  FMUL.FTZ R64, R2, R136 ;  /* 0x0000008802407220 */ /* 0x000fe20000410000 */
[----:B------:R-:W-:Y:S01]  /*8510*/  MOV R101, R57 ;  /* 0x0000003900657202 */ /* 0x000fe20000000f00 */
[C---:B------:R-:W-:Y:S01]  /*8520*/  FMUL.FTZ R30, R0.reuse, R102 ;  /* 0x00000066001e7220 */ /* 0x040fe20000410000 */
[----:B------:R-:W-:Y:S03]  /*8530*/  MOV R75, R100 ;  /* 0x00000064004b7202 */ /* 0x000fe60000000f00 */
[C---:B------:R-:W-:Y:S01]  /*8540*/  FMUL.FTZ R31, R0.reuse, R103 ;  /* 0x00000067001f7220 */ /* 0x040fe20000410000 */
[----:B------:R-:W-:Y:S01]  /*8550*/  MOV R103, R59 ;  /* 0x0000003b00677202 */ /* 0x000fe20000000f00 */
[C---:B------:R-:W-:Y:S01]  /*8560*/  FMUL.FTZ R59, R0.reuse, R131 ;  /* 0x00000083003b7220 */ /* 0x040fe20000410000 */
[----:B------:R-:W-:Y:S01]  /*8570*/  MOV R102, R58 ;  /* 0x0000003a00667202 */ /* 0x000fe20000000f00 */
[----:B------:R-:W-:Y:S01]  /*8580*/  FMUL.FTZ R58, R0, R130 ;  /* 0x00000082003a7220 */ /* 0x000fe20000410000 */
[----:B------:R-:W-:Y:S01]  /*8590*/  MOV R112, R75 ;  /* 0x0000004b00707202 */ /* 0x000fe20000000f00 */
[C---:B------:R-:W-:Y:S01]  /*85a0*/  FMUL.FTZ R57, R2.reuse, R129 ;  /* 0x0000008102397220 */ /* 0x040fe20000410000 */
[C---:B------:R-:W-:Y:S03]  /*85b0*/  HMMA.16816.F32.BF16 R28, R76.reuse, R36, R28 ;  /* 0x000000244c1c723c */ /* 0x040fe6000004181c */
[----:B------:R-:W-:Y:S02]  /*85c0*/  MOV R137, R103 ;  /* 0x0000006700897202 */ /* 0x000fe40000000f00 */
[----:B------:R-:W-:Y:S02]  /*85d0*/  MOV R75, R102 ;  /* 0x00000066004b7202 */ /* 0x000fe40000000f00 */
[--C-:B------:R-:W-:Y:S01]  /*85e0*/  FFMA.FTZ R36, R155, c[0x0][0x2d0], -R74.reuse ;  /* 0x0000b4009b247a23 */ /* 0x100fe2000001084a */
[C---:B------:R-:W-:Y:S03]  /*85f0*/  HMMA.16816.F32.BF16 R32, R76.reuse, R38, R32 ;  /* 0x000000264c20723c */ /* 0x040fe60000041820 */
[----:B------:R1:W2:Y:S01]  /*8600*/  MUFU.EX2 R80, R36 ;  /* 0x0000002400507308 */ /* 0x0002a20000000800 */
[----:B------:R-:W-:Y:S01]  /*8610*/  FMUL.FTZ R37, R2, R109 ;  /* 0x0000006d02257220 */ /* 0x000fe20000410000 */
[----:B------:R-:W-:Y:S02]  /*8620*/  MOV R138, R101 ;  /* 0x00000065008a7202 */ /* 0x000fe40000000f00 */
[C---:B------:R-:W-:Y:S02]  /*8630*/  FMUL.FTZ R38, R0.reuse, R110 ;  /* 0x0000006e00267220 */ /* 0x040fe40000410000 */
[----:B------:R-:W-:Y:S03]  /*8640*/  FMUL.FTZ R39, R0, R111 ;  /* 0x0000006f00277220 */ /* 0x000fe60000410000 */
[----:B-1----:R-:W-:Y:S01]  /*8650*/  FMUL.FTZ R36, R2, R108 ;  /* 0x0000006c02247220 */ /* 0x002fe20000410000 */
[----:B------:R-:W-:Y:S01]  /*8660*/  MOV R108, R70 ;  /* 0x00000046006c7202 */ /* 0x000fe20000000f00 */
[--C-:B------:R-:W-:Y:S03]  /*8670*/  FFMA.FTZ R70, R162, c[0x0][0x2d0], -R74.reuse ;  /* 0x0000b400a2467a23 */ /* 0x100fe6000001084a */
[----:B------:R-:W-:Y:S01]  /*8680*/  MOV R136, R108 ;  /* 0x0000006c00887202 */ /* 0x000fe20000000f00 */
[----:B------:R1:W-:Y:S01]  /*8690*/  MUFU.EX2 R110, R70 ;  /* 0x00000046006e7308 */ /* 0x0003e20000000800 */
[C---:B------:R-:W-:Y:S03]  /*86a0*/  HMMA.16816.F32.BF16 R36, R76.reuse, R44, R36 ;  /* 0x0000002c4c24723c */ /* 0x040fe60000041824 */
[----:B------:R-:W-:Y:S02]  /*86b0*/  MOV R108, R104 ;  /* 0x00000068006c7202 */ /* 0x000fe40000000f00 */
[----:B------:R-:W-:Y:S02]  /*86c0*/  LDSM.16.MT88.4 R104, [R220+0x5100] ;  /* 0x00510000dc68783b */ /* 0x000fe40000004200 */
[--C-:B------:R-:W-:Y:S01]  /*86d0*/  FFMA.FTZ R44, R157, c[0x0][0x2d0], -R69.reuse ;  /* 0x0000b4009d2c7a23 */ /* 0x100fe20000010845 */
[C---:B------:R-:W-:Y:S03]  /*86e0*/  HMMA.16816.F32.BF16 R40, R76.reuse, R46, R40 ;  /* 0x0000002e4c28723c */ /* 0x040fe60000041828 */
[----:B------:R3:W4:Y:S01]  /*86f0*/  MUFU.EX2 R109, R44 ;  /* 0x0000002c006d7308 */ /* 0x0007220000000800 */
[----:B------:R-:W-:Y:S01]  /*8700*/  FMUL.FTZ R45, R2, R117 ;  /* 0x00000075022d7220 */ /* 0x000fe20000410000 */
[----:B------:R-:W-:Y:S02]  /*8710*/  MOV R157, R81 ;  /* 0x00000051009d7202 */ /* 0x000fe40000000f00 */
[C---:B------:R-:W-:Y:S01]  /*8720*/  FMUL.FTZ R46, R0.reuse, R118 ;  /* 0x00000076002e7220 */ /* 0x040fe20000410000 */
[----:B--2---:R-:W-:Y:S01]  /*8730*/  MOV R117, R80 ;  /* 0x0000005000757202 */ /* 0x004fe20000000f00 */
[----:B------:R-:W-:Y:S01]  /*8740*/  FMUL.FTZ R47, R0, R119 ;  /* 0x00000077002f7220 */ /* 0x000fe20000410000 */
[----:B------:R-:W2:Y:S02]  /*8750*/  LDSM.16.MT88.4 R80, [R220+0x4100] ;  /* 0x00410000dc50783b */ /* 0x000ea40000004200 */
[----:B------:R-:W-:Y:S01]  /*8760*/  MOV R156, R108 ;  /* 0x0000006c009c7202 */ /* 0x000fe20000000f00 */
[--C-:B-1----:R-:W-:Y:S04]  /*8770*/  FFMA.FTZ R70, R163, c[0x0][0x2d0], -R74.reuse ;  /* 0x0000b400a3467a23 */ /* 0x102fe8000001084a */
[----:B------:R1:W-:Y:S01]  /*8780*/  MUFU.EX2 R155, R70 ;  /* 0x00000046009b7308 */ /* 0x0003e20000000800 */
[----:B---3--:R-:W-:Y:S07]  /*8790*/  FMUL.FTZ R44, R2, R116 ;  /* 0x00000074022c7220 */ /* 0x008fee0000410000 */
[C---:B------:R-:W-:Y:S07]  /*87a0*/  HMMA.16816.F32.BF16 R44, R76.reuse, R52, R44 ;  /* 0x000000344c2c723c */ /* 0x040fee000004182c */
[--C-:B------:R-:W-:Y:S01]  /*87b0*/  FFMA.FTZ R52, R159, c[0x0][0x2d0], -R74.reuse ;  /* 0x0000b4009f347a23 */ /* 0x100fe2000001084a */
[C---:B------:R-:W-:Y:S03]  /*87c0*/  HMMA.16816.F32.BF16 R48, R76.reuse, R54, R48 ;  /* 0x000000364c30723c */ /* 0x040fe60000041830 */
[----:B------:R3:W5:Y:S01]  /*87d0*/  MUFU.EX2 R122, R52 ;  /* 0x00000034007a7308 */ /* 0x0007620000000800 */
[--C-:B-1----:R-:W-:Y:S02]  /*87e0*/  FFMA.FTZ R70, R164, c[0x0][0x2d0], -R69.reuse ;  /* 0x0000b400a4467a23 */ /* 0x102fe40000010845 */
[----:B------:R-:W-:Y:S02]  /*87f0*/  FMUL.FTZ R53, R2, R125 ;  /* 0x0000007d02357220 */ /* 0x000fe40000410000 */
[C---:B------:R-:W-:Y:S04]  /*8800*/  FMUL.FTZ R54, R0.reuse, R126 ;  /* 0x0000007e00367220 */ /* 0x040fe80000410000 */
[----:B------:R-:W-:Y:S01]  /*8810*/  FMUL.FTZ R55, R0, R127 ;  /* 0x0000007f00377220 */ /* 0x000fe20000410000 */
[----:B------:R1:W-:Y:S01]  /*8820*/  MUFU.EX2 R100, R70 ;  /* 0x0000004600647308 */ /* 0x0003e20000000800 */
[C---:B---3--:R-:W-:Y:S07]  /*8830*/  FMUL.FTZ R52, R2.reuse, R124 ;  /* 0x0000007c02347220 */ /* 0x048fee0000410000 */
[C---:B------:R-:W-:Y:S03]  /*8840*/  HMMA.16816.F32.BF16 R52, R76.reuse, R60, R52 ;  /* 0x0000003c4c34723c */ /* 0x040fe60000041834 */
[--C-:B-1----:R-:W-:Y:S04]  /*8850*/  FFMA.FTZ R70, R165, c[0x0][0x2d0], -R69.reuse ;  /* 0x0000b400a5467a23 */ /* 0x102fe80000010845 */
[----:B------:R1:W-:Y:S01]  /*8860*/  MUFU.EX2 R116, R70 ;  /* 0x0000004600747308 */ /* 0x0003e20000000800 */
[C---:B------:R-:W-:Y:S04]  /*8870*/  HMMA.16816.F32.BF16 R56, R76.reuse, R62, R56 ;  /* 0x0000003e4c38723c */ /* 0x040fe80000041838 */
[--C-:B------:R-:W-:Y:S02]  /*8880*/  FFMA.FTZ R60, R161, c[0x0][0x2d0], -R69.reuse ;  /* 0x0000b400a13c7a23 */ /* 0x100fe40000010845 */
[----:B------:R-:W-:Y:S02]  /*8890*/  FMUL.FTZ R61, R2, R133 ;  /* 0x00000085023d7220 */ /* 0x000fe40000410000 */
[C---:B------:R-:W-:Y:S01]  /*88a0*/  FMUL.FTZ R62, R0.reuse, R134 ;  /* 0x00000086003e7220 */ /* 0x040fe20000410000 */
[----:B------:R3:W2:Y:S03]  /*88b0*/  MUFU.EX2 R120, R60 ;  /* 0x0000003c00787308 */ /* 0x0006a60000000800 */
[----:B------:R-:W-:Y:S02]  /*88c0*/  FMUL.FTZ R63, R0, R135 ;  /* 0x00000087003f7220 */ /* 0x000fe40000410000 */
[--C-:B-1----:R-:W-:Y:S05]  /*88d0*/  FFMA.FTZ R70, R168, c[0x0][0x2d0], -R74.reuse ;  /* 0x0000b400a8467a23 */ /* 0x102fea000001084a */
[----:B------:R1:W-:Y:S01]  /*88e0*/  MUFU.EX2 R131, R70 ;  /* 0x0000004600837308 */ /* 0x0003e20000000800 */
[----:B---3--:R-:W-:Y:S07]  /*88f0*/  FMUL.FTZ R60, R2, R132 ;  /* 0x00000084023c7220 */ /* 0x008fee0000410000 */
[C---:B--2---:R-:W-:Y:S08]  /*8900*/  HMMA.16816.F32.BF16 R60, R76.reuse, R80, R60 ;  /* 0x000000504c3c723c */ /* 0x044ff0000004183c */
[----:B------:R-:W-:Y:S01]  /*8910*/  HMMA.16816.F32.BF16 R64, R76, R82, R64 ;  /* 0x000000524c40723c */ /* 0x000fe20000041840 */
[----:B------:R-:W2:Y:S03]  /*8920*/  LDSM.16.MT88.4 R80, [R217+0x4900] ;  /* 0x00490000d950783b */ /* 0x000ea60000004200 */
[--C-:B-1----:R-:W-:Y:S03]  /*8930*/  FFMA.FTZ R70, R166, c[0x0][0x2d0], -R74.reuse ;  /* 0x0000b400a6467a23 */ /* 0x102fe6000001084a */
[----:B----4-:R-:W-:Y:S01]  /*8940*/  F2FP.BF16.PACK_AB R77, R109, R157 ;  /* 0x0000009d6d4d723e */ /* 0x010fe200000010ff */
[----:B------:R1:W3:Y:S01]  /*8950*/  MUFU.EX2 R130, R70 ;  /* 0x0000004600827308 */ /* 0x0002e20000000800 */
[----:B-----5:R-:W-:Y:S03]  /*8960*/  F2FP.BF16.PACK_AB R78, R122, R123 ;  /* 0x0000007b7a4e723e */ /* 0x020fe600000010ff */
[----:B------:R-:W-:Y:S02]  /*8970*/  F2FP.BF16.PACK_AB R79, R120, R121 ;  /* 0x00000079784f723e */ /* 0x000fe400000010ff */
[----:B------:R-:W-:Y:S07]  /*8980*/  F2FP.BF16.PACK_AB R76, R117, R139 ;  /* 0x0000008b754c723e */ /* 0x000fee00000010ff */
[C---:B------:R-:W-:Y:S08]  /*8990*/  HMMA.16816.F32.BF16 R4, R76.reuse, R84, R4 ;  /* 0x000000544c04723c */ /* 0x040ff00000041804 */
[C---:B------:R-:W-:Y:S01]  /*89a0*/  HMMA.16816.F32.BF16 R8, R76.reuse, R86, R8 ;  /* 0x000000564c08723c */ /* 0x040fe20000041808 */
[----:B------:R-:W4:Y:S03]  /*89b0*/  LDSM.16.MT88.4 R84, [R218+0x4900] ;  /* 0x00490000da54783b */ /* 0x000f260000004200 */
[--C-:B-1----:R-:W-:Y:S04]  /*89c0*/  FFMA.FTZ R70, R167, c[0x0][0x2d0], -R69.reuse ;  /* 0x0000b400a7467a23 */ /* 0x102fe80000010845 */
[C---:B------:R-:W-:Y:S01]  /*89d0*/  HMMA.16816.F32.BF16 R12, R76.reuse, R88, R12 ;  /* 0x000000584c0c723c */ /* 0x040fe2000004180c */
[----:B------:R1:W-:Y:S07]  /*89e0*/  MUFU.EX2 R129, R70 ;  /* 0x0000004600817308 */ /* 0x0003ee0000000800 */
[C---:B------:R-:W-:Y:S01]  /*89f0*/  HMMA.16816.F32.BF16 R16, R76.reuse, R90, R16 ;  /* 0x0000005a4c10723c */ /* 0x040fe20000041810 */
[----:B------:R-:W5:Y:S07]  /*8a00*/  LDSM.16.MT88.4 R88, [R221+0x4900] ;  /* 0x00490000dd58783b */ /* 0x000f6e0000004200 */
[C---:B------:R-:W-:Y:S08]  /*8a10*/  HMMA.16816.F32.BF16 R20, R76.reuse, R92, R20 ;  /* 0x0000005c4c14723c */ /* 0x040ff00000041814 */
[C---:B------:R-:W-:Y:S01]  /*8a20*/  HMMA.16816.F32.BF16 R24, R76.reuse, R94, R24 ;  /* 0x0000005e4c18723c */ /* 0x040fe20000041818 */
[----:B------:R-:W3:Y:S03]  /*8a30*/  LDSM.16.MT88.4 R92, [R220+0x4900] ;  /* 0x00490000dc5c783b */ /* 0x000ee60000004200 */
[--C-:B-1----:R-:W-:Y:S04]  /*8a40*/  FFMA.FTZ R70, R169, c[0x0][0x2d0], -R69.reuse ;  /* 0x0000b400a9467a23 */ /* 0x102fe80000010845 */
[C---:B------:R-:W-:Y:S01]  /*8a50*/  HMMA.16816.F32.BF16 R28, R76.reuse, R96, R28 ;  /* 0x000000604c1c723c */ /* 0x040fe2000004181c */
[----:B------:R1:W1:Y:S07]  /*8a60*/  MUFU.EX2 R128, R70 ;  /* 0x0000004600807308 */ /* 0x00026e0000000800 */
[C---:B------:R-:W-:Y:S01]  /*8a70*/  HMMA.16816.F32.BF16 R32, R76.reuse, R98, R32 ;  /* 0x000000624c20723c */ /* 0x040fe20000041820 */
[----:B------:R-:W-:Y:S07]  /*8a80*/  LDSM.16.MT88.4 R96, [R218+0x5100] ;  /* 0x00510000da60783b */ /* 0x000fee0000004200 */
[C---:B--2---:R-:W-:Y:S08]  /*8a90*/  HMMA.16816.F32.BF16 R36, R76.reuse, R80, R36 ;  /* 0x000000504c24723c */ /* 0x044ff00000041824 */
[C---:B------:R-:W-:Y:S01]  /*8aa0*/  HMMA.16816.F32.BF16 R40, R76.reuse, R82, R40 ;  /* 0x000000524c28723c */ /* 0x040fe20000041828 */
[----:B------:R-:W2:Y:S03]  /*8ab0*/  LDSM.16.MT88.4 R80, [R217+0x1100] ;  /* 0x00110000d950783b */ /* 0x000ea60000004200 */
[--C-:B-1----:R-:W-:Y:S04]  /*8ac0*/  FFMA.FTZ R70, R171, c[0x0][0x2d0], -R74.reuse ;  /* 0x0000b400ab467a23 */ /* 0x102fe8000001084a */
[C---:B----4-:R-:W-:Y:S01]  /*8ad0*/  HMMA.16816.F32.BF16 R44, R76.reuse, R84, R44 ;  /* 0x000000544c2c723c */ /* 0x050fe2000004182c */
[----:B------:R1:W4:Y:S07]  /*8ae0*/  MUFU.EX2 R111, R70 ;  /* 0x00000046006f7308 */ /* 0x00032e0000000800 */
[C---:B------:R-:W-:Y:S01]  /*8af0*/  HMMA.16816.F32.BF16 R48, R76.reuse, R86, R48 ;  /* 0x000000564c30723c */ /* 0x040fe20000041830 */
[----:B------:R-:W2:Y:S07]  /*8b00*/  LDSM.16.MT88.4 R84, [R218+0x1100] ;  /* 0x00110000da54783b */ /* 0x000eae0000004200 */
[C---:B-----5:R-:W-:Y:S08]  /*8b10*/  HMMA.16816.F32.BF16 R52, R76.reuse, R88, R52 ;  /* 0x000000584c34723c */ /* 0x060ff00000041834 */
[C---:B------:R-:W-:Y:S01]  /*8b20*/  HMMA.16816.F32.BF16 R56, R76.reuse, R90, R56 ;  /* 0x0000005a4c38723c */ /* 0x040fe20000041838 */
[----:B------:R-:W5:Y:S03]  /*8b30*/  LDSM.16.MT88.4 R88, [R221+0x1100] ;  /* 0x00110000dd58783b */ /* 0x000f660000004200 */
[--C-:B-1----:R-:W-:Y:S04]  /*8b40*/  FFMA.FTZ R70, R170, c[0x0][0x2d0], -R74.reuse ;  /* 0x0000b400aa467a23 */ /* 0x102fe8000001084a */
[C---:B---3--:R-:W-:Y:S01]  /*8b50*/  HMMA.16816.F32.BF16 R60, R76.reuse, R92, R60 ;  /* 0x0000005c4c3c723c */ /* 0x048fe2000004183c */
[----:B------:R1:W3:Y:S07]  /*8b60*/  MUFU.EX2 R171, R70 ;  /* 0x0000004600ab7308 */ /* 0x0002ee0000000800 */
[----:B------:R-:W-:Y:S01]  /*8b70*/  HMMA.16816.F32.BF16 R64, R76, R94, R64 ;  /* 0x0000005e4c40723c */ /* 0x000fe20000041840 */
[----:B------:R-:W3:Y:S06]  /*8b80*/  LDSM.16.MT88.4 R92, [R220+0x1100] ;  /* 0x00110000dc5c783b */ /* 0x000eec0000004200 */
[----:B------:R-:W-:Y:S02]  /*8b90*/  F2FP.BF16.PACK_AB R77, R116, R100 ;  /* 0x00000064744d723e */ /* 0x000fe400000010ff */
[----:B------:R-:W-:Y:S03]  /*8ba0*/  F2FP.BF16.PACK_AB R76, R155, R110 ;  /* 0x0000006e9b4c723e */ /* 0x000fe600000010ff */
[----:B------:R-:W-:Y:S02]  /*8bb0*/  F2FP.BF16.PACK_AB R78, R130, R131 ;  /* 0x00000083824e723e */ /* 0x000fe400000010ff */
[----:B------:R-:W-:Y:S01]  /*8bc0*/  F2FP.BF16.PACK_AB R79, R128, R129 ;  /* 0x00000081804f723e */ /* 0x000fe200000010ff */
[--C-:B-1----:R-:W-:Y:S01]  /*8bd0*/  FFMA.FTZ R70, R188, c[0x0][0x2d0], -R69.reuse ;  /* 0x0000b400bc467a23 */ /* 0x102fe20000010845 */
[----:B----4-:R-:W-:Y:S05]  /*8be0*/  MOV R188, R111 ;  /* 0x0000006f00bc7202 */ /* 0x010fea0000000f00 */
[C---:B--2---:R-:W-:Y:S01]  /*8bf0*/  HMMA.16816.F32.BF16 R4, R76.reuse, R80, R4 ;  /* 0x000000504c04723c */ /* 0x044fe20000041804 */
[----:B------:R1:W-:Y:S07]  /*8c00*/  MUFU.EX2 R170, R70 ;  /* 0x0000004600aa7308 */ /* 0x0003ee0000000800 */
[C---:B------:R-:W-:Y:S01]  /*8c10*/  HMMA.16816.F32.BF16 R8, R76.reuse, R82, R8 ;  /* 0x000000524c08723c */ /* 0x040fe20000041808 */
[----:B------:R-:W2:Y:S07]  /*8c20*/  LDSM.16.MT88.4 R80, [R217+0x5100] ;  /* 0x00510000d950783b */ /* 0x000eae0000004200 */
[C---:B------:R-:W-:Y:S08]  /*8c30*/  HMMA.16816.F32.BF16 R12, R76.reuse, R84, R12 ;  /* 0x000000544c0c723c */ /* 0x040ff0000004180c */
[C---:B------:R-:W-:Y:S01]  /*8c40*/  HMMA.16816.F32.BF16 R16, R76.reuse, R86, R16 ;  /* 0x000000564c10723c */ /* 0x040fe20000041810 */
[----:B------:R-:W-:Y:S03]  /*8c50*/  LDSM.16.MT88.4 R84, [R217+0x1900] ;  /* 0x00190000d954783b */ /* 0x000fe60000004200 */
[--C-:B-1----:R-:W-:Y:S01]  /*8c60*/  FFMA.FTZ R70, R189, c[0x0][0x2d0], -R69.reuse ;  /* 0x0000b400bd467a23 */ /* 0x102fe20000010845 */
[----:B------:R-:W-:Y:S03]  /*8c70*/  MOV R189, R116 ;  /* 0x0000007400bd7202 */ /* 0x000fe60000000f00 */
[C---:B-----5:R-:W-:Y:S01]  /*8c80*/  HMMA.16816.F32.BF16 R20, R76.reuse, R88, R20 ;  /* 0x000000584c14723c */ /* 0x060fe20000041814 */
[----:B------:R1:W4:Y:S07]  /*8c90*/  MUFU.EX2 R169, R70 ;  /* 0x0000004600a97308 */ /* 0x00032e0000000800 */
[C---:B------:R-:W-:Y:S01]  /*8ca0*/  HMMA.16816.F32.BF16 R24, R76.reuse, R90, R24 ;  /* 0x0000005a4c18723c */ /* 0x040fe20000041818 */
[----:B------:R-:W-:Y:S07]  /*8cb0*/  LDSM.16.MT88.4 R88, [R221+0x1900] ;  /* 0x00190000dd58783b */ /* 0x000fee0000004200 */
[C---:B---3--:R-:W-:Y:S08]  /*8cc0*/  HMMA.16816.F32.BF16 R28, R76.reuse, R92, R28 ;  /* 0x0000005c4c1c723c */ /* 0x048ff0000004181c */
[C---:B------:R-:W-:Y:S01]  /*8cd0*/  HMMA.16816.F32.BF16 R32, R76.reuse, R94, R32 ;  /* 0x0000005e4c20723c */ /* 0x040fe20000041820 */
[----:B------:R-:W-:Y:S03]  /*8ce0*/  LDSM.16.MT88.4 R92, [R218+0x5900] ;  /* 0x00590000da5c783b */ /* 0x000fe60000004200 */
[--C-:B-1----:R-:W-:Y:S01]  /*8cf0*/  FFMA.FTZ R70, R190, c[0x0][0x2d0], -R74.reuse ;  /* 0x0000b400be467a23 */ /* 0x102fe2000001084a */
[----:B------:R-:W-:Y:S03]  /*8d00*/  MOV R190, R100 ;  /* 0x0000006400be7202 */ /* 0x000fe60000000f00 */
[C---:B--2---:R-:W-:Y:S01]  /*8d10*/  HMMA.16816.F32.BF16 R36, R76.reuse, R80, R36 ;  /* 0x000000504c24723c */ /* 0x044fe20000041824 */
[----:B------:R1:W-:Y:S01]  /*8d20*/  MUFU.EX2 R168, R70 ;  /* 0x0000004600a87308 */ /* 0x0003e20000000800 */
[----:B------:R-:W2:Y:S06]  /*8d30*/  LDSM.16.MT88.4 R100, [R221+0x5100] ;  /* 0x00510000dd64783b */ /* 0x000eac0000004200 */
[C---:B------:R-:W-:Y:S02]  /*8d40*/  HMMA.16816.F32.BF16 R40, R76.reuse, R82, R40 ;  /* 0x000000524c28723c */ /* 0x040fe40000041828 */
[----:B------:R-:W-:Y:S06]  /*8d50*/  LDSM.16.MT88.4 R80, [R220+0x1900] ;  /* 0x00190000dc50783b */ /* 0x000fec0000004200 */
[C---:B------:R-:W-:Y:S08]  /*8d60*/  HMMA.16816.F32.BF16 R44, R76.reuse, R96, R44 ;  /* 0x000000604c2c723c */ /* 0x040ff0000004182c */
[C---:B------:R-:W-:Y:S01]  /*8d70*/  HMMA.16816.F32.BF16 R48, R76.reuse, R98, R48 ;  /* 0x000000624c30723c */ /* 0x040fe20000041830 */
[----:B------:R-:W-:Y:S03]  /*8d80*/  LDSM.16.MT88.4 R96, [R218+0x6100] ;  /* 0x00610000da60783b */ /* 0x000fe60000004200 */
[--C-:B-1----:R-:W-:Y:S01]  /*8d90*/  FFMA.FTZ R70, R191, c[0x0][0x2d0], -R74.reuse ;  /* 0x0000b400bf467a23 */ /* 0x102fe2000001084a */
[----:B------:R-:W-:Y:S03]  /*8da0*/  MOV R191, R110 ;  /* 0x0000006e00bf7202 */ /* 0x000fe60000000f00 */
[----:B------:R1:W3:Y:S01]  /*8db0*/  MUFU.EX2 R167, R70 ;  /* 0x0000004600a77308 */ /* 0x0002e20000000800 */
[C---:B--2---:R-:W-:Y:S08]  /*8dc0*/  HMMA.16816.F32.BF16 R52, R76.reuse, R100, R52 ;  /* 0x000000644c34723c */ /* 0x044ff00000041834 */
[C---:B------:R-:W-:Y:S01]  /*8dd0*/  HMMA.16816.F32.BF16 R56, R76.reuse, R102, R56 ;  /* 0x000000664c38723c */ /* 0x040fe20000041838 */
[----:B------:R-:W-:Y:S03]  /*8de0*/  LDSM.16.MT88.4 R100, [R221+0x6100] ;  /* 0x00610000dd64783b */ /* 0x000fe60000004200 */
[--C-:B-1----:R-:W-:Y:S01]  /*8df0*/  FFMA.FTZ R70, R196, c[0x0][0x2d0], -R69.reuse ;  /* 0x0000b400c4467a23 */ /* 0x102fe20000010845 */
[----:B------:R-:W-:Y:S03]  /*8e00*/  MOV R196, R109 ;  /* 0x0000006d00c47202 */ /* 0x000fe60000000f00 */
[C---:B------:R-:W-:Y:S01]  /*8e10*/  HMMA.16816.F32.BF16 R60, R76.reuse, R104, R60 ;  /* 0x000000684c3c723c */ /* 0x040fe2000004183c */
[----:B------:R-:W1:Y:S01]  /*8e20*/  LDSM.16.MT88.4 R108, [R218+0x1900] ;  /* 0x00190000da6c783b */ /* 0x000e620000004200 */
[----:B------:R2:W-:Y:S06]  /*8e30*/  MUFU.EX2 R166, R70 ;  /* 0x0000004600a67308 */ /* 0x0005ec0000000800 */
[----:B------:R-:W-:Y:S01]  /*8e40*/  HMMA.16816.F32.BF16 R64, R76, R106, R64 ;  /* 0x0000006a4c40723c */ /* 0x000fe20000041840 */
[----:B------:R-:W-:Y:S06]  /*8e50*/  LDSM.16.MT88.4 R104, [R218+0x2900] ;  /* 0x00290000da68783b */ /* 0x000fec0000004200 */
[----:B------:R-:W-:Y:S02]  /*8e60*/  F2FP.BF16.PACK_AB R76, R171, R188 ;  /* 0x000000bcab4c723e */ /* 0x000fe400000010ff */
[----:B----4-:R-:W-:Y:S03]  /*8e70*/  F2FP.BF16.PACK_AB R77, R169, R170 ;  /* 0x000000aaa94d723e */ /* 0x010fe600000010ff */
[----:B---3--:R-:W-:Y:S01]  /*8e80*/  F2FP.BF16.PACK_AB R78, R167, R168 ;  /* 0x000000a8a74e723e */ /* 0x008fe200000010ff */
[--C-:B--2---:R-:W-:Y:S01]  /*8e90*/  FFMA.FTZ R70, R197, c[0x0][0x2d0], -R69.reuse ;  /* 0x0000b400c5467a23 */ /* 0x104fe20000010845 */
[----:B------:R-:W-:Y:S03]  /*8ea0*/  MOV R197, R117 ;  /* 0x0000007500c57202 */ /* 0x000fe60000000f00 */
[----:B------:R2:W3:Y:S02]  /*8eb0*/  MUFU.EX2 R165, R70 ;  /* 0x0000004600a57308 */ /* 0x0004e40000000800 */
[--C-:B--2---:R-:W-:Y:S01]  /*8ec0*/  FFMA.FTZ R70, R198, c[0x0][0x2d0], -R74.reuse ;  /* 0x0000b400c6467a23 */ /* 0x104fe2000001084a */
[----:B---3--:R-:W-:Y:S07]  /*8ed0*/  F2FP.BF16.PACK_AB R79, R165, R166 ;  /* 0x000000a6a54f723e */ /* 0x008fee00000010ff */
[----:B------:R2:W-:Y:S01]  /*8ee0*/  MUFU.EX2 R119, R70 ;  /* 0x0000004600777308 */ /* 0x0005e20000000800 */
[C---:B------:R-:W-:Y:S08]  /*8ef0*/  HMMA.16816.F32.BF16 R4, R76.reuse, R84, R4 ;  /* 0x000000544c04723c */ /* 0x040ff00000041804 */
[C---:B------:R-:W-:Y:S01]  /*8f00*/  HMMA.16816.F32.BF16 R8, R76.reuse, R86, R8 ;  /* 0x000000564c08723c */ /* 0x040fe20000041808 */
[----:B------:R-:W3:Y:S07]  /*8f10*/  LDSM.16.MT88.4 R84, [R217+0x5900] ;  /* 0x00590000d954783b */ /* 0x000eee0000004200 */
[C---:B-1----:R-:W-:Y:S04]  /*8f20*/  HMMA.16816.F32.BF16 R12, R76.reuse, R108, R12 ;  /* 0x0000006c4c0c723c */ /* 0x042fe8000004180c */
[--C-:B--2---:R-:W-:Y:S03]  /*8f30*/  FFMA.FTZ R70, R199, c[0x0][0x2d0], -R74.reuse ;  /* 0x0000b400c7467a23 */ /* 0x104fe6000001084a */
[----:B------:R-:W-:Y:S01]  /*8f40*/  MOV R108, R156 ;  /* 0x0000009c006c7202 */ /* 0x000fe20000000f00 */
[C---:B------:R-:W-:Y:S01]  /*8f50*/  HMMA.16816.F32.BF16 R16, R76.reuse, R110, R16 ;  /* 0x0000006e4c10723c */ /* 0x040fe20000041810 */
[----:B------:R1:W2:Y:S03]  /*8f60*/  MUFU.EX2 R118, R70 ;  /* 0x0000004600767308 */ /* 0x0002a60000000800 */
[----:B------:R-:W-:Y:S03]  /*8f70*/  MOV R109, R157 ;  /* 0x0000009d006d7202 */ /* 0x000fe60000000f00 */
[----:B------:R-:W-:Y:S01]  /*8f80*/  MOV R110, R75 ;  /* 0x0000004b006e7202 */ /* 0x000fe20000000f00 */
[C---:B------:R-:W-:Y:S04]  /*8f90*/  HMMA.16816.F32.BF16 R20, R76.reuse, R88, R20 ;  /* 0x000000584c14723c */ /* 0x040fe80000041814 */
[----:B------:R-:W-:Y:S01]  /*8fa0*/  MOV R111, R73 ;  /* 0x00000049006f7202 */ /* 0x000fe20000000f00 */
[--C-:B------:R-:W-:Y:S03]  /*8fb0*/  FFMA.FTZ R73, R204, c[0x0][0x2d0], -R74.reuse ;  /* 0x0000b400cc497a23 */ /* 0x100fe6000001084a */
[C---:B------:R-:W-:Y:S01]  /*8fc0*/  HMMA.16816.F32.BF16 R24, R76.reuse, R90, R24 ;  /* 0x0000005a4c18723c */ /* 0x040fe20000041818 */
[----:B------:R-:W4:Y:S01]  /*8fd0*/  LDSM.16.MT88.4 R88, [R221+0x5900] ;  /* 0x00590000dd58783b */ /* 0x000f220000004200 */
[----:B------:R5:W-:Y:S06]  /*8fe0*/  MUFU.EX2 R164, R73 ;  /* 0x0000004900a47308 */ /* 0x000bec0000000800 */
[C---:B------:R-:W-:Y:S04]  /*8ff0*/  HMMA.16816.F32.BF16 R28, R76.reuse, R80, R28 ;  /* 0x000000504c1c723c */ /* 0x040fe8000004181c */
[--C-:B-1----:R-:W-:Y:S04]  /*9000*/  FFMA.FTZ R70, R200, c[0x0][0x2d0], -R69.reuse ;  /* 0x0000b400c8467a23 */ /* 0x102fe80000010845 */
[C---:B------:R-:W-:Y:S01]  /*9010*/  HMMA.16816.F32.BF16 R32, R76.reuse, R82, R32 ;  /* 0x000000524c20723c */ /* 0x040fe20000041820 */
[----:B------:R1:W-:Y:S01]  /*9020*/  MUFU.EX2 R117, R70 ;  /* 0x0000004600757308 */ /* 0x0003e20000000800 */
[----:B------:R-:W2:Y:S06]  /*9030*/  LDSM.16.MT88.4 R80, [R220+0x5900] ;  /* 0x00590000dc50783b */ /* 0x000eac0000004200 */
[C---:B---3--:R-:W-:Y:S04]  /*9040*/  HMMA.16816.F32.BF16 R36, R76.reuse, R84, R36 ;  /* 0x000000544c24723c */ /* 0x048fe80000041824 */
[--C-:B-----5:R-:W-:Y:S04]  /*9050*/  FFMA.FTZ R73, R252, c[0x0][0x2d0], -R74.reuse ;  /* 0x0000b400fc497a23 */ /* 0x120fe8000001084a */
[C---:B------:R-:W-:Y:S01]  /*9060*/  HMMA.16816.F32.BF16 R40, R76.reuse, R86, R40 ;  /* 0x000000564c28723c */ /* 0x040fe20000041828 */
[----:B------:R-:W3:Y:S01]  /*9070*/  LDSM.16.MT88.4 R84, [R217+0x2100] ;  /* 0x00210000d954783b */ /* 0x000ee20000004200 */
[----:B------:R-:W-:Y:S06]  /*9080*/  MUFU.EX2 R156, R73 ;  /* 0x00000049009c7308 */ /* 0x000fec0000000800 */
[C---:B------:R-:W-:Y:S04]  /*9090*/  HMMA.16816.F32.BF16 R44, R76.reuse, R92, R44 ;  /* 0x0000005c4c2c723c */ /* 0x040fe8000004182c */
[--C-:B-1----:R-:W-:Y:S02]  /*90a0*/  FFMA.FTZ R70, R201, c[0x0][0x2d0], -R69.reuse ;  /* 0x0000b400c9467a23 */ /* 0x102fe40000010845 */
[----:B------:R-:W5:Y:S02]  /*90b0*/  LDL.LU R201, [R1+0x8] ;  /* 0x0000080001c97983 */ /* 0x000f640000300800 */
[C---:B------:R-:W-:Y:S01]  /*90c0*/  HMMA.16816.F32.BF16 R48, R76.reuse, R94, R48 ;  /* 0x0000005e4c30723c */ /* 0x040fe20000041830 */
[----:B------:R1:W1:Y:S01]  /*90d0*/  MUFU.EX2 R116, R70 ;  /* 0x0000004600747308 */ /* 0x0002620000000800 */
[----:B------:R-:W3:Y:S06]  /*90e0*/  LDSM.16.MT88.4 R92, [R218+0x2100] ;  /* 0x00210000da5c783b */ /* 0x000eec0000004200 */
[C---:B----4-:R-:W-:Y:S02]  /*90f0*/  HMMA.16816.F32.BF16 R52, R76.reuse, R88, R52 ;  /* 0x000000584c34723c */ /* 0x050fe40000041834 */
[----:B------:R-:W4:Y:S06]  /*9100*/  LDL.LU R199, [R1+0xc] ;  /* 0x00000c0001c77983 */ /* 0x000f2c0000300800 */
[C---:B------:R-:W-:Y:S01]  /*9110*/  HMMA.16816.F32.BF16 R56, R76.reuse, R90, R56 ;  /* 0x0000005a4c38723c */ /* 0x040fe20000041838 */
[----:B------:R-:W3:Y:S07]  /*9120*/  LDSM.16.MT88.4 R88, [R221+0x2100] ;  /* 0x00210000dd58783b */ /* 0x000eee0000004200 */
[C---:B--2---:R-:W-:Y:S04]  /*9130*/  HMMA.16816.F32.BF16 R60, R76.reuse, R80, R60 ;  /* 0x000000504c3c723c */ /* 0x044fe8000004183c */
[--C-:B-1----:R-:W-:Y:S04]  /*9140*/  FFMA.FTZ R70, R202, c[0x0][0x2d0], -R74.reuse ;  /* 0x0000b400ca467a23 */ /* 0x102fe8000001084a */
[----:B------:R-:W-:Y:S01]  /*9150*/  HMMA.16816.F32.BF16 R64, R76, R82, R64 ;  /* 0x000000524c40723c */ /* 0x000fe20000041840 */
[----:B------:R1:W2:Y:S01]  /*9160*/  MUFU.EX2 R163, R70 ;  /* 0x0000004600a37308 */ /* 0x0002a20000000800 */
[----:B------:R-:W3:Y:S05]  /*9170*/  LDSM.16.MT88.4 R80, [R220+0x2100] ;  /* 0x00210000dc50783b */ /* 0x000eea0000004200 */
[----:B------:R-:W-:Y:S02]  /*9180*/  F2FP.BF16.PACK_AB R76, R118, R119 ;  /* 0x00000077764c723e */ /* 0x000fe400000010ff */
[----:B------:R-:W-:Y:S03]  /*9190*/  F2FP.BF16.PACK_AB R77, R116, R117 ;  /* 0x00000075744d723e */ /* 0x000fe600000010ff */
[--C-:B-1----:R-:W-:Y:S01]  /*91a0*/  FFMA.FTZ R70, R203, c[0x0][0x2d0], -R69.reuse ;  /* 0x0000b400cb467a23 */ /* 0x102fe20000010845 */
[----:B--2---:R-:W-:Y:S03]  /*91b0*/  F2FP.BF16.PACK_AB R78, R163, R164 ;  /* 0x000000a4a34e723e */ /* 0x004fe600000010ff */
[----:B------:R1:W-:Y:S02]  /*91c0*/  MUFU.EX2 R162, R70 ;  /* 0x0000004600a27308 */ /* 0x0003e40000000800 */
[--C-:B-1----:R-:W-:Y:S08]  /*91d0*/  FFMA.FTZ R70, R205, c[0x0][0x2d0], -R69.reuse ;  /* 0x0000b400cd467a23 */ /* 0x102ff00000010845 */
[----:B------:R1:W2:Y:S02]  /*91e0*/  MUFU.EX2 R161, R70 ;  /* 0x0000004600a17308 */ /* 0x0002a40000000800 */
[--C-:B-1----:R-:W-:Y:S01]  /*91f0*/  FFMA.FTZ R70, R206, c[0x0][0x2d0], -R74.reuse ;  /* 0x0000b400ce467a23 */ /* 0x102fe2000001084a */
[----:B--2---:R-:W-:Y:S07]  /*9200*/  F2FP.BF16.PACK_AB R79, R161, R162 ;  /* 0x000000a2a14f723e */ /* 0x004fee00000010ff */
[----:B------:R1:W-:Y:S01]  /*9210*/  MUFU.EX2 R127, R70 ;  /* 0x00000046007f7308 */ /* 0x0003e20000000800 */
[C---:B---3--:R-:W-:Y:S08]  /*9220*/  HMMA.16816.F32.BF16 R4, R76.reuse, R84, R4 ;  /* 0x000000544c04723c */ /* 0x048ff00000041804 */
[C---:B------:R-:W-:Y:S01]  /*9230*/  HMMA.16816.F32.BF16 R8, R76.reuse, R86, R8 ;  /* 0x000000564c08723c */ /* 0x040fe20000041808 */
[----:B------:R-:W2:Y:S07]  /*9240*/  LDSM.16.MT88.4 R84, [R217+0x6100] ;  /* 0x00610000d954783b */ /* 0x000eae0000004200 */
[C---:B------:R-:W-:Y:S04]  /*9250*/  HMMA.16816.F32.BF16 R12, R76.reuse, R92, R12 ;  /* 0x0000005c4c0c723c */ /* 0x040fe8000004180c */
[--C-:B-1----:R-:W-:Y:S04]  /*9260*/  FFMA.FTZ R70, R207, c[0x0][0x2d0], -R74.reuse ;  /* 0x0000b400cf467a23 */ /* 0x102fe8000001084a */
[C---:B------:R-:W-:Y:S01]  /*9270*/  HMMA.16816.F32.BF16 R16, R76.reuse, R94, R16 ;  /* 0x0000005e4c10723c */ /* 0x040fe20000041810 */
[----:B------:R1:W3:Y:S01]  /*9280*/  MUFU.EX2 R126, R70 ;  /* 0x00000046007e7308 */ /* 0x0002e20000000800 */
[----:B------:R-:W3:Y:S06]  /*9290*/  LDSM.16.MT88.4 R92, [R220+0x6100] ;  /* 0x00610000dc5c783b */ /* 0x000eec0000004200 */
[C---:B------:R-:W-:Y:S08]  /*92a0*/  HMMA.16816.F32.BF16 R20, R76.reuse, R88, R20 ;  /* 0x000000584c14723c */ /* 0x040ff00000041814 */
[C---:B------:R-:W-:Y:S01]  /*92b0*/  HMMA.16816.F32.BF16 R24, R76.reuse, R90, R24 ;  /* 0x0000005a4c18723c */ /* 0x040fe20000041818 */
[----:B------:R-:W3:Y:S07]  /*92c0*/  LDSM.16.MT88.4 R88, [R217+0x2900] ;  /* 0x00290000d958783b */ /* 0x000eee0000004200 */
[C---:B------:R-:W-:Y:S04]  /*92d0*/  HMMA.16816.F32.BF16 R28, R76.reuse, R80, R28 ;  /* 0x000000504c1c723c */ /* 0x040fe8000004181c */
[--C-:B-1----:R-:W-:Y:S04]  /*92e0*/  FFMA.FTZ R70, R212, c[0x0][0x2d0], -R69.reuse ;  /* 0x0000b400d4467a23 */ /* 0x102fe80000010845 */
[C---:B------:R-:W-:Y:S01]  /*92f0*/  HMMA.16816.F32.BF16 R32, R76.reuse, R82, R32 ;  /* 0x000000524c20723c */ /* 0x040fe20000041820 */
[----:B------:R1:W-:Y:S01]  /*9300*/  MUFU.EX2 R125, R70 ;  /* 0x00000046007d7308 */ /* 0x0003e20000000800 */
[----:B------:R-:W3:Y:S06]  /*9310*/  LDSM.16.MT88.4 R80, [R221+0x2900] ;  /* 0x00290000dd50783b */ /* 0x000eec0000004200 */
[C---:B--2---:R-:W-:Y:S08]  /*9320*/  HMMA.16816.F32.BF16 R36, R76.reuse, R84, R36 ;  /* 0x000000544c24723c */ /* 0x044ff00000041824 */
[C---:B------:R-:W-:Y:S01]  /*9330*/  HMMA.16816.F32.BF16 R40, R76.reuse, R86, R40 ;  /* 0x000000564c28723c */ /* 0x040fe20000041828 */
[----:B------:R-:W2:Y:S07]  /*9340*/  LDSM.16.MT88.4 R84, [R220+0x2900] ;  /* 0x00290000dc54783b */ /* 0x000eae0000004200 */
[C---:B------:R-:W-:Y:S04]  /*9350*/  HMMA.16816.F32.BF16 R44, R76.reuse, R96, R44 ;  /* 0x000000604c2c723c */ /* 0x040fe8000004182c */
[--C-:B-1----:R-:W-:Y:S04]  /*9360*/  FFMA.FTZ R70, R213, c[0x0][0x2d0], -R69.reuse ;  /* 0x0000b400d5467a23 */ /* 0x102fe80000010845 */
[C---:B------:R-:W-:Y:S01]  /*9370*/  HMMA.16816.F32.BF16 R48, R76.reuse, R98, R48 ;  /* 0x000000624c30723c */ /* 0x040fe20000041830 */
[----:B------:R1:W1:Y:S01]  /*9380*/  MUFU.EX2 R124, R70 ;  /* 0x00000046007c7308 */ /* 0x0002620000000800 */
[----:B------:R-:W-:Y:S06]  /*9390*/  LDSM.16.MT88.4 R96, [R218+0x7100] ;  /* 0x00710000da60783b */ /* 0x000fec0000004200 */
[C---:B------:R-:W-:Y:S08]  /*93a0*/  HMMA.16816.F32.BF16 R52, R76.reuse, R100, R52 ;  /* 0x000000644c34723c */ /* 0x040ff00000041834 */
[C---:B------:R-:W-:Y:S01]  /*93b0*/  HMMA.16816.F32.BF16 R56, R76.reuse, R102, R56 ;  /* 0x000000664c38723c */ /* 0x040fe20000041838 */
[----:B------:R-:W-:Y:S07]  /*93c0*/  LDSM.16.MT88.4 R100, [R221+0x7100] ;  /* 0x00710000dd64783b */ /* 0x000fee0000004200 */
[C---:B---3--:R-:W-:Y:S04]  /*93d0*/  HMMA.16816.F32.BF16 R60, R76.reuse, R92, R60 ;  /* 0x0000005c4c3c723c */ /* 0x048fe8000004183c */
[--C-:B-1----:R-:W-:Y:S04]  /*93e0*/  FFMA.FTZ R70, R214, c[0x0][0x2d0], -R74.reuse ;  /* 0x0000b400d6467a23 */ /* 0x102fe8000001084a */
[----:B------:R-:W-:Y:S01]  /*93f0*/  HMMA.16816.F32.BF16 R64, R76, R94, R64 ;  /* 0x0000005e4c40723c */ /* 0x000fe20000041840 */
[----:B------:R1:W-:Y:S01]  /*9400*/  MUFU.EX2 R160, R70 ;  /* 0x0000004600a07308 */ /* 0x0003e20000000800 */
[----:B------:R-:W-:Y:S05]  /*9410*/  LDSM.16.MT88.4 R92, [R218+0x6900] ;  /* 0x00690000da5c783b */ /* 0x000fea0000004200 */
[----:B------:R-:W-:Y:S02]  /*9420*/  F2FP.BF16.PACK_AB R76, R126, R127 ;  /* 0x0000007f7e4c723e */ /* 0x000fe400000010ff */
[----:B------:R-:W-:Y:S03]  /*9430*/  F2FP.BF16.PACK_AB R77, R124, R125 ;  /* 0x0000007d7c4d723e */ /* 0x000fe600000010ff */
[--C-:B-1----:R-:W-:Y:S04]  /*9440*/  FFMA.FTZ R70, R215, c[0x0][0x2d0], -R74.reuse ;  /* 0x0000b400d7467a23 */ /* 0x102fe8000001084a */
[----:B------:R1:W3:Y:S02]  /*9450*/  MUFU.EX2 R159, R70 ;  /* 0x00000046009f7308 */ /* 0x0002e40000000800 */
[--C-:B-1----:R-:W-:Y:S01]  /*9460*/  FFMA.FTZ R70, R246, c[0x0][0x2d0], -R69.reuse ;  /* 0x0000b400f6467a23 */ /* 0x102fe20000010845 */
[----:B---3--:R-:W-:Y:S07]  /*9470*/  F2FP.BF16.PACK_AB R78, R159, R160 ;  /* 0x000000a09f4e723e */ /* 0x008fee00000010ff */
[----:B------:R1:W-:Y:S02]  /*9480*/  MUFU.EX2 R158, R70 ;  /* 0x00000046009e7308 */ /* 0x0003e40000000800 */
[--C-:B-1----:R-:W-:Y:S08]  /*9490*/  FFMA.FTZ R70, R247, c[0x0][0x2d0], -R69.reuse ;  /* 0x0000b400f7467a23 */ /* 0x102ff00000010845 */
[----:B------:R1:W3:Y:S02]  /*94a0*/  MUFU.EX2 R157, R70 ;  /* 0x00000046009d7308 */ /* 0x0002e40000000800 */
[--C-:B-1----:R-:W-:Y:S01]  /*94b0*/  FFMA.FTZ R70, R248, c[0x0][0x2d0], -R74.reuse ;  /* 0x0000b400f8467a23 */ /* 0x102fe2000001084a */
[----:B---3--:R-:W-:Y:S07]  /*94c0*/  F2FP.BF16.PACK_AB R79, R157, R158 ;  /* 0x0000009e9d4f723e */ /* 0x008fee00000010ff */
[----:B------:R1:W-:Y:S01]  /*94d0*/  MUFU.EX2 R135, R70 ;  /* 0x0000004600877308 */ /* 0x0003e20000000800 */
[C---:B------:R-:W-:Y:S08]  /*94e0*/  HMMA.16816.F32.BF16 R4, R76.reuse, R88, R4 ;  /* 0x000000584c04723c */ /* 0x040ff00000041804 */
[C---:B------:R-:W-:Y:S01]  /*94f0*/  HMMA.16816.F32.BF16 R8, R76.reuse, R90, R8 ;  /* 0x0000005a4c08723c */ /* 0x040fe20000041808 */
[----:B------:R-:W3:Y:S07]  /*9500*/  LDSM.16.MT88.4 R88, [R217+0x6900] ;  /* 0x00690000d958783b */ /* 0x000eee0000004200 */
[C---:B------:R-:W-:Y:S04]  /*9510*/  HMMA.16816.F32.BF16 R12, R76.reuse, R104, R12 ;  /* 0x000000684c0c723c */ /* 0x040fe8000004180c */
[--C-:B-1----:R-:W-:Y:S04]  /*9520*/  FFMA.FTZ R70, R249, c[0x0][0x2d0], -R74.reuse ;  /* 0x0000b400f9467a23 */ /* 0x102fe8000001084a */
[C---:B------:R-:W-:Y:S01]  /*9530*/  HMMA.16816.F32.BF16 R16, R76.reuse, R106, R16 ;  /* 0x0000006a4c10723c */ /* 0x040fe20000041810 */
[----:B------:R1:W1:Y:S01]  /*9540*/  MUFU.EX2 R134, R70 ;  /* 0x0000004600867308 */ /* 0x0002620000000800 */
[----:B------:R-:W-:Y:S06]  /*9550*/  LDSM.16.MT88.4 R104, [R220+0x7100] ;  /* 0x00710000dc68783b */ /* 0x000fec0000004200 */
[C---:B------:R-:W-:Y:S08]  /*9560*/  HMMA.16816.F32.BF16 R20, R76.reuse, R80, R20 ;  /* 0x000000504c14723c */ /* 0x040ff00000041814 */
[C---:B------:R-:W-:Y:S01]  /*9570*/  HMMA.16816.F32.BF16 R24, R76.reuse, R82, R24 ;  /* 0x000000524c18723c */ /* 0x040fe20000041818 */
[----:B------:R-:W4:Y:S07]  /*9580*/  LDSM.16.MT88.4 R80, [R221+0x6900] ;  /* 0x00690000dd50783b */ /* 0x000f2e0000004200 */
[C---:B--2---:R-:W-:Y:S04]  /*9590*/  HMMA.16816.F32.BF16 R28, R76.reuse, R84, R28 ;  /* 0x000000544c1c723c */ /* 0x044fe8000004181c */
[--C-:B-1----:R-:W-:Y:S04]  /*95a0*/  FFMA.FTZ R70, R250, c[0x0][0x2d0], -R69.reuse ;  /* 0x0000b400fa467a23 */ /* 0x102fe80000010845 */
[C---:B------:R-:W-:Y:S01]  /*95b0*/  HMMA.16816.F32.BF16 R32, R76.reuse, R86, R32 ;  /* 0x000000564c20723c */ /* 0x040fe20000041820 */
[----:B------:R1:W-:Y:S01]  /*95c0*/  MUFU.EX2 R133, R70 ;  /* 0x0000004600857308 */ /* 0x0003e20000000800 */
[----:B------:R-:W2:Y:S06]  /*95d0*/  LDSM.16.MT88.4 R84, [R220+0x6900] ;  /* 0x00690000dc54783b */ /* 0x000eac0000004200 */
[C---:B---3--:R-:W-:Y:S08]  /*95e0*/  HMMA.16816.F32.BF16 R36, R76.reuse, R88, R36 ;  /* 0x000000584c24723c */ /* 0x048ff00000041824 */
[C---:B------:R-:W-:Y:S01]  /*95f0*/  HMMA.16816.F32.BF16 R40, R76.reuse, R90, R40 ;  /* 0x0000005a4c28723c */ /* 0x040fe20000041828 */
[----:B------:R-:W3:Y:S07]  /*9600*/  LDSM.16.MT88.4 R88, [R217+0x3100] ;  /* 0x00310000d958783b */ /* 0x000eee0000004200 */
[C---:B------:R-:W-:Y:S04]  /*9610*/  HMMA.16816.F32.BF16 R44, R76.reuse, R92, R44 ;  /* 0x0000005c4c2c723c */ /* 0x040fe8000004182c */
[--C-:B-1----:R-:W-:Y:S04]  /*9620*/  FFMA.FTZ R70, R251, c[0x0][0x2d0], -R69.reuse ;  /* 0x0000b400fb467a23 */ /* 0x102fe80000010845 */
[C---:B------:R-:W-:Y:S01]  /*9630*/  HMMA.16816.F32.BF16 R48, R76.reuse, R94, R48 ;  /* 0x0000005e4c30723c */ /* 0x040fe20000041830 */
[----:B------:R1:W1:Y:S01]  /*9640*/  MUFU.EX2 R132, R70 ;  /* 0x0000004600847308 */ /* 0x0002620000000800 */
[----:B------:R-:W-:Y:S06]  /*9650*/  LDSM.16.MT88.4 R92, [R220+0x3100] ;  /* 0x00310000dc5c783b */ /* 0x000fec0000004200 */
[C---:B----4-:R-:W-:Y:S08]  /*9660*/  HMMA.16816.F32.BF16 R52, R76.reuse, R80, R52 ;  /* 0x000000504c34723c */ /* 0x050ff00000041834 */
[C---:B------:R-:W-:Y:S01]  /*9670*/  HMMA.16816.F32.BF16 R56, R76.reuse, R82, R56 ;  /* 0x000000524c38723c */ /* 0x040fe20000041838 */
[----:B------:R-:W4:Y:S07]  /*9680*/  LDSM.16.MT88.4 R80, [R218+0x3100] ;  /* 0x00310000da50783b */ /* 0x000f2e0000004200 */
[C---:B--2---:R-:W-:Y:S04]  /*9690*/  HMMA.16816.F32.BF16 R60, R76.reuse, R84, R60 ;  /* 0x000000544c3c723c */ /* 0x044fe8000004183c */
[--C-:B-1----:R-:W-:Y:S01]  /*96a0*/  FFMA.FTZ R70, R111, c[0x0][0x2d0], -R74.reuse ;  /* 0x0000b4006f467a23 */ /* 0x102fe2000001084a */
[----:B------:R-:W-:Y:S02]  /*96b0*/  MOV R111, R108 ;  /* 0x0000006c006f7202 */ /* 0x000fe40000000f00 */
[----:B------:R-:W-:Y:S01]  /*96c0*/  MOV R108, R109 ;  /* 0x0000006d006c7202 */ /* 0x000fe20000000f00 */
[----:B------:R-:W-:Y:S01]  /*96d0*/  HMMA.16816.F32.BF16 R64, R76, R86, R64 ;  /* 0x000000564c40723c */ /* 0x000fe20000041840 */
[----:B------:R-:W1:Y:S03]  /*96e0*/  LDSM.16.MT88.4 R84, [R221+0x3100] ;  /* 0x00310000dd54783b */ /* 0x000e660000004200 */
[----:B------:R-:W-:Y:S02]  /*96f0*/  MOV R109, R197 ;  /* 0x000000c5006d7202 */ /* 0x000fe40000000f00 */
[----:B------:R-:W-:Y:S02]  /*9700*/  MOV R197, R196 ;  /* 0x000000c400c57202 */ /* 0x000fe40000000f00 */
[----:B------:R-:W-:Y:S04]  /*9710*/  MOV R196, R191 ;  /* 0x000000bf00c47202 */ /* 0x000fe80000000f00 */
[----:B------:R-:W-:Y:S02]  /*9720*/  MOV R191, R190 ;  /* 0x000000be00bf7202 */ /* 0x000fe40000000f00 */
[----:B------:R-:W-:Y:S02]  /*9730*/  MOV R190, R155 ;  /* 0x0000009b00be7202 */ /* 0x000fe40000000f00 */
[----:B------:R2:W1:Y:S01]  /*9740*/  MUFU.EX2 R155, R70 ;  /* 0x00000046009b7308 */ /* 0x0004620000000800 */
[----:B------:R-:W-:Y:S02]  /*9750*/  F2FP.BF16.PACK_AB R76, R134, R135 ;  /* 0x00000087864c723e */ /* 0x000fe400000010ff */
[----:B------:R-:W-:Y:S01]  /*9760*/  F2FP.BF16.PACK_AB R77, R132, R133 ;  /* 0x00000085844d723e */ /* 0x000fe200000010ff */
[--C-:B--2---:R-:W-:Y:S01]  /*9770*/  FFMA.FTZ R70, R154, c[0x0][0x2d0], -R69.reuse ;  /* 0x0000b4009a467a23 */ /* 0x104fe20000010845 */
[----:B-1----:R-:W-:Y:S05]  /*9780*/  F2FP.BF16.PACK_AB R78, R155, R156 ;  /* 0x0000009c9b4e723e */ /* 0x002fea00000010ff */
[----:B------:R1:W-:Y:S02]  /*9790*/  MUFU.EX2 R154, R70 ;  /* 0x00000046009a7308 */ /* 0x0003e40000000800 */
[--C-:B-1----:R-:W-:Y:S01]  /*97a0*/  FFMA.FTZ R70, R138, c[0x0][0x2d0], -R69.reuse ;  /* 0x0000b4008a467a23 */ /* 0x102fe20000010845 */
[----:B------:R-:W-:Y:S02]  /*97b0*/  MOV R138, R137 ;  /* 0x00000089008a7202 */ /* 0x000fe40000000f00 */
[----:B------:R-:W-:Y:S02]  /*97c0*/  MOV R137, R136 ;  /* 0x0000008800897202 */ /* 0x000fe40000000f00 */
[----:B------:R-:W-:Y:S03]  /*97d0*/  MOV R136, R153 ;  /* 0x0000009900887202 */ /* 0x000fe60000000f00 */
[----:B------:R1:W2:Y:S02]  /*97e0*/  MUFU.EX2 R153, R70 ;  /* 0x0000004600997308 */ /* 0x0002a40000000800 */
[--C-:B-1----:R-:W-:Y:S01]  /*97f0*/  FFMA.FTZ R70, R152, c[0x0][0x2d0], -R74.reuse ;  /* 0x0000b40098467a23 */ /* 0x102fe2000001084a */
[----:B--2---:R-:W-:Y:S07]  /*9800*/  F2FP.BF16.PACK_AB R79, R153, R154 ;  /* 0x0000009a994f723e */ /* 0x004fee00000010ff */
[----:B------:R1:W-:Y:S01]  /*9810*/  MUFU.EX2 R152, R70 ;  /* 0x0000004600987308 */ /* 0x0003e20000000800 */
[C---:B---3--:R-:W-:Y:S08]  /*9820*/  HMMA.16816.F32.BF16 R4, R76.reuse, R88, R4 ;  /* 0x000000584c04723c */ /* 0x048ff00000041804 */
[C---:B------:R-:W-:Y:S01]  /*9830*/  HMMA.16816.F32.BF16 R8, R76.reuse, R90, R8 ;  /* 0x0000005a4c08723c */ /* 0x040fe20000041808 */
[----:B------:R-:W2:Y:S07]  /*9840*/  LDSM.16.MT88.4 R88, [R217+0x7100] ;  /* 0x00710000d958783b */ /* 0x000eae0000004200 */
[C---:B----4-:R-:W-:Y:S04]  /*9850*/  HMMA.16816.F32.BF16 R12, R76.reuse, R80, R12 ;  /* 0x000000504c0c723c */ /* 0x050fe8000004180c */
[----:B-1----:R-:W-:Y:S01]  /*9860*/  FFMA.FTZ R70, R111, c[0x0][0x2d0], -R74 ;  /* 0x0000b4006f467a23 */ /* 0x002fe2000001084a */
[----:B------:R-:W-:Y:S03]  /*9870*/  MOV R111, R151 ;  /* 0x00000097006f7202 */ /* 0x000fe60000000f00 */
[C---:B------:R-:W-:Y:S01]  /*9880*/  HMMA.16816.F32.BF16 R16, R76.reuse, R82, R16 ;  /* 0x000000524c10723c */ /* 0x040fe20000041810 */
[----:B------:R1:W3:Y:S01]  /*9890*/  MUFU.EX2 R151, R70 ;  /* 0x0000004600977308 */ /* 0x0002e20000000800 */
[----:B------:R-:W4:Y:S06]  /*98a0*/  LDSM.16.MT88.4 R80, [R217+0x3900] ;  /* 0x00390000d950783b */ /* 0x000f2c0000004200 */
[C---:B------:R-:W-:Y:S08]  /*98b0*/  HMMA.16816.F32.BF16 R20, R76.reuse, R84, R20 ;  /* 0x000000544c14723c */ /* 0x040ff00000041814 */
[C---:B------:R-:W-:Y:S08]  /*98c0*/  HMMA.16816.F32.BF16 R24, R76.reuse, R86, R24 ;  /* 0x000000564c18723c */ /* 0x040ff00000041818 */
[C---:B------:R-:W-:Y:S04]  /*98d0*/  HMMA.16816.F32.BF16 R28, R76.reuse, R92, R28 ;  /* 0x0000005c4c1c723c */ /* 0x040fe8000004181c */
[--C-:B-1----:R-:W-:Y:S01]  /*98e0*/  FFMA.FTZ R70, R138, c[0x0][0x2d0], -R69.reuse ;  /* 0x0000b4008a467a23 */ /* 0x102fe20000010845 */
[----:B------:R-:W-:Y:S02]  /*98f0*/  MOV R138, R137 ;  /* 0x00000089008a7202 */ /* 0x000fe40000000f00 */
[----:B------:R-:W-:Y:S01]  /*9900*/  MOV R137, R136 ;  /* 0x0000008800897202 */ /* 0x000fe20000000f00 */
[C---:B------:R-:W-:Y:S04]  /*9910*/  HMMA.16816.F32.BF16 R32, R76.reuse, R94, R32 ;  /* 0x0000005e4c20723c */ /* 0x040fe80000041820 */
[----:B------:R-:W-:Y:S02]  /*9920*/  MOV R136, R150 ;  /* 0x0000009600887202 */ /* 0x000fe40000000f00 */
[----:B------:R1:W-:Y:S01]  /*9930*/  MUFU.EX2 R150, R70 ;  /* 0x0000004600967308 */ /* 0x0003e20000000800 */
[----:B------:R-:W-:Y:S01]  /*9940*/  MOV R200, R138 ;  /* 0x0000008a00c87202 */ /* 0x000fe20000000f00 */
[C---:B--2---:R-:W-:Y:S04]  /*9950*/  HMMA.16816.F32.BF16 R36, R76.reuse, R88, R36 ;  /* 0x000000584c24723c */ /* 0x044fe80000041824 */
[----:B------:R-:W-:Y:S01]  /*9960*/  MOV R204, R137 ;  /* 0x0000008900cc7202 */ /* 0x000fe20000000f00 */
[----:B------:R-:W-:Y:S01]  /*9970*/  FFMA.FTZ R0, R0, R199, R200 ;  /* 0x000000c700007223 */ /* 0x000fe200000100c8 */
[----:B------:R-:W-:Y:S02]  /*9980*/  MOV R198, R136 ;  /* 0x0000008800c67202 */ /* 0x000fe40000000f00 */
[C---:B------:R-:W-:Y:S04]  /*9990*/  HMMA.16816.F32.BF16 R40, R76.reuse, R90, R40 ;  /* 0x0000005a4c28723c */ /* 0x040fe80000041828 */
[----:B---3--:R-:W-:Y:S01]  /*99a0*/  F2FP.BF16.PACK_AB R136, R151, R152 ;  /* 0x000000989788723e */ /* 0x008fe200000010ff */
[----:B------:R-:W-:Y:S02]  /*99b0*/  FADD.FTZ R0, R110, R0 ;  /* 0x000000006e007221 */ /* 0x000fe40000010000 */
[----:B-----5:R-:W-:Y:S01]  /*99c0*/  FFMA.FTZ R2, R2, R201, R204 ;  /* 0x000000c902027223 */ /* 0x020fe200000100cc */
[C---:B------:R-:W-:Y:S04]  /*99d0*/  HMMA.16816.F32.BF16 R44, R76.reuse, R96, R44 ;  /* 0x000000604c2c723c */ /* 0x040fe8000004182c */
[----:B------:R-:W-:Y:S02]  /*99e0*/  FADD.FTZ R0, R114, R0 ;  /* 0x0000000072007221 */ /* 0x000fe40000010000 */
[--C-:B-1----:R-:W-:Y:S02]  /*99f0*/  FFMA.FTZ R70, R149, c[0x0][0x2d0], -R69.reuse ;  /* 0x0000b40095467a23 */ /* 0x102fe40000010845 */
[C---:B------:R-:W-:Y:S01]  /*9a00*/  HMMA.16816.F32.BF16 R48, R76.reuse, R98, R48 ;  /* 0x000000624c30723c */ /* 0x040fe20000041830 */
[----:B------:R-:W-:Y:S01]  /*9a10*/  LDSM.16.MT88.4 R96, [R221+0x3900] ;  /* 0x00390000dd60783b */ /* 0x000fe20000004200 */
[----:B------:R1:W2:Y:S02]  /*9a20*/  MUFU.EX2 R149, R70 ;  /* 0x0000004600957308 */ /* 0x0002a40000000800 */
[----:B------:R-:W-:Y:S02]  /*9a30*/  FFMA.FTZ R69, R72, c[0x0][0x2d0], -R69 ;  /* 0x0000b40048457a23 */ /* 0x000fe40000010845 */
[----:B------:R-:W-:Y:S02]  /*9a40*/  FADD.FTZ R0, R112, R0 ;  /* 0x0000000070007221 */ /* 0x000fe40000010000 */
[C---:B------:R-:W-:Y:S04]  /*9a50*/  HMMA.16816.F32.BF16 R52, R76.reuse, R100, R52 ;  /* 0x000000644c34723c */ /* 0x040fe80000041834 */
[----:B------:R-:W3:Y:S01]  /*9a60*/  MUFU.EX2 R69, R69 ;  /* 0x0000004500457308 */ /* 0x000ee20000000800 */
[----:B------:R-:W-:Y:S02]  /*9a70*/  FADD.FTZ R2, R198, R2 ;  /* 0x00000002c6027221 */ /* 0x000fe40000010000 */
[----:B------:R-:W-:Y:S01]  /*9a80*/  FADD.FTZ R0, R108, R0 ;  /* 0x000000006c007221 */ /* 0x000fe20000010000 */
[C---:B------:R-:W-:Y:S04]  /*9a90*/  HMMA.16816.F32.BF16 R56, R76.reuse, R102, R56 ;  /* 0x000000664c38723c */ /* 0x040fe80000041838 */
[----:B------:R-:W-:Y:S02]  /*9aa0*/  FADD.FTZ R2, R115, R2 ;  /* 0x0000000273027221 */ /* 0x000fe40000010000 */
[----:B------:R-:W-:Y:S02]  /*9ab0*/  FADD.FTZ R0, R197, R0 ;  /* 0x00000000c5007221 */ /* 0x000fe40000010000 */
[C---:B------:R-:W-:Y:S04]  /*9ac0*/  HMMA.16816.F32.BF16 R60, R76.reuse, R104, R60 ;  /* 0x000000684c3c723c */ /* 0x040fe8000004183c */
[----:B-1----:R-:W-:Y:S01]  /*9ad0*/  FFMA.FTZ R70, R148, c[0x0][0x2d0], -R74 ;  /* 0x0000b40094467a23 */ /* 0x002fe2000001084a */
[----:B--2---:R-:W-:Y:S01]  /*9ae0*/  F2FP.BF16.PACK_AB R137, R149, R150 ;  /* 0x000000969589723e */ /* 0x004fe200000010ff */
[----:B------:R-:W-:Y:S02]  /*9af0*/  FADD.FTZ R2, R113, R2 ;  /* 0x0000000271027221 */ /* 0x000fe40000010000 */
[----:B------:R-:W-:Y:S01]  /*9b00*/  HMMA.16816.F32.BF16 R64, R76, R106, R64 ;  /* 0x0000006a4c40723c */ /* 0x000fe20000041840 */
[----:B------:R1:W-:Y:S01]  /*9b10*/  MUFU.EX2 R148, R70 ;  /* 0x0000004600947308 */ /* 0x0003e20000000800 */
[----:B------:R-:W-:Y:S02]  /*9b20*/  LDSM.16.MT88.4 R104, [R220+0x3900] ;  /* 0x00390000dc68783b */ /* 0x000fe40000004200 */
[----:B------:R-:W-:Y:S04]  /*9b30*/  FADD.FTZ R0, R121, R0 ;  /* 0x0000000079007221 */ /* 0x000fe80000010000 */
[----:B------:R-:W-:Y:S02]  /*9b40*/  FADD.FTZ R0, R120, R0 ;  /* 0x0000000078007221 */ /* 0x000fe40000010000 */
[----:B------:R-:W-:Y:S02]  /*9b50*/  LDSM.16.MT88.4 R112, [R217+0x7900] ;  /* 0x00790000d970783b */ /* 0x000fe40000004200 */
[----:B------:R-:W-:Y:S04]  /*9b60*/  FADD.FTZ R0, R191, R0 ;  /* 0x00000000bf007221 */ /* 0x000fe80000010000 */
[----:B------:R-:W-:Y:S04]  /*9b70*/  FADD.FTZ R0, R189, R0 ;  /* 0x00000000bd007221 */ /* 0x000fe80000010000 */
[----:B------:R-:W-:Y:S04]  /*9b80*/  FADD.FTZ R0, R129, R0 ;  /* 0x0000000081007221 */ /* 0x000fe80000010000 */
[----:B------:R-:W-:Y:S02]  /*9b90*/  FADD.FTZ R0, R128, R0 ;  /* 0x0000000080007221 */ /* 0x000fe40000010000 */
[----:B-1----:R-:W-:Y:S01]  /*9ba0*/  FFMA.FTZ R70, R111, c[0x0][0x2d0], -R74 ;  /* 0x0000b4006f467a23 */ /* 0x002fe2000001084a */
[----:B------:R-:W-:Y:S01]  /*9bb0*/  MOV R111, R139 ;  /* 0x0000008b006f7202 */ /* 0x000fe20000000f00 */
[----:B------:R-:W1:Y:S01]  /*9bc0*/  LDSM.16.MT88.4 R72, [R218+0x3900] ;  /* 0x00390000da48783b */ /* 0x000e620000004200 */
[----:B---3--:R-:W-:Y:S01]  /*9bd0*/  F2FP.BF16.PACK_AB R139, R69, R71 ;  /* 0x00000047458b723e */ /* 0x008fe200000010ff */
[----:B------:R-:W-:Y:S02]  /*9be0*/  FADD.FTZ R0, R170, R0 ;  /* 0x00000000aa007221 */ /* 0x000fe40000010000 */
[----:B------:R-:W2:Y:S01]  /*9bf0*/  MUFU.EX2 R70, R70 ;  /* 0x0000004600467308 */ /* 0x000ea20000000800 */
[----:B------:R-:W-:Y:S02]  /*9c00*/  FADD.FTZ R2, R111, R2 ;  /* 0x000000026f027221 */ /* 0x000fe40000010000 */
[----:B------:R-:W-:Y:S02]  /*9c10*/  FADD.FTZ R0, R169, R0 ;  /* 0x00000000a9007221 */ /* 0x000fe40000010000 */
[----:B------:R-:W-:Y:S02]  /*9c20*/  FADD.FTZ R2, R109, R2 ;  /* 0x000000026d027221 */ /* 0x000fe40000010000 */
[----:B------:R-:W-:Y:S02]  /*9c30*/  FADD.FTZ R0, R166, R0 ;  /* 0x00000000a6007221 */ /* 0x000fe40000010000 */
[----:B------:R-:W-:Y:S02]  /*9c40*/  FADD.FTZ R2, R123, R2 ;  /* 0x000000027b027221 */ /* 0x000fe40000010000 */
[----:B------:R-:W-:Y:S02]  /*9c50*/  FADD.FTZ R0, R165, R0 ;  /* 0x00000000a5007221 */ /* 0x000fe40000010000 */
[----:B------:R-:W-:Y:S02]  /*9c60*/  FADD.FTZ R2, R122, R2 ;  /* 0x000000027a027221 */ /* 0x000fe40000010000 */
[----:B------:R-:W3:Y:S01]  /*9c70*/  LDSM.16.MT88.4 R120, [R218+0x7900] ;  /* 0x00790000da78783b */ /* 0x000ee20000004200 */
[----:B------:R-:W-:Y:S02]  /*9c80*/  FADD.FTZ R0, R117, R0 ;  /* 0x0000000075007221 */ /* 0x000fe40000010000 */
[----:B------:R-:W-:Y:S02]  /*9c90*/  FADD.FTZ R2, R196, R2 ;  /* 0x00000002c4027221 */ /* 0x000fe40000010000 */
[----:B------:R-:W-:Y:S02]  /*9ca0*/  FADD.FTZ R0, R116, R0 ;  /* 0x0000000074007221 */ /* 0x000fe40000010000 */
[----:B------:R-:W-:Y:S01]  /*9cb0*/  FADD.FTZ R2, R190, R2 ;  /* 0x00000002be027221 */ /* 0x000fe20000010000 */
[----:B--2---:R-:W-:Y:S01]  /*9cc0*/  F2FP.BF16.PACK_AB R138, R70, R148 ;  /* 0x00000094468a723e */ /* 0x004fe200000010ff */
[----:B------:R-:W-:Y:S02]  /*9cd0*/  FADD.FTZ R0, R162, R0 ;  /* 0x00000000a2007221 */ /* 0x000fe40000010000 */
[----:B------:R-:W-:Y:S02]  /*9ce0*/  FADD.FTZ R2, R131, R2 ;  /* 0x0000000283027221 */ /* 0x000fe40000010000 */
[----:B------:R-:W-:Y:S02]  /*9cf0*/  FADD.FTZ R0, R161, R0 ;  /* 0x00000000a1007221 */ /* 0x000fe40000010000 */
[C---:B----4-:R-:W-:Y:S01]  /*9d00*/  HMMA.16816.F32.BF16 R76, R136.reuse, R80, R4 ;  /* 0x00000050884c723c */ /* 0x050fe20000041804 */
[----:B------:R-:W-:Y:S04]  /*9d10*/  LDSM.16.MT88.4 R4, [R220+0x7900] ;  /* 0x00790000dc04783b */ /* 0x000fe80000004200 */
[----:B------:R-:W-:Y:S02]  /*9d20*/  FADD.FTZ R2, R130, R2 ;  /* 0x0000000282027221 */ /* 0x000fe40000010000 */
[----:B------:R-:W-:Y:S01]  /*9d30*/  FADD.FTZ R0, R125, R0 ;  /* 0x000000007d007221 */ /* 0x000fe20000010000 */
[C---:B------:R-:W-:Y:S01]  /*9d40*/  HMMA.16816.F32.BF16 R80, R136.reuse, R82, R8 ;  /* 0x000000528850723c */ /* 0x040fe20000041808 */
[----:B------:R-:W2:Y:S03]  /*9d50*/  LDSM.16.MT88.4 R128, [R221+0x7900] ;  /* 0x00790000dd80783b */ /* 0x000ea60000004200 */
[----:B------:R-:W-:Y:S02]  /*9d60*/  FADD.FTZ R0, R124, R0 ;  /* 0x000000007c007221 */ /* 0x000fe40000010000 */
[----:B------:R-:W-:Y:S02]  /*9d70*/  FADD.FTZ R2, R188, R2 ;  /* 0x00000002bc027221 */ /* 0x000fe40000010000 */
[C---:B-1----:R-:W-:Y:S04]  /*9d80*/  HMMA.16816.F32.BF16 R84, R136.reuse, R72, R12 ;  /* 0x000000488854723c */ /* 0x042fe8000004180c */
[----:B------:R-:W-:Y:S02]  /*9d90*/  FADD.FTZ R0, R158, R0 ;  /* 0x000000009e007221 */ /* 0x000fe40000010000 */
[----:B------:R-:W-:Y:S02]  /*9da0*/  FADD.FTZ R2, R171, R2 ;  /* 0x00000002ab027221 */ /* 0x000fe40000010000 */
[C---:B------:R-:W-:Y:S04]  /*9db0*/  HMMA.16816.F32.BF16 R88, R136.reuse, R74, R16 ;  /* 0x0000004a8858723c */ /* 0x040fe80000041810 */
        /* <DEDUP_REMOVED lines=12> */
[----:B------:R-:W-:Y:S04]  /*9e80*/  FADD.FTZ R2, R164, R2 ;  /* 0x00000002a4027221 */ /* 0x000fe80000010000 */
[C---:B------:R-:W-:Y:S04]  /*9e90*/  HMMA.16816.F32.BF16 R108, R136.reuse, R112, R36 ;  /* 0x00000070886c723c */ /* 0x040fe80000041824 */
[----:B------:R-:W-:Y:S04]  /*9ea0*/  FADD.FTZ R2, R163, R2 ;  /* 0x00000002a3027221 */ /* 0x000fe80000010000 */
[C---:B------:R-:W-:Y:S04]  /*9eb0*/  HMMA.16816.F32.BF16 R112, R136.reuse, R114, R40 ;  /* 0x000000728870723c */ /* 0x040fe80000041828 */
[----:B------:R-:W-:Y:S04]  /*9ec0*/  FADD.FTZ R2, R127, R2 ;  /* 0x000000027f027221 */ /* 0x000fe80000010000 */
[C---:B---3--:R-:W-:Y:S04]  /*9ed0*/  HMMA.16816.F32.BF16 R116, R136.reuse, R120, R44 ;  /* 0x000000788874723c */ /* 0x048fe8000004182c */
[----:B------:R-:W-:Y:S04]  /*9ee0*/  FADD.FTZ R2, R126, R2 ;  /* 0x000000027e027221 */ /* 0x000fe80000010000 */
[C---:B------:R-:W-:Y:S04]  /*9ef0*/  HMMA.16816.F32.BF16 R120, R136.reuse, R122, R48 ;  /* 0x0000007a8878723c */ /* 0x040fe80000041830 */
[----:B------:R-:W-:Y:S04]  /*9f00*/  FADD.FTZ R2, R160, R2 ;  /* 0x00000002a0027221 */ /* 0x000fe80000010000 */
[C---:B--2---:R-:W-:Y:S04]  /*9f10*/  HMMA.16816.F32.BF16 R124, R136.reuse, R128, R52 ;  /* 0x00000080887c723c */ /* 0x044fe80000041834 */
[----:B------:R-:W-:Y:S04]  /*9f20*/  FADD.FTZ R2, R159, R2 ;  /* 0x000000029f027221 */ /* 0x000fe80000010000 */
[----:B------:R-:W-:Y:S01]  /*9f30*/  FADD.FTZ R2, R135, R2 ;  /* 0x0000000287027221 */ /* 0x000fe20000010000 */
[C---:B------:R-:W-:Y:S03]  /*9f40*/  HMMA.16816.F32.BF16 R128, R136.reuse, R130, R56 ;  /* 0x000000828880723c */ /* 0x040fe60000041838 */
[----:B------:R-:W-:Y:S04]  /*9f50*/  FADD.FTZ R2, R134, R2 ;  /* 0x0000000286027221 */ /* 0x000fe80000010000 */
[----:B------:R-:W-:Y:S01]  /*9f60*/  FADD.FTZ R2, R156, R2 ;  /* 0x000000029c027221 */ /* 0x000fe20000010000 */
[C---:B------:R-:W-:Y:S04]  /*9f70*/  HMMA.16816.F32.BF16 R132, R136.reuse, R4, R60 ;  /* 0x000000048884723c */ /* 0x040fe8000004183c */
[----:B------:R-:W-:Y:S03]  /*9f80*/  FADD.FTZ R2, R155, R2 ;  /* 0x000000029b027221 */ /* 0x000fe60000010000 */
[----:B------:R-:W-:Y:S01]  /*9f90*/  FADD.FTZ R4, R153, R0 ;  /* 0x0000000099047221 */ /* 0x000fe20000010000 */
[----:B------:R-:W-:Y:S04]  /*9fa0*/  HMMA.16816.F32.BF16 R136, R136, R6, R64 ;  /* 0x000000068888723c */ /* 0x000fe80000041840 */
[----:B------:R-:W-:Y:S02]  /*9fb0*/  FADD.FTZ R0, R152, R2 ;  /* 0x0000000298007221 */ /* 0x000fe40000010000 */
[----:B------:R-:W-:Y:S02]  /*9fc0*/  FADD.FTZ R4, R150, R4 ;  /* 0x0000000496047221 */ /* 0x000fe40000010000 */
[----:B------:R-:W-:Y:S04]  /*9fd0*/  FADD.FTZ R0, R151, R0 ;  /* 0x0000000097007221 */ /* 0x000fe80000010000 */
[----:B------:R-:W-:Y:S02]  /*9fe0*/  FADD.FTZ R4, R149, R4 ;  /* 0x0000000495047221 */ /* 0x000fe40000010000 */
[----:B------:R-:W-:Y:S02]  /*9ff0*/  FADD.FTZ R2, R148, R0 ;  /* 0x0000000094027221 */ /* 0x000fe40000010000 */
[----:B------:R-:W-:Y:S02]  /*a000*/  FADD.FTZ R0, R71, R4 ;  /* 0x0000000447007221 */ /* 0x000fe40000010000 */
[----:B------:R-:W-:Y:S01]  /*a010*/  FADD.FTZ R2, R70, R2 ;  /* 0x0000000246027221 */ /* 0x000fe20000010000 */
[----:B------:R-:W-:Y:S01]  /*a020*/  MOV R70, R3 ;  /* 0x0000000300467202 */ /* 0x000fe20000000f00 */
[----:B------:R-:W-:Y:S01]  /*a030*/  FADD.FTZ R0, R69, R0 ;  /* 0x0000000045007221 */ /* 0x000fe20000010000 */
[----:B------:R-:W-:Y:S02]  /*a040*/  MOV R69, R68 ;  /* 0x0000004400457202 */ /* 0x000fe40000000f00 */
[----:B------:R1:W-:Y:S04]  /*a050*/  STL [R1+0x8], R2 ;  /* 0x0000080201007387 */ /* 0x0003e80000100800 */
[----:B------:R1:W-:Y:S02]  /*a060*/  STL [R1+0xc], R0 ;  /* 0x00000c0001007387 */ /* 0x0003e40000100800 */
[----:B-1----:R-:W-:-:S05]  /*a070*/  @P1 BRA `(.L_x_3) ;  /* 0xffffc03000001947 */ /* 0x002fca000383ffff */
.L_x_2:
[----:B-1----:R-:W2:Y:S04]  /*a080*/  LDL.LU R0, [R1+0x8] ;  /* 0x0000080001007983 */ /* 0x002ea80000300800 */
[----:B------:R-:W1:Y:S01]  /*a090*/  S2R R8, SR_TID.X ;  /* 0x0000000000087919 */ /* 0x000e620000002100 */
[----:B------:R-:W-:Y:S01]  /*a0a0*/  MOV R44, c[0x0][0x4e8] ;  /* 0x00013a00002c7a02 */ /* 0x000fe20000000f00 */
[----:B------:R-:W3:Y:S01]  /*a0b0*/  S2UR UR7, SR_CTAID.Y ;  /* 0x00000000000779c3 */ /* 0x000ee20000002600 */
[----:B------:R-:W-:Y:S01]  /*a0c0*/  ULDC.64 UR4, c[0x0][0x490] ;  /* 0x0001240000047ab9 */ /* 0x000fe20000000a00 */
[----:B------:R-:W4:Y:S04]  /*a0d0*/  LDL.LU R2, [R1+0xc] ;  /* 0x00000c0001027983 */ /* 0x000f280000300800 */
[----:B------:R-:W4:Y:S01]  /*a0e0*/  LDL.LU R9, [R1+0x14] ;  /* 0x0000140001097983 */ /* 0x000f220000300800 */
[----:B------:R-:W-:-:S03]  /*a0f0*/  ISETP.NE.AND P0, PT, R44, 0x1, PT ;  /* 0x000000012c00780c */ /* 0x000fc60003f05270 */
[----:B------:R-:W4:Y:S04]  /*a100*/  LDL.LU R46, [R1+0x1c] ;  /* 0x00001c00012e7983 */ /* 0x000f280000300800 */
[----:B------:R-:W4:Y:S04]  /*a110*/  LDL.LU R48, [R1+0x10] ;  /* 0x0000100001307983 */ /* 0x000f280000300800 */
[----:B------:R-:W4:Y:S01]  /*a120*/  LDL R47, [R1+0x18] ;  /* 0x00001800012f7983 */ /* 0x000f220000100800 */
[----:B-1----:R-:W-:-:S04]  /*a130*/  SHF.R.S32.HI R5, RZ, 0x1f, R8 ;  /* 0x0000001fff057819 */ /* 0x002fc80000011408 */
[CC--:B------:R-:W-:Y:S02]  /*a140*/  LEA.HI R15, R5.reuse, R8.reuse, RZ, 0x5 ;  /* 0x00000008050f7211 */ /* 0x0c0fe400078f28ff */
[----:B------:R-:W-:Y:S02]  /*a150*/  LEA.HI R5, R5, R8, RZ, 0x2 ;  /* 0x0000000805057211 */ /* 0x000fe400078f10ff */
[----:B------:R-:W-:Y:S01]  /*a160*/  LOP3.LUT R4, R15, 0xffffffe0, RZ, 0xc0, !PT ;  /* 0xffffffe00f047812 */ /* 0x000fe200078ec0ff */
[----:B---3--:R-:W-:Y:S01]  /*a170*/  USHF.R.S32.HI UR6, URZ, 0x1f, UR7 ;  /* 0x0000001f3f067899 */ /* 0x008fe20008011407 */
[----:B------:R-:W-:Y:S01]  /*a180*/  MOV R43, 0xff800000 ;  /* 0xff800000002b7802 */ /* 0x000fe20000000f00 */
[----:B------:R-:W-:Y:S01]  /*a190*/  UIMAD.WIDE.U32 UR10, UR7, UR4, URZ ;  /* 0x00000004070a72a5 */ /* 0x000fe2000f8e003f */
[----:B------:R-:W1:Y:S01]  /*a1a0*/  S2R R17, SR_CTAID.Z ;  /* 0x0000000000117919 */ /* 0x000e620000002700 */
[----:B------:R-:W-:Y:S01]  /*a1b0*/  UIMAD UR8, UR6, UR4, URZ ;  /* 0x00000004060872a4 */ /* 0x000fe2000f8e023f */
[----:B------:R-:W-:Y:S01]  /*a1c0*/  IMAD.MOV.U32 R42, RZ, RZ, -0x800000 ;  /* 0xff800000ff2a7424 */ /* 0x000fe200078e00ff */
[----:B------:R-:W-:-:S02]  /*a1d0*/  LOP3.LUT R12, R5, 0xfffffffc, RZ, 0xc0, !PT ;  /* 0xfffffffc050c7812 */ /* 0x000fc400078ec0ff */
[----:B------:R-:W-:Y:S02]  /*a1e0*/  UIMAD UR8, UR7, UR5, UR8 ;  /* 0x00000005070872a4 */ /* 0x000fe4000f8e0208 */
[----:B------:R-:W-:Y:S01]  /*a1f0*/  IADD3 R12, -R12, R8, RZ ;  /* 0x000000080c0c7210 */ /* 0x000fe20007ffe1ff */
[----:B------:R-:W-:Y:S02]  /*a200*/  ULDC.64 UR4, c[0x0][0x3e8] ;  /* 0x0000fa0000047ab9 */ /* 0x000fe40000000a00 */
[----:B------:R-:W-:Y:S01]  /*a210*/  UIMAD.WIDE.U32 UR12, UR7, UR4, URZ ;  /* 0x00000004070c72a5 */ /* 0x000fe2000f8e003f */
[----:B------:R-:W3:Y:S04]  /*a220*/  S2R R45, SR_CTAID.X ;  /* 0x00000000002d7919 */ /* 0x000ee80000002500 */
[----:B------:R-:W-:Y:S06]  /*a230*/  BAR.SYNC.DEFER_BLOCKING 0x1, 0x100 ;  /* 0x0044000000007b1d */ /* 0x000fec0000010000 */
[----:B--2---:R-:W2:Y:S04]  /*a240*/  SHFL.BFLY PT, R11, R0, 0x2, 0x1f ;  /* 0x0c401f00000b7f89 */ /* 0x004ea800000e0000 */
[----:B----4-:R-:W4:Y:S01]  /*a250*/  SHFL.BFLY PT, R6, R2, 0x2, 0x1f ;  /* 0x0c401f0002067f89 */ /* 0x010f2200000e0000 */
[----:B------:R-:W-:Y:S01]  /*a260*/  MOV R20, R9 ;  /* 0x0000000900147202 */ /* 0x000fe20000000f00 */
[----:B--2---:R-:W-:-:S05]  /*a270*/  FADD.FTZ R11, R11, R0 ;  /* 0x000000000b0b7221 */ /* 0x004fca0000010000 */
[----:B------:R-:W2:Y:S01]  /*a280*/  SHFL.BFLY PT, R0, R11, 0x1, 0x1f ;  /* 0x0c201f000b007f89 */ /* 0x000ea200000e0000 */
[----:B----4-:R-:W-:-:S05]  /*a290*/  FADD.FTZ R6, R6, R2 ;  /* 0x0000000206067221 */ /* 0x010fca0000010000 */
[----:B------:R-:W4:Y:S01]  /*a2a0*/  SHFL.BFLY PT, R2, R6, 0x1, 0x1f ;  /* 0x0c201f0006027f89 */ /* 0x000f2200000e0000 */
[----:B--2---:R-:W-:Y:S02]  /*a2b0*/  FADD.FTZ R11, R11, R0 ;  /* 0x000000000b0b7221 */ /* 0x004fe40000010000 */
[----:B------:R-:W-:-:S03]  /*a2c0*/  IMAD.MOV.U32 R0, RZ, RZ, RZ ;  /* 0x000000ffff007224 */ /* 0x000fc600078e00ff */
[----:B------:R-:W-:Y:S01]  /*a2d0*/  FSETP.NE.FTZ.AND P2, PT, R11, RZ, PT ;  /* 0x000000ff0b00720b */ /* 0x000fe20003f55000 */
[----:B----4-:R-:W-:Y:S02]  /*a2e0*/  FADD.FTZ R6, R6, R2 ;  /* 0x0000000206067221 */ /* 0x010fe40000010000 */
[----:B------:R-:W-:-:S03]  /*a2f0*/  @P0 IMAD.HI.U32 R2, R9, c[0x0][0x4ec], RZ ;  /* 0x00013b0009020a27 */ /* 0x000fc600078e00ff */
[----:B------:R-:W-:Y:S02]  /*a300*/  FSETP.NE.FTZ.AND P1, PT, R6, RZ, PT ;  /* 0x000000ff0600720b */ /* 0x000fe40003f35000 */
[----:B------:R-:W-:Y:S01]  /*a310*/  @P0 SHF.R.U32.HI R20, RZ, c[0x0][0x4f0], R2 ;  /* 0x00013c00ff140a19 */ /* 0x000fe20000011602 */
[----:B------:R-:W-:-:S04]  /*a320*/  IMAD.IADD R2, R8, 0x1, -R4 ;  /* 0x0000000108027824 */ /* 0x000fc800078e0a04 */
[----:B------:R-:W2:Y:S01]  /*a330*/  @P2 MUFU.RCP R0, R11 ;  /* 0x0000000b00002308 */ /* 0x000ea20000001000 */
[----:B------:R-:W-:Y:S01]  /*a340*/  IADD3 R7, -R20, RZ, RZ ;  /* 0x000000ff14077210 */ /* 0x000fe20007ffe1ff */
[----:B------:R-:W-:Y:S01]  /*a350*/  IMAD.MOV.U32 R4, RZ, RZ, RZ ;  /* 0x000000ffff047224 */ /* 0x000fe200078e00ff */
[----:B------:R-:W-:Y:S02]  /*a360*/  LOP3.LUT P4, RZ, R2, 0x3, RZ, 0xc0, !PT ;  /* 0x0000000302ff7812 */ /* 0x000fe4000788c0ff */
[----:B------:R-:W-:Y:S01]  /*a370*/  SHF.R.S32.HI R2, RZ, 0x2, R5 ;  /* 0x00000002ff027819 */ /* 0x000fe20000011405 */
[----:B------:R-:W-:Y:S02]  /*a380*/  IMAD R41, R7, c[0x0][0x4e8], R9 ;  /* 0x00013a0007297a24 */ /* 0x000fe400078e0209 */
[----:B------:R-:W4:Y:S01]  /*a390*/  @P2 MUFU.LG2 R11, R11 ;  /* 0x0000000b000b2308 */ /* 0x000f220000000c00 */
[C---:B--2---:R-:W-:Y:S02]  /*a3a0*/  FMUL.FTZ R77, R0.reuse, R77 ;  /* 0x0000004d004d7220 */ /* 0x044fe40000410000 */
[----:B------:R-:W-:-:S02]  /*a3b0*/  FMUL.FTZ R14, R0, R76 ;  /* 0x0000004c000e7220 */ /* 0x000fc40000410000 */
[C---:B------:R-:W-:Y:S02]  /*a3c0*/  FMUL.FTZ R81, R0.reuse, R81 ;  /* 0x0000005100517220 */ /* 0x040fe40000410000 */
[C---:B------:R-:W-:Y:S02]  /*a3d0*/  FMUL.FTZ R19, R0.reuse, R80 ;  /* 0x0000005000137220 */ /* 0x040fe40000410000 */
[C---:B------:R-:W-:Y:S02]  /*a3e0*/  FMUL.FTZ R85, R0.reuse, R85 ;  /* 0x0000005500557220 */ /* 0x040fe40000410000 */
[C---:B------:R-:W-:Y:S02]  /*a3f0*/  FMUL.FTZ R23, R0.reuse, R84 ;  /* 0x0000005400177220 */ /* 0x040fe40000410000 */
[C---:B------:R-:W-:Y:S02]  /*a400*/  FMUL.FTZ R89, R0.reuse, R89 ;  /* 0x0000005900597220 */ /* 0x040fe40000410000 */
        /* <DEDUP_REMOVED lines=24> */
[----:B------:R-:W-:Y:S01]  /*a590*/  FMUL.FTZ R25, R0, R136 ;  /* 0x0000008800197220 */ /* 0x000fe20000410000 */
[----:B------:R-:W-:-:S04]  /*a5a0*/  SHF.R.S32.HI R0, RZ, 0x1f, R5 ;  /* 0x0000001fff007819 */ /* 0x000fc80000011405 */
[----:B------:R-:W-:-:S04]  /*a5b0*/  LEA.HI R0, R0, R2, RZ, 0x3 ;  /* 0x0000000200007211 */ /* 0x000fc800078f18ff */
[----:B------:R-:W-:-:S05]  /*a5c0*/  LOP3.LUT R0, R0, 0xfffffff8, RZ, 0xc0, !PT ;  /* 0xfffffff800007812 */ /* 0x000fca00078ec0ff */
[----:B------:R-:W-:Y:S02]  /*a5d0*/  IMAD.IADD R10, R2, 0x1, -R0 ;  /* 0x00000001020a7824 */ /* 0x000fe400078e0a00 */
[----:B------:R-:W-:Y:S01]  /*a5e0*/  @P2 IMAD.MOV.U32 R2, RZ, RZ, 0x3f317218 ;  /* 0x3f317218ff022424 */ /* 0x000fe200078e00ff */
[----:B------:R-:W-:Y:S01]  /*a5f0*/  MOV R9, UR13 ;  /* 0x0000000d00097c02 */ /* 0x000fe20008000f00 */
[----:B----4-:R-:W-:Y:S02]  /*a600*/  @P2 FMUL.FTZ R11, R11, 0.69314718246459960938 ;  /* 0x3f3172180b0b2820 */ /* 0x010fe40000410000 */
[----:B------:R-:W-:-:S04]  /*a610*/  @P2 FMUL.FTZ R9, R2, c[0x0][0x2d0] ;  /* 0x0000b40002092a20 */ /* 0x000fc80000410000 */
[----:B------:R-:W-:Y:S01]  /*a620*/  @P2 FFMA.FTZ R43, R9, R68, R11 ;  /* 0x00000044092b2223 */ /* 0x000fe2000001000b */
[----:B------:R-:W-:Y:S02]  /*a630*/  SHF.R.S32.HI R9, RZ, 0x2, R46 ;  /* 0x00000002ff097819 */ /* 0x000fe4000001142e */
[----:B------:R2:W5:Y:S01]  /*a640*/  LDL R46, [R1+0x4] ;  /* 0x00000400012e7983 */ /* 0x0005620000100800 */
[----:B------:R-:W4:Y:S08]  /*a650*/  @P1 MUFU.RCP R4, R6 ;  /* 0x0000000600041308 */ /* 0x000f300000001000 */
[----:B------:R-:W1:Y:S01]  /*a660*/  @P1 MUFU.LG2 R6, R6 ;  /* 0x0000000600061308 */ /* 0x000e620000000c00 */
[----:B------:R-:W-:-:S05]  /*a670*/  @P1 MOV R0, 0x3f317218 ;  /* 0x3f31721800001802 */ /* 0x000fca0000000f00 */
[----:B------:R-:W-:Y:S01]  /*a680*/  @P1 FMUL.FTZ R0, R0, c[0x0][0x2d0] ;  /* 0x0000b40000001a20 */ /* 0x000fe20000410000 */
[----:B------:R-:W-:Y:S01]  /*a690*/  UIMAD UR6, UR6, UR4, URZ ;  /* 0x00000004060672a4 */ /* 0x000fe2000f8e023f */
[----:B----4-:R-:W-:Y:S02]  /*a6a0*/  FMUL.FTZ R79, R4, R79 ;  /* 0x0000004f044f7220 */ /* 0x010fe40000410000 */
[----:B-1----:R-:W-:-:S04]  /*a6b0*/  @P1 FMUL.FTZ R2, R6, 0.69314718246459960938 ;  /* 0x3f31721806021820 */ /* 0x002fc80000410000 */
[----:B------:R-:W-:Y:S01]  /*a6c0*/  @P1 FFMA.FTZ R42, R0, R3, R2 ;  /* 0x00000003002a1223 */ /* 0x000fe20000010002 */
[----:B------:R-:W-:Y:S01]  /*a6d0*/  SHF.R.S32.HI R0, RZ, 0x5, R15 ;  /* 0x00000005ff007819 */ /* 0x000fe2000001140f */
        /* <DEDUP_REMOVED lines=30> */
[----:B------:R-:W-:Y:S01]  /*a8c0*/  FMUL.FTZ R138, R4, R138 ;  /* 0x0000008a048a7220 */ /* 0x000fe20000410000 */
[----:B------:R-:W-:Y:S01]  /*a8d0*/  MOV R4, UR10 ;  /* 0x0000000a00047c02 */ /* 0x000fe20008000f00 */
[----:B------:R-:W-:Y:S01]  /*a8e0*/  UIMAD UR5, UR7, UR5, UR6 ;  /* 0x00000005070572a4 */ /* 0x000fe2000f8e0206 */
[----:B------:R-:W-:Y:S02]  /*a8f0*/  MOV R8, UR12 ;  /* 0x0000000c00087c02 */ /* 0x000fe40008000f00 */
[----:B------:R-:W-:Y:S01]  /*a900*/  SHF.R.S32.HI R3, RZ, 0x1f, R0 ;  /* 0x0000001fff037819 */ /* 0x000fe20000011400 */
[----:B------:R-:W-:Y:S01]  /*a910*/  UIADD3 UR5, UR13, UR5, URZ ;  /* 0x000000050d057290 */ /* 0x000fe2000fffe03f */
[----:B------:R-:W-:Y:S02]  /*a920*/  MOV R6, R4 ;  /* 0x0000000400067202 */ /* 0x000fe40000000f00 */
[----:B------:R-:W-:-:S02]  /*a930*/  MOV R4, R8 ;  /* 0x0000000800047202 */ /* 0x000fc40000000f00 */
[----:B------:R-:W-:Y:S02]  /*a940*/  LEA.HI R3, R3, R0, RZ, 0x3 ;  /* 0x0000000003037211 */ /* 0x000fe400078f18ff */
[----:B------:R-:W-:Y:S02]  /*a950*/  SHF.R.S32.HI R8, RZ, 0x1f, R17 ;  /* 0x0000001fff087819 */ /* 0x000fe40000011411 */
[-C--:B------:R-:W-:Y:S01]  /*a960*/  LEA.HI R2, R12, R12.reuse, RZ, 0x1 ;  /* 0x0000000c0c027211 */ /* 0x080fe200078f08ff */
[----:B------:R-:W-:Y:S01]  /*a970*/  IMAD.U32 R5, RZ, RZ, UR11 ;  /* 0x0000000bff057e24 */ /* 0x000fe2000f8e00ff */
[----:B------:R-:W-:Y:S01]  /*a980*/  LOP3.LUT R3, R3, 0xffffff8, RZ, 0xc0, !PT ;  /* 0x0ffffff803037812 */ /* 0x000fe200078ec0ff */
[----:B------:R-:W-:Y:S01]  /*a990*/  IMAD.U32 R5, RZ, RZ, UR5 ;  /* 0x00000005ff057e24 */ /* 0x000fe2000f8e00ff */
[----:B------:R-:W-:Y:S01]  /*a9a0*/  LOP3.LUT R2, R2, 0x1ffffffe, RZ, 0xc0, !PT ;  /* 0x1ffffffe02027812 */ /* 0x000fe200078ec0ff */
[----:B------:R-:W-:Y:S01]  /*a9b0*/  IMAD R16, R8, c[0x0][0x3f0], RZ ;  /* 0x0000fc0008107a24 */ /* 0x000fe200078e02ff */
[C---:B------:R-:W-:Y:S01]  /*a9c0*/  LEA R15, R0.reuse, R12, 0x9 ;  /* 0x0000000c000f7211 */ /* 0x040fe200078e48ff */
[----:B------:R-:W-:Y:S01]  /*a9d0*/  IMAD.IADD R11, R0, 0x1, -R3 ;  /* 0x00000001000b7824 */ /* 0x000fe200078e0a03 */
[----:B------:R-:W-:Y:S01]  /*a9e0*/  IADD3 R12, R12, -R2, RZ ;  /* 0x800000020c0c7210 */ /* 0x000fe20007ffe0ff */
[----:B------:R-:W-:-:S02]  /*a9f0*/  IMAD R0, R17, c[0x0][0x3f4], R16 ;  /* 0x0000fd0011007a24 */ /* 0x000fc400078e0210 */
[----:B------:R-:W-:Y:S01]  /*aa00*/  IMAD.WIDE.U32 R2, R17, c[0x0][0x3f0], R4 ;  /* 0x0000fc0011027a25 */ /* 0x000fe200078e0004 */
[----:B------:R-:W-:-:S03]  /*aa10*/  LOP3.LUT R4, R10, 0x1, RZ, 0xc0, !PT ;  /* 0x000000010a047812 */ /* 0x000fc600078ec0ff */
[----:B------:R-:W-:Y:S01]  /*aa20*/  IMAD R34, R8, c[0x0][0x498], RZ ;  /* 0x0001260008227a24 */ /* 0x000fe200078e02ff */
[----:B------:R-:W-:Y:S01]  /*aa30*/  IADD3 R3, R3, R0, RZ ;  /* 0x0000000003037210 */ /* 0x000fe20007ffe0ff */
[C---:B------:R-:W-:Y:S01]  /*aa40*/  IMAD.SHL.U32 R8, R10.reuse, 0x40, RZ ;  /* 0x000000400a087824 */ /* 0x040fe200078e00ff */
[----:B------:R-:W-:Y:S02]  /*aa50*/  LEA R0, R11, R9, 0x4 ;  /* 0x000000090b007211 */ /* 0x000fe400078e20ff */
[----:B------:R-:W-:Y:S02]  /*aa60*/  R2P PR, R10, 0x6 ;  /* 0x000000060a007804 */ /* 0x000fe40000000000 */
[----:B------:R-:W-:Y:S01]  /*aa70*/  ISETP.NE.U32.AND P3, PT, R4, 0x1, PT ;  /* 0x000000010400780c */ /* 0x000fe20003f65070 */
[----:B------:R-:W-:Y:S01]  /*aa80*/  IMAD R4, R12, 0x8, R0 ;  /* 0x000000080c047824 */ /* 0x000fe200078e0200 */
[----:B------:R-:W-:Y:S02]  /*aa90*/  LOP3.LUT R8, R8, 0x1c0, RZ, 0xc0, !PT ;  /* 0x000001c008087812 */ /* 0x000fe400078ec0ff */
[----:B------:R-:W-:Y:S01]  /*aaa0*/  SHF.R.S32.HI R5, RZ, 0x1f, R20 ;  /* 0x0000001fff057819 */ /* 0x000fe20000011414 */
[----:B------:R-:W-:Y:S01]  /*aab0*/  UIADD3 UR8, UR11, UR8, URZ ;  /* 0x000000080b087290 */ /* 0x000fe2000fffe03f */
[C---:B---3--:R-:W-:Y:S01]  /*aac0*/  LEA R0, R45.reuse, R0, 0x7 ;  /* 0x000000002d007211 */ /* 0x048fe200078e38ff */
[----:B------:R-:W-:Y:S01]  /*aad0*/  IMAD R44, R44, c[0x0][0x388], RZ ;  /* 0x0000e2002c2c7a24 */ /* 0x000fe200078e02ff */
[----:B------:R-:W-:Y:S01]  /*aae0*/  LEA.HI R8, R8, R8, RZ, 0x1d ;  /* 0x0000000808087211 */ /* 0x000fe200078fe8ff */
[----:B------:R-:W-:-:S02]  /*aaf0*/  IMAD R9, R45, 0x80, R4 ;  /* 0x000000802d097824 */ /* 0x000fc400078e0204 */
[----:B------:R-:W-:Y:S01]  /*ab00*/  IMAD R4, R5, c[0x0][0x3e0], RZ ;  /* 0x0000f80005047a24 */ /* 0x000fe200078e02ff */
[----:B------:R-:W-:Y:S02]  /*ab10*/  IADD3 R5, R0, 0x8, RZ ;  /* 0x0000000800057810 */ /* 0x000fe40007ffe0ff */
[----:B------:R-:W-:Y:S01]  /*ab20*/  LEA R8, R15, R8, 0x1 ;  /* 0x000000080f087211 */ /* 0x000fe200078e08ff */
[----:B------:R-:W-:Y:S01]  /*ab30*/  IMAD.WIDE.U32 R2, R20, c[0x0][0x3e0], R2 ;  /* 0x0000f80014027a25 */ /* 0x000fe200078e0002 */
[-C--:B------:R-:W-:Y:S02]  /*ab40*/  ISETP.GE.OR P5, PT, R0, R44.reuse, P4 ;  /* 0x0000002c0000720c */ /* 0x080fe400027a6670 */
[----:B------:R-:W-:Y:S01]  /*ab50*/  MOV R7, UR8 ;  /* 0x0000000800077c02 */ /* 0x000fe20008000f00 */
[----:B------:R-:W-:Y:S01]  /*ab60*/  IMAD R0, R20, c[0x0][0x3e4], R4 ;  /* 0x0000f90014007a24 */ /* 0x000fe200078e0204 */
[----:B------:R-:W-:Y:S01]  /*ab70*/  ISETP.GE.OR P4, PT, R5, R44, P4 ;  /* 0x0000002c0500720c */ /* 0x000fe20002786670 */
[----:B------:R-:W-:Y:S01]  /*ab80*/  @P0 IMAD.HI.U32 R5, R9, c[0x0][0x4ec], RZ ;  /* 0x00013b0009050a27 */ /* 0x000fe200078e00ff */
[----:B------:R-:W-:-:S02]  /*ab90*/  SHF.L.U32 R8, R8, 0x1, RZ ;  /* 0x0000000108087819 */ /* 0x000fc400000006ff */
[----:B------:R-:W-:Y:S01]  /*aba0*/  IADD3 R3, R3, R0, RZ ;  /* 0x0000000003037210 */ /* 0x000fe20007ffe0ff */
[C---:B------:R-:W-:Y:S02]  /*abb0*/  IMAD R34, R17.reuse, c[0x0][0x49c], R34 ;  /* 0x0001270011227a24 */ /* 0x040fe400078e0222 */
[----:B------:R-:W-:Y:S01]  /*abc0*/  IMAD.WIDE.U32 R16, R17, c[0x0][0x498], R6 ;  /* 0x0001260011107a25 */ /* 0x000fe200078e0006 */
[----:B------:R-:W-:-:S03]  /*abd0*/  IADD3 R6, R8, 0x80, RZ ;  /* 0x0000008008067810 */ /* 0x000fc60007ffe0ff */
[----:B------:R-:W-:Y:S01]  /*abe0*/  IMAD.MOV.U32 R0, RZ, RZ, R9 ;  /* 0x000000ffff007224 */ /* 0x000fe200078e0009 */
[----:B------:R-:W-:Y:S02]  /*abf0*/  @P0 SHF.R.U32.HI R0, RZ, c[0x0][0x4f0], R5 ;  /* 0x00013c00ff000a19 */ /* 0x000fe40000011605 */
[----:B------:R-:W-:Y:S02]  /*ac00*/  IADD3 R7, R8, 0x70, RZ ;  /* 0x0000007008077810 */ /* 0x000fe40007ffe0ff */
[----:B------:R-:W-:Y:S02]  /*ac10*/  @P3 IADD3 R7, R6, 0x10, RZ ;  /* 0x0000001006073810 */ /* 0x000fe40007ffe0ff */
[----:B------:R-:W-:Y:S02]  /*ac20*/  IADD3 R6, -R0, RZ, RZ ;  /* 0x000000ff00067210 */ /* 0x000fe40007ffe1ff */
[----:B------:R-:W-:Y:S02]  /*ac30*/  F2FP.BF16.PACK_AB R14, R77, R14 ;  /* 0x0000000e4d0e723e */ /* 0x000fe400000010ff */
[----:B------:R-:W-:-:S02]  /*ac40*/  SHF.R.S32.HI R11, RZ, 0x1f, R0 ;  /* 0x0000001fff0b7819 */ /* 0x000fc40000011400 */
[----:B------:R-:W-:Y:S01]  /*ac50*/  IADD3 R10, P0, R0, R16, RZ ;  /* 0x00000010000a7210 */ /* 0x000fe20007f1e0ff */
[----:B------:R-:W-:Y:S01]  /*ac60*/  IMAD R0, R6, c[0x0][0x4e8], R9 ;  /* 0x00013a0006007a24 */ /* 0x000fe200078e0209 */
[----:B------:R1:W-:Y:S02]  /*ac70*/  STS [R8+0x80], R14 ;  /* 0x0000800e08007388 */ /* 0x0003e40000000800 */
[----:B------:R-:W-:Y:S02]  /*ac80*/  IADD3.X R11, R11, R17, R34, P0, !PT ;  /* 0x000000110b0b7210 */ /* 0x000fe400007fe422 */
[----:B------:R-:W-:Y:S02]  /*ac90*/  SHF.R.S32.HI R4, RZ, 0x1f, R41 ;  /* 0x0000001fff047819 */ /* 0x000fe40000011429 */
[----:B------:R-:W-:Y:S02]  /*aca0*/  MOV R5, 0x20 ;  /* 0x0000002000057802 */ /* 0x000fe40000000f00 */
[----:B------:R-:W-:Y:S01]  /*acb0*/  MOV R12, 0x40 ;  /* 0x00000040000c7802 */ /* 0x000fe20000000f00 */
[----:B------:R-:W-:Y:S01]  /*acc0*/  IMAD R4, R4, c[0x0][0x3d8], RZ ;  /* 0x0000f60004047a24 */ /* 0x000fe200078e02ff */
[----:B------:R-:W-:-:S02]  /*acd0*/  SEL R5, R5, 0xffffffe0, !P1 ;  /* 0xffffffe005057807 */ /* 0x000fc40004800000 */
[----:B------:R-:W-:Y:S01]  /*ace0*/  SEL R12, R12, 0xffffffc0, !P2 ;  /* 0xffffffc00c0c7807 */ /* 0x000fe20005000000 */
[----:B-1----:R-:W-:Y:S01]  /*acf0*/  IMAD.WIDE.U32 R14, R41, c[0x0][0x3d8], R2 ;  /* 0x0000f600290e7a25 */ /* 0x002fe200078e0002 */
[----:B------:R-:W-:-:S05]  /*ad00*/  SHF.R.S32.HI R2, RZ, 0x1f, R0 ;  /* 0x0000001fff027819 */ /* 0x000fca0000011400 */
[----:B------:R-:W-:Y:S02]  /*ad10*/  IMAD R6, R2, c[0x0][0x488], RZ ;  /* 0x0001220002067a24 */ /* 0x000fe400078e02ff */
[----:B------:R-:W-:-:S04]  /*ad20*/  IMAD.WIDE.U32 R2, R0, c[0x0][0x488], R10 ;  /* 0x0001220000027a25 */ /* 0x000fc800078e000a */
[----:B------:R-:W-:Y:S01]  /*ad30*/  IMAD R0, R0, c[0x0][0x48c], R6 ;  /* 0x0001230000007a24 */ /* 0x000fe200078e0206 */
[----:B------:R-:W-:Y:S01]  /*ad40*/  F2FP.BF16.PACK_AB R13, R79, R13 ;  /* 0x0000000d4f0d723e */ /* 0x000fe200000010ff */
[----:B------:R-:W-:Y:S01]  /*ad50*/  IMAD R16, R41, c[0x0][0x3dc], R4 ;  /* 0x0000f70029107a24 */ /* 0x000fe200078e0204 */
[----:B------:R-:W-:Y:S01]  /*ad60*/  F2FP.BF16.PACK_AB R19, R81, R19 ;  /* 0x000000135113723e */ /* 0x000fe200000010ff */
[----:B------:R-:W-:Y:S01]  /*ad70*/  IMAD.IADD R4, R8, 0x1, R5 ;  /* 0x0000000108047824 */ /* 0x000fe200078e0205 */
[----:B------:R-:W-:Y:S02]  /*ad80*/  F2FP.BF16.PACK_AB R18, R83, R18 ;  /* 0x000000125312723e */ /* 0x000fe400000010ff */
[----:B------:R-:W-:Y:S02]  /*ad90*/  LEA R10, P0, R2, c[0x0][0x450], 0x2 ;  /* 0x00011400020a7a11 */ /* 0x000fe400078010ff */
[----:B------:R-:W-:Y:S02]  /*ada0*/  IADD3 R0, R3, R0, RZ ;  /* 0x0000000003007210 */ /* 0x000fe40007ffe0ff */
[----:B------:R-:W-:-:S02]  /*adb0*/  F2FP.BF16.PACK_AB R23, R85, R23 ;  /* 0x000000175517723e */ /* 0x000fc400000010ff */
[----:B------:R-:W-:Y:S01]  /*adc0*/  F2FP.BF16.PACK_AB R22, R87, R22 ;  /* 0x000000165716723e */ /* 0x000fe200000010ff */
[----:B------:R-:W-:Y:S01]  /*add0*/  IMAD.IADD R6, R8, 0x1, R12 ;  /* 0x0000000108067824 */ /* 0x000fe200078e020c */
[----:B------:R-:W-:Y:S02]  /*ade0*/  F2FP.BF16.PACK_AB R21, R89, R21 ;  /* 0x000000155915723e */ /* 0x000fe400000010ff */
[----:B------:R-:W-:Y:S02]  /*adf0*/  F2FP.BF16.PACK_AB R24, R91, R24 ;  /* 0x000000185b18723e */ /* 0x000fe400000010ff */
[----:B------:R-:W-:Y:S01]  /*ae00*/  IADD3 R5, R5, R7, RZ ;  /* 0x0000000705057210 */ /* 0x000fe20007ffe0ff */
[----:B------:R-:W-:Y:S01]  /*ae10*/  STS [R8+0x480], R13 ;  /* 0x0004800d08007388 */ /* 0x000fe20000000800 */
[----:B------:R-:W-:Y:S02]  /*ae20*/  F2FP.BF16.PACK_AB R33, R93, R33 ;  /* 0x000000215d21723e */ /* 0x000fe400000010ff */
[----:B------:R-:W-:Y:S01]  /*ae30*/  F2FP.BF16.PACK_AB R32, R95, R32 ;  /* 0x000000205f20723e */ /* 0x000fe200000010ff */
[----:B------:R-:W-:Y:S01]  /*ae40*/  STS [R7], R19 ;  /* 0x0000001307007388 */ /* 0x000fe20000000800 */
[----:B------:R-:W-:-:S02]  /*ae50*/  F2FP.BF16.PACK_AB R31, R97, R31 ;  /* 0x0000001f611f723e */ /* 0x000fc400000010ff */
[----:B------:R-:W-:Y:S01]  /*ae60*/  F2FP.BF16.PACK_AB R36, R99, R36 ;  /* 0x000000246324723e */ /* 0x000fe200000010ff */
[----:B------:R-:W-:Y:S01]  /*ae70*/  STS [R7+0x400], R18 ;  /* 0x0004001207007388 */ /* 0x000fe20000000800 */
[----:B------:R-:W-:Y:S02]  /*ae80*/  IADD3 R9, R12, R7, RZ ;  /* 0x000000070c097210 */ /* 0x000fe40007ffe0ff */
[----:B------:R-:W-:Y:S01]  /*ae90*/  LEA.HI.X R3, R2, c[0x0][0x454], R0, 0x2, P0 ;  /* 0x0001150002037a11 */ /* 0x000fe200000f1400 */
[----:B------:R-:W-:Y:S01]  /*aea0*/  IMAD.IADD R0, R12, 0x1, R4 ;  /* 0x000000010c007824 */ /* 0x000fe200078e0204 */
[----:B------:R-:W-:Y:S01]  /*aeb0*/  F2FP.BF16.PACK_AB R39, R101, R39 ;  /* 0x000000276527723e */ /* 0x000fe200000010ff */
[----:B------:R-:W-:Y:S01]  /*aec0*/  STS [R4+0x80], R23 ;  /* 0x0000801704007388 */ /* 0x000fe20000000800 */
[----:B------:R-:W-:Y:S02]  /*aed0*/  F2FP.BF16.PACK_AB R102, R103, R102 ;  /* 0x000000666766723e */ /* 0x000fe400000010ff */
[----:B------:R-:W-:Y:S01]  /*aee0*/  F2FP.BF16.PACK_AB R40, R105, R40 ;  /* 0x000000286928723e */ /* 0x000fe200000010ff */
[----:B------:R-:W-:Y:S01]  /*aef0*/  STS [R4+0x480], R22 ;  /* 0x0004801604007388 */ /* 0x000fe20000000800 */
[----:B------:R-:W-:-:S02]  /*af00*/  F2FP.BF16.PACK_AB R106, R107, R106 ;  /* 0x0000006a6b6a723e */ /* 0x000fc400000010ff */
[----:B------:R-:W-:Y:S01]  /*af10*/  IADD3 R2, R5, R12, RZ ;  /* 0x0000000c05027210 */ /* 0x000fe20007ffe0ff */
[----:B------:R-:W-:Y:S01]  /*af20*/  STS [R5], R21 ;  /* 0x0000001505007388 */ /* 0x000fe20000000800 */
[----:B------:R-:W-:Y:S02]  /*af30*/  F2FP.BF16.PACK_AB R38, R109, R38 ;  /* 0x000000266d26723e */ /* 0x000fe400000010ff */
[----:B------:R-:W-:Y:S01]  /*af40*/  F2FP.BF16.PACK_AB R110, R111, R110 ;  /* 0x0000006e6f6e723e */ /* 0x000fe200000010ff */
[----:B------:R-:W-:Y:S01]  /*af50*/  STS [R5+0x400], R24 ;  /* 0x0004001805007388 */ /* 0x000fe20000000800 */
[----:B------:R-:W-:Y:S02]  /*af60*/  F2FP.BF16.PACK_AB R37, R113, R37 ;  /* 0x000000257125723e */ /* 0x000fe400000010ff */
[----:B------:R-:W-:Y:S01]  /*af70*/  F2FP.BF16.PACK_AB R114, R115, R114 ;  /* 0x000000727372723e */ /* 0x000fe200000010ff */
[----:B------:R-:W-:Y:S01]  /*af80*/  STS [R6+0x80], R33 ;  /* 0x0000802106007388 */ /* 0x000fe20000000800 */
[----:B------:R-:W-:-:S02]  /*af90*/  F2FP.BF16.PACK_AB R35, R117, R35 ;  /* 0x000000237523723e */ /* 0x000fc400000010ff */
[----:B------:R-:W-:Y:S01]  /*afa0*/  F2FP.BF16.PACK_AB R118, R119, R118 ;  /* 0x000000767776723e */ /* 0x000fe200000010ff */
[----:B------:R-:W-:Y:S01]  /*afb0*/  STS [R6+0x480], R32 ;  /* 0x0004802006007388 */ /* 0x000fe20000000800 */
[----:B------:R-:W-:Y:S02]  /*afc0*/  F2FP.BF16.PACK_AB R30, R121, R30 ;  /* 0x0000001e791e723e */ /* 0x000fe400000010ff */
[----:B------:R-:W-:Y:S01]  /*afd0*/  F2FP.BF16.PACK_AB R122, R123, R122 ;  /* 0x0000007a7b7a723e */ /* 0x000fe200000010ff */
[----:B------:R-:W-:Y:S01]  /*afe0*/  STS [R9], R31 ;  /* 0x0000001f09007388 */ /* 0x000fe20000000800 */
[----:B------:R-:W-:-:S03]  /*aff0*/  F2FP.BF16.PACK_AB R29, R125, R29 ;  /* 0x0000001d7d1d723e */ /* 0x000fc600000010ff */
[----:B------:R-:W-:Y:S01]  /*b000*/  STS [R9+0x400], R36 ;  /* 0x0004002409007388 */ /* 0x000fe20000000800 */
[----:B------:R-:W-:-:S03]  /*b010*/  F2FP.BF16.PACK_AB R126, R127, R126 ;  /* 0x0000007e7f7e723e */ /* 0x000fc600000010ff */
[----:B------:R-:W-:Y:S01]  /*b020*/  STS [R0+0x80], R39 ;  /* 0x0000802700007388 */ /* 0x000fe20000000800 */
[----:B------:R-:W-:-:S03]  /*b030*/  F2FP.BF16.PACK_AB R28, R129, R28 ;  /* 0x0000001c811c723e */ /* 0x000fc600000010ff */
[----:B------:R-:W-:Y:S01]  /*b040*/  STS [R0+0x480], R102 ;  /* 0x0004806600007388 */ /* 0x000fe20000000800 */
[----:B------:R-:W-:-:S03]  /*b050*/  F2FP.BF16.PACK_AB R130, R131, R130 ;  /* 0x000000828382723e */ /* 0x000fc600000010ff */
        /* <DEDUP_REMOVED lines=8> */
[----:B------:R-:W-:Y:S04]  /*b0e0*/  STS [R7+0x4000], R37 ;  /* 0x0040002507007388 */ /* 0x000fe80000000800 */
        /* <DEDUP_REMOVED lines=10> */
[----:B------:R1:W-:Y:S04]  /*b190*/  STS [R0+0x4480], R26 ;  /* 0x0044801a00007388 */ /* 0x0003e80000000800 */
[----:B------:R-:W-:Y:S04]  /*b1a0*/  STS [R2+0x4000], R25 ;  /* 0x0040001902007388 */ /* 0x000fe80000000800 */
[----:B------:R-:W-:Y:S04]  /*b1b0*/  STS [R2+0x4400], R138 ;  /* 0x0044008a02007388 */ /* 0x000fe80000000800 */
[----:B------:R-:W-:Y:S04]  /*b1c0*/  SHFL.IDX PT, R12, R10, RZ, 0x1c1f ;  /* 0x001c1fff0a0c7589 */ /* 0x000fe800000e0000 */
[----:B------:R-:W3:Y:S04]  /*b1d0*/  SHFL.IDX PT, R13, R3, RZ, 0x1c1f ;  /* 0x001c1fff030d7589 */ /* 0x000ee800000e0000 */
[----:B------:R-:W-:Y:S06]  /*b1e0*/  BAR.SYNC.DEFER_BLOCKING 0x1, 0x100 ;  /* 0x0044000000007b1d */ /* 0x000fec0000010000 */
[----:B------:R-:W-:Y:S04]  /*b1f0*/  SHFL.IDX PT, R10, R10, 0x1, 0x1c1f ;  /* 0x003c1f000a0a7f89 */ /* 0x000fe800000e0000 */
[----:B------:R-:W4:Y:S01]  /*b200*/  SHFL.IDX PT, R11, R3, 0x1, 0x1c1f ;  /* 0x003c1f00030b7f89 */ /* 0x000f2200000e0000 */
[----:B-1----:R-:W-:-:S03]  /*b210*/  SHF.L.U32 R0, R48, 0x1, RZ ;  /* 0x0000000130007819 */ /* 0x002fc600000006ff */
[----:B------:R-:W1:Y:S04]  /*b220*/  S2R R5, SR_TID.X ;  /* 0x0000000000057919 */ /* 0x000e680000002100 */
[----:B---3--:R2:W-:Y:S04]  /*b230*/  @!P5 ST.E [R12.64], R43 ;  /* 0x0000002b0c00d985 */ /* 0x0085e8000c10190e */
[----:B----4-:R2:W-:Y:S04]  /*b240*/  @!P4 ST.E [R10.64], R42 ;  /* 0x0000002a0a00c985 */ /* 0x0105e8000c10190e */
[----:B------:R2:W3:Y:S04]  /*b250*/  LDS.128 R24, [R0+0x1080] ;  /* 0x0010800000187984 */ /* 0x0004e80000000c00 */
[----:B------:R2:W4:Y:S04]  /*b260*/  LDS.128 R32, [R0+0x2080] ;  /* 0x0020800000207984 */ /* 0x0005280000000c00 */
[----:B------:R2:W2:Y:S04]  /*b270*/  LDS.128 R36, [R0+0x3080] ;  /* 0x0030800000247984 */ /* 0x0004a80000000c00 */
[----:B------:R2:W2:Y:S04]  /*b280*/  LDS.128 R20, [R0+0x5080] ;  /* 0x0050800000147984 */ /* 0x0004a80000000c00 */
[----:B------:R2:W2:Y:S04]  /*b290*/  LDS.128 R28, [R0+0x6080] ;  /* 0x00608000001c7984 */ /* 0x0004a80000000c00 */
[----:B------:R2:W2:Y:S01]  /*b2a0*/  LDS.128 R40, [R0+0x7080] ;  /* 0x0070800000287984 */ /* 0x0004a20000000c00 */
[----:B------:R-:W-:Y:S01]  /*b2b0*/  IMAD.IADD R2, R15, 0x1, R16 ;  /* 0x000000010f027824 */ /* 0x000fe200078e0210 */
[----:B------:R-:W-:-:S02]  /*b2c0*/  LEA R16, P0, R14, c[0x0][0x380], 0x1 ;  /* 0x0000e0000e107a11 */ /* 0x000fc400078008ff */
[----:B-1----:R-:W-:Y:S02]  /*b2d0*/  SHF.R.S32.HI R4, RZ, 0x1f, R5 ;  /* 0x0000001fff047819 */ /* 0x002fe40000011405 */
[----:B------:R-:W-:Y:S02]  /*b2e0*/  LEA.HI.X R7, R14, c[0x0][0x384], R2, 0x1, P0 ;  /* 0x0000e1000e077a11 */ /* 0x000fe400000f0c02 */
[----:B------:R-:W-:Y:S02]  /*b2f0*/  ISETP.GE.AND P0, PT, R47, R44, PT ;  /* 0x0000002c2f00720c */ /* 0x000fe40003f06270 */
[----:B------:R-:W-:-:S04]  /*b300*/  LEA.HI R4, R4, R5, RZ, 0x3 ;  /* 0x0000000504047211 */ /* 0x000fc800078f18ff */
[----:B------:R-:W-:Y:S01]  /*b310*/  LOP3.LUT R4, R4, 0xfffffff8, RZ, 0xc0, !PT ;  /* 0xfffffff804047812 */ /* 0x000fe200078ec0ff */
[----:B------:R1:W1:Y:S01]  /*b320*/  SHFL.IDX PT, R2, R16, RZ, 0x181f ;  /* 0x00181fff10027589 */ /* 0x00026200000e0000 */
[----:B------:R-:W-:Y:S02]  /*b330*/  BSSY B0, `(.L_x_6) ;  /* 0x0000010000007945 */ /* 0x000fe40003800000 */
[----:B------:R-:W-:Y:S01]  /*b340*/  IADD3 R4, -R4, R5, RZ ;  /* 0x0000000504047210 */ /* 0x000fe20007ffe1ff */
[----:B------:R1:W1:Y:S03]  /*b350*/  SHFL.IDX PT, R3, R7, RZ, 0x181f ;  /* 0x00181fff07037589 */ /* 0x00026600000e0000 */
[----:B------:R-:W-:Y:S01]  /*b360*/  SHF.L.U32 R6, R4, 0x3, RZ ;  /* 0x0000000304067819 */ /* 0x000fe200000006ff */
[----:B------:R-:W-:Y:S05]  /*b370*/  @P0 BRA `(.L_x_7) ;  /* 0x000000b000000947 */ /* 0x000fea0003800000 */
[----:B--23--:R-:W2:Y:S01]  /*b380*/  LDS.128 R12, [R0+0x80] ;  /* 0x00008000000c7984 */ /* 0x00cea20000000c00 */
[----:B-----5:R-:W-:-:S02]  /*b390*/  ISETP.GE.AND P0, PT, R46, c[0x0][0x3c8], PT ;  /* 0x0000f2002e007a0c */ /* 0x020fc40003f06270 */
[----:B------:R-:W-:Y:S01]  /*b3a0*/  ISETP.GE.AND P1, PT, R6, c[0x0][0x3c8], PT ;  /* 0x0000f20006007a0c */ /* 0x000fe20003f26270 */
[----:B------:R3:W4:-:S12]  /*b3b0*/  LDS.128 R8, [R0+0x4080] ;  /* 0x0040800000087984 */ /* 0x0007180000000c00 */
[----:B-1----:R-:W-:Y:S01]  /*b3c0*/  @!P1 IMAD.WIDE R4, R6, 0x2, R2 ;  /* 0x0000000206049825 */ /* 0x002fe200078e0202 */
[----:B---3--:R-:W-:-:S04]  /*b3d0*/  @!P0 SHF.R.S32.HI R0, RZ, 0x1f, R46 ;  /* 0x0000001fff008819 */ /* 0x008fc8000001142e */
[----:B------:R-:W-:-:S04]  /*b3e0*/  @!P0 LEA.HI R0, R0, R46, RZ, 0x3 ;  /* 0x0000002e00008211 */ /* 0x000fc800078f18ff */
[----:B------:R-:W-:-:S05]  /*b3f0*/  @!P0 LOP3.LUT R0, R0, 0xfffffff8, RZ, 0xc0, !PT ;  /* 0xfffffff800008812 */ /* 0x000fca00078ec0ff */
[----:B------:R-:W-:Y:S01]  /*b400*/  @!P0 IMAD.WIDE R2, R0, 0x2, R2 ;  /* 0x0000000200028825 */ /* 0x000fe200078e0202 */
[----:B--2---:R1:W-:Y:S04]  /*b410*/  @!P1 ST.E.128 [R4.64], R12 ;  /* 0x0000000c04009985 */ /* 0x0043e8000c101d0e */
[----:B----4-:R1:W-:Y:S02]  /*b420*/  @!P0 ST.E.128 [R2.64], R8 ;  /* 0x0000000802008985 */ /* 0x0103e4000c101d0e */
.L_x_7:
[----:B---3--:R-:W-:Y:S05]  /*b430*/  BSYNC B0 ;  /* 0x0000000000007941 */ /* 0x008fea0003800000 */
.L_x_6:
[----:B--2---:R-:W-:Y:S01]  /*b440*/  IADD3 R0, R47, 0x20, RZ ;  /* 0x000000202f007810 */ /* 0x004fe20007ffe0ff */
[----:B-1----:R1:W2:Y:S01]  /*b450*/  SHFL.IDX PT, R3, R7, 0x1, 0x181f ;  /* 0x00381f0007037f89 */ /* 0x0022a200000e0000 */
[----:B------:R-:W-:Y:S02]  /*b460*/  BSSY B0, `(.L_x_8) ;  /* 0x000000d000007945 */ /* 0x000fe40003800000 */
[----:B------:R-:W-:Y:S01]  /*b470*/  ISETP.GE.AND P0, PT, R0, R44, PT ;  /* 0x0000002c0000720c */ /* 0x000fe20003f06270 */
[----:B------:R1:W3:-:S12]  /*b480*/  SHFL.IDX PT, R2, R16, 0x1, 0x181f ;  /* 0x00381f0010027f89 */ /* 0x0002d800000e0000 */
[----:B------:R-:W-:Y:S05]  /*b490*/  @P0 BRA `(.L_x_9) ;  /* 0x0000009000000947 */ /* 0x000fea0003800000 */
[----:B-----5:R-:W-:Y:S02]  /*b4a0*/  ISETP.GE.AND P0, PT, R46, c[0x0][0x3c8], PT ;  /* 0x0000f2002e007a0c */ /* 0x020fe40003f06270 */
[----:B------:R-:W-:-:S11]  /*b4b0*/  ISETP.GE.AND P1, PT, R6, c[0x0][0x3c8], PT ;  /* 0x0000f20006007a0c */ /* 0x000fd60003f26270 */
[----:B------:R-:W-:Y:S02]  /*b4c0*/  @!P0 SHF.R.S32.HI R0, RZ, 0x1f, R46 ;  /* 0x0000001fff008819 */ /* 0x000fe4000001142e */
[----:B--23--:R-:W-:Y:S02]  /*b4d0*/  @!P1 IMAD.WIDE R4, R6, 0x2, R2 ;  /* 0x0000000206049825 */ /* 0x00cfe400078e0202 */
[----:B------:R-:W-:-:S03]  /*b4e0*/  @!P0 LEA.HI R0, R0, R46, RZ, 0x3 ;  /* 0x0000002e00008211 */ /* 0x000fc600078f18ff */
[----:B------:R2:W-:Y:S01]  /*b4f0*/  @!P1 ST.E.128 [R4.64], R24 ;  /* 0x0000001804009985 */ /* 0x0005e2000c101d0e */
[----:B------:R-:W-:-:S05]  /*b500*/  @!P0 LOP3.LUT R0, R0, 0xfffffff8, RZ, 0xc0, !PT ;  /* 0xfffffff800008812 */ /* 0x000fca00078ec0ff */
[----:B------:R-:W-:-:S05]  /*b510*/  @!P0 IMAD.WIDE R2, R0, 0x2, R2 ;  /* 0x0000000200028825 */ /* 0x000fca00078e0202 */
[----:B------:R2:W-:Y:S02]  /*b520*/  @!P0 ST.E.128 [R2.64], R20 ;  /* 0x0000001402008985 */ /* 0x0005e4000c101d0e */
.L_x_9:
[----:B------:R-:W-:Y:S05]  /*b530*/  BSYNC B0 ;  /* 0x0000000000007941 */ /* 0x000fea0003800000 */
.L_x_8:
[----:B------:R-:W-:Y:S01]  /*b540*/  IADD3 R0, R47, 0x40, RZ ;  /* 0x000000402f007810 */ /* 0x000fe20007ffe0ff */
[----:B--2---:R2:W1:Y:S01]  /*b550*/  SHFL.IDX PT, R3, R7, 0x2, 0x181f ;  /* 0x00581f0007037f89 */ /* 0x00446200000e0000 */
[----:B------:R-:W-:Y:S02]  /*b560*/  BSSY B0, `(.L_x_10) ;  /* 0x000000d000007945 */ /* 0x000fe40003800000 */
[----:B------:R-:W-:Y:S01]  /*b570*/  ISETP.GE.AND P0, PT, R0, R44, PT ;  /* 0x0000002c0000720c */ /* 0x000fe20003f06270 */
[----:B---3--:R2:W3:-:S12]  /*b580*/  SHFL.IDX PT, R2, R16, 0x2, 0x181f ;  /* 0x00581f0010027f89 */ /* 0x0084d800000e0000 */
[----:B------:R-:W-:Y:S05]  /*b590*/  @P0 BRA `(.L_x_11) ;  /* 0x0000009000000947 */ /* 0x000fea0003800000 */
[----:B-----5:R-:W-:Y:S02]  /*b5a0*/  ISETP.GE.AND P0, PT, R46, c[0x0][0x3c8], PT ;  /* 0x0000f2002e007a0c */ /* 0x020fe40003f06270 */
[----:B------:R-:W-:-:S11]  /*b5b0*/  ISETP.GE.AND P1, PT, R6, c[0x0][0x3c8], PT ;  /* 0x0000f20006007a0c */ /* 0x000fd60003f26270 */
[----:B------:R-:W-:Y:S02]  /*b5c0*/  @!P0 SHF.R.S32.HI R0, RZ, 0x1f, R46 ;  /* 0x0000001fff008819 */ /* 0x000fe4000001142e */
[----:B-1-3--:R-:W-:Y:S02]  /*b5d0*/  @!P1 IMAD.WIDE R4, R6, 0x2, R2 ;  /* 0x0000000206049825 */ /* 0x00afe400078e0202 */
[----:B------:R-:W-:-:S03]  /*b5e0*/  @!P0 LEA.HI R0, R0, R46, RZ, 0x3 ;  /* 0x0000002e00008211 */ /* 0x000fc600078f18ff */
[----:B----4-:R1:W-:Y:S01]  /*b5f0*/  @!P1 ST.E.128 [R4.64], R32 ;  /* 0x0000002004009985 */ /* 0x0103e2000c101d0e */
[----:B------:R-:W-:-:S05]  /*b600*/  @!P0 LOP3.LUT R0, R0, 0xfffffff8, RZ, 0xc0, !PT ;  /* 0xfffffff800008812 */ /* 0x000fca00078ec0ff */
[----:B------:R-:W-:-:S05]  /*b610*/  @!P0 IMAD.WIDE R2, R0, 0x2, R2 ;  /* 0x0000000200028825 */ /* 0x000fca00078e0202 */
[----:B------:R1:W-:Y:S02]  /*b620*/  @!P0 ST.E.128 [R2.64], R28 ;  /* 0x0000001c02008985 */ /* 0x0003e4000c101d0e */
.L_x_11:
[----:B------:R-:W-:Y:S05]  /*b630*/  BSYNC B0 ;  /* 0x0000000000007941 */ /* 0x000fea0003800000 */
.L_x_10:
[----:B------:R-:W-:Y:S01]  /*b640*/  IADD3 R0, R47, 0x60, RZ ;  /* 0x000000602f007810 */ /* 0x000fe20007ffe0ff */
[----:B-1----:R1:W2:Y:S03]  /*b650*/  SHFL.IDX PT, R3, R7, 0x3, 0x181f ;  /* 0x00781f0007037f89 */ /* 0x0022a600000e0000 */
[----:B------:R-:W-:Y:S01]  /*b660*/  ISETP.GE.AND P0, PT, R0, R44, PT ;  /* 0x0000002c0000720c */ /* 0x000fe20003f06270 */
[----:B---3--:R1:W3:-:S12]  /*b670*/  SHFL.IDX PT, R2, R16, 0x3, 0x181f ;  /* 0x00781f0010027f89 */ /* 0x0082d800000e0000 */
[----:B------:R-:W-:Y:S05]  /*b680*/  @P0 EXIT ;  /* 0x000000000000094d */ /* 0x000fea0003800000 */
[----:B------:R-:W-:-:S13]  /*b690*/  ISETP.GE.AND P0, PT, R6, c[0x0][0x3c8], PT ;  /* 0x0000f20006007a0c */ /* 0x000fda0003f06270 */
[----:B--23--:R-:W-:-:S05]  /*b6a0*/  @!P0 IMAD.WIDE R4, R6, 0x2, R2 ;  /* 0x0000000206048825 */ /* 0x00cfca00078e0202 */
[----:B------:R2:W-:Y:S01]  /*b6b0*/  @!P0 ST.E.128 [R4.64], R36 ;  /* 0x0000002404008985 */ /* 0x0005e2000c101d0e */
[----:B-----5:R-:W-:-:S13]  /*b6c0*/  ISETP.GE.AND P0, PT, R46, c[0x0][0x3c8], PT ;  /* 0x0000f2002e007a0c */ /* 0x020fda0003f06270 */
[----:B------:R-:W-:Y:S05]  /*b6d0*/  @P0 EXIT ;  /* 0x000000000000094d */ /* 0x000fea0003800000 */
[----:B------:R-:W-:-:S04]  /*b6e0*/  SHF.R.S32.HI R0, RZ, 0x1f, R46 ;  /* 0x0000001fff007819 */ /* 0x000fc8000001142e */
[----:B------:R-:W-:-:S04]  /*b6f0*/  LEA.HI R0, R0, R46, RZ, 0x3 ;  /* 0x0000002e00007211 */ /* 0x000fc800078f18ff */
[----:B------:R-:W-:-:S05]  /*b700*/  LOP3.LUT R0, R0, 0xfffffff8, RZ, 0xc0, !PT ;  /* 0xfffffff800007812 */ /* 0x000fca00078ec0ff */
[----:B------:R-:W-:-:S05]  /*b710*/  IMAD.WIDE R2, R0, 0x2, R2 ;  /* 0x0000000200027825 */ /* 0x000fca00078e0202 */
[----:B------:R-:W-:Y:S01]  /*b720*/  ST.E.128 [R2.64], R40 ;  /* 0x0000002802007985 */ /* 0x000fe2000c101d0e */
[----:B------:R-:W-:Y:S05]  /*b730*/  EXIT ;  /* 0x000000000000794d */ /* 0x000fea0003800000 */
.L_x_12:
[----:B------:R-:W-:-:S00]  /*b740*/  BRA `(.L_x_12) ;  /* 0xfffffff000007947 */ /* 0x000fc0000383ffff */
[----:B------:R-:W-:-:S00]  /*b750*/  NOP ;  /* 0x0000000000007918 */ /* 0x000fc00000000000 */
        /* <DEDUP_REMOVED lines=10> */
.L_x_4330:


//--------------------- .text._ZN7cutlass13device_kernelIN5flash19enable_sm80_to_sm89INS1_16FlashAttnFwdSm80INS1_25CollectiveMainloopFwdSm80ILi8ELi1ELb1EN4cute5tupleIJNS5_1CILi128EEES8_S8_EEELi128ENS_10bfloat16_tEfNS_4arch4Sm80ELb0ELb0ELb1ELb1ELb1ELb0ELb1ELb0EEENS1_21CollectiveEpilogueFwdIS9_NS6_IJNS7_ILi1EEESF_SF_EEESA_SC_Li256ELb1ELb1ELb0ELb0EEENS1_19SingleTileSchedulerILb1ELb0ELb1ELi128EEEEEEEEEvNT_6ParamsE --------------------------
	.section	.text._ZN7cutlass13device_kernelIN5flash19enable_sm80_to_sm89INS1_16FlashAttnFwdSm80INS1_25CollectiveMainloopFwdSm80ILi8ELi1ELb1EN4cute5tupleIJNS5_1CILi128EEES8_S8_EEELi128ENS_10bfloat16_tEfNS_4arch4Sm80ELb0ELb0ELb1ELb1ELb1ELb0ELb1ELb0EEENS1_21CollectiveEpilogueFwdIS9_NS6_IJNS7_ILi1EEESF_SF_EEESA_SC_Li256ELb1ELb1ELb0ELb0EEENS1_19SingleTileSchedulerILb1ELb0ELb1ELi128EEEEEEEEEvNT_6ParamsE,"ax",@progbits
	.sectioninfo	@"SHI_REGISTERS=255"
	.align	128
.text._ZN7cutlass13device_kernelIN5flash19enable_sm80_to_sm89INS1_16FlashAttnFwdSm80INS1_25CollectiveMainloopFwdSm80ILi8ELi1ELb1EN4cute5tupleIJNS5_1CILi128EEES8_S8_EEELi128ENS_10bfloat16_tEfNS_4arch4Sm80ELb0ELb0ELb1ELb1ELb1ELb0ELb1ELb0EEENS1_21CollectiveEpilogueFwdIS9_NS6_IJNS7_ILi1EEESF_SF_EEESA_SC_Li256ELb1ELb1ELb0ELb0EEENS1_19SingleTileSchedulerILb1ELb0ELb1ELi128EEEEEEEEEvNT_6ParamsE:
        .type           _ZN7cutlass13device_kernelIN5flash19enable_sm80_to_sm89INS1_16FlashAttnFwdSm80INS1_25CollectiveMainloopFwdSm80ILi8ELi1ELb1EN4cute5tupleIJNS5_1CILi128EEES8_S8_EEELi128ENS_10bfloat16_tEfNS_4arch4Sm80ELb0ELb0ELb1ELb1ELb1ELb0ELb1ELb0EEENS1_21CollectiveEpilogueFwdIS9_NS6_IJNS7_ILi1EEESF_SF_EEESA_SC_Li256ELb1ELb1ELb0ELb0EEENS1_19SingleTileSchedulerILb1ELb0ELb1ELi128EEEEEEEEEvNT_6ParamsE,@function
        .size           _ZN7cutlass13device_kernelIN5flash19enable_sm80_to_sm89INS1_16FlashAttnFwdSm80INS1_25CollectiveMainloopFwdSm80ILi8ELi1ELb1EN4cute5tupleIJNS5_1CILi128EEES8_S8_EEELi128ENS_10bfloat16_tEfNS_4arch4Sm80ELb0ELb0ELb1ELb1ELb1ELb0ELb1ELb0EEENS1_21CollectiveEpilogueFwdIS9_NS6_IJNS7_ILi1EEESF_SF_EEESA_SC_Li256ELb1ELb1ELb0ELb0EEENS1_19SingleTileSchedulerILb1ELb0ELb1ELi128EEEEEEEEEvNT_6ParamsE,(.L_x_4331 - _ZN7cutlass13device_kernelIN5flash19enable_sm80_to_sm89INS1_16FlashAttnFwdSm80INS1_25CollectiveMainloopFwdSm80ILi8ELi1ELb1EN4cute5tupleIJNS5_1CILi128EEES8_S8_EEELi128ENS_10bfloat16_tEfNS_4arch4Sm80ELb0ELb0ELb1ELb1ELb1ELb0ELb1ELb0EEENS1_21CollectiveEpilogueFwdIS9_NS6_IJNS7_ILi1EEESF_SF_EEESA_SC_Li256ELb1ELb1ELb0ELb0EEENS1_19SingleTileSchedulerILb1ELb0ELb1ELi128EEEEEEEEEvNT_6ParamsE)
        .other          _ZN7cutlass13device_kernelIN5flash19enable_sm80_to_sm89INS1_16FlashAttnFwdSm80INS1_25CollectiveMainloopFwdSm80ILi8ELi1ELb1EN4cute5tupleIJNS5_1CILi128EEES8_S8_EEELi128ENS_10bfloat16_tEfNS_4arch4Sm80ELb0ELb0ELb1ELb1ELb1ELb0ELb1ELb0EEENS1_21CollectiveEpilogueFwdIS9_NS6_IJNS7_ILi1EEESF_SF_EEESA_SC_Li256ELb1ELb1ELb0ELb0EEENS1_19SingleTileSchedulerILb1ELb0ELb1ELi128EEEEEEEEEvNT_6ParamsE,@"STO_CUDA_ENTRY STV_DEFAULT"
_ZN7cutlass13device_kernelIN5flash19enable_sm80_to_sm89INS1_16FlashAttnFwdSm80INS1_25CollectiveMainloopFwdSm80ILi8ELi1ELb1EN4cute5tupleIJNS5_1CILi128EEES8_S8_EEELi128ENS_10bfloat16_tEfNS_4arch4Sm80ELb0ELb0ELb1ELb1ELb1ELb0ELb1ELb0EEENS1_21CollectiveEpilogueFwdIS9_NS6_IJNS7_ILi1EEESF_SF_EEESA_SC_Li256ELb1ELb1ELb0ELb0EEENS1_19SingleTileSchedulerILb1ELb0ELb1ELi128EEEEEEEEEvNT_6ParamsE:
[----:B------:R-:W-:Y:S02]  /*0000*/  MOV R1, c[0x0][0x28] ;  /* 0x00000a0000017a02 */ /* 0x000fe40000000f00 */
[----:B------:R-:W1:Y:S01]  /*0010*/  S2R R5, SR_TID.X ;  /* 0x0000000000057919 */ /* 0x000e620000002100 */
[----:B------:R-:W2:Y:S01]  /*0020*/  S2UR UR11, SR_CTAID.Z ;  /* 0x00000000000b79c3 */ /* 0x000ea20000002700 */
[----:B------:R-:W-:Y:S01]  /*0030*/  UMOV UR14, 0x4 ;  /* 0x00000004000e7882 */ /* 0x000fe20000000000 */
[----:B------:R-:W-:Y:S01]  /*0040*/  IADD3 R1, R1, -0x18, RZ ;  /* 0xffffffe801017810 */ /* 0x000fe20007ffe0ff */
[----:B------:R-:W-:Y:S02]  /*0050*/  ULDC.64 UR6, c[0x0][0x568] ;  /* 0x00015a0000067ab9 */ /* 0x000fe40000000a00 */
[----:B------:R-:W-:-:S03]  /*0060*/  ULDC.64 UR12, c[0x0][0x118] ;  /* 0x00004600000c7ab9 */ /* 0x000fc60000000a00 */
[----:B------:R-:W3:Y:S01]  /*0070*/  S2UR UR5, SR_CTAID.X ;  /* 0x00000000000579c3 */ /* 0x000ee20000002500 */
[----:B-1----:R-:W-:Y:S01]  /*0080*/  SHF.R.U32.HI R0, RZ, 0x5, R5 ;  /* 0x00000005ff007819 */ /* 0x002fe20000011605 */
[----:B--2---:R-:W-:-:S05]  /*0090*/  UIMAD.WIDE UR6, UR11, UR14, UR6 ;  /* 0x0000000e0b0672a5 */ /* 0x004fca000f8e0206 */
[----:B------:R-:W1:Y:S02]  /*00a0*/  SHFL.IDX PT, R0, R0, RZ, 0x1f ;  /* 0x00001fff00007589 */ /* 0x000e6400000e0000 */
[----:B-1----:R-:W-:-:S13]  /*00b0*/  ISETP.NE.AND P0, PT, R0, RZ, PT ;  /* 0x000000ff0000720c */ /* 0x002fda0003f05270 */
[----:B---3--:R-:W-:Y:S05]  /*00c0*/  @!P0 BRA `(.L_x_13) ;  /* 0x000001c000008947 */ /* 0x008fea0003800000 */
[----:B------:R-:W-:-:S04]  /*00d0*/  ISETP.NE.U32.AND P0, PT, RZ, c[0x0][0x568], PT ;  /* 0x00015a00ff007a0c */ /* 0x000fc80003f05070 */
[----:B------:R-:W-:-:S13]  /*00e0*/  ISETP.NE.AND.EX P0, PT, RZ, c[0x0][0x56c], PT, P0 ;  /* 0x00015b00ff007a0c */ /* 0x000fda0003f05300 */
[----:B------:R-:W-:Y:S05]  /*00f0*/  @!P0 BRA `(.L_x_14) ;  /* 0x0000005000008947 */ /* 0x000fea0003800000 */
[----:B------:R-:W-:Y:S02]  /*0100*/  MOV R2, UR6 ;  /* 0x0000000600027c02 */ /* 0x000fe40008000f00 */
[----:B------:R-:W-:-:S05]  /*0110*/  MOV R3, UR7 ;  /* 0x0000000700037c02 */ /* 0x000fca0008000f00 */
[----:B------:R-:W2:Y:S02]  /*0120*/  LDG.E R2, [R2.64] ;  /* 0x0000000c02027981 */ /* 0x000ea4000c1e1900 */
[----:B--2---:R1:W2:Y:S02]  /*0130*/  R2UR UR6, R2 ;  /* 0x00000000020673c2 */ /* 0x0042a400000e0000 */
[----:B-12---:R-:W-:Y:S05]  /*0140*/  BRA `(.L_x_15) ;  /* 0x000000e000007947 */ /* 0x006fea0003800000 */
.L_x_14:
[----:B------:R-:W-:-:S04]  /*0150*/  ISETP.NE.U32.AND P0, PT, RZ, c[0x0][0x560], PT ;  /* 0x00015800ff007a0c */ /* 0x000fc80003f05070 */
[----:B------:R-:W-:-:S13]  /*0160*/  ISETP.NE.AND.EX P0, PT, RZ, c[0x0][0x564], PT, P0 ;  /* 0x00015900ff007a0c */ /* 0x000fda0003f05300 */
[----:B------:R-:W-:Y:S05]  /*0170*/  @!P0 BRA `(.L_x_16) ;  /* 0x000000a000008947 */ /* 0x000fea0003800000 */
[----:B------:R-:W-:Y:S02]  /*0180*/  ULDC.64 UR6, c[0x0][0x560] ;  /* 0x0001580000067ab9 */ /* 0x000fe40000000a00 */
[----:B------:R-:W-:-:S06]  /*0190*/  UIMAD.WIDE UR6, UR11, UR14, UR6 ;  /* 0x0000000e0b0672a5 */ /* 0x000fcc000f8e0206 */
[----:B------:R-:W-:Y:S02]  /*01a0*/  MOV R6, UR6 ;  /* 0x0000000600067c02 */ /* 0x000fe40008000f00 */
[----:B------:R-:W-:-:S05]  /*01b0*/  MOV R7, UR7 ;  /* 0x0000000700077c02 */ /* 0x000fca0008000f00 */
[----:B------:R-:W2:Y:S04]  /*01c0*/  LDG.E R2, [R6.64] ;  /* 0x0000000c06027981 */ /* 0x000ea8000c1e1900 */
[----:B------:R-:W3:Y:S01]  /*01d0*/  LDG.E R0, [R6.64+0x4] ;  /* 0x0000040c06007981 */ /* 0x000ee2000c1e1900 */
[----:B--2---:R-:W1:Y:S08]  /*01e0*/  R2UR UR4, R2 ;  /* 0x00000000020473c2 */ /* 0x004e7000000e0000 */
[----:B---3--:R-:W1:Y:S02]  /*01f0*/  R2UR UR6, R0 ;  /* 0x00000000000673c2 */ /* 0x008e6400000e0000 */
[----:B-1----:R-:W-:Y:S01]  /*0200*/  UIADD3 UR6, -UR4, UR6, URZ ;  /* 0x0000000604067290 */ /* 0x002fe2000fffe13f */
[----:B------:R-:W-:Y:S05]  /*0210*/  BRA `(.L_x_15) ;  /* 0x0000001000007947 */ /* 0x000fea0003800000 */
.L_x_16:
[----:B------:R-:W-:Y:S02]  /*0220*/  ULDC UR6, c[0x0][0x54c] ;  /* 0x0001530000067ab9 */ /* 0x000fe40000000800 */
.L_x_15:
[----:B------:R-:W-:Y:S02]  /*0230*/  ULDC UR4, c[0x0][0x548] ;  /* 0x0001520000047ab9 */ /* 0x000fe40000000800 */
[----:B------:R-:W-:-:S02]  /*0240*/  USHF.L.U32 UR5, UR5, 0x7, URZ ;  /* 0x0000000705057899 */ /* 0x000fc4000800063f */
[----:B------:R-:W-:-:S04]  /*0250*/  UIMAD UR4, UR6, UR4, URZ ;  /* 0x00000004060472a4 */ /* 0x000fc8000f8e023f */
[----:B------:R-:W-:-:S04]  /*0260*/  UISETP.GE.AND UP0, UPT, UR5, UR4, UPT ;  /* 0x000000040500728c */ /* 0x000fc8000bf06270 */
[----:B------:R-:W-:Y:S01]  /*0270*/  USEL UR11, UR11, 0xffffffff, !UP0 ;  /* 0xffffffff0b0b7887 */ /* 0x000fe2000c000000 */
[----:B------:R-:W-:Y:S05]  /*0280*/  BRA `(.L_x_17) ;  /* 0x000001b000007947 */ /* 0x000fea0003800000 */
.L_x_13:
        /* <DEDUP_REMOVED lines=8> */
.L_x_18:
        /* <DEDUP_REMOVED lines=13> */
.L_x_20:
[----:B------:R-:W-:Y:S02]  /*03e0*/  ULDC UR6, c[0x0][0x54c] ;  /* 0x0001530000067ab9 */ /* 0x000fe40000000800 */
.L_x_19:
[----:B------:R-:W-:Y:S02]  /*03f0*/  ULDC UR4, c[0x0][0x548] ;  /* 0x0001520000047ab9 */ /* 0x000fe40000000800 */
[----:B------:R-:W-:-:S02]  /*0400*/  USHF.L.U32 UR5, UR5, 0x7, URZ ;  /* 0x0000000705057899 */ /* 0x000fc4000800063f */
[----:B------:R-:W-:-:S04]  /*0410*/  UIMAD UR4, UR6, UR4, URZ ;  /* 0x00000004060472a4 */ /* 0x000fc8000f8e023f */
[----:B------:R-:W-:-:S04]  /*0420*/  UISETP.GE.AND UP0, UPT, UR5, UR4, UPT ;  /* 0x000000040500728c */ /* 0x000fc8000bf06270 */
[----:B------:R-:W-:-:S06]  /*0430*/  USEL UR11, UR11, 0xffffffff, !UP0 ;  /* 0xffffffff0b0b7887 */ /* 0x000fcc000c000000 */
.L_x_17:
[----:B------:R-:W-:-:S13]  /*0440*/  ISETP.LE.AND P0, PT, RZ, UR11, PT ;  /* 0x0000000bff007c0c */ /* 0x000fda000bf03270 */
[----:B------:R-:W-:Y:S05]  /*0450*/  @!P0 EXIT ;  /* 0x000000000000894d */ /* 0x000fea0003800000 */
[----:B------:R-:W-:Y:S02]  /*0460*/  ULDC.64 UR4, c[0x0][0x370] ;  /* 0x0000dc0000047ab9 */ /* 0x000fe40000000a00 */
[----:B------:R-:W-:Y:S02]  /*0470*/  UISETP.NE.U32.AND UP0, UPT, URZ, UR4, UPT ;  /* 0x000000043f00728c */ /* 0x000fe4000bf05070 */
[----:B------:R-:W-:Y:S02]  /*0480*/  ULDC.64 UR6, c[0x0][0x370] ;  /* 0x0000dc0000067ab9 */ /* 0x000fe40000000a00 */
[----:B------:R-:W-:-:S03]  /*0490*/  UISETP.NE.AND.EX UP0, UPT, URZ, UR5, UPT, UP0 ;  /* 0x000000053f00728c */ /* 0x000fc6000bf05300 */
[----:B------:R-:W-:Y:S02]  /*04a0*/  ULDC.64 UR4, c[0x0][0x348] ;  /* 0x0000d20000047ab9 */ /* 0x000fe40000000a00 */
[----:B------:R-:W-:Y:S01]  /*04b0*/  UISETP.NE.U32.AND UP1, UPT, URZ, UR4, UPT ;  /* 0x000000043f00728c */ /* 0x000fe2000bf25070 */
[----:B------:R-:W-:-:S03]  /*04c0*/  PLOP3.LUT P2, PT, PT, PT, UP0, 0x80, 0x0 ;  /* 0x000000000000781c */ /* 0x000fc60003f4f008 */
[----:B------:R-:W-:Y:S02]  /*04d0*/  UISETP.NE.AND.EX UP1, UPT, URZ, UR5, UPT, UP1 ;  /* 0x000000053f00728c */ /* 0x000fe4000bf25310 */
[----:B------:R-:W-:Y:S02]  /*04e0*/  @UP0 UIMAD.WIDE UR6, UR11, UR14, UR6 ;  /* 0x0000000e0b0602a5 */ /* 0x000fe4000f8e0206 */
[----:B------:R-:W-:Y:S02]  /*04f0*/  ULDC.64 UR4, c[0x0][0x348] ;  /* 0x0000d20000047ab9 */ /* 0x000fe40000000a00 */
[----:B------:R-:W-:Y:S01]  /*0500*/  UIMAD.WIDE UR4, UR11, UR14, UR4 ;  /* 0x0000000e0b0472a5 */ /* 0x000fe2000f8e0204 */
[----:B------:R-:W-:Y:S01]  /*0510*/  PLOP3.LUT P1, PT, PT, PT, UP1, 0x80, 0x0 ;  /* 0x000000000000781c */ /* 0x000fe20003f2f018 */
[----:B------:R-:W-:Y:S02]  /*0520*/  IMAD.U32 R3, RZ, RZ, UR7 ;  /* 0x00000007ff037e24 */ /* 0x000fe4000f8e00ff */
[----:B------:R-:W-:-:S02]  /*0530*/  IMAD.U32 R2, RZ, RZ, UR6 ;  /* 0x00000006ff027e24 */ /* 0x000fc4000f8e00ff */
[----:B------:R-:W-:Y:S01]  /*0540*/  MOV R8, UR4 ;  /* 0x0000000400087c02 */ /* 0x000fe20008000f00 */
[----:B------:R-:W-:Y:S01]  /*0550*/  IMAD.U32 R9, RZ, RZ, UR5 ;  /* 0x00000005ff097e24 */ /* 0x000fe2000f8e00ff */
[----:B------:R-:W-:Y:S01]  /*0560*/  ULDC.64 UR4, c[0x0][0x360] ;  /* 0x0000d80000047ab9 */ /* 0x000fe20000000a00 */
[----:B------:R1:W2:Y:S01]  /*0570*/  @P2 LDG.E R3, [R2.64] ;  /* 0x0000000c02032981 */ /* 0x0002a2000c1e1900 */
[----:B------:R-:W-:-:S04]  /*0580*/  UISETP.NE.U32.AND UP0, UPT, URZ, UR4, UPT ;  /* 0x000000043f00728c */ /* 0x000fc8000bf05070 */
[----:B------:R-:W-:-:S03]  /*0590*/  UISETP.NE.AND.EX UP0, UPT, URZ, UR5, UPT, UP0 ;  /* 0x000000053f00728c */ /* 0x000fc6000bf05300 */
[----:B------:R-:W-:-:S03]  /*05a0*/  ULDC.64 UR4, c[0x0][0x360] ;  /* 0x0000d80000047ab9 */ /* 0x000fc60000000a00 */
[----:B------:R-:W-:-:S05]  /*05b0*/  PLOP3.LUT P0, PT, PT, PT, UP0, 0x80, 0x0 ;  /* 0x000000000000781c */ /* 0x000fca0003f0f008 */
[----:B------:R-:W-:Y:S01]  /*05c0*/  @UP0 UIMAD.WIDE UR4, UR11, UR14, UR4 ;  /* 0x0000000e0b0402a5 */ /* 0x000fe2000f8e0204 */
[----:B------:R-:W-:-:S05]  /*05d0*/  MOV R0, c[0x0][0x168] ;  /* 0x00005a0000007a02 */ /* 0x000fca0000000f00 */
[----:B------:R-:W-:Y:S01]  /*05e0*/  IMAD.U32 R6, RZ, RZ, UR4 ;  /* 0x00000004ff067e24 */ /* 0x000fe2000f8e00ff */
[----:B------:R-:W-:Y:S01]  /*05f0*/  MOV R7, UR5 ;  /* 0x0000000500077c02 */ /* 0x000fe20008000f00 */
[----:B-1----:R-:W3:Y:S04]  /*0600*/  @P1 LDG.E R2, [R8.64] ;  /* 0x0000000c08021981 */ /* 0x002ee8000c1e1900 */
[----:B------:R1:W5:Y:S01]  /*0610*/  @P0 LDG.E R0, [R6.64] ;  /* 0x0000000c06000981 */ /* 0x000362000c1e1900 */
[----:B------:R-:W4:Y:S01]  /*0620*/  S2UR UR9, SR_CTAID.Y ;  /* 0x00000000000979c3 */ /* 0x000f220000002600 */
[----:B------:R-:W-:Y:S02]  /*0630*/  UMOV UR10, URZ ;  /* 0x0000003f000a7c82 */ /* 0x000fe40008000000 */
[----:B------:R-:W-:-:S02]  /*0640*/  UMOV UR15, URZ ;  /* 0x0000003f000f7c82 */ /* 0x000fc40008000000 */
[----:B------:R-:W-:Y:S02]  /*0650*/  ULDC UR5, c[0x0][0x2ac] ;  /* 0x0000ab0000057ab9 */ /* 0x000fe40000000800 */
[----:B------:R-:W-:Y:S02]  /*0660*/  ULDC UR4, c[0x0][0x1d0] ;  /* 0x0000740000047ab9 */ /* 0x000fe40000000800 */
[----:B------:R-:W-:Y:S02]  /*0670*/  UIMAD UR4, UR5, UR4, URZ ;  /* 0x00000004050472a4 */ /* 0x000fe4000f8e023f */
[----:B----4-:R-:W-:Y:S01]  /*0680*/  USHF.R.S32.HI UR8, URZ, 0x1f, UR9 ;  /* 0x0000001f3f087899 */ /* 0x010fe20008011409 */
[----:B--2---:R1:W2:Y:S08]  /*0690*/  @P2 R2UR UR10, R3 ;  /* 0x00000000030a23c2 */ /* 0x0042b000000e0000 */
[----:B---3--:R1:W3:Y:S02]  /*06a0*/  @P1 R2UR UR15, R2 ;  /* 0x00000000020f13c2 */ /* 0x0082e400000e0000 */
[----:B-123--:R-:W-:Y:S05]  /*06b0*/  @P0 BRA `(.L_x_21) ;  /* 0x0000004000000947 */ /* 0x00efea0003800000 */
[----:B------:R-:W-:Y:S05]  /*06c0*/  @!P1 BRA `(.L_x_21) ;  /* 0x0000003000009947 */ /* 0x000fea0003800000 */
[----:B-----5:R1:W2:Y:S04]  /*06d0*/  LDG.E R0, [R8.64] ;  /* 0x0000000c08007981 */ /* 0x0202a8000c1e1900 */
[----:B-1----:R-:W2:Y:S02]  /*06e0*/  LDG.E R8, [R8.64+0x4] ;  /* 0x0000040c08087981 */ /* 0x002ea4000c1e1900 */
[----:B--2---:R-:W-:-:S02]  /*06f0*/  IADD3 R0, -R0, R8, RZ ;  /* 0x0000000800007210 */ /* 0x004fc40007ffe1ff */
.L_x_21:
[----:B------:R-:W-:-:S04]  /*0700*/  ISETP.NE.U32.AND P0, PT, RZ, c[0x0][0x368], PT ;  /* 0x0000da00ff007a0c */ /* 0x000fc80003f05070 */
[----:B------:R-:W-:-:S13]  /*0710*/  ISETP.NE.AND.EX P0, PT, RZ, c[0x0][0x36c], PT, P0 ;  /* 0x0000db00ff007a0c */ /* 0x000fda0003f05300 */
[----:B------:R-:W-:Y:S05]  /*0720*/  @!P0 BRA `(.L_x_22) ;  /* 0x0000007000008947 */ /* 0x000fea0003800000 */
[----:B------:R-:W-:Y:S02]  /*0730*/  ULDC.64 UR4, c[0x0][0x368] ;  /* 0x0000da0000047ab9 */ /* 0x000fe40000000a00 */
[----:B------:R-:W-:-:S06]  /*0740*/  UIMAD.WIDE UR4, UR11, UR14, UR4 ;  /* 0x0000000e0b0472a5 */ /* 0x000fcc000f8e0204 */
[----:B------:R-:W-:Y:S02]  /*0750*/  MOV R2, UR4 ;  /* 0x0000000400027c02 */ /* 0x000fe40008000f00 */
[----:B------:R-:W-:-:S05]  /*0760*/  MOV R3, UR5 ;  /* 0x0000000500037c02 */ /* 0x000fca0008000f00 */
[----:B------:R-:W2:Y:S02]  /*0770*/  LDG.E R2, [R2.64] ;  /* 0x0000000c02027981 */ /* 0x000ea4000c1e1900 */
[----:B--2---:R1:W2:Y:S02]  /*0780*/  R2UR UR4, R2 ;  /* 0x00000000020473c2 */ /* 0x0042a400000e0000 */
[----:B-12---:R-:W-:Y:S05]  /*0790*/  BRA `(.L_x_23) ;  /* 0x000000c000007947 */ /* 0x006fea0003800000 */
.L_x_22:
        /* <DEDUP_REMOVED lines=11> */
[----:B-1----:R-:W-:-:S06]  /*0850*/  UIADD3 UR4, -UR5, UR4, URZ ;  /* 0x0000000405047290 */ /* 0x002fcc000fffe13f */
.L_x_23:
[----:B------:R-:W-:Y:S01]  /*0860*/  UIADD3 UR7, -UR10, UR4, URZ ;  /* 0x000000040a077290 */ /* 0x000fe2000fffe13f */
[----:B------:R-:W-:Y:S01]  /*0870*/  PLOP3.LUT P2, PT, PT, PT, PT, 0x80, 0x0 ;  /* 0x000000000000781c */ /* 0x000fe20003f4f070 */
[----:B------:R-:W-:Y:S01]  /*0880*/  IMAD.MOV.U32 R2, RZ, RZ, RZ ;  /* 0x000000ffff027224 */ /* 0x000fe200078e00ff */
[----:B------:R-:W-:Y:S01]  /*0890*/  MOV R4, RZ ;  /* 0x000000ff00047202 */ /* 0x000fe20000000f00 */
[----:B------:R-:W-:Y:S01]  /*08a0*/  UISETP.GE.AND UP0, UPT, UR7, 0x1, UPT ;  /* 0x000000010700788c */ /* 0x000fe2000bf06270 */
[----:B------:R-:W-:Y:S01]  /*08b0*/  IMAD.MOV.U32 R70, RZ, RZ, RZ ;  /* 0x000000ffff467224 */ /* 0x000fe200078e00ff */
[----:B------:R-:W-:Y:S01]  /*08c0*/  UIADD3 UR4, UR7, 0x7f, URZ ;  /* 0x0000007f07047890 */ /* 0x000fe2000fffe03f */
[----:B------:R-:W-:Y:S01]  /*08d0*/  IMAD.MOV.U32 R68, RZ, RZ, RZ ;  /* 0x000000ffff447224 */ /* 0x000fe200078e00ff */
[----:B------:R-:W-:Y:S01]  /*08e0*/  CS2R R74, SRZ ;  /* 0x00000000004a7805 */ /* 0x000fe2000001ff00 */
[----:B------:R-:W-:Y:S01]  /*08f0*/  CS2R R72, SRZ ;  /* 0x0000000000487805 */ /* 0x000fe2000001ff00 */
[----:B------:R-:W-:Y:S01]  /*0900*/  PLOP3.LUT P0, PT, PT, PT, UP0, 0x80, 0x0 ;  /* 0x000000000000781c */ /* 0x000fe20003f0f008 */
[----:B------:R-:W-:Y:S01]  /*0910*/  USHF.R.S32.HI UR6, URZ, 0x1f, UR4 ;  /* 0x0000001f3f067899 */ /* 0x000fe20008011404 */
[----:B------:R-:W-:Y:S01]  /*0920*/  CS2R R78, SRZ ;  /* 0x00000000004e7805 */ /* 0x000fe2000001ff00 */
[----:B------:R-:W-:Y:S01]  /*0930*/  CS2R R76, SRZ ;  /* 0x00000000004c7805 */ /* 0x000fe2000001ff00 */
[----:B------:R-:W-:Y:S01]  /*0940*/  CS2R R82, SRZ ;  /* 0x0000000000527805 */ /* 0x000fe2000001ff00 */
[----:B------:R-:W-:Y:S01]  /*0950*/  ULEA.HI UR6, UR6, UR4, URZ, 0x7 ;  /* 0x0000000406067291 */ /* 0x000fe2000f8f383f */
[----:B------:R-:W-:Y:S01]  /*0960*/  CS2R R80, SRZ ;  /* 0x0000000000507805 */ /* 0x000fe2000001ff00 */
        /* <DEDUP_REMOVED lines=25> */
[----:B------:R-:W-:Y:S05]  /*0b00*/  @!P0 BRA `(.L_x_24) ;  /* 0x00009a5000008947 */ /* 0x000fea0003800000 */
[----:B------:R-:W-:Y:S02]  /*0b10*/  ULDC.64 UR4, c[0x0][0x340] ;  /* 0x0000d00000047ab9 */ /* 0x000fe40000000a00 */
[----:B------:R-:W-:-:S04]  /*0b20*/  UISETP.NE.U32.AND UP0, UPT, URZ, UR4, UPT ;  /* 0x000000043f00728c */ /* 0x000fc8000bf05070 */
[----:B------:R-:W-:-:S03]  /*0b30*/  UISETP.NE.AND.EX UP0, UPT, URZ, UR5, UPT, UP0 ;  /* 0x000000053f00728c */ /* 0x000fc6000bf05300 */
[----:B------:R-:W-:-:S03]  /*0b40*/  ULDC.64 UR4, c[0x0][0x340] ;  /* 0x0000d00000047ab9 */ /* 0x000fc60000000a00 */
[----:B------:R-:W-:-:S05]  /*0b50*/  PLOP3.LUT P0, PT, PT, PT, UP0, 0x80, 0x0 ;  /* 0x000000000000781c */ /* 0x000fca0003f0f008 */
[----:B------:R-:W-:-:S06]  /*0b60*/  @UP0 UIMAD.WIDE UR4, UR11, UR14, UR4 ;  /* 0x0000000e0b0402a5 */ /* 0x000fcc000f8e0204 */
[----:B------:R-:W-:Y:S02]  /*0b70*/  IMAD.U32 R3, RZ, RZ, UR5 ;  /* 0x00000005ff037e24 */ /* 0x000fe4000f8e00ff */
[----:B------:R-:W-:Y:S01]  /*0b80*/  IMAD.U32 R2, RZ, RZ, UR4 ;  /* 0x00000004ff027e24 */ /* 0x000fe2000f8e00ff */
[----:B------:R-:W-:Y:S01]  /*0b90*/  SHF.R.S32.HI R6, RZ, 0x1f, R5 ;  /* 0x0000001fff067819 */ /* 0x000fe20000011405 */
[----:B------:R-:W-:Y:S01]  /*0ba0*/  USHF.R.S32.HI UR6, URZ, 0x7, UR6 ;  /* 0x000000073f067899 */ /* 0x000fe20008011406 */
[----:B------:R-:W-:Y:S01]  /*0bb0*/  MOV R4, c[0x0][0x2b8] ;  /* 0x0000ae0000047a02 */ /* 0x000fe20000000f00 */
[----:B------:R-:W-:Y:S01]  /*0bc0*/  ULDC.64 UR4, c[0x0][0x2b0] ;  /* 0x0000ac0000047ab9 */ /* 0x000fe20000000a00 */
[----:B------:R1:W2:Y:S01]  /*0bd0*/  @P0 LDG.E R3, [R2.64] ;  /* 0x0000000c02030981 */ /* 0x0002a2000c1e1900 */
[----:B------:R-:W-:Y:S02]  /*0be0*/  MOV R239, RZ ;  /* 0x000000ff00ef7202 */ /* 0x000fe40000000f00 */
[----:B-1----:R-:W-:-:S04]  /*0bf0*/  LEA.HI R2, R6, R5, RZ, 0x3 ;  /* 0x0000000506027211 */ /* 0x002fc800078f18ff */
[----:B------:R-:W-:Y:S02]  /*0c00*/  LOP3.LUT R25, R2, 0xfffffff8, RZ, 0xc0, !PT ;  /* 0xfffffff802197812 */ /* 0x000fe400078ec0ff */
[----:B------:R-:W-:Y:S02]  /*0c10*/  SHF.R.S32.HI R2, RZ, 0x3, R2 ;  /* 0x00000003ff027819 */ /* 0x000fe40000011402 */
[----:B------:R-:W-:-:S05]  /*0c20*/  IADD3 R25, -R25, R5, RZ ;  /* 0x0000000519197210 */ /* 0x000fca0007ffe1ff */
[----:B------:R-:W-:Y:S01]  /*0c30*/  IMAD R242, R25, 0x20, R2 ;  /* 0x0000002019f27824 */ /* 0x000fe200078e0202 */
[----:B------:R-:W-:Y:S06]  /*0c40*/  BAR.SYNC.DEFER_BLOCKING 0x0 ;  /* 0x0000000000007b1d */ /* 0x000fec0000010000 */
[----:B------:R-:W1:Y:S01]  /*0c50*/  S2R R7, SR_CTAID.X ;  /* 0x0000000000077919 */ /* 0x000e620000002500 */
[----:B--2---:R2:W3:Y:S01]  /*0c60*/  @P0 R2UR UR18, R3 ;  /* 0x00000000031203c2 */ /* 0x0044e200000e0000 */
[----:B------:R-:W-:Y:S01]  /*0c70*/  ISETP.NE.AND P0, PT, R4, 0x1, PT ;  /* 0x000000010400780c */ /* 0x000fe20003f05270 */
[----:B---3--:R-:W-:-:S02]  /*0c80*/  @!UP0 UMOV UR18, UR11 ;  /* 0x0000000b00128c82 */ /* 0x008fc40008000000 */
[----:B------:R-:W-:Y:S02]  /*0c90*/  USHF.R.S32.HI UR14, URZ, 0x1f, UR18 ;  /* 0x0000001f3f0e7899 */ /* 0x000fe40008011412 */
[----:B------:R-:W-:Y:S02]  /*0ca0*/  UIMAD.WIDE.U32 UR16, UR18, UR4, URZ ;  /* 0x00000004121072a5 */ /* 0x000fe4000f8e003f */
[----:B------:R-:W-:-:S04]  /*0cb0*/  UIMAD UR14, UR14, UR4, URZ ;  /* 0x000000040e0e72a4 */ /* 0x000fc8000f8e023f */
[----:B------:R-:W-:Y:S01]  /*0cc0*/  UIMAD UR14, UR18, UR5, UR14 ;  /* 0x00000005120e72a4 */ /* 0x000fe2000f8e020e */
[----:B--2---:R-:W-:-:S03]  /*0cd0*/  IMAD.U32 R3, RZ, RZ, UR6 ;  /* 0x00000006ff037e24 */ /* 0x004fc6000f8e00ff */
[----:B------:R-:W-:Y:S02]  /*0ce0*/  UIADD3 UR14, UR17, UR14, URZ ;  /* 0x0000000e110e7290 */ /* 0x000fe4000fffe03f */
[----:B------:R-:W-:Y:S01]  /*0cf0*/  USHF.R.S32.HI UR18, URZ, 0x1f, UR15 ;  /* 0x0000001f3f127899 */ /* 0x000fe2000801140f */
[----:B------:R-:W-:Y:S01]  /*0d00*/  IMAD R3, R3, 0x80, R242 ;  /* 0x0000008003037824 */ /* 0x000fe200078e02f2 */
[----:B------:R-:W-:-:S04]  /*0d10*/  ULDC.64 UR4, c[0x0][0x178] ;  /* 0x00005e0000047ab9 */ /* 0x000fc80000000a00 */
[----:B------:R-:W-:-:S04]  /*0d20*/  IADD3 R3, R3, -0x80, RZ ;  /* 0xffffff8003037810 */ /* 0x000fc80007ffe0ff */
[C---:B------:R-:W-:Y:S02]  /*0d30*/  ISETP.GE.AND P3, PT, R3.reuse, UR7, PT ;  /* 0x0000000703007c0c */ /* 0x040fe4000bf66270 */
[----:B------:R-:W-:Y:S02]  /*0d40*/  IADD3 R240, R3, UR10, RZ ;  /* 0x0000000a03f07c10 */ /* 0x000fe4000fffe0ff */
[----:B------:R-:W-:-:S03]  /*0d50*/  ISETP.GT.OR P3, PT, R242, 0x7f, P3 ;  /* 0x0000007ff200780c */ /* 0x000fc60001f64670 */
[----:B------:R-:W-:-:S04]  /*0d60*/  @P0 IMAD.HI.U32 R3, R240, c[0x0][0x2bc], RZ ;  /* 0x0000af00f0030a27 */ /* 0x000fc800078e00ff */
[----:B------:R-:W-:Y:S01]  /*0d70*/  IMAD.MOV.U32 R8, RZ, RZ, R240 ;  /* 0x000000ffff087224 */ /* 0x000fe200078e00f0 */
[----:B------:R-:W-:-:S05]  /*0d80*/  @P0 SHF.R.U32.HI R8, RZ, c[0x0][0x2c0], R3 ;  /* 0x0000b000ff080a19 */ /* 0x000fca0000011603 */
[----:B------:R-:W-:-:S04]  /*0d90*/  @!P3 IADD3 R4, P2, R8, UR16, RZ ;  /* 0x000000100804bc10 */ /* 0x000fc8000ff5e0ff */
[----:B------:R-:W-:Y:S02]  /*0da0*/  @!P3 LEA R10, P1, R4, c[0x0][0x2a0], 0x2 ;  /* 0x0000a800040aba11 */ /* 0x000fe400078210ff */
[----:B------:R-:W-:-:S04]  /*0db0*/  @!P3 LEA.HI.X.SX32 R3, R8, UR14, 0x1, P2 ;  /* 0x0000000e0803bc11 */ /* 0x000fc800090f0eff */
[----:B------:R-:W-:-:S05]  /*0dc0*/  @!P3 LEA.HI.X R11, R4, c[0x0][0x2a4], R3, 0x2, P1 ;  /* 0x0000a900040bba11 */ /* 0x000fca00008f1403 */
[----:B------:R1:W2:Y:S01]  /*0dd0*/  @!P3 LDG.E R239, [R10.64] ;  /* 0x0000000c0aefb981 */ /* 0x0002a2000c1e1900 */
[----:B------:R-:W-:Y:S01]  /*0de0*/  IMAD.MOV.U32 R3, RZ, RZ, c[0x0][0x2c4] ;  /* 0x0000b100ff037624 */ /* 0x000fe200078e00ff */
[----:B------:R-:W-:Y:S01]  /*0df0*/  UIMAD UR18, UR18, UR4, URZ ;  /* 0x00000004121272a4 */ /* 0x000fe2000f8e023f */
[----:B------:R-:W-:Y:S01]  /*0e00*/  IMAD.SHL.U32 R33, R25, 0x8, RZ ;  /* 0x0000000819217824 */ /* 0x000fe200078e00ff */
[----:B------:R-:W-:Y:S02]  /*0e10*/  UIMAD.WIDE.U32 UR20, UR15, UR4, URZ ;  /* 0x000000040f1472a5 */ /* 0x000fe4000f8e003f */
[----:B------:R-:W-:Y:S01]  /*0e20*/  UIMAD UR18, UR15, UR5, UR18 ;  /* 0x000000050f1272a4 */ /* 0x000fe2000f8e0212 */
[----:B------:R-:W-:Y:S01]  /*0e30*/  ISETP.NE.AND P1, PT, R3, 0x1, PT ;  /* 0x000000010300780c */ /* 0x000fe20003f25270 */
[----:B------:R-:W-:Y:S01]  /*0e40*/  USEL UR19, UR11, URZ, !UP1 ;  /* 0x0000003f0b137287 */ /* 0x000fe2000c800000 */
[C---:B------:R-:W-:Y:S01]  /*0e50*/  IADD3 R24, R33.reuse, 0x40, RZ ;  /* 0x0000004021187810 */ /* 0x040fe20007ffe0ff */
[----:B------:R-:W-:Y:S01]  /*0e60*/  ULDC.64 UR4, c[0x0][0x1b8] ;  /* 0x00006e0000047ab9 */ /* 0x000fe20000000a00 */
[C---:B------:R-:W-:Y:S01]  /*0e70*/  ISETP.GE.AND P3, PT, R33.reuse, c[0x0][0x198], PT ;  /* 0x0000660021007a0c */ /* 0x040fe20003f66270 */
[----:B------:R-:W-:Y:S01]  /*0e80*/  UIADD3 UR21, UR21, UR18, URZ ;  /* 0x0000001215157290 */ /* 0x000fe2000fffe03f */
[----:B------:R-:W-:Y:S01]  /*0e90*/  SHF.R.S32.HI R32, RZ, 0x1f, R24 ;  /* 0x0000001fff207819 */ /* 0x000fe20000011418 */
[----:B------:R-:W-:Y:S01]  /*0ea0*/  UIMAD UR15, UR8, UR4, URZ ;  /* 0x00000004080f72a4 */ /* 0x000fe2000f8e023f */
[----:B------:R-:W-:Y:S01]  /*0eb0*/  ISETP.GE.AND P2, PT, R24, c[0x0][0x198], PT ;  /* 0x0000660018007a0c */ /* 0x000fe20003f46270 */
[----:B------:R-:W-:Y:S01]  /*0ec0*/  USHF.R.S32.HI UR18, URZ, 0x1f, UR11 ;  /* 0x0000001f3f127899 */ /* 0x000fe2000801140b */
[----:B------:R-:W-:Y:S01]  /*0ed0*/  LEA.HI R32, R32, R24, RZ, 0x3 ;  /* 0x0000001820207211 */ /* 0x000fe200078f18ff */
[----:B------:R-:W-:Y:S01]  /*0ee0*/  UIMAD UR15, UR9, UR5, UR15 ;  /* 0x00000005090f72a4 */ /* 0x000fe2000f8e020f */
[----:B------:R-:W-:Y:S01]  /*0ef0*/  IMAD.WIDE R40, R33, 0x2, RZ ;  /* 0x0000000221287825 */ /* 0x000fe200078e02ff */
[----:B------:R-:W-:Y:S01]  /*0f00*/  UIMAD.WIDE.U32 UR20, UR9, UR4, UR20 ;  /* 0x00000004091472a5 */ /* 0x000fe2000f8e0014 */
[----:B------:R-:W-:Y:S01]  /*0f10*/  LOP3.LUT R32, R32, 0xfffffff8, RZ, 0xc0, !PT ;  /* 0xfffffff820207812 */ /* 0x000fe200078ec0ff */
[----:B------:R-:W-:-:S02]  /*0f20*/  USEL UR18, UR18, URZ, !UP1 ;  /* 0x0000003f12127287 */ /* 0x000fc4000c800000 */
[----:B------:R-:W-:Y:S01]  /*0f30*/  ULDC.64 UR4, c[0x0][0x1c0] ;  /* 0x0000700000047ab9 */ /* 0x000fe20000000a00 */
[C---:B-1----:R-:W-:Y:S01]  /*0f40*/  IMAD R10, R7.reuse, 0x80, R242 ;  /* 0x00000080070a7824 */ /* 0x042fe200078e02f2 */
[----:B------:R-:W-:Y:S01]  /*0f50*/  UIMAD UR18, UR18, UR4, URZ ;  /* 0x00000004121272a4 */ /* 0x000fe2000f8e023f */
[----:B------:R-:W-:Y:S01]  /*0f60*/  LEA R7, R7, R2, 0x7 ;  /* 0x0000000207077211 */ /* 0x000fe200078e38ff */
[----:B------:R-:W-:Y:S01]  /*0f70*/  UIADD3 UR21, UR21, UR15, URZ ;  /* 0x0000000f15157290 */ /* 0x000fe2000fffe03f */
[----:B------:R-:W-:Y:S01]  /*0f80*/  @P1 IMAD.HI.U32 R3, R10, c[0x0][0x2c8], RZ ;  /* 0x0000b2000a031a27 */ /* 0x000fe200078e00ff */
[----:B------:R-:W-:Y:S01]  /*0f90*/  UIMAD UR5, UR19, UR5, UR18 ;  /* 0x00000005130572a4 */ /* 0x000fe2000f8e0212 */
[----:B------:R-:W-:Y:S01]  /*0fa0*/  MOV R9, R10 ;  /* 0x0000000a00097202 */ /* 0x000fe20000000f00 */
[----:B------:R-:W-:Y:S02]  /*0fb0*/  UIMAD.WIDE.U32 UR20, UR19, UR4, UR20 ;  /* 0x00000004131472a5 */ /* 0x000fe4000f8e0014 */
[----:B------:R-:W-:Y:S01]  /*0fc0*/  @P1 SHF.R.U32.HI R9, RZ, c[0x0][0x2cc], R3 ;  /* 0x0000b300ff091a19 */ /* 0x000fe20000011603 */
[----:B------:R-:W-:-:S02]  /*0fd0*/  UISETP.GE.AND UP0, UPT, UR7, 0x81, UPT ;  /* 0x000000810700788c */ /* 0x000fc4000bf06270 */
[----:B------:R-:W-:Y:S01]  /*0fe0*/  UIADD3 UR5, UR21, UR5, URZ ;  /* 0x0000000515057290 */ /* 0x000fe2000fffe03f */
[--C-:B------:R-:W-:Y:S01]  /*0ff0*/  SHF.R.S32.HI R4, RZ, 0x1f, R9.reuse ;  /* 0x0000001fff047819 */ /* 0x100fe20000011409 */
[----:B------:R-:W-:Y:S01]  /*1000*/  IMAD.MOV R3, RZ, RZ, -R9 ;  /* 0x000000ffff037224 */ /* 0x000fe200078e0a09 */
[----:B------:R-:W-:Y:S01]  /*1010*/  MOV R13, UR21 ;  /* 0x00000015000d7c02 */ /* 0x000fe20008000f00 */
[----:B------:R-:W-:Y:S02]  /*1020*/  IMAD.U32 R12, RZ, RZ, UR20 ;  /* 0x00000014ff0c7e24 */ /* 0x000fe4000f8e00ff */
[----:B------:R-:W-:Y:S01]  /*1030*/  IMAD.U32 R13, RZ, RZ, UR5 ;  /* 0x00000005ff0d7e24 */ /* 0x000fe2000f8e00ff */
[----:B------:R-:W-:Y:S01]  /*1040*/  ULDC.64 UR4, c[0x0][0x1e8] ;  /* 0x00007a0000047ab9 */ /* 0x000fe20000000a00 */
[----:B------:R-:W-:Y:S01]  /*1050*/  IMAD R4, R4, c[0x0][0x1b0], RZ ;  /* 0x00006c0004047a24 */ /* 0x000fe200078e02ff */
[----:B------:R-:W-:Y:S01]  /*1060*/  UIMAD UR15, UR8, UR4, URZ ;  /* 0x00000004080f72a4 */ /* 0x000fe2000f8e023f */
[----:B------:R-:W-:Y:S01]  /*1070*/  IMAD R3, R3, c[0x0][0x2c4], R10 ;  /* 0x0000b10003037a24 */ /* 0x000fe200078e020a */
[----:B------:R-:W-:Y:S01]  /*1080*/  LEA.HI R10, R6, R5, RZ, 0x6 ;  /* 0x00000005060a7211 */ /* 0x000fe200078f30ff */
[C---:B------:R-:W-:Y:S01]  /*1090*/  IMAD R4, R9.reuse, c[0x0][0x1b4], R4 ;  /* 0x00006d0009047a24 */ /* 0x040fe200078e0204 */
[----:B------:R-:W-:Y:S01]  /*10a0*/  UIMAD.WIDE.U32 UR20, UR9, UR4, URZ ;  /* 0x00000004091472a5 */ /* 0x000fe2000f8e003f */
[----:B------:R-:W-:Y:S01]  /*10b0*/  IMAD.WIDE.U32 R12, R9, c[0x0][0x1b0], R12 ;  /* 0x00006c00090c7a25 */ /* 0x000fe200078e000c */
[----:B------:R-:W-:Y:S01]  /*10c0*/  SHF.R.S32.HI R9, RZ, 0x1f, R3 ;  /* 0x0000001fff097819 */ /* 0x000fe20000011403 */
[----:B------:R-:W-:-:S02]  /*10d0*/  UIMAD UR5, UR9, UR5, UR15 ;  /* 0x00000005090572a4 */ /* 0x000fc4000f8e020f */
[----:B------:R-:W-:Y:S01]  /*10e0*/  IMAD.IADD R13, R13, 0x1, R4 ;  /* 0x000000010d0d7824 */ /* 0x000fe200078e0204 */
[----:B------:R-:W-:Y:S01]  /*10f0*/  ULEA UR15, UR6, 0xffffff80, 0x7 ;  /* 0xffffff80060f7891 */ /* 0x000fe2000f8e383f */
[----:B------:R-:W-:Y:S01]  /*1100*/  IMAD R4, R9, c[0x0][0x1a8], RZ ;  /* 0x00006a0009047a24 */ /* 0x000fe200078e02ff */
[----:B------:R-:W-:Y:S01]  /*1110*/  SHF.L.U32 R9, R2, 0x6, RZ ;  /* 0x0000000602097819 */ /* 0x000fe200000006ff */
[----:B------:R-:W-:Y:S01]  /*1120*/  IMAD.WIDE.U32 R12, R3, c[0x0][0x1a8], R12 ;  /* 0x00006a00030c7a25 */ /* 0x000fe200078e000c */
[----:B------:R-:W-:Y:S02]  /*1130*/  UIADD3 UR18, UR21, UR5, URZ ;  /* 0x0000000515127290 */ /* 0x000fe4000fffe03f */
[----:B------:R-:W-:Y:S01]  /*1140*/  LOP3.LUT R9, R9, 0x1c0, RZ, 0xc0, !PT ;  /* 0x000001c009097812 */ /* 0x000fe200078ec0ff */
[----:B------:R-:W-:Y:S01]  /*1150*/  IMAD R4, R3, c[0x0][0x1ac], R4 ;  /* 0x00006b0003047a24 */ /* 0x000fe200078e0204 */
[----:B------:R-:W-:Y:S01]  /*1160*/  LEA R18, P1, R12, c[0x0][0x160], 0x1 ;  /* 0x000058000c127a11 */ /* 0x000fe200078208ff */
[----:B------:R-:W-:Y:S01]  /*1170*/  IMAD.SHL.U32 R10, R10, 0x8, RZ ;  /* 0x000000080a0a7824 */ /* 0x000fe200078e00ff */
[----:B------:R-:W-:Y:S01]  /*1180*/  SHF.R.U32.HI R3, RZ, 0x3, R9 ;  /* 0x00000003ff037819 */ /* 0x000fe20000011609 */
[----:B------:R-:W-:Y:S01]  /*1190*/  IMAD.IADD R4, R13, 0x1, R4 ;  /* 0x000000010d047824 */ /* 0x000fe200078e0204 */
[----:B------:R-:W-:Y:S01]  /*11a0*/  LOP3.LUT R241, R9, 0x38, R33, 0xf8, !PT ;  /* 0x0000003809f17812 */ /* 0x000fe200078ef821 */
[----:B------:R-:W-:Y:S01]  /*11b0*/  UIADD3 UR15, UR7, -UR15, URZ ;  /* 0x8000000f070f7290 */ /* 0x000fe2000fffe03f */
[----:B------:R-:W-:Y:S01]  /*11c0*/  IADD3 R9, R7, 0x20, RZ ;  /* 0x0000002007097810 */ /* 0x000fe20007ffe0ff */
[----:B------:R-:W-:Y:S01]  /*11d0*/  ULDC.64 UR4, c[0x0][0x210] ;  /* 0x0000840000047ab9 */ /* 0x000fe20000000a00 */
[----:B------:R-:W-:Y:S01]  /*11e0*/  LEA.HI.X R4, R12, c[0x0][0x164], R4, 0x1, P1 ;  /* 0x000059000c047a11 */ /* 0x000fe200008f0c04 */
[----:B------:R-:W-:Y:S01]  /*11f0*/  UIMAD UR8, UR8, UR4, URZ ;  /* 0x00000004080872a4 */ /* 0x000fe2000f8e023f */
[----:B------:R-:W-:Y:S01]  /*1200*/  SHFL.IDX PT, R12, R18, RZ, 0x181f ;  /* 0x00181fff120c7589 */ /* 0x000fe200000e0000 */
[----:B------:R-:W-:Y:S01]  /*1210*/  LOP3.LUT R241, R241, R3, RZ, 0x3c, !PT ;  /* 0x00000003f1f17212 */ /* 0x000fe200078e3cff */
[----:B-----5:R-:W-:Y:S01]  /*1220*/  IMAD R3, R0, c[0x0][0x2c4], RZ ;  /* 0x0000b10000037a24 */ /* 0x020fe200078e02ff */
[----:B------:R-:W-:Y:S01]  /*1230*/  UIMAD.WIDE.U32 UR22, UR9, UR4, URZ ;  /* 0x00000004091672a5 */ /* 0x000fe2000f8e003f */
[----:B------:R-:W1:Y:S01]  /*1240*/  SHFL.IDX PT, R13, R4, RZ, 0x181f ;  /* 0x00181fff040d7589 */ /* 0x000e6200000e0000 */
[----:B------:R-:W-:Y:S01]  /*1250*/  LOP3.LUT R241, R241, 0xfffffe00, R10, 0xf8, !PT ;  /* 0xfffffe00f1f17812 */ /* 0x000fe200078ef80a */
[----:B------:R-:W-:Y:S01]  /*1260*/  IMAD.MOV R0, RZ, RZ, -R8 ;  /* 0x000000ffff007224 */ /* 0x000fe200078e0a08 */
[-C--:B------:R-:W-:Y:S01]  /*1270*/  ISETP.GE.AND P1, PT, R7, R3.reuse, PT ;  /* 0x000000030700720c */ /* 0x080fe20003f26270 */
[----:B------:R-:W-:Y:S01]  /*1280*/  SHFL.IDX PT, R10, R18, 0x1, 0x181f ;  /* 0x00381f00120a7f89 */ /* 0x000fe200000e0000 */
[----:B------:R-:W-:Y:S01]  /*1290*/  ISETP.GE.AND P4, PT, R9, R3, PT ;  /* 0x000000030900720c */ /* 0x000fe20003f86270 */
[----:B------:R-:W-:Y:S01]  /*12a0*/  IMAD R240, R0, c[0x0][0x2b8], R240 ;  /* 0x0000ae0000f07a24 */ /* 0x000fe200078e02f0 */
[----:B------:R-:W-:Y:S01]  /*12b0*/  SHF.L.U32 R241, R241, 0x1, RZ ;  /* 0x00000001f1f17819 */ /* 0x000fe200000006ff */
[----:B------:R-:W3:Y:S01]  /*12c0*/  SHFL.IDX PT, R11, R4, 0x1, 0x181f ;  /* 0x00381f00040b7f89 */ /* 0x000ee200000e0000 */
[----:B------:R-:W-:Y:S01]  /*12d0*/  IADD3 R8, R7, 0x40, RZ ;  /* 0x0000004007087810 */ /* 0x000fe20007ffe0ff */
[----:B------:R-:W-:Y:S01]  /*12e0*/  IMAD.WIDE.U32 R14, R240, c[0x0][0x1e0], RZ ;  /* 0x00007800f00e7a25 */ /* 0x000fe200078e00ff */
[----:B------:R-:W-:Y:S01]  /*12f0*/  SHF.R.S32.HI R27, RZ, 0x1f, R240 ;  /* 0x0000001fff1b7819 */ /* 0x000fe200000114f0 */
[----:B------:R-:W-:Y:S01]  /*1300*/  SHFL.IDX PT, R19, R4, 0x3, 0x181f ;  /* 0x00781f0004137f89 */ /* 0x000fe200000e0000 */
[----:B------:R-:W-:Y:S01]  /*1310*/  LEA.HI R0, R6, R5, RZ, 0x4 ;  /* 0x0000000506007211 */ /* 0x000fe200078f20ff */
[----:B------:R-:W-:Y:S01]  /*1320*/  IMAD.WIDE.U32 R28, R240, c[0x0][0x208], RZ ;  /* 0x00008200f01c7a25 */ /* 0x000fe200078e00ff */
[----:B------:R-:W-:Y:S01]  /*1330*/  ISETP.GE.AND P5, PT, R8, R3, PT ;  /* 0x000000030800720c */ /* 0x000fe20003fa6270 */
[----:B------:R-:W-:Y:S01]  /*1340*/  UIMAD UR5, UR9, UR5, UR8 ;  /* 0x00000005090572a4 */ /* 0x000fe2000f8e0208 */
[----:B------:R-:W-:Y:S01]  /*1350*/  SHF.R.S32.HI R8, RZ, 0x4, R0 ;  /* 0x00000004ff087819 */ /* 0x000fe20000011400 */
[----:B------:R-:W-:Y:S01]  /*1360*/  IMAD R9, R27, c[0x0][0x1e0], RZ ;  /* 0x000078001b097a24 */ /* 0x000fe200078e02ff */
[----:B------:R-:W-:Y:S01]  /*1370*/  IADD3 R7, R7, 0x60, RZ ;  /* 0x0000006007077810 */ /* 0x000fe20007ffe0ff */
[----:B------:R-:W-:Y:S01]  /*1380*/  IMAD R30, R27, c[0x0][0x208], RZ ;  /* 0x000082001b1e7a24 */ /* 0x000fe200078e02ff */
[----:B------:R-:W-:Y:S01]  /*1390*/  LEA.HI R238, R0, R8, RZ, 0x1 ;  /* 0x0000000800ee7211 */ /* 0x000fe200078f08ff */
[----:B------:R-:W-:Y:S01]  /*13a0*/  IMAD R9, R240, c[0x0][0x1e4], R9 ;  /* 0x00007900f0097a24 */ /* 0x000fe200078e0209 */
[----:B------:R-:W-:Y:S01]  /*13b0*/  LEA.HI R6, R6, R5, RZ, 0x5 ;  /* 0x0000000506067211 */ /* 0x000fe200078f28ff */
[--C-:B-1----:R-:W-:Y:S01]  /*13c0*/  @!P1 IMAD.WIDE R16, R33, 0x2, R12.reuse ;  /* 0x0000000221109825 */ /* 0x102fe200078e020c */
[----:B------:R-:W-:Y:S01]  /*13d0*/  LOP3.LUT R238, R238, 0xfffffffe, RZ, 0xc0, !PT ;  /* 0xfffffffeeeee7812 */ /* 0x000fe200078ec0ff */
[----:B------:R-:W-:Y:S01]  /*13e0*/  UIADD3 UR5, UR23, UR5, URZ ;  /* 0x0000000517057290 */ /* 0x000fe2000fffe03f */
[----:B------:R-:W-:Y:S01]  /*13f0*/  IADD3 R243, R241, 0x100, RZ ;  /* 0x00000100f1f37810 */ /* 0x000fe20007ffe0ff */
[----:B------:R-:W-:Y:S01]  /*1400*/  @!P1 IMAD.WIDE R12, R32, 0x2, R12 ;  /* 0x00000002200c9825 */ /* 0x000fe200078e020c */
[----:B------:R3:W-:Y:S03]  /*1410*/  @!P1 LDGSTS.E.BYPASS.LTC128B.128 [R241+0x100], [R16.64], !P3 ;  /* 0x0010000010f19fae */ /* 0x0007e6000d901d4c */
[----:B------:R-:W-:Y:S01]  /*1420*/  IMAD.IADD R15, R15, 0x1, R9 ;  /* 0x000000010f0f7824 */ /* 0x000fe200078e0209 */
[----:B------:R1:W-:Y:S01]  /*1430*/  @!P1 LDGSTS.E.BYPASS.LTC128B.128 [R241+0x4100], [R12.64], !P2 ;  /* 0x041000000cf19fae */ /* 0x0003e2000d101d4c */
[----:B------:R-:W-:Y:S01]  /*1440*/  LOP3.LUT R9, R0, 0xfffffff0, RZ, 0xc0, !PT ;  /* 0xfffffff000097812 */ /* 0x000fe200078ec0ff */
[----:B------:R-:W-:Y:S01]  /*1450*/  IMAD.IADD R238, R8, 0x1, -R238 ;  /* 0x0000000108ee7824 */ /* 0x000fe200078e0aee */
[----:B------:R-:W-:Y:S01]  /*1460*/  ISETP.GE.AND P1, PT, R7, R3, PT ;  /* 0x000000030700720c */ /* 0x000fe20003f26270 */
[----:B------:R-:W-:Y:S01]  /*1470*/  IMAD R30, R240, c[0x0][0x20c], R30 ;  /* 0x00008300f01e7a24 */ /* 0x000fe200078e021e */
[----:B------:R-:W-:-:S03]  /*1480*/  IADD3 R9, -R9, R5, RZ ;  /* 0x0000000509097210 */ /* 0x000fc60007ffe1ff */
[----:B------:R-:W-:Y:S01]  /*1490*/  IMAD.IADD R31, R29, 0x1, R30 ;  /* 0x000000011d1f7824 */ /* 0x000fe200078e021e */
[----:B------:R-:W-:Y:S02]  /*14a0*/  SHF.R.S32.HI R3, RZ, 0x1f, R9 ;  /* 0x0000001fff037819 */ /* 0x000fe40000011409 */
[----:B------:R-:W-:Y:S02]  /*14b0*/  MOV R30, R28 ;  /* 0x0000001c001e7202 */ /* 0x000fe40000000f00 */
[----:B------:R-:W-:Y:S01]  /*14c0*/  LEA.HI R3, R3, R9, RZ, 0x3 ;  /* 0x0000000903037211 */ /* 0x000fe200078f18ff */
[C-C-:B---3--:R-:W-:Y:S01]  /*14d0*/  @!P4 IMAD.WIDE R16, R33.reuse, 0x2, R10.reuse ;  /* 0x000000022110c825 */ /* 0x148fe200078e020a */
[----:B-1----:R-:W-:Y:S03]  /*14e0*/  SHFL.IDX PT, R12, R18, 0x2, 0x181f ;  /* 0x00581f00120c7f89 */ /* 0x002fe600000e0000 */
[----:B------:R-:W-:Y:S01]  /*14f0*/  @!P4 IMAD.WIDE R10, R32, 0x2, R10 ;  /* 0x00000002200ac825 */ /* 0x000fe200078e020a */
[----:B------:R-:W1:Y:S04]  /*1500*/  SHFL.IDX PT, R13, R4, 0x2, 0x181f ;  /* 0x00581f00040d7f89 */ /* 0x000e6800000e0000 */
[----:B------:R3:W-:Y:S04]  /*1510*/  @!P4 LDGSTS.E.BYPASS.LTC128B.128 [R241+0x1100], [R16.64], !P3 ;  /* 0x0110000010f1cfae */ /* 0x0007e8000d901d4c */
[----:B------:R1:W-:Y:S04]  /*1520*/  @!P4 LDGSTS.E.BYPASS.LTC128B.128 [R241+0x5100], [R10.64], !P2 ;  /* 0x051000000af1cfae */ /* 0x0003e8000d101d4c */
[----:B------:R-:W4:Y:S01]  /*1530*/  SHFL.IDX PT, R18, R18, 0x3, 0x181f ;  /* 0x00781f0012127f89 */ /* 0x000f2200000e0000 */
[----:B-1----:R-:W-:-:S04]  /*1540*/  @!P5 IMAD.WIDE R10, R33, 0x2, R12 ;  /* 0x00000002210ad825 */ /* 0x002fc800078e020c */
[C---:B------:R-:W-:Y:S01]  /*1550*/  @!P5 IMAD.WIDE R12, R32.reuse, 0x2, R12 ;  /* 0x00000002200cd825 */ /* 0x040fe200078e020c */
[----:B------:R1:W-:Y:S03]  /*1560*/  @!P5 LDGSTS.E.BYPASS.LTC128B.128 [R241+0x2100], [R10.64], !P3 ;  /* 0x021000000af1dfae */ /* 0x0003e6000d901d4c */
[--C-:B----4-:R-:W-:Y:S01]  /*1570*/  @!P1 IMAD.WIDE R20, R33, 0x2, R18.reuse ;  /* 0x0000000221149825 */ /* 0x110fe200078e0212 */
[----:B------:R4:W-:Y:S03]  /*1580*/  @!P5 LDGSTS.E.BYPASS.LTC128B.128 [R241+0x6100], [R12.64], !P2 ;  /* 0x061000000cf1dfae */ /* 0x0009e6000d101d4c */
[----:B------:R-:W-:Y:S01]  /*1590*/  @!P1 IMAD.WIDE R18, R32, 0x2, R18 ;  /* 0x0000000220129825 */ /* 0x000fe200078e0212 */
[----:B------:R1:W-:Y:S01]  /*15a0*/  @!P1 LDGSTS.E.BYPASS.LTC128B.128 [R241+0x3100], [R20.64], !P3 ;  /* 0x0310000014f19fae */ /* 0x0003e2000d901d4c */
[----:B------:R-:W-:-:S03]  /*15b0*/  ISETP.GE.AND P3, PT, R24, c[0x0][0x1d4], PT ;  /* 0x0000750018007a0c */ /* 0x000fc60003f66270 */
[----:B------:R1:W-:Y:S04]  /*15c0*/  @!P1 LDGSTS.E.BYPASS.LTC128B.128 [R241+0x7100], [R18.64], !P2 ;  /* 0x0710000012f19fae */ /* 0x0003e8000d101d4c */
[----:B------:R-:W0:Y:S01]  /*15d0*/  LDGDEPBAR ;  /* 0x00000000000079af */ /* 0x000e220000000000 */
[----:B--2---:R-:W-:Y:S01]  /*15e0*/  SHF.R.S32.HI R26, RZ, 0x1f, R239 ;  /* 0x0000001fff1a7819 */ /* 0x004fe200000114ef */
[----:B------:R-:W-:-:S04]  /*15f0*/  IMAD.WIDE.U32 R14, R239, c[0x0][0x1f0], R14 ;  /* 0x00007c00ef0e7a25 */ /* 0x000fc800078e000e */
[----:B------:R-:W-:Y:S01]  /*1600*/  IMAD R0, R26, c[0x0][0x1f0], RZ ;  /* 0x00007c001a007a24 */ /* 0x000fe200078e02ff */
[----:B------:R-:W-:Y:S01]  /*1610*/  IADD3 R7, P4, R14, UR20, RZ ;  /* 0x000000140e077c10 */ /* 0x000fe2000ff9e0ff */
[----:B------:R-:W-:Y:S02]  /*1620*/  IMAD R28, R26, c[0x0][0x218], RZ ;  /* 0x000086001a1c7a24 */ /* 0x000fe400078e02ff */
[----:B------:R-:W-:Y:S01]  /*1630*/  IMAD R4, R239, c[0x0][0x1f4], R0 ;  /* 0x00007d00ef047a24 */ /* 0x000fe200078e0200 */
[----:B------:R-:W-:Y:S01]  /*1640*/  LOP3.LUT R0, R3, 0xfffffff8, RZ, 0xc0, !PT ;  /* 0xfffffff803007812 */ /* 0x000fe200078ec0ff */
[----:B------:R-:W-:-:S03]  /*1650*/  IMAD.WIDE.U32 R26, R239, c[0x0][0x218], R30 ;  /* 0x00008600ef1a7a25 */ /* 0x000fc600078e001e */
[----:B------:R-:W-:Y:S01]  /*1660*/  IADD3.X R4, R15, UR18, R4, P4, !PT ;  /* 0x000000120f047c10 */ /* 0x000fe2000a7fe404 */
[----:B------:R-:W-:Y:S01]  /*1670*/  IMAD.IADD R0, R9, 0x1, -R0 ;  /* 0x0000000109007824 */ /* 0x000fe200078e0a00 */
[----:B------:R-:W-:Y:S01]  /*1680*/  LEA R8, P4, R7, c[0x0][0x1c8], 0x1 ;  /* 0x0000720007087a11 */ /* 0x000fe200078808ff */
[----:B------:R-:W-:Y:S01]  /*1690*/  IMAD R28, R239, c[0x0][0x21c], R28 ;  /* 0x00008700ef1c7a24 */ /* 0x000fe200078e021c */
[----:B------:R-:W-:Y:S01]  /*16a0*/  SHF.L.U32 R9, R238, 0x3, RZ ;  /* 0x00000003ee097819 */ /* 0x000fe200000006ff */
[----:B-1----:R-:W-:Y:S01]  /*16b0*/  IMAD.SHL.U32 R10, R0, 0x40, RZ ;  /* 0x00000040000a7824 */ /* 0x002fe200078e00ff */
[----:B------:R-:W-:Y:S01]  /*16c0*/  LEA.HI.X R4, R7, c[0x0][0x1cc], R4, 0x1, P4 ;  /* 0x0000730007047a11 */ /* 0x000fe200020f0c04 */
[----:B---3--:R-:W-:Y:S01]  /*16d0*/  SHFL.IDX PT, R16, R8, RZ, 0x181f ;  /* 0x00181fff08107589 */ /* 0x008fe200000e0000 */
[----:B------:R-:W-:Y:S02]  /*16e0*/  IADD3 R7, -R2, UR15, RZ ;  /* 0x0000000f02077c10 */ /* 0x000fe4000fffe1ff */
[----:B------:R-:W-:Y:S01]  /*16f0*/  LOP3.LUT R10, R10, 0x1c0, RZ, 0xc0, !PT ;  /* 0x000001c00a0a7812 */ /* 0x000fe200078ec0ff */
[----:B------:R-:W1:Y:S01]  /*1700*/  SHFL.IDX PT, R17, R4, RZ, 0x181f ;  /* 0x00181fff04117589 */ /* 0x000e6200000e0000 */
[----:B------:R-:W-:-:S02]  /*1710*/  ISETP.GE.AND P6, PT, R7, 0x1, PT ;  /* 0x000000010700780c */ /* 0x000fc40003fc6270 */
[----:B------:R-:W-:Y:S01]  /*1720*/  ISETP.GE.AND P5, PT, R7, 0x21, PT ;  /* 0x000000210700780c */ /* 0x000fe20003fa6270 */
[----:B------:R-:W-:Y:S01]  /*1730*/  SHFL.IDX PT, R14, R8, 0x1, 0x181f ;  /* 0x00381f00080e7f89 */ /* 0x000fe200000e0000 */
[----:B------:R-:W-:Y:S02]  /*1740*/  ISETP.GE.AND P4, PT, R33, c[0x0][0x1d4], PT ;  /* 0x0000750021007a0c */ /* 0x000fe40003f86270 */
[----:B------:R-:W-:Y:S01]  /*1750*/  LOP3.LUT R9, R10, 0x8, R9, 0xf8, !PT ;  /* 0x000000080a097812 */ /* 0x000fe200078ef809 */
[----:B------:R-:W2:Y:S01]  /*1760*/  SHFL.IDX PT, R15, R4, 0x1, 0x181f ;  /* 0x00381f00040f7f89 */ /* 0x000ea200000e0000 */
[----:B------:R-:W-:Y:S02]  /*1770*/  SHF.R.U32.HI R10, RZ, 0x3, R10 ;  /* 0x00000003ff0a7819 */ /* 0x000fe4000001160a */
[C---:B------:R-:W-:Y:S01]  /*1780*/  ISETP.GE.AND P2, PT, R7.reuse, 0x41, PT ;  /* 0x000000410700780c */ /* 0x040fe20003f46270 */
[----:B----4-:R-:W-:Y:S01]  /*1790*/  SHFL.IDX PT, R12, R8, 0x2, 0x181f ;  /* 0x00581f00080c7f89 */ /* 0x010fe200000e0000 */
[----:B------:R-:W-:-:S02]  /*17a0*/  ISETP.GT.AND P1, PT, R7, 0x60, PT ;  /* 0x000000600700780c */ /* 0x000fc40003f24270 */
[----:B------:R-:W-:Y:S01]  /*17b0*/  SHF.L.U32 R2, R2, 0x3, RZ ;  /* 0x0000000302027819 */ /* 0x000fe200000006ff */
[----:B------:R-:W-:Y:S04]  /*17c0*/  SHFL.IDX PT, R13, R4, 0x2, 0x181f ;  /* 0x00581f00040d7f89 */ /* 0x000fe800000e0000 */
[----:B------:R-:W-:Y:S04]  /*17d0*/  SHFL.IDX PT, R22, R8, 0x3, 0x181f ;  /* 0x00781f0008167f89 */ /* 0x000fe800000e0000 */
[----:B------:R3:W4:Y:S02]  /*17e0*/  SHFL.IDX PT, R23, R4, 0x3, 0x181f ;  /* 0x00781f0004177f89 */ /* 0x00072400000e0000 */
[----:B---3--:R-:W-:Y:S01]  /*17f0*/  LOP3.LUT R4, R9, R10, RZ, 0x3c, !PT ;  /* 0x0000000a09047212 */ /* 0x008fe200078e3cff */
[----:B-1----:R-:W-:-:S04]  /*1800*/  @P6 IMAD.WIDE R8, R33, 0x2, R16 ;  /* 0x0000000221086825 */ /* 0x002fc800078e0210 */
[C---:B------:R-:W-:Y:S01]  /*1810*/  @P6 IMAD.WIDE R16, R32.reuse, 0x2, R16 ;  /* 0x0000000220106825 */ /* 0x040fe200078e0210 */
[----:B------:R4:W-:Y:S03]  /*1820*/  @P6 LDGSTS.E.BYPASS.LTC128B.128 [R241+0x8100], [R8.64], !P4 ;  /* 0x0810000008f16fae */ /* 0x0009e6000e101d4c */
[C-C-:B--2---:R-:W-:Y:S01]  /*1830*/  @P5 IMAD.WIDE R10, R33.reuse, 0x2, R14.reuse ;  /* 0x00000002210a5825 */ /* 0x144fe200078e020e */
[----:B------:R1:W-:Y:S03]  /*1840*/  @P6 LDGSTS.E.BYPASS.LTC128B.128 [R241+0xc100], [R16.64], !P3 ;  /* 0x0c10000010f16fae */ /* 0x0003e6000d901d4c */
[----:B------:R-:W-:Y:S01]  /*1850*/  @P5 IMAD.WIDE R14, R32, 0x2, R14 ;  /* 0x00000002200e5825 */ /* 0x000fe200078e020e */
[----:B------:R2:W-:Y:S04]  /*1860*/  @P5 LDGSTS.E.BYPASS.LTC128B.128 [R241+0x9100], [R10.64], !P4 ;  /* 0x091000000af15fae */ /* 0x0005e8000e101d4c */
[----:B------:R3:W-:Y:S01]  /*1870*/  @P5 LDGSTS.E.BYPASS.LTC128B.128 [R241+0xd100], [R14.64], !P3 ;  /* 0x0d1000000ef15fae */ /* 0x0007e2000d901d4c */
[----:B----4-:R-:W-:-:S04]  /*1880*/  @P1 IMAD.WIDE R8, R33, 0x2, R22 ;  /* 0x0000000221081825 */ /* 0x010fc800078e0216 */
[----:B------:R-:W-:-:S04]  /*1890*/  @P1 IMAD.WIDE R22, R32, 0x2, R22 ;  /* 0x0000000220161825 */ /* 0x000fc800078e0216 */
[----:B--2---:R-:W-:-:S04]  /*18a0*/  @P2 IMAD.WIDE R10, R33, 0x2, R12 ;  /* 0x00000002210a2825 */ /* 0x004fc800078e020c */
[----:B------:R-:W-:Y:S01]  /*18b0*/  @P2 IMAD.WIDE R12, R32, 0x2, R12 ;  /* 0x00000002200c2825 */ /* 0x000fe200078e020c */
[----:B------:R2:W-:Y:S04]  /*18c0*/  @P2 LDGSTS.E.BYPASS.LTC128B.128 [R241+0xa100], [R10.64], !P4 ;  /* 0x0a1000000af12fae */ /* 0x0005e8000e101d4c */
[----:B------:R3:W-:Y:S04]  /*18d0*/  @P2 LDGSTS.E.BYPASS.LTC128B.128 [R241+0xe100], [R12.64], !P3 ;  /* 0x0e1000000cf12fae */ /* 0x0007e8000d901d4c */
[----:B------:R4:W-:Y:S04]  /*18e0*/  @P1 LDGSTS.E.BYPASS.LTC128B.128 [R241+0xb100], [R8.64], !P4 ;  /* 0x0b10000008f11fae */ /* 0x0009e8000e101d4c */
[----:B------:R1:W-:Y:S01]  /*18f0*/  @P1 LDGSTS.E.BYPASS.LTC128B.128 [R241+0xf100], [R22.64], !P3 ;  /* 0x0f10000016f11fae */ /* 0x0003e2000d901d4c */
[----:B------:R-:W-:-:S02]  /*1900*/  R2P PR, R0, 0x6 ;  /* 0x0000000600007804 */ /* 0x000fc40000000000 */
[----:B------:R-:W-:Y:S01]  /*1910*/  LOP3.LUT P6, RZ, R25, 0x4, RZ, 0xc0, !PT ;  /* 0x0000000419ff7812 */ /* 0x000fe200078cc0ff */
[----:B------:R-:W0:Y:S01]  /*1920*/  LDGDEPBAR ;  /* 0x00000000000079af */ /* 0x000e220000000000 */
[----:B--2---:R-:W-:-:S05]  /*1930*/  IMAD.SHL.U32 R10, R3, 0x40, RZ ;  /* 0x00000040030a7824 */ /* 0x004fca00078e00ff */
[----:B------:R-:W-:Y:S01]  /*1940*/  LOP3.LUT R4, R4, 0xfffffe00, R10, 0xf8, !PT ;  /* 0xfffffe0004047812 */ /* 0x000fe200078ef80a */
[----:B----4-:R-:W-:Y:S02]  /*1950*/  IMAD.SHL.U32 R9, R25, 0x40, RZ ;  /* 0x0000004019097824 */ /* 0x010fe400078e00ff */
[----:B------:R-:W-:-:S03]  /*1960*/  IMAD.SHL.U32 R8, R6, 0x20, RZ ;  /* 0x0000002006087824 */ /* 0x000fc600078e00ff */
[----:B------:R-:W-:Y:S01]  /*1970*/  LOP3.LUT R3, R9, 0x1c0, RZ, 0xc0, !PT ;  /* 0x000001c009037812 */ /* 0x000fe200078ec0ff */
[----:B------:R-:W-:-:S04]  /*1980*/  DEPBAR.LE SB0, 0x1 ;  /* 0x000080400000791a */ /* 0x000fc80000000000 */
[----:B------:R-:W-:Y:S02]  /*1990*/  LOP3.LUT R8, R8, 0x7ffffc00, RZ, 0xc0, !PT ;  /* 0x7ffffc0008087812 */ /* 0x000fe400078ec0ff */
[----:B------:R-:W-:Y:S01]  /*19a0*/  LOP3.LUT R9, R3, 0x8, R2, 0xf8, !PT ;  /* 0x0000000803097812 */ /* 0x000fe200078ef802 */
[----:B------:R-:W-:Y:S01]  /*19b0*/  IMAD.MOV.U32 R2, RZ, RZ, 0x10 ;  /* 0x00000010ff027424 */ /* 0x000fe200078e00ff */
[----:B------:R-:W-:Y:S02]  /*19c0*/  SHF.R.U32.HI R3, RZ, 0x3, R3 ;  /* 0x00000003ff037819 */ /* 0x000fe40000011603 */
[----:B------:R-:W-:Y:S02]  /*19d0*/  IADD3 R188, R4, R8, RZ ;  /* 0x0000000804bc7210 */ /* 0x000fe40007ffe0ff */
[----:B------:R-:W-:Y:S01]  /*19e0*/  LOP3.LUT R0, R9, R3, RZ, 0x3c, !PT ;  /* 0x0000000309007212 */ /* 0x000fe200078e3cff */
[----:B------:R-:W-:Y:S01]  /*19f0*/  IMAD.MOV.U32 R3, RZ, RZ, 0x20 ;  /* 0x00000020ff037424 */ /* 0x000fe200078e00ff */
[----:B------:R-:W-:-:S02]  /*1a00*/  SEL R2, R2, 0xfffffff0, !P1 ;  /* 0xfffffff002027807 */ /* 0x000fc40004800000 */
[----:B------:R-:W-:Y:S01]  /*1a10*/  LEA R196, R188, 0x100, 0x1 ;  /* 0x00000100bcc47811 */ /* 0x000fe200078e08ff */
[----:B------:R-:W-:Y:S01]  /*1a20*/  IMAD R238, R238, 0x200, R0 ;  /* 0x00000200eeee7824 */ /* 0x000fe200078e0200 */
[----:B------:R-:W-:Y:S01]  /*1a30*/  SEL R0, R3, 0xffffffe0, !P2 ;  /* 0xffffffe003007807 */ /* 0x000fe20005000000 */
[----:B------:R-:W-:Y:S01]  /*1a40*/  IMAD.SHL.U32 R188, R188, 0x2, RZ ;  /* 0x00000002bcbc7824 */ /* 0x000fe200078e00ff */
[----:B------:R-:W-:Y:S01]  /*1a50*/  BAR.SYNC.DEFER_BLOCKING 0x0 ;  /* 0x0000000000007b1d */ /* 0x000fe20000010000 */
[-C--:B------:R-:W-:Y:S01]  /*1a60*/  LEA R192, R2, R196.reuse, 0x1 ;  /* 0x000000c402c07211 */ /* 0x080fe200078e08ff */
[----:B------:R-:W-:Y:S01]  /*1a70*/  IMAD.SHL.U32 R238, R238, 0x2, RZ ;  /* 0x00000002eeee7824 */ /* 0x000fe200078e00ff */
[C---:B------:R-:W-:Y:S02]  /*1a80*/  LEA R196, R0.reuse, R196, 0x1 ;  /* 0x000000c400c47211 */ /* 0x040fe400078e08ff */
[----:B------:R-:W-:Y:S01]  /*1a90*/  LOP3.LUT P1, RZ, R25, 0x2, RZ, 0xc0, !PT ;  /* 0x0000000219ff7812 */ /* 0x000fe2000782c0ff */
[----:B------:R-:W-:Y:S01]  /*1aa0*/  IMAD R212, R0, 0x2, R192 ;  /* 0x0000000200d47824 */ /* 0x000fe200078e02c0 */
[----:B------:R-:W-:-:S02]  /*1ab0*/  IADD3 R8, R238, 0x8100, RZ ;  /* 0x00008100ee087810 */ /* 0x000fc40007ffe0ff */
[----:B------:R-:W-:Y:S02]  /*1ac0*/  IADD3 R237, R238, 0x8120, RZ ;  /* 0x00008120eeed7810 */ /* 0x000fe40007ffe0ff */
[----:B------:R-:W-:-:S05]  /*1ad0*/  SEL R3, R3, 0xffffffe0, !P6 ;  /* 0xffffffe003037807 */ /* 0x000fca0007000000 */
[C---:B------:R-:W-:Y:S02]  /*1ae0*/  IMAD R235, R3.reuse, 0x2, R238 ;  /* 0x0000000203eb7824 */ /* 0x040fe400078e02ee */
[----:B------:R-:W-:Y:S02]  /*1af0*/  @P1 IADD3 R237, R8, -0x20, RZ ;  /* 0xffffffe008ed1810 */ /* 0x000fe40007ffe0ff */
[----:B------:R-:W-:Y:S02]  /*1b00*/  IADD3 R26, P1, R26, UR22, RZ ;  /* 0x000000161a1a7c10 */ /* 0x000fe4000ff3e0ff */
[----:B------:R-:W-:Y:S01]  /*1b10*/  LEA R224, R3, R237, 0x1 ;  /* 0x000000ed03e07211 */ /* 0x000fe200078e08ff */
[----:B------:R-:W-:Y:S01]  /*1b20*/  LDSM.16.M88.4 R136, [R188+0x100] ;  /* 0x00010000bc88783b */ /* 0x000fe20000000200 */
[----:B------:R-:W-:Y:S02]  /*1b30*/  IADD3.X R27, R27, UR5, R28, P1, !PT ;  /* 0x000000051b1b7c10 */ /* 0x000fe40008ffe41c */
[----:B------:R-:W-:Y:S01]  /*1b40*/  LEA R29, P1, R26, c[0x0][0x1f8], 0x1 ;  /* 0x00007e001a1d7a11 */ /* 0x000fe200078208ff */
[----:B------:R-:W-:Y:S01]  /*1b50*/  LDSM.16.M88.4 R140, [R192] ;  /* 0x00000000c08c783b */ /* 0x000fe20000000200 */
[----:B------:R-:W-:-:S02]  /*1b60*/  IADD3 R231, R237, 0x800, RZ ;  /* 0x00000800ede77810 */ /* 0x000fc40007ffe0ff */
[----:B------:R-:W-:Y:S01]  /*1b70*/  LEA.HI.X R26, R26, c[0x0][0x1fc], R27, 0x1, P1 ;  /* 0x00007f001a1a7a11 */ /* 0x000fe200008f0c1b */
[----:B------:R-:W-:Y:S01]  /*1b80*/  LDSM.16.M88.4 R172, [R196] ;  /* 0x00000000c4ac783b */ /* 0x000fe20000000200 */
[C---:B------:R-:W-:Y:S02]  /*1b90*/  IADD3 R230, R237.reuse, 0x1000, RZ ;  /* 0x00001000ede67810 */ /* 0x040fe40007ffe0ff */
[C---:B------:R-:W-:Y:S01]  /*1ba0*/  IADD3 R229, R237.reuse, 0x1800, RZ ;  /* 0x00001800ede57810 */ /* 0x040fe20007ffe0ff */
[----:B------:R-:W-:Y:S01]  /*1bb0*/  LDSM.16.M88.4 R184, [R212] ;  /* 0x00000000d4b8783b */ /* 0x000fe20000000200 */
[C---:B------:R-:W-:Y:S02]  /*1bc0*/  IADD3 R228, R237.reuse, 0x2000, RZ ;  /* 0x00002000ede47810 */ /* 0x040fe40007ffe0ff */
[C---:B------:R-:W-:Y:S01]  /*1bd0*/  IADD3 R227, R237.reuse, 0x2800, RZ ;  /* 0x00002800ede37810 */ /* 0x040fe20007ffe0ff */
[----:B------:R-:W-:Y:S01]  /*1be0*/  LDSM.16.M88.4 R188, [R188+0x4100] ;  /* 0x00410000bcbc783b */ /* 0x000fe20000000200 */
[----:B------:R-:W-:-:S02]  /*1bf0*/  IADD3 R226, R237, 0x3000, RZ ;  /* 0x00003000ede27810 */ /* 0x000fc40007ffe0ff */
[C---:B------:R-:W-:Y:S01]  /*1c00*/  IADD3 R225, R237.reuse, 0x3800, RZ ;  /* 0x00003800ede17810 */ /* 0x040fe20007ffe0ff */
[----:B------:R-:W-:Y:S01]  /*1c10*/  LDSM.16.M88.4 R192, [R192+0x4000] ;  /* 0x00400000c0c0783b */ /* 0x000fe20000000200 */
[C---:B------:R-:W-:Y:S02]  /*1c20*/  IADD3 R223, R237.reuse, 0x4000, RZ ;  /* 0x00004000eddf7810 */ /* 0x040fe40007ffe0ff */
[C---:B------:R-:W-:Y:S01]  /*1c30*/  IADD3 R222, R237.reuse, 0x4800, RZ ;  /* 0x00004800edde7810 */ /* 0x040fe20007ffe0ff */
[----:B------:R-:W-:Y:S01]  /*1c40*/  LDSM.16.M88.4 R196, [R196+0x4000] ;  /* 0x00400000c4c4783b */ /* 0x000fe20000000200 */
[C---:B------:R-:W-:Y:S02]  /*1c50*/  IADD3 R221, R237.reuse, 0x5000, RZ ;  /* 0x00005000eddd7810 */ /* 0x040fe40007ffe0ff */
[C---:B------:R-:W-:Y:S01]  /*1c60*/  IADD3 R220, R237.reuse, 0x5800, RZ ;  /* 0x00005800eddc7810 */ /* 0x040fe20007ffe0ff */
[----:B------:R-:W-:Y:S01]  /*1c70*/  LDSM.16.M88.4 R212, [R212+0x4000] ;  /* 0x00400000d4d4783b */ /* 0x000fe20000000200 */
[----:B------:R-:W-:-:S02]  /*1c80*/  IADD3 R219, R237, 0x6000, RZ ;  /* 0x00006000eddb7810 */ /* 0x000fc40007ffe0ff */
[C---:B------:R-:W-:Y:S01]  /*1c90*/  IADD3 R218, R237.reuse, 0x6800, RZ ;  /* 0x00006800edda7810 */ /* 0x040fe20007ffe0ff */
[----:B------:R-:W-:Y:S01]  /*1ca0*/  BAR.SYNC.DEFER_BLOCKING 0x0 ;  /* 0x0000000000007b1d */ /* 0x000fe20000010000 */
[C---:B------:R-:W-:Y:S02]  /*1cb0*/  IADD3 R217, R237.reuse, 0x7000, RZ ;  /* 0x00007000edd97810 */ /* 0x040fe40007ffe0ff */
[----:B------:R-:W-:-:S03]  /*1cc0*/  IADD3 R216, R237, 0x7800, RZ ;  /* 0x00007800edd87810 */ /* 0x000fc60007ffe0ff */
[----:B------:R-:W2:Y:S04]  /*1cd0*/  SHFL.IDX PT, R86, R29, RZ, 0x181f ;  /* 0x00181fff1d567589 */ /* 0x000ea800000e0000 */
[----:B------:R-:W4:Y:S04]  /*1ce0*/  SHFL.IDX PT, R78, R29, 0x1, 0x181f ;  /* 0x00381f001d4e7f89 */ /* 0x000f2800000e0000 */
[----:B------:R-:W1:Y:S04]  /*1cf0*/  SHFL.IDX PT, R34, R29, 0x2, 0x181f ;  /* 0x00581f001d227f89 */ /* 0x000e6800000e0000 */
[----:B------:R-:W3:Y:S04]  /*1d00*/  SHFL.IDX PT, R30, R26, RZ, 0x181f ;  /* 0x00181fff1a1e7589 */ /* 0x000ee800000e0000 */
[----:B------:R-:W-:Y:S01]  /*1d10*/  SHFL.IDX PT, R29, R29, 0x3, 0x181f ;  /* 0x00781f001d1d7f89 */ /* 0x000fe200000e0000 */
[----:B------:R-:W-:-:S04]  /*1d20*/  DEPBAR.LE SB0, 0x0 ;  /* 0x000080000000791a */ /* 0x000fc80000000000 */
[----:B------:R-:W-:Y:S01]  /*1d30*/  BAR.SYNC.DEFER_BLOCKING 0x0 ;  /* 0x0000000000007b1d */ /* 0x000fe20000010000 */
[----:B--2---:R-:W-:-:S05]  /*1d40*/  IADD3 R92, P2, R86, R40, RZ ;  /* 0x00000028565c7210 */ /* 0x004fca0007f5e0ff */
[----:B------:R-:W2:Y:S01]  /*1d50*/  SHFL.IDX PT, R28, R26, 0x1, 0x181f ;  /* 0x00381f001a1c7f89 */ /* 0x000ea200000e0000 */
[----:B----4-:R-:W-:-:S03]  /*1d60*/  IADD3 R84, P1, R40, R78, RZ ;  /* 0x0000004e28547210 */ /* 0x010fc60007f3e0ff */
[----:B------:R-:W4:Y:S01]  /*1d70*/  SHFL.IDX PT, R27, R26, 0x2, 0x181f ;  /* 0x00581f001a1b7f89 */ /* 0x000f2200000e0000 */
[----:B-1----:R-:W-:-:S03]  /*1d80*/  IADD3 R76, P5, R40, R34, RZ ;  /* 0x00000022284c7210 */ /* 0x002fc60007fbe0ff */
[----:B------:R-:W-:Y:S01]  /*1d90*/  SHFL.IDX PT, R26, R26, 0x3, 0x181f ;  /* 0x00781f001a1a7f89 */ /* 0x000fe200000e0000 */
[----:B---3--:R-:W-:-:S03]  /*1da0*/  IMAD.X R93, R30, 0x1, R41, P2 ;  /* 0x000000011e5d7824 */ /* 0x008fc600010e0629 */
[----:B------:R-:W1:Y:S04]  /*1db0*/  LDSM.16.M88.4 R60, [R238+0x8900] ;  /* 0x00890000ee3c783b */ /* 0x000e680000000200 */
[----:B------:R-:W-:Y:S01]  /*1dc0*/  LDSM.16.M88.4 R16, [R237+0x800] ;  /* 0x00080000ed10783b */ /* 0x000fe20000000200 */
[----:B--2---:R-:W-:-:S03]  /*1dd0*/  IMAD.X R85, R41, 0x1, R28, P1 ;  /* 0x0000000129557824 */ /* 0x004fc600008e061c */
[----:B------:R-:W2:Y:S01]  /*1de0*/  LDSM.16.M88.4 R20, [R238+0x8100] ;  /* 0x00810000ee14783b */ /* 0x000ea20000000200 */
[----:B----4-:R-:W-:-:S03]  /*1df0*/  IADD3.X R77, R41, R27, RZ, P5, !PT ;  /* 0x0000001b294d7210 */ /* 0x010fc60002ffe4ff */
[----:B------:R-:W3:Y:S04]  /*1e00*/  LDSM.16.M88.4 R44, [R238+0x9900] ;  /* 0x00990000ee2c783b */ /* 0x000ee80000000200 */
[----:B------:R-:W4:Y:S04]  /*1e10*/  LDSM.16.M88.4 R8, [R237] ;  /* 0x00000000ed08783b */ /* 0x000f280000000200 */
[----:B------:R-:W-:Y:S04]  /*1e20*/  LDSM.16.M88.4 R52, [R238+0x9100] ;  /* 0x00910000ee34783b */ /* 0x000fe80000000200 */
[----:B------:R-:W-:Y:S04]  /*1e30*/  LDSM.16.M88.4 R36, [R238+0xa100] ;  /* 0x00a10000ee24783b */ /* 0x000fe80000000200 */
[----:B------:R-:W-:Y:S04]  /*1e40*/  LDSM.16.M88.4 R88, [R238+0xa900] ;  /* 0x00a90000ee58783b */ /* 0x000fe80000000200 */
[----:B------:R-:W-:Y:S04]  /*1e50*/  LDSM.16.M88.4 R68, [R237+0x2800] ;  /* 0x00280000ed44783b */ /* 0x000fe80000000200 */
[----:B------:R-:W-:Y:S01]  /*1e60*/  LDSM.16.M88.4 R80, [R238+0xb100] ;  /* 0x00b10000ee50783b */ /* 0x000fe20000000200 */
[C---:B-1----:R-:W-:Y:S03]  /*1e70*/  HMMA.16816.F32.BF16 R64, R136.reuse, R60, RZ ;  /* 0x0000003c8840723c */ /* 0x042fe600000418ff */
[----:B------:R-:W-:Y:S04]  /*1e80*/  LDSM.16.M88.4 R72, [R238+0xb900] ;  /* 0x00b90000ee48783b */ /* 0x000fe80000000200 */
[----:B------:R-:W-:Y:S01]  /*1e90*/  LDSM.16.M88.4 R100, [R237+0x3800] ;  /* 0x00380000ed64783b */ /* 0x000fe20000000200 */
[C---:B------:R-:W-:Y:S08]  /*1ea0*/  HMMA.16816.F32.BF16 R60, R136.reuse, R62, RZ ;  /* 0x0000003e883c723c */ /* 0x040ff000000418ff */
[----:B--2---:R-:W-:Y:S08]  /*1eb0*/  HMMA.16816.F32.BF16 R12, R136, R20, RZ ;  /* 0x00000014880c723c */ /* 0x004ff000000418ff */
[C---:B------:R-:W-:Y:S08]  /*1ec0*/  HMMA.16816.F32.BF16 R64, R140.reuse, R16, R64 ;  /* 0x000000108c40723c */ /* 0x040ff00000041840 */
[----:B------:R-:W-:Y:S01]  /*1ed0*/  HMMA.16816.F32.BF16 R60, R140, R18, R60 ;  /* 0x000000128c3c723c */ /* 0x000fe2000004183c */
[----:B------:R-:W1:Y:S07]  /*1ee0*/  LDSM.16.M88.4 R16, [R237+0x1800] ;  /* 0x00180000ed10783b */ /* 0x000e6e0000000200 */
[C---:B------:R-:W-:Y:S08]  /*1ef0*/  HMMA.16816.F32.BF16 R20, R136.reuse, R22, RZ ;  /* 0x000000168814723c */ /* 0x040ff000000418ff */
[C---:B---3--:R-:W-:Y:S08]  /*1f00*/  HMMA.16816.F32.BF16 R48, R136.reuse, R44, RZ ;  /* 0x0000002c8830723c */ /* 0x048ff000000418ff */
[----:B------:R-:W-:Y:S08]  /*1f10*/  HMMA.16816.F32.BF16 R44, R136, R46, RZ ;  /* 0x0000002e882c723c */ /* 0x000ff000000418ff */
[C---:B----4-:R-:W-:Y:S08]  /*1f20*/  HMMA.16816.F32.BF16 R12, R140.reuse, R8, R12 ;  /* 0x000000088c0c723c */ /* 0x050ff0000004180c */
[C---:B------:R-:W-:Y:S01]  /*1f30*/  HMMA.16816.F32.BF16 R20, R140.reuse, R10, R20 ;  /* 0x0000000a8c14723c */ /* 0x040fe20000041814 */
[----:B------:R-:W2:Y:S07]  /*1f40*/  LDSM.16.M88.4 R8, [R237+0x1000] ;  /* 0x00100000ed08783b */ /* 0x000eae0000000200 */
[C---:B-1----:R-:W-:Y:S07]  /*1f50*/  HMMA.16816.F32.BF16 R48, R140.reuse, R16, R48 ;  /* 0x000000108c30723c */ /* 0x042fee0000041830 */
[----:B------:R-:W-:Y:S01]  /*1f60*/  IMAD.WIDE R16, R32, 0x2, RZ ;  /* 0x0000000220107825 */ /* 0x000fe200078e02ff */
[----:B------:R-:W-:Y:S04]  /*1f70*/  HMMA.16816.F32.BF16 R44, R140, R18, R44 ;  /* 0x000000128c2c723c */ /* 0x000fe8000004182c */
[----:B------:R-:W-:-:S02]  /*1f80*/  IADD3 R86, P1, R86, R16, RZ ;  /* 0x0000001056567210 */ /* 0x000fc40007f3e0ff */
[----:B------:R-:W-:Y:S02]  /*1f90*/  IADD3 R78, P5, R16, R78, RZ ;  /* 0x0000004e104e7210 */ /* 0x000fe40007fbe0ff */
[-C--:B------:R-:W-:Y:S01]  /*1fa0*/  IADD3 R18, P2, R40, R29.reuse, RZ ;  /* 0x0000001d28127210 */ /* 0x080fe20007f5e0ff */
[C---:B------:R-:W-:Y:S01]  /*1fb0*/  HMMA.16816.F32.BF16 R56, R136.reuse, R52, RZ ;  /* 0x000000348838723c */ /* 0x040fe200000418ff */
[----:B------:R-:W-:Y:S01]  /*1fc0*/  IMAD.X R87, R30, 0x1, R17, P1 ;  /* 0x000000011e577824 */ /* 0x000fe200008e0611 */
[----:B------:R-:W-:Y:S02]  /*1fd0*/  IADD3.X R79, R17, R28, RZ, P5, !PT ;  /* 0x0000001c114f7210 */ /* 0x000fe40002ffe4ff */
[----:B------:R-:W-:Y:S01]  /*1fe0*/  IMAD.X R19, R41, 0x1, R26, P2 ;  /* 0x0000000129137824 */ /* 0x000fe200010e061a */
[C---:B------:R-:W-:Y:S02]  /*1ff0*/  IADD3 R34, P2, R16.reuse, R34, RZ ;  /* 0x0000002210227210 */ /* 0x040fe40007f5e0ff */
[----:B------:R-:W-:Y:S01]  /*2000*/  IADD3 R16, P1, R16, R29, RZ ;  /* 0x0000001d10107210 */ /* 0x000fe20007f3e0ff */
[----:B------:R-:W-:Y:S01]  /*2010*/  HMMA.16816.F32.BF16 R52, R136, R54, RZ ;  /* 0x000000368834723c */ /* 0x000fe200000418ff */
[----:B------:R-:W-:Y:S01]  /*2020*/  ISETP.GE.AND P5, PT, R33, c[0x0][0x1d4], PT ;  /* 0x0000750021007a0c */ /* 0x000fe20003fa6270 */
[----:B------:R-:W-:Y:S01]  /*2030*/  IMAD.X R35, R17, 0x1, R27, P2 ;  /* 0x0000000111237824 */ /* 0x000fe200010e061b */
[----:B------:R-:W-:-:S02]  /*2040*/  ISETP.GE.AND P2, PT, R24, c[0x0][0x1d4], PT ;  /* 0x0000750018007a0c */ /* 0x000fc40003f46270 */
[----:B------:R-:W-:Y:S02]  /*2050*/  IADD3.X R17, R17, R26, RZ, P1, !PT ;  /* 0x0000001a11117210 */ /* 0x000fe40000ffe4ff */
[C---:B------:R-:W-:Y:S01]  /*2060*/  ISETP.LT.OR P1, PT, R7.reuse, 0x1, P5 ;  /* 0x000000010700780c */ /* 0x040fe20002f21670 */
[----:B------:R-:W-:Y:S01]  /*2070*/  LDSM.16.M88.4 R24, [R237+0x3000] ;  /* 0x00300000ed18783b */ /* 0x000fe20000000200 */
[C---:B------:R-:W-:Y:S01]  /*2080*/  ISETP.LT.OR P6, PT, R7.reuse, 0x1, P2 ;  /* 0x000000010700780c */ /* 0x040fe200017c1670 */
[----:B------:R-:W-:Y:S08]  /*2090*/  HMMA.16816.F32.BF16 R40, R136, R36, RZ ;  /* 0x000000248828723c */ /* 0x000ff000000418ff */
[C---:B--2---:R-:W-:Y:S08]  /*20a0*/  HMMA.16816.F32.BF16 R56, R140.reuse, R8, R56 ;  /* 0x000000088c38723c */ /* 0x044ff00000041838 */
[----:B------:R-:W-:Y:S01]  /*20b0*/  HMMA.16816.F32.BF16 R52, R140, R10, R52 ;  /* 0x0000000a8c34723c */ /* 0x000fe20000041834 */
[----:B------:R-:W1:Y:S04]  /*20c0*/  LDSM.16.M88.4 R8, [R237+0x2000] ;  /* 0x00200000ed08783b */ /* 0x000e680000000200 */
[----:B------:R-:W-:Y:S01]  /*20d0*/  @!PT LDS RZ, [RZ] ;  /* 0x00000000fffff984 */ /* 0x000fe20000000800 */
[----:B------:R-:W-:Y:S01]  /*20e0*/  @!PT LDS RZ, [RZ] ;  /* 0x00000000fffff984 */ /* 0x000fe20000000800 */
[----:B------:R-:W-:Y:S01]  /*20f0*/  @!PT LDS RZ, [RZ] ;  /* 0x00000000fffff984 */ /* 0x000fe20000000800 */
[----:B------:R2:W-:Y:S01]  /*2100*/  LDGSTS.E.BYPASS.LTC128B.128 [R241+0x100], [R92.64], !P1 ;  /* 0x001000005cf17fae */ /* 0x0005e2000c901d4c */
[----:B------:R-:W-:-:S02]  /*2110*/  ISETP.LT.OR P1, PT, R7, 0x21, P5 ;  /* 0x000000210700780c */ /* 0x000fc40002f21670 */
[----:B------:R-:W-:Y:S01]  /*2120*/  HMMA.16816.F32.BF16 R36, R136, R38, RZ ;  /* 0x000000268824723c */ /* 0x000fe200000418ff */
[----:B------:R3:W-:Y:S01]  /*2130*/  LDGSTS.E.BYPASS.LTC128B.128 [R241+0x4100], [R86.64], !P6 ;  /* 0x0410000056f17fae */ /* 0x0007e2000f101d4c */
[----:B------:R-:W-:-:S06]  /*2140*/  ISETP.LT.OR P6, PT, R7, 0x21, P2 ;  /* 0x000000210700780c */ /* 0x000fcc00017c1670 */
[C---:B------:R-:W-:Y:S03]  /*2150*/  HMMA.16816.F32.BF16 R28, R136.reuse, R88, RZ ;  /* 0x00000058881c723c */ /* 0x040fe600000418ff */
[----:B------:R3:W-:Y:S01]  /*2160*/  LDGSTS.E.BYPASS.LTC128B.128 [R241+0x1100], [R84.64], !P1 ;  /* 0x0110000054f17fae */ /* 0x0007e2000c901d4c */
[C---:B------:R-:W-:Y:S02]  /*2170*/  ISETP.LT.OR P1, PT, R7.reuse, 0x41, P5 ;  /* 0x000000410700780c */ /* 0x040fe40002f21670 */
[C---:B------:R-:W-:Y:S01]  /*2180*/  ISETP.LT.OR P5, PT, R7.reuse, 0x61, P5 ;  /* 0x000000610700780c */ /* 0x040fe20002fa1670 */
[----:B------:R4:W-:Y:S01]  /*2190*/  LDGSTS.E.BYPASS.LTC128B.128 [R241+0x5100], [R78.64], !P6 ;  /* 0x051000004ef17fae */ /* 0x0009e2000f101d4c */
[C---:B------:R-:W-:Y:S01]  /*21a0*/  ISETP.LT.OR P6, PT, R7.reuse, 0x41, P2 ;  /* 0x000000410700780c */ /* 0x040fe200017c1670 */
[----:B------:R-:W-:Y:S01]  /*21b0*/  HMMA.16816.F32.BF16 R88, R136, R90, RZ ;  /* 0x0000005a8858723c */ /* 0x000fe200000418ff */
[----:B------:R-:W-:-:S07]  /*21c0*/  ISETP.LT.OR P2, PT, R7, 0x61, P2 ;  /* 0x000000610700780c */ /* 0x000fce0001741670 */
[----:B------:R4:W-:Y:S01]  /*21d0*/  LDGSTS.E.BYPASS.LTC128B.128 [R241+0x2100], [R76.64], !P1 ;  /* 0x021000004cf17fae */ /* 0x0009e2000c901d4c */
[----:B------:R-:W-:-:S03]  /*21e0*/  PLOP3.LUT P1, PT, PT, PT, UP0, 0x40, 0x0 ;  /* 0x000000000000781c */ /* 0x000fc60003f2e808 */
[----:B------:R1:W-:Y:S01]  /*21f0*/  LDGSTS.E.BYPASS.LTC128B.128 [R241+0x6100], [R34.64], !P6 ;  /* 0x0610000022f17fae */ /* 0x0003e2000f101d4c */
[----:B------:R-:W-:Y:S02]  /*2200*/  ISETP.GT.AND P6, PT, R242, 0x7f, PT ;  /* 0x0000007ff200780c */ /* 0x000fe40003fc4270 */
[----:B------:R-:W-:Y:S01]  /*2210*/  HMMA.16816.F32.BF16 R28, R140, R68, R28 ;  /* 0x000000448c1c723c */ /* 0x000fe2000004181c */
[----:B------:R4:W-:Y:S04]  /*2220*/  LDGSTS.E.BYPASS.LTC128B.128 [R241+0x3100], [R18.64], !P5 ;  /* 0x0310000012f17fae */ /* 0x0009e8000e901d4c */
[----:B------:R4:W-:Y:S03]  /*2230*/  LDGSTS.E.BYPASS.LTC128B.128 [R241+0x7100], [R16.64], !P2 ;  /* 0x0710000010f17fae */ /* 0x0009e6000d101d4c */
[C---:B---3--:R-:W-:Y:S01]  /*2240*/  HMMA.16816.F32.BF16 R84, R136.reuse, R80, RZ ;  /* 0x000000508854723c */ /* 0x048fe200000418ff */
[----:B------:R-:W3:Y:S04]  /*2250*/  LDSM.16.M88.4 R96, [R235+0x8100] ;  /* 0x00810000eb60783b */ /* 0x000ee80000000200 */
[----:B--2---:R-:W-:Y:S03]  /*2260*/  LDSM.16.M88.4 R92, [R235+0x9900] ;  /* 0x00990000eb5c783b */ /* 0x004fe60000000200 */
[----:B------:R-:W-:Y:S01]  /*2270*/  HMMA.16816.F32.BF16 R80, R136, R82, RZ ;  /* 0x000000528850723c */ /* 0x000fe200000418ff */
[----:B------:R-:W-:Y:S04]  /*2280*/  LDSM.16.M88.4 R104, [R237+0x4000] ;  /* 0x00400000ed68783b */ /* 0x000fe80000000200 */
[----:B------:R-:W0:Y:S03]  /*2290*/  LDGDEPBAR ;  /* 0x00000000000079af */ /* 0x000e260000000000 */
[----:B-1----:R-:W-:Y:S01]  /*22a0*/  HMMA.16816.F32.BF16 R40, R140, R8, R40 ;  /* 0x000000088c28723c */ /* 0x002fe20000041828 */
[----:B------:R-:W-:-:S02]  /*22b0*/  SHF.R.S32.HI R35, RZ, 0x1f, R33 ;  /* 0x0000001fff237819 */ /* 0x000fc40000011421 */
[----:B------:R-:W-:Y:S01]  /*22c0*/  SHF.R.S32.HI R34, RZ, 0x1f, R32 ;  /* 0x0000001fff227819 */ /* 0x000fe20000011420 */
[----:B----4-:R-:W1:Y:S04]  /*22d0*/  LDSM.16.M88.4 R16, [R235+0x8900] ;  /* 0x00890000eb10783b */ /* 0x010e680000000200 */
[C---:B------:R-:W-:Y:S01]  /*22e0*/  HMMA.16816.F32.BF16 R36, R140.reuse, R10, R36 ;  /* 0x0000000a8c24723c */ /* 0x040fe20000041824 */
[----:B------:R-:W2:Y:S07]  /*22f0*/  LDSM.16.M88.4 R8, [R235+0x9100] ;  /* 0x00910000eb08783b */ /* 0x000eae0000000200 */
[C---:B------:R-:W-:Y:S08]  /*2300*/  HMMA.16816.F32.BF16 R84, R140.reuse, R24, R84 ;  /* 0x000000188c54723c */ /* 0x040ff00000041854 */
[C---:B------:R-:W-:Y:S01]  /*2310*/  HMMA.16816.F32.BF16 R80, R140.reuse, R26, R80 ;  /* 0x0000001a8c50723c */ /* 0x040fe20000041850 */
[----:B------:R-:W4:Y:S07]  /*2320*/  LDSM.16.M88.4 R24, [R235+0xa900] ;  /* 0x00a90000eb18783b */ /* 0x000f2e0000000200 */
[----:B------:R-:W-:Y:S01]  /*2330*/  HMMA.16816.F32.BF16 R88, R140, R70, R88 ;  /* 0x000000468c58723c */ /* 0x000fe20000041858 */
[----:B------:R-:W-:Y:S07]  /*2340*/  LDSM.16.M88.4 R68, [R235+0xa100] ;  /* 0x00a10000eb44783b */ /* 0x000fee0000000200 */
[C---:B---3--:R-:W-:Y:S08]  /*2350*/  HMMA.16816.F32.BF16 R12, R172.reuse, R96, R12 ;  /* 0x00000060ac0c723c */ /* 0x048ff0000004180c */
[C---:B-1----:R-:W-:Y:S08]  /*2360*/  HMMA.16816.F32.BF16 R64, R172.reuse, R16, R64 ;  /* 0x00000010ac40723c */ /* 0x042ff00000041840 */
[C---:B------:R-:W-:Y:S01]  /*2370*/  HMMA.16816.F32.BF16 R60, R172.reuse, R18, R60 ;  /* 0x00000012ac3c723c */ /* 0x040fe2000004183c */
[----:B------:R-:W1:Y:S07]  /*2380*/  LDSM.16.M88.4 R16, [R235+0xb100] ;  /* 0x00b10000eb10783b */ /* 0x000e6e0000000200 */
[----:B------:R-:W-:Y:S01]  /*2390*/  HMMA.16816.F32.BF16 R20, R172, R98, R20 ;  /* 0x00000062ac14723c */ /* 0x000fe20000041814 */
[----:B------:R-:W3:Y:S07]  /*23a0*/  LDSM.16.M88.4 R96, [R224] ;  /* 0x00000000e060783b */ /* 0x000eee0000000200 */
[C---:B------:R-:W-:Y:S08]  /*23b0*/  HMMA.16816.F32.BF16 R76, R136.reuse, R72, RZ ;  /* 0x00000048884c723c */ /* 0x040ff000000418ff */
[----:B------:R-:W-:Y:S08]  /*23c0*/  HMMA.16816.F32.BF16 R72, R136, R74, RZ ;  /* 0x0000004a8848723c */ /* 0x000ff000000418ff */
[C---:B--2---:R-:W-:Y:S08]  /*23d0*/  HMMA.16816.F32.BF16 R56, R172.reuse, R8, R56 ;  /* 0x00000008ac38723c */ /* 0x044ff00000041838 */
[C---:B------:R-:W-:Y:S01]  /*23e0*/  HMMA.16816.F32.BF16 R52, R172.reuse, R10, R52 ;  /* 0x0000000aac34723c */ /* 0x040fe20000041834 */
[----:B------:R-:W2:Y:S07]  /*23f0*/  LDSM.16.M88.4 R8, [R235+0xb900] ;  /* 0x00b90000eb08783b */ /* 0x000eae0000000200 */
[C---:B----4-:R-:W-:Y:S08]  /*2400*/  HMMA.16816.F32.BF16 R28, R172.reuse, R24, R28 ;  /* 0x00000018ac1c723c */ /* 0x050ff0000004181c */
[----:B------:R-:W-:Y:S01]  /*2410*/  HMMA.16816.F32.BF16 R88, R172, R26, R88 ;  /* 0x0000001aac58723c */ /* 0x000fe20000041858 */
[----:B------:R-:W4:Y:S07]  /*2420*/  LDSM.16.M88.4 R24, [R238+0xc100] ;  /* 0x00c10000ee18783b */ /* 0x000f2e0000000200 */
[C---:B------:R-:W-:Y:S08]  /*2430*/  HMMA.16816.F32.BF16 R76, R140.reuse, R100, R76 ;  /* 0x000000648c4c723c */ /* 0x040ff0000004184c */
[----:B------:R-:W-:Y:S01]  /*2440*/  HMMA.16816.F32.BF16 R72, R140, R102, R72 ;  /* 0x000000668c48723c */ /* 0x000fe20000041848 */
[----:B------:R-:W-:Y:S07]  /*2450*/  LDSM.16.M88.4 R100, [R224+0x2800] ;  /* 0x00280000e064783b */ /* 0x000fee0000000200 */
[C---:B-1----:R-:W-:Y:S08]  /*2460*/  HMMA.16816.F32.BF16 R84, R172.reuse, R16, R84 ;  /* 0x00000010ac54723c */ /* 0x042ff00000041854 */
[C---:B------:R-:W-:Y:S01]  /*2470*/  HMMA.16816.F32.BF16 R80, R172.reuse, R18, R80 ;  /* 0x00000012ac50723c */ /* 0x040fe20000041850 */
[----:B------:R-:W1:Y:S07]  /*2480*/  LDSM.16.M88.4 R16, [R224+0x1800] ;  /* 0x00180000e010783b */ /* 0x000e6e0000000200 */
[C---:B------:R-:W-:Y:S08]  /*2490*/  HMMA.16816.F32.BF16 R40, R172.reuse, R68, R40 ;  /* 0x00000044ac28723c */ /* 0x040ff00000041828 */
[----:B------:R-:W-:Y:S01]  /*24a0*/  HMMA.16816.F32.BF16 R36, R172, R70, R36 ;  /* 0x00000046ac24723c */ /* 0x000fe20000041824 */
[----:B------:R-:W1:Y:S07]  /*24b0*/  LDSM.16.M88.4 R68, [R224+0x1000] ;  /* 0x00100000e044783b */ /* 0x000e6e0000000200 */
[----:B---3--:R-:W-:Y:S08]  /*24c0*/  HMMA.16816.F32.BF16 R12, R184, R96, R12 ;  /* 0x00000060b80c723c */ /* 0x008ff0000004180c */
[C---:B------:R-:W-:Y:S08]  /*24d0*/  HMMA.16816.F32.BF16 R48, R172.reuse, R92, R48 ;  /* 0x0000005cac30723c */ /* 0x040ff00000041830 */
[C---:B------:R-:W-:Y:S01]  /*24e0*/  HMMA.16816.F32.BF16 R44, R172.reuse, R94, R44 ;  /* 0x0000005eac2c723c */ /* 0x040fe2000004182c */
[----:B------:R-:W3:Y:S07]  /*24f0*/  LDSM.16.M88.4 R92, [R224+0x800] ;  /* 0x00080000e05c783b */ /* 0x000eee0000000200 */
[C---:B--2---:R-:W-:Y:S08]  /*2500*/  HMMA.16816.F32.BF16 R76, R172.reuse, R8, R76 ;  /* 0x00000008ac4c723c */ /* 0x044ff0000004184c */
[----:B------:R-:W-:Y:S01]  /*2510*/  HMMA.16816.F32.BF16 R72, R172, R10, R72 ;  /* 0x0000000aac48723c */ /* 0x000fe20000041848 */
[----:B------:R-:W2:Y:S07]  /*2520*/  LDSM.16.M88.4 R8, [R224+0x2000] ;  /* 0x00200000e008783b */ /* 0x000eae0000000200 */
[----:B----4-:R-:W-:Y:S08]  /*2530*/  HMMA.16816.F32.BF16 R12, R188, R24, R12 ;  /* 0x00000018bc0c723c */ /* 0x010ff0000004180c */
[C---:B-1----:R-:W-:Y:S08]  /*2540*/  HMMA.16816.F32.BF16 R48, R184.reuse, R16, R48 ;  /* 0x00000010b830723c */ /* 0x042ff00000041830 */
[C---:B------:R-:W-:Y:S01]  /*2550*/  HMMA.16816.F32.BF16 R44, R184.reuse, R18, R44 ;  /* 0x00000012b82c723c */ /* 0x040fe2000004182c */
[----:B------:R-:W1:Y:S07]  /*2560*/  LDSM.16.M88.4 R16, [R235+0xc100] ;  /* 0x00c10000eb10783b */ /* 0x000e6e0000000200 */
[C---:B------:R-:W-:Y:S01]  /*2570*/  HMMA.16816.F32.BF16 R20, R184.reuse, R98, R20 ;  /* 0x00000062b814723c */ /* 0x040fe20000041814 */
[----:B------:R-:W-:Y:S07]  /*2580*/  LDSM.16.M88.4 R96, [R224+0x3000] ;  /* 0x00300000e060783b */ /* 0x000fee0000000200 */
[C---:B------:R-:W-:Y:S08]  /*2590*/  HMMA.16816.F32.BF16 R56, R184.reuse, R68, R56 ;  /* 0x00000044b838723c */ /* 0x040ff00000041838 */
[----:B------:R-:W-:Y:S01]  /*25a0*/  HMMA.16816.F32.BF16 R52, R184, R70, R52 ;  /* 0x00000046b834723c */ /* 0x000fe20000041834 */
[----:B------:R-:W4:Y:S07]  /*25b0*/  LDSM.16.M88.4 R68, [R238+0xc900] ;  /* 0x00c90000ee44783b */ /* 0x000f2e0000000200 */
[----:B------:R-:W-:Y:S08]  /*25c0*/  HMMA.16816.F32.BF16 R12, R192, R104, R12 ;  /* 0x00000068c00c723c */ /* 0x000ff0000004180c */
[C---:B---3--:R-:W-:Y:S08]  /*25d0*/  HMMA.16816.F32.BF16 R64, R184.reuse, R92, R64 ;  /* 0x0000005cb840723c */ /* 0x048ff00000041840 */
[C---:B--2---:R-:W-:Y:S08]  /*25e0*/  HMMA.16816.F32.BF16 R40, R184.reuse, R8, R40 ;  /* 0x00000008b828723c */ /* 0x044ff00000041828 */
[----:B------:R-:W-:Y:S01]  /*25f0*/  HMMA.16816.F32.BF16 R36, R184, R10, R36 ;  /* 0x0000000ab824723c */ /* 0x000fe20000041824 */
[----:B------:R-:W2:Y:S07]  /*2600*/  LDSM.16.M88.4 R8, [R224+0x4000] ;  /* 0x00400000e008783b */ /* 0x000eae0000000200 */
[----:B------:R-:W-:Y:S01]  /*2610*/  HMMA.16816.F32.BF16 R20, R188, R26, R20 ;  /* 0x0000001abc14723c */ /* 0x000fe20000041814 */
[----:B------:R-:W3:Y:S07]  /*2620*/  LDSM.16.M88.4 R24, [R237+0x4800] ;  /* 0x00480000ed18783b */ /* 0x000eee0000000200 */
[----:B------:R-:W-:Y:S01]  /*2630*/  HMMA.16816.F32.BF16 R60, R184, R94, R60 ;  /* 0x0000005eb83c723c */ /* 0x000fe2000004183c */
[----:B------:R-:W2:Y:S07]  /*2640*/  LDSM.16.M88.4 R92, [R224+0x3800] ;  /* 0x00380000e05c783b */ /* 0x000eae0000000200 */
[----:B-1----:R-:W-:Y:S08]  /*2650*/  HMMA.16816.F32.BF16 R12, R196, R16, R12 ;  /* 0x00000010c40c723c */ /* 0x002ff0000004180c */
[----:B----4-:R-:W-:Y:S08]  /*2660*/  HMMA.16816.F32.BF16 R64, R188, R68, R64 ;  /* 0x00000044bc40723c */ /* 0x010ff00000041840 */
[----:B------:R-:W-:Y:S08]  /*2670*/  HMMA.16816.F32.BF16 R20, R192, R106, R20 ;  /* 0x0000006ac014723c */ /* 0x000ff00000041814 */
[C---:B------:R-:W-:Y:S01]  /*2680*/  HMMA.16816.F32.BF16 R104, R184.reuse, R96, R84 ;  /* 0x00000060b868723c */ /* 0x040fe20000041854 */
[----:B------:R-:W1:Y:S07]  /*2690*/  LDSM.16.M88.4 R84, [R235+0xc900] ;  /* 0x00c90000eb54783b */ /* 0x000e6e0000000200 */
[C---:B------:R-:W-:Y:S08]  /*26a0*/  HMMA.16816.F32.BF16 R28, R184.reuse, R100, R28 ;  /* 0x00000064b81c723c */ /* 0x040ff0000004181c */
[----:B------:R-:W-:Y:S01]  /*26b0*/  HMMA.16816.F32.BF16 R88, R184, R102, R88 ;  /* 0x00000066b858723c */ /* 0x000fe20000041858 */
[----:B------:R-:W4:Y:S07]  /*26c0*/  LDSM.16.M88.4 R100, [R238+0xd100] ;  /* 0x00d10000ee64783b */ /* 0x000f2e0000000200 */
[----:B--2---:R-:W-:Y:S08]  /*26d0*/  HMMA.16816.F32.BF16 R12, R212, R8, R12 ;  /* 0x00000008d40c723c */ /* 0x004ff0000004180c */
[----:B---3--:R-:W-:Y:S08]  /*26e0*/  HMMA.16816.F32.BF16 R64, R192, R24, R64 ;  /* 0x00000018c040723c */ /* 0x008ff00000041840 */
[C---:B------:R-:W-:Y:S08]  /*26f0*/  HMMA.16816.F32.BF16 R76, R184.reuse, R92, R76 ;  /* 0x0000005cb84c723c */ /* 0x040ff0000004184c */
[----:B------:R-:W-:Y:S01]  /*2700*/  HMMA.16816.F32.BF16 R72, R184, R94, R72 ;  /* 0x0000005eb848723c */ /* 0x000fe20000041848 */
[----:B------:R-:W2:Y:S01]  /*2710*/  LDSM.16.M88.4 R92, [R238+0xd900] ;  /* 0x00d90000ee5c783b */ /* 0x000ea20000000200 */
[----:B------:R-:W-:-:S02]  /*2720*/  FMUL.FTZ R14, R14, c[0x0][0x320] ;  /* 0x0000c8000e0e7a20 */ /* 0x000fc40000410000 */
[----:B------:R-:W-:Y:S02]  /*2730*/  FMUL.FTZ R3, R12, c[0x0][0x320] ;  /* 0x0000c8000c037a20 */ /* 0x000fe40000410000 */
[----:B------:R-:W-:Y:S02]  /*2740*/  FMUL.FTZ R7, R13, c[0x0][0x320] ;  /* 0x0000c8000d077a20 */ /* 0x000fe40000410000 */
[C---:B------:R-:W-:Y:S01]  /*2750*/  HMMA.16816.F32.BF16 R20, R196.reuse, R18, R20 ;  /* 0x00000012c414723c */ /* 0x040fe20000041814 */
[----:B------:R-:W3:Y:S01]  /*2760*/  LDSM.16.M88.4 R16, [R237+0x5000] ;  /* 0x00500000ed10783b */ /* 0x000ee20000000200 */
[----:B------:R-:W2:Y:S06]  /*2770*/  MUFU.TANH R3, R3 ;  /* 0x0000000300037308 */ /* 0x000eac0000002400 */
[----:B-1----:R-:W-:Y:S02]  /*2780*/  HMMA.16816.F32.BF16 R64, R196, R84, R64 ;  /* 0x00000054c440723c */ /* 0x002fe40000041840 */
[----:B------:R1:W1:Y:S05]  /*2790*/  MUFU.TANH R84, R14 ;  /* 0x0000000e00547308 */ /* 0x00026a0000002400 */
[----:B------:R-:W-:Y:S01]  /*27a0*/  FMUL.FTZ R85, R15, c[0x0][0x320] ;  /* 0x0000c8000f557a20 */ /* 0x000fe20000410000 */
[C---:B----4-:R-:W-:Y:S02]  /*27b0*/  HMMA.16816.F32.BF16 R56, R188.reuse, R100, R56 ;  /* 0x00000064bc38723c */ /* 0x050fe40000041838 */
[----:B------:R-:W4:Y:S06]  /*27c0*/  MUFU.TANH R7, R7 ;  /* 0x0000000700077308 */ /* 0x000f2c0000002400 */
[----:B------:R-:W-:Y:S01]  /*27d0*/  HMMA.16816.F32.BF16 R52, R188, R102, R52 ;  /* 0x00000066bc34723c */ /* 0x000fe20000041834 */
[----:B-1----:R-:W1:Y:S01]  /*27e0*/  LDSM.16.M88.4 R12, [R237+0x5800] ;  /* 0x00580000ed0c783b */ /* 0x002e620000000200 */
[----:B------:R-:W1:Y:S06]  /*27f0*/  MUFU.TANH R85, R85 ;  /* 0x0000005500557308 */ /* 0x000e6c0000002400 */
[----:B------:R-:W-:Y:S01]  /*2800*/  HMMA.16816.F32.BF16 R20, R212, R10, R20 ;  /* 0x0000000ad414723c */ /* 0x000fe20000041814 */
[----:B------:R-:W1:Y:S07]  /*2810*/  LDSM.16.M88.4 R8, [R235+0xd100] ;  /* 0x00d10000eb08783b */ /* 0x000e6e0000000200 */
[C---:B--2---:R-:W-:Y:S08]  /*2820*/  HMMA.16816.F32.BF16 R48, R188.reuse, R92, R48 ;  /* 0x0000005cbc30723c */ /* 0x044ff00000041830 */
[C---:B------:R-:W-:Y:S08]  /*2830*/  HMMA.16816.F32.BF16 R44, R188.reuse, R94, R44 ;  /* 0x0000005ebc2c723c */ /* 0x040ff0000004182c */
[----:B------:R-:W-:Y:S01]  /*2840*/  HMMA.16816.F32.BF16 R60, R188, R70, R60 ;  /* 0x00000046bc3c723c */ /* 0x000fe2000004183c */
[----:B------:R-:W-:Y:S01]  /*2850*/  LDSM.16.M88.4 R68, [R224+0x4800] ;  /* 0x00480000e044783b */ /* 0x000fe20000000200 */
[----:B------:R-:W-:-:S02]  /*2860*/  FMUL.FTZ R20, R20, c[0x0][0x320] ;  /* 0x0000c80014147a20 */ /* 0x000fc40000410000 */
[----:B------:R-:W-:Y:S02]  /*2870*/  FMUL.FTZ R21, R21, c[0x0][0x320] ;  /* 0x0000c80015157a20 */ /* 0x000fe40000410000 */
[----:B------:R-:W-:Y:S02]  /*2880*/  FMUL.FTZ R22, R22, c[0x0][0x320] ;  /* 0x0000c80016167a20 */ /* 0x000fe40000410000 */
[----:B---3--:R-:W-:Y:S01]  /*2890*/  HMMA.16816.F32.BF16 R56, R192, R16, R56 ;  /* 0x00000010c038723c */ /* 0x008fe20000041838 */
[----:B------:R-:W-:-:S07]  /*28a0*/  FMUL.FTZ R23, R23, c[0x0][0x320] ;  /* 0x0000c80017177a20 */ /* 0x000fce0000410000 */
[C---:B------:R-:W-:Y:S01]  /*28b0*/  HMMA.16816.F32.BF16 R52, R192.reuse, R18, R52 ;  /* 0x00000012c034723c */ /* 0x040fe20000041834 */
[----:B------:R-:W2:Y:S07]  /*28c0*/  LDSM.16.M88.4 R16, [R238+0xe100] ;  /* 0x00e10000ee10783b */ /* 0x000eae0000000200 */
[C---:B-1----:R-:W-:Y:S08]  /*28d0*/  HMMA.16816.F32.BF16 R48, R192.reuse, R12, R48 ;  /* 0x0000000cc030723c */ /* 0x042ff00000041830 */
[C---:B------:R-:W-:Y:S01]  /*28e0*/  HMMA.16816.F32.BF16 R44, R192.reuse, R14, R44 ;  /* 0x0000000ec02c723c */ /* 0x040fe2000004182c */
[----:B------:R-:W1:Y:S07]  /*28f0*/  LDSM.16.M88.4 R12, [R238+0xe900] ;  /* 0x00e90000ee0c783b */ /* 0x000e6e0000000200 */
[----:B------:R-:W-:Y:S01]  /*2900*/  HMMA.16816.F32.BF16 R60, R192, R26, R60 ;  /* 0x0000001ac03c723c */ /* 0x000fe2000004183c */
[----:B------:R-:W3:Y:S07]  /*2910*/  LDSM.16.M88.4 R24, [R224+0x5000] ;  /* 0x00500000e018783b */ /* 0x000eee0000000200 */
[C---:B------:R-:W-:Y:S08]  /*2920*/  HMMA.16816.F32.BF16 R56, R196.reuse, R8, R56 ;  /* 0x00000008c438723c */ /* 0x040ff00000041838 */
[----:B------:R-:W-:Y:S01]  /*2930*/  HMMA.16816.F32.BF16 R52, R196, R10, R52 ;  /* 0x0000000ac434723c */ /* 0x000fe20000041834 */
[----:B------:R-:W3:Y:S07]  /*2940*/  LDSM.16.M88.4 R8, [R237+0x6000] ;  /* 0x00600000ed08783b */ /* 0x000eee0000000200 */
[C---:B--2---:R-:W-:Y:S08]  /*2950*/  HMMA.16816.F32.BF16 R40, R188.reuse, R16, R40 ;  /* 0x00000010bc28723c */ /* 0x044ff00000041828 */
[----:B------:R-:W-:Y:S01]  /*2960*/  HMMA.16816.F32.BF16 R36, R188, R18, R36 ;  /* 0x00000012bc24723c */ /* 0x000fe20000041824 */
[----:B------:R-:W2:Y:S07]  /*2970*/  LDSM.16.M88.4 R16, [R237+0x6800] ;  /* 0x00680000ed10783b */ /* 0x000eae0000000200 */
[----:B------:R-:W-:Y:S01]  /*2980*/  HMMA.16816.F32.BF16 R60, R196, R86, R60 ;  /* 0x00000056c43c723c */ /* 0x000fe2000004183c */
[----:B------:R-:W2:Y:S07]  /*2990*/  MUFU.TANH R86, R22 ;  /* 0x0000001600567308 */ /* 0x000eae0000002400 */
[----:B------:R-:W-:Y:S01]  /*29a0*/  HMMA.16816.F32.BF16 R64, R212, R68, R64 ;  /* 0x00000044d440723c */ /* 0x000fe20000041840 */
[----:B------:R-:W2:Y:S07]  /*29b0*/  MUFU.TANH R68, R20 ;  /* 0x0000001400447308 */ /* 0x000eae0000002400 */
[C---:B-1----:R-:W-:Y:S01]  /*29c0*/  HMMA.16816.F32.BF16 R28, R188.reuse, R12, R28 ;  /* 0x0000000cbc1c723c */ /* 0x042fe2000004181c */
[----:B------:R-:W1:Y:S07]  /*29d0*/  MUFU.TANH R69, R21 ;  /* 0x0000001500457308 */ /* 0x000e6e0000002400 */
[----:B------:R-:W-:Y:S01]  /*29e0*/  HMMA.16816.F32.BF16 R88, R188, R14, R88 ;  /* 0x0000000ebc58723c */ /* 0x000fe20000041858 */
[----:B------:R1:W1:Y:S01]  /*29f0*/  MUFU.TANH R87, R23 ;  /* 0x0000001700577308 */ /* 0x0002620000002400 */
[----:B------:R-:W-:Y:S06]  /*2a00*/  LDSM.16.M88.4 R12, [R237+0x7000] ;  /* 0x00700000ed0c783b */ /* 0x000fec0000000200 */
[----:B---3--:R-:W-:Y:S01]  /*2a10*/  HMMA.16816.F32.BF16 R56, R212, R24, R56 ;  /* 0x00000018d438723c */ /* 0x008fe20000041838 */
[----:B------:R-:W-:-:S02]  /*2a20*/  FMUL.FTZ R64, R64, c[0x0][0x320] ;  /* 0x0000c80040407a20 */ /* 0x000fc40000410000 */
[----:B------:R-:W-:Y:S02]  /*2a30*/  FMUL.FTZ R65, R65, c[0x0][0x320] ;  /* 0x0000c80041417a20 */ /* 0x000fe40000410000 */
[----:B------:R-:W-:Y:S02]  /*2a40*/  FMUL.FTZ R66, R66, c[0x0][0x320] ;  /* 0x0000c80042427a20 */ /* 0x000fe40000410000 */
[----:B------:R-:W-:Y:S01]  /*2a50*/  FMUL.FTZ R67, R67, c[0x0][0x320] ;  /* 0x0000c80043437a20 */ /* 0x000fe20000410000 */
[----:B------:R-:W-:Y:S01]  /*2a60*/  HMMA.16816.F32.BF16 R52, R212, R26, R52 ;  /* 0x0000001ad434723c */ /* 0x000fe20000041834 */
[----:B-1----:R-:W1:Y:S01]  /*2a70*/  LDSM.16.M88.4 R20, [R235+0xd900] ;  /* 0x00d90000eb14783b */ /* 0x002e620000000200 */
[----:B------:R-:W3:Y:S03]  /*2a80*/  MUFU.TANH R92, R66 ;  /* 0x00000042005c7308 */ /* 0x000ee60000002400 */
[----:B------:R-:W1:Y:S03]  /*2a90*/  LDSM.16.M88.4 R24, [R235+0xe100] ;  /* 0x00e10000eb18783b */ /* 0x000e660000000200 */
[C---:B------:R-:W-:Y:S02]  /*2aa0*/  HMMA.16816.F32.BF16 R40, R192.reuse, R8, R40 ;  /* 0x00000008c028723c */ /* 0x040fe40000041828 */
[----:B------:R-:W1:Y:S06]  /*2ab0*/  MUFU.TANH R93, R67 ;  /* 0x00000043005d7308 */ /* 0x000e6c0000002400 */
[----:B------:R-:W-:Y:S01]  /*2ac0*/  HMMA.16816.F32.BF16 R36, R192, R10, R36 ;  /* 0x0000000ac024723c */ /* 0x000fe20000041824 */
[----:B------:R-:W3:Y:S01]  /*2ad0*/  LDSM.16.M88.4 R8, [R238+0xf100] ;  /* 0x00f10000ee08783b */ /* 0x000ee20000000200 */
[----:B------:R-:W-:-:S02]  /*2ae0*/  FMUL.FTZ R56, R56, c[0x0][0x320] ;  /* 0x0000c80038387a20 */ /* 0x000fc40000410000 */
[----:B------:R-:W-:Y:S02]  /*2af0*/  FMUL.FTZ R57, R57, c[0x0][0x320] ;  /* 0x0000c80039397a20 */ /* 0x000fe40000410000 */
[----:B------:R-:W-:Y:S02]  /*2b00*/  FMUL.FTZ R58, R58, c[0x0][0x320] ;  /* 0x0000c8003a3a7a20 */ /* 0x000fe40000410000 */
[----:B------:R-:W-:Y:S01]  /*2b10*/  HMMA.16816.F32.BF16 R80, R184, R98, R80 ;  /* 0x00000062b850723c */ /* 0x000fe20000041850 */
[----:B------:R-:W-:Y:S01]  /*2b20*/  FMUL.FTZ R52, R52, c[0x0][0x320] ;  /* 0x0000c80034347a20 */ /* 0x000fe20000410000 */
[----:B------:R-:W1:Y:S01]  /*2b30*/  MUFU.TANH R56, R56 ;  /* 0x0000003800387308 */ /* 0x000e620000002400 */
[----:B------:R-:W-:Y:S02]  /*2b40*/  FMUL.FTZ R53, R53, c[0x0][0x320] ;  /* 0x0000c80035357a20 */ /* 0x000fe40000410000 */
[----:B------:R-:W-:Y:S02]  /*2b50*/  FMUL.FTZ R54, R54, c[0x0][0x320] ;  /* 0x0000c80036367a20 */ /* 0x000fe40000410000 */
[----:B------:R-:W-:Y:S01]  /*2b60*/  FMUL.FTZ R55, R55, c[0x0][0x320] ;  /* 0x0000c80037377a20 */ /* 0x000fe20000410000 */
[C---:B--2---:R-:W-:Y:S01]  /*2b70*/  HMMA.16816.F32.BF16 R28, R192.reuse, R16, R28 ;  /* 0x00000010c01c723c */ /* 0x044fe2000004181c */
[----:B------:R-:W-:Y:S01]  /*2b80*/  FMUL.FTZ R59, R59, c[0x0][0x320] ;  /* 0x0000c8003b3b7a20 */ /* 0x000fe20000410000 */
[----:B------:R-:W2:Y:S06]  /*2b90*/  MUFU.TANH R182, R54 ;  /* 0x0000003600b67308 */ /* 0x000eac0000002400 */
[----:B------:R-:W-:Y:S01]  /*2ba0*/  HMMA.16816.F32.BF16 R88, R192, R18, R88 ;  /* 0x00000012c058723c */ /* 0x000fe20000041858 */
[----:B------:R-:W2:Y:S01]  /*2bb0*/  LDSM.16.M88.4 R16, [R238+0xf900] ;  /* 0x00f90000ee10783b */ /* 0x000ea20000000200 */
[----:B------:R-:W2:Y:S06]  /*2bc0*/  MUFU.TANH R181, R55 ;  /* 0x0000003700b57308 */ /* 0x000eac0000002400 */
[C---:B-1----:R-:W-:Y:S02]  /*2bd0*/  HMMA.16816.F32.BF16 R48, R196.reuse, R20, R48 ;  /* 0x00000014c430723c */ /* 0x042fe40000041830 */
[----:B------:R-:W1:Y:S06]  /*2be0*/  MUFU.TANH R57, R57 ;  /* 0x0000003900397308 */ /* 0x000e6c0000002400 */
[----:B------:R-:W-:Y:S01]  /*2bf0*/  HMMA.16816.F32.BF16 R44, R196, R22, R44 ;  /* 0x00000016c42c723c */ /* 0x000fe2000004182c */
[----:B------:R-:W1:Y:S01]  /*2c00*/  LDSM.16.M88.4 R20, [R224+0x6000] ;  /* 0x00600000e014783b */ /* 0x000e620000000200 */
[----:B------:R-:W1:Y:S06]  /*2c10*/  MUFU.TANH R58, R58 ;  /* 0x0000003a003a7308 */ /* 0x000e6c0000002400 */
[----:B------:R-:W-:Y:S02]  /*2c20*/  HMMA.16816.F32.BF16 R60, R212, R70, R60 ;  /* 0x00000046d43c723c */ /* 0x000fe4000004183c */
[----:B------:R-:W1:Y:S06]  /*2c30*/  MUFU.TANH R70, R64 ;  /* 0x0000004000467308 */ /* 0x000e6c0000002400 */
[----:B------:R-:W-:Y:S02]  /*2c40*/  HMMA.16816.F32.BF16 R40, R196, R24, R40 ;  /* 0x00000018c428723c */ /* 0x000fe40000041828 */
[----:B------:R2:W1:Y:S06]  /*2c50*/  MUFU.TANH R71, R65 ;  /* 0x0000004100477308 */ /* 0x00046c0000002400 */
[C---:B---3--:R-:W-:Y:S02]  /*2c60*/  HMMA.16816.F32.BF16 R104, R188.reuse, R8, R104 ;  /* 0x00000008bc68723c */ /* 0x048fe40000041868 */
[----:B------:R-:W3:Y:S06]  /*2c70*/  MUFU.TANH R59, R59 ;  /* 0x0000003b003b7308 */ /* 0x000eec0000002400 */
[----:B------:R-:W-:Y:S01]  /*2c80*/  HMMA.16816.F32.BF16 R80, R188, R10, R80 ;  /* 0x0000000abc50723c */ /* 0x000fe20000041850 */
[----:B------:R-:W-:Y:S01]  /*2c90*/  LDSM.16.M88.4 R8, [R237+0x7800] ;  /* 0x00780000ed08783b */ /* 0x000fe20000000200 */
[----:B------:R-:W-:-:S02]  /*2ca0*/  FMUL.FTZ R60, R60, c[0x0][0x320] ;  /* 0x0000c8003c3c7a20 */ /* 0x000fc40000410000 */
[----:B------:R-:W-:Y:S01]  /*2cb0*/  FMUL.FTZ R61, R61, c[0x0][0x320] ;  /* 0x0000c8003d3d7a20 */ /* 0x000fe20000410000 */
[----:B--2---:R-:W2:Y:S01]  /*2cc0*/  LDSM.16.M88.4 R64, [R224+0x5800] ;  /* 0x00580000e040783b */ /* 0x004ea20000000200 */
[----:B------:R-:W-:Y:S02]  /*2cd0*/  FMUL.FTZ R62, R62, c[0x0][0x320] ;  /* 0x0000c8003e3e7a20 */ /* 0x000fe40000410000 */
[----:B------:R-:W-:Y:S01]  /*2ce0*/  HMMA.16816.F32.BF16 R36, R196, R26, R36 ;  /* 0x0000001ac424723c */ /* 0x000fe20000041824 */
[----:B------:R-:W-:Y:S01]  /*2cf0*/  LDSM.16.M88.4 R24, [R224+0x6800] ;  /* 0x00680000e018783b */ /* 0x000fe20000000200 */
[----:B------:R-:W-:Y:S01]  /*2d00*/  FMUL.FTZ R63, R63, c[0x0][0x320] ;  /* 0x0000c8003f3f7a20 */ /* 0x000fe20000410000 */
[----:B------:R-:W1:Y:S05]  /*2d10*/  MUFU.TANH R60, R60 ;  /* 0x0000003c003c7308 */ /* 0x000e6a0000002400 */
[C---:B------:R-:W-:Y:S03]  /*2d20*/  HMMA.16816.F32.BF16 R76, R188.reuse, R16, R76 ;  /* 0x00000010bc4c723c */ /* 0x040fe6000004184c */
[----:B------:R-:W2:Y:S05]  /*2d30*/  MUFU.TANH R61, R61 ;  /* 0x0000003d003d7308 */ /* 0x000eaa0000002400 */
[----:B------:R-:W-:Y:S01]  /*2d40*/  HMMA.16816.F32.BF16 R72, R188, R18, R72 ;  /* 0x00000012bc48723c */ /* 0x000fe20000041848 */
[----:B------:R-:W-:Y:S02]  /*2d50*/  LDSM.16.M88.4 R16, [R224+0x7800] ;  /* 0x00780000e010783b */ /* 0x000fe40000000200 */
[----:B------:R-:W2:Y:S05]  /*2d60*/  MUFU.TANH R62, R62 ;  /* 0x0000003e003e7308 */ /* 0x000eaa0000002400 */
[----:B-1----:R-:W-:Y:S03]  /*2d70*/  HMMA.16816.F32.BF16 R40, R212, R20, R40 ;  /* 0x00000014d428723c */ /* 0x002fe60000041828 */
[----:B------:R-:W1:Y:S05]  /*2d80*/  MUFU.TANH R63, R63 ;  /* 0x0000003f003f7308 */ /* 0x000e6a0000002400 */
[C---:B------:R-:W-:Y:S08]  /*2d90*/  HMMA.16816.F32.BF16 R104, R192.reuse, R12, R104 ;  /* 0x0000000cc068723c */ /* 0x040ff00000041868 */
[----:B------:R-:W-:Y:S01]  /*2da0*/  HMMA.16816.F32.BF16 R80, R192, R14, R80 ;  /* 0x0000000ec050723c */ /* 0x000fe20000041850 */
[----:B------:R-:W1:Y:S07]  /*2db0*/  LDSM.16.M88.4 R12, [R235+0xf900] ;  /* 0x00f90000eb0c783b */ /* 0x000e6e0000000200 */
[----:B--2---:R-:W-:Y:S01]  /*2dc0*/  HMMA.16816.F32.BF16 R48, R212, R64, R48 ;  /* 0x00000040d430723c */ /* 0x004fe20000041830 */
[----:B------:R-:W2:Y:S01]  /*2dd0*/  MUFU.TANH R64, R52 ;  /* 0x0000003400407308 */ /* 0x000ea20000002400 */
[----:B------:R-:W-:-:S02]  /*2de0*/  FMUL.FTZ R40, R40, c[0x0][0x320] ;  /* 0x0000c80028287a20 */ /* 0x000fc40000410000 */
[----:B------:R-:W-:Y:S02]  /*2df0*/  FMUL.FTZ R41, R41, c[0x0][0x320] ;  /* 0x0000c80029297a20 */ /* 0x000fe40000410000 */
[----:B------:R-:W-:Y:S02]  /*2e00*/  FMUL.FTZ R42, R42, c[0x0][0x320] ;  /* 0x0000c8002a2a7a20 */ /* 0x000fe40000410000 */
[----:B------:R-:W-:Y:S01]  /*2e10*/  HMMA.16816.F32.BF16 R36, R212, R22, R36 ;  /* 0x00000016d424723c */ /* 0x000fe20000041824 */
[----:B------:R2:W1:Y:S01]  /*2e20*/  MUFU.TANH R65, R53 ;  /* 0x0000003500417308 */ /* 0x0004620000002400 */
[----:B------:R-:W3:Y:S01]  /*2e30*/  LDSM.16.M88.4 R20, [R235+0xf100] ;  /* 0x00f10000eb14783b */ /* 0x000ee20000000200 */
[----:B------:R-:W-:-:S05]  /*2e40*/  FMUL.FTZ R43, R43, c[0x0][0x320] ;  /* 0x0000c8002b2b7a20 */ /* 0x000fca0000410000 */
[C---:B------:R-:W-:Y:S01]  /*2e50*/  HMMA.16816.F32.BF16 R76, R192.reuse, R8, R76 ;  /* 0x00000008c04c723c */ /* 0x040fe2000004184c */
[----:B------:R-:W1:Y:S07]  /*2e60*/  MUFU.TANH R178, R40 ;  /* 0x0000002800b27308 */ /* 0x000e6e0000002400 */
[----:B------:R-:W-:Y:S01]  /*2e70*/  HMMA.16816.F32.BF16 R72, R192, R10, R72 ;  /* 0x0000000ac048723c */ /* 0x000fe20000041848 */
[----:B--2---:R-:W2:Y:S01]  /*2e80*/  LDSM.16.M88.4 R52, [R235+0xe900] ;  /* 0x00e90000eb34783b */ /* 0x004ea20000000200 */
[----:B------:R-:W2:Y:S01]  /*2e90*/  MUFU.TANH R177, R41 ;  /* 0x0000002900b17308 */ /* 0x000ea20000002400 */
[----:B------:R-:W-:-:S02]  /*2ea0*/  FMUL.FTZ R48, R48, c[0x0][0x320] ;  /* 0x0000c80030307a20 */ /* 0x000fc40000410000 */
[----:B------:R-:W-:Y:S02]  /*2eb0*/  FMUL.FTZ R49, R49, c[0x0][0x320] ;  /* 0x0000c80031317a20 */ /* 0x000fe40000410000 */
[----:B------:R-:W-:Y:S01]  /*2ec0*/  FMUL.FTZ R50, R50, c[0x0][0x320] ;  /* 0x0000c80032327a20 */ /* 0x000fe20000410000 */
[----:B------:R-:W-:Y:S01]  /*2ed0*/  HMMA.16816.F32.BF16 R44, R212, R66, R44 ;  /* 0x00000042d42c723c */ /* 0x000fe2000004182c */
[----:B------:R-:W-:Y:S01]  /*2ee0*/  FMUL.FTZ R51, R51, c[0x0][0x320] ;  /* 0x0000c80033337a20 */ /* 0x000fe20000410000 */
[----:B------:R-:W2:Y:S01]  /*2ef0*/  MUFU.TANH R161, R42 ;  /* 0x0000002a00a17308 */ /* 0x000ea20000002400 */
[----:B------:R-:W-:Y:S02]  /*2f00*/  FMUL.FTZ R36, R36, c[0x0][0x320] ;  /* 0x0000c80024247a20 */ /* 0x000fe40000410000 */
[----:B------:R-:W-:Y:S02]  /*2f10*/  FMUL.FTZ R37, R37, c[0x0][0x320] ;  /* 0x0000c80025257a20 */ /* 0x000fe40000410000 */
[----:B------:R-:W-:Y:S01]  /*2f20*/  FMUL.FTZ R38, R38, c[0x0][0x320] ;  /* 0x0000c80026267a20 */ /* 0x000fe20000410000 */
[C---:B-1----:R-:W-:Y:S01]  /*2f30*/  HMMA.16816.F32.BF16 R76, R196.reuse, R12, R76 ;  /* 0x0000000cc44c723c */ /* 0x042fe2000004184c */
[----:B------:R-:W-:Y:S01]  /*2f40*/  FMUL.FTZ R39, R39, c[0x0][0x320] ;  /* 0x0000c80027277a20 */ /* 0x000fe20000410000 */
[----:B------:R1:W1:Y:S06]  /*2f50*/  MUFU.TANH R162, R43 ;  /* 0x0000002b00a27308 */ /* 0x00026c0000002400 */
[C---:B------:R-:W-:Y:S02]  /*2f60*/  HMMA.16816.F32.BF16 R72, R196.reuse, R14, R72 ;  /* 0x0000000ec448723c */ /* 0x040fe40000041848 */
[----:B------:R2:W2:Y:S06]  /*2f70*/  MUFU.TANH R145, R48 ;  /* 0x0000003000917308 */ /* 0x0004ac0000002400 */
[----:B---3--:R-:W-:Y:S01]  /*2f80*/  HMMA.16816.F32.BF16 R104, R196, R20, R104 ;  /* 0x00000014c468723c */ /* 0x008fe20000041868 */
[----:B------:R-:W-:Y:S01]  /*2f90*/  FMUL.FTZ R44, R44, c[0x0][0x320] ;  /* 0x0000c8002c2c7a20 */ /* 0x000fe20000410000 */
[----:B-1----:R-:W1:Y:S01]  /*2fa0*/  LDSM.16.M88.4 R40, [R224+0x7000] ;  /* 0x00700000e028783b */ /* 0x002e620000000200 */
[----:B------:R-:W-:Y:S01]  /*2fb0*/  FMUL.FTZ R45, R45, c[0x0][0x320] ;  /* 0x0000c8002d2d7a20 */ /* 0x000fe20000410000 */
[----:B------:R3:W1:Y:S01]  /*2fc0*/  MUFU.TANH R146, R49 ;  /* 0x0000003100927308 */ /* 0x0006620000002400 */
[----:B------:R-:W-:Y:S01]  /*2fd0*/  FMUL.FTZ R46, R46, c[0x0][0x320] ;  /* 0x0000c8002e2e7a20 */ /* 0x000fe20000410000 */
[----:B------:R-:W-:-:S04]  /*2fe0*/  DEPBAR.LE SB0, 0x0 ;  /* 0x000080000000791a */ /* 0x000fc80000000000 */
[C---:B--2---:R-:W-:Y:S01]  /*2ff0*/  HMMA.16816.F32.BF16 R28, R196.reuse, R52, R28 ;  /* 0x00000034c41c723c */ /* 0x044fe2000004181c */
[----:B------:R-:W-:Y:S01]  /*3000*/  FMUL.FTZ R47, R47, c[0x0][0x320] ;  /* 0x0000c8002f2f7a20 */ /* 0x000fe20000410000 */
[----:B------:R3:W2:Y:S06]  /*3010*/  MUFU.TANH R150, R50 ;  /* 0x0000003200967308 */ /* 0x0006ac0000002400 */
[C---:B------:R-:W-:Y:S02]  /*3020*/  HMMA.16816.F32.BF16 R88, R196.reuse, R54, R88 ;  /* 0x00000036c458723c */ /* 0x040fe40000041858 */
[----:B------:R3:W1:Y:S06]  /*3030*/  MUFU.TANH R151, R51 ;  /* 0x0000003300977308 */ /* 0x00066c0000002400 */
[----:B------:R-:W-:Y:S02]  /*3040*/  HMMA.16816.F32.BF16 R80, R196, R22, R80 ;  /* 0x00000016c450723c */ /* 0x000fe40000041850 */
[----:B------:R3:W1:Y:S06]  /*3050*/  MUFU.TANH R148, R44 ;  /* 0x0000002c00947308 */ /* 0x00066c0000002400 */
[C---:B------:R-:W-:Y:S02]  /*3060*/  HMMA.16816.F32.BF16 R76, R212.reuse, R16, R76 ;  /* 0x00000010d44c723c */ /* 0x040fe4000004184c */
[----:B------:R3:W1:Y:S06]  /*3070*/  MUFU.TANH R147, R45 ;  /* 0x0000002d00937308 */ /* 0x00066c0000002400 */
[C---:B------:R-:W-:Y:S02]  /*3080*/  HMMA.16816.F32.BF16 R72, R212.reuse, R18, R72 ;  /* 0x00000012d448723c */ /* 0x040fe40000041848 */
[----:B------:R3:W1:Y:S06]  /*3090*/  MUFU.TANH R180, R46 ;  /* 0x0000002e00b47308 */ /* 0x00066c0000002400 */
[C---:B------:R-:W-:Y:S02]  /*30a0*/  HMMA.16816.F32.BF16 R28, R212.reuse, R24, R28 ;  /* 0x00000018d41c723c */ /* 0x040fe4000004181c */
[----:B------:R3:W2:Y:S06]  /*30b0*/  MUFU.TANH R179, R47 ;  /* 0x0000002f00b37308 */ /* 0x0006ac0000002400 */
[----:B------:R-:W-:Y:S01]  /*30c0*/  HMMA.16816.F32.BF16 R88, R212, R26, R88 ;  /* 0x0000001ad458723c */ /* 0x000fe20000041858 */
[----:B------:R-:W-:Y:S01]  /*30d0*/  FMUL.FTZ R66, R78, c[0x0][0x320] ;  /* 0x0000c8004e427a20 */ /* 0x000fe20000410000 */
[----:B------:R3:W2:Y:S01]  /*30e0*/  MUFU.TANH R160, R36 ;  /* 0x0000002400a07308 */ /* 0x0006a20000002400 */
[----:B------:R-:W-:-:S02]  /*30f0*/  FMUL.FTZ R13, R79, c[0x0][0x320] ;  /* 0x0000c8004f0d7a20 */ /* 0x000fc40000410000 */
[----:B------:R-:W-:Y:S02]  /*3100*/  FMUL.FTZ R76, R76, c[0x0][0x320] ;  /* 0x0000c8004c4c7a20 */ /* 0x000fe40000410000 */
[----:B------:R-:W-:Y:S01]  /*3110*/  FMUL.FTZ R77, R77, c[0x0][0x320] ;  /* 0x0000c8004d4d7a20 */ /* 0x000fe20000410000 */
[C---:B-1----:R-:W-:Y:S01]  /*3120*/  HMMA.16816.F32.BF16 R104, R212.reuse, R40, R104 ;  /* 0x00000028d468723c */ /* 0x042fe20000041868 */
[----:B------:R-:W-:Y:S01]  /*3130*/  FMUL.FTZ R67, R73, c[0x0][0x320] ;  /* 0x0000c80049437a20 */ /* 0x000fe20000410000 */
[----:B------:R3:W1:Y:S01]  /*3140*/  MUFU.TANH R159, R37 ;  /* 0x00000025009f7308 */ /* 0x0006620000002400 */
[----:B------:R-:W-:Y:S02]  /*3150*/  FMUL.FTZ R15, R74, c[0x0][0x320] ;  /* 0x0000c8004a0f7a20 */ /* 0x000fe40000410000 */
[----:B------:R-:W-:Y:S02]  /*3160*/  FMUL.FTZ R14, R75, c[0x0][0x320] ;  /* 0x0000c8004b0e7a20 */ /* 0x000fe40000410000 */
[----:B------:R-:W-:Y:S01]  /*3170*/  FMUL.FTZ R72, R72, c[0x0][0x320] ;  /* 0x0000c80048487a20 */ /* 0x000fe20000410000 */
[----:B------:R-:W-:Y:S01]  /*3180*/  HMMA.16816.F32.BF16 R80, R212, R42, R80 ;  /* 0x0000002ad450723c */ /* 0x000fe20000041850 */
[----:B------:R-:W-:Y:S01]  /*3190*/  FMUL.FTZ R28, R28, c[0x0][0x320] ;  /* 0x0000c8001c1c7a20 */ /* 0x000fe20000410000 */
[----:B------:R3:W1:Y:S01]  /*31a0*/  MUFU.TANH R164, R38 ;  /* 0x0000002600a47308 */ /* 0x0006620000002400 */
[----:B------:R-:W-:-:S02]  /*31b0*/  FMUL.FTZ R29, R29, c[0x0][0x320] ;  /* 0x0000c8001d1d7a20 */ /* 0x000fc40000410000 */
[----:B------:R-:W-:Y:S02]  /*31c0*/  FMUL.FTZ R30, R30, c[0x0][0x320] ;  /* 0x0000c8001e1e7a20 */ /* 0x000fe40000410000 */
[----:B------:R-:W-:Y:S02]  /*31d0*/  FMUL.FTZ R31, R31, c[0x0][0x320] ;  /* 0x0000c8001f1f7a20 */ /* 0x000fe40000410000 */
[----:B------:R-:W-:Y:S01]  /*31e0*/  FMUL.FTZ R88, R88, c[0x0][0x320] ;  /* 0x0000c80058587a20 */ /* 0x000fe20000410000 */
[----:B------:R3:W1:Y:S01]  /*31f0*/  MUFU.TANH R165, R39 ;  /* 0x0000002700a57308 */ /* 0x0006620000002400 */
[----:B------:R-:W-:Y:S02]  /*3200*/  FMUL.FTZ R89, R89, c[0x0][0x320] ;  /* 0x0000c80059597a20 */ /* 0x000fe40000410000 */
[----:B------:R-:W-:Y:S02]  /*3210*/  FMUL.FTZ R90, R90, c[0x0][0x320] ;  /* 0x0000c8005a5a7a20 */ /* 0x000fe40000410000 */
[----:B------:R-:W-:-:S02]  /*3220*/  FMUL.FTZ R91, R91, c[0x0][0x320] ;  /* 0x0000c8005b5b7a20 */ /* 0x000fc40000410000 */
[----:B------:R-:W-:Y:S01]  /*3230*/  FMUL.FTZ R104, R104, c[0x0][0x320] ;  /* 0x0000c80068687a20 */ /* 0x000fe20000410000 */
[----:B------:R3:W1:Y:S01]  /*3240*/  MUFU.TANH R176, R28 ;  /* 0x0000001c00b07308 */ /* 0x0006620000002400 */
[----:B------:R-:W-:Y:S02]  /*3250*/  FMUL.FTZ R105, R105, c[0x0][0x320] ;  /* 0x0000c80069697a20 */ /* 0x000fe40000410000 */
[----:B------:R-:W-:Y:S02]  /*3260*/  FMUL.FTZ R106, R106, c[0x0][0x320] ;  /* 0x0000c8006a6a7a20 */ /* 0x000fe40000410000 */
[----:B------:R-:W-:Y:S02]  /*3270*/  FMUL.FTZ R107, R107, c[0x0][0x320] ;  /* 0x0000c8006b6b7a20 */ /* 0x000fe40000410000 */
[----:B------:R-:W-:Y:S01]  /*3280*/  FMUL.FTZ R80, R80, c[0x0][0x320] ;  /* 0x0000c80050507a20 */ /* 0x000fe20000410000 */
[----:B------:R3:W1:Y:S01]  /*3290*/  MUFU.TANH R171, R29 ;  /* 0x0000001d00ab7308 */ /* 0x0006620000002400 */
[----:B------:R-:W-:-:S02]  /*32a0*/  FMUL.FTZ R81, R81, c[0x0][0x320] ;  /* 0x0000c80051517a20 */ /* 0x000fc40000410000 */
[----:B------:R-:W-:Y:S02]  /*32b0*/  FMUL.FTZ R82, R82, c[0x0][0x320] ;  /* 0x0000c80052527a20 */ /* 0x000fe40000410000 */
[----:B------:R-:W-:-:S03]  /*32c0*/  FMUL.FTZ R83, R83, c[0x0][0x320] ;  /* 0x0000c80053537a20 */ /* 0x000fc60000410000 */
[----:B------:R3:W1:Y:S08]  /*32d0*/  MUFU.TANH R168, R30 ;  /* 0x0000001e00a87308 */ /* 0x0006700000002400 */
        /* <DEDUP_REMOVED lines=15> */
[----:B------:R-:W1:Y:S08]  /*33d0*/  MUFU.TANH R66, R66 ;  /* 0x0000004200427308 */ /* 0x000e700000002400 */
[----:B------:R-:W1:Y:S08]  /*33e0*/  MUFU.TANH R13, R13 ;  /* 0x0000000d000d7308 */ /* 0x000e700000002400 */
[----:B------:R3:W1:Y:S08]  /*33f0*/  MUFU.TANH R134, R72 ;  /* 0x0000004800867308 */ /* 0x0006700000002400 */
[----:B------:R-:W1:Y:S08]  /*3400*/  MUFU.TANH R67, R67 ;  /* 0x0000004300437308 */ /* 0x000e700000002400 */
[----:B------:R-:W1:Y:S08]  /*3410*/  MUFU.TANH R15, R15 ;  /* 0x0000000f000f7308 */ /* 0x000e700000002400 */
[----:B------:R-:W1:Y:S01]  /*3420*/  MUFU.TANH R14, R14 ;  /* 0x0000000e000e7308 */ /* 0x000e620000002400 */
[----:B------:R-:W-:Y:S06]  /*3430*/  BAR.SYNC.DEFER_BLOCKING 0x0 ;  /* 0x0000000000007b1d */ /* 0x000fec0000010000 */
[----:B------:R-:W-:Y:S05]  /*3440*/  @P1 BRA `(.L_x_25) ;  /* 0x0000047000001947 */ /* 0x000fea0003800000 */
[----:B--234-:R-:W-:Y:S01]  /*3450*/  ULEA UR4, UR6, UR10, 0x7 ;  /* 0x0000000a06047291 */ /* 0x01cfe2000f8e383f */
[----:B------:R-:W-:-:S05]  /*3460*/  IMAD.MOV.U32 R239, RZ, RZ, RZ ;  /* 0x000000ffffef7224 */ /* 0x000fca00078e00ff */
[----:B------:R-:W-:-:S05]  /*3470*/  IMAD.U32 R240, RZ, RZ, UR4 ;  /* 0x00000004fff07e24 */ /* 0x000fca000f8e00ff */
[----:B------:R-:W-:-:S05]  /*3480*/  IADD3 R240, R240, -0x100, R242 ;  /* 0xffffff00f0f07810 */ /* 0x000fca0007ffe0f2 */
[----:B------:R-:W-:-:S04]  /*3490*/  @P0 IMAD.HI.U32 R9, R240, c[0x0][0x2bc], RZ ;  /* 0x0000af00f0090a27 */ /* 0x000fc800078e00ff */
[----:B------:R-:W-:Y:S01]  /*34a0*/  IMAD.MOV.U32 R8, RZ, RZ, R240 ;  /* 0x000000ffff087224 */ /* 0x000fe200078e00f0 */
[----:B------:R-:W-:-:S04]  /*34b0*/  @P0 SHF.R.U32.HI R8, RZ, c[0x0][0x2c0], R9 ;  /* 0x0000b000ff080a19 */ /* 0x000fc80000011609 */
[----:B------:R-:W-:-:S04]  /*34c0*/  @!P6 IADD3 R11, P1, R8, UR16, RZ ;  /* 0x00000010080bec10 */ /* 0x000fc8000ff3e0ff */
[----:B------:R-:W-:Y:S02]  /*34d0*/  @!P6 LEA.HI.X.SX32 R9, R8, UR14, 0x1, P1 ;  /* 0x0000000e0809ec11 */ /* 0x000fe400088f0eff */
[----:B------:R-:W-:-:S04]  /*34e0*/  @!P6 LEA R10, P1, R11, c[0x0][0x2a0], 0x2 ;  /* 0x0000a8000b0aea11 */ /* 0x000fc800078210ff */
[----:B------:R-:W-:-:S05]  /*34f0*/  @!P6 LEA.HI.X R11, R11, c[0x0][0x2a4], R9, 0x2, P1 ;  /* 0x0000a9000b0bea11 */ /* 0x000fca00008f1409 */
[----:B------:R2:W3:Y:S01]  /*3500*/  @!P6 LDG.E R239, [R10.64] ;  /* 0x0000000c0aefe981 */ /* 0x0004e2000c1e1900 */
[----:B------:R-:W-:Y:S01]  /*3510*/  IMAD.MOV R8, RZ, RZ, -R8 ;  /* 0x000000ffff087224 */ /* 0x000fe200078e0a08 */
[----:B------:R-:W-:Y:S02]  /*3520*/  SEL R23, RZ, 0x10, P3 ;  /* 0x00000010ff177807 */ /* 0x000fe40001800000 */
[----:B------:R-:W-:Y:S01]  /*3530*/  SHF.L.U64.HI R12, R33, 0x1, R35 ;  /* 0x00000001210c7819 */ /* 0x000fe20000010223 */
[----:B------:R-:W-:Y:S01]  /*3540*/  IMAD R240, R8, c[0x0][0x2b8], R240 ;  /* 0x0000ae0008f07a24 */ /* 0x000fe200078e02f0 */
[----:B------:R-:W-:Y:S02]  /*3550*/  IADD3 R24, -R23, 0x10, RZ ;  /* 0x0000001017187810 */ /* 0x000fe40007ffe1ff */
[----:B------:R-:W-:Y:S02]  /*3560*/  SHF.L.U64.HI R9, R32, 0x1, R34 ;  /* 0x0000000120097819 */ /* 0x000fe40000010222 */
[----:B------:R-:W-:-:S02]  /*3570*/  SHF.R.S32.HI R8, RZ, 0x1f, R240 ;  /* 0x0000001fff087819 */ /* 0x000fc400000114f0 */
[----:B------:R-:W-:-:S03]  /*3580*/  LOP3.LUT R24, R24, 0xf, RZ, 0xc0, !PT ;  /* 0x0000000f18187812 */ /* 0x000fc600078ec0ff */
[----:B------:R-:W-:-:S04]  /*3590*/  IMAD R8, R8, c[0x0][0x1e0], RZ ;  /* 0x0000780008087a24 */ /* 0x000fc800078e02ff */
[C---:B------:R-:W-:Y:S02]  /*35a0*/  IMAD R8, R240.reuse, c[0x0][0x1e4], R8 ;  /* 0x00007900f0087a24 */ /* 0x040fe400078e0208 */
[----:B--2---:R-:W-:-:S04]  /*35b0*/  IMAD.WIDE.U32 R10, R240, c[0x0][0x1e0], RZ ;  /* 0x00007800f00a7a25 */ /* 0x004fc800078e00ff */
[----:B------:R-:W-:Y:S01]  /*35c0*/  IMAD.IADD R11, R11, 0x1, R8 ;  /* 0x000000010b0b7824 */ /* 0x000fe200078e0208 */
[----:B---3--:R-:W-:-:S03]  /*35d0*/  SHF.R.S32.HI R8, RZ, 0x1f, R239 ;  /* 0x0000001fff087819 */ /* 0x008fc600000114ef */
[----:B------:R-:W-:-:S04]  /*35e0*/  IMAD.WIDE.U32 R10, R239, c[0x0][0x1f0], R10 ;  /* 0x00007c00ef0a7a25 */ /* 0x000fc800078e000a */
[----:B------:R-:W-:Y:S01]  /*35f0*/  IMAD R8, R8, c[0x0][0x1f0], RZ ;  /* 0x00007c0008087a24 */ /* 0x000fe200078e02ff */
[----:B------:R-:W-:Y:S02]  /*3600*/  IADD3 R18, P1, R10, UR20, RZ ;  /* 0x000000140a127c10 */ /* 0x000fe4000ff3e0ff */
[----:B------:R-:W-:Y:S01]  /*3610*/  SEL R10, RZ, 0x10, P4 ;  /* 0x00000010ff0a7807 */ /* 0x000fe20002000000 */
[----:B------:R-:W-:-:S03]  /*3620*/  IMAD R8, R239, c[0x0][0x1f4], R8 ;  /* 0x00007d00ef087a24 */ /* 0x000fc600078e0208 */
[----:B------:R-:W-:Y:S02]  /*3630*/  IADD3 R26, -R10, 0x10, RZ ;  /* 0x000000100a1a7810 */ /* 0x000fe40007ffe1ff */
[----:B------:R-:W-:Y:S01]  /*3640*/  IADD3.X R8, R11, UR18, R8, P1, !PT ;  /* 0x000000120b087c10 */ /* 0x000fe20008ffe408 */
[----:B------:R-:W-:Y:S01]  /*3650*/  IMAD.SHL.U32 R11, R33, 0x2, RZ ;  /* 0x00000002210b7824 */ /* 0x000fe200078e00ff */
[----:B------:R-:W-:Y:S02]  /*3660*/  LEA R17, P1, R18, c[0x0][0x1c8], 0x1 ;  /* 0x0000720012117a11 */ /* 0x000fe400078208ff */
[----:B------:R-:W-:Y:S02]  /*3670*/  LOP3.LUT R26, R26, 0xf, RZ, 0xc0, !PT ;  /* 0x0000000f1a1a7812 */ /* 0x000fe400078ec0ff */
[----:B------:R-:W-:Y:S01]  /*3680*/  LEA.HI.X R18, R18, c[0x0][0x1cc], R8, 0x1, P1 ;  /* 0x0000730012127a11 */ /* 0x000fe200008f0c08 */
[----:B------:R-:W2:Y:S01]  /*3690*/  SHFL.IDX PT, R25, R17, 0x3, 0x181f ;  /* 0x00781f0011197f89 */ /* 0x000ea200000e0000 */
[----:B------:R-:W-:-:S03]  /*36a0*/  IMAD.SHL.U32 R8, R32, 0x2, RZ ;  /* 0x0000000220087824 */ /* 0x000fc600078e00ff */
[----:B------:R-:W3:Y:S04]  /*36b0*/  SHFL.IDX PT, R16, R18, 0x3, 0x181f ;  /* 0x00781f0012107f89 */ /* 0x000ee800000e0000 */
[----:B------:R-:W4:Y:S04]  /*36c0*/  SHFL.IDX PT, R21, R17, RZ, 0x181f ;  /* 0x00181fff11157589 */ /* 0x000f2800000e0000 */
[----:B------:R-:W5:Y:S04]  /*36d0*/  SHFL.IDX PT, R19, R17, 0x1, 0x181f ;  /* 0x00381f0011137f89 */ /* 0x000f6800000e0000 */
[----:B------:R-:W1:Y:S04]  /*36e0*/  SHFL.IDX PT, R22, R18, RZ, 0x181f ;  /* 0x00181fff12167589 */ /* 0x000e6800000e0000 */
[----:B------:R-:W1:Y:S04]  /*36f0*/  SHFL.IDX PT, R17, R17, 0x2, 0x181f ;  /* 0x00581f0011117f89 */ /* 0x000e6800000e0000 */
[----:B------:R-:W1:Y:S01]  /*3700*/  SHFL.IDX PT, R20, R18, 0x1, 0x181f ;  /* 0x00381f0012147f89 */ /* 0x000e6200000e0000 */
[----:B--2---:R-:W-:-:S03]  /*3710*/  IADD3 R26, P2, P1, R26, R25, R11 ;  /* 0x000000191a1a7210 */ /* 0x004fc6000795e00b */
[----:B------:R-:W2:Y:S01]  /*3720*/  SHFL.IDX PT, R18, R18, 0x2, 0x181f ;  /* 0x00581f0012127f89 */ /* 0x000ea200000e0000 */
[-C--:B---3--:R-:W-:Y:S02]  /*3730*/  IADD3.X R27, RZ, R16.reuse, R12, P2, P1 ;  /* 0x00000010ff1b7210 */ /* 0x088fe400017e240c */
[----:B------:R-:W-:Y:S02]  /*3740*/  IADD3 R24, P2, P1, R24, R25, R8 ;  /* 0x0000001918187210 */ /* 0x000fe4000795e008 */
[CC--:B----4-:R-:W-:Y:S02]  /*3750*/  IADD3 R28, P5, R21.reuse, R11.reuse, RZ ;  /* 0x0000000b151c7210 */ /* 0x0d0fe40007fbe0ff */
[--C-:B------:R-:W-:Y:S02]  /*3760*/  IADD3.X R25, RZ, R16, R9.reuse, P2, P1 ;  /* 0x00000010ff197210 */ /* 0x100fe400017e2409 */
[-C--:B------:R-:W-:Y:S02]  /*3770*/  IADD3 R36, P2, R21, R8.reuse, RZ ;  /* 0x0000000815247210 */ /* 0x080fe40007f5e0ff */
[CC--:B-----5:R-:W-:Y:S01]  /*3780*/  IADD3 R30, P1, R19.reuse, R11.reuse, RZ ;  /* 0x0000000b131e7210 */ /* 0x0e0fe20007f3e0ff */
[C---:B-1----:R-:W-:Y:S01]  /*3790*/  IMAD.X R29, R22.reuse, 0x1, R12, P5 ;  /* 0x00000001161d7824 */ /* 0x042fe200028e060c */
[----:B------:R-:W-:Y:S01]  /*37a0*/  IADD3 R16, P5, R19, R8, RZ ;  /* 0x0000000813107210 */ /* 0x000fe20007fbe0ff */
[----:B------:R-:W-:Y:S01]  /*37b0*/  IMAD.X R37, R22, 0x1, R9, P2 ;  /* 0x0000000116257824 */ /* 0x000fe200010e0609 */
[----:B------:R-:W-:-:S02]  /*37c0*/  IADD3 R38, P2, R17, R11, RZ ;  /* 0x0000000b11267210 */ /* 0x000fc40007f5e0ff */
[----:B------:R1:W-:Y:S01]  /*37d0*/  LDGSTS.E.BYPASS.LTC128B.128 [R241+0x8100], [R28.64], !P4 ;  /* 0x081000001cf17fae */ /* 0x0003e2000e101d4c */
[C-C-:B------:R-:W-:Y:S01]  /*37e0*/  IMAD.X R31, R20.reuse, 0x1, R12.reuse, P1 ;  /* 0x00000001141f7824 */ /* 0x140fe200008e060c */
[----:B------:R-:W-:Y:S01]  /*37f0*/  IADD3 R8, P1, R17, R8, RZ ;  /* 0x0000000811087210 */ /* 0x000fe20007f3e0ff */
[--C-:B------:R-:W-:Y:S01]  /*3800*/  IMAD.X R17, R20, 0x1, R9.reuse, P5 ;  /* 0x0000000114117824 */ /* 0x100fe200028e0609 */
[----:B------:R-:W-:Y:S01]  /*3810*/  ISETP.NE.U32.AND P5, PT, R10, RZ, PT ;  /* 0x000000ff0a00720c */ /* 0x000fe20003fa5070 */
[C---:B--2---:R-:W-:Y:S01]  /*3820*/  IMAD.X R39, R18.reuse, 0x1, R12, P2 ;  /* 0x0000000112277824 */ /* 0x044fe200010e060c */
[----:B------:R-:W-:Y:S01]  /*3830*/  ISETP.NE.U32.AND P2, PT, R23, RZ, PT ;  /* 0x000000ff1700720c */ /* 0x000fe20003f45070 */
[----:B------:R-:W-:Y:S01]  /*3840*/  IMAD.X R9, R18, 0x1, R9, P1 ;  /* 0x0000000112097824 */ /* 0x000fe200008e0609 */
[----:B------:R1:W-:Y:S04]  /*3850*/  LDGSTS.E.BYPASS.LTC128B.128 [R241+0xc100], [R36.64], !P3 ;  /* 0x0c10000024f17fae */ /* 0x0003e8000d901d4c */
[----:B------:R1:W-:Y:S04]  /*3860*/  LDGSTS.E.BYPASS.LTC128B.128 [R241+0x9100], [R30.64], !P4 ;  /* 0x091000001ef17fae */ /* 0x0003e8000e101d4c */
[----:B------:R1:W-:Y:S04]  /*3870*/  LDGSTS.E.BYPASS.LTC128B.128 [R241+0xd100], [R16.64], !P3 ;  /* 0x0d10000010f17fae */ /* 0x0003e8000d901d4c */
[----:B------:R1:W-:Y:S04]  /*3880*/  LDGSTS.E.BYPASS.LTC128B.128 [R241+0xa100], [R38.64], !P4 ;  /* 0x0a10000026f17fae */ /* 0x0003e8000e101d4c */
[----:B------:R1:W-:Y:S04]  /*3890*/  LDGSTS.E.BYPASS.LTC128B.128 [R241+0xe100], [R8.64], !P3 ;  /* 0x0e10000008f17fae */ /* 0x0003e8000d901d4c */
[----:B------:R1:W-:Y:S04]  /*38a0*/  LDGSTS.E.BYPASS.LTC128B.128.ZFILL [R241+0xb100], [R26.64], P5 ;  /* 0x0b1000001af17fae */ /* 0x0003e8000a941d4c */
[----:B------:R1:W-:Y:S02]  /*38b0*/  LDGSTS.E.BYPASS.LTC128B.128.ZFILL [R241+0xf100], [R24.64], P2 ;  /* 0x0f10000018f17fae */ /* 0x0003e40009141d4c */
.L_x_25:
[----:B--234-:R-:W-:Y:S01]  /*38c0*/  LOP3.LUT R6, R6, 0xffffffe0, RZ, 0xc0, !PT ;  /* 0xffffffe006067812 */ /* 0x01cfe200078ec0ff */
[----:B-1----:R-:W-:Y:S01]  /*38d0*/  IMAD.MOV.U32 R17, RZ, RZ, -0x2 ;  /* 0xfffffffeff117424 */ /* 0x002fe200078e00ff */
[----:B------:R-:W0:Y:S01]  /*38e0*/  LDGDEPBAR ;  /* 0x00000000000079af */ /* 0x000e220000000000 */
[----:B------:R-:W-:-:S02]  /*38f0*/  IMAD.SHL.U32 R236, R4, 0x2, RZ ;  /* 0x0000000204ec7824 */ /* 0x000fc400078e00ff */
[----:B------:R-:W-:Y:S02]  /*3900*/  IMAD.IADD R6, R5, 0x1, -R6 ;  /* 0x0000000105067824 */ /* 0x000fe400078e0a06 */
[--C-:B------:R-:W-:Y:S01]  /*3910*/  IMAD R234, R2, 0x2, R236.reuse ;  /* 0x0000000202ea7824 */ /* 0x100fe200078e02ec */
[----:B------:R-:W-:Y:S01]  /*3920*/  LDSM.16.MT88.4 R124, [R236+0x100] ;  /* 0x00010000ec7c783b */ /* 0x000fe20000004200 */
[C---:B------:R-:W-:Y:S01]  /*3930*/  IMAD R233, R0.reuse, 0x2, R236 ;  /* 0x0000000200e97824 */ /* 0x040fe200078e02ec */
[----:B------:R-:W-:Y:S01]  /*3940*/  SHF.R.S32.HI R5, RZ, 0x1f, R6 ;  /* 0x0000001fff057819 */ /* 0x000fe20000011406 */
[----:B------:R-:W-:Y:S01]  /*3950*/  IMAD R232, R0, 0x2, R234 ;  /* 0x0000000200e87824 */ /* 0x000fe200078e02ea */
[----:B------:R-:W-:Y:S02]  /*3960*/  LDSM.16.MT88.4 R116, [R234+0x100] ;  /* 0x00010000ea74783b */ /* 0x000fe40000004200 */
[----:B------:R-:W-:Y:S02]  /*3970*/  LEA.HI R5, R5, R6, RZ, 0x2 ;  /* 0x0000000605057211 */ /* 0x000fe400078f10ff */
[----:B------:R-:W-:Y:S02]  /*3980*/  LDSM.16.MT88.4 R100, [R232+0x100] ;  /* 0x00010000e864783b */ /* 0x000fe40000004200 */
[----:B------:R-:W-:-:S02]  /*3990*/  LOP3.LUT R5, R5, 0x7ffffffc, RZ, 0xc0, !PT ;  /* 0x7ffffffc05057812 */ /* 0x000fc400078ec0ff */
[----:B------:R-:W-:Y:S03]  /*39a0*/  LDSM.16.MT88.4 R108, [R233+0x100] ;  /* 0x00010000e96c783b */ /* 0x000fe60000004200 */
[----:B------:R-:W-:Y:S01]  /*39b0*/  IMAD.IADD R5, R6, 0x1, -R5 ;  /* 0x0000000106057824 */ /* 0x000fe200078e0a05 */
[----:B------:R-:W-:Y:S03]  /*39c0*/  LDSM.16.MT88.4 R76, [R233+0x4100] ;  /* 0x00410000e94c783b */ /* 0x000fe60000004200 */
[----:B------:R-:W-:Y:S01]  /*39d0*/  IMAD R17, R5, R17, UR15 ;  /* 0x0000000f05117e24 */ /* 0x000fe2000f8e0211 */
[----:B------:R-:W-:Y:S04]  /*39e0*/  LDSM.16.MT88.4 R24, [R236+0x900] ;  /* 0x00090000ec18783b */ /* 0x000fe80000004200 */
[C---:B------:R-:W-:Y:S01]  /*39f0*/  ISETP.GT.AND P2, PT, R17.reuse, RZ, PT ;  /* 0x000000ff1100720c */ /* 0x040fe20003f44270 */
[----:B------:R-:W-:Y:S01]  /*3a00*/  LDSM.16.MT88.4 R20, [R234+0x900] ;  /* 0x00090000ea14783b */ /* 0x000fe20000004200 */
[----:B------:R-:W-:-:S02]  /*3a10*/  ISETP.GT.AND P1, PT, R17, 0x1, PT ;  /* 0x000000011100780c */ /* 0x000fc40003f24270 */
[----:B------:R-:W-:Y:S01]  /*3a20*/  ISETP.GT.AND P5, PT, R17, 0x8, PT ;  /* 0x000000081100780c */ /* 0x000fe20003fa4270 */
[----:B------:R-:W-:Y:S01]  /*3a30*/  LDSM.16.MT88.4 R36, [R234+0x4900] ;  /* 0x00490000ea24783b */ /* 0x000fe20000004200 */
[----:B------:R-:W-:Y:S02]  /*3a40*/  FSEL R3, R3, -INF , P2 ;  /* 0xff80000003037808 */ /* 0x000fe40001000000 */
[----:B------:R-:W-:Y:S02]  /*3a50*/  FSEL R16, R7, -INF , P1 ;  /* 0xff80000007107808 */ /* 0x000fe40000800000 */
[----:B------:R-:W-:Y:S02]  /*3a60*/  FSEL R84, R84, -INF , P2 ;  /* 0xff80000054547808 */ /* 0x000fe40001000000 */
[----:B------:R-:W-:Y:S02]  /*3a70*/  ISETP.GT.AND P2, PT, R17, 0x9, PT ;  /* 0x000000091100780c */ /* 0x000fe40003f44270 */
[----:B------:R-:W-:-:S02]  /*3a80*/  FSEL R68, R68, -INF , P5 ;  /* 0xff80000044447808 */ /* 0x000fc40002800000 */
[----:B------:R-:W-:Y:S02]  /*3a90*/  FMNMX.FTZ R18, R3, R16, !PT ;  /* 0x0000001003127209 */ /* 0x000fe40007810000 */
[----:B------:R-:W-:Y:S02]  /*3aa0*/  FSEL R85, R85, -INF , P1 ;  /* 0xff80000055557808 */ /* 0x000fe40000800000 */
[----:B------:R-:W-:Y:S02]  /*3ab0*/  ISETP.GT.AND P1, PT, R17, 0x10, PT ;  /* 0x000000101100780c */ /* 0x000fe40003f24270 */
[----:B------:R-:W-:Y:S02]  /*3ac0*/  FSEL R69, R69, -INF , P2 ;  /* 0xff80000045457808 */ /* 0x000fe40001000000 */
[----:B------:R-:W-:Y:S02]  /*3ad0*/  FMNMX.FTZ R18, R68, R18, !PT ;  /* 0x0000001244127209 */ /* 0x000fe40007810000 */
[----:B------:R-:W-:-:S02]  /*3ae0*/  FSEL R86, R86, -INF , P5 ;  /* 0xff80000056567808 */ /* 0x000fc40002800000 */
[----:B------:R-:W-:Y:S02]  /*3af0*/  ISETP.GT.AND P5, PT, R17, 0x11, PT ;  /* 0x000000111100780c */ /* 0x000fe40003fa4270 */
[----:B------:R-:W-:Y:S02]  /*3b00*/  FSEL R7, R70, -INF , P1 ;  /* 0xff80000046077808 */ /* 0x000fe40000800000 */
[----:B------:R-:W-:Y:S02]  /*3b10*/  FMNMX.FTZ R18, R69, R18, !PT ;  /* 0x0000001245127209 */ /* 0x000fe40007810000 */
        /* <DEDUP_REMOVED lines=8> */
[----:B------:R-:W-:-:S02]  /*3ba0*/  FMNMX.FTZ R19, R84, R85, !PT ;  /* 0x0000005554137209 */ /* 0x000fc40007810000 */
[----:B------:R-:W-:Y:S02]  /*3bb0*/  FSEL R10, R93, -INF , P5 ;  /* 0xff8000005d0a7808 */ /* 0x000fe40002800000 */
[----:B------:R-:W-:Y:S01]  /*3bc0*/  ISETP.GT.AND P5, PT, R17, 0x20, PT ;  /* 0x000000201100780c */ /* 0x000fe20003fa4270 */
[----:B------:R-:W-:Y:S01]  /*3bd0*/  LDSM.16.MT88.4 R92, [R236+0x4100] ;  /* 0x00410000ec5c783b */ /* 0x000fe20000004200 */
        /* <DEDUP_REMOVED lines=119> */
[----:B------:R-:W-:Y:S02]  /*4350*/  FMNMX.FTZ R17, R134, R18, !PT ;  /* 0x0000001286117209 */ /* 0x000fe40007810000 */
[----:B------:R-:W-:Y:S02]  /*4360*/  FMNMX.FTZ R19, R152, R19, !PT ;  /* 0x0000001398137209 */ /* 0x000fe40007810000 */
[----:B------:R-:W-:Y:S02]  /*4370*/  FMNMX.FTZ R17, R67, R17, !PT ;  /* 0x0000001143117209 */ /* 0x000fe40007810000 */
[----:B------:R-:W-:Y:S02]  /*4380*/  FMNMX.FTZ R19, R149, R19, !PT ;  /* 0x0000001395137209 */ /* 0x000fe40007810000 */
[----:B------:R-:W-:Y:S01]  /*4390*/  FSEL R65, R13, -INF , P5 ;  /* 0xff8000000d417808 */ /* 0x000fe20002800000 */
[----:B------:R-:W1:Y:S01]  /*43a0*/  SHFL.BFLY PT, R18, R17, 0x2, 0x1f ;  /* 0x0c401f0011127f89 */ /* 0x000e6200000e0000 */
[----:B------:R-:W-:-:S02]  /*43b0*/  FMNMX.FTZ R13, R66, R19, !PT ;  /* 0x00000013420d7209 */ /* 0x000fc40007810000 */
[----:B------:R-:W-:Y:S02]  /*43c0*/  FSEL R64, R15, -INF , P2 ;  /* 0xff8000000f407808 */ /* 0x000fe40001000000 */
[----:B------:R-:W-:Y:S02]  /*43d0*/  FMNMX.FTZ R13, R65, R13, !PT ;  /* 0x0000000d410d7209 */ /* 0x000fe40007810000 */
[----:B------:R-:W-:Y:S02]  /*43e0*/  FSEL R62, R14, -INF , P1 ;  /* 0xff8000000e3e7808 */ /* 0x000fe40000800000 */
[----:B------:R-:W-:-:S04]  /*43f0*/  FMNMX.FTZ R13, R64, R13, !PT ;  /* 0x0000000d400d7209 */ /* 0x000fc80007810000 */
[----:B------:R-:W-:-:S05]  /*4400*/  FMNMX.FTZ R14, R62, R13, !PT ;  /* 0x0000000d3e0e7209 */ /* 0x000fca0007810000 */
[----:B------:R-:W2:Y:S01]  /*4410*/  SHFL.BFLY PT, R13, R14, 0x2, 0x1f ;  /* 0x0c401f000e0d7f89 */ /* 0x000ea200000e0000 */
[----:B-1----:R-:W-:-:S05]  /*4420*/  FMNMX.FTZ R18, R17, R18, !PT ;  /* 0x0000001211127209 */ /* 0x002fca0007810000 */
[----:B------:R-:W1:Y:S01]  /*4430*/  SHFL.BFLY PT, R132, R18, 0x1, 0x1f ;  /* 0x0c201f0012847f89 */ /* 0x000e6200000e0000 */
[----:B--2---:R-:W-:-:S05]  /*4440*/  FMNMX.FTZ R14, R14, R13, !PT ;  /* 0x0000000d0e0e7209 */ /* 0x004fca0007810000 */
[----:B------:R-:W2:Y:S01]  /*4450*/  SHFL.BFLY PT, R13, R14, 0x1, 0x1f ;  /* 0x0c201f000e0d7f89 */ /* 0x000ea200000e0000 */
[----:B-1----:R-:W-:-:S04]  /*4460*/  FMNMX.FTZ R132, R18, R132, !PT ;  /* 0x0000008412847209 */ /* 0x002fc80007810000 */
[C---:B------:R-:W-:Y:S01]  /*4470*/  FSETP.NEU.FTZ.AND P1, PT, R132.reuse, -INF , PT ;  /* 0xff8000008400780b */ /* 0x040fe20003f3d000 */
[----:B------:R-:W-:-:S05]  /*4480*/  FMUL.FTZ R133, R132, c[0x0][0x2d0] ;  /* 0x0000b40084857a20 */ /* 0x000fca0000410000 */
[----:B------:R-:W-:-:S05]  /*4490*/  FSEL R133, R133, RZ, P1 ;  /* 0x000000ff85857208 */ /* 0x000fca0000800000 */
[--C-:B------:R-:W-:Y:S02]  /*44a0*/  FFMA.FTZ R59, R3, c[0x0][0x2d0], -R133.reuse ;  /* 0x0000b400033b7a23 */ /* 0x100fe40000010885 */
[--C-:B------:R-:W-:Y:S01]  /*44b0*/  FFMA.FTZ R58, R16, c[0x0][0x2d0], -R133.reuse ;  /* 0x0000b400103a7a23 */ /* 0x100fe20000010885 */
[----:B--2---:R-:W-:Y:S01]  /*44c0*/  FMNMX.FTZ R3, R13, R14, !PT ;  /* 0x0000000e0d037209 */ /* 0x004fe20007810000 */
[--C-:B------:R-:W-:Y:S01]  /*44d0*/  FFMA.FTZ R57, R68, c[0x0][0x2d0], -R133.reuse ;  /* 0x0000b40044397a23 */ /* 0x100fe20000010885 */
[----:B------:R-:W-:Y:S01]  /*44e0*/  LDSM.16.MT88.4 R16, [R233+0x900] ;  /* 0x00090000e910783b */ /* 0x000fe20000004200 */
[--C-:B------:R-:W-:Y:S01]  /*44f0*/  FFMA.FTZ R53, R69, c[0x0][0x2d0], -R133.reuse ;  /* 0x0000b40045357a23 */ /* 0x100fe20000010885 */
[C---:B------:R-:W-:Y:S01]  /*4500*/  FSETP.NEU.FTZ.AND P1, PT, R3.reuse, -INF , PT ;  /* 0xff8000000300780b */ /* 0x040fe20003f3d000 */
[----:B------:R-:W-:Y:S01]  /*4510*/  FMUL.FTZ R63, R3, c[0x0][0x2d0] ;  /* 0x0000b400033f7a20 */ /* 0x000fe20000410000 */
[----:B------:R-:W-:Y:S01]  /*4520*/  MUFU.EX2 R59, R59 ;  /* 0x0000003b003b7308 */ /* 0x000fe20000000800 */
[----:B------:R-:W-:-:S02]  /*4530*/  FFMA.FTZ R56, R7, c[0x0][0x2d0], -R133 ;  /* 0x0000b40007387a23 */ /* 0x000fc40000010885 */
[--C-:B------:R-:W-:Y:S01]  /*4540*/  FFMA.FTZ R52, R5, c[0x0][0x2d0], -R133.reuse ;  /* 0x0000b40005347a23 */ /* 0x100fe20000010885 */
[----:B------:R-:W-:Y:S01]  /*4550*/  FSEL R63, R63, RZ, P1 ;  /* 0x000000ff3f3f7208 */ /* 0x000fe20000800000 */
[----:B------:R-:W-:Y:S01]  /*4560*/  FFMA.FTZ R51, R6, c[0x0][0x2d0], -R133 ;  /* 0x0000b40006337a23 */ /* 0x000fe20000010885 */
[----:B------:R-:W-:Y:S01]  /*4570*/  PLOP3.LUT P1, PT, PT, PT, UP0, 0x40, 0x0 ;  /* 0x000000000000781c */ /* 0x000fe20003f2e808 */
[----:B------:R-:W-:Y:S01]  /*4580*/  LDSM.16.MT88.4 R4, [R232+0x4100] ;  /* 0x00410000e804783b */ /* 0x000fe20000004200 */
[----:B------:R-:W1:Y:S01]  /*4590*/  MUFU.EX2 R58, R58 ;  /* 0x0000003a003a7308 */ /* 0x000e620000000800 */
[--C-:B------:R-:W-:Y:S02]  /*45a0*/  FFMA.FTZ R61, R84, c[0x0][0x2d0], -R63.reuse ;  /* 0x0000b400543d7a23 */ /* 0x100fe4000001083f */
[--C-:B------:R-:W-:Y:S02]  /*45b0*/  FFMA.FTZ R60, R85, c[0x0][0x2d0], -R63.reuse ;  /* 0x0000b400553c7a23 */ /* 0x100fe4000001083f */
[----:B------:R-:W-:-:S02]  /*45c0*/  FFMA.FTZ R55, R86, c[0x0][0x2d0], -R63 ;  /* 0x0000b40056377a23 */ /* 0x000fc4000001083f */
[----:B------:R-:W-:Y:S01]  /*45d0*/  FFMA.FTZ R54, R87, c[0x0][0x2d0], -R63 ;  /* 0x0000b40057367a23 */ /* 0x000fe2000001083f */
[----:B------:R-:W-:Y:S01]  /*45e0*/  MUFU.EX2 R57, R57 ;  /* 0x0000003900397308 */ /* 0x000fe20000000800 */
[----:B------:R-:W2:Y:S01]  /*45f0*/  LDSM.16.MT88.4 R84, [R234+0x4100] ;  /* 0x00410000ea54783b */ /* 0x000ea20000004200 */
[----:B------:R-:W-:Y:S02]  /*4600*/  FFMA.FTZ R48, R12, c[0x0][0x2d0], -R133 ;  /* 0x0000b4000c307a23 */ /* 0x000fe40000010885 */
[--C-:B------:R-:W-:Y:S01]  /*4610*/  FFMA.FTZ R50, R11, c[0x0][0x2d0], -R63.reuse ;  /* 0x0000b4000b327a23 */ /* 0x100fe2000001083f */
[----:B------:R-:W3:Y:S01]  /*4620*/  LDSM.16.MT88.4 R12, [R232+0x900] ;  /* 0x00090000e80c783b */ /* 0x000ee20000004200 */
[--C-:B------:R-:W-:Y:S02]  /*4630*/  FFMA.FTZ R49, R10, c[0x0][0x2d0], -R63.reuse ;  /* 0x0000b4000a317a23 */ /* 0x100fe4000001083f */
[----:B------:R-:W4:Y:S01]  /*4640*/  MUFU.EX2 R53, R53 ;  /* 0x0000003500357308 */ /* 0x000f220000000800 */
[--C-:B------:R-:W-:Y:S01]  /*4650*/  FFMA.FTZ R46, R9, c[0x0][0x2d0], -R63.reuse ;  /* 0x0000b400092e7a23 */ /* 0x100fe2000001083f */
[----:B-1----:R-:W-:Y:S01]  /*4660*/  F2FP.BF16.PACK_AB R68, R58, R59 ;  /* 0x0000003b3a44723e */ /* 0x002fe200000010ff */
[----:B------:R-:W-:-:S02]  /*4670*/  FFMA.FTZ R45, R8, c[0x0][0x2d0], -R63 ;  /* 0x0000b400082d7a23 */ /* 0x000fc4000001083f */
[----:B------:R-:W1:Y:S01]  /*4680*/  LDSM.16.MT88.4 R8, [R236+0x4900] ;  /* 0x00490000ec08783b */ /* 0x000e620000004200 */
[--C-:B------:R-:W-:Y:S02]  /*4690*/  FFMA.FTZ R47, R30, c[0x0][0x2d0], -R133.reuse ;  /* 0x0000b4001e2f7a23 */ /* 0x100fe40000010885 */
[----:B------:R-:W-:Y:S01]  /*46a0*/  MUFU.EX2 R61, R61 ;  /* 0x0000003d003d7308 */ /* 0x000fe20000000800 */
[--C-:B------:R-:W-:Y:S02]  /*46b0*/  FFMA.FTZ R44, R28, c[0x0][0x2d0], -R133.reuse ;  /* 0x0000b4001c2c7a23 */ /* 0x100fe40000010885 */
[----:B------:R-:W-:Y:S02]  /*46c0*/  FFMA.FTZ R43, R29, c[0x0][0x2d0], -R133 ;  /* 0x0000b4001d2b7a23 */ /* 0x000fe40000010885 */
[----:B------:R-:W5:Y:S01]  /*46d0*/  LDSM.16.MT88.4 R28, [R233+0x4900] ;  /* 0x00490000e91c783b */ /* 0x000f620000004200 */
[----:B------:R-:W-:Y:S02]  /*46e0*/  FFMA.FTZ R42, R41, c[0x0][0x2d0], -R63 ;  /* 0x0000b400292a7a23 */ /* 0x000fe4000001083f */
[----:B------:R-:W2:Y:S01]  /*46f0*/  MUFU.EX2 R60, R60 ;  /* 0x0000003c003c7308 */ /* 0x000ea20000000800 */
[----:B----4-:R-:W-:Y:S01]  /*4700*/  F2FP.BF16.PACK_AB R70, R53, R57 ;  /* 0x000000393546723e */ /* 0x010fe200000010ff */
[----:B------:R-:W-:-:S02]  /*4710*/  FFMA.FTZ R40, R40, c[0x0][0x2d0], -R133 ;  /* 0x0000b40028287a23 */ /* 0x000fc40000010885 */
[--C-:B------:R-:W-:Y:S02]  /*4720*/  FFMA.FTZ R41, R183, c[0x0][0x2d0], -R63.reuse ;  /* 0x0000b400b7297a23 */ /* 0x100fe4000001083f */
[--C-:B------:R-:W-:Y:S02]  /*4730*/  FFMA.FTZ R2, R182, c[0x0][0x2d0], -R63.reuse ;  /* 0x0000b400b6027a23 */ /* 0x100fe4000001083f */
[----:B------:R-:W-:Y:S01]  /*4740*/  MUFU.EX2 R55, R55 ;  /* 0x0000003700377308 */ /* 0x000fe20000000800 */
[----:B------:R-:W-:Y:S02]  /*4750*/  FFMA.FTZ R0, R181, c[0x0][0x2d0], -R63 ;  /* 0x0000b400b5007a23 */ /* 0x000fe4000001083f */
[--C-:B------:R-:W-:Y:S02]  /*4760*/  FFMA.FTZ R145, R145, c[0x0][0x2d0], -R133.reuse ;  /* 0x0000b40091917a23 */ /* 0x100fe40000010885 */
[--C-:B------:R-:W-:Y:S02]  /*4770*/  FFMA.FTZ R146, R146, c[0x0][0x2d0], -R133.reuse ;  /* 0x0000b40092927a23 */ /* 0x100fe40000010885 */
[--C-:B------:R-:W-:Y:S01]  /*4780*/  FFMA.FTZ R148, R148, c[0x0][0x2d0], -R133.reuse ;  /* 0x0000b40094947a23 */ /* 0x100fe20000010885 */
[----:B------:R-:W4:Y:S01]  /*4790*/  MUFU.EX2 R54, R54 ;  /* 0x0000003600367308 */ /* 0x000f220000000800 */
[----:B--2---:R-:W-:Y:S01]  /*47a0*/  F2FP.BF16.PACK_AB R69, R60, R61 ;  /* 0x0000003d3c45723e */ /* 0x004fe200000010ff */
[----:B------:R-:W-:-:S02]  /*47b0*/  FFMA.FTZ R147, R147, c[0x0][0x2d0], -R133 ;  /* 0x0000b40093937a23 */ /* 0x000fc40000010885 */
[--C-:B------:R-:W-:Y:S02]  /*47c0*/  FFMA.FTZ R150, R150, c[0x0][0x2d0], -R63.reuse ;  /* 0x0000b40096967a23 */ /* 0x100fe4000001083f */
[--C-:B------:R-:W-:Y:S02]  /*47d0*/  FFMA.FTZ R151, R151, c[0x0][0x2d0], -R63.reuse ;  /* 0x0000b40097977a23 */ /* 0x100fe4000001083f */
[----:B------:R-:W-:Y:S01]  /*47e0*/  MUFU.EX2 R56, R56 ;  /* 0x0000003800387308 */ /* 0x000fe20000000800 */
[----:B------:R-:W-:Y:S02]  /*47f0*/  FFMA.FTZ R180, R180, c[0x0][0x2d0], -R63 ;  /* 0x0000b400b4b47a23 */ /* 0x000fe4000001083f */
[--C-:B------:R-:W-:Y:S02]  /*4800*/  FFMA.FTZ R160, R160, c[0x0][0x2d0], -R133.reuse ;  /* 0x0000b400a0a07a23 */ /* 0x100fe40000010885 */
[----:B------:R-:W-:Y:S02]  /*4810*/  FFMA.FTZ R159, R159, c[0x0][0x2d0], -R133 ;  /* 0x0000b4009f9f7a23 */ /* 0x000fe40000010885 */
[--C-:B------:R-:W-:Y:S01]  /*4820*/  FFMA.FTZ R161, R161, c[0x0][0x2d0], -R63.reuse ;  /* 0x0000b400a1a17a23 */ /* 0x100fe2000001083f */
[----:B----4-:R-:W-:Y:S01]  /*4830*/  F2FP.BF16.PACK_AB R71, R54, R55 ;  /* 0x000000373647723e */ /* 0x010fe200000010ff */
[----:B------:R-:W-:Y:S01]  /*4840*/  MUFU.EX2 R52, R52 ;  /* 0x0000003400347308 */ /* 0x000fe20000000800 */
[----:B------:R-:W-:-:S02]  /*4850*/  FFMA.FTZ R162, R162, c[0x0][0x2d0], -R63 ;  /* 0x0000b400a2a27a23 */ /* 0x000fc4000001083f */
[--C-:B------:R-:W-:Y:S02]  /*4860*/  FFMA.FTZ R164, R164, c[0x0][0x2d0], -R63.reuse ;  /* 0x0000b400a4a47a23 */ /* 0x100fe4000001083f */
[----:B------:R-:W-:Y:S01]  /*4870*/  FFMA.FTZ R165, R165, c[0x0][0x2d0], -R63 ;  /* 0x0000b400a5a57a23 */ /* 0x000fe2000001083f */
[C---:B------:R-:W-:Y:S01]  /*4880*/  HMMA.16816.F32.BF16 R104, R68.reuse, R100, RZ ;  /* 0x000000644468723c */ /* 0x040fe200000418ff */
[--C-:B------:R-:W-:Y:S01]  /*4890*/  FFMA.FTZ R176, R176, c[0x0][0x2d0], -R133.reuse ;  /* 0x0000b400b0b07a23 */ /* 0x100fe20000010885 */
[----:B------:R-:W-:Y:S01]  /*48a0*/  MUFU.EX2 R51, R51 ;  /* 0x0000003300337308 */ /* 0x000fe20000000800 */
[--C-:B------:R-:W-:Y:S02]  /*48b0*/  FFMA.FTZ R171, R171, c[0x0][0x2d0], -R133.reuse ;  /* 0x0000b400abab7a23 */ /* 0x100fe40000010885 */
[--C-:B------:R-:W-:Y:S02]  /*48c0*/  FFMA.FTZ R170, R170, c[0x0][0x2d0], -R133.reuse ;  /* 0x0000b400aaaa7a23 */ /* 0x100fe40000010885 */
[----:B------:R-:W-:Y:S01]  /*48d0*/  FFMA.FTZ R169, R169, c[0x0][0x2d0], -R133 ;  /* 0x0000b400a9a97a23 */ /* 0x000fe20000010885 */
[----:B------:R-:W-:Y:S01]  /*48e0*/  HMMA.16816.F32.BF16 R100, R68, R102, RZ ;  /* 0x000000664464723c */ /* 0x000fe200000418ff */
[--C-:B------:R-:W-:Y:S01]  /*48f0*/  FFMA.FTZ R168, R168, c[0x0][0x2d0], -R63.reuse ;  /* 0x0000b400a8a87a23 */ /* 0x100fe2000001083f */
[----:B------:R-:W-:Y:S01]  /*4900*/  MUFU.EX2 R48, R48 ;  /* 0x0000003000307308 */ /* 0x000fe20000000800 */
[----:B------:R-:W-:-:S02]  /*4910*/  FFMA.FTZ R167, R167, c[0x0][0x2d0], -R63 ;  /* 0x0000b400a7a77a23 */ /* 0x000fc4000001083f */
[--C-:B------:R-:W-:Y:S02]  /*4920*/  FFMA.FTZ R166, R166, c[0x0][0x2d0], -R63.reuse ;  /* 0x0000b400a6a67a23 */ /* 0x100fe4000001083f */
[----:B------:R-:W-:Y:S01]  /*4930*/  FFMA.FTZ R163, R163, c[0x0][0x2d0], -R63 ;  /* 0x0000b400a3a37a23 */ /* 0x000fe2000001083f */
[C---:B------:R-:W-:Y:S01]  /*4940*/  HMMA.16816.F32.BF16 R96, R68.reuse, R92, RZ ;  /* 0x0000005c4460723c */ /* 0x040fe200000418ff */
[--C-:B------:R-:W-:Y:S01]  /*4950*/  FFMA.FTZ R158, R158, c[0x0][0x2d0], -R133.reuse ;  /* 0x0000b4009e9e7a23 */ /* 0x100fe20000010885 */
[----:B------:R-:W2:Y:S01]  /*4960*/  MUFU.EX2 R50, R50 ;  /* 0x0000003200327308 */ /* 0x000ea20000000800 */
[--C-:B------:R-:W-:Y:S02]  /*4970*/  FFMA.FTZ R157, R157, c[0x0][0x2d0], -R133.reuse ;  /* 0x0000b4009d9d7a23 */ /* 0x100fe40000010885 */
[--C-:B------:R-:W-:Y:S02]  /*4980*/  FFMA.FTZ R156, R156, c[0x0][0x2d0], -R133.reuse ;  /* 0x0000b4009c9c7a23 */ /* 0x100fe40000010885 */
[----:B------:R-:W-:Y:S01]  /*4990*/  FFMA.FTZ R155, R155, c[0x0][0x2d0], -R133 ;  /* 0x0000b4009b9b7a23 */ /* 0x000fe20000010885 */
[----:B------:R-:W-:Y:S01]  /*49a0*/  HMMA.16816.F32.BF16 R92, R68, R94, RZ ;  /* 0x0000005e445c723c */ /* 0x000fe200000418ff */
[--C-:B------:R-:W-:Y:S01]  /*49b0*/  FFMA.FTZ R154, R154, c[0x0][0x2d0], -R63.reuse ;  /* 0x0000b4009a9a7a23 */ /* 0x100fe2000001083f */
[----:B------:R-:W4:Y:S01]  /*49c0*/  MUFU.EX2 R49, R49 ;  /* 0x0000003100317308 */ /* 0x000f220000000800 */
[----:B------:R-:W-:-:S02]  /*49d0*/  FFMA.FTZ R153, R153, c[0x0][0x2d0], -R63 ;  /* 0x0000b40099997a23 */ /* 0x000fc4000001083f */
[--C-:B------:R-:W-:Y:S02]  /*49e0*/  FFMA.FTZ R152, R152, c[0x0][0x2d0], -R63.reuse ;  /* 0x0000b40098987a23 */ /* 0x100fe4000001083f */
[----:B------:R-:W-:Y:S01]  /*49f0*/  FFMA.FTZ R149, R149, c[0x0][0x2d0], -R63 ;  /* 0x0000b40095957a23 */ /* 0x000fe2000001083f */
[C---:B------:R-:W-:Y:S01]  /*4a00*/  HMMA.16816.F32.BF16 R128, R68.reuse, R124, RZ ;  /* 0x0000007c4480723c */ /* 0x040fe200000418ff */
[----:B------:R-:W-:Y:S01]  /*4a10*/  FADD.FTZ R58, R59, R58 ;  /* 0x0000003a3b3a7221 */ /* 0x000fe20000010000 */
[----:B------:R-:W-:Y:S01]  /*4a20*/  MUFU.EX2 R46, R46 ;  /* 0x0000002e002e7308 */ /* 0x000fe20000000800 */
[----:B------:R-:W-:Y:S02]  /*4a30*/  FADD.FTZ R60, R61, R60 ;  /* 0x0000003c3d3c7221 */ /* 0x000fe40000010000 */
[----:B------:R-:W-:Y:S02]  /*4a40*/  FADD.FTZ R57, R57, R58 ;  /* 0x0000003a39397221 */ /* 0x000fe40000010000 */
[----:B------:R-:W-:Y:S01]  /*4a50*/  FADD.FTZ R60, R55, R60 ;  /* 0x0000003c373c7221 */ /* 0x000fe20000010000 */
[----:B------:R-:W-:Y:S01]  /*4a60*/  HMMA.16816.F32.BF16 R120, R68, R116, RZ ;  /* 0x000000744478723c */ /* 0x000fe200000418ff */
[----:B------:R-:W-:Y:S01]  /*4a70*/  FFMA.FTZ R249, R67, c[0x0][0x2d0], -R133 ;  /* 0x0000b40043f97a23 */ /* 0x000fe20000010885 */
[----:B------:R-:W1:Y:S01]  /*4a80*/  MUFU.EX2 R45, R45 ;  /* 0x0000002d002d7308 */ /* 0x000e620000000800 */
[----:B------:R-:W-:-:S02]  /*4a90*/  FFMA.FTZ R248, R62, c[0x0][0x2d0], -R63 ;  /* 0x0000b4003ef87a23 */ /* 0x000fc4000001083f */
[----:B------:R-:W-:Y:S02]  /*4aa0*/  FADD.FTZ R57, R53, R57 ;  /* 0x0000003935397221 */ /* 0x000fe40000010000 */
[----:B------:R-:W-:Y:S01]  /*4ab0*/  FADD.FTZ R54, R54, R60 ;  /* 0x0000003c36367221 */ /* 0x000fe20000010000 */
[----:B------:R-:W-:Y:S02]  /*4ac0*/  HMMA.16816.F32.BF16 R112, R68, R108, RZ ;  /* 0x0000006c4470723c */ /* 0x000fe400000418ff */
[----:B------:R-:W-:Y:S01]  /*4ad0*/  MUFU.EX2 R47, R47 ;  /* 0x0000002f002f7308 */ /* 0x000fe20000000800 */
[----:B--2---:R-:W-:-:S05]  /*4ae0*/  FADD.FTZ R54, R50, R54 ;  /* 0x0000003632367221 */ /* 0x004fca0000010000 */
[C---:B------:R-:W-:Y:S02]  /*4af0*/  HMMA.16816.F32.BF16 R88, R68.reuse, R84, RZ ;  /* 0x000000544458723c */ /* 0x040fe400000418ff */
[----:B------:R-:W-:Y:S06]  /*4b00*/  MUFU.EX2 R44, R44 ;  /* 0x0000002c002c7308 */ /* 0x000fec0000000800 */
[C---:B------:R-:W-:Y:S02]  /*4b10*/  HMMA.16816.F32.BF16 R80, R68.reuse, R76, RZ ;  /* 0x0000004c4450723c */ /* 0x040fe400000418ff */
[----:B------:R-:W-:Y:S06]  /*4b20*/  MUFU.EX2 R43, R43 ;  /* 0x0000002b002b7308 */ /* 0x000fec0000000800 */
[C---:B------:R-:W-:Y:S02]  /*4b30*/  HMMA.16816.F32.BF16 R124, R68.reuse, R126, RZ ;  /* 0x0000007e447c723c */ /* 0x040fe400000418ff */
[----:B------:R-:W-:Y:S06]  /*4b40*/  MUFU.EX2 R40, R40 ;  /* 0x0000002800287308 */ /* 0x000fec0000000800 */
[C---:B------:R-:W-:Y:S02]  /*4b50*/  HMMA.16816.F32.BF16 R116, R68.reuse, R118, RZ ;  /* 0x000000764474723c */ /* 0x040fe400000418ff */
[----:B------:R-:W2:Y:S06]  /*4b60*/  MUFU.EX2 R42, R42 ;  /* 0x0000002a002a7308 */ /* 0x000eac0000000800 */
[C---:B------:R-:W-:Y:S02]  /*4b70*/  HMMA.16816.F32.BF16 R108, R68.reuse, R110, RZ ;  /* 0x0000006e446c723c */ /* 0x040fe400000418ff */
[----:B------:R-:W1:Y:S06]  /*4b80*/  MUFU.EX2 R41, R41 ;  /* 0x0000002900297308 */ /* 0x000e6c0000000800 */
[C---:B------:R-:W-:Y:S02]  /*4b90*/  HMMA.16816.F32.BF16 R84, R68.reuse, R86, RZ ;  /* 0x000000564454723c */ /* 0x040fe400000418ff */
[----:B------:R-:W-:Y:S06]  /*4ba0*/  MUFU.EX2 R2, R2 ;  /* 0x0000000200027308 */ /* 0x000fec0000000800 */
[C---:B------:R-:W-:Y:S02]  /*4bb0*/  HMMA.16816.F32.BF16 R76, R68.reuse, R78, RZ ;  /* 0x0000004e444c723c */ /* 0x040fe400000418ff */
[----:B------:R-:W1:Y:S06]  /*4bc0*/  MUFU.EX2 R0, R0 ;  /* 0x0000000000007308 */ /* 0x000e6c0000000800 */
[C---:B------:R-:W-:Y:S02]  /*4bd0*/  HMMA.16816.F32.BF16 R72, R68.reuse, R4, RZ ;  /* 0x000000044448723c */ /* 0x040fe400000418ff */
[----:B------:R-:W-:Y:S05]  /*4be0*/  MUFU.EX2 R145, R145 ;  /* 0x0000009100917308 */ /* 0x000fea0000000800 */
[----:B------:R-:W-:Y:S01]  /*4bf0*/  F2FP.BF16.PACK_AB R4, R52, R56 ;  /* 0x000000383404723e */ /* 0x000fe200000010ff */
[----:B------:R-:W-:Y:S01]  /*4c00*/  HMMA.16816.F32.BF16 R68, R68, R6, RZ ;  /* 0x000000064444723c */ /* 0x000fe200000418ff */
[----:B----4-:R-:W-:Y:S01]  /*4c10*/  F2FP.BF16.PACK_AB R5, R49, R50 ;  /* 0x000000323105723e */ /* 0x010fe200000010ff */
[----:B------:R-:W-:Y:S01]  /*4c20*/  MUFU.EX2 R146, R146 ;  /* 0x0000009200927308 */ /* 0x000fe20000000800 */
[----:B------:R-:W-:-:S02]  /*4c30*/  FADD.FTZ R56, R56, R57 ;  /* 0x0000003938387221 */ /* 0x000fc40000010000 */
[----:B------:R-:W-:Y:S02]  /*4c40*/  FADD.FTZ R49, R49, R54 ;  /* 0x0000003631317221 */ /* 0x000fe40000010000 */
[----:B------:R-:W-:Y:S01]  /*4c50*/  F2FP.BF16.PACK_AB R6, R48, R51 ;  /* 0x000000333006723e */ /* 0x000fe200000010ff */
[----:B------:R-:W-:Y:S01]  /*4c60*/  FADD.FTZ R56, R52, R56 ;  /* 0x0000003834387221 */ /* 0x000fe20000010000 */
[----:B-1----:R-:W-:Y:S01]  /*4c70*/  F2FP.BF16.PACK_AB R7, R45, R46 ;  /* 0x0000002e2d07723e */ /* 0x002fe200000010ff */
[----:B------:R-:W-:Y:S01]  /*4c80*/  MUFU.EX2 R148, R148 ;  /* 0x0000009400947308 */ /* 0x000fe20000000800 */
[----:B------:R-:W-:Y:S02]  /*4c90*/  FADD.FTZ R49, R46, R49 ;  /* 0x000000312e317221 */ /* 0x000fe40000010000 */
[----:B------:R-:W-:Y:S02]  /*4ca0*/  FADD.FTZ R51, R51, R56 ;  /* 0x0000003833337221 */ /* 0x000fe40000010000 */
[----:B------:R-:W-:Y:S01]  /*4cb0*/  FADD.FTZ R45, R45, R49 ;  /* 0x000000312d2d7221 */ /* 0x000fe20000010000 */
[----:B---3--:R-:W-:Y:S01]  /*4cc0*/  HMMA.16816.F32.BF16 R104, R4, R12, R104 ;  /* 0x0000000c0468723c */ /* 0x008fe20000041868 */
[----:B------:R-:W-:Y:S01]  /*4cd0*/  FADD.FTZ R51, R48, R51 ;  /* 0x0000003330337221 */ /* 0x000fe20000010000 */
[----:B------:R-:W-:Y:S01]  /*4ce0*/  MUFU.EX2 R147, R147 ;  /* 0x0000009300937308 */ /* 0x000fe20000000800 */
[----:B--2---:R-:W-:-:S05]  /*4cf0*/  FADD.FTZ R45, R42, R45 ;  /* 0x0000002d2a2d7221 */ /* 0x004fca0000010000 */
[C---:B------:R-:W-:Y:S01]  /*4d00*/  HMMA.16816.F32.BF16 R100, R4.reuse, R14, R100 ;  /* 0x0000000e0464723c */ /* 0x040fe20000041864 */
[----:B------:R-:W1:Y:S01]  /*4d10*/  LDSM.16.MT88.4 R12, [R232+0x4900] ;  /* 0x00490000e80c783b */ /* 0x000e620000004200 */
[----:B------:R-:W2:Y:S06]  /*4d20*/  MUFU.EX2 R150, R150 ;  /* 0x0000009600967308 */ /* 0x000eac0000000800 */
[C---:B------:R-:W-:Y:S02]  /*4d30*/  HMMA.16816.F32.BF16 R96, R4.reuse, R8, R96 ;  /* 0x000000080460723c */ /* 0x040fe40000041860 */
[----:B------:R-:W3:Y:S06]  /*4d40*/  MUFU.EX2 R151, R151 ;  /* 0x0000009700977308 */ /* 0x000eec0000000800 */
[C---:B------:R-:W-:Y:S01]  /*4d50*/  HMMA.16816.F32.BF16 R92, R4.reuse, R10, R92 ;  /* 0x0000000a045c723c */ /* 0x040fe2000004185c */
[----:B------:R-:W4:Y:S01]  /*4d60*/  LDSM.16.MT88.4 R8, [R232+0x1100] ;  /* 0x00110000e808783b */ /* 0x000f220000004200 */
[----:B------:R-:W-:Y:S06]  /*4d70*/  MUFU.EX2 R160, R160 ;  /* 0x000000a000a07308 */ /* 0x000fec0000000800 */
[C---:B------:R-:W-:Y:S02]  /*4d80*/  HMMA.16816.F32.BF16 R128, R4.reuse, R24, R128 ;  /* 0x000000180480723c */ /* 0x040fe40000041880 */
[----:B------:R-:W-:Y:S06]  /*4d90*/  MUFU.EX2 R159, R159 ;  /* 0x0000009f009f7308 */ /* 0x000fec0000000800 */
[C---:B------:R-:W-:Y:S01]  /*4da0*/  HMMA.16816.F32.BF16 R124, R4.reuse, R26, R124 ;  /* 0x0000001a047c723c */ /* 0x040fe2000004187c */
[----:B------:R-:W-:Y:S01]  /*4db0*/  LDSM.16.MT88.4 R24, [R236+0x1100] ;  /* 0x00110000ec18783b */ /* 0x000fe20000004200 */
        /* <DEDUP_REMOVED lines=9> */
[----:B------:R-:W2:Y:S01]  /*4e50*/  LDSM.16.MT88.4 R16, [R233+0x1100] ;  /* 0x00110000e910783b */ /* 0x000ea20000004200 */
[----:B------:R-:W-:Y:S06]  /*4e60*/  MUFU.EX2 R176, R176 ;  /* 0x000000b000b07308 */ /* 0x000fec0000000800 */
[C---:B------:R-:W-:Y:S02]  /*4e70*/  HMMA.16816.F32.BF16 R88, R4.reuse, R36, R88 ;  /* 0x000000240458723c */ /* 0x040fe40000041858 */
[----:B------:R-:W-:Y:S06]  /*4e80*/  MUFU.EX2 R171, R171 ;  /* 0x000000ab00ab7308 */ /* 0x000fec0000000800 */
[C---:B------:R-:W-:Y:S01]  /*4e90*/  HMMA.16816.F32.BF16 R84, R4.reuse, R38, R84 ;  /* 0x000000260454723c */ /* 0x040fe20000041854 */
[----:B------:R-:W-:Y:S01]  /*4ea0*/  LDSM.16.MT88.4 R36, [R234+0x5100] ;  /* 0x00510000ea24783b */ /* 0x000fe20000004200 */
[----:B------:R-:W-:Y:S06]  /*4eb0*/  MUFU.EX2 R170, R170 ;  /* 0x000000aa00aa7308 */ /* 0x000fec0000000800 */
[C---:B-----5:R-:W-:Y:S02]  /*4ec0*/  HMMA.16816.F32.BF16 R80, R4.reuse, R28, R80 ;  /* 0x0000001c0450723c */ /* 0x060fe40000041850 */
[----:B------:R-:W-:Y:S06]  /*4ed0*/  MUFU.EX2 R169, R169 ;  /* 0x000000a900a97308 */ /* 0x000fec0000000800 */
[C---:B------:R-:W-:Y:S01]  /*4ee0*/  HMMA.16816.F32.BF16 R76, R4.reuse, R30, R76 ;  /* 0x0000001e044c723c */ /* 0x040fe2000004184c */
[----:B------:R-:W-:Y:S01]  /*4ef0*/  LDSM.16.MT88.4 R28, [R233+0x5100] ;  /* 0x00510000e91c783b */ /* 0x000fe20000004200 */
[----:B------:R-:W-:Y:S06]  /*4f00*/  MUFU.EX2 R168, R168 ;  /* 0x000000a800a87308 */ /* 0x000fec0000000800 */
[C---:B-1----:R-:W-:Y:S02]  /*4f10*/  HMMA.16816.F32.BF16 R72, R4.reuse, R12, R72 ;  /* 0x0000000c0448723c */ /* 0x042fe40000041848 */
[----:B------:R-:W-:Y:S06]  /*4f20*/  MUFU.EX2 R167, R167 ;  /* 0x000000a700a77308 */ /* 0x000fec0000000800 */
[----:B------:R-:W-:Y:S01]  /*4f30*/  HMMA.16816.F32.BF16 R68, R4, R14, R68 ;  /* 0x0000000e0444723c */ /* 0x000fe20000041844 */
[----:B------:R-:W1:Y:S01]  /*4f40*/  LDSM.16.MT88.4 R12, [R236+0x5100] ;  /* 0x00510000ec0c783b */ /* 0x000e620000004200 */
[----:B------:R-:W-:Y:S05]  /*4f50*/  MUFU.EX2 R166, R166 ;  /* 0x000000a600a67308 */ /* 0x000fea0000000800 */
[----:B------:R-:W-:Y:S01]  /*4f60*/  F2FP.BF16.PACK_AB R4, R44, R47 ;  /* 0x0000002f2c04723e */ /* 0x000fe200000010ff */
[----:B------:R-:W-:Y:S01]  /*4f70*/  FADD.FTZ R47, R47, R51 ;  /* 0x000000332f2f7221 */ /* 0x000fe20000010000 */
[----:B------:R-:W-:Y:S01]  /*4f80*/  F2FP.BF16.PACK_AB R6, R40, R43 ;  /* 0x0000002b2806723e */ /* 0x000fe200000010ff */
[----:B------:R-:W-:Y:S01]  /*4f90*/  MUFU.EX2 R163, R163 ;  /* 0x000000a300a37308 */ /* 0x000fe20000000800 */
[C---:B------:R-:W-:Y:S01]  /*4fa0*/  F2FP.BF16.PACK_AB R5, R41.reuse, R42 ;  /* 0x0000002a2905723e */ /* 0x040fe200000010ff */
[----:B------:R-:W-:Y:S01]  /*4fb0*/  FADD.FTZ R47, R44, R47 ;  /* 0x0000002f2c2f7221 */ /* 0x000fe20000010000 */
[----:B------:R-:W-:Y:S01]  /*4fc0*/  F2FP.BF16.PACK_AB R7, R0, R2 ;  /* 0x000000020007723e */ /* 0x000fe200000010ff */
[----:B------:R-:W-:-:S02]  /*4fd0*/  FADD.FTZ R41, R41, R45 ;  /* 0x0000002d29297221 */ /* 0x000fc40000010000 */
[----:B------:R-:W-:Y:S02]  /*4fe0*/  FADD.FTZ R43, R43, R47 ;  /* 0x0000002f2b2b7221 */ /* 0x000fe40000010000 */
[----:B------:R-:W-:Y:S01]  /*4ff0*/  MUFU.EX2 R158, R158 ;  /* 0x0000009e009e7308 */ /* 0x000fe20000000800 */
[----:B------:R-:W-:Y:S01]  /*5000*/  FADD.FTZ R41, R2, R41 ;  /* 0x0000002902297221 */ /* 0x000fe20000010000 */
[----:B----4-:R-:W-:Y:S01]  /*5010*/  HMMA.16816.F32.BF16 R104, R4, R8, R104 ;  /* 0x000000080468723c */ /* 0x010fe20000041868 */
[----:B------:R-:W-:Y:S02]  /*5020*/  FADD.FTZ R43, R40, R43 ;  /* 0x0000002b282b7221 */ /* 0x000fe40000010000 */
[----:B------:R-:W-:-:S03]  /*5030*/  FADD.FTZ R0, R0, R41 ;  /* 0x0000002900007221 */ /* 0x000fc60000010000 */
[----:B------:R-:W-:Y:S01]  /*5040*/  MUFU.EX2 R157, R157 ;  /* 0x0000009d009d7308 */ /* 0x000fe20000000800 */
[----:B--2---:R-:W-:Y:S01]  /*5050*/  FADD.FTZ R0, R150, R0 ;  /* 0x0000000096007221 */ /* 0x004fe20000010000 */
[C---:B------:R-:W-:Y:S01]  /*5060*/  HMMA.16816.F32.BF16 R100, R4.reuse, R10, R100 ;  /* 0x0000000a0464723c */ /* 0x040fe20000041864 */
[----:B------:R-:W2:Y:S05]  /*5070*/  LDSM.16.MT88.4 R8, [R232+0x5100] ;  /* 0x00510000e808783b */ /* 0x000eaa0000004200 */
[----:B------:R-:W-:Y:S02]  /*5080*/  MUFU.EX2 R156, R156 ;  /* 0x0000009c009c7308 */ /* 0x000fe40000000800 */
[C---:B------:R-:W-:Y:S06]  /*5090*/  HMMA.16816.F32.BF16 R112, R4.reuse, R16, R112 ;  /* 0x000000100470723c */ /* 0x040fec0000041870 */
[----:B------:R-:W-:Y:S02]  /*50a0*/  MUFU.EX2 R155, R155 ;  /* 0x0000009b009b7308 */ /* 0x000fe40000000800 */
[C---:B------:R-:W-:Y:S01]  /*50b0*/  HMMA.16816.F32.BF16 R108, R4.reuse, R18, R108 ;  /* 0x00000012046c723c */ /* 0x040fe2000004186c */
[----:B------:R-:W4:Y:S05]  /*50c0*/  LDSM.16.MT88.4 R16, [R233+0x1900] ;  /* 0x00190000e910783b */ /* 0x000f2a0000004200 */
[----:B------:R-:W-:Y:S02]  /*50d0*/  MUFU.EX2 R154, R154 ;  /* 0x0000009a009a7308 */ /* 0x000fe40000000800 */
[C---:B-1----:R-:W-:Y:S06]  /*50e0*/  HMMA.16816.F32.BF16 R96, R4.reuse, R12, R96 ;  /* 0x0000000c0460723c */ /* 0x042fec0000041860 */
[----:B------:R-:W-:Y:S02]  /*50f0*/  MUFU.EX2 R153, R153 ;  /* 0x0000009900997308 */ /* 0x000fe40000000800 */
[C---:B------:R-:W-:Y:S01]  /*5100*/  HMMA.16816.F32.BF16 R92, R4.reuse, R14, R92 ;  /* 0x0000000e045c723c */ /* 0x040fe2000004185c */
[----:B------:R-:W1:Y:S05]  /*5110*/  LDSM.16.MT88.4 R12, [R232+0x1900] ;  /* 0x00190000e80c783b */ /* 0x000e6a0000004200 */
[----:B------:R-:W-:Y:S02]  /*5120*/  MUFU.EX2 R152, R152 ;  /* 0x0000009800987308 */ /* 0x000fe40000000800 */
[C---:B------:R-:W-:Y:S06]  /*5130*/  HMMA.16816.F32.BF16 R88, R4.reuse, R36, R88 ;  /* 0x000000240458723c */ /* 0x040fec0000041858 */
[----:B------:R-:W-:Y:S01]  /*5140*/  MUFU.EX2 R36, R180 ;  /* 0x000000b400247308 */ /* 0x000fe20000000800 */
[----:B------:R-:W-:Y:S01]  /*5150*/  FFMA.FTZ R37, R179, c[0x0][0x2d0], -R63 ;  /* 0x0000b400b3257a23 */ /* 0x000fe2000001083f */
[C---:B--2---:R-:W-:Y:S06]  /*5160*/  HMMA.16816.F32.BF16 R72, R4.reuse, R8, R72 ;  /* 0x000000080448723c */ /* 0x044fec0000041848 */
[----:B------:R-:W2:Y:S02]  /*5170*/  MUFU.EX2 R37, R37 ;  /* 0x0000002500257308 */ /* 0x000ea40000000800 */
[C---:B------:R-:W-:Y:S01]  /*5180*/  HMMA.16816.F32.BF16 R68, R4.reuse, R10, R68 ;  /* 0x0000000a0444723c */ /* 0x040fe20000041844 */
[----:B------:R-:W5:Y:S05]  /*5190*/  LDSM.16.MT88.4 R8, [R236+0x5900] ;  /* 0x00590000ec08783b */ /* 0x000f6a0000004200 */
[----:B------:R-:W-:Y:S02]  /*51a0*/  MUFU.EX2 R149, R149 ;  /* 0x0000009500957308 */ /* 0x000fe40000000800 */
[C---:B------:R-:W-:Y:S06]  /*51b0*/  HMMA.16816.F32.BF16 R120, R4.reuse, R20, R120 ;  /* 0x000000140478723c */ /* 0x040fec0000041878 */
[----:B------:R-:W-:Y:S02]  /*51c0*/  MUFU.EX2 R249, R249 ;  /* 0x000000f900f97308 */ /* 0x000fe40000000800 */
[C---:B------:R-:W-:Y:S01]  /*51d0*/  HMMA.16816.F32.BF16 R116, R4.reuse, R22, R116 ;  /* 0x000000160474723c */ /* 0x040fe20000041874 */
[----:B------:R-:W1:Y:S05]  /*51e0*/  LDSM.16.MT88.4 R20, [R234+0x1900] ;  /* 0x00190000ea14783b */ /* 0x000e6a0000004200 */
[----:B------:R-:W-:Y:S02]  /*51f0*/  MUFU.EX2 R248, R248 ;  /* 0x000000f800f87308 */ /* 0x000fe40000000800 */
[C---:B------:R-:W-:Y:S08]  /*5200*/  HMMA.16816.F32.BF16 R128, R4.reuse, R24, R128 ;  /* 0x000000180480723c */ /* 0x040ff00000041880 */
[C---:B------:R-:W-:Y:S01]  /*5210*/  HMMA.16816.F32.BF16 R124, R4.reuse, R26, R124 ;  /* 0x0000001a047c723c */ /* 0x040fe2000004187c */
[----:B------:R-:W1:Y:S07]  /*5220*/  LDSM.16.MT88.4 R24, [R236+0x1900] ;  /* 0x00190000ec18783b */ /* 0x000e6e0000004200 */
[C---:B------:R-:W-:Y:S07]  /*5230*/  HMMA.16816.F32.BF16 R84, R4.reuse, R38, R84 ;  /* 0x000000260454723c */ /* 0x040fee0000041854 */
[--C-:B------:R-:W-:Y:S01]  /*5240*/  FFMA.FTZ R38, R178, c[0x0][0x2d0], -R133.reuse ;  /* 0x0000b400b2267a23 */ /* 0x100fe20000010885 */
[----:B------:R-:W-:Y:S01]  /*5250*/  HMMA.16816.F32.BF16 R80, R4, R28, R80 ;  /* 0x0000001c0450723c */ /* 0x000fe20000041850 */
[----:B------:R-:W-:-:S04]  /*5260*/  FFMA.FTZ R39, R177, c[0x0][0x2d0], -R133 ;  /* 0x0000b400b1277a23 */ /* 0x000fc80000010885 */
[----:B------:R-:W-:Y:S03]  /*5270*/  MUFU.EX2 R38, R38 ;  /* 0x0000002600267308 */ /* 0x000fe60000000800 */
[----:B------:R-:W-:Y:S01]  /*5280*/  HMMA.16816.F32.BF16 R76, R4, R30, R76 ;  /* 0x0000001e044c723c */ /* 0x000fe2000004184c */
[----:B------:R-:W-:Y:S04]  /*5290*/  LDSM.16.MT88.4 R28, [R233+0x5900] ;  /* 0x00590000e91c783b */ /* 0x000fe80000004200 */
[----:B------:R-:W1:Y:S02]  /*52a0*/  MUFU.EX2 R39, R39 ;  /* 0x0000002700277308 */ /* 0x000e640000000800 */
[----:B------:R-:W-:Y:S01]  /*52b0*/  F2FP.BF16.PACK_AB R4, R146, R145 ;  /* 0x000000919204723e */ /* 0x000fe200000010ff */
[----:B------:R-:W-:Y:S01]  /*52c0*/  FADD.FTZ R145, R145, R43 ;  /* 0x0000002b91917221 */ /* 0x000fe20000010000 */
[----:B------:R-:W-:-:S02]  /*52d0*/  F2FP.BF16.PACK_AB R6, R147, R148 ;  /* 0x000000949306723e */ /* 0x000fc400000010ff */
[----:B---3--:R-:W-:Y:S01]  /*52e0*/  F2FP.BF16.PACK_AB R5, R151, R150 ;  /* 0x000000969705723e */ /* 0x008fe200000010ff */
[----:B------:R-:W-:Y:S01]  /*52f0*/  FADD.FTZ R145, R146, R145 ;  /* 0x0000009192917221 */ /* 0x000fe20000010000 */
[----:B--2---:R-:W-:Y:S01]  /*5300*/  F2FP.BF16.PACK_AB R7, R37, R36 ;  /* 0x000000242507723e */ /* 0x004fe200000010ff */
[----:B------:R-:W-:Y:S02]  /*5310*/  FADD.FTZ R151, R151, R0 ;  /* 0x0000000097977221 */ /* 0x000fe40000010000 */
[----:B------:R-:W-:Y:S02]  /*5320*/  FADD.FTZ R148, R148, R145 ;  /* 0x0000009194947221 */ /* 0x000fe40000010000 */
[----:B------:R-:W-:Y:S02]  /*5330*/  FADD.FTZ R151, R36, R151 ;  /* 0x0000009724977221 */ /* 0x000fe40000010000 */
[----:B----4-:R-:W-:Y:S01]  /*5340*/  HMMA.16816.F32.BF16 R112, R4, R16, R112 ;  /* 0x000000100470723c */ /* 0x010fe20000041870 */
[----:B------:R-:W-:-:S02]  /*5350*/  FADD.FTZ R148, R147, R148 ;  /* 0x0000009493947221 */ /* 0x000fc40000010000 */
[----:B------:R-:W-:-:S05]  /*5360*/  FADD.FTZ R151, R37, R151 ;  /* 0x0000009725977221 */ /* 0x000fca0000010000 */
[C---:B------:R-:W-:Y:S01]  /*5370*/  HMMA.16816.F32.BF16 R108, R4.reuse, R18, R108 ;  /* 0x00000012046c723c */ /* 0x040fe2000004186c */
[----:B------:R-:W2:Y:S07]  /*5380*/  LDSM.16.MT88.4 R16, [R234+0x5900] ;  /* 0x00590000ea10783b */ /* 0x000eae0000004200 */
[C---:B-1----:R-:W-:Y:S08]  /*5390*/  HMMA.16816.F32.BF16 R104, R4.reuse, R12, R104 ;  /* 0x0000000c0468723c */ /* 0x042ff00000041868 */
[C---:B------:R-:W-:Y:S01]  /*53a0*/  HMMA.16816.F32.BF16 R100, R4.reuse, R14, R100 ;  /* 0x0000000e0464723c */ /* 0x040fe20000041864 */
[----:B------:R-:W1:Y:S07]  /*53b0*/  LDSM.16.MT88.4 R12, [R232+0x5900] ;  /* 0x00590000e80c783b */ /* 0x000e6e0000004200 */
[C---:B-----5:R-:W-:Y:S08]  /*53c0*/  HMMA.16816.F32.BF16 R96, R4.reuse, R8, R96 ;  /* 0x000000080460723c */ /* 0x060ff00000041860 */
[C---:B------:R-:W-:Y:S01]  /*53d0*/  HMMA.16816.F32.BF16 R92, R4.reuse, R10, R92 ;  /* 0x0000000a045c723c */ /* 0x040fe2000004185c */
[----:B------:R-:W3:Y:S07]  /*53e0*/  LDSM.16.MT88.4 R8, [R234+0x2100] ;  /* 0x00210000ea08783b */ /* 0x000eee0000004200 */
[C---:B------:R-:W-:Y:S08]  /*53f0*/  HMMA.16816.F32.BF16 R120, R4.reuse, R20, R120 ;  /* 0x000000140478723c */ /* 0x040ff00000041878 */
[C---:B------:R-:W-:Y:S01]  /*5400*/  HMMA.16816.F32.BF16 R116, R4.reuse, R22, R116 ;  /* 0x000000160474723c */ /* 0x040fe20000041874 */
[----:B------:R-:W4:Y:S07]  /*5410*/  LDSM.16.MT88.4 R20, [R233+0x2100] ;  /* 0x00210000e914783b */ /* 0x000f2e0000004200 */
[C---:B------:R-:W-:Y:S08]  /*5420*/  HMMA.16816.F32.BF16 R128, R4.reuse, R24, R128 ;  /* 0x000000180480723c */ /* 0x040ff00000041880 */
[C---:B------:R-:W-:Y:S01]  /*5430*/  HMMA.16816.F32.BF16 R124, R4.reuse, R26, R124 ;  /* 0x0000001a047c723c */ /* 0x040fe2000004187c */
[----:B------:R-:W-:Y:S07]  /*5440*/  LDSM.16.MT88.4 R24, [R236+0x2100] ;  /* 0x00210000ec18783b */ /* 0x000fee0000004200 */
[C---:B--2---:R-:W-:Y:S08]  /*5450*/  HMMA.16816.F32.BF16 R88, R4.reuse, R16, R88 ;  /* 0x000000100458723c */ /* 0x044ff00000041858 */
[C---:B------:R-:W-:Y:S01]  /*5460*/  HMMA.16816.F32.BF16 R84, R4.reuse, R18, R84 ;  /* 0x000000120454723c */ /* 0x040fe20000041854 */
[----:B------:R-:W2:Y:S07]  /*5470*/  LDSM.16.MT88.4 R16, [R232+0x2100] ;  /* 0x00210000e810783b */ /* 0x000eae0000004200 */
[C---:B------:R-:W-:Y:S08]  /*5480*/  HMMA.16816.F32.BF16 R80, R4.reuse, R28, R80 ;  /* 0x0000001c0450723c */ /* 0x040ff00000041850 */
[C---:B------:R-:W-:Y:S01]  /*5490*/  HMMA.16816.F32.BF16 R76, R4.reuse, R30, R76 ;  /* 0x0000001e044c723c */ /* 0x040fe2000004184c */
[----:B------:R-:W-:Y:S07]  /*54a0*/  LDSM.16.MT88.4 R28, [R233+0x6100] ;  /* 0x00610000e91c783b */ /* 0x000fee0000004200 */
[C---:B-1----:R-:W-:Y:S08]  /*54b0*/  HMMA.16816.F32.BF16 R72, R4.reuse, R12, R72 ;  /* 0x0000000c0448723c */ /* 0x042ff00000041848 */
[----:B------:R-:W-:Y:S01]  /*54c0*/  HMMA.16816.F32.BF16 R68, R4, R14, R68 ;  /* 0x0000000e0444723c */ /* 0x000fe20000041844 */
[----:B------:R-:W1:Y:S06]  /*54d0*/  LDSM.16.MT88.4 R12, [R236+0x6100] ;  /* 0x00610000ec0c783b */ /* 0x000e6c0000004200 */
[----:B------:R-:W-:Y:S01]  /*54e0*/  F2FP.BF16.PACK_AB R4, R39, R38 ;  /* 0x000000262704723e */ /* 0x000fe200000010ff */
[----:B------:R-:W-:Y:S01]  /*54f0*/  FADD.FTZ R38, R38, R148 ;  /* 0x0000009426267221 */ /* 0x000fe20000010000 */
[----:B------:R-:W-:-:S02]  /*5500*/  F2FP.BF16.PACK_AB R6, R159, R160 ;  /* 0x000000a09f06723e */ /* 0x000fc400000010ff */
[C---:B------:R-:W-:Y:S01]  /*5510*/  F2FP.BF16.PACK_AB R5, R162.reuse, R161 ;  /* 0x000000a1a205723e */ /* 0x040fe200000010ff */
[----:B------:R-:W-:Y:S01]  /*5520*/  FADD.FTZ R161, R161, R151 ;  /* 0x00000097a1a17221 */ /* 0x000fe20000010000 */
[----:B------:R-:W-:Y:S01]  /*5530*/  F2FP.BF16.PACK_AB R7, R165, R164 ;  /* 0x000000a4a507723e */ /* 0x000fe200000010ff */
[----:B------:R-:W-:Y:S02]  /*5540*/  FADD.FTZ R38, R39, R38 ;  /* 0x0000002627267221 */ /* 0x000fe40000010000 */
[----:B------:R-:W-:Y:S02]  /*5550*/  FADD.FTZ R161, R162, R161 ;  /* 0x000000a1a2a17221 */ /* 0x000fe40000010000 */
[----:B------:R-:W-:Y:S02]  /*5560*/  FADD.FTZ R160, R160, R38 ;  /* 0x00000026a0a07221 */ /* 0x000fe40000010000 */
[----:B---3--:R-:W-:Y:S01]  /*5570*/  HMMA.16816.F32.BF16 R120, R4, R8, R120 ;  /* 0x000000080478723c */ /* 0x008fe20000041878 */
[----:B------:R-:W-:-:S02]  /*5580*/  FADD.FTZ R164, R164, R161 ;  /* 0x000000a1a4a47221 */ /* 0x000fc40000010000 */
[----:B------:R-:W-:Y:S02]  /*5590*/  FADD.FTZ R160, R159, R160 ;  /* 0x000000a09fa07221 */ /* 0x000fe40000010000 */
[----:B------:R-:W-:-:S03]  /*55a0*/  FADD.FTZ R164, R165, R164 ;  /* 0x000000a4a5a47221 */ /* 0x000fc60000010000 */
[C---:B------:R-:W-:Y:S01]  /*55b0*/  HMMA.16816.F32.BF16 R116, R4.reuse, R10, R116 ;  /* 0x0000000a0474723c */ /* 0x040fe20000041874 */
[----:B------:R-:W3:Y:S07]  /*55c0*/  LDSM.16.MT88.4 R8, [R234+0x6100] ;  /* 0x00610000ea08783b */ /* 0x000eee0000004200 */
[C---:B----4-:R-:W-:Y:S08]  /*55d0*/  HMMA.16816.F32.BF16 R112, R4.reuse, R20, R112 ;  /* 0x000000140470723c */ /* 0x050ff00000041870 */
[C---:B------:R-:W-:Y:S01]  /*55e0*/  HMMA.16816.F32.BF16 R108, R4.reuse, R22, R108 ;  /* 0x00000016046c723c */ /* 0x040fe2000004186c */
[----:B------:R-:W4:Y:S07]  /*55f0*/  LDSM.16.MT88.4 R20, [R232+0x6100] ;  /* 0x00610000e814783b */ /* 0x000f2e0000004200 */
[C---:B--2---:R-:W-:Y:S08]  /*5600*/  HMMA.16816.F32.BF16 R104, R4.reuse, R16, R104 ;  /* 0x000000100468723c */ /* 0x044ff00000041868 */
[C---:B------:R-:W-:Y:S01]  /*5610*/  HMMA.16816.F32.BF16 R100, R4.reuse, R18, R100 ;  /* 0x000000120464723c */ /* 0x040fe20000041864 */
[----:B------:R-:W2:Y:S07]  /*5620*/  LDSM.16.MT88.4 R16, [R236+0x2900] ;  /* 0x00290000ec10783b */ /* 0x000eae0000004200 */
[C---:B-1----:R-:W-:Y:S08]  /*5630*/  HMMA.16816.F32.BF16 R96, R4.reuse, R12, R96 ;  /* 0x0000000c0460723c */ /* 0x042ff00000041860 */
[C---:B------:R-:W-:Y:S01]  /*5640*/  HMMA.16816.F32.BF16 R92, R4.reuse, R14, R92 ;  /* 0x0000000e045c723c */ /* 0x040fe2000004185c */
[----:B------:R-:W1:Y:S07]  /*5650*/  LDSM.16.MT88.4 R12, [R233+0x2900] ;  /* 0x00290000e90c783b */ /* 0x000e6e0000004200 */
[C---:B---3--:R-:W-:Y:S08]  /*5660*/  HMMA.16816.F32.BF16 R88, R4.reuse, R8, R88 ;  /* 0x000000080458723c */ /* 0x048ff00000041858 */
[C---:B------:R-:W-:Y:S01]  /*5670*/  HMMA.16816.F32.BF16 R84, R4.reuse, R10, R84 ;  /* 0x0000000a0454723c */ /* 0x040fe20000041854 */
[----:B------:R-:W3:Y:S07]  /*5680*/  LDSM.16.MT88.4 R8, [R232+0x2900] ;  /* 0x00290000e808783b */ /* 0x000eee0000004200 */
[C---:B------:R-:W-:Y:S08]  /*5690*/  HMMA.16816.F32.BF16 R128, R4.reuse, R24, R128 ;  /* 0x000000180480723c */ /* 0x040ff00000041880 */
[C---:B------:R-:W-:Y:S01]  /*56a0*/  HMMA.16816.F32.BF16 R124, R4.reuse, R26, R124 ;  /* 0x0000001a047c723c */ /* 0x040fe2000004187c */
[----:B------:R-:W-:Y:S07]  /*56b0*/  LDSM.16.MT88.4 R24, [R234+0x2900] ;  /* 0x00290000ea18783b */ /* 0x000fee0000004200 */
[C---:B------:R-:W-:Y:S08]  /*56c0*/  HMMA.16816.F32.BF16 R80, R4.reuse, R28, R80 ;  /* 0x0000001c0450723c */ /* 0x040ff00000041850 */
[C---:B------:R-:W-:Y:S01]  /*56d0*/  HMMA.16816.F32.BF16 R76, R4.reuse, R30, R76 ;  /* 0x0000001e044c723c */ /* 0x040fe2000004184c */
[----:B------:R-:W-:Y:S07]  /*56e0*/  LDSM.16.MT88.4 R28, [R236+0x3100] ;  /* 0x00310000ec1c783b */ /* 0x000fee0000004200 */
[C---:B----4-:R-:W-:Y:S08]  /*56f0*/  HMMA.16816.F32.BF16 R72, R4.reuse, R20, R72 ;  /* 0x000000140448723c */ /* 0x050ff00000041848 */
[----:B------:R-:W-:Y:S01]  /*5700*/  HMMA.16816.F32.BF16 R68, R4, R22, R68 ;  /* 0x000000160444723c */ /* 0x000fe20000041844 */
[----:B------:R-:W4:Y:S06]  /*5710*/  LDSM.16.MT88.4 R20, [R236+0x6900] ;  /* 0x00690000ec14783b */ /* 0x000f2c0000004200 */
[----:B------:R-:W-:Y:S01]  /*5720*/  F2FP.BF16.PACK_AB R4, R171, R176 ;  /* 0x000000b0ab04723e */ /* 0x000fe200000010ff */
[----:B------:R-:W-:Y:S01]  /*5730*/  FADD.FTZ R176, R176, R160 ;  /* 0x000000a0b0b07221 */ /* 0x000fe20000010000 */
[----:B------:R-:W-:-:S02]  /*5740*/  F2FP.BF16.PACK_AB R6, R169, R170 ;  /* 0x000000aaa906723e */ /* 0x000fc400000010ff */
[----:B------:R-:W-:Y:S01]  /*5750*/  F2FP.BF16.PACK_AB R5, R167, R168 ;  /* 0x000000a8a705723e */ /* 0x000fe200000010ff */
[----:B------:R-:W-:Y:S01]  /*5760*/  FADD.FTZ R168, R168, R164 ;  /* 0x000000a4a8a87221 */ /* 0x000fe20000010000 */
[----:B------:R-:W-:Y:S01]  /*5770*/  F2FP.BF16.PACK_AB R7, R163, R166 ;  /* 0x000000a6a307723e */ /* 0x000fe200000010ff */
[----:B------:R-:W-:Y:S02]  /*5780*/  FADD.FTZ R176, R171, R176 ;  /* 0x000000b0abb07221 */ /* 0x000fe40000010000 */
[----:B------:R-:W-:Y:S02]  /*5790*/  FADD.FTZ R168, R167, R168 ;  /* 0x000000a8a7a87221 */ /* 0x000fe40000010000 */
[----:B------:R-:W-:Y:S02]  /*57a0*/  FADD.FTZ R170, R170, R176 ;  /* 0x000000b0aaaa7221 */ /* 0x000fe40000010000 */
[----:B--2---:R-:W-:Y:S01]  /*57b0*/  HMMA.16816.F32.BF16 R128, R4, R16, R128 ;  /* 0x000000100480723c */ /* 0x004fe20000041880 */
[----:B------:R-:W-:-:S02]  /*57c0*/  FADD.FTZ R166, R166, R168 ;  /* 0x000000a8a6a67221 */ /* 0x000fc40000010000 */
[----:B------:R-:W-:Y:S02]  /*57d0*/  FADD.FTZ R170, R169, R170 ;  /* 0x000000aaa9aa7221 */ /* 0x000fe40000010000 */
[----:B------:R-:W-:-:S03]  /*57e0*/  FADD.FTZ R166, R163, R166 ;  /* 0x000000a6a3a67221 */ /* 0x000fc60000010000 */
        /* <DEDUP_REMOVED lines=8> */
[C---:B----4-:R-:W-:Y:S08]  /*5870*/  HMMA.16816.F32.BF16 R96, R4.reuse, R20, R96 ;  /* 0x000000140460723c */ /* 0x050ff00000041860 */
        /* <DEDUP_REMOVED lines=9> */
[C---:B------:R-:W-:Y:S01]  /*5910*/  HMMA.16816.F32.BF16 R92, R4.reuse, R22, R92 ;  /* 0x00000016045c723c */ /* 0x040fe2000004185c */
[----:B------:R-:W-:Y:S07]  /*5920*/  LDSM.16.MT88.4 R20, [R233+0x3100] ;  /* 0x00310000e914783b */ /* 0x000fee0000004200 */
[C---:B------:R-:W-:Y:S08]  /*5930*/  HMMA.16816.F32.BF16 R120, R4.reuse, R24, R120 ;  /* 0x000000180478723c */ /* 0x040ff00000041878 */
        /* <DEDUP_REMOVED lines=23> */
[C---:B------:R-:W-:Y:S07]  /*5ab0*/  HMMA.16816.F32.BF16 R128, R4.reuse, R28, R128 ;  /* 0x0000001c0480723c */ /* 0x040fee0000041880 */
[--C-:B------:R-:W-:Y:S01]  /*5ac0*/  FFMA.FTZ R28, R65, c[0x0][0x2d0], -R63.reuse ;  /* 0x0000b400411c7a23 */ /* 0x100fe2000001083f */
[----:B----4-:R-:W-:Y:S01]  /*5ad0*/  HMMA.16816.F32.BF16 R120, R4, R24, R120 ;  /* 0x000000180478723c */ /* 0x010fe20000041878 */
[----:B------:R-:W-:-:S04]  /*5ae0*/  FFMA.FTZ R29, R64, c[0x0][0x2d0], -R63 ;  /* 0x0000b400401d7a23 */ /* 0x000fc8000001083f */
[----:B------:R-:W-:Y:S02]  /*5af0*/  MUFU.EX2 R28, R28 ;  /* 0x0000001c001c7308 */ /* 0x000fe40000000800 */
[--C-:B------:R-:W-:Y:S01]  /*5b00*/  FFMA.FTZ R24, R144, c[0x0][0x2d0], -R133.reuse ;  /* 0x0000b40090187a23 */ /* 0x100fe20000010885 */
[----:B------:R-:W-:Y:S01]  /*5b10*/  HMMA.16816.F32.BF16 R116, R4, R26, R116 ;  /* 0x0000001a0474723c */ /* 0x000fe20000041874 */
[----:B------:R-:W-:-:S04]  /*5b20*/  FFMA.FTZ R25, R135, c[0x0][0x2d0], -R133 ;  /* 0x0000b40087197a23 */ /* 0x000fc80000010885 */
[----:B------:R-:W4:Y:S02]  /*5b30*/  MUFU.EX2 R24, R24 ;  /* 0x0000001800187308 */ /* 0x000f240000000800 */
[----:B------:R-:W-:Y:S01]  /*5b40*/  FFMA.FTZ R26, R134, c[0x0][0x2d0], -R133 ;  /* 0x0000b400861a7a23 */ /* 0x000fe20000010885 */
[----:B------:R-:W-:Y:S01]  /*5b50*/  HMMA.16816.F32.BF16 R124, R4, R30, R124 ;  /* 0x0000001e047c723c */ /* 0x000fe2000004187c */
[----:B------:R-:W-:-:S04]  /*5b60*/  FFMA.FTZ R27, R66, c[0x0][0x2d0], -R63 ;  /* 0x0000b400421b7a23 */ /* 0x000fc8000001083f */
[----:B------:R-:W5:Y:S03]  /*5b70*/  MUFU.EX2 R25, R25 ;  /* 0x0000001900197308 */ /* 0x000f660000000800 */
[C---:B------:R-:W-:Y:S05]  /*5b80*/  HMMA.16816.F32.BF16 R112, R4.reuse, R20, R112 ;  /* 0x000000140470723c */ /* 0x040fea0000041870 */
[----:B------:R-:W1:Y:S01]  /*5b90*/  MUFU.EX2 R26, R26 ;  /* 0x0000001a001a7308 */ /* 0x000e620000000800 */
[----:B----4-:R-:W-:Y:S02]  /*5ba0*/  FADD.FTZ R156, R24, R156 ;  /* 0x0000009c189c7221 */ /* 0x010fe40000010000 */
[----:B------:R-:W-:Y:S01]  /*5bb0*/  HMMA.16816.F32.BF16 R108, R4, R22, R108 ;  /* 0x00000016046c723c */ /* 0x000fe2000004186c */
[----:B------:R-:W-:Y:S04]  /*5bc0*/  LDSM.16.MT88.4 R20, [R236+0x3900] ;  /* 0x00390000ec14783b */ /* 0x000fe80000004200 */
[----:B------:R-:W4:Y:S01]  /*5bd0*/  MUFU.EX2 R27, R27 ;  /* 0x0000001b001b7308 */ /* 0x000f220000000800 */
[----:B-----5:R-:W-:-:S02]  /*5be0*/  FADD.FTZ R156, R25, R156 ;  /* 0x0000009c199c7221 */ /* 0x020fc40000010000 */
[C---:B--2---:R-:W-:Y:S05]  /*5bf0*/  HMMA.16816.F32.BF16 R80, R4.reuse, R16, R80 ;  /* 0x000000100450723c */ /* 0x044fea0000041850 */
[----:B------:R-:W2:Y:S01]  /*5c00*/  MUFU.EX2 R29, R29 ;  /* 0x0000001d001d7308 */ /* 0x000ea20000000800 */
[----:B-1----:R-:W-:Y:S02]  /*5c10*/  FADD.FTZ R156, R26, R156 ;  /* 0x0000009c1a9c7221 */ /* 0x002fe40000010000 */
[----:B------:R-:W-:Y:S01]  /*5c20*/  HMMA.16816.F32.BF16 R76, R4, R18, R76 ;  /* 0x00000012044c723c */ /* 0x000fe2000004184c */
[----:B------:R-:W1:Y:S01]  /*5c30*/  LDSM.16.MT88.4 R16, [R233+0x3900] ;  /* 0x00390000e910783b */ /* 0x000e620000004200 */
[----:B----4-:R-:W-:-:S06]  /*5c40*/  FADD.FTZ R152, R27, R152 ;  /* 0x000000981b987221 */ /* 0x010fcc0000010000 */
[----:B------:R-:W-:Y:S01]  /*5c50*/  HMMA.16816.F32.BF16 R72, R4, R12, R72 ;  /* 0x0000000c0448723c */ /* 0x000fe20000041848 */
[----:B------:R-:W-:-:S04]  /*5c60*/  FADD.FTZ R152, R28, R152 ;  /* 0x000000981c987221 */ /* 0x000fc80000010000 */
[----:B--2---:R-:W-:-:S03]  /*5c70*/  FADD.FTZ R152, R29, R152 ;  /* 0x000000981d987221 */ /* 0x004fc60000010000 */
[----:B------:R-:W-:Y:S01]  /*5c80*/  HMMA.16816.F32.BF16 R68, R4, R14, R68 ;  /* 0x0000000e0444723c */ /* 0x000fe20000041844 */
[----:B------:R-:W2:Y:S06]  /*5c90*/  LDSM.16.MT88.4 R12, [R232+0x3900] ;  /* 0x00390000e80c783b */ /* 0x000eac0000004200 */
[----:B------:R-:W-:Y:S02]  /*5ca0*/  F2FP.BF16.PACK_AB R4, R25, R24 ;  /* 0x000000181904723e */ /* 0x000fe400000010ff */
[C---:B------:R-:W-:Y:S01]  /*5cb0*/  F2FP.BF16.PACK_AB R6, R249.reuse, R26 ;  /* 0x0000001af906723e */ /* 0x040fe200000010ff */
[----:B------:R-:W-:Y:S01]  /*5cc0*/  FADD.FTZ R249, R249, R156 ;  /* 0x0000009cf9f97221 */ /* 0x000fe20000010000 */
[----:B------:R-:W-:-:S02]  /*5cd0*/  F2FP.BF16.PACK_AB R5, R28, R27 ;  /* 0x0000001b1c05723e */ /* 0x000fc400000010ff */
[C---:B------:R-:W-:Y:S01]  /*5ce0*/  F2FP.BF16.PACK_AB R7, R248.reuse, R29 ;  /* 0x0000001df807723e */ /* 0x040fe200000010ff */
[----:B------:R-:W-:-:S06]  /*5cf0*/  FADD.FTZ R248, R248, R152 ;  /* 0x00000098f8f87221 */ /* 0x000fcc0000010000 */
[C---:B---3--:R-:W-:Y:S08]  /*5d00*/  HMMA.16816.F32.BF16 R120, R4.reuse, R8, R120 ;  /* 0x000000080478723c */ /* 0x048ff00000041878 */
[C---:B------:R-:W-:Y:S01]  /*5d10*/  HMMA.16816.F32.BF16 R116, R4.reuse, R10, R116 ;  /* 0x0000000a0474723c */ /* 0x040fe20000041874 */
[----:B------:R-:W3:Y:S07]  /*5d20*/  LDSM.16.MT88.4 R8, [R236+0x7900] ;  /* 0x00790000ec08783b */ /* 0x000eee0000004200 */
[C---:B-1----:R-:W-:Y:S08]  /*5d30*/  HMMA.16816.F32.BF16 R112, R4.reuse, R16, R112 ;  /* 0x000000100470723c */ /* 0x042ff00000041870 */
[C---:B------:R-:W-:Y:S01]  /*5d40*/  HMMA.16816.F32.BF16 R108, R4.reuse, R18, R108 ;  /* 0x00000012046c723c */ /* 0x040fe2000004186c */
[----:B------:R-:W1:Y:S07]  /*5d50*/  LDSM.16.MT88.4 R16, [R234+0x7900] ;  /* 0x00790000ea10783b */ /* 0x000e6e0000004200 */
[C---:B--2---:R-:W-:Y:S08]  /*5d60*/  HMMA.16816.F32.BF16 R104, R4.reuse, R12, R104 ;  /* 0x0000000c0468723c */ /* 0x044ff00000041868 */
[C---:B------:R-:W-:Y:S01]  /*5d70*/  HMMA.16816.F32.BF16 R100, R4.reuse, R14, R100 ;  /* 0x0000000e0464723c */ /* 0x040fe20000041864 */
[----:B------:R-:W2:Y:S07]  /*5d80*/  LDSM.16.MT88.4 R12, [R233+0x7900] ;  /* 0x00790000e90c783b */ /* 0x000eae0000004200 */
[C---:B------:R-:W-:Y:S08]  /*5d90*/  HMMA.16816.F32.BF16 R128, R4.reuse, R20, R128 ;  /* 0x000000140480723c */ /* 0x040ff00000041880 */
[C---:B---3--:R-:W-:Y:S08]  /*5da0*/  HMMA.16816.F32.BF16 R96, R4.reuse, R8, R96 ;  /* 0x000000080460723c */ /* 0x048ff00000041860 */
[C---:B------:R-:W-:Y:S01]  /*5db0*/  HMMA.16816.F32.BF16 R92, R4.reuse, R10, R92 ;  /* 0x0000000a045c723c */ /* 0x040fe2000004185c */
[----:B------:R-:W3:Y:S07]  /*5dc0*/  LDSM.16.MT88.4 R8, [R232+0x7900] ;  /* 0x00790000e808783b */ /* 0x000eee0000004200 */
[C---:B------:R-:W-:Y:S08]  /*5dd0*/  HMMA.16816.F32.BF16 R124, R4.reuse, R22, R124 ;  /* 0x00000016047c723c */ /* 0x040ff0000004187c */
[C---:B-1----:R-:W-:Y:S08]  /*5de0*/  HMMA.16816.F32.BF16 R88, R4.reuse, R16, R88 ;  /* 0x000000100458723c */ /* 0x042ff00000041858 */
[C---:B------:R-:W-:Y:S08]  /*5df0*/  HMMA.16816.F32.BF16 R84, R4.reuse, R18, R84 ;  /* 0x000000120454723c */ /* 0x040ff00000041854 */
[C---:B--2---:R-:W-:Y:S08]  /*5e00*/  HMMA.16816.F32.BF16 R80, R4.reuse, R12, R80 ;  /* 0x0000000c0450723c */ /* 0x044ff00000041850 */
[C---:B------:R-:W-:Y:S08]  /*5e10*/  HMMA.16816.F32.BF16 R76, R4.reuse, R14, R76 ;  /* 0x0000000e044c723c */ /* 0x040ff0000004184c */
[C---:B---3--:R-:W-:Y:S08]  /*5e20*/  HMMA.16816.F32.BF16 R72, R4.reuse, R8, R72 ;  /* 0x000000080448723c */ /* 0x048ff00000041848 */
[----:B------:R-:W-:Y:S01]  /*5e30*/  HMMA.16816.F32.BF16 R68, R4, R10, R68 ;  /* 0x0000000a0444723c */ /* 0x000fe20000041844 */
[----:B------:R-:W-:Y:S07]  /*5e40*/  @P1 BRA `(.L_x_26) ;  /* 0x0000416000001947 */ /* 0x000fee0003800000 */
[C---:B------:R-:W-:Y:S01]  /*5e50*/  SHF.L.U64.HI R247, R33.reuse, 0x1, R35 ;  /* 0x0000000121f77819 */ /* 0x040fe20000010223 */
[----:B------:R-:W-:Y:S01]  /*5e60*/  IMAD.SHL.U32 R246, R33, 0x2, RZ ;  /* 0x0000000221f67824 */ /* 0x000fe200078e00ff */
[C---:B------:R-:W-:Y:S01]  /*5e70*/  SHF.L.U64.HI R245, R32.reuse, 0x1, R34 ;  /* 0x0000000120f57819 */ /* 0x040fe20000010222 */
[----:B------:R-:W-:Y:S01]  /*5e80*/  IMAD.SHL.U32 R244, R32, 0x2, RZ ;  /* 0x0000000220f47824 */ /* 0x000fe200078e00ff */
[----:B------:R-:W-:Y:S01]  /*5e90*/  MOV R0, R3 ;  /* 0x0000000300007202 */ /* 0x000fe20000000f00 */
[----:B------:R-:W-:Y:S01]  /*5ea0*/  IMAD.MOV.U32 R2, RZ, RZ, R132 ;  /* 0x000000ffff027224 */ /* 0x000fe200078e0084 */
[----:B------:R-:W-:Y:S01]  /*5eb0*/  UIADD3 UR6, UR6, -0x2, URZ ;  /* 0xfffffffe06067890 */ /* 0x000fe2000fffe03f */
[----:B------:R-:W-:Y:S09]  /*5ec0*/  BRA `(.L_x_27) ;  /* 0x000003c000007947 */ /* 0x000ff20003800000 */
.L_x_29:
[----:B------:R-:W-:Y:S01]  /*5ed0*/  ULEA UR4, UR6, UR10, 0x7 ;  /* 0x0000000a06047291 */ /* 0x000fe2000f8e383f */
[----:B------:R-:W-:Y:S05]  /*5ee0*/  IMAD.MOV.U32 R239, RZ, RZ, RZ ;  /* 0x000000ffffef7224 */ /* 0x000fea00078e00ff */
[----:B------:R-:W-:Y:S05]  /*5ef0*/  IMAD.U32 R240, RZ, RZ, UR4 ;  /* 0x00000004fff07e24 */ /* 0x000fea000f8e00ff */
[----:B------:R-:W-:Y:S05]  /*5f00*/  IADD3 R240, R240, -0x80, R242 ;  /* 0xffffff80f0f07810 */ /* 0x000fea0007ffe0f2 */
        /* <DEDUP_REMOVED lines=23> */
[----:B------:R-:W1:Y:S04]  /*6080*/  SHFL.IDX PT, R9, R4, RZ, 0x181f ;  /* 0x00181fff04097589 */ /* 0x000e6800000e0000 */
[----:B------:R-:W2:Y:S04]  /*6090*/  SHFL.IDX PT, R10, R3, RZ, 0x181f ;  /* 0x00181fff030a7589 */ /* 0x000ea800000e0000 */
[----:B------:R-:W3:Y:S04]  /*60a0*/  SHFL.IDX PT, R7, R4, 0x1, 0x181f ;  /* 0x00381f0004077f89 */ /* 0x000ee800000e0000 */
[----:B------:R-:W4:Y:S04]  /*60b0*/  SHFL.IDX PT, R8, R3, 0x1, 0x181f ;  /* 0x00381f0003087f89 */ /* 0x000f2800000e0000 */
[----:B------:R-:W-:Y:S04]  /*60c0*/  SHFL.IDX PT, R5, R4, 0x2, 0x181f ;  /* 0x00581f0004057f89 */ /* 0x000fe800000e0000 */
[----:B------:R-:W-:Y:S04]  /*60d0*/  SHFL.IDX PT, R6, R3, 0x2, 0x181f ;  /* 0x00581f0003067f89 */ /* 0x000fe800000e0000 */
[----:B------:R-:W5:Y:S01]  /*60e0*/  SHFL.IDX PT, R4, R4, 0x3, 0x181f ;  /* 0x00781f0004047f89 */ /* 0x000f6200000e0000 */
[C---:B-1----:R-:W-:Y:S02]  /*60f0*/  IADD3 R12, P5, R9.reuse, R246, RZ ;  /* 0x000000f6090c7210 */ /* 0x042fe40007fbe0ff */
[----:B------:R-:W-:Y:S01]  /*6100*/  IADD3 R16, P2, R9, R244, RZ ;  /* 0x000000f409107210 */ /* 0x000fe20007f5e0ff */
[----:B------:R-:W1:Y:S02]  /*6110*/  SHFL.IDX PT, R3, R3, 0x3, 0x181f ;  /* 0x00781f0003037f89 */ /* 0x000e6400000e0000 */
[C-C-:B--2---:R-:W-:Y:S01]  /*6120*/  IMAD.X R13, R10.reuse, 0x1, R247.reuse, P5 ;  /* 0x000000010a0d7824 */ /* 0x144fe200028e06f7 */
[-C--:B------:R-:W-:Y:S02]  /*6130*/  IADD3.X R17, R10, R245.reuse, RZ, P2, !PT ;  /* 0x000000f50a117210 */ /* 0x080fe400017fe4ff */
[C---:B---3--:R-:W-:Y:S02]  /*6140*/  IADD3 R14, P1, R7.reuse, R246, RZ ;  /* 0x000000f6070e7210 */ /* 0x048fe40007f3e0ff */
[----:B------:R2:W-:Y:S01]  /*6150*/  LDGSTS.E.BYPASS.LTC128B.128 [R241+0x8100], [R12.64], !P4 ;  /* 0x081000000cf17fae */ /* 0x0005e2000e101d4c */
[----:B------:R-:W-:Y:S02]  /*6160*/  IADD3 R10, P2, R7, R244, RZ ;  /* 0x000000f4070a7210 */ /* 0x000fe40007f5e0ff */
[C---:B----4-:R-:W-:Y:S01]  /*6170*/  IMAD.X R15, R8.reuse, 0x1, R247, P1 ;  /* 0x00000001080f7824 */ /* 0x050fe200008e06f7 */
[----:B------:R3:W-:Y:S02]  /*6180*/  LDGSTS.E.BYPASS.LTC128B.128 [R241+0xc100], [R16.64], !P3 ;  /* 0x0c10000010f17fae */ /* 0x0007e4000d901d4c */
[----:B------:R-:W-:Y:S02]  /*6190*/  IMAD.X R11, R8, 0x1, R245, P2 ;  /* 0x00000001080b7824 */ /* 0x000fe400010e06f5 */
[----:B------:R4:W-:Y:S04]  /*61a0*/  LDGSTS.E.BYPASS.LTC128B.128 [R241+0x9100], [R14.64], !P4 ;  /* 0x091000000ef17fae */ /* 0x0009e8000e101d4c */
[----:B------:R3:W-:Y:S01]  /*61b0*/  LDGSTS.E.BYPASS.LTC128B.128 [R241+0xd100], [R10.64], !P3 ;  /* 0x0d1000000af17fae */ /* 0x0007e2000d901d4c */
[-C--:B-----5:R-:W-:Y:S05]  /*61c0*/  IADD3 R8, P2, R4, R246.reuse, RZ ;  /* 0x000000f604087210 */ /* 0x0a0fea0007f5e0ff */
[--C-:B-1----:R-:W-:Y:S01]  /*61d0*/  IMAD.X R9, R3, 0x1, R247.reuse, P2 ;  /* 0x0000000103097824 */ /* 0x102fe200010e06f7 */
[C---:B--2---:R-:W-:Y:S05]  /*61e0*/  IADD3 R12, P1, R5.reuse, R246, RZ ;  /* 0x000000f6050c7210 */ /* 0x044fea0007f3e0ff */
[----:B------:R-:W-:Y:S01]  /*61f0*/  IMAD.X R13, R6, 0x1, R247, P1 ;  /* 0x00000001060d7824 */ /* 0x000fe200008e06f7 */
[-C--:B------:R-:W-:Y:S02]  /*6200*/  IADD3 R4, P1, R4, R244.reuse, RZ ;  /* 0x000000f404047210 */ /* 0x080fe40007f3e0ff */
[----:B----4-:R-:W-:Y:S02]  /*6210*/  IADD3 R14, P5, R5, R244, RZ ;  /* 0x000000f4050e7210 */ /* 0x010fe40007fbe0ff */
[----:B------:R3:W-:Y:S01]  /*6220*/  LDGSTS.E.BYPASS.LTC128B.128 [R241+0xa100], [R12.64], !P4 ;  /* 0x0a1000000cf17fae */ /* 0x0007e2000e101d4c */
[----:B------:R-:W-:Y:S01]  /*6230*/  IMAD.X R5, R3, 0x1, R245, P1 ;  /* 0x0000000103057824 */ /* 0x000fe200008e06f5 */
[----:B------:R-:W-:Y:S05]  /*6240*/  IADD3.X R15, R6, R245, RZ, P5, !PT ;  /* 0x000000f5060f7210 */ /* 0x000fea0002ffe4ff */
[----:B------:R3:W-:Y:S04]  /*6250*/  LDGSTS.E.BYPASS.LTC128B.128 [R241+0xe100], [R14.64], !P3 ;  /* 0x0e1000000ef17fae */ /* 0x0007e8000d901d4c */
[----:B------:R3:W-:Y:S04]  /*6260*/  LDGSTS.E.BYPASS.LTC128B.128 [R241+0xb100], [R8.64], !P4 ;  /* 0x0b10000008f17fae */ /* 0x0007e8000e101d4c */
[----:B------:R3:W-:Y:S01]  /*6270*/  LDGSTS.E.BYPASS.LTC128B.128 [R241+0xf100], [R4.64], !P3 ;  /* 0x0f10000004f17fae */ /* 0x0007e2000d901d4c */
[----:B------:R-:W-:-:S05]  /*6280*/  BRA `(.L_x_28) ;  /* 0x000017e000007947 */ /* 0x000fca0003800000 */
.L_x_27:
[----:B------:R-:W-:Y:S04]  /*6290*/  DEPBAR.LE SB0, 0x0 ;  /* 0x000080000000791a */ /* 0x000fe80000000000 */
[----:B------:R-:W-:Y:S01]  /*62a0*/  BAR.SYNC.DEFER_BLOCKING 0x0 ;  /* 0x0000000000007b1d */ /* 0x000fe20000010000 */
[----:B------:R-:W-:Y:S01]  /*62b0*/  SHF.R.S32.HI R3, RZ, 0x1f, R240 ;  /* 0x0000001fff037819 */ /* 0x000fe200000114f0 */
[C---:B------:R-:W-:Y:S01]  /*62c0*/  IMAD.WIDE.U32 R36, R240.reuse, c[0x0][0x208], RZ ;  /* 0x00008200f0247a25 */ /* 0x040fe200078e00ff */
[----:B------:R-:W-:Y:S03]  /*62d0*/  UISETP.GE.AND UP0, UPT, UR6, 0x1, UPT ;  /* 0x000000010600788c */ /* 0x000fe6000bf06270 */
[----:B------:R-:W-:Y:S04]  /*62e0*/  IMAD R3, R3, c[0x0][0x208], RZ ;  /* 0x0000820003037a24 */ /* 0x000fe800078e02ff */
[----:B------:R-:W-:Y:S05]  /*62f0*/  IMAD R3, R240, c[0x0][0x20c], R3 ;  /* 0x00008300f0037a24 */ /* 0x000fea00078e0203 */
        /* <DEDUP_REMOVED lines=19> */
[----:B------:R-:W-:Y:S01]  /*6430*/  LDSM.16.M88.4 R64, [R238+0xb900] ;  /* 0x00b90000ee40783b */ /* 0x000fe20000000200 */
[C---:B------:R-:W-:Y:S07]  /*6440*/  HMMA.16816.F32.BF16 R16, R136.reuse, R18, RZ ;  /* 0x000000128810723c */ /* 0x040fee00000418ff */
[----:B------:R-:W-:Y:S01]  /*6450*/  LDSM.16.M88.4 R132, [R237] ;  /* 0x00000000ed84783b */ /* 0x000fe20000000200 */
[C---:B---3--:R-:W-:Y:S07]  /*6460*/  HMMA.16816.F32.BF16 R20, R136.reuse, R24, RZ ;  /* 0x000000188814723c */ /* 0x048fee00000418ff */
[----:B------:R-:W-:Y:S01]  /*6470*/  LDSM.16.M88.4 R144, [R231] ;  /* 0x00000000e790783b */ /* 0x000fe20000000200 */
[C---:B------:R-:W-:Y:S07]  /*6480*/  HMMA.16816.F32.BF16 R24, R136.reuse, R26, RZ ;  /* 0x0000001a8818723c */ /* 0x040fee00000418ff */
[----:B------:R-:W-:Y:S01]  /*6490*/  LDSM.16.M88.4 R148, [R230] ;  /* 0x00000000e694783b */ /* 0x000fe20000000200 */
[C---:B----4-:R-:W-:Y:S07]  /*64a0*/  HMMA.16816.F32.BF16 R28, R136.reuse, R32, RZ ;  /* 0x00000020881c723c */ /* 0x050fee00000418ff */
[----:B------:R-:W-:Y:S01]  /*64b0*/  LDSM.16.M88.4 R152, [R229] ;  /* 0x00000000e598783b */ /* 0x000fe20000000200 */
[C---:B------:R-:W-:Y:S07]  /*64c0*/  HMMA.16816.F32.BF16 R32, R136.reuse, R34, RZ ;  /* 0x000000228820723c */ /* 0x040fee00000418ff */
[----:B------:R-:W-:Y:S01]  /*64d0*/  LDSM.16.M88.4 R156, [R228] ;  /* 0x00000000e49c783b */ /* 0x000fe20000000200 */
[C---:B-----5:R-:W-:Y:S07]  /*64e0*/  HMMA.16816.F32.BF16 R36, R136.reuse, R40, RZ ;  /* 0x000000288824723c */ /* 0x060fee00000418ff */
[----:B------:R-:W-:Y:S01]  /*64f0*/  LDSM.16.M88.4 R160, [R227] ;  /* 0x00000000e3a0783b */ /* 0x000fe20000000200 */
[C---:B------:R-:W-:Y:S07]  /*6500*/  HMMA.16816.F32.BF16 R40, R136.reuse, R42, RZ ;  /* 0x0000002a8828723c */ /* 0x040fee00000418ff */
[----:B------:R-:W2:Y:S01]  /*6510*/  SHFL.IDX PT, R61, R178, RZ, 0x181f ;  /* 0x00181fffb23d7589 */ /* 0x000ea200000e0000 */
[C---:B-1----:R-:W-:Y:S07]  /*6520*/  HMMA.16816.F32.BF16 R44, R136.reuse, R48, RZ ;  /* 0x00000030882c723c */ /* 0x042fee00000418ff */
[----:B------:R-:W1:Y:S01]  /*6530*/  SHFL.IDX PT, R62, R178, 0x1, 0x181f ;  /* 0x00381f00b23e7f89 */ /* 0x000e6200000e0000 */
[C---:B------:R-:W-:Y:S07]  /*6540*/  HMMA.16816.F32.BF16 R48, R136.reuse, R50, RZ ;  /* 0x000000328830723c */ /* 0x040fee00000418ff */
[----:B------:R-:W3:Y:S01]  /*6550*/  SHFL.IDX PT, R63, R176, RZ, 0x181f ;  /* 0x00181fffb03f7589 */ /* 0x000ee200000e0000 */
[C---:B------:R-:W-:Y:S07]  /*6560*/  HMMA.16816.F32.BF16 R52, R136.reuse, R56, RZ ;  /* 0x000000388834723c */ /* 0x040fee00000418ff */
[----:B------:R-:W4:Y:S01]  /*6570*/  SHFL.IDX PT, R60, R176, 0x1, 0x181f ;  /* 0x00381f00b03c7f89 */ /* 0x000f2200000e0000 */
[C---:B--2---:R-:W-:Y:S04]  /*6580*/  IADD3 R180, P1, R61.reuse, R246, RZ ;  /* 0x000000f63db47210 */ /* 0x044fe80007f3e0ff */
[----:B------:R-:W-:Y:S01]  /*6590*/  IADD3 R200, P5, R61, R244, RZ ;  /* 0x000000f43dc87210 */ /* 0x000fe20007fbe0ff */
[C---:B------:R-:W-:Y:S02]  /*65a0*/  HMMA.16816.F32.BF16 R56, R136.reuse, R58, RZ ;  /* 0x0000003a8838723c */ /* 0x040fe400000418ff */
[----:B------:R-:W-:Y:S01]  /*65b0*/  LDSM.16.M88.4 R164, [R226] ;  /* 0x00000000e2a4783b */ /* 0x000fe20000000200 */
[C---:B-1----:R-:W-:Y:S07]  /*65c0*/  IADD3 R202, P2, R62.reuse, R246, RZ ;  /* 0x000000f63eca7210 */ /* 0x042fee0007f5e0ff */
[----:B------:R-:W-:Y:S02]  /*65d0*/  LDSM.16.M88.4 R168, [R225] ;  /* 0x00000000e1a8783b */ /* 0x000fe40000000200 */
[C---:B---3--:R-:W-:Y:S02]  /*65e0*/  IADD3.X R181, R63.reuse, R247, RZ, P1, !PT ;  /* 0x000000f73fb57210 */ /* 0x048fe40000ffe4ff */
[----:B------:R-:W-:Y:S02]  /*65f0*/  IADD3 R182, P1, R62, R244, RZ ;  /* 0x000000f43eb67210 */ /* 0x000fe40007f3e0ff */
[----:B------:R-:W-:Y:S02]  /*6600*/  IADD3.X R201, R63, R245, RZ, P5, !PT ;  /* 0x000000f53fc97210 */ /* 0x000fe40002ffe4ff */
[----:B------:R-:W-:Y:S01]  /*6610*/  @!PT LDS RZ, [RZ] ;  /* 0x00000000fffff984 */ /* 0x000fe20000000800 */
[----:B------:R-:W-:Y:S01]  /*6620*/  @!PT LDS RZ, [RZ] ;  /* 0x00000000fffff984 */ /* 0x000fe20000000800 */
[----:B------:R-:W-:Y:S01]  /*6630*/  @!PT LDS RZ, [RZ] ;  /* 0x00000000fffff984 */ /* 0x000fe20000000800 */
[----:B------:R1:W-:Y:S01]  /*6640*/  LDGSTS.E.BYPASS.LTC128B.128 [R243], [R180.64], !P4 ;  /* 0x00000000b4f37fae */ /* 0x0003e2000e101d4c */
[C---:B----4-:R-:W-:Y:S02]  /*6650*/  IADD3.X R203, R60.reuse, R247, RZ, P2, !PT ;  /* 0x000000f73ccb7210 */ /* 0x050fe400017fe4ff */
[----:B------:R-:W-:Y:S02]  /*6660*/  IADD3.X R183, R60, R245, RZ, P1, !PT ;  /* 0x000000f53cb77210 */ /* 0x000fe40000ffe4ff */
[C---:B------:R-:W-:Y:S03]  /*6670*/  HMMA.16816.F32.BF16 R60, R136.reuse, R64, RZ ;  /* 0x00000040883c723c */ /* 0x040fe600000418ff */
[----:B------:R2:W-:Y:S05]  /*6680*/  LDGSTS.E.BYPASS.LTC128B.128 [R241+0x4100], [R200.64], !P3 ;  /* 0x04100000c8f17fae */ /* 0x0005ea000d901d4c */
[----:B------:R-:W-:Y:S03]  /*6690*/  HMMA.16816.F32.BF16 R64, R136, R66, RZ ;  /* 0x000000428840723c */ /* 0x000fe600000418ff */
[----:B------:R3:W-:Y:S05]  /*66a0*/  LDGSTS.E.BYPASS.LTC128B.128 [R241+0x1100], [R202.64], !P4 ;  /* 0x01100000caf17fae */ /* 0x0007ea000e101d4c */
[C---:B------:R-:W-:Y:S03]  /*66b0*/  HMMA.16816.F32.BF16 R4, R140.reuse, R132, R4 ;  /* 0x000000848c04723c */ /* 0x040fe60000041804 */
[----:B------:R-:W2:Y:S05]  /*66c0*/  SHFL.IDX PT, R177, R178, 0x2, 0x181f ;  /* 0x00581f00b2b17f89 */ /* 0x000eaa00000e0000 */
[C---:B------:R-:W-:Y:S03]  /*66d0*/  HMMA.16816.F32.BF16 R8, R140.reuse, R134, R8 ;  /* 0x000000868c08723c */ /* 0x040fe60000041808 */
[----:B------:R-:W4:Y:S05]  /*66e0*/  SHFL.IDX PT, R3, R176, 0x2, 0x181f ;  /* 0x00581f00b0037f89 */ /* 0x000f2a00000e0000 */
[C---:B------:R-:W-:Y:S03]  /*66f0*/  HMMA.16816.F32.BF16 R12, R140.reuse, R144, R12 ;  /* 0x000000908c0c723c */ /* 0x040fe6000004180c */
[----:B------:R5:W-:Y:S05]  /*6700*/  LDGSTS.E.BYPASS.LTC128B.128 [R241+0x5100], [R182.64], !P3 ;  /* 0x05100000b6f17fae */ /* 0x000bea000d901d4c */
[C---:B------:R-:W-:Y:S03]  /*6710*/  HMMA.16816.F32.BF16 R16, R140.reuse, R146, R16 ;  /* 0x000000928c10723c */ /* 0x040fe60000041810 */
[----:B------:R-:W1:Y:S01]  /*6720*/  SHFL.IDX PT, R178, R178, 0x3, 0x181f ;  /* 0x00781f00b2b27f89 */ /* 0x000e6200000e0000 */
[----:B--2---:R-:W-:Y:S04]  /*6730*/  IADD3 R200, P1, R177, R246, RZ ;  /* 0x000000f6b1c87210 */ /* 0x004fe80007f3e0ff */
[C---:B------:R-:W-:Y:S03]  /*6740*/  HMMA.16816.F32.BF16 R20, R140.reuse, R148, R20 ;  /* 0x000000948c14723c */ /* 0x040fe60000041814 */
[----:B------:R-:W2:Y:S01]  /*6750*/  SHFL.IDX PT, R176, R176, 0x3, 0x181f ;  /* 0x00781f00b0b07f89 */ /* 0x000ea200000e0000 */
[----:B----4-:R-:W-:Y:S04]  /*6760*/  IADD3.X R201, R3, R247, RZ, P1, !PT ;  /* 0x000000f703c97210 */ /* 0x010fe80000ffe4ff */
[C---:B------:R-:W-:Y:S03]  /*6770*/  HMMA.16816.F32.BF16 R24, R140.reuse, R150, R24 ;  /* 0x000000968c18723c */ /* 0x040fe60000041818 */
[----:B------:R3:W-:Y:S01]  /*6780*/  LDGSTS.E.BYPASS.LTC128B.128 [R241+0x2100], [R200.64], !P4 ;  /* 0x02100000c8f17fae */ /* 0x0007e2000e101d4c */
[----:B-----5:R-:W-:Y:S04]  /*6790*/  IADD3 R182, P5, R177, R244, RZ ;  /* 0x000000f4b1b67210 */ /* 0x020fe80007fbe0ff */
[C---:B------:R-:W-:Y:S04]  /*67a0*/  HMMA.16816.F32.BF16 R28, R140.reuse, R152, R28 ;  /* 0x000000988c1c723c */ /* 0x040fe8000004181c */
[----:B------:R-:W-:Y:S02]  /*67b0*/  IADD3.X R183, R3, R245, RZ, P5, !PT ;  /* 0x000000f503b77210 */ /* 0x000fe40002ffe4ff */
[----:B-1----:R-:W-:Y:S02]  /*67c0*/  IADD3 R180, P2, R178, R246, RZ ;  /* 0x000000f6b2b47210 */ /* 0x002fe40007f5e0ff */
[C---:B------:R-:W-:Y:S01]  /*67d0*/  HMMA.16816.F32.BF16 R32, R140.reuse, R154, R32 ;  /* 0x0000009a8c20723c */ /* 0x040fe20000041820 */
[----:B------:R1:W-:Y:S03]  /*67e0*/  LDGSTS.E.BYPASS.LTC128B.128 [R241+0x6100], [R182.64], !P3 ;  /* 0x06100000b6f17fae */ /* 0x0003e6000d901d4c */
[----:B--2---:R-:W-:Y:S02]  /*67f0*/  IADD3.X R181, R176, R247, RZ, P2, !PT ;  /* 0x000000f7b0b57210 */ /* 0x004fe400017fe4ff */
[----:B------:R-:W-:Y:S02]  /*6800*/  IADD3 R178, P1, R178, R244, RZ ;  /* 0x000000f4b2b27210 */ /* 0x000fe40007f3e0ff */
[C---:B------:R-:W-:Y:S01]  /*6810*/  HMMA.16816.F32.BF16 R36, R140.reuse, R156, R36 ;  /* 0x0000009c8c24723c */ /* 0x040fe20000041824 */
[----:B------:R1:W-:Y:S03]  /*6820*/  LDGSTS.E.BYPASS.LTC128B.128 [R243+0x3000], [R180.64], !P4 ;  /* 0x03000000b4f37fae */ /* 0x0003e6000e101d4c */
[----:B------:R-:W-:Y:S02]  /*6830*/  IADD3.X R179, R176, R245, RZ, P1, !PT ;  /* 0x000000f5b0b37210 */ /* 0x000fe40000ffe4ff */
[----:B------:R-:W-:Y:S02]  /*6840*/  PLOP3.LUT P1, PT, PT, PT, UP0, 0x80, 0x0 ;  /* 0x000000000000781c */ /* 0x000fe40003f2f008 */
[C---:B------:R-:W-:Y:S01]  /*6850*/  HMMA.16816.F32.BF16 R40, R140.reuse, R158, R40 ;  /* 0x0000009e8c28723c */ /* 0x040fe20000041828 */
[----:B------:R2:W-:Y:S07]  /*6860*/  LDGSTS.E.BYPASS.LTC128B.128 [R243+0x7000], [R178.64], !P3 ;  /* 0x07000000b2f37fae */ /* 0x0005ee000d901d4c */
[C---:B------:R-:W-:Y:S01]  /*6870*/  HMMA.16816.F32.BF16 R44, R140.reuse, R160, R44 ;  /* 0x000000a08c2c723c */ /* 0x040fe2000004182c */
[----:B------:R-:W-:Y:S07]  /*6880*/  LDSM.16.M88.4 R132, [R235+0x9100] ;  /* 0x00910000eb84783b */ /* 0x000fee0000000200 */
[C---:B------:R-:W-:Y:S01]  /*6890*/  HMMA.16816.F32.BF16 R48, R140.reuse, R162, R48 ;  /* 0x000000a28c30723c */ /* 0x040fe20000041830 */
[----:B------:R-:W0:Y:S07]  /*68a0*/  LDGDEPBAR ;  /* 0x00000000000079af */ /* 0x000e2e0000000000 */
[C---:B------:R-:W-:Y:S01]  /*68b0*/  HMMA.16816.F32.BF16 R52, R140.reuse, R164, R52 ;  /* 0x000000a48c34723c */ /* 0x040fe20000041834 */
[----:B-1----:R-:W-:Y:S07]  /*68c0*/  LDSM.16.M88.4 R180, [R235+0x8900] ;  /* 0x00890000ebb4783b */ /* 0x002fee0000000200 */
[C---:B------:R-:W-:Y:S01]  /*68d0*/  HMMA.16816.F32.BF16 R56, R140.reuse, R166, R56 ;  /* 0x000000a68c38723c */ /* 0x040fe20000041838 */
[----:B--2---:R-:W1:Y:S07]  /*68e0*/  LDSM.16.M88.4 R176, [R235+0x8100] ;  /* 0x00810000ebb0783b */ /* 0x004e6e0000000200 */
[C---:B------:R-:W-:Y:S01]  /*68f0*/  HMMA.16816.F32.BF16 R60, R140.reuse, R168, R60 ;  /* 0x000000a88c3c723c */ /* 0x040fe2000004183c */
[----:B------:R-:W2:Y:S07]  /*6900*/  LDSM.16.M88.4 R144, [R235+0x9900] ;  /* 0x00990000eb90783b */ /* 0x000eae0000000200 */
[----:B------:R-:W-:Y:S01]  /*6910*/  HMMA.16816.F32.BF16 R64, R140, R170, R64 ;  /* 0x000000aa8c40723c */ /* 0x000fe20000041840 */
[----:B------:R-:W4:Y:S08]  /*6920*/  LDSM.16.M88.4 R148, [R235+0xa100] ;  /* 0x00a10000eb94783b */ /* 0x000f300000000200 */
[----:B------:R-:W5:Y:S08]  /*6930*/  LDSM.16.M88.4 R152, [R235+0xa900] ;  /* 0x00a90000eb98783b */ /* 0x000f700000000200 */
[----:B------:R-:W-:Y:S01]  /*6940*/  LDSM.16.M88.4 R156, [R224] ;  /* 0x00000000e09c783b */ /* 0x000fe20000000200 */
[C---:B-1----:R-:W-:Y:S07]  /*6950*/  HMMA.16816.F32.BF16 R4, R172.reuse, R176, R4 ;  /* 0x000000b0ac04723c */ /* 0x042fee0000041804 */
[----:B------:R-:W-:Y:S01]  /*6960*/  LDSM.16.M88.4 R160, [R224+0x800] ;  /* 0x00080000e0a0783b */ /* 0x000fe20000000200 */
[C---:B------:R-:W-:Y:S07]  /*6970*/  HMMA.16816.F32.BF16 R8, R172.reuse, R178, R8 ;  /* 0x000000b2ac08723c */ /* 0x040fee0000041808 */
        /* <DEDUP_REMOVED lines=8> */
[----:B------:R-:W1:Y:S01]  /*6a00*/  LDSM.16.M88.4 R132, [R235+0xb100] ;  /* 0x00b10000eb84783b */ /* 0x000e620000000200 */
[C---:B--2---:R-:W-:Y:S07]  /*6a10*/  HMMA.16816.F32.BF16 R28, R172.reuse, R144, R28 ;  /* 0x00000090ac1c723c */ /* 0x044fee000004181c */
[----:B---3--:R-:W-:Y:S01]  /*6a20*/  LDSM.16.M88.4 R200, [R235+0xe900] ;  /* 0x00e90000ebc8783b */ /* 0x008fe20000000200 */
[C---:B------:R-:W-:Y:S07]  /*6a30*/  HMMA.16816.F32.BF16 R32, R172.reuse, R146, R32 ;  /* 0x00000092ac20723c */ /* 0x040fee0000041820 */
[----:B------:R-:W2:Y:S01]  /*6a40*/  LDSM.16.M88.4 R144, [R235+0xb900] ;  /* 0x00b90000eb90783b */ /* 0x000ea20000000200 */
[C---:B----4-:R-:W-:Y:S07]  /*6a50*/  HMMA.16816.F32.BF16 R36, R172.reuse, R148, R36 ;  /* 0x00000094ac24723c */ /* 0x050fee0000041824 */
[----:B------:R-:W-:Y:S01]  /*6a60*/  LDSM.16.M88.4 R204, [R235+0xf100] ;  /* 0x00f10000ebcc783b */ /* 0x000fe20000000200 */
[C---:B------:R-:W-:Y:S07]  /*6a70*/  HMMA.16816.F32.BF16 R40, R172.reuse, R150, R40 ;  /* 0x00000096ac28723c */ /* 0x040fee0000041828 */
[----:B------:R-:W3:Y:S01]  /*6a80*/  LDSM.16.M88.4 R148, [R224+0x1800] ;  /* 0x00180000e094783b */ /* 0x000ee20000000200 */
[C---:B-----5:R-:W-:Y:S07]  /*6a90*/  HMMA.16816.F32.BF16 R44, R172.reuse, R152, R44 ;  /* 0x00000098ac2c723c */ /* 0x060fee000004182c */
[----:B------:R-:W-:Y:S01]  /*6aa0*/  LDSM.16.M88.4 R208, [R235+0xf900] ;  /* 0x00f90000ebd0783b */ /* 0x000fe20000000200 */
[C---:B------:R-:W-:Y:S07]  /*6ab0*/  HMMA.16816.F32.BF16 R48, R172.reuse, R154, R48 ;  /* 0x0000009aac30723c */ /* 0x040fee0000041830 */
[----:B------:R-:W4:Y:S01]  /*6ac0*/  LDSM.16.M88.4 R152, [R224+0x2000] ;  /* 0x00200000e098783b */ /* 0x000f220000000200 */
[C---:B-1----:R-:W-:Y:S08]  /*6ad0*/  HMMA.16816.F32.BF16 R52, R172.reuse, R132, R52 ;  /* 0x00000084ac34723c */ /* 0x042ff00000041834 */
[C---:B------:R-:W-:Y:S01]  /*6ae0*/  HMMA.16816.F32.BF16 R56, R172.reuse, R134, R56 ;  /* 0x00000086ac38723c */ /* 0x040fe20000041838 */
[----:B------:R-:W1:Y:S07]  /*6af0*/  LDSM.16.M88.4 R132, [R238+0xc100] ;  /* 0x00c10000ee84783b */ /* 0x000e6e0000000200 */
[C---:B--2---:R-:W-:Y:S08]  /*6b00*/  HMMA.16816.F32.BF16 R60, R172.reuse, R144, R60 ;  /* 0x00000090ac3c723c */ /* 0x044ff0000004183c */
[----:B------:R-:W-:Y:S01]  /*6b10*/  HMMA.16816.F32.BF16 R64, R172, R146, R64 ;  /* 0x00000092ac40723c */ /* 0x000fe20000041840 */
[----:B------:R-:W2:Y:S07]  /*6b20*/  LDSM.16.M88.4 R144, [R238+0xc900] ;  /* 0x00c90000ee90783b */ /* 0x000eae0000000200 */
[C---:B------:R-:W-:Y:S08]  /*6b30*/  HMMA.16816.F32.BF16 R4, R184.reuse, R156, R4 ;  /* 0x0000009cb804723c */ /* 0x040ff00000041804 */
[C---:B------:R-:W-:Y:S01]  /*6b40*/  HMMA.16816.F32.BF16 R8, R184.reuse, R158, R8 ;  /* 0x0000009eb808723c */ /* 0x040fe20000041808 */
[----:B------:R-:W5:Y:S07]  /*6b50*/  LDSM.16.M88.4 R156, [R238+0xd100] ;  /* 0x00d10000ee9c783b */ /* 0x000f6e0000000200 */
[C---:B------:R-:W-:Y:S08]  /*6b60*/  HMMA.16816.F32.BF16 R12, R184.reuse, R160, R12 ;  /* 0x000000a0b80c723c */ /* 0x040ff0000004180c */
[C---:B------:R-:W-:Y:S01]  /*6b70*/  HMMA.16816.F32.BF16 R16, R184.reuse, R162, R16 ;  /* 0x000000a2b810723c */ /* 0x040fe20000041810 */
[----:B------:R-:W1:Y:S07]  /*6b80*/  LDSM.16.M88.4 R160, [R238+0xd900] ;  /* 0x00d90000eea0783b */ /* 0x000e6e0000000200 */
[C---:B------:R-:W-:Y:S08]  /*6b90*/  HMMA.16816.F32.BF16 R20, R184.reuse, R164, R20 ;  /* 0x000000a4b814723c */ /* 0x040ff00000041814 */
[C---:B------:R-:W-:Y:S01]  /*6ba0*/  HMMA.16816.F32.BF16 R24, R184.reuse, R166, R24 ;  /* 0x000000a6b818723c */ /* 0x040fe20000041818 */
[----:B------:R-:W1:Y:S07]  /*6bb0*/  LDSM.16.M88.4 R164, [R238+0xe100] ;  /* 0x00e10000eea4783b */ /* 0x000e6e0000000200 */
[C---:B---3--:R-:W-:Y:S08]  /*6bc0*/  HMMA.16816.F32.BF16 R28, R184.reuse, R148, R28 ;  /* 0x00000094b81c723c */ /* 0x048ff0000004181c */
[C---:B------:R-:W-:Y:S01]  /*6bd0*/  HMMA.16816.F32.BF16 R32, R184.reuse, R150, R32 ;  /* 0x00000096b820723c */ /* 0x040fe20000041820 */
[----:B------:R-:W3:Y:S07]  /*6be0*/  LDSM.16.M88.4 R148, [R238+0xe900] ;  /* 0x00e90000ee94783b */ /* 0x000eee0000000200 */
[C---:B----4-:R-:W-:Y:S08]  /*6bf0*/  HMMA.16816.F32.BF16 R36, R184.reuse, R152, R36 ;  /* 0x00000098b824723c */ /* 0x050ff00000041824 */
[C---:B------:R-:W-:Y:S01]  /*6c00*/  HMMA.16816.F32.BF16 R40, R184.reuse, R154, R40 ;  /* 0x0000009ab828723c */ /* 0x040fe20000041828 */
[----:B------:R-:W4:Y:S07]  /*6c10*/  LDSM.16.M88.4 R152, [R238+0xf100] ;  /* 0x00f10000ee98783b */ /* 0x000f2e0000000200 */
[C---:B------:R-:W-:Y:S08]  /*6c20*/  HMMA.16816.F32.BF16 R44, R184.reuse, R168, R44 ;  /* 0x000000a8b82c723c */ /* 0x040ff0000004182c */
[C---:B------:R-:W-:Y:S01]  /*6c30*/  HMMA.16816.F32.BF16 R48, R184.reuse, R170, R48 ;  /* 0x000000aab830723c */ /* 0x040fe20000041830 */
[----:B------:R-:W2:Y:S07]  /*6c40*/  LDSM.16.M88.4 R168, [R238+0xf900] ;  /* 0x00f90000eea8783b */ /* 0x000eae0000000200 */
[C---:B------:R-:W-:Y:S08]  /*6c50*/  HMMA.16816.F32.BF16 R52, R184.reuse, R176, R52 ;  /* 0x000000b0b834723c */ /* 0x040ff00000041834 */
[C---:B------:R-:W-:Y:S01]  /*6c60*/  HMMA.16816.F32.BF16 R56, R184.reuse, R178, R56 ;  /* 0x000000b2b838723c */ /* 0x040fe20000041838 */
[----:B------:R-:W3:Y:S07]  /*6c70*/  LDSM.16.M88.4 R176, [R223] ;  /* 0x00000000dfb0783b */ /* 0x000eee0000000200 */
[C---:B------:R-:W-:Y:S08]  /*6c80*/  HMMA.16816.F32.BF16 R60, R184.reuse, R180, R60 ;  /* 0x000000b4b83c723c */ /* 0x040ff0000004183c */
[----:B------:R-:W-:Y:S01]  /*6c90*/  HMMA.16816.F32.BF16 R64, R184, R182, R64 ;  /* 0x000000b6b840723c */ /* 0x000fe20000041840 */
[----:B------:R-:W3:Y:S07]  /*6ca0*/  LDSM.16.M88.4 R180, [R222] ;  /* 0x00000000deb4783b */ /* 0x000eee0000000200 */
[C---:B-1----:R-:W-:Y:S08]  /*6cb0*/  HMMA.16816.F32.BF16 R4, R188.reuse, R132, R4 ;  /* 0x00000084bc04723c */ /* 0x042ff00000041804 */
[C---:B------:R-:W-:Y:S01]  /*6cc0*/  HMMA.16816.F32.BF16 R8, R188.reuse, R134, R8 ;  /* 0x00000086bc08723c */ /* 0x040fe20000041808 */
[----:B------:R-:W1:Y:S07]  /*6cd0*/  LDSM.16.M88.4 R132, [R221] ;  /* 0x00000000dd84783b */ /* 0x000e6e0000000200 */
[C---:B--2---:R-:W-:Y:S08]  /*6ce0*/  HMMA.16816.F32.BF16 R12, R188.reuse, R144, R12 ;  /* 0x00000090bc0c723c */ /* 0x044ff0000004180c */
[C---:B------:R-:W-:Y:S01]  /*6cf0*/  HMMA.16816.F32.BF16 R16, R188.reuse, R146, R16 ;  /* 0x00000092bc10723c */ /* 0x040fe20000041810 */
[----:B------:R-:W2:Y:S07]  /*6d00*/  LDSM.16.M88.4 R144, [R220] ;  /* 0x00000000dc90783b */ /* 0x000eae0000000200 */
[C---:B-----5:R-:W-:Y:S08]  /*6d10*/  HMMA.16816.F32.BF16 R20, R188.reuse, R156, R20 ;  /* 0x0000009cbc14723c */ /* 0x060ff00000041814 */
[C---:B------:R-:W-:Y:S01]  /*6d20*/  HMMA.16816.F32.BF16 R24, R188.reuse, R158, R24 ;  /* 0x0000009ebc18723c */ /* 0x040fe20000041818 */
[----:B------:R-:W-:Y:S07]  /*6d30*/  LDSM.16.M88.4 R156, [R217] ;  /* 0x00000000d99c783b */ /* 0x000fee0000000200 */
[C---:B------:R-:W-:Y:S08]  /*6d40*/  HMMA.16816.F32.BF16 R28, R188.reuse, R160, R28 ;  /* 0x000000a0bc1c723c */ /* 0x040ff0000004181c */
[C---:B------:R-:W-:Y:S01]  /*6d50*/  HMMA.16816.F32.BF16 R32, R188.reuse, R162, R32 ;  /* 0x000000a2bc20723c */ /* 0x040fe20000041820 */
[----:B------:R-:W-:Y:S07]  /*6d60*/  LDSM.16.M88.4 R160, [R216] ;  /* 0x00000000d8a0783b */ /* 0x000fee0000000200 */
[C---:B------:R-:W-:Y:S08]  /*6d70*/  HMMA.16816.F32.BF16 R36, R188.reuse, R164, R36 ;  /* 0x000000a4bc24723c */ /* 0x040ff00000041824 */
[C---:B------:R-:W-:Y:S01]  /*6d80*/  HMMA.16816.F32.BF16 R40, R188.reuse, R166, R40 ;  /* 0x000000a6bc28723c */ /* 0x040fe20000041828 */
[----:B------:R-:W-:Y:S07]  /*6d90*/  LDSM.16.M88.4 R164, [R235+0xc100] ;  /* 0x00c10000eba4783b */ /* 0x000fee0000000200 */
[C---:B---3--:R-:W-:Y:S08]  /*6da0*/  HMMA.16816.F32.BF16 R44, R188.reuse, R148, R44 ;  /* 0x00000094bc2c723c */ /* 0x048ff0000004182c */
[C---:B------:R-:W-:Y:S01]  /*6db0*/  HMMA.16816.F32.BF16 R48, R188.reuse, R150, R48 ;  /* 0x00000096bc30723c */ /* 0x040fe20000041830 */
[----:B------:R-:W3:Y:S07]  /*6dc0*/  LDSM.16.M88.4 R148, [R219] ;  /* 0x00000000db94783b */ /* 0x000eee0000000200 */
[C---:B----4-:R-:W-:Y:S08]  /*6dd0*/  HMMA.16816.F32.BF16 R52, R188.reuse, R152, R52 ;  /* 0x00000098bc34723c */ /* 0x050ff00000041834 */
[C---:B------:R-:W-:Y:S01]  /*6de0*/  HMMA.16816.F32.BF16 R56, R188.reuse, R154, R56 ;  /* 0x0000009abc38723c */ /* 0x040fe20000041838 */
[----:B------:R-:W4:Y:S07]  /*6df0*/  LDSM.16.M88.4 R152, [R218] ;  /* 0x00000000da98783b */ /* 0x000f2e0000000200 */
[C---:B------:R-:W-:Y:S08]  /*6e00*/  HMMA.16816.F32.BF16 R60, R188.reuse, R168, R60 ;  /* 0x000000a8bc3c723c */ /* 0x040ff0000004183c */
[----:B------:R-:W-:Y:S01]  /*6e10*/  HMMA.16816.F32.BF16 R64, R188, R170, R64 ;  /* 0x000000aabc40723c */ /* 0x000fe20000041840 */
[----:B------:R-:W-:Y:S07]  /*6e20*/  LDSM.16.M88.4 R168, [R235+0xd100] ;  /* 0x00d10000eba8783b */ /* 0x000fee0000000200 */
[C---:B------:R-:W-:Y:S08]  /*6e30*/  HMMA.16816.F32.BF16 R4, R192.reuse, R176, R4 ;  /* 0x000000b0c004723c */ /* 0x040ff00000041804 */
[C---:B------:R-:W-:Y:S01]  /*6e40*/  HMMA.16816.F32.BF16 R8, R192.reuse, R178, R8 ;  /* 0x000000b2c008723c */ /* 0x040fe20000041808 */
[----:B------:R-:W-:Y:S07]  /*6e50*/  LDSM.16.M88.4 R176, [R235+0xd900] ;  /* 0x00d90000ebb0783b */ /* 0x000fee0000000200 */
[C---:B------:R-:W-:Y:S08]  /*6e60*/  HMMA.16816.F32.BF16 R12, R192.reuse, R180, R12 ;  /* 0x000000b4c00c723c */ /* 0x040ff0000004180c */
[C---:B------:R-:W-:Y:S01]  /*6e70*/  HMMA.16816.F32.BF16 R16, R192.reuse, R182, R16 ;  /* 0x000000b6c010723c */ /* 0x040fe20000041810 */
[----:B------:R-:W-:Y:S07]  /*6e80*/  LDSM.16.M88.4 R180, [R235+0xe100] ;  /* 0x00e10000ebb4783b */ /* 0x000fee0000000200 */
[C---:B-1----:R-:W-:Y:S08]  /*6e90*/  HMMA.16816.F32.BF16 R20, R192.reuse, R132, R20 ;  /* 0x00000084c014723c */ /* 0x042ff00000041814 */
[C---:B------:R-:W-:Y:S01]  /*6ea0*/  HMMA.16816.F32.BF16 R24, R192.reuse, R134, R24 ;  /* 0x00000086c018723c */ /* 0x040fe20000041818 */
[----:B------:R-:W1:Y:S07]  /*6eb0*/  LDSM.16.M88.4 R132, [R235+0xc900] ;  /* 0x00c90000eb84783b */ /* 0x000e6e0000000200 */
[C---:B--2---:R-:W-:Y:S08]  /*6ec0*/  HMMA.16816.F32.BF16 R28, R192.reuse, R144, R28 ;  /* 0x00000090c01c723c */ /* 0x044ff0000004181c */
[C---:B------:R-:W-:Y:S01]  /*6ed0*/  HMMA.16816.F32.BF16 R32, R192.reuse, R146, R32 ;  /* 0x00000092c020723c */ /* 0x040fe20000041820 */
[----:B------:R-:W2:Y:S07]  /*6ee0*/  LDSM.16.M88.4 R144, [R224+0x4000] ;  /* 0x00400000e090783b */ /* 0x000eae0000000200 */
[C---:B---3--:R-:W-:Y:S08]  /*6ef0*/  HMMA.16816.F32.BF16 R36, R192.reuse, R148, R36 ;  /* 0x00000094c024723c */ /* 0x048ff00000041824 */
[C---:B------:R-:W-:Y:S08]  /*6f00*/  HMMA.16816.F32.BF16 R40, R192.reuse, R150, R40 ;  /* 0x00000096c028723c */ /* 0x040ff00000041828 */
[C---:B----4-:R-:W-:Y:S08]  /*6f10*/  HMMA.16816.F32.BF16 R44, R192.reuse, R152, R44 ;  /* 0x00000098c02c723c */ /* 0x050ff0000004182c */
[C---:B------:R-:W-:Y:S08]  /*6f20*/  HMMA.16816.F32.BF16 R48, R192.reuse, R154, R48 ;  /* 0x0000009ac030723c */ /* 0x040ff00000041830 */
[C---:B------:R-:W-:Y:S08]  /*6f30*/  HMMA.16816.F32.BF16 R52, R192.reuse, R156, R52 ;  /* 0x0000009cc034723c */ /* 0x040ff00000041834 */
[C---:B------:R-:W-:Y:S08]  /*6f40*/  HMMA.16816.F32.BF16 R56, R192.reuse, R158, R56 ;  /* 0x0000009ec038723c */ /* 0x040ff00000041838 */
[C---:B------:R-:W-:Y:S08]  /*6f50*/  HMMA.16816.F32.BF16 R60, R192.reuse, R160, R60 ;  /* 0x000000a0c03c723c */ /* 0x040ff0000004183c */
[----:B------:R-:W-:Y:S08]  /*6f60*/  HMMA.16816.F32.BF16 R64, R192, R162, R64 ;  /* 0x000000a2c040723c */ /* 0x000ff00000041840 */
[C---:B------:R-:W-:Y:S08]  /*6f70*/  HMMA.16816.F32.BF16 R4, R196.reuse, R164, R4 ;  /* 0x000000a4c404723c */ /* 0x040ff00000041804 */
[C---:B------:R-:W-:Y:S08]  /*6f80*/  HMMA.16816.F32.BF16 R8, R196.reuse, R166, R8 ;  /* 0x000000a6c408723c */ /* 0x040ff00000041808 */
[C---:B-1----:R-:W-:Y:S08]  /*6f90*/  HMMA.16816.F32.BF16 R12, R196.reuse, R132, R12 ;  /* 0x00000084c40c723c */ /* 0x042ff0000004180c */
[C---:B------:R-:W-:Y:S01]  /*6fa0*/  HMMA.16816.F32.BF16 R16, R196.reuse, R134, R16 ;  /* 0x00000086c410723c */ /* 0x040fe20000041810 */
[----:B------:R-:W1:Y:S07]  /*6fb0*/  LDSM.16.M88.4 R132, [R224+0x4800] ;  /* 0x00480000e084783b */ /* 0x000e6e0000000200 */
[C---:B------:R-:W-:Y:S08]  /*6fc0*/  HMMA.16816.F32.BF16 R20, R196.reuse, R168, R20 ;  /* 0x000000a8c414723c */ /* 0x040ff00000041814 */
        /* <DEDUP_REMOVED lines=10> */
[----:B------:R-:W-:Y:S08]  /*7070*/  HMMA.16816.F32.BF16 R64, R196, R210, R64 ;  /* 0x000000d2c440723c */ /* 0x000ff00000041840 */
[C---:B--2---:R-:W-:Y:S08]  /*7080*/  HMMA.16816.F32.BF16 R4, R212.reuse, R144, R4 ;  /* 0x00000090d404723c */ /* 0x044ff00000041804 */
[C---:B------:R-:W-:Y:S08]  /*7090*/  HMMA.16816.F32.BF16 R8, R212.reuse, R146, R8 ;  /* 0x00000092d408723c */ /* 0x040ff00000041808 */
[C---:B-1----:R-:W-:Y:S08]  /*70a0*/  HMMA.16816.F32.BF16 R12, R212.reuse, R132, R12 ;  /* 0x00000084d40c723c */ /* 0x042ff0000004180c */
[----:B------:R-:W-:Y:S01]  /*70b0*/  FMUL.FTZ R4, R4, c[0x0][0x320] ;  /* 0x0000c80004047a20 */ /* 0x000fe20000410000 */
[C---:B------:R-:W-:Y:S03]  /*70c0*/  HMMA.16816.F32.BF16 R16, R212.reuse, R134, R16 ;  /* 0x00000086d410723c */ /* 0x040fe60000041810 */
[----:B------:R-:W-:Y:S01]  /*70d0*/  MUFU.TANH R147, R4 ;  /* 0x0000000400937308 */ /* 0x000fe20000002400 */
[----:B------:R-:W-:Y:S02]  /*70e0*/  FMUL.FTZ R5, R5, c[0x0][0x320] ;  /* 0x0000c80005057a20 */ /* 0x000fe40000410000 */
[----:B------:R-:W-:Y:S02]  /*70f0*/  FMUL.FTZ R6, R6, c[0x0][0x320] ;  /* 0x0000c80006067a20 */ /* 0x000fe40000410000 */
[----:B------:R-:W-:Y:S04]  /*7100*/  FMUL.FTZ R10, R10, c[0x0][0x320] ;  /* 0x0000c8000a0a7a20 */ /* 0x000fe80000410000 */
[----:B------:R-:W-:Y:S01]  /*7110*/  FMUL.FTZ R11, R11, c[0x0][0x320] ;  /* 0x0000c8000b0b7a20 */ /* 0x000fe20000410000 */
[----:B------:R-:W-:Y:S01]  /*7120*/  MUFU.TANH R146, R5 ;  /* 0x0000000500927308 */ /* 0x000fe20000002400 */
[----:B------:R-:W-:Y:S02]  /*7130*/  FMUL.FTZ R7, R7, c[0x0][0x320] ;  /* 0x0000c80007077a20 */ /* 0x000fe40000410000 */
[----:B------:R-:W-:Y:S02]  /*7140*/  FMUL.FTZ R9, R9, c[0x0][0x320] ;  /* 0x0000c80009097a20 */ /* 0x000fe40000410000 */
[----:B------:R-:W-:Y:S02]  /*7150*/  FMUL.FTZ R8, R8, c[0x0][0x320] ;  /* 0x0000c80008087a20 */ /* 0x000fe40000410000 */
[----:B------:R-:W-:Y:S02]  /*7160*/  FMUL.FTZ R12, R12, c[0x0][0x320] ;  /* 0x0000c8000c0c7a20 */ /* 0x000fe40000410000 */
[----:B------:R-:W-:Y:S01]  /*7170*/  FMUL.FTZ R14, R14, c[0x0][0x320] ;  /* 0x0000c8000e0e7a20 */ /* 0x000fe20000410000 */
[----:B------:R-:W-:Y:S01]  /*7180*/  MUFU.TANH R148, R8 ;  /* 0x0000000800947308 */ /* 0x000fe20000002400 */
[----:B------:R-:W-:Y:S02]  /*7190*/  FMUL.FTZ R15, R15, c[0x0][0x320] ;  /* 0x0000c8000f0f7a20 */ /* 0x000fe40000410000 */
[----:B------:R-:W-:Y:S02]  /*71a0*/  FMUL.FTZ R13, R13, c[0x0][0x320] ;  /* 0x0000c8000d0d7a20 */ /* 0x000fe40000410000 */
[----:B------:R-:W-:Y:S02]  /*71b0*/  FMUL.FTZ R18, R18, c[0x0][0x320] ;  /* 0x0000c80012127a20 */ /* 0x000fe40000410000 */
[----:B------:R-:W-:Y:S02]  /*71c0*/  FMUL.FTZ R19, R19, c[0x0][0x320] ;  /* 0x0000c80013137a20 */ /* 0x000fe40000410000 */
[----:B------:R-:W-:Y:S01]  /*71d0*/  FMUL.FTZ R16, R16, c[0x0][0x320] ;  /* 0x0000c80010107a20 */ /* 0x000fe20000410000 */
[----:B------:R-:W1:Y:S01]  /*71e0*/  MUFU.TANH R8, R10 ;  /* 0x0000000a00087308 */ /* 0x000e620000002400 */
[----:B------:R-:W-:Y:S09]  /*71f0*/  FMUL.FTZ R17, R17, c[0x0][0x320] ;  /* 0x0000c80011117a20 */ /* 0x000ff20000410000 */
[----:B------:R-:W2:Y:S10]  /*7200*/  MUFU.TANH R3, R11 ;  /* 0x0000000b00037308 */ /* 0x000eb40000002400 */
[----:B------:R-:W-:Y:S01]  /*7210*/  MUFU.TANH R145, R6 ;  /* 0x0000000600917308 */ /* 0x000fe20000002400 */
[----:B-1----:R1:W-:Y:S09]  /*7220*/  STL [R1+0x14], R8 ;  /* 0x0000140801007387 */ /* 0x0023f20000100800 */
[----:B------:R3:W-:Y:S01]  /*7230*/  MUFU.TANH R144, R7 ;  /* 0x0000000700907308 */ /* 0x0007e20000002400 */
[----:B--2---:R2:W-:Y:S09]  /*7240*/  STL [R1+0x10], R3 ;  /* 0x0000100301007387 */ /* 0x0045f20000100800 */
[----:B------:R-:W-:Y:S10]  /*7250*/  MUFU.TANH R152, R9 ;  /* 0x0000000900987308 */ /* 0x000ff40000002400 */
[----:B-1----:R-:W1:Y:S01]  /*7260*/  MUFU.TANH R8, R12 ;  /* 0x0000000c00087308 */ /* 0x002e620000002400 */
[----:B---3--:R-:W3:Y:S09]  /*7270*/  LDSM.16.M88.4 R4, [R224+0x5000] ;  /* 0x00500000e004783b */ /* 0x008ef20000000200 */
[----:B------:R-:W-:Y:S10]  /*7280*/  MUFU.TANH R157, R16 ;  /* 0x00000010009d7308 */ /* 0x000ff40000002400 */
[----:B--2---:R-:W2:Y:S01]  /*7290*/  MUFU.TANH R3, R13 ;  /* 0x0000000d00037308 */ /* 0x004ea20000002400 */
[----:B-1----:R1:W-:Y:S09]  /*72a0*/  STL [R1+0xc], R8 ;  /* 0x00000c0801007387 */ /* 0x0023f20000100800 */
[----:B------:R-:W-:Y:S10]  /*72b0*/  MUFU.TANH R159, R17 ;  /* 0x00000011009f7308 */ /* 0x000ff40000002400 */
[----:B------:R-:W-:Y:S01]  /*72c0*/  MUFU.TANH R162, R18 ;  /* 0x0000001200a27308 */ /* 0x000fe20000002400 */
[----:B--2---:R2:W-:Y:S01]  /*72d0*/  STL [R1+0x8], R3 ;  /* 0x0000080301007387 */ /* 0x0045e20000100800 */
[C---:B---3--:R-:W-:Y:S08]  /*72e0*/  HMMA.16816.F32.BF16 R20, R212.reuse, R4, R20 ;  /* 0x00000004d414723c */ /* 0x048ff00000041814 */
[----:B-1----:R-:W1:Y:S01]  /*72f0*/  MUFU.TANH R8, R14 ;  /* 0x0000000e00087308 */ /* 0x002e620000002400 */
[C---:B------:R-:W-:Y:S01]  /*7300*/  HMMA.16816.F32.BF16 R24, R212.reuse, R6, R24 ;  /* 0x00000006d418723c */ /* 0x040fe20000041818 */
[----:B------:R-:W-:Y:S08]  /*7310*/  LDSM.16.M88.4 R4, [R224+0x6000] ;  /* 0x00600000e004783b */ /* 0x000ff00000000200 */
[----:B------:R-:W-:Y:S06]  /*7320*/  MUFU.TANH R165, R19 ;  /* 0x0000001300a57308 */ /* 0x000fec0000002400 */
[----:B------:R-:W-:Y:S04]  /*7330*/  FMUL.FTZ R20, R20, c[0x0][0x320] ;  /* 0x0000c80014147a20 */ /* 0x000fe80000410000 */
[----:B--2---:R-:W2:Y:S01]  /*7340*/  MUFU.TANH R3, R15 ;  /* 0x0000000f00037308 */ /* 0x004ea20000002400 */
[----:B------:R-:W-:Y:S02]  /*7350*/  FMUL.FTZ R21, R21, c[0x0][0x320] ;  /* 0x0000c80015157a20 */ /* 0x000fe40000410000 */
[----:B------:R-:W-:Y:S01]  /*7360*/  FMUL.FTZ R22, R22, c[0x0][0x320] ;  /* 0x0000c80016167a20 */ /* 0x000fe20000410000 */
[----:B-1----:R-:W-:Y:S01]  /*7370*/  STL [R1+0x4], R8 ;  /* 0x0000040801007387 */ /* 0x002fe20000100800 */
[----:B------:R-:W-:Y:S02]  /*7380*/  FMUL.FTZ R23, R23, c[0x0][0x320] ;  /* 0x0000c80017177a20 */ /* 0x000fe40000410000 */
[----:B------:R-:W-:Y:S01]  /*7390*/  FMUL.FTZ R24, R24, c[0x0][0x320] ;  /* 0x0000c80018187a20 */ /* 0x000fe20000410000 */
[----:B------:R-:W1:Y:S01]  /*73a0*/  LDSM.16.M88.4 R8, [R224+0x5800] ;  /* 0x00580000e008783b */ /* 0x000e620000000200 */
[----:B------:R-:W-:Y:S01]  /*73b0*/  FMUL.FTZ R25, R25, c[0x0][0x320] ;  /* 0x0000c80019197a20 */ /* 0x000fe20000410000 */
[----:B------:R3:W4:Y:S01]  /*73c0*/  MUFU.TANH R171, R20 ;  /* 0x0000001400ab7308 */ /* 0x0007220000002400 */
[----:B------:R-:W-:Y:S02]  /*73d0*/  FMUL.FTZ R26, R26, c[0x0][0x320] ;  /* 0x0000c8001a1a7a20 */ /* 0x000fe40000410000 */
[----:B------:R-:W-:Y:S07]  /*73e0*/  FMUL.FTZ R27, R27, c[0x0][0x320] ;  /* 0x0000c8001b1b7a20 */ /* 0x000fee0000410000 */
[----:B------:R3:W1:Y:S01]  /*73f0*/  MUFU.TANH R176, R21 ;  /* 0x0000001500b07308 */ /* 0x0006620000002400 */
[----:B--2---:R-:W-:Y:S09]  /*7400*/  STL [R1], R3 ;  /* 0x0000000301007387 */ /* 0x004ff20000100800 */
[----:B------:R3:W2:Y:S10]  /*7410*/  MUFU.TANH R177, R22 ;  /* 0x0000001600b17308 */ /* 0x0006b40000002400 */
[----:B------:R3:W2:Y:S01]  /*7420*/  MUFU.TANH R178, R23 ;  /* 0x0000001700b27308 */ /* 0x0006a20000002400 */
[C---:B-1----:R-:W-:Y:S09]  /*7430*/  HMMA.16816.F32.BF16 R28, R212.reuse, R8, R28 ;  /* 0x00000008d41c723c */ /* 0x042ff2000004181c */
[----:B------:R3:W1:Y:S01]  /*7440*/  MUFU.TANH R179, R24 ;  /* 0x0000001800b37308 */ /* 0x0006620000002400 */
[C---:B------:R-:W-:Y:S01]  /*7450*/  HMMA.16816.F32.BF16 R32, R212.reuse, R10, R32 ;  /* 0x0000000ad420723c */ /* 0x040fe20000041820 */
[----:B------:R-:W5:Y:S08]  /*7460*/  LDSM.16.M88.4 R8, [R224+0x6800] ;  /* 0x00680000e008783b */ /* 0x000f700000000200 */
[----:B------:R3:W1:Y:S01]  /*7470*/  MUFU.TANH R180, R25 ;  /* 0x0000001900b47308 */ /* 0x0006620000002400 */
[C---:B------:R-:W-:Y:S09]  /*7480*/  HMMA.16816.F32.BF16 R36, R212.reuse, R4, R36 ;  /* 0x00000004d424723c */ /* 0x040ff20000041824 */
[----:B------:R3:W1:Y:S01]  /*7490*/  MUFU.TANH R181, R26 ;  /* 0x0000001a00b57308 */ /* 0x0006620000002400 */
[C---:B------:R-:W-:Y:S01]  /*74a0*/  HMMA.16816.F32.BF16 R40, R212.reuse, R6, R40 ;  /* 0x00000006d428723c */ /* 0x040fe20000041828 */
[----:B------:R-:W1:Y:S02]  /*74b0*/  LDSM.16.M88.4 R4, [R224+0x7000] ;  /* 0x00700000e004783b */ /* 0x000e640000000200 */
[----:B------:R-:W-:Y:S02]  /*74c0*/  FMUL.FTZ R28, R28, c[0x0][0x320] ;  /* 0x0000c8001c1c7a20 */ /* 0x000fe40000410000 */
[----:B------:R-:W-:Y:S04]  /*74d0*/  FMUL.FTZ R29, R29, c[0x0][0x320] ;  /* 0x0000c8001d1d7a20 */ /* 0x000fe80000410000 */
[----:B------:R3:W1:Y:S03]  /*74e0*/  MUFU.TANH R183, R27 ;  /* 0x0000001b00b77308 */ /* 0x0006660000002400 */
[----:B------:R-:W-:Y:S02]  /*74f0*/  FMUL.FTZ R30, R30, c[0x0][0x320] ;  /* 0x0000c8001e1e7a20 */ /* 0x000fe40000410000 */
[----:B------:R-:W-:Y:S02]  /*7500*/  FMUL.FTZ R31, R31, c[0x0][0x320] ;  /* 0x0000c8001f1f7a20 */ /* 0x000fe40000410000 */
[----:B------:R-:W-:Y:S02]  /*7510*/  FMUL.FTZ R32, R32, c[0x0][0x320] ;  /* 0x0000c80020207a20 */ /* 0x000fe40000410000 */
[----:B------:R-:W-:Y:S01]  /*7520*/  FMUL.FTZ R33, R33, c[0x0][0x320] ;  /* 0x0000c80021217a20 */ /* 0x000fe20000410000 */
[----:B------:R3:W2:Y:S01]  /*7530*/  MUFU.TANH R200, R28 ;  /* 0x0000001c00c87308 */ /* 0x0006a20000002400 */
[----:B------:R-:W-:Y:S02]  /*7540*/  FMUL.FTZ R34, R34, c[0x0][0x320] ;  /* 0x0000c80022227a20 */ /* 0x000fe40000410000 */
[----:B------:R-:W-:Y:S02]  /*7550*/  FMUL.FTZ R35, R35, c[0x0][0x320] ;  /* 0x0000c80023237a20 */ /* 0x000fe40000410000 */
[----:B------:R-:W-:Y:S01]  /*7560*/  FMUL.FTZ R36, R36, c[0x0][0x320] ;  /* 0x0000c80024247a20 */ /* 0x000fe20000410000 */
[C---:B-----5:R-:W-:Y:S04]  /*7570*/  HMMA.16816.F32.BF16 R44, R212.reuse, R8, R44 ;  /* 0x00000008d42c723c */ /* 0x060fe8000004182c */
[----:B------:R3:W2:Y:S01]  /*7580*/  MUFU.TANH R204, R29 ;  /* 0x0000001d00cc7308 */ /* 0x0006a20000002400 */
[----:B------:R-:W-:Y:S02]  /*7590*/  FMUL.FTZ R37, R37, c[0x0][0x320] ;  /* 0x0000c80025257a20 */ /* 0x000fe40000410000 */
[----:B------:R-:W-:Y:S01]  /*75a0*/  FMUL.FTZ R38, R38, c[0x0][0x320] ;  /* 0x0000c80026267a20 */ /* 0x000fe20000410000 */
[C---:B------:R-:W-:Y:S01]  /*75b0*/  HMMA.16816.F32.BF16 R48, R212.reuse, R10, R48 ;  /* 0x0000000ad430723c */ /* 0x040fe20000041830 */
[----:B------:R-:W5:Y:S01]  /*75c0*/  LDSM.16.M88.4 R8, [R224+0x7800] ;  /* 0x00780000e008783b */ /* 0x000f620000000200 */
[----:B------:R-:W-:Y:S04]  /*75d0*/  DEPBAR.LE SB0, 0x0 ;  /* 0x000080000000791a */ /* 0x000fe80000000000 */
[----:B------:R3:W2:Y:S01]  /*75e0*/  MUFU.TANH R203, R30 ;  /* 0x0000001e00cb7308 */ /* 0x0006a20000002400 */
[----:B------:R-:W-:Y:S01]  /*75f0*/  FMUL.FTZ R39, R39, c[0x0][0x320] ;  /* 0x0000c80027277a20 */ /* 0x000fe20000410000 */
[C---:B-1----:R-:W-:Y:S01]  /*7600*/  HMMA.16816.F32.BF16 R52, R212.reuse, R4, R52 ;  /* 0x00000004d434723c */ /* 0x042fe20000041834 */
[----:B------:R-:W-:Y:S04]  /*7610*/  BAR.SYNC.DEFER_BLOCKING 0x0 ;  /* 0x0000000000007b1d */ /* 0x000fe80000010000 */
        /* <DEDUP_REMOVED lines=14> */
[----:B------:R-:W-:Y:S01]  /*7700*/  FMUL.FTZ R50, R50, c[0x0][0x320] ;  /* 0x0000c80032327a20 */ /* 0x000fe20000410000 */
[C---:B-----5:R-:W-:Y:S03]  /*7710*/  HMMA.16816.F32.BF16 R60, R212.reuse, R8, R60 ;  /* 0x00000008d43c723c */ /* 0x060fe6000004183c */
[----:B------:R-:W-:Y:S03]  /*7720*/  FMUL.FTZ R51, R51, c[0x0][0x320] ;  /* 0x0000c80033337a20 */ /* 0x000fe60000410000 */
[----:B------:R3:W1:Y:S01]  /*7730*/  MUFU.TANH R211, R34 ;  /* 0x0000002200d37308 */ /* 0x0006620000002400 */
[----:B------:R-:W-:Y:S01]  /*7740*/  FMUL.FTZ R52, R52, c[0x0][0x320] ;  /* 0x0000c80034347a20 */ /* 0x000fe20000410000 */
[----:B------:R-:W-:Y:S04]  /*7750*/  HMMA.16816.F32.BF16 R64, R212, R10, R64 ;  /* 0x0000000ad440723c */ /* 0x000fe80000041840 */
[----:B------:R-:W-:Y:S02]  /*7760*/  FMUL.FTZ R53, R53, c[0x0][0x320] ;  /* 0x0000c80035357a20 */ /* 0x000fe40000410000 */
[----:B------:R-:W-:Y:S02]  /*7770*/  FMUL.FTZ R54, R54, c[0x0][0x320] ;  /* 0x0000c80036367a20 */ /* 0x000fe40000410000 */
[----:B------:R3:W1:Y:S01]  /*7780*/  MUFU.TANH R251, R35 ;  /* 0x0000002300fb7308 */ /* 0x0006620000002400 */
[----:B------:R-:W-:Y:S03]  /*7790*/  FMUL.FTZ R55, R55, c[0x0][0x320] ;  /* 0x0000c80037377a20 */ /* 0x000fe60000410000 */
[----:B------:R-:W-:Y:S02]  /*77a0*/  FMUL.FTZ R56, R56, c[0x0][0x320] ;  /* 0x0000c80038387a20 */ /* 0x000fe40000410000 */
[----:B------:R-:W-:Y:S02]  /*77b0*/  FMUL.FTZ R57, R57, c[0x0][0x320] ;  /* 0x0000c80039397a20 */ /* 0x000fe40000410000 */
[----:B------:R-:W-:Y:S02]  /*77c0*/  FMUL.FTZ R58, R58, c[0x0][0x320] ;  /* 0x0000c8003a3a7a20 */ /* 0x000fe40000410000 */
[----:B------:R3:W1:Y:S01]  /*77d0*/  MUFU.TANH R20, R36 ;  /* 0x0000002400147308 */ /* 0x0006620000002400 */
[----:B------:R-:W-:Y:S02]  /*77e0*/  FMUL.FTZ R59, R59, c[0x0][0x320] ;  /* 0x0000c8003b3b7a20 */ /* 0x000fe40000410000 */
        /* <DEDUP_REMOVED lines=8> */
[----:B------:R-:W-:Y:S03]  /*7870*/  FMUL.FTZ R3, R67, c[0x0][0x320] ;  /* 0x0000c80043037a20 */ /* 0x000fe60000410000 */
        /* <DEDUP_REMOVED lines=31> */
.L_x_28:
[----:B---3--:R-:W2:Y:S01]  /*7a70*/  LDL.LU R8, [R1+0x14] ;  /* 0x0000140001087983 */ /* 0x008ea20000300800 */
[----:B------:R-:W-:Y:S02]  /*7a80*/  FMNMX.FTZ R5, R147, R2, !PT ;  /* 0x0000000293057209 */ /* 0x000fe40007810000 */
[----:B------:R-:W-:Y:S01]  /*7a90*/  FMNMX.FTZ R3, R145, R0, !PT ;  /* 0x0000000091037209 */ /* 0x000fe20007810000 */
[----:B------:R-:W3:Y:S01]  /*7aa0*/  LDL.LU R7, [R1+0x10] ;  /* 0x0000100001077983 */ /* 0x000ee20000300800 */
[----:B------:R-:W-:Y:S02]  /*7ab0*/  FMNMX.FTZ R5, R146, R5, !PT ;  /* 0x0000000592057209 */ /* 0x000fe40007810000 */
[----:B------:R-:W-:Y:S01]  /*7ac0*/  FMNMX.FTZ R3, R144, R3, !PT ;  /* 0x0000000390037209 */ /* 0x000fe20007810000 */
[----:B------:R-:W4:Y:S01]  /*7ad0*/  LDL.LU R32, [R1+0xc] ;  /* 0x00000c0001207983 */ /* 0x000f220000300800 */
[----:B------:R-:W-:Y:S02]  /*7ae0*/  FMNMX.FTZ R5, R148, R5, !PT ;  /* 0x0000000594057209 */ /* 0x000fe40007810000 */
[----:B------:R-:W-:Y:S01]  /*7af0*/  MOV R48, R20 ;  /* 0x0000001400307202 */ /* 0x000fe20000000f00 */
[----:B------:R-:W5:Y:S01]  /*7b00*/  LDL.LU R41, [R1+0x8] ;  /* 0x0000080001297983 */ /* 0x000f620000300800 */
[----:B------:R-:W-:Y:S02]  /*7b10*/  FMNMX.FTZ R5, R152, R5, !PT ;  /* 0x0000000598057209 */ /* 0x000fe40007810000 */
[----:B------:R-:W-:Y:S01]  /*7b20*/  MOV R49, R19 ;  /* 0x0000001300317202 */ /* 0x000fe20000000f00 */
[----:B------:R-:W5:Y:S01]  /*7b30*/  LDL.LU R40, [R1+0x4] ;  /* 0x0000040001287983 */ /* 0x000f620000300800 */
[----:B------:R-:W-:Y:S02]  /*7b40*/  MOV R50, R18 ;  /* 0x0000001200327202 */ /* 0x000fe40000000f00 */
[----:B------:R-:W-:Y:S01]  /*7b50*/  MOV R51, R135 ;  /* 0x0000008700337202 */ /* 0x000fe20000000f00 */
[----:B------:R-:W5:Y:S01]  /*7b60*/  LDL.LU R64, [R1] ;  /* 0x0000000001407983 */ /* 0x000f620000300800 */
[----:B------:R-:W-:Y:S02]  /*7b70*/  MOV R56, R132 ;  /* 0x0000008400387202 */ /* 0x000fe40000000f00 */
[----:B------:R-:W-:Y:S01]  /*7b80*/  MOV R57, R153 ;  /* 0x0000009900397202 */ /* 0x000fe20000000f00 */
[----:B------:R-:W-:Y:S01]  /*7b90*/  LDSM.16.MT88.4 R12, [R236+0x100] ;  /* 0x00010000ec0c783b */ /* 0x000fe20000004200 */
[----:B------:R-:W-:Y:S02]  /*7ba0*/  MOV R58, R150 ;  /* 0x00000096003a7202 */ /* 0x000fe40000000f00 */
[----:B------:R-:W-:Y:S02]  /*7bb0*/  MOV R59, R149 ;  /* 0x00000095003b7202 */ /* 0x000fe40000000f00 */
[----:B------:R-:W-:Y:S01]  /*7bc0*/  ISETP.LT.AND P1, PT, RZ, UR6, PT ;  /* 0x00000006ff007c0c */ /* 0x000fe2000bf21270 */
[----:B------:R-:W-:Y:S02]  /*7bd0*/  UIADD3 UR6, UR6, -0x1, URZ ;  /* 0xffffffff06067890 */ /* 0x000fe4000fffe03f */
[----:B------:R-:W-:Y:S08]  /*7be0*/  LDSM.16.MT88.4 R20, [R234+0x100] ;  /* 0x00010000ea14783b */ /* 0x000ff00000004200 */
[----:B------:R-:W-:Y:S08]  /*7bf0*/  LDSM.16.MT88.4 R28, [R233+0x100] ;  /* 0x00010000e91c783b */ /* 0x000ff00000004200 */
[----:B------:R-:W-:Y:S08]  /*7c00*/  LDSM.16.MT88.4 R36, [R232+0x100] ;  /* 0x00010000e824783b */ /* 0x000ff00000004200 */
[----:B------:R-:W-:Y:S08]  /*7c10*/  LDSM.16.MT88.4 R44, [R236+0x4100] ;  /* 0x00410000ec2c783b */ /* 0x000ff00000004200 */
[----:B------:R-:W-:Y:S08]  /*7c20*/  LDSM.16.MT88.4 R52, [R234+0x4100] ;  /* 0x00410000ea34783b */ /* 0x000ff00000004200 */
[----:B------:R-:W-:Y:S08]  /*7c30*/  LDSM.16.MT88.4 R60, [R233+0x4100] ;  /* 0x00410000e93c783b */ /* 0x000ff00000004200 */
[----:B------:R-:W0:Y:S01]  /*7c40*/  LDGDEPBAR ;  /* 0x00000000000079af */ /* 0x000e220000000000 */
[----:B--2---:R-:W-:Y:S04]  /*7c50*/  FMNMX.FTZ R3, R8, R3, !PT ;  /* 0x0000000308037209 */ /* 0x004fe80007810000 */
[----:B---3--:R-:W-:Y:S02]  /*7c60*/  FMNMX.FTZ R3, R7, R3, !PT ;  /* 0x0000000307037209 */ /* 0x008fe40007810000 */
[----:B----4-:R-:W-:Y:S04]  /*7c70*/  FMNMX.FTZ R5, R32, R5, !PT ;  /* 0x0000000520057209 */ /* 0x010fe80007810000 */
[----:B-----5:R-:W-:Y:S02]  /*7c80*/  FMNMX.FTZ R5, R41, R5, !PT ;  /* 0x0000000529057209 */ /* 0x020fe40007810000 */
        /* <DEDUP_REMOVED lines=52> */
[----:B------:R-:W-:Y:S03]  /*7fd0*/  FMNMX.FTZ R3, R134, R3, !PT ;  /* 0x0000000386037209 */ /* 0x000fe60007810000 */
[----:B------:R-:W1:Y:S01]  /*7fe0*/  SHFL.BFLY PT, R6, R5, 0x2, 0x1f ;  /* 0x0c401f0005067f89 */ /* 0x000e6200000e0000 */
[----:B------:R-:W-:Y:S07]  /*7ff0*/  FMNMX.FTZ R3, R133, R3, !PT ;  /* 0x0000000385037209 */ /* 0x000fee0007810000 */
[----:B------:R-:W2:Y:S01]  /*8000*/  SHFL.BFLY PT, R4, R3, 0x2, 0x1f ;  /* 0x0c401f0003047f89 */ /* 0x000ea200000e0000 */
[----:B-1----:R-:W-:Y:S07]  /*8010*/  FMNMX.FTZ R5, R5, R6, !PT ;  /* 0x0000000605057209 */ /* 0x002fee0007810000 */
[----:B------:R-:W1:Y:S01]  /*8020*/  SHFL.BFLY PT, R132, R5, 0x1, 0x1f ;  /* 0x0c201f0005847f89 */ /* 0x000e6200000e0000 */
[----:B--2---:R-:W-:Y:S07]  /*8030*/  FMNMX.FTZ R4, R3, R4, !PT ;  /* 0x0000000403047209 */ /* 0x004fee0007810000 */
[----:B------:R-:W2:Y:S01]  /*8040*/  SHFL.BFLY PT, R3, R4, 0x1, 0x1f ;  /* 0x0c201f0004037f89 */ /* 0x000ea200000e0000 */
[----:B-1----:R-:W-:Y:S05]  /*8050*/  FMNMX.FTZ R132, R5, R132, !PT ;  /* 0x0000008405847209 */ /* 0x002fea0007810000 */
[C---:B------:R-:W-:Y:S02]  /*8060*/  FMUL.FTZ R153, R132.reuse, c[0x0][0x2d0] ;  /* 0x0000b40084997a20 */ /* 0x040fe40000410000 */
[----:B------:R-:W-:Y:S01]  /*8070*/  FADD.FTZ R2, -R132, R2 ;  /* 0x0000000284027221 */ /* 0x000fe20000010100 */
[----:B--2---:R-:W-:Y:S01]  /*8080*/  FMNMX.FTZ R3, R3, R4, !PT ;  /* 0x0000000403037209 */ /* 0x004fe20007810000 */
[--C-:B------:R-:W-:Y:S02]  /*8090*/  FFMA.FTZ R150, R147, c[0x0][0x2d0], -R153.reuse ;  /* 0x0000b40093967a23 */ /* 0x100fe40000010899 */
[--C-:B------:R-:W-:Y:S02]  /*80a0*/  FFMA.FTZ R147, R152, c[0x0][0x2d0], -R153.reuse ;  /* 0x0000b40098937a23 */ /* 0x100fe40000010899 */
[C---:B------:R-:W-:Y:S02]  /*80b0*/  FMUL.FTZ R152, R3.reuse, c[0x0][0x2d0] ;  /* 0x0000b40003987a20 */ /* 0x040fe40000410000 */
[----:B------:R-:W-:Y:S01]  /*80c0*/  FADD.FTZ R0, -R3, R0 ;  /* 0x0000000003007221 */ /* 0x000fe20000010100 */
[----:B------:R-:W-:Y:S01]  /*80d0*/  MUFU.EX2 R150, R150 ;  /* 0x0000009600967308 */ /* 0x000fe20000000800 */
[----:B------:R-:W-:Y:S02]  /*80e0*/  FMUL.FTZ R2, R2, c[0x0][0x2d0] ;  /* 0x0000b40002027a20 */ /* 0x000fe40000410000 */
[----:B------:R-:W-:Y:S02]  /*80f0*/  FMUL.FTZ R0, R0, c[0x0][0x2d0] ;  /* 0x0000b40000007a20 */ /* 0x000fe40000410000 */
[--C-:B------:R-:W-:Y:S02]  /*8100*/  FFMA.FTZ R149, R146, c[0x0][0x2d0], -R153.reuse ;  /* 0x0000b40092957a23 */ /* 0x100fe40000010899 */
[--C-:B------:R-:W-:Y:S02]  /*8110*/  FFMA.FTZ R148, R148, c[0x0][0x2d0], -R153.reuse ;  /* 0x0000b40094947a23 */ /* 0x100fe40000010899 */
[--C-:B------:R-:W-:Y:S01]  /*8120*/  FFMA.FTZ R146, R145, c[0x0][0x2d0], -R152.reuse ;  /* 0x0000b40091927a23 */ /* 0x100fe20000010898 */
[----:B------:R-:W1:Y:S01]  /*8130*/  MUFU.EX2 R2, R2 ;  /* 0x0000000200027308 */ /* 0x000e620000000800 */
[--C-:B------:R-:W-:Y:S02]  /*8140*/  FFMA.FTZ R145, R144, c[0x0][0x2d0], -R152.reuse ;  /* 0x0000b40090917a23 */ /* 0x100fe40000010898 */
[--C-:B------:R-:W-:Y:S02]  /*8150*/  FFMA.FTZ R144, R8, c[0x0][0x2d0], -R152.reuse ;  /* 0x0000b40008907a23 */ /* 0x100fe40000010898 */
[--C-:B------:R-:W-:Y:S02]  /*8160*/  FFMA.FTZ R135, R7, c[0x0][0x2d0], -R152.reuse ;  /* 0x0000b40007877a23 */ /* 0x100fe40000010898 */
[--C-:B------:R-:W-:Y:S02]  /*8170*/  FFMA.FTZ R157, R157, c[0x0][0x2d0], -R153.reuse ;  /* 0x0000b4009d9d7a23 */ /* 0x100fe40000010899 */
[--C-:B------:R-:W-:Y:S01]  /*8180*/  FFMA.FTZ R159, R159, c[0x0][0x2d0], -R153.reuse ;  /* 0x0000b4009f9f7a23 */ /* 0x100fe20000010899 */
[----:B------:R-:W2:Y:S01]  /*8190*/  MUFU.EX2 R0, R0 ;  /* 0x0000000000007308 */ /* 0x000ea20000000800 */
[--C-:B------:R-:W-:Y:S02]  /*81a0*/  FFMA.FTZ R162, R162, c[0x0][0x2d0], -R152.reuse ;  /* 0x0000b400a2a27a23 */ /* 0x100fe40000010898 */
[--C-:B------:R-:W-:Y:S02]  /*81b0*/  FFMA.FTZ R165, R165, c[0x0][0x2d0], -R152.reuse ;  /* 0x0000b400a5a57a23 */ /* 0x100fe40000010898 */
[--C-:B------:R-:W-:Y:S02]  /*81c0*/  FFMA.FTZ R171, R171, c[0x0][0x2d0], -R153.reuse ;  /* 0x0000b400abab7a23 */ /* 0x100fe40000010899 */
[--C-:B------:R-:W-:Y:S02]  /*81d0*/  FFMA.FTZ R176, R176, c[0x0][0x2d0], -R153.reuse ;  /* 0x0000b400b0b07a23 */ /* 0x100fe40000010899 */
[--C-:B------:R-:W-:Y:S01]  /*81e0*/  FFMA.FTZ R177, R177, c[0x0][0x2d0], -R152.reuse ;  /* 0x0000b400b1b17a23 */ /* 0x100fe20000010898 */
[----:B------:R-:W3:Y:S01]  /*81f0*/  MUFU.EX2 R149, R149 ;  /* 0x0000009500957308 */ /* 0x000ee20000000800 */
[--C-:B------:R-:W-:Y:S02]  /*8200*/  FFMA.FTZ R178, R178, c[0x0][0x2d0], -R152.reuse ;  /* 0x0000b400b2b27a23 */ /* 0x100fe40000010898 */
[--C-:B------:R-:W-:Y:S02]  /*8210*/  FFMA.FTZ R179, R179, c[0x0][0x2d0], -R153.reuse ;  /* 0x0000b400b3b37a23 */ /* 0x100fe40000010899 */
[C---:B-1----:R-:W-:Y:S02]  /*8220*/  FMUL.FTZ R4, R2.reuse, R128 ;  /* 0x0000008002047220 */ /* 0x042fe40000410000 */
[C---:B------:R-:W-:Y:S02]  /*8230*/  FMUL.FTZ R5, R2.reuse, R129 ;  /* 0x0000008102057220 */ /* 0x040fe40000410000 */
[C---:B------:R-:W-:Y:S01]  /*8240*/  FMUL.FTZ R8, R2.reuse, R124 ;  /* 0x0000007c02087220 */ /* 0x040fe20000410000 */
[----:B------:R-:W-:Y:S01]  /*8250*/  MUFU.EX2 R148, R148 ;  /* 0x0000009400947308 */ /* 0x000fe20000000800 */
[C---:B------:R-:W-:Y:S01]  /*8260*/  FMUL.FTZ R9, R2.reuse, R125 ;  /* 0x0000007d02097220 */ /* 0x040fe20000410000 */
[----:B------:R-:W-:Y:S01]  /*8270*/  MOV R124, R59 ;  /* 0x0000003b007c7202 */ /* 0x000fe20000000f00 */
[----:B------:R-:W-:Y:S01]  /*8280*/  FMUL.FTZ R16, R2, R116 ;  /* 0x0000007402107220 */ /* 0x000fe20000410000 */
[----:B------:R-:W-:Y:S01]  /*8290*/  MOV R125, R58 ;  /* 0x0000003a007d7202 */ /* 0x000fe20000000f00 */
[C---:B--2---:R-:W-:Y:S02]  /*82a0*/  FMUL.FTZ R6, R0.reuse, R130 ;  /* 0x0000008200067220 */ /* 0x044fe40000410000 */
[C---:B------:R-:W-:Y:S02]  /*82b0*/  FMUL.FTZ R7, R0.reuse, R131 ;  /* 0x0000008300077220 */ /* 0x040fe40000410000 */
[C---:B------:R-:W-:Y:S01]  /*82c0*/  FMUL.FTZ R10, R0.reuse, R126 ;  /* 0x0000007e000a7220 */ /* 0x040fe20000410000 */
[----:B------:R-:W1:Y:S01]  /*82d0*/  MUFU.EX2 R147, R147 ;  /* 0x0000009300937308 */ /* 0x000e620000000800 */
[----:B------:R-:W-:Y:S01]  /*82e0*/  FMUL.FTZ R11, R0, R127 ;  /* 0x0000007f000b7220 */ /* 0x000fe20000410000 */
[----:B------:R-:W-:Y:S01]  /*82f0*/  MOV R126, R57 ;  /* 0x00000039007e7202 */ /* 0x000fe20000000f00 */
[----:B------:R-:W-:Y:S01]  /*8300*/  FMUL.FTZ R17, R2, R117 ;  /* 0x0000007502117220 */ /* 0x000fe20000410000 */
[----:B---3--:R-:W-:Y:S01]  /*8310*/  F2FP.BF16.PACK_AB R128, R149, R150 ;  /* 0x000000969580723e */ /* 0x008fe200000010ff */
[C---:B------:R-:W-:Y:S01]  /*8320*/  FMUL.FTZ R18, R0.reuse, R118 ;  /* 0x0000007600127220 */ /* 0x040fe20000410000 */
[----:B------:R-:W-:Y:S01]  /*8330*/  MOV R127, R56 ;  /* 0x00000038007f7202 */ /* 0x000fe20000000f00 */
[----:B------:R-:W-:Y:S02]  /*8340*/  FMUL.FTZ R19, R0, R119 ;  /* 0x0000007700137220 */ /* 0x000fe40000410000 */
[C---:B------:R-:W-:Y:S01]  /*8350*/  FMUL.FTZ R24, R2.reuse, R108 ;  /* 0x0000006c02187220 */ /* 0x040fe20000410000 */
[----:B------:R-:W-:Y:S01]  /*8360*/  MUFU.EX2 R146, R146 ;  /* 0x0000009200927308 */ /* 0x000fe20000000800 */
[----:B------:R-:W-:Y:S01]  /*8370*/  FMUL.FTZ R25, R2, R109 ;  /* 0x0000006d02197220 */ /* 0x000fe20000410000 */
[----:B------:R-:W-:Y:S01]  /*8380*/  LDSM.16.MT88.4 R116, [R234+0x3900] ;  /* 0x00390000ea74783b */ /* 0x000fe20000004200 */
[C---:B------:R-:W-:Y:S02]  /*8390*/  FMUL.FTZ R26, R0.reuse, R110 ;  /* 0x0000006e001a7220 */ /* 0x040fe40000410000 */
[----:B------:R-:W-:Y:S02]  /*83a0*/  FMUL.FTZ R27, R0, R111 ;  /* 0x0000006f001b7220 */ /* 0x000fe40000410000 */
[----:B------:R-:W-:Y:S02]  /*83b0*/  FMUL.FTZ R33, R2, R101 ;  /* 0x0000006502217220 */ /* 0x000fe40000410000 */
[C---:B------:R-:W-:Y:S01]  /*83c0*/  FMUL.FTZ R34, R0.reuse, R102 ;  /* 0x0000006600227220 */ /* 0x040fe20000410000 */
[----:B------:R-:W2:Y:S01]  /*83d0*/  MUFU.EX2 R145, R145 ;  /* 0x0000009100917308 */ /* 0x000ea20000000800 */
[C---:B------:R-:W-:Y:S02]  /*83e0*/  FMUL.FTZ R35, R0.reuse, R103 ;  /* 0x0000006700237220 */ /* 0x040fe40000410000 */
[C---:B------:R-:W-:Y:S01]  /*83f0*/  FMUL.FTZ R42, R0.reuse, R94 ;  /* 0x0000005e002a7220 */ /* 0x040fe20000410000 */
[----:B-1----:R-:W-:Y:S01]  /*8400*/  F2FP.BF16.PACK_AB R130, R147, R148 ;  /* 0x000000949382723e */ /* 0x002fe200000010ff */
[----:B------:R-:W-:Y:S02]  /*8410*/  FMUL.FTZ R43, R0, R95 ;  /* 0x0000005f002b7220 */ /* 0x000fe40000410000 */
[C---:B------:R-:W-:Y:S02]  /*8420*/  FMUL.FTZ R56, R2.reuse, R76 ;  /* 0x0000004c02387220 */ /* 0x040fe40000410000 */
[----:B------:R-:W-:Y:S01]  /*8430*/  FMUL.FTZ R57, R2, R77 ;  /* 0x0000004d02397220 */ /* 0x000fe20000410000 */
[----:B------:R-:W-:Y:S01]  /*8440*/  MUFU.EX2 R144, R144 ;  /* 0x0000009000907308 */ /* 0x000fe20000000800 */
[C---:B------:R-:W-:Y:S02]  /*8450*/  FMUL.FTZ R58, R0.reuse, R78 ;  /* 0x0000004e003a7220 */ /* 0x040fe40000410000 */
[----:B------:R-:W-:Y:S02]  /*8460*/  FMUL.FTZ R59, R0, R79 ;  /* 0x0000004f003b7220 */ /* 0x000fe40000410000 */
[----:B------:R-:W-:Y:S01]  /*8470*/  LDSM.16.MT88.4 R76, [R236+0x900] ;  /* 0x00090000ec4c783b */ /* 0x000fe20000004200 */
[----:B------:R-:W-:Y:S02]  /*8480*/  FMUL.FTZ R65, R2, R69 ;  /* 0x0000004502417220 */ /* 0x000fe40000410000 */
[C---:B------:R-:W-:Y:S02]  /*8490*/  FMUL.FTZ R66, R0.reuse, R70 ;  /* 0x0000004600427220 */ /* 0x040fe40000410000 */
[----:B------:R-:W1:Y:S01]  /*84a0*/  MUFU.EX2 R135, R135 ;  /* 0x0000008700877308 */ /* 0x000e620000000800 */
[----:B------:R-:W-:Y:S02]  /*84b0*/  FMUL.FTZ R67, R0, R71 ;  /* 0x0000004700437220 */ /* 0x000fe40000410000 */
[--C-:B------:R-:W-:Y:S01]  /*84c0*/  FFMA.FTZ R180, R180, c[0x0][0x2d0], -R153.reuse ;  /* 0x0000b400b4b47a23 */ /* 0x100fe20000010899 */
[----:B--2---:R-:W-:Y:S01]  /*84d0*/  F2FP.BF16.PACK_AB R129, R145, R146 ;  /* 0x000000929181723e */ /* 0x004fe200000010ff */
[--C-:B------:R-:W-:Y:S02]  /*84e0*/  FFMA.FTZ R181, R181, c[0x0][0x2d0], -R152.reuse ;  /* 0x0000b400b5b57a23 */ /* 0x100fe40000010898 */
[--C-:B------:R-:W-:Y:S02]  /*84f0*/  FFMA.FTZ R183, R183, c[0x0][0x2d0], -R152.reuse ;  /* 0x0000b400b7b77a23 */ /* 0x100fe40000010898 */
[--C-:B------:R-:W-:Y:S01]  /*8500*/  FFMA.FTZ R200, R200, c[0x0][0x2d0], -R153.reuse ;  /* 0x0000b400c8c87a23 */ /* 0x100fe20000010899 */
[----:B------:R-:W-:Y:S01]  /*8510*/  MUFU.EX2 R157, R157 ;  /* 0x0000009d009d7308 */ /* 0x000fe20000000800 */
[--C-:B------:R-:W-:Y:S02]  /*8520*/  FFMA.FTZ R204, R204, c[0x0][0x2d0], -R153.reuse ;  /* 0x0000b400cccc7a23 */ /* 0x100fe40000010899 */
[--C-:B------:R-:W-:Y:S02]  /*8530*/  FFMA.FTZ R203, R203, c[0x0][0x2d0], -R152.reuse ;  /* 0x0000b400cbcb7a23 */ /* 0x100fe40000010898 */
[--C-:B------:R-:W-:Y:S02]  /*8540*/  FFMA.FTZ R205, R205, c[0x0][0x2d0], -R152.reuse ;  /* 0x0000b400cdcd7a23 */ /* 0x100fe40000010898 */
[--C-:B------:R-:W-:Y:S02]  /*8550*/  FFMA.FTZ R206, R206, c[0x0][0x2d0], -R153.reuse ;  /* 0x0000b400cece7a23 */ /* 0x100fe40000010899 */
[--C-:B------:R-:W-:Y:S01]  /*8560*/  FFMA.FTZ R208, R208, c[0x0][0x2d0], -R153.reuse ;  /* 0x0000b400d0d07a23 */ /* 0x100fe20000010899 */
[----:B------:R-:W2:Y:S01]  /*8570*/  MUFU.EX2 R159, R159 ;  /* 0x0000009f009f7308 */ /* 0x000ea20000000800 */
[--C-:B------:R-:W-:Y:S02]  /*8580*/  FFMA.FTZ R211, R211, c[0x0][0x2d0], -R152.reuse ;  /* 0x0000b400d3d37a23 */ /* 0x100fe40000010898 */
[--C-:B------:R-:W-:Y:S01]  /*8590*/  FFMA.FTZ R251, R251, c[0x0][0x2d0], -R152.reuse ;  /* 0x0000b400fbfb7a23 */ /* 0x100fe20000010898 */
[----:B-1----:R-:W-:Y:S01]  /*85a0*/  F2FP.BF16.PACK_AB R131, R135, R144 ;  /* 0x000000908783723e */ /* 0x002fe200000010ff */
[--C-:B------:R-:W-:Y:S02]  /*85b0*/  FFMA.FTZ R252, R252, c[0x0][0x2d0], -R153.reuse ;  /* 0x0000b400fcfc7a23 */ /* 0x100fe40000010899 */
[--C-:B------:R-:W-:Y:S02]  /*85c0*/  FFMA.FTZ R250, R250, c[0x0][0x2d0], -R153.reuse ;  /* 0x0000b400fafa7a23 */ /* 0x100fe40000010899 */
[--C-:B------:R-:W-:Y:S01]  /*85d0*/  FFMA.FTZ R210, R210, c[0x0][0x2d0], -R152.reuse ;  /* 0x0000b400d2d27a23 */ /* 0x100fe20000010898 */
[----:B------:R-:W-:Y:S01]  /*85e0*/  MUFU.EX2 R162, R162 ;  /* 0x000000a200a27308 */ /* 0x000fe20000000800 */
[C---:B------:R-:W-:Y:S05]  /*85f0*/  HMMA.16816.F32.BF16 R4, R128.reuse, R12, R4 ;  /* 0x0000000c8004723c */ /* 0x040fea0000041804 */
[--C-:B------:R-:W-:Y:S02]  /*8600*/  FFMA.FTZ R209, R209, c[0x0][0x2d0], -R152.reuse ;  /* 0x0000b400d1d17a23 */ /* 0x100fe40000010898 */
[C---:B------:R-:W-:Y:S01]  /*8610*/  FMUL.FTZ R12, R2.reuse, R120 ;  /* 0x00000078020c7220 */ /* 0x040fe20000410000 */
[C---:B------:R-:W-:Y:S01]  /*8620*/  HMMA.16816.F32.BF16 R8, R128.reuse, R14, R8 ;  /* 0x0000000e8008723c */ /* 0x040fe20000041808 */
[----:B------:R-:W1:Y:S03]  /*8630*/  MUFU.EX2 R165, R165 ;  /* 0x000000a500a57308 */ /* 0x000e660000000800 */
[----:B------:R-:W-:Y:S01]  /*8640*/  FMUL.FTZ R13, R2, R121 ;  /* 0x00000079020d7220 */ /* 0x000fe20000410000 */
[----:B------:R-:W-:Y:S01]  /*8650*/  MOV R120, R51 ;  /* 0x0000003300787202 */ /* 0x000fe20000000f00 */
[C---:B------:R-:W-:Y:S01]  /*8660*/  FMUL.FTZ R51, R0.reuse, R87 ;  /* 0x0000005700337220 */ /* 0x040fe20000410000 */
[----:B------:R-:W-:Y:S01]  /*8670*/  MOV R121, R50 ;  /* 0x0000003200797202 */ /* 0x000fe20000000f00 */
[C---:B------:R-:W-:Y:S01]  /*8680*/  FMUL.FTZ R14, R0.reuse, R122 ;  /* 0x0000007a000e7220 */ /* 0x040fe20000410000 */
[----:B------:R-:W-:Y:S02]  /*8690*/  MOV R122, R49 ;  /* 0x00000031007a7202 */ /* 0x000fe40000000f00 */
[----:B------:R-:W-:Y:S01]  /*86a0*/  MUFU.EX2 R171, R171 ;  /* 0x000000ab00ab7308 */ /* 0x000fe20000000800 */
[----:B------:R-:W-:Y:S01]  /*86b0*/  FMUL.FTZ R15, R0, R123 ;  /* 0x0000007b000f7220 */ /* 0x000fe20000410000 */
[----:B------:R-:W-:Y:S01]  /*86c0*/  MOV R123, R48 ;  /* 0x00000030007b7202 */ /* 0x000fe20000000f00 */
[C---:B------:R-:W-:Y:S01]  /*86d0*/  FMUL.FTZ R48, R2.reuse, R84 ;  /* 0x0000005402307220 */ /* 0x040fe20000410000 */
[----:B--2---:R-:W-:Y:S01]  /*86e0*/  F2FP.BF16.PACK_AB R70, R159, R157 ;  /* 0x0000009d9f46723e */ /* 0x004fe200000010ff */
[----:B------:R-:W-:Y:S02]  /*86f0*/  FMUL.FTZ R49, R2, R85 ;  /* 0x0000005502317220 */ /* 0x000fe40000410000 */
[----:B------:R-:W-:Y:S01]  /*8700*/  FMUL.FTZ R50, R0, R86 ;  /* 0x0000005600327220 */ /* 0x000fe20000410000 */
[C---:B------:R-:W-:Y:S01]  /*8710*/  HMMA.16816.F32.BF16 R12, R128.reuse, R20, R12 ;  /* 0x00000014800c723c */ /* 0x040fe2000004180c */
[----:B------:R-:W2:Y:S01]  /*8720*/  LDSM.16.MT88.4 R84, [R232+0x4100] ;  /* 0x00410000e854783b */ /* 0x000ea20000004200 */
[----:B------:R-:W-:Y:S01]  /*8730*/  MUFU.EX2 R176, R176 ;  /* 0x000000b000b07308 */ /* 0x000fe20000000800 */
[--C-:B------:R-:W-:Y:S02]  /*8740*/  FFMA.FTZ R207, R207, c[0x0][0x2d0], -R153.reuse ;  /* 0x0000b400cfcf7a23 */ /* 0x100fe40000010899 */
[--C-:B------:R-:W-:Y:S01]  /*8750*/  FFMA.FTZ R202, R202, c[0x0][0x2d0], -R153.reuse ;  /* 0x0000b400caca7a23 */ /* 0x100fe20000010899 */
[----:B-1----:R-:W-:Y:S01]  /*8760*/  F2FP.BF16.PACK_AB R71, R165, R162 ;  /* 0x000000a2a547723e */ /* 0x002fe200000010ff */
[C---:B------:R-:W-:Y:S01]  /*8770*/  FMUL.FTZ R20, R2.reuse, R112 ;  /* 0x0000007002147220 */ /* 0x040fe20000410000 */
[C---:B------:R-:W-:Y:S04]  /*8780*/  HMMA.16816.F32.BF16 R16, R128.reuse, R22, R16 ;  /* 0x000000168010723c */ /* 0x040fe80000041810 */
[----:B------:R-:W-:Y:S01]  /*8790*/  FMUL.FTZ R21, R2, R113 ;  /* 0x0000007102157220 */ /* 0x000fe20000410000 */
[----:B------:R-:W-:Y:S01]  /*87a0*/  MUFU.EX2 R177, R177 ;  /* 0x000000b100b17308 */ /* 0x000fe20000000800 */
[--C-:B------:R-:W-:Y:S02]  /*87b0*/  FFMA.FTZ R201, R201, c[0x0][0x2d0], -R152.reuse ;  /* 0x0000b400c9c97a23 */ /* 0x100fe40000010898 */
[C---:B------:R-:W-:Y:S04]  /*87c0*/  FMUL.FTZ R22, R0.reuse, R114 ;  /* 0x0000007200167220 */ /* 0x040fe80000410000 */
[----:B------:R-:W-:Y:S02]  /*87d0*/  FMUL.FTZ R23, R0, R115 ;  /* 0x0000007300177220 */ /* 0x000fe40000410000 */
[--C-:B------:R-:W-:Y:S01]  /*87e0*/  FFMA.FTZ R182, R182, c[0x0][0x2d0], -R152.reuse ;  /* 0x0000b400b6b67a23 */ /* 0x100fe20000010898 */
[----:B------:R-:W-:Y:S01]  /*87f0*/  MUFU.EX2 R178, R178 ;  /* 0x000000b200b27308 */ /* 0x000fe20000000800 */
[--C-:B------:R-:W-:Y:S02]  /*8800*/  FFMA.FTZ R170, R170, c[0x0][0x2d0], -R153.reuse ;  /* 0x0000b400aaaa7a23 */ /* 0x100fe40000010899 */
[--C-:B------:R-:W-:Y:S01]  /*8810*/  FFMA.FTZ R169, R169, c[0x0][0x2d0], -R153.reuse ;  /* 0x0000b400a9a97a23 */ /* 0x100fe20000010899 */
[C---:B------:R-:W-:Y:S03]  /*8820*/  HMMA.16816.F32.BF16 R20, R128.reuse, R28, R20 ;  /* 0x0000001c8014723c */ /* 0x040fe60000041814 */
[--C-:B------:R-:W-:Y:S02]  /*8830*/  FFMA.FTZ R168, R168, c[0x0][0x2d0], -R152.reuse ;  /* 0x0000b400a8a87a23 */ /* 0x100fe40000010898 */
[--C-:B------:R-:W-:Y:S01]  /*8840*/  FFMA.FTZ R167, R167, c[0x0][0x2d0], -R152.reuse ;  /* 0x0000b400a7a77a23 */ /* 0x100fe20000010898 */
[----:B------:R-:W-:Y:S01]  /*8850*/  MUFU.EX2 R179, R179 ;  /* 0x000000b300b37308 */ /* 0x000fe20000000800 */
[C---:B------:R-:W-:Y:S01]  /*8860*/  FMUL.FTZ R28, R2.reuse, R104 ;  /* 0x00000068021c7220 */ /* 0x040fe20000410000 */
[C---:B------:R-:W-:Y:S04]  /*8870*/  HMMA.16816.F32.BF16 R24, R128.reuse, R30, R24 ;  /* 0x0000001e8018723c */ /* 0x040fe80000041818 */
[----:B------:R-:W-:Y:S02]  /*8880*/  FMUL.FTZ R29, R2, R105 ;  /* 0x00000069021d7220 */ /* 0x000fe40000410000 */
[--C-:B------:R-:W-:Y:S02]  /*8890*/  FFMA.FTZ R104, R32, c[0x0][0x2d0], -R153.reuse ;  /* 0x0000b40020687a23 */ /* 0x100fe40000010899 */
[C---:B------:R-:W-:Y:S01]  /*88a0*/  FMUL.FTZ R30, R0.reuse, R106 ;  /* 0x0000006a001e7220 */ /* 0x040fe20000410000 */
[----:B------:R-:W-:Y:S03]  /*88b0*/  MUFU.EX2 R180, R180 ;  /* 0x000000b400b47308 */ /* 0x000fe60000000800 */
[----:B------:R-:W-:Y:S02]  /*88c0*/  FMUL.FTZ R31, R0, R107 ;  /* 0x0000006b001f7220 */ /* 0x000fe40000410000 */
[C---:B------:R-:W-:Y:S02]  /*88d0*/  FMUL.FTZ R32, R2.reuse, R100 ;  /* 0x0000006402207220 */ /* 0x040fe40000410000 */
[----:B------:R-:W-:Y:S01]  /*88e0*/  LDSM.16.MT88.4 R100, [R234+0x1900] ;  /* 0x00190000ea64783b */ /* 0x000fe20000004200 */
[--C-:B------:R-:W-:Y:S02]  /*88f0*/  FFMA.FTZ R105, R41, c[0x0][0x2d0], -R153.reuse ;  /* 0x0000b40029697a23 */ /* 0x100fe40000010899 */
[C---:B------:R-:W-:Y:S01]  /*8900*/  HMMA.16816.F32.BF16 R28, R128.reuse, R36, R28 ;  /* 0x00000024801c723c */ /* 0x040fe2000004181c */
[----:B------:R-:W-:Y:S02]  /*8910*/  MUFU.EX2 R104, R104 ;  /* 0x0000006800687308 */ /* 0x000fe40000000800 */
[----:B------:R-:W-:Y:S02]  /*8920*/  FMUL.FTZ R41, R2, R93 ;  /* 0x0000005d02297220 */ /* 0x000fe40000410000 */
[--C-:B------:R-:W-:Y:S02]  /*8930*/  FFMA.FTZ R106, R40, c[0x0][0x2d0], -R152.reuse ;  /* 0x0000b400286a7a23 */ /* 0x100fe40000010898 */
[C---:B------:R-:W-:Y:S01]  /*8940*/  FMUL.FTZ R36, R2.reuse, R96 ;  /* 0x0000006002247220 */ /* 0x040fe20000410000 */
[C---:B------:R-:W-:Y:S03]  /*8950*/  HMMA.16816.F32.BF16 R32, R128.reuse, R38, R32 ;  /* 0x000000268020723c */ /* 0x040fe60000041820 */
[----:B------:R-:W1:Y:S01]  /*8960*/  MUFU.EX2 R105, R105 ;  /* 0x0000006900697308 */ /* 0x000e620000000800 */
[C---:B------:R-:W-:Y:S02]  /*8970*/  FMUL.FTZ R37, R2.reuse, R97 ;  /* 0x0000006102257220 */ /* 0x040fe40000410000 */
[----:B------:R-:W-:Y:S02]  /*8980*/  FMUL.FTZ R40, R2, R92 ;  /* 0x0000005c02287220 */ /* 0x000fe40000410000 */
[C---:B------:R-:W-:Y:S01]  /*8990*/  FMUL.FTZ R38, R0.reuse, R98 ;  /* 0x0000006200267220 */ /* 0x040fe20000410000 */
[----:B------:R-:W-:Y:S03]  /*89a0*/  LDSM.16.MT88.4 R92, [R233+0x5100] ;  /* 0x00510000e95c783b */ /* 0x000fe60000004200 */
[----:B------:R-:W-:Y:S01]  /*89b0*/  FMUL.FTZ R39, R0, R99 ;  /* 0x0000006300277220 */ /* 0x000fe20000410000 */
[----:B------:R-:W-:Y:S01]  /*89c0*/  MUFU.EX2 R106, R106 ;  /* 0x0000006a006a7308 */ /* 0x000fe20000000800 */
[--C-:B------:R-:W-:Y:S02]  /*89d0*/  FFMA.FTZ R107, R64, c[0x0][0x2d0], -R152.reuse ;  /* 0x0000b400406b7a23 */ /* 0x100fe40000010898 */
[----:B------:R-:W-:Y:S01]  /*89e0*/  FMUL.FTZ R64, R2, R68 ;  /* 0x0000004402407220 */ /* 0x000fe20000410000 */
[----:B------:R-:W-:Y:S01]  /*89f0*/  LDSM.16.MT88.4 R96, [R232+0x5100] ;  /* 0x00510000e860783b */ /* 0x000fe20000004200 */
[--C-:B------:R-:W-:Y:S01]  /*8a00*/  FFMA.FTZ R166, R166, c[0x0][0x2d0], -R153.reuse ;  /* 0x0000b400a6a67a23 */ /* 0x100fe20000010899 */
[C---:B------:R-:W-:Y:S03]  /*8a10*/  HMMA.16816.F32.BF16 R36, R128.reuse, R44, R36 ;  /* 0x0000002c8024723c */ /* 0x040fe60000041824 */
[--C-:B------:R-:W-:Y:S01]  /*8a20*/  FFMA.FTZ R164, R164, c[0x0][0x2d0], -R153.reuse ;  /* 0x0000b400a4a47a23 */ /* 0x100fe20000010899 */
[----:B------:R-:W3:Y:S01]  /*8a30*/  MUFU.EX2 R107, R107 ;  /* 0x0000006b006b7308 */ /* 0x000ee20000000800 */
[--C-:B------:R-:W-:Y:S02]  /*8a40*/  FFMA.FTZ R163, R163, c[0x0][0x2d0], -R152.reuse ;  /* 0x0000b400a3a37a23 */ /* 0x100fe40000010898 */
[C---:B------:R-:W-:Y:S01]  /*8a50*/  FMUL.FTZ R44, R2.reuse, R88 ;  /* 0x00000058022c7220 */ /* 0x040fe20000410000 */
[C---:B------:R-:W-:Y:S04]  /*8a60*/  HMMA.16816.F32.BF16 R40, R128.reuse, R46, R40 ;  /* 0x0000002e8028723c */ /* 0x040fe80000041828 */
[----:B------:R-:W-:Y:S01]  /*8a70*/  FMUL.FTZ R45, R2, R89 ;  /* 0x00000059022d7220 */ /* 0x000fe20000410000 */
[----:B-1----:R-:W-:Y:S01]  /*8a80*/  F2FP.BF16.PACK_AB R68, R105, R104 ;  /* 0x000000686944723e */ /* 0x002fe200000010ff */
[----:B------:R-:W-:Y:S01]  /*8a90*/  MUFU.EX2 R181, R181 ;  /* 0x000000b500b57308 */ /* 0x000fe20000000800 */
[C---:B------:R-:W-:Y:S02]  /*8aa0*/  FMUL.FTZ R46, R0.reuse, R90 ;  /* 0x0000005a002e7220 */ /* 0x040fe40000410000 */
[----:B------:R-:W-:Y:S02]  /*8ab0*/  FMUL.FTZ R47, R0, R91 ;  /* 0x0000005b002f7220 */ /* 0x000fe40000410000 */
[----:B------:R-:W-:Y:S01]  /*8ac0*/  LDSM.16.MT88.4 R88, [R232+0x900] ;  /* 0x00090000e858783b */ /* 0x000fe20000004200 */
[--C-:B------:R-:W-:Y:S02]  /*8ad0*/  FFMA.FTZ R161, R161, c[0x0][0x2d0], -R152.reuse ;  /* 0x0000b400a1a17a23 */ /* 0x100fe40000010898 */
[--C-:B------:R-:W-:Y:S02]  /*8ae0*/  FFMA.FTZ R158, R158, c[0x0][0x2d0], -R153.reuse ;  /* 0x0000b4009e9e7a23 */ /* 0x100fe40000010899 */
[C---:B------:R-:W-:Y:S01]  /*8af0*/  HMMA.16816.F32.BF16 R44, R128.reuse, R52, R44 ;  /* 0x00000034802c723c */ /* 0x040fe2000004182c */
[----:B------:R-:W1:Y:S02]  /*8b00*/  MUFU.EX2 R183, R183 ;  /* 0x000000b700b77308 */ /* 0x000e640000000800 */
[--C-:B------:R-:W-:Y:S01]  /*8b10*/  FFMA.FTZ R160, R160, c[0x0][0x2d0], -R153.reuse ;  /* 0x0000b400a0a07a23 */ /* 0x100fe20000010899 */
[----:B---3--:R-:W-:Y:S01]  /*8b20*/  F2FP.BF16.PACK_AB R69, R107, R106 ;  /* 0x0000006a6b45723e */ /* 0x008fe200000010ff */
[--C-:B------:R-:W-:Y:S02]  /*8b30*/  FFMA.FTZ R156, R156, c[0x0][0x2d0], -R152.reuse ;  /* 0x0000b4009c9c7a23 */ /* 0x100fe40000010898 */
[C---:B------:R-:W-:Y:S01]  /*8b40*/  FMUL.FTZ R52, R2.reuse, R80 ;  /* 0x0000005002347220 */ /* 0x040fe20000410000 */
[C---:B------:R-:W-:Y:S03]  /*8b50*/  HMMA.16816.F32.BF16 R48, R128.reuse, R54, R48 ;  /* 0x000000368030723c */ /* 0x040fe60000041830 */
[----:B------:R-:W3:Y:S01]  /*8b60*/  MUFU.EX2 R200, R200 ;  /* 0x000000c800c87308 */ /* 0x000ee20000000800 */
[----:B------:R-:W-:Y:S02]  /*8b70*/  FMUL.FTZ R53, R2, R81 ;  /* 0x0000005102357220 */ /* 0x000fe40000410000 */
[--C-:B------:R-:W-:Y:S02]  /*8b80*/  FFMA.FTZ R155, R155, c[0x0][0x2d0], -R152.reuse ;  /* 0x0000b4009b9b7a23 */ /* 0x100fe40000010898 */
[C---:B------:R-:W-:Y:S04]  /*8b90*/  FMUL.FTZ R54, R0.reuse, R82 ;  /* 0x0000005200367220 */ /* 0x040fe80000410000 */
[----:B------:R-:W-:Y:S01]  /*8ba0*/  FMUL.FTZ R55, R0, R83 ;  /* 0x0000005300377220 */ /* 0x000fe20000410000 */
[----:B------:R-:W-:Y:S01]  /*8bb0*/  MUFU.EX2 R204, R204 ;  /* 0x000000cc00cc7308 */ /* 0x000fe20000000800 */
[----:B------:R-:W4:Y:S01]  /*8bc0*/  LDSM.16.MT88.4 R80, [R234+0x900] ;  /* 0x00090000ea50783b */ /* 0x000f220000004200 */
[----:B------:R-:W-:Y:S02]  /*8bd0*/  FFMA.FTZ R154, R154, c[0x0][0x2d0], -R153 ;  /* 0x0000b4009a9a7a23 */ /* 0x000fe40000010899 */
[----:B------:R-:W-:Y:S02]  /*8be0*/  FFMA.FTZ R134, R134, c[0x0][0x2d0], -R152 ;  /* 0x0000b40086867a23 */ /* 0x000fe40000010898 */
[C---:B------:R-:W-:Y:S03]  /*8bf0*/  HMMA.16816.F32.BF16 R52, R128.reuse, R60, R52 ;  /* 0x0000003c8034723c */ /* 0x040fe60000041834 */
[----:B------:R-:W-:Y:S01]  /*8c00*/  FFMA.FTZ R150, R2, R249, R150 ;  /* 0x000000f902967223 */ /* 0x000fe20000010096 */
[----:B------:R-:W5:Y:S01]  /*8c10*/  MUFU.EX2 R203, R203 ;  /* 0x000000cb00cb7308 */ /* 0x000f620000000800 */
[----:B------:R-:W-:Y:S02]  /*8c20*/  FFMA.FTZ R146, R0, R248, R146 ;  /* 0x000000f800927223 */ /* 0x000fe40000010092 */
[C---:B------:R-:W-:Y:S01]  /*8c30*/  FMUL.FTZ R60, R2.reuse, R72 ;  /* 0x00000048023c7220 */ /* 0x040fe20000410000 */
[C---:B------:R-:W-:Y:S04]  /*8c40*/  HMMA.16816.F32.BF16 R56, R128.reuse, R62, R56 ;  /* 0x0000003e8038723c */ /* 0x040fe80000041838 */
[----:B------:R-:W-:Y:S02]  /*8c50*/  FMUL.FTZ R61, R2, R73 ;  /* 0x00000049023d7220 */ /* 0x000fe40000410000 */
[----:B------:R-:W1:Y:S01]  /*8c60*/  MUFU.EX2 R205, R205 ;  /* 0x000000cd00cd7308 */ /* 0x000e620000000800 */
[C---:B------:R-:W-:Y:S02]  /*8c70*/  FMUL.FTZ R62, R0.reuse, R74 ;  /* 0x0000004a003e7220 */ /* 0x040fe40000410000 */
[----:B------:R-:W-:Y:S02]  /*8c80*/  FMUL.FTZ R63, R0, R75 ;  /* 0x0000004b003f7220 */ /* 0x000fe40000410000 */
[----:B------:R-:W1:Y:S01]  /*8c90*/  LDSM.16.MT88.4 R72, [R233+0x900] ;  /* 0x00090000e948783b */ /* 0x000e620000004200 */
[----:B------:R-:W-:Y:S02]  /*8ca0*/  FADD.FTZ R150, R149, R150 ;  /* 0x0000009695967221 */ /* 0x000fe40000010000 */
[----:B------:R-:W-:Y:S02]  /*8cb0*/  FADD.FTZ R146, R145, R146 ;  /* 0x0000009291927221 */ /* 0x000fe40000010000 */
[C---:B--2---:R-:W-:Y:S01]  /*8cc0*/  HMMA.16816.F32.BF16 R60, R128.reuse, R84, R60 ;  /* 0x00000054803c723c */ /* 0x044fe2000004183c */
[----:B------:R-:W-:Y:S02]  /*8cd0*/  MUFU.EX2 R206, R206 ;  /* 0x000000ce00ce7308 */ /* 0x000fe40000000800 */
[----:B------:R-:W-:Y:S02]  /*8ce0*/  FADD.FTZ R150, R148, R150 ;  /* 0x0000009694967221 */ /* 0x000fe40000010000 */
[----:B------:R-:W-:Y:S02]  /*8cf0*/  FADD.FTZ R146, R144, R146 ;  /* 0x0000009290927221 */ /* 0x000fe40000010000 */
[----:B------:R-:W-:Y:S01]  /*8d00*/  FADD.FTZ R147, R147, R150 ;  /* 0x0000009693937221 */ /* 0x000fe20000010000 */
[----:B------:R-:W-:Y:S01]  /*8d10*/  HMMA.16816.F32.BF16 R64, R128, R86, R64 ;  /* 0x000000568040723c */ /* 0x000fe20000041840 */
[----:B------:R-:W2:Y:S02]  /*8d20*/  LDSM.16.MT88.4 R84, [R236+0x4900] ;  /* 0x00490000ec54783b */ /* 0x000ea40000004200 */
[----:B------:R-:W1:Y:S01]  /*8d30*/  MUFU.EX2 R208, R208 ;  /* 0x000000d000d07308 */ /* 0x000e620000000800 */
[----:B------:R-:W-:Y:S02]  /*8d40*/  FADD.FTZ R135, R135, R146 ;  /* 0x0000009287877221 */ /* 0x000fe40000010000 */
[----:B------:R-:W-:Y:S02]  /*8d50*/  FADD.FTZ R147, R104, R147 ;  /* 0x0000009368937221 */ /* 0x000fe40000010000 */
[C---:B------:R-:W-:Y:S05]  /*8d60*/  HMMA.16816.F32.BF16 R4, R68.reuse, R76, R4 ;  /* 0x0000004c4404723c */ /* 0x040fea0000041804 */
[----:B------:R-:W-:Y:S01]  /*8d70*/  MUFU.EX2 R211, R211 ;  /* 0x000000d300d37308 */ /* 0x000fe20000000800 */
[----:B------:R-:W-:Y:S02]  /*8d80*/  FADD.FTZ R135, R106, R135 ;  /* 0x000000876a877221 */ /* 0x000fe40000010000 */
[C---:B------:R-:W-:Y:S01]  /*8d90*/  HMMA.16816.F32.BF16 R8, R68.reuse, R78, R8 ;  /* 0x0000004e4408723c */ /* 0x040fe20000041808 */
[----:B------:R-:W2:Y:S03]  /*8da0*/  LDSM.16.MT88.4 R76, [R234+0x4900] ;  /* 0x00490000ea4c783b */ /* 0x000ea60000004200 */
[----:B------:R-:W-:Y:S02]  /*8db0*/  FADD.FTZ R105, R105, R147 ;  /* 0x0000009369697221 */ /* 0x000fe40000010000 */
[----:B------:R-:W-:Y:S01]  /*8dc0*/  FADD.FTZ R107, R107, R135 ;  /* 0x000000876b6b7221 */ /* 0x000fe20000010000 */
[----:B------:R-:W2:Y:S01]  /*8dd0*/  MUFU.EX2 R251, R251 ;  /* 0x000000fb00fb7308 */ /* 0x000ea20000000800 */
[C---:B----4-:R-:W-:Y:S04]  /*8de0*/  HMMA.16816.F32.BF16 R12, R68.reuse, R80, R12 ;  /* 0x00000050440c723c */ /* 0x050fe8000004180c */
[----:B------:R-:W-:Y:S02]  /*8df0*/  FADD.FTZ R105, R157, R105 ;  /* 0x000000699d697221 */ /* 0x000fe40000010000 */
[----:B------:R-:W-:Y:S02]  /*8e00*/  FADD.FTZ R107, R162, R107 ;  /* 0x0000006ba26b7221 */ /* 0x000fe40000010000 */
[C---:B------:R-:W-:Y:S01]  /*8e10*/  HMMA.16816.F32.BF16 R16, R68.reuse, R82, R16 ;  /* 0x000000524410723c */ /* 0x040fe20000041810 */
[----:B------:R-:W-:Y:S01]  /*8e20*/  LDSM.16.MT88.4 R80, [R232+0x4900] ;  /* 0x00490000e850783b */ /* 0x000fe20000004200 */
[----:B------:R-:W-:Y:S02]  /*8e30*/  MUFU.EX2 R252, R252 ;  /* 0x000000fc00fc7308 */ /* 0x000fe40000000800 */
[----:B------:R-:W-:Y:S02]  /*8e40*/  FADD.FTZ R159, R159, R105 ;  /* 0x000000699f9f7221 */ /* 0x000fe40000010000 */
[----:B------:R-:W-:Y:S02]  /*8e50*/  FADD.FTZ R165, R165, R107 ;  /* 0x0000006ba5a57221 */ /* 0x000fe40000010000 */
[C---:B-1----:R-:W-:Y:S04]  /*8e60*/  HMMA.16816.F32.BF16 R20, R68.reuse, R72, R20 ;  /* 0x000000484414723c */ /* 0x042fe80000041814 */
[----:B------:R-:W-:Y:S01]  /*8e70*/  MUFU.EX2 R250, R250 ;  /* 0x000000fa00fa7308 */ /* 0x000fe20000000800 */
[----:B------:R-:W-:Y:S02]  /*8e80*/  FADD.FTZ R159, R171, R159 ;  /* 0x0000009fab9f7221 */ /* 0x000fe40000010000 */
[----:B------:R-:W-:Y:S01]  /*8e90*/  FADD.FTZ R165, R177, R165 ;  /* 0x000000a5b1a57221 */ /* 0x000fe20000010000 */
[C---:B------:R-:W-:Y:S01]  /*8ea0*/  HMMA.16816.F32.BF16 R24, R68.reuse, R74, R24 ;  /* 0x0000004a4418723c */ /* 0x040fe20000041818 */
[----:B------:R-:W1:Y:S05]  /*8eb0*/  LDSM.16.MT88.4 R72, [R233+0x4900] ;  /* 0x00490000e948783b */ /* 0x000e6a0000004200 */
[----:B------:R-:W-:Y:S02]  /*8ec0*/  MUFU.EX2 R210, R210 ;  /* 0x000000d200d27308 */ /* 0x000fe40000000800 */
[C---:B------:R-:W-:Y:S08]  /*8ed0*/  HMMA.16816.F32.BF16 R28, R68.reuse, R88, R28 ;  /* 0x00000058441c723c */ /* 0x040ff0000004181c */
[C---:B------:R-:W-:Y:S01]  /*8ee0*/  HMMA.16816.F32.BF16 R32, R68.reuse, R90, R32 ;  /* 0x0000005a4420723c */ /* 0x040fe20000041820 */
[----:B------:R-:W-:Y:S01]  /*8ef0*/  LDSM.16.MT88.4 R88, [R234+0x5100] ;  /* 0x00510000ea58783b */ /* 0x000fe20000004200 */
[----:B------:R-:W-:Y:S06]  /*8f00*/  MUFU.EX2 R209, R209 ;  /* 0x000000d100d17308 */ /* 0x000fec0000000800 */
[C---:B--2---:R-:W-:Y:S04]  /*8f10*/  HMMA.16816.F32.BF16 R36, R68.reuse, R84, R36 ;  /* 0x000000544424723c */ /* 0x044fe80000041824 */
[----:B------:R-:W-:Y:S04]  /*8f20*/  MUFU.EX2 R207, R207 ;  /* 0x000000cf00cf7308 */ /* 0x000fe80000000800 */
[C---:B------:R-:W-:Y:S01]  /*8f30*/  HMMA.16816.F32.BF16 R40, R68.reuse, R86, R40 ;  /* 0x000000564428723c */ /* 0x040fe20000041828 */
[----:B------:R-:W-:Y:S05]  /*8f40*/  LDSM.16.MT88.4 R84, [R232+0x1100] ;  /* 0x00110000e854783b */ /* 0x000fea0000004200 */
[----:B------:R-:W-:Y:S02]  /*8f50*/  MUFU.EX2 R202, R202 ;  /* 0x000000ca00ca7308 */ /* 0x000fe40000000800 */
[C---:B------:R-:W-:Y:S08]  /*8f60*/  HMMA.16816.F32.BF16 R44, R68.reuse, R76, R44 ;  /* 0x0000004c442c723c */ /* 0x040ff0000004182c */
[C---:B------:R-:W-:Y:S01]  /*8f70*/  HMMA.16816.F32.BF16 R48, R68.reuse, R78, R48 ;  /* 0x0000004e4430723c */ /* 0x040fe20000041830 */
[----:B------:R-:W2:Y:S01]  /*8f80*/  LDSM.16.MT88.4 R76, [R236+0x1100] ;  /* 0x00110000ec4c783b */ /* 0x000ea20000004200 */
[----:B------:R-:W-:Y:S06]  /*8f90*/  MUFU.EX2 R201, R201 ;  /* 0x000000c900c97308 */ /* 0x000fec0000000800 */
[C---:B-1----:R-:W-:Y:S04]  /*8fa0*/  HMMA.16816.F32.BF16 R52, R68.reuse, R72, R52 ;  /* 0x000000484434723c */ /* 0x042fe80000041834 */
[----:B------:R-:W-:Y:S04]  /*8fb0*/  MUFU.EX2 R182, R182 ;  /* 0x000000b600b67308 */ /* 0x000fe80000000800 */
[C---:B------:R-:W-:Y:S01]  /*8fc0*/  HMMA.16816.F32.BF16 R56, R68.reuse, R74, R56 ;  /* 0x0000004a4438723c */ /* 0x040fe20000041838 */
[----:B------:R-:W1:Y:S05]  /*8fd0*/  LDSM.16.MT88.4 R72, [R234+0x1100] ;  /* 0x00110000ea48783b */ /* 0x000e6a0000004200 */
[----:B------:R-:W-:Y:S02]  /*8fe0*/  MUFU.EX2 R170, R170 ;  /* 0x000000aa00aa7308 */ /* 0x000fe40000000800 */
[C---:B------:R-:W-:Y:S08]  /*8ff0*/  HMMA.16816.F32.BF16 R60, R68.reuse, R80, R60 ;  /* 0x00000050443c723c */ /* 0x040ff0000004183c */
[----:B------:R-:W-:Y:S01]  /*9000*/  HMMA.16816.F32.BF16 R64, R68, R82, R64 ;  /* 0x000000524440723c */ /* 0x000fe20000041840 */
[----:B------:R-:W4:Y:S01]  /*9010*/  LDSM.16.MT88.4 R80, [R233+0x1100] ;  /* 0x00110000e950783b */ /* 0x000f220000004200 */
[----:B------:R-:W-:Y:S05]  /*9020*/  MUFU.EX2 R169, R169 ;  /* 0x000000a900a97308 */ /* 0x000fea0000000800 */
[C---:B------:R-:W-:Y:S01]  /*9030*/  F2FP.BF16.PACK_AB R68, R176.reuse, R171 ;  /* 0x000000abb044723e */ /* 0x040fe200000010ff */
[----:B------:R-:W-:Y:S01]  /*9040*/  FADD.FTZ R176, R176, R159 ;  /* 0x0000009fb0b07221 */ /* 0x000fe20000010000 */
[----:B------:R-:W-:Y:S03]  /*9050*/  F2FP.BF16.PACK_AB R69, R178, R177 ;  /* 0x000000b1b245723e */ /* 0x000fe600000010ff */
[----:B------:R-:W-:Y:S01]  /*9060*/  F2FP.BF16.PACK_AB R70, R180, R179 ;  /* 0x000000b3b446723e */ /* 0x000fe200000010ff */
[----:B------:R-:W-:Y:S01]  /*9070*/  MUFU.EX2 R168, R168 ;  /* 0x000000a800a87308 */ /* 0x000fe20000000800 */
[----:B------:R-:W-:Y:S01]  /*9080*/  F2FP.BF16.PACK_AB R71, R183, R181 ;  /* 0x000000b5b747723e */ /* 0x000fe200000010ff */
[----:B------:R-:W-:Y:S02]  /*9090*/  FADD.FTZ R178, R178, R165 ;  /* 0x000000a5b2b27221 */ /* 0x000fe40000010000 */
[----:B------:R-:W-:Y:S02]  /*90a0*/  FADD.FTZ R176, R179, R176 ;  /* 0x000000b0b3b07221 */ /* 0x000fe40000010000 */
[----:B------:R-:W-:Y:S02]  /*90b0*/  FADD.FTZ R178, R181, R178 ;  /* 0x000000b2b5b27221 */ /* 0x000fe40000010000 */
[C---:B--2---:R-:W-:Y:S02]  /*90c0*/  HMMA.16816.F32.BF16 R4, R68.reuse, R76, R4 ;  /* 0x0000004c4404723c */ /* 0x044fe40000041804 */
[----:B------:R-:W-:Y:S01]  /*90d0*/  MUFU.EX2 R167, R167 ;  /* 0x000000a700a77308 */ /* 0x000fe20000000800 */
[----:B------:R-:W-:Y:S02]  /*90e0*/  FADD.FTZ R180, R180, R176 ;  /* 0x000000b0b4b47221 */ /* 0x000fe40000010000 */
[----:B------:R-:W-:Y:S02]  /*90f0*/  FADD.FTZ R183, R183, R178 ;  /* 0x000000b2b7b77221 */ /* 0x000fe40000010000 */
[----:B---3--:R-:W-:Y:S01]  /*9100*/  FADD.FTZ R180, R200, R180 ;  /* 0x000000b4c8b47221 */ /* 0x008fe20000010000 */
[C---:B------:R-:W-:Y:S01]  /*9110*/  HMMA.16816.F32.BF16 R8, R68.reuse, R78, R8 ;  /* 0x0000004e4408723c */ /* 0x040fe20000041808 */
[----:B------:R-:W2:Y:S03]  /*9120*/  LDSM.16.MT88.4 R76, [R236+0x5100] ;  /* 0x00510000ec4c783b */ /* 0x000ea60000004200 */
[----:B------:R-:W-:Y:S01]  /*9130*/  MUFU.EX2 R166, R166 ;  /* 0x000000a600a67308 */ /* 0x000fe20000000800 */
[----:B-----5:R-:W-:Y:S03]  /*9140*/  FADD.FTZ R183, R203, R183 ;  /* 0x000000b7cbb77221 */ /* 0x020fe60000010000 */
[C---:B-1----:R-:W-:Y:S06]  /*9150*/  HMMA.16816.F32.BF16 R12, R68.reuse, R72, R12 ;  /* 0x00000048440c723c */ /* 0x042fec000004180c */
[----:B------:R-:W-:Y:S02]  /*9160*/  MUFU.EX2 R164, R164 ;  /* 0x000000a400a47308 */ /* 0x000fe40000000800 */
[C---:B------:R-:W-:Y:S01]  /*9170*/  HMMA.16816.F32.BF16 R16, R68.reuse, R74, R16 ;  /* 0x0000004a4410723c */ /* 0x040fe20000041810 */
[----:B------:R-:W1:Y:S07]  /*9180*/  LDSM.16.MT88.4 R72, [R236+0x1900] ;  /* 0x00190000ec48783b */ /* 0x000e6e0000004200 */
[C---:B----4-:R-:W-:Y:S01]  /*9190*/  HMMA.16816.F32.BF16 R20, R68.reuse, R80, R20 ;  /* 0x000000504414723c */ /* 0x050fe20000041814 */
[----:B------:R-:W-:Y:S07]  /*91a0*/  MUFU.EX2 R163, R163 ;  /* 0x000000a300a37308 */ /* 0x000fee0000000800 */
[C---:B------:R-:W-:Y:S01]  /*91b0*/  HMMA.16816.F32.BF16 R24, R68.reuse, R82, R24 ;  /* 0x000000524418723c */ /* 0x040fe20000041818 */
[----:B------:R-:W3:Y:S02]  /*91c0*/  LDSM.16.MT88.4 R80, [R233+0x1900] ;  /* 0x00190000e950783b */ /* 0x000ee40000004200 */
[----:B------:R-:W-:Y:S05]  /*91d0*/  MUFU.EX2 R161, R161 ;  /* 0x000000a100a17308 */ /* 0x000fea0000000800 */
[C---:B------:R-:W-:Y:S05]  /*91e0*/  HMMA.16816.F32.BF16 R28, R68.reuse, R84, R28 ;  /* 0x00000054441c723c */ /* 0x040fea000004181c */
[----:B------:R-:W-:Y:S02]  /*91f0*/  MUFU.EX2 R158, R158 ;  /* 0x0000009e009e7308 */ /* 0x000fe40000000800 */
[--C-:B------:R-:W-:Y:S01]  /*9200*/  FFMA.FTZ R84, R123, c[0x0][0x2d0], -R153.reuse ;  /* 0x0000b4007b547a23 */ /* 0x100fe20000010899 */
[C---:B------:R-:W-:Y:S07]  /*9210*/  HMMA.16816.F32.BF16 R32, R68.reuse, R86, R32 ;  /* 0x000000564420723c */ /* 0x040fee0000041820 */
[----:B------:R-:W-:Y:S01]  /*9220*/  MUFU.EX2 R160, R160 ;  /* 0x000000a000a07308 */ /* 0x000fe20000000800 */
[C---:B--2---:R-:W-:Y:S08]  /*9230*/  HMMA.16816.F32.BF16 R36, R68.reuse, R76, R36 ;  /* 0x0000004c4424723c */ /* 0x044ff00000041824 */
[C---:B------:R-:W-:Y:S01]  /*9240*/  HMMA.16816.F32.BF16 R40, R68.reuse, R78, R40 ;  /* 0x0000004e4428723c */ /* 0x040fe20000041828 */
[----:B------:R-:W2:Y:S01]  /*9250*/  LDSM.16.MT88.4 R76, [R232+0x1900] ;  /* 0x00190000e84c783b */ /* 0x000ea20000004200 */
[----:B------:R-:W-:Y:S06]  /*9260*/  MUFU.EX2 R156, R156 ;  /* 0x0000009c009c7308 */ /* 0x000fec0000000800 */
[C---:B------:R-:W-:Y:S04]  /*9270*/  HMMA.16816.F32.BF16 R44, R68.reuse, R88, R44 ;  /* 0x00000058442c723c */ /* 0x040fe8000004182c */
[----:B------:R-:W-:Y:S03]  /*9280*/  MUFU.EX2 R155, R155 ;  /* 0x0000009b009b7308 */ /* 0x000fe60000000800 */
[----:B------:R-:W-:Y:S01]  /*9290*/  FFMA.FTZ R88, R127, c[0x0][0x2d0], -R153 ;  /* 0x0000b4007f587a23 */ /* 0x000fe20000010899 */
[C---:B------:R-:W-:Y:S06]  /*92a0*/  HMMA.16816.F32.BF16 R48, R68.reuse, R90, R48 ;  /* 0x0000005a4430723c */ /* 0x040fec0000041830 */
[----:B------:R4:W-:Y:S02]  /*92b0*/  MUFU.EX2 R108, R88 ;  /* 0x00000058006c7308 */ /* 0x0009e40000000800 */
[C---:B------:R-:W-:Y:S08]  /*92c0*/  HMMA.16816.F32.BF16 R52, R68.reuse, R92, R52 ;  /* 0x0000005c4434723c */ /* 0x040ff00000041834 */
[C---:B------:R-:W-:Y:S01]  /*92d0*/  HMMA.16816.F32.BF16 R56, R68.reuse, R94, R56 ;  /* 0x0000005e4438723c */ /* 0x040fe20000041838 */
[----:B------:R-:W-:Y:S01]  /*92e0*/  LDSM.16.MT88.4 R92, [R233+0x6100] ;  /* 0x00610000e95c783b */ /* 0x000fe20000004200 */
[----:B------:R-:W-:Y:S06]  /*92f0*/  MUFU.EX2 R154, R154 ;  /* 0x0000009a009a7308 */ /* 0x000fec0000000800 */
[C---:B------:R-:W-:Y:S04]  /*9300*/  HMMA.16816.F32.BF16 R60, R68.reuse, R96, R60 ;  /* 0x00000060443c723c */ /* 0x040fe8000004183c */
[----:B------:R-:W-:Y:S01]  /*9310*/  MUFU.EX2 R134, R134 ;  /* 0x0000008600867308 */ /* 0x000fe20000000800 */
[----:B----4-:R-:W-:Y:S03]  /*9320*/  LDSM.16.MT88.4 R88, [R234+0x6100] ;  /* 0x00610000ea58783b */ /* 0x010fe60000004200 */
[----:B------:R-:W-:Y:S05]  /*9330*/  HMMA.16816.F32.BF16 R64, R68, R98, R64 ;  /* 0x000000624440723c */ /* 0x000fea0000041840 */
[----:B------:R-:W-:Y:S02]  /*9340*/  LDSM.16.MT88.4 R96, [R234+0x2900] ;  /* 0x00290000ea60783b */ /* 0x000fe40000004200 */
[C---:B------:R-:W-:Y:S01]  /*9350*/  F2FP.BF16.PACK_AB R68, R204.reuse, R200 ;  /* 0x000000c8cc44723e */ /* 0x040fe200000010ff */
[----:B------:R-:W-:Y:S01]  /*9360*/  FADD.FTZ R204, R204, R180 ;  /* 0x000000b4cccc7221 */ /* 0x000fe20000010000 */
[C---:B------:R-:W-:Y:S03]  /*9370*/  F2FP.BF16.PACK_AB R69, R205.reuse, R203 ;  /* 0x000000cbcd45723e */ /* 0x040fe600000010ff */
[----:B------:R-:W-:Y:S01]  /*9380*/  F2FP.BF16.PACK_AB R70, R208, R206 ;  /* 0x000000ced046723e */ /* 0x000fe200000010ff */
[----:B------:R-:W-:Y:S01]  /*9390*/  FADD.FTZ R205, R205, R183 ;  /* 0x000000b7cdcd7221 */ /* 0x000fe20000010000 */
[----:B------:R-:W-:Y:S01]  /*93a0*/  F2FP.BF16.PACK_AB R71, R251, R211 ;  /* 0x000000d3fb47723e */ /* 0x000fe200000010ff */
[----:B------:R-:W-:Y:S02]  /*93b0*/  FADD.FTZ R204, R206, R204 ;  /* 0x000000cccecc7221 */ /* 0x000fe40000010000 */
[----:B------:R-:W-:Y:S02]  /*93c0*/  FADD.FTZ R205, R211, R205 ;  /* 0x000000cdd3cd7221 */ /* 0x000fe40000010000 */
[----:B------:R-:W-:Y:S02]  /*93d0*/  FADD.FTZ R208, R208, R204 ;  /* 0x000000ccd0d07221 */ /* 0x000fe40000010000 */
[C---:B-1----:R-:W-:Y:S03]  /*93e0*/  HMMA.16816.F32.BF16 R4, R68.reuse, R72, R4 ;  /* 0x000000484404723c */ /* 0x042fe60000041804 */
[----:B------:R-:W-:Y:S05]  /*93f0*/  FADD.FTZ R251, R251, R205 ;  /* 0x000000cdfbfb7221 */ /* 0x000fea0000010000 */
[C---:B------:R-:W-:Y:S01]  /*9400*/  HMMA.16816.F32.BF16 R8, R68.reuse, R74, R8 ;  /* 0x0000004a4408723c */ /* 0x040fe20000041808 */
[----:B------:R-:W1:Y:S07]  /*9410*/  LDSM.16.MT88.4 R72, [R236+0x5900] ;  /* 0x00590000ec48783b */ /* 0x000e6e0000004200 */
[C---:B------:R-:W-:Y:S01]  /*9420*/  HMMA.16816.F32.BF16 R12, R68.reuse, R100, R12 ;  /* 0x00000064440c723c */ /* 0x040fe2000004180c */
[----:B------:R4:W-:Y:S07]  /*9430*/  MUFU.EX2 R100, R84 ;  /* 0x0000005400647308 */ /* 0x0009ee0000000800 */
[C---:B------:R-:W-:Y:S08]  /*9440*/  HMMA.16816.F32.BF16 R16, R68.reuse, R102, R16 ;  /* 0x000000664410723c */ /* 0x040ff00000041810 */
[C---:B---3--:R-:W-:Y:S07]  /*9450*/  HMMA.16816.F32.BF16 R20, R68.reuse, R80, R20 ;  /* 0x000000504414723c */ /* 0x048fee0000041814 */
[--C-:B------:R-:W-:Y:S01]  /*9460*/  FFMA.FTZ R80, R122, c[0x0][0x2d0], -R153.reuse ;  /* 0x0000b4007a507a23 */ /* 0x100fe20000010899 */
[C---:B------:R-:W-:Y:S01]  /*9470*/  HMMA.16816.F32.BF16 R24, R68.reuse, R82, R24 ;  /* 0x000000524418723c */ /* 0x040fe20000041818 */
[----:B----4-:R-:W3:Y:S02]  /*9480*/  LDSM.16.MT88.4 R84, [R234+0x5900] ;  /* 0x00590000ea54783b */ /* 0x010ee40000004200 */
[----:B------:R4:W5:Y:S05]  /*9490*/  MUFU.EX2 R102, R80 ;  /* 0x0000005000667308 */ /* 0x00096a0000000800 */
[C---:B--2---:R-:W-:Y:S07]  /*94a0*/  HMMA.16816.F32.BF16 R28, R68.reuse, R76, R28 ;  /* 0x0000004c441c723c */ /* 0x044fee000004181c */
[--C-:B------:R-:W-:Y:S01]  /*94b0*/  FFMA.FTZ R76, R120, c[0x0][0x2d0], -R152.reuse ;  /* 0x0000b400784c7a23 */ /* 0x100fe20000010898 */
[C---:B------:R-:W-:Y:S03]  /*94c0*/  HMMA.16816.F32.BF16 R32, R68.reuse, R78, R32 ;  /* 0x0000004e4420723c */ /* 0x040fe60000041820 */
[----:B------:R2:W-:Y:S05]  /*94d0*/  MUFU.EX2 R103, R76 ;  /* 0x0000004c00677308 */ /* 0x0005ea0000000800 */
[C---:B-1----:R-:W-:Y:S04]  /*94e0*/  HMMA.16816.F32.BF16 R36, R68.reuse, R72, R36 ;  /* 0x000000484424723c */ /* 0x042fe80000041824 */
[--C-:B----4-:R-:W-:Y:S03]  /*94f0*/  FFMA.FTZ R80, R121, c[0x0][0x2d0], -R152.reuse ;  /* 0x0000b40079507a23 */ /* 0x110fe60000010898 */
[--C-:B------:R-:W-:Y:S01]  /*9500*/  FFMA.FTZ R72, R126, c[0x0][0x2d0], -R153.reuse ;  /* 0x0000b4007e487a23 */ /* 0x100fe20000010899 */
[C---:B------:R-:W-:Y:S01]  /*9510*/  HMMA.16816.F32.BF16 R40, R68.reuse, R74, R40 ;  /* 0x0000004a4428723c */ /* 0x040fe20000041828 */
[----:B------:R1:W-:Y:S03]  /*9520*/  MUFU.EX2 R101, R80 ;  /* 0x0000005000657308 */ /* 0x0003e60000000800 */
[----:B------:R-:W-:Y:S04]  /*9530*/  FFMA.FTZ R153, R151, c[0x0][0x2d0], -R153 ;  /* 0x0000b40097997a23 */ /* 0x000fe80000010899 */
[C---:B---3--:R-:W-:Y:S03]  /*9540*/  HMMA.16816.F32.BF16 R44, R68.reuse, R84, R44 ;  /* 0x00000054442c723c */ /* 0x048fe6000004182c */
[----:B------:R3:W-:Y:S01]  /*9550*/  MUFU.EX2 R110, R72 ;  /* 0x00000048006e7308 */ /* 0x0007e20000000800 */
[----:B--2---:R-:W-:Y:S03]  /*9560*/  LDSM.16.MT88.4 R76, [R232+0x5900] ;  /* 0x00590000e84c783b */ /* 0x004fe60000004200 */
[--C-:B------:R-:W-:Y:S01]  /*9570*/  FFMA.FTZ R84, R124, c[0x0][0x2d0], -R152.reuse ;  /* 0x0000b4007c547a23 */ /* 0x100fe20000010898 */
[C---:B------:R-:W-:Y:S05]  /*9580*/  HMMA.16816.F32.BF16 R48, R68.reuse, R86, R48 ;  /* 0x000000564430723c */ /* 0x040fea0000041830 */
[----:B------:R2:W4:Y:S01]  /*9590*/  MUFU.EX2 R111, R84 ;  /* 0x00000054006f7308 */ /* 0x0005220000000800 */
[----:B-1----:R-:W1:Y:S09]  /*95a0*/  LDSM.16.MT88.4 R80, [R233+0x5900] ;  /* 0x00590000e950783b */ /* 0x002e720000004200 */
[----:B------:R-:W-:Y:S01]  /*95b0*/  MUFU.EX2 R153, R153 ;  /* 0x0000009900997308 */ /* 0x000fe20000000800 */
[--C-:B---3--:R-:W-:Y:S02]  /*95c0*/  FFMA.FTZ R72, R125, c[0x0][0x2d0], -R152.reuse ;  /* 0x0000b4007d487a23 */ /* 0x108fe40000010898 */
[----:B------:R-:W-:Y:S01]  /*95d0*/  LDSM.16.MT88.4 R124, [R236+0x3900] ;  /* 0x00390000ec7c783b */ /* 0x000fe20000004200 */
[----:B------:R-:W-:Y:S01]  /*95e0*/  FFMA.FTZ R152, R133, c[0x0][0x2d0], -R152 ;  /* 0x0000b40085987a23 */ /* 0x000fe20000010898 */
[----:B-----5:R-:W-:Y:S05]  /*95f0*/  MOV R133, R102 ;  /* 0x0000006600857202 */ /* 0x020fea0000000f00 */
[----:B------:R3:W5:Y:S01]  /*9600*/  MUFU.EX2 R109, R72 ;  /* 0x00000048006d7308 */ /* 0x0007620000000800 */
[----:B--2---:R-:W-:Y:S01]  /*9610*/  LDSM.16.MT88.4 R84, [R234+0x2100] ;  /* 0x00210000ea54783b */ /* 0x004fe20000004200 */
[----:B----4-:R-:W-:Y:S08]  /*9620*/  MOV R151, R111 ;  /* 0x0000006f00977202 */ /* 0x010ff00000000f00 */
[----:B------:R-:W2:Y:S01]  /*9630*/  MUFU.EX2 R152, R152 ;  /* 0x0000009800987308 */ /* 0x000ea20000000800 */
[C---:B-1----:R-:W-:Y:S01]  /*9640*/  HMMA.16816.F32.BF16 R52, R68.reuse, R80, R52 ;  /* 0x000000504434723c */ /* 0x042fe20000041834 */
[----:B---3--:R-:W1:Y:S07]  /*9650*/  LDSM.16.MT88.4 R72, [R236+0x2100] ;  /* 0x00210000ec48783b */ /* 0x008e6e0000004200 */
[C---:B------:R-:W-:Y:S01]  /*9660*/  HMMA.16816.F32.BF16 R56, R68.reuse, R82, R56 ;  /* 0x000000524438723c */ /* 0x040fe20000041838 */
[----:B------:R-:W3:Y:S07]  /*9670*/  LDSM.16.MT88.4 R80, [R233+0x2100] ;  /* 0x00210000e950783b */ /* 0x000eee0000004200 */
[C---:B------:R-:W-:Y:S08]  /*9680*/  HMMA.16816.F32.BF16 R60, R68.reuse, R76, R60 ;  /* 0x0000004c443c723c */ /* 0x040ff0000004183c */
[----:B------:R-:W-:Y:S01]  /*9690*/  HMMA.16816.F32.BF16 R64, R68, R78, R64 ;  /* 0x0000004e4440723c */ /* 0x000fe20000041840 */
[----:B------:R-:W4:Y:S06]  /*96a0*/  LDSM.16.MT88.4 R76, [R232+0x2100] ;  /* 0x00210000e84c783b */ /* 0x000f2c0000004200 */
[----:B------:R-:W-:Y:S02]  /*96b0*/  F2FP.BF16.PACK_AB R68, R102, R100 ;  /* 0x000000646644723e */ /* 0x000fe400000010ff */
[----:B------:R-:W-:Y:S03]  /*96c0*/  F2FP.BF16.PACK_AB R69, R103, R101 ;  /* 0x000000656745723e */ /* 0x000fe600000010ff */
[----:B------:R-:W-:Y:S02]  /*96d0*/  F2FP.BF16.PACK_AB R70, R110, R108 ;  /* 0x0000006c6e46723e */ /* 0x000fe400000010ff */
[----:B-----5:R-:W-:Y:S07]  /*96e0*/  F2FP.BF16.PACK_AB R71, R111, R109 ;  /* 0x0000006d6f47723e */ /* 0x020fee00000010ff */
[C---:B-1----:R-:W-:Y:S08]  /*96f0*/  HMMA.16816.F32.BF16 R4, R68.reuse, R72, R4 ;  /* 0x000000484404723c */ /* 0x042ff00000041804 */
[C---:B------:R-:W-:Y:S01]  /*9700*/  HMMA.16816.F32.BF16 R8, R68.reuse, R74, R8 ;  /* 0x0000004a4408723c */ /* 0x040fe20000041808 */
[----:B------:R-:W1:Y:S07]  /*9710*/  LDSM.16.MT88.4 R72, [R236+0x6100] ;  /* 0x00610000ec48783b */ /* 0x000e6e0000004200 */
[C---:B------:R-:W-:Y:S08]  /*9720*/  HMMA.16816.F32.BF16 R12, R68.reuse, R84, R12 ;  /* 0x00000054440c723c */ /* 0x040ff0000004180c */
[C---:B------:R-:W-:Y:S01]  /*9730*/  HMMA.16816.F32.BF16 R16, R68.reuse, R86, R16 ;  /* 0x000000564410723c */ /* 0x040fe20000041810 */
[----:B------:R-:W5:Y:S07]  /*9740*/  LDSM.16.MT88.4 R84, [R232+0x6100] ;  /* 0x00610000e854783b */ /* 0x000f6e0000004200 */
[C---:B---3--:R-:W-:Y:S08]  /*9750*/  HMMA.16816.F32.BF16 R20, R68.reuse, R80, R20 ;  /* 0x000000504414723c */ /* 0x048ff00000041814 */
[C---:B------:R-:W-:Y:S01]  /*9760*/  HMMA.16816.F32.BF16 R24, R68.reuse, R82, R24 ;  /* 0x000000524418723c */ /* 0x040fe20000041818 */
[----:B------:R-:W3:Y:S07]  /*9770*/  LDSM.16.MT88.4 R80, [R236+0x2900] ;  /* 0x00290000ec50783b */ /* 0x000eee0000004200 */
[C---:B----4-:R-:W-:Y:S08]  /*9780*/  HMMA.16816.F32.BF16 R28, R68.reuse, R76, R28 ;  /* 0x0000004c441c723c */ /* 0x050ff0000004181c */
[C---:B------:R-:W-:Y:S01]  /*9790*/  HMMA.16816.F32.BF16 R32, R68.reuse, R78, R32 ;  /* 0x0000004e4420723c */ /* 0x040fe20000041820 */
[----:B------:R-:W4:Y:S07]  /*97a0*/  LDSM.16.MT88.4 R76, [R233+0x2900] ;  /* 0x00290000e94c783b */ /* 0x000f2e0000004200 */
[C---:B-1----:R-:W-:Y:S08]  /*97b0*/  HMMA.16816.F32.BF16 R36, R68.reuse, R72, R36 ;  /* 0x000000484424723c */ /* 0x042ff00000041824 */
[C---:B------:R-:W-:Y:S01]  /*97c0*/  HMMA.16816.F32.BF16 R40, R68.reuse, R74, R40 ;  /* 0x0000004a4428723c */ /* 0x040fe20000041828 */
[----:B------:R-:W1:Y:S07]  /*97d0*/  LDSM.16.MT88.4 R72, [R232+0x2900] ;  /* 0x00290000e848783b */ /* 0x000e6e0000004200 */
[C---:B------:R-:W-:Y:S08]  /*97e0*/  HMMA.16816.F32.BF16 R44, R68.reuse, R88, R44 ;  /* 0x00000058442c723c */ /* 0x040ff0000004182c */
[C---:B------:R-:W-:Y:S01]  /*97f0*/  HMMA.16816.F32.BF16 R48, R68.reuse, R90, R48 ;  /* 0x0000005a4430723c */ /* 0x040fe20000041830 */
[----:B------:R-:W-:Y:S07]  /*9800*/  LDSM.16.MT88.4 R88, [R234+0x7100] ;  /* 0x00710000ea58783b */ /* 0x000fee0000004200 */
[C---:B------:R-:W-:Y:S08]  /*9810*/  HMMA.16816.F32.BF16 R52, R68.reuse, R92, R52 ;  /* 0x0000005c4434723c */ /* 0x040ff00000041834 */
[C---:B------:R-:W-:Y:S01]  /*9820*/  HMMA.16816.F32.BF16 R56, R68.reuse, R94, R56 ;  /* 0x0000005e4438723c */ /* 0x040fe20000041838 */
[----:B------:R-:W-:Y:S07]  /*9830*/  LDSM.16.MT88.4 R92, [R233+0x7100] ;  /* 0x00710000e95c783b */ /* 0x000fee0000004200 */
[C---:B-----5:R-:W-:Y:S08]  /*9840*/  HMMA.16816.F32.BF16 R60, R68.reuse, R84, R60 ;  /* 0x00000054443c723c */ /* 0x060ff0000004183c */
[----:B------:R-:W-:Y:S01]  /*9850*/  HMMA.16816.F32.BF16 R64, R68, R86, R64 ;  /* 0x000000564440723c */ /* 0x000fe20000041840 */
[----:B------:R-:W-:Y:S06]  /*9860*/  LDSM.16.MT88.4 R84, [R234+0x6900] ;  /* 0x00690000ea54783b */ /* 0x000fec0000004200 */
[----:B------:R-:W-:Y:S02]  /*9870*/  F2FP.BF16.PACK_AB R68, R250, R252 ;  /* 0x000000fcfa44723e */ /* 0x000fe400000010ff */
[----:B------:R-:W-:Y:S03]  /*9880*/  F2FP.BF16.PACK_AB R69, R209, R210 ;  /* 0x000000d2d145723e */ /* 0x000fe600000010ff */
[----:B------:R-:W-:Y:S02]  /*9890*/  F2FP.BF16.PACK_AB R70, R202, R207 ;  /* 0x000000cfca46723e */ /* 0x000fe400000010ff */
[----:B------:R-:W-:Y:S07]  /*98a0*/  F2FP.BF16.PACK_AB R71, R182, R201 ;  /* 0x000000c9b647723e */ /* 0x000fee00000010ff */
[C---:B---3--:R-:W-:Y:S08]  /*98b0*/  HMMA.16816.F32.BF16 R4, R68.reuse, R80, R4 ;  /* 0x000000504404723c */ /* 0x048ff00000041804 */
[C---:B------:R-:W-:Y:S01]  /*98c0*/  HMMA.16816.F32.BF16 R8, R68.reuse, R82, R8 ;  /* 0x000000524408723c */ /* 0x040fe20000041808 */
[----:B------:R-:W3:Y:S07]  /*98d0*/  LDSM.16.MT88.4 R80, [R236+0x6900] ;  /* 0x00690000ec50783b */ /* 0x000eee0000004200 */
[C---:B------:R-:W-:Y:S08]  /*98e0*/  HMMA.16816.F32.BF16 R12, R68.reuse, R96, R12 ;  /* 0x00000060440c723c */ /* 0x040ff0000004180c */
[C---:B------:R-:W-:Y:S01]  /*98f0*/  HMMA.16816.F32.BF16 R16, R68.reuse, R98, R16 ;  /* 0x000000624410723c */ /* 0x040fe20000041810 */
[----:B------:R-:W-:Y:S07]  /*9900*/  LDSM.16.MT88.4 R96, [R232+0x7100] ;  /* 0x00710000e860783b */ /* 0x000fee0000004200 */
[C---:B----4-:R-:W-:Y:S08]  /*9910*/  HMMA.16816.F32.BF16 R20, R68.reuse, R76, R20 ;  /* 0x0000004c4414723c */ /* 0x050ff00000041814 */
[C---:B------:R-:W-:Y:S01]  /*9920*/  HMMA.16816.F32.BF16 R24, R68.reuse, R78, R24 ;  /* 0x0000004e4418723c */ /* 0x040fe20000041818 */
[----:B------:R-:W4:Y:S07]  /*9930*/  LDSM.16.MT88.4 R76, [R233+0x6900] ;  /* 0x00690000e94c783b */ /* 0x000f2e0000004200 */
        /* <DEDUP_REMOVED lines=13> */
[----:B------:R-:W-:Y:S01]  /*9a10*/  HMMA.16816.F32.BF16 R64, R68, R74, R64 ;  /* 0x0000004a4440723c */ /* 0x000fe20000041840 */
[----:B------:R-:W1:Y:S06]  /*9a20*/  LDSM.16.MT88.4 R72, [R233+0x3100] ;  /* 0x00310000e948783b */ /* 0x000e6c0000004200 */
[----:B------:R-:W-:Y:S02]  /*9a30*/  F2FP.BF16.PACK_AB R68, R169, R170 ;  /* 0x000000aaa944723e */ /* 0x000fe400000010ff */
[----:B------:R-:W-:Y:S03]  /*9a40*/  F2FP.BF16.PACK_AB R69, R167, R168 ;  /* 0x000000a8a745723e */ /* 0x000fe600000010ff */
[----:B------:R-:W-:Y:S02]  /*9a50*/  F2FP.BF16.PACK_AB R70, R164, R166 ;  /* 0x000000a6a446723e */ /* 0x000fe400000010ff */
[----:B------:R-:W-:Y:S07]  /*9a60*/  F2FP.BF16.PACK_AB R71, R161, R163 ;  /* 0x000000a3a147723e */ /* 0x000fee00000010ff */
[C---:B---3--:R-:W-:Y:S08]  /*9a70*/  HMMA.16816.F32.BF16 R4, R68.reuse, R80, R4 ;  /* 0x000000504404723c */ /* 0x048ff00000041804 */
[C---:B------:R-:W-:Y:S01]  /*9a80*/  HMMA.16816.F32.BF16 R8, R68.reuse, R82, R8 ;  /* 0x000000524408723c */ /* 0x040fe20000041808 */
[----:B------:R-:W3:Y:S07]  /*9a90*/  LDSM.16.MT88.4 R80, [R236+0x7100] ;  /* 0x00710000ec50783b */ /* 0x000eee0000004200 */
[C---:B----4-:R-:W-:Y:S08]  /*9aa0*/  HMMA.16816.F32.BF16 R12, R68.reuse, R76, R12 ;  /* 0x0000004c440c723c */ /* 0x050ff0000004180c */
[C---:B------:R-:W-:Y:S01]  /*9ab0*/  HMMA.16816.F32.BF16 R16, R68.reuse, R78, R16 ;  /* 0x0000004e4410723c */ /* 0x040fe20000041810 */
[----:B------:R-:W-:Y:S07]  /*9ac0*/  LDSM.16.MT88.4 R76, [R233+0x7900] ;  /* 0x00790000e94c783b */ /* 0x000fee0000004200 */
[C---:B-1----:R-:W-:Y:S07]  /*9ad0*/  HMMA.16816.F32.BF16 R20, R68.reuse, R72, R20 ;  /* 0x000000484414723c */ /* 0x042fee0000041814 */
[----:B------:R-:W-:Y:S01]  /*9ae0*/  MOV R73, R110 ;  /* 0x0000006e00497202 */ /* 0x000fe20000000f00 */
[C---:B------:R-:W-:Y:S04]  /*9af0*/  HMMA.16816.F32.BF16 R24, R68.reuse, R74, R24 ;  /* 0x0000004a4418723c */ /* 0x040fe80000041818 */
[----:B------:R-:W-:Y:S03]  /*9b00*/  MOV R72, R109 ;  /* 0x0000006d00487202 */ /* 0x000fe60000000f00 */
[----:B------:R-:W-:Y:S01]  /*9b10*/  MOV R75, R108 ;  /* 0x0000006c004b7202 */ /* 0x000fe20000000f00 */
[C---:B------:R-:W-:Y:S01]  /*9b20*/  HMMA.16816.F32.BF16 R28, R68.reuse, R84, R28 ;  /* 0x00000054441c723c */ /* 0x040fe2000004181c */
[----:B------:R-:W1:Y:S03]  /*9b30*/  LDSM.16.MT88.4 R108, [R233+0x3900] ;  /* 0x00390000e96c783b */ /* 0x000e660000004200 */
[----:B------:R-:W-:Y:S04]  /*9b40*/  MOV R74, R103 ;  /* 0x00000067004a7202 */ /* 0x000fe80000000f00 */
[C---:B------:R-:W-:Y:S01]  /*9b50*/  HMMA.16816.F32.BF16 R32, R68.reuse, R86, R32 ;  /* 0x000000564420723c */ /* 0x040fe20000041820 */
[----:B------:R-:W-:Y:S07]  /*9b60*/  LDSM.16.MT88.4 R84, [R234+0x7900] ;  /* 0x00790000ea54783b */ /* 0x000fee0000004200 */
[C---:B---3--:R-:W-:Y:S07]  /*9b70*/  HMMA.16816.F32.BF16 R36, R68.reuse, R80, R36 ;  /* 0x000000504424723c */ /* 0x048fee0000041824 */
[----:B------:R-:W-:Y:S01]  /*9b80*/  MOV R81, R101 ;  /* 0x0000006500517202 */ /* 0x000fe20000000f00 */
[C---:B------:R-:W-:Y:S04]  /*9b90*/  HMMA.16816.F32.BF16 R40, R68.reuse, R82, R40 ;  /* 0x000000524428723c */ /* 0x040fe80000041828 */
[----:B------:R-:W-:Y:S01]  /*9ba0*/  MOV R80, R100 ;  /* 0x0000006400507202 */ /* 0x000fe20000000f00 */
[----:B------:R-:W-:Y:S01]  /*9bb0*/  FADD.FTZ R2, R81, R251 ;  /* 0x000000fb51027221 */ /* 0x000fe20000010000 */
[----:B------:R-:W3:Y:S02]  /*9bc0*/  LDSM.16.MT88.4 R100, [R232+0x3900] ;  /* 0x00390000e864783b */ /* 0x000ee40000004200 */
        /* <DEDUP_REMOVED lines=9> */
[C---:B------:R-:W-:Y:S01]  /*9c60*/  HMMA.16816.F32.BF16 R56, R68.reuse, R94, R56 ;  /* 0x0000005e4438723c */ /* 0x040fe20000041838 */
[----:B------:R-:W4:Y:S03]  /*9c70*/  LDSM.16.MT88.4 R92, [R236+0x7900] ;  /* 0x00790000ec5c783b */ /* 0x000f260000004200 */
[----:B------:R-:W-:Y:S02]  /*9c80*/  FADD.FTZ R0, R73, R0 ;  /* 0x0000000049007221 */ /* 0x000fe40000010000 */
[----:B------:R-:W-:Y:S02]  /*9c90*/  FADD.FTZ R2, R210, R2 ;  /* 0x00000002d2027221 */ /* 0x000fe40000010000 */
[C---:B------:R-:W-:Y:S04]  /*9ca0*/  HMMA.16816.F32.BF16 R60, R68.reuse, R96, R60 ;  /* 0x00000060443c723c */ /* 0x040fe8000004183c */
[----:B------:R-:W-:Y:S02]  /*9cb0*/  FADD.FTZ R0, R252, R0 ;  /* 0x00000000fc007221 */ /* 0x000fe40000010000 */
[----:B------:R-:W-:Y:S01]  /*9cc0*/  FADD.FTZ R209, R209, R2 ;  /* 0x00000002d1d17221 */ /* 0x000fe20000010000 */
[----:B------:R-:W-:Y:S01]  /*9cd0*/  MOV R2, R132 ;  /* 0x0000008400027202 */ /* 0x000fe20000000f00 */
[----:B------:R-:W-:Y:S04]  /*9ce0*/  HMMA.16816.F32.BF16 R64, R68, R98, R64 ;  /* 0x000000624440723c */ /* 0x000fe80000041840 */
[----:B------:R-:W-:Y:S01]  /*9cf0*/  FADD.FTZ R250, R250, R0 ;  /* 0x00000000fafa7221 */ /* 0x000fe20000010000 */
[----:B------:R-:W-:Y:S01]  /*9d00*/  MOV R0, R3 ;  /* 0x0000000300007202 */ /* 0x000fe20000000f00 */
[----:B------:R-:W-:Y:S01]  /*9d10*/  FADD.FTZ R209, R201, R209 ;  /* 0x000000d1c9d17221 */ /* 0x000fe20000010000 */
[----:B------:R-:W-:Y:S01]  /*9d20*/  F2FP.BF16.PACK_AB R68, R160, R158 ;  /* 0x0000009ea044723e */ /* 0x000fe200000010ff */
[----:B------:R-:W-:Y:S01]  /*9d30*/  FADD.FTZ R250, R207, R250 ;  /* 0x000000facffa7221 */ /* 0x000fe20000010000 */
[----:B------:R-:W-:Y:S03]  /*9d40*/  F2FP.BF16.PACK_AB R69, R155, R156 ;  /* 0x0000009c9b45723e */ /* 0x000fe600000010ff */
[----:B------:R-:W-:Y:S01]  /*9d50*/  F2FP.BF16.PACK_AB R70, R153, R154 ;  /* 0x0000009a9946723e */ /* 0x000fe200000010ff */
[----:B------:R-:W-:Y:S01]  /*9d60*/  FADD.FTZ R202, R202, R250 ;  /* 0x000000facaca7221 */ /* 0x000fe20000010000 */
[----:B--2---:R-:W-:Y:S01]  /*9d70*/  F2FP.BF16.PACK_AB R71, R152, R134 ;  /* 0x000000869847723e */ /* 0x004fe200000010ff */
[----:B------:R-:W-:Y:S02]  /*9d80*/  FADD.FTZ R182, R182, R209 ;  /* 0x000000d1b6b67221 */ /* 0x000fe40000010000 */
[----:B------:R-:W-:Y:S02]  /*9d90*/  FADD.FTZ R202, R170, R202 ;  /* 0x000000caaaca7221 */ /* 0x000fe40000010000 */
[----:B------:R-:W-:Y:S02]  /*9da0*/  FADD.FTZ R182, R168, R182 ;  /* 0x000000b6a8b67221 */ /* 0x000fe40000010000 */
[C---:B------:R-:W-:Y:S01]  /*9db0*/  HMMA.16816.F32.BF16 R128, R68.reuse, R124, R4 ;  /* 0x0000007c4480723c */ /* 0x040fe20000041804 */
[----:B------:R-:W2:Y:S02]  /*9dc0*/  LDSM.16.MT88.4 R4, [R232+0x7900] ;  /* 0x00790000e804783b */ /* 0x000ea40000004200 */
[----:B------:R-:W-:Y:S02]  /*9dd0*/  FADD.FTZ R169, R169, R202 ;  /* 0x000000caa9a97221 */ /* 0x000fe40000010000 */
[----:B------:R-:W-:Y:S02]  /*9de0*/  FADD.FTZ R167, R167, R182 ;  /* 0x000000b6a7a77221 */ /* 0x000fe40000010000 */
[----:B------:R-:W-:Y:S01]  /*9df0*/  FADD.FTZ R169, R166, R169 ;  /* 0x000000a9a6a97221 */ /* 0x000fe20000010000 */
        /* <DEDUP_REMOVED lines=15> */
[C---:B---3--:R-:W-:Y:S04]  /*9ef0*/  HMMA.16816.F32.BF16 R104, R68.reuse, R100, R28 ;  /* 0x000000644468723c */ /* 0x048fe8000004181c */
[----:B------:R-:W-:Y:S04]  /*9f00*/  FADD.FTZ R248, R152, R161 ;  /* 0x000000a198f87221 */ /* 0x000fe80000010000 */
[C---:B------:R-:W-:Y:S08]  /*9f10*/  HMMA.16816.F32.BF16 R100, R68.reuse, R102, R32 ;  /* 0x000000664464723c */ /* 0x040ff00000041820 */
[C---:B----4-:R-:W-:Y:S08]  /*9f20*/  HMMA.16816.F32.BF16 R96, R68.reuse, R92, R36 ;  /* 0x0000005c4460723c */ /* 0x050ff00000041824 */
[C---:B------:R-:W-:Y:S08]  /*9f30*/  HMMA.16816.F32.BF16 R92, R68.reuse, R94, R40 ;  /* 0x0000005e445c723c */ /* 0x040ff00000041828 */
[C---:B------:R-:W-:Y:S08]  /*9f40*/  HMMA.16816.F32.BF16 R88, R68.reuse, R84, R44 ;  /* 0x000000544458723c */ /* 0x040ff0000004182c */
[C---:B------:R-:W-:Y:S08]  /*9f50*/  HMMA.16816.F32.BF16 R84, R68.reuse, R86, R48 ;  /* 0x000000564454723c */ /* 0x040ff00000041830 */
[C---:B------:R-:W-:Y:S08]  /*9f60*/  HMMA.16816.F32.BF16 R80, R68.reuse, R76, R52 ;  /* 0x0000004c4450723c */ /* 0x040ff00000041834 */
[C---:B------:R-:W-:Y:S08]  /*9f70*/  HMMA.16816.F32.BF16 R76, R68.reuse, R78, R56 ;  /* 0x0000004e444c723c */ /* 0x040ff00000041838 */
[C---:B--2---:R-:W-:Y:S08]  /*9f80*/  HMMA.16816.F32.BF16 R72, R68.reuse, R4, R60 ;  /* 0x000000044448723c */ /* 0x044ff0000004183c */
[----:B------:R-:W-:Y:S01]  /*9f90*/  HMMA.16816.F32.BF16 R68, R68, R6, R64 ;  /* 0x000000064444723c */ /* 0x000fe20000041840 */
[----:B------:R-:W-:-:S07]  /*9fa0*/  @P1 BRA `(.L_x_27) ;  /* 0xffffc2e000001947 */ /* 0x000fce000383ffff */
.L_x_26:
[----:B------:R-:W1:Y:S01]  /*9fb0*/  SHFL.BFLY PT, R5, R249, 0x2, 0x1f ;  /* 0x0c401f00f9057f89 */ /* 0x000e6200000e0000 */
[----:B------:R-:W-:-:S02]  /*9fc0*/  MOV R4, RZ ;  /* 0x000000ff00047202 */ /* 0x000fc40000000f00 */
[----:B------:R-:W-:Y:S01]  /*9fd0*/  MOV R6, 0xff800000 ;  /* 0xff80000000067802 */ /* 0x000fe20000000f00 */
[----:B------:R-:W2:Y:S01]  /*9fe0*/  SHFL.BFLY PT, R0, R248, 0x2, 0x1f ;  /* 0x0c401f00f8007f89 */ /* 0x000ea200000e0000 */
[----:B------:R-:W-:Y:S02]  /*9ff0*/  MOV R7, 0xff800000 ;  /* 0xff80000000077802 */ /* 0x000fe40000000f00 */
[----:B------:R-:W-:Y:S01]  /*a000*/  PLOP3.LUT P2, PT, PT, PT, PT, 0x8, 0x0 ;  /* 0x000000000000781c */ /* 0x000fe20003f4e170 */
[----:B-1----:R-:W-:Y:S02]  /*a010*/  FADD.FTZ R5, R5, R249 ;  /* 0x000000f905057221 */ /* 0x002fe40000010000 */
[----:B--2---:R-:W-:-:S03]  /*a020*/  FADD.FTZ R248, R0, R248 ;  /* 0x000000f800f87221 */ /* 0x004fc60000010000 */
[----:B------:R-:W1:Y:S04]  /*a030*/  SHFL.BFLY PT, R2, R5, 0x1, 0x1f ;  /* 0x0c201f0005027f89 */ /* 0x000e6800000e0000 */
[----:B------:R-:W2:Y:S01]  /*a040*/  SHFL.BFLY PT, R0, R248, 0x1, 0x1f ;  /* 0x0c201f00f8007f89 */ /* 0x000ea200000e0000 */
[----:B-1----:R-:W-:Y:S01]  /*a050*/  FADD.FTZ R5, R5, R2 ;  /* 0x0000000205057221 */ /* 0x002fe20000010000 */
[----:B------:R-:W-:Y:S01]  /*a060*/  MOV R2, RZ ;  /* 0x000000ff00027202 */ /* 0x000fe20000000f00 */
[----:B--2---:R-:W-:-:S03]  /*a070*/  FADD.FTZ R0, R0, R248 ;  /* 0x000000f800007221 */ /* 0x004fc60000010000 */
[----:B------:R-:W-:Y:S02]  /*a080*/  FSETP.NE.FTZ.AND P1, PT, R5, RZ, PT ;  /* 0x000000ff0500720b */ /* 0x000fe40003f35000 */
[----:B------:R-:W-:-:S11]  /*a090*/  FSETP.NE.FTZ.AND P0, PT, R0, RZ, PT ;  /* 0x000000ff0000720b */ /* 0x000fd60003f15000 */
[----:B------:R-:W1:Y:S01]  /*a0a0*/  @P1 MUFU.RCP R4, R5 ;  /* 0x0000000500041308 */ /* 0x000e620000001000 */
[----:B------:R-:W-:Y:S02]  /*a0b0*/  @P1 MOV R9, 0x3f317218 ;  /* 0x3f31721800091802 */ /* 0x000fe40000000f00 */
[----:B------:R-:W-:-:S03]  /*a0c0*/  @P0 MOV R8, 0x3f317218 ;  /* 0x3f31721800080802 */ /* 0x000fc60000000f00 */
[----:B------:R-:W-:Y:S02]  /*a0d0*/  @P1 FMUL.FTZ R9, R9, c[0x0][0x2d0] ;  /* 0x0000b40009091a20 */ /* 0x000fe40000410000 */
[----:B------:R-:W-:Y:S01]  /*a0e0*/  @P0 MUFU.RCP R2, R0 ;  /* 0x0000000000020308 */ /* 0x000fe20000001000 */
[----:B------:R-:W-:-:S07]  /*a0f0*/  @P0 FMUL.FTZ R8, R8, c[0x0][0x2d0] ;  /* 0x0000b40008080a20 */ /* 0x000fce0000410000 */
[----:B------:R-:W2:Y:S01]  /*a100*/  @P1 MUFU.LG2 R5, R5 ;  /* 0x0000000500051308 */ /* 0x000ea20000000c00 */
[C---:B-1----:R-:W-:Y:S02]  /*a110*/  FMUL.FTZ R128, R4.reuse, R128 ;  /* 0x0000008004807220 */ /* 0x042fe40000410000 */
[C---:B------:R-:W-:Y:S02]  /*a120*/  FMUL.FTZ R129, R4.reuse, R129 ;  /* 0x0000008104817220 */ /* 0x040fe40000410000 */
[C---:B------:R-:W-:Y:S02]  /*a130*/  FMUL.FTZ R124, R4.reuse, R124 ;  /* 0x0000007c047c7220 */ /* 0x040fe40000410000 */
[C---:B------:R-:W-:Y:S01]  /*a140*/  FMUL.FTZ R125, R4.reuse, R125 ;  /* 0x0000007d047d7220 */ /* 0x040fe20000410000 */
[----:B------:R-:W1:Y:S01]  /*a150*/  @P0 MUFU.LG2 R0, R0 ;  /* 0x0000000000000308 */ /* 0x000e620000000c00 */
[C---:B------:R-:W-:Y:S02]  /*a160*/  FMUL.FTZ R120, R4.reuse, R120 ;  /* 0x0000007804787220 */ /* 0x040fe40000410000 */
[----:B------:R-:W-:-:S02]  /*a170*/  FMUL.FTZ R121, R4, R121 ;  /* 0x0000007904797220 */ /* 0x000fc40000410000 */
[C---:B------:R-:W-:Y:S02]  /*a180*/  FMUL.FTZ R116, R4.reuse, R116 ;  /* 0x0000007404747220 */ /* 0x040fe40000410000 */
[C---:B------:R-:W-:Y:S02]  /*a190*/  FMUL.FTZ R117, R4.reuse, R117 ;  /* 0x0000007504757220 */ /* 0x040fe40000410000 */
[----:B--2---:R-:W-:Y:S02]  /*a1a0*/  @P1 FMUL.FTZ R5, R5, 0.69314718246459960938 ;  /* 0x3f31721805051820 */ /* 0x004fe40000410000 */
[C---:B------:R-:W-:Y:S02]  /*a1b0*/  FMUL.FTZ R112, R4.reuse, R112 ;  /* 0x0000007004707220 */ /* 0x040fe40000410000 */
[C---:B------:R-:W-:Y:S02]  /*a1c0*/  FMUL.FTZ R113, R4.reuse, R113 ;  /* 0x0000007104717220 */ /* 0x040fe40000410000 */
[----:B------:R-:W-:-:S02]  /*a1d0*/  FMUL.FTZ R108, R4, R108 ;  /* 0x0000006c046c7220 */ /* 0x000fc40000410000 */
[----:B-1----:R-:W-:Y:S02]  /*a1e0*/  @P0 FMUL.FTZ R0, R0, 0.69314718246459960938 ;  /* 0x3f31721800000820 */ /* 0x002fe40000410000 */
        /* <DEDUP_REMOVED lines=19> */
[----:B------:R-:W-:Y:S02]  /*a320*/  FMUL.FTZ R68, R4, R68 ;  /* 0x0000004404447220 */ /* 0x000fe40000410000 */
        /* <DEDUP_REMOVED lines=30> */
[----:B------:R-:W-:Y:S02]  /*a510*/  FMUL.FTZ R70, R2, R70 ;  /* 0x0000004602467220 */ /* 0x000fe40000410000 */
[----:B------:R-:W-:Y:S02]  /*a520*/  FMUL.FTZ R4, R4, R69 ;  /* 0x0000004504047220 */ /* 0x000fe40000410000 */
[----:B------:R-:W-:-:S02]  /*a530*/  FMUL.FTZ R2, R2, R71 ;  /* 0x0000004702027220 */ /* 0x000fc40000410000 */
[----:B------:R-:W-:Y:S02]  /*a540*/  @P1 FFMA.FTZ R6, R9, R132, R5 ;  /* 0x0000008409061223 */ /* 0x000fe40000010005 */
[----:B------:R-:W-:Y:S02]  /*a550*/  @P0 FFMA.FTZ R7, R8, R3, R0 ;  /* 0x0000000308070223 */ /* 0x000fe40000010000 */
.L_x_24:
[----:B------:R-:W-:Y:S01]  /*a560*/  USHF.R.S32.HI UR8, URZ, 0x1f, UR9 ;  /* 0x0000001f3f087899 */ /* 0x000fe20008011409 */
[----:B------:R-:W-:Y:S05]  /*a570*/  @P2 BRA `(.L_x_30) ;  /* 0x000013e000002947 */ /* 0x000fea0003800000 */
[----:B-----5:R-:W1:Y:S01]  /*a580*/  S2R R0, SR_TID.X ;  /* 0x0000000000007919 */ /* 0x020e620000002100 */
[----:B------:R-:W-:Y:S01]  /*a590*/  F2FP.BF16.PACK_AB R68, R4, R68 ;  /* 0x000000440444723e */ /* 0x000fe200000010ff */
[----:B------:R-:W-:Y:S01]  /*a5a0*/  ULDC.64 UR4, c[0x0][0x500] ;  /* 0x0001400000047ab9 */ /* 0x000fe20000000a00 */
[----:B------:R-:W-:Y:S01]  /*a5b0*/  F2FP.BF16.PACK_AB R128, R129, R128 ;  /* 0x000000808180723e */ /* 0x000fe200000010ff */
[----:B------:R-:W-:Y:S01]  /*a5c0*/  UISETP.NE.U32.AND UP1, UPT, URZ, UR4, UPT ;  /* 0x000000043f00728c */ /* 0x000fe2000bf25070 */
[----:B------:R-:W-:Y:S01]  /*a5d0*/  F2FP.BF16.PACK_AB R130, R131, R130 ;  /* 0x000000828382723e */ /* 0x000fe200000010ff */
[----:B------:R-:W-:Y:S01]  /*a5e0*/  UMOV UR6, 0x4 ;  /* 0x0000000400067882 */ /* 0x000fe20000000000 */
[----:B------:R-:W-:Y:S01]  /*a5f0*/  F2FP.BF16.PACK_AB R124, R125, R124 ;  /* 0x0000007c7d7c723e */ /* 0x000fe200000010ff */
[----:B------:R-:W-:Y:S01]  /*a600*/  UISETP.NE.AND.EX UP1, UPT, URZ, UR5, UPT, UP1 ;  /* 0x000000053f00728c */ /* 0x000fe2000bf25310 */
[----:B------:R-:W-:-:S02]  /*a610*/  F2FP.BF16.PACK_AB R126, R127, R126 ;  /* 0x0000007e7f7e723e */ /* 0x000fc400000010ff */
[----:B------:R-:W-:Y:S01]  /*a620*/  F2FP.BF16.PACK_AB R120, R121, R120 ;  /* 0x000000787978723e */ /* 0x000fe200000010ff */
[----:B------:R-:W-:Y:S01]  /*a630*/  ULDC.64 UR4, c[0x0][0x500] ;  /* 0x0001400000047ab9 */ /* 0x000fe20000000a00 */
[----:B------:R-:W-:Y:S01]  /*a640*/  F2FP.BF16.PACK_AB R122, R123, R122 ;  /* 0x0000007a7b7a723e */ /* 0x000fe200000010ff */
[----:B------:R-:W-:Y:S01]  /*a650*/  UIMAD.WIDE UR4, UR11, UR6, UR4 ;  /* 0x000000060b0472a5 */ /* 0x000fe2000f8e0204 */
[----:B------:R-:W-:Y:S02]  /*a660*/  F2FP.BF16.PACK_AB R116, R117, R116 ;  /* 0x000000747574723e */ /* 0x000fe400000010ff */
[----:B------:R-:W-:Y:S02]  /*a670*/  F2FP.BF16.PACK_AB R118, R119, R118 ;  /* 0x000000767776723e */ /* 0x000fe400000010ff */
[----:B------:R-:W-:Y:S02]  /*a680*/  F2FP.BF16.PACK_AB R112, R113, R112 ;  /* 0x000000707170723e */ /* 0x000fe400000010ff */
[----:B------:R-:W-:-:S02]  /*a690*/  F2FP.BF16.PACK_AB R114, R115, R114 ;  /* 0x000000727372723e */ /* 0x000fc400000010ff */
[----:B------:R-:W-:Y:S02]  /*a6a0*/  F2FP.BF16.PACK_AB R108, R109, R108 ;  /* 0x0000006c6d6c723e */ /* 0x000fe400000010ff */
[----:B-1----:R-:W-:Y:S02]  /*a6b0*/  SHF.R.S32.HI R3, RZ, 0x1f, R0 ;  /* 0x0000001fff037819 */ /* 0x002fe40000011400 */
[----:B------:R-:W-:Y:S02]  /*a6c0*/  F2FP.BF16.PACK_AB R110, R111, R110 ;  /* 0x0000006e6f6e723e */ /* 0x000fe400000010ff */
[----:B------:R-:W-:Y:S02]  /*a6d0*/  LEA.HI R5, R3, R0, RZ, 0x2 ;  /* 0x0000000003057211 */ /* 0x000fe400078f10ff */
[----:B------:R-:W-:Y:S02]  /*a6e0*/  F2FP.BF16.PACK_AB R104, R105, R104 ;  /* 0x000000686968723e */ /* 0x000fe400000010ff */
[----:B------:R-:W-:-:S02]  /*a6f0*/  SHF.R.S32.HI R9, RZ, 0x2, R5 ;  /* 0x00000002ff097819 */ /* 0x000fc40000011405 */
[----:B------:R-:W-:Y:S02]  /*a700*/  SHF.R.S32.HI R8, RZ, 0x1f, R5 ;  /* 0x0000001fff087819 */ /* 0x000fe40000011405 */
[----:B------:R-:W-:Y:S02]  /*a710*/  LOP3.LUT R5, R5, 0xfffffffc, RZ, 0xc0, !PT ;  /* 0xfffffffc05057812 */ /* 0x000fe400078ec0ff */
[----:B------:R-:W-:Y:S02]  /*a720*/  LEA.HI R8, R8, R9, RZ, 0x3 ;  /* 0x0000000908087211 */ /* 0x000fe400078f18ff */
[----:B------:R-:W-:Y:S01]  /*a730*/  F2FP.BF16.PACK_AB R106, R107, R106 ;  /* 0x0000006a6b6a723e */ /* 0x000fe200000010ff */
[----:B------:R-:W-:Y:S01]  /*a740*/  IMAD.IADD R5, R0, 0x1, -R5 ;  /* 0x0000000100057824 */ /* 0x000fe200078e0a05 */
[----:B------:R-:W-:Y:S02]  /*a750*/  LOP3.LUT R8, R8, 0xfffffff8, RZ, 0xc0, !PT ;  /* 0xfffffff808087812 */ /* 0x000fe400078ec0ff */
[----:B------:R-:W-:-:S02]  /*a760*/  F2FP.BF16.PACK_AB R100, R101, R100 ;  /* 0x000000646564723e */ /* 0x000fc400000010ff */
[----:B------:R-:W-:Y:S01]  /*a770*/  F2FP.BF16.PACK_AB R102, R103, R102 ;  /* 0x000000666766723e */ /* 0x000fe200000010ff */
[----:B------:R-:W-:Y:S01]  /*a780*/  IMAD.IADD R9, R9, 0x1, -R8 ;  /* 0x0000000109097824 */ /* 0x000fe200078e0a08 */
[----:B------:R-:W-:Y:S02]  /*a790*/  LEA.HI R8, R3, R0, RZ, 0x5 ;  /* 0x0000000003087211 */ /* 0x000fe400078f28ff */
[----:B------:R-:W-:Y:S01]  /*a7a0*/  F2FP.BF16.PACK_AB R96, R97, R96 ;  /* 0x000000606160723e */ /* 0x000fe200000010ff */
[C---:B------:R-:W-:Y:S01]  /*a7b0*/  IMAD.SHL.U32 R11, R9.reuse, 0x40, RZ ;  /* 0x00000040090b7824 */ /* 0x040fe200078e00ff */
[----:B------:R-:W-:Y:S02]  /*a7c0*/  SHF.R.S32.HI R10, RZ, 0x5, R8 ;  /* 0x00000005ff0a7819 */ /* 0x000fe40000011408 */
[----:B------:R-:W-:Y:S02]  /*a7d0*/  LOP3.LUT R13, R9, 0x1, RZ, 0xc0, !PT ;  /* 0x00000001090d7812 */ /* 0x000fe400078ec0ff */
[----:B------:R-:W-:Y:S01]  /*a7e0*/  LOP3.LUT R11, R11, 0x1c0, RZ, 0xc0, !PT ;  /* 0x000001c00b0b7812 */ /* 0x000fe200078ec0ff */
[----:B------:R-:W-:Y:S01]  /*a7f0*/  IMAD R12, R10, 0x200, R5 ;  /* 0x000002000a0c7824 */ /* 0x000fe200078e0205 */
[----:B------:R-:W-:-:S02]  /*a800*/  ISETP.NE.U32.AND P0, PT, R13, 0x1, PT ;  /* 0x000000010d00780c */ /* 0x000fc40003f05070 */
[----:B------:R-:W-:Y:S02]  /*a810*/  LEA.HI R11, R11, R11, RZ, 0x1d ;  /* 0x0000000b0b0b7211 */ /* 0x000fe400078fe8ff */
[----:B------:R-:W-:Y:S01]  /*a820*/  R2P PR, R9, 0x6 ;  /* 0x0000000609007804 */ /* 0x000fe20000000000 */
[----:B------:R-:W-:Y:S01]  /*a830*/  IMAD.MOV.U32 R9, RZ, RZ, 0x20 ;  /* 0x00000020ff097424 */ /* 0x000fe200078e00ff */
[----:B------:R-:W-:Y:S01]  /*a840*/  F2FP.BF16.PACK_AB R98, R99, R98 ;  /* 0x000000626362723e */ /* 0x000fe200000010ff */
[----:B------:R-:W-:Y:S01]  /*a850*/  IMAD.U32 R11, R12, 0x2, R11 ;  /* 0x000000020c0b7824 */ /* 0x000fe200078e000b */
[----:B------:R-:W-:Y:S02]  /*a860*/  F2FP.BF16.PACK_AB R92, R93, R92 ;  /* 0x0000005c5d5c723e */ /* 0x000fe400000010ff */
[----:B------:R-:W-:Y:S01]  /*a870*/  SEL R9, R9, 0xffffffe0, !P1 ;  /* 0xffffffe009097807 */ /* 0x000fe20004800000 */
[----:B------:R-:W-:Y:S01]  /*a880*/  IMAD.SHL.U32 R11, R11, 0x2, RZ ;  /* 0x000000020b0b7824 */ /* 0x000fe200078e00ff */
[----:B------:R-:W-:Y:S01]  /*a890*/  BAR.SYNC.DEFER_BLOCKING 0x1, 0x100 ;  /* 0x0044000000007b1d */ /* 0x000fe20000010000 */
[----:B------:R-:W-:-:S02]  /*a8a0*/  F2FP.BF16.PACK_AB R94, R95, R94 ;  /* 0x0000005e5f5e723e */ /* 0x000fc400000010ff */
[C---:B------:R-:W-:Y:S01]  /*a8b0*/  IMAD.IADD R13, R11.reuse, 0x1, R9 ;  /* 0x000000010b0d7824 */ /* 0x040fe200078e0209 */
[C---:B------:R-:W-:Y:S02]  /*a8c0*/  IADD3 R12, R11.reuse, 0x80, RZ ;  /* 0x000000800b0c7810 */ /* 0x040fe40007ffe0ff */
[----:B------:R-:W-:Y:S02]  /*a8d0*/  IADD3 R4, R11, 0x70, RZ ;  /* 0x000000700b047810 */ /* 0x000fe40007ffe0ff */
[----:B------:R-:W-:Y:S01]  /*a8e0*/  @P0 IADD3 R4, R12, 0x10, RZ ;  /* 0x000000100c040810 */ /* 0x000fe20007ffe0ff */
[----:B------:R-:W-:Y:S01]  /*a8f0*/  IMAD.MOV.U32 R12, RZ, RZ, 0x40 ;  /* 0x00000040ff0c7424 */ /* 0x000fe200078e00ff */
[----:B------:R-:W-:Y:S02]  /*a900*/  F2FP.BF16.PACK_AB R88, R89, R88 ;  /* 0x000000585958723e */ /* 0x000fe400000010ff */
[----:B------:R-:W-:Y:S01]  /*a910*/  F2FP.BF16.PACK_AB R90, R91, R90 ;  /* 0x0000005a5b5a723e */ /* 0x000fe200000010ff */
[----:B------:R-:W-:Y:S01]  /*a920*/  IMAD.IADD R9, R9, 0x1, R4 ;  /* 0x0000000109097824 */ /* 0x000fe200078e0204 */
[----:B------:R-:W-:-:S02]  /*a930*/  SEL R12, R12, 0xffffffc0, !P2 ;  /* 0xffffffc00c0c7807 */ /* 0x000fc40005000000 */
[----:B------:R-:W-:Y:S02]  /*a940*/  F2FP.BF16.PACK_AB R84, R85, R84 ;  /* 0x000000545554723e */ /* 0x000fe400000010ff */
[----:B------:R-:W-:Y:S01]  /*a950*/  F2FP.BF16.PACK_AB R86, R87, R86 ;  /* 0x000000565756723e */ /* 0x000fe200000010ff */
[----:B------:R-:W-:Y:S01]  /*a960*/  IMAD.IADD R14, R11, 0x1, R12 ;  /* 0x000000010b0e7824 */ /* 0x000fe200078e020c */
[----:B------:R-:W-:Y:S01]  /*a970*/  F2FP.BF16.PACK_AB R80, R81, R80 ;  /* 0x000000505150723e */ /* 0x000fe200000010ff */
[C---:B------:R-:W-:Y:S01]  /*a980*/  IMAD.IADD R15, R12.reuse, 0x1, R4 ;  /* 0x000000010c0f7824 */ /* 0x040fe200078e0204 */
[----:B------:R-:W-:Y:S01]  /*a990*/  F2FP.BF16.PACK_AB R82, R83, R82 ;  /* 0x000000525352723e */ /* 0x000fe200000010ff */
[----:B------:R-:W-:Y:S01]  /*a9a0*/  IMAD.IADD R16, R12, 0x1, R13 ;  /* 0x000000010c107824 */ /* 0x000fe200078e020d */
[----:B------:R-:W-:Y:S01]  /*a9b0*/  STS [R11+0x80], R128 ;  /* 0x000080800b007388 */ /* 0x000fe20000000800 */
[----:B------:R-:W-:Y:S01]  /*a9c0*/  IMAD.IADD R12, R9, 0x1, R12 ;  /* 0x00000001090c7824 */ /* 0x000fe200078e020c */
[----:B------:R-:W-:-:S02]  /*a9d0*/  F2FP.BF16.PACK_AB R76, R77, R76 ;  /* 0x0000004c4d4c723e */ /* 0x000fc400000010ff */
[----:B------:R-:W-:Y:S01]  /*a9e0*/  STS [R11+0x480], R130 ;  /* 0x000480820b007388 */ /* 0x000fe20000000800 */
[----:B------:R-:W-:Y:S02]  /*a9f0*/  F2FP.BF16.PACK_AB R78, R79, R78 ;  /* 0x0000004e4f4e723e */ /* 0x000fe400000010ff */
[----:B------:R-:W-:Y:S01]  /*aa00*/  F2FP.BF16.PACK_AB R72, R73, R72 ;  /* 0x000000484948723e */ /* 0x000fe200000010ff */
[----:B------:R-:W-:Y:S01]  /*aa10*/  STS [R4], R124 ;  /* 0x0000007c04007388 */ /* 0x000fe20000000800 */
[----:B------:R-:W-:Y:S02]  /*aa20*/  F2FP.BF16.PACK_AB R74, R75, R74 ;  /* 0x0000004a4b4a723e */ /* 0x000fe400000010ff */
[----:B------:R-:W-:Y:S01]  /*aa30*/  F2FP.BF16.PACK_AB R2, R2, R70 ;  /* 0x000000460202723e */ /* 0x000fe200000010ff */
[----:B------:R-:W-:Y:S01]  /*aa40*/  STS [R4+0x400], R126 ;  /* 0x0004007e04007388 */ /* 0x000fe20000000800 */
[----:B------:R-:W-:-:S03]  /*aa50*/  PLOP3.LUT P1, PT, PT, PT, UP1, 0x80, 0x0 ;  /* 0x000000000000781c */ /* 0x000fc60003f2f018 */
[----:B------:R-:W-:Y:S04]  /*aa60*/  STS [R13+0x80], R120 ;  /* 0x000080780d007388 */ /* 0x000fe80000000800 */
[----:B------:R-:W-:Y:S04]  /*aa70*/  STS [R13+0x480], R122 ;  /* 0x0004807a0d007388 */ /* 0x000fe80000000800 */
[----:B------:R-:W-:Y:S04]  /*aa80*/  STS [R9], R116 ;  /* 0x0000007409007388 */ /* 0x000fe80000000800 */
[----:B------:R-:W-:Y:S04]  /*aa90*/  STS [R9+0x400], R118 ;  /* 0x0004007609007388 */ /* 0x000fe80000000800 */
        /* <DEDUP_REMOVED lines=19> */
[----:B------:R2:W-:Y:S04]  /*abd0*/  STS [R15+0x4400], R78 ;  /* 0x0044004e0f007388 */ /* 0x0005e80000000800 */
[----:B------:R-:W-:Y:S04]  /*abe0*/  STS [R16+0x4080], R72 ;  /* 0x0040804810007388 */ /* 0x000fe80000000800 */
[----:B------:R-:W-:Y:S04]  /*abf0*/  STS [R16+0x4480], R74 ;  /* 0x0044804a10007388 */ /* 0x000fe80000000800 */
[----:B------:R-:W-:Y:S04]  /*ac00*/  STS [R12+0x4000], R68 ;  /* 0x004000440c007388 */ /* 0x000fe80000000800 */
[----:B------:R3:W-:Y:S01]  /*ac10*/  STS [R12+0x4400], R2 ;  /* 0x004400020c007388 */ /* 0x0007e20000000800 */
[----:B-1----:R-:W-:-:S02]  /*ac20*/  IMAD.U32 R14, RZ, RZ, UR4 ;  /* 0x00000004ff0e7e24 */ /* 0x002fc4000f8e00ff */
[----:B--2---:R-:W-:Y:S01]  /*ac30*/  IMAD.U32 R15, RZ, RZ, UR5 ;  /* 0x00000005ff0f7e24 */ /* 0x004fe2000f8e00ff */
[----:B------:R-:W-:Y:S06]  /*ac40*/  BAR.SYNC.DEFER_BLOCKING 0x1, 0x100 ;  /* 0x0044000000007b1d */ /* 0x000fec0000010000 */
[----:B------:R-:W-:Y:S02]  /*ac50*/  ULDC.64 UR4, c[0x0][0x508] ;  /* 0x0001420000047ab9 */ /* 0x000fe40000000a00 */
[----:B------:R-:W-:Y:S01]  /*ac60*/  UISETP.NE.U32.AND UP0, UPT, URZ, UR4, UPT ;  /* 0x000000043f00728c */ /* 0x000fe2000bf05070 */
[----:B------:R-:W2:Y:S03]  /*ac70*/  @P1 LDG.E R4, [R14.64] ;  /* 0x0000000c0e041981 */ /* 0x000ea6000c1e1900 */
[----:B------:R-:W-:Y:S01]  /*ac80*/  UISETP.NE.AND.EX UP0, UPT, URZ, UR5, UPT, UP0 ;  /* 0x000000053f00728c */ /* 0x000fe2000bf05300 */
[----:B---3--:R-:W-:-:S02]  /*ac90*/  IMAD.MOV.U32 R2, RZ, RZ, c[0x0][0x388] ;  /* 0x0000e200ff027624 */ /* 0x008fc400078e00ff */
[----:B------:R-:W-:-:S03]  /*aca0*/  ULDC.64 UR4, c[0x0][0x508] ;  /* 0x0001420000047ab9 */ /* 0x000fc60000000a00 */
[----:B------:R-:W-:-:S05]  /*acb0*/  PLOP3.LUT P0, PT, PT, PT, UP0, 0x80, 0x0 ;  /* 0x000000000000781c */ /* 0x000fca0003f0f008 */
[----:B------:R-:W-:-:S06]  /*acc0*/  @UP0 UIMAD.WIDE UR4, UR11, UR6, UR4 ;  /* 0x000000060b0402a5 */ /* 0x000fcc000f8e0204 */
[----:B------:R-:W-:Y:S02]  /*acd0*/  IMAD.U32 R12, RZ, RZ, UR4 ;  /* 0x00000004ff0c7e24 */ /* 0x000fe4000f8e00ff */
[----:B------:R-:W-:-:S05]  /*ace0*/  IMAD.U32 R13, RZ, RZ, UR5 ;  /* 0x00000005ff0d7e24 */ /* 0x000fca000f8e00ff */
[----:B------:R1:W5:Y:S01]  /*acf0*/  @P0 LDG.E R2, [R12.64] ;  /* 0x0000000c0c020981 */ /* 0x000362000c1e1900 */
[----:B------:R-:W-:Y:S02]  /*ad00*/  UMOV UR16, URZ ;  /* 0x0000003f00107c82 */ /* 0x000fe40008000000 */
[----:B------:R-:W-:Y:S01]  /*ad10*/  UMOV UR17, URZ ;  /* 0x0000003f00117c82 */ /* 0x000fe20008000000 */
[----:B--2---:R-:W2:Y:S02]  /*ad20*/  @P1 R2UR UR5, R4 ;  /* 0x00000000040513c2 */ /* 0x004ea400000e0000 */
[----:B--2---:R-:W-:Y:S02]  /*ad30*/  @UP1 USHF.R.S32.HI UR4, URZ, 0x1f, UR5 ;  /* 0x0000001f3f041899 */ /* 0x004fe40008011405 */
[----:B------:R-:W-:-:S05]  /*ad40*/  @UP1 UMOV UR16, UR5 ;  /* 0x0000000500101c82 */ /* 0x000fca0008000000 */
[----:B------:R-:W-:Y:S01]  /*ad50*/  @UP1 UMOV UR17, UR4 ;  /* 0x0000000400111c82 */ /* 0x000fe20008000000 */
[----:B------:R-:W-:Y:S05]  /*ad60*/  @P0 BRA `(.L_x_31) ;  /* 0x0000004000000947 */ /* 0x000fea0003800000 */
[----:B-1----:R-:W-:Y:S05]  /*ad70*/  @!P1 BRA `(.L_x_31) ;  /* 0x0000003000009947 */ /* 0x002fea0003800000 */
[----:B-----5:R1:W2:Y:S04]  /*ad80*/  LDG.E R2, [R14.64] ;  /* 0x0000000c0e027981 */ /* 0x0202a8000c1e1900 */
[----:B-1----:R-:W2:Y:S02]  /*ad90*/  LDG.E R14, [R14.64+0x4] ;  /* 0x0000040c0e0e7981 */ /* 0x002ea4000c1e1900 */
[----:B--2---:R-:W-:Y:S02]  /*ada0*/  IADD3 R2, -R2, R14, RZ ;  /* 0x0000000e02027210 */ /* 0x004fe40007ffe1ff */
.L_x_31:
[----:B-1----:R-:W-:Y:S01]  /*adb0*/  LOP3.LUT R4, R8, 0xffffffe0, RZ, 0xc0, !PT ;  /* 0xffffffe008047812 */ /* 0x002fe200078ec0ff */
[----:B------:R-:W1:Y:S01]  /*adc0*/  S2R R36, SR_CTAID.X ;  /* 0x0000000000247919 */ /* 0x000e620000002500 */
[----:B------:R-:W-:Y:S01]  /*add0*/  SHF.R.S32.HI R11, RZ, 0x1f, R10 ;  /* 0x0000001fff0b7819 */ /* 0x000fe2000001140a */
[----:B------:R-:W-:Y:S01]  /*ade0*/  ULDC.64 UR4, c[0x0][0x490] ;  /* 0x0001240000047ab9 */ /* 0x000fe20000000a00 */
[----:B------:R-:W-:Y:S01]  /*adf0*/  LEA.HI R9, R5, R5, RZ, 0x1 ;  /* 0x0000000505097211 */ /* 0x000fe200078f08ff */
[----:B------:R-:W-:Y:S01]  /*ae00*/  IMAD.IADD R4, R0, 0x1, -R4 ;  /* 0x0000000100047824 */ /* 0x000fe200078e0a04 */
[----:B------:R-:W-:Y:S01]  /*ae10*/  LEA.HI R11, R11, R10, RZ, 0x3 ;  /* 0x0000000a0b0b7211 */ /* 0x000fe200078f18ff */
[----:B------:R-:W-:Y:S01]  /*ae20*/  UIMAD UR14, UR8, UR4, URZ ;  /* 0x00000004080e72a4 */ /* 0x000fe2000f8e023f */
[----:B------:R-:W-:Y:S01]  /*ae30*/  LOP3.LUT R9, R9, 0x1ffffffe, RZ, 0xc0, !PT ;  /* 0x1ffffffe09097812 */ /* 0x000fe200078ec0ff */
[----:B------:R-:W-:Y:S01]  /*ae40*/  USHF.R.S32.HI UR10, URZ, 0x1f, UR11 ;  /* 0x0000001f3f0a7899 */ /* 0x000fe2000801140b */
[----:B------:R-:W-:Y:S01]  /*ae50*/  SHF.R.S32.HI R8, RZ, 0x1f, R4 ;  /* 0x0000001fff087819 */ /* 0x000fe20000011404 */
[----:B------:R-:W-:Y:S01]  /*ae60*/  UMOV UR20, UR16 ;  /* 0x0000001000147c82 */ /* 0x000fe20008000000 */
[----:B------:R-:W-:Y:S01]  /*ae70*/  LOP3.LUT R11, R11, 0xffffff8, RZ, 0xc0, !PT ;  /* 0x0ffffff80b0b7812 */ /* 0x000fe200078ec0ff */
[----:B------:R-:W-:Y:S01]  /*ae80*/  IMAD.IADD R5, R5, 0x1, -R9 ;  /* 0x0000000105057824 */ /* 0x000fe200078e0a09 */
[----:B------:R-:W-:Y:S01]  /*ae90*/  LEA.HI R8, R8, R4, RZ, 0x2 ;  /* 0x0000000408087211 */ /* 0x000fe200078f10ff */
[----:B------:R-:W-:Y:S01]  /*aea0*/  UMOV UR21, UR17 ;  /* 0x0000001100157c82 */ /* 0x000fe20008000000 */
[----:B------:R-:W-:Y:S01]  /*aeb0*/  LOP3.LUT P2, RZ, R4, 0x3, RZ, 0xc0, !PT ;  /* 0x0000000304ff7812 */ /* 0x000fe2000784c0ff */
[----:B------:R-:W-:Y:S01]  /*aec0*/  IMAD.IADD R11, R10, 0x1, -R11 ;  /* 0x000000010a0b7824 */ /* 0x000fe200078e0a0b */
[----:B------:R-:W-:Y:S01]  /*aed0*/  SHF.R.S32.HI R8, RZ, 0x2, R8 ;  /* 0x00000002ff087819 */ /* 0x000fe20000011408 */
[----:B------:R-:W-:Y:S01]  /*aee0*/  IMAD.MOV.U32 R10, RZ, RZ, c[0x0][0x4e8] ;  /* 0x00013a00ff0a7624 */ /* 0x000fe200078e00ff */
[----:B------:R-:W-:Y:S01]  /*aef0*/  UIMAD.WIDE.U32 UR20, UR9, UR4, UR20 ;  /* 0x00000004091472a5 */ /* 0x000fe2000f8e0014 */
[----:B-----5:R-:W-:Y:S01]  /*af00*/  IMAD R2, R2, c[0x0][0x4e8], RZ ;  /* 0x00013a0002027a24 */ /* 0x020fe200078e02ff */
[----:B------:R-:W-:Y:S01]  /*af10*/  UIMAD UR14, UR9, UR5, UR14 ;  /* 0x00000005090e72a4 */ /* 0x000fe2000f8e020e */
[----:B------:R-:W-:Y:S01]  /*af20*/  IMAD R9, R11, 0x10, R8 ;  /* 0x000000100b097824 */ /* 0x000fe200078e0208 */
[----:B------:R-:W-:Y:S01]  /*af30*/  ISETP.NE.AND P1, PT, R10, 0x1, PT ;  /* 0x000000010a00780c */ /* 0x000fe20003f25270 */
[----:B------:R-:W-:Y:S01]  /*af40*/  USEL UR10, UR10, URZ, !UP1 ;  /* 0x0000003f0a0a7287 */ /* 0x000fe2000c800000 */
[----:B------:R-:W-:Y:S01]  /*af50*/  LEA.HI R10, R3, R0, RZ, 0x3 ;  /* 0x00000000030a7211 */ /* 0x000fe200078f18ff */
[--C-:B------:R-:W-:Y:S01]  /*af60*/  IMAD R5, R5, 0x8, R9.reuse ;  /* 0x0000000805057824 */ /* 0x100fe200078e0209 */
[----:B------:R-:W-:Y:S01]  /*af70*/  ULDC.64 UR6, c[0x0][0x498] ;  /* 0x0001260000067ab9 */ /* 0x000fe20000000a00 */
[C---:B-1----:R-:W-:Y:S01]  /*af80*/  IMAD R9, R36.reuse, 0x80, R9 ;  /* 0x0000008024097824 */ /* 0x042fe200078e0209 */
[----:B------:R-:W-:Y:S01]  /*af90*/  UIADD3 UR15, UR21, UR14, URZ ;  /* 0x0000000e150f7290 */ /* 0x000fe2000fffe03f */
[----:B------:R-:W-:Y:S01]  /*afa0*/  IMAD R8, R36, 0x80, R5 ;  /* 0x0000008024087824 */ /* 0x000fe200078e0205 */
[----:B------:R-:W-:Y:S01]  /*afb0*/  UIMAD UR14, UR10, UR6, URZ ;  /* 0x000000060a0e72a4 */ /* 0x000fe2000f8e023f */
[----:B------:R-:W-:Y:S01]  /*afc0*/  LOP3.LUT R11, R10, 0xfffffff8, RZ, 0xc0, !PT ;  /* 0xfffffff80a0b7812 */ /* 0x000fe200078ec0ff */
[----:B------:R-:W-:Y:S01]  /*afd0*/  USEL UR11, UR11, URZ, !UP1 ;  /* 0x0000003f0b0b7287 */ /* 0x000fe2000c800000 */
[----:B------:R-:W-:Y:S01]  /*afe0*/  IMAD.MOV.U32 R16, RZ, RZ, R8 ;  /* 0x000000ffff107224 */ /* 0x000fe200078e0008 */
[----:B------:R-:W-:Y:S01]  /*aff0*/  ULDC.64 UR4, c[0x0][0x3a0] ;  /* 0x0000e80000047ab9 */ /* 0x000fe20000000a00 */
[----:B------:R-:W-:Y:S01]  /*b000*/  @P1 IMAD.HI.U32 R5, R8, c[0x0][0x4ec], RZ ;  /* 0x00013b0008051a27 */ /* 0x000fe200078e00ff */
[----:B------:R-:W-:Y:S01]  /*b010*/  UIMAD UR7, UR11, UR7, UR14 ;  /* 0x000000070b0772a4 */ /* 0x000fe2000f8e020e */
[----:B------:R-:W-:Y:S01]  /*b020*/  BSSY B0, `(.L_x_32) ;  /* 0x0000063000007945 */ /* 0x000fe20003800000 */
[----:B------:R-:W-:-:S02]  /*b030*/  UIMAD.WIDE.U32 UR18, UR16, UR4, URZ ;  /* 0x00000004101272a5 */ /* 0x000fc4000f8e003f */
[----:B------:R-:W-:Y:S01]  /*b040*/  @P1 SHF.R.U32.HI R16, RZ, c[0x0][0x4f0], R5 ;  /* 0x00013c00ff101a19 */ /* 0x000fe20000011605 */
[----:B------:R-:W-:Y:S02]  /*b050*/  UMOV UR14, UR20 ;  /* 0x00000014000e7c82 */ /* 0x000fe40008000000 */
[----:B------:R-:W-:Y:S01]  /*b060*/  UIMAD.WIDE.U32 UR14, UR11, UR6, UR14 ;  /* 0x000000060b0e72a5 */ /* 0x000fe2000f8e000e */
[--C-:B------:R-:W-:Y:S01]  /*b070*/  SHF.R.S32.HI R4, RZ, 0x1f, R16.reuse ;  /* 0x0000001fff047819 */ /* 0x100fe20000011410 */
[----:B------:R-:W-:Y:S01]  /*b080*/  IMAD.MOV R5, RZ, RZ, -R16 ;  /* 0x000000ffff057224 */ /* 0x000fe200078e0a10 */
[----:B------:R-:W-:-:S03]  /*b090*/  UIMAD UR4, UR17, UR4, URZ ;  /* 0x00000004110472a4 */ /* 0x000fc6000f8e023f */
[----:B------:R-:W-:Y:S01]  /*b0a0*/  IMAD R5, R5, c[0x0][0x4e8], R8 ;  /* 0x00013a0005057a24 */ /* 0x000fe200078e0208 */
[----:B------:R-:W-:Y:S01]  /*b0b0*/  LEA.HI R8, R3, R0, RZ, 0x6 ;  /* 0x0000000003087211 */ /* 0x000fe200078f30ff */
[----:B------:R-:W-:Y:S01]  /*b0c0*/  IMAD.IADD R0, R0, 0x1, -R11 ;  /* 0x0000000100007824 */ /* 0x000fe200078e0a0b */
[----:B------:R-:W-:Y:S01]  /*b0d0*/  MOV R3, UR7 ;  /* 0x0000000700037c02 */ /* 0x000fe20008000f00 */
[----:B------:R-:W-:Y:S01]  /*b0e0*/  UIMAD UR16, UR16, UR5, UR4 ;  /* 0x00000005101072a4 */ /* 0x000fe2000f8e0204 */
[----:B------:R-:W-:Y:S02]  /*b0f0*/  IADD3 R16, P0, R16, UR14, RZ ;  /* 0x0000000e10107c10 */ /* 0x000fe4000ff1e0ff */
[----:B------:R-:W-:Y:S01]  /*b100*/  SHF.R.S32.HI R11, RZ, 0x1f, R5 ;  /* 0x0000001fff0b7819 */ /* 0x000fe20000011405 */
[----:B------:R-:W-:Y:S01]  /*b110*/  ULDC.64 UR4, c[0x0][0x3e8] ;  /* 0x0000fa0000047ab9 */ /* 0x000fe20000000a00 */
[----:B------:R-:W-:Y:S01]  /*b120*/  IADD3.X R17, R4, UR15, R3, P0, !PT ;  /* 0x0000000f04117c10 */ /* 0x000fe200087fe403 */
[----:B------:R-:W-:Y:S01]  /*b130*/  UIADD3 UR17, UR19, UR16, URZ ;  /* 0x0000001013117290 */ /* 0x000fe2000fffe03f */
[----:B------:R-:W-:Y:S01]  /*b140*/  SHF.R.S32.HI R3, RZ, 0x3, R10 ;  /* 0x00000003ff037819 */ /* 0x000fe2000001140a */
[----:B------:R-:W-:Y:S01]  /*b150*/  IMAD R4, R11, c[0x0][0x488], RZ ;  /* 0x000122000b047a24 */ /* 0x000fe200078e02ff */
[----:B------:R-:W-:Y:S01]  /*b160*/  UIMAD UR8, UR8, UR4, URZ ;  /* 0x00000004080872a4 */ /* 0x000fe2000f8e023f */
[----:B------:R-:W-:Y:S01]  /*b170*/  IMAD.WIDE.U32 R16, R5, c[0x0][0x488], R16 ;  /* 0x0001220005107a25 */ /* 0x000fe200078e0010 */
[----:B------:R-:W-:Y:S01]  /*b180*/  UMOV UR16, UR18 ;  /* 0x0000001200107c82 */ /* 0x000fe20008000000 */
[----:B------:R-:W-:Y:S01]  /*b190*/  SHF.L.U32 R8, R8, 0x3, RZ ;  /* 0x0000000308087819 */ /* 0x000fe200000006ff */
[----:B------:R-:W-:Y:S01]  /*b1a0*/  UIMAD UR8, UR9, UR5, UR8 ;  /* 0x00000005090872a4 */ /* 0x000fe2000f8e0208 */
[----:B------:R-:W-:Y:S01]  /*b1b0*/  IMAD.SHL.U32 R12, R3, 0x40, RZ ;  /* 0x00000040030c7824 */ /* 0x000fe200078e00ff */
[----:B------:R-:W-:Y:S01]  /*b1c0*/  UIMAD.WIDE.U32 UR16, UR9, UR4, UR16 ;  /* 0x00000004091072a5 */ /* 0x000fe2000f8e0010 */
[----:B------:R-:W-:-:S02]  /*b1d0*/  IMAD R14, R0, 0x20, R3 ;  /* 0x00000020000e7824 */ /* 0x000fc400078e0203 */
[----:B------:R-:W-:Y:S01]  /*b1e0*/  IMAD R5, R5, c[0x0][0x48c], R4 ;  /* 0x0001230005057a24 */ /* 0x000fe200078e0204 */
[----:B------:R-:W-:Y:S01]  /*b1f0*/  LOP3.LUT R12, R12, 0x1c0, RZ, 0xc0, !PT ;  /* 0x000001c00c0c7812 */ /* 0x000fe200078ec0ff */
[----:B------:R-:W-:Y:S01]  /*b200*/  IMAD.SHL.U32 R0, R0, 0x8, RZ ;  /* 0x0000000800007824 */ /* 0x000fe200078e00ff */
[----:B------:R-:W-:Y:S01]  /*b210*/  LEA R4, P0, R16, c[0x0][0x450], 0x2 ;  /* 0x0001140010047a11 */ /* 0x000fe200078010ff */
[----:B------:R-:W-:Y:S01]  /*b220*/  IMAD R14, R36, 0x80, R14 ;  /* 0x00000080240e7824 */ /* 0x000fe200078e020e */
[----:B------:R-:W-:Y:S01]  /*b230*/  IADD3 R5, R17, R5, RZ ;  /* 0x0000000511057210 */ /* 0x000fe20007ffe0ff */
[----:B------:R-:W-:Y:S01]  /*b240*/  ULDC.64 UR4, c[0x0][0x3f0] ;  /* 0x0000fc0000047ab9 */ /* 0x000fe20000000a00 */
[----:B------:R-:W-:Y:S01]  /*b250*/  LOP3.LUT R10, R12, 0x38, R0, 0xf8, !PT ;  /* 0x000000380c0a7812 */ /* 0x000fe200078ef800 */
[----:B------:R-:W-:Y:S01]  /*b260*/  @P1 IMAD.HI.U32 R11, R14, c[0x0][0x4ec], RZ ;  /* 0x00013b000e0b1a27 */ /* 0x000fe200078e00ff */
[----:B------:R-:W-:Y:S01]  /*b270*/  SHF.R.U32.HI R12, RZ, 0x3, R12 ;  /* 0x00000003ff0c7819 */ /* 0x000fe2000001160c */
[----:B------:R-:W-:Y:S01]  /*b280*/  UIADD3 UR9, UR17, UR8, URZ ;  /* 0x0000000811097290 */ /* 0x000fe2000fffe03f */
[----:B------:R-:W-:Y:S01]  /*b290*/  LEA.HI.X R5, R16, c[0x0][0x454], R5, 0x2, P0 ;  /* 0x0001150010057a11 */ /* 0x000fe200000f1405 */
[--C-:B------:R-:W-:Y:S01]  /*b2a0*/  IMAD.MOV.U32 R13, RZ, RZ, R14.reuse ;  /* 0x000000ffff0d7224 */ /* 0x100fe200078e000e */
[----:B------:R-:W-:Y:S01]  /*b2b0*/  UIMAD UR10, UR10, UR4, URZ ;  /* 0x000000040a0a72a4 */ /* 0x000fe2000f8e023f */
[----:B------:R-:W-:Y:S01]  /*b2c0*/  @P1 SHF.R.U32.HI R13, RZ, c[0x0][0x4f0], R11 ;  /* 0x00013c00ff0d1a19 */ /* 0x000fe2000001160b */
[----:B------:R-:W-:Y:S01]  /*b2d0*/  UMOV UR8, UR16 ;  /* 0x0000001000087c82 */ /* 0x000fe20008000000 */
[----:B------:R-:W-:Y:S01]  /*b2e0*/  LOP3.LUT R12, R10, R12, RZ, 0x3c, !PT ;  /* 0x0000000c0a0c7212 */ /* 0x000fe200078e3cff */
[----:B------:R-:W-:Y:S01]  /*b2f0*/  SHFL.IDX PT, R11, R5, RZ, 0x1c1f ;  /* 0x001c1fff050b7589 */ /* 0x000fe200000e0000 */
[----:B------:R-:W-:Y:S01]  /*b300*/  UIMAD UR5, UR11, UR5, UR10 ;  /* 0x000000050b0572a4 */ /* 0x000fe2000f8e020a */
[--C-:B------:R-:W-:Y:S01]  /*b310*/  IMAD.MOV R15, RZ, RZ, -R13.reuse ;  /* 0x000000ffff0f7224 */ /* 0x100fe200078e0a0d */
[----:B------:R-:W-:Y:S01]  /*b320*/  UIMAD.WIDE.U32 UR8, UR11, UR4, UR8 ;  /* 0x000000040b0872a5 */ /* 0x000fe2000f8e0008 */
[----:B------:R-:W1:Y:S01]  /*b330*/  SHFL.IDX PT, R10, R4, RZ, 0x1c1f ;  /* 0x001c1fff040a7589 */ /* 0x000e6200000e0000 */
[----:B------:R-:W-:Y:S01]  /*b340*/  SHF.R.S32.HI R16, RZ, 0x1f, R13 ;  /* 0x0000001fff107819 */ /* 0x000fe2000001140d */
[----:B------:R-:W-:Y:S01]  /*b350*/  IMAD R15, R15, c[0x0][0x4e8], R14 ;  /* 0x00013a000f0f7a24 */ /* 0x000fe200078e020e */
[----:B------:R-:W-:Y:S01]  /*b360*/  UIADD3 UR5, UR9, UR5, URZ ;  /* 0x0000000509057290 */ /* 0x000fe2000fffe03f */
[----:B------:R-:W-:Y:S01]  /*b370*/  SHFL.IDX PT, R4, R4, 0x1, 0x1c1f ;  /* 0x003c1f0004047f89 */ /* 0x000fe200000e0000 */
[C---:B------:R-:W-:Y:S01]  /*b380*/  IADD3 R14, R9.reuse, 0x8, RZ ;  /* 0x00000008090e7810 */ /* 0x040fe20007ffe0ff */
[----:B------:R-:W-:Y:S01]  /*b390*/  IMAD.U32 R19, RZ, RZ, UR9 ;  /* 0x00000009ff137e24 */ /* 0x000fe2000f8e00ff */
[-C--:B------:R-:W-:Y:S01]  /*b3a0*/  ISETP.GE.OR P0, PT, R9, R2.reuse, P2 ;  /* 0x000000020900720c */ /* 0x080fe20001706670 */
[----:B------:R-:W2:Y:S01]  /*b3b0*/  SHFL.IDX PT, R5, R5, 0x1, 0x1c1f ;  /* 0x003c1f0005057f89 */ /* 0x000ea200000e0000 */
[----:B------:R-:W-:Y:S01]  /*b3c0*/  IMAD.U32 R18, RZ, RZ, UR8 ;  /* 0x00000008ff127e24 */ /* 0x000fe2000f8e00ff */
[----:B------:R-:W-:Y:S01]  /*b3d0*/  ISETP.GE.OR P2, PT, R14, R2, P2 ;  /* 0x000000020e00720c */ /* 0x000fe20001746670 */
[----:B------:R-:W-:Y:S01]  /*b3e0*/  IMAD.U32 R19, RZ, RZ, UR5 ;  /* 0x00000005ff137e24 */ /* 0x000fe2000f8e00ff */
[----:B------:R-:W-:Y:S01]  /*b3f0*/  SHF.R.S32.HI R9, RZ, 0x1f, R15 ;  /* 0x0000001fff097819 */ /* 0x000fe2000001140f */
[----:B------:R-:W-:Y:S01]  /*b400*/  IMAD R16, R16, c[0x0][0x3e0], RZ ;  /* 0x0000f80010107a24 */ /* 0x000fe200078e02ff */
[----:B------:R-:W-:Y:S01]  /*b410*/  LOP3.LUT R8, R12, 0x7ffffe00, R8, 0xf8, !PT ;  /* 0x7ffffe000c087812 */ /* 0x000fe200078ef808 */
[----:B------:R-:W-:Y:S01]  /*b420*/  IMAD.WIDE.U32 R18, R13, c[0x0][0x3e0], R18 ;  /* 0x0000f8000d127a25 */ /* 0x000fe200078e0012 */
[----:B------:R-:W-:-:S03]  /*b430*/  IADD3 R37, R0, 0x40, RZ ;  /* 0x0000004000257810 */ /* 0x000fc60007ffe0ff */
[----:B------:R-:W-:Y:S02]  /*b440*/  IMAD R16, R13, c[0x0][0x3e4], R16 ;  /* 0x0000f9000d107a24 */ /* 0x000fe400078e0210 */
[----:B------:R-:W-:Y:S02]  /*b450*/  IMAD R9, R9, c[0x0][0x3d8], RZ ;  /* 0x0000f60009097a24 */ /* 0x000fe400078e02ff */
[----:B------:R-:W-:Y:S01]  /*b460*/  IMAD.IADD R19, R19, 0x1, R16 ;  /* 0x0000000113137824 */ /* 0x000fe200078e0210 */
[----:B-1----:R1:W-:Y:S01]  /*b470*/  @!P0 ST.E [R10.64], R6 ;  /* 0x000000060a008985 */ /* 0x0023e2000c10190c */
[----:B------:R-:W-:Y:S02]  /*b480*/  IMAD.SHL.U32 R16, R8, 0x2, RZ ;  /* 0x0000000208107824 */ /* 0x000fe400078e00ff */
[C---:B------:R-:W-:Y:S02]  /*b490*/  IMAD R17, R15.reuse, c[0x0][0x3dc], R9 ;  /* 0x0000f7000f117a24 */ /* 0x040fe400078e0209 */
[----:B------:R-:W-:Y:S01]  /*b4a0*/  IMAD.WIDE.U32 R38, R15, c[0x0][0x3d8], R18 ;  /* 0x0000f6000f267a25 */ /* 0x000fe200078e0012 */
[----:B--2---:R1:W-:Y:S03]  /*b4b0*/  @!P2 ST.E [R4.64], R7 ;  /* 0x000000070400a985 */ /* 0x0043e6000c10190c */
[----:B------:R-:W-:Y:S01]  /*b4c0*/  IMAD.IADD R17, R39, 0x1, R17 ;  /* 0x0000000127117824 */ /* 0x000fe200078e0211 */
[----:B------:R-:W-:Y:S01]  /*b4d0*/  LEA R39, P0, R38, c[0x0][0x380], 0x1 ;  /* 0x0000e00026277a11 */ /* 0x000fe200078008ff */
[----:B------:R-:W-:Y:S01]  /*b4e0*/  IMAD R36, R36, 0x80, R3 ;  /* 0x0000008024247824 */ /* 0x000fe200078e0203 */
[----:B------:R1:W2:Y:S02]  /*b4f0*/  LDS.128 R28, [R16+0x1080] ;  /* 0x00108000101c7984 */ /* 0x0002a40000000c00 */
[----:B------:R-:W-:-:S02]  /*b500*/  LEA.HI.X R38, R38, c[0x0][0x384], R17, 0x1, P0 ;  /* 0x0000e10026267a11 */ /* 0x000fc400000f0c11 */
[----:B------:R1:W3:Y:S01]  /*b510*/  LDS.128 R24, [R16+0x2080] ;  /* 0x0020800010187984 */ /* 0x0002e20000000c00 */
[----:B------:R-:W-:-:S03]  /*b520*/  ISETP.GE.AND P0, PT, R36, R2, PT ;  /* 0x000000022400720c */ /* 0x000fc60003f06270 */
[----:B------:R1:W4:Y:S04]  /*b530*/  LDS.128 R20, [R16+0x3080] ;  /* 0x0030800010147984 */ /* 0x0003280000000c00 */
[----:B------:R1:W1:Y:S04]  /*b540*/  LDS.128 R12, [R16+0x5080] ;  /* 0x00508000100c7984 */ /* 0x0002680000000c00 */
[----:B------:R1:W1:Y:S04]  /*b550*/  LDS.128 R8, [R16+0x6080] ;  /* 0x0060800010087984 */ /* 0x0002680000000c00 */
[----:B------:R1:W1:Y:S04]  /*b560*/  LDS.128 R4, [R16+0x7080] ;  /* 0x0070800010047984 */ /* 0x0002680000000c00 */
[----:B------:R1:W1:Y:S04]  /*b570*/  SHFL.IDX PT, R40, R39, RZ, 0x181f ;  /* 0x00181fff27287589 */ /* 0x00026800000e0000 */
[----:B------:R1:W1:Y:S01]  /*b580*/  SHFL.IDX PT, R41, R38, RZ, 0x181f ;  /* 0x00181fff26297589 */ /* 0x00026200000e0000 */
[----:B------:R-:W-:Y:S05]  /*b590*/  @P0 BRA `(.L_x_33) ;  /* 0x000000b000000947 */ /* 0x000fea0003800000 */
[----:B------:R-:W5:Y:S01]  /*b5a0*/  LDS.128 R32, [R16+0x80] ;  /* 0x0000800010207984 */ /* 0x000f620000000c00 */
[----:B------:R-:W-:-:S02]  /*b5b0*/  ISETP.GE.AND P0, PT, R37, c[0x0][0x3c8], PT ;  /* 0x0000f20025007a0c */ /* 0x000fc40003f06270 */
[----:B------:R-:W-:Y:S01]  /*b5c0*/  ISETP.GE.AND P1, PT, R0, c[0x0][0x3c8], PT ;  /* 0x0000f20000007a0c */ /* 0x000fe20003f26270 */
[----:B-1----:R-:W1:Y:S10]  /*b5d0*/  LDS.128 R16, [R16+0x4080] ;  /* 0x0040800010107984 */ /* 0x002e740000000c00 */
[----:B------:R-:W-:-:S02]  /*b5e0*/  @!P0 SHF.R.S32.HI R3, RZ, 0x1f, R37 ;  /* 0x0000001fff038819 */ /* 0x000fc40000011425 */
[----:B------:R-:W-:Y:S02]  /*b5f0*/  @!P1 IMAD.WIDE R42, R0, 0x2, R40 ;  /* 0x00000002002a9825 */ /* 0x000fe400078e0228 */
[----:B------:R-:W-:-:S04]  /*b600*/  @!P0 LEA.HI R3, R3, R37, RZ, 0x3 ;  /* 0x0000002503038211 */ /* 0x000fc800078f18ff */
[----:B------:R-:W-:-:S05]  /*b610*/  @!P0 LOP3.LUT R3, R3, 0xfffffff8, RZ, 0xc0, !PT ;  /* 0xfffffff803038812 */ /* 0x000fca00078ec0ff */
[----:B------:R-:W-:Y:S01]  /*b620*/  @!P0 IMAD.WIDE R40, R3, 0x2, R40 ;  /* 0x0000000203288825 */ /* 0x000fe200078e0228 */
[----:B-----5:R4:W-:Y:S04]  /*b630*/  @!P1 ST.E.128 [R42.64], R32 ;  /* 0x000000202a009985 */ /* 0x0209e8000c101d0c */
[----:B-1----:R4:W-:Y:S02]  /*b640*/  @!P0 ST.E.128 [R40.64], R16 ;  /* 0x0000001028008985 */ /* 0x0029e4000c101d0c */
.L_x_33:
[----:B------:R-:W-:Y:S05]  /*b650*/  BSYNC B0 ;  /* 0x0000000000007941 */ /* 0x000fea0003800000 */
.L_x_32:
[----:B------:R-:W-:Y:S01]  /*b660*/  IADD3 R3, R36, 0x20, RZ ;  /* 0x0000002024037810 */ /* 0x000fe20007ffe0ff */
[----:B----4-:R4:W3:Y:S01]  /*b670*/  SHFL.IDX PT, R17, R38, 0x1, 0x181f ;  /* 0x00381f0026117f89 */ /* 0x0108e200000e0000 */
[----:B------:R-:W-:Y:S02]  /*b680*/  BSSY B0, `(.L_x_34) ;  /* 0x000000d000007945 */ /* 0x000fe40003800000 */
[----:B------:R-:W-:Y:S01]  /*b690*/  ISETP.GE.AND P0, PT, R3, R2, PT ;  /* 0x000000020300720c */ /* 0x000fe20003f06270 */
[----:B-1----:R4:W1:-:S12]  /*b6a0*/  SHFL.IDX PT, R16, R39, 0x1, 0x181f ;  /* 0x00381f0027107f89 */ /* 0x00285800000e0000 */
[----:B------:R-:W-:Y:S05]  /*b6b0*/  @P0 BRA `(.L_x_35) ;  /* 0x0000009000000947 */ /* 0x000fea0003800000 */
[----:B------:R-:W-:Y:S02]  /*b6c0*/  ISETP.GE.AND P0, PT, R37, c[0x0][0x3c8], PT ;  /* 0x0000f20025007a0c */ /* 0x000fe40003f06270 */
[----:B------:R-:W-:-:S11]  /*b6d0*/  ISETP.GE.AND P1, PT, R0, c[0x0][0x3c8], PT ;  /* 0x0000f20000007a0c */ /* 0x000fd60003f26270 */
[----:B------:R-:W-:Y:S02]  /*b6e0*/  @!P0 SHF.R.S32.HI R3, RZ, 0x1f, R37 ;  /* 0x0000001fff038819 */ /* 0x000fe40000011425 */
[----:B-1-3--:R-:W-:Y:S02]  /*b6f0*/  @!P1 IMAD.WIDE R18, R0, 0x2, R16 ;  /* 0x0000000200129825 */ /* 0x00afe400078e0210 */
[----:B------:R-:W-:-:S03]  /*b700*/  @!P0 LEA.HI R3, R3, R37, RZ, 0x3 ;  /* 0x0000002503038211 */ /* 0x000fc600078f18ff */
[----:B--2---:R1:W-:Y:S01]  /*b710*/  @!P1 ST.E.128 [R18.64], R28 ;  /* 0x0000001c12009985 */ /* 0x0043e2000c101d0c */
[----:B------:R-:W-:-:S05]  /*b720*/  @!P0 LOP3.LUT R3, R3, 0xfffffff8, RZ, 0xc0, !PT ;  /* 0xfffffff803038812 */ /* 0x000fca00078ec0ff */
[----:B------:R-:W-:-:S05]  /*b730*/  @!P0 IMAD.WIDE R16, R3, 0x2, R16 ;  /* 0x0000000203108825 */ /* 0x000fca00078e0210 */
[----:B------:R1:W-:Y:S02]  /*b740*/  @!P0 ST.E.128 [R16.64], R12 ;  /* 0x0000000c10008985 */ /* 0x0003e4000c101d0c */
.L_x_35:
[----:B------:R-:W-:Y:S05]  /*b750*/  BSYNC B0 ;  /* 0x0000000000007941 */ /* 0x000fea0003800000 */
.L_x_34:
[----:B------:R-:W-:Y:S01]  /*b760*/  IADD3 R3, R36, 0x40, RZ ;  /* 0x0000004024037810 */ /* 0x000fe20007ffe0ff */
[----:B-1----:R1:W4:Y:S01]  /*b770*/  SHFL.IDX PT, R13, R38, 0x2, 0x181f ;  /* 0x00581f00260d7f89 */ /* 0x00232200000e0000 */
[----:B------:R-:W-:Y:S02]  /*b780*/  BSSY B0, `(.L_x_36) ;  /* 0x000000d000007945 */ /* 0x000fe40003800000 */
[----:B------:R-:W-:Y:S01]  /*b790*/  ISETP.GE.AND P0, PT, R3, R2, PT ;  /* 0x000000020300720c */ /* 0x000fe20003f06270 */
[----:B------:R1:W3:-:S12]  /*b7a0*/  SHFL.IDX PT, R12, R39, 0x2, 0x181f ;  /* 0x00581f00270c7f89 */ /* 0x0002d800000e0000 */
[----:B------:R-:W-:Y:S05]  /*b7b0*/  @P0 BRA `(.L_x_37) ;  /* 0x0000009000000947 */ /* 0x000fea0003800000 */
[----:B------:R-:W-:Y:S02]  /*b7c0*/  ISETP.GE.AND P0, PT, R37, c[0x0][0x3c8], PT ;  /* 0x0000f20025007a0c */ /* 0x000fe40003f06270 */
[----:B------:R-:W-:-:S11]  /*b7d0*/  ISETP.GE.AND P1, PT, R0, c[0x0][0x3c8], PT ;  /* 0x0000f20000007a0c */ /* 0x000fd60003f26270 */
[----:B------:R-:W-:Y:S02]  /*b7e0*/  @!P0 SHF.R.S32.HI R3, RZ, 0x1f, R37 ;  /* 0x0000001fff038819 */ /* 0x000fe40000011425 */
[----:B---34-:R-:W-:Y:S02]  /*b7f0*/  @!P1 IMAD.WIDE R14, R0, 0x2, R12 ;  /* 0x00000002000e9825 */ /* 0x018fe400078e020c */
[----:B------:R-:W-:-:S03]  /*b800*/  @!P0 LEA.HI R3, R3, R37, RZ, 0x3 ;  /* 0x0000002503038211 */ /* 0x000fc600078f18ff */
[----:B------:R3:W-:Y:S01]  /*b810*/  @!P1 ST.E.128 [R14.64], R24 ;  /* 0x000000180e009985 */ /* 0x0007e2000c101d0c */
[----:B------:R-:W-:-:S05]  /*b820*/  @!P0 LOP3.LUT R3, R3, 0xfffffff8, RZ, 0xc0, !PT ;  /* 0xfffffff803038812 */ /* 0x000fca00078ec0ff */
[----:B------:R-:W-:-:S05]  /*b830*/  @!P0 IMAD.WIDE R12, R3, 0x2, R12 ;  /* 0x00000002030c8825 */ /* 0x000fca00078e020c */
[----:B------:R3:W-:Y:S02]  /*b840*/  @!P0 ST.E.128 [R12.64], R8 ;  /* 0x000000080c008985 */ /* 0x0007e4000c101d0c */
.L_x_37:
[----:B------:R-:W-:Y:S05]  /*b850*/  BSYNC B0 ;  /* 0x0000000000007941 */ /* 0x000fea0003800000 */
.L_x_36:
[----:B------:R-:W-:Y:S01]  /*b860*/  IADD3 R36, R36, 0x60, RZ ;  /* 0x0000006024247810 */ /* 0x000fe20007ffe0ff */
[----:B---3--:R3:W1:Y:S03]  /*b870*/  SHFL.IDX PT, R9, R38, 0x3, 0x181f ;  /* 0x00781f0026097f89 */ /* 0x00866600000e0000 */
[----:B------:R-:W-:Y:S01]  /*b880*/  ISETP.GE.AND P0, PT, R36, R2, PT ;  /* 0x000000022400720c */ /* 0x000fe20003f06270 */
[----:B------:R3:W4:-:S12]  /*b890*/  SHFL.IDX PT, R8, R39, 0x3, 0x181f ;  /* 0x00781f0027087f89 */ /* 0x00071800000e0000 */
[----:B------:R-:W-:Y:S05]  /*b8a0*/  @P0 EXIT ;  /* 0x000000000000094d */ /* 0x000fea0003800000 */
[----:B------:R-:W-:-:S13]  /*b8b0*/  ISETP.GE.AND P0, PT, R0, c[0x0][0x3c8], PT ;  /* 0x0000f20000007a0c */ /* 0x000fda0003f06270 */
[----:B-1--4-:R-:W-:-:S05]  /*b8c0*/  @!P0 IMAD.WIDE R2, R0, 0x2, R8 ;  /* 0x0000000200028825 */ /* 0x012fca00078e0208 */
[----:B------:R1:W-:Y:S01]  /*b8d0*/  @!P0 ST.E.128 [R2.64], R20 ;  /* 0x0000001402008985 */ /* 0x0003e2000c101d0c */
[----:B------:R-:W-:-:S13]  /*b8e0*/  ISETP.GE.AND P0, PT, R37, c[0x0][0x3c8], PT ;  /* 0x0000f20025007a0c */ /* 0x000fda0003f06270 */
[----:B------:R-:W-:Y:S05]  /*b8f0*/  @P0 EXIT ;  /* 0x000000000000094d */ /* 0x000fea0003800000 */
[----:B------:R-:W-:-:S04]  /*b900*/  SHF.R.S32.HI R0, RZ, 0x1f, R37 ;  /* 0x0000001fff007819 */ /* 0x000fc80000011425 */
[----:B------:R-:W-:-:S04]  /*b910*/  LEA.HI R0, R0, R37, RZ, 0x3 ;  /* 0x0000002500007211 */ /* 0x000fc800078f18ff */
[----:B------:R-:W-:-:S05]  /*b920*/  LOP3.LUT R0, R0, 0xfffffff8, RZ, 0xc0, !PT ;  /* 0xfffffff800007812 */ /* 0x000fca00078ec0ff */
[----:B------:R-:W-:-:S05]  /*b930*/  IMAD.WIDE R8, R0, 0x2, R8 ;  /* 0x0000000200087825 */ /* 0x000fca00078e0208 */
[----:B------:R-:W-:Y:S01]  /*b940*/  ST.E.128 [R8.64], R4 ;  /* 0x0000000408007985 */ /* 0x000fe2000c101d0c */
[----:B------:R-:W-:Y:S05]  /*b950*/  EXIT ;  /* 0x000000000000794d */ /* 0x000fea0003800000 */
.L_x_30:
[----:B------:R-:W-:Y:S02]  /*b960*/  ULDC.64 UR4, c[0x0][0x500] ;  /* 0x0001400000047ab9 */ /* 0x000fe40000000a00 */
[----:B------:R-:W-:Y:S02]  /*b970*/  UISETP.NE.U32.AND UP1, UPT, URZ, UR4, UPT ;  /* 0x000000043f00728c */ /* 0x000fe4000bf25070 */
[----:B------:R-:W-:Y:S02]  /*b980*/  UMOV UR6, 0x4 ;  /* 0x0000000400067882 */ /* 0x000fe40000000000 */
[----:B------:R-:W-:-:S03]  /*b990*/  UISETP.NE.AND.EX UP1, UPT, URZ, UR5, UPT, UP1 ;  /* 0x000000053f00728c */ /* 0x000fc6000bf25310 */
[----:B------:R-:W-:Y:S02]  /*b9a0*/  ULDC.64 UR4, c[0x0][0x500] ;  /* 0x0001400000047ab9 */ /* 0x000fe40000000a00 */
[----:B------:R-:W-:Y:S01]  /*b9b0*/  UIMAD.WIDE UR4, UR11, UR6, UR4 ;  /* 0x000000060b0472a5 */ /* 0x000fe2000f8e0204 */
[----:B------:R-:W-:-:S05]  /*b9c0*/  PLOP3.LUT P1, PT, PT, PT, UP1, 0x80, 0x0 ;  /* 0x000000000000781c */ /* 0x000fca0003f2f018 */
[----:B------:R-:W-:Y:S01]  /*b9d0*/  IMAD.U32 R4, RZ, RZ, UR4 ;  /* 0x00000004ff047e24 */ /* 0x000fe2000f8e00ff */
[----:B------:R-:W-:Y:S01]  /*b9e0*/  MOV R5, UR5 ;  /* 0x0000000500057c02 */ /* 0x000fe20008000f00 */
[----:B------:R-:W-:-:S06]  /*b9f0*/  ULDC.64 UR4, c[0x0][0x508] ;  /* 0x0001420000047ab9 */ /* 0x000fcc0000000a00 */
[----:B-----5:R-:W2:Y:S01]  /*ba00*/  @P1 LDG.E R0, [R4.64] ;  /* 0x0000000c04001981 */ /* 0x020ea2000c1e1900 */
[----:B------:R-:W-:Y:S01]  /*ba10*/  UISETP.NE.U32.AND UP0, UPT, URZ, UR4, UPT ;  /* 0x000000043f00728c */ /* 0x000fe2000bf05070 */
[----:B------:R-:W-:-:S03]  /*ba20*/  IMAD.MOV.U32 R8, RZ, RZ, c[0x0][0x388] ;  /* 0x0000e200ff087624 */ /* 0x000fc600078e00ff */
[----:B------:R-:W-:-:S03]  /*ba30*/  UISETP.NE.AND.EX UP0, UPT, URZ, UR5, UPT, UP0 ;  /* 0x000000053f00728c */ /* 0x000fc6000bf05300 */
[----:B------:R-:W-:-:S03]  /*ba40*/  ULDC.64 UR4, c[0x0][0x508] ;  /* 0x0001420000047ab9 */ /* 0x000fc60000000a00 */
[----:B------:R-:W-:-:S05]  /*ba50*/  PLOP3.LUT P0, PT, PT, PT, UP0, 0x80, 0x0 ;  /* 0x000000000000781c */ /* 0x000fca0003f0f008 */
[----:B------:R-:W-:-:S06]  /*ba60*/  @UP0 UIMAD.WIDE UR4, UR11, UR6, UR4 ;  /* 0x000000060b0402a5 */ /* 0x000fcc000f8e0204 */
[----:B------:R-:W-:Y:S01]  /*ba70*/  MOV R2, UR4 ;  /* 0x0000000400027c02 */ /* 0x000fe20008000f00 */
        /* <DEDUP_REMOVED lines=13> */
.L_x_38:
[----:B-1----:R-:W1:Y:S01]  /*bb50*/  S2R R0, SR_TID.X ;  /* 0x0000000000007919 */ /* 0x002e620000002100 */
[----:B------:R-:W-:Y:S01]  /*bb60*/  USHF.R.S32.HI UR6, URZ, 0x1f, UR11 ;  /* 0x0000001f3f067899 */ /* 0x000fe2000801140b */
[----:B------:R-:W-:Y:S01]  /*bb70*/  BSSY B0, `(.L_x_39) ;  /* 0x0000029000007945 */ /* 0x000fe20003800000 */
[----:B------:R-:W-:-:S02]  /*bb80*/  USEL UR11, UR11, URZ, !UP1 ;  /* 0x0000003f0b0b7287 */ /* 0x000fc4000c800000 */
[----:B------:R-:W-:Y:S01]  /*bb90*/  USEL UR6, UR6, URZ, !UP1 ;  /* 0x0000003f06067287 */ /* 0x000fe2000c800000 */
[----:B-1----:R-:W-:-:S13]  /*bba0*/  ISETP.GE.AND P0, PT, R0, 0x80, PT ;  /* 0x000000800000780c */ /* 0x002fda0003f06270 */
[----:B------:R-:W-:Y:S05]  /*bbb0*/  @P0 BRA `(.L_x_40) ;  /* 0x0000024000000947 */ /* 0x000fea0003800000 */
[----:B------:R-:W1:Y:S01]  /*bbc0*/  S2R R2, SR_CTAID.X ;  /* 0x0000000000027919 */ /* 0x000e620000002500 */
[----:B-----5:R-:W-:Y:S01]  /*bbd0*/  IMAD R3, R8, c[0x0][0x4e8], RZ ;  /* 0x00013a0008037a24 */ /* 0x020fe200078e02ff */
[----:B-1----:R-:W-:-:S04]  /*bbe0*/  LEA R2, R2, R0, 0x7 ;  /* 0x0000000002027211 */ /* 0x002fc800078e38ff */
[----:B------:R-:W-:-:S13]  /*bbf0*/  ISETP.GE.AND P0, PT, R2, R3, PT ;  /* 0x000000030200720c */ /* 0x000fda0003f06270 */
[----:B------:R-:W-:Y:S05]  /*bc00*/  @P0 BRA `(.L_x_40) ;  /* 0x000001f000000947 */ /* 0x000fea0003800000 */
[----:B------:R-:W-:Y:S01]  /*bc10*/  IMAD.MOV.U32 R3, RZ, RZ, c[0x0][0x4e8] ;  /* 0x00013a00ff037624 */ /* 0x000fe200078e00ff */
[----:B------:R-:W-:Y:S01]  /*bc20*/  ULDC.64 UR4, c[0x0][0x490] ;  /* 0x0001240000047ab9 */ /* 0x000fe20000000a00 */
[----:B------:R-:W-:Y:S01]  /*bc30*/  IMAD.MOV.U32 R6, RZ, RZ, R2 ;  /* 0x000000ffff067224 */ /* 0x000fe200078e0002 */
[----:B------:R-:W-:Y:S02]  /*bc40*/  UIMAD UR7, UR8, UR4, URZ ;  /* 0x00000004080772a4 */ /* 0x000fe4000f8e023f */
[----:B------:R-:W-:Y:S01]  /*bc50*/  ISETP.NE.AND P0, PT, R3, 0x1, PT ;  /* 0x000000010300780c */ /* 0x000fe20003f05270 */
[----:B------:R-:W-:Y:S02]  /*bc60*/  UMOV UR16, UR14 ;  /* 0x0000000e00107c82 */ /* 0x000fe40008000000 */
[----:B------:R-:W-:Y:S02]  /*bc70*/  UMOV UR17, UR15 ;  /* 0x0000000f00117c82 */ /* 0x000fe40008000000 */
[----:B------:R-:W-:-:S02]  /*bc80*/  UIMAD.WIDE.U32 UR16, UR9, UR4, UR16 ;  /* 0x00000004091072a5 */ /* 0x000fc4000f8e0010 */
[----:B------:R-:W-:-:S03]  /*bc90*/  UIMAD UR7, UR9, UR5, UR7 ;  /* 0x00000005090772a4 */ /* 0x000fc6000f8e0207 */
[----:B------:R-:W-:Y:S02]  /*bca0*/  ULDC.64 UR4, c[0x0][0x498] ;  /* 0x0001260000047ab9 */ /* 0x000fe40000000a00 */
[----:B------:R-:W-:Y:S01]  /*bcb0*/  UIADD3 UR17, UR7, UR17, URZ ;  /* 0x0000001107117290 */ /* 0x000fe2000fffe03f */
[----:B------:R-:W-:Y:S01]  /*bcc0*/  @P0 IMAD.HI.U32 R3, R2, c[0x0][0x4ec], RZ ;  /* 0x00013b0002030a27 */ /* 0x000fe200078e00ff */
[----:B------:R-:W-:Y:S02]  /*bcd0*/  UIMAD UR7, UR6, UR4, URZ ;  /* 0x00000004060772a4 */ /* 0x000fe4000f8e023f */
[----:B------:R-:W-:Y:S02]  /*bce0*/  UIMAD.WIDE.U32 UR16, UR11, UR4, UR16 ;  /* 0x000000040b1072a5 */ /* 0x000fe4000f8e0010 */
[----:B------:R-:W-:Y:S01]  /*bcf0*/  @P0 SHF.R.U32.HI R6, RZ, c[0x0][0x4f0], R3 ;  /* 0x00013c00ff060a19 */ /* 0x000fe20000011603 */
[----:B------:R-:W-:-:S03]  /*bd00*/  UIMAD UR5, UR11, UR5, UR7 ;  /* 0x000000050b0572a4 */ /* 0x000fc6000f8e0207 */
[C---:B------:R-:W-:Y:S02]  /*bd10*/  IADD3 R5, -R6.reuse, RZ, RZ ;  /* 0x000000ff06057210 */ /* 0x040fe40007ffe1ff */
[----:B------:R-:W-:Y:S02]  /*bd20*/  SHF.R.S32.HI R3, RZ, 0x1f, R6 ;  /* 0x0000001fff037819 */ /* 0x000fe40000011406 */
[----:B------:R-:W-:Y:S01]  /*bd30*/  IADD3 R6, P0, R6, UR16, RZ ;  /* 0x0000001006067c10 */ /* 0x000fe2000ff1e0ff */
[----:B------:R-:W-:Y:S02]  /*bd40*/  IMAD R5, R5, c[0x0][0x4e8], R2 ;  /* 0x00013a0005057a24 */ /* 0x000fe400078e0202 */
[----:B------:R-:W-:-:S03]  /*bd50*/  IMAD.U32 R2, RZ, RZ, UR5 ;  /* 0x00000005ff027e24 */ /* 0x000fc6000f8e00ff */
[----:B------:R-:W-:Y:S02]  /*bd60*/  SHF.R.S32.HI R4, RZ, 0x1f, R5 ;  /* 0x0000001fff047819 */ /* 0x000fe40000011405 */
[----:B------:R-:W-:-:S03]  /*bd70*/  IADD3.X R7, R3, UR17, R2, P0, !PT ;  /* 0x0000001103077c10 */ /* 0x000fc600087fe402 */
[----:B------:R-:W-:Y:S02]  /*bd80*/  IMAD R2, R4, c[0x0][0x488], RZ ;  /* 0x0001220004027a24 */ /* 0x000fe400078e02ff */
[----:B------:R-:W-:-:S04]  /*bd90*/  IMAD.WIDE.U32 R6, R5, c[0x0][0x488], R6 ;  /* 0x0001220005067a25 */ /* 0x000fc800078e0006 */
[----:B------:R-:W-:Y:S01]  /*bda0*/  IMAD R2, R5, c[0x0][0x48c], R2 ;  /* 0x0001230005027a24 */ /* 0x000fe200078e0202 */
[----:B------:R-:W-:-:S04]  /*bdb0*/  LEA R4, P0, R6, c[0x0][0x450], 0x2 ;  /* 0x0001140006047a11 */ /* 0x000fc800078010ff */
[----:B------:R-:W-:-:S04]  /*bdc0*/  IADD3 R2, R7, R2, RZ ;  /* 0x0000000207027210 */ /* 0x000fc80007ffe0ff */
[----:B------:R-:W-:Y:S01]  /*bdd0*/  LEA.HI.X R5, R6, c[0x0][0x454], R2, 0x2, P0 ;  /* 0x0001150006057a11 */ /* 0x000fe200000f1402 */
[----:B------:R-:W-:-:S05]  /*bde0*/  IMAD.MOV.U32 R2, RZ, RZ, -0x800000 ;  /* 0xff800000ff027424 */ /* 0x000fca00078e00ff */
[----:B------:R1:W-:Y:S02]  /*bdf0*/  STG.E [R4.64], R2 ;  /* 0x0000000204007986 */ /* 0x0003e4000c10190c */
.L_x_40:
[----:B------:R-:W-:Y:S05]  /*be00*/  BSYNC B0 ;  /* 0x0000000000007941 */ /* 0x000fea0003800000 */
.L_x_39:
[----:B------:R-:W2:Y:S01]  /*be10*/  S2R R3, SR_CTAID.X ;  /* 0x0000000000037919 */ /* 0x000ea20000002500 */
[----:B-1----:R-:W-:Y:S01]  /*be20*/  SHF.R.S32.HI R2, RZ, 0x1f, R0 ;  /* 0x0000001fff027819 */ /* 0x002fe20000011400 */
[----:B------:R-:W-:Y:S01]  /*be30*/  IMAD.MOV.U32 R4, RZ, RZ, c[0x0][0x4e8] ;  /* 0x00013a00ff047624 */ /* 0x000fe200078e00ff */
[----:B------:R-:W-:Y:S01]  /*be40*/  ULDC.64 UR4, c[0x0][0x3a0] ;  /* 0x0000e80000047ab9 */ /* 0x000fe20000000a00 */
[----:B-----5:R-:W-:Y:S01]  /*be50*/  IMAD R8, R8, c[0x0][0x4e8], RZ ;  /* 0x00013a0008087a24 */ /* 0x020fe200078e02ff */
[----:B------:R-:W-:Y:S01]  /*be60*/  LEA.HI R2, R2, R0, RZ, 0x3 ;  /* 0x0000000002027211 */ /* 0x000fe200078f18ff */
[----:B------:R-:W-:Y:S01]  /*be70*/  UIMAD UR7, UR15, UR4, URZ ;  /* 0x000000040f0772a4 */ /* 0x000fe2000f8e023f */
[----:B------:R-:W-:Y:S01]  /*be80*/  ISETP.NE.AND P0, PT, R4, 0x1, PT ;  /* 0x000000010400780c */ /* 0x000fe20003f05270 */
[----:B------:R-:W-:Y:S01]  /*be90*/  UIMAD.WIDE.U32 UR16, UR14, UR4, URZ ;  /* 0x000000040e1072a5 */ /* 0x000fe2000f8e003f */
[----:B------:R-:W-:Y:S01]  /*bea0*/  LOP3.LUT R5, R2, 0xfffffff8, RZ, 0xc0, !PT ;  /* 0xfffffff802057812 */ /* 0x000fe200078ec0ff */
[----:B------:R-:W-:Y:S01]  /*beb0*/  UIMAD UR7, UR14, UR5, UR7 ;  /* 0x000000050e0772a4 */ /* 0x000fe2000f8e0207 */
[----:B------:R-:W-:Y:S01]  /*bec0*/  SHF.R.S32.HI R2, RZ, 0x3, R2 ;  /* 0x00000003ff027819 */ /* 0x000fe20000011402 */
[----:B------:R-:W-:Y:S01]  /*bed0*/  BSSY B0, `(.L_x_41) ;  /* 0x0000033000007945 */ /* 0x000fe20003800000 */
[----:B------:R-:W-:Y:S01]  /*bee0*/  ULDC.64 UR4, c[0x0][0x3e8] ;  /* 0x0000fa0000047ab9 */ /* 0x000fe20000000a00 */
[----:B------:R-:W-:Y:S01]  /*bef0*/  IMAD.IADD R0, R0, 0x1, -R5 ;  /* 0x0000000100007824 */ /* 0x000fe200078e0a05 */
[----:B------:R-:W-:-:S02]  /*bf00*/  UIADD3 UR17, UR17, UR7, URZ ;  /* 0x0000000711117290 */ /* 0x000fc4000fffe03f */
[----:B------:R-:W-:Y:S02]  /*bf10*/  UIMAD UR7, UR8, UR4, URZ ;  /* 0x00000004080772a4 */ /* 0x000fe4000f8e023f */
[C---:B------:R-:W-:Y:S01]  /*bf20*/  LEA R5, R0.reuse, R2, 0x5 ;  /* 0x0000000200057211 */ /* 0x040fe200078e28ff */
[----:B------:R-:W-:Y:S02]  /*bf30*/  UIMAD.WIDE.U32 UR16, UR9, UR4, UR16 ;  /* 0x00000004091072a5 */ /* 0x000fe4000f8e0010 */
[----:B------:R-:W-:Y:S02]  /*bf40*/  UIMAD UR7, UR9, UR5, UR7 ;  /* 0x00000005090772a4 */ /* 0x000fe4000f8e0207 */
[C---:B--2---:R-:W-:Y:S01]  /*bf50*/  IMAD R5, R3.reuse, 0x80, R5 ;  /* 0x0000008003057824 */ /* 0x044fe200078e0205 */
[----:B------:R-:W-:Y:S01]  /*bf60*/  ULDC.64 UR4, c[0x0][0x3f0] ;  /* 0x0000fc0000047ab9 */ /* 0x000fe20000000a00 */
[----:B------:R-:W-:Y:S01]  /*bf70*/  IMAD R2, R3, 0x80, R2 ;  /* 0x0000008003027824 */ /* 0x000fe200078e0202 */
[----:B------:R-:W-:Y:S01]  /*bf80*/  UIMAD UR6, UR6, UR4, URZ ;  /* 0x00000004060672a4 */ /* 0x000fe2000f8e023f */
[----:B------:R-:W-:Y:S01]  /*bf90*/  @P0 IMAD.HI.U32 R4, R5, c[0x0][0x4ec], RZ ;  /* 0x00013b0005040a27 */ /* 0x000fe200078e00ff */
[----:B------:R-:W-:Y:S01]  /*bfa0*/  UIADD3 UR17, UR7, UR17, URZ ;  /* 0x0000001107117290 */ /* 0x000fe2000fffe03f */
[----:B------:R-:W-:Y:S01]  /*bfb0*/  MOV R7, R5 ;  /* 0x0000000500077202 */ /* 0x000fe20000000f00 */
[----:B------:R-:W-:Y:S01]  /*bfc0*/  UIMAD UR5, UR11, UR5, UR6 ;  /* 0x000000050b0572a4 */ /* 0x000fe2000f8e0206 */
[----:B------:R-:W-:Y:S01]  /*bfd0*/  SHF.L.U32 R3, R0, 0x3, RZ ;  /* 0x0000000300037819 */ /* 0x000fe200000006ff */
[----:B------:R-:W-:Y:S01]  /*bfe0*/  UIMAD.WIDE.U32 UR16, UR11, UR4, UR16 ;  /* 0x000000040b1072a5 */ /* 0x000fe2000f8e0010 */
[----:B------:R-:W-:-:S02]  /*bff0*/  @P0 SHF.R.U32.HI R7, RZ, c[0x0][0x4f0], R4 ;  /* 0x00013c00ff070a19 */ /* 0x000fc40000011604 */
[----:B------:R-:W-:Y:S01]  /*c000*/  IADD3 R0, R3, 0x40, RZ ;  /* 0x0000004003007810 */ /* 0x000fe20007ffe0ff */
[----:B------:R-:W-:Y:S01]  /*c010*/  UIADD3 UR5, UR17, UR5, URZ ;  /* 0x0000000511057290 */ /* 0x000fe2000fffe03f */
[--C-:B------:R-:W-:Y:S01]  /*c020*/  SHF.R.S32.HI R4, RZ, 0x1f, R7.reuse ;  /* 0x0000001fff047819 */ /* 0x100fe20000011407 */
[----:B------:R-:W-:Y:S01]  /*c030*/  IMAD.MOV R6, RZ, RZ, -R7 ;  /* 0x000000ffff067224 */ /* 0x000fe200078e0a07 */
[----:B------:R-:W-:Y:S01]  /*c040*/  MOV R10, UR16 ;  /* 0x00000010000a7c02 */ /* 0x000fe20008000f00 */
[----:B------:R-:W-:Y:S02]  /*c050*/  IMAD.U32 R11, RZ, RZ, UR17 ;  /* 0x00000011ff0b7e24 */ /* 0x000fe4000f8e00ff */
[----:B------:R-:W-:Y:S01]  /*c060*/  IMAD R6, R6, c[0x0][0x4e8], R5 ;  /* 0x00013a0006067a24 */ /* 0x000fe200078e0205 */
[----:B------:R-:W-:Y:S01]  /*c070*/  MOV R11, UR5 ;  /* 0x00000005000b7c02 */ /* 0x000fe20008000f00 */
[----:B------:R-:W-:-:S03]  /*c080*/  IMAD R4, R4, c[0x0][0x3e0], RZ ;  /* 0x0000f80004047a24 */ /* 0x000fc600078e02ff */
[----:B------:R-:W-:Y:S01]  /*c090*/  SHF.R.S32.HI R5, RZ, 0x1f, R6 ;  /* 0x0000001fff057819 */ /* 0x000fe20000011406 */
[C---:B------:R-:W-:Y:S02]  /*c0a0*/  IMAD R4, R7.reuse, c[0x0][0x3e4], R4 ;  /* 0x0000f90007047a24 */ /* 0x040fe400078e0204 */
[----:B------:R-:W-:-:S04]  /*c0b0*/  IMAD.WIDE.U32 R10, R7, c[0x0][0x3e0], R10 ;  /* 0x0000f800070a7a25 */ /* 0x000fc800078e000a */
[----:B------:R-:W-:Y:S02]  /*c0c0*/  IMAD R5, R5, c[0x0][0x3d8], RZ ;  /* 0x0000f60005057a24 */ /* 0x000fe400078e02ff */
[----:B------:R-:W-:Y:S02]  /*c0d0*/  IMAD.IADD R11, R11, 0x1, R4 ;  /* 0x000000010b0b7824 */ /* 0x000fe400078e0204 */
[C---:B------:R-:W-:Y:S02]  /*c0e0*/  IMAD R5, R6.reuse, c[0x0][0x3dc], R5 ;  /* 0x0000f70006057a24 */ /* 0x040fe400078e0205 */
[----:B------:R-:W-:-:S05]  /*c0f0*/  IMAD.WIDE.U32 R6, R6, c[0x0][0x3d8], R10 ;  /* 0x0000f60006067a25 */ /* 0x000fca00078e000a */
[----:B------:R-:W-:Y:S02]  /*c100*/  IADD3 R4, R7, R5, RZ ;  /* 0x0000000507047210 */ /* 0x000fe40007ffe0ff */
[----:B------:R-:W-:-:S04]  /*c110*/  LEA R5, P0, R6, c[0x0][0x380], 0x1 ;  /* 0x0000e00006057a11 */ /* 0x000fc800078008ff */
[----:B------:R-:W-:Y:S02]  /*c120*/  LEA.HI.X R4, R6, c[0x0][0x384], R4, 0x1, P0 ;  /* 0x0000e10006047a11 */ /* 0x000fe400000f0c04 */
[----:B------:R-:W-:Y:S01]  /*c130*/  ISETP.GE.AND P0, PT, R2, R8, PT ;  /* 0x000000080200720c */ /* 0x000fe20003f06270 */
[----:B------:R1:W2:Y:S04]  /*c140*/  SHFL.IDX PT, R6, R5, RZ, 0x181f ;  /* 0x00181fff05067589 */ /* 0x0002a800000e0000 */
[----:B------:R1:W3:Y:S08]  /*c150*/  SHFL.IDX PT, R7, R4, RZ, 0x181f ;  /* 0x00181fff04077589 */ /* 0x0002f000000e0000 */
[----:B------:R-:W-:Y:S05]  /*c160*/  @P0 BRA `(.L_x_42) ;  /* 0x0000009000000947 */ /* 0x000fea0003800000 */
[----:B------:R-:W-:Y:S02]  /*c170*/  ISETP.GE.AND P0, PT, R0, c[0x0][0x3c8], PT ;  /* 0x0000f20000007a0c */ /* 0x000fe40003f06270 */
[----:B------:R-:W-:-:S11]  /*c180*/  ISETP.GE.AND P1, PT, R3, c[0x0][0x3c8], PT ;  /* 0x0000f20003007a0c */ /* 0x000fd60003f26270 */
[----:B------:R-:W-:Y:S02]  /*c190*/  @!P0 SHF.R.S32.HI R9, RZ, 0x1f, R0 ;  /* 0x0000001fff098819 */ /* 0x000fe40000011400 */
[----:B--23--:R-:W-:Y:S02]  /*c1a0*/  @!P1 IMAD.WIDE R10, R3, 0x2, R6 ;  /* 0x00000002030a9825 */ /* 0x00cfe400078e0206 */
[----:B------:R-:W-:-:S03]  /*c1b0*/  @!P0 LEA.HI R9, R9, R0, RZ, 0x3 ;  /* 0x0000000009098211 */ /* 0x000fc600078f18ff */
[----:B------:R2:W-:Y:S01]  /*c1c0*/  @!P1 ST.E.128 [R10.64], RZ ;  /* 0x000000ff0a009985 */ /* 0x0005e2000c101d0c */
[----:B------:R-:W-:-:S05]  /*c1d0*/  @!P0 LOP3.LUT R9, R9, 0xfffffff8, RZ, 0xc0, !PT ;  /* 0xfffffff809098812 */ /* 0x000fca00078ec0ff */
[----:B------:R-:W-:-:S05]  /*c1e0*/  @!P0 IMAD.WIDE R6, R9, 0x2, R6 ;  /* 0x0000000209068825 */ /* 0x000fca00078e0206 */
[----:B------:R2:W-:Y:S02]  /*c1f0*/  @!P0 ST.E.128 [R6.64], RZ ;  /* 0x000000ff06008985 */ /* 0x0005e4000c101d0c */
.L_x_42:
[----:B------:R-:W-:Y:S05]  /*c200*/  BSYNC B0 ;  /* 0x0000000000007941 */ /* 0x000fea0003800000 */
.L_x_41:
[----:B--2---:R-:W-:Y:S01]  /*c210*/  IADD3 R6, R2, 0x20, RZ ;  /* 0x0000002002067810 */ /* 0x004fe20007ffe0ff */
[----:B------:R2:W4:Y:S01]  /*c220*/  SHFL.IDX PT, R11, R4, 0x1, 0x181f ;  /* 0x00381f00040b7f89 */ /* 0x00052200000e0000 */
[----:B------:R-:W-:Y:S02]  /*c230*/  BSSY B0, `(.L_x_43) ;  /* 0x000000d000007945 */ /* 0x000fe40003800000 */
[----:B------:R-:W-:Y:S01]  /*c240*/  ISETP.GE.AND P0, PT, R6, R8, PT ;  /* 0x000000080600720c */ /* 0x000fe20003f06270 */
[----:B------:R2:W1:-:S12]  /*c250*/  SHFL.IDX PT, R10, R5, 0x1, 0x181f ;  /* 0x00381f00050a7f89 */ /* 0x00045800000e0000 */
[----:B------:R-:W-:Y:S05]  /*c260*/  @P0 BRA `(.L_x_44) ;  /* 0x0000009000000947 */ /* 0x000fea0003800000 */
[----:B------:R-:W-:Y:S02]  /*c270*/  ISETP.GE.AND P0, PT, R0, c[0x0][0x3c8], PT ;  /* 0x0000f20000007a0c */ /* 0x000fe40003f06270 */
[----:B------:R-:W-:-:S11]  /*c280*/  ISETP.GE.AND P1, PT, R3, c[0x0][0x3c8], PT ;  /* 0x0000f20003007a0c */ /* 0x000fd60003f26270 */
[----:B------:R-:W-:Y:S02]  /*c290*/  @!P0 SHF.R.S32.HI R6, RZ, 0x1f, R0 ;  /* 0x0000001fff068819 */ /* 0x000fe40000011400 */
[----:B-1--4-:R-:W-:Y:S02]  /*c2a0*/  @!P1 IMAD.WIDE R12, R3, 0x2, R10 ;  /* 0x00000002030c9825 */ /* 0x012fe400078e020a */
[----:B------:R-:W-:-:S03]  /*c2b0*/  @!P0 LEA.HI R6, R6, R0, RZ, 0x3 ;  /* 0x0000000006068211 */ /* 0x000fc600078f18ff */
[----:B------:R1:W-:Y:S01]  /*c2c0*/  @!P1 ST.E.128 [R12.64], RZ ;  /* 0x000000ff0c009985 */ /* 0x0003e2000c101d0c */
[----:B------:R-:W-:-:S05]  /*c2d0*/  @!P0 LOP3.LUT R6, R6, 0xfffffff8, RZ, 0xc0, !PT ;  /* 0xfffffff806068812 */ /* 0x000fca00078ec0ff */
[----:B---3--:R-:W-:-:S05]  /*c2e0*/  @!P0 IMAD.WIDE R6, R6, 0x2, R10 ;  /* 0x0000000206068825 */ /* 0x008fca00078e020a */
[----:B------:R1:W-:Y:S02]  /*c2f0*/  @!P0 ST.E.128 [R6.64], RZ ;  /* 0x000000ff06008985 */ /* 0x0003e4000c101d0c */
.L_x_44:
[----:B------:R-:W-:Y:S05]  /*c300*/  BSYNC B0 ;  /* 0x0000000000007941 */ /* 0x000fea0003800000 */
.L_x_43:
[----:B-1----:R-:W-:Y:S01]  /*c310*/  IADD3 R6, R2, 0x40, RZ ;  /* 0x0000004002067810 */ /* 0x002fe20007ffe0ff */
[----:B----4-:R1:W4:Y:S01]  /*c320*/  SHFL.IDX PT, R11, R4, 0x2, 0x181f ;  /* 0x00581f00040b7f89 */ /* 0x01032200000e0000 */
[----:B------:R-:W-:Y:S02]  /*c330*/  BSSY B0, `(.L_x_45) ;  /* 0x000000d000007945 */ /* 0x000fe40003800000 */
[----:B------:R-:W-:Y:S01]  /*c340*/  ISETP.GE.AND P0, PT, R6, R8, PT ;  /* 0x000000080600720c */ /* 0x000fe20003f06270 */
[----:B------:R1:W2:-:S12]  /*c350*/  SHFL.IDX PT, R10, R5, 0x2, 0x181f ;  /* 0x00581f00050a7f89 */ /* 0x00029800000e0000 */
[----:B------:R-:W-:Y:S05]  /*c360*/  @P0 BRA `(.L_x_46) ;  /* 0x0000009000000947 */ /* 0x000fea0003800000 */
[----:B------:R-:W-:Y:S02]  /*c370*/  ISETP.GE.AND P0, PT, R0, c[0x0][0x3c8], PT ;  /* 0x0000f20000007a0c */ /* 0x000fe40003f06270 */
[----:B------:R-:W-:-:S11]  /*c380*/  ISETP.GE.AND P1, PT, R3, c[0x0][0x3c8], PT ;  /* 0x0000f20003007a0c */ /* 0x000fd60003f26270 */
[----:B------:R-:W-:Y:S02]  /*c390*/  @!P0 SHF.R.S32.HI R6, RZ, 0x1f, R0 ;  /* 0x0000001fff068819 */ /* 0x000fe40000011400 */
[----:B--2-4-:R-:W-:Y:S02]  /*c3a0*/  @!P1 IMAD.WIDE R12, R3, 0x2, R10 ;  /* 0x00000002030c9825 */ /* 0x014fe400078e020a */
[----:B------:R-:W-:-:S03]  /*c3b0*/  @!P0 LEA.HI R6, R6, R0, RZ, 0x3 ;  /* 0x0000000006068211 */ /* 0x000fc600078f18ff */
[----:B------:R2:W-:Y:S01]  /*c3c0*/  @!P1 ST.E.128 [R12.64], RZ ;  /* 0x000000ff0c009985 */ /* 0x0005e2000c101d0c */
[----:B------:R-:W-:-:S05]  /*c3d0*/  @!P0 LOP3.LUT R6, R6, 0xfffffff8, RZ, 0xc0, !PT ;  /* 0xfffffff806068812 */ /* 0x000fca00078ec0ff */
[----:B---3--:R-:W-:-:S05]  /*c3e0*/  @!P0 IMAD.WIDE R6, R6, 0x2, R10 ;  /* 0x0000000206068825 */ /* 0x008fca00078e020a */
[----:B------:R2:W-:Y:S02]  /*c3f0*/  @!P0 ST.E.128 [R6.64], RZ ;  /* 0x000000ff06008985 */ /* 0x0005e4000c101d0c */
.L_x_46:
[----:B------:R-:W-:Y:S05]  /*c400*/  BSYNC B0 ;  /* 0x0000000000007941 */ /* 0x000fea0003800000 */
.L_x_45:
[----:B------:R-:W-:Y:S01]  /*c410*/  IADD3 R2, R2, 0x60, RZ ;  /* 0x0000006002027810 */ /* 0x000fe20007ffe0ff */
[----:B--23--:R2:W3:Y:S03]  /*c420*/  SHFL.IDX PT, R7, R4, 0x3, 0x181f ;  /* 0x00781f0004077f89 */ /* 0x00c4e600000e0000 */
[----:B------:R-:W-:Y:S01]  /*c430*/  ISETP.GE.AND P0, PT, R2, R8, PT ;  /* 0x000000080200720c */ /* 0x000fe20003f06270 */
[----:B------:R2:W1:-:S12]  /*c440*/  SHFL.IDX PT, R6, R5, 0x3, 0x181f ;  /* 0x00781f0005067f89 */ /* 0x00045800000e0000 */
[----:B------:R-:W-:Y:S05]  /*c450*/  @P0 EXIT ;  /* 0x000000000000094d */ /* 0x000fea0003800000 */
[----:B------:R-:W-:-:S13]  /*c460*/  ISETP.GE.AND P0, PT, R3, c[0x0][0x3c8], PT ;  /* 0x0000f20003007a0c */ /* 0x000fda0003f06270 */
[----:B-1-3--:R-:W-:-:S05]  /*c470*/  @!P0 IMAD.WIDE R2, R3, 0x2, R6 ;  /* 0x0000000203028825 */ /* 0x00afca00078e0206 */
[----:B------:R1:W-:Y:S01]  /*c480*/  @!P0 ST.E.128 [R2.64], RZ ;  /* 0x000000ff02008985 */ /* 0x0003e2000c101d0c */
[----:B------:R-:W-:-:S13]  /*c490*/  ISETP.GE.AND P0, PT, R0, c[0x0][0x3c8], PT ;  /* 0x0000f20000007a0c */ /* 0x000fda0003f06270 */
[----:B------:R-:W-:Y:S05]  /*c4a0*/  @P0 EXIT ;  /* 0x000000000000094d */ /* 0x000fea0003800000 */
[----:B-1----:R-:W-:-:S04]  /*c4b0*/  SHF.R.S32.HI R2, RZ, 0x1f, R0 ;  /* 0x0000001fff027819 */ /* 0x002fc80000011400 */
[----:B------:R-:W-:-:S04]  /*c4c0*/  LEA.HI R0, R2, R0, RZ, 0x3 ;  /* 0x0000000002007211 */ /* 0x000fc800078f18ff */
[----:B------:R-:W-:-:S05]  /*c4d0*/  LOP3.LUT R0, R0, 0xfffffff8, RZ, 0xc0, !PT ;  /* 0xfffffff800007812 */ /* 0x000fca00078ec0ff */
[----:B------:R-:W-:-:S05]  /*c4e0*/  IMAD.WIDE R6, R0, 0x2, R6 ;  /* 0x0000000200067825 */ /* 0x000fca00078e0206 */
[----:B------:R-:W-:Y:S01]  /*c4f0*/  ST.E.128 [R6.64], RZ ;  /* 0x000000ff06007985 */ /* 0x000fe2000c101d0c */
[----:B------:R-:W-:Y:S05]  /*c500*/  EXIT ;  /* 0x000000000000794d */ /* 0x000fea0003800000 */
.L_x_47:
        /* <DEDUP_REMOVED lines=15> */
.L_x_4331:


//--------------------- .text._ZN7cutlass13device_kernelIN5flash19enable_sm80_to_sm89INS1_16FlashAttnFwdSm80INS1_25CollectiveMainloopFwdSm80ILi8ELi1ELb1EN4cute5tupleIJNS5_1CILi128EEES8_S8_EEELi128ENS_10bfloat16_tEfNS_4arch4Sm80ELb0ELb0ELb1ELb1ELb1ELb1ELb1ELb0EEENS1_21CollectiveEpilogueFwdIS9_NS6_IJNS7_ILi1EEESF_SF_EEESA_SC_Li256ELb1ELb1ELb0ELb0EEENS1_19SingleTileSchedulerILb1ELb0ELb1ELi128EEEEEEEEEvNT_6ParamsE --------------------------
	.section	.text._ZN7cutlass13device_kernelIN5flash19enable_sm80_to_sm89INS1_16FlashAttnFwdSm80INS1_25CollectiveMainloopFwdSm80ILi8ELi1ELb1EN4cute5tupleIJNS5_1CILi128EEES8_S8_EEELi128ENS_10bfloat16_tEfNS_4arch4Sm80ELb0ELb0ELb1ELb1ELb1ELb1ELb1ELb0EEENS1_21CollectiveEpilogueFwdIS9_NS6_IJNS7_ILi1EEESF_SF_EEESA_SC_Li256ELb1ELb1ELb0ELb0EEENS1_19SingleTileSchedulerILb1ELb0ELb1ELi128EEEEEEEEEvNT_6ParamsE,"ax",@progbits
	.sectioninfo	@"SHI_REGISTERS=255"
	.align	128
.text._ZN7cutlass13device_kernelIN5flash19enable_sm80_to_sm89INS1_16FlashAttnFwdSm80INS1_25CollectiveMainloopFwdSm80ILi8ELi1ELb1EN4cute5tupleIJNS5_1CILi128EEES8_S8_EEELi128ENS_10bfloat16_tEfNS_4arch4Sm80ELb0ELb0ELb1ELb1ELb1ELb1ELb1ELb0EEENS1_21CollectiveEpilogueFwdIS9_NS6_IJNS7_ILi1EEESF_SF_EEESA_SC_Li256ELb1ELb1ELb0ELb0EEENS1_19SingleTileSchedulerILb1ELb0ELb1ELi128EEEEEEEEEvNT_6ParamsE:
        .type           _ZN7cutlass13device_kernelIN5flash19enable_sm80_to_sm89INS1_16FlashAttnFwdSm80INS1_25CollectiveMainloopFwdSm80ILi8ELi1ELb1EN4cute5tupleIJNS5_1CILi128EEES8_S8_EEELi128ENS_10bfloat16_tEfNS_4arch4Sm80ELb0ELb0ELb1ELb1ELb1ELb1ELb1ELb0EEENS1_21CollectiveEpilogueFwdIS9_NS6_IJNS7_ILi1EEESF_SF_EEESA_SC_Li256ELb1ELb1ELb0ELb0EEENS1_19SingleTileSchedulerILb1ELb0ELb1ELi128EEEEEEEEEvNT_6ParamsE,@function
        .size           _ZN7cutlass13device_kernelIN5flash19enable_sm80_to_sm89INS1_16FlashAttnFwdSm80INS1_25CollectiveMainloopFwdSm80ILi8ELi1ELb1EN4cute5tupleIJNS5_1CILi128EEES8_S8_EEELi128ENS_10bfloat16_tEfNS_4arch4Sm80ELb0ELb0ELb1ELb1ELb1ELb1ELb1ELb0EEENS1_21CollectiveEpilogueFwdIS9_NS6_IJNS7_ILi1EEESF_SF_EEESA_SC_Li256ELb1ELb1ELb0ELb0EEENS1_19SingleTileSchedulerILb1ELb0ELb1ELi128EEEEEEEEEvNT_6ParamsE,(.L_x_4332 - _ZN7cutlass13device_kernelIN5flash19enable_sm80_to_sm89INS1_16FlashAttnFwdSm80INS1_25CollectiveMainloopFwdSm80ILi8ELi1ELb1EN4cute5tupleIJNS5_1CILi128EEES8_S8_EEELi128ENS_10bfloat16_tEfNS_4arch4Sm80ELb0ELb0ELb1ELb1ELb1ELb1ELb1ELb0EEENS1_21CollectiveEpilogueFwdIS9_NS6_IJNS7_ILi1EEESF_SF_EEESA_SC_Li256ELb1ELb1ELb0ELb0EEENS1_19SingleTileSchedulerILb1ELb0ELb1ELi128EEEEEEEEEvNT_6ParamsE)
        .other          _ZN7cutlass13device_kernelIN5flash19enable_sm80_to_sm89INS1_16FlashAttnFwdSm80INS1_25CollectiveMainloopFwdSm80ILi8ELi1ELb1EN4cute5tupleIJNS5_1CILi128EEES8_S8_EEELi128ENS_10bfloat16_tEfNS_4arch4Sm80ELb0ELb0ELb1ELb1ELb1ELb1ELb1ELb0EEENS1_21CollectiveEpilogueFwdIS9_NS6_IJNS7_ILi1EEESF_SF_EEESA_SC_Li256ELb1ELb1ELb0ELb0EEENS1_19SingleTileSchedulerILb1ELb0ELb1ELi128EEEEEEEEEvNT_6ParamsE,@"STO_CUDA_ENTRY STV_DEFAULT"
_ZN7cutlass13device_kernelIN5flash19enable_sm80_to_sm89INS1_16FlashAttnFwdSm80INS1_25CollectiveMainloopFwdSm80ILi8ELi1ELb1EN4cute5tupleIJNS5_1CILi128EEES8_S8_EEELi128ENS_10bfloat16_tEfNS_4arch4Sm80ELb0ELb0ELb1ELb1ELb1ELb1ELb1ELb0EEENS1_21CollectiveEpilogueFwdIS9_NS6_IJNS7_ILi1EEESF_SF_EEESA_SC_Li256ELb1ELb1ELb0ELb0EEENS1_19SingleTileSchedulerILb1ELb0ELb1ELi128EEEEEEEEEvNT_6ParamsE:
        /* <DEDUP_REMOVED lines=12> */
[----:B------:R-:W-:Y:S05]  /*00c0*/  @!P0 BRA `(.L_x_48) ;  /* 0x000001c000008947 */ /* 0x000fea0003800000 */
[----:B---3--:R-:W-:-:S04]  /*00d0*/  ISETP.NE.U32.AND P0, PT, RZ, c[0x0][0x568], PT ;  /* 0x00015a00ff007a0c */ /* 0x008fc80003f05070 */
[----:B------:R-:W-:-:S13]  /*00e0*/  ISETP.NE.AND.EX P0, PT, RZ, c[0x0][0x56c], PT, P0 ;  /* 0x00015b00ff007a0c */ /* 0x000fda0003f05300 */
[----:B------:R-:W-:Y:S05]  /*00f0*/  @!P0 BRA `(.L_x_49) ;  /* 0x0000005000008947 */ /* 0x000fea0003800000 */
[----:B------:R-:W-:Y:S02]  /*0100*/  MOV R2, UR4 ;  /* 0x0000000400027c02 */ /* 0x000fe40008000f00 */
[----:B------:R-:W-:-:S05]  /*0110*/  MOV R3, UR5 ;  /* 0x0000000500037c02 */ /* 0x000fca0008000f00 */
[----:B------:R-:W2:Y:S02]  /*0120*/  LDG.E R2, [R2.64] ;  /* 0x0000001402027981 */ /* 0x000ea4000c1e1900 */
[----:B--2---:R1:W2:Y:S02]  /*0130*/  R2UR UR6, R2 ;  /* 0x00000000020673c2 */ /* 0x0042a400000e0000 */
[----:B-12---:R-:W-:Y:S05]  /*0140*/  BRA `(.L_x_50) ;  /* 0x000000e000007947 */ /* 0x006fea0003800000 */
.L_x_49:
        /* <DEDUP_REMOVED lines=13> */
.L_x_51:
[----:B------:R-:W-:Y:S02]  /*0220*/  ULDC UR6, c[0x0][0x54c] ;  /* 0x0001530000067ab9 */ /* 0x000fe40000000800 */
.L_x_50:
[----:B------:R-:W-:Y:S02]  /*0230*/  ULDC UR4, c[0x0][0x548] ;  /* 0x0001520000047ab9 */ /* 0x000fe40000000800 */
[----:B------:R-:W-:-:S02]  /*0240*/  USHF.L.U32 UR5, UR12, 0x7, URZ ;  /* 0x000000070c057899 */ /* 0x000fc4000800063f */
[----:B------:R-:W-:-:S04]  /*0250*/  UIMAD UR4, UR6, UR4, URZ ;  /* 0x00000004060472a4 */ /* 0x000fc8000f8e023f */
[----:B------:R-:W-:-:S04]  /*0260*/  UISETP.GE.AND UP0, UPT, UR5, UR4, UPT ;  /* 0x000000040500728c */ /* 0x000fc8000bf06270 */
[----:B------:R-:W-:Y:S01]  /*0270*/  USEL UR19, UR19, 0xffffffff, !UP0 ;  /* 0xffffffff13137887 */ /* 0x000fe2000c000000 */
[----:B------:R-:W-:Y:S05]  /*0280*/  BRA `(.L_x_52) ;  /* 0x000001b000007947 */ /* 0x000fea0003800000 */
.L_x_48:
        /* <DEDUP_REMOVED lines=8> */
.L_x_53:
        /* <DEDUP_REMOVED lines=13> */
.L_x_55:
[----:B------:R-:W-:Y:S02]  /*03e0*/  ULDC UR6, c[0x0][0x54c] ;  /* 0x0001530000067ab9 */ /* 0x000fe40000000800 */
.L_x_54:
[----:B------:R-:W-:Y:S02]  /*03f0*/  ULDC UR4, c[0x0][0x548] ;  /* 0x0001520000047ab9 */ /* 0x000fe40000000800 */
[----:B------:R-:W-:-:S02]  /*0400*/  USHF.L.U32 UR5, UR12, 0x7, URZ ;  /* 0x000000070c057899 */ /* 0x000fc4000800063f */
[----:B------:R-:W-:-:S04]  /*0410*/  UIMAD UR4, UR6, UR4, URZ ;  /* 0x00000004060472a4 */ /* 0x000fc8000f8e023f */
[----:B------:R-:W-:-:S04]  /*0420*/  UISETP.GE.AND UP0, UPT, UR5, UR4, UPT ;  /* 0x000000040500728c */ /* 0x000fc8000bf06270 */
[----:B------:R-:W-:-:S06]  /*0430*/  USEL UR19, UR19, 0xffffffff, !UP0 ;  /* 0xffffffff13137887 */ /* 0x000fcc000c000000 */
.L_x_52:
[----:B------:R-:W-:-:S13]  /*0440*/  ISETP.LE.AND P0, PT, RZ, UR19, PT ;  /* 0x00000013ff007c0c */ /* 0x000fda000bf03270 */
[----:B------:R-:W-:Y:S05]  /*0450*/  @!P0 EXIT ;  /* 0x000000000000894d */ /* 0x000fea0003800000 */
[----:B------:R-:W-:Y:S01]  /*0460*/  ULDC.64 UR4, c[0x0][0x360] ;  /* 0x0000d80000047ab9 */ /* 0x000fe20000000a00 */
[----:B------:R-:W-:Y:S01]  /*0470*/  ISETP.NE.U32.AND P3, PT, RZ, c[0x0][0x348], PT ;  /* 0x0000d200ff007a0c */ /* 0x000fe20003f65070 */
[----:B------:R-:W-:Y:S02]  /*0480*/  UISETP.NE.U32.AND UP0, UPT, URZ, UR4, UPT ;  /* 0x000000043f00728c */ /* 0x000fe4000bf05070 */
[----:B------:R-:W-:Y:S01]  /*0490*/  ULDC.64 UR6, c[0x0][0x370] ;  /* 0x0000dc0000067ab9 */ /* 0x000fe20000000a00 */
[----:B------:R-:W-:Y:S01]  /*04a0*/  ISETP.NE.AND.EX P3, PT, RZ, c[0x0][0x34c], PT, P3 ;  /* 0x0000d300ff007a0c */ /* 0x000fe20003f65330 */
[----:B------:R-:W-:Y:S02]  /*04b0*/  UISETP.NE.AND.EX UP0, UPT, URZ, UR5, UPT, UP0 ;  /* 0x000000053f00728c */ /* 0x000fe4000bf05300 */
[----:B------:R-:W-:Y:S02]  /*04c0*/  UISETP.NE.U32.AND UP1, UPT, URZ, UR6, UPT ;  /* 0x000000063f00728c */ /* 0x000fe4000bf25070 */
[----:B------:R-:W-:-:S02]  /*04d0*/  ULDC.64 UR4, c[0x0][0x360] ;  /* 0x0000d80000047ab9 */ /* 0x000fc40000000a00 */
[----:B------:R-:W-:Y:S01]  /*04e0*/  UISETP.NE.AND.EX UP1, UPT, URZ, UR7, UPT, UP1 ;  /* 0x000000073f00728c */ /* 0x000fe2000bf25310 */
[----:B------:R-:W-:Y:S01]  /*04f0*/  PLOP3.LUT P0, PT, PT, PT, UP0, 0x80, 0x0 ;  /* 0x000000000000781c */ /* 0x000fe20003f0f008 */
[----:B------:R-:W-:Y:S02]  /*0500*/  ULDC.64 UR8, c[0x0][0x370] ;  /* 0x0000dc0000087ab9 */ /* 0x000fe40000000a00 */
[----:B------:R-:W-:Y:S02]  /*0510*/  ULDC.64 UR6, c[0x0][0x348] ;  /* 0x0000d20000067ab9 */ /* 0x000fe40000000a00 */
[----:B------:R-:W-:Y:S01]  /*0520*/  @UP0 UIMAD.WIDE UR4, UR19, UR22, UR4 ;  /* 0x00000016130402a5 */ /* 0x000fe2000f8e0204 */
[----:B------:R-:W-:Y:S01]  /*0530*/  PLOP3.LUT P2, PT, PT, PT, UP1, 0x80, 0x0 ;  /* 0x000000000000781c */ /* 0x000fe20003f4f018 */
[----:B------:R-:W-:Y:S01]  /*0540*/  UIMAD.WIDE UR6, UR19, UR22, UR6 ;  /* 0x00000016130672a5 */ /* 0x000fe2000f8e0206 */
[----:B------:R-:W-:Y:S02]  /*0550*/  ISETP.NE.U32.AND P4, PT, RZ, c[0x0][0x350], PT ;  /* 0x0000d400ff007a0c */ /* 0x000fe40003f85070 */
[----:B------:R-:W-:Y:S01]  /*0560*/  @UP1 UIMAD.WIDE UR8, UR19, UR22, UR8 ;  /* 0x00000016130812a5 */ /* 0x000fe2000f8e0208 */
[----:B------:R-:W-:Y:S01]  /*0570*/  IMAD.U32 R2, RZ, RZ, UR4 ;  /* 0x00000004ff027e24 */ /* 0x000fe2000f8e00ff */
[----:B------:R-:W-:Y:S01]  /*0580*/  MOV R3, UR5 ;  /* 0x0000000500037c02 */ /* 0x000fe20008000f00 */
[----:B------:R-:W-:Y:S01]  /*0590*/  ULDC.64 UR4, c[0x0][0x358] ;  /* 0x0000d60000047ab9 */ /* 0x000fe20000000a00 */
[----:B------:R-:W-:Y:S01]  /*05a0*/  IMAD.U32 R10, RZ, RZ, UR6 ;  /* 0x00000006ff0a7e24 */ /* 0x000fe2000f8e00ff */
[----:B------:R-:W-:Y:S01]  /*05b0*/  UISETP.NE.U32.AND UP2, UPT, URZ, UR4, UPT ;  /* 0x000000043f00728c */ /* 0x000fe2000bf45070 */
[----:B------:R-:W-:Y:S01]  /*05c0*/  IMAD.U32 R11, RZ, RZ, UR7 ;  /* 0x00000007ff0b7e24 */ /* 0x000fe2000f8e00ff */
[----:B------:R-:W-:Y:S01]  /*05d0*/  ISETP.NE.AND.EX P4, PT, RZ, c[0x0][0x354], PT, P4 ;  /* 0x0000d500ff007a0c */ /* 0x000fe20003f85340 */
[----:B------:R-:W-:Y:S01]  /*05e0*/  IMAD.U32 R4, RZ, RZ, UR8 ;  /* 0x00000008ff047e24 */ /* 0x000fe2000f8e00ff */
[----:B------:R-:W-:Y:S01]  /*05f0*/  UISETP.NE.AND.EX UP2, UPT, URZ, UR5, UPT, UP2 ;  /* 0x000000053f00728c */ /* 0x000fe2000bf45320 */
[----:B------:R-:W-:Y:S01]  /*0600*/  IMAD.U32 R5, RZ, RZ, UR9 ;  /* 0x00000009ff057e24 */ /* 0x000fe2000f8e00ff */
[----:B------:R-:W-:Y:S01]  /*0610*/  ULDC.64 UR6, c[0x0][0x350] ;  /* 0x0000d40000067ab9 */ /* 0x000fe20000000a00 */
[----:B------:R1:W2:Y:S01]  /*0620*/  @P0 LDG.E R0, [R2.64] ;  /* 0x0000001402000981 */ /* 0x0002a2000c1e1900 */
[----:B------:R-:W-:-:S02]  /*0630*/  ULDC.64 UR4, c[0x0][0x358] ;  /* 0x0000d60000047ab9 */ /* 0x000fc40000000a00 */
[----:B------:R-:W-:Y:S01]  /*0640*/  PLOP3.LUT P1, PT, PT, PT, UP2, 0x80, 0x0 ;  /* 0x000000000000781c */ /* 0x000fe20003f2f028 */
[----:B------:R-:W-:Y:S01]  /*0650*/  UIMAD.WIDE UR6, UR19, UR22, UR6 ;  /* 0x00000016130672a5 */ /* 0x000fe2000f8e0206 */
[----:B------:R-:W3:Y:S01]  /*0660*/  @P2 LDG.E R4, [R4.64] ;  /* 0x0000001404042981 */ /* 0x000ee2000c1e1900 */
[----:B------:R-:W-:Y:S01]  /*0670*/  UIMAD.WIDE UR4, UR19, UR22, UR4 ;  /* 0x00000016130472a5 */ /* 0x000fe2000f8e0204 */
[----:B------:R-:W-:-:S03]  /*0680*/  MOV R88, RZ ;  /* 0x000000ff00587202 */ /* 0x000fc60000000f00 */
[----:B------:R-:W-:Y:S01]  /*0690*/  IMAD.U32 R8, RZ, RZ, UR6 ;  /* 0x00000006ff087e24 */ /* 0x000fe2000f8e00ff */
[----:B------:R-:W-:Y:S01]  /*06a0*/  MOV R9, UR7 ;  /* 0x0000000700097c02 */ /* 0x000fe20008000f00 */
[----:B------:R-:W-:Y:S01]  /*06b0*/  IMAD.U32 R6, RZ, RZ, UR4 ;  /* 0x00000004ff067e24 */ /* 0x000fe2000f8e00ff */
[----:B------:R-:W-:-:S03]  /*06c0*/  MOV R7, UR5 ;  /* 0x0000000500077c02 */ /* 0x000fc60008000f00 */
[----:B------:R4:W5:Y:S04]  /*06d0*/  @P4 LDG.E R88, [R8.64] ;  /* 0x0000001408584981 */ /* 0x000968000c1e1900 */
[----:B-1----:R-:W4:Y:S01]  /*06e0*/  @P3 LDG.E R3, [R10.64] ;  /* 0x000000140a033981 */ /* 0x002f22000c1e1900 */
[----:B------:R-:W-:-:S06]  /*06f0*/  IMAD.MOV.U32 R2, RZ, RZ, RZ ;  /* 0x000000ffff027224 */ /* 0x000fcc00078e00ff */
[----:B------:R1:W5:Y:S01]  /*0700*/  @P1 LDG.E R2, [R6.64] ;  /* 0x0000001406021981 */ /* 0x000362000c1e1900 */
[----:B------:R-:W1:Y:S01]  /*0710*/  S2UR UR11, SR_CTAID.Y ;  /* 0x00000000000b79c3 */ /* 0x000e620000002600 */
[----:B------:R-:W-:Y:S02]  /*0720*/  UMOV UR14, URZ ;  /* 0x0000003f000e7c82 */ /* 0x000fe40008000000 */
[----:B------:R-:W-:Y:S02]  /*0730*/  ULDC UR18, c[0x0][0x168] ;  /* 0x00005a0000127ab9 */ /* 0x000fe40000000800 */
[----:B------:R-:W-:Y:S02]  /*0740*/  UMOV UR15, URZ ;  /* 0x0000003f000f7c82 */ /* 0x000fe40008000000 */
[----:B------:R-:W-:Y:S02]  /*0750*/  ULDC UR4, c[0x0][0x2ac] ;  /* 0x0000ab0000047ab9 */ /* 0x000fe40000000800 */
[----:B------:R-:W-:-:S02]  /*0760*/  ULDC UR17, c[0x0][0x1d0] ;  /* 0x0000740000117ab9 */ /* 0x000fc40000000800 */
[----:B------:R-:W-:Y:S02]  /*0770*/  UIMAD UR17, UR4, UR17, URZ ;  /* 0x00000011041172a4 */ /* 0x000fe4000f8e023f */
[----:B------:R-:W-:Y:S02]  /*0780*/  ULDC UR16, c[0x0][0x228] ;  /* 0x00008a0000107ab9 */ /* 0x000fe40000000800 */
[----:B-1----:R-:W-:Y:S01]  /*0790*/  USHF.R.S32.HI UR10, URZ, 0x1f, UR11 ;  /* 0x0000001f3f0a7899 */ /* 0x002fe2000801140b */
[----:B--2---:R1:W2:Y:S08]  /*07a0*/  @P0 R2UR UR18, R0 ;  /* 0x00000000001203c2 */ /* 0x0042b000000e0000 */
[----:B---3--:R1:W3:Y:S08]  /*07b0*/  @P2 R2UR UR14, R4 ;  /* 0x00000000040e23c2 */ /* 0x0082f000000e0000 */
[----:B----4-:R1:W4:Y:S01]  /*07c0*/  @P3 R2UR UR15, R3 ;  /* 0x00000000030f33c2 */ /* 0x01032200000e0000 */
[----:B------:R-:W-:Y:S05]  /*07d0*/  @P0 BRA `(.L_x_56) ;  /* 0x0000006000000947 */ /* 0x000fea0003800000 */
[----:B--2---:R-:W-:Y:S05]  /*07e0*/  @!P3 BRA `(.L_x_56) ;  /* 0x000000500000b947 */ /* 0x004fea0003800000 */
[----:B-1----:R1:W2:Y:S04]  /*07f0*/  LDG.E R0, [R10.64] ;  /* 0x000000140a007981 */ /* 0x0022a8000c1e1900 */
[----:B-1--4-:R-:W4:Y:S01]  /*0800*/  LDG.E R10, [R10.64+0x4] ;  /* 0x000004140a0a7981 */ /* 0x012f22000c1e1900 */
[----:B--2---:R-:W1:Y:S08]  /*0810*/  R2UR UR18, R0 ;  /* 0x00000000001273c2 */ /* 0x004e7000000e0000 */
[----:B----4-:R-:W1:Y:S02]  /*0820*/  R2UR UR4, R10 ;  /* 0x000000000a0473c2 */ /* 0x010e6400000e0000 */
[----:B-1----:R-:W-:-:S06]  /*0830*/  UIADD3 UR18, -UR18, UR4, URZ ;  /* 0x0000000412127290 */ /* 0x002fcc000fffe13f */
.L_x_56:
[----:B--2---:R-:W-:-:S04]  /*0840*/  ISETP.NE.U32.AND P0, PT, RZ, c[0x0][0x368], PT ;  /* 0x0000da00ff007a0c */ /* 0x004fc80003f05070 */
[----:B------:R-:W-:-:S13]  /*0850*/  ISETP.NE.AND.EX P0, PT, RZ, c[0x0][0x36c], PT, P0 ;  /* 0x0000db00ff007a0c */ /* 0x000fda0003f05300 */
[----:B------:R-:W-:Y:S05]  /*0860*/  @!P0 BRA `(.L_x_57) ;  /* 0x0000007000008947 */ /* 0x000fea0003800000 */
[----:B------:R-:W-:Y:S02]  /*0870*/  ULDC.64 UR4, c[0x0][0x368] ;  /* 0x0000da0000047ab9 */ /* 0x000fe40000000a00 */
[----:B------:R-:W-:-:S06]  /*0880*/  UIMAD.WIDE UR4, UR19, UR22, UR4 ;  /* 0x00000016130472a5 */ /* 0x000fcc000f8e0204 */
[----:B-1----:R-:W-:Y:S02]  /*0890*/  MOV R4, UR4 ;  /* 0x0000000400047c02 */ /* 0x002fe40008000f00 */
[----:B------:R-:W-:-:S05]  /*08a0*/  MOV R5, UR5 ;  /* 0x0000000500057c02 */ /* 0x000fca0008000f00 */
[----:B------:R-:W2:Y:S02]  /*08b0*/  LDG.E R0, [R4.64] ;  /* 0x0000001404007981 */ /* 0x000ea4000c1e1900 */
[----:B--2---:R1:W2:Y:S02]  /*08c0*/  R2UR UR17, R0 ;  /* 0x00000000001173c2 */ /* 0x0042a400000e0000 */
[----:B-12---:R-:W-:Y:S05]  /*08d0*/  BRA `(.L_x_58) ;  /* 0x0000006000007947 */ /* 0x006fea0003800000 */
.L_x_57:
[----:B------:R-:W-:Y:S05]  /*08e0*/  @!P4 BRA `(.L_x_58) ;  /* 0x000000500000c947 */ /* 0x000fea0003800000 */
[----:B-1----:R1:W2:Y:S04]  /*08f0*/  LDG.E R0, [R8.64] ;  /* 0x0000001408007981 */ /* 0x0022a8000c1e1900 */
[----:B-1--4-:R-:W4:Y:S01]  /*0900*/  LDG.E R8, [R8.64+0x4] ;  /* 0x0000041408087981 */ /* 0x012f22000c1e1900 */
[----:B--2---:R-:W1:Y:S08]  /*0910*/  R2UR UR17, R0 ;  /* 0x00000000001173c2 */ /* 0x004e7000000e0000 */
[----:B----4-:R-:W1:Y:S02]  /*0920*/  R2UR UR4, R8 ;  /* 0x00000000080473c2 */ /* 0x010e6400000e0000 */
[----:B-1----:R-:W-:-:S06]  /*0930*/  UIADD3 UR17, -UR17, UR4, URZ ;  /* 0x0000000411117290 */ /* 0x002fcc000fffe13f */
.L_x_58:
[----:B-1----:R1:W2:Y:S01]  /*0940*/  @P1 LDG.E R0, [R6.64] ;  /* 0x0000001406001981 */ /* 0x0022a2000c1e1900 */
[----:B------:R-:W-:-:S03]  /*0950*/  ULDC.64 UR4, c[0x0][0x378] ;  /* 0x0000de0000047ab9 */ /* 0x000fc60000000a00 */
[----:B-1--4-:R-:W4:Y:S01]  /*0960*/  @P1 LDG.E R6, [R6.64+0x4] ;  /* 0x0000041406061981 */ /* 0x012f22000c1e1900 */
[----:B------:R-:W-:-:S04]  /*0970*/  UISETP.NE.U32.AND UP0, UPT, URZ, UR4, UPT ;  /* 0x000000043f00728c */ /* 0x000fc8000bf05070 */
[----:B------:R-:W-:-:S03]  /*0980*/  UISETP.NE.AND.EX UP0, UPT, URZ, UR5, UPT, UP0 ;  /* 0x000000053f00728c */ /* 0x000fc6000bf05300 */
[----:B------:R-:W-:-:S03]  /*0990*/  ULDC.64 UR4, c[0x0][0x378] ;  /* 0x0000de0000047ab9 */ /* 0x000fc60000000a00 */
[----:B------:R-:W-:-:S05]  /*09a0*/  PLOP3.LUT P0, PT, PT, PT, UP0, 0x80, 0x0 ;  /* 0x000000000000781c */ /* 0x000fca0003f0f008 */
[----:B------:R-:W-:-:S06]  /*09b0*/  @UP0 UIMAD.WIDE UR4, UR19, UR22, UR4 ;  /* 0x00000016130402a5 */ /* 0x000fcc000f8e0204 */
[----:B------:R-:W-:Y:S02]  /*09c0*/  IMAD.U32 R4, RZ, RZ, UR4 ;  /* 0x00000004ff047e24 */ /* 0x000fe4000f8e00ff */
[----:B------:R-:W-:-:S05]  /*09d0*/  IMAD.U32 R5, RZ, RZ, UR5 ;  /* 0x00000005ff057e24 */ /* 0x000fca000f8e00ff */
[----:B---3--:R-:W3:Y:S01]  /*09e0*/  @P0 LDG.E R4, [R4.64] ;  /* 0x0000001404040981 */ /* 0x008ee2000c1e1900 */
[----:B------:R-:W-:Y:S02]  /*09f0*/  UIADD3 UR5, -UR14, UR17, URZ ;  /* 0x000000110e057290 */ /* 0x000fe4000fffe13f */
[----:B------:R-:W-:Y:S01]  /*0a00*/  UMOV UR13, UR17 ;  /* 0x00000011000d7c82 */ /* 0x000fe20008000000 */
[----:B--2---:R-:W1:Y:S08]  /*0a10*/  @P1 R2UR UR4, R0 ;  /* 0x00000000000413c2 */ /* 0x004e7000000e0000 */
[----:B----4-:R-:W1:Y:S02]  /*0a20*/  @P1 R2UR UR6, R6 ;  /* 0x00000000060613c2 */ /* 0x010e6400000e0000 */
[----:B-1----:R-:W-:-:S02]  /*0a30*/  @UP2 UIADD3 UR16, -UR4, UR6, URZ ;  /* 0x0000000604102290 */ /* 0x002fc4000fffe13f */
[----:B------:R-:W-:Y:S02]  /*0a40*/  UIADD3 UR6, -UR5, URZ, URZ ;  /* 0x0000003f05067290 */ /* 0x000fe4000fffe13f */
[----:B------:R-:W-:Y:S02]  /*0a50*/  UIADD3 UR9, UR5, UR16, URZ ;  /* 0x0000001005097290 */ /* 0x000fe4000fffe03f */
[----:B---3--:R1:W2:Y:S01]  /*0a60*/  @P0 R2UR UR13, R4 ;  /* 0x00000000040d03c2 */ /* 0x0082a200000e0000 */
[----:B------:R-:W-:Y:S02]  /*0a70*/  UISETP.LT.AND UP1, UPT, URZ, UR6, UPT ;  /* 0x000000063f00728c */ /* 0x000fe4000bf21270 */
[----:B------:R-:W-:Y:S02]  /*0a80*/  UIADD3 UR4, UR9, 0x7f, URZ ;  /* 0x0000007f09047890 */ /* 0x000fe4000fffe03f */
[----:B------:R-:W-:Y:S02]  /*0a90*/  USEL UR6, URZ, UR6, !UP1 ;  /* 0x000000063f067287 */ /* 0x000fe4000c800000 */
[----:B------:R-:W-:-:S04]  /*0aa0*/  USHF.R.S32.HI UR8, URZ, 0x1f, UR4 ;  /* 0x0000001f3f087899 */ /* 0x000fc80008011404 */
[----:B------:R-:W-:-:S04]  /*0ab0*/  ULEA.HI UR8, UR8, UR4, URZ, 0x7 ;  /* 0x0000000408087291 */ /* 0x000fc8000f8f383f */
[----:B------:R-:W-:-:S04]  /*0ac0*/  ULOP3.LUT UR7, UR8, 0xffffff80, URZ, 0xc0, !UPT ;  /* 0xffffff8008077892 */ /* 0x000fc8000f8ec03f */
[----:B------:R-:W-:-:S04]  /*0ad0*/  UIADD3 UR5, -UR5, UR7, URZ ;  /* 0x0000000705057290 */ /* 0x000fc8000fffe13f */
[----:B------:R-:W-:-:S04]  /*0ae0*/  UISETP.LT.AND UP0, UPT, UR5, UR16, UPT ;  /* 0x000000100500728c */ /* 0x000fc8000bf01270 */
[----:B------:R-:W-:-:S04]  /*0af0*/  USEL UR5, UR5, UR16, UP0 ;  /* 0x0000001005057287 */ /* 0x000fc80008000000 */
[----:B------:R-:W-:Y:S02]  /*0b00*/  UISETP.GT.AND UP0, UPT, UR5, UR6, UPT ;  /* 0x000000060500728c */ /* 0x000fe4000bf04270 */
[----:B------:R-:W-:-:S07]  /*0b10*/  USHF.R.U32.HI UR6, URZ, 0x7, UR6 ;  /* 0x000000073f067899 */ /* 0x000fce0008011606 */
[----:B------:R-:W-:Y:S02]  /*0b20*/  UMOV UR23, UR6 ;  /* 0x0000000600177c82 */ /* 0x000fe40008000000 */
[----:B------:R-:W-:-:S04]  /*0b30*/  @UP0 UIADD3 UR5, UR5, 0x7f, URZ ;  /* 0x0000007f05050890 */ /* 0x000fc8000fffe03f */
[----:B------:R-:W-:-:S04]  /*0b40*/  @UP0 USHF.R.S32.HI UR4, URZ, 0x1f, UR5 ;  /* 0x0000001f3f040899 */ /* 0x000fc80008011405 */
[----:B------:R-:W-:-:S04]  /*0b50*/  @UP0 ULEA.HI UR4, UR4, UR5, URZ, 0x7 ;  /* 0x0000000504040291 */ /* 0x000fc8000f8f383f */
[----:B------:R-:W-:-:S04]  /*0b60*/  @UP0 USHF.R.S32.HI UR23, URZ, 0x7, UR4 ;  /* 0x000000073f170899 */ /* 0x000fc80008011404 */
[----:B------:R-:W-:-:S06]  /*0b70*/  UISETP.GT.AND UP0, UPT, UR23, UR6, UPT ;  /* 0x000000061700728c */ /* 0x000fcc000bf04270 */
[----:B------:R-:W-:-:S13]  /*0b80*/  PLOP3.LUT P0, PT, PT, PT, UP0, 0x80, 0x0 ;  /* 0x000000000000781c */ /* 0x000fda0003f0f008 */
[----:B------:R-:W-:Y:S05]  /*0b90*/  @!P0 BRA `(.L_x_59) ;  /* 0x000070d000008947 */ /* 0x000fea0003800000 */
[----:B-12---:R-:W-:Y:S02]  /*0ba0*/  ULDC.64 UR4, c[0x0][0x340] ;  /* 0x0000d00000047ab9 */ /* 0x006fe40000000a00 */
        /* <DEDUP_REMOVED lines=8> */
[----:B------:R-:W-:Y:S02]  /*0c30*/  UIADD3 UR22, UR23, -0x1, URZ ;  /* 0xffffffff17167890 */ /* 0x000fe4000fffe03f */
[----:B------:R-:W-:Y:S01]  /*0c40*/  ULDC.64 UR4, c[0x0][0x260] ;  /* 0x0000980000047ab9 */ /* 0x000fe20000000a00 */
[-C--:B------:R-:W-:Y:S01]  /*0c50*/  LEA.HI R132, R136, R75.reuse, RZ, 0x3 ;  /* 0x0000004b88847211 */ /* 0x080fe200078f18ff */
[----:B------:R1:W2:Y:S01]  /*0c60*/  @P4 LDG.E R0, [R4.64] ;  /* 0x0000001404004981 */ /* 0x0002a2000c1e1900 */
[----:B------:R-:W-:Y:S01]  /*0c70*/  UIMAD UR4, UR10, UR4, URZ ;  /* 0x000000040a0472a4 */ /* 0x000fe2000f8e023f */
[----:B------:R-:W-:Y:S01]  /*0c80*/  IMAD.U32 R3, RZ, RZ, UR22 ;  /* 0x00000016ff037e24 */ /* 0x000fe2000f8e00ff */
[----:B------:R-:W-:Y:S01]  /*0c90*/  SHF.R.S32.HI R139, RZ, 0x3, R132 ;  /* 0x00000003ff8b7819 */ /* 0x000fe20000011484 */
[----:B------:R-:W-:Y:S01]  /*0ca0*/  IMAD.U32 R20, RZ, RZ, UR11 ;  /* 0x0000000bff147e24 */ /* 0x000fe2000f8e00ff */
[----:B------:R-:W-:Y:S01]  /*0cb0*/  LOP3.LUT R132, R132, 0xfffffff8, RZ, 0xc0, !PT ;  /* 0xfffffff884847812 */ /* 0x000fe200078ec0ff */
[----:B------:R-:W-:Y:S01]  /*0cc0*/  UIMAD UR23, UR11, UR5, UR4 ;  /* 0x000000050b1772a4 */ /* 0x000fe2000f8e0204 */
[----:B------:R-:W-:Y:S01]  /*0cd0*/  SHF.R.S32.HI R8, RZ, 0x1f, R139 ;  /* 0x0000001fff087819 */ /* 0x000fe2000001148b */
[----:B------:R-:W-:Y:S01]  /*0ce0*/  USHF.R.S32.HI UR28, URZ, 0x1f, UR13 ;  /* 0x0000001f3f1c7899 */ /* 0x000fe2000801140d */
[----:B-----5:R-:W-:Y:S01]  /*0cf0*/  IADD3 R156, P5, R139, R2, RZ ;  /* 0x000000028b9c7210 */ /* 0x020fe20007fbe0ff */
[----:B------:R-:W-:Y:S01]  /*0d00*/  IMAD.IADD R132, R75, 0x1, -R132 ;  /* 0x000000014b847824 */ /* 0x000fe200078e0a84 */
[----:B------:R-:W-:Y:S01]  /*0d10*/  IADD3 R85, -R139, UR16, RZ ;  /* 0x000000108b557c10 */ /* 0x000fe2000fffe1ff */
[----:B------:R-:W-:Y:S01]  /*0d20*/  ULDC.64 UR4, c[0x0][0x240] ;  /* 0x0000900000047ab9 */ /* 0x000fe20000000a00 */
[----:B------:R-:W-:Y:S01]  /*0d30*/  LEA.HI.X.SX32 R157, R2, R8, 0x1, P5 ;  /* 0x00000008029d7211 */ /* 0x000fe200028f0eff */
[C---:B------:R-:W-:Y:S01]  /*0d40*/  IMAD.SHL.U32 R10, R132.reuse, 0x8, RZ ;  /* 0x00000008840a7824 */ /* 0x040fe200078e00ff */
[----:B------:R-:W-:Y:S01]  /*0d50*/  UIMAD UR4, UR10, UR4, URZ ;  /* 0x000000040a0472a4 */ /* 0x000fe2000f8e023f */
[----:B------:R-:W-:Y:S01]  /*0d60*/  IMAD R3, R3, -0x80, R85 ;  /* 0xffffff8003037824 */ /* 0x000fe200078e0255 */
[----:B------:R-:W-:Y:S01]  /*0d70*/  USHF.R.S32.HI UR24, URZ, 0x1f, UR19 ;  /* 0x0000001f3f187899 */ /* 0x000fe20008011413 */
[----:B------:R-:W-:Y:S01]  /*0d80*/  IMAD.SHL.U32 R12, R132, 0x4, RZ ;  /* 0x00000004840c7824 */ /* 0x000fe200078e00ff */
[--C-:B------:R-:W-:Y:S01]  /*0d90*/  SHF.R.S32.HI R11, RZ, 0x1f, R10.reuse ;  /* 0x0000001fff0b7819 */ /* 0x100fe2000001140a */
[----:B------:R-:W-:Y:S01]  /*0da0*/  UIMAD UR25, UR11, UR5, UR4 ;  /* 0x000000050b1972a4 */ /* 0x000fe2000f8e0204 */
[C---:B------:R-:W-:Y:S01]  /*0db0*/  ISETP.GE.AND P3, PT, R3.reuse, 0x1, PT ;  /* 0x000000010300780c */ /* 0x040fe20003f66270 */
[----:B------:R-:W-:Y:S01]  /*0dc0*/  USEL UR27, UR19, URZ, !UP2 ;  /* 0x0000003f131b7287 */ /* 0x000fe2000d000000 */
[----:B------:R-:W-:Y:S01]  /*0dd0*/  ISETP.GE.AND P2, PT, R3, 0x21, PT ;  /* 0x000000210300780c */ /* 0x000fe20003f46270 */
[----:B------:R-:W-:Y:S01]  /*0de0*/  ULDC.64 UR4, c[0x0][0x280] ;  /* 0x0000a00000047ab9 */ /* 0x000fe20000000a00 */
[----:B-1----:R-:W-:Y:S01]  /*0df0*/  IMAD R4, R157, c[0x0][0x238], RZ ;  /* 0x00008e009d047a24 */ /* 0x002fe200078e02ff */
[C---:B------:R-:W-:Y:S01]  /*0e00*/  ISETP.GE.AND P1, PT, R3.reuse, 0x41, PT ;  /* 0x000000410300780c */ /* 0x040fe20003f26270 */
[----:B------:R-:W-:Y:S01]  /*0e10*/  IMAD.WIDE.U32 R20, R20, c[0x0][0x260], R10 ;  /* 0x0000980014147a25 */ /* 0x000fe200078e000a */
[----:B------:R-:W-:Y:S01]  /*0e20*/  ISETP.GT.AND P0, PT, R3, 0x60, PT ;  /* 0x000000600300780c */ /* 0x000fe20003f04270 */
[----:B------:R-:W-:Y:S01]  /*0e30*/  UIMAD UR4, UR28, UR4, URZ ;  /* 0x000000041c0472a4 */ /* 0x000fe2000f8e023f */
[----:B------:R-:W-:Y:S01]  /*0e40*/  SHF.R.S32.HI R13, RZ, 0x1f, R12 ;  /* 0x0000001fff0d7819 */ /* 0x000fe2000001140c */
[C---:B------:R-:W-:Y:S01]  /*0e50*/  IMAD R4, R156.reuse, c[0x0][0x23c], R4 ;  /* 0x00008f009c047a24 */ /* 0x040fe200078e0204 */
[----:B------:R-:W-:Y:S01]  /*0e60*/  IADD3 R21, R21, UR23, RZ ;  /* 0x0000001715157c10 */ /* 0x000fe2000fffe0ff */
[----:B------:R-:W-:Y:S01]  /*0e70*/  IMAD.WIDE.U32 R2, R156, c[0x0][0x238], R10 ;  /* 0x00008e009c027a25 */ /* 0x000fe200078e000a */
[----:B------:R-:W-:Y:S01]  /*0e80*/  UIMAD UR23, UR13, UR5, UR4 ;  /* 0x000000050d1772a4 */ /* 0x000fe2000f8e0204 */
[----:B------:R-:W-:Y:S01]  /*0e90*/  LEA.HI R136, R136, R75, RZ, 0x6 ;  /* 0x0000004b88887211 */ /* 0x000fe200078f30ff */
[----:B------:R-:W-:Y:S01]  /*0ea0*/  USHF.R.S32.HI UR29, URZ, 0x1f, UR22 ;  /* 0x0000001f3f1d7899 */ /* 0x000fe20008011416 */
[----:B------:R-:W-:Y:S01]  /*0eb0*/  IMAD.IADD R5, R3, 0x1, R4 ;  /* 0x0000000103057824 */ /* 0x000fe200078e0204 */
[----:B------:R-:W-:Y:S01]  /*0ec0*/  ULDC.64 UR4, c[0x0][0x248] ;  /* 0x0000920000047ab9 */ /* 0x000fe20000000a00 */
[----:B------:R-:W-:Y:S01]  /*0ed0*/  IMAD.MOV.U32 R4, RZ, RZ, R2 ;  /* 0x000000ffff047224 */ /* 0x000fe200078e0002 */
[C---:B------:R-:W-:Y:S01]  /*0ee0*/  ISETP.GE.AND P6, PT, R10.reuse, c[0x0][0x27c], PT ;  /* 0x00009f000a007a0c */ /* 0x040fe20003fc6270 */
[----:B------:R-:W-:Y:S01]  /*0ef0*/  IMAD.U32 R2, RZ, RZ, UR11 ;  /* 0x0000000bff027e24 */ /* 0x000fe2000f8e00ff */
[----:B------:R-:W-:Y:S01]  /*0f00*/  IADD3 R138, R10, 0x40, RZ ;  /* 0x000000400a8a7810 */ /* 0x000fe20007ffe0ff */
[----:B------:R-:W-:Y:S01]  /*0f10*/  IMAD.MOV.U32 R98, RZ, RZ, c[0x0][0x238] ;  /* 0x00008e00ff627624 */ /* 0x000fe200078e00ff */
[----:B------:R-:W-:Y:S01]  /*0f20*/  P2R R140, PR, RZ, 0x40 ;  /* 0x00000040ff8c7803 */ /* 0x000fe20000000000 */
[----:B------:R-:W-:Y:S01]  /*0f30*/  IMAD.WIDE.U32 R4, R2, c[0x0][0x240], R4 ;  /* 0x0000900002047a25 */ /* 0x000fe200078e0004 */
[----:B------:R-:W-:-:S02]  /*0f40*/  SEL R3, RZ, c[0x0][0x27c], !P6 ;  /* 0x00009f00ff037a07 */ /* 0x000fc40007000000 */
[----:B------:R-:W-:Y:S01]  /*0f50*/  ISETP.GE.AND P6, PT, R10, c[0x0][0x1d4], PT ;  /* 0x000075000a007a0c */ /* 0x000fe20003fc6270 */
[----:B------:R-:W-:Y:S01]  /*0f60*/  IMAD.MOV.U32 R150, RZ, RZ, R4 ;  /* 0x000000ffff967224 */ /* 0x000fe200078e0004 */
[----:B------:R-:W-:Y:S01]  /*0f70*/  IADD3 R151, R5, UR25, RZ ;  /* 0x0000001905977c10 */ /* 0x000fe2000fffe0ff */
[----:B------:R-:W-:Y:S01]  /*0f80*/  USEL UR25, UR24, URZ, !UP2 ;  /* 0x0000003f18197287 */ /* 0x000fe2000d000000 */
[----:B------:R-:W-:Y:S01]  /*0f90*/  IMAD.MOV.U32 R104, RZ, RZ, 0x7 ;  /* 0x00000007ff687424 */ /* 0x000fe200078e00ff */
[----:B------:R-:W-:Y:S01]  /*0fa0*/  ISETP.GE.AND P5, PT, R138, c[0x0][0x1d4], PT ;  /* 0x000075008a007a0c */ /* 0x000fe20003fa6270 */
[----:B------:R-:W-:Y:S01]  /*0fb0*/  IMAD.U32 R148, RZ, RZ, UR27 ;  /* 0x0000001bff947e24 */ /* 0x000fe2000f8e00ff */
[----:B------:R-:W-:Y:S01]  /*0fc0*/  UIMAD UR4, UR25, UR4, URZ ;  /* 0x00000004190472a4 */ /* 0x000fe2000f8e023f */
[----:B------:R-:W-:Y:S01]  /*0fd0*/  IMAD R14, R8, c[0x0][0x280], RZ ;  /* 0x0000a000080e7a24 */ /* 0x000fe200078e02ff */
[----:B------:R-:W-:Y:S01]  /*0fe0*/  SHF.L.U64.HI R90, R98, R104, c[0x0][0x23c] ;  /* 0x00008f00625a7619 */ /* 0x000fe20000010268 */
[----:B------:R-:W-:Y:S01]  /*0ff0*/  IMAD R8, R8, c[0x0][0x290], RZ ;  /* 0x0000a40008087a24 */ /* 0x000fe200078e02ff */
[----:B------:R-:W-:Y:S01]  /*1000*/  UIMAD UR5, UR27, UR5, UR4 ;  /* 0x000000051b0572a4 */ /* 0x000fe2000f8e0204 */
[----:B------:R-:W-:Y:S01]  /*1010*/  IMAD.WIDE.U32 R150, R148, c[0x0][0x248], R150 ;  /* 0x0000920094967a25 */ /* 0x000fe200078e0096 */
[----:B------:R-:W-:-:S02]  /*1020*/  IADD3 R128, R139, 0x20, RZ ;  /* 0x000000208b807810 */ /* 0x000fc40007ffe0ff */
[C---:B------:R-:W-:Y:S01]  /*1030*/  IADD3 R124, R139.reuse, 0x40, RZ ;  /* 0x000000408b7c7810 */ /* 0x040fe20007ffe0ff */
[----:B------:R-:W-:Y:S01]  /*1040*/  IMAD.SHL.U32 R137, R139, 0x40, RZ ;  /* 0x000000408b897824 */ /* 0x000fe200078e00ff */
[----:B------:R-:W-:Y:S01]  /*1050*/  IADD3 R163, R151, UR5, RZ ;  /* 0x0000000597a37c10 */ /* 0x000fe2000fffe0ff */
[C---:B------:R-:W-:Y:S01]  /*1060*/  IMAD R8, R139.reuse, c[0x0][0x294], R8 ;  /* 0x0000a5008b087a24 */ /* 0x040fe200078e0208 */
[----:B------:R-:W-:Y:S01]  /*1070*/  ULDC.64 UR4, c[0x0][0x290] ;  /* 0x0000a40000047ab9 */ /* 0x000fe20000000a00 */
[----:B------:R-:W-:Y:S01]  /*1080*/  IMAD.WIDE.U32 R16, R139, c[0x0][0x290], R12 ;  /* 0x0000a4008b107a25 */ /* 0x000fe200078e000c */
[----:B------:R-:W-:Y:S01]  /*1090*/  LOP3.LUT R137, R137, 0x1c0, RZ, 0xc0, !PT ;  /* 0x000001c089897812 */ /* 0x000fe200078ec0ff */
[----:B------:R-:W-:Y:S01]  /*10a0*/  UIMAD UR28, UR28, UR4, URZ ;  /* 0x000000041c1c72a4 */ /* 0x000fe2000f8e023f */
[C---:B------:R-:W-:Y:S01]  /*10b0*/  IADD3 R120, R139.reuse, 0x60, RZ ;  /* 0x000000608b787810 */ /* 0x040fe20007ffe0ff */
[----:B------:R-:W-:Y:S01]  /*10c0*/  IMAD.WIDE.U32 R6, R139, c[0x0][0x290], R10 ;  /* 0x0000a4008b067a25 */ /* 0x000fe200078e000a */
[----:B------:R-:W-:Y:S01]  /*10d0*/  LOP3.LUT R134, R137, 0x38, R10, 0xf8, !PT ;  /* 0x0000003889867812 */ /* 0x000fe200078ef80a */
[----:B------:R-:W-:Y:S01]  /*10e0*/  UIMAD UR28, UR13, UR5, UR28 ;  /* 0x000000050d1c72a4 */ /* 0x000fe2000f8e021c */
[----:B------:R-:W-:Y:S01]  /*10f0*/  SHF.R.U32.HI R135, RZ, 0x3, R137 ;  /* 0x00000003ff877819 */ /* 0x000fe20000011689 */
[----:B------:R-:W-:Y:S01]  /*1100*/  IMAD.SHL.U32 R136, R136, 0x8, RZ ;  /* 0x0000000888887824 */ /* 0x000fe200078e00ff */
[----:B------:R-:W-:Y:S01]  /*1110*/  ULDC.64 UR4, c[0x0][0x1e8] ;  /* 0x00007a0000047ab9 */ /* 0x000fe20000000a00 */
[----:B------:R-:W-:Y:S01]  /*1120*/  IMAD.SHL.U32 R91, R98, 0x80, RZ ;  /* 0x00000080625b7824 */ /* 0x000fe200078e00ff */
[----:B------:R-:W-:Y:S01]  /*1130*/  UIMAD.WIDE.U32 UR30, UR11, UR4, URZ ;  /* 0x000000040b1e72a5 */ /* 0x000fe2000f8e003f */
[----:B------:R-:W-:Y:S01]  /*1140*/  IMAD.MOV.U32 R162, RZ, RZ, R150 ;  /* 0x000000ffffa27224 */ /* 0x000fe200078e0096 */
[----:B------:R-:W-:Y:S01]  /*1150*/  LOP3.LUT R136, R136, 0xfffffe00, RZ, 0xc0, !PT ;  /* 0xfffffe0088887812 */ /* 0x000fe200078ec0ff */
[----:B------:R-:W-:Y:S01]  /*1160*/  IMAD.IADD R17, R17, 0x1, R8 ;  /* 0x0000000111117824 */ /* 0x000fe200078e0208 */
[----:B------:R-:W-:Y:S01]  /*1170*/  SHF.R.S32.HI R126, RZ, 0x1f, R128 ;  /* 0x0000001fff7e7819 */ /* 0x000fe20000011480 */
[----:B------:R-:W-:Y:S01]  /*1180*/  IMAD.IADD R9, R8, 0x1, R7 ;  /* 0x0000000108097824 */ /* 0x000fe200078e0207 */
[----:B------:R-:W-:Y:S01]  /*1190*/  LOP3.LUT R134, R136, R134, R135, 0xf6, !PT ;  /* 0x0000008688867212 */ /* 0x000fe200078ef687 */
[----:B------:R-:W-:Y:S01]  /*11a0*/  IMAD.MOV.U32 R8, RZ, RZ, R6 ;  /* 0x000000ffff087224 */ /* 0x000fe200078e0006 */
[----:B------:R-:W-:Y:S01]  /*11b0*/  SHF.R.S32.HI R122, RZ, 0x1f, R124 ;  /* 0x0000001fff7a7819 */ /* 0x000fe2000001147c */
[----:B------:R-:W-:Y:S01]  /*11c0*/  IMAD.WIDE.U32 R6, R91, UR22, R162 ;  /* 0x000000165b067c25 */ /* 0x000fe2000f8e00a2 */
[----:B------:R-:W-:-:S02]  /*11d0*/  SHF.R.S32.HI R118, RZ, 0x1f, R120 ;  /* 0x0000001fff767819 */ /* 0x000fc40000011478 */
[----:B------:R-:W-:Y:S01]  /*11e0*/  LEA.HI R126, R126, R128, RZ, 0x3 ;  /* 0x000000807e7e7211 */ /* 0x000fe200078f18ff */
[----:B------:R-:W-:Y:S01]  /*11f0*/  IMAD.IADD R3, R10, 0x1, R3 ;  /* 0x000000010a037824 */ /* 0x000fe200078e0203 */
[----:B------:R-:W-:Y:S01]  /*1200*/  LEA.HI R122, R122, R124, RZ, 0x3 ;  /* 0x0000007c7a7a7211 */ /* 0x000fe200078f18ff */
[----:B------:R-:W-:Y:S01]  /*1210*/  IMAD.SHL.U32 R134, R134, 0x2, RZ ;  /* 0x0000000286867824 */ /* 0x000fe200078e00ff */
[----:B------:R-:W-:Y:S01]  /*1220*/  LEA.HI R118, R118, R120, RZ, 0x3 ;  /* 0x0000007876767211 */ /* 0x000fe200078f18ff */
[----:B------:R-:W-:Y:S01]  /*1230*/  IMAD.U32 R152, RZ, RZ, UR13 ;  /* 0x0000000dff987e24 */ /* 0x000fe2000f8e00ff */
[----:B------:R-:W-:Y:S01]  /*1240*/  SHF.R.S32.HI R2, RZ, 0x1f, R3 ;  /* 0x0000001fff027819 */ /* 0x000fe20000011403 */
[----:B------:R-:W-:Y:S01]  /*1250*/  IMAD.U32 R144, RZ, RZ, UR13 ;  /* 0x0000000dff907e24 */ /* 0x000fe2000f8e00ff */
[----:B------:R-:W-:Y:S01]  /*1260*/  SHF.R.S32.HI R131, RZ, 0x1f, R138 ;  /* 0x0000001fff837819 */ /* 0x000fe2000001148a */
[----:B------:R-:W-:Y:S01]  /*1270*/  IMAD.WIDE.U32 R152, R152, c[0x0][0x290], R16 ;  /* 0x0000a40098987a25 */ /* 0x000fe200078e0010 */
[----:B------:R-:W-:-:S02]  /*1280*/  LEA.HI R129, R2, R3, RZ, 0x3 ;  /* 0x0000000302817211 */ /* 0x000fc400078f18ff */
[----:B------:R-:W-:Y:S01]  /*1290*/  LEA.HI R2, R2, R3, RZ, 0x6 ;  /* 0x0000000302027211 */ /* 0x000fe200078f30ff */
[----:B------:R-:W-:Y:S01]  /*12a0*/  IMAD.WIDE.U32 R144, R144, c[0x0][0x290], R8 ;  /* 0x0000a40090907a25 */ /* 0x000fe200078e0008 */
[--C-:B------:R-:W-:Y:S02]  /*12b0*/  LOP3.LUT R115, R137, 0x38, R129.reuse, 0xf8, !PT ;  /* 0x0000003889737812 */ /* 0x100fe400078ef881 */
[----:B------:R-:W-:Y:S01]  /*12c0*/  LEA.HI R131, R131, R138, RZ, 0x3 ;  /* 0x0000008a83837211 */ /* 0x000fe200078f18ff */
[----:B------:R-:W-:Y:S01]  /*12d0*/  IMAD.SHL.U32 R127, R128, 0x40, RZ ;  /* 0x00000040807f7824 */ /* 0x000fe200078e00ff */
[----:B------:R-:W-:Y:S01]  /*12e0*/  LOP3.LUT R115, R115, R135, RZ, 0x3c, !PT ;  /* 0x0000008773737212 */ /* 0x000fe200078e3cff */
[----:B------:R-:W-:Y:S01]  /*12f0*/  IMAD.SHL.U32 R123, R124, 0x40, RZ ;  /* 0x000000407c7b7824 */ /* 0x000fe200078e00ff */
[----:B------:R-:W-:Y:S01]  /*1300*/  SHF.R.S32.HI R130, RZ, 0x3, R129 ;  /* 0x00000003ff827819 */ /* 0x000fe20000011481 */
[----:B------:R-:W-:Y:S01]  /*1310*/  IMAD.SHL.U32 R119, R120, 0x40, RZ ;  /* 0x0000004078777824 */ /* 0x000fe200078e00ff */
[----:B------:R-:W-:Y:S01]  /*1320*/  LOP3.LUT R127, R127, 0x1c0, RZ, 0xc0, !PT ;  /* 0x000001c07f7f7812 */ /* 0x000fe200078ec0ff */
[----:B------:R-:W-:Y:S01]  /*1330*/  IMAD R14, R139, c[0x0][0x284], R14 ;  /* 0x0000a1008b0e7a24 */ /* 0x000fe200078e020e */
[----:B------:R-:W-:Y:S01]  /*1340*/  LOP3.LUT R123, R123, 0x1c0, RZ, 0xc0, !PT ;  /* 0x000001c07b7b7812 */ /* 0x000fe200078ec0ff */
[----:B------:R-:W-:Y:S01]  /*1350*/  IMAD.WIDE.U32 R18, R139, c[0x0][0x280], R12 ;  /* 0x0000a0008b127a25 */ /* 0x000fe200078e000c */
[----:B------:R-:W-:-:S02]  /*1360*/  LOP3.LUT R119, R119, 0x1c0, RZ, 0xc0, !PT ;  /* 0x000001c077777812 */ /* 0x000fc400078ec0ff */
[----:B------:R-:W-:Y:S01]  /*1370*/  SHF.R.U32.HI R125, RZ, 0x3, R127 ;  /* 0x00000003ff7d7819 */ /* 0x000fe2000001167f */
[----:B------:R-:W-:Y:S01]  /*1380*/  IMAD.WIDE.U32 R22, R139, c[0x0][0x280], R10 ;  /* 0x0000a0008b167a25 */ /* 0x000fe200078e000a */
[----:B------:R-:W-:Y:S02]  /*1390*/  SHF.R.U32.HI R121, RZ, 0x3, R123 ;  /* 0x00000003ff797819 */ /* 0x000fe4000001167b */
[----:B------:R-:W-:Y:S01]  /*13a0*/  SHF.R.U32.HI R117, RZ, 0x3, R119 ;  /* 0x00000003ff757819 */ /* 0x000fe20000011677 */
[----:B------:R-:W-:Y:S01]  /*13b0*/  IMAD.SHL.U32 R126, R126, 0x40, RZ ;  /* 0x000000407e7e7824 */ /* 0x000fe200078e00ff */
[--C-:B------:R-:W-:Y:S01]  /*13c0*/  LOP3.LUT R114, R127, 0x38, R129.reuse, 0xf8, !PT ;  /* 0x000000387f727812 */ /* 0x100fe200078ef881 */
[----:B------:R-:W-:Y:S01]  /*13d0*/  IMAD.SHL.U32 R122, R122, 0x40, RZ ;  /* 0x000000407a7a7824 */ /* 0x000fe200078e00ff */
[--C-:B------:R-:W-:Y:S01]  /*13e0*/  LOP3.LUT R113, R123, 0x38, R129.reuse, 0xf8, !PT ;  /* 0x000000387b717812 */ /* 0x100fe200078ef881 */
[----:B------:R-:W-:Y:S01]  /*13f0*/  IMAD.SHL.U32 R118, R118, 0x40, RZ ;  /* 0x0000004076767824 */ /* 0x000fe200078e00ff */
[----:B------:R-:W-:Y:S01]  /*1400*/  LOP3.LUT R112, R119, 0x38, R129, 0xf8, !PT ;  /* 0x0000003877707812 */ /* 0x000fe200078ef881 */
[----:B------:R-:W-:Y:S01]  /*1410*/  IMAD.SHL.U32 R2, R2, 0x80, RZ ;  /* 0x0000008002027824 */ /* 0x000fe200078e00ff */
[----:B------:R-:W-:Y:S01]  /*1420*/  LOP3.LUT R126, R126, 0xfffffe00, RZ, 0xc0, !PT ;  /* 0xfffffe007e7e7812 */ /* 0x000fe200078ec0ff */
[----:B------:R-:W-:Y:S01]  /*1430*/  IMAD.MOV.U32 R94, RZ, RZ, 0x6 ;  /* 0x00000006ff5e7424 */ /* 0x000fe200078e00ff */
[----:B------:R-:W-:Y:S01]  /*1440*/  LOP3.LUT R122, R122, 0xfffffe00, RZ, 0xc0, !PT ;  /* 0xfffffe007a7a7812 */ /* 0x000fe200078ec0ff */
[----:B------:R-:W-:Y:S01]  /*1450*/  IMAD.MOV.U32 R160, RZ, RZ, c[0x0][0x280] ;  /* 0x0000a000ffa07624 */ /* 0x000fe200078e00ff */
[----:B------:R-:W-:Y:S01]  /*1460*/  LOP3.LUT R118, R118, 0xfffffe00, RZ, 0xc0, !PT ;  /* 0xfffffe0076767812 */ /* 0x000fe200078ec0ff */
[----:B------:R-:W-:Y:S01]  /*1470*/  IMAD.MOV.U32 R108, RZ, RZ, 0x5 ;  /* 0x00000005ff6c7424 */ /* 0x000fe200078e00ff */
[----:B------:R-:W-:Y:S01]  /*1480*/  LOP3.LUT R2, R2, 0xffffe000, RZ, 0xc0, !PT ;  /* 0xffffe00002027812 */ /* 0x000fe200078ec0ff */
[----:B------:R-:W-:Y:S01]  /*1490*/  IMAD.IADD R19, R19, 0x1, R14 ;  /* 0x0000000113137824 */ /* 0x000fe200078e020e */
[----:B------:R-:W-:Y:S01]  /*14a0*/  LOP3.LUT R114, R114, R125, RZ, 0x3c, !PT ;  /* 0x0000007d72727212 */ /* 0x000fe200078e3cff */
[----:B------:R-:W-:Y:S01]  /*14b0*/  IMAD.IADD R15, R14, 0x1, R23 ;  /* 0x000000010e0f7824 */ /* 0x000fe200078e0217 */
[----:B------:R-:W-:Y:S01]  /*14c0*/  LOP3.LUT R113, R113, R121, RZ, 0x3c, !PT ;  /* 0x0000007971717212 */ /* 0x000fe200078e3cff */
[----:B------:R-:W-:Y:S01]  /*14d0*/  IMAD.MOV.U32 R14, RZ, RZ, R22 ;  /* 0x000000ffff0e7224 */ /* 0x000fe200078e0016 */
[----:B------:R-:W-:Y:S01]  /*14e0*/  LOP3.LUT R112, R112, R117, RZ, 0x3c, !PT ;  /* 0x0000007570707212 */ /* 0x000fe200078e3cff */
[----:B------:R-:W-:Y:S01]  /*14f0*/  IMAD.U32 R154, RZ, RZ, UR13 ;  /* 0x0000000dff9a7e24 */ /* 0x000fe2000f8e00ff */
[C---:B------:R-:W-:Y:S01]  /*1500*/  SHF.L.U64.HI R92, R160.reuse, R94, c[0x0][0x284] ;  /* 0x0000a100a05c7619 */ /* 0x040fe2000001025e */
[----:B------:R-:W-:Y:S01]  /*1510*/  IMAD.U32 R146, RZ, RZ, UR13 ;  /* 0x0000000dff927e24 */ /* 0x000fe2000f8e00ff */
[C---:B------:R-:W-:Y:S01]  /*1520*/  SHF.L.U64.HI R102, R160.reuse, R104, c[0x0][0x284] ;  /* 0x0000a100a0667619 */ /* 0x040fe20000010268 */
[----:B------:R-:W-:Y:S01]  /*1530*/  IMAD.MOV.U32 R158, RZ, RZ, c[0x0][0x290] ;  /* 0x0000a400ff9e7624 */ /* 0x000fe200078e00ff */
[----:B------:R-:W-:Y:S01]  /*1540*/  SHF.L.U64.HI R106, R160, R108, c[0x0][0x284] ;  /* 0x0000a100a06a7619 */ /* 0x000fe2000001026c */
[----:B------:R-:W-:Y:S01]  /*1550*/  IMAD.SHL.U32 R99, R98, 0x40, RZ ;  /* 0x0000004062637824 */ /* 0x000fe200078e00ff */
[-C--:B------:R-:W-:Y:S01]  /*1560*/  IADD3 R115, R115, R2.reuse, R136 ;  /* 0x0000000273737210 */ /* 0x080fe20007ffe088 */
[----:B------:R-:W-:Y:S01]  /*1570*/  IMAD.SHL.U32 R93, R160, 0x40, RZ ;  /* 0x00000040a05d7824 */ /* 0x000fe200078e00ff */
[-C--:B------:R-:W-:Y:S01]  /*1580*/  IADD3 R114, R114, R2.reuse, R126 ;  /* 0x0000000272727210 */ /* 0x080fe20007ffe07e */
[C---:B------:R-:W-:Y:S01]  /*1590*/  IMAD.SHL.U32 R103, R160.reuse, 0x80, RZ ;  /* 0x00000080a0677824 */ /* 0x040fe200078e00ff */
[-C--:B------:R-:W-:Y:S01]  /*15a0*/  IADD3 R113, R113, R2.reuse, R122 ;  /* 0x0000000271717210 */ /* 0x080fe20007ffe07a */
[----:B------:R-:W-:Y:S01]  /*15b0*/  IMAD.SHL.U32 R107, R160, 0x20, RZ ;  /* 0x00000020a06b7824 */ /* 0x000fe200078e00ff */
[----:B------:R-:W-:Y:S01]  /*15c0*/  IADD3 R112, R112, R2, R118 ;  /* 0x0000000270707210 */ /* 0x000fe20007ffe076 */
[----:B------:R-:W-:Y:S01]  /*15d0*/  IMAD.WIDE.U32 R148, R148, c[0x0][0x268], R20 ;  /* 0x00009a0094947a25 */ /* 0x000fe200078e0014 */
[----:B------:R-:W-:-:S02]  /*15e0*/  SHF.L.U64.HI R104, R158, R104, c[0x0][0x294] ;  /* 0x0000a5009e687619 */ /* 0x000fc40000010268 */
[----:B------:R-:W-:Y:S01]  /*15f0*/  SHF.L.U64.HI R108, R158, R108, c[0x0][0x294] ;  /* 0x0000a5009e6c7619 */ /* 0x000fe2000001026c */
[----:B------:R-:W-:Y:S01]  /*1600*/  IMAD.WIDE.U32 R154, R154, c[0x0][0x280], R18 ;  /* 0x0000a0009a9a7a25 */ /* 0x000fe200078e0012 */
[----:B------:R-:W-:Y:S02]  /*1610*/  LOP3.LUT R131, R131, 0xfffffff8, RZ, 0xc0, !PT ;  /* 0xfffffff883837812 */ /* 0x000fe400078ec0ff */
[----:B------:R-:W-:Y:S01]  /*1620*/  LOP3.LUT R129, R129, 0xfffffff8, RZ, 0xc0, !PT ;  /* 0xfffffff881817812 */ /* 0x000fe200078ec0ff */
[----:B------:R-:W-:Y:S01]  /*1630*/  IMAD.WIDE.U32 R146, R146, c[0x0][0x280], R14 ;  /* 0x0000a00092927a25 */ /* 0x000fe200078e000e */
[----:B------:R-:W-:Y:S02]  /*1640*/  P2R R141, PR, RZ, 0x20 ;  /* 0x00000020ff8d7803 */ /* 0x000fe40000000000 */
[----:B------:R-:W-:Y:S01]  /*1650*/  P2R R142, PR, RZ, 0x40 ;  /* 0x00000040ff8e7803 */ /* 0x000fe20000000000 */
[----:B------:R-:W-:Y:S01]  /*1660*/  IMAD.WIDE.U32 R160, R160, 0x60, RZ ;  /* 0x00000060a0a07825 */ /* 0x000fe200078e00ff */
[----:B------:R-:W-:Y:S01]  /*1670*/  IADD3 R88, R88, UR17, RZ ;  /* 0x0000001158587c10 */ /* 0x000fe2000fffe0ff */
[----:B------:R-:W-:Y:S01]  /*1680*/  ULDC UR17, c[0x0][0x1d4] ;  /* 0x0000750000117ab9 */ /* 0x000fe20000000800 */
[----:B------:R-:W-:Y:S01]  /*1690*/  SHF.R.S32.HI R111, RZ, 0x1f, R131 ;  /* 0x0000001fff6f7819 */ /* 0x000fe20000011483 */
[----:B------:R-:W-:Y:S01]  /*16a0*/  IMAD.MOV.U32 R89, RZ, RZ, c[0x0][0x2b8] ;  /* 0x0000ae00ff597624 */ /* 0x000fe200078e00ff */
[----:B------:R-:W-:Y:S01]  /*16b0*/  IADD3 R87, R155, UR23, RZ ;  /* 0x000000179b577c10 */ /* 0x000fe2000fffe0ff */
[----:B------:R-:W-:Y:S01]  /*16c0*/  IMAD.MOV.U32 R76, RZ, RZ, c[0x0][0x27c] ;  /* 0x00009f00ff4c7624 */ /* 0x000fe200078e00ff */
[----:B------:R-:W-:Y:S01]  /*16d0*/  IADD3 R83, R147, UR23, RZ ;  /* 0x0000001793537c10 */ /* 0x000fe2000fffe0ff */
[C---:B------:R-:W-:Y:S01]  /*16e0*/  IMAD.SHL.U32 R95, R158.reuse, 0x40, RZ ;  /* 0x000000409e5f7824 */ /* 0x040fe200078e00ff */
[----:B------:R-:W-:Y:S01]  /*16f0*/  IADD3 R86, R153, UR28, RZ ;  /* 0x0000001c99567c10 */ /* 0x000fe2000fffe0ff */
[C---:B------:R-:W-:Y:S01]  /*1700*/  IMAD.SHL.U32 R105, R158.reuse, 0x80, RZ ;  /* 0x000000809e697824 */ /* 0x040fe200078e00ff */
[----:B------:R-:W-:Y:S01]  /*1710*/  IADD3 R82, R145, UR28, RZ ;  /* 0x0000001c91527c10 */ /* 0x000fe2000fffe0ff */
[----:B------:R-:W-:Y:S01]  /*1720*/  IMAD.SHL.U32 R109, R158, 0x20, RZ ;  /* 0x000000209e6d7824 */ /* 0x000fe200078e00ff */
[----:B------:R-:W-:Y:S01]  /*1730*/  SHF.R.S32.HI R110, RZ, 0x1f, R129 ;  /* 0x0000001fff6e7819 */ /* 0x000fe20000011481 */
[----:B------:R-:W-:-:S02]  /*1740*/  IMAD.U32 R133, RZ, RZ, UR22 ;  /* 0x00000016ff857e24 */ /* 0x000fc4000f8e00ff */
[----:B------:R-:W-:Y:S02]  /*1750*/  IMAD R132, R132, 0x20, R139 ;  /* 0x0000002084847824 */ /* 0x000fe400078e028b */
[----:B------:R-:W-:Y:S02]  /*1760*/  IMAD.SHL.U32 R115, R115, 0x2, RZ ;  /* 0x0000000273737824 */ /* 0x000fe400078e00ff */
[----:B------:R-:W-:Y:S02]  /*1770*/  IMAD.SHL.U32 R114, R114, 0x2, RZ ;  /* 0x0000000272727824 */ /* 0x000fe400078e00ff */
[----:B------:R-:W-:Y:S02]  /*1780*/  IMAD.SHL.U32 R113, R113, 0x2, RZ ;  /* 0x0000000271717824 */ /* 0x000fe400078e00ff */
[----:B------:R-:W-:Y:S01]  /*1790*/  IMAD.SHL.U32 R112, R112, 0x2, RZ ;  /* 0x0000000270707824 */ /* 0x000fe200078e00ff */
[----:B--2---:R1:W2:Y:S01]  /*17a0*/  @P4 R2UR UR26, R0 ;  /* 0x00000000001a43c2 */ /* 0x0042a200000e0000 */
[----:B------:R-:W-:Y:S01]  /*17b0*/  @P3 LEA R4, P4, R6, c[0x0][0x220], 0x1 ;  /* 0x0000880006043a11 */ /* 0x000fe200078808ff */
[----:B-1----:R-:W-:Y:S01]  /*17c0*/  IMAD R0, R90, UR22, RZ ;  /* 0x000000165a007c24 */ /* 0x002fe2000f8e02ff */
[----:B--2---:R-:W-:-:S02]  /*17d0*/  @UP0 USHF.R.S32.HI UR39, URZ, 0x1f, UR26 ;  /* 0x0000001f3f270899 */ /* 0x004fc4000801141a */
[----:B------:R-:W-:Y:S01]  /*17e0*/  @UP0 UMOV UR38, UR26 ;  /* 0x0000001a00260c82 */ /* 0x000fe20008000000 */
[----:B------:R-:W-:Y:S01]  /*17f0*/  IMAD R0, R91, UR29, R0 ;  /* 0x0000001d5b007c24 */ /* 0x000fe2000f8e0200 */
[----:B------:R-:W-:Y:S02]  /*1800*/  UIMAD UR29, UR10, UR4, URZ ;  /* 0x000000040a1d72a4 */ /* 0x000fe4000f8e023f */
[----:B------:R-:W-:Y:S01]  /*1810*/  @!UP0 UMOV UR38, UR19 ;  /* 0x0000001300268c82 */ /* 0x000fe20008000000 */
[----:B------:R-:W-:Y:S01]  /*1820*/  IMAD.IADD R7, R7, 0x1, R0 ;  /* 0x0000000107077824 */ /* 0x000fe200078e0200 */
[----:B------:R-:W-:Y:S01]  /*1830*/  UIMAD UR29, UR11, UR5, UR29 ;  /* 0x000000050b1d72a4 */ /* 0x000fe2000f8e021d */
[----:B------:R-:W-:Y:S01]  /*1840*/  IMAD.MOV.U32 R0, RZ, RZ, c[0x0][0x23c] ;  /* 0x00008f00ff007624 */ /* 0x000fe200078e00ff */
[----:B------:R-:W-:Y:S02]  /*1850*/  @!UP0 UMOV UR39, UR24 ;  /* 0x0000001800278c82 */ /* 0x000fe40008000000 */
[----:B------:R-:W-:Y:S01]  /*1860*/  @P3 LEA.HI.X R5, R6, c[0x0][0x224], R7, 0x1, P4 ;  /* 0x0000890006053a11 */ /* 0x000fe200020f0c07 */
[----:B------:R-:W-:Y:S01]  /*1870*/  IMAD.SHL.U32 R100, R0, 0x40, RZ ;  /* 0x0000004000647824 */ /* 0x000fe200078e00ff */
[----:B------:R-:W-:-:S02]  /*1880*/  ULDC.64 UR4, c[0x0][0x210] ;  /* 0x0000840000047ab9 */ /* 0x000fc40000000a00 */
[----:B------:R-:W-:Y:S01]  /*1890*/  UIMAD UR32, UR10, UR4, URZ ;  /* 0x000000040a2072a4 */ /* 0x000fe2000f8e023f */
[----:B------:R-:W-:Y:S01]  /*18a0*/  @!PT LDS RZ, [RZ] ;  /* 0x00000000fffff984 */ /* 0x000fe20000000800 */
[----:B------:R-:W-:Y:S01]  /*18b0*/  @!PT LDS RZ, [RZ] ;  /* 0x00000000fffff984 */ /* 0x000fe20000000800 */
[----:B------:R-:W-:Y:S01]  /*18c0*/  @!PT LDS RZ, [RZ] ;  /* 0x00000000fffff984 */ /* 0x000fe20000000800 */
[----:B------:R1:W-:Y:S01]  /*18d0*/  @P3 LDGSTS.E.BYPASS.LTC128B.128 [R134+0x8100], [R4.64], !P6 ;  /* 0x0810000004863fae */ /* 0x0003e2000f101d54 */
[----:B------:R-:W-:Y:S02]  /*18e0*/  UIMAD.WIDE.U32 UR34, UR11, UR4, URZ ;  /* 0x000000040b2272a5 */ /* 0x000fe4000f8e003f */
[----:B------:R-:W-:Y:S01]  /*18f0*/  UIMAD UR32, UR11, UR5, UR32 ;  /* 0x000000050b2072a4 */ /* 0x000fe2000f8e0220 */
[----:B------:R1:W-:Y:S01]  /*1900*/  @P3 LDGSTS.E.BYPASS.LTC128B.128 [R134+0xc100], [R4.64+0x80], !P5 ;  /* 0x0c10008004863fae */ /* 0x0003e2000e901d54 */
[----:B------:R-:W-:Y:S02]  /*1910*/  ULDC UR24, c[0x0][0x27c] ;  /* 0x00009f0000187ab9 */ /* 0x000fe40000000800 */
[----:B------:R-:W-:Y:S02]  /*1920*/  ULDC.64 UR4, c[0x0][0x268] ;  /* 0x00009a0000047ab9 */ /* 0x000fe40000000a00 */
[----:B------:R-:W-:-:S02]  /*1930*/  UIMAD UR4, UR25, UR4, URZ ;  /* 0x00000004190472a4 */ /* 0x000fc4000f8e023f */
[----:B------:R-:W-:Y:S02]  /*1940*/  USHF.L.U32 UR24, UR24, 0x1, URZ ;  /* 0x0000000118187899 */ /* 0x000fe4000800063f */
[----:B------:R-:W-:Y:S02]  /*1950*/  UIMAD UR27, UR27, UR5, UR4 ;  /* 0x000000051b1b72a4 */ /* 0x000fe4000f8e0204 */
[----:B------:R-:W-:Y:S02]  /*1960*/  UMOV UR25, 0x60 ;  /* 0x0000006000197882 */ /* 0x000fe40000000000 */
[----:B------:R-:W-:Y:S02]  /*1970*/  ULDC.64 UR4, c[0x0][0x2b0] ;  /* 0x0000ac0000047ab9 */ /* 0x000fe40000000a00 */
[----:B------:R-:W-:Y:S01]  /*1980*/  UIMAD UR26, UR39, UR4, URZ ;  /* 0x00000004271a72a4 */ /* 0x000fe2000f8e023f */
[----:B------:R-:W-:Y:S01]  /*1990*/  IADD3 R84, R149, UR27, RZ ;  /* 0x0000001b95547c10 */ /* 0x000fe2000fffe0ff */
[----:B------:R-:W-:-:S02]  /*19a0*/  UIMAD.WIDE.U32 UR36, UR38, UR4, URZ ;  /* 0x00000004262472a5 */ /* 0x000fc4000f8e003f */
[----:B------:R-:W-:Y:S02]  /*19b0*/  UIMAD UR26, UR38, UR5, UR26 ;  /* 0x00000005261a72a4 */ /* 0x000fe4000f8e021a */
[----:B------:R-:W-:Y:S02]  /*19c0*/  ULDC UR4, c[0x0][0x294] ;  /* 0x0000a50000047ab9 */ /* 0x000fe40000000800 */
[----:B------:R-:W-:Y:S02]  /*19d0*/  ULDC UR5, c[0x0][0x284] ;  /* 0x0000a10000057ab9 */ /* 0x000fe40000000800 */
[----:B------:R-:W-:Y:S01]  /*19e0*/  UIMAD UR5, UR25, UR5, URZ ;  /* 0x00000005190572a4 */ /* 0x000fe2000f8e023f */
[C---:B-1----:R-:W-:Y:S01]  /*19f0*/  @P2 LEA R4, P3, R98.reuse, R6, 0x5 ;  /* 0x0000000662042211 */ /* 0x042fe200078628ff */
[----:B------:R-:W-:Y:S02]  /*1a00*/  UIMAD UR4, UR25, UR4, URZ ;  /* 0x00000004190472a4 */ /* 0x000fe4000f8e023f */
[----:B------:R-:W-:Y:S01]  /*1a10*/  UIADD3 UR17, -UR24, UR17, URZ ;  /* 0x0000001118117290 */ /* 0x000fe2000fffe13f */
[----:B------:R-:W-:Y:S01]  /*1a20*/  @P2 LEA.HI.X R3, R98, R7, R0, 0x5, P3 ;  /* 0x0000000762032211 */ /* 0x000fe200018f2c00 */
[----:B------:R-:W-:Y:S01]  /*1a30*/  @P0 IMAD R0, R0, 0x60, RZ ;  /* 0x0000006000000824 */ /* 0x000fe200078e02ff */
[C---:B------:R-:W-:Y:S01]  /*1a40*/  @P2 LEA R16, P3, R4.reuse, c[0x0][0x220], 0x1 ;  /* 0x0000880004102a11 */ /* 0x040fe200078608ff */
[----:B------:R-:W-:Y:S01]  /*1a50*/  UIADD3 UR29, UR31, UR29, URZ ;  /* 0x0000001d1f1d7290 */ /* 0x000fe2000fffe03f */
[----:B------:R-:W-:Y:S01]  /*1a60*/  IADD3 R96, R161, UR5, RZ ;  /* 0x00000005a1607c10 */ /* 0x000fe2000fffe0ff */
[----:B------:R-:W-:Y:S01]  /*1a70*/  UIADD3 UR32, UR35, UR32, URZ ;  /* 0x0000002023207290 */ /* 0x000fe2000fffe03f */
[----:B------:R-:W-:Y:S01]  /*1a80*/  @P2 LEA.HI.X R17, R4, c[0x0][0x224], R3, 0x1, P3 ;  /* 0x0000890004112a11 */ /* 0x000fe200018f0c03 */
[----:B------:R-:W-:Y:S01]  /*1a90*/  IMAD.WIDE.U32 R4, R98, 0x40, RZ ;  /* 0x0000004062047825 */ /* 0x000fe200078e00ff */
[----:B------:R-:W-:-:S03]  /*1aa0*/  UIADD3 UR26, UR37, UR26, URZ ;  /* 0x0000001a251a7290 */ /* 0x000fc6000fffe03f */
[----:B------:R1:W-:Y:S01]  /*1ab0*/  @P2 LDGSTS.E.BYPASS.LTC128B.128 [R134+0x9100], [R16.64], !P6 ;  /* 0x0910000010862fae */ /* 0x0003e2000f101d54 */
[----:B------:R-:W-:Y:S01]  /*1ac0*/  IMAD.IADD R100, R5, 0x1, R100 ;  /* 0x0000000105647824 */ /* 0x000fe200078e0264 */
[----:B------:R-:W-:Y:S02]  /*1ad0*/  IADD3 R101, P3, R4, 0x80, RZ ;  /* 0x0000008004657810 */ /* 0x000fe40007f7e0ff */
[----:B------:R1:W-:Y:S01]  /*1ae0*/  @P2 LDGSTS.E.BYPASS.LTC128B.128 [R134+0xd100], [R16.64+0x80], !P5 ;  /* 0x0d10008010862fae */ /* 0x0003e2000e901d54 */
[----:B------:R-:W-:-:S05]  /*1af0*/  @P1 IADD3 R5, P2, R6, R4, RZ ;  /* 0x0000000406051210 */ /* 0x000fca0007f5e0ff */
[--C-:B------:R-:W-:Y:S01]  /*1b00*/  @P1 IMAD.X R3, R100, 0x1, R7.reuse, P2 ;  /* 0x0000000164031824 */ /* 0x100fe200010e0607 */
[C---:B------:R-:W-:Y:S01]  /*1b10*/  @P1 LEA R4, P2, R5.reuse, c[0x0][0x220], 0x1 ;  /* 0x0000880005041a11 */ /* 0x040fe200078408ff */
[C---:B------:R-:W-:Y:S01]  /*1b20*/  @P0 IMAD.WIDE.U32 R6, R98.reuse, 0x60, R6 ;  /* 0x0000006062060825 */ /* 0x040fe200078e0006 */
[-C--:B------:R-:W-:Y:S02]  /*1b30*/  SHF.L.U64.HI R98, R98, R94.reuse, c[0x0][0x23c] ;  /* 0x00008f0062627619 */ /* 0x080fe4000001025e */
[----:B------:R-:W-:Y:S01]  /*1b40*/  @P1 LEA.HI.X R5, R5, c[0x0][0x224], R3, 0x1, P2 ;  /* 0x0000890005051a11 */ /* 0x000fe200010f0c03 */
[----:B------:R-:W-:Y:S01]  /*1b50*/  @P0 IMAD.IADD R0, R7, 0x1, R0 ;  /* 0x0000000107000824 */ /* 0x000fe200078e0200 */
[----:B------:R-:W-:Y:S01]  /*1b60*/  @P0 LEA R8, P2, R6, c[0x0][0x220], 0x1 ;  /* 0x0000880006080a11 */ /* 0x000fe200078408ff */
[----:B------:R-:W-:Y:S01]  /*1b70*/  IMAD.X R100, RZ, RZ, R100, P3 ;  /* 0x000000ffff647224 */ /* 0x000fe200018e0664 */
[----:B------:R-:W-:Y:S01]  /*1b80*/  SHF.L.U64.HI R94, R158, R94, c[0x0][0x294] ;  /* 0x0000a5009e5e7619 */ /* 0x000fe2000001025e */
[----:B------:R1:W-:Y:S01]  /*1b90*/  @P1 LDGSTS.E.BYPASS.LTC128B.128 [R134+0xa100], [R4.64], !P6 ;  /* 0x0a10000004861fae */ /* 0x0003e2000f101d54 */
[----:B------:R-:W-:Y:S01]  /*1ba0*/  @P0 LEA.HI.X R9, R6, c[0x0][0x224], R0, 0x1, P2 ;  /* 0x0000890006090a11 */ /* 0x000fe200010f0c00 */
[----:B------:R-:W-:-:S02]  /*1bb0*/  IMAD.WIDE.U32 R158, R158, 0x60, RZ ;  /* 0x000000609e9e7825 */ /* 0x000fc400078e00ff */
[----:B------:R1:W-:Y:S01]  /*1bc0*/  @P1 LDGSTS.E.BYPASS.LTC128B.128 [R134+0xe100], [R4.64+0x80], !P5 ;  /* 0x0e10008004861fae */ /* 0x0003e2000e901d54 */
[----:B------:R-:W-:Y:S02]  /*1bd0*/  ISETP.NE.AND P1, PT, R89, 0x1, PT ;  /* 0x000000015900780c */ /* 0x000fe40003f25270 */
[----:B------:R-:W-:Y:S01]  /*1be0*/  IADD3 R97, R159, UR4, RZ ;  /* 0x000000049f617c10 */ /* 0x000fe2000fffe0ff */
[----:B------:R2:W-:Y:S01]  /*1bf0*/  @P0 LDGSTS.E.BYPASS.LTC128B.128 [R134+0xb100], [R8.64], !P6 ;  /* 0x0b10000008860fae */ /* 0x0005e2000f101d54 */
[----:B------:R-:W-:-:S03]  /*1c00*/  ULDC.U8 UR4, c[0x0][0x298] ;  /* 0x0000a60000047ab9 */ /* 0x000fc60000000000 */
[----:B------:R2:W-:Y:S01]  /*1c10*/  @P0 LDGSTS.E.BYPASS.LTC128B.128 [R134+0xf100], [R8.64+0x80], !P5 ;  /* 0x0f10008008860fae */ /* 0x0005e2000e901d54 */
[----:B------:R-:W-:Y:S02]  /*1c20*/  ISETP.GE.AND P5, PT, R10, c[0x0][0x1d4], PT ;  /* 0x000075000a007a0c */ /* 0x000fe40003fa6270 */
[----:B------:R-:W-:Y:S01]  /*1c30*/  ISETP.GE.AND P0, PT, R76, 0x1, PT ;  /* 0x000000014c00780c */ /* 0x000fe20003f06270 */
[----:B------:R-:W0:Y:S01]  /*1c40*/  LDGDEPBAR ;  /* 0x00000000000079af */ /* 0x000e220000000000 */
[----:B--2---:R-:W-:-:S03]  /*1c50*/  IADD3 R9, R12, 0x20, RZ ;  /* 0x000000200c097810 */ /* 0x004fc60007ffe0ff */
[----:B-1----:R-:W-:Y:S06]  /*1c60*/  BAR.SYNC.DEFER_BLOCKING 0x0 ;  /* 0x0000000000007b1d */ /* 0x002fec0000010000 */
.L_x_106:
[----:B------:R-:W-:Y:S01]  /*1c70*/  IMAD.SHL.U32 R81, R133, 0x80, RZ ;  /* 0x0000008085517824 */ /* 0x000fe200078e00ff */
[----:B------:R-:W-:Y:S04]  /*1c80*/  DEPBAR.LE SB0, 0x0 ;  /* 0x000080000000791a */ /* 0x000fe80000000000 */
[----:B------:R-:W-:Y:S01]  /*1c90*/  IMAD.IADD R80, R132, 0x1, R81 ;  /* 0x0000000184507824 */ /* 0x000fe200078e0251 */
[----:B------:R-:W-:Y:S01]  /*1ca0*/  ISETP.NE.AND P1, PT, R89, 0x1, PT ;  /* 0x000000015900780c */ /* 0x000fe20003f25270 */
[----:B------:R-:W-:Y:S01]  /*1cb0*/  IMAD.MOV.U32 R116, RZ, RZ, RZ ;  /* 0x000000ffff747224 */ /* 0x000fe200078e00ff */
[----:B------:R-:W-:Y:S01]  /*1cc0*/  ISETP.GE.AND P2, PT, R76, 0x1, PT ;  /* 0x000000014c00780c */ /* 0x000fe20003f46270 */
[----:B------:R-:W-:Y:S01]  /*1cd0*/  BSSY B2, `(.L_x_60) ;  /* 0x000054a000027945 */ /* 0x000fe20003800000 */
[----:B------:R-:W-:Y:S01]  /*1ce0*/  ISETP.GE.AND P0, PT, R80, UR16, PT ;  /* 0x0000001050007c0c */ /* 0x000fe2000bf06270 */
[----:B------:R-:W-:Y:S03]  /*1cf0*/  IMAD.IADD R80, R88, 0x1, R80 ;  /* 0x0000000158507824 */ /* 0x000fe600078e0250 */
[----:B------:R-:W-:Y:S01]  /*1d00*/  ISETP.GT.OR P0, PT, R132, 0x7f, P0 ;  /* 0x0000007f8400780c */ /* 0x000fe20000704670 */
[----:B------:R-:W-:Y:S04]  /*1d10*/  IMAD.MOV.U32 R0, RZ, RZ, R80 ;  /* 0x000000ffff007224 */ /* 0x000fe800078e0050 */
[----:B-1----:R-:W-:Y:S05]  /*1d20*/  @P1 IMAD.HI.U32 R2, R80, c[0x0][0x2bc], RZ ;  /* 0x0000af0050021a27 */ /* 0x002fea00078e00ff */
        /* <DEDUP_REMOVED lines=9> */
[----:B--2---:R-:W2:Y:S04]  /*1dc0*/  @!P0 LDG.E R116, [R4.64] ;  /* 0x0000001404748981 */ /* 0x004ea8000c1e1900 */
[----:B------:R-:W-:Y:S01]  /*1dd0*/  IMAD R0, R79, c[0x0][0x1e0], RZ ;  /* 0x000078004f007a24 */ /* 0x000fe200078e02ff */
[----:B------:R-:W-:Y:S03]  /*1de0*/  BAR.SYNC.DEFER_BLOCKING 0x0 ;  /* 0x0000000000007b1d */ /* 0x000fe60000010000 */
        /* <DEDUP_REMOVED lines=10> */
[----:B------:R-:W-:-:S05]  /*1e90*/  @!P2 BRA `(.L_x_61) ;  /* 0x00004eb00000a947 */ /* 0x000fca0003800000 */
[-C--:B------:R-:W-:Y:S01]  /*1ea0*/  IMAD R40, R102, R133.reuse, RZ ;  /* 0x0000008566287224 */ /* 0x080fe200078e02ff */
[----:B------:R-:W-:Y:S01]  /*1eb0*/  ISETP.NE.AND P0, PT, RZ, UR4, PT ;  /* 0x00000004ff007c0c */ /* 0x000fe2000bf05270 */
[-C--:B------:R-:W-:Y:S01]  /*1ec0*/  IMAD R8, R104, R133.reuse, RZ ;  /* 0x0000008568087224 */ /* 0x080fe200078e02ff */
[----:B------:R-:W-:Y:S01]  /*1ed0*/  SHF.R.S32.HI R0, RZ, 0x1f, R133 ;  /* 0x0000001fff007819 */ /* 0x000fe20000011485 */
[----:B------:R-:W-:Y:S01]  /*1ee0*/  IMAD.WIDE.U32 R68, R103, R133, RZ ;  /* 0x0000008567447225 */ /* 0x000fe200078e00ff */
[----:B------:R-:W-:Y:S03]  /*1ef0*/  IADD3 R77, -R81, UR16, RZ ;  /* 0x00000010514d7c10 */ /* 0x000fe6000fffe1ff */
[C---:B------:R-:W-:Y:S01]  /*1f00*/  IMAD R40, R0.reuse, R103, R40 ;  /* 0x0000006700287224 */ /* 0x040fe200078e0228 */
[----:B------:R-:W-:Y:S01]  /*1f10*/  IMNMX R77, R77, 0x80, PT ;  /* 0x000000804d4d7817 */ /* 0x000fe20003800200 */
[----:B------:R-:W-:Y:S02]  /*1f20*/  IMAD R8, R0, R105, R8 ;  /* 0x0000006900087224 */ /* 0x000fe400078e0208 */
[----:B------:R-:W-:Y:S01]  /*1f30*/  IMAD.WIDE.U32 R42, R105, R133, RZ ;  /* 0x00000085692a7225 */ /* 0x000fe200078e00ff */
[----:B------:R-:W-:Y:S04]  /*1f40*/  IADD3 R40, R69, R40, RZ ;  /* 0x0000002845287210 */ /* 0x000fe80007ffe0ff */
[----:B------:R-:W-:Y:S01]  /*1f50*/  IADD3 R8, R43, R8, RZ ;  /* 0x000000082b087210 */ /* 0x000fe20007ffe0ff */
[----:B------:R-:W-:-:S05]  /*1f60*/  @!P0 BRA `(.L_x_62) ;  /* 0x000027d000008947 */ /* 0x000fca0003800000 */
[----:B------:R-:W-:Y:S01]  /*1f70*/  ISETP.GE.AND P3, PT, R139, R77, PT ;  /* 0x0000004d8b00720c */ /* 0x000fe20003f66270 */
[----:B------:R-:W-:Y:S01]  /*1f80*/  BSSY B0, `(.L_x_63) ;  /* 0x000001b000007945 */ /* 0x000fe20003800000 */
[----:B------:R-:W-:Y:S01]  /*1f90*/  CS2R R28, SRZ ;  /* 0x00000000001c7805 */ /* 0x000fe2000001ff00 */
[----:B------:R-:W-:Y:S01]  /*1fa0*/  CS2R R36, SRZ ;  /* 0x0000000000247805 */ /* 0x000fe2000001ff00 */
[----:B------:R-:W-:Y:S01]  /*1fb0*/  CS2R R32, SRZ ;  /* 0x0000000000207805 */ /* 0x000fe2000001ff00 */
[----:B------:R-:W-:Y:S01]  /*1fc0*/  CS2R R62, SRZ ;  /* 0x00000000003e7805 */ /* 0x000fe2000001ff00 */
[----:B------:R-:W-:Y:S07]  /*1fd0*/  CS2R R38, SRZ ;  /* 0x0000000000267805 */ /* 0x000fee000001ff00 */
[----:B------:R-:W-:-:S05]  /*1fe0*/  @P3 BRA `(.L_x_64) ;  /* 0x0000014000003947 */ /* 0x000fca0003800000 */
[----:B------:R-:W-:Y:S01]  /*1ff0*/  IADD3 R2, P0, R154, R68, RZ ;  /* 0x000000449a027210 */ /* 0x000fe20007f1e0ff */
[----:B------:R-:W-:Y:S01]  /*2000*/  CS2R R32, SRZ ;  /* 0x0000000000207805 */ /* 0x000fe2000001ff00 */
[----:B------:R-:W-:Y:S01]  /*2010*/  CS2R R38, SRZ ;  /* 0x0000000000267805 */ /* 0x000fe2000001ff00 */
[----:B------:R-:W-:Y:S01]  /*2020*/  CS2R R36, SRZ ;  /* 0x0000000000247805 */ /* 0x000fe2000001ff00 */
[----:B------:R-:W-:Y:S01]  /*2030*/  CS2R R62, SRZ ;  /* 0x00000000003e7805 */ /* 0x000fe2000001ff00 */
[----:B------:R-:W-:Y:S01]  /*2040*/  IMAD.X R0, R40, 0x1, R87, P0 ;  /* 0x0000000128007824 */ /* 0x000fe200000e0657 */
[----:B------:R-:W-:Y:S05]  /*2050*/  IADD3 R4, P0, R152, R42, RZ ;  /* 0x0000002a98047210 */ /* 0x000fea0007f1e0ff */
[----:B------:R-:W-:Y:S01]  /*2060*/  IMAD.X R3, R8, 0x1, R86, P0 ;  /* 0x0000000108037824 */ /* 0x000fe200000e0656 */
[C---:B------:R-:W-:Y:S04]  /*2070*/  LEA R6, P0, R2.reuse, c[0x0][0x270], 0x1 ;  /* 0x00009c0002067a11 */ /* 0x040fe800078008ff */
[----:B------:R-:W-:Y:S02]  /*2080*/  LEA.HI.X R7, R2, c[0x0][0x274], R0, 0x1, P0 ;  /* 0x00009d0002077a11 */ /* 0x000fe400000f0c00 */
[C---:B------:R-:W-:Y:S04]  /*2090*/  LEA R2, P0, R4.reuse, c[0x0][0x288], 0x1 ;  /* 0x0000a20004027a11 */ /* 0x040fe800078008ff */
[----:B------:R-:W-:Y:S02]  /*20a0*/  LEA.HI.X R3, R4, c[0x0][0x28c], R3, 0x1, P0 ;  /* 0x0000a30004037a11 */ /* 0x000fe400000f0c03 */
[----:B------:R-:W-:Y:S11]  /*20b0*/  ISETP.GE.AND P0, PT, R12, c[0x0][0x27c], PT ;  /* 0x00009f000c007a0c */ /* 0x000ff60003f06270 */
[----:B------:R-:W-:Y:S02]  /*20c0*/  @!UPT UIADD3 URZ, URZ, URZ, URZ ;  /* 0x0000003f3f3ff290 */ /* 0x000fe4000fffe03f */
[----:B------:R1:W5:Y:S04]  /*20d0*/  @!P0 LDG.E.64 R32, [R6.64] ;  /* 0x0000001406208981 */ /* 0x000368000c1e1b00 */
[----:B------:R1:W5:Y:S01]  /*20e0*/  @!P0 LDG.E.64 R38, [R2.64] ;  /* 0x0000001402268981 */ /* 0x000362000c1e1b00 */
[----:B------:R-:W-:Y:S11]  /*20f0*/  ISETP.GE.AND P0, PT, R9, c[0x0][0x27c], PT ;  /* 0x00009f0009007a0c */ /* 0x000ff60003f06270 */
[----:B------:R-:W-:Y:S02]  /*2100*/  @!UPT UIADD3 URZ, URZ, URZ, URZ ;  /* 0x0000003f3f3ff290 */ /* 0x000fe4000fffe03f */
[----:B------:R1:W5:Y:S04]  /*2110*/  @!P0 LDG.E.64 R36, [R6.64+0x40] ;  /* 0x0000401406248981 */ /* 0x000368000c1e1b00 */
[----:B------:R1:W5:Y:S02]  /*2120*/  @!P0 LDG.E.64 R62, [R2.64+0x40] ;  /* 0x00004014023e8981 */ /* 0x000364000c1e1b00 */
.L_x_64:
[----:B------:R-:W-:Y:S05]  /*2130*/  BSYNC B0 ;  /* 0x0000000000007941 */ /* 0x000fea0003800000 */
.L_x_63:
[----:B------:R-:W-:Y:S01]  /*2140*/  ISETP.GE.AND P6, PT, R128, R77, PT ;  /* 0x0000004d8000720c */ /* 0x000fe20003fc6270 */
[----:B-----5:R-:W-:Y:S01]  /*2150*/  IMAD.MOV.U32 R4, RZ, RZ, R36 ;  /* 0x000000ffff047224 */ /* 0x020fe200078e0024 */
[----:B------:R-:W-:Y:S01]  /*2160*/  MOV R5, R62 ;  /* 0x0000003e00057202 */ /* 0x000fe20000000f00 */
[----:B-1----:R-:W-:Y:S01]  /*2170*/  IMAD.MOV.U32 R3, RZ, RZ, R37 ;  /* 0x000000ffff037224 */ /* 0x002fe200078e0025 */
[----:B------:R-:W-:Y:S01]  /*2180*/  BSSY B0, `(.L_x_65) ;  /* 0x0000024000007945 */ /* 0x000fe20003800000 */
[----:B------:R-:W-:Y:S01]  /*2190*/  IMAD.MOV.U32 R2, RZ, RZ, R32 ;  /* 0x000000ffff027224 */ /* 0x000fe200078e0020 */
[----:B------:R-:W-:Y:S01]  /*21a0*/  CS2R R34, SRZ ;  /* 0x0000000000227805 */ /* 0x000fe2000001ff00 */
[----:B------:R-:W-:Y:S01]  /*21b0*/  IMAD.MOV.U32 R0, RZ, RZ, R33 ;  /* 0x000000ffff007224 */ /* 0x000fe200078e0021 */
[----:B------:R-:W-:Y:S01]  /*21c0*/  PRMT R30, R3, 0x5410, R4 ;  /* 0x00005410031e7816 */ /* 0x000fe20000000004 */
[----:B------:R-:W-:Y:S01]  /*21d0*/  IMAD.MOV.U32 R4, RZ, RZ, R63 ;  /* 0x000000ffff047224 */ /* 0x000fe200078e003f */
[----:B------:R-:W-:Y:S01]  /*21e0*/  PRMT R3, R2, 0x7610, R3 ;  /* 0x0000761002037816 */ /* 0x000fe20000000003 */
[----:B------:R-:W-:Y:S01]  /*21f0*/  IMAD.MOV.U32 R2, RZ, RZ, R38 ;  /* 0x000000ffff027224 */ /* 0x000fe200078e0026 */
[----:B------:R-:W-:Y:S01]  /*2200*/  PRMT R31, R0, 0x7610, R31 ;  /* 0x00007610001f7816 */ /* 0x000fe2000000001f */
[----:B------:R-:W-:Y:S01]  /*2210*/  CS2R R56, SRZ ;  /* 0x0000000000387805 */ /* 0x000fe2000001ff00 */
[----:B------:R-:W-:Y:S01]  /*2220*/  MOV R0, R39 ;  /* 0x0000002700007202 */ /* 0x000fe20000000f00 */
[----:B------:R-:W-:Y:S01]  /*2230*/  CS2R R60, SRZ ;  /* 0x00000000003c7805 */ /* 0x000fe2000001ff00 */
[----:B------:R-:W-:Y:S02]  /*2240*/  PRMT R59, R4, 0x5410, R5 ;  /* 0x00005410043b7816 */ /* 0x000fe40000000005 */
[----:B------:R-:W-:Y:S02]  /*2250*/  PRMT R3, R3, 0x5410, R2 ;  /* 0x0000541003037816 */ /* 0x000fe40000000002 */
[----:B------:R-:W-:Y:S01]  /*2260*/  PRMT R31, R31, 0x5410, R0 ;  /* 0x000054101f1f7816 */ /* 0x000fe20000000000 */
[----:B------:R-:W-:-:S05]  /*2270*/  @P6 BRA `(.L_x_66) ;  /* 0x0000014000006947 */ /* 0x000fca0003800000 */
[----:B------:R-:W-:Y:S01]  /*2280*/  IADD3 R2, P1, P0, R154, R68, R107 ;  /* 0x000000449a027210 */ /* 0x000fe2000783e06b */
[----:B------:R-:W-:Y:S01]  /*2290*/  CS2R R34, SRZ ;  /* 0x0000000000227805 */ /* 0x000fe2000001ff00 */
[----:B------:R-:W-:Y:S01]  /*22a0*/  CS2R R60, SRZ ;  /* 0x00000000003c7805 */ /* 0x000fe2000001ff00 */
[----:B------:R-:W-:Y:S01]  /*22b0*/  CS2R R28, SRZ ;  /* 0x00000000001c7805 */ /* 0x000fe2000001ff00 */
[----:B------:R-:W-:Y:S01]  /*22c0*/  IADD3.X R0, R87, R40, R106, P1, P0 ;  /* 0x0000002857007210 */ /* 0x000fe20000fe046a */
[----:B------:R-:W-:Y:S01]  /*22d0*/  CS2R R56, SRZ ;  /* 0x0000000000387805 */ /* 0x000fe2000001ff00 */
[----:B------:R-:W-:Y:S04]  /*22e0*/  IADD3 R5, P1, P0, R152, R42, R109 ;  /* 0x0000002a98057210 */ /* 0x000fe8000783e06d */
[----:B------:R-:W-:Y:S02]  /*22f0*/  IADD3.X R4, R86, R8, R108, P1, P0 ;  /* 0x0000000856047210 */ /* 0x000fe40000fe046c */
        /* <DEDUP_REMOVED lines=12> */
.L_x_66:
[----:B------:R-:W-:Y:S05]  /*23c0*/  BSYNC B0 ;  /* 0x0000000000007941 */ /* 0x000fea0003800000 */
.L_x_65:
[----:B------:R-:W-:Y:S01]  /*23d0*/  ISETP.GE.AND P4, PT, R124, R77, PT ;  /* 0x0000004d7c00720c */ /* 0x000fe20003f86270 */
[----:B-----5:R-:W-:Y:S01]  /*23e0*/  IMAD.MOV.U32 R5, RZ, RZ, R28 ;  /* 0x000000ffff057224 */ /* 0x020fe200078e001c */
[----:B------:R-:W-:Y:S01]  /*23f0*/  MOV R2, R34 ;  /* 0x0000002200027202 */ /* 0x000fe20000000f00 */
[----:B------:R-:W-:Y:S01]  /*2400*/  IMAD.MOV.U32 R4, RZ, RZ, R29 ;  /* 0x000000ffff047224 */ /* 0x000fe200078e001d */
[----:B------:R-:W-:Y:S01]  /*2410*/  BSSY B0, `(.L_x_67) ;  /* 0x0000024000007945 */ /* 0x000fe20003800000 */
[----:B------:R-:W-:Y:S01]  /*2420*/  IMAD.MOV.U32 R0, RZ, RZ, R35 ;  /* 0x000000ffff007224 */ /* 0x000fe200078e0023 */
[----:B-1----:R-:W-:Y:S01]  /*2430*/  CS2R R6, SRZ ;  /* 0x0000000000067805 */ /* 0x002fe2000001ff00 */
[----:B------:R-:W-:Y:S01]  /*2440*/  CS2R R24, SRZ ;  /* 0x0000000000187805 */ /* 0x000fe2000001ff00 */
[----:B------:R-:W-:Y:S01]  /*2450*/  PRMT R18, R4, 0x5410, R5 ;  /* 0x0000541004127816 */ /* 0x000fe20000000005 */
[----:B------:R-:W-:Y:S01]  /*2460*/  IMAD.MOV.U32 R5, RZ, RZ, R56 ;  /* 0x000000ffff057224 */ /* 0x000fe200078e0038 */
[----:B------:R-:W-:Y:S01]  /*2470*/  PRMT R19, R0, 0x5410, R2 ;  /* 0x0000541000137816 */ /* 0x000fe20000000002 */
[----:B------:R-:W-:Y:S01]  /*2480*/  IMAD.MOV.U32 R2, RZ, RZ, R60 ;  /* 0x000000ffff027224 */ /* 0x000fe200078e003c */
[----:B------:R-:W-:Y:S01]  /*2490*/  MOV R4, R57 ;  /* 0x0000003900047202 */ /* 0x000fe20000000f00 */
[----:B------:R-:W-:Y:S01]  /*24a0*/  CS2R R26, SRZ ;  /* 0x00000000001a7805 */ /* 0x000fe2000001ff00 */
[----:B------:R-:W-:Y:S01]  /*24b0*/  MOV R0, R61 ;  /* 0x0000003d00007202 */ /* 0x000fe20000000f00 */
[----:B------:R-:W-:Y:S01]  /*24c0*/  CS2R R50, SRZ ;  /* 0x0000000000327805 */ /* 0x000fe2000001ff00 */
[----:B------:R-:W-:Y:S01]  /*24d0*/  PRMT R53, R4, 0x5410, R5 ;  /* 0x0000541004357816 */ /* 0x000fe20000000005 */
[----:B------:R-:W-:Y:S01]  /*24e0*/  CS2R R54, SRZ ;  /* 0x0000000000367805 */ /* 0x000fe2000001ff00 */
        /* <DEDUP_REMOVED lines=22> */
.L_x_68:
[----:B------:R-:W-:Y:S05]  /*2650*/  BSYNC B0 ;  /* 0x0000000000007941 */ /* 0x000fea0003800000 */
.L_x_67:
        /* <DEDUP_REMOVED lines=14> */
[----:B------:R-:W-:Y:S02]  /*2740*/  MOV R0, R55 ;  /* 0x0000003700007202 */ /* 0x000fe40000000f00 */
        /* <DEDUP_REMOVED lines=23> */
.L_x_70:
[----:B------:R-:W-:Y:S05]  /*28c0*/  BSYNC B0 ;  /* 0x0000000000007941 */ /* 0x000fea0003800000 */
.L_x_69:
[----:B-----5:R-:W-:Y:S01]  /*28d0*/  MOV R2, R16 ;  /* 0x0000001000027202 */ /* 0x020fe20000000f00 */
[----:B------:R2:W3:Y:S01]  /*28e0*/  SHFL.IDX PT, R65, R143, RZ, 0x181f ;  /* 0x00181fff8f417589 */ /* 0x0004e200000e0000 */
[----:B------:R-:W-:Y:S01]  /*28f0*/  IMAD.MOV.U32 R0, RZ, RZ, R17 ;  /* 0x000000ffff007224 */ /* 0x000fe200078e0011 */
[----:B------:R-:W-:Y:S01]  /*2900*/  BSSY B1, `(.L_x_71) ;  /* 0x000007f000017945 */ /* 0x000fe20003800000 */
[----:B-1----:R-:W-:Y:S02]  /*2910*/  IMAD.MOV.U32 R5, RZ, RZ, R6 ;  /* 0x000000ffff057224 */ /* 0x002fe400078e0006 */
[----:B------:R-:W-:Y:S01]  /*2920*/  IMAD.MOV.U32 R4, RZ, RZ, R7 ;  /* 0x000000ffff047224 */ /* 0x000fe200078e0007 */
[----:B------:R-:W-:Y:S01]  /*2930*/  PRMT R8, R0, 0x5410, R2 ;  /* 0x0000541000087816 */ /* 0x000fe20000000002 */
[----:B------:R2:W1:Y:S01]  /*2940*/  SHFL.IDX PT, R64, R164, RZ, 0x181f ;  /* 0x00181fffa4407589 */ /* 0x00046200000e0000 */
[----:B------:R-:W-:Y:S01]  /*2950*/  MOV R0, R49 ;  /* 0x0000003100007202 */ /* 0x000fe20000000f00 */
[----:B------:R-:W-:Y:S01]  /*2960*/  IMAD.MOV.U32 R20, RZ, RZ, R44 ;  /* 0x000000ffff147224 */ /* 0x000fe200078e002c */
[----:B------:R-:W-:Y:S01]  /*2970*/  PRMT R5, R4, 0x5410, R5 ;  /* 0x0000541004057816 */ /* 0x000fe20000000005 */
[----:B------:R-:W-:Y:S01]  /*2980*/  IMAD.MOV.U32 R2, RZ, RZ, R48 ;  /* 0x000000ffff027224 */ /* 0x000fe200078e0030 */
[----:B------:R-:W-:Y:S04]  /*2990*/  MOV R4, R45 ;  /* 0x0000002d00047202 */ /* 0x000fe80000000f00 */
[----:B------:R-:W-:Y:S02]  /*29a0*/  PRMT R43, R4, 0x5410, R20 ;  /* 0x00005410042b7816 */ /* 0x000fe40000000014 */
[----:B------:R-:W-:Y:S01]  /*29b0*/  PRMT R46, R0, 0x5410, R2 ;  /* 0x00005410002e7816 */ /* 0x000fe20000000002 */
[----:B------:R-:W-:-:S05]  /*29c0*/  @P3 BRA `(.L_x_72) ;  /* 0x0000072000003947 */ /* 0x000fca0003800000 */
[----:B------:R-:W-:Y:S01]  /*29d0*/  BSSY B0, `(.L_x_73) ;  /* 0x0000038000007945 */ /* 0x000fe20003800000 */
[----:B------:R-:W-:-:S05]  /*29e0*/  @P5 BRA `(.L_x_74) ;  /* 0x0000036000005947 */ /* 0x000fca0003800000 */
[C---:B-1----:R-:W-:Y:S01]  /*29f0*/  LEA R70, P0, R10.reuse, R64, 0x1 ;  /* 0x000000400a467211 */ /* 0x042fe200078008ff */
[----:B------:R-:W1:Y:S03]  /*2a00*/  LDS.128 R20, [R134+0x8100] ;  /* 0x0081000086147984 */ /* 0x000e660000000c00 */
[----:B---3--:R-:W-:Y:S02]  /*2a10*/  LEA.HI.X R71, R10, R65, R11, 0x1, P0 ;  /* 0x000000410a477211 */ /* 0x008fe400000f0c0b */
[----:B------:R-:W-:Y:S11]  /*2a20*/  ISETP.GE.AND P0, PT, R12, c[0x0][0x27c], PT ;  /* 0x00009f000c007a0c */ /* 0x000ff60003f06270 */
[----:B------:R-:W-:Y:S02]  /*2a30*/  @!UPT UIADD3 URZ, URZ, URZ, URZ ;  /* 0x0000003f3f3ff290 */ /* 0x000fe4000fffe03f */
[----:B------:R-:W-:Y:S02]  /*2a40*/  @!P0 SHF.R.U64 R38, R38, 0x10, R39 ;  /* 0x0000001026268819 */ /* 0x000fe40000001227 */
[----:B------:R-:W-:Y:S02]  /*2a50*/  @!P0 SHF.R.U64 R2, R32, 0x10, R33 ;  /* 0x0000001020028819 */ /* 0x000fe40000001221 */
[C---:B------:R-:W-:Y:S02]  /*2a60*/  @!P0 PRMT R38, R3.reuse, 0x5432, R38 ;  /* 0x0000543203268816 */ /* 0x040fe40000000026 */
[----:B------:R-:W-:Y:S02]  /*2a70*/  @!P0 SHF.R.U32.HI R41, RZ, 0x10, R39 ;  /* 0x00000010ff298819 */ /* 0x000fe40000011627 */
[----:B------:R-:W-:Y:S01]  /*2a80*/  @!P0 SHF.R.U32.HI R0, RZ, 0x10, R33 ;  /* 0x00000010ff008819 */ /* 0x000fe20000011621 */
[C---:B------:R-:W-:Y:S01]  /*2a90*/  @!P0 IMAD.U32 R32, R38.reuse, 0x10000, RZ ;  /* 0x0001000026208824 */ /* 0x040fe200078e00ff */
[----:B------:R-:W-:Y:S02]  /*2aa0*/  @!P0 PRMT R3, R3, 0x5410, R2 ;  /* 0x0000541003038816 */ /* 0x000fe40000000002 */
[C---:B------:R-:W-:Y:S02]  /*2ab0*/  @!P0 PRMT R41, R31.reuse, 0x5432, R41 ;  /* 0x000054321f298816 */ /* 0x040fe40000000029 */
[----:B------:R-:W-:Y:S01]  /*2ac0*/  @!P0 PRMT R31, R31, 0x5410, R0 ;  /* 0x000054101f1f8816 */ /* 0x000fe20000000000 */
[C---:B------:R-:W-:Y:S01]  /*2ad0*/  @!P0 IMAD.U32 R2, R3.reuse, 0x10000, RZ ;  /* 0x0001000003028824 */ /* 0x040fe200078e00ff */
[----:B------:R-:W-:Y:S02]  /*2ae0*/  @!P0 LOP3.LUT R38, R38, 0xffff0000, RZ, 0xc0, !PT ;  /* 0xffff000026268812 */ /* 0x000fe400078ec0ff */
[----:B------:R-:W-:Y:S01]  /*2af0*/  @!P0 LOP3.LUT R3, R3, 0xffff0000, RZ, 0xc0, !PT ;  /* 0xffff000003038812 */ /* 0x000fe200078ec0ff */
[C---:B-1----:R-:W-:Y:S01]  /*2b00*/  @!P0 IMAD.U32 R33, R20.reuse, 0x10000, RZ ;  /* 0x0001000014218824 */ /* 0x042fe200078e00ff */
[----:B------:R-:W-:Y:S01]  /*2b10*/  @!P0 LOP3.LUT R0, R20, 0xffff0000, RZ, 0xc0, !PT ;  /* 0xffff000014008812 */ /* 0x000fe200078ec0ff */
[----:B------:R-:W-:Y:S01]  /*2b20*/  @!P0 IMAD.U32 R40, R22, 0x10000, RZ ;  /* 0x0001000016288824 */ /* 0x000fe200078e00ff */
[----:B------:R-:W-:Y:S01]  /*2b30*/  @!P0 LOP3.LUT R4, R21, 0xffff0000, RZ, 0xc0, !PT ;  /* 0xffff000015048812 */ /* 0x000fe200078ec0ff */
[----:B------:R-:W-:Y:S01]  /*2b40*/  @!P0 IMAD.U32 R42, R23, 0x10000, RZ ;  /* 0x00010000172a8824 */ /* 0x000fe200078e00ff */
[----:B------:R-:W-:Y:S01]  /*2b50*/  @!P0 SHF.L.U32 R39, R21, 0x10, RZ ;  /* 0x0000001015278819 */ /* 0x000fe200000006ff */
[----:B------:R-:W-:Y:S02]  /*2b60*/  @!P0 FMUL.FTZ R66, R0, R32 ;  /* 0x0000002000428220 */ /* 0x000fe40000410000 */
[----:B------:R-:W-:Y:S02]  /*2b70*/  @!P0 FMUL.FTZ R67, R4, R38 ;  /* 0x0000002604438220 */ /* 0x000fe40000410000 */
[-C--:B------:R-:W-:Y:S02]  /*2b80*/  @!P0 FMUL.FTZ R0, R0, R2.reuse ;  /* 0x0000000200008220 */ /* 0x080fe40000410000 */
[----:B------:R-:W-:Y:S02]  /*2b90*/  @!P0 FFMA.FTZ R66, R33, R2, -R66 ;  /* 0x0000000221428223 */ /* 0x000fe40000010842 */
[-C--:B------:R-:W-:Y:S01]  /*2ba0*/  @!P0 FMUL.FTZ R2, R4, R3.reuse ;  /* 0x0000000304028220 */ /* 0x080fe20000410000 */
[----:B------:R-:W-:Y:S01]  /*2bb0*/  @!P0 SHF.L.U32 R4, R31, 0x10, RZ ;  /* 0x000000101f048819 */ /* 0x000fe200000006ff */
[----:B------:R-:W-:Y:S01]  /*2bc0*/  @!P0 FFMA.FTZ R67, R39, R3, -R67 ;  /* 0x0000000327438223 */ /* 0x000fe20000010843 */
[----:B------:R-:W-:Y:S01]  /*2bd0*/  @!P0 LOP3.LUT R3, R22, 0xffff0000, RZ, 0xc0, !PT ;  /* 0xffff000016038812 */ /* 0x000fe200078ec0ff */
[----:B------:R-:W-:Y:S01]  /*2be0*/  @!P0 FFMA.FTZ R0, R32, R33, R0 ;  /* 0x0000002120008223 */ /* 0x000fe20000010000 */
[----:B------:R-:W-:Y:S01]  /*2bf0*/  @!P0 LOP3.LUT R32, R23, 0xffff0000, RZ, 0xc0, !PT ;  /* 0xffff000017208812 */ /* 0x000fe200078ec0ff */
[C---:B------:R-:W-:Y:S01]  /*2c00*/  @!P0 IMAD.U32 R33, R41.reuse, 0x10000, RZ ;  /* 0x0001000029218824 */ /* 0x040fe200078e00ff */
[----:B------:R-:W-:Y:S01]  /*2c10*/  @!P0 LOP3.LUT R41, R41, 0xffff0000, RZ, 0xc0, !PT ;  /* 0xffff000029298812 */ /* 0x000fe200078ec0ff */
[----:B------:R-:W-:Y:S01]  /*2c20*/  @!P0 FFMA.FTZ R2, R38, R39, R2 ;  /* 0x0000002726028223 */ /* 0x000fe20000010002 */
[----:B------:R-:W-:Y:S01]  /*2c30*/  @!P0 LOP3.LUT R31, R31, 0xffff0000, RZ, 0xc0, !PT ;  /* 0xffff00001f1f8812 */ /* 0x000fe200078ec0ff */
[C---:B------:R-:W-:Y:S01]  /*2c40*/  @!P0 FMUL.FTZ R68, R3.reuse, R33 ;  /* 0x0000002103448220 */ /* 0x040fe20000410000 */
[----:B------:R-:W-:Y:S01]  /*2c50*/  @!P0 F2FP.BF16.PACK_AB R0, R0, R66 ;  /* 0x000000420000823e */ /* 0x000fe200000010ff */
[-C--:B------:R-:W-:Y:S01]  /*2c60*/  @!P0 FMUL.FTZ R3, R3, R4.reuse ;  /* 0x0000000403038220 */ /* 0x080fe20000410000 */
[----:B------:R-:W-:Y:S01]  /*2c70*/  @!P0 F2FP.BF16.PACK_AB R2, R2, R67 ;  /* 0x000000430202823e */ /* 0x000fe200000010ff */
[----:B------:R-:W-:Y:S02]  /*2c80*/  @!P0 FMUL.FTZ R69, R32, R41 ;  /* 0x0000002920458220 */ /* 0x000fe40000410000 */
[----:B------:R-:W-:Y:S01]  /*2c90*/  @!P0 FFMA.FTZ R68, R40, R4, -R68 ;  /* 0x0000000428448223 */ /* 0x000fe20000010844 */
[----:B------:R-:W-:Y:S01]  /*2ca0*/  @!P0 MOV R21, R2 ;  /* 0x0000000200158202 */ /* 0x000fe20000000f00 */
[-C--:B------:R-:W-:Y:S02]  /*2cb0*/  @!P0 FMUL.FTZ R4, R32, R31.reuse ;  /* 0x0000001f20048220 */ /* 0x080fe40000410000 */
[----:B------:R-:W-:Y:S02]  /*2cc0*/  @!P0 FFMA.FTZ R3, R33, R40, R3 ;  /* 0x0000002821038223 */ /* 0x000fe40000010003 */
[----:B------:R-:W-:Y:S02]  /*2cd0*/  @!P0 FFMA.FTZ R69, R42, R31, -R69 ;  /* 0x0000001f2a458223 */ /* 0x000fe40000010845 */
[----:B------:R-:W-:Y:S01]  /*2ce0*/  @!P0 FFMA.FTZ R4, R41, R42, R4 ;  /* 0x0000002a29048223 */ /* 0x000fe20000010004 */
[----:B------:R-:W-:Y:S01]  /*2cf0*/  @!P0 F2FP.BF16.PACK_AB R3, R3, R68 ;  /* 0x000000440303823e */ /* 0x000fe200000010ff */
[----:B------:R-:W-:Y:S03]  /*2d00*/  @!P0 IMAD.MOV.U32 R20, RZ, RZ, R0 ;  /* 0x000000ffff148224 */ /* 0x000fe600078e0000 */
[----:B------:R-:W-:Y:S01]  /*2d10*/  @!P0 F2FP.BF16.PACK_AB R4, R4, R69 ;  /* 0x000000450404823e */ /* 0x000fe200000010ff */
[----:B------:R-:W-:Y:S03]  /*2d20*/  @!P0 IMAD.MOV.U32 R22, RZ, RZ, R3 ;  /* 0x000000ffff168224 */ /* 0x000fe600078e0003 */
[----:B------:R-:W-:Y:S05]  /*2d30*/  @!P0 MOV R23, R4 ;  /* 0x0000000400178202 */ /* 0x000fea0000000f00 */
[----:B------:R1:W-:Y:S02]  /*2d40*/  ST.E.128 [R70.64], R20 ;  /* 0x0000001446007985 */ /* 0x0003e4000c101d14 */
.L_x_74:
[----:B------:R-:W-:Y:S05]  /*2d50*/  BSYNC B0 ;  /* 0x0000000000007941 */ /* 0x000fea0003800000 */
.L_x_73:
[----:B------:R-:W-:Y:S11]  /*2d60*/  ISETP.GE.AND P0, PT, R138, c[0x0][0x1d4], PT ;  /* 0x000075008a007a0c */ /* 0x000ff60003f06270 */
[----:B------:R-:W-:Y:S02]  /*2d70*/  @!UPT UIADD3 URZ, URZ, URZ, URZ ;  /* 0x0000003f3f3ff290 */ /* 0x000fe4000fffe03f */
        /* <DEDUP_REMOVED lines=8> */
[----:B------:R-:W-:Y:S02]  /*2e00*/  @!P0 PRMT R33, R59, 0x5432, R33 ;  /* 0x000054323b218816 */ /* 0x000fe40000000021 */
[C---:B------:R-:W-:Y:S02]  /*2e10*/  @!P0 PRMT R3, R30.reuse, 0x5432, R3 ;  /* 0x000054321e038816 */ /* 0x040fe40000000003 */
[----:B------:R-:W-:Y:S01]  /*2e20*/  @!P0 SHF.R.U32.HI R36, RZ, 0x10, R37 ;  /* 0x00000010ff248819 */ /* 0x000fe20000011625 */
[C---:B------:R-:W-:Y:S01]  /*2e30*/  @!P0 IMAD.U32 R31, R33.reuse, 0x10000, RZ ;  /* 0x00010000211f8824 */ /* 0x040fe200078e00ff */
[----:B------:R-:W-:Y:S01]  /*2e40*/  @!P0 LOP3.LUT R33, R33, 0xffff0000, RZ, 0xc0, !PT ;  /* 0xffff000021218812 */ /* 0x000fe200078ec0ff */
[C---:B------:R-:W-:Y:S01]  /*2e50*/  @!P0 IMAD.U32 R2, R3.reuse, 0x10000, RZ ;  /* 0x0001000003028824 */ /* 0x040fe200078e00ff */
[----:B------:R-:W-:Y:S02]  /*2e60*/  @!P0 SHF.R.U32.HI R62, RZ, 0x10, R63 ;  /* 0x00000010ff3e8819 */ /* 0x000fe4000001163f */
[----:B------:R-:W-:Y:S02]  /*2e70*/  @!P0 PRMT R30, R30, 0x5410, R36 ;  /* 0x000054101e1e8816 */ /* 0x000fe40000000024 */
[----:B------:R-:W-:Y:S02]  /*2e80*/  @!P0 LOP3.LUT R3, R3, 0xffff0000, RZ, 0xc0, !PT ;  /* 0xffff000003038812 */ /* 0x000fe400078ec0ff */
[----:B------:R-:W-:Y:S01]  /*2e90*/  @!P0 PRMT R59, R59, 0x5410, R62 ;  /* 0x000054103b3b8816 */ /* 0x000fe2000000003e */
[C---:B-1----:R-:W-:Y:S01]  /*2ea0*/  @!P0 IMAD.U32 R32, R20.reuse, 0x10000, RZ ;  /* 0x0001000014208824 */ /* 0x042fe200078e00ff */
[----:B------:R-:W-:Y:S01]  /*2eb0*/  @!P0 LOP3.LUT R0, R20, 0xffff0000, RZ, 0xc0, !PT ;  /* 0xffff000014008812 */ /* 0x000fe200078ec0ff */
[----:B------:R-:W-:Y:S01]  /*2ec0*/  @!P0 IMAD.U32 R37, R22, 0x10000, RZ ;  /* 0x0001000016258824 */ /* 0x000fe200078e00ff */
[----:B------:R-:W-:Y:S01]  /*2ed0*/  @!P0 LOP3.LUT R4, R21, 0xffff0000, RZ, 0xc0, !PT ;  /* 0xffff000015048812 */ /* 0x000fe200078ec0ff */
[----:B------:R-:W-:Y:S01]  /*2ee0*/  @!P0 IMAD.U32 R39, R23, 0x10000, RZ ;  /* 0x0001000017278824 */ /* 0x000fe200078e00ff */
[----:B------:R-:W-:Y:S01]  /*2ef0*/  @!P0 SHF.L.U32 R36, R21, 0x10, RZ ;  /* 0x0000001015248819 */ /* 0x000fe200000006ff */
[----:B------:R-:W-:Y:S01]  /*2f00*/  @!P0 FMUL.FTZ R40, R0, R31 ;  /* 0x0000001f00288220 */ /* 0x000fe20000410000 */
[----:B------:R-:W-:Y:S01]  /*2f10*/  @!P0 LOP3.LUT R38, R59, 0xffff0000, RZ, 0xc0, !PT ;  /* 0xffff00003b268812 */ /* 0x000fe200078ec0ff */
        /* <DEDUP_REMOVED lines=9> */
[----:B------:R-:W-:Y:S01]  /*2fb0*/  @!P0 IMAD.U32 R32, R59, 0x10000, RZ ;  /* 0x000100003b208824 */ /* 0x000fe200078e00ff */
[----:B------:R-:W-:Y:S01]  /*2fc0*/  @!P0 LOP3.LUT R30, R30, 0xffff0000, RZ, 0xc0, !PT ;  /* 0xffff00001e1e8812 */ /* 0x000fe200078ec0ff */
[----:B------:R-:W-:Y:S01]  /*2fd0*/  @!P0 FFMA.FTZ R2, R33, R36, R2 ;  /* 0x0000002421028223 */ /* 0x000fe20000010002 */
[----:B------:R-:W-:Y:S01]  /*2fe0*/  @!P0 F2FP.BF16.PACK_AB R0, R0, R40 ;  /* 0x000000280000823e */ /* 0x000fe200000010ff */
[C---:B------:R-:W-:Y:S02]  /*2ff0*/  @!P0 FMUL.FTZ R42, R3.reuse, R32 ;  /* 0x00000020032a8220 */ /* 0x040fe40000410000 */
[----:B------:R-:W-:Y:S01]  /*3000*/  @!P0 FMUL.FTZ R3, R3, R4 ;  /* 0x0000000403038220 */ /* 0x000fe20000410000 */
        /* <DEDUP_REMOVED lines=14> */
.L_x_72:
[----:B------:R-:W-:Y:S05]  /*30f0*/  BSYNC B1 ;  /* 0x0000000000017941 */ /* 0x000fea0003800000 */
.L_x_71:
[----:B------:R4:W2:Y:S01]  /*3100*/  SHFL.IDX PT, R38, R143, 0x1, 0x181f ;  /* 0x00381f008f267f89 */ /* 0x0008a200000e0000 */
[----:B------:R-:W-:Y:S03]  /*3110*/  BSSY B1, `(.L_x_75) ;  /* 0x0000075000017945 */ /* 0x000fe60003800000 */
[----:B------:R4:W3:Y:S01]  /*3120*/  SHFL.IDX PT, R37, R164, 0x1, 0x181f ;  /* 0x00381f00a4257f89 */ /* 0x0008e200000e0000 */
[----:B------:R-:W-:-:S05]  /*3130*/  @P6 BRA `(.L_x_76) ;  /* 0x0000072000006947 */ /* 0x000fca0003800000 */
[----:B------:R-:W-:Y:S01]  /*3140*/  BSSY B0, `(.L_x_77) ;  /* 0x0000038000007945 */ /* 0x000fe20003800000 */
[----:B------:R-:W-:-:S05]  /*3150*/  @P5 BRA `(.L_x_78) ;  /* 0x0000036000005947 */ /* 0x000fca0003800000 */
[C---:B---3--:R-:W-:Y:S01]  /*3160*/  LEA R62, P0, R10.reuse, R37, 0x1 ;  /* 0x000000250a3e7211 */ /* 0x048fe200078008ff */
[----:B-1----:R-:W1:Y:S03]  /*3170*/  LDS.128 R20, [R134+0x9100] ;  /* 0x0091000086147984 */ /* 0x002e660000000c00 */
[----:B--2---:R-:W-:Y:S02]  /*3180*/  LEA.HI.X R63, R10, R38, R11, 0x1, P0 ;  /* 0x000000260a3f7211 */ /* 0x004fe400000f0c0b */
[----:B------:R-:W-:Y:S11]  /*3190*/  ISETP.GE.AND P0, PT, R12, c[0x0][0x27c], PT ;  /* 0x00009f000c007a0c */ /* 0x000ff60003f06270 */
[----:B------:R-:W-:Y:S02]  /*31a0*/  @!UPT UIADD3 URZ, URZ, URZ, URZ ;  /* 0x0000003f3f3ff290 */ /* 0x000fe4000fffe03f */
[----:B------:R-:W-:Y:S02]  /*31b0*/  @!P0 SHF.R.U64 R32, R60, 0x10, R61 ;  /* 0x000000103c208819 */ /* 0x000fe4000000123d */
[----:B------:R-:W-:Y:S02]  /*31c0*/  @!P0 SHF.R.U64 R3, R34, 0x10, R35 ;  /* 0x0000001022038819 */ /* 0x000fe40000001223 */
[----:B------:R-:W-:Y:S02]  /*31d0*/  @!P0 PRMT R32, R58, 0x5432, R32 ;  /* 0x000054323a208816 */ /* 0x000fe40000000020 */
[----:B------:R-:W-:Y:S02]  /*31e0*/  @!P0 PRMT R3, R19, 0x5432, R3 ;  /* 0x0000543213038816 */ /* 0x000fe40000000003 */
[----:B------:R-:W-:Y:S01]  /*31f0*/  @!P0 SHF.R.U32.HI R34, RZ, 0x10, R35 ;  /* 0x00000010ff228819 */ /* 0x000fe20000011623 */
[C---:B------:R-:W-:Y:S01]  /*3200*/  @!P0 IMAD.U32 R30, R32.reuse, 0x10000, RZ ;  /* 0x00010000201e8824 */ /* 0x040fe200078e00ff */
[----:B------:R-:W-:Y:S01]  /*3210*/  @!P0 LOP3.LUT R32, R32, 0xffff0000, RZ, 0xc0, !PT ;  /* 0xffff000020208812 */ /* 0x000fe200078ec0ff */
[C---:B------:R-:W-:Y:S01]  /*3220*/  @!P0 IMAD.U32 R2, R3.reuse, 0x10000, RZ ;  /* 0x0001000003028824 */ /* 0x040fe200078e00ff */
[----:B------:R-:W-:Y:S02]  /*3230*/  @!P0 SHF.R.U32.HI R60, RZ, 0x10, R61 ;  /* 0x00000010ff3c8819 */ /* 0x000fe4000001163d */
[----:B------:R-:W-:Y:S02]  /*3240*/  @!P0 LOP3.LUT R3, R3, 0xffff0000, RZ, 0xc0, !PT ;  /* 0xffff000003038812 */ /* 0x000fe400078ec0ff */
[----:B------:R-:W-:Y:S02]  /*3250*/  @!P0 PRMT R19, R19, 0x5410, R34 ;  /* 0x0000541013138816 */ /* 0x000fe40000000022 */
        /* <DEDUP_REMOVED lines=38> */
.L_x_78:
[----:B------:R-:W-:Y:S05]  /*34c0*/  BSYNC B0 ;  /* 0x0000000000007941 */ /* 0x000fea0003800000 */
.L_x_77:
[----:B------:R-:W-:Y:S11]  /*34d0*/  ISETP.GE.AND P0, PT, R138, c[0x0][0x1d4], PT ;  /* 0x000075008a007a0c */ /* 0x000ff60003f06270 */
[----:B------:R-:W-:Y:S02]  /*34e0*/  @!UPT UIADD3 URZ, URZ, URZ, URZ ;  /* 0x0000003f3f3ff290 */ /* 0x000fe4000fffe03f */
[----:B------:R-:W-:-:S05]  /*34f0*/  @P0 BRA `(.L_x_76) ;  /* 0x0000036000000947 */ /* 0x000fca0003800000 */
[C---:B---3--:R-:W-:Y:S01]  /*3500*/  LEA R36, P0, R131.reuse, R37, 0x1 ;  /* 0x0000002583247211 */ /* 0x048fe200078008ff */
[----:B-1----:R-:W1:Y:S03]  /*3510*/  LDS.128 R20, [R134+0xd100] ;  /* 0x00d1000086147984 */ /* 0x002e660000000c00 */
[----:B--2---:R-:W-:Y:S02]  /*3520*/  LEA.HI.X R37, R131, R38, R111, 0x1, P0 ;  /* 0x0000002683257211 */ /* 0x004fe400000f0c6f */
[----:B------:R-:W-:Y:S11]  /*3530*/  ISETP.GE.AND P0, PT, R9, c[0x0][0x27c], PT ;  /* 0x00009f0009007a0c */ /* 0x000ff60003f06270 */
[----:B------:R-:W-:Y:S02]  /*3540*/  @!UPT UIADD3 URZ, URZ, URZ, URZ ;  /* 0x0000003f3f3ff290 */ /* 0x000fe4000fffe03f */
[----:B------:R-:W-:Y:S02]  /*3550*/  @!P0 SHF.R.U64 R0, R56, 0x10, R57 ;  /* 0x0000001038008819 */ /* 0x000fe40000001239 */
[--C-:B------:R-:W-:Y:S02]  /*3560*/  @!P0 SHF.R.U64 R3, R28, 0x10, R29.reuse ;  /* 0x000000101c038819 */ /* 0x100fe4000000121d */
[----:B------:R-:W-:Y:S02]  /*3570*/  @!P0 SHF.R.U32.HI R28, RZ, 0x10, R29 ;  /* 0x00000010ff1c8819 */ /* 0x000fe4000001161d */
[----:B------:R-:W-:Y:S02]  /*3580*/  @!P0 PRMT R29, R53, 0x5432, R0 ;  /* 0x00005432351d8816 */ /* 0x000fe40000000000 */
[C---:B------:R-:W-:Y:S02]  /*3590*/  @!P0 PRMT R3, R18.reuse, 0x5432, R3 ;  /* 0x0000543212038816 */ /* 0x040fe40000000003 */
[----:B------:R-:W-:Y:S01]  /*35a0*/  @!P0 PRMT R18, R18, 0x5410, R28 ;  /* 0x0000541012128816 */ /* 0x000fe2000000001c */
[C---:B------:R-:W-:Y:S01]  /*35b0*/  @!P0 IMAD.U32 R19, R29.reuse, 0x10000, RZ ;  /* 0x000100001d138824 */ /* 0x040fe200078e00ff */
[----:B------:R-:W-:Y:S01]  /*35c0*/  @!P0 LOP3.LUT R29, R29, 0xffff0000, RZ, 0xc0, !PT ;  /* 0xffff00001d1d8812 */ /* 0x000fe200078ec0ff */
[C---:B------:R-:W-:Y:S01]  /*35d0*/  @!P0 IMAD.U32 R2, R3.reuse, 0x10000, RZ ;  /* 0x0001000003028824 */ /* 0x040fe200078e00ff */
[----:B------:R-:W-:Y:S02]  /*35e0*/  @!P0 SHF.R.U32.HI R56, RZ, 0x10, R57 ;  /* 0x00000010ff388819 */ /* 0x000fe40000011639 */
        /* <DEDUP_REMOVED lines=39> */
.L_x_76:
[----:B------:R-:W-:Y:S05]  /*3860*/  BSYNC B1 ;  /* 0x0000000000017941 */ /* 0x000fea0003800000 */
.L_x_75:
[----:B------:R4:W3:Y:S01]  /*3870*/  SHFL.IDX PT, R32, R143, 0x2, 0x181f ;  /* 0x00581f008f207f89 */ /* 0x0008e200000e0000 */
[----:B------:R-:W-:Y:S03]  /*3880*/  BSSY B1, `(.L_x_79) ;  /* 0x0000075000017945 */ /* 0x000fe60003800000 */
[----:B------:R4:W2:Y:S01]  /*3890*/  SHFL.IDX PT, R31, R164, 0x2, 0x181f ;  /* 0x00581f00a41f7f89 */ /* 0x0008a200000e0000 */
[----:B------:R-:W-:-:S05]  /*38a0*/  @P4 BRA `(.L_x_80) ;  /* 0x0000072000004947 */ /* 0x000fca0003800000 */
[----:B------:R-:W-:Y:S01]  /*38b0*/  BSSY B0, `(.L_x_81) ;  /* 0x0000038000007945 */ /* 0x000fe20003800000 */
[----:B------:R-:W-:-:S05]  /*38c0*/  @P5 BRA `(.L_x_82) ;  /* 0x0000036000005947 */ /* 0x000fca0003800000 */
[C---:B-12---:R-:W-:Y:S01]  /*38d0*/  LEA R36, P0, R10.reuse, R31, 0x1 ;  /* 0x0000001f0a247211 */ /* 0x046fe200078008ff */
[----:B------:R-:W1:Y:S03]  /*38e0*/  LDS.128 R20, [R134+0xa100] ;  /* 0x00a1000086147984 */ /* 0x000e660000000c00 */
[----:B---3--:R-:W-:Y:S02]  /*38f0*/  LEA.HI.X R37, R10, R32, R11, 0x1, P0 ;  /* 0x000000200a257211 */ /* 0x008fe400000f0c0b */
[----:B------:R-:W-:Y:S11]  /*3900*/  ISETP.GE.AND P0, PT, R12, c[0x0][0x27c], PT ;  /* 0x00009f000c007a0c */ /* 0x000ff60003f06270 */
[----:B------:R-:W-:Y:S02]  /*3910*/  @!UPT UIADD3 URZ, URZ, URZ, URZ ;  /* 0x0000003f3f3ff290 */ /* 0x000fe4000fffe03f */
[----:B------:R-:W-:Y:S02]  /*3920*/  @!P0 SHF.R.U64 R0, R54, 0x10, R55 ;  /* 0x0000001036008819 */ /* 0x000fe40000001237 */
[--C-:B------:R-:W-:Y:S02]  /*3930*/  @!P0 SHF.R.U64 R3, R26, 0x10, R27.reuse ;  /* 0x000000101a038819 */ /* 0x100fe4000000121b */
[----:B------:R-:W-:Y:S02]  /*3940*/  @!P0 SHF.R.U32.HI R26, RZ, 0x10, R27 ;  /* 0x00000010ff1a8819 */ /* 0x000fe4000001161b */
[C---:B------:R-:W-:Y:S02]  /*3950*/  @!P0 PRMT R27, R52.reuse, 0x5432, R0 ;  /* 0x00005432341b8816 */ /* 0x040fe40000000000 */
        /* <DEDUP_REMOVED lines=45> */
.L_x_82:
[----:B------:R-:W-:Y:S05]  /*3c30*/  BSYNC B0 ;  /* 0x0000000000007941 */ /* 0x000fea0003800000 */
.L_x_81:
[----:B------:R-:W-:Y:S11]  /*3c40*/  ISETP.GE.AND P0, PT, R138, c[0x0][0x1d4], PT ;  /* 0x000075008a007a0c */ /* 0x000ff60003f06270 */
[----:B------:R-:W-:Y:S02]  /*3c50*/  @!UPT UIADD3 URZ, URZ, URZ, URZ ;  /* 0x0000003f3f3ff290 */ /* 0x000fe4000fffe03f */
[----:B------:R-:W-:-:S05]  /*3c60*/  @P0 BRA `(.L_x_80) ;  /* 0x0000036000000947 */ /* 0x000fca0003800000 */
[C---:B--2---:R-:W-:Y:S01]  /*3c70*/  LEA R30, P0, R131.reuse, R31, 0x1 ;  /* 0x0000001f831e7211 */ /* 0x044fe200078008ff */
[----:B-1----:R-:W1:Y:S03]  /*3c80*/  LDS.128 R20, [R134+0xe100] ;  /* 0x00e1000086147984 */ /* 0x002e660000000c00 */
        /* <DEDUP_REMOVED lines=52> */
.L_x_80:
[----:B------:R-:W-:Y:S05]  /*3fd0*/  BSYNC B1 ;  /* 0x0000000000017941 */ /* 0x000fea0003800000 */
.L_x_79:
[----:B--2-4-:R-:W2:Y:S04]  /*3fe0*/  SHFL.IDX PT, R143, R143, 0x3, 0x181f ;  /* 0x00781f008f8f7f89 */ /* 0x014ea800000e0000 */
[----:B------:R-:W4:Y:S01]  /*3ff0*/  SHFL.IDX PT, R164, R164, 0x3, 0x181f ;  /* 0x00781f00a4a47f89 */ /* 0x000f2200000e0000 */
[----:B------:R-:W-:-:S05]  /*4000*/  @P2 BRA `(.L_x_83) ;  /* 0x0000316000002947 */ /* 0x000fca0003800000 */
[----:B------:R-:W-:Y:S01]  /*4010*/  BSSY B0, `(.L_x_84) ;  /* 0x0000038000007945 */ /* 0x000fe20003800000 */
[----:B------:R-:W-:-:S05]  /*4020*/  @P5 BRA `(.L_x_85) ;  /* 0x0000036000005947 */ /* 0x000fca0003800000 */
[C---:B----4-:R-:W-:Y:S01]  /*4030*/  LEA R26, P0, R10.reuse, R164, 0x1 ;  /* 0x000000a40a1a7211 */ /* 0x050fe200078008ff */
        /* <DEDUP_REMOVED lines=43> */
[----:B------:R-:W-:Y:S02]  /*42f0*/  @!P0 FMUL.FTZ R4, R14, R8 ;  /* 0x000000080e048220 */ /* 0x000fe40000410000 */
        /* <DEDUP_REMOVED lines=9> */
.L_x_85:
[----:B------:R-:W-:Y:S05]  /*4390*/  BSYNC B0 ;  /* 0x0000000000007941 */ /* 0x000fea0003800000 */
.L_x_84:
[----:B------:R-:W-:Y:S11]  /*43a0*/  ISETP.GE.AND P0, PT, R138, c[0x0][0x1d4], PT ;  /* 0x000075008a007a0c */ /* 0x000ff60003f06270 */
[----:B------:R-:W-:Y:S02]  /*43b0*/  @!UPT UIADD3 URZ, URZ, URZ, URZ ;  /* 0x0000003f3f3ff290 */ /* 0x000fe4000fffe03f */
[----:B------:R-:W-:-:S05]  /*43c0*/  @P0 BRA `(.L_x_83) ;  /* 0x00002da000000947 */ /* 0x000fca0003800000 */
[C---:B----4-:R-:W-:Y:S01]  /*43d0*/  LEA R164, P0, R131.reuse, R164, 0x1 ;  /* 0x000000a483a47211 */ /* 0x050fe200078008ff */
[----:B------:R-:W4:Y:S03]  /*43e0*/  LDS.128 R16, [R134+0xf100] ;  /* 0x00f1000086107984 */ /* 0x000f260000000c00 */
[----:B--2---:R-:W-:Y:S02]  /*43f0*/  LEA.HI.X R165, R131, R143, R111, 0x1, P0 ;  /* 0x0000008f83a57211 */ /* 0x004fe400000f0c6f */
[----:B------:R-:W-:Y:S11]  /*4400*/  ISETP.GE.AND P0, PT, R9, c[0x0][0x27c], PT ;  /* 0x00009f0009007a0c */ /* 0x000ff60003f06270 */
[----:B------:R-:W-:Y:S02]  /*4410*/  @!UPT UIADD3 URZ, URZ, URZ, URZ ;  /* 0x0000003f3f3ff290 */ /* 0x000fe4000fffe03f */
[----:B------:R-:W-:Y:S02]  /*4420*/  @!P0 SHF.R.U64 R8, R44, 0x10, R45 ;  /* 0x000000102c088819 */ /* 0x000fe4000000122d */
[--C-:B------:R-:W-:Y:S02]  /*4430*/  @!P0 SHF.R.U64 R3, R6, 0x10, R7.reuse ;  /* 0x0000001006038819 */ /* 0x100fe40000001207 */
[----:B------:R-:W-:Y:S02]  /*4440*/  @!P0 PRMT R8, R43, 0x5432, R8 ;  /* 0x000054322b088816 */ /* 0x000fe40000000008 */
[----:B------:R-:W-:Y:S02]  /*4450*/  @!P0 SHF.R.U32.HI R6, RZ, 0x10, R7 ;  /* 0x00000010ff068819 */ /* 0x000fe40000011607 */
        /* <DEDUP_REMOVED lines=8> */
[C---:B----4-:R-:W-:Y:S01]  /*44e0*/  @!P0 IMAD.U32 R7, R16.reuse, 0x10000, RZ ;  /* 0x0001000010078824 */ /* 0x050fe200078e00ff */
[----:B------:R-:W-:Y:S01]  /*44f0*/  @!P0 LOP3.LUT R0, R16, 0xffff0000, RZ, 0xc0, !PT ;  /* 0xffff000010008812 */ /* 0x000fe200078ec0ff */
[----:B------:R-:W-:Y:S01]  /*4500*/  @!P0 IMAD.U32 R15, R18, 0x10000, RZ ;  /* 0x00010000120f8824 */ /* 0x000fe200078e00ff */
[----:B------:R-:W-:Y:S01]  /*4510*/  @!P0 LOP3.LUT R4, R17, 0xffff0000, RZ, 0xc0, !PT ;  /* 0xffff000011048812 */ /* 0x000fe200078ec0ff */
[----:B-1----:R-:W-:Y:S01]  /*4520*/  @!P0 IMAD.U32 R21, R19, 0x10000, RZ ;  /* 0x0001000013158824 */ /* 0x002fe200078e00ff */
        /* <DEDUP_REMOVED lines=19> */
[C---:B------:R-:W-:Y:S02]  /*4660*/  @!P0 FMUL.FTZ R25, R6.reuse, R20 ;  /* 0x0000001406198220 */ /* 0x040fe40000410000 */
        /* <DEDUP_REMOVED lines=11> */
[----:B------:R1:W-:Y:S01]  /*4720*/  ST.E.128 [R164.64], R16 ;  /* 0x00000010a4007985 */ /* 0x0003e2000c101d14 */
[----:B------:R-:W-:-:S05]  /*4730*/  BRA `(.L_x_83) ;  /* 0x00002a3000007947 */ /* 0x000fca0003800000 */
.L_x_62:
[-C--:B------:R-:W-:Y:S01]  /*4740*/  ISETP.GE.AND P0, PT, R128, R77.reuse, PT ;  /* 0x0000004d8000720c */ /* 0x080fe20003f06270 */
[----:B------:R-:W-:Y:S01]  /*4750*/  CS2R R30, SRZ ;  /* 0x00000000001e7805 */ /* 0x000fe2000001ff00 */
[----:B------:R-:W-:Y:S01]  /*4760*/  ISETP.NE.AND P6, PT, R140, RZ, PT ;  /* 0x000000ff8c00720c */ /* 0x000fe20003fc5270 */
[----:B------:R-:W-:Y:S01]  /*4770*/  CS2R R28, SRZ ;  /* 0x00000000001c7805 */ /* 0x000fe2000001ff00 */
[----:B------:R-:W-:Y:S01]  /*4780*/  ISETP.GE.OR P4, PT, R10, c[0x0][0x27c], P0 ;  /* 0x00009f000a007a0c */ /* 0x000fe20000786670 */
        /* <DEDUP_REMOVED lines=8> */
[----:B------:R1:W2:Y:S01]  /*4810*/  SHFL.IDX PT, R175, R143, RZ, 0x181f ;  /* 0x00181fff8faf7589 */ /* 0x0002a200000e0000 */
[----:B------:R-:W-:Y:S03]  /*4820*/  BSSY B0, `(.L_x_86) ;  /* 0x00000dd000007945 */ /* 0x000fe60003800000 */
[----:B------:R-:W-:Y:S04]  /*4830*/  @!P4 IADD3 R2, P1, P0, R146, R68, R107 ;  /* 0x000000449202c210 */ /* 0x000fe8000783e06b */
[C---:B------:R-:W-:Y:S01]  /*4840*/  @!P4 IADD3.X R0, R83.reuse, R40, R106, P1, P0 ;  /* 0x000000285300c210 */ /* 0x040fe20000fe046a */
[----:B------:R1:W3:Y:S01]  /*4850*/  SHFL.IDX PT, R174, R164, RZ, 0x181f ;  /* 0x00181fffa4ae7589 */ /* 0x0002e200000e0000 */
[----:B------:R-:W-:Y:S04]  /*4860*/  @!P4 IADD3 R4, P1, P0, R144, R42, R109 ;  /* 0x0000002a9004c210 */ /* 0x000fe8000783e06d */
[----:B------:R-:W-:Y:S02]  /*4870*/  @!P4 IADD3.X R3, R82, R8, R108, P1, P0 ;  /* 0x000000085203c210 */ /* 0x000fe40000fe046c */
[----:B------:R-:W-:Y:S04]  /*4880*/  ISETP.GE.AND P0, PT, R124, R77, PT ;  /* 0x0000004d7c00720c */ /* 0x000fe80003f06270 */
[----:B------:R-:W-:Y:S11]  /*4890*/  ISETP.GE.OR P2, PT, R10, c[0x0][0x27c], P0 ;  /* 0x00009f000a007a0c */ /* 0x000ff60000746670 */
[----:B------:R-:W-:Y:S02]  /*48a0*/  @!UPT UIADD3 URZ, URZ, URZ, URZ ;  /* 0x0000003f3f3ff290 */ /* 0x000fe4000fffe03f */
[----:B------:R-:W-:Y:S04]  /*48b0*/  @!P2 IADD3 R6, P1, P0, R146, R93, R68 ;  /* 0x0000005d9206a210 */ /* 0x000fe8000783e044 */
[C---:B------:R-:W-:Y:S02]  /*48c0*/  @!P2 IADD3.X R5, R83.reuse, R92, R40, P1, P0 ;  /* 0x0000005c5305a210 */ /* 0x040fe40000fe0428 */
[----:B------:R-:W-:Y:S04]  /*48d0*/  @!P2 IADD3 R14, P1, P0, R144, R95, R42 ;  /* 0x0000005f900ea210 */ /* 0x000fe8000783e02a */
[----:B------:R-:W-:Y:S02]  /*48e0*/  @!P2 IADD3.X R7, R82, R94, R8, P1, P0 ;  /* 0x0000005e5207a210 */ /* 0x000fe40000fe0408 */
[----:B------:R-:W-:Y:S04]  /*48f0*/  ISETP.GE.AND P0, PT, R120, R77, PT ;  /* 0x0000004d7800720c */ /* 0x000fe80003f06270 */
[----:B------:R-:W-:Y:S11]  /*4900*/  ISETP.GE.OR P1, PT, R10, c[0x0][0x27c], P0 ;  /* 0x00009f000a007a0c */ /* 0x000ff60000726670 */
[----:B------:R-:W-:Y:S02]  /*4910*/  @!UPT UIADD3 URZ, URZ, URZ, URZ ;  /* 0x0000003f3f3ff290 */ /* 0x000fe4000fffe03f */
[----:B------:R-:W-:Y:S04]  /*4920*/  @!P1 IADD3 R16, P3, P0, R146, R160, R68 ;  /* 0x000000a092109210 */ /* 0x000fe8000787e044 */
[----:B------:R-:W-:Y:S02]  /*4930*/  @!P1 IADD3.X R15, R83, R96, R40, P3, P0 ;  /* 0x00000060530f9210 */ /* 0x000fe40001fe0428 */
[----:B------:R-:W-:Y:S04]  /*4940*/  @!P1 IADD3 R18, P3, P0, R144, R158, R42 ;  /* 0x0000009e90129210 */ /* 0x000fe8000787e02a */
[----:B------:R-:W-:Y:S02]  /*4950*/  @!P1 IADD3.X R17, R82, R97, R8, P3, P0 ;  /* 0x0000006152119210 */ /* 0x000fe40001fe0408 */
[C---:B------:R-:W-:Y:S04]  /*4960*/  @!P4 LEA R20, P0, R2.reuse, c[0x0][0x270], 0x1 ;  /* 0x00009c000214ca11 */ /* 0x040fe800078008ff */
[----:B------:R-:W-:Y:S02]  /*4970*/  @!P4 LEA.HI.X R21, R2, c[0x0][0x274], R0, 0x1, P0 ;  /* 0x00009d000215ca11 */ /* 0x000fe400000f0c00 */
[C---:B------:R-:W-:Y:S03]  /*4980*/  @!P4 LEA R22, P0, R4.reuse, c[0x0][0x288], 0x1 ;  /* 0x0000a2000416ca11 */ /* 0x040fe600078008ff */
[----:B------:R4:W2:Y:S01]  /*4990*/  @!P4 LDG.E.128 R28, [R20.64] ;  /* 0x00000014141cc981 */ /* 0x0008a2000c1e1d00 */
[----:B------:R-:W-:Y:S02]  /*49a0*/  @!P4 LEA.HI.X R23, R4, c[0x0][0x28c], R3, 0x1, P0 ;  /* 0x0000a3000417ca11 */ /* 0x000fe400000f0c03 */
[C---:B------:R-:W-:Y:S04]  /*49b0*/  @!P2 LEA R4, P0, R6.reuse, c[0x0][0x270], 0x1 ;  /* 0x00009c000604aa11 */ /* 0x040fe800078008ff */
[----:B------:R-:W-:Y:S01]  /*49c0*/  @!P2 LEA.HI.X R5, R6, c[0x0][0x274], R5, 0x1, P0 ;  /* 0x00009d000605aa11 */ /* 0x000fe200000f0c05 */
[----:B------:R1:W3:Y:S01]  /*49d0*/  @!P4 LDG.E.128 R64, [R22.64] ;  /* 0x000000141640c981 */ /* 0x0002e2000c1e1d00 */
[C---:B------:R-:W-:Y:S04]  /*49e0*/  @!P2 LEA R24, P0, R14.reuse, c[0x0][0x288], 0x1 ;  /* 0x0000a2000e18aa11 */ /* 0x040fe800078008ff */
[----:B------:R-:W-:Y:S02]  /*49f0*/  @!P2 LEA.HI.X R25, R14, c[0x0][0x28c], R7, 0x1, P0 ;  /* 0x0000a3000e19aa11 */ /* 0x000fe400000f0c07 */
[C---:B------:R-:W-:Y:S03]  /*4a00*/  @!P1 LEA R2, P0, R16.reuse, c[0x0][0x270], 0x1 ;  /* 0x00009c0010029a11 */ /* 0x040fe600078008ff */
[----:B------:R-:W3:Y:S01]  /*4a10*/  @!P2 LDG.E.128 R60, [R24.64] ;  /* 0x00000014183ca981 */ /* 0x000ee2000c1e1d00 */
[----:B------:R-:W-:Y:S02]  /*4a20*/  @!P1 LEA.HI.X R3, R16, c[0x0][0x274], R15, 0x1, P0 ;  /* 0x00009d0010039a11 */ /* 0x000fe400000f0c0f */
[C---:B------:R-:W-:Y:S04]  /*4a30*/  @!P1 LEA R6, P0, R18.reuse, c[0x0][0x288], 0x1 ;  /* 0x0000a20012069a11 */ /* 0x040fe800078008ff */
[----:B------:R-:W-:Y:S01]  /*4a40*/  @!P1 LEA.HI.X R7, R18, c[0x0][0x28c], R17, 0x1, P0 ;  /* 0x0000a30012079a11 */ /* 0x000fe200000f0c11 */
[----:B----4-:R-:W-:Y:S01]  /*4a50*/  CS2R R20, SRZ ;  /* 0x0000000000147805 */ /* 0x010fe2000001ff00 */
[----:B------:R-:W-:Y:S01]  /*4a60*/  CS2R R18, SRZ ;  /* 0x0000000000127805 */ /* 0x000fe2000001ff00 */
[----:B------:R-:W-:Y:S01]  /*4a70*/  CS2R R16, SRZ ;  /* 0x0000000000107805 */ /* 0x000fe2000001ff00 */
[-C--:B------:R-:W-:Y:S01]  /*4a80*/  ISETP.GE.AND P0, PT, R139, R77.reuse, PT ;  /* 0x0000004d8b00720c */ /* 0x080fe20003f06270 */
[----:B------:R4:W3:Y:S01]  /*4a90*/  @!P1 LDG.E.128 R56, [R6.64] ;  /* 0x0000001406389981 */ /* 0x0008e2000c1e1d00 */
[----:B-1----:R-:W-:Y:S02]  /*4aa0*/  CS2R R22, SRZ ;  /* 0x0000000000167805 */ /* 0x002fe4000001ff00 */
[----:B------:R-:W-:Y:S05]  /*4ab0*/  ISETP.GE.OR P0, PT, R10, c[0x0][0x27c], P0 ;  /* 0x00009f000a007a0c */ /* 0x000fea0000706670 */
[----:B------:R1:W3:Y:S08]  /*4ac0*/  @!P1 LDG.E.128 R16, [R2.64] ;  /* 0x0000001402109981 */ /* 0x0002f0000c1e1d00 */
[----:B------:R1:W3:Y:S01]  /*4ad0*/  @!P2 LDG.E.128 R20, [R4.64] ;  /* 0x000000140414a981 */ /* 0x0002e2000c1e1d00 */
[----:B------:R-:W-:Y:S05]  /*4ae0*/  @!P0 IADD3 R68, P1, R146, R68, RZ ;  /* 0x0000004492448210 */ /* 0x000fea0007f3e0ff */
[----:B------:R-:W-:Y:S01]  /*4af0*/  @!P0 IMAD.X R40, R83, 0x1, R40, P1 ;  /* 0x0000000153288824 */ /* 0x000fe200008e0628 */
[----:B----4-:R-:W-:Y:S01]  /*4b00*/  CS2R R6, SRZ ;  /* 0x0000000000067805 */ /* 0x010fe2000001ff00 */
[C---:B-1----:R-:W-:Y:S04]  /*4b10*/  @!P0 LEA R2, P1, R68.reuse, c[0x0][0x270], 0x1 ;  /* 0x00009c0044028a11 */ /* 0x042fe800078208ff */
[----:B------:R-:W-:Y:S02]  /*4b20*/  @!P0 LEA.HI.X R3, R68, c[0x0][0x274], R40, 0x1, P1 ;  /* 0x00009d0044038a11 */ /* 0x000fe400008f0c28 */
[----:B------:R-:W-:Y:S01]  /*4b30*/  @!P0 IADD3 R42, P1, R144, R42, RZ ;  /* 0x0000002a902a8210 */ /* 0x000fe20007f3e0ff */
[----:B------:R-:W-:Y:S04]  /*4b40*/  CS2R R4, SRZ ;  /* 0x0000000000047805 */ /* 0x000fe8000001ff00 */
[----:B------:R-:W-:Y:S01]  /*4b50*/  @!P0 IMAD.X R8, R82, 0x1, R8, P1 ;  /* 0x0000000152088824 */ /* 0x000fe200008e0608 */
[C---:B------:R-:W-:Y:S01]  /*4b60*/  @!P0 LEA R14, P1, R42.reuse, c[0x0][0x288], 0x1 ;  /* 0x0000a2002a0e8a11 */ /* 0x040fe200078208ff */
[----:B------:R2:W5:Y:S03]  /*4b70*/  @!P0 LDG.E.128 R4, [R2.64] ;  /* 0x0000001402048981 */ /* 0x000566000c1e1d00 */
[----:B------:R-:W-:Y:S02]  /*4b80*/  @!P0 LEA.HI.X R15, R42, c[0x0][0x28c], R8, 0x1, P1 ;  /* 0x0000a3002a0f8a11 */ /* 0x000fe400008f0c08 */
[----:B------:R-:W-:Y:S03]  /*4b90*/  ISETP.GE.AND P1, PT, R10, c[0x0][0x27c], PT ;  /* 0x00009f000a007a0c */ /* 0x000fe60003f26270 */
[----:B------:R1:W5:Y:S01]  /*4ba0*/  @!P0 LDG.E.128 R36, [R14.64] ;  /* 0x000000140e248981 */ /* 0x000362000c1e1d00 */
[----:B------:R-:W-:Y:S01]  /*4bb0*/  ISETP.GE.OR P0, PT, R139, R77, P5 ;  /* 0x0000004d8b00720c */ /* 0x000fe20002f06670 */
[----:B--2---:R-:W-:Y:S02]  /*4bc0*/  IMAD.MOV.U32 R3, RZ, RZ, R30 ;  /* 0x000000ffff037224 */ /* 0x004fe400078e001e */
[----:B------:R-:W-:Y:S02]  /*4bd0*/  IMAD.MOV.U32 R0, RZ, RZ, R31 ;  /* 0x000000ffff007224 */ /* 0x000fe400078e001f */
[----:B------:R-:W-:Y:S03]  /*4be0*/  IMAD.MOV.U32 R2, RZ, RZ, R28 ;  /* 0x000000ffff027224 */ /* 0x000fe600078e001c */
[----:B------:R-:W-:Y:S01]  /*4bf0*/  PRMT R35, R0, 0x5410, R3 ;  /* 0x0000541000237816 */ /* 0x000fe20000000003 */
[----:B------:R-:W-:Y:S02]  /*4c00*/  IMAD.MOV.U32 R0, RZ, RZ, R29 ;  /* 0x000000ffff007224 */ /* 0x000fe400078e001d */
[----:B---3--:R-:W-:Y:S03]  /*4c10*/  IMAD.MOV.U32 R3, RZ, RZ, R66 ;  /* 0x000000ffff037224 */ /* 0x008fe600078e0042 */
[----:B------:R-:W-:Y:S01]  /*4c20*/  PRMT R34, R0, 0x5410, R2 ;  /* 0x0000541000227816 */ /* 0x000fe20000000002 */
[----:B------:R-:W-:Y:S02]  /*4c30*/  IMAD.MOV.U32 R2, RZ, RZ, R67 ;  /* 0x000000ffff027224 */ /* 0x000fe400078e0043 */
[----:B------:R-:W-:Y:S03]  /*4c40*/  IMAD.MOV.U32 R0, RZ, RZ, R64 ;  /* 0x000000ffff007224 */ /* 0x000fe600078e0040 */
[----:B------:R-:W-:Y:S01]  /*4c50*/  PRMT R73, R3, 0x5410, R2 ;  /* 0x0000541003497816 */ /* 0x000fe20000000002 */
[----:B------:R-:W-:Y:S05]  /*4c60*/  IMAD.MOV.U32 R2, RZ, RZ, R65 ;  /* 0x000000ffff027224 */ /* 0x000fea00078e0041 */
[----:B------:R-:W-:Y:S01]  /*4c70*/  PRMT R74, R2, 0x5410, R0 ;  /* 0x00005410024a7816 */ /* 0x000fe20000000000 */
[----:B------:R-:W-:Y:S02]  /*4c80*/  IMAD.MOV.U32 R8, RZ, RZ, R58 ;  /* 0x000000ffff087224 */ /* 0x000fe400078e003a */
[----:B------:R-:W-:Y:S02]  /*4c90*/  IMAD.MOV.U32 R3, RZ, RZ, R22 ;  /* 0x000000ffff037224 */ /* 0x000fe400078e0016 */
[----:B------:R-:W-:Y:S02]  /*4ca0*/  IMAD.MOV.U32 R0, RZ, RZ, R23 ;  /* 0x000000ffff007224 */ /* 0x000fe400078e0017 */
[----:B------:R-:W-:Y:S03]  /*4cb0*/  IMAD.MOV.U32 R2, RZ, RZ, R20 ;  /* 0x000000ffff027224 */ /* 0x000fe600078e0014 */
[----:B------:R-:W-:Y:S01]  /*4cc0*/  PRMT R33, R0, 0x5410, R3 ;  /* 0x0000541000217816 */ /* 0x000fe20000000003 */
        /* <DEDUP_REMOVED lines=11> */
[----:B-1----:R-:W-:Y:S01]  /*4d80*/  PRMT R15, R0, 0x5410, R3 ;  /* 0x00005410000f7816 */ /* 0x002fe20000000003 */
[----:B------:R-:W-:Y:S02]  /*4d90*/  IMAD.MOV.U32 R0, RZ, RZ, R17 ;  /* 0x000000ffff007224 */ /* 0x000fe400078e0011 */
[----:B------:R-:W-:Y:S03]  /*4da0*/  IMAD.MOV.U32 R3, RZ, RZ, R59 ;  /* 0x000000ffff037224 */ /* 0x000fe600078e003b */
[----:B------:R-:W-:Y:S01]  /*4db0*/  PRMT R14, R0, 0x5410, R2 ;  /* 0x00005410000e7816 */ /* 0x000fe20000000002 */
[----:B------:R-:W-:Y:S01]  /*4dc0*/  IMAD.MOV.U32 R2, RZ, RZ, R56 ;  /* 0x000000ffff027224 */ /* 0x000fe200078e0038 */
[----:B------:R-:W-:Y:S01]  /*4dd0*/  PRMT R53, R3, 0x5410, R8 ;  /* 0x0000541003357816 */ /* 0x000fe20000000008 */
[----:B------:R-:W-:Y:S05]  /*4de0*/  IMAD.MOV.U32 R0, RZ, RZ, R57 ;  /* 0x000000ffff007224 */ /* 0x000fea00078e0039 */
[----:B------:R-:W-:Y:S01]  /*4df0*/  PRMT R54, R2, 0x5410, R0 ;  /* 0x0000541002367816 */ /* 0x000fe20000000000 */
[----:B------:R-:W-:-:S05]  /*4e00*/  @P0 BRA `(.L_x_87) ;  /* 0x000007e000000947 */ /* 0x000fca0003800000 */
[----:B-----5:R-:W-:Y:S01]  /*4e10*/  MOV R40, R36 ;  /* 0x0000002400287202 */ /* 0x020fe20000000f00 */
[----:B------:R-:W-:Y:S01]  /*4e20*/  IMAD.U32 R2, RZ, RZ, UR24 ;  /* 0x00000018ff027e24 */ /* 0x000fe2000f8e00ff */
[----:B------:R-:W-:Y:S01]  /*4e30*/  @!P1 SHF.R.U64 R36, R36, 0x10, R37 ;  /* 0x0000001024249819 */ /* 0x000fe20000001225 */
[----:B------:R-:W1:Y:S01]  /*4e40*/  LDS.128 R68, [R115+0x8100] ;  /* 0x0081000073447984 */ /* 0x000e620000000c00 */
[----:B------:R-:W-:Y:S01]  /*4e50*/  @!P1 SHF.R.U64 R3, R4, 0x10, R5 ;  /* 0x0000001004039819 */ /* 0x000fe20000001205 */
[----:B------:R-:W-:Y:S01]  /*4e60*/  IMAD.MOV.U32 R51, RZ, RZ, R39 ;  /* 0x000000ffff337224 */ /* 0x000fe200078e0027 */
[----:B------:R-:W-:Y:S01]  /*4e70*/  SEL R2, R2, UR17, !P6 ;  /* 0x0000001102027c07 */ /* 0x000fe2000f000000 */
[----:B------:R-:W-:Y:S01]  /*4e80*/  IMAD.MOV.U32 R43, RZ, RZ, R37 ;  /* 0x000000ffff2b7224 */ /* 0x000fe200078e0025 */
[C---:B------:R-:W-:Y:S02]  /*4e90*/  LEA R166, P0, R129.reuse, R174, 0x1 ;  /* 0x000000ae81a67211 */ /* 0x040fe400078008ff */
[----:B------:R-:W-:Y:S02]  /*4ea0*/  SHF.R.S32.HI R0, RZ, 0x1f, R2 ;  /* 0x0000001fff007819 */ /* 0x000fe40000011402 */
[----:B------:R-:W-:Y:S02]  /*4eb0*/  LEA.HI.X R167, R129, R175, R110, 0x1, P0 ;  /* 0x000000af81a77211 */ /* 0x000fe400000f0c6e */
[----:B------:R-:W-:Y:S02]  /*4ec0*/  LEA.HI R0, R0, R2, RZ, 0x4 ;  /* 0x0000000200007211 */ /* 0x000fe400078f20ff */
[----:B------:R-:W-:Y:S02]  /*4ed0*/  @!P1 SHF.R.U32.HI R8, RZ, 0x10, R5 ;  /* 0x00000010ff089819 */ /* 0x000fe40000011605 */
[----:B------:R-:W-:Y:S02]  /*4ee0*/  LEA.HI.SX32 R0, R0, R130, 0x1c ;  /* 0x0000008200007211 */ /* 0x000fe400078fe2ff */
[----:B------:R-:W-:Y:S02]  /*4ef0*/  @!P1 SHF.R.U32.HI R37, RZ, 0x10, R37 ;  /* 0x00000010ff259819 */ /* 0x000fe40000011625 */
[----:B------:R-:W-:Y:S01]  /*4f00*/  SHF.R.S32.HI R2, RZ, 0x1f, R0 ;  /* 0x0000001fff027819 */ /* 0x000fe20000011400 */
[----:B------:R-:W-:Y:S01]  /*4f10*/  IMAD.SHL.U32 R42, R0, 0x8, RZ ;  /* 0x00000008002a7824 */ /* 0x000fe200078e00ff */
[----:B------:R-:W-:Y:S02]  /*4f20*/  @!P1 PRMT R43, R43, 0x5410, R37 ;  /* 0x000054102b2b9816 */ /* 0x000fe40000000025 */
[----:B------:R-:W-:Y:S02]  /*4f30*/  LEA.HI R2, R2, R0, RZ, 0x3 ;  /* 0x0000000002027211 */ /* 0x000fe400078f18ff */
[----:B------:R-:W-:Y:S02]  /*4f40*/  ISETP.GE.AND P0, PT, R42, c[0x0][0x1d4], PT ;  /* 0x000075002a007a0c */ /* 0x000fe40003f06270 */
[----:B------:R-:W-:Y:S01]  /*4f50*/  LOP3.LUT R0, R137, 0x38, R42, 0xf8, !PT ;  /* 0x0000003889007812 */ /* 0x000fe200078ef82a */
[----:B------:R-:W-:Y:S01]  /*4f60*/  IMAD.SHL.U32 R2, R2, 0x400, RZ ;  /* 0x0000040002027824 */ /* 0x000fe200078e00ff */
[----:B------:R-:W-:Y:S02]  /*4f70*/  MOV R47, R38 ;  /* 0x00000026002f7202 */ /* 0x000fe40000000f00 */
[----:B------:R-:W-:Y:S02]  /*4f80*/  LOP3.LUT R0, R0, R135, RZ, 0x3c, !PT ;  /* 0x0000008700007212 */ /* 0x000fe400078e3cff */
[----:B------:R-:W-:Y:S02]  /*4f90*/  LOP3.LUT R2, R2, 0x7fffe000, RZ, 0xc0, !PT ;  /* 0x7fffe00002027812 */ /* 0x000fe400078ec0ff */
[----:B------:R-:W-:Y:S02]  /*4fa0*/  @!P1 SHF.R.U64 R38, R38, 0x10, R39 ;  /* 0x0000001026269819 */ /* 0x000fe40000001227 */
[----:B------:R-:W-:Y:S01]  /*4fb0*/  IADD3 R0, R0, R2, R136 ;  /* 0x0000000200007210 */ /* 0x000fe20007ffe088 */
[----:B------:R-:W-:Y:S01]  /*4fc0*/  IMAD.MOV.U32 R2, RZ, RZ, R4 ;  /* 0x000000ffff027224 */ /* 0x000fe200078e0004 */
[----:B------:R-:W-:Y:S01]  /*4fd0*/  @!P1 PRMT R47, R47, 0x5410, R38 ;  /* 0x000054102f2f9816 */ /* 0x000fe20000000026 */
[----:B------:R-:W-:Y:S01]  /*4fe0*/  IMAD.MOV.U32 R4, RZ, RZ, R7 ;  /* 0x000000ffff047224 */ /* 0x000fe200078e0007 */
[----:B-1----:R-:W-:Y:S01]  /*4ff0*/  @!P1 SHF.L.U32 R37, R68, 0x10, RZ ;  /* 0x0000001044259819 */ /* 0x002fe200000006ff */
[----:B------:R-:W-:Y:S01]  /*5000*/  IMAD.SHL.U32 R24, R0, 0x2, RZ ;  /* 0x0000000200187824 */ /* 0x000fe200078e00ff */
[C---:B------:R-:W-:Y:S01]  /*5010*/  @!P1 LOP3.LUT R44, R69.reuse, 0xffff0000, RZ, 0xc0, !PT ;  /* 0xffff0000452c9812 */ /* 0x040fe200078ec0ff */
[----:B------:R-:W-:Y:S01]  /*5020*/  IMAD.MOV.U32 R0, RZ, RZ, R5 ;  /* 0x000000ffff007224 */ /* 0x000fe200078e0005 */
[C---:B------:R-:W-:Y:S01]  /*5030*/  @!P1 SHF.L.U32 R46, R70.reuse, 0x10, RZ ;  /* 0x00000010462e9819 */ /* 0x040fe200000006ff */
[----:B------:R-:W-:Y:S01]  /*5040*/  IMAD.MOV.U32 R5, RZ, RZ, R6 ;  /* 0x000000ffff057224 */ /* 0x000fe200078e0006 */
[----:B------:R-:W-:Y:S01]  /*5050*/  @!P1 LOP3.LUT R48, R70, 0xffff0000, RZ, 0xc0, !PT ;  /* 0xffff000046309812 */ /* 0x000fe200078ec0ff */
[----:B------:R-:W-:Y:S01]  /*5060*/  @!P0 IMAD.WIDE R174, R42, 0x2, R174 ;  /* 0x000000022aae8825 */ /* 0x000fe200078e02ae */
[----:B------:R-:W1:Y:S01]  /*5070*/  LDS.128 R24, [R24+0x8100] ;  /* 0x0081000018187984 */ /* 0x000e620000000c00 */
[----:B------:R-:W-:Y:S02]  /*5080*/  @!P1 SHF.L.U32 R42, R69, 0x10, RZ ;  /* 0x00000010452a9819 */ /* 0x000fe400000006ff */
[----:B------:R-:W-:Y:S01]  /*5090*/  @!P1 IMAD.U32 R45, R47, 0x10000, RZ ;  /* 0x000100002f2d9824 */ /* 0x000fe200078e00ff */
[C---:B------:R-:W-:Y:S02]  /*50a0*/  @!P1 SHF.L.U32 R50, R71.reuse, 0x10, RZ ;  /* 0x0000001047329819 */ /* 0x040fe400000006ff */
[----:B------:R-:W-:Y:S02]  /*50b0*/  @!P1 LOP3.LUT R52, R71, 0xffff0000, RZ, 0xc0, !PT ;  /* 0xffff000047349812 */ /* 0x000fe400078ec0ff */
[----:B------:R-:W-:Y:S02]  /*50c0*/  @!P1 SHF.R.U32.HI R41, RZ, 0x10, R39 ;  /* 0x00000010ff299819 */ /* 0x000fe40000011627 */
[----:B------:R-:W-:Y:S02]  /*50d0*/  @!P1 PRMT R39, R40, 0x5410, R36 ;  /* 0x0000541028279816 */ /* 0x000fe40000000024 */
[----:B------:R-:W-:Y:S02]  /*50e0*/  @!P1 LOP3.LUT R40, R68, 0xffff0000, RZ, 0xc0, !PT ;  /* 0xffff000044289812 */ /* 0x000fe400078ec0ff */
[----:B------:R-:W-:Y:S01]  /*50f0*/  @!P1 PRMT R2, R2, 0x5410, R3 ;  /* 0x0000541002029816 */ /* 0x000fe20000000003 */
[C---:B------:R-:W-:Y:S01]  /*5100*/  @!P1 IMAD.U32 R36, R39.reuse, 0x10000, RZ ;  /* 0x0001000027249824 */ /* 0x040fe200078e00ff */
[----:B------:R-:W-:Y:S02]  /*5110*/  @!P1 PRMT R3, R0, 0x5410, R8 ;  /* 0x0000541000039816 */ /* 0x000fe40000000008 */
[----:B------:R-:W-:Y:S02]  /*5120*/  @!P1 LOP3.LUT R39, R39, 0xffff0000, RZ, 0xc0, !PT ;  /* 0xffff000027279812 */ /* 0x000fe400078ec0ff */
[----:B------:R-:W-:Y:S02]  /*5130*/  @!P1 LOP3.LUT R47, R47, 0xffff0000, RZ, 0xc0, !PT ;  /* 0xffff00002f2f9812 */ /* 0x000fe400078ec0ff */
[----:B------:R-:W-:Y:S02]  /*5140*/  @!P1 SHF.R.U64 R6, R6, 0x10, R7 ;  /* 0x0000001006069819 */ /* 0x000fe40000001207 */
[----:B------:R-:W-:Y:S01]  /*5150*/  @!P1 PRMT R51, R51, 0x5410, R41 ;  /* 0x0000541033339816 */ /* 0x000fe20000000029 */
[----:B------:R-:W-:Y:S01]  /*5160*/  @!P1 IMAD.U32 R41, R43, 0x10000, RZ ;  /* 0x000100002b299824 */ /* 0x000fe200078e00ff */
[----:B------:R-:W-:Y:S01]  /*5170*/  @!P1 PRMT R5, R5, 0x5410, R6 ;  /* 0x0000541005059816 */ /* 0x000fe20000000006 */
[----:B------:R-:W-:Y:S01]  /*5180*/  @!P1 IMAD.U32 R6, R2, 0x10000, RZ ;  /* 0x0001000002069824 */ /* 0x000fe200078e00ff */
[----:B------:R-:W-:Y:S01]  /*5190*/  @!P1 LOP3.LUT R43, R43, 0xffff0000, RZ, 0xc0, !PT ;  /* 0xffff00002b2b9812 */ /* 0x000fe200078ec0ff */
[C---:B------:R-:W-:Y:S01]  /*51a0*/  @!P1 IMAD.U32 R49, R51.reuse, 0x10000, RZ ;  /* 0x0001000033319824 */ /* 0x040fe200078e00ff */
[----:B------:R-:W-:Y:S02]  /*51b0*/  @!P1 LOP3.LUT R51, R51, 0xffff0000, RZ, 0xc0, !PT ;  /* 0xffff000033339812 */ /* 0x000fe400078ec0ff */
[----:B------:R-:W-:Y:S04]  /*51c0*/  @!P1 SHF.R.U32.HI R7, RZ, 0x10, R7 ;  /* 0x00000010ff079819 */ /* 0x000fe80000011607 */
[----:B------:R-:W-:Y:S02]  /*51d0*/  @!P1 PRMT R7, R4, 0x5410, R7 ;  /* 0x0000541004079816 */ /* 0x000fe40000000007 */
[----:B------:R-:W-:Y:S01]  /*51e0*/  @!P1 LOP3.LUT R4, R2, 0xffff0000, RZ, 0xc0, !PT ;  /* 0xffff000002049812 */ /* 0x000fe200078ec0ff */
[C---:B-1----:R-:W-:Y:S01]  /*51f0*/  @!P1 IMAD.U32 R0, R24.reuse, 0x10000, RZ ;  /* 0x0001000018009824 */ /* 0x042fe200078e00ff */
[----:B------:R-:W-:Y:S01]  /*5200*/  @!P1 LOP3.LUT R8, R24, 0xffff0000, RZ, 0xc0, !PT ;  /* 0xffff000018089812 */ /* 0x000fe200078ec0ff */
[----:B------:R-:W-:Y:S02]  /*5210*/  @!P1 IMAD.U32 R38, R27, 0x10000, RZ ;  /* 0x000100001b269824 */ /* 0x000fe400078e00ff */
[C---:B------:R-:W-:Y:S02]  /*5220*/  @!P1 FMUL.FTZ R165, R0.reuse, R36 ;  /* 0x0000002400a59220 */ /* 0x040fe40000410000 */
[----:B------:R-:W-:Y:S02]  /*5230*/  @!P1 FMUL.FTZ R0, R0, R6 ;  /* 0x0000000600009220 */ /* 0x000fe40000410000 */
[C---:B------:R-:W-:Y:S02]  /*5240*/  @!P1 FMUL.FTZ R168, R8.reuse, R39 ;  /* 0x0000002708a89220 */ /* 0x040fe40000410000 */
[----:B------:R-:W-:Y:S01]  /*5250*/  @!P1 FMUL.FTZ R2, R8, R4 ;  /* 0x0000000408029220 */ /* 0x000fe20000410000 */
[C---:B------:R-:W-:Y:S01]  /*5260*/  @!P1 LOP3.LUT R8, R25.reuse, 0xffff0000, RZ, 0xc0, !PT ;  /* 0xffff000019089812 */ /* 0x040fe200078ec0ff */
[----:B------:R-:W-:Y:S02]  /*5270*/  @!P1 FFMA.FTZ R0, R36, R37, R0 ;  /* 0x0000002524009223 */ /* 0x000fe40000010000 */
[----:B------:R-:W-:Y:S02]  /*5280*/  @!P1 IMAD.U32 R36, R25, 0x10000, RZ ;  /* 0x0001000019249824 */ /* 0x000fe400078e00ff */
[----:B------:R-:W-:Y:S01]  /*5290*/  @!P1 FFMA.FTZ R165, R37, R6, -R165 ;  /* 0x0000000625a59223 */ /* 0x000fe200000108a5 */
[C---:B------:R-:W-:Y:S01]  /*52a0*/  @!P1 LOP3.LUT R6, R3.reuse, 0xffff0000, RZ, 0xc0, !PT ;  /* 0xffff000003069812 */ /* 0x040fe200078ec0ff */
[----:B------:R-:W-:Y:S02]  /*52b0*/  @!P1 FFMA.FTZ R168, R40, R4, -R168 ;  /* 0x0000000428a89223 */ /* 0x000fe400000108a8 */
[----:B------:R-:W-:Y:S02]  /*52c0*/  @!P1 IMAD.U32 R4, R3, 0x10000, RZ ;  /* 0x0001000003049824 */ /* 0x000fe400078e00ff */
[----:B------:R-:W-:Y:S01]  /*52d0*/  @!P1 FMUL.FTZ R169, R36, R41 ;  /* 0x0000002924a99220 */ /* 0x000fe20000410000 */
[----:B------:R-:W-:Y:S01]  /*52e0*/  @!P1 F2FP.BF16.PACK_AB R165, R168, R165 ;  /* 0x000000a5a8a5923e */ /* 0x000fe200000010ff */
[----:B------:R-:W-:Y:S02]  /*52f0*/  @!P1 FMUL.FTZ R170, R8, R43 ;  /* 0x0000002b08aa9220 */ /* 0x000fe40000410000 */
[-C--:B------:R-:W-:Y:S01]  /*5300*/  @!P1 FMUL.FTZ R3, R36, R4.reuse ;  /* 0x0000000424039220 */ /* 0x080fe20000410000 */
[----:B------:R-:W-:Y:S01]  /*5310*/  @!P1 MOV R68, R165 ;  /* 0x000000a500449202 */ /* 0x000fe20000000f00 */
[----:B------:R-:W-:Y:S01]  /*5320*/  @!P1 FFMA.FTZ R169, R42, R4, -R169 ;  /* 0x000000042aa99223 */ /* 0x000fe200000108a9 */
[----:B------:R-:W-:Y:S01]  /*5330*/  @!P1 LOP3.LUT R36, R26, 0xffff0000, RZ, 0xc0, !PT ;  /* 0xffff00001a249812 */ /* 0x000fe200078ec0ff */
[-C--:B------:R-:W-:Y:S01]  /*5340*/  @!P1 FMUL.FTZ R4, R8, R6.reuse ;  /* 0x0000000608049220 */ /* 0x080fe20000410000 */
[C---:B------:R-:W-:Y:S01]  /*5350*/  @!P1 LOP3.LUT R8, R5.reuse, 0xffff0000, RZ, 0xc0, !PT ;  /* 0xffff000005089812 */ /* 0x040fe200078ec0ff */
[----:B------:R-:W-:Y:S02]  /*5360*/  @!P1 FFMA.FTZ R170, R44, R6, -R170 ;  /* 0x000000062caa9223 */ /* 0x000fe400000108aa */
[----:B------:R-:W-:Y:S02]  /*5370*/  @!P1 IMAD.U32 R37, R26, 0x10000, RZ ;  /* 0x000100001a259824 */ /* 0x000fe400078e00ff */
[----:B------:R-:W-:Y:S01]  /*5380*/  @!P1 IMAD.U32 R6, R5, 0x10000, RZ ;  /* 0x0001000005069824 */ /* 0x000fe200078e00ff */
[----:B------:R-:W-:Y:S01]  /*5390*/  @!P1 F2FP.BF16.PACK_AB R169, R170, R169 ;  /* 0x000000a9aaa9923e */ /* 0x000fe200000010ff */
[C---:B------:R-:W-:Y:S02]  /*53a0*/  @!P1 FMUL.FTZ R171, R37.reuse, R45 ;  /* 0x0000002d25ab9220 */ /* 0x040fe40000410000 */
[-C--:B------:R-:W-:Y:S01]  /*53b0*/  @!P1 FMUL.FTZ R5, R37, R6.reuse ;  /* 0x0000000625059220 */ /* 0x080fe20000410000 */
[----:B------:R-:W-:Y:S01]  /*53c0*/  @!P1 LOP3.LUT R37, R27, 0xffff0000, RZ, 0xc0, !PT ;  /* 0xffff00001b259812 */ /* 0x000fe200078ec0ff */
[----:B------:R-:W-:Y:S02]  /*53d0*/  @!P1 FMUL.FTZ R172, R36, R47 ;  /* 0x0000002f24ac9220 */ /* 0x000fe40000410000 */
[----:B------:R-:W-:Y:S02]  /*53e0*/  @!P1 FFMA.FTZ R171, R46, R6, -R171 ;  /* 0x000000062eab9223 */ /* 0x000fe400000108ab */
[----:B------:R-:W-:Y:S01]  /*53f0*/  @!P1 FMUL.FTZ R6, R36, R8 ;  /* 0x0000000824069220 */ /* 0x000fe20000410000 */
[----:B------:R-:W-:Y:S01]  /*5400*/  @!P1 LOP3.LUT R36, R7, 0xffff0000, RZ, 0xc0, !PT ;  /* 0xffff000007249812 */ /* 0x000fe200078ec0ff */
[----:B------:R-:W-:Y:S02]  /*5410*/  @!P1 FFMA.FTZ R2, R39, R40, R2 ;  /* 0x0000002827029223 */ /* 0x000fe40000010002 */
[----:B------:R-:W-:Y:S02]  /*5420*/  @!P1 FFMA.FTZ R172, R48, R8, -R172 ;  /* 0x0000000830ac9223 */ /* 0x000fe400000108ac */
[----:B------:R-:W-:Y:S01]  /*5430*/  @!P1 IMAD.U32 R8, R7, 0x10000, RZ ;  /* 0x0001000007089824 */ /* 0x000fe200078e00ff */
[----:B------:R-:W-:Y:S01]  /*5440*/  @!P1 F2FP.BF16.PACK_AB R0, R2, R0 ;  /* 0x000000000200923e */ /* 0x000fe200000010ff */
[----:B------:R-:W-:Y:S01]  /*5450*/  @!P1 FMUL.FTZ R176, R38, R49 ;  /* 0x0000003126b09220 */ /* 0x000fe20000410000 */
[----:B------:R-:W-:Y:S01]  /*5460*/  @!P1 F2FP.BF16.PACK_AB R171, R172, R171 ;  /* 0x000000abacab923e */ /* 0x000fe200000010ff */
[----:B------:R-:W-:Y:S02]  /*5470*/  @!P1 FMUL.FTZ R173, R37, R51 ;  /* 0x0000003325ad9220 */ /* 0x000fe40000410000 */
[----:B------:R-:W-:Y:S02]  /*5480*/  @!P1 FFMA.FTZ R3, R41, R42, R3 ;  /* 0x0000002a29039223 */ /* 0x000fe40000010003 */
[----:B------:R-:W-:Y:S02]  /*5490*/  @!P1 FFMA.FTZ R4, R43, R44, R4 ;  /* 0x0000002c2b049223 */ /* 0x000fe40000010004 */
[-C--:B------:R-:W-:Y:S02]  /*54a0*/  @!P1 FMUL.FTZ R7, R38, R8.reuse ;  /* 0x0000000826079220 */ /* 0x080fe40000410000 */
[----:B------:R-:W-:Y:S01]  /*54b0*/  @!P1 FFMA.FTZ R38, R50, R8, -R176 ;  /* 0x0000000832269223 */ /* 0x000fe200000108b0 */
[----:B------:R-:W-:Y:S01]  /*54c0*/  @!P1 F2FP.BF16.PACK_AB R3, R4, R3 ;  /* 0x000000030403923e */ /* 0x000fe200000010ff */
[----:B------:R-:W-:Y:S02]  /*54d0*/  @!P1 FFMA.FTZ R173, R52, R36, -R173 ;  /* 0x0000002434ad9223 */ /* 0x000fe400000108ad */
[----:B------:R-:W-:Y:S02]  /*54e0*/  @!P1 FFMA.FTZ R5, R45, R46, R5 ;  /* 0x0000002e2d059223 */ /* 0x000fe40000010005 */
[----:B------:R-:W-:Y:S01]  /*54f0*/  @!P1 FMUL.FTZ R8, R37, R36 ;  /* 0x0000002425089220 */ /* 0x000fe20000410000 */
[----:B------:R-:W-:Y:S01]  /*5500*/  @!P1 F2FP.BF16.PACK_AB R38, R173, R38 ;  /* 0x00000026ad26923e */ /* 0x000fe200000010ff */
[----:B------:R-:W-:Y:S02]  /*5510*/  @!P1 FFMA.FTZ R6, R47, R48, R6 ;  /* 0x000000302f069223 */ /* 0x000fe40000010006 */
[----:B------:R-:W-:Y:S01]  /*5520*/  @!P1 FFMA.FTZ R7, R49, R50, R7 ;  /* 0x0000003231079223 */ /* 0x000fe20000010007 */
[----:B------:R-:W-:Y:S01]  /*5530*/  @!P1 MOV R71, R38 ;  /* 0x0000002600479202 */ /* 0x000fe20000000f00 */
[----:B------:R-:W-:Y:S01]  /*5540*/  @!P1 FFMA.FTZ R8, R51, R52, R8 ;  /* 0x0000003433089223 */ /* 0x000fe20000010008 */
[----:B------:R-:W-:Y:S01]  /*5550*/  @!P1 F2FP.BF16.PACK_AB R5, R6, R5 ;  /* 0x000000050605923e */ /* 0x000fe200000010ff */
[----:B------:R-:W-:Y:S02]  /*5560*/  @!P1 IMAD.MOV.U32 R69, RZ, RZ, R169 ;  /* 0x000000ffff459224 */ /* 0x000fe400078e00a9 */
[----:B------:R-:W-:Y:S01]  /*5570*/  @!P1 IMAD.MOV.U32 R70, RZ, RZ, R171 ;  /* 0x000000ffff469224 */ /* 0x000fe200078e00ab */
[----:B------:R-:W-:Y:S01]  /*5580*/  @!P1 F2FP.BF16.PACK_AB R7, R8, R7 ;  /* 0x000000070807923e */ /* 0x000fe200000010ff */
[----:B------:R-:W-:Y:S01]  /*5590*/  @!P1 IMAD.MOV.U32 R24, RZ, RZ, R0 ;  /* 0x000000ffff189224 */ /* 0x000fe200078e0000 */
[----:B------:R-:W-:Y:S01]  /*55a0*/  @!P1 MOV R26, R5 ;  /* 0x00000005001a9202 */ /* 0x000fe20000000f00 */
[----:B------:R-:W-:Y:S01]  /*55b0*/  @!P1 IMAD.MOV.U32 R25, RZ, RZ, R3 ;  /* 0x000000ffff199224 */ /* 0x000fe200078e0003 */
[----:B------:R1:W-:Y:S01]  /*55c0*/  ST.E.128 [R166.64], R68 ;  /* 0x00000044a6007985 */ /* 0x0003e2000c101d14 */
[----:B------:R-:W-:Y:S07]  /*55d0*/  @!P1 IMAD.MOV.U32 R27, RZ, RZ, R7 ;  /* 0x000000ffff1b9224 */ /* 0x000fee00078e0007 */
[----:B------:R1:W-:Y:S02]  /*55e0*/  @!P0 ST.E.128 [R174.64], R24 ;  /* 0x00000018ae008985 */ /* 0x0003e4000c101d14 */
.L_x_87:
[----:B------:R-:W-:Y:S05]  /*55f0*/  BSYNC B0 ;  /* 0x0000000000007941 */ /* 0x000fea0003800000 */
.L_x_86:
[----:B-1----:R1:W2:Y:S01]  /*5600*/  SHFL.IDX PT, R69, R143, 0x1, 0x181f ;  /* 0x00381f008f457f89 */ /* 0x0022a200000e0000 */
[----:B------:R-:W-:Y:S01]  /*5610*/  ISETP.GE.OR P0, PT, R128, R77, P5 ;  /* 0x0000004d8000720c */ /* 0x000fe20002f06670 */
[----:B------:R-:W-:Y:S02]  /*5620*/  BSSY B0, `(.L_x_88) ;  /* 0x0000079000007945 */ /* 0x000fe40003800000 */
[----:B------:R1:W3:Y:S10]  /*5630*/  SHFL.IDX PT, R68, R164, 0x1, 0x181f ;  /* 0x00381f00a4447f89 */ /* 0x0002f400000e0000 */
[----:B------:R-:W-:-:S05]  /*5640*/  @P0 BRA `(.L_x_89) ;  /* 0x0000076000000947 */ /* 0x000fca0003800000 */
[C---:B---3--:R-:W-:Y:S01]  /*5650*/  LEA R46, P0, R129.reuse, R68, 0x1 ;  /* 0x00000044812e7211 */ /* 0x048fe200078008ff */
[----:B------:R-:W-:Y:S01]  /*5660*/  IMAD.U32 R2, RZ, RZ, UR24 ;  /* 0x00000018ff027e24 */ /* 0x000fe2000f8e00ff */
[----:B-----5:R-:W-:Y:S01]  /*5670*/  @!P1 SHF.R.U64 R5, R64, 0x10, R65 ;  /* 0x0000001040059819 */ /* 0x020fe20000001241 */
[----:B------:R-:W3:Y:S01]  /*5680*/  LDS.128 R48, [R114+0x8100] ;  /* 0x0081000072307984 */ /* 0x000ee20000000c00 */
[----:B--2---:R-:W-:Y:S02]  /*5690*/  LEA.HI.X R47, R129, R69, R110, 0x1, P0 ;  /* 0x00000045812f7211 */ /* 0x004fe400000f0c6e */
[----:B------:R-:W-:Y:S02]  /*56a0*/  SEL R2, R2, UR17, !P6 ;  /* 0x0000001102027c07 */ /* 0x000fe4000f000000 */
[--C-:B------:R-:W-:Y:S02]  /*56b0*/  @!P1 SHF.R.U64 R4, R30, 0x10, R31.reuse ;  /* 0x000000101e049819 */ /* 0x100fe4000000121f */
[----:B------:R-:W-:Y:S02]  /*56c0*/  SHF.R.S32.HI R0, RZ, 0x1f, R2 ;  /* 0x0000001fff007819 */ /* 0x000fe40000011402 */
[----:B------:R-:W-:Y:S02]  /*56d0*/  @!P1 SHF.R.U32.HI R3, RZ, 0x10, R31 ;  /* 0x00000010ff039819 */ /* 0x000fe4000001161f */
[----:B------:R-:W-:Y:S02]  /*56e0*/  LEA.HI R2, R0, R2, RZ, 0x4 ;  /* 0x0000000200027211 */ /* 0x000fe400078f20ff */
[----:B------:R-:W-:Y:S02]  /*56f0*/  @!P1 PRMT R6, R35, 0x5410, R3 ;  /* 0x0000541023069816 */ /* 0x000fe40000000003 */
        /* <DEDUP_REMOVED lines=9> */
[----:B------:R-:W-:Y:S02]  /*5790*/  @!P1 SHF.L.U32 R8, R30, 0x10, RZ ;  /* 0x000000101e089819 */ /* 0x000fe400000006ff */
[----:B------:R-:W-:Y:S02]  /*57a0*/  LOP3.LUT R2, R2, R125, RZ, 0x3c, !PT ;  /* 0x0000007d02027212 */ /* 0x000fe400078e3cff */
[----:B------:R-:W-:Y:S02]  /*57b0*/  LOP3.LUT R0, R0, 0x7fffe000, RZ, 0xc0, !PT ;  /* 0x7fffe00000007812 */ /* 0x000fe400078ec0ff */
[----:B------:R-:W-:Y:S02]  /*57c0*/  @!P1 PRMT R74, R74, 0x5410, R64 ;  /* 0x000054104a4a9816 */ /* 0x000fe40000000040 */
[----:B------:R-:W-:Y:S01]  /*57d0*/  IADD3 R0, R2, R0, R126 ;  /* 0x0000000002007210 */ /* 0x000fe20007ffe07e */
[----:B------:R-:W-:Y:S01]  /*57e0*/  @!P0 IMAD.WIDE R68, R7, 0x2, R68 ;  /* 0x0000000207448825 */ /* 0x000fe200078e0244 */
[--C-:B------:R-:W-:Y:S02]  /*57f0*/  @!P1 SHF.R.U32.HI R2, RZ, 0x10, R29.reuse ;  /* 0x00000010ff029819 */ /* 0x100fe4000001161d */
[----:B---3--:R-:W-:Y:S01]  /*5800*/  @!P1 LOP3.LUT R37, R49, 0xffff0000, RZ, 0xc0, !PT ;  /* 0xffff000031259812 */ /* 0x008fe200078ec0ff */
[----:B------:R-:W-:Y:S01]  /*5810*/  IMAD.SHL.U32 R24, R0, 0x2, RZ ;  /* 0x0000000200187824 */ /* 0x000fe200078e00ff */
[----:B------:R-:W-:Y:S01]  /*5820*/  @!P1 LOP3.LUT R31, R48, 0xffff0000, RZ, 0xc0, !PT ;  /* 0xffff0000301f9812 */ /* 0x000fe200078ec0ff */
[C---:B------:R-:W-:Y:S01]  /*5830*/  @!P1 IMAD.U32 R43, R51.reuse, 0x10000, RZ ;  /* 0x00010000332b9824 */ /* 0x040fe200078e00ff */
[----:B------:R-:W-:Y:S01]  /*5840*/  @!P1 LOP3.LUT R45, R51, 0xffff0000, RZ, 0xc0, !PT ;  /* 0xffff0000332d9812 */ /* 0x000fe200078ec0ff */
[C---:B------:R-:W-:Y:S01]  /*5850*/  @!P1 IMAD.U32 R39, R50.reuse, 0x10000, RZ ;  /* 0x0001000032279824 */ /* 0x040fe200078e00ff */
[----:B------:R-:W-:Y:S01]  /*5860*/  @!P1 LOP3.LUT R41, R50, 0xffff0000, RZ, 0xc0, !PT ;  /* 0xffff000032299812 */ /* 0x000fe200078ec0ff */
[----:B------:R-:W2:Y:S01]  /*5870*/  LDS.128 R24, [R24+0x8100] ;  /* 0x0081000018187984 */ /* 0x000ea20000000c00 */
[----:B------:R-:W-:Y:S01]  /*5880*/  @!P1 SHF.R.U64 R0, R28, 0x10, R29 ;  /* 0x000000101c009819 */ /* 0x000fe2000000121d */
[----:B------:R-:W-:Y:S01]  /*5890*/  @!P1 IMAD.U32 R29, R48, 0x10000, RZ ;  /* 0x00010000301d9824 */ /* 0x000fe200078e00ff */
[----:B------:R-:W-:Y:S01]  /*58a0*/  @!P1 PRMT R28, R35, 0x5432, R4 ;  /* 0x00005432231c9816 */ /* 0x000fe20000000004 */
[----:B------:R-:W-:Y:S01]  /*58b0*/  @!P1 IMAD.U32 R35, R49, 0x10000, RZ ;  /* 0x0001000031239824 */ /* 0x000fe200078e00ff */
[C---:B------:R-:W-:Y:S02]  /*58c0*/  @!P1 PRMT R5, R34.reuse, 0x5432, R0 ;  /* 0x0000543222059816 */ /* 0x040fe40000000000 */
[----:B------:R-:W-:Y:S01]  /*58d0*/  @!P1 PRMT R2, R34, 0x5410, R2 ;  /* 0x0000541022029816 */ /* 0x000fe20000000002 */
[C---:B------:R-:W-:Y:S01]  /*58e0*/  @!P1 IMAD.U32 R34, R74.reuse, 0x10000, RZ ;  /* 0x000100004a229824 */ /* 0x040fe200078e00ff */
[----:B------:R-:W-:Y:S01]  /*58f0*/  @!P1 LOP3.LUT R36, R74, 0xffff0000, RZ, 0xc0, !PT ;  /* 0xffff00004a249812 */ /* 0x000fe200078ec0ff */
[C---:B------:R-:W-:Y:S01]  /*5900*/  @!P1 IMAD.U32 R3, R5.reuse, 0x10000, RZ ;  /* 0x0001000005039824 */ /* 0x040fe200078e00ff */
[----:B------:R-:W-:Y:S02]  /*5910*/  @!P1 SHF.L.U32 R4, R2, 0x10, RZ ;  /* 0x0000001002049819 */ /* 0x000fe400000006ff */
[----:B------:R-:W-:Y:S02]  /*5920*/  @!P1 LOP3.LUT R30, R30, 0xffff0000, RZ, 0xc0, !PT ;  /* 0xffff00001e1e9812 */ /* 0x000fe400078ec0ff */
[--C-:B------:R-:W-:Y:S02]  /*5930*/  @!P1 SHF.R.U64 R66, R66, 0x10, R67.reuse ;  /* 0x0000001042429819 */ /* 0x100fe40000001243 */
[----:B------:R-:W-:Y:S02]  /*5940*/  @!P1 LOP3.LUT R2, R2, 0xffff0000, RZ, 0xc0, !PT ;  /* 0xffff000002029812 */ /* 0x000fe400078ec0ff */
[----:B------:R-:W-:Y:S02]  /*5950*/  @!P1 LOP3.LUT R5, R5, 0xffff0000, RZ, 0xc0, !PT ;  /* 0xffff000005059812 */ /* 0x000fe400078ec0ff */
[----:B------:R-:W-:Y:S04]  /*5960*/  @!P1 SHF.R.U32.HI R44, RZ, 0x10, R67 ;  /* 0x00000010ff2c9819 */ /* 0x000fe80000011643 */
[C---:B------:R-:W-:Y:S02]  /*5970*/  @!P1 PRMT R44, R73.reuse, 0x5432, R44 ;  /* 0x00005432492c9816 */ /* 0x040fe4000000002c */
[----:B------:R-:W-:Y:S03]  /*5980*/  @!P1 PRMT R73, R73, 0x5410, R66 ;  /* 0x0000541049499816 */ /* 0x000fe60000000042 */
[C---:B------:R-:W-:Y:S01]  /*5990*/  @!P1 IMAD.U32 R42, R44.reuse, 0x10000, RZ ;  /* 0x000100002c2a9824 */ /* 0x040fe200078e00ff */
[----:B------:R-:W-:Y:S01]  /*59a0*/  @!P1 LOP3.LUT R44, R44, 0xffff0000, RZ, 0xc0, !PT ;  /* 0xffff00002c2c9812 */ /* 0x000fe200078ec0ff */
[C---:B------:R-:W-:Y:S01]  /*59b0*/  @!P1 IMAD.U32 R38, R73.reuse, 0x10000, RZ ;  /* 0x0001000049269824 */ /* 0x040fe200078e00ff */
[----:B------:R-:W-:Y:S01]  /*59c0*/  @!P1 LOP3.LUT R40, R73, 0xffff0000, RZ, 0xc0, !PT ;  /* 0xffff000049289812 */ /* 0x000fe200078ec0ff */
[----:B--2---:R-:W-:Y:S02]  /*59d0*/  @!P1 IMAD.U32 R0, R24, 0x10000, RZ ;  /* 0x0001000018009824 */ /* 0x004fe400078e00ff */
[----:B------:R-:W-:Y:S02]  /*59e0*/  @!P1 IMAD.U32 R7, R25, 0x10000, RZ ;  /* 0x0001000019079824 */ /* 0x000fe400078e00ff */
[C---:B------:R-:W-:Y:S02]  /*59f0*/  @!P1 FMUL.FTZ R52, R0.reuse, R8 ;  /* 0x0000000800349220 */ /* 0x040fe40000410000 */
[----:B------:R-:W-:Y:S02]  /*5a00*/  @!P1 FMUL.FTZ R64, R7, R34 ;  /* 0x0000002207409220 */ /* 0x000fe40000410000 */
[-C--:B------:R-:W-:Y:S02]  /*5a10*/  @!P1 FMUL.FTZ R0, R0, R3.reuse ;  /* 0x0000000300009220 */ /* 0x080fe40000410000 */
[----:B------:R-:W-:Y:S02]  /*5a20*/  @!P1 FFMA.FTZ R52, R29, R3, -R52 ;  /* 0x000000031d349223 */ /* 0x000fe40000010834 */
[-C--:B------:R-:W-:Y:S01]  /*5a30*/  @!P1 FMUL.FTZ R3, R7, R4.reuse ;  /* 0x0000000407039220 */ /* 0x080fe20000410000 */
[----:B------:R-:W-:Y:S01]  /*5a40*/  @!P1 LOP3.LUT R7, R24, 0xffff0000, RZ, 0xc0, !PT ;  /* 0xffff000018079812 */ /* 0x000fe200078ec0ff */
[----:B------:R-:W-:Y:S01]  /*5a50*/  @!P1 FFMA.FTZ R64, R35, R4, -R64 ;  /* 0x0000000423409223 */ /* 0x000fe20000010840 */
[----:B------:R-:W-:Y:S01]  /*5a60*/  @!P1 LOP3.LUT R4, R25, 0xffff0000, RZ, 0xc0, !PT ;  /* 0xffff000019049812 */ /* 0x000fe200078ec0ff */
[----:B------:R-:W-:Y:S01]  /*5a70*/  @!P1 FFMA.FTZ R0, R8, R29, R0 ;  /* 0x0000001d08009223 */ /* 0x000fe20000010000 */
[----:B------:R-:W-:Y:S01]  /*5a80*/  @!P1 LOP3.LUT R8, R27, 0xffff0000, RZ, 0xc0, !PT ;  /* 0xffff00001b089812 */ /* 0x000fe200078ec0ff */
[----:B------:R-:W-:Y:S01]  /*5a90*/  @!P1 FMUL.FTZ R66, R7, R30 ;  /* 0x0000001e07429220 */ /* 0x000fe20000410000 */
[----:B------:R-:W-:Y:S01]  /*5aa0*/  @!P1 LOP3.LUT R29, R26, 0xffff0000, RZ, 0xc0, !PT ;  /* 0xffff00001a1d9812 */ /* 0x000fe200078ec0ff */
[C---:B------:R-:W-:Y:S02]  /*5ab0*/  @!P1 FMUL.FTZ R65, R4.reuse, R36 ;  /* 0x0000002404419220 */ /* 0x040fe40000410000 */
[-C--:B------:R-:W-:Y:S02]  /*5ac0*/  @!P1 FMUL.FTZ R4, R4, R2.reuse ;  /* 0x0000000204049220 */ /* 0x080fe40000410000 */
[----:B------:R-:W-:Y:S02]  /*5ad0*/  @!P1 FFMA.FTZ R65, R37, R2, -R65 ;  /* 0x0000000225419223 */ /* 0x000fe40000010841 */
[-C--:B------:R-:W-:Y:S02]  /*5ae0*/  @!P1 FMUL.FTZ R2, R7, R5.reuse ;  /* 0x0000000507029220 */ /* 0x080fe40000410000 */
[----:B------:R-:W-:Y:S01]  /*5af0*/  @!P1 IMAD.U32 R7, R27, 0x10000, RZ ;  /* 0x000100001b079824 */ /* 0x000fe200078e00ff */
[----:B------:R-:W-:Y:S01]  /*5b00*/  @!P1 F2FP.BF16.PACK_AB R64, R65, R64 ;  /* 0x000000404140923e */ /* 0x000fe200000010ff */
[----:B------:R-:W-:Y:S01]  /*5b10*/  @!P1 FFMA.FTZ R66, R31, R5, -R66 ;  /* 0x000000051f429223 */ /* 0x000fe20000010842 */
[C---:B------:R-:W-:Y:S01]  /*5b20*/  @!P1 SHF.L.U32 R5, R6.reuse, 0x10, RZ ;  /* 0x0000001006059819 */ /* 0x040fe200000006ff */
[C---:B------:R-:W-:Y:S01]  /*5b30*/  @!P1 FMUL.FTZ R67, R7.reuse, R42 ;  /* 0x0000002a07439220 */ /* 0x040fe20000410000 */
[----:B------:R-:W-:Y:S01]  /*5b40*/  @!P1 LOP3.LUT R6, R6, 0xffff0000, RZ, 0xc0, !PT ;  /* 0xffff000006069812 */ /* 0x000fe200078ec0ff */
[----:B------:R-:W-:Y:S01]  /*5b50*/  @!P1 FMUL.FTZ R70, R8, R44 ;  /* 0x0000002c08469220 */ /* 0x000fe20000410000 */
[----:B------:R-:W-:Y:S01]  /*5b60*/  @!P1 F2FP.BF16.PACK_AB R52, R66, R52 ;  /* 0x000000344234923e */ /* 0x000fe200000010ff */
[-C--:B------:R-:W-:Y:S02]  /*5b70*/  @!P1 FMUL.FTZ R7, R7, R5.reuse ;  /* 0x0000000507079220 */ /* 0x080fe40000410000 */
[----:B------:R-:W-:Y:S01]  /*5b80*/  @!P1 FFMA.FTZ R67, R43, R5, -R67 ;  /* 0x000000052b439223 */ /* 0x000fe20000010843 */
[----:B------:R-:W-:Y:S01]  /*5b90*/  @!P1 MOV R48, R52 ;  /* 0x0000003400309202 */ /* 0x000fe20000000f00 */
[----:B------:R-:W-:Y:S02]  /*5ba0*/  @!P1 IMAD.U32 R5, R26, 0x10000, RZ ;  /* 0x000100001a059824 */ /* 0x000fe400078e00ff */
[-C--:B------:R-:W-:Y:S02]  /*5bb0*/  @!P1 FMUL.FTZ R8, R8, R6.reuse ;  /* 0x0000000608089220 */ /* 0x080fe40000410000 */
[----:B------:R-:W-:Y:S02]  /*5bc0*/  @!P1 FFMA.FTZ R70, R45, R6, -R70 ;  /* 0x000000062d469223 */ /* 0x000fe40000010846 */
[C---:B------:R-:W-:Y:S01]  /*5bd0*/  @!P1 IMAD.U32 R6, R28.reuse, 0x10000, RZ ;  /* 0x000100001c069824 */ /* 0x040fe200078e00ff */
[----:B------:R-:W-:Y:S01]  /*5be0*/  @!P1 LOP3.LUT R28, R28, 0xffff0000, RZ, 0xc0, !PT ;  /* 0xffff00001c1c9812 */ /* 0x000fe200078ec0ff */
[----:B------:R-:W-:Y:S01]  /*5bf0*/  @!P1 FMUL.FTZ R73, R5, R38 ;  /* 0x0000002605499220 */ /* 0x000fe20000410000 */
[----:B------:R-:W-:Y:S01]  /*5c00*/  @!P1 F2FP.BF16.PACK_AB R67, R70, R67 ;  /* 0x000000434643923e */ /* 0x000fe200000010ff */
[----:B------:R-:W-:Y:S02]  /*5c10*/  @!P1 FMUL.FTZ R71, R29, R40 ;  /* 0x000000281d479220 */ /* 0x000fe40000410000 */
[----:B------:R-:W-:Y:S02]  /*5c20*/  @!P1 FFMA.FTZ R2, R30, R31, R2 ;  /* 0x0000001f1e029223 */ /* 0x000fe40000010002 */
[----:B------:R-:W-:Y:S02]  /*5c30*/  @!P1 FMUL.FTZ R5, R5, R6 ;  /* 0x0000000605059220 */ /* 0x000fe40000410000 */
[----:B------:R-:W-:Y:S01]  /*5c40*/  @!P1 FFMA.FTZ R3, R34, R35, R3 ;  /* 0x0000002322039223 */ /* 0x000fe20000010003 */
[----:B------:R-:W-:Y:S01]  /*5c50*/  @!P1 F2FP.BF16.PACK_AB R0, R2, R0 ;  /* 0x000000000200923e */ /* 0x000fe200000010ff */
[----:B------:R-:W-:Y:S02]  /*5c60*/  @!P1 FFMA.FTZ R73, R39, R6, -R73 ;  /* 0x0000000627499223 */ /* 0x000fe40000010849 */
[-C--:B------:R-:W-:Y:S02]  /*5c70*/  @!P1 FMUL.FTZ R6, R29, R28.reuse ;  /* 0x0000001c1d069220 */ /* 0x080fe40000410000 */
[----:B------:R-:W-:Y:S02]  /*5c80*/  @!P1 FFMA.FTZ R71, R41, R28, -R71 ;  /* 0x0000001c29479223 */ /* 0x000fe40000010847 */
[----:B------:R-:W-:Y:S02]  /*5c90*/  @!P1 FFMA.FTZ R4, R36, R37, R4 ;  /* 0x0000002524049223 */ /* 0x000fe40000010004 */
[----:B------:R-:W-:Y:S01]  /*5ca0*/  @!P1 FFMA.FTZ R5, R38, R39, R5 ;  /* 0x0000002726059223 */ /* 0x000fe20000010005 */
[----:B------:R-:W-:Y:S01]  /*5cb0*/  @!P1 F2FP.BF16.PACK_AB R71, R71, R73 ;  /* 0x000000494747923e */ /* 0x000fe200000010ff */
[----:B------:R-:W-:Y:S01]  /*5cc0*/  @!P1 FFMA.FTZ R6, R40, R41, R6 ;  /* 0x0000002928069223 */ /* 0x000fe20000010006 */
[----:B------:R-:W-:Y:S01]  /*5cd0*/  @!P1 F2FP.BF16.PACK_AB R3, R4, R3 ;  /* 0x000000030403923e */ /* 0x000fe200000010ff */
[----:B------:R-:W-:Y:S02]  /*5ce0*/  @!P1 FFMA.FTZ R7, R42, R43, R7 ;  /* 0x0000002b2a079223 */ /* 0x000fe40000010007 */
[----:B------:R-:W-:Y:S01]  /*5cf0*/  @!P1 FFMA.FTZ R8, R44, R45, R8 ;  /* 0x0000002d2c089223 */ /* 0x000fe20000010008 */
[----:B------:R-:W-:Y:S01]  /*5d00*/  @!P1 F2FP.BF16.PACK_AB R5, R6, R5 ;  /* 0x000000050605923e */ /* 0x000fe200000010ff */
[----:B------:R-:W-:Y:S01]  /*5d10*/  @!P1 IMAD.MOV.U32 R49, RZ, RZ, R64 ;  /* 0x000000ffff319224 */ /* 0x000fe200078e0040 */
[----:B------:R-:W-:Y:S01]  /*5d20*/  @!P1 MOV R25, R3 ;  /* 0x0000000300199202 */ /* 0x000fe20000000f00 */
[----:B------:R-:W-:Y:S01]  /*5d30*/  @!P1 IMAD.MOV.U32 R50, RZ, RZ, R71 ;  /* 0x000000ffff329224 */ /* 0x000fe200078e0047 */
[----:B------:R-:W-:Y:S01]  /*5d40*/  @!P1 F2FP.BF16.PACK_AB R7, R8, R7 ;  /* 0x000000070807923e */ /* 0x000fe200000010ff */
[----:B------:R-:W-:Y:S02]  /*5d50*/  @!P1 IMAD.MOV.U32 R51, RZ, RZ, R67 ;  /* 0x000000ffff339224 */ /* 0x000fe400078e0043 */
[----:B------:R-:W-:Y:S02]  /*5d60*/  @!P1 IMAD.MOV.U32 R24, RZ, RZ, R0 ;  /* 0x000000ffff189224 */ /* 0x000fe400078e0000 */
[----:B------:R-:W-:Y:S01]  /*5d70*/  @!P1 IMAD.MOV.U32 R26, RZ, RZ, R5 ;  /* 0x000000ffff1a9224 */ /* 0x000fe200078e0005 */
[----:B------:R2:W-:Y:S01]  /*5d80*/  ST.E.128 [R46.64], R48 ;  /* 0x000000302e007985 */ /* 0x0005e2000c101d14 */
[----:B------:R-:W-:Y:S07]  /*5d90*/  @!P1 IMAD.MOV.U32 R27, RZ, RZ, R7 ;  /* 0x000000ffff1b9224 */ /* 0x000fee00078e0007 */
[----:B------:R2:W-:Y:S02]  /*5da0*/  @!P0 ST.E.128 [R68.64], R24 ;  /* 0x0000001844008985 */ /* 0x0005e4000c101d14 */
.L_x_89:
[----:B------:R-:W-:Y:S05]  /*5db0*/  BSYNC B0 ;  /* 0x0000000000007941 */ /* 0x000fea0003800000 */
.L_x_88:
[----:B--2---:R2:W4:Y:S01]  /*5dc0*/  SHFL.IDX PT, R51, R143, 0x2, 0x181f ;  /* 0x00581f008f337f89 */ /* 0x00452200000e0000 */
[----:B------:R-:W-:Y:S01]  /*5dd0*/  ISETP.GE.OR P0, PT, R124, R77, P5 ;  /* 0x0000004d7c00720c */ /* 0x000fe20002f06670 */
[----:B------:R-:W-:Y:S02]  /*5de0*/  BSSY B0, `(.L_x_90) ;  /* 0x0000079000007945 */ /* 0x000fe40003800000 */
[----:B------:R2:W1:Y:S10]  /*5df0*/  SHFL.IDX PT, R50, R164, 0x2, 0x181f ;  /* 0x00581f00a4327f89 */ /* 0x00047400000e0000 */
[----:B------:R-:W-:-:S05]  /*5e00*/  @P0 BRA `(.L_x_91) ;  /* 0x0000076000000947 */ /* 0x000fca0003800000 */
[C---:B-1----:R-:W-:Y:S01]  /*5e10*/  LEA R44, P0, R129.reuse, R50, 0x1 ;  /* 0x00000032812c7211 */ /* 0x042fe200078008ff */
[----:B------:R-:W-:Y:S01]  /*5e20*/  IMAD.U32 R2, RZ, RZ, UR24 ;  /* 0x00000018ff027e24 */ /* 0x000fe2000f8e00ff */
[----:B-----5:R-:W-:Y:S01]  /*5e30*/  @!P1 SHF.R.U64 R5, R60, 0x10, R61 ;  /* 0x000000103c059819 */ /* 0x020fe2000000123d */
[----:B------:R-:W1:Y:S01]  /*5e40*/  LDS.128 R40, [R113+0x8100] ;  /* 0x0081000071287984 */ /* 0x000e620000000c00 */
[----:B----4-:R-:W-:Y:S02]  /*5e50*/  LEA.HI.X R45, R129, R51, R110, 0x1, P0 ;  /* 0x00000033812d7211 */ /* 0x010fe400000f0c6e */
[----:B------:R-:W-:Y:S02]  /*5e60*/  SEL R2, R2, UR17, !P6 ;  /* 0x0000001102027c07 */ /* 0x000fe4000f000000 */
[--C-:B------:R-:W-:Y:S02]  /*5e70*/  @!P1 SHF.R.U64 R4, R22, 0x10, R23.reuse ;  /* 0x0000001016049819 */ /* 0x100fe40000001217 */
[----:B------:R-:W-:Y:S02]  /*5e80*/  SHF.R.S32.HI R0, RZ, 0x1f, R2 ;  /* 0x0000001fff007819 */ /* 0x000fe40000011402 */
[----:B------:R-:W-:Y:S02]  /*5e90*/  @!P1 SHF.R.U32.HI R3, RZ, 0x10, R23 ;  /* 0x00000010ff039819 */ /* 0x000fe40000011617 */
[----:B------:R-:W-:Y:S02]  /*5ea0*/  LEA.HI R2, R0, R2, RZ, 0x4 ;  /* 0x0000000200027211 */ /* 0x000fe400078f20ff */
[----:B------:R-:W-:Y:S02]  /*5eb0*/  @!P1 PRMT R6, R33, 0x5410, R3 ;  /* 0x0000541021069816 */ /* 0x000fe40000000003 */
[----:B------:R-:W-:Y:S02]  /*5ec0*/  LEA.HI.SX32 R2, R2, R130, 0x1c ;  /* 0x0000008202027211 */ /* 0x000fe400078fe2ff */
[----:B------:R-:W-:Y:S02]  /*5ed0*/  @!P1 PRMT R22, R72, 0x5432, R5 ;  /* 0x0000543248169816 */ /* 0x000fe40000000005 */
[----:B------:R-:W-:Y:S01]  /*5ee0*/  SHF.R.S32.HI R0, RZ, 0x1f, R2 ;  /* 0x0000001fff007819 */ /* 0x000fe20000011402 */
[----:B------:R-:W-:Y:S01]  /*5ef0*/  IMAD.SHL.U32 R7, R2, 0x8, RZ ;  /* 0x0000000802077824 */ /* 0x000fe200078e00ff */
[----:B------:R-:W-:Y:S02]  /*5f00*/  @!P1 SHF.L.U32 R8, R22, 0x10, RZ ;  /* 0x0000001016089819 */ /* 0x000fe400000006ff */
[----:B------:R-:W-:Y:S02]  /*5f10*/  LEA.HI R0, R0, R2, RZ, 0x3 ;  /* 0x0000000200007211 */ /* 0x000fe400078f18ff */
[----:B------:R-:W-:Y:S02]  /*5f20*/  ISETP.GE.AND P0, PT, R7, c[0x0][0x1d4], PT ;  /* 0x0000750007007a0c */ /* 0x000fe40003f06270 */
[----:B------:R-:W-:Y:S01]  /*5f30*/  LOP3.LUT R2, R123, 0x38, R7, 0xf8, !PT ;  /* 0x000000387b027812 */ /* 0x000fe200078ef807 */
[----:B------:R-:W-:Y:S01]  /*5f40*/  IMAD.SHL.U32 R0, R0, 0x400, RZ ;  /* 0x0000040000007824 */ /* 0x000fe200078e00ff */
[----:B------:R-:W-:Y:S02]  /*5f50*/  @!P1 LOP3.LUT R22, R22, 0xffff0000, RZ, 0xc0, !PT ;  /* 0xffff000016169812 */ /* 0x000fe400078ec0ff */
[----:B------:R-:W-:Y:S02]  /*5f60*/  LOP3.LUT R2, R2, R121, RZ, 0x3c, !PT ;  /* 0x0000007902027212 */ /* 0x000fe400078e3cff */
[----:B------:R-:W-:Y:S02]  /*5f70*/  LOP3.LUT R0, R0, 0x7fffe000, RZ, 0xc0, !PT ;  /* 0x7fffe00000007812 */ /* 0x000fe400078ec0ff */
[----:B------:R-:W-:Y:S02]  /*5f80*/  @!P1 SHF.R.U32.HI R60, RZ, 0x10, R61 ;  /* 0x00000010ff3c9819 */ /* 0x000fe4000001163d */
[----:B------:R-:W-:Y:S01]  /*5f90*/  IADD3 R0, R2, R0, R122 ;  /* 0x0000000002007210 */ /* 0x000fe20007ffe07a */
[----:B------:R-:W-:Y:S01]  /*5fa0*/  @!P0 IMAD.WIDE R50, R7, 0x2, R50 ;  /* 0x0000000207328825 */ /* 0x000fe200078e0232 */
[--C-:B------:R-:W-:Y:S02]  /*5fb0*/  @!P1 SHF.R.U32.HI R2, RZ, 0x10, R21.reuse ;  /* 0x00000010ff029819 */ /* 0x100fe40000011615 */
[C---:B-1----:R-:W-:Y:S01]  /*5fc0*/  @!P1 LOP3.LUT R31, R41.reuse, 0xffff0000, RZ, 0xc0, !PT ;  /* 0xffff0000291f9812 */ /* 0x042fe200078ec0ff */
[----:B------:R-:W-:Y:S01]  /*5fd0*/  IMAD.SHL.U32 R24, R0, 0x2, RZ ;  /* 0x0000000200187824 */ /* 0x000fe200078e00ff */
[----:B------:R-:W-:Y:S01]  /*5fe0*/  @!P1 LOP3.LUT R23, R40, 0xffff0000, RZ, 0xc0, !PT ;  /* 0xffff000028179812 */ /* 0x000fe200078ec0ff */
[----:B------:R-:W-:Y:S01]  /*5ff0*/  @!P1 IMAD.U32 R29, R41, 0x10000, RZ ;  /* 0x00010000291d9824 */ /* 0x000fe200078e00ff */
[C---:B------:R-:W-:Y:S01]  /*6000*/  @!P1 LOP3.LUT R39, R43.reuse, 0xffff0000, RZ, 0xc0, !PT ;  /* 0xffff00002b279812 */ /* 0x040fe200078ec0ff */
[----:B------:R-:W-:Y:S01]  /*6010*/  @!P1 IMAD.U32 R37, R43, 0x10000, RZ ;  /* 0x000100002b259824 */ /* 0x000fe200078e00ff */
[----:B------:R-:W-:Y:S01]  /*6020*/  @!P1 LOP3.LUT R35, R42, 0xffff0000, RZ, 0xc0, !PT ;  /* 0xffff00002a239812 */ /* 0x000fe200078ec0ff */
[----:B------:R-:W1:Y:S01]  /*6030*/  LDS.128 R24, [R24+0x8100] ;  /* 0x0081000018187984 */ /* 0x000e620000000c00 */
[----:B------:R-:W-:Y:S01]  /*6040*/  @!P1 SHF.R.U64 R0, R20, 0x10, R21 ;  /* 0x0000001014009819 */ /* 0x000fe20000001215 */
[----:B------:R-:W-:Y:S01]  /*6050*/  @!P1 IMAD.U32 R21, R40, 0x10000, RZ ;  /* 0x0001000028159824 */ /* 0x000fe200078e00ff */
[----:B------:R-:W-:Y:S01]  /*6060*/  @!P1 PRMT R20, R33, 0x5432, R4 ;  /* 0x0000543221149816 */ /* 0x000fe20000000004 */
[----:B------:R-:W-:Y:S01]  /*6070*/  @!P1 IMAD.U32 R33, R42, 0x10000, RZ ;  /* 0x000100002a219824 */ /* 0x000fe200078e00ff */
[C---:B------:R-:W-:Y:S02]  /*6080*/  @!P1 PRMT R5, R32.reuse, 0x5432, R0 ;  /* 0x0000543220059816 */ /* 0x040fe40000000000 */
[----:B------:R-:W-:Y:S02]  /*6090*/  @!P1 PRMT R2, R32, 0x5410, R2 ;  /* 0x0000541020029816 */ /* 0x000fe40000000002 */
[----:B------:R-:W-:Y:S01]  /*60a0*/  @!P1 PRMT R72, R72, 0x5410, R60 ;  /* 0x0000541048489816 */ /* 0x000fe2000000003c */
[C---:B------:R-:W-:Y:S01]  /*60b0*/  @!P1 IMAD.U32 R3, R5.reuse, 0x10000, RZ ;  /* 0x0001000005039824 */ /* 0x040fe200078e00ff */
[----:B------:R-:W-:Y:S02]  /*60c0*/  @!P1 SHF.L.U32 R4, R2, 0x10, RZ ;  /* 0x0000001002049819 */ /* 0x000fe400000006ff */
[C---:B------:R-:W-:Y:S01]  /*60d0*/  @!P1 LOP3.LUT R30, R72.reuse, 0xffff0000, RZ, 0xc0, !PT ;  /* 0xffff0000481e9812 */ /* 0x040fe200078ec0ff */
[----:B------:R-:W-:Y:S01]  /*60e0*/  @!P1 IMAD.U32 R28, R72, 0x10000, RZ ;  /* 0x00010000481c9824 */ /* 0x000fe200078e00ff */
[----:B------:R-:W-:Y:S02]  /*60f0*/  @!P1 LOP3.LUT R2, R2, 0xffff0000, RZ, 0xc0, !PT ;  /* 0xffff000002029812 */ /* 0x000fe400078ec0ff */
[----:B------:R-:W-:Y:S02]  /*6100*/  @!P1 LOP3.LUT R5, R5, 0xffff0000, RZ, 0xc0, !PT ;  /* 0xffff000005059812 */ /* 0x000fe400078ec0ff */
[--C-:B------:R-:W-:Y:S02]  /*6110*/  @!P1 SHF.R.U32.HI R38, RZ, 0x10, R63.reuse ;  /* 0x00000010ff269819 */ /* 0x100fe4000001163f */
[----:B------:R-:W-:Y:S02]  /*6120*/  @!P1 SHF.R.U64 R62, R62, 0x10, R63 ;  /* 0x000000103e3e9819 */ /* 0x000fe4000000123f */
[C---:B------:R-:W-:Y:S02]  /*6130*/  @!P1 PRMT R38, R55.reuse, 0x5432, R38 ;  /* 0x0000543237269816 */ /* 0x040fe40000000026 */
[----:B------:R-:W-:Y:S03]  /*6140*/  @!P1 PRMT R55, R55, 0x5410, R62 ;  /* 0x0000541037379816 */ /* 0x000fe6000000003e */
[C---:B------:R-:W-:Y:S01]  /*6150*/  @!P1 IMAD.U32 R36, R38.reuse, 0x10000, RZ ;  /* 0x0001000026249824 */ /* 0x040fe200078e00ff */
[----:B------:R-:W-:Y:S01]  /*6160*/  @!P1 LOP3.LUT R38, R38, 0xffff0000, RZ, 0xc0, !PT ;  /* 0xffff000026269812 */ /* 0x000fe200078ec0ff */
[C---:B------:R-:W-:Y:S01]  /*6170*/  @!P1 IMAD.U32 R32, R55.reuse, 0x10000, RZ ;  /* 0x0001000037209824 */ /* 0x040fe200078e00ff */
[----:B------:R-:W-:Y:S01]  /*6180*/  @!P1 LOP3.LUT R34, R55, 0xffff0000, RZ, 0xc0, !PT ;  /* 0xffff000037229812 */ /* 0x000fe200078ec0ff */
[----:B-1----:R-:W-:Y:S02]  /*6190*/  @!P1 IMAD.U32 R0, R24, 0x10000, RZ ;  /* 0x0001000018009824 */ /* 0x002fe400078e00ff */
        /* <DEDUP_REMOVED lines=16> */
[----:B------:R-:W-:Y:S02]  /*62a0*/  @!P1 FMUL.FTZ R2, R7, R5 ;  /* 0x0000000507029220 */ /* 0x000fe40000410000 */
[----:B------:R-:W-:Y:S01]  /*62b0*/  @!P1 IMAD.U32 R7, R27, 0x10000, RZ ;  /* 0x000100001b079824 */ /* 0x000fe200078e00ff */
[----:B------:R-:W-:Y:S01]  /*62c0*/  @!P1 F2FP.BF16.PACK_AB R47, R48, R47 ;  /* 0x0000002f302f923e */ /* 0x000fe200000010ff */
[----:B------:R-:W-:Y:S01]  /*62d0*/  @!P1 FFMA.FTZ R49, R23, R5, -R49 ;  /* 0x0000000517319223 */ /* 0x000fe20000010831 */
[C---:B------:R-:W-:Y:S01]  /*62e0*/  @!P1 SHF.L.U32 R5, R6.reuse, 0x10, RZ ;  /* 0x0000001006059819 */ /* 0x040fe200000006ff */
[----:B------:R-:W-:Y:S01]  /*62f0*/  @!P1 FMUL.FTZ R52, R7, R36 ;  /* 0x0000002407349220 */ /* 0x000fe20000410000 */
        /* <DEDUP_REMOVED lines=39> */
.L_x_91:
[----:B------:R-:W-:Y:S05]  /*6570*/  BSYNC B0 ;  /* 0x0000000000007941 */ /* 0x000fea0003800000 */
.L_x_90:
[----:B-----5:R2:W4:Y:S01]  /*6580*/  SHFL.IDX PT, R39, R143, 0x3, 0x181f ;  /* 0x00781f008f277f89 */ /* 0x02052200000e0000 */
[----:B------:R-:W-:Y:S03]  /*6590*/  ISETP.GE.OR P0, PT, R120, R77, P5 ;  /* 0x0000004d7800720c */ /* 0x000fe60002f06670 */
[----:B------:R2:W3:Y:S10]  /*65a0*/  SHFL.IDX PT, R38, R164, 0x3, 0x181f ;  /* 0x00781f00a4267f89 */ /* 0x0004f400000e0000 */
[----:B------:R-:W-:-:S05]  /*65b0*/  @P0 BRA `(.L_x_83) ;  /* 0x00000bb000000947 */ /* 0x000fca0003800000 */
[--C-:B-1----:R-:W-:Y:S01]  /*65c0*/  @!P1 SHF.R.U32.HI R27, RZ, 0x10, R57.reuse ;  /* 0x00000010ff1b9819 */ /* 0x102fe20000011639 */
[----:B------:R-:W-:Y:S01]  /*65d0*/  IMAD.U32 R2, RZ, RZ, UR24 ;  /* 0x00000018ff027e24 */ /* 0x000fe2000f8e00ff */
[----:B------:R-:W-:Y:S01]  /*65e0*/  @!P1 SHF.R.U64 R56, R56, 0x10, R57 ;  /* 0x0000001038389819 */ /* 0x000fe20000001239 */
[----:B------:R-:W1:Y:S01]  /*65f0*/  LDS.128 R40, [R112+0x8100] ;  /* 0x0081000070287984 */ /* 0x000e620000000c00 */
[----:B------:R-:W-:Y:S02]  /*6600*/  @!P1 PRMT R27, R54, 0x5432, R27 ;  /* 0x00005432361b9816 */ /* 0x000fe4000000001b */
[----:B------:R-:W-:Y:S02]  /*6610*/  SEL R2, R2, UR17, !P6 ;  /* 0x0000001102027c07 */ /* 0x000fe4000f000000 */
[--C-:B------:R-:W-:Y:S01]  /*6620*/  @!P1 SHF.R.U32.HI R4, RZ, 0x10, R19.reuse ;  /* 0x00000010ff049819 */ /* 0x100fe20000011613 */
[----:B------:R-:W-:Y:S01]  /*6630*/  @!P1 IMAD.U32 R25, R27, 0x10000, RZ ;  /* 0x000100001b199824 */ /* 0x000fe200078e00ff */
[----:B------:R-:W-:Y:S02]  /*6640*/  SHF.R.S32.HI R0, RZ, 0x1f, R2 ;  /* 0x0000001fff007819 */ /* 0x000fe40000011402 */
[C---:B---3--:R-:W-:Y:S02]  /*6650*/  LEA R44, P0, R129.reuse, R38, 0x1 ;  /* 0x00000026812c7211 */ /* 0x048fe400078008ff */
[----:B------:R-:W-:Y:S02]  /*6660*/  LEA.HI R2, R0, R2, RZ, 0x4 ;  /* 0x0000000200027211 */ /* 0x000fe400078f20ff */
[----:B----4-:R-:W-:Y:S02]  /*6670*/  LEA.HI.X R45, R129, R39, R110, 0x1, P0 ;  /* 0x00000027812d7211 */ /* 0x010fe400000f0c6e */
[----:B------:R-:W-:Y:S02]  /*6680*/  LEA.HI.SX32 R2, R2, R130, 0x1c ;  /* 0x0000008202027211 */ /* 0x000fe400078fe2ff */
[----:B------:R-:W-:Y:S02]  /*6690*/  @!P1 SHF.R.U64 R3, R18, 0x10, R19 ;  /* 0x0000001012039819 */ /* 0x000fe40000001213 */
[----:B------:R-:W-:Y:S01]  /*66a0*/  SHF.R.S32.HI R0, RZ, 0x1f, R2 ;  /* 0x0000001fff007819 */ /* 0x000fe20000011402 */
[----:B------:R-:W-:Y:S01]  /*66b0*/  IMAD.SHL.U32 R37, R2, 0x8, RZ ;  /* 0x0000000802257824 */ /* 0x000fe200078e00ff */
[----:B------:R-:W-:Y:S02]  /*66c0*/  @!P1 PRMT R8, R15, 0x5410, R4 ;  /* 0x000054100f089816 */ /* 0x000fe40000000004 */
[----:B------:R-:W-:Y:S02]  /*66d0*/  LEA.HI R0, R0, R2, RZ, 0x3 ;  /* 0x0000000200007211 */ /* 0x000fe400078f18ff */
[----:B------:R-:W-:Y:S02]  /*66e0*/  LOP3.LUT R2, R119, 0x38, R37, 0xf8, !PT ;  /* 0x0000003877027812 */ /* 0x000fe400078ef825 */
[----:B------:R-:W-:Y:S01]  /*66f0*/  @!P1 LOP3.LUT R27, R27, 0xffff0000, RZ, 0xc0, !PT ;  /* 0xffff00001b1b9812 */ /* 0x000fe200078ec0ff */
[----:B------:R-:W-:Y:S01]  /*6700*/  IMAD.SHL.U32 R0, R0, 0x400, RZ ;  /* 0x0000040000007824 */ /* 0x000fe200078e00ff */
[----:B------:R-:W-:Y:S02]  /*6710*/  LOP3.LUT R2, R2, R117, RZ, 0x3c, !PT ;  /* 0x0000007502027212 */ /* 0x000fe400078e3cff */
[----:B------:R-:W-:Y:S02]  /*6720*/  @!P1 PRMT R6, R15, 0x5432, R3 ;  /* 0x000054320f069816 */ /* 0x000fe40000000003 */
[----:B------:R-:W-:Y:S02]  /*6730*/  LOP3.LUT R0, R0, 0x7fffe000, RZ, 0xc0, !PT ;  /* 0x7fffe00000007812 */ /* 0x000fe400078ec0ff */
[----:B------:R-:W-:Y:S02]  /*6740*/  @!P1 PRMT R54, R54, 0x5410, R56 ;  /* 0x0000541036369816 */ /* 0x000fe40000000038 */
[----:B------:R-:W-:Y:S02]  /*6750*/  IADD3 R0, R2, R0, R118 ;  /* 0x0000000002007210 */ /* 0x000fe40007ffe076 */
[----:B------:R-:W-:Y:S01]  /*6760*/  @!P1 LOP3.LUT R19, R54, 0xffff0000, RZ, 0xc0, !PT ;  /* 0xffff000036139812 */ /* 0x000fe200078ec0ff */
[C---:B-1----:R-:W-:Y:S01]  /*6770*/  @!P1 IMAD.U32 R26, R41.reuse, 0x10000, RZ ;  /* 0x00010000291a9824 */ /* 0x042fe200078e00ff */
[----:B------:R-:W-:Y:S01]  /*6780*/  @!P1 LOP3.LUT R28, R41, 0xffff0000, RZ, 0xc0, !PT ;  /* 0xffff0000291c9812 */ /* 0x000fe200078ec0ff */
[----:B------:R-:W-:Y:S01]  /*6790*/  IMAD.SHL.U32 R20, R0, 0x2, RZ ;  /* 0x0000000200147824 */ /* 0x000fe200078e00ff */
[C---:B------:R-:W-:Y:S01]  /*67a0*/  @!P1 LOP3.LUT R24, R40.reuse, 0xffff0000, RZ, 0xc0, !PT ;  /* 0xffff000028189812 */ /* 0x040fe200078ec0ff */
[----:B------:R-:W-:Y:S01]  /*67b0*/  @!P1 IMAD.U32 R18, R40, 0x10000, RZ ;  /* 0x0001000028129824 */ /* 0x000fe200078e00ff */
[C---:B------:R-:W-:Y:S01]  /*67c0*/  @!P1 SHF.L.U32 R30, R42.reuse, 0x10, RZ ;  /* 0x000000102a1e9819 */ /* 0x040fe200000006ff */
[C---:B------:R-:W-:Y:S01]  /*67d0*/  @!P1 IMAD.U32 R34, R43.reuse, 0x10000, RZ ;  /* 0x000100002b229824 */ /* 0x040fe200078e00ff */
[----:B------:R-:W-:Y:S01]  /*67e0*/  @!P1 LOP3.LUT R36, R43, 0xffff0000, RZ, 0xc0, !PT ;  /* 0xffff00002b249812 */ /* 0x000fe200078ec0ff */
[----:B------:R-:W1:Y:S01]  /*67f0*/  LDS.128 R20, [R20+0x8100] ;  /* 0x0081000014147984 */ /* 0x000e620000000c00 */
[----:B------:R-:W-:Y:S02]  /*6800*/  @!P1 LOP3.LUT R32, R42, 0xffff0000, RZ, 0xc0, !PT ;  /* 0xffff00002a209812 */ /* 0x000fe400078ec0ff */
[--C-:B------:R-:W-:Y:S02]  /*6810*/  @!P1 SHF.R.U32.HI R0, RZ, 0x10, R17.reuse ;  /* 0x00000010ff009819 */ /* 0x100fe40000011611 */
[----:B------:R-:W-:Y:S01]  /*6820*/  @!P1 SHF.R.U64 R2, R16, 0x10, R17 ;  /* 0x0000001010029819 */ /* 0x000fe20000001211 */
[----:B------:R-:W-:Y:S01]  /*6830*/  @!P1 IMAD.U32 R17, R54, 0x10000, RZ ;  /* 0x0001000036119824 */ /* 0x000fe200078e00ff */
[C---:B------:R-:W-:Y:S02]  /*6840*/  @!P1 PRMT R0, R14.reuse, 0x5410, R0 ;  /* 0x000054100e009816 */ /* 0x040fe40000000000 */
[----:B------:R-:W-:Y:S02]  /*6850*/  @!P1 PRMT R2, R14, 0x5432, R2 ;  /* 0x000054320e029816 */ /* 0x000fe40000000002 */
[----:B------:R-:W-:Y:S01]  /*6860*/  @!P1 SHF.R.U64 R31, R58, 0x10, R59 ;  /* 0x000000103a1f9819 */ /* 0x000fe2000000123b */
[C---:B------:R-:W-:Y:S01]  /*6870*/  @!P1 IMAD.U32 R7, R0.reuse, 0x10000, RZ ;  /* 0x0001000000079824 */ /* 0x040fe200078e00ff */
[----:B------:R-:W-:Y:S02]  /*6880*/  @!P1 LOP3.LUT R0, R0, 0xffff0000, RZ, 0xc0, !PT ;  /* 0xffff000000009812 */ /* 0x000fe400078ec0ff */
[----:B------:R-:W-:Y:S02]  /*6890*/  @!P1 LOP3.LUT R14, R2, 0xffff0000, RZ, 0xc0, !PT ;  /* 0xffff0000020e9812 */ /* 0x000fe400078ec0ff */
[----:B------:R-:W-:Y:S02]  /*68a0*/  @!P1 PRMT R31, R53, 0x5432, R31 ;  /* 0x00005432351f9816 */ /* 0x000fe4000000001f */
[----:B------:R-:W-:Y:S02]  /*68b0*/  @!P1 SHF.R.U32.HI R58, RZ, 0x10, R59 ;  /* 0x00000010ff3a9819 */ /* 0x000fe4000001163b */
[----:B------:R-:W-:Y:S01]  /*68c0*/  ISETP.GE.AND P0, PT, R37, c[0x0][0x1d4], PT ;  /* 0x0000750025007a0c */ /* 0x000fe20003f06270 */
[----:B------:R-:W-:Y:S01]  /*68d0*/  @!P1 IMAD.U32 R29, R31, 0x10000, RZ ;  /* 0x000100001f1d9824 */ /* 0x000fe200078e00ff */
[----:B------:R-:W-:Y:S02]  /*68e0*/  @!P1 PRMT R53, R53, 0x5410, R58 ;  /* 0x0000541035359816 */ /* 0x000fe4000000003a */
[----:B------:R-:W-:Y:S02]  /*68f0*/  @!P1 LOP3.LUT R31, R31, 0xffff0000, RZ, 0xc0, !PT ;  /* 0xffff00001f1f9812 */ /* 0x000fe400078ec0ff */
[C---:B------:R-:W-:Y:S01]  /*6900*/  @!P1 LOP3.LUT R35, R53.reuse, 0xffff0000, RZ, 0xc0, !PT ;  /* 0xffff000035239812 */ /* 0x040fe200078ec0ff */
[----:B------:R-:W-:Y:S02]  /*6910*/  @!P1 IMAD.U32 R33, R53, 0x10000, RZ ;  /* 0x0001000035219824 */ /* 0x000fe400078e00ff */
[----:B-1----:R-:W-:Y:S01]  /*6920*/  @!P1 IMAD.U32 R16, R23, 0x10000, RZ ;  /* 0x0001000017109824 */ /* 0x002fe200078e00ff */
[C---:B------:R-:W-:Y:S02]  /*6930*/  @!P1 SHF.L.U32 R5, R21.reuse, 0x10, RZ ;  /* 0x0000001015059819 */ /* 0x040fe400000006ff */
[----:B------:R-:W-:Y:S01]  /*6940*/  @!P1 LOP3.LUT R4, R21, 0xffff0000, RZ, 0xc0, !PT ;  /* 0xffff000015049812 */ /* 0x000fe200078ec0ff */
[----:B------:R-:W-:Y:S01]  /*6950*/  @!P1 FMUL.FTZ R52, R16, R33 ;  /* 0x0000002110349220 */ /* 0x000fe20000410000 */
[----:B------:R-:W-:Y:S01]  /*6960*/  @!P1 LOP3.LUT R15, R20, 0xffff0000, RZ, 0xc0, !PT ;  /* 0xffff0000140f9812 */ /* 0x000fe200078ec0ff */
[C---:B------:R-:W-:Y:S02]  /*6970*/  @!P1 FMUL.FTZ R46, R5.reuse, R25 ;  /* 0x00000019052e9220 */ /* 0x040fe40000410000 */
[-C--:B------:R-:W-:Y:S01]  /*6980*/  @!P1 FMUL.FTZ R3, R5, R7.reuse ;  /* 0x0000000705039220 */ /* 0x080fe20000410000 */
[----:B------:R-:W-:Y:S01]  /*6990*/  @!P1 SHF.L.U32 R5, R2, 0x10, RZ ;  /* 0x0000001002059819 */ /* 0x000fe200000006ff */
[----:B------:R-:W-:Y:S02]  /*69a0*/  @!P1 FFMA.FTZ R46, R26, R7, -R46 ;  /* 0x000000071a2e9223 */ /* 0x000fe4000001082e */
[----:B------:R-:W-:Y:S02]  /*69b0*/  @!P1 IMAD.U32 R7, R20, 0x10000, RZ ;  /* 0x0001000014079824 */ /* 0x000fe400078e00ff */
[C---:B------:R-:W-:Y:S02]  /*69c0*/  @!P1 FMUL.FTZ R47, R4.reuse, R27 ;  /* 0x0000001b042f9220 */ /* 0x040fe40000410000 */
[C---:B------:R-:W-:Y:S02]  /*69d0*/  @!P1 FMUL.FTZ R48, R7.reuse, R17 ;  /* 0x0000001107309220 */ /* 0x040fe40000410000 */
[-C--:B------:R-:W-:Y:S02]  /*69e0*/  @!P1 FMUL.FTZ R4, R4, R0.reuse ;  /* 0x0000000004049220 */ /* 0x080fe40000410000 */
[----:B------:R-:W-:Y:S02]  /*69f0*/  @!P1 FFMA.FTZ R47, R28, R0, -R47 ;  /* 0x000000001c2f9223 */ /* 0x000fe4000001082f */
[-C--:B------:R-:W-:Y:S02]  /*6a00*/  @!P1 FMUL.FTZ R0, R7, R5.reuse ;  /* 0x0000000507009220 */ /* 0x080fe40000410000 */
[----:B------:R-:W-:Y:S01]  /*6a10*/  @!P1 FFMA.FTZ R48, R18, R5, -R48 ;  /* 0x0000000512309223 */ /* 0x000fe20000010830 */
[----:B------:R-:W-:Y:S01]  /*6a20*/  @!P1 F2FP.BF16.PACK_AB R46, R47, R46 ;  /* 0x0000002e2f2e923e */ /* 0x000fe200000010ff */
[----:B------:R-:W-:Y:S02]  /*6a30*/  @!P1 IMAD.U32 R5, R22, 0x10000, RZ ;  /* 0x0001000016059824 */ /* 0x000fe400078e00ff */
[----:B------:R-:W-:Y:S02]  /*6a40*/  @!P1 FMUL.FTZ R49, R15, R19 ;  /* 0x000000130f319220 */ /* 0x000fe40000410000 */
[C---:B------:R-:W-:Y:S02]  /*6a50*/  @!P1 IMAD.U32 R7, R6.reuse, 0x10000, RZ ;  /* 0x0001000006079824 */ /* 0x040fe400078e00ff */
[----:B------:R-:W-:Y:S02]  /*6a60*/  @!P1 FMUL.FTZ R50, R5, R29 ;  /* 0x0000001d05329220 */ /* 0x000fe40000410000 */
[-C--:B------:R-:W-:Y:S01]  /*6a70*/  @!P1 FMUL.FTZ R2, R15, R14.reuse ;  /* 0x0000000e0f029220 */ /* 0x080fe20000410000 */
[----:B------:R-:W-:Y:S01]  /*6a80*/  @!P1 LOP3.LUT R15, R6, 0xffff0000, RZ, 0xc0, !PT ;  /* 0xffff0000060f9812 */ /* 0x000fe200078ec0ff */
[----:B------:R-:W-:Y:S01]  /*6a90*/  @!P1 FFMA.FTZ R49, R24, R14, -R49 ;  /* 0x0000000e18319223 */ /* 0x000fe20000010831 */
[----:B------:R-:W-:Y:S01]  /*6aa0*/  @!P1 LOP3.LUT R14, R23, 0xffff0000, RZ, 0xc0, !PT ;  /* 0xffff0000170e9812 */ /* 0x000fe200078ec0ff */
[-C--:B------:R-:W-:Y:S01]  /*6ab0*/  @!P1 FMUL.FTZ R5, R5, R7.reuse ;  /* 0x0000000705059220 */ /* 0x080fe20000410000 */
[----:B------:R-:W-:Y:S01]  /*6ac0*/  @!P1 LOP3.LUT R6, R22, 0xffff0000, RZ, 0xc0, !PT ;  /* 0xffff000016069812 */ /* 0x000fe200078ec0ff */
[----:B------:R-:W-:Y:S01]  /*6ad0*/  @!P1 FFMA.FTZ R50, R30, R7, -R50 ;  /* 0x000000071e329223 */ /* 0x000fe20000010832 */
[----:B------:R-:W-:Y:S01]  /*6ae0*/  @!P1 F2FP.BF16.PACK_AB R48, R49, R48 ;  /* 0x000000303130923e */ /* 0x000fe200000010ff */
[C---:B------:R-:W-:Y:S01]  /*6af0*/  @!P1 IMAD.U32 R7, R8.reuse, 0x10000, RZ ;  /* 0x0001000008079824 */ /* 0x040fe200078e00ff */
[----:B------:R-:W-:Y:S01]  /*6b00*/  @!P1 LOP3.LUT R8, R8, 0xffff0000, RZ, 0xc0, !PT ;  /* 0xffff000008089812 */ /* 0x000fe200078ec0ff */
[----:B------:R-:W-:Y:S01]  /*6b10*/  @!P1 FMUL.FTZ R51, R14, R35 ;  /* 0x000000230e339220 */ /* 0x000fe20000410000 */
[----:B------:R-:W-:Y:S01]  /*6b20*/  @!P1 MOV R40, R48 ;  /* 0x0000003000289202 */ /* 0x000fe20000000f00 */
[----:B------:R-:W-:Y:S02]  /*6b30*/  @!P1 FMUL.FTZ R53, R6, R31 ;  /* 0x0000001f06359220 */ /* 0x000fe40000410000 */
[----:B------:R-:W-:Y:S02]  /*6b40*/  @!P1 FFMA.FTZ R52, R34, R7, -R52 ;  /* 0x0000000722349223 */ /* 0x000fe40000010834 */
[----:B------:R-:W-:Y:S02]  /*6b50*/  @!P1 FFMA.FTZ R51, R36, R8, -R51 ;  /* 0x0000000824339223 */ /* 0x000fe40000010833 */
[-C--:B------:R-:W-:Y:S02]  /*6b60*/  @!P1 FFMA.FTZ R53, R32, R15.reuse, -R53 ;  /* 0x0000000f20359223 */ /* 0x080fe40000010835 */
[----:B------:R-:W-:Y:S01]  /*6b70*/  @!P1 IMAD.MOV.U32 R41, RZ, RZ, R46 ;  /* 0x000000ffff299224 */ /* 0x000fe200078e002e */
[----:B------:R-:W-:Y:S01]  /*6b80*/  @!P1 F2FP.BF16.PACK_AB R51, R51, R52 ;  /* 0x000000343333923e */ /* 0x000fe200000010ff */
[----:B------:R-:W-:Y:S01]  /*6b90*/  @!P1 FFMA.FTZ R0, R17, R18, R0 ;  /* 0x0000001211009223 */ /* 0x000fe20000010000 */
[----:B------:R-:W-:Y:S01]  /*6ba0*/  @!P1 F2FP.BF16.PACK_AB R50, R53, R50 ;  /* 0x000000323532923e */ /* 0x000fe200000010ff */
[----:B------:R-:W-:Y:S02]  /*6bb0*/  @!P1 FFMA.FTZ R2, R19, R24, R2 ;  /* 0x0000001813029223 */ /* 0x000fe40000010002 */
[----:B------:R-:W-:Y:S02]  /*6bc0*/  @!P1 IMAD.MOV.U32 R43, RZ, RZ, R51 ;  /* 0x000000ffff2b9224 */ /* 0x000fe400078e0033 */
[----:B------:R-:W-:Y:S01]  /*6bd0*/  @!P1 IMAD.MOV.U32 R42, RZ, RZ, R50 ;  /* 0x000000ffff2a9224 */ /* 0x000fe200078e0032 */
[----:B------:R-:W-:Y:S01]  /*6be0*/  @!P1 F2FP.BF16.PACK_AB R0, R2, R0 ;  /* 0x000000000200923e */ /* 0x000fe200000010ff */
[----:B------:R-:W-:Y:S02]  /*6bf0*/  @!P1 FFMA.FTZ R3, R25, R26, R3 ;  /* 0x0000001a19039223 */ /* 0x000fe40000010003 */
[----:B------:R-:W-:Y:S01]  /*6c00*/  @!P1 FMUL.FTZ R6, R6, R15 ;  /* 0x0000000f06069220 */ /* 0x000fe20000410000 */
[----:B------:R1:W-:Y:S01]  /*6c10*/  ST.E.128 [R44.64], R40 ;  /* 0x000000282c007985 */ /* 0x0003e2000c101d14 */
[----:B------:R-:W-:Y:S02]  /*6c20*/  @!P1 FFMA.FTZ R4, R27, R28, R4 ;  /* 0x0000001c1b049223 */ /* 0x000fe40000010004 */
[----:B------:R-:W-:Y:S02]  /*6c30*/  @!P1 FMUL.FTZ R7, R16, R7 ;  /* 0x0000000710079220 */ /* 0x000fe40000410000 */
[----:B------:R-:W-:Y:S01]  /*6c40*/  @!P1 FFMA.FTZ R5, R29, R30, R5 ;  /* 0x0000001e1d059223 */ /* 0x000fe20000010005 */
[----:B------:R-:W-:Y:S01]  /*6c50*/  @!P1 F2FP.BF16.PACK_AB R3, R4, R3 ;  /* 0x000000030403923e */ /* 0x000fe200000010ff */
[----:B------:R-:W-:Y:S02]  /*6c60*/  @!P1 FMUL.FTZ R8, R14, R8 ;  /* 0x000000080e089220 */ /* 0x000fe40000410000 */
[----:B------:R-:W-:Y:S01]  /*6c70*/  @!P1 FFMA.FTZ R6, R31, R32, R6 ;  /* 0x000000201f069223 */ /* 0x000fe20000010006 */
[----:B------:R-:W-:Y:S01]  /*6c80*/  @!P1 MOV R21, R3 ;  /* 0x0000000300159202 */ /* 0x000fe20000000f00 */
[----:B------:R-:W-:Y:S02]  /*6c90*/  @!P1 FFMA.FTZ R7, R33, R34, R7 ;  /* 0x0000002221079223 */ /* 0x000fe40000010007 */
[----:B------:R-:W-:Y:S01]  /*6ca0*/  @!P1 FFMA.FTZ R8, R35, R36, R8 ;  /* 0x0000002423089223 */ /* 0x000fe20000010008 */
[----:B------:R-:W-:Y:S01]  /*6cb0*/  @!P1 F2FP.BF16.PACK_AB R5, R6, R5 ;  /* 0x000000050605923e */ /* 0x000fe200000010ff */
[----:B------:R-:W-:Y:S03]  /*6cc0*/  @!P1 IMAD.MOV.U32 R20, RZ, RZ, R0 ;  /* 0x000000ffff149224 */ /* 0x000fe600078e0000 */
[----:B------:R-:W-:Y:S01]  /*6cd0*/  @!P1 F2FP.BF16.PACK_AB R7, R8, R7 ;  /* 0x000000070807923e */ /* 0x000fe200000010ff */
[----:B------:R-:W-:Y:S04]  /*6ce0*/  @!P1 IMAD.MOV.U32 R22, RZ, RZ, R5 ;  /* 0x000000ffff169224 */ /* 0x000fe800078e0005 */
[----:B------:R-:W-:Y:S01]  /*6cf0*/  @!P1 IMAD.MOV.U32 R23, RZ, RZ, R7 ;  /* 0x000000ffff179224 */ /* 0x000fe200078e0007 */
[----:B------:R-:W-:-:S05]  /*6d00*/  @P0 BRA `(.L_x_83) ;  /* 0x0000046000000947 */ /* 0x000fca0003800000 */
[C---:B------:R-:W-:Y:S04]  /*6d10*/  LEA R2, P0, R37.reuse, R38, 0x1 ;  /* 0x0000002625027211 */ /* 0x040fe800078008ff */
[----:B------:R-:W-:Y:S05]  /*6d20*/  LEA.HI.X.SX32 R3, R37, R39, 0x1, P0 ;  /* 0x0000002725037211 */ /* 0x000fea00000f0eff */
[----:B------:R3:W-:Y:S01]  /*6d30*/  ST.E.128 [R2.64], R20 ;  /* 0x0000001402007985 */ /* 0x0007e2000c101d14 */
[----:B------:R-:W-:-:S05]  /*6d40*/  BRA `(.L_x_83) ;  /* 0x0000042000007947 */ /* 0x000fca0003800000 */
.L_x_61:
[----:B------:R1:W2:Y:S01]  /*6d50*/  SHFL.IDX PT, R3, R143, RZ, 0x181f ;  /* 0x00181fff8f037589 */ /* 0x0002a200000e0000 */
[----:B------:R-:W-:Y:S01]  /*6d60*/  IADD3 R77, -R81, UR16, RZ ;  /* 0x00000010514d7c10 */ /* 0x000fe2000fffe1ff */
[----:B------:R-:W-:Y:S02]  /*6d70*/  BSSY B0, `(.L_x_92) ;  /* 0x0000011000007945 */ /* 0x000fe40003800000 */
[----:B------:R1:W3:Y:S01]  /*6d80*/  SHFL.IDX PT, R2, R164, RZ, 0x181f ;  /* 0x00181fffa4027589 */ /* 0x0002e200000e0000 */
[----:B------:R-:W-:Y:S05]  /*6d90*/  IMNMX R77, R77, 0x80, PT ;  /* 0x000000804d4d7817 */ /* 0x000fea0003800200 */
[----:B------:R-:W-:Y:S05]  /*6da0*/  IMAD.IADD R0, R77, 0x1, -R139 ;  /* 0x000000014d007824 */ /* 0x000fea00078e0a8b */
[----:B------:R-:W-:Y:S11]  /*6db0*/  ISETP.GE.AND P0, PT, R0, 0x1, PT ;  /* 0x000000010000780c */ /* 0x000ff60003f06270 */
[----:B------:R-:W-:Y:S02]  /*6dc0*/  @!UPT UIADD3 URZ, URZ, URZ, URZ ;  /* 0x0000003f3f3ff290 */ /* 0x000fe4000fffe03f */
[----:B------:R-:W-:-:S05]  /*6dd0*/  @!P0 BRA `(.L_x_93) ;  /* 0x000000a000008947 */ /* 0x000fca0003800000 */
[----:B-123--:R-:W1:Y:S01]  /*6de0*/  @!P5 LDS.128 R4, [R134+0x8100] ;  /* 0x008100008604d984 */ /* 0x00ee620000000c00 */
[CC--:B------:R-:W-:Y:S04]  /*6df0*/  @!P5 LEA R14, P0, R10.reuse, R2.reuse, 0x1 ;  /* 0x000000020a0ed211 */ /* 0x0c0fe800078008ff */
[-C--:B------:R-:W-:Y:S02]  /*6e00*/  @!P5 LEA.HI.X R15, R10, R3.reuse, R11, 0x1, P0 ;  /* 0x000000030a0fd211 */ /* 0x080fe400000f0c0b */
[----:B------:R-:W-:Y:S11]  /*6e10*/  ISETP.GE.AND P0, PT, R138, c[0x0][0x1d4], PT ;  /* 0x000075008a007a0c */ /* 0x000ff60003f06270 */
[----:B------:R-:W-:Y:S02]  /*6e20*/  @!UPT UIADD3 URZ, URZ, URZ, URZ ;  /* 0x0000003f3f3ff290 */ /* 0x000fe4000fffe03f */
[C---:B------:R-:W-:Y:S04]  /*6e30*/  @!P0 LEA R2, P1, R131.reuse, R2, 0x1 ;  /* 0x0000000283028211 */ /* 0x040fe800078208ff */
[----:B------:R-:W-:Y:S01]  /*6e40*/  @!P0 LEA.HI.X R3, R131, R3, R111, 0x1, P1 ;  /* 0x0000000383038211 */ /* 0x000fe200008f0c6f */
[----:B-1----:R-:W-:Y:S04]  /*6e50*/  @!P5 ST.E.128 [R14.64], R4 ;  /* 0x000000040e00d985 */ /* 0x002fe8000c101d14 */
[----:B------:R-:W1:Y:S04]  /*6e60*/  @!P0 LDS.128 R4, [R134+0xc100] ;  /* 0x00c1000086048984 */ /* 0x000e680000000c00 */
[----:B-1----:R1:W-:Y:S02]  /*6e70*/  @!P0 ST.E.128 [R2.64], R4 ;  /* 0x0000000402008985 */ /* 0x0023e4000c101d14 */
.L_x_93:
[----:B-123--:R-:W-:Y:S05]  /*6e80*/  BSYNC B0 ;  /* 0x0000000000007941 */ /* 0x00efea0003800000 */
.L_x_92:
[----:B------:R1:W2:Y:S01]  /*6e90*/  SHFL.IDX PT, R3, R143, 0x1, 0x181f ;  /* 0x00381f008f037f89 */ /* 0x0002a200000e0000 */
[----:B------:R-:W-:Y:S01]  /*6ea0*/  ISETP.GE.AND P0, PT, R0, 0x21, PT ;  /* 0x000000210000780c */ /* 0x000fe20003f06270 */
[----:B------:R-:W-:Y:S02]  /*6eb0*/  BSSY B0, `(.L_x_94) ;  /* 0x000000d000007945 */ /* 0x000fe40003800000 */
[----:B------:R1:W3:Y:S10]  /*6ec0*/  SHFL.IDX PT, R2, R164, 0x1, 0x181f ;  /* 0x00381f00a4027f89 */ /* 0x0002f400000e0000 */
[----:B------:R-:W-:-:S05]  /*6ed0*/  @!P0 BRA `(.L_x_95) ;  /* 0x000000a000008947 */ /* 0x000fca0003800000 */
[----:B------:R-:W4:Y:S01]  /*6ee0*/  @!P5 LDS.128 R4, [R134+0x9100] ;  /* 0x009100008604d984 */ /* 0x000f220000000c00 */
[CC--:B---3--:R-:W-:Y:S04]  /*6ef0*/  @!P5 LEA R14, P0, R10.reuse, R2.reuse, 0x1 ;  /* 0x000000020a0ed211 */ /* 0x0c8fe800078008ff */
[-C--:B--2---:R-:W-:Y:S02]  /*6f00*/  @!P5 LEA.HI.X R15, R10, R3.reuse, R11, 0x1, P0 ;  /* 0x000000030a0fd211 */ /* 0x084fe400000f0c0b */
[----:B------:R-:W-:Y:S11]  /*6f10*/  ISETP.GE.AND P0, PT, R138, c[0x0][0x1d4], PT ;  /* 0x000075008a007a0c */ /* 0x000ff60003f06270 */
[----:B------:R-:W-:Y:S02]  /*6f20*/  @!UPT UIADD3 URZ, URZ, URZ, URZ ;  /* 0x0000003f3f3ff290 */ /* 0x000fe4000fffe03f */
[C---:B------:R-:W-:Y:S04]  /*6f30*/  @!P0 LEA R2, P1, R131.reuse, R2, 0x1 ;  /* 0x0000000283028211 */ /* 0x040fe800078208ff */
[----:B------:R-:W-:Y:S01]  /*6f40*/  @!P0 LEA.HI.X R3, R131, R3, R111, 0x1, P1 ;  /* 0x0000000383038211 */ /* 0x000fe200008f0c6f */
[----:B----4-:R-:W-:Y:S04]  /*6f50*/  @!P5 ST.E.128 [R14.64], R4 ;  /* 0x000000040e00d985 */ /* 0x010fe8000c101d14 */
[----:B------:R-:W2:Y:S04]  /*6f60*/  @!P0 LDS.128 R4, [R134+0xd100] ;  /* 0x00d1000086048984 */ /* 0x000ea80000000c00 */
[----:B--2---:R2:W-:Y:S02]  /*6f70*/  @!P0 ST.E.128 [R2.64], R4 ;  /* 0x0000000402008985 */ /* 0x0045e4000c101d14 */
.L_x_95:
[----:B------:R-:W-:Y:S05]  /*6f80*/  BSYNC B0 ;  /* 0x0000000000007941 */ /* 0x000fea0003800000 */
.L_x_94:
[----:B--2---:R2:W4:Y:S01]  /*6f90*/  SHFL.IDX PT, R3, R143, 0x2, 0x181f ;  /* 0x00581f008f037f89 */ /* 0x00452200000e0000 */
[----:B------:R-:W-:Y:S01]  /*6fa0*/  ISETP.GE.AND P0, PT, R0, 0x41, PT ;  /* 0x000000410000780c */ /* 0x000fe20003f06270 */
[----:B------:R-:W-:Y:S02]  /*6fb0*/  BSSY B0, `(.L_x_96) ;  /* 0x000000d000007945 */ /* 0x000fe40003800000 */
[----:B---3--:R2:W3:Y:S10]  /*6fc0*/  SHFL.IDX PT, R2, R164, 0x2, 0x181f ;  /* 0x00581f00a4027f89 */ /* 0x0084f400000e0000 */
[----:B------:R-:W-:-:S05]  /*6fd0*/  @!P0 BRA `(.L_x_97) ;  /* 0x000000a000008947 */ /* 0x000fca0003800000 */
[----:B------:R-:W5:Y:S01]  /*6fe0*/  @!P5 LDS.128 R4, [R134+0xa100] ;  /* 0x00a100008604d984 */ /* 0x000f620000000c00 */
[CC--:B---3--:R-:W-:Y:S04]  /*6ff0*/  @!P5 LEA R14, P0, R10.reuse, R2.reuse, 0x1 ;  /* 0x000000020a0ed211 */ /* 0x0c8fe800078008ff */
[-C--:B----4-:R-:W-:Y:S02]  /*7000*/  @!P5 LEA.HI.X R15, R10, R3.reuse, R11, 0x1, P0 ;  /* 0x000000030a0fd211 */ /* 0x090fe400000f0c0b */
[----:B------:R-:W-:Y:S11]  /*7010*/  ISETP.GE.AND P0, PT, R138, c[0x0][0x1d4], PT ;  /* 0x000075008a007a0c */ /* 0x000ff60003f06270 */
[----:B------:R-:W-:Y:S02]  /*7020*/  @!UPT UIADD3 URZ, URZ, URZ, URZ ;  /* 0x0000003f3f3ff290 */ /* 0x000fe4000fffe03f */
[C---:B------:R-:W-:Y:S04]  /*7030*/  @!P0 LEA R2, P1, R131.reuse, R2, 0x1 ;  /* 0x0000000283028211 */ /* 0x040fe800078208ff */
[----:B------:R-:W-:Y:S01]  /*7040*/  @!P0 LEA.HI.X R3, R131, R3, R111, 0x1, P1 ;  /* 0x0000000383038211 */ /* 0x000fe200008f0c6f */
[----:B-----5:R-:W-:Y:S04]  /*7050*/  @!P5 ST.E.128 [R14.64], R4 ;  /* 0x000000040e00d985 */ /* 0x020fe8000c101d14 */
[----:B------:R-:W3:Y:S04]  /*7060*/  @!P0 LDS.128 R4, [R134+0xe100] ;  /* 0x00e1000086048984 */ /* 0x000ee80000000c00 */
[----:B---3--:R3:W-:Y:S02]  /*7070*/  @!P0 ST.E.128 [R2.64], R4 ;  /* 0x0000000402008985 */ /* 0x0087e4000c101d14 */
.L_x_97:
[----:B------:R-:W-:Y:S05]  /*7080*/  BSYNC B0 ;  /* 0x0000000000007941 */ /* 0x000fea0003800000 */
.L_x_96:
[----:B-12---:R-:W1:Y:S01]  /*7090*/  SHFL.IDX PT, R143, R143, 0x3, 0x181f ;  /* 0x00781f008f8f7f89 */ /* 0x006e6200000e0000 */
[----:B------:R-:W-:Y:S03]  /*70a0*/  ISETP.GE.AND P0, PT, R0, 0x61, PT ;  /* 0x000000610000780c */ /* 0x000fe60003f06270 */
[----:B------:R-:W2:Y:S10]  /*70b0*/  SHFL.IDX PT, R164, R164, 0x3, 0x181f ;  /* 0x00781f00a4a47f89 */ /* 0x000eb400000e0000 */
[----:B------:R-:W-:-:S05]  /*70c0*/  @!P0 BRA `(.L_x_83) ;  /* 0x000000a000008947 */ /* 0x000fca0003800000 */
[----:B---3--:R-:W3:Y:S01]  /*70d0*/  @!P5 LDS.128 R4, [R134+0xb100] ;  /* 0x00b100008604d984 */ /* 0x008ee20000000c00 */
[CC--:B--2---:R-:W-:Y:S04]  /*70e0*/  @!P5 LEA R2, P0, R10.reuse, R164.reuse, 0x1 ;  /* 0x000000a40a02d211 */ /* 0x0c4fe800078008ff */
[-C--:B-1--4-:R-:W-:Y:S02]  /*70f0*/  @!P5 LEA.HI.X R3, R10, R143.reuse, R11, 0x1, P0 ;  /* 0x0000008f0a03d211 */ /* 0x092fe400000f0c0b */
[----:B------:R-:W-:Y:S11]  /*7100*/  ISETP.GE.AND P0, PT, R138, c[0x0][0x1d4], PT ;  /* 0x000075008a007a0c */ /* 0x000ff60003f06270 */
[----:B------:R-:W-:Y:S02]  /*7110*/  @!UPT UIADD3 URZ, URZ, URZ, URZ ;  /* 0x0000003f3f3ff290 */ /* 0x000fe4000fffe03f */
[C---:B------:R-:W-:Y:S04]  /*7120*/  @!P0 LEA R164, P1, R131.reuse, R164, 0x1 ;  /* 0x000000a483a48211 */ /* 0x040fe800078208ff */
[----:B------:R-:W-:Y:S01]  /*7130*/  @!P0 LEA.HI.X R165, R131, R143, R111, 0x1, P1 ;  /* 0x0000008f83a58211 */ /* 0x000fe200008f0c6f */
[----:B---3--:R-:W-:Y:S04]  /*7140*/  @!P5 ST.E.128 [R2.64], R4 ;  /* 0x000000040200d985 */ /* 0x008fe8000c101d14 */
[----:B------:R-:W1:Y:S04]  /*7150*/  @!P0 LDS.128 R4, [R134+0xf100] ;  /* 0x00f1000086048984 */ /* 0x000e680000000c00 */
[----:B-1----:R1:W-:Y:S02]  /*7160*/  @!P0 ST.E.128 [R164.64], R4 ;  /* 0x00000004a4008985 */ /* 0x0023e4000c101d14 */
.L_x_83:
[----:B------:R-:W-:Y:S05]  /*7170*/  BSYNC B2 ;  /* 0x0000000000027941 */ /* 0x000fea0003800000 */
.L_x_60:
[----:B------:R-:W-:Y:S01]  /*7180*/  IMAD.IADD R81, R85, 0x1, -R81 ;  /* 0x0000000155517824 */ /* 0x000fe200078e0a51 */
[----:B------:R-:W-:Y:S01]  /*7190*/  LEA R14, P0, R133, R156, 0x7 ;  /* 0x0000009c850e7211 */ /* 0x000fe200078038ff */
[----:B------:R-:W-:Y:S01]  /*71a0*/  BSSY B0, `(.L_x_98) ;  /* 0x0000057000007945 */ /* 0x000fe20003800000 */
[----:B------:R-:W-:Y:S02]  /*71b0*/  ISETP.NE.AND P6, PT, R141, RZ, PT ;  /* 0x000000ff8d00720c */ /* 0x000fe40003fc5270 */
[C---:B------:R-:W-:Y:S02]  /*71c0*/  ISETP.GE.AND P2, PT, R81.reuse, 0x21, PT ;  /* 0x000000215100780c */ /* 0x040fe40003f46270 */
[----:B------:R-:W-:Y:S02]  /*71d0*/  ISETP.GE.AND P1, PT, R81, 0x41, PT ;  /* 0x000000415100780c */ /* 0x000fe40003f26270 */
[----:B------:R-:W-:Y:S02]  /*71e0*/  LEA.HI.X.SX32 R15, R133, R157, 0x7, P0 ;  /* 0x0000009d850f7211 */ /* 0x000fe400000f3eff */
[----:B------:R-:W-:Y:S07]  /*71f0*/  IADD3 R77, -R139, R77, RZ ;  /* 0x0000004d8b4d7210 */ /* 0x000fee0007ffe1ff */
[----:B-1----:R-:W-:Y:S01]  /*7200*/  @P2 IMAD.MOV.U32 R18, RZ, RZ, R148 ;  /* 0x000000ffff122224 */ /* 0x002fe200078e0094 */
[C---:B---3--:R-:W-:Y:S02]  /*7210*/  @P2 IADD3 R2, P0, R14.reuse, 0x20, RZ ;  /* 0x000000200e022810 */ /* 0x048fe40007f1e0ff */
[-C--:B------:R-:W-:Y:S03]  /*7220*/  @P2 MOV R19, R84.reuse ;  /* 0x0000005400132202 */ /* 0x080fe60000000f00 */
[----:B------:R-:W-:Y:S01]  /*7230*/  @P2 IMAD.X R0, RZ, RZ, R15, P0 ;  /* 0x000000ffff002224 */ /* 0x000fe200000e060f */
[----:B------:R-:W-:Y:S01]  /*7240*/  @P1 IADD3 R4, P0, R14, 0x40, RZ ;  /* 0x000000400e041810 */ /* 0x000fe20007f1e0ff */
[----:B------:R-:W-:Y:S03]  /*7250*/  @P2 IMAD.WIDE.U32 R18, R2, c[0x0][0x258], R18 ;  /* 0x0000960002122a25 */ /* 0x000fe600078e0012 */
[----:B----4-:R-:W-:Y:S01]  /*7260*/  @P1 IADD3.X R3, RZ, R15, RZ, P0, !PT ;  /* 0x0000000fff031210 */ /* 0x010fe200007fe4ff */
[----:B------:R-:W-:Y:S01]  /*7270*/  @P2 IMAD R0, R0, c[0x0][0x258], RZ ;  /* 0x0000960000002a24 */ /* 0x000fe200078e02ff */
[----:B------:R-:W-:Y:S03]  /*7280*/  ISETP.GE.AND P0, PT, R81, 0x61, PT ;  /* 0x000000615100780c */ /* 0x000fe60003f06270 */
[----:B------:R-:W-:Y:S02]  /*7290*/  @P2 IMAD R0, R2, c[0x0][0x25c], R0 ;  /* 0x0000970002002a24 */ /* 0x000fe400078e0200 */
[----:B------:R-:W-:Y:S02]  /*72a0*/  @P1 IMAD R3, R3, c[0x0][0x258], RZ ;  /* 0x0000960003031a24 */ /* 0x000fe400078e02ff */
[----:B------:R-:W-:Y:S01]  /*72b0*/  @P2 IMAD.IADD R0, R19, 0x1, R0 ;  /* 0x0000000113002824 */ /* 0x000fe200078e0200 */
[-C--:B------:R-:W-:Y:S01]  /*72c0*/  @P1 MOV R19, R84.reuse ;  /* 0x0000005400131202 */ /* 0x080fe20000000f00 */
[----:B------:R-:W-:Y:S04]  /*72d0*/  @P1 IMAD R3, R4, c[0x0][0x25c], R3 ;  /* 0x0000970004031a24 */ /* 0x000fe800078e0203 */
[----:B------:R-:W-:Y:S05]  /*72e0*/  @P0 IADD3 R6, P3, R14, 0x60, RZ ;  /* 0x000000600e060810 */ /* 0x000fea0007f7e0ff */
[----:B------:R-:W-:Y:S01]  /*72f0*/  @P0 IMAD.X R5, RZ, RZ, R15, P3 ;  /* 0x000000ffff050224 */ /* 0x000fe200018e060f */
[----:B------:R-:W-:Y:S03]  /*7300*/  ISETP.GE.AND P3, PT, R81, 0x1, PT ;  /* 0x000000015100780c */ /* 0x000fe60003f66270 */
[----:B------:R-:W-:Y:S04]  /*7310*/  @P0 IMAD R5, R5, c[0x0][0x258], RZ ;  /* 0x0000960005050a24 */ /* 0x000fe800078e02ff */
[----:B------:R-:W-:Y:S06]  /*7320*/  @P0 IMAD R5, R6, c[0x0][0x25c], R5 ;  /* 0x0000970006050a24 */ /* 0x000fec00078e0205 */
[----:B------:R-:W-:Y:S01]  /*7330*/  @P3 MOV R17, R84 ;  /* 0x0000005400113202 */ /* 0x000fe20000000f00 */
[----:B------:R-:W-:Y:S02]  /*7340*/  @P3 IMAD R7, R15, c[0x0][0x258], RZ ;  /* 0x000096000f073a24 */ /* 0x000fe400078e02ff */
[----:B------:R-:W-:Y:S02]  /*7350*/  @P3 IMAD.MOV.U32 R16, RZ, RZ, R148 ;  /* 0x000000ffff103224 */ /* 0x000fe400078e0094 */
[C---:B------:R-:W-:Y:S02]  /*7360*/  @P3 IMAD R7, R14.reuse, c[0x0][0x25c], R7 ;  /* 0x000097000e073a24 */ /* 0x040fe400078e0207 */
[----:B------:R-:W-:Y:S04]  /*7370*/  @P3 IMAD.WIDE.U32 R16, R14, c[0x0][0x258], R16 ;  /* 0x000096000e103a25 */ /* 0x000fe800078e0010 */
[----:B------:R-:W-:Y:S01]  /*7380*/  @P3 IMAD.IADD R7, R17, 0x1, R7 ;  /* 0x0000000111073824 */ /* 0x000fe200078e0207 */
[C---:B------:R-:W-:Y:S04]  /*7390*/  @P3 LEA R14, P4, R16.reuse, c[0x0][0x250], 0x1 ;  /* 0x00009400100e3a11 */ /* 0x040fe800078808ff */
[----:B------:R-:W-:Y:S02]  /*73a0*/  @P3 LEA.HI.X R15, R16, c[0x0][0x254], R7, 0x1, P4 ;  /* 0x00009500100f3a11 */ /* 0x000fe400020f0c07 */
[C---:B------:R-:W-:Y:S04]  /*73b0*/  @P2 LEA R16, P4, R18.reuse, c[0x0][0x250], 0x1 ;  /* 0x0000940012102a11 */ /* 0x040fe800078808ff */
[----:B------:R-:W-:Y:S01]  /*73c0*/  @P2 LEA.HI.X R17, R18, c[0x0][0x254], R0, 0x1, P4 ;  /* 0x0000950012112a11 */ /* 0x000fe200020f0c00 */
[----:B------:R-:W-:Y:S02]  /*73d0*/  @P1 IMAD.MOV.U32 R18, RZ, RZ, R148 ;  /* 0x000000ffff121224 */ /* 0x000fe400078e0094 */
[----:B------:R-:W-:Y:S02]  /*73e0*/  IMAD R0, R79, c[0x0][0x208], RZ ;  /* 0x000082004f007a24 */ /* 0x000fe400078e02ff */
[----:B------:R-:W-:Y:S04]  /*73f0*/  @P1 IMAD.WIDE.U32 R18, R4, c[0x0][0x258], R18 ;  /* 0x0000960004121a25 */ /* 0x000fe800078e0012 */
[----:B------:R-:W-:Y:S01]  /*7400*/  @P1 IMAD.IADD R3, R19, 0x1, R3 ;  /* 0x0000000113031824 */ /* 0x000fe200078e0203 */
[----:B------:R-:W-:Y:S01]  /*7410*/  @P1 LEA R2, P4, R18, c[0x0][0x250], 0x1 ;  /* 0x0000940012021a11 */ /* 0x000fe200078808ff */
[----:B------:R-:W-:Y:S02]  /*7420*/  @P0 IMAD.MOV.U32 R19, RZ, RZ, R84 ;  /* 0x000000ffff130224 */ /* 0x000fe400078e0054 */
[----:B------:R-:W-:Y:S01]  /*7430*/  IMAD R0, R80, c[0x0][0x20c], R0 ;  /* 0x0000830050007a24 */ /* 0x000fe200078e0200 */
[----:B------:R-:W-:Y:S02]  /*7440*/  @P1 LEA.HI.X R3, R18, c[0x0][0x254], R3, 0x1, P4 ;  /* 0x0000950012031a11 */ /* 0x000fe400020f0c03 */
[----:B------:R-:W-:Y:S05]  /*7450*/  @P0 MOV R18, R148 ;  /* 0x0000009400120202 */ /* 0x000fea0000000f00 */
[----:B------:R-:W-:Y:S05]  /*7460*/  @P0 IMAD.WIDE.U32 R18, R6, c[0x0][0x258], R18 ;  /* 0x0000960006120a25 */ /* 0x000fea00078e0012 */
[C---:B------:R-:W-:Y:S02]  /*7470*/  @P0 LEA R4, P4, R18.reuse, c[0x0][0x250], 0x1 ;  /* 0x0000940012040a11 */ /* 0x040fe400078808ff */
[----:B------:R-:W-:Y:S04]  /*7480*/  @P0 IADD3 R5, R19, R5, RZ ;  /* 0x0000000513050210 */ /* 0x000fe80007ffe0ff */
[----:B------:R-:W-:Y:S02]  /*7490*/  @P0 LEA.HI.X R5, R18, c[0x0][0x254], R5, 0x1, P4 ;  /* 0x0000950012050a11 */ /* 0x000fe400020f0c05 */
[----:B------:R-:W-:Y:S11]  /*74a0*/  ISETP.NE.AND P4, PT, R142, RZ, PT ;  /* 0x000000ff8e00720c */ /* 0x000ff60003f85270 */
[----:B------:R-:W-:Y:S02]  /*74b0*/  @!UPT UIADD3 URZ, URZ, URZ, URZ ;  /* 0x0000003f3f3ff290 */ /* 0x000fe4000fffe03f */
[----:B------:R-:W-:Y:S01]  /*74c0*/  @!PT LDS RZ, [RZ] ;  /* 0x00000000fffff984 */ /* 0x000fe20000000800 */
[----:B------:R-:W-:Y:S01]  /*74d0*/  @!PT LDS RZ, [RZ] ;  /* 0x00000000fffff984 */ /* 0x000fe20000000800 */
[----:B------:R-:W-:Y:S01]  /*74e0*/  @!PT LDS RZ, [RZ] ;  /* 0x00000000fffff984 */ /* 0x000fe20000000800 */
[----:B------:R1:W-:Y:S04]  /*74f0*/  @P3 LDGSTS.E.BYPASS.LTC128B.128 [R134+0x100], [R14.64], !P4 ;  /* 0x001000000e863fae */ /* 0x0003e8000e101d54 */
[----:B------:R1:W-:Y:S04]  /*7500*/  @P3 LDGSTS.E.BYPASS.LTC128B.128 [R134+0x4100], [R14.64+0x80], !P6 ;  /* 0x041000800e863fae */ /* 0x0003e8000f101d54 */
[----:B------:R1:W-:Y:S04]  /*7510*/  @P2 LDGSTS.E.BYPASS.LTC128B.128 [R134+0x1100], [R16.64], !P4 ;  /* 0x0110000010862fae */ /* 0x0003e8000e101d54 */
[----:B------:R1:W-:Y:S04]  /*7520*/  @P2 LDGSTS.E.BYPASS.LTC128B.128 [R134+0x5100], [R16.64+0x80], !P6 ;  /* 0x0510008010862fae */ /* 0x0003e8000f101d54 */
[----:B------:R3:W-:Y:S04]  /*7530*/  @P1 LDGSTS.E.BYPASS.LTC128B.128 [R134+0x2100], [R2.64], !P4 ;  /* 0x0210000002861fae */ /* 0x0007e8000e101d54 */
[----:B------:R3:W-:Y:S04]  /*7540*/  @P1 LDGSTS.E.BYPASS.LTC128B.128 [R134+0x6100], [R2.64+0x80], !P6 ;  /* 0x0610008002861fae */ /* 0x0007e8000f101d54 */
[----:B------:R4:W-:Y:S04]  /*7550*/  @P0 LDGSTS.E.BYPASS.LTC128B.128 [R134+0x3100], [R4.64], !P4 ;  /* 0x0310000004860fae */ /* 0x0009e8000e101d54 */
[----:B------:R4:W-:Y:S04]  /*7560*/  @P0 LDGSTS.E.BYPASS.LTC128B.128 [R134+0x7100], [R4.64+0x80], !P6 ;  /* 0x0710008004860fae */ /* 0x0009e8000f101d54 */
[----:B------:R-:W0:Y:S01]  /*7570*/  LDGDEPBAR ;  /* 0x00000000000079af */ /* 0x000e220000000000 */
[----:B---3--:R-:W-:Y:S04]  /*7580*/  IMAD.WIDE.U32 R2, R80, c[0x0][0x208], RZ ;  /* 0x0000820050027a25 */ /* 0x008fe800078e00ff */
[----:B------:R-:W-:Y:S02]  /*7590*/  IMAD.IADD R3, R3, 0x1, R0 ;  /* 0x0000000103037824 */ /* 0x000fe400078e0200 */
[----:B------:R-:W-:Y:S02]  /*75a0*/  IMAD R0, R78, c[0x0][0x218], RZ ;  /* 0x000086004e007a24 */ /* 0x000fe400078e02ff */
[----:B----4-:R-:W-:Y:S01]  /*75b0*/  IMAD.WIDE.U32 R4, R116, c[0x0][0x218], R2 ;  /* 0x0000860074047a25 */ /* 0x010fe200078e0002 */
[----:B------:R-:W-:Y:S04]  /*75c0*/  DEPBAR.LE SB0, 0x0 ;  /* 0x000080000000791a */ /* 0x000fe80000000000 */
[----:B------:R-:W-:Y:S01]  /*75d0*/  BAR.SYNC.DEFER_BLOCKING 0x0 ;  /* 0x0000000000007b1d */ /* 0x000fe20000010000 */
[----:B------:R-:W-:Y:S01]  /*75e0*/  IADD3 R3, P0, R4, UR34, RZ ;  /* 0x0000002204037c10 */ /* 0x000fe2000ff1e0ff */
[----:B------:R-:W-:Y:S05]  /*75f0*/  IMAD R0, R116, c[0x0][0x21c], R0 ;  /* 0x0000870074007a24 */ /* 0x000fea00078e0200 */
[----:B------:R-:W-:Y:S02]  /*7600*/  IADD3.X R0, R5, UR32, R0, P0, !PT ;  /* 0x0000002005007c10 */ /* 0x000fe400087fe400 */
[C---:B------:R-:W-:Y:S04]  /*7610*/  LEA R2, P0, R3.reuse, c[0x0][0x1f8], 0x1 ;  /* 0x00007e0003027a11 */ /* 0x040fe800078008ff */
[----:B------:R-:W-:Y:S02]  /*7620*/  LEA.HI.X R0, R3, c[0x0][0x1fc], R0, 0x1, P0 ;  /* 0x00007f0003007a11 */ /* 0x000fe400000f0c00 */
[----:B------:R1:W3:Y:S01]  /*7630*/  SHFL.IDX PT, R3, R2, RZ, 0x181f ;  /* 0x00181fff02037589 */ /* 0x0002e200000e0000 */
[----:B------:R-:W-:Y:S03]  /*7640*/  ISETP.GE.AND P0, PT, R77, 0x1, PT ;  /* 0x000000014d00780c */ /* 0x000fe60003f06270 */
[----:B------:R1:W4:Y:S10]  /*7650*/  SHFL.IDX PT, R4, R0, RZ, 0x181f ;  /* 0x00181fff00047589 */ /* 0x00033400000e0000 */
[----:B------:R-:W-:-:S05]  /*7660*/  @!P0 BRA `(.L_x_99) ;  /* 0x000000a000008947 */ /* 0x000fca0003800000 */
[CC--:B-1-3--:R-:W-:Y:S04]  /*7670*/  @!P5 LEA R16, P0, R10.reuse, R3.reuse, 0x1 ;  /* 0x000000030a10d211 */ /* 0x0cafe800078008ff */
[-C--:B----4-:R-:W-:Y:S02]  /*7680*/  @!P5 LEA.HI.X R17, R10, R4.reuse, R11, 0x1, P0 ;  /* 0x000000040a11d211 */ /* 0x090fe400000f0c0b */
[----:B------:R-:W-:Y:S11]  /*7690*/  ISETP.GE.AND P0, PT, R138, c[0x0][0x1d4], PT ;  /* 0x000075008a007a0c */ /* 0x000ff60003f06270 */
[----:B------:R-:W-:Y:S02]  /*76a0*/  @!UPT UIADD3 URZ, URZ, URZ, URZ ;  /* 0x0000003f3f3ff290 */ /* 0x000fe4000fffe03f */
[C---:B------:R-:W-:Y:S04]  /*76b0*/  @!P0 LEA R14, P1, R131.reuse, R3, 0x1 ;  /* 0x00000003830e8211 */ /* 0x040fe800078208ff */
[----:B------:R-:W-:Y:S02]  /*76c0*/  @!P0 LEA.HI.X R15, R131, R4, R111, 0x1, P1 ;  /* 0x00000004830f8211 */ /* 0x000fe400008f0c6f */
[----:B------:R-:W1:Y:S04]  /*76d0*/  @!P5 LDS.128 R4, [R134+0x100] ;  /* 0x000100008604d984 */ /* 0x000e680000000c00 */
[----:B-1----:R-:W-:Y:S04]  /*76e0*/  @!P5 ST.E.128 [R16.64], R4 ;  /* 0x000000041000d985 */ /* 0x002fe8000c101d14 */
[----:B------:R-:W1:Y:S04]  /*76f0*/  @!P0 LDS.128 R4, [R134+0x4100] ;  /* 0x0041000086048984 */ /* 0x000e680000000c00 */
[----:B-1----:R1:W-:Y:S02]  /*7700*/  @!P0 ST.E.128 [R14.64], R4 ;  /* 0x000000040e008985 */ /* 0x0023e4000c101d14 */
.L_x_99:
[----:B------:R-:W-:Y:S05]  /*7710*/  BSYNC B0 ;  /* 0x0000000000007941 */ /* 0x000fea0003800000 */
.L_x_98:
[----:B-1--4-:R1:W4:Y:S01]  /*7720*/  SHFL.IDX PT, R4, R0, 0x1, 0x181f ;  /* 0x00381f0000047f89 */ /* 0x01232200000e0000 */
[----:B------:R-:W-:Y:S01]  /*7730*/  ISETP.GE.AND P0, PT, R77, 0x21, PT ;  /* 0x000000214d00780c */ /* 0x000fe20003f06270 */
[----:B------:R-:W-:Y:S02]  /*7740*/  BSSY B0, `(.L_x_100) ;  /* 0x000000d000007945 */ /* 0x000fe40003800000 */
[----:B---3--:R1:W3:Y:S10]  /*7750*/  SHFL.IDX PT, R3, R2, 0x1, 0x181f ;  /* 0x00381f0002037f89 */ /* 0x0082f400000e0000 */
[----:B------:R-:W-:-:S05]  /*7760*/  @!P0 BRA `(.L_x_101) ;  /* 0x000000a000008947 */ /* 0x000fca0003800000 */
[CC--:B---3--:R-:W-:Y:S04]  /*7770*/  @!P5 LEA R16, P0, R10.reuse, R3.reuse, 0x1 ;  /* 0x000000030a10d211 */ /* 0x0c8fe800078008ff */
[-C--:B----4-:R-:W-:Y:S02]  /*7780*/  @!P5 LEA.HI.X R17, R10, R4.reuse, R11, 0x1, P0 ;  /* 0x000000040a11d211 */ /* 0x090fe400000f0c0b */
[----:B------:R-:W-:Y:S11]  /*7790*/  ISETP.GE.AND P0, PT, R138, c[0x0][0x1d4], PT ;  /* 0x000075008a007a0c */ /* 0x000ff60003f06270 */
[----:B------:R-:W-:Y:S02]  /*77a0*/  @!UPT UIADD3 URZ, URZ, URZ, URZ ;  /* 0x0000003f3f3ff290 */ /* 0x000fe4000fffe03f */
[C---:B------:R-:W-:Y:S04]  /*77b0*/  @!P0 LEA R14, P1, R131.reuse, R3, 0x1 ;  /* 0x00000003830e8211 */ /* 0x040fe800078208ff */
[----:B------:R-:W-:Y:S02]  /*77c0*/  @!P0 LEA.HI.X R15, R131, R4, R111, 0x1, P1 ;  /* 0x00000004830f8211 */ /* 0x000fe400008f0c6f */
[----:B------:R-:W3:Y:S04]  /*77d0*/  @!P5 LDS.128 R4, [R134+0x1100] ;  /* 0x001100008604d984 */ /* 0x000ee80000000c00 */
[----:B---3--:R-:W-:Y:S04]  /*77e0*/  @!P5 ST.E.128 [R16.64], R4 ;  /* 0x000000041000d985 */ /* 0x008fe8000c101d14 */
[----:B------:R-:W3:Y:S04]  /*77f0*/  @!P0 LDS.128 R4, [R134+0x5100] ;  /* 0x0051000086048984 */ /* 0x000ee80000000c00 */
[----:B---3--:R3:W-:Y:S02]  /*7800*/  @!P0 ST.E.128 [R14.64], R4 ;  /* 0x000000040e008985 */ /* 0x0087e4000c101d14 */
.L_x_101:
[----:B------:R-:W-:Y:S05]  /*7810*/  BSYNC B0 ;  /* 0x0000000000007941 */ /* 0x000fea0003800000 */
.L_x_100:
[----:B---34-:R3:W4:Y:S01]  /*7820*/  SHFL.IDX PT, R4, R0, 0x2, 0x181f ;  /* 0x00581f0000047f89 */ /* 0x01872200000e0000 */
[----:B------:R-:W-:Y:S01]  /*7830*/  ISETP.GE.AND P0, PT, R77, 0x41, PT ;  /* 0x000000414d00780c */ /* 0x000fe20003f06270 */
[----:B------:R-:W-:Y:S02]  /*7840*/  BSSY B0, `(.L_x_102) ;  /* 0x000000d000007945 */ /* 0x000fe40003800000 */
[----:B------:R3:W1:Y:S10]  /*7850*/  SHFL.IDX PT, R3, R2, 0x2, 0x181f ;  /* 0x00581f0002037f89 */ /* 0x00067400000e0000 */
[----:B------:R-:W-:-:S05]  /*7860*/  @!P0 BRA `(.L_x_103) ;  /* 0x000000a000008947 */ /* 0x000fca0003800000 */
[CC--:B-1----:R-:W-:Y:S04]  /*7870*/  @!P5 LEA R16, P0, R10.reuse, R3.reuse, 0x1 ;  /* 0x000000030a10d211 */ /* 0x0c2fe800078008ff */
        /* <DEDUP_REMOVED lines=9> */
.L_x_103:
[----:B------:R-:W-:Y:S05]  /*7910*/  BSYNC B0 ;  /* 0x0000000000007941 */ /* 0x000fea0003800000 */
.L_x_102:
[----:B-1-3--:R-:W1:Y:S01]  /*7920*/  SHFL.IDX PT, R0, R0, 0x3, 0x181f ;  /* 0x00781f0000007f89 */ /* 0x00ae6200000e0000 */
[----:B------:R-:W-:Y:S01]  /*7930*/  ISETP.GE.AND P0, PT, R77, 0x61, PT ;  /* 0x000000614d00780c */ /* 0x000fe20003f06270 */
[----:B------:R-:W-:Y:S02]  /*7940*/  BSSY B0, `(.L_x_104) ;  /* 0x000000d000007945 */ /* 0x000fe40003800000 */
[----:B------:R-:W3:Y:S10]  /*7950*/  SHFL.IDX PT, R2, R2, 0x3, 0x181f ;  /* 0x00781f0002027f89 */ /* 0x000ef400000e0000 */
[----:B------:R-:W-:-:S05]  /*7960*/  @!P0 BRA `(.L_x_105) ;  /* 0x000000a000008947 */ /* 0x000fca0003800000 */
[----:B----4-:R-:W4:Y:S01]  /*7970*/  @!P5 LDS.128 R4, [R134+0x3100] ;  /* 0x003100008604d984 */ /* 0x010f220000000c00 */
[C---:B---3--:R-:W-:Y:S04]  /*7980*/  @!P5 LEA R14, P0, R10.reuse, R2, 0x1 ;  /* 0x000000020a0ed211 */ /* 0x048fe800078008ff */
[----:B-1----:R-:W-:Y:S02]  /*7990*/  @!P5 LEA.HI.X R15, R10, R0, R11, 0x1, P0 ;  /* 0x000000000a0fd211 */ /* 0x002fe400000f0c0b */
[----:B------:R-:W-:Y:S11]  /*79a0*/  ISETP.GE.AND P0, PT, R138, c[0x0][0x1d4], PT ;  /* 0x000075008a007a0c */ /* 0x000ff60003f06270 */
[----:B------:R-:W-:Y:S02]  /*79b0*/  @!UPT UIADD3 URZ, URZ, URZ, URZ ;  /* 0x0000003f3f3ff290 */ /* 0x000fe4000fffe03f */
[C---:B------:R-:W-:Y:S04]  /*79c0*/  @!P0 LEA R2, P1, R131.reuse, R2, 0x1 ;  /* 0x0000000283028211 */ /* 0x040fe800078208ff */
[----:B------:R-:W-:Y:S01]  /*79d0*/  @!P0 LEA.HI.X R3, R131, R0, R111, 0x1, P1 ;  /* 0x0000000083038211 */ /* 0x000fe200008f0c6f */
[----:B----4-:R-:W-:Y:S04]  /*79e0*/  @!P5 ST.E.128 [R14.64], R4 ;  /* 0x000000040e00d985 */ /* 0x010fe8000c101d14 */
[----:B------:R-:W1:Y:S04]  /*79f0*/  @!P0 LDS.128 R4, [R134+0x7100] ;  /* 0x0071000086048984 */ /* 0x000e680000000c00 */
[----:B-1----:R1:W-:Y:S02]  /*7a00*/  @!P0 ST.E.128 [R2.64], R4 ;  /* 0x0000000402008985 */ /* 0x0023e4000c101d14 */
.L_x_105:
[----:B------:R-:W-:Y:S05]  /*7a10*/  BSYNC B0 ;  /* 0x0000000000007941 */ /* 0x000fea0003800000 */
.L_x_104:
[C---:B------:R-:W-:Y:S02]  /*7a20*/  ISETP.GT.AND P0, PT, R133.reuse, UR6, PT ;  /* 0x0000000685007c0c */ /* 0x040fe4000bf04270 */
[----:B------:R-:W-:Y:S11]  /*7a30*/  IADD3 R133, R133, -0x1, RZ ;  /* 0xffffffff85857810 */ /* 0x000ff60007ffe0ff */
[----:B-1-3--:R-:W-:Y:S01]  /*7a40*/  @P0 SHF.R.S32.HI R2, RZ, 0x1f, R133 ;  /* 0x0000001fff020819 */ /* 0x00afe20000011485 */
[----:B------:R-:W-:Y:S02]  /*7a50*/  @P0 IMAD R0, R90, R133, RZ ;  /* 0x000000855a000224 */ /* 0x000fe400078e02ff */
[----:B----4-:R-:W-:Y:S02]  /*7a60*/  @P0 IMAD.MOV.U32 R4, RZ, RZ, R150 ;  /* 0x000000ffff040224 */ /* 0x010fe400078e0096 */
[----:B------:R-:W-:Y:S02]  /*7a70*/  @P0 IMAD.MOV.U32 R5, RZ, RZ, R163 ;  /* 0x000000ffff050224 */ /* 0x000fe400078e00a3 */
[-C--:B------:R-:W-:Y:S02]  /*7a80*/  @P0 IMAD R0, R2, R91.reuse, R0 ;  /* 0x0000005b02000224 */ /* 0x080fe400078e0200 */
[----:B------:R-:W-:Y:S04]  /*7a90*/  @P0 IMAD.WIDE.U32 R4, R133, R91, R4 ;  /* 0x0000005b85040225 */ /* 0x000fe800078e0004 */
[----:B------:R-:W-:Y:S01]  /*7aa0*/  @P0 IMAD.IADD R0, R5, 0x1, R0 ;  /* 0x0000000105000824 */ /* 0x000fe200078e0200 */
[C---:B------:R-:W-:Y:S04]  /*7ab0*/  @P0 LEA R2, P1, R4.reuse, c[0x0][0x220], 0x1 ;  /* 0x0000880004020a11 */ /* 0x040fe800078208ff */
[----:B------:R-:W-:Y:S02]  /*7ac0*/  @P0 LEA.HI.X R3, R4, c[0x0][0x224], R0, 0x1, P1 ;  /* 0x0000890004030a11 */ /* 0x000fe400008f0c00 */
[----:B------:R-:W-:Y:S03]  /*7ad0*/  @P0 IADD3 R18, P2, P1, R99, 0x80, R2 ;  /* 0x0000008063120810 */ /* 0x000fe6000795e002 */
[----:B------:R-:W-:Y:S01]  /*7ae0*/  @!PT LDS RZ, [RZ] ;  /* 0x00000000fffff984 */ /* 0x000fe20000000800 */
[----:B------:R-:W-:Y:S01]  /*7af0*/  @!PT LDS RZ, [RZ] ;  /* 0x00000000fffff984 */ /* 0x000fe20000000800 */
[----:B------:R-:W-:Y:S01]  /*7b00*/  @!PT LDS RZ, [RZ] ;  /* 0x00000000fffff984 */ /* 0x000fe20000000800 */
[----:B------:R1:W-:Y:S01]  /*7b10*/  @P0 LDGSTS.E.BYPASS.LTC128B.128 [R134+0x8100], [R2.64], !P4 ;  /* 0x0810000002860fae */ /* 0x0003e2000e101d54 */
[----:B------:R-:W-:Y:S02]  /*7b20*/  @P0 IADD3.X R19, R98, RZ, R3, P2, P1 ;  /* 0x000000ff62130210 */ /* 0x000fe400017e2403 */
[-C--:B------:R-:W-:Y:S01]  /*7b30*/  @P0 IADD3 R20, P1, R2, R99.reuse, RZ ;  /* 0x0000006302140210 */ /* 0x080fe20007f3e0ff */
[----:B------:R1:W-:Y:S04]  /*7b40*/  @P0 LDGSTS.E.BYPASS.LTC128B.128 [R134+0xc100], [R2.64+0x80], !P6 ;  /* 0x0c10008002860fae */ /* 0x0003e8000f101d54 */
[--C-:B------:R-:W-:Y:S01]  /*7b50*/  @P0 IMAD.X R21, R3, 0x1, R98.reuse, P1 ;  /* 0x0000000103150824 */ /* 0x100fe200008e0662 */
[C---:B------:R-:W-:Y:S04]  /*7b60*/  @P0 IADD3 R16, P1, R20.reuse, R99, RZ ;  /* 0x0000006314100210 */ /* 0x040fe80007f3e0ff */
[----:B------:R1:W-:Y:S01]  /*7b70*/  @P0 LDGSTS.E.BYPASS.LTC128B.128 [R134+0x9100], [R20.64], !P4 ;  /* 0x0910000014860fae */ /* 0x0003e2000e101d54 */
[C---:B------:R-:W-:Y:S01]  /*7b80*/  @P0 IMAD.X R17, R21.reuse, 0x1, R98, P1 ;  /* 0x0000000115110824 */ /* 0x040fe200008e0662 */
[----:B------:R-:W-:Y:S02]  /*7b90*/  @P0 IADD3 R14, P1, R20, R101, RZ ;  /* 0x00000065140e0210 */ /* 0x000fe40007f3e0ff */
[----:B------:R1:W-:Y:S03]  /*7ba0*/  @P0 LDGSTS.E.BYPASS.LTC128B.128 [R134+0xd100], [R18.64], !P6 ;  /* 0x0d10000012860fae */ /* 0x0003e6000f101d54 */
[----:B------:R-:W-:Y:S01]  /*7bb0*/  @P0 IMAD.X R15, R21, 0x1, R100, P1 ;  /* 0x00000001150f0824 */ /* 0x000fe200008e0664 */
[----:B------:R1:W-:Y:S01]  /*7bc0*/  @P0 LDGSTS.E.BYPASS.LTC128B.128 [R134+0xa100], [R16.64], !P4 ;  /* 0x0a10000010860fae */ /* 0x0003e2000e101d54 */
[C---:B------:R-:W-:Y:S03]  /*7bd0*/  @P0 IADD3 R6, P1, R16.reuse, R99, RZ ;  /* 0x0000006310060210 */ /* 0x040fe60007f3e0ff */
[----:B------:R1:W-:Y:S02]  /*7be0*/  @P0 LDGSTS.E.BYPASS.LTC128B.128 [R134+0xe100], [R14.64], !P6 ;  /* 0x0e1000000e860fae */ /* 0x0003e4000f101d54 */
[C---:B------:R-:W-:Y:S01]  /*7bf0*/  @P0 IMAD.X R7, R17.reuse, 0x1, R98, P1 ;  /* 0x0000000111070824 */ /* 0x040fe200008e0662 */
[----:B------:R-:W-:Y:S04]  /*7c00*/  @P0 IADD3 R4, P1, R16, R101, RZ ;  /* 0x0000006510040210 */ /* 0x000fe80007f3e0ff */
[----:B------:R1:W-:Y:S01]  /*7c10*/  @P0 LDGSTS.E.BYPASS.LTC128B.128 [R134+0xb100], [R6.64], !P4 ;  /* 0x0b10000006860fae */ /* 0x0003e2000e101d54 */
[----:B------:R-:W-:Y:S05]  /*7c20*/  @P0 IMAD.X R5, R17, 0x1, R100, P1 ;  /* 0x0000000111050824 */ /* 0x000fea00008e0664 */
[----:B------:R1:W-:Y:S04]  /*7c30*/  @P0 LDGSTS.E.BYPASS.LTC128B.128 [R134+0xf100], [R4.64], !P6 ;  /* 0x0f10000004860fae */ /* 0x0003e8000f101d54 */
[----:B------:R-:W0:Y:S01]  /*7c40*/  LDGDEPBAR ;  /* 0x00000000000079af */ /* 0x000e220000000000 */
[----:B------:R-:W-:-:S05]  /*7c50*/  @P0 BRA `(.L_x_106) ;  /* 0xffffa01000000947 */ /* 0x000fca000383ffff */
[----:B------:R-:W-:Y:S06]  /*7c60*/  BAR.SYNC.DEFER_BLOCKING 0x0 ;  /* 0x0000000000007b1d */ /* 0x000fec0000010000 */
.L_x_59:
[----:B-12---:R-:W-:Y:S01]  /*7c70*/  UISETP.GE.AND UP0, UPT, UR9, 0x1, UPT ;  /* 0x000000010900788c */ /* 0x006fe2000bf06270 */
[----:B------:R-:W-:Y:S01]  /*7c80*/  PLOP3.LUT P2, PT, PT, PT, PT, 0x80, 0x0 ;  /* 0x000000000000781c */ /* 0x000fe20003f4f070 */
[----:B-----5:R-:W-:Y:S01]  /*7c90*/  IMAD.MOV.U32 R2, RZ, RZ, RZ ;  /* 0x000000ffff027224 */ /* 0x020fe200078e00ff */
[----:B------:R-:W-:Y:S01]  /*7ca0*/  MOV R4, RZ ;  /* 0x000000ff00047202 */ /* 0x000fe20000000f00 */
[----:B------:R-:W-:Y:S01]  /*7cb0*/  IMAD.MOV.U32 R70, RZ, RZ, RZ ;  /* 0x000000ffff467224 */ /* 0x000fe200078e00ff */
[----:B------:R-:W-:Y:S01]  /*7cc0*/  MOV R8, RZ ;  /* 0x000000ff00087202 */ /* 0x000fe20000000f00 */
[----:B------:R-:W-:Y:S01]  /*7cd0*/  IMAD.MOV.U32 R68, RZ, RZ, RZ ;  /* 0x000000ffff447224 */ /* 0x000fe200078e00ff */
[----:B------:R-:W-:Y:S01]  /*7ce0*/  PLOP3.LUT P0, PT, PT, PT, UP0, 0x80, 0x0 ;  /* 0x000000000000781c */ /* 0x000fe20003f0f008 */
[----:B------:R-:W-:Y:S01]  /*7cf0*/  IMAD.MOV.U32 R74, RZ, RZ, RZ ;  /* 0x000000ffff4a7224 */ /* 0x000fe200078e00ff */
        /* <DEDUP_REMOVED lines=32> */
[----:B------:R-:W-:-:S02]  /*7f00*/  UISETP.NE.U32.AND UP0, UPT, URZ, UR4, UPT ;  /* 0x000000043f00728c */ /* 0x000fc4000bf05070 */
[----:B------:R-:W-:Y:S02]  /*7f10*/  ULDC.64 UR16, c[0x0][0x340] ;  /* 0x0000d00000107ab9 */ /* 0x000fe40000000a00 */
[----:B------:R-:W-:-:S06]  /*7f20*/  UISETP.NE.AND.EX UP0, UPT, URZ, UR5, UPT, UP0 ;  /* 0x000000053f00728c */ /* 0x000fcc000bf05300 */
[----:B------:R-:W-:-:S05]  /*7f30*/  PLOP3.LUT P0, PT, PT, PT, UP0, 0x80, 0x0 ;  /* 0x000000000000781c */ /* 0x000fca0003f0f008 */
[----:B------:R-:W-:Y:S02]  /*7f40*/  @UP0 UMOV UR4, 0x4 ;  /* 0x0000000400040882 */ /* 0x000fe40000000000 */
[----:B------:R-:W-:-:S06]  /*7f50*/  @UP0 UIMAD.WIDE UR4, UR19, UR4, UR16 ;  /* 0x00000004130402a5 */ /* 0x000fcc000f8e0210 */
[----:B------:R-:W-:Y:S02]  /*7f60*/  IMAD.U32 R2, RZ, RZ, UR4 ;  /* 0x00000004ff027e24 */ /* 0x000fe4000f8e00ff */
[----:B------:R-:W-:Y:S01]  /*7f70*/  IMAD.U32 R3, RZ, RZ, UR5 ;  /* 0x00000005ff037e24 */ /* 0x000fe2000f8e00ff */
[----:B------:R-:W-:Y:S01]  /*7f80*/  SHF.R.S32.HI R5, RZ, 0x1f, R75 ;  /* 0x0000001fff057819 */ /* 0x000fe2000001144b */
[----:B------:R-:W-:Y:S01]  /*7f90*/  UIADD3 UR24, UR7, -0x80, URZ ;  /* 0xffffff8007187890 */ /* 0x000fe2000fffe03f */
[----:B------:R-:W-:Y:S01]  /*7fa0*/  IMAD.MOV.U32 R239, RZ, RZ, c[0x0][0x2b8] ;  /* 0x0000ae00ffef7624 */ /* 0x000fe200078e00ff */
[----:B------:R-:W-:Y:S01]  /*7fb0*/  ULDC.64 UR4, c[0x0][0x2b0] ;  /* 0x0000ac0000047ab9 */ /* 0x000fe20000000a00 */
[----:B------:R-:W-:Y:S01]  /*7fc0*/  LEA.HI R10, R5, R75, RZ, 0x3 ;  /* 0x0000004b050a7211 */ /* 0x000fe200078f18ff */
[----:B------:R1:W2:Y:S01]  /*7fd0*/  @P0 LDG.E R2, [R2.64] ;  /* 0x0000001402020981 */ /* 0x0002a2000c1e1900 */
[----:B------:R-:W-:-:S03]  /*7fe0*/  IMAD.MOV.U32 R241, RZ, RZ, RZ ;  /* 0x000000fffff17224 */ /* 0x000fc600078e00ff */
[----:B------:R-:W-:Y:S01]  /*7ff0*/  BAR.SYNC.DEFER_BLOCKING 0x0 ;  /* 0x0000000000007b1d */ /* 0x000fe20000010000 */
[----:B------:R-:W-:Y:S02]  /*8000*/  ISETP.NE.AND P1, PT, R239, 0x1, PT ;  /* 0x00000001ef00780c */ /* 0x000fe40003f25270 */
[----:B-1----:R-:W-:Y:S02]  /*8010*/  LOP3.LUT R3, R10, 0xfffffff8, RZ, 0xc0, !PT ;  /* 0xfffffff80a037812 */ /* 0x002fe400078ec0ff */
[----:B------:R-:W-:-:S03]  /*8020*/  SHF.R.S32.HI R10, RZ, 0x3, R10 ;  /* 0x00000003ff0a7819 */ /* 0x000fc6000001140a */
[----:B------:R-:W-:-:S04]  /*8030*/  IMAD.IADD R3, R75, 0x1, -R3 ;  /* 0x000000014b037824 */ /* 0x000fc800078e0a03 */
[----:B------:R-:W-:-:S05]  /*8040*/  IMAD R240, R3, 0x20, R10 ;  /* 0x0000002003f07824 */ /* 0x000fca00078e020a */
[----:B------:R-:W-:Y:S01]  /*8050*/  IADD3 R242, R240, UR24, RZ ;  /* 0x00000018f0f27c10 */ /* 0x000fe2000fffe0ff */
[----:B------:R-:W-:Y:S01]  /*8060*/  USHF.R.S32.HI UR25, URZ, 0x1f, UR15 ;  /* 0x0000001f3f197899 */ /* 0x000fe2000801140f */
[----:B------:R-:W-:-:S04]  /*8070*/  IMAD.U32 R8, RZ, RZ, UR12 ;  /* 0x0000000cff087e24 */ /* 0x000fc8000f8e00ff */
[----:B------:R-:W-:Y:S01]  /*8080*/  IMAD R8, R8, 0x80, R240 ;  /* 0x0000008008087824 */ /* 0x000fe200078e02f0 */
[----:B--2---:R1:W2:Y:S01]  /*8090*/  @P0 R2UR UR16, R2 ;  /* 0x00000000021003c2 */ /* 0x0042a200000e0000 */
[C---:B------:R-:W-:Y:S01]  /*80a0*/  ISETP.GE.AND P0, PT, R242.reuse, UR9, PT ;  /* 0x00000009f2007c0c */ /* 0x040fe2000bf06270 */
[----:B--2---:R-:W-:Y:S01]  /*80b0*/  @!UP0 UMOV UR16, UR19 ;  /* 0x0000001300108c82 */ /* 0x004fe20008000000 */
[----:B------:R-:W-:Y:S01]  /*80c0*/  IADD3 R242, R242, UR14, RZ ;  /* 0x0000000ef2f27c10 */ /* 0x000fe2000fffe0ff */
[----:B------:R-:W-:Y:S01]  /*80d0*/  USHF.R.S32.HI UR6, URZ, 0x1f, UR16 ;  /* 0x0000001f3f067899 */ /* 0x000fe20008011410 */
[----:B------:R-:W-:Y:S01]  /*80e0*/  ISETP.GT.OR P0, PT, R240, 0x7f, P0 ;  /* 0x0000007ff000780c */ /* 0x000fe20000704670 */
[----:B------:R-:W-:Y:S02]  /*80f0*/  UIMAD.WIDE.U32 UR22, UR16, UR4, URZ ;  /* 0x00000004101672a5 */ /* 0x000fe4000f8e003f */
[----:B------:R-:W-:Y:S01]  /*8100*/  UIMAD UR6, UR6, UR4, URZ ;  /* 0x00000004060672a4 */ /* 0x000fe2000f8e023f */
[----:B------:R-:W-:-:S03]  /*8110*/  @P1 IMAD.HI.U32 R0, R242, c[0x0][0x2bc], RZ ;  /* 0x0000af00f2001a27 */ /* 0x000fc600078e00ff */
[----:B------:R-:W-:-:S03]  /*8120*/  UIMAD UR6, UR16, UR5, UR6 ;  /* 0x00000005100672a4 */ /* 0x000fc6000f8e0206 */
[----:B------:R-:W-:Y:S02]  /*8130*/  ULDC.64 UR4, c[0x0][0x178] ;  /* 0x00005e0000047ab9 */ /* 0x000fe40000000a00 */
[----:B------:R-:W-:Y:S01]  /*8140*/  UIADD3 UR6, UR23, UR6, URZ ;  /* 0x0000000617067290 */ /* 0x000fe2000fffe03f */
[----:B-1----:R-:W-:Y:S01]  /*8150*/  IMAD.MOV.U32 R2, RZ, RZ, R242 ;  /* 0x000000ffff027224 */ /* 0x002fe200078e00f2 */
[----:B------:R-:W-:Y:S01]  /*8160*/  @P1 SHF.R.U32.HI R2, RZ, c[0x0][0x2c0], R0 ;  /* 0x0000b000ff021a19 */ /* 0x000fe20000011600 */
[----:B------:R-:W-:-:S03]  /*8170*/  ULDC.64 UR16, c[0x0][0x348] ;  /* 0x0000d20000107ab9 */ /* 0x000fc60000000a00 */
[----:B------:R-:W-:-:S04]  /*8180*/  @!P0 IADD3 R4, P2, R2, UR22, RZ ;  /* 0x0000001602048c10 */ /* 0x000fc8000ff5e0ff */
[----:B------:R-:W-:Y:S02]  /*8190*/  @!P0 LEA R6, P1, R4, c[0x0][0x2a0], 0x2 ;  /* 0x0000a80004068a11 */ /* 0x000fe400078210ff */
[----:B------:R-:W-:-:S04]  /*81a0*/  @!P0 LEA.HI.X.SX32 R0, R2, UR6, 0x1, P2 ;  /* 0x0000000602008c11 */ /* 0x000fc800090f0eff */
[----:B------:R-:W-:-:S05]  /*81b0*/  @!P0 LEA.HI.X R7, R4, c[0x0][0x2a4], R0, 0x2, P1 ;  /* 0x0000a90004078a11 */ /* 0x000fca00008f1400 */
[----:B------:R1:W2:Y:S01]  /*81c0*/  @!P0 LDG.E R241, [R6.64] ;  /* 0x0000001406f18981 */ /* 0x0002a2000c1e1900 */
[----:B------:R-:W-:Y:S01]  /*81d0*/  IMAD.MOV.U32 R0, RZ, RZ, c[0x0][0x2c4] ;  /* 0x0000b100ff007624 */ /* 0x000fe200078e00ff */
[----:B------:R-:W-:Y:S01]  /*81e0*/  UIMAD UR25, UR25, UR4, URZ ;  /* 0x00000004191972a4 */ /* 0x000fe2000f8e023f */
[----:B------:R-:W-:Y:S01]  /*81f0*/  IMAD.MOV.U32 R4, RZ, RZ, R8 ;  /* 0x000000ffff047224 */ /* 0x000fe200078e0008 */
[----:B------:R-:W-:Y:S01]  /*8200*/  UISETP.NE.U32.AND UP0, UPT, URZ, UR16, UPT ;  /* 0x000000103f00728c */ /* 0x000fe2000bf05070 */
[----:B------:R-:W-:Y:S01]  /*8210*/  IMAD.MOV R2, RZ, RZ, -R2 ;  /* 0x000000ffff027224 */ /* 0x000fe200078e0a02 */
[----:B------:R-:W-:Y:S01]  /*8220*/  ISETP.NE.AND P0, PT, R0, 0x1, PT ;  /* 0x000000010000780c */ /* 0x000fe20003f05270 */
[----:B------:R-:W-:Y:S01]  /*8230*/  UIMAD.WIDE.U32 UR26, UR15, UR4, URZ ;  /* 0x000000040f1a72a5 */ /* 0x000fe2000f8e003f */
[----:B------:R-:W-:Y:S01]  /*8240*/  IMAD.SHL.U32 R34, R10, 0x40, RZ ;  /* 0x000000400a227824 */ /* 0x000fe200078e00ff */
[----:B------:R-:W-:Y:S01]  /*8250*/  UIMAD UR25, UR15, UR5, UR25 ;  /* 0x000000050f1972a4 */ /* 0x000fe2000f8e0219 */
[----:B------:R-:W-:Y:S01]  /*8260*/  IMAD R242, R2, c[0x0][0x2b8], R242 ;  /* 0x0000ae0002f27a24 */ /* 0x000fe200078e02f2 */
[----:B------:R-:W-:Y:S01]  /*8270*/  UISETP.NE.AND.EX UP0, UPT, URZ, UR17, UPT, UP0 ;  /* 0x000000113f00728c */ /* 0x000fe2000bf05300 */
[----:B------:R-:W-:Y:S01]  /*8280*/  IMAD.U32 R2, RZ, RZ, UR12 ;  /* 0x0000000cff027e24 */ /* 0x000fe2000f8e00ff */
[----:B------:R-:W-:Y:S01]  /*8290*/  ULDC.64 UR4, c[0x0][0x1b8] ;  /* 0x00006e0000047ab9 */ /* 0x000fe20000000a00 */
[----:B------:R-:W-:Y:S01]  /*82a0*/  IMAD.SHL.U32 R32, R3, 0x8, RZ ;  /* 0x0000000803207824 */ /* 0x000fe200078e00ff */
[----:B------:R-:W-:Y:S01]  /*82b0*/  UIADD3 UR27, UR27, UR25, URZ ;  /* 0x000000191b1b7290 */ /* 0x000fe2000fffe03f */
[----:B------:R-:W-:Y:S01]  /*82c0*/  IMAD R2, R2, 0x80, R10 ;  /* 0x0000008002027824 */ /* 0x000fe200078e020a */
[----:B------:R-:W-:Y:S01]  /*82d0*/  UIMAD UR15, UR10, UR4, URZ ;  /* 0x000000040a0f72a4 */ /* 0x000fe2000f8e023f */
[----:B------:R-:W-:Y:S01]  /*82e0*/  SHF.R.S32.HI R21, RZ, 0x1f, R242 ;  /* 0x0000001fff157819 */ /* 0x000fe200000114f2 */
[----:B------:R-:W-:Y:S01]  /*82f0*/  USHF.R.S32.HI UR16, URZ, 0x1f, UR19 ;  /* 0x0000001f3f107899 */ /* 0x000fe20008011413 */
[----:B------:R-:W-:Y:S01]  /*8300*/  @P0 IMAD.HI.U32 R0, R8, c[0x0][0x2c8], RZ ;  /* 0x0000b20008000a27 */ /* 0x000fe200078e00ff */
[----:B------:R-:W-:Y:S01]  /*8310*/  UIMAD UR15, UR11, UR5, UR15 ;  /* 0x000000050b0f72a4 */ /* 0x000fe2000f8e020f */
[----:B------:R-:W-:Y:S01]  /*8320*/  LEA.HI R33, R5, R75, RZ, 0x6 ;  /* 0x0000004b05217211 */ /* 0x000fe200078f30ff */
[----:B------:R-:W-:Y:S01]  /*8330*/  UIMAD.WIDE.U32 UR26, UR11, UR4, UR26 ;  /* 0x000000040b1a72a5 */ /* 0x000fe2000f8e001a */
[----:B------:R-:W-:Y:S01]  /*8340*/  LOP3.LUT R34, R34, 0x1c0, RZ, 0xc0, !PT ;  /* 0x000001c022227812 */ /* 0x000fe200078ec0ff */
[----:B------:R-:W-:Y:S01]  /*8350*/  USEL UR16, UR16, URZ, !UP0 ;  /* 0x0000003f10107287 */ /* 0x000fe2000c000000 */
[----:B------:R-:W-:Y:S01]  /*8360*/  @P0 SHF.R.U32.HI R4, RZ, c[0x0][0x2cc], R0 ;  /* 0x0000b300ff040a19 */ /* 0x000fe20000011600 */
[----:B------:R-:W-:Y:S01]  /*8370*/  ULDC.64 UR4, c[0x0][0x1c0] ;  /* 0x0000700000047ab9 */ /* 0x000fe20000000a00 */
[----:B------:R-:W-:Y:S01]  /*8380*/  IMAD.SHL.U32 R33, R33, 0x8, RZ ;  /* 0x0000000821217824 */ /* 0x000fe200078e00ff */
[----:B------:R-:W-:Y:S01]  /*8390*/  USEL UR17, UR19, URZ, !UP0 ;  /* 0x0000003f13117287 */ /* 0x000fe2000c000000 */
[--C-:B------:R-:W-:Y:S01]  /*83a0*/  SHF.R.S32.HI R0, RZ, 0x1f, R4.reuse ;  /* 0x0000001fff007819 */ /* 0x100fe20000011404 */
[----:B------:R-:W-:Y:S01]  /*83b0*/  UIMAD UR16, UR16, UR4, URZ ;  /* 0x00000004101072a4 */ /* 0x000fe2000f8e023f */
[----:B------:R-:W-:Y:S01]  /*83c0*/  IMAD.MOV R14, RZ, RZ, -R4 ;  /* 0x000000ffff0e7224 */ /* 0x000fe200078e0a04 */
[----:B------:R-:W-:Y:S01]  /*83d0*/  UIADD3 UR27, UR27, UR15, URZ ;  /* 0x0000000f1b1b7290 */ /* 0x000fe2000fffe03f */
[----:B------:R-:W-:Y:S01]  /*83e0*/  SHF.R.U32.HI R31, RZ, 0x3, R34 ;  /* 0x00000003ff1f7819 */ /* 0x000fe20000011622 */
[----:B------:R-:W-:Y:S01]  /*83f0*/  UIMAD UR5, UR17, UR5, UR16 ;  /* 0x00000005110572a4 */ /* 0x000fe2000f8e0210 */
[----:B------:R-:W-:Y:S01]  /*8400*/  IMAD R0, R0, c[0x0][0x1b0], RZ ;  /* 0x00006c0000007a24 */ /* 0x000fe200078e02ff */
[----:B------:R-:W-:Y:S01]  /*8410*/  UIMAD.WIDE.U32 UR26, UR17, UR4, UR26 ;  /* 0x00000004111a72a5 */ /* 0x000fe2000f8e001a */
[----:B------:R-:W-:Y:S01]  /*8420*/  IMAD R14, R14, c[0x0][0x2c4], R8 ;  /* 0x0000b1000e0e7a24 */ /* 0x000fe200078e0208 */
[----:B------:R-:W-:Y:S01]  /*8430*/  LOP3.LUT R33, R33, 0xfffffe00, RZ, 0xc0, !PT ;  /* 0xfffffe0021217812 */ /* 0x000fe200078ec0ff */
[----:B------:R-:W-:Y:S01]  /*8440*/  IMAD R0, R4, c[0x0][0x1b4], R0 ;  /* 0x00006d0004007a24 */ /* 0x000fe200078e0200 */
[----:B------:R-:W-:Y:S01]  /*8450*/  UIADD3 UR5, UR27, UR5, URZ ;  /* 0x000000051b057290 */ /* 0x000fe2000fffe03f */
[----:B------:R-:W-:Y:S01]  /*8460*/  IMAD.WIDE.U32 R8, R242, c[0x0][0x1e0], RZ ;  /* 0x00007800f2087a25 */ /* 0x000fe200078e00ff */
[----:B------:R-:W-:Y:S01]  /*8470*/  ULDC UR4, c[0x0][0x2c4] ;  /* 0x0000b10000047ab9 */ /* 0x000fe20000000800 */
[----:B------:R-:W-:Y:S01]  /*8480*/  ISETP.GE.AND P3, PT, R32, c[0x0][0x198], PT ;  /* 0x0000660020007a0c */ /* 0x000fe20003f66270 */
[----:B------:R-:W-:Y:S01]  /*8490*/  UIMAD UR18, UR18, UR4, URZ ;  /* 0x00000004121272a4 */ /* 0x000fe2000f8e023f */
[----:B-1----:R-:W-:Y:S01]  /*84a0*/  IMAD.U32 R7, RZ, RZ, UR27 ;  /* 0x0000001bff077e24 */ /* 0x002fe2000f8e00ff */
[----:B------:R-:W-:Y:S01]  /*84b0*/  UIADD3 UR24, UR9, -UR24, URZ ;  /* 0x8000001809187290 */ /* 0x000fe2000fffe03f */
[----:B------:R-:W-:-:S02]  /*84c0*/  IMAD.U32 R6, RZ, RZ, UR26 ;  /* 0x0000001aff067e24 */ /* 0x000fc4000f8e00ff */
[----:B------:R-:W-:Y:S01]  /*84d0*/  IMAD.U32 R7, RZ, RZ, UR5 ;  /* 0x00000005ff077e24 */ /* 0x000fe2000f8e00ff */
[----:B------:R-:W-:Y:S01]  /*84e0*/  ISETP.GE.AND P5, PT, R2, UR18, PT ;  /* 0x0000001202007c0c */ /* 0x000fe2000bfa6270 */
[----:B------:R-:W-:Y:S02]  /*84f0*/  ULDC.64 UR4, c[0x0][0x1e8] ;  /* 0x00007a0000047ab9 */ /* 0x000fe40000000a00 */
[----:B------:R-:W-:Y:S01]  /*8500*/  IMAD.WIDE.U32 R6, R4, c[0x0][0x1b0], R6 ;  /* 0x00006c0004067a25 */ /* 0x000fe200078e0006 */
[----:B------:R-:W-:Y:S01]  /*8510*/  SHF.R.S32.HI R4, RZ, 0x1f, R14 ;  /* 0x0000001fff047819 */ /* 0x000fe2000001140e */
[----:B------:R-:W-:Y:S01]  /*8520*/  UIMAD UR15, UR10, UR4, URZ ;  /* 0x000000040a0f72a4 */ /* 0x000fe2000f8e023f */
[----:B------:R-:W-:Y:S01]  /*8530*/  P2R R12, PR, RZ, 0x20 ;  /* 0x00000020ff0c7803 */ /* 0x000fe20000000000 */
[----:B------:R-:W-:Y:S01]  /*8540*/  IMAD.IADD R7, R7, 0x1, R0 ;  /* 0x0000000107077824 */ /* 0x000fe200078e0200 */
[----:B------:R-:W-:Y:S01]  /*8550*/  UIMAD.WIDE.U32 UR26, UR11, UR4, URZ ;  /* 0x000000040b1a72a5 */ /* 0x000fe2000f8e003f */
[----:B------:R-:W-:Y:S01]  /*8560*/  IMAD R0, R4, c[0x0][0x1a8], RZ ;  /* 0x00006a0004007a24 */ /* 0x000fe200078e02ff */
[----:B------:R-:W-:Y:S01]  /*8570*/  IADD3 R4, R2, 0x40, RZ ;  /* 0x0000004002047810 */ /* 0x000fe20007ffe0ff */
[----:B------:R-:W-:-:S02]  /*8580*/  UIMAD UR15, UR11, UR5, UR15 ;  /* 0x000000050b0f72a4 */ /* 0x000fc4000f8e020f */
[----:B------:R-:W-:Y:S01]  /*8590*/  IMAD R0, R14, c[0x0][0x1ac], R0 ;  /* 0x00006b000e007a24 */ /* 0x000fe200078e0200 */
[----:B------:R-:W-:Y:S01]  /*85a0*/  ISETP.GE.AND P0, PT, R4, UR18, PT ;  /* 0x0000001204007c0c */ /* 0x000fe2000bf06270 */
[----:B------:R-:W-:Y:S01]  /*85b0*/  IMAD.WIDE.U32 R14, R14, c[0x0][0x1a8], R6 ;  /* 0x00006a000e0e7a25 */ /* 0x000fe200078e0006 */
[C---:B------:R-:W-:Y:S01]  /*85c0*/  IADD3 R6, R2.reuse, 0x20, RZ ;  /* 0x0000002002067810 */ /* 0x040fe20007ffe0ff */
[----:B------:R-:W-:Y:S01]  /*85d0*/  UIADD3 UR15, UR27, UR15, URZ ;  /* 0x0000000f1b0f7290 */ /* 0x000fe2000fffe03f */
[----:B------:R-:W-:Y:S01]  /*85e0*/  IADD3 R2, R2, 0x60, RZ ;  /* 0x0000006002027810 */ /* 0x000fe20007ffe0ff */
[----:B------:R-:W-:Y:S01]  /*85f0*/  IMAD.IADD R0, R15, 0x1, R0 ;  /* 0x000000010f007824 */ /* 0x000fe200078e0200 */
[----:B------:R-:W-:Y:S01]  /*8600*/  LEA R26, P2, R14, c[0x0][0x160], 0x1 ;  /* 0x000058000e1a7a11 */ /* 0x000fe200078408ff */
[----:B------:R-:W-:Y:S01]  /*8610*/  IMAD R7, R21, c[0x0][0x1e0], RZ ;  /* 0x0000780015077a24 */ /* 0x000fe200078e02ff */
[----:B------:R-:W-:Y:S01]  /*8620*/  ISETP.GE.AND P1, PT, R6, UR18, PT ;  /* 0x0000001206007c0c */ /* 0x000fe2000bf26270 */
[----:B------:R-:W-:Y:S01]  /*8630*/  IMAD.MOV.U32 R6, RZ, RZ, R8 ;  /* 0x000000ffff067224 */ /* 0x000fe200078e0008 */
[----:B------:R-:W-:Y:S01]  /*8640*/  LEA.HI.X R0, R14, c[0x0][0x164], R0, 0x1, P2 ;  /* 0x000059000e007a11 */ /* 0x000fe200010f0c00 */
[----:B------:R-:W-:Y:S01]  /*8650*/  SHFL.IDX PT, R16, R26, RZ, 0x181f ;  /* 0x00181fff1a107589 */ /* 0x000fe200000e0000 */
[----:B------:R-:W-:Y:S01]  /*8660*/  IMAD R7, R242, c[0x0][0x1e4], R7 ;  /* 0x00007900f2077a24 */ /* 0x000fe200078e0207 */
[----:B------:R-:W-:Y:S01]  /*8670*/  IADD3 R8, R32, 0x40, RZ ;  /* 0x0000004020087810 */ /* 0x000fe20007ffe0ff */
[----:B------:R-:W-:Y:S01]  /*8680*/  ULDC.64 UR4, c[0x0][0x210] ;  /* 0x0000840000047ab9 */ /* 0x000fe20000000a00 */
[----:B------:R-:W1:Y:S01]  /*8690*/  SHFL.IDX PT, R17, R0, RZ, 0x181f ;  /* 0x00181fff00117589 */ /* 0x000e6200000e0000 */
[----:B------:R-:W-:Y:S01]  /*86a0*/  IMAD.IADD R7, R9, 0x1, R7 ;  /* 0x0000000109077824 */ /* 0x000fe200078e0207 */
[----:B------:R-:W-:Y:S01]  /*86b0*/  LOP3.LUT R9, R34, 0x38, R32, 0xf8, !PT ;  /* 0x0000003822097812 */ /* 0x000fe200078ef820 */
[----:B------:R-:W-:Y:S01]  /*86c0*/  UIMAD UR10, UR10, UR4, URZ ;  /* 0x000000040a0a72a4 */ /* 0x000fe2000f8e023f */
[----:B------:R-:W-:Y:S01]  /*86d0*/  SHFL.IDX PT, R14, R26, 0x1, 0x181f ;  /* 0x00381f001a0e7f89 */ /* 0x000fe200000e0000 */
[--C-:B------:R-:W-:Y:S01]  /*86e0*/  @!P5 SHF.R.S32.HI R4, RZ, 0x1f, R8.reuse ;  /* 0x0000001fff04d819 */ /* 0x100fe20000011408 */
[----:B------:R-:W-:Y:S01]  /*86f0*/  UIMAD.WIDE.U32 UR28, UR11, UR4, URZ ;  /* 0x000000040b1c72a5 */ /* 0x000fe2000f8e003f */
[----:B------:R-:W-:Y:S01]  /*8700*/  LOP3.LUT R9, R9, R31, RZ, 0x3c, !PT ;  /* 0x0000001f09097212 */ /* 0x000fe200078e3cff */
[----:B------:R-:W3:Y:S01]  /*8710*/  SHFL.IDX PT, R15, R0, 0x1, 0x181f ;  /* 0x00381f00000f7f89 */ /* 0x000ee200000e0000 */
[-C--:B------:R-:W-:Y:S01]  /*8720*/  @!P5 LEA.HI R4, R4, R8.reuse, RZ, 0x3 ;  /* 0x000000080404d211 */ /* 0x080fe200078f18ff */
[----:B------:R-:W-:Y:S01]  /*8730*/  UIMAD UR10, UR11, UR5, UR10 ;  /* 0x000000050b0a72a4 */ /* 0x000fe2000f8e020a */
[----:B------:R-:W-:Y:S01]  /*8740*/  ISETP.GE.AND P4, PT, R8, c[0x0][0x198], PT ;  /* 0x0000660008007a0c */ /* 0x000fe20003f86270 */
[----:B------:R-:W-:Y:S01]  /*8750*/  IMAD.IADD R9, R33, 0x1, R9 ;  /* 0x0000000121097824 */ /* 0x000fe200078e0209 */
[----:B------:R-:W-:Y:S01]  /*8760*/  ISETP.GE.AND P2, PT, R2, UR18, PT ;  /* 0x0000001202007c0c */ /* 0x000fe2000bf46270 */
[----:B------:R-:W-:Y:S01]  /*8770*/  SHFL.IDX PT, R24, R26, 0x2, 0x181f ;  /* 0x00581f001a187f89 */ /* 0x000fe200000e0000 */
[----:B------:R-:W-:Y:S01]  /*8780*/  @!P1 SHF.R.S32.HI R2, RZ, 0x1f, R8 ;  /* 0x0000001fff029819 */ /* 0x000fe20000011408 */
[----:B------:R-:W-:Y:S01]  /*8790*/  @!P5 IMAD.SHL.U32 R11, R9, 0x2, RZ ;  /* 0x00000002090bd824 */ /* 0x000fe200078e00ff */
[----:B------:R-:W-:Y:S01]  /*87a0*/  @!P5 LOP3.LUT R4, R4, 0xfffffff8, RZ, 0xc0, !PT ;  /* 0xfffffff80404d812 */ /* 0x000fe200078ec0ff */
[----:B------:R-:W-:Y:S01]  /*87b0*/  SHFL.IDX PT, R25, R0, 0x2, 0x181f ;  /* 0x00581f0000197f89 */ /* 0x000fe200000e0000 */
[----:B------:R-:W-:Y:S01]  /*87c0*/  @!P1 LEA.HI R2, R2, R8, RZ, 0x3 ;  /* 0x0000000802029211 */ /* 0x000fe200078f18ff */
[----:B------:R-:W-:-:S02]  /*87d0*/  UIADD3 UR10, UR29, UR10, URZ ;  /* 0x0000000a1d0a7290 */ /* 0x000fc4000fffe03f */
[----:B------:R-:W-:Y:S01]  /*87e0*/  SHFL.IDX PT, R26, R26, 0x3, 0x181f ;  /* 0x00781f001a1a7f89 */ /* 0x000fe200000e0000 */
[----:B------:R-:W-:Y:S01]  /*87f0*/  @!P1 LOP3.LUT R2, R2, 0xfffffff8, RZ, 0xc0, !PT ;  /* 0xfffffff802029812 */ /* 0x000fe200078ec0ff */
[--C-:B-1----:R-:W-:Y:S02]  /*8800*/  @!P5 IMAD.WIDE R22, R32, 0x2, R16.reuse ;  /* 0x000000022016d825 */ /* 0x102fe400078e0210 */
[----:B------:R1:W4:Y:S02]  /*8810*/  SHFL.IDX PT, R27, R0, 0x3, 0x181f ;  /* 0x00781f00001b7f89 */ /* 0x00032400000e0000 */
[----:B------:R-:W-:Y:S02]  /*8820*/  @!P5 IMAD.WIDE R18, R4, 0x2, R16 ;  /* 0x000000020412d825 */ /* 0x000fe400078e0210 */
[----:B------:R5:W-:Y:S02]  /*8830*/  @!P5 LDGSTS.E.BYPASS.LTC128B.128 [R11+0x100], [R22.64], !P3 ;  /* 0x00100000160bdfae */ /* 0x000be4000d901d54 */
[----:B---3--:R-:W-:-:S02]  /*8840*/  @!P1 IMAD.WIDE R16, R2, 0x2, R14 ;  /* 0x0000000202109825 */ /* 0x008fc400078e020e */
[----:B------:R4:W-:Y:S01]  /*8850*/  @!P5 LDGSTS.E.BYPASS.LTC128B.128 [R11+0x4100], [R18.64], !P4 ;  /* 0x04100000120bdfae */ /* 0x0009e2000e101d54 */
[C---:B------:R-:W-:Y:S01]  /*8860*/  ISETP.GE.AND P5, PT, R32.reuse, c[0x0][0x1d4], PT ;  /* 0x0000750020007a0c */ /* 0x040fe20003fa6270 */
[----:B------:R-:W-:Y:S02]  /*8870*/  @!P1 IMAD.SHL.U32 R4, R9, 0x2, RZ ;  /* 0x0000000209049824 */ /* 0x000fe400078e00ff */
[----:B------:R-:W-:-:S05]  /*8880*/  @!P1 IMAD.WIDE R14, R32, 0x2, R14 ;  /* 0x00000002200e9825 */ /* 0x000fca00078e020e */
[----:B------:R3:W-:Y:S04]  /*8890*/  @!P1 LDGSTS.E.BYPASS.LTC128B.128 [R4+0x1100], [R14.64], !P3 ;  /* 0x011000000e049fae */ /* 0x0007e8000d901d54 */
[----:B------:R3:W-:Y:S01]  /*88a0*/  @!P1 LDGSTS.E.BYPASS.LTC128B.128 [R4+0x5100], [R16.64], !P4 ;  /* 0x0510000010049fae */ /* 0x0007e2000e101d54 */
[----:B------:R-:W-:Y:S02]  /*88b0*/  ISETP.GE.AND P4, PT, R8, c[0x0][0x1d4], PT ;  /* 0x0000750008007a0c */ /* 0x000fe40003f86270 */
[----:B-1----:R-:W-:-:S04]  /*88c0*/  @!P2 SHF.R.S32.HI R0, RZ, 0x1f, R8 ;  /* 0x0000001fff00a819 */ /* 0x002fc80000011408 */
[-C--:B------:R-:W-:Y:S02]  /*88d0*/  @!P2 LEA.HI R0, R0, R8.reuse, RZ, 0x3 ;  /* 0x000000080000a211 */ /* 0x080fe400078f18ff */
[----:B-----5:R-:W-:Y:S02]  /*88e0*/  @!P0 SHF.R.S32.HI R22, RZ, 0x1f, R8 ;  /* 0x0000001fff168819 */ /* 0x020fe40000011408 */
[----:B------:R-:W-:Y:S02]  /*88f0*/  @!P2 LOP3.LUT R0, R0, 0xfffffff8, RZ, 0xc0, !PT ;  /* 0xfffffff80000a812 */ /* 0x000fe400078ec0ff */
[----:B------:R-:W-:Y:S01]  /*8900*/  @!P0 LEA.HI R22, R22, R8, RZ, 0x3 ;  /* 0x0000000816168211 */ /* 0x000fe200078f18ff */
[----:B----4-:R-:W-:-:S03]  /*8910*/  @!P2 IMAD.WIDE R18, R32, 0x2, R26 ;  /* 0x000000022012a825 */ /* 0x010fc600078e021a */
[----:B------:R-:W-:Y:S01]  /*8920*/  @!P0 LOP3.LUT R22, R22, 0xfffffff8, RZ, 0xc0, !PT ;  /* 0xfffffff816168812 */ /* 0x000fe200078ec0ff */
[----:B------:R-:W-:-:S04]  /*8930*/  @!P2 IMAD.WIDE R26, R0, 0x2, R26 ;  /* 0x00000002001aa825 */ /* 0x000fc800078e021a */
[----:B------:R-:W-:-:S04]  /*8940*/  @!P0 IMAD.WIDE R22, R22, 0x2, R24 ;  /* 0x0000000216168825 */ /* 0x000fc800078e0218 */
[----:B------:R-:W-:Y:S01]  /*8950*/  @!P0 IMAD.WIDE R24, R32, 0x2, R24 ;  /* 0x0000000220188825 */ /* 0x000fe200078e0218 */
[----:B--2---:R-:W-:-:S03]  /*8960*/  SHF.R.S32.HI R11, RZ, 0x1f, R241 ;  /* 0x0000001fff0b7819 */ /* 0x004fc600000114f1 */
[----:B------:R-:W-:-:S04]  /*8970*/  IMAD.WIDE.U32 R6, R241, c[0x0][0x1f0], R6 ;  /* 0x00007c00f1067a25 */ /* 0x000fc800078e0006 */
[----:B------:R-:W-:Y:S01]  /*8980*/  IMAD R2, R11, c[0x0][0x1f0], RZ ;  /* 0x00007c000b027a24 */ /* 0x000fe200078e02ff */
[----:B---3--:R-:W-:Y:S01]  /*8990*/  IADD3 R4, P1, R6, UR26, RZ ;  /* 0x0000001a06047c10 */ /* 0x008fe2000ff3e0ff */
[----:B------:R-:W-:Y:S02]  /*89a0*/  @!P0 IMAD.SHL.U32 R6, R9, 0x2, RZ ;  /* 0x0000000209068824 */ /* 0x000fe400078e00ff */
[----:B------:R-:W-:-:S03]  /*89b0*/  IMAD R2, R241, c[0x0][0x1f4], R2 ;  /* 0x00007d00f1027a24 */ /* 0x000fc600078e0202 */
[----:B------:R1:W-:Y:S02]  /*89c0*/  @!P0 LDGSTS.E.BYPASS.LTC128B.128 [R6+0x2100], [R24.64], !P3 ;  /* 0x0210000018068fae */ /* 0x0003e4000d901d54 */
[----:B------:R-:W-:Y:S02]  /*89d0*/  IADD3.X R2, R7, UR15, R2, P1, !PT ;  /* 0x0000000f07027c10 */ /* 0x000fe40008ffe402 */
[----:B------:R-:W-:Y:S02]  /*89e0*/  LEA R16, P1, R4, c[0x0][0x1c8], 0x1 ;  /* 0x0000720004107a11 */ /* 0x000fe400078208ff */
[----:B------:R-:W-:Y:S02]  /*89f0*/  IADD3 R7, -R10, UR24, RZ ;  /* 0x000000180a077c10 */ /* 0x000fe4000fffe1ff */
[----:B------:R-:W-:Y:S01]  /*8a00*/  LEA.HI.X R2, R4, c[0x0][0x1cc], R2, 0x1, P1 ;  /* 0x0000730004027a11 */ /* 0x000fe200008f0c02 */
[----:B------:R-:W-:Y:S01]  /*8a10*/  SHFL.IDX PT, R14, R16, RZ, 0x181f ;  /* 0x00181fff100e7589 */ /* 0x000fe200000e0000 */
[----:B------:R-:W-:Y:S01]  /*8a20*/  ISETP.GE.AND P6, PT, R7, 0x1, PT ;  /* 0x000000010700780c */ /* 0x000fe20003fc6270 */
[C---:B------:R-:W-:Y:S01]  /*8a30*/  @!P2 IMAD.SHL.U32 R4, R9.reuse, 0x2, RZ ;  /* 0x000000020904a824 */ /* 0x040fe200078e00ff */
[----:B------:R-:W-:Y:S01]  /*8a40*/  ISETP.GE.AND P1, PT, R8, c[0x0][0x198], PT ;  /* 0x0000660008007a0c */ /* 0x000fe20003f26270 */
[----:B------:R-:W2:Y:S04]  /*8a50*/  SHFL.IDX PT, R15, R2, RZ, 0x181f ;  /* 0x00181fff020f7589 */ /* 0x000ea800000e0000 */
[----:B------:R-:W-:Y:S06]  /*8a60*/  SHFL.IDX PT, R17, R2, 0x3, 0x181f ;  /* 0x00781f0002117f89 */ /* 0x000fec00000e0000 */
[----:B------:R-:W-:Y:S01]  /*8a70*/  @P6 SHF.R.S32.HI R0, RZ, 0x1f, R8 ;  /* 0x0000001fff006819 */ /* 0x000fe20000011408 */
[----:B------:R-:W-:Y:S01]  /*8a80*/  @P6 IMAD.SHL.U32 R13, R9, 0x2, RZ ;  /* 0x00000002090d6824 */ /* 0x000fe200078e00ff */
[----:B------:R3:W-:Y:S01]  /*8a90*/  @!P0 LDGSTS.E.BYPASS.LTC128B.128 [R6+0x6100], [R22.64], !P1 ;  /* 0x0610000016068fae */ /* 0x0007e2000c901d54 */
[----:B------:R-:W-:-:S03]  /*8aa0*/  ISETP.GE.AND P0, PT, R7, 0x41, PT ;  /* 0x000000410700780c */ /* 0x000fc60003f06270 */
[----:B------:R4:W-:Y:S01]  /*8ab0*/  @!P2 LDGSTS.E.BYPASS.LTC128B.128 [R4+0x3100], [R18.64], !P3 ;  /* 0x031000001204afae */ /* 0x0009e2000d901d54 */
[----:B------:R-:W-:-:S03]  /*8ac0*/  ISETP.GE.AND P3, PT, R7, 0x61, PT ;  /* 0x000000610700780c */ /* 0x000fc60003f66270 */
[----:B------:R4:W-:Y:S01]  /*8ad0*/  @!P2 LDGSTS.E.BYPASS.LTC128B.128 [R4+0x7100], [R26.64], !P1 ;  /* 0x071000001a04afae */ /* 0x0009e2000c901d54 */
[----:B------:R-:W-:-:S03]  /*8ae0*/  ISETP.GE.AND P1, PT, R7, 0x21, PT ;  /* 0x000000210700780c */ /* 0x000fc60003f26270 */
[----:B-1----:R-:W-:Y:S04]  /*8af0*/  SHFL.IDX PT, R24, R16, 0x1, 0x181f ;  /* 0x00381f0010187f89 */ /* 0x002fe800000e0000 */
[----:B------:R-:W1:Y:S04]  /*8b00*/  SHFL.IDX PT, R25, R2, 0x1, 0x181f ;  /* 0x00381f0002197f89 */ /* 0x000e6800000e0000 */
[----:B------:R-:W0:Y:S01]  /*8b10*/  LDGDEPBAR ;  /* 0x00000000000079af */ /* 0x000e220000000000 */
[----:B---3--:R-:W-:Y:S02]  /*8b20*/  @P6 LEA.HI R6, R0, R8, RZ, 0x3 ;  /* 0x0000000800066211 */ /* 0x008fe400078f18ff */
[----:B------:R-:W-:-:S02]  /*8b30*/  LEA.HI R0, R5, R75, RZ, 0x4 ;  /* 0x0000004b05007211 */ /* 0x000fc400078f20ff */
[----:B------:R-:W-:Y:S02]  /*8b40*/  @P6 LOP3.LUT R6, R6, 0xfffffff8, RZ, 0xc0, !PT ;  /* 0xfffffff806066812 */ /* 0x000fe400078ec0ff */
[----:B----4-:R-:W-:-:S03]  /*8b50*/  SHF.R.S32.HI R4, RZ, 0x4, R0 ;  /* 0x00000004ff047819 */ /* 0x010fc60000011400 */
[----:B--2---:R-:W-:Y:S01]  /*8b60*/  @P6 IMAD.WIDE R18, R6, 0x2, R14 ;  /* 0x0000000206126825 */ /* 0x004fe200078e020e */
[----:B------:R-:W-:Y:S02]  /*8b70*/  @P1 SHF.R.S32.HI R6, RZ, 0x1f, R8 ;  /* 0x0000001fff061819 */ /* 0x000fe40000011408 */
[----:B------:R-:W-:Y:S01]  /*8b80*/  LEA.HI R20, R0, R4, RZ, 0x1 ;  /* 0x0000000400147211 */ /* 0x000fe200078f08ff */
[----:B------:R-:W-:Y:S01]  /*8b90*/  @P6 IMAD.WIDE R14, R32, 0x2, R14 ;  /* 0x00000002200e6825 */ /* 0x000fe200078e020e */
[----:B------:R-:W-:Y:S02]  /*8ba0*/  @P1 LEA.HI R6, R6, R8, RZ, 0x3 ;  /* 0x0000000806061211 */ /* 0x000fe400078f18ff */
[----:B------:R-:W-:Y:S01]  /*8bb0*/  LOP3.LUT R20, R20, 0xfffffffe, RZ, 0xc0, !PT ;  /* 0xfffffffe14147812 */ /* 0x000fe200078ec0ff */
[----:B-1----:R-:W-:Y:S01]  /*8bc0*/  @P1 IMAD.WIDE R22, R32, 0x2, R24 ;  /* 0x0000000220161825 */ /* 0x002fe200078e0218 */
[----:B------:R1:W-:Y:S01]  /*8bd0*/  @P6 LDGSTS.E.BYPASS.LTC128B.128 [R13+0x8100], [R14.64], !P5 ;  /* 0x081000000e0d6fae */ /* 0x0003e2000e901d54 */
[----:B------:R-:W-:-:S02]  /*8be0*/  @P1 LOP3.LUT R6, R6, 0xfffffff8, RZ, 0xc0, !PT ;  /* 0xfffffff806061812 */ /* 0x000fc400078ec0ff */
[----:B------:R-:W-:Y:S01]  /*8bf0*/  IMAD.IADD R20, R4, 0x1, -R20 ;  /* 0x0000000104147824 */ /* 0x000fe200078e0a14 */
[----:B------:R2:W-:Y:S01]  /*8c00*/  @P6 LDGSTS.E.BYPASS.LTC128B.128 [R13+0xc100], [R18.64], !P4 ;  /* 0x0c100000120d6fae */ /* 0x0005e2000e101d54 */
[----:B------:R-:W-:Y:S01]  /*8c10*/  @P0 SHF.R.S32.HI R4, RZ, 0x1f, R8 ;  /* 0x0000001fff040819 */ /* 0x000fe20000011408 */
[----:B------:R-:W-:-:S03]  /*8c20*/  @P1 IMAD.WIDE R24, R6, 0x2, R24 ;  /* 0x0000000206181825 */ /* 0x000fc600078e0218 */
[----:B------:R-:W-:Y:S01]  /*8c30*/  @P0 LEA.HI R4, R4, R8, RZ, 0x3 ;  /* 0x0000000804040211 */ /* 0x000fe200078f18ff */
[----:B------:R-:W-:-:S03]  /*8c40*/  @P0 IMAD.SHL.U32 R6, R9, 0x2, RZ ;  /* 0x0000000209060824 */ /* 0x000fc600078e00ff */
[----:B------:R-:W-:Y:S02]  /*8c50*/  @P0 LOP3.LUT R4, R4, 0xfffffff8, RZ, 0xc0, !PT ;  /* 0xfffffff804040812 */ /* 0x000fe400078ec0ff */
[----:B-1----:R-:W-:Y:S01]  /*8c60*/  LOP3.LUT R15, R0, 0xfffffff0, RZ, 0xc0, !PT ;  /* 0xfffffff0000f7812 */ /* 0x002fe200078ec0ff */
[----:B--2---:R-:W-:Y:S04]  /*8c70*/  SHFL.IDX PT, R18, R16, 0x2, 0x181f ;  /* 0x00581f0010127f89 */ /* 0x004fe800000e0000 */
[----:B------:R-:W-:Y:S02]  /*8c80*/  IMAD.IADD R15, R75, 0x1, -R15 ;  /* 0x000000014b0f7824 */ /* 0x000fe400078e0a0f */
[----:B------:R-:W-:Y:S01]  /*8c90*/  @P1 IMAD.SHL.U32 R13, R9, 0x2, RZ ;  /* 0x00000002090d1824 */ /* 0x000fe200078e00ff */
[----:B------:R1:W2:Y:S02]  /*8ca0*/  SHFL.IDX PT, R19, R2, 0x2, 0x181f ;  /* 0x00581f0002137f89 */ /* 0x0002a400000e0000 */
[----:B------:R-:W-:-:S02]  /*8cb0*/  SHF.R.S32.HI R0, RZ, 0x1f, R15 ;  /* 0x0000001fff007819 */ /* 0x000fc4000001140f */
[----:B------:R-:W3:Y:S02]  /*8cc0*/  SHFL.IDX PT, R16, R16, 0x3, 0x181f ;  /* 0x00781f0010107f89 */ /* 0x000ee400000e0000 */
[----:B------:R-:W-:Y:S02]  /*8cd0*/  LEA.HI R0, R0, R15, RZ, 0x3 ;  /* 0x0000000f00007211 */ /* 0x000fe400078f18ff */
[----:B------:R2:W-:Y:S02]  /*8ce0*/  @P1 LDGSTS.E.BYPASS.LTC128B.128 [R13+0x9100], [R22.64], !P5 ;  /* 0x09100000160d1fae */ /* 0x0005e4000e901d54 */
[----:B------:R-:W-:Y:S02]  /*8cf0*/  LOP3.LUT R14, R0, 0xfffffff8, RZ, 0xc0, !PT ;  /* 0xfffffff8000e7812 */ /* 0x000fe400078ec0ff */
[----:B------:R3:W-:Y:S03]  /*8d00*/  @P1 LDGSTS.E.BYPASS.LTC128B.128 [R13+0xd100], [R24.64], !P4 ;  /* 0x0d100000180d1fae */ /* 0x0007e6000e101d54 */
[----:B------:R-:W-:-:S05]  /*8d10*/  IMAD.IADD R14, R15, 0x1, -R14 ;  /* 0x000000010f0e7824 */ /* 0x000fca00078e0a0e */
[----:B------:R-:W-:Y:S02]  /*8d20*/  R2P PR, R14, 0x6 ;  /* 0x000000060e007804 */ /* 0x000fe40000000000 */
[----:B------:R-:W-:Y:S02]  /*8d30*/  ISETP.GT.AND P6, PT, R240, 0x7f, PT ;  /* 0x0000007ff000780c */ /* 0x000fe40003fc4270 */
[----:B-1----:R-:W-:-:S04]  /*8d40*/  @P3 SHF.R.S32.HI R2, RZ, 0x1f, R8 ;  /* 0x0000001fff023819 */ /* 0x002fc80000011408 */
[----:B------:R-:W-:-:S04]  /*8d50*/  @P3 LEA.HI R2, R2, R8, RZ, 0x3 ;  /* 0x0000000802023211 */ /* 0x000fc800078f18ff */
[----:B------:R-:W-:Y:S01]  /*8d60*/  @P3 LOP3.LUT R2, R2, 0xfffffff8, RZ, 0xc0, !PT ;  /* 0xfffffff802023812 */ /* 0x000fe200078ec0ff */
[----:B--2---:R-:W-:-:S04]  /*8d70*/  @P0 IMAD.WIDE R22, R4, 0x2, R18 ;  /* 0x0000000204160825 */ /* 0x004fc800078e0212 */
[----:B------:R-:W-:-:S04]  /*8d80*/  @P0 IMAD.WIDE R18, R32, 0x2, R18 ;  /* 0x0000000220120825 */ /* 0x000fc800078e0212 */
[--C-:B---3--:R-:W-:Y:S01]  /*8d90*/  @P3 IMAD.WIDE R24, R2, 0x2, R16.reuse ;  /* 0x0000000202183825 */ /* 0x108fe200078e0210 */
[----:B------:R1:W-:Y:S03]  /*8da0*/  @P0 LDGSTS.E.BYPASS.LTC128B.128 [R6+0xa100], [R18.64], !P5 ;  /* 0x0a10000012060fae */ /* 0x0003e6000e901d54 */
[----:B------:R-:W-:Y:S01]  /*8db0*/  IMAD.SHL.U32 R2, R14, 0x40, RZ ;  /* 0x000000400e027824 */ /* 0x000fe200078e00ff */
[----:B------:R1:W-:Y:S01]  /*8dc0*/  @P0 LDGSTS.E.BYPASS.LTC128B.128 [R6+0xe100], [R22.64], !P4 ;  /* 0x0e10000016060fae */ /* 0x0003e2000e101d54 */
[----:B------:R-:W-:Y:S01]  /*8dd0*/  @P3 IMAD.SHL.U32 R4, R9, 0x2, RZ ;  /* 0x0000000209043824 */ /* 0x000fe200078e00ff */
[----:B------:R-:W-:Y:S01]  /*8de0*/  ISETP.LT.AND P0, PT, RZ, c[0x0][0x27c], PT ;  /* 0x00009f00ff007a0c */ /* 0x000fe20003f01270 */
[----:B------:R-:W-:Y:S01]  /*8df0*/  @P3 IMAD.WIDE R16, R32, 0x2, R16 ;  /* 0x0000000220103825 */ /* 0x000fe200078e0210 */
[----:B------:R-:W-:-:S04]  /*8e00*/  LOP3.LUT R2, R2, 0x1c0, RZ, 0xc0, !PT ;  /* 0x000001c002027812 */ /* 0x000fc800078ec0ff */
[----:B------:R2:W-:Y:S04]  /*8e10*/  @P3 LDGSTS.E.BYPASS.LTC128B.128 [R4+0xb100], [R16.64], !P5 ;  /* 0x0b10000010043fae */ /* 0x0005e8000e901d54 */
[----:B------:R2:W-:Y:S04]  /*8e20*/  @P3 LDGSTS.E.BYPASS.LTC128B.128 [R4+0xf100], [R24.64], !P4 ;  /* 0x0f10000018043fae */ /* 0x0005e8000e101d54 */
[----:B------:R-:W0:Y:S01]  /*8e30*/  LDGDEPBAR ;  /* 0x00000000000079af */ /* 0x000e220000000000 */
[----:B-1----:R-:W-:-:S05]  /*8e40*/  IMAD.SHL.U32 R6, R20, 0x8, RZ ;  /* 0x0000000814067824 */ /* 0x002fca00078e00ff */
[----:B--2---:R-:W-:Y:S02]  /*8e50*/  LOP3.LUT R4, R2, 0x8, R6, 0xf8, !PT ;  /* 0x0000000802047812 */ /* 0x004fe400078ef806 */
[----:B------:R-:W-:Y:S01]  /*8e60*/  SHF.R.U32.HI R6, RZ, 0x3, R2 ;  /* 0x00000003ff067819 */ /* 0x000fe20000011602 */
[----:B------:R-:W-:-:S03]  /*8e70*/  IMAD.MOV.U32 R2, RZ, RZ, 0x10 ;  /* 0x00000010ff027424 */ /* 0x000fc600078e00ff */
[----:B------:R-:W-:Y:S01]  /*8e80*/  LOP3.LUT R4, R4, R6, RZ, 0x3c, !PT ;  /* 0x0000000604047212 */ /* 0x000fe200078e3cff */
[----:B------:R-:W-:Y:S01]  /*8e90*/  IMAD.SHL.U32 R6, R0, 0x40, RZ ;  /* 0x0000004000067824 */ /* 0x000fe200078e00ff */
[----:B------:R-:W-:Y:S01]  /*8ea0*/  SEL R2, R2, 0xfffffff0, !P1 ;  /* 0xfffffff002027807 */ /* 0x000fe20004800000 */
[----:B------:R-:W-:-:S03]  /*8eb0*/  IMAD.MOV.U32 R0, RZ, RZ, 0x20 ;  /* 0x00000020ff007424 */ /* 0x000fc600078e00ff */
[----:B------:R-:W-:Y:S02]  /*8ec0*/  LOP3.LUT R4, R4, 0xfffffe00, R6, 0xf8, !PT ;  /* 0xfffffe0004047812 */ /* 0x000fe400078ef806 */
[----:B------:R-:W-:Y:S02]  /*8ed0*/  SEL R6, RZ, 0x10, P4 ;  /* 0x00000010ff067807 */ /* 0x000fe40002000000 */
[----:B------:R-:W-:Y:S01]  /*8ee0*/  SEL R0, R0, 0xffffffe0, !P2 ;  /* 0xffffffe000007807 */ /* 0x000fe20005000000 */
[----:B------:R-:W-:Y:S05]  /*8ef0*/  @P0 BRA `(.L_x_108) ;  /* 0x0000002000000947 */ /* 0x000fea0003800000 */
[----:B------:R-:W-:-:S04]  /*8f00*/  DEPBAR.LE SB0, 0x1 ;  /* 0x000080400000791a */ /* 0x000fc80000000000 */
[----:B------:R-:W-:Y:S05]  /*8f10*/  BRA `(.L_x_109) ;  /* 0x000036b000007947 */ /* 0x000fea0003800000 */
.L_x_108:
[----:B------:R-:W-:Y:S01]  /*8f20*/  USHF.R.S32.HI UR30, URZ, 0x1f, UR13 ;  /* 0x0000001f3f1e7899 */ /* 0x000fe2000801140d */
[----:B------:R-:W-:Y:S01]  /*8f30*/  BSSY B2, `(.L_x_109) ;  /* 0x0000369000027945 */ /* 0x000fe20003800000 */
[----:B------:R-:W-:Y:S01]  /*8f40*/  ULDC.64 UR16, c[0x0][0x280] ;  /* 0x0000a00000107ab9 */ /* 0x000fe20000000a00 */
[----:B------:R-:W-:Y:S01]  /*8f50*/  SHF.L.U32 R22, R9, 0x1, RZ ;  /* 0x0000000109167819 */ /* 0x000fe200000006ff */
[----:B------:R-:W-:Y:S02]  /*8f60*/  ULDC.64 UR4, c[0x0][0x290] ;  /* 0x0000a40000047ab9 */ /* 0x000fe40000000a00 */
[----:B------:R-:W-:Y:S02]  /*8f70*/  UIMAD UR25, UR30, UR16, URZ ;  /* 0x000000101e1972a4 */ /* 0x000fe4000f8e023f */
[----:B------:R-:W-:Y:S02]  /*8f80*/  UIMAD UR30, UR30, UR4, URZ ;  /* 0x000000041e1e72a4 */ /* 0x000fe4000f8e023f */
[----:B------:R-:W-:-:S02]  /*8f90*/  UIMAD.WIDE.U32 UR32, UR13, UR16, URZ ;  /* 0x000000100d2072a5 */ /* 0x000fc4000f8e003f */
[----:B------:R-:W-:Y:S02]  /*8fa0*/  UIMAD UR25, UR13, UR17, UR25 ;  /* 0x000000110d1972a4 */ /* 0x000fe4000f8e0219 */
[----:B------:R-:W-:Y:S02]  /*8fb0*/  UIMAD.WIDE.U32 UR34, UR13, UR4, URZ ;  /* 0x000000040d2272a5 */ /* 0x000fe4000f8e003f */
[----:B------:R-:W-:Y:S02]  /*8fc0*/  UIMAD UR30, UR13, UR5, UR30 ;  /* 0x000000050d1e72a4 */ /* 0x000fe4000f8e021e */
[----:B------:R-:W-:Y:S02]  /*8fd0*/  ULDC.64 UR16, c[0x0][0x270] ;  /* 0x00009c0000107ab9 */ /* 0x000fe40000000a00 */
[----:B------:R-:W-:Y:S02]  /*8fe0*/  ULDC.U8 UR13, c[0x0][0x298] ;  /* 0x0000a600000d7ab9 */ /* 0x000fe40000000000 */
[----:B------:R-:W-:Y:S01]  /*8ff0*/  ISETP.NE.AND P0, PT, RZ, UR13, PT ;  /* 0x0000000dff007c0c */ /* 0x000fe2000bf05270 */
[----:B------:R-:W-:-:S02]  /*9000*/  ULDC.64 UR4, c[0x0][0x288] ;  /* 0x0000a20000047ab9 */ /* 0x000fc40000000a00 */
[----:B------:R-:W-:Y:S02]  /*9010*/  ULEA UR16, UP1, UR32, UR16, 0x1 ;  /* 0x0000001020107291 */ /* 0x000fe4000f82083f */
[----:B------:R-:W-:Y:S02]  /*9020*/  ULEA UR4, UP0, UR34, UR4, 0x1 ;  /* 0x0000000422047291 */ /* 0x000fe4000f80083f */
[----:B------:R-:W-:Y:S02]  /*9030*/  UIADD3 UR25, UR25, UR33, URZ ;  /* 0x0000002119197290 */ /* 0x000fe4000fffe03f */
[----:B------:R-:W-:Y:S02]  /*9040*/  UIADD3 UR30, UR30, UR35, URZ ;  /* 0x000000231e1e7290 */ /* 0x000fe4000fffe03f */
[----:B------:R-:W-:Y:S02]  /*9050*/  ULEA.HI.X UR17, UR32, UR17, UR25, 0x1, UP1 ;  /* 0x0000001120117291 */ /* 0x000fe400088f0c19 */
[----:B------:R-:W-:Y:S01]  /*9060*/  ULEA.HI.X UR5, UR34, UR5, UR30, 0x1, UP0 ;  /* 0x0000000522057291 */ /* 0x000fe200080f0c1e */
[----:B------:R-:W-:Y:S05]  /*9070*/  @!P0 BRA `(.L_x_110) ;  /* 0x0000198000008947 */ /* 0x000fea0003800000 */
[----:B------:R-:W-:Y:S01]  /*9080*/  ISETP.NE.AND P1, PT, R12, RZ, PT ;  /* 0x000000ff0c00720c */ /* 0x000fe20003f25270 */
[----:B------:R-:W-:Y:S01]  /*9090*/  IMAD.U32 R26, RZ, RZ, UR16 ;  /* 0x00000010ff1a7e24 */ /* 0x000fe2000f8e00ff */
[----:B------:R-:W-:Y:S01]  /*90a0*/  MOV R27, UR17 ;  /* 0x00000011001b7c02 */ /* 0x000fe20008000f00 */
[----:B------:R-:W-:Y:S01]  /*90b0*/  IMAD.U32 R24, RZ, RZ, UR4 ;  /* 0x00000004ff187e24 */ /* 0x000fe2000f8e00ff */
[----:B------:R-:W-:Y:S01]  /*90c0*/  MOV R25, UR5 ;  /* 0x0000000500197c02 */ /* 0x000fe20008000f00 */
[----:B------:R-:W-:Y:S01]  /*90d0*/  BSSY B0, `(.L_x_111) ;  /* 0x0000017000007945 */ /* 0x000fe20003800000 */
[----:B------:R-:W-:Y:S01]  /*90e0*/  IMAD.SHL.U32 R16, R3, 0x4, RZ ;  /* 0x0000000403107824 */ /* 0x000fe200078e00ff */
[----:B------:R-:W-:Y:S01]  /*90f0*/  CS2R R14, SRZ ;  /* 0x00000000000e7805 */ /* 0x000fe2000001ff00 */
[----:B------:R-:W-:Y:S01]  /*9100*/  CS2R R18, SRZ ;  /* 0x0000000000127805 */ /* 0x000fe2000001ff00 */
[----:B------:R-:W-:Y:S01]  /*9110*/  CS2R R34, SRZ ;  /* 0x0000000000227805 */ /* 0x000fe2000001ff00 */
[----:B------:R-:W-:-:S03]  /*9120*/  CS2R R12, SRZ ;  /* 0x00000000000c7805 */ /* 0x000fc6000001ff00 */
[----:B------:R-:W-:Y:S05]  /*9130*/  @P1 BRA `(.L_x_112) ;  /* 0x0000010000001947 */ /* 0x000fea0003800000 */
[C---:B------:R-:W-:Y:S01]  /*9140*/  IADD3 R14, R16.reuse, 0x20, RZ ;  /* 0x00000020100e7810 */ /* 0x040fe20007ffe0ff */
[----:B------:R-:W-:Y:S01]  /*9150*/  CS2R R34, SRZ ;  /* 0x0000000000227805 */ /* 0x000fe2000001ff00 */
[----:B------:R-:W-:Y:S02]  /*9160*/  ISETP.GE.AND P1, PT, R16, c[0x0][0x27c], PT ;  /* 0x00009f0010007a0c */ /* 0x000fe40003f26270 */
[----:B------:R-:W-:-:S11]  /*9170*/  ISETP.GE.AND P0, PT, R14, c[0x0][0x27c], PT ;  /* 0x00009f000e007a0c */ /* 0x000fd60003f06270 */
[----:B------:R-:W-:Y:S02]  /*9180*/  @!P1 IMAD.WIDE R28, R16, 0x2, R26 ;  /* 0x00000002101c9825 */ /* 0x000fe400078e021a */
[----:B------:R-:W-:-:S03]  /*9190*/  @!P0 SHF.R.S32.HI R15, RZ, 0x1f, R14 ;  /* 0x0000001fff0f8819 */ /* 0x000fc6000001140e */
[----:B------:R1:W5:Y:S01]  /*91a0*/  @!P1 LD.E.64 R18, [R28.64] ;  /* 0x000000141c129980 */ /* 0x000362000c101b00 */
[----:B------:R-:W-:-:S04]  /*91b0*/  @!P0 LEA.HI R14, R15, R14, RZ, 0x2 ;  /* 0x0000000e0f0e8211 */ /* 0x000fc800078f10ff */
[----:B------:R-:W-:-:S05]  /*91c0*/  @!P0 LOP3.LUT R14, R14, 0xfffffffc, RZ, 0xc0, !PT ;  /* 0xfffffffc0e0e8812 */ /* 0x000fca00078ec0ff */
[----:B------:R-:W-:-:S04]  /*91d0*/  @!P0 IMAD.WIDE R26, R14, 0x2, R26 ;  /* 0x000000020e1a8825 */ /* 0x000fc800078e021a */
[--C-:B------:R-:W-:Y:S02]  /*91e0*/  @!P0 IMAD.WIDE R30, R14, 0x2, R24.reuse ;  /* 0x000000020e1e8825 */ /* 0x100fe400078e0218 */
[----:B------:R-:W-:Y:S02]  /*91f0*/  CS2R R14, SRZ ;  /* 0x00000000000e7805 */ /* 0x000fe4000001ff00 */
[----:B------:R-:W-:Y:S01]  /*9200*/  @!P1 IMAD.WIDE R24, R16, 0x2, R24 ;  /* 0x0000000210189825 */ /* 0x000fe200078e0218 */
[----:B------:R1:W5:Y:S04]  /*9210*/  @!P0 LD.E.64 R34, [R30.64] ;  /* 0x000000141e228980 */ /* 0x000368000c101b00 */
[----:B------:R1:W5:Y:S04]  /*9220*/  @!P1 LD.E.64 R12, [R24.64] ;  /* 0x00000014180c9980 */ /* 0x000368000c101b00 */
[----:B------:R1:W5:Y:S02]  /*9230*/  @!P0 LD.E.64 R14, [R26.64] ;  /* 0x000000141a0e8980 */ /* 0x000364000c101b00 */
.L_x_112:
[----:B------:R-:W-:Y:S05]  /*9240*/  BSYNC B0 ;  /* 0x0000000000007941 */ /* 0x000fea0003800000 */
.L_x_111:
[----:B------:R-:W-:Y:S01]  /*9250*/  UIMAD UR4, UR12, -0x80, UR18 ;  /* 0xffffff800c0478a4 */ /* 0x000fe2000f8e0212 */
[--C-:B-1---5:R-:W-:Y:S01]  /*9260*/  SHF.R.U64 R27, R18, 0x10, R19.reuse ;  /* 0x00000010121b7819 */ /* 0x122fe20000001213 */
[--C-:B------:R-:W-:Y:S01]  /*9270*/  IMAD.MOV.U32 R30, RZ, RZ, R19.reuse ;  /* 0x000000ffff1e7224 */ /* 0x100fe200078e0013 */
[----:B------:R-:W-:Y:S01]  /*9280*/  SHF.R.U32.HI R26, RZ, 0x10, R19 ;  /* 0x00000010ff1a7819 */ /* 0x000fe20000011613 */
[----:B------:R-:W-:Y:S01]  /*9290*/  UISETP.LT.AND UP0, UPT, UR4, 0x80, UPT ;  /* 0x000000800400788c */ /* 0x000fe2000bf01270 */
[----:B------:R-:W-:Y:S01]  /*92a0*/  IMAD.MOV.U32 R29, RZ, RZ, R14 ;  /* 0x000000ffff1d7224 */ /* 0x000fe200078e000e */
[--C-:B------:R-:W-:Y:S01]  /*92b0*/  SHF.R.U64 R23, R14, 0x10, R15.reuse ;  /* 0x000000100e177819 */ /* 0x100fe2000000120f */
[--C-:B------:R-:W-:Y:S01]  /*92c0*/  IMAD.MOV.U32 R28, RZ, RZ, R15.reuse ;  /* 0x000000ffff1c7224 */ /* 0x100fe200078e000f */
[----:B------:R-:W-:Y:S01]  /*92d0*/  USEL UR4, UR4, 0x80, UP0 ;  /* 0x0000008004047887 */ /* 0x000fe20008000000 */
[----:B------:R-:W-:Y:S01]  /*92e0*/  SHF.R.U32.HI R19, RZ, 0x10, R15 ;  /* 0x00000010ff137819 */ /* 0x000fe2000001160f */
[----:B------:R-:W-:Y:S01]  /*92f0*/  IMAD.MOV.U32 R15, RZ, RZ, R12 ;  /* 0x000000ffff0f7224 */ /* 0x000fe200078e000c */
[--C-:B------:R-:W-:Y:S01]  /*9300*/  SHF.R.U64 R25, R12, 0x10, R13.reuse ;  /* 0x000000100c197819 */ /* 0x100fe2000000120d */
[--C-:B------:R-:W-:Y:S01]  /*9310*/  IMAD.MOV.U32 R14, RZ, RZ, R13.reuse ;  /* 0x000000ffff0e7224 */ /* 0x100fe200078e000d */
[----:B------:R-:W-:Y:S01]  /*9320*/  SHF.R.U32.HI R24, RZ, 0x10, R13 ;  /* 0x00000010ff187819 */ /* 0x000fe2000001160d */
[----:B------:R-:W-:Y:S01]  /*9330*/  IMAD.MOV.U32 R31, RZ, RZ, R18 ;  /* 0x000000ffff1f7224 */ /* 0x000fe200078e0012 */
[----:B------:R-:W-:Y:S01]  /*9340*/  ISETP.GE.AND P0, PT, R10, UR4, PT ;  /* 0x000000040a007c0c */ /* 0x000fe2000bf06270 */
[----:B------:R-:W-:Y:S01]  /*9350*/  IMAD.MOV.U32 R13, RZ, RZ, R34 ;  /* 0x000000ffff0d7224 */ /* 0x000fe200078e0022 */
[----:B------:R-:W-:-:S04]  /*9360*/  DEPBAR.LE SB0, 0x1 ;  /* 0x000080400000791a */ /* 0x000fc80000000000 */
[--C-:B------:R-:W-:Y:S01]  /*9370*/  IMAD.MOV.U32 R12, RZ, RZ, R35.reuse ;  /* 0x000000ffff0c7224 */ /* 0x100fe200078e0023 */
[--C-:B------:R-:W-:Y:S01]  /*9380*/  SHF.R.U64 R18, R34, 0x10, R35.reuse ;  /* 0x0000001022127819 */ /* 0x100fe20000001223 */
[----:B------:R-:W-:Y:S01]  /*9390*/  BSSY B1, `(.L_x_113) ;  /* 0x000005f000017945 */ /* 0x000fe20003800000 */
[----:B------:R-:W-:Y:S02]  /*93a0*/  SHF.R.U32.HI R17, RZ, 0x10, R35 ;  /* 0x00000010ff117819 */ /* 0x000fe40000011623 */
[----:B------:R-:W-:Y:S02]  /*93b0*/  PRMT R27, R31, 0x5410, R27 ;  /* 0x000054101f1b7816 */ /* 0x000fe4000000001b */
[----:B------:R-:W-:Y:S02]  /*93c0*/  PRMT R26, R30, 0x5410, R26 ;  /* 0x000054101e1a7816 */ /* 0x000fe4000000001a */
[----:B------:R-:W-:Y:S02]  /*93d0*/  PRMT R23, R29, 0x5410, R23 ;  /* 0x000054101d177816 */ /* 0x000fe40000000017 */
[----:B------:R-:W-:-:S02]  /*93e0*/  PRMT R19, R28, 0x5410, R19 ;  /* 0x000054101c137816 */ /* 0x000fc40000000013 */
[----:B------:R-:W-:Y:S02]  /*93f0*/  PRMT R25, R15, 0x5410, R25 ;  /* 0x000054100f197816 */ /* 0x000fe40000000019 */
[----:B------:R-:W-:Y:S02]  /*9400*/  PRMT R24, R14, 0x5410, R24 ;  /* 0x000054100e187816 */ /* 0x000fe40000000018 */
[----:B------:R-:W-:Y:S02]  /*9410*/  PRMT R18, R13, 0x5410, R18 ;  /* 0x000054100d127816 */ /* 0x000fe40000000012 */
[----:B------:R-:W-:Y:S01]  /*9420*/  PRMT R17, R12, 0x5410, R17 ;  /* 0x000054100c117816 */ /* 0x000fe20000000011 */
[----:B------:R-:W-:Y:S06]  /*9430*/  BAR.SYNC.DEFER_BLOCKING 0x0 ;  /* 0x0000000000007b1d */ /* 0x000fec0000010000 */
[----:B------:R-:W-:Y:S05]  /*9440*/  @P0 BRA `(.L_x_114) ;  /* 0x0000053000000947 */ /* 0x000fea0003800000 */
[----:B------:R-:W-:Y:S01]  /*9450*/  ISETP.GE.AND P0, PT, R16, c[0x0][0x27c], PT ;  /* 0x00009f0010007a0c */ /* 0x000fe20003f06270 */
[----:B------:R-:W-:-:S12]  /*9460*/  BSSY B0, `(.L_x_115) ;  /* 0x0000028000007945 */ /* 0x000fd80003800000 */
[----:B------:R-:W-:Y:S05]  /*9470*/  @P0 BRA `(.L_x_116) ;  /* 0x0000026000000947 */ /* 0x000fea0003800000 */
[----:B------:R-:W1:Y:S01]  /*9480*/  LDS.128 R12, [R22+0x100] ;  /* 0x00010000160c7984 */ /* 0x000e620000000c00 */
[----:B------:R-:W-:Y:S01]  /*9490*/  SHF.L.U32 R34, R27, 0x10, RZ ;  /* 0x000000101b227819 */ /* 0x000fe200000006ff */
[C---:B------:R-:W-:Y:S01]  /*94a0*/  IMAD.U32 R31, R25.reuse, 0x10000, RZ ;  /* 0x00010000191f7824 */ /* 0x040fe200078e00ff */
[----:B------:R-:W-:Y:S02]  /*94b0*/  LOP3.LUT R30, R25, 0xffff0000, RZ, 0xc0, !PT ;  /* 0xffff0000191e7812 */ /* 0x000fe400078ec0ff */
[----:B------:R-:W-:Y:S02]  /*94c0*/  LOP3.LUT R33, R27, 0xffff0000, RZ, 0xc0, !PT ;  /* 0xffff00001b217812 */ /* 0x000fe400078ec0ff */
[C---:B-1----:R-:W-:Y:S02]  /*94d0*/  LOP3.LUT R28, R12.reuse, 0xffff0000, RZ, 0xc0, !PT ;  /* 0xffff00000c1c7812 */ /* 0x042fe400078ec0ff */
[----:B------:R-:W-:Y:S02]  /*94e0*/  LOP3.LUT R37, R13, 0xffff0000, RZ, 0xc0, !PT ;  /* 0xffff00000d257812 */ /* 0x000fe400078ec0ff */
[----:B------:R-:W-:-:S02]  /*94f0*/  SHF.L.U32 R29, R12, 0x10, RZ ;  /* 0x000000100c1d7819 */ /* 0x000fc400000006ff */
[----:B------:R-:W-:Y:S01]  /*9500*/  SHF.L.U32 R12, R13, 0x10, RZ ;  /* 0x000000100d0c7819 */ /* 0x000fe200000006ff */
[-C--:B------:R-:W-:Y:S01]  /*9510*/  FMUL.FTZ R13, R28, R31.reuse ;  /* 0x0000001f1c0d7220 */ /* 0x080fe20000410000 */
[----:B------:R-:W-:Y:S01]  /*9520*/  SHF.L.U32 R36, R14, 0x10, RZ ;  /* 0x000000100e247819 */ /* 0x000fe200000006ff */
[----:B------:R-:W-:Y:S01]  /*9530*/  FMUL.FTZ R28, R28, R34 ;  /* 0x000000221c1c7220 */ /* 0x000fe20000410000 */
[----:B------:R-:W-:Y:S01]  /*9540*/  LOP3.LUT R35, R14, 0xffff0000, RZ, 0xc0, !PT ;  /* 0xffff00000e237812 */ /* 0x000fe200078ec0ff */
[C---:B------:R-:W-:Y:S01]  /*9550*/  IMAD.U32 R14, R15.reuse, 0x10000, RZ ;  /* 0x000100000f0e7824 */ /* 0x040fe200078e00ff */
[----:B------:R-:W-:Y:S01]  /*9560*/  LOP3.LUT R38, R15, 0xffff0000, RZ, 0xc0, !PT ;  /* 0xffff00000f267812 */ /* 0x000fe200078ec0ff */
[----:B------:R-:W-:Y:S02]  /*9570*/  FMUL.FTZ R15, R37, R30 ;  /* 0x0000001e250f7220 */ /* 0x000fe40000410000 */
[C---:B------:R-:W-:Y:S01]  /*9580*/  FFMA.FTZ R13, R29.reuse, R34, -R13 ;  /* 0x000000221d0d7223 */ /* 0x040fe2000001080d */
[----:B------:R-:W-:Y:S01]  /*9590*/  SHF.L.U32 R34, R26, 0x10, RZ ;  /* 0x000000101a227819 */ /* 0x000fe200000006ff */
[----:B------:R-:W-:Y:S01]  /*95a0*/  FFMA.FTZ R28, R29, R31, R28 ;  /* 0x0000001f1d1c7223 */ /* 0x000fe2000001001c */
[C---:B------:R-:W-:Y:S01]  /*95b0*/  SHF.L.U32 R31, R24.reuse, 0x10, RZ ;  /* 0x00000010181f7819 */ /* 0x040fe200000006ff */
[-C--:B------:R-:W-:Y:S01]  /*95c0*/  FMUL.FTZ R37, R37, R33.reuse ;  /* 0x0000002125257220 */ /* 0x080fe20000410000 */
[----:B------:R-:W-:Y:S01]  /*95d0*/  LOP3.LUT R29, R24, 0xffff0000, RZ, 0xc0, !PT ;  /* 0xffff0000181d7812 */ /* 0x000fe200078ec0ff */
[----:B------:R-:W-:Y:S01]  /*95e0*/  FFMA.FTZ R15, R12, R33, -R15 ;  /* 0x000000210c0f7223 */ /* 0x000fe2000001080f */
[----:B------:R-:W-:Y:S01]  /*95f0*/  LOP3.LUT R33, R26, 0xffff0000, RZ, 0xc0, !PT ;  /* 0xffff00001a217812 */ /* 0x000fe200078ec0ff */
[----:B------:R-:W-:-:S02]  /*9600*/  FFMA.FTZ R37, R12, R30, R37 ;  /* 0x0000001e0c257223 */ /* 0x000fc40000010025 */
[C---:B------:R-:W-:Y:S02]  /*9610*/  FMUL.FTZ R12, R35.reuse, R31 ;  /* 0x0000001f230c7220 */ /* 0x040fe40000410000 */
[C---:B------:R-:W-:Y:S02]  /*9620*/  FMUL.FTZ R30, R38.reuse, R29 ;  /* 0x0000001d261e7220 */ /* 0x040fe40000410000 */
[-C--:B------:R-:W-:Y:S02]  /*9630*/  FMUL.FTZ R35, R35, R34.reuse ;  /* 0x0000002223237220 */ /* 0x080fe40000410000 */
[----:B------:R-:W-:Y:S02]  /*9640*/  FMUL.FTZ R38, R38, R33 ;  /* 0x0000002126267220 */ /* 0x000fe40000410000 */
[----:B------:R-:W-:Y:S01]  /*9650*/  FFMA.FTZ R34, R36, R34, -R12 ;  /* 0x0000002224227223 */ /* 0x000fe2000001080c */
[----:B------:R-:W-:Y:S01]  /*9660*/  F2FP.BF16.PACK_AB R12, R28, R13 ;  /* 0x0000000d1c0c723e */ /* 0x000fe200000010ff */
[----:B------:R-:W-:Y:S01]  /*9670*/  FFMA.FTZ R35, R36, R31, R35 ;  /* 0x0000001f24237223 */ /* 0x000fe20000010023 */
[----:B------:R-:W-:Y:S01]  /*9680*/  F2FP.BF16.PACK_AB R13, R37, R15 ;  /* 0x0000000f250d723e */ /* 0x000fe200000010ff */
[----:B------:R-:W-:-:S02]  /*9690*/  FFMA.FTZ R30, R14, R33, -R30 ;  /* 0x000000210e1e7223 */ /* 0x000fc4000001081e */
[----:B------:R-:W-:Y:S01]  /*96a0*/  FFMA.FTZ R38, R14, R29, R38 ;  /* 0x0000001d0e267223 */ /* 0x000fe20000010026 */
[----:B------:R-:W-:-:S04]  /*96b0*/  F2FP.BF16.PACK_AB R14, R35, R34 ;  /* 0x00000022230e723e */ /* 0x000fc800000010ff */
[----:B------:R-:W-:-:S05]  /*96c0*/  F2FP.BF16.PACK_AB R15, R38, R30 ;  /* 0x0000001e260f723e */ /* 0x000fca00000010ff */
[----:B------:R1:W-:Y:S02]  /*96d0*/  STS.128 [R22+0x100], R12 ;  /* 0x0001000c16007388 */ /* 0x0003e40000000c00 */
.L_x_116:
[----:B------:R-:W-:Y:S05]  /*96e0*/  BSYNC B0 ;  /* 0x0000000000007941 */ /* 0x000fea0003800000 */
.L_x_115:
[----:B-1----:R-:W-:-:S04]  /*96f0*/  IADD3 R12, R16, 0x20, RZ ;  /* 0x00000020100c7810 */ /* 0x002fc80007ffe0ff */
[----:B------:R-:W-:-:S13]  /*9700*/  ISETP.GE.AND P0, PT, R12, c[0x0][0x27c], PT ;  /* 0x00009f000c007a0c */ /* 0x000fda0003f06270 */
[----:B------:R-:W-:Y:S05]  /*9710*/  @P0 BRA `(.L_x_114) ;  /* 0x0000026000000947 */ /* 0x000fea0003800000 */
[----:B------:R-:W1:Y:S01]  /*9720*/  LDS.128 R12, [R22+0x4100] ;  /* 0x00410000160c7984 */ /* 0x000e620000000c00 */
[C---:B------:R-:W-:Y:S01]  /*9730*/  SHF.L.U32 R34, R23.reuse, 0x10, RZ ;  /* 0x0000001017227819 */ /* 0x040fe200000006ff */
        /* <DEDUP_REMOVED lines=14> */
[----:B------:R-:W-:Y:S01]  /*9820*/  FFMA.FTZ R13, R29, R34, -R13 ;  /* 0x000000221d0d7223 */ /* 0x000fe2000001080d */
[----:B------:R-:W-:Y:S01]  /*9830*/  SHF.L.U32 R34, R19, 0x10, RZ ;  /* 0x0000001013227819 */ /* 0x000fe200000006ff */
[----:B------:R-:W-:Y:S01]  /*9840*/  FFMA.FTZ R28, R29, R31, R28 ;  /* 0x0000001f1d1c7223 */ /* 0x000fe2000001001c */
[----:B------:R-:W-:Y:S01]  /*9850*/  SHF.L.U32 R31, R17, 0x10, RZ ;  /* 0x00000010111f7819 */ /* 0x000fe200000006ff */
[-C--:B------:R-:W-:Y:S01]  /*9860*/  FMUL.FTZ R37, R37, R33.reuse ;  /* 0x0000002125257220 */ /* 0x080fe20000410000 */
[----:B------:R-:W-:Y:S01]  /*9870*/  LOP3.LUT R29, R17, 0xffff0000, RZ, 0xc0, !PT ;  /* 0xffff0000111d7812 */ /* 0x000fe200078ec0ff */
[C---:B------:R-:W-:Y:S01]  /*9880*/  FFMA.FTZ R15, R12.reuse, R33, -R15 ;  /* 0x000000210c0f7223 */ /* 0x040fe2000001080f */
        /* <DEDUP_REMOVED lines=15> */
.L_x_114:
[----:B------:R-:W-:Y:S05]  /*9980*/  BSYNC B1 ;  /* 0x0000000000017941 */ /* 0x000fea0003800000 */
.L_x_113:
[----:B-1----:R-:W-:Y:S01]  /*9990*/  IADD3 R12, R10, 0x20, RZ ;  /* 0x000000200a0c7810 */ /* 0x002fe20007ffe0ff */
[----:B------:R-:W-:Y:S03]  /*99a0*/  BSSY B1, `(.L_x_117) ;  /* 0x0000056000017945 */ /* 0x000fe60003800000 */
[----:B------:R-:W-:-:S13]  /*99b0*/  ISETP.GE.AND P0, PT, R12, UR4, PT ;  /* 0x000000040c007c0c */ /* 0x000fda000bf06270 */
[----:B------:R-:W-:Y:S05]  /*99c0*/  @P0 BRA `(.L_x_118) ;  /* 0x0000053000000947 */ /* 0x000fea0003800000 */
[----:B------:R-:W-:Y:S01]  /*99d0*/  ISETP.GE.AND P0, PT, R16, c[0x0][0x27c], PT ;  /* 0x00009f0010007a0c */ /* 0x000fe20003f06270 */
[----:B------:R-:W-:-:S12]  /*99e0*/  BSSY B0, `(.L_x_119) ;  /* 0x0000028000007945 */ /* 0x000fd80003800000 */
[----:B------:R-:W-:Y:S05]  /*99f0*/  @P0 BRA `(.L_x_120) ;  /* 0x0000026000000947 */ /* 0x000fea0003800000 */
[----:B------:R-:W1:Y:S01]  /*9a00*/  LDS.128 R12, [R22+0x1100] ;  /* 0x00110000160c7984 */ /* 0x000e620000000c00 */
[----:B------:R-:W-:Y:S01]  /*9a10*/  SHF.L.U32 R33, R27, 0x10, RZ ;  /* 0x000000101b217819 */ /* 0x000fe200000006ff */
[----:B------:R-:W-:Y:S01]  /*9a20*/  IMAD.U32 R30, R25, 0x10000, RZ ;  /* 0x00010000191e7824 */ /* 0x000fe200078e00ff */
[----:B------:R-:W-:Y:S02]  /*9a30*/  LOP3.LUT R31, R27, 0xffff0000, RZ, 0xc0, !PT ;  /* 0xffff00001b1f7812 */ /* 0x000fe400078ec0ff */
[C---:B-1----:R-:W-:Y:S01]  /*9a40*/  LOP3.LUT R28, R12.reuse, 0xffff0000, RZ, 0xc0, !PT ;  /* 0xffff00000c1c7812 */ /* 0x042fe200078ec0ff */
[----:B------:R-:W-:Y:S01]  /*9a50*/  IMAD.U32 R34, R15, 0x10000, RZ ;  /* 0x000100000f227824 */ /* 0x000fe200078e00ff */
[----:B------:R-:W-:Y:S02]  /*9a60*/  SHF.L.U32 R29, R12, 0x10, RZ ;  /* 0x000000100c1d7819 */ /* 0x000fe400000006ff */
[C---:B------:R-:W-:Y:S02]  /*9a70*/  SHF.L.U32 R12, R13.reuse, 0x10, RZ ;  /* 0x000000100d0c7819 */ /* 0x040fe400000006ff */
[----:B------:R-:W-:-:S02]  /*9a80*/  LOP3.LUT R37, R13, 0xffff0000, RZ, 0xc0, !PT ;  /* 0xffff00000d257812 */ /* 0x000fc400078ec0ff */
[----:B------:R-:W-:Y:S02]  /*9a90*/  LOP3.LUT R13, R25, 0xffff0000, RZ, 0xc0, !PT ;  /* 0xffff0000190d7812 */ /* 0x000fe400078ec0ff */
[C---:B------:R-:W-:Y:S02]  /*9aa0*/  SHF.L.U32 R36, R14.reuse, 0x10, RZ ;  /* 0x000000100e247819 */ /* 0x040fe400000006ff */
[----:B------:R-:W-:Y:S01]  /*9ab0*/  LOP3.LUT R35, R14, 0xffff0000, RZ, 0xc0, !PT ;  /* 0xffff00000e237812 */ /* 0x000fe200078ec0ff */
[-C--:B------:R-:W-:Y:S01]  /*9ac0*/  FMUL.FTZ R14, R30, R28.reuse ;  /* 0x0000001c1e0e7220 */ /* 0x080fe20000410000 */
[----:B------:R-:W-:Y:S01]  /*9ad0*/  LOP3.LUT R38, R15, 0xffff0000, RZ, 0xc0, !PT ;  /* 0xffff00000f267812 */ /* 0x000fe200078ec0ff */
[----:B------:R-:W-:Y:S02]  /*9ae0*/  FMUL.FTZ R28, R33, R28 ;  /* 0x0000001c211c7220 */ /* 0x000fe40000410000 */
[----:B------:R-:W-:Y:S02]  /*9af0*/  FMUL.FTZ R15, R13, R37 ;  /* 0x000000250d0f7220 */ /* 0x000fe40000410000 */
[-C--:B------:R-:W-:Y:S01]  /*9b00*/  FFMA.FTZ R14, R33, R29.reuse, -R14 ;  /* 0x0000001d210e7223 */ /* 0x080fe2000001080e */
[----:B------:R-:W-:Y:S01]  /*9b10*/  SHF.L.U32 R33, R26, 0x10, RZ ;  /* 0x000000101a217819 */ /* 0x000fe200000006ff */
[----:B------:R-:W-:Y:S01]  /*9b20*/  FFMA.FTZ R28, R30, R29, R28 ;  /* 0x0000001d1e1c7223 */ /* 0x000fe2000001001c */
[C---:B------:R-:W-:Y:S01]  /*9b30*/  SHF.L.U32 R30, R24.reuse, 0x10, RZ ;  /* 0x00000010181e7819 */ /* 0x040fe200000006ff */
[C---:B------:R-:W-:Y:S01]  /*9b40*/  FMUL.FTZ R37, R31.reuse, R37 ;  /* 0x000000251f257220 */ /* 0x040fe20000410000 */
[----:B------:R-:W-:Y:S01]  /*9b50*/  LOP3.LUT R29, R24, 0xffff0000, RZ, 0xc0, !PT ;  /* 0xffff0000181d7812 */ /* 0x000fe200078ec0ff */
[-C--:B------:R-:W-:Y:S01]  /*9b60*/  FFMA.FTZ R15, R31, R12.reuse, -R15 ;  /* 0x0000000c1f0f7223 */ /* 0x080fe2000001080f */
[----:B------:R-:W-:Y:S01]  /*9b70*/  LOP3.LUT R31, R26, 0xffff0000, RZ, 0xc0, !PT ;  /* 0xffff00001a1f7812 */ /* 0x000fe200078ec0ff */
[----:B------:R-:W-:-:S02]  /*9b80*/  FFMA.FTZ R13, R13, R12, R37 ;  /* 0x0000000c0d0d7223 */ /* 0x000fc40000010025 */
[-C--:B------:R-:W-:Y:S02]  /*9b90*/  FMUL.FTZ R12, R30, R35.reuse ;  /* 0x000000231e0c7220 */ /* 0x080fe40000410000 */
[----:B------:R-:W-:Y:S01]  /*9ba0*/  FMUL.FTZ R37, R33, R35 ;  /* 0x0000002321257220 */ /* 0x000fe20000410000 */
[----:B------:R-:W-:Y:S01]  /*9bb0*/  F2FP.BF16.PACK_AB R13, R13, R15 ;  /* 0x0000000f0d0d723e */ /* 0x000fe200000010ff */
[-C--:B------:R-:W-:Y:S02]  /*9bc0*/  FMUL.FTZ R35, R29, R38.reuse ;  /* 0x000000261d237220 */ /* 0x080fe40000410000 */
[----:B------:R-:W-:Y:S02]  /*9bd0*/  FMUL.FTZ R38, R31, R38 ;  /* 0x000000261f267220 */ /* 0x000fe40000410000 */
[----:B------:R-:W-:Y:S01]  /*9be0*/  FFMA.FTZ R33, R33, R36, -R12 ;  /* 0x0000002421217223 */ /* 0x000fe2000001080c */
[----:B------:R-:W-:Y:S01]  /*9bf0*/  F2FP.BF16.PACK_AB R12, R28, R14 ;  /* 0x0000000e1c0c723e */ /* 0x000fe200000010ff */
[----:B------:R-:W-:-:S02]  /*9c00*/  FFMA.FTZ R37, R30, R36, R37 ;  /* 0x000000241e257223 */ /* 0x000fc40000010025 */
[-C--:B------:R-:W-:Y:S02]  /*9c10*/  FFMA.FTZ R35, R31, R34.reuse, -R35 ;  /* 0x000000221f237223 */ /* 0x080fe40000010823 */
[----:B------:R-:W-:Y:S01]  /*9c20*/  FFMA.FTZ R38, R29, R34, R38 ;  /* 0x000000221d267223 */ /* 0x000fe20000010026 */
[----:B------:R-:W-:-:S04]  /*9c30*/  F2FP.BF16.PACK_AB R14, R37, R33 ;  /* 0x00000021250e723e */ /* 0x000fc800000010ff */
[----:B------:R-:W-:-:S05]  /*9c40*/  F2FP.BF16.PACK_AB R15, R38, R35 ;  /* 0x00000023260f723e */ /* 0x000fca00000010ff */
[----:B------:R1:W-:Y:S02]  /*9c50*/  STS.128 [R22+0x1100], R12 ;  /* 0x0011000c16007388 */ /* 0x0003e40000000c00 */
.L_x_120:
[----:B------:R-:W-:Y:S05]  /*9c60*/  BSYNC B0 ;  /* 0x0000000000007941 */ /* 0x000fea0003800000 */
.L_x_119:
[----:B-1----:R-:W-:-:S04]  /*9c70*/  IADD3 R12, R16, 0x20, RZ ;  /* 0x00000020100c7810 */ /* 0x002fc80007ffe0ff */
[----:B------:R-:W-:-:S13]  /*9c80*/  ISETP.GE.AND P0, PT, R12, c[0x0][0x27c], PT ;  /* 0x00009f000c007a0c */ /* 0x000fda0003f06270 */
[----:B------:R-:W-:Y:S05]  /*9c90*/  @P0 BRA `(.L_x_118) ;  /* 0x0000026000000947 */ /* 0x000fea0003800000 */
[----:B------:R-:W1:Y:S01]  /*9ca0*/  LDS.128 R12, [R22+0x5100] ;  /* 0x00510000160c7984 */ /* 0x000e620000000c00 */
[C---:B------:R-:W-:Y:S01]  /*9cb0*/  SHF.L.U32 R33, R23.reuse, 0x10, RZ ;  /* 0x0000001017217819 */ /* 0x040fe200000006ff */
        /* <DEDUP_REMOVED lines=10> */
[CC--:B------:R-:W-:Y:S01]  /*9d60*/  FMUL.FTZ R14, R30.reuse, R28.reuse ;  /* 0x0000001c1e0e7220 */ /* 0x0c0fe20000410000 */
[----:B------:R-:W-:Y:S01]  /*9d70*/  LOP3.LUT R38, R15, 0xffff0000, RZ, 0xc0, !PT ;  /* 0xffff00000f267812 */ /* 0x000fe200078ec0ff */
[----:B------:R-:W-:Y:S02]  /*9d80*/  FMUL.FTZ R28, R33, R28 ;  /* 0x0000001c211c7220 */ /* 0x000fe40000410000 */
[----:B------:R-:W-:Y:S02]  /*9d90*/  FMUL.FTZ R15, R13, R37 ;  /* 0x000000250d0f7220 */ /* 0x000fe40000410000 */
[-C--:B------:R-:W-:Y:S01]  /*9da0*/  FFMA.FTZ R14, R33, R29.reuse, -R14 ;  /* 0x0000001d210e7223 */ /* 0x080fe2000001080e */
[----:B------:R-:W-:Y:S01]  /*9db0*/  SHF.L.U32 R33, R19, 0x10, RZ ;  /* 0x0000001013217819 */ /* 0x000fe200000006ff */
[----:B------:R-:W-:Y:S01]  /*9dc0*/  FFMA.FTZ R28, R30, R29, R28 ;  /* 0x0000001d1e1c7223 */ /* 0x000fe2000001001c */
[----:B------:R-:W-:Y:S01]  /*9dd0*/  SHF.L.U32 R30, R17, 0x10, RZ ;  /* 0x00000010111e7819 */ /* 0x000fe200000006ff */
[----:B------:R-:W-:Y:S01]  /*9de0*/  FMUL.FTZ R37, R31, R37 ;  /* 0x000000251f257220 */ /* 0x000fe20000410000 */
        /* <DEDUP_REMOVED lines=17> */
.L_x_118:
[----:B------:R-:W-:Y:S05]  /*9f00*/  BSYNC B1 ;  /* 0x0000000000017941 */ /* 0x000fea0003800000 */
.L_x_117:
        /* <DEDUP_REMOVED lines=45> */
.L_x_124:
[----:B------:R-:W-:Y:S05]  /*a1e0*/  BSYNC B0 ;  /* 0x0000000000007941 */ /* 0x000fea0003800000 */
.L_x_123:
        /* <DEDUP_REMOVED lines=41> */
.L_x_122:
[----:B------:R-:W-:Y:S05]  /*a480*/  BSYNC B1 ;  /* 0x0000000000017941 */ /* 0x000fea0003800000 */
.L_x_121:
[----:B-1----:R-:W-:-:S04]  /*a490*/  IADD3 R12, R10, 0x60, RZ ;  /* 0x000000600a0c7810 */ /* 0x002fc80007ffe0ff */
[----:B------:R-:W-:-:S13]  /*a4a0*/  ISETP.GE.AND P0, PT, R12, UR4, PT ;  /* 0x000000040c007c0c */ /* 0x000fda000bf06270 */
[----:B------:R-:W-:Y:S05]  /*a4b0*/  @P0 BRA `(.L_x_125) ;  /* 0x0000210000000947 */ /* 0x000fea0003800000 */
[----:B------:R-:W-:Y:S01]  /*a4c0*/  ISETP.GE.AND P0, PT, R16, c[0x0][0x27c], PT ;  /* 0x00009f0010007a0c */ /* 0x000fe20003f06270 */
[----:B------:R-:W-:-:S12]  /*a4d0*/  BSSY B0, `(.L_x_126) ;  /* 0x0000028000007945 */ /* 0x000fd80003800000 */
[----:B------:R-:W-:Y:S05]  /*a4e0*/  @P0 BRA `(.L_x_127) ;  /* 0x0000026000000947 */ /* 0x000fea0003800000 */
[----:B------:R-:W1:Y:S01]  /*a4f0*/  LDS.128 R12, [R22+0x3100] ;  /* 0x00310000160c7984 */ /* 0x000e620000000c00 */
[----:B------:R-:W-:Y:S02]  /*a500*/  LOP3.LUT R31, R27, 0xffff0000, RZ, 0xc0, !PT ;  /* 0xffff00001b1f7812 */ /* 0x000fe400078ec0ff */
[C---:B-1----:R-:W-:Y:S01]  /*a510*/  SHF.L.U32 R29, R12.reuse, 0x10, RZ ;  /* 0x000000100c1d7819 */ /* 0x042fe200000006ff */
[----:B------:R-:W-:Y:S01]  /*a520*/  IMAD.U32 R33, R15, 0x10000, RZ ;  /* 0x000100000f217824 */ /* 0x000fe200078e00ff */
[----:B------:R-:W-:Y:S02]  /*a530*/  LOP3.LUT R28, R12, 0xffff0000, RZ, 0xc0, !PT ;  /* 0xffff00000c1c7812 */ /* 0x000fe400078ec0ff */
[C---:B------:R-:W-:Y:S02]  /*a540*/  SHF.L.U32 R12, R13.reuse, 0x10, RZ ;  /* 0x000000100d0c7819 */ /* 0x040fe400000006ff */
[----:B------:R-:W-:Y:S02]  /*a550*/  LOP3.LUT R30, R13, 0xffff0000, RZ, 0xc0, !PT ;  /* 0xffff00000d1e7812 */ /* 0x000fe400078ec0ff */
[----:B------:R-:W-:Y:S01]  /*a560*/  SHF.L.U32 R13, R27, 0x10, RZ ;  /* 0x000000101b0d7819 */ /* 0x000fe200000006ff */
[C---:B------:R-:W-:Y:S01]  /*a570*/  IMAD.U32 R27, R25.reuse, 0x10000, RZ ;  /* 0x00010000191b7824 */ /* 0x040fe200078e00ff */
[----:B------:R-:W-:-:S02]  /*a580*/  LOP3.LUT R25, R25, 0xffff0000, RZ, 0xc0, !PT ;  /* 0xffff000019197812 */ /* 0x000fc400078ec0ff */
[C---:B------:R-:W-:Y:S02]  /*a590*/  SHF.L.U32 R35, R14.reuse, 0x10, RZ ;  /* 0x000000100e237819 */ /* 0x040fe400000006ff */
[----:B------:R-:W-:Y:S01]  /*a5a0*/  LOP3.LUT R34, R14, 0xffff0000, RZ, 0xc0, !PT ;  /* 0xffff00000e227812 */ /* 0x000fe200078ec0ff */
[----:B------:R-:W-:Y:S01]  /*a5b0*/  FMUL.FTZ R14, R27, R28 ;  /* 0x0000001c1b0e7220 */ /* 0x000fe20000410000 */
[----:B------:R-:W-:Y:S01]  /*a5c0*/  LOP3.LUT R36, R15, 0xffff0000, RZ, 0xc0, !PT ;  /* 0xffff00000f247812 */ /* 0x000fe200078ec0ff */
[----:B------:R-:W-:Y:S02]  /*a5d0*/  FMUL.FTZ R15, R25, R30 ;  /* 0x0000001e190f7220 */ /* 0x000fe40000410000 */
[C---:B------:R-:W-:Y:S02]  /*a5e0*/  FMUL.FTZ R28, R13.reuse, R28 ;  /* 0x0000001c0d1c7220 */ /* 0x040fe40000410000 */
[-C--:B------:R-:W-:Y:S02]  /*a5f0*/  FFMA.FTZ R14, R13, R29.reuse, -R14 ;  /* 0x0000001d0d0e7223 */ /* 0x080fe4000001080e */
[----:B------:R-:W-:Y:S01]  /*a600*/  FFMA.FTZ R13, R31, R12, -R15 ;  /* 0x0000000c1f0d7223 */ /* 0x000fe2000001080f */
[----:B------:R-:W-:Y:S01]  /*a610*/  SHF.L.U32 R15, R24, 0x10, RZ ;  /* 0x00000010180f7819 */ /* 0x000fe200000006ff */
[----:B------:R-:W-:Y:S01]  /*a620*/  FFMA.FTZ R28, R27, R29, R28 ;  /* 0x0000001d1b1c7223 */ /* 0x000fe2000001001c */
[----:B------:R-:W-:Y:S01]  /*a630*/  SHF.L.U32 R27, R26, 0x10, RZ ;  /* 0x000000101a1b7819 */ /* 0x000fe200000006ff */
[----:B------:R-:W-:Y:S01]  /*a640*/  FMUL.FTZ R30, R31, R30 ;  /* 0x0000001e1f1e7220 */ /* 0x000fe20000410000 */
[----:B------:R-:W-:-:S02]  /*a650*/  LOP3.LUT R24, R24, 0xffff0000, RZ, 0xc0, !PT ;  /* 0xffff000018187812 */ /* 0x000fc400078ec0ff */
[----:B------:R-:W-:Y:S01]  /*a660*/  LOP3.LUT R26, R26, 0xffff0000, RZ, 0xc0, !PT ;  /* 0xffff00001a1a7812 */ /* 0x000fe200078ec0ff */
[----:B------:R-:W-:Y:S02]  /*a670*/  FFMA.FTZ R30, R25, R12, R30 ;  /* 0x0000000c191e7223 */ /* 0x000fe4000001001e */
[-C--:B------:R-:W-:Y:S02]  /*a680*/  FMUL.FTZ R12, R15, R34.reuse ;  /* 0x000000220f0c7220 */ /* 0x080fe40000410000 */
[----:B------:R-:W-:Y:S01]  /*a690*/  FMUL.FTZ R34, R27, R34 ;  /* 0x000000221b227220 */ /* 0x000fe20000410000 */
[----:B------:R-:W-:Y:S01]  /*a6a0*/  F2FP.BF16.PACK_AB R13, R30, R13 ;  /* 0x0000000d1e0d723e */ /* 0x000fe200000010ff */
[-C--:B------:R-:W-:Y:S02]  /*a6b0*/  FMUL.FTZ R25, R24, R36.reuse ;  /* 0x0000002418197220 */ /* 0x080fe40000410000 */
[----:B------:R-:W-:Y:S02]  /*a6c0*/  FMUL.FTZ R36, R26, R36 ;  /* 0x000000241a247220 */ /* 0x000fe40000410000 */
[----:B------:R-:W-:-:S02]  /*a6d0*/  FFMA.FTZ R34, R15, R35, R34 ;  /* 0x000000230f227223 */ /* 0x000fc40000010022 */
[----:B------:R-:W-:Y:S01]  /*a6e0*/  FFMA.FTZ R27, R27, R35, -R12 ;  /* 0x000000231b1b7223 */ /* 0x000fe2000001080c */
[----:B------:R-:W-:Y:S01]  /*a6f0*/  F2FP.BF16.PACK_AB R12, R28, R14 ;  /* 0x0000000e1c0c723e */ /* 0x000fe200000010ff */
[-C--:B------:R-:W-:Y:S02]  /*a700*/  FFMA.FTZ R15, R26, R33.reuse, -R25 ;  /* 0x000000211a0f7223 */ /* 0x080fe40000010819 */
[----:B------:R-:W-:Y:S01]  /*a710*/  FFMA.FTZ R36, R24, R33, R36 ;  /* 0x0000002118247223 */ /* 0x000fe20000010024 */
[----:B------:R-:W-:-:S04]  /*a720*/  F2FP.BF16.PACK_AB R14, R34, R27 ;  /* 0x0000001b220e723e */ /* 0x000fc800000010ff */
[----:B------:R-:W-:-:S05]  /*a730*/  F2FP.BF16.PACK_AB R15, R36, R15 ;  /* 0x0000000f240f723e */ /* 0x000fca00000010ff */
[----:B------:R1:W-:Y:S02]  /*a740*/  STS.128 [R22+0x3100], R12 ;  /* 0x0031000c16007388 */ /* 0x0003e40000000c00 */
.L_x_127:
[----:B------:R-:W-:Y:S05]  /*a750*/  BSYNC B0 ;  /* 0x0000000000007941 */ /* 0x000fea0003800000 */
.L_x_126:
[----:B------:R-:W-:-:S04]  /*a760*/  IADD3 R16, R16, 0x20, RZ ;  /* 0x0000002010107810 */ /* 0x000fc80007ffe0ff */
[----:B------:R-:W-:-:S13]  /*a770*/  ISETP.GE.AND P0, PT, R16, c[0x0][0x27c], PT ;  /* 0x00009f0010007a0c */ /* 0x000fda0003f06270 */
[----:B------:R-:W-:Y:S05]  /*a780*/  @P0 BRA `(.L_x_125) ;  /* 0x00001e3000000947 */ /* 0x000fea0003800000 */
[----:B-1----:R-:W1:Y:S01]  /*a790*/  LDS.128 R12, [R22+0x7100] ;  /* 0x00710000160c7984 */ /* 0x002e620000000c00 */
        /* <DEDUP_REMOVED lines=11> */
[-C--:B------:R-:W-:Y:S01]  /*a850*/  FMUL.FTZ R14, R23, R16.reuse ;  /* 0x00000010170e7220 */ /* 0x080fe20000410000 */
[----:B------:R-:W-:Y:S01]  /*a860*/  LOP3.LUT R30, R15, 0xffff0000, RZ, 0xc0, !PT ;  /* 0xffff00000f1e7812 */ /* 0x000fe200078ec0ff */
[-C--:B------:R-:W-:Y:S02]  /*a870*/  FMUL.FTZ R15, R18, R25.reuse ;  /* 0x00000019120f7220 */ /* 0x080fe40000410000 */
[C---:B------:R-:W-:Y:S02]  /*a880*/  FMUL.FTZ R16, R13.reuse, R16 ;  /* 0x000000100d107220 */ /* 0x040fe40000410000 */
[----:B------:R-:W-:Y:S02]  /*a890*/  FFMA.FTZ R14, R13, R24, -R14 ;  /* 0x000000180d0e7223 */ /* 0x000fe4000001080e */
[C---:B------:R-:W-:Y:S01]  /*a8a0*/  FFMA.FTZ R13, R26.reuse, R12, -R15 ;  /* 0x0000000c1a0d7223 */ /* 0x040fe2000001080f */
        /* <DEDUP_REMOVED lines=19> */
[----:B------:R1:W-:Y:S01]  /*a9e0*/  STS.128 [R22+0x7100], R12 ;  /* 0x0071000c16007388 */ /* 0x0003e20000000c00 */
[----:B------:R-:W-:Y:S05]  /*a9f0*/  BRA `(.L_x_125) ;  /* 0x00001bc000007947 */ /* 0x000fea0003800000 */
.L_x_110:
[----:B------:R-:W-:Y:S01]  /*aa00*/  ISETP.NE.AND P0, PT, R12, RZ, PT ;  /* 0x000000ff0c00720c */ /* 0x000fe20003f05270 */
[----:B------:R-:W-:Y:S01]  /*aa10*/  IMAD.U32 R26, RZ, RZ, UR16 ;  /* 0x00000010ff1a7e24 */ /* 0x000fe2000f8e00ff */
[----:B------:R-:W-:Y:S01]  /*aa20*/  MOV R24, UR4 ;  /* 0x0000000400187c02 */ /* 0x000fe20008000f00 */
[----:B------:R-:W-:Y:S01]  /*aa30*/  IMAD.U32 R27, RZ, RZ, UR17 ;  /* 0x00000011ff1b7e24 */ /* 0x000fe2000f8e00ff */
[----:B------:R-:W-:Y:S01]  /*aa40*/  MOV R25, UR5 ;  /* 0x0000000500197c02 */ /* 0x000fe20008000f00 */
[----:B------:R-:W-:Y:S01]  /*aa50*/  BSSY B0, `(.L_x_128) ;  /* 0x000000d000007945 */ /* 0x000fe20003800000 */
[----:B------:R-:W-:Y:S01]  /*aa60*/  CS2R R16, SRZ ;  /* 0x0000000000107805 */ /* 0x000fe2000001ff00 */
[----:B------:R-:W-:Y:S01]  /*aa70*/  CS2R R14, SRZ ;  /* 0x00000000000e7805 */ /* 0x000fe2000001ff00 */
[----:B------:R-:W-:Y:S01]  /*aa80*/  CS2R R12, SRZ ;  /* 0x00000000000c7805 */ /* 0x000fe2000001ff00 */
[----:B------:R-:W-:-:S04]  /*aa90*/  CS2R R18, SRZ ;  /* 0x0000000000127805 */ /* 0x000fc8000001ff00 */
[----:B------:R-:W-:Y:S05]  /*aaa0*/  @P0 BRA `(.L_x_129) ;  /* 0x0000007000000947 */ /* 0x000fea0003800000 */
[----:B------:R-:W-:Y:S01]  /*aab0*/  ISETP.GE.AND P0, PT, R32, c[0x0][0x27c], PT ;  /* 0x00009f0020007a0c */ /* 0x000fe20003f06270 */
[----:B------:R-:W-:-:S12]  /*aac0*/  CS2R R16, SRZ ;  /* 0x0000000000107805 */ /* 0x000fd8000001ff00 */
[----:B------:R-:W-:Y:S05]  /*aad0*/  @P0 BRA `(.L_x_129) ;  /* 0x0000004000000947 */ /* 0x000fea0003800000 */
[----:B------:R-:W-:-:S04]  /*aae0*/  IMAD.WIDE R26, R32, 0x2, R26 ;  /* 0x00000002201a7825 */ /* 0x000fc800078e021a */
[----:B------:R-:W-:Y:S01]  /*aaf0*/  IMAD.WIDE R24, R32, 0x2, R24 ;  /* 0x0000000220187825 */ /* 0x000fe200078e0218 */
[----:B------:R1:W5:Y:S04]  /*ab00*/  LD.E.128 R16, [R26.64] ;  /* 0x000000141a107980 */ /* 0x000368000c101d00 */
[----:B------:R1:W5:Y:S02]  /*ab10*/  LD.E.128 R12, [R24.64] ;  /* 0x00000014180c7980 */ /* 0x000364000c101d00 */
.L_x_129:
[----:B------:R-:W-:Y:S05]  /*ab20*/  BSYNC B0 ;  /* 0x0000000000007941 */ /* 0x000fea0003800000 */
.L_x_128:
[----:B------:R-:W-:Y:S01]  /*ab30*/  UIMAD UR4, UR12, -0x80, UR18 ;  /* 0xffffff800c0478a4 */ /* 0x000fe2000f8e0212 */
[----:B------:R-:W-:Y:S01]  /*ab40*/  ISETP.GE.AND P0, PT, R32, c[0x0][0x27c], PT ;  /* 0x00009f0020007a0c */ /* 0x000fe20003f06270 */
[--C-:B-----5:R-:W-:Y:S01]  /*ab50*/  IMAD.MOV.U32 R29, RZ, RZ, R17.reuse ;  /* 0x000000ffff1d7224 */ /* 0x120fe200078e0011 */
[--C-:B------:R-:W-:Y:S01]  /*ab60*/  SHF.R.U64 R30, R16, 0x10, R17.reuse ;  /* 0x00000010101e7819 */ /* 0x100fe20000001211 */
[----:B------:R-:W-:Y:S01]  /*ab70*/  UISETP.LT.AND UP0, UPT, UR4, 0x80, UPT ;  /* 0x000000800400788c */ /* 0x000fe2000bf01270 */
[----:B------:R-:W-:Y:S01]  /*ab80*/  SHF.R.U32.HI R36, RZ, 0x10, R17 ;  /* 0x00000010ff247819 */ /* 0x000fe20000011611 */
[----:B------:R-:W-:Y:S01]  /*ab90*/  IMAD.MOV.U32 R35, RZ, RZ, R16 ;  /* 0x000000ffff237224 */ /* 0x000fe200078e0010 */
[----:B-1----:R-:W-:Y:S01]  /*aba0*/  SHF.R.U64 R26, R12, 0x10, R13 ;  /* 0x000000100c1a7819 */ /* 0x002fe2000000120d */
[----:B------:R-:W-:Y:S01]  /*abb0*/  USEL UR4, UR4, 0x80, UP0 ;  /* 0x0000008004047887 */ /* 0x000fe20008000000 */
[----:B------:R-:W-:Y:S01]  /*abc0*/  IMAD.MOV.U32 R17, RZ, RZ, R12 ;  /* 0x000000ffff117224 */ /* 0x000fe200078e000c */
[----:B------:R-:W-:Y:S01]  /*abd0*/  SHF.R.U64 R28, R18, 0x10, R19 ;  /* 0x00000010121c7819 */ /* 0x000fe20000001213 */
[----:B------:R-:W-:Y:S01]  /*abe0*/  IMAD.MOV.U32 R16, RZ, RZ, R18 ;  /* 0x000000ffff107224 */ /* 0x000fe200078e0012 */
[----:B------:R-:W-:Y:S01]  /*abf0*/  SHF.R.U64 R24, R14, 0x10, R15 ;  /* 0x000000100e187819 */ /* 0x000fe2000000120f */
[----:B------:R-:W-:Y:S01]  /*ac00*/  IMAD.MOV.U32 R27, RZ, RZ, R19 ;  /* 0x000000ffff1b7224 */ /* 0x000fe200078e0013 */
[----:B------:R-:W-:Y:S01]  /*ac10*/  ISETP.GE.OR P1, PT, R10, UR4, P0 ;  /* 0x000000040a007c0c */ /* 0x000fe20008726670 */
[----:B------:R-:W-:Y:S01]  /*ac20*/  IMAD.MOV.U32 R25, RZ, RZ, R13 ;  /* 0x000000ffff197224 */ /* 0x000fe200078e000d */
[----:B------:R-:W-:Y:S01]  /*ac30*/  SHF.R.U32.HI R18, RZ, 0x10, R19 ;  /* 0x00000010ff127819 */ /* 0x000fe20000011613 */
[----:B------:R-:W-:Y:S01]  /*ac40*/  IMAD.MOV.U32 R12, RZ, RZ, R14 ;  /* 0x000000ffff0c7224 */ /* 0x000fe200078e000e */
[----:B------:R-:W-:-:S04]  /*ac50*/  DEPBAR.LE SB0, 0x1 ;  /* 0x000080400000791a */ /* 0x000fc80000000000 */
[----:B------:R-:W-:Y:S01]  /*ac60*/  IMAD.MOV.U32 R23, RZ, RZ, R15 ;  /* 0x000000ffff177224 */ /* 0x000fe200078e000f */
[----:B------:R-:W-:Y:S01]  /*ac70*/  SHF.R.U32.HI R13, RZ, 0x10, R13 ;  /* 0x00000010ff0d7819 */ /* 0x000fe2000001160d */
        /* <DEDUP_REMOVED lines=12> */
[----:B------:R-:W-:Y:S01]  /*ad40*/  MOV R14, c[0x0][0x27c] ;  /* 0x00009f00000e7a02 */ /* 0x000fe20000000f00 */
[----:B------:R-:W1:Y:S01]  /*ad50*/  LDS.128 R16, [R22+0x100] ;  /* 0x0001000016107984 */ /* 0x000e620000000c00 */
[----:B------:R-:W-:Y:S01]  /*ad60*/  SHF.L.U32 R41, R26, 0x10, RZ ;  /* 0x000000101a297819 */ /* 0x000fe200000006ff */
[----:B------:R-:W-:Y:S01]  /*ad70*/  IMAD.U32 R38, R30, 0x10000, RZ ;  /* 0x000100001e267824 */ /* 0x000fe200078e00ff */
[----:B------:R-:W-:-:S02]  /*ad80*/  LEA.HI R14, R14, R3, RZ, 0x1d ;  /* 0x000000030e0e7211 */ /* 0x000fc400078fe8ff */
[----:B------:R-:W-:Y:S02]  /*ad90*/  LOP3.LUT R40, R26, 0xffff0000, RZ, 0xc0, !PT ;  /* 0xffff00001a287812 */ /* 0x000fe400078ec0ff */
[----:B------:R-:W-:Y:S01]  /*ada0*/  SHF.R.S32.HI R12, RZ, 0x1f, R14 ;  /* 0x0000001fff0c7819 */ /* 0x000fe2000001140e */
[----:B------:R-:W-:Y:S01]  /*adb0*/  IMAD.SHL.U32 R13, R14, 0x8, RZ ;  /* 0x000000080e0d7824 */ /* 0x000fe200078e00ff */
[----:B------:R-:W-:Y:S02]  /*adc0*/  LOP3.LUT R44, R30, 0xffff0000, RZ, 0xc0, !PT ;  /* 0xffff00001e2c7812 */ /* 0x000fe400078ec0ff */
[----:B------:R-:W-:Y:S02]  /*add0*/  LEA.HI R12, R12, R14, RZ, 0x3 ;  /* 0x0000000e0c0c7211 */ /* 0x000fe400078f18ff */
[----:B------:R-:W-:Y:S02]  /*ade0*/  LOP3.LUT R13, R34, 0x38, R13, 0xf8, !PT ;  /* 0x00000038220d7812 */ /* 0x000fe400078ef80d */
[----:B------:R-:W-:-:S02]  /*adf0*/  SHF.L.U32 R12, R12, 0xa, RZ ;  /* 0x0000000a0c0c7819 */ /* 0x000fc400000006ff */
[----:B------:R-:W-:Y:S02]  /*ae00*/  LOP3.LUT R31, R13, R31, RZ, 0x3c, !PT ;  /* 0x0000001f0d1f7212 */ /* 0x000fe400078e3cff */
[----:B------:R-:W-:Y:S02]  /*ae10*/  LOP3.LUT R12, R12, 0x7fffe000, RZ, 0xc0, !PT ;  /* 0x7fffe0000c0c7812 */ /* 0x000fe400078ec0ff */
[----:B------:R-:W-:Y:S02]  /*ae20*/  SHF.L.U32 R47, R24, 0x10, RZ ;  /* 0x00000010182f7819 */ /* 0x000fe400000006ff */
[----:B------:R-:W-:-:S05]  /*ae30*/  IADD3 R31, R31, R12, R33 ;  /* 0x0000000c1f1f7210 */ /* 0x000fca0007ffe021 */
[----:B------:R-:W-:-:S05]  /*ae40*/  IMAD.SHL.U32 R31, R31, 0x2, RZ ;  /* 0x000000021f1f7824 */ /* 0x000fca00078e00ff */
[----:B------:R-:W2:Y:S01]  /*ae50*/  LDS.128 R12, [R31+0x100] ;  /* 0x000100001f0c7984 */ /* 0x000ea20000000c00 */
[C---:B-1----:R-:W-:Y:S01]  /*ae60*/  SHF.L.U32 R36, R16.reuse, 0x10, RZ ;  /* 0x0000001010247819 */ /* 0x042fe200000006ff */
[C---:B------:R-:W-:Y:S01]  /*ae70*/  IMAD.U32 R34, R17.reuse, 0x10000, RZ ;  /* 0x0001000011227824 */ /* 0x040fe200078e00ff */
[----:B------:R-:W-:Y:S02]  /*ae80*/  LOP3.LUT R35, R16, 0xffff0000, RZ, 0xc0, !PT ;  /* 0xffff000010237812 */ /* 0x000fe400078ec0ff */
[----:B------:R-:W-:Y:S01]  /*ae90*/  LOP3.LUT R16, R17, 0xffff0000, RZ, 0xc0, !PT ;  /* 0xffff000011107812 */ /* 0x000fe200078ec0ff */
[C---:B------:R-:W-:Y:S01]  /*aea0*/  IMAD.U32 R17, R19.reuse, 0x10000, RZ ;  /* 0x0001000013117824 */ /* 0x040fe200078e00ff */
[C---:B------:R-:W-:Y:S02]  /*aeb0*/  SHF.L.U32 R37, R18.reuse, 0x10, RZ ;  /* 0x0000001012257819 */ /* 0x040fe400000006ff */
[----:B------:R-:W-:Y:S02]  /*aec0*/  LOP3.LUT R33, R18, 0xffff0000, RZ, 0xc0, !PT ;  /* 0xffff000012217812 */ /* 0x000fe400078ec0ff */
[----:B------:R-:W-:-:S02]  /*aed0*/  LOP3.LUT R18, R19, 0xffff0000, RZ, 0xc0, !PT ;  /* 0xffff000013127812 */ /* 0x000fc400078ec0ff */
[C---:B--2---:R-:W-:Y:S02]  /*aee0*/  SHF.L.U32 R46, R12.reuse, 0x10, RZ ;  /* 0x000000100c2e7819 */ /* 0x044fe400000006ff */
[----:B------:R-:W-:Y:S01]  /*aef0*/  LOP3.LUT R19, R12, 0xffff0000, RZ, 0xc0, !PT ;  /* 0xffff00000c137812 */ /* 0x000fe200078ec0ff */
[C---:B------:R-:W-:Y:S01]  /*af00*/  IMAD.U32 R12, R13.reuse, 0x10000, RZ ;  /* 0x000100000d0c7824 */ /* 0x040fe200078e00ff */
[----:B------:R-:W-:Y:S01]  /*af10*/  LOP3.LUT R45, R13, 0xffff0000, RZ, 0xc0, !PT ;  /* 0xffff00000d2d7812 */ /* 0x000fe200078ec0ff */
[C---:B------:R-:W-:Y:S01]  /*af20*/  FMUL.FTZ R39, R46.reuse, R41 ;  /* 0x000000292e277220 */ /* 0x040fe20000410000 */
[C---:B------:R-:W-:Y:S01]  /*af30*/  LOP3.LUT R43, R15.reuse, 0xffff0000, RZ, 0xc0, !PT ;  /* 0xffff00000f2b7812 */ /* 0x040fe200078ec0ff */
[-C--:B------:R-:W-:Y:S01]  /*af40*/  FMUL.FTZ R46, R46, R38.reuse ;  /* 0x000000262e2e7220 */ /* 0x080fe20000410000 */
[----:B------:R-:W-:Y:S01]  /*af50*/  SHF.L.U32 R42, R14, 0x10, RZ ;  /* 0x000000100e2a7819 */ /* 0x000fe200000006ff */
[----:B------:R-:W-:Y:S01]  /*af60*/  IMAD.U32 R13, R15, 0x10000, RZ ;  /* 0x000100000f0d7824 */ /* 0x000fe200078e00ff */
[----:B------:R-:W-:Y:S01]  /*af70*/  SHF.L.U32 R15, R25, 0x10, RZ ;  /* 0x00000010190f7819 */ /* 0x000fe200000006ff */
[----:B------:R-:W-:Y:S01]  /*af80*/  FFMA.FTZ R39, R36, R38, -R39 ;  /* 0x0000002624277223 */ /* 0x000fe20000010827 */
[----:B------:R-:W-:Y:S01]  /*af90*/  LOP3.LUT R14, R14, 0xffff0000, RZ, 0xc0, !PT ;  /* 0xffff00000e0e7812 */ /* 0x000fe200078ec0ff */
[----:B------:R-:W-:-:S02]  /*afa0*/  FMUL.FTZ R38, R19, R40 ;  /* 0x0000002813267220 */ /* 0x000fc40000410000 */
[----:B------:R-:W-:Y:S02]  /*afb0*/  FFMA.FTZ R36, R36, R41, R46 ;  /* 0x0000002924247223 */ /* 0x000fe4000001002e */
[----:B------:R-:W-:Y:S02]  /*afc0*/  IMAD.U32 R41, R29, 0x10000, RZ ;  /* 0x000100001d297824 */ /* 0x000fe400078e00ff */
[-C--:B------:R-:W-:Y:S02]  /*afd0*/  FMUL.FTZ R46, R19, R44.reuse ;  /* 0x0000002c132e7220 */ /* 0x080fe40000410000 */
[----:B------:R-:W-:Y:S02]  /*afe0*/  FFMA.FTZ R38, R35, R44, -R38 ;  /* 0x0000002c23267223 */ /* 0x000fe40000010826 */
[C---:B------:R-:W-:Y:S02]  /*aff0*/  FMUL.FTZ R44, R12.reuse, R15 ;  /* 0x0000000f0c2c7220 */ /* 0x040fe40000410000 */
[----:B------:R-:W-:-:S02]  /*b000*/  FMUL.FTZ R19, R12, R41 ;  /* 0x000000290c137220 */ /* 0x000fc40000410000 */
[----:B------:R-:W-:Y:S01]  /*b010*/  FFMA.FTZ R12, R35, R40, R46 ;  /* 0x00000028230c7223 */ /* 0x000fe2000001002e */
[----:B------:R-:W-:Y:S01]  /*b020*/  LOP3.LUT R46, R28, 0xffff0000, RZ, 0xc0, !PT ;  /* 0xffff00001c2e7812 */ /* 0x000fe200078ec0ff */
[----:B------:R-:W-:Y:S01]  /*b030*/  FFMA.FTZ R35, R34, R41, -R44 ;  /* 0x0000002922237223 */ /* 0x000fe2000001082c */
[----:B------:R-:W-:Y:S01]  /*b040*/  SHF.L.U32 R44, R23, 0x10, RZ ;  /* 0x00000010172c7819 */ /* 0x000fe200000006ff */
[----:B------:R-:W-:Y:S01]  /*b050*/  IMAD.U32 R41, R28, 0x10000, RZ ;  /* 0x000100001c297824 */ /* 0x000fe200078e00ff */
[----:B------:R-:W-:Y:S01]  /*b060*/  F2FP.BF16.PACK_AB R12, R12, R36 ;  /* 0x000000240c0c723e */ /* 0x000fe200000010ff */
[----:B------:R-:W-:Y:S01]  /*b070*/  FFMA.FTZ R34, R34, R15, R19 ;  /* 0x0000000f22227223 */ /* 0x000fe20000010013 */
[----:B------:R-:W-:Y:S01]  /*b080*/  LOP3.LUT R15, R24, 0xffff0000, RZ, 0xc0, !PT ;  /* 0xffff0000180f7812 */ /* 0x000fe200078ec0ff */
[C---:B------:R-:W-:Y:S02]  /*b090*/  FMUL.FTZ R19, R42.reuse, R47 ;  /* 0x0000002f2a137220 */ /* 0x040fe40000410000 */
[----:B------:R-:W-:-:S02]  /*b0a0*/  FMUL.FTZ R42, R42, R41 ;  /* 0x000000292a2a7220 */ /* 0x000fc40000410000 */
[----:B------:R-:W-:Y:S01]  /*b0b0*/  FFMA.FTZ R41, R37, R41, -R19 ;  /* 0x0000002925297223 */ /* 0x000fe20000010813 */
[----:B------:R-:W-:Y:S01]  /*b0c0*/  SHF.L.U32 R19, R27, 0x10, RZ ;  /* 0x000000101b137819 */ /* 0x000fe200000006ff */
[C---:B------:R-:W-:Y:S02]  /*b0d0*/  FMUL.FTZ R40, R14.reuse, R15 ;  /* 0x0000000f0e287220 */ /* 0x040fe40000410000 */
[----:B------:R-:W-:Y:S02]  /*b0e0*/  FMUL.FTZ R14, R14, R46 ;  /* 0x0000002e0e0e7220 */ /* 0x000fe40000410000 */
[----:B------:R-:W-:Y:S02]  /*b0f0*/  FFMA.FTZ R37, R37, R47, R42 ;  /* 0x0000002f25257223 */ /* 0x000fe4000001002a */
[----:B------:R-:W-:Y:S02]  /*b100*/  FMUL.FTZ R42, R13, R44 ;  /* 0x0000002c0d2a7220 */ /* 0x000fe40000410000 */
[----:B------:R-:W-:Y:S01]  /*b110*/  FFMA.FTZ R40, R33, R46, -R40 ;  /* 0x0000002e21287223 */ /* 0x000fe20000010828 */
[----:B------:R-:W-:Y:S01]  /*b120*/  LOP3.LUT R46, R29, 0xffff0000, RZ, 0xc0, !PT ;  /* 0xffff00001d2e7812 */ /* 0x000fe200078ec0ff */
[----:B------:R-:W-:-:S02]  /*b130*/  FFMA.FTZ R14, R33, R15, R14 ;  /* 0x0000000f210e7223 */ /* 0x000fc4000001000e */
[-C--:B------:R-:W-:Y:S01]  /*b140*/  FMUL.FTZ R15, R13, R19.reuse ;  /* 0x000000130d0f7220 */ /* 0x080fe20000410000 */
[----:B------:R-:W-:Y:S01]  /*b150*/  LOP3.LUT R13, R25, 0xffff0000, RZ, 0xc0, !PT ;  /* 0xffff0000190d7812 */ /* 0x000fe200078ec0ff */
[----:B------:R-:W-:Y:S01]  /*b160*/  FFMA.FTZ R33, R17, R19, -R42 ;  /* 0x0000001311217223 */ /* 0x000fe2000001082a */
[----:B------:R-:W-:Y:S01]  /*b170*/  LOP3.LUT R42, R23, 0xffff0000, RZ, 0xc0, !PT ;  /* 0xffff0000172a7812 */ /* 0x000fe200078ec0ff */
[----:B------:R-:W-:Y:S01]  /*b180*/  FFMA.FTZ R15, R17, R44, R15 ;  /* 0x0000002c110f7223 */ /* 0x000fe2000001000f */
[----:B------:R-:W-:Y:S01]  /*b190*/  LOP3.LUT R19, R27, 0xffff0000, RZ, 0xc0, !PT ;  /* 0xffff00001b137812 */ /* 0x000fe200078ec0ff */
[----:B------:R-:W-:Y:S01]  /*b1a0*/  FMUL.FTZ R17, R45, R13 ;  /* 0x0000000d2d117220 */ /* 0x000fe20000410000 */
[----:B------:R-:W-:Y:S01]  /*b1b0*/  F2FP.BF16.PACK_AB R14, R14, R37 ;  /* 0x000000250e0e723e */ /* 0x000fe200000010ff */
[----:B------:R-:W-:Y:S02]  /*b1c0*/  FMUL.FTZ R44, R43, R42 ;  /* 0x0000002a2b2c7220 */ /* 0x000fe40000410000 */
[----:B------:R-:W-:-:S02]  /*b1d0*/  FMUL.FTZ R45, R45, R46 ;  /* 0x0000002e2d2d7220 */ /* 0x000fc40000410000 */
[-C--:B------:R-:W-:Y:S02]  /*b1e0*/  FMUL.FTZ R43, R43, R19.reuse ;  /* 0x000000132b2b7220 */ /* 0x080fe40000410000 */
[----:B------:R-:W-:Y:S02]  /*b1f0*/  FFMA.FTZ R17, R16, R46, -R17 ;  /* 0x0000002e10117223 */ /* 0x000fe40000010811 */
[----:B------:R-:W-:Y:S02]  /*b200*/  FFMA.FTZ R19, R18, R19, -R44 ;  /* 0x0000001312137223 */ /* 0x000fe4000001082c */
[----:B------:R-:W-:Y:S01]  /*b210*/  FFMA.FTZ R13, R16, R13, R45 ;  /* 0x0000000d100d7223 */ /* 0x000fe2000001002d */
[----:B------:R-:W-:Y:S01]  /*b220*/  F2FP.BF16.PACK_AB R16, R38, R39 ;  /* 0x000000272610723e */ /* 0x000fe200000010ff */
[----:B------:R-:W-:Y:S01]  /*b230*/  FFMA.FTZ R43, R18, R42, R43 ;  /* 0x0000002a122b7223 */ /* 0x000fe2000001002b */
[----:B------:R-:W-:Y:S02]  /*b240*/  F2FP.BF16.PACK_AB R18, R40, R41 ;  /* 0x000000292812723e */ /* 0x000fe400000010ff */
[----:B------:R-:W-:-:S02]  /*b250*/  F2FP.BF16.PACK_AB R17, R17, R35 ;  /* 0x000000231111723e */ /* 0x000fc400000010ff */
[----:B------:R-:W-:Y:S02]  /*b260*/  F2FP.BF16.PACK_AB R19, R19, R33 ;  /* 0x000000211313723e */ /* 0x000fe400000010ff */
[----:B------:R-:W-:Y:S02]  /*b270*/  F2FP.BF16.PACK_AB R13, R13, R34 ;  /* 0x000000220d0d723e */ /* 0x000fe400000010ff */
[----:B------:R-:W-:Y:S01]  /*b280*/  F2FP.BF16.PACK_AB R15, R43, R15 ;  /* 0x0000000f2b0f723e */ /* 0x000fe200000010ff */
[----:B------:R1:W-:Y:S04]  /*b290*/  STS.128 [R22+0x100], R16 ;  /* 0x0001001016007388 */ /* 0x0003e80000000c00 */
[----:B------:R1:W-:Y:S02]  /*b2a0*/  STS.128 [R31+0x100], R12 ;  /* 0x0001000c1f007388 */ /* 0x0003e40000000c00 */
.L_x_131:
[----:B------:R-:W-:Y:S05]  /*b2b0*/  BSYNC B0 ;  /* 0x0000000000007941 */ /* 0x000fea0003800000 */
.L_x_130:
[----:B-1----:R-:W-:Y:S01]  /*b2c0*/  IADD3 R13, R10, 0x20, RZ ;  /* 0x000000200a0d7810 */ /* 0x002fe20007ffe0ff */
[----:B------:R-:W-:Y:S03]  /*b2d0*/  BSSY B0, `(.L_x_132) ;  /* 0x0000064000007945 */ /* 0x000fe60003800000 */
[----:B------:R-:W-:-:S13]  /*b2e0*/  ISETP.GE.OR P1, PT, R13, UR4, P0 ;  /* 0x000000040d007c0c */ /* 0x000fda0008726670 */
[----:B------:R-:W-:Y:S05]  /*b2f0*/  @P1 BRA `(.L_x_133) ;  /* 0x0000061000001947 */ /* 0x000fea0003800000 */
[----:B------:R-:W-:Y:S01]  /*b300*/  IMAD.MOV.U32 R15, RZ, RZ, c[0x0][0x27c] ;  /* 0x00009f00ff0f7624 */ /* 0x000fe200078e00ff */
[----:B------:R-:W-:Y:S01]  /*b310*/  SHF.R.S32.HI R12, RZ, 0x1f, R13 ;  /* 0x0000001fff0c7819 */ /* 0x000fe2000001140d */
[----:B------:R-:W-:Y:S01]  /*b320*/  IMAD.SHL.U32 R17, R13, 0x40, RZ ;  /* 0x000000400d117824 */ /* 0x000fe200078e00ff */
[----:B------:R-:W-:Y:S01]  /*b330*/  SHF.L.U32 R46, R30, 0x10, RZ ;  /* 0x000000101e2e7819 */ /* 0x000fe200000006ff */
[----:B------:R-:W-:Y:S01]  /*b340*/  IMAD.U32 R42, R26, 0x10000, RZ ;  /* 0x000100001a2a7824 */ /* 0x000fe200078e00ff */
[----:B------:R-:W-:Y:S02]  /*b350*/  LEA.HI R15, R15, R3, RZ, 0x1d ;  /* 0x000000030f0f7211 */ /* 0x000fe400078fe8ff */
[----:B------:R-:W-:Y:S02]  /*b360*/  LEA.HI R12, R12, R13, RZ, 0x3 ;  /* 0x0000000d0c0c7211 */ /* 0x000fe400078f18ff */
[----:B------:R-:W-:Y:S01]  /*b370*/  SHF.R.S32.HI R13, RZ, 0x1f, R15 ;  /* 0x0000001fff0d7819 */ /* 0x000fe2000001140f */
[----:B------:R-:W-:Y:S01]  /*b380*/  IMAD.SHL.U32 R14, R15, 0x8, RZ ;  /* 0x000000080f0e7824 */ /* 0x000fe200078e00ff */
[----:B------:R-:W-:-:S02]  /*b390*/  LOP3.LUT R17, R17, 0x1c0, RZ, 0xc0, !PT ;  /* 0x000001c011117812 */ /* 0x000fc400078ec0ff */
[----:B------:R-:W-:Y:S02]  /*b3a0*/  LEA.HI R13, R13, R15, RZ, 0x3 ;  /* 0x0000000f0d0d7211 */ /* 0x000fe400078f18ff */
[----:B------:R-:W-:Y:S02]  /*b3b0*/  SHF.L.U32 R12, R12, 0x6, RZ ;  /* 0x000000060c0c7819 */ /* 0x000fe400000006ff */
[----:B------:R-:W-:Y:S01]  /*b3c0*/  SHF.R.U32.HI R16, RZ, 0x3, R17 ;  /* 0x00000003ff107819 */ /* 0x000fe20000011611 */
[----:B------:R-:W-:Y:S01]  /*b3d0*/  IMAD.SHL.U32 R13, R13, 0x400, RZ ;  /* 0x000004000d0d7824 */ /* 0x000fe200078e00ff */
[----:B------:R-:W-:Y:S02]  /*b3e0*/  LOP3.LUT R14, R17, 0x38, R14, 0xf8, !PT ;  /* 0x00000038110e7812 */ /* 0x000fe400078ef80e */
[----:B------:R-:W-:Y:S02]  /*b3f0*/  LOP3.LUT R12, R12, 0xfffffe00, RZ, 0xc0, !PT ;  /* 0xfffffe000c0c7812 */ /* 0x000fe400078ec0ff */
[----:B------:R-:W-:-:S02]  /*b400*/  LOP3.LUT R14, R14, R16, RZ, 0x3c, !PT ;  /* 0x000000100e0e7212 */ /* 0x000fc400078e3cff */
[----:B------:R-:W-:Y:S02]  /*b410*/  LOP3.LUT R13, R13, 0x7fffe000, RZ, 0xc0, !PT ;  /* 0x7fffe0000d0d7812 */ /* 0x000fe400078ec0ff */
[----:B------:R-:W-:Y:S02]  /*b420*/  LOP3.LUT R18, R17, 0x38, R32, 0xf8, !PT ;  /* 0x0000003811127812 */ /* 0x000fe400078ef820 */
[----:B------:R-:W-:Y:S02]  /*b430*/  IADD3 R22, R14, R13, R12 ;  /* 0x0000000d0e167210 */ /* 0x000fe40007ffe00c */
[----:B------:R-:W-:Y:S02]  /*b440*/  LOP3.LUT R18, R12, R18, R16, 0xf6, !PT ;  /* 0x000000120c127212 */ /* 0x000fe400078ef610 */
[----:B------:R-:W-:Y:S01]  /*b450*/  LOP3.LUT R40, R26, 0xffff0000, RZ, 0xc0, !PT ;  /* 0xffff00001a287812 */ /* 0x000fe200078ec0ff */
[----:B------:R-:W-:Y:S01]  /*b460*/  IMAD.SHL.U32 R22, R22, 0x2, RZ ;  /* 0x0000000216167824 */ /* 0x000fe200078e00ff */
[----:B------:R-:W-:-:S02]  /*b470*/  SHF.L.U32 R31, R18, 0x1, RZ ;  /* 0x00000001121f7819 */ /* 0x000fc400000006ff */
[----:B------:R-:W-:Y:S02]  /*b480*/  LOP3.LUT R45, R30, 0xffff0000, RZ, 0xc0, !PT ;  /* 0xffff00001e2d7812 */ /* 0x000fe400078ec0ff */
[----:B------:R-:W1:Y:S04]  /*b490*/  LDS.128 R12, [R22+0x100] ;  /* 0x00010000160c7984 */ /* 0x000e680000000c00 */
[----:B------:R-:W2:Y:S01]  /*b4a0*/  LDS.128 R16, [R31+0x100] ;  /* 0x000100001f107984 */ /* 0x000ea20000000c00 */
[C---:B-1----:R-:W-:Y:S01]  /*b4b0*/  IMAD.U32 R41, R12.reuse, 0x10000, RZ ;  /* 0x000100000c297824 */ /* 0x042fe200078e00ff */
[----:B------:R-:W-:Y:S02]  /*b4c0*/  LOP3.LUT R39, R12, 0xffff0000, RZ, 0xc0, !PT ;  /* 0xffff00000c277812 */ /* 0x000fe400078ec0ff */
[C---:B------:R-:W-:Y:S01]  /*b4d0*/  SHF.L.U32 R12, R13.reuse, 0x10, RZ ;  /* 0x000000100d0c7819 */ /* 0x040fe200000006ff */
[----:B--2---:R-:W-:Y:S01]  /*b4e0*/  IMAD.U32 R38, R16, 0x10000, RZ ;  /* 0x0001000010267824 */ /* 0x004fe200078e00ff */
[----:B------:R-:W-:Y:S01]  /*b4f0*/  LOP3.LUT R35, R13, 0xffff0000, RZ, 0xc0, !PT ;  /* 0xffff00000d237812 */ /* 0x000fe200078ec0ff */
[C---:B------:R-:W-:Y:S01]  /*b500*/  IMAD.U32 R13, R14.reuse, 0x10000, RZ ;  /* 0x000100000e0d7824 */ /* 0x040fe200078e00ff */
[----:B------:R-:W-:Y:S01]  /*b510*/  LOP3.LUT R43, R14, 0xffff0000, RZ, 0xc0, !PT ;  /* 0xffff00000e2b7812 */ /* 0x000fe200078ec0ff */
[----:B------:R-:W-:Y:S01]  /*b520*/  FMUL.FTZ R14, R42, R41 ;  /* 0x000000292a0e7220 */ /* 0x000fe20000410000 */
[----:B------:R-:W-:Y:S01]  /*b530*/  SHF.L.U32 R34, R15, 0x10, RZ ;  /* 0x000000100f227819 */ /* 0x000fe200000006ff */
[----:B------:R-:W-:Y:S01]  /*b540*/  FMUL.FTZ R44, R45, R39 ;  /* 0x000000272d2c7220 */ /* 0x000fe20000410000 */
[----:B------:R-:W-:Y:S01]  /*b550*/  LOP3.LUT R47, R15, 0xffff0000, RZ, 0xc0, !PT ;  /* 0xffff00000f2f7812 */ /* 0x000fe200078ec0ff */
[----:B------:R-:W-:Y:S01]  /*b560*/  FMUL.FTZ R15, R46, R41 ;  /* 0x000000292e0f7220 */ /* 0x000fe20000410000 */
[----:B------:R-:W-:Y:S01]  /*b570*/  LOP3.LUT R37, R16, 0xffff0000, RZ, 0xc0, !PT ;  /* 0xffff000010257812 */ /* 0x000fe200078ec0ff */
[-C--:B------:R-:W-:Y:S01]  /*b580*/  FFMA.FTZ R46, R46, R38.reuse, -R14 ;  /* 0x000000262e2e7223 */ /* 0x080fe2000001080e */
[C---:B------:R-:W-:Y:S01]  /*b590*/  SHF.L.U32 R16, R17.reuse, 0x10, RZ ;  /* 0x0000001011107819 */ /* 0x040fe200000006ff */
[----:B------:R-:W-:Y:S01]  /*b5a0*/  FFMA.FTZ R15, R42, R38, R15 ;  /* 0x000000262a0f7223 */ /* 0x000fe2000001000f */
[----:B------:R-:W-:Y:S01]  /*b5b0*/  SHF.L.U32 R38, R28, 0x10, RZ ;  /* 0x000000101c267819 */ /* 0x000fe200000006ff */
[----:B------:R-:W-:Y:S01]  /*b5c0*/  IMAD.U32 R14, R24, 0x10000, RZ ;  /* 0x00010000180e7824 */ /* 0x000fe200078e00ff */
[----:B------:R-:W-:Y:S01]  /*b5d0*/  LOP3.LUT R33, R17, 0xffff0000, RZ, 0xc0, !PT ;  /* 0xffff000011217812 */ /* 0x000fe200078ec0ff */
[----:B------:R-:W-:Y:S01]  /*b5e0*/  FMUL.FTZ R41, R40, R39 ;  /* 0x0000002728297220 */ /* 0x000fe20000410000 */
[----:B------:R-:W-:Y:S01]  /*b5f0*/  LOP3.LUT R39, R24, 0xffff0000, RZ, 0xc0, !PT ;  /* 0xffff000018277812 */ /* 0x000fe200078ec0ff */
[C---:B------:R-:W-:Y:S01]  /*b600*/  IMAD.U32 R36, R18.reuse, 0x10000, RZ ;  /* 0x0001000012247824 */ /* 0x040fe200078e00ff */
[----:B------:R-:W-:Y:S01]  /*b610*/  LOP3.LUT R18, R18, 0xffff0000, RZ, 0xc0, !PT ;  /* 0xffff000012127812 */ /* 0x000fe200078ec0ff */
[----:B------:R-:W-:Y:S01]  /*b620*/  FFMA.FTZ R45, R45, R37, -R41 ;  /* 0x000000252d2d7223 */ /* 0x000fe20000010829 */
[C---:B------:R-:W-:Y:S01]  /*b630*/  SHF.L.U32 R17, R19.reuse, 0x10, RZ ;  /* 0x0000001013117819 */ /* 0x040fe200000006ff */
[-C--:B------:R-:W-:Y:S01]  /*b640*/  FMUL.FTZ R42, R14, R13.reuse ;  /* 0x0000000d0e2a7220 */ /* 0x080fe20000410000 */
[----:B------:R-:W-:Y:S01]  /*b650*/  LOP3.LUT R19, R19, 0xffff0000, RZ, 0xc0, !PT ;  /* 0xffff000013137812 */ /* 0x000fe200078ec0ff */
[----:B------:R-:W-:-:S02]  /*b660*/  FMUL.FTZ R41, R38, R13 ;  /* 0x0000000d26297220 */ /* 0x000fc40000410000 */
[----:B------:R-:W-:Y:S01]  /*b670*/  FFMA.FTZ R13, R40, R37, R44 ;  /* 0x00000025280d7223 */ /* 0x000fe2000001002c */
[----:B------:R-:W-:Y:S01]  /*b680*/  SHF.L.U32 R40, R25, 0x10, RZ ;  /* 0x0000001019287819 */ /* 0x000fe200000006ff */
[-C--:B------:R-:W-:Y:S01]  /*b690*/  FFMA.FTZ R37, R38, R36.reuse, -R42 ;  /* 0x0000002426257223 */ /* 0x080fe2000001082a */
[----:B------:R-:W-:Y:S01]  /*b6a0*/  LOP3.LUT R38, R28, 0xffff0000, RZ, 0xc0, !PT ;  /* 0xffff00001c267812 */ /* 0x000fe200078ec0ff */
[----:B------:R-:W-:Y:S01]  /*b6b0*/  FFMA.FTZ R14, R14, R36, R41 ;  /* 0x000000240e0e7223 */ /* 0x000fe20000010029 */
[----:B------:R-:W-:Y:S01]  /*b6c0*/  SHF.L.U32 R41, R27, 0x10, RZ ;  /* 0x000000101b297819 */ /* 0x000fe200000006ff */
[-C--:B------:R-:W-:Y:S02]  /*b6d0*/  FMUL.FTZ R36, R39, R43.reuse ;  /* 0x0000002b27247220 */ /* 0x080fe40000410000 */
[----:B------:R-:W-:Y:S02]  /*b6e0*/  IMAD.U32 R42, R29, 0x10000, RZ ;  /* 0x000100001d2a7824 */ /* 0x000fe400078e00ff */
[----:B------:R-:W-:-:S02]  /*b6f0*/  FMUL.FTZ R43, R38, R43 ;  /* 0x0000002b262b7220 */ /* 0x000fc40000410000 */
[----:B------:R-:W-:Y:S02]  /*b700*/  FFMA.FTZ R36, R38, R18, -R36 ;  /* 0x0000001226247223 */ /* 0x000fe40000010824 */
[----:B------:R-:W-:Y:S02]  /*b710*/  IMAD.U32 R38, R23, 0x10000, RZ ;  /* 0x0001000017267824 */ /* 0x000fe400078e00ff */
[-C--:B------:R-:W-:Y:S02]  /*b720*/  FMUL.FTZ R44, R40, R12.reuse ;  /* 0x0000000c282c7220 */ /* 0x080fe40000410000 */
[----:B------:R-:W-:Y:S02]  /*b730*/  FMUL.FTZ R12, R42, R12 ;  /* 0x0000000c2a0c7220 */ /* 0x000fe40000410000 */
[----:B------:R-:W-:Y:S01]  /*b740*/  FFMA.FTZ R43, R39, R18, R43 ;  /* 0x00000012272b7223 */ /* 0x000fe2000001002b */
[----:B------:R-:W-:Y:S01]  /*b750*/  LOP3.LUT R39, R29, 0xffff0000, RZ, 0xc0, !PT ;  /* 0xffff00001d277812 */ /* 0x000fe200078ec0ff */
[----:B------:R-:W-:-:S02]  /*b760*/  FMUL.FTZ R18, R38, R34 ;  /* 0x0000002226127220 */ /* 0x000fc40000410000 */
[----:B------:R-:W-:Y:S01]  /*b770*/  FFMA.FTZ R44, R42, R16, -R44 ;  /* 0x000000102a2c7223 */ /* 0x000fe2000001082c */
[----:B------:R-:W-:Y:S01]  /*b780*/  F2FP.BF16.PACK_AB R14, R43, R14 ;  /* 0x0000000e2b0e723e */ /* 0x000fe200000010ff */
[----:B------:R-:W-:Y:S01]  /*b790*/  FFMA.FTZ R40, R40, R16, R12 ;  /* 0x0000001028287223 */ /* 0x000fe2000001000c */
[----:B------:R-:W-:Y:S01]  /*b7a0*/  LOP3.LUT R16, R25, 0xffff0000, RZ, 0xc0, !PT ;  /* 0xffff000019107812 */ /* 0x000fe200078ec0ff */
[----:B------:R-:W-:Y:S01]  /*b7b0*/  FMUL.FTZ R34, R41, R34 ;  /* 0x0000002229227220 */ /* 0x000fe20000410000 */
[----:B------:R-:W-:Y:S01]  /*b7c0*/  LOP3.LUT R12, R23, 0xffff0000, RZ, 0xc0, !PT ;  /* 0xffff0000170c7812 */ /* 0x000fe200078ec0ff */
[-C--:B------:R-:W-:Y:S01]  /*b7d0*/  FFMA.FTZ R41, R41, R17.reuse, -R18 ;  /* 0x0000001129297223 */ /* 0x080fe20000010812 */
[----:B------:R-:W-:Y:S01]  /*b7e0*/  LOP3.LUT R18, R27, 0xffff0000, RZ, 0xc0, !PT ;  /* 0xffff00001b127812 */ /* 0x000fe200078ec0ff */
[----:B------:R-:W-:Y:S02]  /*b7f0*/  FFMA.FTZ R38, R38, R17, R34 ;  /* 0x0000001126267223 */ /* 0x000fe40000010022 */
[----:B------:R-:W-:-:S02]  /*b800*/  FMUL.FTZ R17, R16, R35 ;  /* 0x0000002310117220 */ /* 0x000fc40000410000 */
[C---:B------:R-:W-:Y:S02]  /*b810*/  FMUL.FTZ R34, R39.reuse, R35 ;  /* 0x0000002327227220 */ /* 0x040fe40000410000 */
[-C--:B------:R-:W-:Y:S02]  /*b820*/  FMUL.FTZ R35, R12, R47.reuse ;  /* 0x0000002f0c237220 */ /* 0x080fe40000410000 */
[----:B------:R-:W-:Y:S02]  /*b830*/  FMUL.FTZ R47, R18, R47 ;  /* 0x0000002f122f7220 */ /* 0x000fe40000410000 */
[-C--:B------:R-:W-:Y:S02]  /*b840*/  FFMA.FTZ R17, R39, R33.reuse, -R17 ;  /* 0x0000002127117223 */ /* 0x080fe40000010811 */
[----:B------:R-:W-:Y:S01]  /*b850*/  FFMA.FTZ R34, R16, R33, R34 ;  /* 0x0000002110227223 */ /* 0x000fe20000010022 */
[----:B------:R-:W-:Y:S01]  /*b860*/  F2FP.BF16.PACK_AB R16, R45, R46 ;  /* 0x0000002e2d10723e */ /* 0x000fe200000010ff */
[----:B------:R-:W-:Y:S01]  /*b870*/  FFMA.FTZ R33, R18, R19, -R35 ;  /* 0x0000001312217223 */ /* 0x000fe20000010823 */
[----:B------:R-:W-:Y:S01]  /*b880*/  F2FP.BF16.PACK_AB R18, R36, R37 ;  /* 0x000000252412723e */ /* 0x000fe200000010ff */
[----:B------:R-:W-:Y:S01]  /*b890*/  FFMA.FTZ R47, R12, R19, R47 ;  /* 0x000000130c2f7223 */ /* 0x000fe2000001002f */
[----:B------:R-:W-:-:S02]  /*b8a0*/  F2FP.BF16.PACK_AB R12, R13, R15 ;  /* 0x0000000f0d0c723e */ /* 0x000fc400000010ff */
[----:B------:R-:W-:Y:S02]  /*b8b0*/  F2FP.BF16.PACK_AB R17, R17, R44 ;  /* 0x0000002c1111723e */ /* 0x000fe400000010ff */
[----:B------:R-:W-:Y:S02]  /*b8c0*/  F2FP.BF16.PACK_AB R19, R33, R41 ;  /* 0x000000292113723e */ /* 0x000fe400000010ff */
[----:B------:R-:W-:Y:S02]  /*b8d0*/  F2FP.BF16.PACK_AB R13, R34, R40 ;  /* 0x00000028220d723e */ /* 0x000fe400000010ff */
[----:B------:R-:W-:Y:S01]  /*b8e0*/  F2FP.BF16.PACK_AB R15, R47, R38 ;  /* 0x000000262f0f723e */ /* 0x000fe200000010ff */
[----:B------:R1:W-:Y:S04]  /*b8f0*/  STS.128 [R31+0x100], R16 ;  /* 0x000100101f007388 */ /* 0x0003e80000000c00 */
[----:B------:R1:W-:Y:S02]  /*b900*/  STS.128 [R22+0x100], R12 ;  /* 0x0001000c16007388 */ /* 0x0003e40000000c00 */
.L_x_133:
[----:B------:R-:W-:Y:S05]  /*b910*/  BSYNC B0 ;  /* 0x0000000000007941 */ /* 0x000fea0003800000 */
.L_x_132:
        /* <DEDUP_REMOVED lines=101> */
.L_x_135:
[----:B------:R-:W-:Y:S05]  /*bf70*/  BSYNC B0 ;  /* 0x0000000000007941 */ /* 0x000fea0003800000 */
.L_x_134:
[----:B-1----:R-:W-:-:S04]  /*bf80*/  IADD3 R13, R10, 0x60, RZ ;  /* 0x000000600a0d7810 */ /* 0x002fc80007ffe0ff */
[----:B------:R-:W-:-:S13]  /*bf90*/  ISETP.GE.OR P0, PT, R13, UR4, P0 ;  /* 0x000000040d007c0c */ /* 0x000fda0008706670 */
[----:B------:R-:W-:Y:S05]  /*bfa0*/  @P0 BRA `(.L_x_125) ;  /* 0x0000061000000947 */ /* 0x000fea0003800000 */
[----:B------:R-:W-:Y:S01]  /*bfb0*/  IMAD.MOV.U32 R15, RZ, RZ, c[0x0][0x27c] ;  /* 0x00009f00ff0f7624 */ /* 0x000fe200078e00ff */
[----:B------:R-:W-:Y:S01]  /*bfc0*/  SHF.R.S32.HI R12, RZ, 0x1f, R13 ;  /* 0x0000001fff0c7819 */ /* 0x000fe2000001140d */
[----:B------:R-:W-:Y:S01]  /*bfd0*/  IMAD.SHL.U32 R17, R13, 0x40, RZ ;  /* 0x000000400d117824 */ /* 0x000fe200078e00ff */
[----:B------:R-:W-:Y:S02]  /*bfe0*/  SHF.L.U32 R39, R30, 0x10, RZ ;  /* 0x000000101e277819 */ /* 0x000fe400000006ff */
        /* <DEDUP_REMOVED lines=9> */
[C---:B------:R-:W-:Y:S02]  /*c080*/  LOP3.LUT R14, R17.reuse, 0x38, R14, 0xf8, !PT ;  /* 0x00000038110e7812 */ /* 0x040fe400078ef80e */
[----:B------:R-:W-:Y:S02]  /*c090*/  LOP3.LUT R18, R17, 0x38, R32, 0xf8, !PT ;  /* 0x0000003811127812 */ /* 0x000fe400078ef820 */
[----:B------:R-:W-:-:S02]  /*c0a0*/  LOP3.LUT R12, R12, 0xfffffe00, RZ, 0xc0, !PT ;  /* 0xfffffe000c0c7812 */ /* 0x000fc400078ec0ff */
[----:B------:R-:W-:Y:S02]  /*c0b0*/  LOP3.LUT R14, R14, R16, RZ, 0x3c, !PT ;  /* 0x000000100e0e7212 */ /* 0x000fe400078e3cff */
[----:B------:R-:W-:Y:S02]  /*c0c0*/  LOP3.LUT R13, R13, 0x7fffe000, RZ, 0xc0, !PT ;  /* 0x7fffe0000d0d7812 */ /* 0x000fe400078ec0ff */
[----:B------:R-:W-:Y:S02]  /*c0d0*/  LOP3.LUT R18, R12, R18, R16, 0xf6, !PT ;  /* 0x000000120c127212 */ /* 0x000fe400078ef610 */
[----:B------:R-:W-:Y:S02]  /*c0e0*/  IADD3 R22, R14, R13, R12 ;  /* 0x0000000d0e167210 */ /* 0x000fe40007ffe00c */
[----:B------:R-:W-:-:S03]  /*c0f0*/  SHF.L.U32 R31, R18, 0x1, RZ ;  /* 0x00000001121f7819 */ /* 0x000fc600000006ff */
[----:B------:R-:W-:Y:S02]  /*c100*/  IMAD.SHL.U32 R22, R22, 0x2, RZ ;  /* 0x0000000216167824 */ /* 0x000fe400078e00ff */
[----:B------:R-:W1:Y:S04]  /*c110*/  LDS.128 R16, [R31+0x100] ;  /* 0x000100001f107984 */ /* 0x000e680000000c00 */
[----:B------:R-:W2:Y:S01]  /*c120*/  LDS.128 R12, [R22+0x100] ;  /* 0x00010000160c7984 */ /* 0x000ea20000000c00 */
[C---:B-1----:R-:W-:Y:S01]  /*c130*/  IMAD.U32 R34, R16.reuse, 0x10000, RZ ;  /* 0x0001000010227824 */ /* 0x042fe200078e00ff */
[----:B------:R-:W-:Y:S01]  /*c140*/  LOP3.LUT R33, R16, 0xffff0000, RZ, 0xc0, !PT ;  /* 0xffff000010217812 */ /* 0x000fe200078ec0ff */
[----:B------:R-:W-:Y:S01]  /*c150*/  IMAD.U32 R35, R18, 0x10000, RZ ;  /* 0x0001000012237824 */ /* 0x000fe200078e00ff */
[C---:B------:R-:W-:Y:S01]  /*c160*/  SHF.L.U32 R16, R17.reuse, 0x10, RZ ;  /* 0x0000001011107819 */ /* 0x040fe200000006ff */
[----:B--2---:R-:W-:Y:S01]  /*c170*/  IMAD.U32 R37, R12, 0x10000, RZ ;  /* 0x000100000c257824 */ /* 0x004fe200078e00ff */
[----:B------:R-:W-:Y:S01]  /*c180*/  LOP3.LUT R36, R17, 0xffff0000, RZ, 0xc0, !PT ;  /* 0xffff000011247812 */ /* 0x000fe200078ec0ff */
[----:B------:R-:W-:Y:S01]  /*c190*/  IMAD.U32 R42, R14, 0x10000, RZ ;  /* 0x000100000e2a7824 */ /* 0x000fe200078e00ff */
[----:B------:R-:W-:-:S02]  /*c1a0*/  SHF.L.U32 R17, R19, 0x10, RZ ;  /* 0x0000001013117819 */ /* 0x000fc400000006ff */
[----:B------:R-:W-:Y:S02]  /*c1b0*/  LOP3.LUT R38, R19, 0xffff0000, RZ, 0xc0, !PT ;  /* 0xffff000013267812 */ /* 0x000fe400078ec0ff */
[----:B------:R-:W-:Y:S02]  /*c1c0*/  LOP3.LUT R19, R12, 0xffff0000, RZ, 0xc0, !PT ;  /* 0xffff00000c137812 */ /* 0x000fe400078ec0ff */
[C---:B------:R-:W-:Y:S02]  /*c1d0*/  SHF.L.U32 R12, R13.reuse, 0x10, RZ ;  /* 0x000000100d0c7819 */ /* 0x040fe400000006ff */
[----:B------:R-:W-:Y:S01]  /*c1e0*/  LOP3.LUT R43, R13, 0xffff0000, RZ, 0xc0, !PT ;  /* 0xffff00000d2b7812 */ /* 0x000fe200078ec0ff */
[----:B------:R-:W-:Y:S01]  /*c1f0*/  IMAD.U32 R13, R26, 0x10000, RZ ;  /* 0x000100001a0d7824 */ /* 0x000fe200078e00ff */
[----:B------:R-:W-:Y:S02]  /*c200*/  LOP3.LUT R41, R14, 0xffff0000, RZ, 0xc0, !PT ;  /* 0xffff00000e297812 */ /* 0x000fe400078ec0ff */
[----:B------:R-:W-:Y:S01]  /*c210*/  LOP3.LUT R26, R26, 0xffff0000, RZ, 0xc0, !PT ;  /* 0xffff00001a1a7812 */ /* 0x000fe200078ec0ff */
[-C--:B------:R-:W-:Y:S01]  /*c220*/  FMUL.FTZ R14, R13, R37.reuse ;  /* 0x000000250d0e7220 */ /* 0x080fe20000410000 */
[----:B------:R-:W-:Y:S01]  /*c230*/  LOP3.LUT R18, R18, 0xffff0000, RZ, 0xc0, !PT ;  /* 0xffff000012127812 */ /* 0x000fe200078ec0ff */
[----:B------:R-:W-:Y:S01]  /*c240*/  FMUL.FTZ R37, R39, R37 ;  /* 0x0000002527257220 */ /* 0x000fe20000410000 */
[----:B------:R-:W-:Y:S01]  /*c250*/  SHF.L.U32 R40, R15, 0x10, RZ ;  /* 0x000000100f287819 */ /* 0x000fe200000006ff */
[-C--:B------:R-:W-:Y:S01]  /*c260*/  FFMA.FTZ R14, R39, R34.reuse, -R14 ;  /* 0x00000022270e7223 */ /* 0x080fe2000001080e */
[----:B------:R-:W-:Y:S01]  /*c270*/  LOP3.LUT R39, R30, 0xffff0000, RZ, 0xc0, !PT ;  /* 0xffff00001e277812 */ /* 0x000fe200078ec0ff */
[----:B------:R-:W-:Y:S01]  /*c280*/  FFMA.FTZ R37, R13, R34, R37 ;  /* 0x000000220d257223 */ /* 0x000fe20000010025 */
[----:B------:R-:W-:Y:S01]  /*c290*/  SHF.L.U32 R13, R28, 0x10, RZ ;  /* 0x000000101c0d7819 */ /* 0x000fe200000006ff */
[C---:B------:R-:W-:Y:S01]  /*c2a0*/  IMAD.U32 R30, R24.reuse, 0x10000, RZ ;  /* 0x00010000181e7824 */ /* 0x040fe200078e00ff */
[----:B------:R-:W-:Y:S01]  /*c2b0*/  LOP3.LUT R24, R24, 0xffff0000, RZ, 0xc0, !PT ;  /* 0xffff000018187812 */ /* 0x000fe200078ec0ff */
[----:B------:R-:W-:Y:S01]  /*c2c0*/  FMUL.FTZ R44, R26, R19 ;  /* 0x000000131a2c7220 */ /* 0x000fe20000410000 */
[----:B------:R-:W-:Y:S01]  /*c2d0*/  LOP3.LUT R28, R28, 0xffff0000, RZ, 0xc0, !PT ;  /* 0xffff00001c1c7812 */ /* 0x000fe200078ec0ff */
[-C--:B------:R-:W-:Y:S01]  /*c2e0*/  FMUL.FTZ R34, R30, R42.reuse ;  /* 0x0000002a1e227220 */ /* 0x080fe20000410000 */
[----:B------:R-:W-:Y:S01]  /*c2f0*/  LOP3.LUT R15, R15, 0xffff0000, RZ, 0xc0, !PT ;  /* 0xffff00000f0f7812 */ /* 0x000fe200078ec0ff */
[----:B------:R-:W-:-:S02]  /*c300*/  FMUL.FTZ R42, R13, R42 ;  /* 0x0000002a0d2a7220 */ /* 0x000fc40000410000 */
[----:B------:R-:W-:Y:S02]  /*c310*/  FMUL.FTZ R19, R39, R19 ;  /* 0x0000001327137220 */ /* 0x000fe40000410000 */
[----:B------:R-:W-:Y:S02]  /*c320*/  FFMA.FTZ R42, R30, R35, R42 ;  /* 0x000000231e2a7223 */ /* 0x000fe4000001002a */
[----:B------:R-:W-:Y:S02]  /*c330*/  FMUL.FTZ R30, R24, R41 ;  /* 0x00000029181e7220 */ /* 0x000fe40000410000 */
[----:B------:R-:W-:Y:S01]  /*c340*/  FFMA.FTZ R34, R13, R35, -R34 ;  /* 0x000000230d227223 */ /* 0x000fe20000010822 */
[C---:B------:R-:W-:Y:S01]  /*c350*/  SHF.L.U32 R13, R25.reuse, 0x10, RZ ;  /* 0x00000010190d7819 */ /* 0x040fe200000006ff */
[----:B------:R-:W-:Y:S01]  /*c360*/  FMUL.FTZ R41, R28, R41 ;  /* 0x000000291c297220 */ /* 0x000fe20000410000 */
[----:B------:R-:W-:Y:S01]  /*c370*/  LOP3.LUT R25, R25, 0xffff0000, RZ, 0xc0, !PT ;  /* 0xffff000019197812 */ /* 0x000fe200078ec0ff */
[----:B------:R-:W-:-:S02]  /*c380*/  FFMA.FTZ R44, R39, R33, -R44 ;  /* 0x00000021272c7223 */ /* 0x000fc4000001082c */
[----:B------:R-:W-:Y:S01]  /*c390*/  FFMA.FTZ R19, R26, R33, R19 ;  /* 0x000000211a137223 */ /* 0x000fe20000010013 */
[C---:B------:R-:W-:Y:S01]  /*c3a0*/  SHF.L.U32 R33, R27.reuse, 0x10, RZ ;  /* 0x000000101b217819 */ /* 0x040fe200000006ff */
[-C--:B------:R-:W-:Y:S01]  /*c3b0*/  FFMA.FTZ R28, R28, R18.reuse, -R30 ;  /* 0x000000121c1c7223 */ /* 0x080fe2000001081e */
[----:B------:R-:W-:Y:S01]  /*c3c0*/  LOP3.LUT R27, R27, 0xffff0000, RZ, 0xc0, !PT ;  /* 0xffff00001b1b7812 */ /* 0x000fe200078ec0ff */
[C---:B------:R-:W-:Y:S01]  /*c3d0*/  IMAD.U32 R30, R23.reuse, 0x10000, RZ ;  /* 0x00010000171e7824 */ /* 0x040fe200078e00ff */
[----:B------:R-:W-:Y:S01]  /*c3e0*/  LOP3.LUT R23, R23, 0xffff0000, RZ, 0xc0, !PT ;  /* 0xffff000017177812 */ /* 0x000fe200078ec0ff */
[C---:B------:R-:W-:Y:S01]  /*c3f0*/  IMAD.U32 R26, R29.reuse, 0x10000, RZ ;  /* 0x000100001d1a7824 */ /* 0x040fe200078e00ff */
[----:B------:R-:W-:Y:S01]  /*c400*/  LOP3.LUT R29, R29, 0xffff0000, RZ, 0xc0, !PT ;  /* 0xffff00001d1d7812 */ /* 0x000fe200078ec0ff */
[----:B------:R-:W-:Y:S02]  /*c410*/  FFMA.FTZ R41, R24, R18, R41 ;  /* 0x0000001218297223 */ /* 0x000fe40000010029 */
[----:B------:R-:W-:-:S02]  /*c420*/  FMUL.FTZ R35, R13, R12 ;  /* 0x0000000c0d237220 */ /* 0x000fc40000410000 */
[----:B------:R-:W-:Y:S02]  /*c430*/  FMUL.FTZ R18, R30, R40 ;  /* 0x000000281e127220 */ /* 0x000fe40000410000 */
[----:B------:R-:W-:Y:S02]  /*c440*/  FMUL.FTZ R12, R26, R12 ;  /* 0x0000000c1a0c7220 */ /* 0x000fe40000410000 */
[----:B------:R-:W-:Y:S02]  /*c450*/  FMUL.FTZ R40, R33, R40 ;  /* 0x0000002821287220 */ /* 0x000fe40000410000 */
[----:B------:R-:W-:Y:S02]  /*c460*/  FFMA.FTZ R13, R13, R16, R12 ;  /* 0x000000100d0d7223 */ /* 0x000fe4000001000c */
[-C--:B------:R-:W-:Y:S01]  /*c470*/  FFMA.FTZ R33, R33, R17.reuse, -R18 ;  /* 0x0000001121217223 */ /* 0x080fe20000010812 */
[----:B------:R-:W-:Y:S01]  /*c480*/  F2FP.BF16.PACK_AB R18, R28, R34 ;  /* 0x000000221c12723e */ /* 0x000fe200000010ff */
[----:B------:R-:W-:-:S02]  /*c490*/  FFMA.FTZ R40, R30, R17, R40 ;  /* 0x000000111e287223 */ /* 0x000fc40000010028 */
[----:B------:R-:W-:Y:S02]  /*c4a0*/  FMUL.FTZ R17, R25, R43 ;  /* 0x0000002b19117220 */ /* 0x000fe40000410000 */
[----:B------:R-:W-:Y:S02]  /*c4b0*/  FMUL.FTZ R12, R23, R15 ;  /* 0x0000000f170c7220 */ /* 0x000fe40000410000 */
[----:B------:R-:W-:Y:S02]  /*c4c0*/  FMUL.FTZ R43, R29, R43 ;  /* 0x0000002b1d2b7220 */ /* 0x000fe40000410000 */
[----:B------:R-:W-:Y:S02]  /*c4d0*/  FMUL.FTZ R15, R27, R15 ;  /* 0x0000000f1b0f7220 */ /* 0x000fe40000410000 */
[----:B------:R-:W-:Y:S01]  /*c4e0*/  FFMA.FTZ R35, R26, R16, -R35 ;  /* 0x000000101a237223 */ /* 0x000fe20000010823 */
[----:B------:R-:W-:Y:S01]  /*c4f0*/  F2FP.BF16.PACK_AB R16, R44, R14 ;  /* 0x0000000e2c10723e */ /* 0x000fe200000010ff */
[----:B------:R-:W-:Y:S01]  /*c500*/  FFMA.FTZ R17, R29, R36, -R17 ;  /* 0x000000241d117223 */ /* 0x000fe20000010811 */
[----:B------:R-:W-:Y:S01]  /*c510*/  F2FP.BF16.PACK_AB R14, R41, R42 ;  /* 0x0000002a290e723e */ /* 0x000fe200000010ff */
[----:B------:R-:W-:Y:S01]  /*c520*/  FFMA.FTZ R27, R27, R38, -R12 ;  /* 0x000000261b1b7223 */ /* 0x000fe2000001080c */
[----:B------:R-:W-:Y:S01]  /*c530*/  F2FP.BF16.PACK_AB R12, R19, R37 ;  /* 0x00000025130c723e */ /* 0x000fe200000010ff */
[----:B------:R-:W-:Y:S01]  /*c540*/  FFMA.FTZ R25, R25, R36, R43 ;  /* 0x0000002419197223 */ /* 0x000fe2000001002b */
[----:B------:R-:W-:Y:S01]  /*c550*/  F2FP.BF16.PACK_AB R17, R17, R35 ;  /* 0x000000231111723e */ /* 0x000fe200000010ff */
[----:B------:R-:W-:Y:S01]  /*c560*/  FFMA.FTZ R15, R23, R38, R15 ;  /* 0x00000026170f7223 */ /* 0x000fe2000001000f */
[----:B------:R-:W-:-:S02]  /*c570*/  F2FP.BF16.PACK_AB R19, R27, R33 ;  /* 0x000000211b13723e */ /* 0x000fc400000010ff */
[----:B------:R-:W-:Y:S02]  /*c580*/  F2FP.BF16.PACK_AB R13, R25, R13 ;  /* 0x0000000d190d723e */ /* 0x000fe400000010ff */
[----:B------:R-:W-:Y:S01]  /*c590*/  F2FP.BF16.PACK_AB R15, R15, R40 ;  /* 0x000000280f0f723e */ /* 0x000fe200000010ff */
[----:B------:R1:W-:Y:S04]  /*c5a0*/  STS.128 [R31+0x100], R16 ;  /* 0x000100101f007388 */ /* 0x0003e80000000c00 */
[----:B------:R1:W-:Y:S02]  /*c5b0*/  STS.128 [R22+0x100], R12 ;  /* 0x0001000c16007388 */ /* 0x0003e40000000c00 */
.L_x_125:
[----:B------:R-:W-:Y:S05]  /*c5c0*/  BSYNC B2 ;  /* 0x0000000000027941 */ /* 0x000fea0003800000 */
.L_x_109:
[----:B-1----:R-:W-:Y:S01]  /*c5d0*/  IMAD R14, R21, c[0x0][0x208], RZ ;  /* 0x00008200150e7a24 */ /* 0x002fe200078e02ff */
[----:B------:R-:W-:Y:S01]  /*c5e0*/  LEA.HI R5, R5, R75, RZ, 0x5 ;  /* 0x0000004b05057211 */ /* 0x000fe200078f28ff */
[C---:B------:R-:W-:Y:S01]  /*c5f0*/  IMAD.WIDE.U32 R12, R242.reuse, c[0x0][0x208], RZ ;  /* 0x00008200f20c7a25 */ /* 0x040fe200078e00ff */
[----:B------:R-:W-:Y:S01]  /*c600*/  BAR.SYNC.DEFER_BLOCKING 0x0 ;  /* 0x0000000000007b1d */ /* 0x000fe20000010000 */
[----:B------:R-:W-:Y:S01]  /*c610*/  SHF.L.U32 R15, R3, 0x6, RZ ;  /* 0x00000006030f7819 */ /* 0x000fe200000006ff */
[----:B------:R-:W-:Y:S01]  /*c620*/  UISETP.GE.AND UP0, UPT, UR9, 0x81, UPT ;  /* 0x000000810900788c */ /* 0x000fe2000bf06270 */
[----:B------:R-:W-:Y:S01]  /*c630*/  IMAD R14, R242, c[0x0][0x20c], R14 ;  /* 0x00008300f20e7a24 */ /* 0x000fe200078e020e */
[----:B------:R-:W-:Y:S01]  /*c640*/  SHF.L.U32 R10, R10, 0x3, RZ ;  /* 0x000000030a0a7819 */ /* 0x000fe200000006ff */
[----:B------:R-:W-:Y:S01]  /*c650*/  IMAD R11, R11, c[0x0][0x218], RZ ;  /* 0x000086000b0b7a24 */ /* 0x000fe200078e02ff */
[----:B------:R-:W-:Y:S01]  /*c660*/  LOP3.LUT R15, R15, 0x1c0, RZ, 0xc0, !PT ;  /* 0x000001c00f0f7812 */ /* 0x000fe200078ec0ff */
[----:B------:R-:W-:Y:S01]  /*c670*/  IMAD.WIDE R18, R32, 0x2, RZ ;  /* 0x0000000220127825 */ /* 0x000fe200078e02ff */
[----:B------:R-:W-:-:S02]  /*c680*/  IADD3 R13, R13, R14, RZ ;  /* 0x0000000e0d0d7210 */ /* 0x000fc40007ffe0ff */
[----:B------:R-:W-:Y:S01]  /*c690*/  SHF.L.U32 R14, R5, 0x5, RZ ;  /* 0x00000005050e7819 */ /* 0x000fe200000006ff */
[----:B------:R-:W-:Y:S01]  /*c6a0*/  IMAD R11, R241, c[0x0][0x21c], R11 ;  /* 0x00008700f10b7a24 */ /* 0x000fe200078e020b */
[----:B------:R-:W-:Y:S01]  /*c6b0*/  LOP3.LUT R238, R15, 0x8, R10, 0xf8, !PT ;  /* 0x000000080fee7812 */ /* 0x000fe200078ef80a */
[----:B------:R-:W-:Y:S01]  /*c6c0*/  IMAD.WIDE.U32 R12, R241, c[0x0][0x218], R12 ;  /* 0x00008600f10c7a25 */ /* 0x000fe200078e000c */
[----:B------:R-:W-:Y:S02]  /*c6d0*/  LOP3.LUT R14, R14, 0x7ffffc00, RZ, 0xc0, !PT ;  /* 0x7ffffc000e0e7812 */ /* 0x000fe400078ec0ff */
[----:B------:R-:W-:Y:S02]  /*c6e0*/  SHF.R.U32.HI R15, RZ, 0x3, R15 ;  /* 0x00000003ff0f7819 */ /* 0x000fe4000001160f */
[----:B------:R-:W-:Y:S02]  /*c6f0*/  IADD3 R188, R4, R14, RZ ;  /* 0x0000000e04bc7210 */ /* 0x000fe40007ffe0ff */
[----:B------:R-:W-:-:S02]  /*c700*/  IADD3 R10, P0, R12, UR28, RZ ;  /* 0x0000001c0c0a7c10 */ /* 0x000fc4000ff1e0ff */
[C---:B------:R-:W-:Y:S01]  /*c710*/  LEA R196, R188.reuse, 0x100, 0x1 ;  /* 0x00000100bcc47811 */ /* 0x040fe200078e08ff */
[----:B------:R-:W-:Y:S01]  /*c720*/  IMAD.SHL.U32 R188, R188, 0x2, RZ ;  /* 0x00000002bcbc7824 */ /* 0x000fe200078e00ff */
[----:B------:R-:W-:Y:S02]  /*c730*/  IADD3.X R11, R13, UR10, R11, P0, !PT ;  /* 0x0000000a0d0b7c10 */ /* 0x000fe400087fe40b */
[-C--:B------:R-:W-:Y:S02]  /*c740*/  LEA R192, R2, R196.reuse, 0x1 ;  /* 0x000000c402c07211 */ /* 0x080fe400078e08ff */
[----:B------:R-:W-:Y:S01]  /*c750*/  LEA R34, P0, R10, c[0x0][0x1f8], 0x1 ;  /* 0x00007e000a227a11 */ /* 0x000fe200078008ff */
[----:B------:R-:W-:Y:S01]  /*c760*/  LDSM.16.M88.4 R136, [R188+0x100] ;  /* 0x00010000bc88783b */ /* 0x000fe20000000200 */
[C---:B------:R-:W-:Y:S02]  /*c770*/  LEA R196, R0.reuse, R196, 0x1 ;  /* 0x000000c400c47211 */ /* 0x040fe400078e08ff */
[----:B------:R-:W-:Y:S01]  /*c780*/  LEA R212, R0, R192, 0x1 ;  /* 0x000000c000d47211 */ /* 0x000fe200078e08ff */
[----:B------:R-:W-:Y:S01]  /*c790*/  LDSM.16.M88.4 R140, [R192] ;  /* 0x00000000c08c783b */ /* 0x000fe20000000200 */
[----:B------:R-:W-:-:S02]  /*c7a0*/  LEA.HI.X R10, R10, c[0x0][0x1fc], R11, 0x1, P0 ;  /* 0x00007f000a0a7a11 */ /* 0x000fc400000f0c0b */
[----:B------:R-:W-:Y:S01]  /*c7b0*/  SHF.R.S32.HI R14, RZ, 0x1f, R8 ;  /* 0x0000001fff0e7819 */ /* 0x000fe20000011408 */
[----:B------:R-:W-:Y:S01]  /*c7c0*/  LDSM.16.M88.4 R172, [R196] ;  /* 0x00000000c4ac783b */ /* 0x000fe20000000200 */
[----:B------:R-:W-:Y:S02]  /*c7d0*/  LOP3.LUT R238, R238, R15, RZ, 0x3c, !PT ;  /* 0x0000000feeee7212 */ /* 0x000fe400078e3cff */
[----:B------:R-:W-:Y:S01]  /*c7e0*/  LEA.HI R14, R14, R8, RZ, 0x3 ;  /* 0x000000080e0e7211 */ /* 0x000fe200078f18ff */
[----:B------:R-:W1:Y:S01]  /*c7f0*/  SHFL.IDX PT, R96, R34, 0x1, 0x181f ;  /* 0x00381f0022607f89 */ /* 0x000e6200000e0000 */
[----:B------:R-:W-:Y:S02]  /*c800*/  LOP3.LUT P3, RZ, R3, 0x2, RZ, 0xc0, !PT ;  /* 0x0000000203ff7812 */ /* 0x000fe4000786c0ff */
[----:B------:R-:W-:Y:S01]  /*c810*/  LOP3.LUT R33, R14, 0xfffffff8, RZ, 0xc0, !PT ;  /* 0xfffffff80e217812 */ /* 0x000fe200078ec0ff */
[----:B------:R-:W-:Y:S01]  /*c820*/  LDSM.16.M88.4 R184, [R212] ;  /* 0x00000000d4b8783b */ /* 0x000fe20000000200 */
[----:B------:R-:W-:-:S02]  /*c830*/  LEA R238, R20, R238, 0x9 ;  /* 0x000000ee14ee7211 */ /* 0x000fc400078e48ff */
[----:B------:R-:W-:Y:S01]  /*c840*/  SHF.L.U32 R243, R9, 0x1, RZ ;  /* 0x0000000109f37819 */ /* 0x000fe200000006ff */
[----:B------:R-:W-:Y:S01]  /*c850*/  LDSM.16.M88.4 R188, [R188+0x4100] ;  /* 0x00410000bcbc783b */ /* 0x000fe20000000200 */
[----:B------:R-:W-:Y:S01]  /*c860*/  IMAD.WIDE R16, R33, 0x2, RZ ;  /* 0x0000000221107825 */ /* 0x000fe200078e02ff */
[----:B------:R-:W-:Y:S02]  /*c870*/  SHF.L.U32 R238, R238, 0x1, RZ ;  /* 0x00000001eeee7819 */ /* 0x000fe400000006ff */
[----:B------:R-:W-:Y:S02]  /*c880*/  LDSM.16.M88.4 R192, [R192+0x4000] ;  /* 0x00400000c0c0783b */ /* 0x000fe40000000200 */
[C---:B------:R-:W-:Y:S02]  /*c890*/  IADD3 R14, R238.reuse, 0x8100, RZ ;  /* 0x00008100ee0e7810 */ /* 0x040fe40007ffe0ff */
[----:B------:R-:W-:Y:S01]  /*c8a0*/  LDSM.16.M88.4 R196, [R196+0x4000] ;  /* 0x00400000c4c4783b */ /* 0x000fe20000000200 */
[----:B------:R-:W-:-:S02]  /*c8b0*/  IADD3 R237, R238, 0x8120, RZ ;  /* 0x00008120eeed7810 */ /* 0x000fc40007ffe0ff */
[----:B------:R-:W-:Y:S01]  /*c8c0*/  @P3 IADD3 R237, R14, -0x20, RZ ;  /* 0xffffffe00eed3810 */ /* 0x000fe20007ffe0ff */
[----:B------:R-:W-:Y:S03]  /*c8d0*/  LDSM.16.M88.4 R212, [R212+0x4000] ;  /* 0x00400000d4d4783b */ /* 0x000fe60000000200 */
[C---:B------:R-:W-:Y:S01]  /*c8e0*/  IADD3 R231, R237.reuse, 0x800, RZ ;  /* 0x00000800ede77810 */ /* 0x040fe20007ffe0ff */
[----:B------:R-:W-:Y:S01]  /*c8f0*/  BAR.SYNC.DEFER_BLOCKING 0x0 ;  /* 0x0000000000007b1d */ /* 0x000fe20000010000 */
[----:B-1----:R-:W-:Y:S02]  /*c900*/  IADD3 R48, P2, R18, R96, RZ ;  /* 0x0000006012307210 */ /* 0x002fe40007f5e0ff */
[C---:B------:R-:W-:Y:S02]  /*c910*/  IADD3 R230, R237.reuse, 0x1000, RZ ;  /* 0x00001000ede67810 */ /* 0x040fe40007ffe0ff */
[C---:B------:R-:W-:Y:S01]  /*c920*/  IADD3 R229, R237.reuse, 0x1800, RZ ;  /* 0x00001800ede57810 */ /* 0x040fe20007ffe0ff */
[----:B------:R-:W1:Y:S01]  /*c930*/  SHFL.IDX PT, R50, R34, RZ, 0x181f ;  /* 0x00181fff22327589 */ /* 0x000e6200000e0000 */
[----:B------:R-:W-:-:S02]  /*c940*/  IADD3 R228, R237, 0x2000, RZ ;  /* 0x00002000ede47810 */ /* 0x000fc40007ffe0ff */
[C---:B------:R-:W-:Y:S01]  /*c950*/  IADD3 R227, R237.reuse, 0x2800, RZ ;  /* 0x00002800ede37810 */ /* 0x040fe20007ffe0ff */
[----:B------:R-:W2:Y:S01]  /*c960*/  SHFL.IDX PT, R12, R10, 0x1, 0x181f ;  /* 0x00381f000a0c7f89 */ /* 0x000ea200000e0000 */
[C---:B------:R-:W-:Y:S02]  /*c970*/  IADD3 R226, R237.reuse, 0x3000, RZ ;  /* 0x00003000ede27810 */ /* 0x040fe40007ffe0ff */
[C---:B------:R-:W-:Y:S01]  /*c980*/  IADD3 R225, R237.reuse, 0x3800, RZ ;  /* 0x00003800ede17810 */ /* 0x040fe20007ffe0ff */
[----:B------:R-:W3:Y:S01]  /*c990*/  SHFL.IDX PT, R88, R34, 0x2, 0x181f ;  /* 0x00581f0022587f89 */ /* 0x000ee200000e0000 */
[C---:B------:R-:W-:Y:S02]  /*c9a0*/  IADD3 R223, R237.reuse, 0x4000, RZ ;  /* 0x00004000eddf7810 */ /* 0x040fe40007ffe0ff */
[C---:B------:R-:W-:Y:S01]  /*c9b0*/  IADD3 R222, R237.reuse, 0x4800, RZ ;  /* 0x00004800edde7810 */ /* 0x040fe20007ffe0ff */
[----:B------:R-:W4:Y:S01]  /*c9c0*/  SHFL.IDX PT, R13, R10, RZ, 0x181f ;  /* 0x00181fff0a0d7589 */ /* 0x000f2200000e0000 */
[----:B------:R-:W-:-:S02]  /*c9d0*/  IADD3 R221, R237, 0x5000, RZ ;  /* 0x00005000eddd7810 */ /* 0x000fc40007ffe0ff */
[C---:B------:R-:W-:Y:S01]  /*c9e0*/  IADD3 R220, R237.reuse, 0x5800, RZ ;  /* 0x00005800eddc7810 */ /* 0x040fe20007ffe0ff */
[----:B------:R-:W5:Y:S01]  /*c9f0*/  SHFL.IDX PT, R34, R34, 0x3, 0x181f ;  /* 0x00781f0022227f89 */ /* 0x000f6200000e0000 */
[----:B------:R-:W-:Y:S01]  /*ca00*/  IADD3 R219, R237, 0x6000, RZ ;  /* 0x00006000eddb7810 */ /* 0x000fe20007ffe0ff */
[----:B------:R-:W-:-:S04]  /*ca10*/  DEPBAR.LE SB0, 0x0 ;  /* 0x000080000000791a */ /* 0x000fc80000000000 */
[----:B------:R-:W5:Y:S01]  /*ca20*/  SHFL.IDX PT, R11, R10, 0x2, 0x181f ;  /* 0x00581f000a0b7f89 */ /* 0x000f6200000e0000 */
[----:B------:R-:W-:-:S03]  /*ca30*/  IADD3 R218, R237, 0x6800, RZ ;  /* 0x00006800edda7810 */ /* 0x000fc60007ffe0ff */
[----:B------:R-:W-:Y:S01]  /*ca40*/  BAR.SYNC.DEFER_BLOCKING 0x0 ;  /* 0x0000000000007b1d */ /* 0x000fe20000010000 */
[----:B-1----:R-:W-:Y:S02]  /*ca50*/  IADD3 R56, P0, R50, R18, RZ ;  /* 0x0000001232387210 */ /* 0x002fe40007f1e0ff */
[----:B--2---:R-:W-:Y:S02]  /*ca60*/  IADD3.X R49, R19, R12, RZ, P2, !PT ;  /* 0x0000000c13317210 */ /* 0x004fe400017fe4ff */
[----:B------:R-:W-:Y:S01]  /*ca70*/  IADD3 R96, P2, R16, R96, RZ ;  /* 0x0000006010607210 */ /* 0x000fe20007f5e0ff */
[----:B------:R-:W1:Y:S01]  /*ca80*/  SHFL.IDX PT, R10, R10, 0x3, 0x181f ;  /* 0x00781f000a0a7f89 */ /* 0x000e6200000e0000 */
[----:B---3--:R-:W-:Y:S02]  /*ca90*/  IADD3 R90, P1, R18, R88, RZ ;  /* 0x00000058125a7210 */ /* 0x008fe40007f3e0ff */
[----:B------:R-:W-:Y:S01]  /*caa0*/  IADD3.X R97, R17, R12, RZ, P2, !PT ;  /* 0x0000000c11617210 */ /* 0x000fe200017fe4ff */
[----:B----4-:R-:W-:Y:S01]  /*cab0*/  IMAD.X R57, R13, 0x1, R19, P0 ;  /* 0x000000010d397824 */ /* 0x010fe200000e0613 */
[----:B------:R-:W-:-:S02]  /*cac0*/  IADD3 R217, R237, 0x7000, RZ ;  /* 0x00007000edd97810 */ /* 0x000fc40007ffe0ff */
[----:B------:R-:W-:Y:S02]  /*cad0*/  IADD3 R216, R237, 0x7800, RZ ;  /* 0x00007800edd87810 */ /* 0x000fe40007ffe0ff */
[-C--:B-----5:R-:W-:Y:S02]  /*cae0*/  IADD3 R72, P0, R18, R34.reuse, RZ ;  /* 0x0000002212487210 */ /* 0x0a0fe40007f1e0ff */
[----:B------:R-:W-:Y:S02]  /*caf0*/  IADD3 R34, P2, R16, R34, RZ ;  /* 0x0000002210227210 */ /* 0x000fe40007f5e0ff */
[C---:B------:R-:W-:Y:S02]  /*cb00*/  IADD3.X R91, R19.reuse, R11, RZ, P1, !PT ;  /* 0x0000000b135b7210 */ /* 0x040fe40000ffe4ff */
[----:B------:R-:W-:Y:S01]  /*cb10*/  ISETP.GE.AND P1, PT, R32, c[0x0][0x1d4], PT ;  /* 0x0000750020007a0c */ /* 0x000fe20003f26270 */
[----:B------:R-:W2:Y:S04]  /*cb20*/  LDSM.16.M88.4 R20, [R238+0x8100] ;  /* 0x00810000ee14783b */ /* 0x000ea80000000200 */
[----:B------:R-:W3:Y:S01]  /*cb30*/  LDSM.16.M88.4 R60, [R238+0x8900] ;  /* 0x00890000ee3c783b */ /* 0x000ee20000000200 */
[----:B-1----:R-:W-:-:S02]  /*cb40*/  IADD3.X R73, R19, R10, RZ, P0, !PT ;  /* 0x0000000a13497210 */ /* 0x002fc400007fe4ff */
[----:B------:R-:W-:Y:S01]  /*cb50*/  IADD3 R50, P0, R50, R16, RZ ;  /* 0x0000001032327210 */ /* 0x000fe20007f1e0ff */
[----:B------:R-:W1:Y:S01]  /*cb60*/  LDSM.16.M88.4 R40, [R237] ;  /* 0x00000000ed28783b */ /* 0x000e620000000200 */
[----:B------:R-:W-:Y:S02]  /*cb70*/  IADD3.X R35, R17, R10, RZ, P2, !PT ;  /* 0x0000000a11237210 */ /* 0x000fe400017fe4ff */
[----:B------:R-:W-:Y:S01]  /*cb80*/  ISETP.LT.OR P2, PT, R7, 0x1, P1 ;  /* 0x000000010700780c */ /* 0x000fe20000f41670 */
[----:B------:R-:W-:Y:S01]  /*cb90*/  LDSM.16.M88.4 R28, [R237+0x800] ;  /* 0x00080000ed1c783b */ /* 0x000fe20000000200 */
[----:B------:R-:W-:Y:S02]  /*cba0*/  IADD3.X R51, R13, R17, RZ, P0, !PT ;  /* 0x000000110d337210 */ /* 0x000fe400007fe4ff */
[----:B------:R-:W-:Y:S01]  /*cbb0*/  IADD3 R88, P0, R16, R88, RZ ;  /* 0x0000005810587210 */ /* 0x000fe20007f1e0ff */
[----:B------:R-:W-:Y:S04]  /*cbc0*/  LDSM.16.M88.4 R52, [R238+0x9100] ;  /* 0x00910000ee34783b */ /* 0x000fe80000000200 */
[----:B------:R-:W-:Y:S01]  /*cbd0*/  IMAD.X R89, R17, 0x1, R11, P0 ;  /* 0x0000000111597824 */ /* 0x000fe200000e060b */
[----:B------:R-:W-:Y:S01]  /*cbe0*/  ISETP.GE.AND P0, PT, R8, c[0x0][0x1d4], PT ;  /* 0x0000750008007a0c */ /* 0x000fe20003f06270 */
[----:B------:R-:W-:Y:S04]  /*cbf0*/  LDSM.16.M88.4 R44, [R238+0x9900] ;  /* 0x00990000ee2c783b */ /* 0x000fe80000000200 */
[----:B------:R-:W4:Y:S04]  /*cc00*/  LDSM.16.M88.4 R36, [R238+0xa100] ;  /* 0x00a10000ee24783b */ /* 0x000f280000000200 */
[----:B------:R-:W-:Y:S04]  /*cc10*/  LDSM.16.M88.4 R92, [R238+0xa900] ;  /* 0x00a90000ee5c783b */ /* 0x000fe80000000200 */
[----:B------:R-:W-:Y:S04]  /*cc20*/  LDSM.16.M88.4 R84, [R238+0xb100] ;  /* 0x00b10000ee54783b */ /* 0x000fe80000000200 */
[----:B------:R-:W-:Y:S01]  /*cc30*/  LDSM.16.M88.4 R76, [R238+0xb900] ;  /* 0x00b90000ee4c783b */ /* 0x000fe20000000200 */
[C---:B--2---:R-:W-:Y:S03]  /*cc40*/  HMMA.16816.F32.BF16 R12, R136.reuse, R20, RZ ;  /* 0x00000014880c723c */ /* 0x044fe600000418ff */
[----:B------:R-:W-:Y:S04]  /*cc50*/  LDSM.16.M88.4 R80, [R237+0x1000] ;  /* 0x00100000ed50783b */ /* 0x000fe80000000200 */
[----:B------:R-:W2:Y:S01]  /*cc60*/  LDSM.16.M88.4 R16, [R237+0x1800] ;  /* 0x00180000ed10783b */ /* 0x000ea20000000200 */
[C---:B------:R-:W-:Y:S03]  /*cc70*/  HMMA.16816.F32.BF16 R20, R136.reuse, R22, RZ ;  /* 0x000000168814723c */ /* 0x040fe600000418ff */
[----:B------:R-:W5:Y:S04]  /*cc80*/  LDSM.16.M88.4 R8, [R237+0x2000] ;  /* 0x00200000ed08783b */ /* 0x000f680000000200 */
[----:B------:R-:W-:Y:S01]  /*cc90*/  LDSM.16.M88.4 R68, [R237+0x2800] ;  /* 0x00280000ed44783b */ /* 0x000fe20000000200 */
[C---:B---3--:R-:W-:Y:S03]  /*cca0*/  HMMA.16816.F32.BF16 R64, R136.reuse, R60, RZ ;  /* 0x0000003c8840723c */ /* 0x048fe600000418ff */
[----:B------:R-:W3:Y:S04]  /*ccb0*/  LDSM.16.M88.4 R24, [R237+0x3000] ;  /* 0x00300000ed18783b */ /* 0x000ee80000000200 */
[----:B------:R-:W-:Y:S01]  /*ccc0*/  LDSM.16.M88.4 R104, [R237+0x3800] ;  /* 0x00380000ed68783b */ /* 0x000fe20000000200 */
[----:B------:R-:W-:Y:S03]  /*ccd0*/  HMMA.16816.F32.BF16 R60, R136, R62, RZ ;  /* 0x0000003e883c723c */ /* 0x000fe600000418ff */
[----:B------:R-:W-:Y:S01]  /*cce0*/  @!PT LDS RZ, [RZ] ;  /* 0x00000000fffff984 */ /* 0x000fe20000000800 */
[----:B------:R-:W-:Y:S01]  /*ccf0*/  @!PT LDS RZ, [RZ] ;  /* 0x00000000fffff984 */ /* 0x000fe20000000800 */
[----:B------:R-:W-:Y:S01]  /*cd00*/  @!PT LDS RZ, [RZ] ;  /* 0x00000000fffff984 */ /* 0x000fe20000000800 */
[----:B------:R2:W-:Y:S01]  /*cd10*/  LDGSTS.E.BYPASS.LTC128B.128 [R243+0x100], [R56.64], !P2 ;  /* 0x0010000038f37fae */ /* 0x0005e2000d101d54 */
[----:B------:R-:W-:-:S04]  /*cd20*/  ISETP.LT.OR P2, PT, R7, 0x1, P0 ;  /* 0x000000010700780c */ /* 0x000fc80000741670 */
[C---:B-1----:R-:W-:Y:S08]  /*cd30*/  HMMA.16816.F32.BF16 R12, R140.reuse, R40, R12 ;  /* 0x000000288c0c723c */ /* 0x042ff0000004180c */
[----:B------:R-:W-:Y:S01]  /*cd40*/  HMMA.16816.F32.BF16 R20, R140, R42, R20 ;  /* 0x0000002a8c14723c */ /* 0x000fe20000041814 */
[----:B------:R1:W-:Y:S01]  /*cd50*/  LDGSTS.E.BYPASS.LTC128B.128 [R243+0x4100], [R50.64], !P2 ;  /* 0x0410000032f37fae */ /* 0x0003e2000d101d54 */
[----:B------:R-:W-:-:S06]  /*cd60*/  ISETP.LT.OR P2, PT, R7, 0x21, P1 ;  /* 0x000000210700780c */ /* 0x000fcc0000f41670 */
[C---:B----4-:R-:W-:Y:S07]  /*cd70*/  HMMA.16816.F32.BF16 R40, R136.reuse, R36, RZ ;  /* 0x000000248828723c */ /* 0x050fee00000418ff */
[----:B------:R1:W-:Y:S01]  /*cd80*/  LDGSTS.E.BYPASS.LTC128B.128 [R243+0x1100], [R48.64], !P2 ;  /* 0x0110000030f37fae */ /* 0x0003e2000d101d54 */
[C---:B------:R-:W-:Y:S01]  /*cd90*/  ISETP.LT.OR P2, PT, R7.reuse, 0x21, P0 ;  /* 0x000000210700780c */ /* 0x040fe20000741670 */
[C---:B------:R-:W-:Y:S08]  /*cda0*/  HMMA.16816.F32.BF16 R36, R136.reuse, R38, RZ ;  /* 0x000000268824723c */ /* 0x040ff000000418ff */
[----:B--2---:R-:W-:Y:S04]  /*cdb0*/  HMMA.16816.F32.BF16 R56, R136, R52, RZ ;  /* 0x000000348838723c */ /* 0x004fe800000418ff */
[----:B------:R2:W-:Y:S01]  /*cdc0*/  LDGSTS.E.BYPASS.LTC128B.128 [R243+0x5100], [R96.64], !P2 ;  /* 0x0510000060f37fae */ /* 0x0005e2000d101d54 */
[----:B------:R-:W-:-:S03]  /*cdd0*/  ISETP.LT.OR P2, PT, R7, 0x41, P1 ;  /* 0x000000410700780c */ /* 0x000fc60000f41670 */
[C---:B------:R-:W-:Y:S08]  /*cde0*/  HMMA.16816.F32.BF16 R64, R140.reuse, R28, R64 ;  /* 0x0000001c8c40723c */ /* 0x040ff00000041840 */
[----:B------:R-:W-:Y:S02]  /*cdf0*/  HMMA.16816.F32.BF16 R60, R140, R30, R60 ;  /* 0x0000001e8c3c723c */ /* 0x000fe4000004183c */
[----:B------:R4:W-:Y:S01]  /*ce00*/  LDGSTS.E.BYPASS.LTC128B.128 [R243+0x2100], [R90.64], !P2 ;  /* 0x021000005af37fae */ /* 0x0009e2000d101d54 */
[----:B------:R-:W-:-:S02]  /*ce10*/  ISETP.LT.OR P2, PT, R7, 0x41, P0 ;  /* 0x000000410700780c */ /* 0x000fc40000741670 */
[----:B------:R-:W-:-:S03]  /*ce20*/  ISETP.LT.OR P0, PT, R7, 0x61, P0 ;  /* 0x000000610700780c */ /* 0x000fc60000701670 */
[C---:B-1----:R-:W-:Y:S08]  /*ce30*/  HMMA.16816.F32.BF16 R48, R136.reuse, R44, RZ ;  /* 0x0000002c8830723c */ /* 0x042ff000000418ff */
[----:B------:R-:W-:Y:S01]  /*ce40*/  HMMA.16816.F32.BF16 R44, R136, R46, RZ ;  /* 0x0000002e882c723c */ /* 0x000fe200000418ff */
[----:B------:R4:W-:Y:S01]  /*ce50*/  LDGSTS.E.BYPASS.LTC128B.128 [R243+0x6100], [R88.64], !P2 ;  /* 0x0610000058f37fae */ /* 0x0009e2000d101d54 */
[----:B------:R-:W-:-:S02]  /*ce60*/  ISETP.LT.OR P2, PT, R7, 0x61, P1 ;  /* 0x000000610700780c */ /* 0x000fc40000f41670 */
[----:B------:R-:W-:Y:S02]  /*ce70*/  LOP3.LUT P1, RZ, R3, 0x4, RZ, 0xc0, !PT ;  /* 0x0000000403ff7812 */ /* 0x000fe4000782c0ff */
[----:B------:R-:W-:Y:S02]  /*ce80*/  MOV R3, 0x40 ;  /* 0x0000004000037802 */ /* 0x000fe40000000f00 */
[----:B------:R-:W-:Y:S02]  /*ce90*/  HMMA.16816.F32.BF16 R52, R136, R54, RZ ;  /* 0x000000368834723c */ /* 0x000fe400000418ff */
[----:B------:R-:W-:-:S04]  /*cea0*/  SEL R3, R3, 0xffffffc0, !P1 ;  /* 0xffffffc003037807 */ /* 0x000fc80004800000 */
[----:B------:R-:W-:Y:S01]  /*ceb0*/  IADD3 R235, R238, R3, RZ ;  /* 0x00000003eeeb7210 */ /* 0x000fe20007ffe0ff */
[----:B------:R1:W-:Y:S01]  /*cec0*/  LDGSTS.E.BYPASS.LTC128B.128 [R243+0x3100], [R72.64], !P2 ;  /* 0x0310000048f37fae */ /* 0x0003e2000d101d54 */
[----:B------:R-:W-:Y:S01]  /*ced0*/  HMMA.16816.F32.BF16 R48, R140, R16, R48 ;  /* 0x000000108c30723c */ /* 0x000fe20000041830 */
[----:B------:R-:W-:Y:S02]  /*cee0*/  IADD3 R224, R3, R237, RZ ;  /* 0x000000ed03e07210 */ /* 0x000fe40007ffe0ff */
[----:B------:R1:W-:Y:S01]  /*cef0*/  LDGSTS.E.BYPASS.LTC128B.128 [R243+0x7100], [R34.64], !P0 ;  /* 0x0710000022f37fae */ /* 0x0003e2000c101d54 */
[----:B------:R-:W-:-:S03]  /*cf00*/  PLOP3.LUT P0, PT, PT, PT, UP0, 0x40, 0x0 ;  /* 0x000000000000781c */ /* 0x000fc60003f0e808 */
[----:B------:R-:W-:Y:S01]  /*cf10*/  LDSM.16.M88.4 R100, [R235+0x8100] ;  /* 0x00810000eb64783b */ /* 0x000fe20000000200 */
[----:B------:R-:W-:Y:S03]  /*cf20*/  HMMA.16816.F32.BF16 R44, R140, R18, R44 ;  /* 0x000000128c2c723c */ /* 0x000fe6000004182c */
[----:B------:R-:W3:Y:S04]  /*cf30*/  LDSM.16.M88.4 R16, [R235+0x8900] ;  /* 0x00890000eb10783b */ /* 0x000ee80000000200 */
[----:B--2---:R-:W-:Y:S01]  /*cf40*/  LDSM.16.M88.4 R96, [R235+0x9900] ;  /* 0x00990000eb60783b */ /* 0x004fe20000000200 */
[C---:B----4-:R-:W-:Y:S03]  /*cf50*/  HMMA.16816.F32.BF16 R88, R136.reuse, R84, RZ ;  /* 0x000000548858723c */ /* 0x050fe600000418ff */
[----:B------:R-:W-:Y:S04]  /*cf60*/  LDSM.16.M88.4 R108, [R237+0x4000] ;  /* 0x00400000ed6c783b */ /* 0x000fe80000000200 */
[----:B------:R-:W0:Y:S01]  /*cf70*/  LDGDEPBAR ;  /* 0x00000000000079af */ /* 0x000e220000000000 */
[----:B------:R-:W-:Y:S01]  /*cf80*/  HMMA.16816.F32.BF16 R84, R136, R86, RZ ;  /* 0x000000568854723c */ /* 0x000fe200000418ff */
[----:B-1----:R-:W-:-:S07]  /*cf90*/  SHF.R.S32.HI R35, RZ, 0x1f, R32 ;  /* 0x0000001fff237819 */ /* 0x002fce0000011420 */
[----:B-----5:R-:W-:Y:S01]  /*cfa0*/  HMMA.16816.F32.BF16 R40, R140, R8, R40 ;  /* 0x000000088c28723c */ /* 0x020fe20000041828 */
[----:B------:R-:W-:-:S07]  /*cfb0*/  SHF.R.S32.HI R34, RZ, 0x1f, R33 ;  /* 0x0000001fff227819 */ /* 0x000fce0000011421 */
[----:B------:R-:W-:Y:S01]  /*cfc0*/  HMMA.16816.F32.BF16 R36, R140, R10, R36 ;  /* 0x0000000a8c24723c */ /* 0x000fe20000041824 */
[----:B------:R-:W1:Y:S07]  /*cfd0*/  LDSM.16.M88.4 R8, [R235+0x9100] ;  /* 0x00910000eb08783b */ /* 0x000e6e0000000200 */
[C---:B------:R-:W-:Y:S08]  /*cfe0*/  HMMA.16816.F32.BF16 R28, R136.reuse, R92, RZ ;  /* 0x0000005c881c723c */ /* 0x040ff000000418ff */
[----:B------:R-:W-:Y:S08]  /*cff0*/  HMMA.16816.F32.BF16 R92, R136, R94, RZ ;  /* 0x0000005e885c723c */ /* 0x000ff000000418ff */
[C---:B---3--:R-:W-:Y:S08]  /*d000*/  HMMA.16816.F32.BF16 R88, R140.reuse, R24, R88 ;  /* 0x000000188c58723c */ /* 0x048ff00000041858 */
[C---:B------:R-:W-:Y:S01]  /*d010*/  HMMA.16816.F32.BF16 R84, R140.reuse, R26, R84 ;  /* 0x0000001a8c54723c */ /* 0x040fe20000041854 */
[----:B------:R-:W2:Y:S07]  /*d020*/  LDSM.16.M88.4 R24, [R235+0xa900] ;  /* 0x00a90000eb18783b */ /* 0x000eae0000000200 */
[C---:B------:R-:W-:Y:S08]  /*d030*/  HMMA.16816.F32.BF16 R56, R140.reuse, R80, R56 ;  /* 0x000000508c38723c */ /* 0x040ff00000041838 */
[----:B------:R-:W-:Y:S08]  /*d040*/  HMMA.16816.F32.BF16 R52, R140, R82, R52 ;  /* 0x000000528c34723c */ /* 0x000ff00000041834 */
[C---:B------:R-:W-:Y:S08]  /*d050*/  HMMA.16816.F32.BF16 R64, R172.reuse, R16, R64 ;  /* 0x00000010ac40723c */ /* 0x040ff00000041840 */
[----:B------:R-:W-:Y:S01]  /*d060*/  HMMA.16816.F32.BF16 R60, R172, R18, R60 ;  /* 0x00000012ac3c723c */ /* 0x000fe2000004183c */
[----:B------:R-:W3:Y:S07]  /*d070*/  LDSM.16.M88.4 R16, [R235+0xb100] ;  /* 0x00b10000eb10783b */ /* 0x000eee0000000200 */
[C---:B------:R-:W-:Y:S08]  /*d080*/  HMMA.16816.F32.BF16 R28, R140.reuse, R68, R28 ;  /* 0x000000448c1c723c */ /* 0x040ff0000004181c */
[----:B------:R-:W-:Y:S01]  /*d090*/  HMMA.16816.F32.BF16 R92, R140, R70, R92 ;  /* 0x000000468c5c723c */ /* 0x000fe2000004185c */
[----:B------:R-:W-:Y:S07]  /*d0a0*/  LDSM.16.M88.4 R68, [R235+0xa100] ;  /* 0x00a10000eb44783b */ /* 0x000fee0000000200 */
[C---:B------:R-:W-:Y:S08]  /*d0b0*/  HMMA.16816.F32.BF16 R12, R172.reuse, R100, R12 ;  /* 0x00000064ac0c723c */ /* 0x040ff0000004180c */
[----:B------:R-:W-:Y:S01]  /*d0c0*/  HMMA.16816.F32.BF16 R20, R172, R102, R20 ;  /* 0x00000066ac14723c */ /* 0x000fe20000041814 */
[----:B------:R-:W4:Y:S07]  /*d0d0*/  LDSM.16.M88.4 R100, [R224] ;  /* 0x00000000e064783b */ /* 0x000f2e0000000200 */
[C---:B------:R-:W-:Y:S08]  /*d0e0*/  HMMA.16816.F32.BF16 R80, R136.reuse, R76, RZ ;  /* 0x0000004c8850723c */ /* 0x040ff000000418ff */
[----:B------:R-:W-:Y:S08]  /*d0f0*/  HMMA.16816.F32.BF16 R76, R136, R78, RZ ;  /* 0x0000004e884c723c */ /* 0x000ff000000418ff */
[C---:B-1----:R-:W-:Y:S08]  /*d100*/  HMMA.16816.F32.BF16 R56, R172.reuse, R8, R56 ;  /* 0x00000008ac38723c */ /* 0x042ff00000041838 */
[C---:B------:R-:W-:Y:S01]  /*d110*/  HMMA.16816.F32.BF16 R52, R172.reuse, R10, R52 ;  /* 0x0000000aac34723c */ /* 0x040fe20000041834 */
[----:B------:R-:W1:Y:S07]  /*d120*/  LDSM.16.M88.4 R8, [R235+0xb900] ;  /* 0x00b90000eb08783b */ /* 0x000e6e0000000200 */
[C---:B--2---:R-:W-:Y:S08]  /*d130*/  HMMA.16816.F32.BF16 R28, R172.reuse, R24, R28 ;  /* 0x00000018ac1c723c */ /* 0x044ff0000004181c */
[----:B------:R-:W-:Y:S01]  /*d140*/  HMMA.16816.F32.BF16 R92, R172, R26, R92 ;  /* 0x0000001aac5c723c */ /* 0x000fe2000004185c */
[----:B------:R-:W2:Y:S07]  /*d150*/  LDSM.16.M88.4 R24, [R238+0xc100] ;  /* 0x00c10000ee18783b */ /* 0x000eae0000000200 */
[C---:B------:R-:W-:Y:S08]  /*d160*/  HMMA.16816.F32.BF16 R80, R140.reuse, R104, R80 ;  /* 0x000000688c50723c */ /* 0x040ff00000041850 */
[----:B------:R-:W-:Y:S01]  /*d170*/  HMMA.16816.F32.BF16 R76, R140, R106, R76 ;  /* 0x0000006a8c4c723c */ /* 0x000fe2000004184c */
[----:B------:R-:W-:Y:S07]  /*d180*/  LDSM.16.M88.4 R104, [R224+0x2800] ;  /* 0x00280000e068783b */ /* 0x000fee0000000200 */
[C---:B---3--:R-:W-:Y:S08]  /*d190*/  HMMA.16816.F32.BF16 R88, R172.reuse, R16, R88 ;  /* 0x00000010ac58723c */ /* 0x048ff00000041858 */
[----:B------:R-:W-:Y:S01]  /*d1a0*/  HMMA.16816.F32.BF16 R84, R172, R18, R84 ;  /* 0x00000012ac54723c */ /* 0x000fe20000041854 */
[----:B------:R-:W3:Y:S07]  /*d1b0*/  LDSM.16.M88.4 R16, [R224+0x1800] ;  /* 0x00180000e010783b */ /* 0x000eee0000000200 */
[----:B----4-:R-:W-:Y:S08]  /*d1c0*/  HMMA.16816.F32.BF16 R12, R184, R100, R12 ;  /* 0x00000064b80c723c */ /* 0x010ff0000004180c */
[C---:B------:R-:W-:Y:S08]  /*d1d0*/  HMMA.16816.F32.BF16 R48, R172.reuse, R96, R48 ;  /* 0x00000060ac30723c */ /* 0x040ff00000041830 */
[C---:B------:R-:W-:Y:S01]  /*d1e0*/  HMMA.16816.F32.BF16 R44, R172.reuse, R98, R44 ;  /* 0x00000062ac2c723c */ /* 0x040fe2000004182c */
[----:B------:R-:W-:Y:S07]  /*d1f0*/  LDSM.16.M88.4 R96, [R224+0x800] ;  /* 0x00080000e060783b */ /* 0x000fee0000000200 */
[C---:B-1----:R-:W-:Y:S08]  /*d200*/  HMMA.16816.F32.BF16 R80, R172.reuse, R8, R80 ;  /* 0x00000008ac50723c */ /* 0x042ff00000041850 */
[----:B------:R-:W-:Y:S01]  /*d210*/  HMMA.16816.F32.BF16 R76, R172, R10, R76 ;  /* 0x0000000aac4c723c */ /* 0x000fe2000004184c */
[----:B------:R-:W1:Y:S07]  /*d220*/  LDSM.16.M88.4 R8, [R224+0x2000] ;  /* 0x00200000e008783b */ /* 0x000e6e0000000200 */
[----:B--2---:R-:W-:Y:S08]  /*d230*/  HMMA.16816.F32.BF16 R12, R188, R24, R12 ;  /* 0x00000018bc0c723c */ /* 0x004ff0000004180c */
[C---:B------:R-:W-:Y:S08]  /*d240*/  HMMA.16816.F32.BF16 R40, R172.reuse, R68, R40 ;  /* 0x00000044ac28723c */ /* 0x040ff00000041828 */
[----:B------:R-:W-:Y:S01]  /*d250*/  HMMA.16816.F32.BF16 R36, R172, R70, R36 ;  /* 0x00000046ac24723c */ /* 0x000fe20000041824 */
[----:B------:R-:W-:Y:S07]  /*d260*/  LDSM.16.M88.4 R68, [R224+0x1000] ;  /* 0x00100000e044783b */ /* 0x000fee0000000200 */
[C---:B---3--:R-:W-:Y:S08]  /*d270*/  HMMA.16816.F32.BF16 R48, R184.reuse, R16, R48 ;  /* 0x00000010b830723c */ /* 0x048ff00000041830 */
[C---:B------:R-:W-:Y:S01]  /*d280*/  HMMA.16816.F32.BF16 R44, R184.reuse, R18, R44 ;  /* 0x00000012b82c723c */ /* 0x040fe2000004182c */
[----:B------:R-:W2:Y:S07]  /*d290*/  LDSM.16.M88.4 R16, [R235+0xc100] ;  /* 0x00c10000eb10783b */ /* 0x000eae0000000200 */
[----:B------:R-:W-:Y:S01]  /*d2a0*/  HMMA.16816.F32.BF16 R20, R184, R102, R20 ;  /* 0x00000066b814723c */ /* 0x000fe20000041814 */
[----:B------:R-:W-:Y:S07]  /*d2b0*/  LDSM.16.M88.4 R100, [R224+0x3000] ;  /* 0x00300000e064783b */ /* 0x000fee0000000200 */
[----:B------:R-:W-:Y:S08]  /*d2c0*/  HMMA.16816.F32.BF16 R12, R192, R108, R12 ;  /* 0x0000006cc00c723c */ /* 0x000ff0000004180c */
[C---:B-1----:R-:W-:Y:S08]  /*d2d0*/  HMMA.16816.F32.BF16 R40, R184.reuse, R8, R40 ;  /* 0x00000008b828723c */ /* 0x042ff00000041828 */
[C---:B------:R-:W-:Y:S01]  /*d2e0*/  HMMA.16816.F32.BF16 R36, R184.reuse, R10, R36 ;  /* 0x0000000ab824723c */ /* 0x040fe20000041824 */
[----:B------:R-:W1:Y:S07]  /*d2f0*/  LDSM.16.M88.4 R8, [R224+0x4000] ;  /* 0x00400000e008783b */ /* 0x000e6e0000000200 */
[C---:B------:R-:W-:Y:S08]  /*d300*/  HMMA.16816.F32.BF16 R64, R184.reuse, R96, R64 ;  /* 0x00000060b840723c */ /* 0x040ff00000041840 */
[----:B------:R-:W-:Y:S01]  /*d310*/  HMMA.16816.F32.BF16 R60, R184, R98, R60 ;  /* 0x00000062b83c723c */ /* 0x000fe2000004183c */
[----:B------:R-:W3:Y:S07]  /*d320*/  LDSM.16.M88.4 R96, [R224+0x3800] ;  /* 0x00380000e060783b */ /* 0x000eee0000000200 */
[----:B------:R-:W-:Y:S01]  /*d330*/  HMMA.16816.F32.BF16 R20, R188, R26, R20 ;  /* 0x0000001abc14723c */ /* 0x000fe20000041814 */
[----:B------:R-:W-:Y:S07]  /*d340*/  LDSM.16.M88.4 R24, [R237+0x4800] ;  /* 0x00480000ed18783b */ /* 0x000fee0000000200 */
[----:B--2---:R-:W-:Y:S08]  /*d350*/  HMMA.16816.F32.BF16 R12, R196, R16, R12 ;  /* 0x00000010c40c723c */ /* 0x004ff0000004180c */
[C---:B------:R-:W-:Y:S08]  /*d360*/  HMMA.16816.F32.BF16 R56, R184.reuse, R68, R56 ;  /* 0x00000044b838723c */ /* 0x040ff00000041838 */
[C---:B------:R-:W-:Y:S01]  /*d370*/  HMMA.16816.F32.BF16 R52, R184.reuse, R70, R52 ;  /* 0x00000046b834723c */ /* 0x040fe20000041834 */
[----:B------:R-:W2:Y:S07]  /*d380*/  LDSM.16.M88.4 R68, [R238+0xc900] ;  /* 0x00c90000ee44783b */ /* 0x000eae0000000200 */
[C---:B------:R-:W-:Y:S08]  /*d390*/  HMMA.16816.F32.BF16 R28, R184.reuse, R104, R28 ;  /* 0x00000068b81c723c */ /* 0x040ff0000004181c */
[----:B------:R-:W-:Y:S01]  /*d3a0*/  HMMA.16816.F32.BF16 R92, R184, R106, R92 ;  /* 0x0000006ab85c723c */ /* 0x000fe2000004185c */
[----:B------:R-:W4:Y:S07]  /*d3b0*/  LDSM.16.M88.4 R104, [R238+0xd100] ;  /* 0x00d10000ee68783b */ /* 0x000f2e0000000200 */
[----:B------:R-:W-:Y:S08]  /*d3c0*/  HMMA.16816.F32.BF16 R20, R192, R110, R20 ;  /* 0x0000006ec014723c */ /* 0x000ff00000041814 */
[----:B-1----:R-:W-:Y:S08]  /*d3d0*/  HMMA.16816.F32.BF16 R12, R212, R8, R12 ;  /* 0x00000008d40c723c */ /* 0x002ff0000004180c */
[C---:B---3--:R-:W-:Y:S08]  /*d3e0*/  HMMA.16816.F32.BF16 R80, R184.reuse, R96, R80 ;  /* 0x00000060b850723c */ /* 0x048ff00000041850 */
[----:B------:R-:W-:Y:S01]  /*d3f0*/  HMMA.16816.F32.BF16 R76, R184, R98, R76 ;  /* 0x00000062b84c723c */ /* 0x000fe2000004184c */
[----:B------:R-:W1:Y:S07]  /*d400*/  LDSM.16.M88.4 R96, [R238+0xd900] ;  /* 0x00d90000ee60783b */ /* 0x000e6e0000000200 */
[----:B------:R-:W-:Y:S01]  /*d410*/  HMMA.16816.F32.BF16 R20, R196, R18, R20 ;  /* 0x00000012c414723c */ /* 0x000fe20000041814 */
[----:B------:R-:W3:Y:S01]  /*d420*/  LDSM.16.M88.4 R16, [R237+0x5000] ;  /* 0x00500000ed10783b */ /* 0x000ee20000000200 */
[----:B------:R-:W-:-:S02]  /*d430*/  FMUL.FTZ R14, R14, c[0x0][0x320] ;  /* 0x0000c8000e0e7a20 */ /* 0x000fc40000410000 */
[----:B------:R-:W-:Y:S02]  /*d440*/  FMUL.FTZ R3, R12, c[0x0][0x320] ;  /* 0x0000c8000c037a20 */ /* 0x000fe40000410000 */
[----:B------:R-:W-:Y:S01]  /*d450*/  FMUL.FTZ R7, R13, c[0x0][0x320] ;  /* 0x0000c8000d077a20 */ /* 0x000fe20000410000 */
[----:B------:R5:W1:Y:S01]  /*d460*/  MUFU.TANH R72, R14 ;  /* 0x0000000e00487308 */ /* 0x000a620000002400 */
[----:B--2---:R-:W-:Y:S01]  /*d470*/  HMMA.16816.F32.BF16 R64, R188, R68, R64 ;  /* 0x00000044bc40723c */ /* 0x004fe20000041840 */
[----:B------:R-:W-:-:S06]  /*d480*/  FMUL.FTZ R73, R15, c[0x0][0x320] ;  /* 0x0000c8000f497a20 */ /* 0x000fcc0000410000 */
[----:B------:R-:W2:Y:S01]  /*d490*/  MUFU.TANH R3, R3 ;  /* 0x0000000300037308 */ /* 0x000ea20000002400 */
[C---:B----4-:R-:W-:Y:S01]  /*d4a0*/  HMMA.16816.F32.BF16 R56, R188.reuse, R104, R56 ;  /* 0x00000068bc38723c */ /* 0x050fe20000041838 */
[----:B-----5:R-:W4:Y:S07]  /*d4b0*/  LDSM.16.M88.4 R12, [R237+0x5800] ;  /* 0x00580000ed0c783b */ /* 0x020f2e0000000200 */
[----:B------:R-:W-:Y:S01]  /*d4c0*/  HMMA.16816.F32.BF16 R52, R188, R106, R52 ;  /* 0x0000006abc34723c */ /* 0x000fe20000041834 */
[----:B------:R-:W1:Y:S07]  /*d4d0*/  MUFU.TANH R7, R7 ;  /* 0x0000000700077308 */ /* 0x000e6e0000002400 */
[----:B------:R-:W-:Y:S01]  /*d4e0*/  HMMA.16816.F32.BF16 R108, R184, R100, R88 ;  /* 0x00000064b86c723c */ /* 0x000fe20000041858 */
[----:B------:R-:W5:Y:S01]  /*d4f0*/  LDSM.16.M88.4 R88, [R235+0xc900] ;  /* 0x00c90000eb58783b */ /* 0x000f620000000200 */
[----:B------:R-:W2:Y:S06]  /*d500*/  MUFU.TANH R73, R73 ;  /* 0x0000004900497308 */ /* 0x000eac0000002400 */
[----:B------:R-:W-:Y:S01]  /*d510*/  HMMA.16816.F32.BF16 R20, R212, R10, R20 ;  /* 0x0000000ad414723c */ /* 0x000fe20000041814 */
[----:B------:R-:W2:Y:S07]  /*d520*/  LDSM.16.M88.4 R8, [R235+0xd100] ;  /* 0x00d10000eb08783b */ /* 0x000eae0000000200 */
[C---:B-1----:R-:W-:Y:S08]  /*d530*/  HMMA.16816.F32.BF16 R48, R188.reuse, R96, R48 ;  /* 0x00000060bc30723c */ /* 0x042ff00000041830 */
[----:B------:R-:W-:Y:S08]  /*d540*/  HMMA.16816.F32.BF16 R44, R188, R98, R44 ;  /* 0x00000062bc2c723c */ /* 0x000ff0000004182c */
[----:B------:R-:W-:Y:S01]  /*d550*/  HMMA.16816.F32.BF16 R64, R192, R24, R64 ;  /* 0x00000018c040723c */ /* 0x000fe20000041840 */
[----:B------:R-:W-:-:S02]  /*d560*/  FMUL.FTZ R20, R20, c[0x0][0x320] ;  /* 0x0000c80014147a20 */ /* 0x000fc40000410000 */
[----:B------:R-:W-:Y:S02]  /*d570*/  FMUL.FTZ R21, R21, c[0x0][0x320] ;  /* 0x0000c80015157a20 */ /* 0x000fe40000410000 */
[----:B------:R-:W-:Y:S02]  /*d580*/  FMUL.FTZ R22, R22, c[0x0][0x320] ;  /* 0x0000c80016167a20 */ /* 0x000fe40000410000 */
[----:B------:R-:W-:Y:S01]  /*d590*/  FMUL.FTZ R23, R23, c[0x0][0x320] ;  /* 0x0000c80017177a20 */ /* 0x000fe20000410000 */
[----:B------:R-:W-:Y:S01]  /*d5a0*/  HMMA.16816.F32.BF16 R60, R188, R70, R60 ;  /* 0x00000046bc3c723c */ /* 0x000fe2000004183c */
[----:B------:R-:W-:Y:S01]  /*d5b0*/  LDSM.16.M88.4 R68, [R224+0x4800] ;  /* 0x00480000e044783b */ /* 0x000fe20000000200 */
[----:B------:R-:W1:Y:S06]  /*d5c0*/  MUFU.TANH R74, R22 ;  /* 0x00000016004a7308 */ /* 0x000e6c0000002400 */
[C---:B---3--:R-:W-:Y:S08]  /*d5d0*/  HMMA.16816.F32.BF16 R56, R192.reuse, R16, R56 ;  /* 0x00000010c038723c */ /* 0x048ff00000041838 */
[C---:B------:R-:W-:Y:S01]  /*d5e0*/  HMMA.16816.F32.BF16 R52, R192.reuse, R18, R52 ;  /* 0x00000012c034723c */ /* 0x040fe20000041834 */
[----:B------:R-:W3:Y:S07]  /*d5f0*/  LDSM.16.M88.4 R16, [R238+0xe100] ;  /* 0x00e10000ee10783b */ /* 0x000eee0000000200 */
[C---:B----4-:R-:W-:Y:S08]  /*d600*/  HMMA.16816.F32.BF16 R48, R192.reuse, R12, R48 ;  /* 0x0000000cc030723c */ /* 0x050ff00000041830 */
[----:B------:R-:W-:Y:S01]  /*d610*/  HMMA.16816.F32.BF16 R44, R192, R14, R44 ;  /* 0x0000000ec02c723c */ /* 0x000fe2000004182c */
[----:B------:R-:W4:Y:S07]  /*d620*/  LDSM.16.M88.4 R12, [R238+0xe900] ;  /* 0x00e90000ee0c783b */ /* 0x000f2e0000000200 */
[----:B-----5:R-:W-:Y:S01]  /*d630*/  HMMA.16816.F32.BF16 R64, R196, R88, R64 ;  /* 0x00000058c440723c */ /* 0x020fe20000041840 */
[----:B------:R-:W1:Y:S07]  /*d640*/  MUFU.TANH R88, R23 ;  /* 0x0000001700587308 */ /* 0x000e6e0000002400 */
[----:B------:R-:W-:Y:S01]  /*d650*/  HMMA.16816.F32.BF16 R60, R192, R26, R60 ;  /* 0x0000001ac03c723c */ /* 0x000fe2000004183c */
[----:B------:R-:W5:Y:S07]  /*d660*/  LDSM.16.M88.4 R24, [R224+0x5000] ;  /* 0x00500000e018783b */ /* 0x000f6e0000000200 */
[C---:B--2---:R-:W-:Y:S08]  /*d670*/  HMMA.16816.F32.BF16 R56, R196.reuse, R8, R56 ;  /* 0x00000008c438723c */ /* 0x044ff00000041838 */
[----:B------:R-:W-:Y:S01]  /*d680*/  HMMA.16816.F32.BF16 R52, R196, R10, R52 ;  /* 0x0000000ac434723c */ /* 0x000fe20000041834 */
[----:B------:R-:W2:Y:S07]  /*d690*/  LDSM.16.M88.4 R8, [R237+0x6000] ;  /* 0x00600000ed08783b */ /* 0x000eae0000000200 */
[C---:B---3--:R-:W-:Y:S08]  /*d6a0*/  HMMA.16816.F32.BF16 R40, R188.reuse, R16, R40 ;  /* 0x00000010bc28723c */ /* 0x048ff00000041828 */
[----:B------:R-:W-:Y:S01]  /*d6b0*/  HMMA.16816.F32.BF16 R36, R188, R18, R36 ;  /* 0x00000012bc24723c */ /* 0x000fe20000041824 */
[----:B------:R-:W3:Y:S07]  /*d6c0*/  LDSM.16.M88.4 R16, [R237+0x6800] ;  /* 0x00680000ed10783b */ /* 0x000eee0000000200 */
[----:B------:R-:W-:Y:S01]  /*d6d0*/  HMMA.16816.F32.BF16 R64, R212, R68, R64 ;  /* 0x00000044d440723c */ /* 0x000fe20000041840 */
[----:B------:R-:W1:Y:S07]  /*d6e0*/  MUFU.TANH R68, R20 ;  /* 0x0000001400447308 */ /* 0x000e6e0000002400 */
[C---:B----4-:R-:W-:Y:S01]  /*d6f0*/  HMMA.16816.F32.BF16 R28, R188.reuse, R12, R28 ;  /* 0x0000000cbc1c723c */ /* 0x050fe2000004181c */
[----:B------:R4:W1:Y:S07]  /*d700*/  MUFU.TANH R69, R21 ;  /* 0x0000001500457308 */ /* 0x00086e0000002400 */
[----:B------:R-:W-:Y:S01]  /*d710*/  HMMA.16816.F32.BF16 R92, R188, R14, R92 ;  /* 0x0000000ebc5c723c */ /* 0x000fe2000004185c */
[----:B------:R-:W-:Y:S07]  /*d720*/  LDSM.16.M88.4 R12, [R237+0x7000] ;  /* 0x00700000ed0c783b */ /* 0x000fee0000000200 */
[----:B-----5:R-:W-:Y:S01]  /*d730*/  HMMA.16816.F32.BF16 R56, R212, R24, R56 ;  /* 0x00000018d438723c */ /* 0x020fe20000041838 */
[----:B----4-:R-:W4:Y:S01]  /*d740*/  LDSM.16.M88.4 R20, [R235+0xd900] ;  /* 0x00d90000eb14783b */ /* 0x010f220000000200 */
[----:B------:R-:W-:-:S02]  /*d750*/  FMUL.FTZ R64, R64, c[0x0][0x320] ;  /* 0x0000c80040407a20 */ /* 0x000fc40000410000 */
[----:B------:R-:W-:Y:S02]  /*d760*/  FMUL.FTZ R65, R65, c[0x0][0x320] ;  /* 0x0000c80041417a20 */ /* 0x000fe40000410000 */
[----:B------:R-:W-:Y:S02]  /*d770*/  FMUL.FTZ R66, R66, c[0x0][0x320] ;  /* 0x0000c80042427a20 */ /* 0x000fe40000410000 */
[----:B------:R-:W-:Y:S01]  /*d780*/  HMMA.16816.F32.BF16 R52, R212, R26, R52 ;  /* 0x0000001ad434723c */ /* 0x000fe20000041834 */
[----:B------:R-:W5:Y:S01]  /*d790*/  LDSM.16.M88.4 R24, [R235+0xe100] ;  /* 0x00e10000eb18783b */ /* 0x000f620000000200 */
[----:B------:R-:W-:Y:S01]  /*d7a0*/  FMUL.FTZ R67, R67, c[0x0][0x320] ;  /* 0x0000c80043437a20 */ /* 0x000fe20000410000 */
[----:B------:R-:W1:Y:S05]  /*d7b0*/  MUFU.TANH R89, R66 ;  /* 0x0000004200597308 */ /* 0x000e6a0000002400 */
[----:B------:R-:W-:Y:S03]  /*d7c0*/  HMMA.16816.F32.BF16 R60, R196, R90, R60 ;  /* 0x0000005ac43c723c */ /* 0x000fe6000004183c */
[----:B------:R-:W1:Y:S05]  /*d7d0*/  MUFU.TANH R90, R67 ;  /* 0x00000043005a7308 */ /* 0x000e6a0000002400 */
[----:B--2---:R-:W-:Y:S01]  /*d7e0*/  HMMA.16816.F32.BF16 R40, R192, R8, R40 ;  /* 0x00000008c028723c */ /* 0x004fe20000041828 */
[----:B------:R-:W-:-:S02]  /*d7f0*/  FMUL.FTZ R56, R56, c[0x0][0x320] ;  /* 0x0000c80038387a20 */ /* 0x000fc40000410000 */
[----:B------:R-:W-:Y:S02]  /*d800*/  FMUL.FTZ R57, R57, c[0x0][0x320] ;  /* 0x0000c80039397a20 */ /* 0x000fe40000410000 */
[----:B------:R-:W-:Y:S02]  /*d810*/  FMUL.FTZ R58, R58, c[0x0][0x320] ;  /* 0x0000c8003a3a7a20 */ /* 0x000fe40000410000 */
[----:B------:R-:W-:Y:S01]  /*d820*/  FMUL.FTZ R59, R59, c[0x0][0x320] ;  /* 0x0000c8003b3b7a20 */ /* 0x000fe20000410000 */
[----:B------:R-:W-:Y:S01]  /*d830*/  HMMA.16816.F32.BF16 R36, R192, R10, R36 ;  /* 0x0000000ac024723c */ /* 0x000fe20000041824 */
[----:B------:R-:W2:Y:S01]  /*d840*/  LDSM.16.M88.4 R8, [R238+0xf100] ;  /* 0x00f10000ee08783b */ /* 0x000ea20000000200 */
[----:B------:R-:W-:Y:S01]  /*d850*/  FMUL.FTZ R52, R52, c[0x0][0x320] ;  /* 0x0000c80034347a20 */ /* 0x000fe20000410000 */
[----:B------:R-:W1:Y:S01]  /*d860*/  MUFU.TANH R56, R56 ;  /* 0x0000003800387308 */ /* 0x000e620000002400 */
[----:B------:R-:W-:Y:S02]  /*d870*/  FMUL.FTZ R53, R53, c[0x0][0x320] ;  /* 0x0000c80035357a20 */ /* 0x000fe40000410000 */
[----:B------:R-:W-:-:S02]  /*d880*/  FMUL.FTZ R54, R54, c[0x0][0x320] ;  /* 0x0000c80036367a20 */ /* 0x000fc40000410000 */
[----:B------:R-:W-:Y:S01]  /*d890*/  HMMA.16816.F32.BF16 R84, R184, R102, R84 ;  /* 0x00000066b854723c */ /* 0x000fe20000041854 */
[----:B------:R-:W-:Y:S02]  /*d8a0*/  FMUL.FTZ R55, R55, c[0x0][0x320] ;  /* 0x0000c80037377a20 */ /* 0x000fe40000410000 */
[----:B------:R-:W1:Y:S05]  /*d8b0*/  MUFU.TANH R182, R54 ;  /* 0x0000003600b67308 */ /* 0x000e6a0000002400 */
[C---:B---3--:R-:W-:Y:S03]  /*d8c0*/  HMMA.16816.F32.BF16 R28, R192.reuse, R16, R28 ;  /* 0x00000010c01c723c */ /* 0x048fe6000004181c */
[----:B------:R-:W3:Y:S05]  /*d8d0*/  MUFU.TANH R181, R55 ;  /* 0x0000003700b57308 */ /* 0x000eea0000002400 */
[----:B------:R-:W-:Y:S01]  /*d8e0*/  HMMA.16816.F32.BF16 R92, R192, R18, R92 ;  /* 0x00000012c05c723c */ /* 0x000fe2000004185c */
[----:B------:R-:W1:Y:S02]  /*d8f0*/  LDSM.16.M88.4 R16, [R238+0xf900] ;  /* 0x00f90000ee10783b */ /* 0x000e640000000200 */
[----:B------:R-:W1:Y:S05]  /*d900*/  MUFU.TANH R57, R57 ;  /* 0x0000003900397308 */ /* 0x000e6a0000002400 */
[C---:B----4-:R-:W-:Y:S03]  /*d910*/  HMMA.16816.F32.BF16 R48, R196.reuse, R20, R48 ;  /* 0x00000014c430723c */ /* 0x050fe60000041830 */
[----:B------:R-:W4:Y:S05]  /*d920*/  MUFU.TANH R58, R58 ;  /* 0x0000003a003a7308 */ /* 0x000f2a0000002400 */
[----:B------:R-:W-:Y:S01]  /*d930*/  HMMA.16816.F32.BF16 R44, R196, R22, R44 ;  /* 0x00000016c42c723c */ /* 0x000fe2000004182c */
[----:B------:R-:W1:Y:S02]  /*d940*/  LDSM.16.M88.4 R20, [R224+0x6000] ;  /* 0x00600000e014783b */ /* 0x000e640000000200 */
[----:B------:R-:W1:Y:S05]  /*d950*/  MUFU.TANH R59, R59 ;  /* 0x0000003b003b7308 */ /* 0x000e6a0000002400 */
[----:B------:R-:W-:Y:S03]  /*d960*/  HMMA.16816.F32.BF16 R60, R212, R70, R60 ;  /* 0x00000046d43c723c */ /* 0x000fe6000004183c */
[----:B------:R-:W1:Y:S05]  /*d970*/  MUFU.TANH R70, R64 ;  /* 0x0000004000467308 */ /* 0x000e6a0000002400 */
[----:B-----5:R-:W-:Y:S03]  /*d980*/  HMMA.16816.F32.BF16 R40, R196, R24, R40 ;  /* 0x00000018c428723c */ /* 0x020fe60000041828 */
[----:B------:R5:W1:Y:S05]  /*d990*/  MUFU.TANH R71, R65 ;  /* 0x0000004100477308 */ /* 0x000a6a0000002400 */
[C---:B--2---:R-:W-:Y:S08]  /*d9a0*/  HMMA.16816.F32.BF16 R108, R188.reuse, R8, R108 ;  /* 0x00000008bc6c723c */ /* 0x044ff0000004186c */
[----:B------:R-:W-:Y:S01]  /*d9b0*/  HMMA.16816.F32.BF16 R84, R188, R10, R84 ;  /* 0x0000000abc54723c */ /* 0x000fe20000041854 */
[----:B------:R-:W-:Y:S01]  /*d9c0*/  LDSM.16.M88.4 R8, [R237+0x7800] ;  /* 0x00780000ed08783b */ /* 0x000fe20000000200 */
[----:B------:R-:W-:-:S02]  /*d9d0*/  FMUL.FTZ R60, R60, c[0x0][0x320] ;  /* 0x0000c8003c3c7a20 */ /* 0x000fc40000410000 */
[----:B------:R-:W-:Y:S01]  /*d9e0*/  FMUL.FTZ R61, R61, c[0x0][0x320] ;  /* 0x0000c8003d3d7a20 */ /* 0x000fe20000410000 */
[----:B-----5:R-:W2:Y:S01]  /*d9f0*/  LDSM.16.M88.4 R64, [R224+0x5800] ;  /* 0x00580000e040783b */ /* 0x020ea20000000200 */
[----:B------:R-:W-:Y:S02]  /*da00*/  FMUL.FTZ R62, R62, c[0x0][0x320] ;  /* 0x0000c8003e3e7a20 */ /* 0x000fe40000410000 */
[----:B------:R-:W-:Y:S01]  /*da10*/  HMMA.16816.F32.BF16 R36, R196, R26, R36 ;  /* 0x0000001ac424723c */ /* 0x000fe20000041824 */
[----:B------:R-:W-:Y:S01]  /*da20*/  LDSM.16.M88.4 R24, [R224+0x6800] ;  /* 0x00680000e018783b */ /* 0x000fe20000000200 */
[----:B------:R-:W-:Y:S01]  /*da30*/  FMUL.FTZ R63, R63, c[0x0][0x320] ;  /* 0x0000c8003f3f7a20 */ /* 0x000fe20000410000 */
[----:B------:R-:W2:Y:S05]  /*da40*/  MUFU.TANH R60, R60 ;  /* 0x0000003c003c7308 */ /* 0x000eaa0000002400 */
[C---:B-1----:R-:W-:Y:S03]  /*da50*/  HMMA.16816.F32.BF16 R80, R188.reuse, R16, R80 ;  /* 0x00000010bc50723c */ /* 0x042fe60000041850 */
[----:B------:R-:W1:Y:S05]  /*da60*/  MUFU.TANH R61, R61 ;  /* 0x0000003d003d7308 */ /* 0x000e6a0000002400 */
[----:B------:R-:W-:Y:S01]  /*da70*/  HMMA.16816.F32.BF16 R76, R188, R18, R76 ;  /* 0x00000012bc4c723c */ /* 0x000fe2000004184c */
[----:B------:R-:W-:Y:S02]  /*da80*/  LDSM.16.M88.4 R16, [R224+0x7800] ;  /* 0x00780000e010783b */ /* 0x000fe40000000200 */
[----:B------:R-:W1:Y:S05]  /*da90*/  MUFU.TANH R62, R62 ;  /* 0x0000003e003e7308 */ /* 0x000e6a0000002400 */
[----:B------:R-:W-:Y:S03]  /*daa0*/  HMMA.16816.F32.BF16 R40, R212, R20, R40 ;  /* 0x00000014d428723c */ /* 0x000fe60000041828 */
[----:B------:R-:W1:Y:S05]  /*dab0*/  MUFU.TANH R63, R63 ;  /* 0x0000003f003f7308 */ /* 0x000e6a0000002400 */
[C---:B------:R-:W-:Y:S08]  /*dac0*/  HMMA.16816.F32.BF16 R108, R192.reuse, R12, R108 ;  /* 0x0000000cc06c723c */ /* 0x040ff0000004186c */
[----:B------:R-:W-:Y:S01]  /*dad0*/  HMMA.16816.F32.BF16 R84, R192, R14, R84 ;  /* 0x0000000ec054723c */ /* 0x000fe20000041854 */
[----:B------:R-:W5:Y:S07]  /*dae0*/  LDSM.16.M88.4 R12, [R235+0xf900] ;  /* 0x00f90000eb0c783b */ /* 0x000f6e0000000200 */
[----:B--2---:R-:W-:Y:S01]  /*daf0*/  HMMA.16816.F32.BF16 R48, R212, R64, R48 ;  /* 0x00000040d430723c */ /* 0x004fe20000041830 */
[----:B------:R-:W2:Y:S01]  /*db00*/  MUFU.TANH R64, R52 ;  /* 0x0000003400407308 */ /* 0x000ea20000002400 */
[----:B------:R-:W-:-:S02]  /*db10*/  FMUL.FTZ R40, R40, c[0x0][0x320] ;  /* 0x0000c80028287a20 */ /* 0x000fc40000410000 */
[----:B------:R-:W-:Y:S02]  /*db20*/  FMUL.FTZ R41, R41, c[0x0][0x320] ;  /* 0x0000c80029297a20 */ /* 0x000fe40000410000 */
[----:B------:R-:W-:Y:S02]  /*db30*/  FMUL.FTZ R42, R42, c[0x0][0x320] ;  /* 0x0000c8002a2a7a20 */ /* 0x000fe40000410000 */
[----:B------:R-:W-:Y:S01]  /*db40*/  HMMA.16816.F32.BF16 R36, R212, R22, R36 ;  /* 0x00000016d424723c */ /* 0x000fe20000041824 */
[----:B------:R1:W1:Y:S01]  /*db50*/  MUFU.TANH R65, R53 ;  /* 0x0000003500417308 */ /* 0x0002620000002400 */
[----:B------:R-:W2:Y:S01]  /*db60*/  LDSM.16.M88.4 R20, [R235+0xf100] ;  /* 0x00f10000eb14783b */ /* 0x000ea20000000200 */
[----:B------:R-:W-:-:S05]  /*db70*/  FMUL.FTZ R43, R43, c[0x0][0x320] ;  /* 0x0000c8002b2b7a20 */ /* 0x000fca0000410000 */
[C---:B------:R-:W-:Y:S01]  /*db80*/  HMMA.16816.F32.BF16 R80, R192.reuse, R8, R80 ;  /* 0x00000008c050723c */ /* 0x040fe20000041850 */
[----:B------:R-:W2:Y:S07]  /*db90*/  MUFU.TANH R178, R40 ;  /* 0x0000002800b27308 */ /* 0x000eae0000002400 */
[----:B------:R-:W-:Y:S01]  /*dba0*/  HMMA.16816.F32.BF16 R76, R192, R10, R76 ;  /* 0x0000000ac04c723c */ /* 0x000fe2000004184c */
[----:B-1----:R-:W1:Y:S01]  /*dbb0*/  LDSM.16.M88.4 R52, [R235+0xe900] ;  /* 0x00e90000eb34783b */ /* 0x002e620000000200 */
[----:B------:R-:W1:Y:S01]  /*dbc0*/  MUFU.TANH R177, R41 ;  /* 0x0000002900b17308 */ /* 0x000e620000002400 */
[----:B------:R-:W-:-:S02]  /*dbd0*/  FMUL.FTZ R48, R48, c[0x0][0x320] ;  /* 0x0000c80030307a20 */ /* 0x000fc40000410000 */
[----:B------:R-:W-:Y:S02]  /*dbe0*/  FMUL.FTZ R49, R49, c[0x0][0x320] ;  /* 0x0000c80031317a20 */ /* 0x000fe40000410000 */
[----:B------:R-:W-:Y:S01]  /*dbf0*/  FMUL.FTZ R50, R50, c[0x0][0x320] ;  /* 0x0000c80032327a20 */ /* 0x000fe20000410000 */
[----:B------:R-:W-:Y:S01]  /*dc00*/  HMMA.16816.F32.BF16 R44, R212, R66, R44 ;  /* 0x00000042d42c723c */ /* 0x000fe2000004182c */
[----:B------:R-:W-:Y:S01]  /*dc10*/  FMUL.FTZ R51, R51, c[0x0][0x320] ;  /* 0x0000c80033337a20 */ /* 0x000fe20000410000 */
[----:B------:R-:W1:Y:S01]  /*dc20*/  MUFU.TANH R161, R42 ;  /* 0x0000002a00a17308 */ /* 0x000e620000002400 */
[----:B------:R-:W-:Y:S02]  /*dc30*/  FMUL.FTZ R36, R36, c[0x0][0x320] ;  /* 0x0000c80024247a20 */ /* 0x000fe40000410000 */
[----:B------:R-:W-:Y:S02]  /*dc40*/  FMUL.FTZ R37, R37, c[0x0][0x320] ;  /* 0x0000c80025257a20 */ /* 0x000fe40000410000 */
[----:B------:R-:W-:Y:S01]  /*dc50*/  FMUL.FTZ R38, R38, c[0x0][0x320] ;  /* 0x0000c80026267a20 */ /* 0x000fe20000410000 */
[C---:B-----5:R-:W-:Y:S01]  /*dc60*/  HMMA.16816.F32.BF16 R80, R196.reuse, R12, R80 ;  /* 0x0000000cc450723c */ /* 0x060fe20000041850 */
[----:B------:R-:W-:Y:S01]  /*dc70*/  FMUL.FTZ R39, R39, c[0x0][0x320] ;  /* 0x0000c80027277a20 */ /* 0x000fe20000410000 */
[----:B------:R5:W1:Y:S06]  /*dc80*/  MUFU.TANH R162, R43 ;  /* 0x0000002b00a27308 */ /* 0x000a6c0000002400 */
[C---:B------:R-:W-:Y:S02]  /*dc90*/  HMMA.16816.F32.BF16 R76, R196.reuse, R14, R76 ;  /* 0x0000000ec44c723c */ /* 0x040fe4000004184c */
[----:B------:R1:W1:Y:S06]  /*dca0*/  MUFU.TANH R145, R48 ;  /* 0x0000003000917308 */ /* 0x00026c0000002400 */
[----:B--2---:R-:W-:Y:S01]  /*dcb0*/  HMMA.16816.F32.BF16 R108, R196, R20, R108 ;  /* 0x00000014c46c723c */ /* 0x004fe2000004186c */
[----:B------:R-:W-:Y:S01]  /*dcc0*/  FMUL.FTZ R44, R44, c[0x0][0x320] ;  /* 0x0000c8002c2c7a20 */ /* 0x000fe20000410000 */
[----:B-----5:R-:W2:Y:S01]  /*dcd0*/  LDSM.16.M88.4 R40, [R224+0x7000] ;  /* 0x00700000e028783b */ /* 0x020ea20000000200 */
[----:B------:R-:W-:Y:S01]  /*dce0*/  FMUL.FTZ R45, R45, c[0x0][0x320] ;  /* 0x0000c8002d2d7a20 */ /* 0x000fe20000410000 */
[----:B------:R2:W2:Y:S01]  /*dcf0*/  MUFU.TANH R146, R49 ;  /* 0x0000003100927308 */ /* 0x0004a20000002400 */
[----:B------:R-:W-:Y:S01]  /*dd00*/  FMUL.FTZ R46, R46, c[0x0][0x320] ;  /* 0x0000c8002e2e7a20 */ /* 0x000fe20000410000 */
[----:B------:R-:W-:-:S04]  /*dd10*/  DEPBAR.LE SB0, 0x0 ;  /* 0x000080000000791a */ /* 0x000fc80000000000 */
[C---:B-1----:R-:W-:Y:S01]  /*dd20*/  HMMA.16816.F32.BF16 R28, R196.reuse, R52, R28 ;  /* 0x00000034c41c723c */ /* 0x042fe2000004181c */
[----:B------:R-:W-:Y:S01]  /*dd30*/  FMUL.FTZ R47, R47, c[0x0][0x320] ;  /* 0x0000c8002f2f7a20 */ /* 0x000fe20000410000 */
[----:B------:R1:W1:Y:S06]  /*dd40*/  MUFU.TANH R150, R50 ;  /* 0x0000003200967308 */ /* 0x00026c0000002400 */
        /* <DEDUP_REMOVED lines=9> */
[----:B------:R1:W1:Y:S06]  /*dde0*/  MUFU.TANH R179, R47 ;  /* 0x0000002f00b37308 */ /* 0x00026c0000002400 */
[----:B------:R-:W-:Y:S01]  /*ddf0*/  HMMA.16816.F32.BF16 R92, R212, R26, R92 ;  /* 0x0000001ad45c723c */ /* 0x000fe2000004185c */
[----:B------:R-:W-:Y:S01]  /*de00*/  FMUL.FTZ R66, R82, c[0x0][0x320] ;  /* 0x0000c80052427a20 */ /* 0x000fe20000410000 */
[----:B------:R1:W1:Y:S01]  /*de10*/  MUFU.TANH R160, R36 ;  /* 0x0000002400a07308 */ /* 0x0002620000002400 */
[----:B------:R-:W-:-:S02]  /*de20*/  FMUL.FTZ R11, R83, c[0x0][0x320] ;  /* 0x0000c800530b7a20 */ /* 0x000fc40000410000 */
[----:B------:R-:W-:Y:S02]  /*de30*/  FMUL.FTZ R80, R80, c[0x0][0x320] ;  /* 0x0000c80050507a20 */ /* 0x000fe40000410000 */
[----:B------:R-:W-:Y:S01]  /*de40*/  FMUL.FTZ R81, R81, c[0x0][0x320] ;  /* 0x0000c80051517a20 */ /* 0x000fe20000410000 */
[C---:B--2---:R-:W-:Y:S01]  /*de50*/  HMMA.16816.F32.BF16 R108, R212.reuse, R40, R108 ;  /* 0x00000028d46c723c */ /* 0x044fe2000004186c */
        /* <DEDUP_REMOVED lines=50> */
[----:B--234-:R-:W-:Y:S01]  /*e180*/  IMAD.U32 R8, RZ, RZ, UR14 ;  /* 0x0000000eff087e24 */ /* 0x01cfe2000f8e00ff */
[----:B------:R-:W-:Y:S01]  /*e190*/  ISETP.NE.AND P3, PT, R239, 0x1, PT ;  /* 0x00000001ef00780c */ /* 0x000fe20003f65270 */
[----:B------:R-:W-:-:S03]  /*e1a0*/  IMAD.MOV.U32 R241, RZ, RZ, RZ ;  /* 0x000000fffff17224 */ /* 0x000fc600078e00ff */
[----:B------:R-:W-:-:S04]  /*e1b0*/  IADD3 R8, R240, UR7, R8 ;  /* 0x00000007f0087c10 */ /* 0x000fc8000fffe008 */
[----:B------:R-:W-:-:S05]  /*e1c0*/  IADD3 R242, R8, -0x100, RZ ;  /* 0xffffff0008f27810 */ /* 0x000fca0007ffe0ff */
        /* <DEDUP_REMOVED lines=10> */
[----:B------:R-:W-:Y:S01]  /*e270*/  IADD3 R24, -R6, 0x10, RZ ;  /* 0x0000001006187810 */ /* 0x000fe20007ffe1ff */
[----:B------:R-:W-:Y:S01]  /*e280*/  IMAD R242, R8, c[0x0][0x2b8], R242 ;  /* 0x0000ae0008f27a24 */ /* 0x000fe200078e02f2 */
[----:B------:R-:W-:Y:S02]  /*e290*/  IADD3 R26, -R10, 0x10, RZ ;  /* 0x000000100a1a7810 */ /* 0x000fe40007ffe1ff */
[----:B------:R-:W-:Y:S02]  /*e2a0*/  LOP3.LUT R24, R24, 0xf, RZ, 0xc0, !PT ;  /* 0x0000000f18187812 */ /* 0x000fe400078ec0ff */
[----:B------:R-:W-:-:S02]  /*e2b0*/  SHF.R.S32.HI R8, RZ, 0x1f, R242 ;  /* 0x0000001fff087819 */ /* 0x000fc400000114f2 */
[----:B------:R-:W-:Y:S02]  /*e2c0*/  LOP3.LUT R26, R26, 0xf, RZ, 0xc0, !PT ;  /* 0x0000000f1a1a7812 */ /* 0x000fe400078ec0ff */
[----:B------:R-:W-:Y:S01]  /*e2d0*/  SHF.L.U64.HI R9, R33, 0x1, R34 ;  /* 0x0000000121097819 */ /* 0x000fe20000010222 */
[----:B------:R-:W-:-:S04]  /*e2e0*/  IMAD R8, R8, c[0x0][0x1e0], RZ ;  /* 0x0000780008087a24 */ /* 0x000fc800078e02ff */
[C---:B------:R-:W-:Y:S02]  /*e2f0*/  IMAD R8, R242.reuse, c[0x0][0x1e4], R8 ;  /* 0x00007900f2087a24 */ /* 0x040fe400078e0208 */
[----:B--2---:R-:W-:-:S04]  /*e300*/  IMAD.WIDE.U32 R14, R242, c[0x0][0x1e0], RZ ;  /* 0x00007800f20e7a25 */ /* 0x004fc800078e00ff */
[----:B------:R-:W-:Y:S01]  /*e310*/  IMAD.IADD R15, R15, 0x1, R8 ;  /* 0x000000010f0f7824 */ /* 0x000fe200078e0208 */
[----:B---3--:R-:W-:-:S03]  /*e320*/  SHF.R.S32.HI R8, RZ, 0x1f, R241 ;  /* 0x0000001fff087819 */ /* 0x008fc600000114f1 */
[----:B------:R-:W-:-:S04]  /*e330*/  IMAD.WIDE.U32 R14, R241, c[0x0][0x1f0], R14 ;  /* 0x00007c00f10e7a25 */ /* 0x000fc800078e000e */
[----:B------:R-:W-:Y:S01]  /*e340*/  IMAD R8, R8, c[0x0][0x1f0], RZ ;  /* 0x00007c0008087a24 */ /* 0x000fe200078e02ff */
[----:B------:R-:W-:Y:S01]  /*e350*/  IADD3 R18, P0, R14, UR26, RZ ;  /* 0x0000001a0e127c10 */ /* 0x000fe2000ff1e0ff */
[----:B------:R-:W-:Y:S02]  /*e360*/  IMAD.SHL.U32 R14, R32, 0x2, RZ ;  /* 0x00000002200e7824 */ /* 0x000fe400078e00ff */
[----:B------:R-:W-:-:S05]  /*e370*/  IMAD R8, R241, c[0x0][0x1f4], R8 ;  /* 0x00007d00f1087a24 */ /* 0x000fca00078e0208 */
[----:B------:R-:W-:Y:S02]  /*e380*/  IADD3.X R8, R15, UR15, R8, P0, !PT ;  /* 0x0000000f0f087c10 */ /* 0x000fe400087fe408 */
[----:B------:R-:W-:Y:S02]  /*e390*/  LEA R17, P0, R18, c[0x0][0x1c8], 0x1 ;  /* 0x0000720012117a11 */ /* 0x000fe400078008ff */
[----:B------:R-:W-:Y:S02]  /*e3a0*/  SHF.L.U64.HI R15, R32, 0x1, R35 ;  /* 0x00000001200f7819 */ /* 0x000fe40000010223 */
        /* <DEDUP_REMOVED lines=11> */
[----:B---3--:R-:W-:Y:S02]  /*e460*/  IADD3.X R27, RZ, R16, R15, P1, P0 ;  /* 0x00000010ff1b7210 */ /* 0x008fe40000fe040f */
[----:B------:R-:W-:Y:S02]  /*e470*/  IADD3 R24, P1, P0, R24, R25, R8 ;  /* 0x0000001918187210 */ /* 0x000fe4000783e008 */
[C---:B----4-:R-:W-:Y:S02]  /*e480*/  IADD3 R28, P2, R21.reuse, R14, RZ ;  /* 0x0000000e151c7210 */ /* 0x050fe40007f5e0ff */
[----:B------:R-:W-:Y:S02]  /*e490*/  IADD3.X R25, RZ, R16, R9, P1, P0 ;  /* 0x00000010ff197210 */ /* 0x000fe40000fe0409 */
[----:B-1----:R-:W-:Y:S02]  /*e4a0*/  IADD3 R36, P0, R21, R8, RZ ;  /* 0x0000000815247210 */ /* 0x002fe40007f1e0ff */
[C---:B-----5:R-:W-:Y:S01]  /*e4b0*/  IADD3 R30, P1, R19.reuse, R14, RZ ;  /* 0x0000000e131e7210 */ /* 0x060fe20007f3e0ff */
[C---:B------:R-:W-:Y:S01]  /*e4c0*/  IMAD.X R29, R22.reuse, 0x1, R15, P2 ;  /* 0x00000001161d7824 */ /* 0x040fe200010e060f */
[----:B------:R-:W-:Y:S01]  /*e4d0*/  IADD3 R16, P2, R19, R8, RZ ;  /* 0x0000000813107210 */ /* 0x000fe20007f5e0ff */
[----:B------:R-:W-:Y:S01]  /*e4e0*/  IMAD.X R37, R22, 0x1, R9, P0 ;  /* 0x0000000116257824 */ /* 0x000fe200000e0609 */
[----:B------:R-:W-:-:S02]  /*e4f0*/  IADD3 R14, P0, R17, R14, RZ ;  /* 0x0000000e110e7210 */ /* 0x000fc40007f1e0ff */
[----:B------:R1:W-:Y:S01]  /*e500*/  LDGSTS.E.BYPASS.LTC128B.128 [R243+0x8100], [R28.64], !P5 ;  /* 0x081000001cf37fae */ /* 0x0003e2000e901d54 */
[C---:B------:R-:W-:Y:S01]  /*e510*/  IMAD.X R31, R20.reuse, 0x1, R15, P1 ;  /* 0x00000001141f7824 */ /* 0x040fe200008e060f */
[----:B------:R-:W-:Y:S01]  /*e520*/  IADD3 R8, P1, R17, R8, RZ ;  /* 0x0000000811087210 */ /* 0x000fe20007f3e0ff */
[----:B------:R-:W-:Y:S01]  /*e530*/  IMAD.X R17, R20, 0x1, R9, P2 ;  /* 0x0000000114117824 */ /* 0x000fe200010e0609 */
[----:B------:R-:W-:Y:S01]  /*e540*/  ISETP.NE.U32.AND P2, PT, R6, RZ, PT ;  /* 0x000000ff0600720c */ /* 0x000fe20003f45070 */
[----:B--2---:R-:W-:Y:S01]  /*e550*/  IMAD.X R15, R18, 0x1, R15, P0 ;  /* 0x00000001120f7824 */ /* 0x004fe200000e060f */
        /* <DEDUP_REMOVED lines=9> */
.L_x_136:
        /* <DEDUP_REMOVED lines=25> */
[----:B------:R-:W-:Y:S01]  /*e780*/  FSEL R14, R7, -INF , P1 ;  /* 0xff800000070e7808 */ /* 0x000fe20000800000 */
[----:B------:R-:W-:Y:S01]  /*e790*/  LDSM.16.MT88.4 R20, [R234+0x900] ;  /* 0x00090000ea14783b */ /* 0x000fe20000004200 */
[----:B------:R-:W-:Y:S02]  /*e7a0*/  FSEL R72, R72, -INF , P0 ;  /* 0xff80000048487808 */ /* 0x000fe40000000000 */
[----:B------:R-:W-:Y:S01]  /*e7b0*/  ISETP.GT.AND P0, PT, R15, 0x9, PT ;  /* 0x000000090f00780c */ /* 0x000fe20003f04270 */
[----:B------:R-:W-:Y:S01]  /*e7c0*/  LDSM.16.MT88.4 R36, [R234+0x4900] ;  /* 0x00490000ea24783b */ /* 0x000fe20000004200 */
        /* <DEDUP_REMOVED lines=157> */
[----:B-1----:R-:W-:-:S03]  /*f1a0*/  FMNMX.FTZ R132, R16, R132, !PT ;  /* 0x0000008410847209 */ /* 0x002fc60007810000 */
[----:B------:R-:W-:Y:S01]  /*f1b0*/  LDSM.16.MT88.4 R16, [R233+0x900] ;  /* 0x00090000e910783b */ /* 0x000fe20000004200 */
        /* <DEDUP_REMOVED lines=17> */
[----:B------:R-:W1:Y:S01]  /*f2d0*/  LDSM.16.MT88.4 R4, [R232+0x4100] ;  /* 0x00410000e804783b */ /* 0x000e620000004200 */
[----:B------:R-:W2:Y:S01]  /*f2e0*/  MUFU.EX2 R58, R58 ;  /* 0x0000003a003a7308 */ /* 0x000ea20000000800 */
[--C-:B------:R-:W-:Y:S02]  /*f2f0*/  FFMA.FTZ R61, R72, c[0x0][0x2d0], -R63.reuse ;  /* 0x0000b400483d7a23 */ /* 0x100fe4000001083f */
[--C-:B------:R-:W-:Y:S02]  /*f300*/  FFMA.FTZ R60, R73, c[0x0][0x2d0], -R63.reuse ;  /* 0x0000b400493c7a23 */ /* 0x100fe4000001083f */
[----:B------:R-:W-:-:S02]  /*f310*/  FFMA.FTZ R55, R74, c[0x0][0x2d0], -R63 ;  /* 0x0000b4004a377a23 */ /* 0x000fc4000001083f */
[----:B------:R-:W-:Y:S01]  /*f320*/  FFMA.FTZ R54, R88, c[0x0][0x2d0], -R63 ;  /* 0x0000b40058367a23 */ /* 0x000fe2000001083f */
[----:B------:R-:W-:Y:S01]  /*f330*/  MUFU.EX2 R57, R57 ;  /* 0x0000003900397308 */ /* 0x000fe20000000800 */
[----:B------:R-:W-:Y:S02]  /*f340*/  FFMA.FTZ R48, R10, c[0x0][0x2d0], -R133 ;  /* 0x0000b4000a307a23 */ /* 0x000fe40000010885 */
[--C-:B------:R-:W-:Y:S02]  /*f350*/  FFMA.FTZ R46, R9, c[0x0][0x2d0], -R63.reuse ;  /* 0x0000b400092e7a23 */ /* 0x100fe4000001083f */
[--C-:B------:R-:W-:Y:S02]  /*f360*/  FFMA.FTZ R45, R8, c[0x0][0x2d0], -R63.reuse ;  /* 0x0000b400082d7a23 */ /* 0x100fe4000001083f */
[----:B------:R-:W3:Y:S01]  /*f370*/  LDSM.16.MT88.4 R8, [R236+0x4900] ;  /* 0x00490000ec08783b */ /* 0x000ee20000004200 */
[----:B------:R-:W4:Y:S01]  /*f380*/  MUFU.EX2 R53, R53 ;  /* 0x0000003500357308 */ /* 0x000f220000000800 */
[----:B--2---:R-:W-:Y:S01]  /*f390*/  F2FP.BF16.PACK_AB R68, R58, R59 ;  /* 0x0000003b3a44723e */ /* 0x004fe200000010ff */
[----:B------:R-:W-:-:S02]  /*f3a0*/  FFMA.FTZ R50, R89, c[0x0][0x2d0], -R63 ;  /* 0x0000b40059327a23 */ /* 0x000fc4000001083f */
[----:B------:R-:W-:Y:S02]  /*f3b0*/  FFMA.FTZ R49, R90, c[0x0][0x2d0], -R63 ;  /* 0x0000b4005a317a23 */ /* 0x000fe4000001083f */
[--C-:B------:R-:W-:Y:S02]  /*f3c0*/  FFMA.FTZ R47, R30, c[0x0][0x2d0], -R133.reuse ;  /* 0x0000b4001e2f7a23 */ /* 0x100fe40000010885 */
[----:B------:R-:W-:Y:S01]  /*f3d0*/  MUFU.EX2 R61, R61 ;  /* 0x0000003d003d7308 */ /* 0x000fe20000000800 */
[--C-:B------:R-:W-:Y:S02]  /*f3e0*/  FFMA.FTZ R44, R28, c[0x0][0x2d0], -R133.reuse ;  /* 0x0000b4001c2c7a23 */ /* 0x100fe40000010885 */
[----:B------:R-:W-:Y:S02]  /*f3f0*/  FFMA.FTZ R43, R29, c[0x0][0x2d0], -R133 ;  /* 0x0000b4001d2b7a23 */ /* 0x000fe40000010885 */
[----:B------:R-:W2:Y:S01]  /*f400*/  LDSM.16.MT88.4 R28, [R233+0x4900] ;  /* 0x00490000e91c783b */ /* 0x000ea20000004200 */
[----:B------:R-:W-:-:S02]  /*f410*/  FFMA.FTZ R42, R41, c[0x0][0x2d0], -R63 ;  /* 0x0000b400292a7a23 */ /* 0x000fc4000001083f */
[----:B------:R-:W5:Y:S01]  /*f420*/  MUFU.EX2 R60, R60 ;  /* 0x0000003c003c7308 */ /* 0x000f620000000800 */
[----:B----4-:R-:W-:Y:S01]  /*f430*/  F2FP.BF16.PACK_AB R70, R53, R57 ;  /* 0x000000393546723e */ /* 0x010fe200000010ff */
[----:B------:R-:W-:Y:S02]  /*f440*/  FFMA.FTZ R40, R40, c[0x0][0x2d0], -R133 ;  /* 0x0000b40028287a23 */ /* 0x000fe40000010885 */
[--C-:B------:R-:W-:Y:S02]  /*f450*/  FFMA.FTZ R41, R183, c[0x0][0x2d0], -R63.reuse ;  /* 0x0000b400b7297a23 */ /* 0x100fe4000001083f */
[--C-:B------:R-:W-:Y:S02]  /*f460*/  FFMA.FTZ R2, R182, c[0x0][0x2d0], -R63.reuse ;  /* 0x0000b400b6027a23 */ /* 0x100fe4000001083f */
[----:B------:R-:W-:Y:S01]  /*f470*/  MUFU.EX2 R55, R55 ;  /* 0x0000003700377308 */ /* 0x000fe20000000800 */
[----:B------:R-:W-:Y:S02]  /*f480*/  FFMA.FTZ R0, R181, c[0x0][0x2d0], -R63 ;  /* 0x0000b400b5007a23 */ /* 0x000fe4000001083f */
[----:B------:R-:W-:-:S02]  /*f490*/  FFMA.FTZ R145, R145, c[0x0][0x2d0], -R133 ;  /* 0x0000b40091917a23 */ /* 0x000fc40000010885 */
[--C-:B------:R-:W-:Y:S02]  /*f4a0*/  FFMA.FTZ R146, R146, c[0x0][0x2d0], -R133.reuse ;  /* 0x0000b40092927a23 */ /* 0x100fe40000010885 */
[--C-:B------:R-:W-:Y:S01]  /*f4b0*/  FFMA.FTZ R148, R148, c[0x0][0x2d0], -R133.reuse ;  /* 0x0000b40094947a23 */ /* 0x100fe20000010885 */
[----:B------:R-:W4:Y:S01]  /*f4c0*/  MUFU.EX2 R54, R54 ;  /* 0x0000003600367308 */ /* 0x000f220000000800 */
[----:B-----5:R-:W-:Y:S01]  /*f4d0*/  F2FP.BF16.PACK_AB R69, R60, R61 ;  /* 0x0000003d3c45723e */ /* 0x020fe200000010ff */
[----:B------:R-:W-:Y:S02]  /*f4e0*/  FFMA.FTZ R147, R147, c[0x0][0x2d0], -R133 ;  /* 0x0000b40093937a23 */ /* 0x000fe40000010885 */
[--C-:B------:R-:W-:Y:S02]  /*f4f0*/  FFMA.FTZ R150, R150, c[0x0][0x2d0], -R63.reuse ;  /* 0x0000b40096967a23 */ /* 0x100fe4000001083f */
[--C-:B------:R-:W-:Y:S02]  /*f500*/  FFMA.FTZ R151, R151, c[0x0][0x2d0], -R63.reuse ;  /* 0x0000b40097977a23 */ /* 0x100fe4000001083f */
[----:B------:R-:W-:Y:S01]  /*f510*/  MUFU.EX2 R56, R56 ;  /* 0x0000003800387308 */ /* 0x000fe20000000800 */
[----:B------:R-:W-:-:S02]  /*f520*/  FFMA.FTZ R180, R180, c[0x0][0x2d0], -R63 ;  /* 0x0000b400b4b47a23 */ /* 0x000fc4000001083f */
[--C-:B------:R-:W-:Y:S02]  /*f530*/  FFMA.FTZ R160, R160, c[0x0][0x2d0], -R133.reuse ;  /* 0x0000b400a0a07a23 */ /* 0x100fe40000010885 */
[----:B------:R-:W-:Y:S02]  /*f540*/  FFMA.FTZ R159, R159, c[0x0][0x2d0], -R133 ;  /* 0x0000b4009f9f7a23 */ /* 0x000fe40000010885 */
[--C-:B------:R-:W-:Y:S01]  /*f550*/  FFMA.FTZ R161, R161, c[0x0][0x2d0], -R63.reuse ;  /* 0x0000b400a1a17a23 */ /* 0x100fe2000001083f */
[----:B----4-:R-:W-:Y:S01]  /*f560*/  F2FP.BF16.PACK_AB R71, R54, R55 ;  /* 0x000000373647723e */ /* 0x010fe200000010ff */
        /* <DEDUP_REMOVED lines=23> */
[--C-:B------:R-:W-:Y:S01]  /*f6e0*/  FFMA.FTZ R154, R154, c[0x0][0x2d0], -R63.reuse ;  /* 0x0000b4009a9a7a23 */ /* 0x100fe2000001083f */
[----:B------:R-:W5:Y:S01]  /*f6f0*/  MUFU.EX2 R49, R49 ;  /* 0x0000003100317308 */ /* 0x000f620000000800 */
[--C-:B------:R-:W-:Y:S02]  /*f700*/  FFMA.FTZ R153, R153, c[0x0][0x2d0], -R63.reuse ;  /* 0x0000b40099997a23 */ /* 0x100fe4000001083f */
[--C-:B------:R-:W-:Y:S02]  /*f710*/  FFMA.FTZ R152, R152, c[0x0][0x2d0], -R63.reuse ;  /* 0x0000b40098987a23 */ /* 0x100fe4000001083f */
[----:B------:R-:W-:Y:S01]  /*f720*/  FFMA.FTZ R149, R149, c[0x0][0x2d0], -R63 ;  /* 0x0000b40095957a23 */ /* 0x000fe2000001083f */
[----:B------:R-:W-:Y:S01]  /*f730*/  HMMA.16816.F32.BF16 R128, R68, R124, RZ ;  /* 0x0000007c4480723c */ /* 0x000fe200000418ff */
[----:B------:R-:W-:Y:S01]  /*f740*/  FADD.FTZ R58, R59, R58 ;  /* 0x0000003a3b3a7221 */ /* 0x000fe20000010000 */
[----:B------:R-:W-:Y:S01]  /*f750*/  MUFU.EX2 R46, R46 ;  /* 0x0000002e002e7308 */ /* 0x000fe20000000800 */
[----:B------:R-:W-:-:S02]  /*f760*/  FADD.FTZ R60, R61, R60 ;  /* 0x0000003c3d3c7221 */ /* 0x000fc40000010000 */
[----:B------:R-:W-:Y:S02]  /*f770*/  FADD.FTZ R57, R57, R58 ;  /* 0x0000003a39397221 */ /* 0x000fe40000010000 */
[----:B------:R-:W-:Y:S01]  /*f780*/  FADD.FTZ R60, R55, R60 ;  /* 0x0000003c373c7221 */ /* 0x000fe20000010000 */
[C---:B------:R-:W-:Y:S01]  /*f790*/  HMMA.16816.F32.BF16 R120, R68.reuse, R116, RZ ;  /* 0x000000744478723c */ /* 0x040fe200000418ff */
[----:B------:R-:W-:Y:S01]  /*f7a0*/  FFMA.FTZ R250, R67, c[0x0][0x2d0], -R133 ;  /* 0x0000b40043fa7a23 */ /* 0x000fe20000010885 */
[----:B------:R-:W1:Y:S01]  /*f7b0*/  MUFU.EX2 R45, R45 ;  /* 0x0000002d002d7308 */ /* 0x000e620000000800 */
[----:B------:R-:W-:Y:S02]  /*f7c0*/  FFMA.FTZ R249, R62, c[0x0][0x2d0], -R63 ;  /* 0x0000b4003ef97a23 */ /* 0x000fe4000001083f */
[----:B------:R-:W-:Y:S02]  /*f7d0*/  FADD.FTZ R57, R53, R57 ;  /* 0x0000003935397221 */ /* 0x000fe40000010000 */
[----:B------:R-:W-:Y:S01]  /*f7e0*/  FADD.FTZ R54, R54, R60 ;  /* 0x0000003c36367221 */ /* 0x000fe20000010000 */
[----:B------:R-:W-:Y:S02]  /*f7f0*/  HMMA.16816.F32.BF16 R112, R68, R108, RZ ;  /* 0x0000006c4470723c */ /* 0x000fe400000418ff */
[----:B------:R-:W-:Y:S01]  /*f800*/  MUFU.EX2 R47, R47 ;  /* 0x0000002f002f7308 */ /* 0x000fe20000000800 */
[----:B----4-:R-:W-:-:S05]  /*f810*/  FADD.FTZ R54, R50, R54 ;  /* 0x0000003632367221 */ /* 0x010fca0000010000 */
[C---:B------:R-:W-:Y:S02]  /*f820*/  HMMA.16816.F32.BF16 R88, R68.reuse, R84, RZ ;  /* 0x000000544458723c */ /* 0x040fe400000418ff */
[----:B------:R-:W-:Y:S06]  /*f830*/  MUFU.EX2 R44, R44 ;  /* 0x0000002c002c7308 */ /* 0x000fec0000000800 */
[C---:B------:R-:W-:Y:S02]  /*f840*/  HMMA.16816.F32.BF16 R80, R68.reuse, R76, RZ ;  /* 0x0000004c4450723c */ /* 0x040fe400000418ff */
[----:B------:R-:W-:Y:S06]  /*f850*/  MUFU.EX2 R43, R43 ;  /* 0x0000002b002b7308 */ /* 0x000fec0000000800 */
[C---:B------:R-:W-:Y:S02]  /*f860*/  HMMA.16816.F32.BF16 R124, R68.reuse, R126, RZ ;  /* 0x0000007e447c723c */ /* 0x040fe400000418ff */
[----:B------:R-:W-:Y:S06]  /*f870*/  MUFU.EX2 R40, R40 ;  /* 0x0000002800287308 */ /* 0x000fec0000000800 */
[C---:B------:R-:W-:Y:S02]  /*f880*/  HMMA.16816.F32.BF16 R116, R68.reuse, R118, RZ ;  /* 0x000000764474723c */ /* 0x040fe400000418ff */
[----:B------:R-:W4:Y:S06]  /*f890*/  MUFU.EX2 R42, R42 ;  /* 0x0000002a002a7308 */ /* 0x000f2c0000000800 */
[C---:B------:R-:W-:Y:S02]  /*f8a0*/  HMMA.16816.F32.BF16 R108, R68.reuse, R110, RZ ;  /* 0x0000006e446c723c */ /* 0x040fe400000418ff */
[----:B------:R-:W1:Y:S06]  /*f8b0*/  MUFU.EX2 R41, R41 ;  /* 0x0000002900297308 */ /* 0x000e6c0000000800 */
[C---:B------:R-:W-:Y:S02]  /*f8c0*/  HMMA.16816.F32.BF16 R84, R68.reuse, R86, RZ ;  /* 0x000000564454723c */ /* 0x040fe400000418ff */
[----:B------:R-:W-:Y:S06]  /*f8d0*/  MUFU.EX2 R2, R2 ;  /* 0x0000000200027308 */ /* 0x000fec0000000800 */
[C---:B------:R-:W-:Y:S02]  /*f8e0*/  HMMA.16816.F32.BF16 R76, R68.reuse, R78, RZ ;  /* 0x0000004e444c723c */ /* 0x040fe400000418ff */
[----:B------:R-:W2:Y:S06]  /*f8f0*/  MUFU.EX2 R0, R0 ;  /* 0x0000000000007308 */ /* 0x000eac0000000800 */
[C---:B-1----:R-:W-:Y:S02]  /*f900*/  HMMA.16816.F32.BF16 R72, R68.reuse, R4, RZ ;  /* 0x000000044448723c */ /* 0x042fe400000418ff */
[----:B------:R-:W-:Y:S05]  /*f910*/  MUFU.EX2 R145, R145 ;  /* 0x0000009100917308 */ /* 0x000fea0000000800 */
[----:B------:R-:W-:Y:S01]  /*f920*/  F2FP.BF16.PACK_AB R4, R52, R56 ;  /* 0x000000383404723e */ /* 0x000fe200000010ff */
[----:B------:R-:W-:Y:S01]  /*f930*/  HMMA.16816.F32.BF16 R68, R68, R6, RZ ;  /* 0x000000064444723c */ /* 0x000fe200000418ff */
[----:B-----5:R-:W-:Y:S01]  /*f940*/  F2FP.BF16.PACK_AB R5, R49, R50 ;  /* 0x000000323105723e */ /* 0x020fe200000010ff */
[----:B------:R-:W-:Y:S01]  /*f950*/  MUFU.EX2 R146, R146 ;  /* 0x0000009200927308 */ /* 0x000fe20000000800 */
[----:B------:R-:W-:-:S02]  /*f960*/  FADD.FTZ R56, R56, R57 ;  /* 0x0000003938387221 */ /* 0x000fc40000010000 */
[----:B------:R-:W-:Y:S02]  /*f970*/  FADD.FTZ R49, R49, R54 ;  /* 0x0000003631317221 */ /* 0x000fe40000010000 */
[----:B------:R-:W-:Y:S01]  /*f980*/  F2FP.BF16.PACK_AB R6, R48, R51 ;  /* 0x000000333006723e */ /* 0x000fe200000010ff */
[----:B------:R-:W-:Y:S01]  /*f990*/  FADD.FTZ R56, R52, R56 ;  /* 0x0000003834387221 */ /* 0x000fe20000010000 */
[----:B------:R-:W-:Y:S01]  /*f9a0*/  F2FP.BF16.PACK_AB R7, R45, R46 ;  /* 0x0000002e2d07723e */ /* 0x000fe200000010ff */
[----:B------:R-:W-:Y:S01]  /*f9b0*/  MUFU.EX2 R148, R148 ;  /* 0x0000009400947308 */ /* 0x000fe20000000800 */
[----:B------:R-:W-:Y:S02]  /*f9c0*/  FADD.FTZ R49, R46, R49 ;  /* 0x000000312e317221 */ /* 0x000fe40000010000 */
[----:B------:R-:W-:Y:S02]  /*f9d0*/  FADD.FTZ R51, R51, R56 ;  /* 0x0000003833337221 */ /* 0x000fe40000010000 */
[----:B------:R-:W-:Y:S01]  /*f9e0*/  FADD.FTZ R45, R45, R49 ;  /* 0x000000312d2d7221 */ /* 0x000fe20000010000 */
[----:B------:R-:W-:Y:S01]  /*f9f0*/  HMMA.16816.F32.BF16 R104, R4, R12, R104 ;  /* 0x0000000c0468723c */ /* 0x000fe20000041868 */
[----:B------:R-:W-:Y:S01]  /*fa00*/  FADD.FTZ R51, R48, R51 ;  /* 0x0000003330337221 */ /* 0x000fe20000010000 */
[----:B------:R-:W-:Y:S01]  /*fa10*/  MUFU.EX2 R147, R147 ;  /* 0x0000009300937308 */ /* 0x000fe20000000800 */
[----:B----4-:R-:W-:-:S05]  /*fa20*/  FADD.FTZ R45, R42, R45 ;  /* 0x0000002d2a2d7221 */ /* 0x010fca0000010000 */
[C---:B------:R-:W-:Y:S01]  /*fa30*/  HMMA.16816.F32.BF16 R100, R4.reuse, R14, R100 ;  /* 0x0000000e0464723c */ /* 0x040fe20000041864 */
[----:B------:R-:W1:Y:S01]  /*fa40*/  LDSM.16.MT88.4 R12, [R232+0x4900] ;  /* 0x00490000e80c783b */ /* 0x000e620000004200 */
[----:B------:R-:W4:Y:S06]  /*fa50*/  MUFU.EX2 R150, R150 ;  /* 0x0000009600967308 */ /* 0x000f2c0000000800 */
[C---:B---3--:R-:W-:Y:S02]  /*fa60*/  HMMA.16816.F32.BF16 R96, R4.reuse, R8, R96 ;  /* 0x000000080460723c */ /* 0x048fe40000041860 */
[----:B------:R-:W3:Y:S06]  /*fa70*/  MUFU.EX2 R151, R151 ;  /* 0x0000009700977308 */ /* 0x000eec0000000800 */
[C---:B------:R-:W-:Y:S01]  /*fa80*/  HMMA.16816.F32.BF16 R92, R4.reuse, R10, R92 ;  /* 0x0000000a045c723c */ /* 0x040fe2000004185c */
[----:B------:R-:W5:Y:S01]  /*fa90*/  LDSM.16.MT88.4 R8, [R232+0x1100] ;  /* 0x00110000e808783b */ /* 0x000f620000004200 */
        /* <DEDUP_REMOVED lines=14> */
[----:B------:R-:W3:Y:S01]  /*fb80*/  LDSM.16.MT88.4 R16, [R233+0x1100] ;  /* 0x00110000e910783b */ /* 0x000ee20000004200 */
[----:B------:R-:W-:Y:S06]  /*fb90*/  MUFU.EX2 R176, R176 ;  /* 0x000000b000b07308 */ /* 0x000fec0000000800 */
[C---:B------:R-:W-:Y:S02]  /*fba0*/  HMMA.16816.F32.BF16 R88, R4.reuse, R36, R88 ;  /* 0x000000240458723c */ /* 0x040fe40000041858 */
[----:B------:R-:W-:Y:S06]  /*fbb0*/  MUFU.EX2 R171, R171 ;  /* 0x000000ab00ab7308 */ /* 0x000fec0000000800 */
[C---:B------:R-:W-:Y:S01]  /*fbc0*/  HMMA.16816.F32.BF16 R84, R4.reuse, R38, R84 ;  /* 0x000000260454723c */ /* 0x040fe20000041854 */
[----:B------:R-:W-:Y:S01]  /*fbd0*/  LDSM.16.MT88.4 R36, [R234+0x5100] ;  /* 0x00510000ea24783b */ /* 0x000fe20000004200 */
[----:B------:R-:W-:Y:S06]  /*fbe0*/  MUFU.EX2 R170, R170 ;  /* 0x000000aa00aa7308 */ /* 0x000fec0000000800 */
[C---:B--2---:R-:W-:Y:S02]  /*fbf0*/  HMMA.16816.F32.BF16 R80, R4.reuse, R28, R80 ;  /* 0x0000001c0450723c */ /* 0x044fe40000041850 */
        /* <DEDUP_REMOVED lines=20> */
[----:B-----5:R-:W-:Y:S01]  /*fd40*/  HMMA.16816.F32.BF16 R104, R4, R8, R104 ;  /* 0x000000080468723c */ /* 0x020fe20000041868 */
[----:B------:R-:W-:Y:S02]  /*fd50*/  FADD.FTZ R43, R40, R43 ;  /* 0x0000002b282b7221 */ /* 0x000fe40000010000 */
[----:B------:R-:W-:-:S03]  /*fd60*/  FADD.FTZ R0, R0, R41 ;  /* 0x0000002900007221 */ /* 0x000fc60000010000 */
[----:B------:R-:W-:Y:S01]  /*fd70*/  MUFU.EX2 R157, R157 ;  /* 0x0000009d009d7308 */ /* 0x000fe20000000800 */
[----:B----4-:R-:W-:Y:S01]  /*fd80*/  FADD.FTZ R0, R150, R0 ;  /* 0x0000000096007221 */ /* 0x010fe20000010000 */
[C---:B------:R-:W-:Y:S01]  /*fd90*/  HMMA.16816.F32.BF16 R100, R4.reuse, R10, R100 ;  /* 0x0000000a0464723c */ /* 0x040fe20000041864 */
[----:B------:R-:W2:Y:S05]  /*fda0*/  LDSM.16.MT88.4 R8, [R232+0x5100] ;  /* 0x00510000e808783b */ /* 0x000eaa0000004200 */
[----:B------:R-:W-:Y:S02]  /*fdb0*/  MUFU.EX2 R156, R156 ;  /* 0x0000009c009c7308 */ /* 0x000fe40000000800 */
[C---:B---3--:R-:W-:Y:S06]  /*fdc0*/  HMMA.16816.F32.BF16 R112, R4.reuse, R16, R112 ;  /* 0x000000100470723c */ /* 0x048fec0000041870 */
[----:B------:R-:W-:Y:S02]  /*fdd0*/  MUFU.EX2 R155, R155 ;  /* 0x0000009b009b7308 */ /* 0x000fe40000000800 */
[C---:B------:R-:W-:Y:S01]  /*fde0*/  HMMA.16816.F32.BF16 R108, R4.reuse, R18, R108 ;  /* 0x00000012046c723c */ /* 0x040fe2000004186c */
[----:B------:R-:W3:Y:S05]  /*fdf0*/  LDSM.16.MT88.4 R16, [R233+0x1900] ;  /* 0x00190000e910783b */ /* 0x000eea0000004200 */
        /* <DEDUP_REMOVED lines=12> */
[----:B------:R-:W4:Y:S05]  /*fec0*/  LDSM.16.MT88.4 R8, [R236+0x5900] ;  /* 0x00590000ec08783b */ /* 0x000f2a0000004200 */
[----:B------:R-:W-:Y:S02]  /*fed0*/  MUFU.EX2 R149, R149 ;  /* 0x0000009500957308 */ /* 0x000fe40000000800 */
[C---:B------:R-:W-:Y:S06]  /*fee0*/  HMMA.16816.F32.BF16 R120, R4.reuse, R20, R120 ;  /* 0x000000140478723c */ /* 0x040fec0000041878 */
[----:B------:R-:W-:Y:S02]  /*fef0*/  MUFU.EX2 R250, R250 ;  /* 0x000000fa00fa7308 */ /* 0x000fe40000000800 */
[C---:B------:R-:W-:Y:S01]  /*ff00*/  HMMA.16816.F32.BF16 R116, R4.reuse, R22, R116 ;  /* 0x000000160474723c */ /* 0x040fe20000041874 */
[----:B------:R-:W5:Y:S05]  /*ff10*/  LDSM.16.MT88.4 R20, [R234+0x1900] ;  /* 0x00190000ea14783b */ /* 0x000f6a0000004200 */
        /* <DEDUP_REMOVED lines=15> */
[----:B------:R-:W-:Y:S01]  /*10010*/  F2FP.BF16.PACK_AB R5, R151, R150 ;  /* 0x000000969705723e */ /* 0x000fe200000010ff */
[----:B------:R-:W-:Y:S01]  /*10020*/  FADD.FTZ R145, R146, R145 ;  /* 0x0000009192917221 */ /* 0x000fe20000010000 */
[----:B--2---:R-:W-:Y:S01]  /*10030*/  F2FP.BF16.PACK_AB R7, R37, R36 ;  /* 0x000000242507723e */ /* 0x004fe200000010ff */
[----:B------:R-:W-:Y:S02]  /*10040*/  FADD.FTZ R151, R151, R0 ;  /* 0x0000000097977221 */ /* 0x000fe40000010000 */
[----:B------:R-:W-:Y:S02]  /*10050*/  FADD.FTZ R148, R148, R145 ;  /* 0x0000009194947221 */ /* 0x000fe40000010000 */
[----:B------:R-:W-:Y:S02]  /*10060*/  FADD.FTZ R151, R36, R151 ;  /* 0x0000009724977221 */ /* 0x000fe40000010000 */
[----:B---3--:R-:W-:Y:S01]  /*10070*/  HMMA.16816.F32.BF16 R112, R4, R16, R112 ;  /* 0x000000100470723c */ /* 0x008fe20000041870 */
[----:B------:R-:W-:-:S02]  /*10080*/  FADD.FTZ R148, R147, R148 ;  /* 0x0000009493947221 */ /* 0x000fc40000010000 */
[----:B------:R-:W-:-:S05]  /*10090*/  FADD.FTZ R151, R37, R151 ;  /* 0x0000009725977221 */ /* 0x000fca0000010000 */
[C---:B------:R-:W-:Y:S01]  /*100a0*/  HMMA.16816.F32.BF16 R108, R4.reuse, R18, R108 ;  /* 0x00000012046c723c */ /* 0x040fe2000004186c */
[----:B------:R-:W2:Y:S07]  /*100b0*/  LDSM.16.MT88.4 R16, [R234+0x5900] ;  /* 0x00590000ea10783b */ /* 0x000eae0000004200 */
[C---:B-1----:R-:W-:Y:S08]  /*100c0*/  HMMA.16816.F32.BF16 R104, R4.reuse, R12, R104 ;  /* 0x0000000c0468723c */ /* 0x042ff00000041868 */
[C---:B------:R-:W-:Y:S01]  /*100d0*/  HMMA.16816.F32.BF16 R100, R4.reuse, R14, R100 ;  /* 0x0000000e0464723c */ /* 0x040fe20000041864 */
[----:B------:R-:W1:Y:S07]  /*100e0*/  LDSM.16.MT88.4 R12, [R232+0x5900] ;  /* 0x00590000e80c783b */ /* 0x000e6e0000004200 */
[C---:B----4-:R-:W-:Y:S08]  /*100f0*/  HMMA.16816.F32.BF16 R96, R4.reuse, R8, R96 ;  /* 0x000000080460723c */ /* 0x050ff00000041860 */
[C---:B------:R-:W-:Y:S01]  /*10100*/  HMMA.16816.F32.BF16 R92, R4.reuse, R10, R92 ;  /* 0x0000000a045c723c */ /* 0x040fe2000004185c */
[----:B------:R-:W3:Y:S07]  /*10110*/  LDSM.16.MT88.4 R8, [R234+0x2100] ;  /* 0x00210000ea08783b */ /* 0x000eee0000004200 */
[C---:B-----5:R-:W-:Y:S08]  /*10120*/  HMMA.16816.F32.BF16 R120, R4.reuse, R20, R120 ;  /* 0x000000140478723c */ /* 0x060ff00000041878 */
        /* <DEDUP_REMOVED lines=171> */
[----:B------:R-:W-:Y:S01]  /*10be0*/  IADD3 R244, R243, 0x100, RZ ;  /* 0x00000100f3f47810 */ /* 0x000fe20007ffe0ff */
[----:B------:R-:W-:-:S02]  /*10bf0*/  ULDC UR5, c[0x0][0x210] ;  /* 0x0000840000057ab9 */ /* 0x000fc40000000800 */
[----:B------:R-:W-:Y:S02]  /*10c00*/  ULDC UR4, c[0x0][0x1e8] ;  /* 0x00007a0000047ab9 */ /* 0x000fe40000000800 */
[----:B------:R-:W-:Y:S02]  /*10c10*/  ULEA.HI.SX32 UR8, UR8, 0xfffffffe, 0x19 ;  /* 0xfffffffe08087891 */ /* 0x000fe4000f8fca3f */
[----:B------:R-:W-:Y:S02]  /*10c20*/  UIMAD UR5, UR11, UR5, URZ ;  /* 0x000000050b0572a4 */ /* 0x000fe4000f8e023f */
[----:B------:R-:W-:Y:S02]  /*10c30*/  UIMAD UR4, UR11, UR4, URZ ;  /* 0x000000040b0472a4 */ /* 0x000fe4000f8e023f */
[----:B------:R-:W-:Y:S02]  /*10c40*/  ULDC.64 UR16, c[0x0][0x118] ;  /* 0x0000460000107ab9 */ /* 0x000fe40000000a00 */
[----:B------:R-:W-:Y:S01]  /*10c50*/  ULDC.64 UR12, c[0x0][0x118] ;  /* 0x00004600000c7ab9 */ /* 0x000fe20000000a00 */
[----:B------:R-:W-:Y:S05]  /*10c60*/  BRA `(.L_x_138) ;  /* 0x000003d000007947 */ /* 0x000fea0003800000 */
.L_x_140:
[----:B------:R-:W-:Y:S01]  /*10c70*/  ULEA UR7, UR8, UR14, 0x7 ;  /* 0x0000000e08077291 */ /* 0x000fe2000f8e383f */
[----:B------:R-:W-:Y:S01]  /*10c80*/  ISETP.NE.AND P3, PT, R239, 0x1, PT ;  /* 0x00000001ef00780c */ /* 0x000fe20003f65270 */
[----:B------:R-:W-:Y:S04]  /*10c90*/  IMAD.MOV.U32 R241, RZ, RZ, RZ ;  /* 0x000000fffff17224 */ /* 0x000fe800078e00ff */
        /* <DEDUP_REMOVED lines=35> */
[C---:B--2---:R-:W-:Y:S01]  /*10ed0*/  IMAD.X R13, R10.reuse, 0x1, R248, P2 ;  /* 0x000000010a0d7824 */ /* 0x044fe200010e06f8 */
[C---:B---3--:R-:W-:Y:S01]  /*10ee0*/  IADD3 R14, P0, R7.reuse, R247, RZ ;  /* 0x000000f7070e7210 */ /* 0x048fe20007f1e0ff */
[----:B------:R-:W-:Y:S03]  /*10ef0*/  IMAD.X R17, R10, 0x1, R246, P1 ;  /* 0x000000010a117824 */ /* 0x000fe600008e06f6 */
[----:B------:R2:W-:Y:S01]  /*10f00*/  LDGSTS.E.BYPASS.LTC128B.128 [R243+0x8100], [R12.64], !P5 ;  /* 0x081000000cf37fae */ /* 0x0005e2000e901d4c */
[C---:B----4-:R-:W-:Y:S01]  /*10f10*/  IMAD.X R15, R8.reuse, 0x1, R248, P0 ;  /* 0x00000001080f7824 */ /* 0x050fe200000e06f8 */
[----:B------:R-:W-:Y:S02]  /*10f20*/  IADD3 R10, P0, R7, R245, RZ ;  /* 0x000000f5070a7210 */ /* 0x000fe40007f1e0ff */
[----:B------:R3:W-:Y:S04]  /*10f30*/  LDGSTS.E.BYPASS.LTC128B.128 [R243+0xc100], [R16.64], !P4 ;  /* 0x0c10000010f37fae */ /* 0x0007e8000e101d4c */
[----:B------:R4:W-:Y:S01]  /*10f40*/  LDGSTS.E.BYPASS.LTC128B.128 [R243+0x9100], [R14.64], !P5 ;  /* 0x091000000ef37fae */ /* 0x0009e2000e901d4c */
[----:B------:R-:W-:Y:S01]  /*10f50*/  IMAD.X R11, R8, 0x1, R246, P0 ;  /* 0x00000001080b7824 */ /* 0x000fe200000e06f6 */
[C---:B-----5:R-:W-:Y:S04]  /*10f60*/  IADD3 R8, P1, R4.reuse, R247, RZ ;  /* 0x000000f704087210 */ /* 0x060fe80007f3e0ff */
[----:B------:R3:W-:Y:S01]  /*10f70*/  LDGSTS.E.BYPASS.LTC128B.128 [R243+0xd100], [R10.64], !P4 ;  /* 0x0d1000000af37fae */ /* 0x0007e2000e101d4c */
[----:B------:R-:W-:Y:S01]  /*10f80*/  IADD3 R4, P0, R4, R245, RZ ;  /* 0x000000f504047210 */ /* 0x000fe20007f1e0ff */
[--C-:B-1----:R-:W-:Y:S01]  /*10f90*/  IMAD.X R9, R3, 0x1, R248.reuse, P1 ;  /* 0x0000000103097824 */ /* 0x102fe200008e06f8 */
[C---:B--2---:R-:W-:Y:S05]  /*10fa0*/  IADD3 R12, P3, R5.reuse, R247, RZ ;  /* 0x000000f7050c7210 */ /* 0x044fea0007f7e0ff */
[C---:B------:R-:W-:Y:S01]  /*10fb0*/  IMAD.X R13, R6.reuse, 0x1, R248, P3 ;  /* 0x00000001060d7824 */ /* 0x040fe200018e06f8 */
[----:B----4-:R-:W-:Y:S01]  /*10fc0*/  IADD3 R14, P2, R5, R245, RZ ;  /* 0x000000f5050e7210 */ /* 0x010fe20007f5e0ff */
[--C-:B------:R-:W-:Y:S03]  /*10fd0*/  IMAD.X R5, R3, 0x1, R246.reuse, P0 ;  /* 0x0000000103057824 */ /* 0x100fe600000e06f6 */
[----:B------:R3:W-:Y:S01]  /*10fe0*/  LDGSTS.E.BYPASS.LTC128B.128 [R243+0xa100], [R12.64], !P5 ;  /* 0x0a1000000cf37fae */ /* 0x0007e2000e901d4c */
[----:B------:R-:W-:Y:S05]  /*10ff0*/  IMAD.X R15, R6, 0x1, R246, P2 ;  /* 0x00000001060f7824 */ /* 0x000fea00010e06f6 */
[----:B------:R3:W-:Y:S04]  /*11000*/  LDGSTS.E.BYPASS.LTC128B.128 [R243+0xe100], [R14.64], !P4 ;  /* 0x0e1000000ef37fae */ /* 0x0007e8000e101d4c */
[----:B------:R3:W-:Y:S04]  /*11010*/  LDGSTS.E.BYPASS.LTC128B.128 [R243+0xb100], [R8.64], !P5 ;  /* 0x0b10000008f37fae */ /* 0x0007e8000e901d4c */
[----:B------:R3:W-:Y:S01]  /*11020*/  LDGSTS.E.BYPASS.LTC128B.128 [R243+0xf100], [R4.64], !P4 ;  /* 0x0f10000004f37fae */ /* 0x0007e2000e101d4c */
[----:B------:R-:W-:-:S05]  /*11030*/  BRA `(.L_x_139) ;  /* 0x000017e000007947 */ /* 0x000fca0003800000 */
.L_x_138:
        /* <DEDUP_REMOVED lines=382> */
.L_x_139:
        /* <DEDUP_REMOVED lines=21> */
[----:B------:R-:W-:Y:S02]  /*12970*/  MOV R64, R149 ;  /* 0x0000009500407202 */ /* 0x000fe40000000f00 */
[----:B------:R-:W-:Y:S01]  /*12980*/  ISETP.LT.AND P0, PT, RZ, UR8, PT ;  /* 0x00000008ff007c0c */ /* 0x000fe2000bf01270 */
[----:B------:R-:W-:Y:S01]  /*12990*/  LDSM.16.MT88.4 R20, [R234+0x100] ;  /* 0x00010000ea14783b */ /* 0x000fe20000004200 */
[----:B------:R-:W-:Y:S07]  /*129a0*/  UIADD3 UR8, UR8, -0x1, URZ ;  /* 0xffffffff08087890 */ /* 0x000fee000fffe03f */
        /* <DEDUP_REMOVED lines=111> */
[C---:B------:R-:W-:Y:S01]  /*130a0*/  FMUL.FTZ R11, R0.reuse, R127 ;  /* 0x0000007f000b7220 */ /* 0x040fe20000410000 */
[----:B------:R-:W-:Y:S01]  /*130b0*/  MOV R126, R59 ;  /* 0x0000003b007e7202 */ /* 0x000fe20000000f00 */
[C---:B------:R-:W-:Y:S01]  /*130c0*/  FMUL.FTZ R18, R0.reuse, R118 ;  /* 0x0000007600127220 */ /* 0x040fe20000410000 */
[----:B---3--:R-:W-:Y:S01]  /*130d0*/  F2FP.BF16.PACK_AB R128, R149, R150 ;  /* 0x000000969580723e */ /* 0x008fe200000010ff */
[----:B------:R-:W-:Y:S01]  /*130e0*/  FMUL.FTZ R19, R0, R119 ;  /* 0x0000007700137220 */ /* 0x000fe20000410000 */
[----:B------:R-:W-:Y:S01]  /*130f0*/  MOV R127, R58 ;  /* 0x0000003a007f7202 */ /* 0x000fe20000000f00 */
[C---:B------:R-:W-:Y:S01]  /*13100*/  FMUL.FTZ R16, R2.reuse, R116 ;  /* 0x0000007402107220 */ /* 0x040fe20000410000 */
[----:B------:R-:W-:Y:S01]  /*13110*/  MOV R116, R48 ;  /* 0x0000003000747202 */ /* 0x000fe20000000f00 */
[C---:B------:R-:W-:Y:S01]  /*13120*/  FMUL.FTZ R24, R2.reuse, R108 ;  /* 0x0000006c02187220 */ /* 0x040fe20000410000 */
[----:B------:R-:W-:Y:S01]  /*13130*/  MUFU.EX2 R146, R146 ;  /* 0x0000009200927308 */ /* 0x000fe20000000800 */
[----:B------:R-:W-:Y:S02]  /*13140*/  FMUL.FTZ R25, R2, R109 ;  /* 0x0000006d02197220 */ /* 0x000fe40000410000 */
        /* <DEDUP_REMOVED lines=14> */
[----:B------:R-:W-:Y:S02]  /*13230*/  FMUL.FTZ R64, R2, R68 ;  /* 0x0000004402407220 */ /* 0x000fe40000410000 */
[C---:B------:R-:W-:Y:S02]  /*13240*/  FMUL.FTZ R66, R0.reuse, R70 ;  /* 0x0000004600427220 */ /* 0x040fe40000410000 */
[----:B------:R-:W-:Y:S01]  /*13250*/  FMUL.FTZ R67, R0, R71 ;  /* 0x0000004700437220 */ /* 0x000fe20000410000 */
[----:B------:R-:W1:Y:S01]  /*13260*/  MUFU.EX2 R135, R135 ;  /* 0x0000008700877308 */ /* 0x000e620000000800 */
[--C-:B------:R-:W-:Y:S02]  /*13270*/  FFMA.FTZ R205, R205, c[0x0][0x2d0], -R152.reuse ;  /* 0x0000b400cdcd7a23 */ /* 0x100fe40000010898 */
        /* <DEDUP_REMOVED lines=24> */
[C---:B------:R-:W-:Y:S01]  /*13400*/  FMUL.FTZ R13, R2.reuse, R121 ;  /* 0x00000079020d7220 */ /* 0x040fe20000410000 */
[----:B------:R-:W-:Y:S01]  /*13410*/  MOV R120, R57 ;  /* 0x0000003900787202 */ /* 0x000fe20000000f00 */
[----:B------:R-:W-:Y:S01]  /*13420*/  FMUL.FTZ R57, R2, R77 ;  /* 0x0000004d02397220 */ /* 0x000fe20000410000 */
[----:B------:R-:W-:Y:S01]  /*13430*/  MOV R121, R56 ;  /* 0x0000003800797202 */ /* 0x000fe20000000f00 */
[C---:B------:R-:W-:Y:S01]  /*13440*/  FMUL.FTZ R14, R0.reuse, R122 ;  /* 0x0000007a000e7220 */ /* 0x040fe20000410000 */
[----:B------:R-:W-:Y:S02]  /*13450*/  MOV R122, R51 ;  /* 0x00000033007a7202 */ /* 0x000fe40000000f00 */
[----:B------:R-:W-:Y:S01]  /*13460*/  MUFU.EX2 R171, R171 ;  /* 0x000000ab00ab7308 */ /* 0x000fe20000000800 */
[C---:B------:R-:W-:Y:S01]  /*13470*/  FMUL.FTZ R15, R0.reuse, R123 ;  /* 0x0000007b000f7220 */ /* 0x040fe20000410000 */
[----:B------:R-:W-:Y:S01]  /*13480*/  MOV R123, R50 ;  /* 0x00000032007b7202 */ /* 0x000fe20000000f00 */
[C---:B------:R-:W-:Y:S01]  /*13490*/  FMUL.FTZ R50, R0.reuse, R86 ;  /* 0x0000005600327220 */ /* 0x040fe20000410000 */
[----:B--2---:R-:W-:Y:S01]  /*134a0*/  F2FP.BF16.PACK_AB R70, R159, R157 ;  /* 0x0000009d9f46723e */ /* 0x004fe200000010ff */
[----:B------:R-:W-:Y:S02]  /*134b0*/  FMUL.FTZ R51, R0, R87 ;  /* 0x0000005700337220 */ /* 0x000fe40000410000 */
[----:B------:R-:W2:Y:S01]  /*134c0*/  LDSM.16.MT88.4 R84, [R232+0x4100] ;  /* 0x00410000e854783b */ /* 0x000ea20000004200 */
[C---:B------:R-:W-:Y:S02]  /*134d0*/  HMMA.16816.F32.BF16 R12, R128.reuse, R20, R12 ;  /* 0x00000014800c723c */ /* 0x040fe4000004180c */
[----:B------:R-:W-:Y:S01]  /*134e0*/  MUFU.EX2 R176, R176 ;  /* 0x000000b000b07308 */ /* 0x000fe20000000800 */
[C---:B------:R-:W-:Y:S02]  /*134f0*/  FMUL.FTZ R56, R2.reuse, R76 ;  /* 0x0000004c02387220 */ /* 0x040fe40000410000 */
[--C-:B------:R-:W-:Y:S01]  /*13500*/  FFMA.FTZ R179, R179, c[0x0][0x2d0], -R153.reuse ;  /* 0x0000b400b3b37a23 */ /* 0x100fe20000010899 */
[----:B-1----:R-:W-:Y:S01]  /*13510*/  F2FP.BF16.PACK_AB R71, R165, R162 ;  /* 0x000000a2a547723e */ /* 0x002fe200000010ff */
[----:B------:R-:W1:Y:S01]  /*13520*/  LDSM.16.MT88.4 R76, [R236+0x900] ;  /* 0x00090000ec4c783b */ /* 0x000e620000004200 */
[C---:B------:R-:W-:Y:S04]  /*13530*/  HMMA.16816.F32.BF16 R16, R128.reuse, R22, R16 ;  /* 0x000000168010723c */ /* 0x040fe80000041810 */
[C---:B------:R-:W-:Y:S01]  /*13540*/  FMUL.FTZ R20, R2.reuse, R112 ;  /* 0x0000007002147220 */ /* 0x040fe20000410000 */
[----:B------:R-:W-:Y:S01]  /*13550*/  MUFU.EX2 R177, R177 ;  /* 0x000000b100b17308 */ /* 0x000fe20000000800 */
[----:B------:R-:W-:Y:S02]  /*13560*/  FMUL.FTZ R21, R2, R113 ;  /* 0x0000007102157220 */ /* 0x000fe40000410000 */
        /* <DEDUP_REMOVED lines=26> */
[----:B------:R-:W3:Y:S01]  /*13710*/  MUFU.EX2 R105, R105 ;  /* 0x0000006900697308 */ /* 0x000ee20000000800 */
[C---:B------:R-:W-:Y:S02]  /*13720*/  FMUL.FTZ R37, R2.reuse, R97 ;  /* 0x0000006102257220 */ /* 0x040fe40000410000 */
[----:B------:R-:W-:Y:S02]  /*13730*/  FMUL.FTZ R40, R2, R92 ;  /* 0x0000005c02287220 */ /* 0x000fe40000410000 */
[C---:B------:R-:W-:Y:S01]  /*13740*/  FMUL.FTZ R38, R0.reuse, R98 ;  /* 0x0000006200267220 */ /* 0x040fe20000410000 */
[----:B------:R-:W-:Y:S03]  /*13750*/  LDSM.16.MT88.4 R92, [R233+0x5100] ;  /* 0x00510000e95c783b */ /* 0x000fe60000004200 */
[----:B------:R-:W-:Y:S01]  /*13760*/  FMUL.FTZ R39, R0, R99 ;  /* 0x0000006300277220 */ /* 0x000fe20000410000 */
[----:B------:R-:W-:Y:S01]  /*13770*/  MUFU.EX2 R106, R106 ;  /* 0x0000006a006a7308 */ /* 0x000fe20000000800 */
[----:B------:R-:W-:Y:S02]  /*13780*/  FFMA.FTZ R107, R65, c[0x0][0x2d0], -R152 ;  /* 0x0000b400416b7a23 */ /* 0x000fe40000010898 */
[----:B------:R-:W-:Y:S01]  /*13790*/  FMUL.FTZ R65, R2, R69 ;  /* 0x0000004502417220 */ /* 0x000fe20000410000 */
[----:B------:R-:W-:Y:S01]  /*137a0*/  LDSM.16.MT88.4 R96, [R232+0x5100] ;  /* 0x00510000e860783b */ /* 0x000fe20000004200 */
[--C-:B------:R-:W-:Y:S01]  /*137b0*/  FFMA.FTZ R251, R251, c[0x0][0x2d0], -R153.reuse ;  /* 0x0000b400fbfb7a23 */ /* 0x100fe20000010899 */
[C---:B------:R-:W-:Y:S03]  /*137c0*/  HMMA.16816.F32.BF16 R36, R128.reuse, R44, R36 ;  /* 0x0000002c8024723c */ /* 0x040fe60000041824 */
[--C-:B------:R-:W-:Y:S01]  /*137d0*/  FFMA.FTZ R207, R207, c[0x0][0x2d0], -R153.reuse ;  /* 0x0000b400cfcf7a23 */ /* 0x100fe20000010899 */
[----:B------:R-:W4:Y:S01]  /*137e0*/  MUFU.EX2 R107, R107 ;  /* 0x0000006b006b7308 */ /* 0x000f220000000800 */
[--C-:B------:R-:W-:Y:S02]  /*137f0*/  FFMA.FTZ R202, R202, c[0x0][0x2d0], -R153.reuse ;  /* 0x0000b400caca7a23 */ /* 0x100fe40000010899 */
[C---:B------:R-:W-:Y:S01]  /*13800*/  FMUL.FTZ R44, R2.reuse, R88 ;  /* 0x00000058022c7220 */ /* 0x040fe20000410000 */
[C---:B------:R-:W-:Y:S04]  /*13810*/  HMMA.16816.F32.BF16 R40, R128.reuse, R46, R40 ;  /* 0x0000002e8028723c */ /* 0x040fe80000041828 */
[----:B------:R-:W-:Y:S01]  /*13820*/  FMUL.FTZ R45, R2, R89 ;  /* 0x00000059022d7220 */ /* 0x000fe20000410000 */
[----:B---3--:R-:W-:Y:S01]  /*13830*/  F2FP.BF16.PACK_AB R68, R105, R104 ;  /* 0x000000686944723e */ /* 0x008fe200000010ff */
[----:B------:R-:W-:Y:S01]  /*13840*/  MUFU.EX2 R181, R181 ;  /* 0x000000b500b57308 */ /* 0x000fe20000000800 */
[C---:B------:R-:W-:Y:S02]  /*13850*/  FMUL.FTZ R46, R0.reuse, R90 ;  /* 0x0000005a002e7220 */ /* 0x040fe40000410000 */
[----:B------:R-:W-:Y:S02]  /*13860*/  FMUL.FTZ R47, R0, R91 ;  /* 0x0000005b002f7220 */ /* 0x000fe40000410000 */
[----:B------:R-:W-:Y:S01]  /*13870*/  LDSM.16.MT88.4 R88, [R232+0x900] ;  /* 0x00090000e858783b */ /* 0x000fe20000004200 */
[--C-:B------:R-:W-:Y:S02]  /*13880*/  FFMA.FTZ R170, R170, c[0x0][0x2d0], -R153.reuse ;  /* 0x0000b400aaaa7a23 */ /* 0x100fe40000010899 */
[--C-:B------:R-:W-:Y:S02]  /*13890*/  FFMA.FTZ R169, R169, c[0x0][0x2d0], -R153.reuse ;  /* 0x0000b400a9a97a23 */ /* 0x100fe40000010899 */
[C---:B------:R-:W-:Y:S01]  /*138a0*/  HMMA.16816.F32.BF16 R44, R128.reuse, R52, R44 ;  /* 0x00000034802c723c */ /* 0x040fe2000004182c */
[----:B------:R-:W3:Y:S02]  /*138b0*/  MUFU.EX2 R183, R183 ;  /* 0x000000b700b77308 */ /* 0x000ee40000000800 */
[--C-:B------:R-:W-:Y:S01]  /*138c0*/  FFMA.FTZ R166, R166, c[0x0][0x2d0], -R153.reuse ;  /* 0x0000b400a6a67a23 */ /* 0x100fe20000010899 */
[----:B----4-:R-:W-:Y:S01]  /*138d0*/  F2FP.BF16.PACK_AB R69, R107, R106 ;  /* 0x0000006a6b45723e */ /* 0x010fe200000010ff */
[--C-:B------:R-:W-:Y:S02]  /*138e0*/  FFMA.FTZ R164, R164, c[0x0][0x2d0], -R153.reuse ;  /* 0x0000b400a4a47a23 */ /* 0x100fe40000010899 */
[C---:B------:R-:W-:Y:S01]  /*138f0*/  FMUL.FTZ R52, R2.reuse, R80 ;  /* 0x0000005002347220 */ /* 0x040fe20000410000 */
[C---:B------:R-:W-:Y:S03]  /*13900*/  HMMA.16816.F32.BF16 R48, R128.reuse, R54, R48 ;  /* 0x000000368030723c */ /* 0x040fe60000041830 */
[----:B------:R-:W4:Y:S01]  /*13910*/  MUFU.EX2 R200, R200 ;  /* 0x000000c800c87308 */ /* 0x000f220000000800 */
[----:B------:R-:W-:Y:S02]  /*13920*/  FMUL.FTZ R53, R2, R81 ;  /* 0x0000005102357220 */ /* 0x000fe40000410000 */
[--C-:B------:R-:W-:Y:S02]  /*13930*/  FFMA.FTZ R158, R158, c[0x0][0x2d0], -R153.reuse ;  /* 0x0000b4009e9e7a23 */ /* 0x100fe40000010899 */
[C---:B------:R-:W-:Y:S04]  /*13940*/  FMUL.FTZ R54, R0.reuse, R82 ;  /* 0x0000005200367220 */ /* 0x040fe80000410000 */
[----:B------:R-:W-:Y:S01]  /*13950*/  FMUL.FTZ R55, R0, R83 ;  /* 0x0000005300377220 */ /* 0x000fe20000410000 */
[----:B------:R-:W-:Y:S01]  /*13960*/  MUFU.EX2 R204, R204 ;  /* 0x000000cc00cc7308 */ /* 0x000fe20000000800 */
[----:B------:R-:W5:Y:S01]  /*13970*/  LDSM.16.MT88.4 R80, [R234+0x900] ;  /* 0x00090000ea50783b */ /* 0x000f620000004200 */
[--C-:B------:R-:W-:Y:S02]  /*13980*/  FFMA.FTZ R160, R160, c[0x0][0x2d0], -R153.reuse ;  /* 0x0000b400a0a07a23 */ /* 0x100fe40000010899 */
[----:B------:R-:W-:Y:S02]  /*13990*/  FFMA.FTZ R154, R154, c[0x0][0x2d0], -R153 ;  /* 0x0000b4009a9a7a23 */ /* 0x000fe40000010899 */
[C---:B------:R-:W-:Y:S03]  /*139a0*/  HMMA.16816.F32.BF16 R52, R128.reuse, R60, R52 ;  /* 0x0000003c8034723c */ /* 0x040fe60000041834 */
[----:B------:R-:W-:Y:S01]  /*139b0*/  FFMA.FTZ R150, R2, R250, R150 ;  /* 0x000000fa02967223 */ /* 0x000fe20000010096 */
[----:B------:R-:W1:Y:S01]  /*139c0*/  MUFU.EX2 R203, R203 ;  /* 0x000000cb00cb7308 */ /* 0x000e620000000800 */
[----:B------:R-:W-:Y:S02]  /*139d0*/  FFMA.FTZ R146, R0, R249, R146 ;  /* 0x000000f900927223 */ /* 0x000fe40000010092 */
[C---:B------:R-:W-:Y:S01]  /*139e0*/  FMUL.FTZ R60, R2.reuse, R72 ;  /* 0x00000048023c7220 */ /* 0x040fe20000410000 */
[C---:B------:R-:W-:Y:S04]  /*139f0*/  HMMA.16816.F32.BF16 R56, R128.reuse, R62, R56 ;  /* 0x0000003e8038723c */ /* 0x040fe80000041838 */
[----:B------:R-:W-:Y:S02]  /*13a00*/  FMUL.FTZ R61, R2, R73 ;  /* 0x00000049023d7220 */ /* 0x000fe40000410000 */
[----:B------:R-:W1:Y:S01]  /*13a10*/  MUFU.EX2 R205, R205 ;  /* 0x000000cd00cd7308 */ /* 0x000e620000000800 */
[C---:B------:R-:W-:Y:S02]  /*13a20*/  FMUL.FTZ R62, R0.reuse, R74 ;  /* 0x0000004a003e7220 */ /* 0x040fe40000410000 */
[----:B------:R-:W-:Y:S02]  /*13a30*/  FMUL.FTZ R63, R0, R75 ;  /* 0x0000004b003f7220 */ /* 0x000fe40000410000 */
[----:B------:R-:W3:Y:S01]  /*13a40*/  LDSM.16.MT88.4 R72, [R233+0x900] ;  /* 0x00090000e948783b */ /* 0x000ee20000004200 */
        /* <DEDUP_REMOVED lines=9> */
[----:B------:R-:W2:Y:S01]  /*13ae0*/  MUFU.EX2 R208, R208 ;  /* 0x000000d000d07308 */ /* 0x000ea20000000800 */
[----:B------:R-:W-:Y:S02]  /*13af0*/  FADD.FTZ R135, R135, R146 ;  /* 0x0000009287877221 */ /* 0x000fe40000010000 */
[----:B------:R-:W-:Y:S02]  /*13b00*/  FADD.FTZ R147, R104, R147 ;  /* 0x0000009368937221 */ /* 0x000fe40000010000 */
[C---:B-1----:R-:W-:Y:S05]  /*13b10*/  HMMA.16816.F32.BF16 R4, R68.reuse, R76, R4 ;  /* 0x0000004c4404723c */ /* 0x042fea0000041804 */
[----:B------:R-:W-:Y:S01]  /*13b20*/  MUFU.EX2 R211, R211 ;  /* 0x000000d300d37308 */ /* 0x000fe20000000800 */
[----:B------:R-:W-:Y:S02]  /*13b30*/  FADD.FTZ R135, R106, R135 ;  /* 0x000000876a877221 */ /* 0x000fe40000010000 */
[C---:B------:R-:W-:Y:S01]  /*13b40*/  HMMA.16816.F32.BF16 R8, R68.reuse, R78, R8 ;  /* 0x0000004e4408723c */ /* 0x040fe20000041808 */
[----:B------:R-:W1:Y:S03]  /*13b50*/  LDSM.16.MT88.4 R76, [R234+0x4900] ;  /* 0x00490000ea4c783b */ /* 0x000e660000004200 */
[----:B------:R-:W-:Y:S02]  /*13b60*/  FADD.FTZ R105, R105, R147 ;  /* 0x0000009369697221 */ /* 0x000fe40000010000 */
[----:B------:R-:W-:Y:S01]  /*13b70*/  FADD.FTZ R107, R107, R135 ;  /* 0x000000876b6b7221 */ /* 0x000fe20000010000 */
[----:B------:R-:W1:Y:S01]  /*13b80*/  MUFU.EX2 R252, R252 ;  /* 0x000000fc00fc7308 */ /* 0x000e620000000800 */
[C---:B-----5:R-:W-:Y:S04]  /*13b90*/  HMMA.16816.F32.BF16 R12, R68.reuse, R80, R12 ;  /* 0x00000050440c723c */ /* 0x060fe8000004180c */
[----:B------:R-:W-:Y:S02]  /*13ba0*/  FADD.FTZ R105, R157, R105 ;  /* 0x000000699d697221 */ /* 0x000fe40000010000 */
[----:B------:R-:W-:Y:S02]  /*13bb0*/  FADD.FTZ R107, R162, R107 ;  /* 0x0000006ba26b7221 */ /* 0x000fe40000010000 */
[C---:B------:R-:W-:Y:S01]  /*13bc0*/  HMMA.16816.F32.BF16 R16, R68.reuse, R82, R16 ;  /* 0x000000524410723c */ /* 0x040fe20000041810 */
[----:B------:R-:W-:Y:S01]  /*13bd0*/  LDSM.16.MT88.4 R80, [R232+0x4900] ;  /* 0x00490000e850783b */ /* 0x000fe20000004200 */
[----:B------:R-:W-:Y:S02]  /*13be0*/  MUFU.EX2 R251, R251 ;  /* 0x000000fb00fb7308 */ /* 0x000fe40000000800 */
[----:B------:R-:W-:Y:S02]  /*13bf0*/  FADD.FTZ R159, R159, R105 ;  /* 0x000000699f9f7221 */ /* 0x000fe40000010000 */
[----:B------:R-:W-:Y:S02]  /*13c00*/  FADD.FTZ R165, R165, R107 ;  /* 0x0000006ba5a57221 */ /* 0x000fe40000010000 */
[C---:B---3--:R-:W-:Y:S04]  /*13c10*/  HMMA.16816.F32.BF16 R20, R68.reuse, R72, R20 ;  /* 0x000000484414723c */ /* 0x048fe80000041814 */
[----:B------:R-:W-:Y:S01]  /*13c20*/  MUFU.EX2 R210, R210 ;  /* 0x000000d200d27308 */ /* 0x000fe20000000800 */
[----:B------:R-:W-:Y:S02]  /*13c30*/  FADD.FTZ R159, R171, R159 ;  /* 0x0000009fab9f7221 */ /* 0x000fe40000010000 */
[----:B------:R-:W-:Y:S01]  /*13c40*/  FADD.FTZ R165, R177, R165 ;  /* 0x000000a5b1a57221 */ /* 0x000fe20000010000 */
[C---:B------:R-:W-:Y:S01]  /*13c50*/  HMMA.16816.F32.BF16 R24, R68.reuse, R74, R24 ;  /* 0x0000004a4418723c */ /* 0x040fe20000041818 */
[----:B------:R-:W3:Y:S05]  /*13c60*/  LDSM.16.MT88.4 R72, [R233+0x4900] ;  /* 0x00490000e948783b */ /* 0x000eea0000004200 */
        /* <DEDUP_REMOVED lines=10> */
[C---:B-1----:R-:W-:Y:S08]  /*13d10*/  HMMA.16816.F32.BF16 R44, R68.reuse, R76, R44 ;  /* 0x0000004c442c723c */ /* 0x042ff0000004182c */
[C---:B------:R-:W-:Y:S01]  /*13d20*/  HMMA.16816.F32.BF16 R48, R68.reuse, R78, R48 ;  /* 0x0000004e4430723c */ /* 0x040fe20000041830 */
[----:B------:R-:W1:Y:S01]  /*13d30*/  LDSM.16.MT88.4 R76, [R236+0x1100] ;  /* 0x00110000ec4c783b */ /* 0x000e620000004200 */
[----:B------:R-:W-:Y:S06]  /*13d40*/  MUFU.EX2 R182, R182 ;  /* 0x000000b600b67308 */ /* 0x000fec0000000800 */
[C---:B---3--:R-:W-:Y:S04]  /*13d50*/  HMMA.16816.F32.BF16 R52, R68.reuse, R72, R52 ;  /* 0x000000484434723c */ /* 0x048fe80000041834 */
[----:B------:R-:W-:Y:S04]  /*13d60*/  MUFU.EX2 R170, R170 ;  /* 0x000000aa00aa7308 */ /* 0x000fe80000000800 */
[C---:B------:R-:W-:Y:S01]  /*13d70*/  HMMA.16816.F32.BF16 R56, R68.reuse, R74, R56 ;  /* 0x0000004a4438723c */ /* 0x040fe20000041838 */
[----:B------:R-:W2:Y:S05]  /*13d80*/  LDSM.16.MT88.4 R72, [R234+0x1100] ;  /* 0x00110000ea48783b */ /* 0x000eaa0000004200 */
[----:B------:R-:W-:Y:S02]  /*13d90*/  MUFU.EX2 R169, R169 ;  /* 0x000000a900a97308 */ /* 0x000fe40000000800 */
[C---:B------:R-:W-:Y:S08]  /*13da0*/  HMMA.16816.F32.BF16 R60, R68.reuse, R80, R60 ;  /* 0x00000050443c723c */ /* 0x040ff0000004183c */
[----:B------:R-:W-:Y:S01]  /*13db0*/  HMMA.16816.F32.BF16 R64, R68, R82, R64 ;  /* 0x000000524440723c */ /* 0x000fe20000041840 */
[----:B------:R-:W3:Y:S01]  /*13dc0*/  LDSM.16.MT88.4 R80, [R233+0x1100] ;  /* 0x00110000e950783b */ /* 0x000ee20000004200 */
        /* <DEDUP_REMOVED lines=10> */
[C---:B-1----:R-:W-:Y:S02]  /*13e70*/  HMMA.16816.F32.BF16 R4, R68.reuse, R76, R4 ;  /* 0x0000004c4404723c */ /* 0x042fe40000041804 */
[----:B------:R-:W-:Y:S01]  /*13e80*/  MUFU.EX2 R166, R166 ;  /* 0x000000a600a67308 */ /* 0x000fe20000000800 */
[----:B------:R-:W-:Y:S02]  /*13e90*/  FADD.FTZ R180, R180, R176 ;  /* 0x000000b0b4b47221 */ /* 0x000fe40000010000 */
[----:B------:R-:W-:Y:S02]  /*13ea0*/  FADD.FTZ R183, R183, R178 ;  /* 0x000000b2b7b77221 */ /* 0x000fe40000010000 */
[----:B----4-:R-:W-:Y:S01]  /*13eb0*/  FADD.FTZ R180, R200, R180 ;  /* 0x000000b4c8b47221 */ /* 0x010fe20000010000 */
[C---:B------:R-:W-:Y:S01]  /*13ec0*/  HMMA.16816.F32.BF16 R8, R68.reuse, R78, R8 ;  /* 0x0000004e4408723c */ /* 0x040fe20000041808 */
[----:B------:R-:W1:Y:S03]  /*13ed0*/  LDSM.16.MT88.4 R76, [R236+0x5100] ;  /* 0x00510000ec4c783b */ /* 0x000e660000004200 */
[----:B------:R-:W-:Y:S01]  /*13ee0*/  MUFU.EX2 R164, R164 ;  /* 0x000000a400a47308 */ /* 0x000fe20000000800 */
[----:B------:R-:W-:Y:S03]  /*13ef0*/  FADD.FTZ R183, R203, R183 ;  /* 0x000000b7cbb77221 */ /* 0x000fe60000010000 */
[C---:B--2---:R-:W-:Y:S06]  /*13f00*/  HMMA.16816.F32.BF16 R12, R68.reuse, R72, R12 ;  /* 0x00000048440c723c */ /* 0x044fec000004180c */
[----:B------:R-:W-:Y:S02]  /*13f10*/  MUFU.EX2 R163, R163 ;  /* 0x000000a300a37308 */ /* 0x000fe40000000800 */
[C---:B------:R-:W-:Y:S01]  /*13f20*/  HMMA.16816.F32.BF16 R16, R68.reuse, R74, R16 ;  /* 0x0000004a4410723c */ /* 0x040fe20000041810 */
[----:B------:R-:W2:Y:S07]  /*13f30*/  LDSM.16.MT88.4 R72, [R236+0x1900] ;  /* 0x00190000ec48783b */ /* 0x000eae0000004200 */
[C---:B---3--:R-:W-:Y:S01]  /*13f40*/  HMMA.16816.F32.BF16 R20, R68.reuse, R80, R20 ;  /* 0x000000504414723c */ /* 0x048fe20000041814 */
[----:B------:R-:W-:Y:S07]  /*13f50*/  MUFU.EX2 R161, R161 ;  /* 0x000000a100a17308 */ /* 0x000fee0000000800 */
[C---:B------:R-:W-:Y:S01]  /*13f60*/  HMMA.16816.F32.BF16 R24, R68.reuse, R82, R24 ;  /* 0x000000524418723c */ /* 0x040fe20000041818 */
[----:B------:R-:W3:Y:S02]  /*13f70*/  LDSM.16.MT88.4 R80, [R233+0x1900] ;  /* 0x00190000e950783b */ /* 0x000ee40000004200 */
[----:B------:R-:W-:Y:S05]  /*13f80*/  MUFU.EX2 R158, R158 ;  /* 0x0000009e009e7308 */ /* 0x000fea0000000800 */
[C---:B------:R-:W-:Y:S05]  /*13f90*/  HMMA.16816.F32.BF16 R28, R68.reuse, R84, R28 ;  /* 0x00000054441c723c */ /* 0x040fea000004181c */
[----:B------:R-:W-:Y:S02]  /*13fa0*/  MUFU.EX2 R160, R160 ;  /* 0x000000a000a07308 */ /* 0x000fe40000000800 */
[--C-:B------:R-:W-:Y:S01]  /*13fb0*/  FFMA.FTZ R84, R116, c[0x0][0x2d0], -R153.reuse ;  /* 0x0000b40074547a23 */ /* 0x100fe20000010899 */
[C---:B------:R-:W-:Y:S01]  /*13fc0*/  HMMA.16816.F32.BF16 R32, R68.reuse, R86, R32 ;  /* 0x000000564420723c */ /* 0x040fe20000041820 */
[----:B------:R-:W-:Y:S06]  /*13fd0*/  LDSM.16.MT88.4 R116, [R234+0x3900] ;  /* 0x00390000ea74783b */ /* 0x000fec0000004200 */
[----:B------:R-:W-:Y:S01]  /*13fe0*/  MUFU.EX2 R156, R156 ;  /* 0x0000009c009c7308 */ /* 0x000fe20000000800 */
[C---:B-1----:R-:W-:Y:S08]  /*13ff0*/  HMMA.16816.F32.BF16 R36, R68.reuse, R76, R36 ;  /* 0x0000004c4424723c */ /* 0x042ff00000041824 */
[C---:B------:R-:W-:Y:S01]  /*14000*/  HMMA.16816.F32.BF16 R40, R68.reuse, R78, R40 ;  /* 0x0000004e4428723c */ /* 0x040fe20000041828 */
[----:B------:R-:W1:Y:S01]  /*14010*/  LDSM.16.MT88.4 R76, [R232+0x1900] ;  /* 0x00190000e84c783b */ /* 0x000e620000004200 */
        /* <DEDUP_REMOVED lines=10> */
[C---:B------:R-:W-:Y:S01]  /*140c0*/  HMMA.16816.F32.BF16 R60, R68.reuse, R96, R60 ;  /* 0x00000060443c723c */ /* 0x040fe2000004183c */
[----:B----4-:R-:W-:Y:S07]  /*140d0*/  LDSM.16.MT88.4 R88, [R234+0x6100] ;  /* 0x00610000ea58783b */ /* 0x010fee0000004200 */
[----:B------:R-:W-:Y:S01]  /*140e0*/  HMMA.16816.F32.BF16 R64, R68, R98, R64 ;  /* 0x000000624440723c */ /* 0x000fe20000041840 */
[----:B------:R-:W-:Y:S06]  /*140f0*/  LDSM.16.MT88.4 R96, [R234+0x2900] ;  /* 0x00290000ea60783b */ /* 0x000fec0000004200 */
        /* <DEDUP_REMOVED lines=9> */
[C---:B--2---:R-:W-:Y:S03]  /*14190*/  HMMA.16816.F32.BF16 R4, R68.reuse, R72, R4 ;  /* 0x000000484404723c */ /* 0x044fe60000041804 */
[----:B------:R-:W-:Y:S05]  /*141a0*/  FADD.FTZ R252, R252, R205 ;  /* 0x000000cdfcfc7221 */ /* 0x000fea0000010000 */
[C---:B------:R-:W-:Y:S01]  /*141b0*/  HMMA.16816.F32.BF16 R8, R68.reuse, R74, R8 ;  /* 0x0000004a4408723c */ /* 0x040fe20000041808 */
[----:B------:R-:W2:Y:S07]  /*141c0*/  LDSM.16.MT88.4 R72, [R236+0x5900] ;  /* 0x00590000ec48783b */ /* 0x000eae0000004200 */
[C---:B------:R-:W-:Y:S01]  /*141d0*/  HMMA.16816.F32.BF16 R12, R68.reuse, R100, R12 ;  /* 0x00000064440c723c */ /* 0x040fe2000004180c */
[----:B------:R4:W-:Y:S07]  /*141e0*/  MUFU.EX2 R100, R84 ;  /* 0x0000005400647308 */ /* 0x0009ee0000000800 */
[C---:B------:R-:W-:Y:S08]  /*141f0*/  HMMA.16816.F32.BF16 R16, R68.reuse, R102, R16 ;  /* 0x000000664410723c */ /* 0x040ff00000041810 */
[C---:B---3--:R-:W-:Y:S07]  /*14200*/  HMMA.16816.F32.BF16 R20, R68.reuse, R80, R20 ;  /* 0x000000504414723c */ /* 0x048fee0000041814 */
[--C-:B------:R-:W-:Y:S01]  /*14210*/  FFMA.FTZ R80, R123, c[0x0][0x2d0], -R153.reuse ;  /* 0x0000b4007b507a23 */ /* 0x100fe20000010899 */
[C---:B------:R-:W-:Y:S01]  /*14220*/  HMMA.16816.F32.BF16 R24, R68.reuse, R82, R24 ;  /* 0x000000524418723c */ /* 0x040fe20000041818 */
[----:B----4-:R-:W3:Y:S02]  /*14230*/  LDSM.16.MT88.4 R84, [R234+0x5900] ;  /* 0x00590000ea54783b */ /* 0x010ee40000004200 */
[----:B------:R4:W-:Y:S05]  /*14240*/  MUFU.EX2 R102, R80 ;  /* 0x0000005000667308 */ /* 0x0009ea0000000800 */
[C---:B-1----:R-:W-:Y:S07]  /*14250*/  HMMA.16816.F32.BF16 R28, R68.reuse, R76, R28 ;  /* 0x0000004c441c723c */ /* 0x042fee000004181c */
[--C-:B------:R-:W-:Y:S01]  /*14260*/  FFMA.FTZ R76, R121, c[0x0][0x2d0], -R152.reuse ;  /* 0x0000b400794c7a23 */ /* 0x100fe20000010898 */
[C---:B------:R-:W-:Y:S03]  /*14270*/  HMMA.16816.F32.BF16 R32, R68.reuse, R78, R32 ;  /* 0x0000004e4420723c */ /* 0x040fe60000041820 */
[----:B------:R1:W5:Y:S05]  /*14280*/  MUFU.EX2 R103, R76 ;  /* 0x0000004c00677308 */ /* 0x00036a0000000800 */
[C---:B--2---:R-:W-:Y:S04]  /*14290*/  HMMA.16816.F32.BF16 R36, R68.reuse, R72, R36 ;  /* 0x000000484424723c */ /* 0x044fe80000041824 */
[--C-:B----4-:R-:W-:Y:S03]  /*142a0*/  FFMA.FTZ R80, R122, c[0x0][0x2d0], -R152.reuse ;  /* 0x0000b4007a507a23 */ /* 0x110fe60000010898 */
[--C-:B------:R-:W-:Y:S01]  /*142b0*/  FFMA.FTZ R72, R127, c[0x0][0x2d0], -R153.reuse ;  /* 0x0000b4007f487a23 */ /* 0x100fe20000010899 */
[C---:B------:R-:W-:Y:S01]  /*142c0*/  HMMA.16816.F32.BF16 R40, R68.reuse, R74, R40 ;  /* 0x0000004a4428723c */ /* 0x040fe20000041828 */
[----:B------:R2:W4:Y:S07]  /*142d0*/  MUFU.EX2 R101, R80 ;  /* 0x0000005000657308 */ /* 0x00052e0000000800 */
[C---:B---3--:R-:W-:Y:S03]  /*142e0*/  HMMA.16816.F32.BF16 R44, R68.reuse, R84, R44 ;  /* 0x00000054442c723c */ /* 0x048fe6000004182c */
[----:B------:R3:W3:Y:S01]  /*142f0*/  MUFU.EX2 R110, R72 ;  /* 0x00000048006e7308 */ /* 0x0006e20000000800 */
[----:B-1----:R-:W-:Y:S03]  /*14300*/  LDSM.16.MT88.4 R76, [R232+0x5900] ;  /* 0x00590000e84c783b */ /* 0x002fe60000004200 */
[--C-:B------:R-:W-:Y:S01]  /*14310*/  FFMA.FTZ R84, R125, c[0x0][0x2d0], -R152.reuse ;  /* 0x0000b4007d547a23 */ /* 0x100fe20000010898 */
[C---:B------:R-:W-:Y:S05]  /*14320*/  HMMA.16816.F32.BF16 R48, R68.reuse, R86, R48 ;  /* 0x000000564430723c */ /* 0x040fea0000041830 */
[----:B------:R1:W-:Y:S01]  /*14330*/  MUFU.EX2 R111, R84 ;  /* 0x00000054006f7308 */ /* 0x0003e20000000800 */
[----:B--2---:R-:W2:Y:S01]  /*14340*/  LDSM.16.MT88.4 R80, [R233+0x5900] ;  /* 0x00590000e950783b */ /* 0x004ea20000004200 */
[--C-:B---3--:R-:W-:Y:S02]  /*14350*/  FFMA.FTZ R72, R126, c[0x0][0x2d0], -R152.reuse ;  /* 0x0000b4007e487a23 */ /* 0x108fe40000010898 */
[----:B------:R-:W-:Y:S03]  /*14360*/  FFMA.FTZ R152, R133, c[0x0][0x2d0], -R152 ;  /* 0x0000b40085987a23 */ /* 0x000fe60000010898 */
[----:B-----5:R-:W-:Y:S03]  /*14370*/  MOV R133, R103 ;  /* 0x0000006700857202 */ /* 0x020fe60000000f00 */
[----:B------:R3:W5:Y:S01]  /*14380*/  MUFU.EX2 R109, R72 ;  /* 0x00000048006d7308 */ /* 0x0007620000000800 */
[----:B-1----:R-:W-:Y:S09]  /*14390*/  LDSM.16.MT88.4 R84, [R234+0x2100] ;  /* 0x00210000ea54783b */ /* 0x002ff20000004200 */
[----:B------:R-:W-:Y:S01]  /*143a0*/  MUFU.EX2 R152, R152 ;  /* 0x0000009800987308 */ /* 0x000fe20000000800 */
[----:B---3--:R-:W1:Y:S01]  /*143b0*/  LDSM.16.MT88.4 R72, [R236+0x2100] ;  /* 0x00210000ec48783b */ /* 0x008e620000004200 */
[C---:B--2---:R-:W-:Y:S08]  /*143c0*/  HMMA.16816.F32.BF16 R52, R68.reuse, R80, R52 ;  /* 0x000000504434723c */ /* 0x044ff00000041834 */
[C---:B------:R-:W-:Y:S01]  /*143d0*/  HMMA.16816.F32.BF16 R56, R68.reuse, R82, R56 ;  /* 0x000000524438723c */ /* 0x040fe20000041838 */
[----:B------:R-:W2:Y:S07]  /*143e0*/  LDSM.16.MT88.4 R80, [R233+0x2100] ;  /* 0x00210000e950783b */ /* 0x000eae0000004200 */
[C---:B------:R-:W-:Y:S07]  /*143f0*/  HMMA.16816.F32.BF16 R60, R68.reuse, R76, R60 ;  /* 0x0000004c443c723c */ /* 0x040fee000004183c */
[--C-:B------:R-:W-:Y:S01]  /*14400*/  FFMA.FTZ R76, R124, c[0x0][0x2d0], -R153.reuse ;  /* 0x0000b4007c4c7a23 */ /* 0x100fe20000010899 */
[----:B------:R-:W-:Y:S01]  /*14410*/  HMMA.16816.F32.BF16 R64, R68, R78, R64 ;  /* 0x0000004e4440723c */ /* 0x000fe20000041840 */
[----:B------:R-:W-:Y:S02]  /*14420*/  LDSM.16.MT88.4 R124, [R236+0x3900] ;  /* 0x00390000ec7c783b */ /* 0x000fe40000004200 */
[----:B------:R3:W2:Y:S01]  /*14430*/  MUFU.EX2 R112, R76 ;  /* 0x0000004c00707308 */ /* 0x0006a20000000800 */
[----:B------:R-:W-:Y:S03]  /*14440*/  FFMA.FTZ R153, R151, c[0x0][0x2d0], -R153 ;  /* 0x0000b40097997a23 */ /* 0x000fe60000010899 */
[----:B------:R-:W-:Y:S02]  /*14450*/  F2FP.BF16.PACK_AB R68, R102, R100 ;  /* 0x000000646644723e */ /* 0x000fe400000010ff */
[----:B----4-:R-:W-:Y:S03]  /*14460*/  F2FP.BF16.PACK_AB R69, R103, R101 ;  /* 0x000000656745723e */ /* 0x010fe600000010ff */
[----:B------:R-:W-:Y:S01]  /*14470*/  F2FP.BF16.PACK_AB R70, R110, R108 ;  /* 0x0000006c6e46723e */ /* 0x000fe200000010ff */
[----:B------:R-:W4:Y:S01]  /*14480*/  MUFU.EX2 R153, R153 ;  /* 0x0000009900997308 */ /* 0x000f220000000800 */
[----:B-----5:R-:W-:Y:S07]  /*14490*/  F2FP.BF16.PACK_AB R71, R111, R109 ;  /* 0x0000006d6f47723e */ /* 0x020fee00000010ff */
[C---:B-1----:R-:W-:Y:S01]  /*144a0*/  HMMA.16816.F32.BF16 R4, R68.reuse, R72, R4 ;  /* 0x000000484404723c */ /* 0x042fe20000041804 */
[----:B---3--:R-:W1:Y:S02]  /*144b0*/  LDSM.16.MT88.4 R76, [R232+0x2100] ;  /* 0x00210000e84c783b */ /* 0x008e640000004200 */
[-C--:B--2---:R-:W-:Y:S05]  /*144c0*/  MOV R151, R112.reuse ;  /* 0x0000007000977202 */ /* 0x084fea0000000f00 */
[C---:B------:R-:W-:Y:S01]  /*144d0*/  HMMA.16816.F32.BF16 R8, R68.reuse, R74, R8 ;  /* 0x0000004a4408723c */ /* 0x040fe20000041808 */
[----:B------:R-:W2:Y:S07]  /*144e0*/  LDSM.16.MT88.4 R72, [R236+0x6100] ;  /* 0x00610000ec48783b */ /* 0x000eae0000004200 */
[C---:B------:R-:W-:Y:S08]  /*144f0*/  HMMA.16816.F32.BF16 R12, R68.reuse, R84, R12 ;  /* 0x00000054440c723c */ /* 0x040ff0000004180c */
[C---:B------:R-:W-:Y:S01]  /*14500*/  HMMA.16816.F32.BF16 R16, R68.reuse, R86, R16 ;  /* 0x000000564410723c */ /* 0x040fe20000041810 */
[----:B------:R-:W3:Y:S07]  /*14510*/  LDSM.16.MT88.4 R84, [R232+0x6100] ;  /* 0x00610000e854783b */ /* 0x000eee0000004200 */
[C---:B------:R-:W-:Y:S08]  /*14520*/  HMMA.16816.F32.BF16 R20, R68.reuse, R80, R20 ;  /* 0x000000504414723c */ /* 0x040ff00000041814 */
[C---:B------:R-:W-:Y:S01]  /*14530*/  HMMA.16816.F32.BF16 R24, R68.reuse, R82, R24 ;  /* 0x000000524418723c */ /* 0x040fe20000041818 */
[----:B------:R-:W5:Y:S07]  /*14540*/  LDSM.16.MT88.4 R80, [R236+0x2900] ;  /* 0x00290000ec50783b */ /* 0x000f6e0000004200 */
[C---:B-1----:R-:W-:Y:S08]  /*14550*/  HMMA.16816.F32.BF16 R28, R68.reuse, R76, R28 ;  /* 0x0000004c441c723c */ /* 0x042ff0000004181c */
[C---:B------:R-:W-:Y:S01]  /*14560*/  HMMA.16816.F32.BF16 R32, R68.reuse, R78, R32 ;  /* 0x0000004e4420723c */ /* 0x040fe20000041820 */
[----:B------:R-:W1:Y:S07]  /*14570*/  LDSM.16.MT88.4 R76, [R233+0x2900] ;  /* 0x00290000e94c783b */ /* 0x000e6e0000004200 */
[C---:B--2---:R-:W-:Y:S08]  /*14580*/  HMMA.16816.F32.BF16 R36, R68.reuse, R72, R36 ;  /* 0x000000484424723c */ /* 0x044ff00000041824 */
[C---:B------:R-:W-:Y:S01]  /*14590*/  HMMA.16816.F32.BF16 R40, R68.reuse, R74, R40 ;  /* 0x0000004a4428723c */ /* 0x040fe20000041828 */
[----:B------:R-:W2:Y:S07]  /*145a0*/  LDSM.16.MT88.4 R72, [R232+0x2900] ;  /* 0x00290000e848783b */ /* 0x000eae0000004200 */
[C---:B------:R-:W-:Y:S08]  /*145b0*/  HMMA.16816.F32.BF16 R44, R68.reuse, R88, R44 ;  /* 0x00000058442c723c */ /* 0x040ff0000004182c */
[C---:B------:R-:W-:Y:S01]  /*145c0*/  HMMA.16816.F32.BF16 R48, R68.reuse, R90, R48 ;  /* 0x0000005a4430723c */ /* 0x040fe20000041830 */
[----:B------:R-:W-:Y:S07]  /*145d0*/  LDSM.16.MT88.4 R88, [R234+0x7100] ;  /* 0x00710000ea58783b */ /* 0x000fee0000004200 */
[C---:B------:R-:W-:Y:S08]  /*145e0*/  HMMA.16816.F32.BF16 R52, R68.reuse, R92, R52 ;  /* 0x0000005c4434723c */ /* 0x040ff00000041834 */
[C---:B------:R-:W-:Y:S01]  /*145f0*/  HMMA.16816.F32.BF16 R56, R68.reuse, R94, R56 ;  /* 0x0000005e4438723c */ /* 0x040fe20000041838 */
[----:B------:R-:W-:Y:S07]  /*14600*/  LDSM.16.MT88.4 R92, [R233+0x7100] ;  /* 0x00710000e95c783b */ /* 0x000fee0000004200 */
[C---:B---3--:R-:W-:Y:S08]  /*14610*/  HMMA.16816.F32.BF16 R60, R68.reuse, R84, R60 ;  /* 0x00000054443c723c */ /* 0x048ff0000004183c */
[----:B------:R-:W-:Y:S01]  /*14620*/  HMMA.16816.F32.BF16 R64, R68, R86, R64 ;  /* 0x000000564440723c */ /* 0x000fe20000041840 */
[----:B------:R-:W-:Y:S06]  /*14630*/  LDSM.16.MT88.4 R84, [R234+0x6900] ;  /* 0x00690000ea54783b */ /* 0x000fec0000004200 */
[----:B------:R-:W-:Y:S02]  /*14640*/  F2FP.BF16.PACK_AB R68, R251, R112 ;  /* 0x00000070fb44723e */ /* 0x000fe400000010ff */
[----:B------:R-:W-:Y:S03]  /*14650*/  F2FP.BF16.PACK_AB R69, R209, R210 ;  /* 0x000000d2d145723e */ /* 0x000fe600000010ff */
[----:B------:R-:W-:Y:S02]  /*14660*/  F2FP.BF16.PACK_AB R70, R202, R207 ;  /* 0x000000cfca46723e */ /* 0x000fe400000010ff */
[----:B------:R-:W-:Y:S07]  /*14670*/  F2FP.BF16.PACK_AB R71, R182, R201 ;  /* 0x000000c9b647723e */ /* 0x000fee00000010ff */
[C---:B-----5:R-:W-:Y:S08]  /*14680*/  HMMA.16816.F32.BF16 R4, R68.reuse, R80, R4 ;  /* 0x000000504404723c */ /* 0x060ff00000041804 */
[C---:B------:R-:W-:Y:S01]  /*14690*/  HMMA.16816.F32.BF16 R8, R68.reuse, R82, R8 ;  /* 0x000000524408723c */ /* 0x040fe20000041808 */
[----:B------:R-:W3:Y:S07]  /*146a0*/  LDSM.16.MT88.4 R80, [R236+0x6900] ;  /* 0x00690000ec50783b */ /* 0x000eee0000004200 */
[C---:B------:R-:W-:Y:S08]  /*146b0*/  HMMA.16816.F32.BF16 R12, R68.reuse, R96, R12 ;  /* 0x00000060440c723c */ /* 0x040ff0000004180c */
[C---:B------:R-:W-:Y:S01]  /*146c0*/  HMMA.16816.F32.BF16 R16, R68.reuse, R98, R16 ;  /* 0x000000624410723c */ /* 0x040fe20000041810 */
[----:B------:R-:W-:Y:S07]  /*146d0*/  LDSM.16.MT88.4 R96, [R232+0x7100] ;  /* 0x00710000e860783b */ /* 0x000fee0000004200 */
[C---:B-1----:R-:W-:Y:S08]  /*146e0*/  HMMA.16816.F32.BF16 R20, R68.reuse, R76, R20 ;  /* 0x0000004c4414723c */ /* 0x042ff00000041814 */
[C---:B------:R-:W-:Y:S01]  /*146f0*/  HMMA.16816.F32.BF16 R24, R68.reuse, R78, R24 ;  /* 0x0000004e4418723c */ /* 0x040fe20000041818 */
[----:B------:R-:W1:Y:S07]  /*14700*/  LDSM.16.MT88.4 R76, [R233+0x6900] ;  /* 0x00690000e94c783b */ /* 0x000e6e0000004200 */
[C---:B--2---:R-:W-:Y:S08]  /*14710*/  HMMA.16816.F32.BF16 R28, R68.reuse, R72, R28 ;  /* 0x00000048441c723c */ /* 0x044ff0000004181c */
[C---:B------:R-:W-:Y:S01]  /*14720*/  HMMA.16816.F32.BF16 R32, R68.reuse, R74, R32 ;  /* 0x0000004a4420723c */ /* 0x040fe20000041820 */
[----:B------:R-:W2:Y:S07]  /*14730*/  LDSM.16.MT88.4 R72, [R232+0x6900] ;  /* 0x00690000e848783b */ /* 0x000eae0000004200 */
[C---:B---3--:R-:W-:Y:S08]  /*14740*/  HMMA.16816.F32.BF16 R36, R68.reuse, R80, R36 ;  /* 0x000000504424723c */ /* 0x048ff00000041824 */
        /* <DEDUP_REMOVED lines=9> */
[----:B------:R-:W-:Y:S01]  /*147e0*/  HMMA.16816.F32.BF16 R64, R68, R74, R64 ;  /* 0x0000004a4440723c */ /* 0x000fe20000041840 */
[----:B------:R-:W2:Y:S06]  /*147f0*/  LDSM.16.MT88.4 R72, [R233+0x3100] ;  /* 0x00310000e948783b */ /* 0x000eac0000004200 */
[----:B------:R-:W-:Y:S02]  /*14800*/  F2FP.BF16.PACK_AB R68, R169, R170 ;  /* 0x000000aaa944723e */ /* 0x000fe400000010ff */
[----:B------:R-:W-:Y:S03]  /*14810*/  F2FP.BF16.PACK_AB R69, R167, R168 ;  /* 0x000000a8a745723e */ /* 0x000fe600000010ff */
[----:B------:R-:W-:Y:S02]  /*14820*/  F2FP.BF16.PACK_AB R70, R164, R166 ;  /* 0x000000a6a446723e */ /* 0x000fe400000010ff */
[----:B------:R-:W-:Y:S07]  /*14830*/  F2FP.BF16.PACK_AB R71, R161, R163 ;  /* 0x000000a3a147723e */ /* 0x000fee00000010ff */
[C---:B---3--:R-:W-:Y:S08]  /*14840*/  HMMA.16816.F32.BF16 R4, R68.reuse, R80, R4 ;  /* 0x000000504404723c */ /* 0x048ff00000041804 */
[C---:B------:R-:W-:Y:S01]  /*14850*/  HMMA.16816.F32.BF16 R8, R68.reuse, R82, R8 ;  /* 0x000000524408723c */ /* 0x040fe20000041808 */
[----:B------:R-:W3:Y:S07]  /*14860*/  LDSM.16.MT88.4 R80, [R236+0x7100] ;  /* 0x00710000ec50783b */ /* 0x000eee0000004200 */
[C---:B-1----:R-:W-:Y:S08]  /*14870*/  HMMA.16816.F32.BF16 R12, R68.reuse, R76, R12 ;  /* 0x0000004c440c723c */ /* 0x042ff0000004180c */
[C---:B------:R-:W-:Y:S01]  /*14880*/  HMMA.16816.F32.BF16 R16, R68.reuse, R78, R16 ;  /* 0x0000004e4410723c */ /* 0x040fe20000041810 */
[----:B------:R-:W-:Y:S07]  /*14890*/  LDSM.16.MT88.4 R76, [R233+0x7900] ;  /* 0x00790000e94c783b */ /* 0x000fee0000004200 */
[C---:B--2---:R-:W-:Y:S07]  /*148a0*/  HMMA.16816.F32.BF16 R20, R68.reuse, R72, R20 ;  /* 0x000000484414723c */ /* 0x044fee0000041814 */
[----:B------:R-:W-:Y:S01]  /*148b0*/  MOV R73, R111 ;  /* 0x0000006f00497202 */ /* 0x000fe20000000f00 */
[C---:B------:R-:W-:Y:S04]  /*148c0*/  HMMA.16816.F32.BF16 R24, R68.reuse, R74, R24 ;  /* 0x0000004a4418723c */ /* 0x040fe80000041818 */
[----:B------:R-:W-:Y:S03]  /*148d0*/  MOV R72, R110 ;  /* 0x0000006e00487202 */ /* 0x000fe60000000f00 */
[----:B------:R-:W-:Y:S01]  /*148e0*/  MOV R75, R109 ;  /* 0x0000006d004b7202 */ /* 0x000fe20000000f00 */
[C---:B------:R-:W-:Y:S04]  /*148f0*/  HMMA.16816.F32.BF16 R28, R68.reuse, R84, R28 ;  /* 0x00000054441c723c */ /* 0x040fe8000004181c */
[----:B------:R-:W-:Y:S02]  /*14900*/  MOV R74, R108 ;  /* 0x0000006c004a7202 */ /* 0x000fe40000000f00 */
[----:B------:R-:W1:Y:S02]  /*14910*/  LDSM.16.MT88.4 R108, [R233+0x3900] ;  /* 0x00390000e96c783b */ /* 0x000e640000004200 */
[C---:B------:R-:W-:Y:S06]  /*14920*/  HMMA.16816.F32.BF16 R32, R68.reuse, R86, R32 ;  /* 0x000000564420723c */ /* 0x040fec0000041820 */
[----:B------:R-:W-:Y:S02]  /*14930*/  LDSM.16.MT88.4 R84, [R234+0x7900] ;  /* 0x00790000ea54783b */ /* 0x000fe40000004200 */
[C---:B---3--:R-:W-:Y:S07]  /*14940*/  HMMA.16816.F32.BF16 R36, R68.reuse, R80, R36 ;  /* 0x000000504424723c */ /* 0x048fee0000041824 */
[----:B------:R-:W-:Y:S01]  /*14950*/  MOV R81, R102 ;  /* 0x0000006600517202 */ /* 0x000fe20000000f00 */
[C---:B------:R-:W-:Y:S04]  /*14960*/  HMMA.16816.F32.BF16 R40, R68.reuse, R82, R40 ;  /* 0x000000524428723c */ /* 0x040fe80000041828 */
[----:B------:R-:W-:Y:S03]  /*14970*/  MOV R80, R101 ;  /* 0x0000006500507202 */ /* 0x000fe60000000f00 */
[----:B------:R-:W-:Y:S01]  /*14980*/  MOV R83, R100 ;  /* 0x0000006400537202 */ /* 0x000fe20000000f00 */
[C---:B------:R-:W-:Y:S01]  /*14990*/  HMMA.16816.F32.BF16 R44, R68.reuse, R88, R44 ;  /* 0x00000058442c723c */ /* 0x040fe2000004182c */
[----:B------:R-:W2:Y:S03]  /*149a0*/  LDSM.16.MT88.4 R100, [R232+0x3900] ;  /* 0x00390000e864783b */ /* 0x000ea60000004200 */
        /* <DEDUP_REMOVED lines=9> */
[----:B------:R-:W3:Y:S03]  /*14a40*/  LDSM.16.MT88.4 R92, [R236+0x7900] ;  /* 0x00790000ec5c783b */ /* 0x000ee60000004200 */
[----:B------:R-:W-:Y:S02]  /*14a50*/  FADD.FTZ R0, R72, R0 ;  /* 0x0000000048007221 */ /* 0x000fe40000010000 */
[----:B------:R-:W-:Y:S02]  /*14a60*/  FADD.FTZ R2, R73, R2 ;  /* 0x0000000249027221 */ /* 0x000fe40000010000 */
[C---:B------:R-:W-:Y:S04]  /*14a70*/  HMMA.16816.F32.BF16 R60, R68.reuse, R96, R60 ;  /* 0x00000060443c723c */ /* 0x040fe8000004183c */
[----:B------:R-:W-:Y:S02]  /*14a80*/  FADD.FTZ R0, R151, R0 ;  /* 0x0000000097007221 */ /* 0x000fe40000010000 */
[----:B------:R-:W-:Y:S02]  /*14a90*/  FADD.FTZ R2, R210, R2 ;  /* 0x00000002d2027221 */ /* 0x000fe40000010000 */
[----:B------:R-:W-:Y:S04]  /*14aa0*/  HMMA.16816.F32.BF16 R64, R68, R98, R64 ;  /* 0x000000624440723c */ /* 0x000fe80000041840 */
[----:B------:R-:W-:Y:S01]  /*14ab0*/  FADD.FTZ R251, R251, R0 ;  /* 0x00000000fbfb7221 */ /* 0x000fe20000010000 */
[----:B------:R-:W-:Y:S01]  /*14ac0*/  MOV R0, R3 ;  /* 0x0000000300007202 */ /* 0x000fe20000000f00 */
[----:B------:R-:W-:Y:S01]  /*14ad0*/  FADD.FTZ R209, R209, R2 ;  /* 0x00000002d1d17221 */ /* 0x000fe20000010000 */
[----:B------:R-:W-:Y:S01]  /*14ae0*/  F2FP.BF16.PACK_AB R68, R160, R158 ;  /* 0x0000009ea044723e */ /* 0x000fe200000010ff */
[----:B------:R-:W-:Y:S01]  /*14af0*/  FADD.FTZ R251, R207, R251 ;  /* 0x000000fbcffb7221 */ /* 0x000fe20000010000 */
[----:B------:R-:W-:Y:S03]  /*14b00*/  F2FP.BF16.PACK_AB R69, R155, R156 ;  /* 0x0000009c9b45723e */ /* 0x000fe600000010ff */
[----:B----4-:R-:W-:Y:S01]  /*14b10*/  F2FP.BF16.PACK_AB R70, R153, R154 ;  /* 0x0000009a9946723e */ /* 0x010fe200000010ff */
[----:B------:R-:W-:Y:S01]  /*14b20*/  FADD.FTZ R209, R201, R209 ;  /* 0x000000d1c9d17221 */ /* 0x000fe20000010000 */
[----:B------:R-:W-:Y:S01]  /*14b30*/  F2FP.BF16.PACK_AB R71, R152, R134 ;  /* 0x000000869847723e */ /* 0x000fe200000010ff */
[----:B------:R-:W-:Y:S01]  /*14b40*/  FADD.FTZ R202, R202, R251 ;  /* 0x000000fbcaca7221 */ /* 0x000fe20000010000 */
[----:B------:R-:W-:Y:S01]  /*14b50*/  MOV R2, R132 ;  /* 0x0000008400027202 */ /* 0x000fe20000000f00 */
[----:B------:R-:W-:Y:S02]  /*14b60*/  FADD.FTZ R182, R182, R209 ;  /* 0x000000d1b6b67221 */ /* 0x000fe40000010000 */
[----:B------:R-:W-:Y:S02]  /*14b70*/  FADD.FTZ R202, R170, R202 ;  /* 0x000000caaaca7221 */ /* 0x000fe40000010000 */
[C---:B------:R-:W-:Y:S01]  /*14b80*/  HMMA.16816.F32.BF16 R128, R68.reuse, R124, R4 ;  /* 0x0000007c4480723c */ /* 0x040fe20000041804 */
[----:B------:R-:W4:Y:S02]  /*14b90*/  LDSM.16.MT88.4 R4, [R232+0x7900] ;  /* 0x00790000e804783b */ /* 0x000f240000004200 */
        /* <DEDUP_REMOVED lines=18> */
[C---:B--2---:R-:W-:Y:S04]  /*14cc0*/  HMMA.16816.F32.BF16 R104, R68.reuse, R100, R28 ;  /* 0x000000644468723c */ /* 0x044fe8000004181c */
[----:B------:R-:W-:Y:S02]  /*14cd0*/  FADD.FTZ R250, R153, R164 ;  /* 0x000000a499fa7221 */ /* 0x000fe40000010000 */
[----:B------:R-:W-:Y:S02]  /*14ce0*/  FADD.FTZ R249, R152, R161 ;  /* 0x000000a198f97221 */ /* 0x000fe40000010000 */
[C---:B------:R-:W-:Y:S08]  /*14cf0*/  HMMA.16816.F32.BF16 R100, R68.reuse, R102, R32 ;  /* 0x000000664464723c */ /* 0x040ff00000041820 */
[C---:B---3--:R-:W-:Y:S08]  /*14d00*/  HMMA.16816.F32.BF16 R96, R68.reuse, R92, R36 ;  /* 0x0000005c4460723c */ /* 0x048ff00000041824 */
[C---:B------:R-:W-:Y:S08]  /*14d10*/  HMMA.16816.F32.BF16 R92, R68.reuse, R94, R40 ;  /* 0x0000005e445c723c */ /* 0x040ff00000041828 */
[C---:B------:R-:W-:Y:S08]  /*14d20*/  HMMA.16816.F32.BF16 R88, R68.reuse, R84, R44 ;  /* 0x000000544458723c */ /* 0x040ff0000004182c */
[C---:B------:R-:W-:Y:S08]  /*14d30*/  HMMA.16816.F32.BF16 R84, R68.reuse, R86, R48 ;  /* 0x000000564454723c */ /* 0x040ff00000041830 */
[C---:B------:R-:W-:Y:S08]  /*14d40*/  HMMA.16816.F32.BF16 R80, R68.reuse, R76, R52 ;  /* 0x0000004c4450723c */ /* 0x040ff00000041834 */
[C---:B------:R-:W-:Y:S08]  /*14d50*/  HMMA.16816.F32.BF16 R76, R68.reuse, R78, R56 ;  /* 0x0000004e444c723c */ /* 0x040ff00000041838 */
[C---:B----4-:R-:W-:Y:S08]  /*14d60*/  HMMA.16816.F32.BF16 R72, R68.reuse, R4, R60 ;  /* 0x000000044448723c */ /* 0x050ff0000004183c */
[----:B------:R-:W-:Y:S01]  /*14d70*/  HMMA.16816.F32.BF16 R68, R68, R6, R64 ;  /* 0x000000064444723c */ /* 0x000fe20000041840 */
[----:B------:R-:W-:-:S07]  /*14d80*/  @P0 BRA `(.L_x_138) ;  /* 0xffffc2b000000947 */ /* 0x000fce000383ffff */
.L_x_137:
        /* <DEDUP_REMOVED lines=91> */
.L_x_107:
[----:B------:R-:W-:Y:S02]  /*15340*/  USHF.R.S32.HI UR8, URZ, 0x1f, UR11 ;  /* 0x0000001f3f087899 */ /* 0x000fe4000801140b */
[----:B------:R-:W-:Y:S01]  /*15350*/  ULDC.64 UR12, c[0x0][0x118] ;  /* 0x00004600000c7ab9 */ /* 0x000fe20000000a00 */
[----:B------:R-:W-:Y:S05]  /*15360*/  @P2 BRA `(.L_x_141) ;  /* 0x000013c000002947 */ /* 0x000fea0003800000 */
[----:B------:R-:W1:Y:S01]  /*15370*/  S2R R0, SR_TID.X ;  /* 0x0000000000007919 */ /* 0x000e620000002100 */
        /* <DEDUP_REMOVED lines=61> */
[--C-:B------:R-:W-:Y:S01]  /*15750*/  IMAD.IADD R15, R12, 0x1, R13.reuse ;  /* 0x000000010c0f7824 */ /* 0x100fe200078e020d */
[----:B------:R-:W-:Y:S01]  /*15760*/  F2FP.BF16.PACK_AB R80, R81, R80 ;  /* 0x000000505150723e */ /* 0x000fe200000010ff */
[----:B------:R-:W-:Y:S01]  /*15770*/  IMAD.IADD R16, R13, 0x1, R4 ;  /* 0x000000010d107824 */ /* 0x000fe200078e0204 */
        /* <DEDUP_REMOVED lines=33> */
[----:B------:R-:W-:Y:S04]  /*15990*/  STS [R15+0x4080], R80 ;  /* 0x004080500f007388 */ /* 0x000fe80000000800 */
[----:B------:R2:W-:Y:S04]  /*159a0*/  STS [R15+0x4480], R82 ;  /* 0x004480520f007388 */ /* 0x0005e80000000800 */
[----:B------:R-:W-:Y:S04]  /*159b0*/  STS [R16+0x4000], R76 ;  /* 0x0040004c10007388 */ /* 0x000fe80000000800 */
[----:B------:R-:W-:Y:S01]  /*159c0*/  STS [R16+0x4400], R78 ;  /* 0x0044004e10007388 */ /* 0x000fe20000000800 */
[----:B-1----:R-:W-:-:S03]  /*159d0*/  IMAD.U32 R14, RZ, RZ, UR4 ;  /* 0x00000004ff0e7e24 */ /* 0x002fc6000f8e00ff */
[----:B------:R-:W-:Y:S04]  /*159e0*/  STS [R17+0x4080], R72 ;  /* 0x0040804811007388 */ /* 0x000fe80000000800 */
[----:B------:R-:W-:Y:S04]  /*159f0*/  STS [R17+0x4480], R8 ;  /* 0x0044800811007388 */ /* 0x000fe80000000800 */
[----:B------:R-:W-:Y:S04]  /*15a00*/  STS [R13+0x4000], R68 ;  /* 0x004000440d007388 */ /* 0x000fe80000000800 */
[----:B------:R1:W-:Y:S01]  /*15a10*/  STS [R13+0x4400], R2 ;  /* 0x004400020d007388 */ /* 0x0003e20000000800 */
[----:B--2---:R-:W-:Y:S01]  /*15a20*/  IMAD.U32 R15, RZ, RZ, UR5 ;  /* 0x00000005ff0f7e24 */ /* 0x004fe2000f8e00ff */
[----:B------:R-:W-:-:S02]  /*15a30*/  ULDC.64 UR4, c[0x0][0x508] ;  /* 0x0001420000047ab9 */ /* 0x000fc40000000a00 */
[----:B------:R-:W-:Y:S01]  /*15a40*/  BAR.SYNC.DEFER_BLOCKING 0x1, 0x100 ;  /* 0x0044000000007b1d */ /* 0x000fe20000010000 */
[----:B------:R-:W-:-:S04]  /*15a50*/  UISETP.NE.U32.AND UP0, UPT, URZ, UR4, UPT ;  /* 0x000000043f00728c */ /* 0x000fc8000bf05070 */
[----:B------:R-:W-:Y:S01]  /*15a60*/  UISETP.NE.AND.EX UP0, UPT, URZ, UR5, UPT, UP0 ;  /* 0x000000053f00728c */ /* 0x000fe2000bf05300 */
[----:B------:R-:W2:Y:S02]  /*15a70*/  @P0 LDG.E R4, [R14.64] ;  /* 0x0000000c0e040981 */ /* 0x000ea4000c1e1900 */
[----:B------:R-:W-:-:S03]  /*15a80*/  ULDC.64 UR4, c[0x0][0x508] ;  /* 0x0001420000047ab9 */ /* 0x000fc60000000a00 */
[----:B------:R-:W-:-:S05]  /*15a90*/  PLOP3.LUT P1, PT, PT, PT, UP0, 0x80, 0x0 ;  /* 0x000000000000781c */ /* 0x000fca0003f2f008 */
[----:B------:R-:W-:Y:S01]  /*15aa0*/  @UP0 UIMAD.WIDE UR4, UR19, UR6, UR4 ;  /* 0x00000006130402a5 */ /* 0x000fe2000f8e0204 */
[----:B-1----:R-:W-:-:S05]  /*15ab0*/  IMAD.MOV.U32 R2, RZ, RZ, c[0x0][0x388] ;  /* 0x0000e200ff027624 */ /* 0x002fca00078e00ff */
        /* <DEDUP_REMOVED lines=14> */
.L_x_142:
        /* <DEDUP_REMOVED lines=32> */
[----:B------:R-:W-:Y:S01]  /*15da0*/  USEL UR19, UR19, URZ, !UP1 ;  /* 0x0000003f13137287 */ /* 0x000fe2000c800000 */
[----:B------:R-:W-:Y:S01]  /*15db0*/  LOP3.LUT R11, R10, 0xfffffff8, RZ, 0xc0, !PT ;  /* 0xfffffff80a0b7812 */ /* 0x000fe200078ec0ff */
[----:B------:R-:W-:Y:S01]  /*15dc0*/  UIMAD UR10, UR9, UR6, URZ ;  /* 0x00000006090a72a4 */ /* 0x000fe2000f8e023f */
[----:B------:R-:W-:Y:S01]  /*15dd0*/  IMAD.MOV.U32 R16, RZ, RZ, R8 ;  /* 0x000000ffff107224 */ /* 0x000fe200078e0008 */
[----:B------:R-:W-:Y:S01]  /*15de0*/  UIMAD.WIDE.U32 UR20, UR19, UR6, UR20 ;  /* 0x00000006131472a5 */ /* 0x000fe2000f8e0014 */
[----:B------:R-:W-:Y:S01]  /*15df0*/  @P1 IMAD.HI.U32 R5, R8, c[0x0][0x4ec], RZ ;  /* 0x00013b0008051a27 */ /* 0x000fe200078e00ff */
[----:B------:R-:W-:Y:S01]  /*15e00*/  UIMAD UR7, UR19, UR7, UR10 ;  /* 0x00000007130772a4 */ /* 0x000fe2000f8e020a */
[----:B------:R-:W-:Y:S01]  /*15e10*/  BSSY B0, `(.L_x_143) ;  /* 0x0000061000007945 */ /* 0x000fe20003800000 */
[----:B------:R-:W-:-:S02]  /*15e20*/  ULDC.64 UR4, c[0x0][0x3a0] ;  /* 0x0000e80000047ab9 */ /* 0x000fc40000000a00 */
[----:B------:R-:W-:Y:S01]  /*15e30*/  @P1 SHF.R.U32.HI R16, RZ, c[0x0][0x4f0], R5 ;  /* 0x00013c00ff101a19 */ /* 0x000fe20000011605 */
[----:B------:R-:W-:Y:S02]  /*15e40*/  UIMAD.WIDE.U32 UR16, UR14, UR4, URZ ;  /* 0x000000040e1072a5 */ /* 0x000fe4000f8e003f */
[----:B------:R-:W-:Y:S01]  /*15e50*/  UIMAD UR4, UR15, UR4, URZ ;  /* 0x000000040f0472a4 */ /* 0x000fe2000f8e023f */
[--C-:B------:R-:W-:Y:S01]  /*15e60*/  SHF.R.S32.HI R4, RZ, 0x1f, R16.reuse ;  /* 0x0000001fff047819 */ /* 0x100fe20000011410 */
[----:B------:R-:W-:Y:S01]  /*15e70*/  IMAD.MOV R5, RZ, RZ, -R16 ;  /* 0x000000ffff057224 */ /* 0x000fe200078e0a10 */
[----:B------:R-:W-:Y:S01]  /*15e80*/  IADD3 R16, P0, R16, UR20, RZ ;  /* 0x0000001410107c10 */ /* 0x000fe2000ff1e0ff */
[----:B------:R-:W-:Y:S02]  /*15e90*/  UIMAD UR14, UR14, UR5, UR4 ;  /* 0x000000050e0e72a4 */ /* 0x000fe4000f8e0204 */
[----:B------:R-:W-:Y:S01]  /*15ea0*/  IMAD R5, R5, c[0x0][0x4e8], R8 ;  /* 0x00013a0005057a24 */ /* 0x000fe200078e0208 */
[----:B------:R-:W-:Y:S01]  /*15eb0*/  LEA.HI R8, R3, R0, RZ, 0x6 ;  /* 0x0000000003087211 */ /* 0x000fe200078f30ff */
[----:B------:R-:W-:Y:S01]  /*15ec0*/  IMAD.IADD R0, R0, 0x1, -R11 ;  /* 0x0000000100007824 */ /* 0x000fe200078e0a0b */
[----:B------:R-:W-:Y:S01]  /*15ed0*/  MOV R3, UR7 ;  /* 0x0000000700037c02 */ /* 0x000fe20008000f00 */
[----:B------:R-:W-:Y:S01]  /*15ee0*/  ULDC.64 UR4, c[0x0][0x3e8] ;  /* 0x0000fa0000047ab9 */ /* 0x000fe20000000a00 */
[----:B------:R-:W-:Y:S01]  /*15ef0*/  SHF.R.S32.HI R11, RZ, 0x1f, R5 ;  /* 0x0000001fff0b7819 */ /* 0x000fe20000011405 */
[----:B------:R-:W-:Y:S01]  /*15f00*/  UIADD3 UR15, UR17, UR14, URZ ;  /* 0x0000000e110f7290 */ /* 0x000fe2000fffe03f */
[----:B------:R-:W-:Y:S01]  /*15f10*/  IADD3.X R17, R4, UR21, R3, P0, !PT ;  /* 0x0000001504117c10 */ /* 0x000fe200087fe403 */
[----:B------:R-:W-:Y:S01]  /*15f20*/  UIMAD UR8, UR8, UR4, URZ ;  /* 0x00000004080872a4 */ /* 0x000fe2000f8e023f */
[----:B------:R-:W-:Y:S01]  /*15f30*/  SHF.R.S32.HI R3, RZ, 0x3, R10 ;  /* 0x00000003ff037819 */ /* 0x000fe2000001140a */
[----:B------:R-:W-:Y:S01]  /*15f40*/  IMAD R4, R11, c[0x0][0x488], RZ ;  /* 0x000122000b047a24 */ /* 0x000fe200078e02ff */
[----:B------:R-:W-:Y:S01]  /*15f50*/  UMOV UR14, UR16 ;  /* 0x00000010000e7c82 */ /* 0x000fe20008000000 */
[----:B------:R-:W-:Y:S01]  /*15f60*/  IMAD.WIDE.U32 R16, R5, c[0x0][0x488], R16 ;  /* 0x0001220005107a25 */ /* 0x000fe200078e0010 */
[----:B------:R-:W-:Y:S01]  /*15f70*/  UIMAD UR8, UR11, UR5, UR8 ;  /* 0x000000050b0872a4 */ /* 0x000fe2000f8e0208 */
[----:B------:R-:W-:Y:S01]  /*15f80*/  SHF.L.U32 R8, R8, 0x3, RZ ;  /* 0x0000000308087819 */ /* 0x000fe200000006ff */
[----:B------:R-:W-:Y:S01]  /*15f90*/  UIMAD.WIDE.U32 UR14, UR11, UR4, UR14 ;  /* 0x000000040b0e72a5 */ /* 0x000fe2000f8e000e */
[----:B------:R-:W-:-:S02]  /*15fa0*/  IMAD.SHL.U32 R12, R3, 0x40, RZ ;  /* 0x00000040030c7824 */ /* 0x000fc400078e00ff */
[----:B------:R-:W-:Y:S01]  /*15fb0*/  IMAD R14, R0, 0x20, R3 ;  /* 0x00000020000e7824 */ /* 0x000fe200078e0203 */
[----:B------:R-:W-:Y:S01]  /*15fc0*/  ULDC.64 UR4, c[0x0][0x3f0] ;  /* 0x0000fc0000047ab9 */ /* 0x000fe20000000a00 */
[----:B------:R-:W-:Y:S01]  /*15fd0*/  IMAD R5, R5, c[0x0][0x48c], R4 ;  /* 0x0001230005057a24 */ /* 0x000fe200078e0204 */
[----:B------:R-:W-:Y:S01]  /*15fe0*/  LOP3.LUT R12, R12, 0x1c0, RZ, 0xc0, !PT ;  /* 0x000001c00c0c7812 */ /* 0x000fe200078ec0ff */
[----:B------:R-:W-:Y:S01]  /*15ff0*/  IMAD.SHL.U32 R0, R0, 0x8, RZ ;  /* 0x0000000800007824 */ /* 0x000fe200078e00ff */
[----:B------:R-:W-:Y:S01]  /*16000*/  LEA R4, P0, R16, c[0x0][0x450], 0x2 ;  /* 0x0001140010047a11 */ /* 0x000fe200078010ff */
[----:B------:R-:W-:Y:S01]  /*16010*/  IMAD R14, R36, 0x80, R14 ;  /* 0x00000080240e7824 */ /* 0x000fe200078e020e */
[----:B------:R-:W-:Y:S01]  /*16020*/  IADD3 R5, R17, R5, RZ ;  /* 0x0000000511057210 */ /* 0x000fe20007ffe0ff */
[----:B------:R-:W-:Y:S01]  /*16030*/  UIADD3 UR15, UR15, UR8, URZ ;  /* 0x000000080f0f7290 */ /* 0x000fe2000fffe03f */
[----:B------:R-:W-:Y:S01]  /*16040*/  LOP3.LUT R10, R12, 0x38, R0, 0xf8, !PT ;  /* 0x000000380c0a7812 */ /* 0x000fe200078ef800 */
[----:B------:R-:W-:Y:S01]  /*16050*/  @P1 IMAD.HI.U32 R11, R14, c[0x0][0x4ec], RZ ;  /* 0x00013b000e0b1a27 */ /* 0x000fe200078e00ff */
[----:B------:R-:W-:Y:S01]  /*16060*/  SHF.R.U32.HI R12, RZ, 0x3, R12 ;  /* 0x00000003ff0c7819 */ /* 0x000fe2000001160c */
[----:B------:R-:W-:Y:S01]  /*16070*/  UIMAD UR9, UR9, UR4, URZ ;  /* 0x00000004090972a4 */ /* 0x000fe2000f8e023f */
[----:B------:R-:W-:Y:S01]  /*16080*/  LEA.HI.X R5, R16, c[0x0][0x454], R5, 0x2, P0 ;  /* 0x0001150010057a11 */ /* 0x000fe200000f1405 */
[--C-:B------:R-:W-:Y:S01]  /*16090*/  IMAD.MOV.U32 R13, RZ, RZ, R14.reuse ;  /* 0x000000ffff0d7224 */ /* 0x100fe200078e000e */
[----:B------:R-:W-:Y:S01]  /*160a0*/  @P1 SHF.R.U32.HI R13, RZ, c[0x0][0x4f0], R11 ;  /* 0x00013c00ff0d1a19 */ /* 0x000fe2000001160b */
[----:B------:R-:W-:Y:S01]  /*160b0*/  UIMAD UR5, UR19, UR5, UR9 ;  /* 0x00000005130572a4 */ /* 0x000fe2000f8e0209 */
[----:B------:R-:W-:Y:S01]  /*160c0*/  LOP3.LUT R12, R10, R12, RZ, 0x3c, !PT ;  /* 0x0000000c0a0c7212 */ /* 0x000fe200078e3cff */
[----:B------:R-:W-:Y:S01]  /*160d0*/  SHFL.IDX PT, R11, R5, RZ, 0x1c1f ;  /* 0x001c1fff050b7589 */ /* 0x000fe200000e0000 */
[----:B------:R-:W-:Y:S01]  /*160e0*/  UIMAD.WIDE.U32 UR14, UR19, UR4, UR14 ;  /* 0x00000004130e72a5 */ /* 0x000fe2000f8e000e */
[--C-:B------:R-:W-:Y:S01]  /*160f0*/  IMAD.MOV R15, RZ, RZ, -R13.reuse ;  /* 0x000000ffff0f7224 */ /* 0x100fe200078e0a0d */
[----:B------:R-:W-:Y:S01]  /*16100*/  SHF.R.S32.HI R16, RZ, 0x1f, R13 ;  /* 0x0000001fff107819 */ /* 0x000fe2000001140d */
[----:B------:R-:W1:Y:S01]  /*16110*/  SHFL.IDX PT, R10, R4, RZ, 0x1c1f ;  /* 0x001c1fff040a7589 */ /* 0x000e6200000e0000 */
[----:B------:R-:W-:Y:S01]  /*16120*/  UIADD3 UR5, UR15, UR5, URZ ;  /* 0x000000050f057290 */ /* 0x000fe2000fffe03f */
[----:B------:R-:W-:Y:S01]  /*16130*/  IMAD R15, R15, c[0x0][0x4e8], R14 ;  /* 0x00013a000f0f7a24 */ /* 0x000fe200078e020e */
[C---:B------:R-:W-:Y:S01]  /*16140*/  IADD3 R14, R9.reuse, 0x8, RZ ;  /* 0x00000008090e7810 */ /* 0x040fe20007ffe0ff */
[----:B------:R-:W-:Y:S01]  /*16150*/  SHFL.IDX PT, R4, R4, 0x1, 0x1c1f ;  /* 0x003c1f0004047f89 */ /* 0x000fe200000e0000 */
[----:B------:R-:W-:Y:S01]  /*16160*/  IMAD.U32 R19, RZ, RZ, UR15 ;  /* 0x0000000fff137e24 */ /* 0x000fe2000f8e00ff */
[-C--:B------:R-:W-:Y:S01]  /*16170*/  ISETP.GE.OR P1, PT, R9, R2.reuse, P2 ;  /* 0x000000020900720c */ /* 0x080fe20001726670 */
[----:B------:R-:W-:Y:S01]  /*16180*/  IMAD.U32 R18, RZ, RZ, UR14 ;  /* 0x0000000eff127e24 */ /* 0x000fe2000f8e00ff */
[----:B------:R-:W2:Y:S01]  /*16190*/  SHFL.IDX PT, R5, R5, 0x1, 0x1c1f ;  /* 0x003c1f0005057f89 */ /* 0x000ea200000e0000 */
[----:B------:R-:W-:Y:S01]  /*161a0*/  IMAD.U32 R19, RZ, RZ, UR5 ;  /* 0x00000005ff137e24 */ /* 0x000fe2000f8e00ff */
[----:B------:R-:W-:Y:S01]  /*161b0*/  ISETP.GE.OR P0, PT, R14, R2, P2 ;  /* 0x000000020e00720c */ /* 0x000fe20001706670 */
[----:B------:R-:W-:Y:S01]  /*161c0*/  IMAD R16, R16, c[0x0][0x3e0], RZ ;  /* 0x0000f80010107a24 */ /* 0x000fe200078e02ff */
[----:B------:R-:W-:Y:S01]  /*161d0*/  SHF.R.S32.HI R9, RZ, 0x1f, R15 ;  /* 0x0000001fff097819 */ /* 0x000fe2000001140f */
[----:B------:R-:W-:Y:S01]  /*161e0*/  IMAD.WIDE.U32 R18, R13, c[0x0][0x3e0], R18 ;  /* 0x0000f8000d127a25 */ /* 0x000fe200078e0012 */
[----:B------:R-:W-:-:S02]  /*161f0*/  LOP3.LUT R8, R12, 0x7ffffe00, R8, 0xf8, !PT ;  /* 0x7ffffe000c087812 */ /* 0x000fc400078ef808 */
[----:B------:R-:W-:Y:S01]  /*16200*/  IADD3 R37, R0, 0x40, RZ ;  /* 0x0000004000257810 */ /* 0x000fe20007ffe0ff */
[----:B------:R-:W-:Y:S02]  /*16210*/  IMAD R16, R13, c[0x0][0x3e4], R16 ;  /* 0x0000f9000d107a24 */ /* 0x000fe400078e0210 */
[----:B------:R-:W-:Y:S02]  /*16220*/  IMAD R9, R9, c[0x0][0x3d8], RZ ;  /* 0x0000f60009097a24 */ /* 0x000fe400078e02ff */
[----:B------:R-:W-:Y:S02]  /*16230*/  IMAD.IADD R19, R19, 0x1, R16 ;  /* 0x0000000113137824 */ /* 0x000fe400078e0210 */
[----:B------:R-:W-:Y:S01]  /*16240*/  IMAD.SHL.U32 R16, R8, 0x2, RZ ;  /* 0x0000000208107824 */ /* 0x000fe200078e00ff */
[----:B-1----:R1:W-:Y:S01]  /*16250*/  @!P1 ST.E [R10.64], R6 ;  /* 0x000000060a009985 */ /* 0x0023e2000c10190c */
[C---:B------:R-:W-:Y:S02]  /*16260*/  IMAD R17, R15.reuse, c[0x0][0x3dc], R9 ;  /* 0x0000f7000f117a24 */ /* 0x040fe400078e0209 */
[----:B------:R-:W-:-:S04]  /*16270*/  IMAD.WIDE.U32 R38, R15, c[0x0][0x3d8], R18 ;  /* 0x0000f6000f267a25 */ /* 0x000fc800078e0012 */
[----:B------:R-:W-:Y:S01]  /*16280*/  IMAD.IADD R17, R39, 0x1, R17 ;  /* 0x0000000127117824 */ /* 0x000fe200078e0211 */
[----:B--2---:R1:W-:Y:S01]  /*16290*/  @!P0 ST.E [R4.64], R7 ;  /* 0x0000000704008985 */ /* 0x0043e2000c10190c */
[----:B------:R-:W-:Y:S01]  /*162a0*/  LEA R39, P0, R38, c[0x0][0x380], 0x1 ;  /* 0x0000e00026277a11 */ /* 0x000fe200078008ff */
[----:B------:R-:W-:Y:S02]  /*162b0*/  IMAD R36, R36, 0x80, R3 ;  /* 0x0000008024247824 */ /* 0x000fe400078e0203 */
[----:B------:R1:W2:Y:S01]  /*162c0*/  LDS.128 R28, [R16+0x1080] ;  /* 0x00108000101c7984 */ /* 0x0002a20000000c00 */
[----:B------:R-:W-:Y:S02]  /*162d0*/  LEA.HI.X R38, R38, c[0x0][0x384], R17, 0x1, P0 ;  /* 0x0000e10026267a11 */ /* 0x000fe400000f0c11 */
[----:B------:R-:W-:Y:S01]  /*162e0*/  ISETP.GE.AND P0, PT, R36, R2, PT ;  /* 0x000000022400720c */ /* 0x000fe20003f06270 */
[----:B------:R1:W3:Y:S04]  /*162f0*/  LDS.128 R24, [R16+0x2080] ;  /* 0x0020800010187984 */ /* 0x0002e80000000c00 */
        /* <DEDUP_REMOVED lines=18> */
.L_x_144:
[----:B------:R-:W-:Y:S05]  /*16420*/  BSYNC B0 ;  /* 0x0000000000007941 */ /* 0x000fea0003800000 */
.L_x_143:
        /* <DEDUP_REMOVED lines=15> */
.L_x_146:
[----:B------:R-:W-:Y:S05]  /*16520*/  BSYNC B0 ;  /* 0x0000000000007941 */ /* 0x000fea0003800000 */
.L_x_145:
        /* <DEDUP_REMOVED lines=15> */
.L_x_148:
[----:B------:R-:W-:Y:S05]  /*16620*/  BSYNC B0 ;  /* 0x0000000000007941 */ /* 0x000fea0003800000 */
.L_x_147:
        /* <DEDUP_REMOVED lines=16> */
.L_x_141:
        /* <DEDUP_REMOVED lines=10> */
[----:B------:R-:W2:Y:S01]  /*167d0*/  @P0 LDG.E R0, [R4.64] ;  /* 0x0000000c04000981 */ /* 0x000ea2000c1e1900 */
        /* <DEDUP_REMOVED lines=20> */
.L_x_149:
        /* <DEDUP_REMOVED lines=43> */
.L_x_151:
[----:B------:R-:W-:Y:S05]  /*16bd0*/  BSYNC B0 ;  /* 0x0000000000007941 */ /* 0x000fea0003800000 */
.L_x_150:
        /* <DEDUP_REMOVED lines=63> */
.L_x_153:
[----:B------:R-:W-:Y:S05]  /*16fd0*/  BSYNC B0 ;  /* 0x0000000000007941 */ /* 0x000fea0003800000 */
.L_x_152:
        /* <DEDUP_REMOVED lines=15> */
.L_x_155:
[----:B------:R-:W-:Y:S05]  /*170d0*/  BSYNC B0 ;  /* 0x0000000000007941 */ /* 0x000fea0003800000 */
.L_x_154:
        /* <DEDUP_REMOVED lines=15> */
.L_x_157:
[----:B------:R-:W-:Y:S05]  /*171d0*/  BSYNC B0 ;  /* 0x0000000000007941 */ /* 0x000fea0003800000 */
.L_x_156:
        /* <DEDUP_REMOVED lines=16> */
.L_x_158:
        /* <DEDUP_REMOVED lines=10> */
.L_x_4332:


//--------------------- .text._ZN7cutlass13device_kernelIN5flash19enable_sm80_to_sm89INS1_16FlashAttnFwdSm80INS1_25CollectiveMainloopFwdSm80ILi8ELi1ELb1EN4cute5tupleIJNS5_1CILi128EEENS7_ILi96EEES8_EEELi128ENS_10bfloat16_tEfNS_4arch4Sm80ELb0ELb1ELb1ELb0ELb1ELb0ELb1ELb0EEENS1_21CollectiveEpilogueFwdINS6_IJS8_S8_S9_EEENS6_IJNS7_ILi1EEESH_SH_EEESB_SD_Li256ELb0ELb1ELb0ELb0EEENS1_19SingleTileSchedulerILb0ELb0ELb1ELi128EEEEEEEEEvNT_6ParamsE --------------------------
	.section	.text._ZN7cutlass13device_kernelIN5flash19enable_sm80_to_sm89INS1_16FlashAttnFwdSm80INS1_25CollectiveMainloopFwdSm80ILi8ELi1ELb1EN4cute5tupleIJNS5_1CILi128EEENS7_ILi96EEES8_EEELi128ENS_10bfloat16_tEfNS_4arch4Sm80ELb0ELb1ELb1ELb0ELb1ELb0ELb1ELb0EEENS1_21CollectiveEpilogueFwdINS6_IJS8_S8_S9_EEENS6_IJNS7_ILi1EEESH_SH_EEESB_SD_Li256ELb0ELb1ELb0ELb0EEENS1_19SingleTileSchedulerILb0ELb0ELb1ELi128EEEEEEEEEvNT_6ParamsE,"ax",@progbits
	.sectioninfo	@"SHI_REGISTERS=255"
	.align	128
.text._ZN7cutlass13device_kernelIN5flash19enable_sm80_to_sm89INS1_16FlashAttnFwdSm80INS1_25CollectiveMainloopFwdSm80ILi8ELi1ELb1EN4cute5tupleIJNS5_1CILi128EEENS7_ILi96EEES8_EEELi128ENS_10bfloat16_tEfNS_4arch4Sm80ELb0ELb1ELb1ELb0ELb1ELb0ELb1ELb0EEENS1_21CollectiveEpilogueFwdINS6_IJS8_S8_S9_EEENS6_IJNS7_ILi1EEESH_SH_EEESB_SD_Li256ELb0ELb1ELb0ELb0EEENS1_19SingleTileSchedulerILb0ELb0ELb1ELi128EEEEEEEEEvNT_6ParamsE:
        .type           _ZN7cutlass13device_kernelIN5flash19enable_sm80_to_sm89INS1_16FlashAttnFwdSm80INS1_25CollectiveMainloopFwdSm80ILi8ELi1ELb1EN4cute5tupleIJNS5_1CILi128EEENS7_ILi96EEES8_EEELi128ENS_10bfloat16_tEfNS_4arch4Sm80ELb0ELb1ELb1ELb0ELb1ELb0ELb1ELb0EEENS1_21CollectiveEpilogueFwdINS6_IJS8_S8_S9_EEENS6_IJNS7_ILi1EEESH_SH_EEESB_SD_Li256ELb0ELb1ELb0ELb0EEENS1_19SingleTileSchedulerILb0ELb0ELb1ELi128EEEEEEEEEvNT_6ParamsE,@function
        .size           _ZN7cutlass13device_kernelIN5flash19enable_sm80_to_sm89INS1_16FlashAttnFwdSm80INS1_25CollectiveMainloopFwdSm80ILi8ELi1ELb1EN4cute5tupleIJNS5_1CILi128EEENS7_ILi96EEES8_EEELi128ENS_10bfloat16_tEfNS_4arch4Sm80ELb0ELb1ELb1ELb0ELb1ELb0ELb1ELb0EEENS1_21CollectiveEpilogueFwdINS6_IJS8_S8_S9_EEENS6_IJNS7_ILi1EEESH_SH_EEESB_SD_Li256ELb0ELb1ELb0ELb0EEENS1_19SingleTileSchedulerILb0ELb0ELb1ELi128EEEEEEEEEvNT_6ParamsE,(.L_x_4333 - _ZN7cutlass13device_kernelIN5flash19enable_sm80_to_sm89INS1_16FlashAttnFwdSm80INS1_25CollectiveMainloopFwdSm80ILi8ELi1ELb1EN4cute5tupleIJNS5_1CILi128EEENS7_ILi96EEES8_EEELi128ENS_10bfloat16_tEfNS_4arch4Sm80ELb0ELb1ELb1ELb0ELb1ELb0ELb1ELb0EEENS1_21CollectiveEpilogueFwdINS6_IJS8_S8_S9_EEENS6_IJNS7_ILi1EEESH_SH_EEESB_SD_Li256ELb0ELb1ELb0ELb0EEENS1_19SingleTileSchedulerILb0ELb0ELb1ELi128EEEEEEEEEvNT_6ParamsE)
        .other          _ZN7cutlass13device_kernelIN5flash19enable_sm80_to_sm89INS1_16FlashAttnFwdSm80INS1_25CollectiveMainloopFwdSm80ILi8ELi1ELb1EN4cute5tupleIJNS5_1CILi128EEENS7_ILi96EEES8_EEELi128ENS_10bfloat16_tEfNS_4arch4Sm80ELb0ELb1ELb1ELb0ELb1ELb0ELb1ELb0EEENS1_21CollectiveEpilogueFwdINS6_IJS8_S8_S9_EEENS6_IJNS7_ILi1EEESH_SH_EEESB_SD_Li256ELb0ELb1ELb0ELb0EEENS1_19SingleTileSchedulerILb0ELb0ELb1ELi128EEEEEEEEEvNT_6ParamsE,@"STO_CUDA_ENTRY STV_DEFAULT"
_ZN7cutlass13device_kernelIN5flash19enable_sm80_to_sm89INS1_16FlashAttnFwdSm80INS1_25CollectiveMainloopFwdSm80ILi8ELi1ELb1EN4cute5tupleIJNS5_1CILi128EEENS7_ILi96EEES8_EEELi128ENS_10bfloat16_tEfNS_4arch4Sm80ELb0ELb1ELb1ELb0ELb1ELb0ELb1ELb0EEENS1_21CollectiveEpilogueFwdINS6_IJS8_S8_S9_EEENS6_IJNS7_ILi1EEESH_SH_EEESB_SD_Li256ELb0ELb1ELb0ELb0EEENS1_19SingleTileSchedulerILb0ELb0ELb1ELi128EEEEEEEEEvNT_6ParamsE:
[----:B------:R-:W-:Y:S02]  /*0000*/  MOV R1, c[0x0][0x28] ;  /* 0x00000a0000017a02 */ /* 0x000fe40000000f00 */
[----:B------:R-:W1:Y:S02]  /*0010*/  S2UR UR19, SR_CTAID.Z ;  /* 0x00000000001379c3 */ /* 0x000e640000002700 */
[----:B-1----:R-:W-:-:S13]  /*0020*/  ISETP.LE.AND P0, PT, RZ, UR19, PT ;  /* 0x00000013ff007c0c */ /* 0x002fda000bf03270 */
[----:B------:R-:W-:Y:S05]  /*0030*/  @!P0 EXIT ;  /* 0x000000000000894d */ /* 0x000fea0003800000 */
[----:B------:R-:W1:Y:S01]  /*0040*/  S2UR UR15, SR_CTAID.X ;  /* 0x00000000000f79c3 */ /* 0x000e620000002500 */
[----:B------:R-:W-:Y:S01]  /*0050*/  ULDC.64 UR4, c[0x0][0x370] ;  /* 0x0000dc0000047ab9 */ /* 0x000fe20000000a00 */
[----:B------:R-:W-:Y:S01]  /*0060*/  IMAD.MOV.U32 R219, RZ, RZ, RZ ;  /* 0x000000ffffdb7224 */ /* 0x000fe200078e00ff */
[----:B------:R-:W-:Y:S02]  /*0070*/  UISETP.NE.U32.AND UP0, UPT, URZ, UR4, UPT ;  /* 0x000000043f00728c */ /* 0x000fe4000bf05070 */
[----:B------:R-:W-:Y:S02]  /*0080*/  ULDC.64 UR6, c[0x0][0x370] ;  /* 0x0000dc0000067ab9 */ /* 0x000fe40000000a00 */
[----:B------:R-:W-:Y:S02]  /*0090*/  UISETP.NE.AND.EX UP0, UPT, URZ, UR5, UPT, UP0 ;  /* 0x000000053f00728c */ /* 0x000fe4000bf05300 */
[----:B------:R-:W-:Y:S02]  /*00a0*/  ULDC UR9, c[0x0][0x2c4] ;  /* 0x0000b10000097ab9 */ /* 0x000fe40000000800 */
[----:B------:R-:W-:-:S02]  /*00b0*/  UISETP.NE.AND UP1, UPT, UR9, 0x1, UPT ;  /* 0x000000010900788c */ /* 0x000fc4000bf25270 */
[----:B------:R-:W-:Y:S01]  /*00c0*/  PLOP3.LUT P0, PT, PT, PT, UP0, 0x80, 0x0 ;  /* 0x000000000000781c */ /* 0x000fe20003f0f008 */
[----:B------:R-:W-:-:S04]  /*00d0*/  ULDC.64 UR42, c[0x0][0x118] ;  /* 0x00004600002a7ab9 */ /* 0x000fc80000000a00 */
[----:B------:R-:W-:Y:S02]  /*00e0*/  @UP0 UMOV UR4, 0x4 ;  /* 0x0000000400040882 */ /* 0x000fe40000000000 */
[----:B------:R-:W-:Y:S02]  /*00f0*/  @UP0 UIMAD.WIDE UR4, UR19, UR4, UR6 ;  /* 0x00000004130402a5 */ /* 0x000fe4000f8e0206 */
[----:B-1----:R-:W-:-:S04]  /*0100*/  USHF.L.U32 UR15, UR15, 0x7, URZ ;  /* 0x000000070f0f7899 */ /* 0x002fc8000800063f */
[----:B------:R-:W-:Y:S01]  /*0110*/  MOV R2, UR4 ;  /* 0x0000000400027c02 */ /* 0x000fe20008000f00 */
[----:B------:R-:W-:Y:S01]  /*0120*/  IMAD.U32 R3, RZ, RZ, UR5 ;  /* 0x00000005ff037e24 */ /* 0x000fe2000f8e00ff */
[----:B------:R-:W-:Y:S02]  /*0130*/  @UP1 UIADD3 UR10, UR15, 0x7f, URZ ;  /* 0x0000007f0f0a1890 */ /* 0x000fe4000fffe03f */
[----:B------:R-:W-:Y:S02]  /*0140*/  ULDC.64 UR4, c[0x0][0x2c8] ;  /* 0x0000b20000047ab9 */ /* 0x000fe40000000a00 */
[----:B------:R-:W-:Y:S01]  /*0150*/  UIMAD.WIDE.U32 UR10, UR10, UR4, URZ ;  /* 0x000000040a0a72a5 */ /* 0x000fe2000f8e003f */
[----:B------:R-:W1:Y:S01]  /*0160*/  S2UR UR12, SR_CTAID.Y ;  /* 0x00000000000c79c3 */ /* 0x000e620000002600 */
[----:B------:R-:W-:Y:S01]  /*0170*/  UIADD3 UR6, UR15, 0x7f, URZ ;  /* 0x0000007f0f067890 */ /* 0x000fe2000fffe03f */
[----:B------:R-:W2:Y:S04]  /*0180*/  S2R R96, SR_TID.X ;  /* 0x0000000000607919 */ /* 0x000ea80000002100 */
[----:B------:R-:W-:Y:S01]  /*0190*/  @UP1 UMOV UR7, UR11 ;  /* 0x0000000b00071c82 */ /* 0x000fe20008000000 */
[----:B------:R3:W5:Y:S01]  /*01a0*/  @P0 LDG.E R219, [R2.64] ;  /* 0x0000002a02db0981 */ /* 0x000762000c1e1900 */
[----:B------:R-:W-:-:S02]  /*01b0*/  @UP1 USHF.R.U32.HI UR6, URZ, UR5, UR7 ;  /* 0x000000053f061299 */ /* 0x000fc40008011607 */
[----:B------:R-:W-:Y:S02]  /*01c0*/  ULDC UR8, c[0x0][0x2ac] ;  /* 0x0000ab0000087ab9 */ /* 0x000fe40000000800 */
[----:B------:R-:W-:Y:S02]  /*01d0*/  UMOV UR7, 0x1 ;  /* 0x0000000100077882 */ /* 0x000fe40000000000 */
[----:B------:R-:W-:Y:S02]  /*01e0*/  ULDC.64 UR4, c[0x0][0x328] ;  /* 0x0000ca0000047ab9 */ /* 0x000fe40000000a00 */
[----:B------:R-:W-:Y:S02]  /*01f0*/  UISETP.LE.AND UP0, UPT, UR7, UR5, UPT ;  /* 0x000000050700728c */ /* 0x000fe4000bf03270 */
[----:B------:R-:W-:Y:S02]  /*0200*/  ULDC UR11, c[0x0][0x1d0] ;  /* 0x00007400000b7ab9 */ /* 0x000fe40000000800 */
[----:B------:R-:W-:-:S02]  /*0210*/  UIMAD UR11, UR8, UR11, URZ ;  /* 0x0000000b080b72a4 */ /* 0x000fc4000f8e023f */
[----:B------:R-:W-:Y:S01]  /*0220*/  PLOP3.LUT P0, PT, PT, PT, UP0, 0x40, 0x0 ;  /* 0x000000000000781c */ /* 0x000fe20003f0e808 */
[----:B------:R-:W-:Y:S02]  /*0230*/  ULDC UR10, c[0x0][0x168] ;  /* 0x00005a00000a7ab9 */ /* 0x000fe40000000800 */
[----:B------:R-:W-:-:S04]  /*0240*/  UIADD3 UR10, UR11, -UR10, UR7 ;  /* 0x8000000a0b0a7290 */ /* 0x000fc8000fffe007 */
[----:B------:R-:W-:Y:S02]  /*0250*/  UIADD3 UR5, UR10, UR6, URZ ;  /* 0x000000060a057290 */ /* 0x000fe4000fffe03f */
[----:B-1----:R-:W-:Y:S02]  /*0260*/  USHF.R.S32.HI UR10, URZ, 0x1f, UR12 ;  /* 0x0000001f3f0a7899 */ /* 0x002fe4000801140c */
[----:B------:R-:W-:Y:S02]  /*0270*/  UIADD3 UR6, UR5, UR4, URZ ;  /* 0x0000000405067290 */ /* 0x000fe4000fffe03f */
[----:B------:R-:W-:Y:S05]  /*0280*/  @P0 BRA `(.L_x_159) ;  /* 0x0000016000000947 */ /* 0x000fea0003800000 */
[----:B--23--:R-:W-:Y:S01]  /*0290*/  ISETP.LT.AND P0, PT, RZ, UR5, PT ;  /* 0x00000005ff007c0c */ /* 0x00cfe2000bf01270 */
[----:B------:R-:W-:-:S12]  /*02a0*/  UIADD3 UR13, UR5, -0x1, URZ ;  /* 0xffffffff050d7890 */ /* 0x000fd8000fffe03f */
[----:B------:R-:W-:Y:S05]  /*02b0*/  @P0 BRA `(.L_x_160) ;  /* 0x0000009000000947 */ /* 0x000fea0003800000 */
[----:B------:R-:W-:Y:S02]  /*02c0*/  ULDC UR4, c[0x0][0x32c] ;  /* 0x0000cb0000047ab9 */ /* 0x000fe40000000800 */
[----:B------:R-:W-:Y:S02]  /*02d0*/  UISETP.NE.AND UP2, UPT, UR7, UR4, UPT ;  /* 0x000000040700728c */ /* 0x000fe4000bf45270 */
[----:B------:R-:W-:-:S03]  /*02e0*/  UIADD3 UR13, -UR5, URZ, URZ ;  /* 0x0000003f050d7290 */ /* 0x000fc6000fffe13f */
[----:B------:R-:W-:Y:S02]  /*02f0*/  ULDC.64 UR4, c[0x0][0x330] ;  /* 0x0000cc0000047ab9 */ /* 0x000fe40000000a00 */
[----:B------:R-:W-:-:S07]  /*0300*/  UIMAD.WIDE.U32 UR16, UR13, UR4, URZ ;  /* 0x000000040d1072a5 */ /* 0x000fce000f8e003f */
[----:B------:R-:W-:Y:S02]  /*0310*/  @UP2 UMOV UR7, UR17 ;  /* 0x0000001100072c82 */ /* 0x000fe40008000000 */
[----:B------:R-:W-:-:S04]  /*0320*/  @UP2 USHF.R.U32.HI UR13, URZ, UR5, UR7 ;  /* 0x000000053f0d2299 */ /* 0x000fc80008011607 */
[----:B------:R-:W-:Y:S01]  /*0330*/  ULOP3.LUT UR13, URZ, UR13, URZ, 0x33, !UPT ;  /* 0x0000000d3f0d7292 */ /* 0x000fe2000f8e333f */
[----:B------:R-:W-:Y:S05]  /*0340*/  BRA `(.L_x_161) ;  /* 0x0000006000007947 */ /* 0x000fea0003800000 */
.L_x_160:
[----:B------:R-:W-:Y:S02]  /*0350*/  ULDC UR4, c[0x0][0x32c] ;  /* 0x0000cb0000047ab9 */ /* 0x000fe40000000800 */
[----:B------:R-:W-:-:S03]  /*0360*/  UISETP.NE.AND UP2, UPT, UR7, UR4, UPT ;  /* 0x000000040700728c */ /* 0x000fc6000bf45270 */
[----:B------:R-:W-:Y:S02]  /*0370*/  ULDC.64 UR4, c[0x0][0x330] ;  /* 0x0000cc0000047ab9 */ /* 0x000fe40000000a00 */
[----:B------:R-:W-:-:S07]  /*0380*/  UIMAD.WIDE.U32 UR16, UR13, UR4, URZ ;  /* 0x000000040d1072a5 */ /* 0x000fce000f8e003f */
[----:B------:R-:W-:Y:S02]  /*0390*/  @UP2 UMOV UR7, UR17 ;  /* 0x0000001100072c82 */ /* 0x000fe40008000000 */
[----:B------:R-:W-:Y:S02]  /*03a0*/  @UP2 USHF.R.U32.HI UR13, URZ, UR5, UR7 ;  /* 0x000000053f0d2299 */ /* 0x000fe40008011607 */
.L_x_161:
[----:B------:R-:W-:Y:S02]  /*03b0*/  ULDC UR4, c[0x0][0x32c] ;  /* 0x0000cb0000047ab9 */ /* 0x000fe40000000800 */
[----:B------:R-:W-:-:S04]  /*03c0*/  UIMAD UR4, UR13, UR4, UR4 ;  /* 0x000000040d0472a4 */ /* 0x000fc8000f8e0204 */
[----:B------:R-:W-:-:S04]  /*03d0*/  UISETP.LT.AND UP2, UPT, UR6, UR4, UPT ;  /* 0x000000040600728c */ /* 0x000fc8000bf41270 */
[----:B------:R-:W-:Y:S02]  /*03e0*/  USEL UR6, UR6, UR4, UP2 ;  /* 0x0000000406067287 */ /* 0x000fe40009000000 */
.L_x_159:
[----:B--23--:R-:W-:Y:S01]  /*03f0*/  UIADD3 UR7, UR11, 0x5f, URZ ;  /* 0x0000005f0b077890 */ /* 0x00cfe2000fffe03f */
[----:B------:R-:W-:Y:S01]  /*0400*/  PLOP3.LUT P0, PT, PT, PT, UP0, 0x40, 0x0 ;  /* 0x000000000000781c */ /* 0x000fe20003f0e808 */
[----:B------:R-:W-:Y:S02]  /*0410*/  ULDC.64 UR4, c[0x0][0x2c8] ;  /* 0x0000b20000047ab9 */ /* 0x000fe40000000a00 */
[----:B------:R-:W-:Y:S02]  /*0420*/  UIMAD.WIDE.U32 UR16, UR15, UR4, URZ ;  /* 0x000000040f1072a5 */ /* 0x000fe4000f8e003f */
[----:B------:R-:W-:Y:S02]  /*0430*/  UIMAD.WIDE UR20, UR7, 0x2aaaaaab, URZ ;  /* 0x2aaaaaab071478a5 */ /* 0x000fe4000f8e023f */
[----:B------:R-:W-:Y:S02]  /*0440*/  UIADD3 UR6, UR6, 0x5f, URZ ;  /* 0x0000005f06067890 */ /* 0x000fe4000fffe03f */
[----:B------:R-:W-:-:S02]  /*0450*/  UMOV UR4, UR15 ;  /* 0x0000000f00047c82 */ /* 0x000fc40008000000 */
[----:B------:R-:W-:Y:S02]  /*0460*/  UIMAD.WIDE UR6, UR6, 0x2aaaaaab, URZ ;  /* 0x2aaaaaab060678a5 */ /* 0x000fe4000f8e023f */
[----:B------:R-:W-:Y:S02]  /*0470*/  @UP1 USHF.R.U32.HI UR4, URZ, UR5, UR17 ;  /* 0x000000053f041299 */ /* 0x000fe40008011611 */
[----:B------:R-:W-:Y:S02]  /*0480*/  USHF.R.U32.HI UR6, URZ, 0x1f, UR7 ;  /* 0x0000001f3f067899 */ /* 0x000fe40008011607 */
[----:B------:R-:W-:Y:S02]  /*0490*/  UMOV UR17, UR21 ;  /* 0x0000001500117c82 */ /* 0x000fe40008000000 */
[----:B------:R-:W-:Y:S02]  /*04a0*/  USHF.R.U32.HI UR13, URZ, 0x1f, UR17 ;  /* 0x0000001f3f0d7899 */ /* 0x000fe40008011611 */
[----:B------:R-:W-:-:S02]  /*04b0*/  ULDC UR14, c[0x0][0x168] ;  /* 0x00005a00000e7ab9 */ /* 0x000fc40000000800 */
[----:B------:R-:W-:Y:S02]  /*04c0*/  UIADD3 UR14, UR11, -UR14, URZ ;  /* 0x8000000e0b0e7290 */ /* 0x000fe4000fffe03f */
[----:B------:R-:W-:Y:S02]  /*04d0*/  ULEA.HI.SX32 UR13, UR17, UR13, 0x1c ;  /* 0x0000000d110d7291 */ /* 0x000fe4000f8fe23f */
[----:B------:R-:W-:Y:S02]  /*04e0*/  ULEA.HI.SX32 UR7, UR7, UR6, 0x1c ;  /* 0x0000000607077291 */ /* 0x000fe4000f8fe23f */
[----:B------:R-:W-:Y:S02]  /*04f0*/  UIADD3 UR4, UR14, UR4, URZ ;  /* 0x000000040e047290 */ /* 0x000fe4000fffe03f */
[----:B------:R-:W-:Y:S02]  /*0500*/  UISETP.LT.AND UP2, UPT, UR13, UR7, UPT ;  /* 0x000000070d00728c */ /* 0x000fe4000bf41270 */
[----:B------:R-:W-:-:S02]  /*0510*/  ULDC UR5, c[0x0][0x324] ;  /* 0x0000c90000057ab9 */ /* 0x000fc40000000800 */
[----:B------:R-:W-:Y:S02]  /*0520*/  UIADD3 UR6, UR4, -UR5, URZ ;  /* 0x8000000504067290 */ /* 0x000fe4000fffe03f */
[----:B------:R-:W-:Y:S01]  /*0530*/  USEL UR7, UR13, UR7, UP2 ;  /* 0x000000070d077287 */ /* 0x000fe20009000000 */
[----:B------:R-:W-:Y:S05]  /*0540*/  @P0 BRA `(.L_x_162) ;  /* 0x0000015000000947 */ /* 0x000fea0003800000 */
[----:B------:R-:W-:Y:S02]  /*0550*/  UMOV UR13, UR4 ;  /* 0x00000004000d7c82 */ /* 0x000fe40008000000 */
[----:B------:R-:W-:-:S06]  /*0560*/  UISETP.GT.AND UP2, UPT, UR13, -0x1, UPT ;  /* 0xffffffff0d00788c */ /* 0x000fcc000bf44270 */
[----:B------:R-:W-:-:S13]  /*0570*/  PLOP3.LUT P0, PT, PT, PT, UP2, 0x80, 0x0 ;  /* 0x000000000000781c */ /* 0x000fda0003f0f028 */
[----:B------:R-:W-:Y:S05]  /*0580*/  @P0 BRA `(.L_x_163) ;  /* 0x0000008000000947 */ /* 0x000fea0003800000 */
[----:B------:R-:W-:Y:S02]  /*0590*/  ULDC UR4, c[0x0][0x32c] ;  /* 0x0000cb0000047ab9 */ /* 0x000fe40000000800 */
[----:B------:R-:W-:Y:S02]  /*05a0*/  UISETP.NE.AND UP2, UPT, UR4, 0x1, UPT ;  /* 0x000000010400788c */ /* 0x000fe4000bf45270 */
[----:B------:R-:W-:Y:S02]  /*05b0*/  ULOP3.LUT UR13, URZ, UR13, URZ, 0x33, !UPT ;  /* 0x0000000d3f0d7292 */ /* 0x000fe4000f8e333f */
[----:B------:R-:W-:Y:S02]  /*05c0*/  ULDC.64 UR4, c[0x0][0x330] ;  /* 0x0000cc0000047ab9 */ /* 0x000fe40000000a00 */
[----:B------:R-:W-:-:S05]  /*05d0*/  UIMAD.WIDE.U32 UR16, UR13, UR4, URZ ;  /* 0x000000040d1072a5 */ /* 0x000fca000f8e003f */
[----:B------:R-:W-:-:S04]  /*05e0*/  @UP2 USHF.R.U32.HI UR13, URZ, UR5, UR17 ;  /* 0x000000053f0d2299 */ /* 0x000fc80008011611 */
[----:B------:R-:W-:Y:S01]  /*05f0*/  ULOP3.LUT UR13, URZ, UR13, URZ, 0x33, !UPT ;  /* 0x0000000d3f0d7292 */ /* 0x000fe2000f8e333f */
[----:B------:R-:W-:Y:S05]  /*0600*/  BRA `(.L_x_164) ;  /* 0x0000005000007947 */ /* 0x000fea0003800000 */
.L_x_163:
[----:B------:R-:W-:Y:S02]  /*0610*/  ULDC UR4, c[0x0][0x32c] ;  /* 0x0000cb0000047ab9 */ /* 0x000fe40000000800 */
[----:B------:R-:W-:-:S03]  /*0620*/  UISETP.NE.AND UP2, UPT, UR4, 0x1, UPT ;  /* 0x000000010400788c */ /* 0x000fc6000bf45270 */
[----:B------:R-:W-:Y:S02]  /*0630*/  ULDC.64 UR4, c[0x0][0x330] ;  /* 0x0000cc0000047ab9 */ /* 0x000fe40000000a00 */
[----:B------:R-:W-:-:S06]  /*0640*/  UIMAD.WIDE.U32 UR16, UR13, UR4, URZ ;  /* 0x000000040d1072a5 */ /* 0x000fcc000f8e003f */
[----:B------:R-:W-:Y:S02]  /*0650*/  @UP2 USHF.R.U32.HI UR13, URZ, UR5, UR17 ;  /* 0x000000053f0d2299 */ /* 0x000fe40008011611 */
.L_x_164:
[----:B------:R-:W-:Y:S02]  /*0660*/  ULDC UR4, c[0x0][0x32c] ;  /* 0x0000cb0000047ab9 */ /* 0x000fe40000000800 */
[----:B------:R-:W-:-:S04]  /*0670*/  UIMAD UR4, UR13, UR4, URZ ;  /* 0x000000040d0472a4 */ /* 0x000fc8000f8e023f */
[----:B------:R-:W-:-:S04]  /*0680*/  UISETP.LT.AND UP2, UPT, UR6, UR4, UPT ;  /* 0x000000040600728c */ /* 0x000fc8000bf41270 */
[----:B------:R-:W-:-:S04]  /*0690*/  USEL UR6, UR6, UR4, !UP2 ;  /* 0x0000000406067287 */ /* 0x000fc8000d000000 */
.L_x_162:
[----:B------:R-:W-:Y:S01]  /*06a0*/  UIMAD.WIDE UR4, UR6, 0x2aaaaaab, URZ ;  /* 0x2aaaaaab060478a5 */ /* 0x000fe2000f8e023f */
[----:B------:R-:W-:Y:S01]  /*06b0*/  PLOP3.LUT P2, PT, PT, PT, PT, 0x80, 0x0 ;  /* 0x000000000000781c */ /* 0x000fe20003f4f070 */
[----:B------:R-:W-:Y:S01]  /*06c0*/  CS2R R66, SRZ ;  /* 0x0000000000427805 */ /* 0x000fe2000001ff00 */
[----:B------:R-:W-:Y:S01]  /*06d0*/  IMAD.MOV.U32 R5, RZ, RZ, RZ ;  /* 0x000000ffff057224 */ /* 0x000fe200078e00ff */
[----:B------:R-:W-:Y:S01]  /*06e0*/  USHF.R.U32.HI UR4, URZ, 0x1f, UR5 ;  /* 0x0000001f3f047899 */ /* 0x000fe20008011605 */
[----:B------:R-:W-:Y:S01]  /*06f0*/  IMAD.MOV.U32 R64, RZ, RZ, RZ ;  /* 0x000000ffff407224 */ /* 0x000fe200078e00ff */
[----:B------:R-:W-:Y:S01]  /*0700*/  CS2R R62, SRZ ;  /* 0x00000000003e7805 */ /* 0x000fe2000001ff00 */
[----:B------:R-:W-:Y:S01]  /*0710*/  CS2R R60, SRZ ;  /* 0x00000000003c7805 */ /* 0x000fe2000001ff00 */
[----:B------:R-:W-:Y:S01]  /*0720*/  ULEA.HI.SX32 UR4, UR5, UR4, 0x1c ;  /* 0x0000000405047291 */ /* 0x000fe2000f8fe23f */
[----:B------:R-:W-:Y:S01]  /*0730*/  CS2R R58, SRZ ;  /* 0x00000000003a7805 */ /* 0x000fe2000001ff00 */
[----:B------:R-:W-:Y:S01]  /*0740*/  CS2R R56, SRZ ;  /* 0x0000000000387805 */ /* 0x000fe2000001ff00 */
[----:B------:R-:W-:Y:S01]  /*0750*/  CS2R R54, SRZ ;  /* 0x0000000000367805 */ /* 0x000fe2000001ff00 */
[----:B------:R-:W-:Y:S01]  /*0760*/  UISETP.LT.AND UP2, UPT, URZ, UR4, UPT ;  /* 0x000000043f00728c */ /* 0x000fe2000bf41270 */
[----:B------:R-:W-:Y:S01]  /*0770*/  CS2R R52, SRZ ;  /* 0x0000000000347805 */ /* 0x000fe2000001ff00 */
[----:B------:R-:W-:Y:S01]  /*0780*/  CS2R R70, SRZ ;  /* 0x0000000000467805 */ /* 0x000fe2000001ff00 */
[----:B------:R-:W-:Y:S01]  /*0790*/  CS2R R68, SRZ ;  /* 0x0000000000447805 */ /* 0x000fe2000001ff00 */
[----:B------:R-:W-:Y:S01]  /*07a0*/  USEL UR6, URZ, UR4, !UP2 ;  /* 0x000000043f067287 */ /* 0x000fe2000d000000 */
[----:B------:R-:W-:Y:S01]  /*07b0*/  CS2R R74, SRZ ;  /* 0x00000000004a7805 */ /* 0x000fe2000001ff00 */
[----:B------:R-:W-:Y:S01]  /*07c0*/  CS2R R72, SRZ ;  /* 0x0000000000487805 */ /* 0x000fe2000001ff00 */
[----:B------:R-:W-:Y:S01]  /*07d0*/  CS2R R78, SRZ ;  /* 0x00000000004e7805 */ /* 0x000fe2000001ff00 */
[----:B------:R-:W-:Y:S01]  /*07e0*/  UISETP.GT.AND UP2, UPT, UR7, UR6, UPT ;  /* 0x000000060700728c */ /* 0x000fe2000bf44270 */
[----:B------:R-:W-:Y:S01]  /*07f0*/  CS2R R76, SRZ ;  /* 0x00000000004c7805 */ /* 0x000fe2000001ff00 */
[----:B------:R-:W-:Y:S01]  /*0800*/  CS2R R82, SRZ ;  /* 0x0000000000527805 */ /* 0x000fe2000001ff00 */
[----:B------:R-:W-:Y:S01]  /*0810*/  CS2R R80, SRZ ;  /* 0x0000000000507805 */ /* 0x000fe2000001ff00 */
[----:B------:R-:W-:Y:S01]  /*0820*/  CS2R R86, SRZ ;  /* 0x0000000000567805 */ /* 0x000fe2000001ff00 */
[----:B------:R-:W-:Y:S01]  /*0830*/  CS2R R84, SRZ ;  /* 0x0000000000547805 */ /* 0x000fe2000001ff00 */
[----:B------:R-:W-:Y:S01]  /*0840*/  PLOP3.LUT P0, PT, PT, PT, UP2, 0x80, 0x0 ;  /* 0x000000000000781c */ /* 0x000fe20003f0f028 */
[----:B------:R-:W-:Y:S01]  /*0850*/  CS2R R90, SRZ ;  /* 0x00000000005a7805 */ /* 0x000fe2000001ff00 */
[----:B------:R-:W-:Y:S01]  /*0860*/  CS2R R88, SRZ ;  /* 0x0000000000587805 */ /* 0x000fe2000001ff00 */
[----:B------:R-:W-:Y:S01]  /*0870*/  CS2R R94, SRZ ;  /* 0x00000000005e7805 */ /* 0x000fe2000001ff00 */
[----:B------:R-:W-:Y:S01]  /*0880*/  CS2R R92, SRZ ;  /* 0x00000000005c7805 */ /* 0x000fe2000001ff00 */
[----:B------:R-:W-:Y:S01]  /*0890*/  CS2R R98, SRZ ;  /* 0x0000000000627805 */ /* 0x000fe2000001ff00 */
[----:B------:R-:W-:Y:S01]  /*08a0*/  MOV R97, RZ ;  /* 0x000000ff00617202 */ /* 0x000fe20000000f00 */
        /* <DEDUP_REMOVED lines=9> */
[----:B------:R-:W-:Y:S01]  /*0940*/  IMAD.MOV.U32 R8, RZ, RZ, RZ ;  /* 0x000000ffff087224 */ /* 0x000fe200078e00ff */
        /* <DEDUP_REMOVED lines=11> */
[----:B------:R-:W-:Y:S01]  /*0a00*/  UMOV UR18, 0x60 ;  /* 0x0000006000127882 */ /* 0x000fe20000000000 */
[----:B------:R-:W-:Y:S01]  /*0a10*/  IMAD.MOV.U32 R0, RZ, RZ, c[0x0][0x2b8] ;  /* 0x0000ae00ff007624 */ /* 0x000fe200078e00ff */
[----:B------:R-:W-:Y:S01]  /*0a20*/  ULDC.64 UR4, c[0x0][0x2b0] ;  /* 0x0000ac0000047ab9 */ /* 0x000fe20000000a00 */
[----:B------:R-:W-:Y:S01]  /*0a30*/  LEA.HI R4, R99, R96, RZ, 0x3 ;  /* 0x0000006063047211 */ /* 0x000fe200078f18ff */
[----:B------:R1:W2:Y:S01]  /*0a40*/  @P0 LDG.E R2, [R2.64] ;  /* 0x0000002a02020981 */ /* 0x0002a2000c1e1900 */
[----:B------:R-:W-:Y:S01]  /*0a50*/  UIMAD UR13, UR7, UR18, -0x60 ;  /* 0xffffffa0070d74a4 */ /* 0x000fe2000f8e0212 */
[----:B------:R-:W-:Y:S01]  /*0a60*/  ISETP.NE.AND P3, PT, R0, 0x1, PT ;  /* 0x000000010000780c */ /* 0x000fe20003f65270 */
[----:B------:R-:W-:Y:S01]  /*0a70*/  IMAD.MOV.U32 R215, RZ, RZ, RZ ;  /* 0x000000ffffd77224 */ /* 0x000fe200078e00ff */
[----:B------:R-:W-:-:S02]  /*0a80*/  LOP3.LUT R19, R4, 0xfffffff8, RZ, 0xc0, !PT ;  /* 0xfffffff804137812 */ /* 0x000fc400078ec0ff */
[----:B------:R-:W-:-:S03]  /*0a90*/  SHF.R.S32.HI R4, RZ, 0x3, R4 ;  /* 0x00000003ff047819 */ /* 0x000fc60000011404 */
[----:B------:R-:W-:-:S04]  /*0aa0*/  IMAD.IADD R19, R96, 0x1, -R19 ;  /* 0x0000000160137824 */ /* 0x000fc800078e0a13 */
[----:B------:R-:W-:-:S05]  /*0ab0*/  IMAD R218, R19, 0x20, R4 ;  /* 0x0000002013da7824 */ /* 0x000fca00078e0204 */
[----:B------:R-:W-:Y:S01]  /*0ac0*/  IADD3 R216, R218, UR13, RZ ;  /* 0x0000000ddad87c10 */ /* 0x000fe2000fffe0ff */
[----:B------:R-:W-:Y:S03]  /*0ad0*/  BAR.SYNC.DEFER_BLOCKING 0x0 ;  /* 0x0000000000007b1d */ /* 0x000fe60000010000 */
[C---:B------:R-:W-:Y:S01]  /*0ae0*/  ISETP.GE.AND P2, PT, R216.reuse, UR11, PT ;  /* 0x0000000bd8007c0c */ /* 0x040fe2000bf46270 */
[----:B-----5:R-:W-:-:S03]  /*0af0*/  IMAD.IADD R216, R216, 0x1, R219 ;  /* 0x00000001d8d87824 */ /* 0x020fc600078e02db */
[----:B------:R-:W-:Y:S01]  /*0b00*/  ISETP.GT.OR P2, PT, R218, 0x5f, P2 ;  /* 0x0000005fda00780c */ /* 0x000fe20001744670 */
[----:B------:R-:W-:-:S04]  /*0b10*/  @P3 IMAD.HI.U32 R0, R216, c[0x0][0x2bc], RZ ;  /* 0x0000af00d8003a27 */ /* 0x000fc800078e00ff */
[----:B-1----:R-:W-:Y:S01]  /*0b20*/  IMAD.MOV.U32 R3, RZ, RZ, R216 ;  /* 0x000000ffff037224 */ /* 0x002fe200078e00d8 */
[----:B------:R-:W-:Y:S01]  /*0b30*/  @P3 SHF.R.U32.HI R3, RZ, c[0x0][0x2c0], R0 ;  /* 0x0000b000ff033a19 */ /* 0x000fe20000011600 */
[----:B------:R-:W-:Y:S01]  /*0b40*/  USHF.R.S32.HI UR20, URZ, 0x1f, UR19 ;  /* 0x0000001f3f147899 */ /* 0x000fe20008011413 */
[----:B--2---:R1:W2:Y:S02]  /*0b50*/  @P0 R2UR UR17, R2 ;  /* 0x00000000021103c2 */ /* 0x0042a400000e0000 */
[----:B--2---:R-:W-:Y:S02]  /*0b60*/  @!UP2 UMOV UR17, UR19 ;  /* 0x000000130011ac82 */ /* 0x004fe40008000000 */
[----:B------:R-:W-:Y:S02]  /*0b70*/  USHF.R.S32.HI UR16, URZ, 0x1f, UR17 ;  /* 0x0000001f3f107899 */ /* 0x000fe40008011411 */
[----:B------:R-:W-:Y:S02]  /*0b80*/  UIMAD.WIDE.U32 UR36, UR17, UR4, URZ ;  /* 0x00000004112472a5 */ /* 0x000fe4000f8e003f */
[----:B------:R-:W-:-:S04]  /*0b90*/  UIMAD UR16, UR16, UR4, URZ ;  /* 0x00000004101072a4 */ /* 0x000fc8000f8e023f */
[----:B------:R-:W-:Y:S01]  /*0ba0*/  UIMAD UR5, UR17, UR5, UR16 ;  /* 0x00000005110572a4 */ /* 0x000fe2000f8e0210 */
[----:B------:R-:W-:Y:S02]  /*0bb0*/  @!P2 IADD3 R5, P1, R3, UR36, RZ ;  /* 0x000000240305ac10 */ /* 0x000fe4000ff3e0ff */
[----:B------:R-:W-:Y:S02]  /*0bc0*/  ULDC.64 UR16, c[0x0][0x1b8] ;  /* 0x00006e0000107ab9 */ /* 0x000fe40000000a00 */
[----:B------:R-:W-:Y:S01]  /*0bd0*/  UIADD3 UR5, UR37, UR5, URZ ;  /* 0x0000000525057290 */ /* 0x000fe2000fffe03f */
[----:B------:R-:W-:-:S05]  /*0be0*/  @!P2 LEA R6, P0, R5, c[0x0][0x2a0], 0x2 ;  /* 0x0000a8000506aa11 */ /* 0x000fca00078010ff */
[----:B------:R-:W-:-:S04]  /*0bf0*/  @!P2 LEA.HI.X.SX32 R0, R3, UR5, 0x1, P1 ;  /* 0x000000050300ac11 */ /* 0x000fc800088f0eff */
[----:B------:R-:W-:-:S05]  /*0c00*/  @!P2 LEA.HI.X R7, R5, c[0x0][0x2a4], R0, 0x2, P0 ;  /* 0x0000a9000507aa11 */ /* 0x000fca00000f1400 */
[----:B------:R2:W3:Y:S01]  /*0c10*/  @!P2 LDG.E R215, [R6.64] ;  /* 0x0000002a06d7a981 */ /* 0x0004e2000c1e1900 */
[----:B------:R-:W-:Y:S01]  /*0c20*/  PLOP3.LUT P1, PT, PT, PT, UP1, 0x80, 0x0 ;  /* 0x000000000000781c */ /* 0x000fe20003f2f018 */
[----:B------:R-:W-:Y:S01]  /*0c30*/  UIMAD UR4, UR10, UR16, URZ ;  /* 0x000000100a0472a4 */ /* 0x000fe2000f8e023f */
[----:B------:R-:W-:Y:S01]  /*0c40*/  PLOP3.LUT P0, PT, PT, PT, UP1, 0x80, 0x0 ;  /* 0x000000000000781c */ /* 0x000fe20003f0f018 */
[----:B------:R-:W-:Y:S01]  /*0c50*/  UIMAD.WIDE.U32 UR22, UR12, UR16, URZ ;  /* 0x000000100c1672a5 */ /* 0x000fe2000f8e003f */
[----:B------:R-:W-:Y:S01]  /*0c60*/  IADD3 R0, R218, UR15, RZ ;  /* 0x0000000fda007c10 */ /* 0x000fe2000fffe0ff */
[----:B------:R-:W-:Y:S01]  /*0c70*/  UIMAD UR4, UR12, UR17, UR4 ;  /* 0x000000110c0472a4 */ /* 0x000fe2000f8e0204 */
[----:B------:R-:W-:Y:S01]  /*0c80*/  IMAD.SHL.U32 R230, R19, 0x8, RZ ;  /* 0x0000000813e67824 */ /* 0x000fe200078e00ff */
[-C--:B------:R-:W-:Y:S01]  /*0c90*/  LEA.HI R217, R99, R96.reuse, RZ, 0x6 ;  /* 0x0000006063d97211 */ /* 0x080fe200078f30ff */
[----:B------:R-:W-:Y:S01]  /*0ca0*/  ULDC.64 UR16, c[0x0][0x1c0] ;  /* 0x0000700000107ab9 */ /* 0x000fe20000000a00 */
[----:B------:R-:W-:Y:S01]  /*0cb0*/  IMAD.MOV R3, RZ, RZ, -R3 ;  /* 0x000000ffff037224 */ /* 0x000fe200078e0a03 */
[----:B------:R-:W-:Y:S01]  /*0cc0*/  UIADD3 UR23, UR23, UR4, URZ ;  /* 0x0000000417177290 */ /* 0x000fe2000fffe03f */
[----:B------:R-:W-:Y:S01]  /*0cd0*/  IADD3 R17, R230, 0x40, RZ ;  /* 0x00000040e6117810 */ /* 0x000fe20007ffe0ff */
[----:B------:R-:W-:Y:S01]  /*0ce0*/  UIMAD UR20, UR20, UR16, URZ ;  /* 0x00000010141472a4 */ /* 0x000fe2000f8e023f */
[----:B-1----:R-:W-:Y:S01]  /*0cf0*/  @P1 IMAD.HI.U32 R2, R0, c[0x0][0x2c8], RZ ;  /* 0x0000b20000021a27 */ /* 0x002fe200078e00ff */
[----:B------:R-:W-:Y:S01]  /*0d00*/  UIMAD.WIDE.U32 UR22, UR19, UR16, UR22 ;  /* 0x00000010131672a5 */ /* 0x000fe2000f8e0016 */
[----:B------:R-:W-:Y:S01]  /*0d10*/  ISETP.GE.AND P5, PT, R230, c[0x0][0x198], PT ;  /* 0x00006600e6007a0c */ /* 0x000fe20003fa6270 */
[----:B------:R-:W-:Y:S01]  /*0d20*/  UIMAD UR17, UR19, UR17, UR20 ;  /* 0x00000011131172a4 */ /* 0x000fe2000f8e0214 */
[----:B------:R-:W-:Y:S01]  /*0d30*/  IMAD R216, R3, c[0x0][0x2b8], R216 ;  /* 0x0000ae0003d87a24 */ /* 0x000fe200078e02d8 */
[----:B------:R-:W-:Y:S01]  /*0d40*/  ULDC UR4, c[0x0][0x168] ;  /* 0x00005a0000047ab9 */ /* 0x000fe20000000800 */
[----:B------:R-:W-:Y:S01]  /*0d50*/  IMAD.SHL.U32 R217, R217, 0x8, RZ ;  /* 0x00000008d9d97824 */ /* 0x000fe200078e00ff */
[----:B------:R-:W-:Y:S01]  /*0d60*/  UIADD3 UR17, UR23, UR17, URZ ;  /* 0x0000001117117290 */ /* 0x000fe2000fffe03f */
[----:B------:R-:W-:Y:S01]  /*0d70*/  IMAD.U32 R9, RZ, RZ, UR23 ;  /* 0x00000017ff097e24 */ /* 0x000fe2000f8e00ff */
[----:B------:R-:W-:Y:S01]  /*0d80*/  UIMAD UR9, UR9, UR4, URZ ;  /* 0x00000004090972a4 */ /* 0x000fe2000f8e023f */
[----:B------:R-:W-:Y:S01]  /*0d90*/  IMAD.U32 R8, RZ, RZ, UR22 ;  /* 0x00000016ff087e24 */ /* 0x000fe2000f8e00ff */
[----:B------:R-:W-:Y:S01]  /*0da0*/  SHF.R.S32.HI R13, RZ, 0x1f, R216 ;  /* 0x0000001fff0d7819 */ /* 0x000fe200000114d8 */
[----:B--2---:R-:W-:Y:S01]  /*0db0*/  IMAD.MOV.U32 R7, RZ, RZ, R0 ;  /* 0x000000ffff077224 */ /* 0x004fe200078e0000 */
[----:B------:R-:W-:Y:S01]  /*0dc0*/  @P0 SHF.R.U32.HI R7, RZ, c[0x0][0x2cc], R2 ;  /* 0x0000b300ff070a19 */ /* 0x000fe20000011602 */
[----:B------:R-:W-:Y:S01]  /*0dd0*/  IMAD.U32 R9, RZ, RZ, UR17 ;  /* 0x00000011ff097e24 */ /* 0x000fe2000f8e00ff */
[----:B------:R-:W-:Y:S01]  /*0de0*/  ISETP.GE.AND P6, PT, R17, c[0x0][0x198], PT ;  /* 0x0000660011007a0c */ /* 0x000fe20003fc6270 */
[----:B------:R-:W-:Y:S01]  /*0df0*/  IMAD.WIDE.U32 R24, R216, c[0x0][0x1e0], RZ ;  /* 0x00007800d8187a25 */ /* 0x000fe200078e00ff */
[--C-:B------:R-:W-:Y:S01]  /*0e00*/  SHF.R.S32.HI R2, RZ, 0x1f, R7.reuse ;  /* 0x0000001fff027819 */ /* 0x100fe20000011407 */
[----:B------:R-:W-:Y:S01]  /*0e10*/  ULDC.64 UR16, c[0x0][0x1e8] ;  /* 0x00007a0000107ab9 */ /* 0x000fe20000000a00 */
[-C--:B------:R-:W-:Y:S01]  /*0e20*/  LEA.HI R214, R99, R96.reuse, RZ, 0x4 ;  /* 0x0000006063d67211 */ /* 0x080fe200078f20ff */
[----:B------:R-:W-:Y:S01]  /*0e30*/  IMAD.MOV R5, RZ, RZ, -R7 ;  /* 0x000000ffff057224 */ /* 0x000fe200078e0a07 */
[----:B------:R-:W-:Y:S01]  /*0e40*/  UIMAD UR4, UR10, UR16, URZ ;  /* 0x000000100a0472a4 */ /* 0x000fe2000f8e023f */
[----:B------:R-:W-:Y:S01]  /*0e50*/  IMAD R2, R2, c[0x0][0x1b0], RZ ;  /* 0x00006c0002027a24 */ /* 0x000fe200078e02ff */
[----:B------:R-:W-:Y:S01]  /*0e60*/  UIMAD.WIDE.U32 UR40, UR12, UR16, URZ ;  /* 0x000000100c2872a5 */ /* 0x000fe2000f8e003f */
[----:B------:R-:W-:Y:S01]  /*0e70*/  IMAD R5, R5, c[0x0][0x2c4], R0 ;  /* 0x0000b10005057a24 */ /* 0x000fe200078e0200 */
[----:B------:R-:W-:Y:S01]  /*0e80*/  UIMAD UR4, UR12, UR17, UR4 ;  /* 0x000000110c0472a4 */ /* 0x000fe2000f8e0204 */
[C---:B------:R-:W-:Y:S01]  /*0e90*/  IMAD.WIDE.U32 R8, R7.reuse, c[0x0][0x1b0], R8 ;  /* 0x00006c0007087a25 */ /* 0x040fe200078e0008 */
[----:B------:R-:W-:Y:S01]  /*0ea0*/  SHF.R.S32.HI R15, RZ, 0x4, R214 ;  /* 0x00000004ff0f7819 */ /* 0x000fe200000114d6 */
[----:B------:R-:W-:Y:S01]  /*0eb0*/  ULDC.64 UR16, c[0x0][0x210] ;  /* 0x0000840000107ab9 */ /* 0x000fe20000000a00 */
[----:B------:R-:W-:Y:S01]  /*0ec0*/  SHF.R.S32.HI R0, RZ, 0x1f, R5 ;  /* 0x0000001fff007819 */ /* 0x000fe20000011405 */
[----:B------:R-:W-:Y:S01]  /*0ed0*/  IMAD R7, R7, c[0x0][0x1b4], R2 ;  /* 0x00006d0007077a24 */ /* 0x000fe200078e0202 */
[----:B------:R-:W-:Y:S01]  /*0ee0*/  LEA.HI R98, R99, R96, RZ, 0x5 ;  /* 0x0000006063627211 */ /* 0x000fe200078f28ff */
[----:B------:R-:W-:-:S02]  /*0ef0*/  UIMAD UR10, UR10, UR16, URZ ;  /* 0x000000100a0a72a4 */ /* 0x000fc4000f8e023f */
[----:B------:R-:W-:Y:S01]  /*0f00*/  IMAD.IADD R9, R9, 0x1, R7 ;  /* 0x0000000109097824 */ /* 0x000fe200078e0207 */
[----:B------:R-:W-:Y:S01]  /*0f10*/  SHF.R.S32.HI R97, RZ, 0x5, R98 ;  /* 0x00000005ff617819 */ /* 0x000fe20000011462 */
[----:B------:R-:W-:Y:S01]  /*0f20*/  IMAD R0, R0, c[0x0][0x1a8], RZ ;  /* 0x00006a0000007a24 */ /* 0x000fe200078e02ff */
[----:B------:R-:W-:Y:S01]  /*0f30*/  UIMAD.WIDE.U32 UR38, UR12, UR16, URZ ;  /* 0x000000100c2672a5 */ /* 0x000fe2000f8e003f */
[C---:B------:R-:W-:Y:S01]  /*0f40*/  IMAD.WIDE.U32 R6, R5.reuse, c[0x0][0x1a8], R8 ;  /* 0x00006a0005067a25 */ /* 0x040fe200078e0008 */
[----:B------:R-:W-:Y:S01]  /*0f50*/  SHF.R.S32.HI R8, RZ, 0x1f, R17 ;  /* 0x0000001fff087819 */ /* 0x000fe20000011411 */
[----:B------:R-:W-:Y:S02]  /*0f60*/  UIMAD UR10, UR12, UR17, UR10 ;  /* 0x000000110c0a72a4 */ /* 0x000fe4000f8e020a */
[----:B------:R-:W-:Y:S01]  /*0f70*/  IMAD R11, R5, c[0x0][0x1ac], R0 ;  /* 0x00006b00050b7a24 */ /* 0x000fe200078e0200 */
[----:B------:R-:W-:Y:S01]  /*0f80*/  LEA R16, P0, R6, c[0x0][0x160], 0x1 ;  /* 0x0000580006107a11 */ /* 0x000fe200078008ff */
[C---:B------:R-:W-:Y:S01]  /*0f90*/  IMAD.SHL.U32 R9, R4.reuse, 0x40, RZ ;  /* 0x0000004004097824 */ /* 0x040fe200078e00ff */
[----:B------:R-:W-:Y:S01]  /*0fa0*/  IADD3 R0, R4, UR15, RZ ;  /* 0x0000000f04007c10 */ /* 0x000fe2000fffe0ff */
[----:B------:R-:W-:Y:S01]  /*0fb0*/  IMAD.IADD R14, R7, 0x1, R11 ;  /* 0x00000001070e7824 */ /* 0x000fe200078e020b */
[----:B------:R-:W-:Y:S01]  /*0fc0*/  LEA.HI R229, R8, R17, RZ, 0x3 ;  /* 0x0000001108e57211 */ /* 0x000fe200078f18ff */
[----:B------:R-:W-:Y:S01]  /*0fd0*/  SHFL.IDX PT, R20, R16, 0x1, 0x181f ;  /* 0x00381f0010147f89 */ /* 0x000fe200000e0000 */
[----:B------:R-:W-:Y:S01]  /*0fe0*/  LOP3.LUT R9, R9, 0x1c0, RZ, 0xc0, !PT ;  /* 0x000001c009097812 */ /* 0x000fe200078ec0ff */
[----:B------:R-:W-:Y:S01]  /*0ff0*/  UIADD3 UR10, UR39, UR10, URZ ;  /* 0x0000000a270a7290 */ /* 0x000fe2000fffe03f */
[----:B------:R-:W-:Y:S01]  /*1000*/  LEA.HI.X R14, R6, c[0x0][0x164], R14, 0x1, P0 ;  /* 0x00005900060e7a11 */ /* 0x000fe200000f0c0e */
[----:B------:R-:W-:Y:S01]  /*1010*/  SHFL.IDX PT, R10, R16, 0x2, 0x181f ;  /* 0x00581f00100a7f89 */ /* 0x000fe200000e0000 */
[----:B------:R-:W-:Y:S01]  /*1020*/  SHF.R.U32.HI R5, RZ, 0x3, R9 ;  /* 0x00000003ff057819 */ /* 0x000fe20000011609 */
[----:B------:R-:W-:Y:S01]  /*1030*/  UIADD3 UR16, UR7, -0x1, URZ ;  /* 0xffffffff07107890 */ /* 0x000fe2000fffe03f */
[----:B------:R-:W-:Y:S01]  /*1040*/  LOP3.LUT R2, R9, 0x38, R230, 0xf8, !PT ;  /* 0x0000003809027812 */ /* 0x000fe200078ef8e6 */
[----:B------:R-:W-:Y:S01]  /*1050*/  SHFL.IDX PT, R6, R16, RZ, 0x181f ;  /* 0x00181fff10067589 */ /* 0x000fe200000e0000 */
[----:B------:R-:W-:Y:S01]  /*1060*/  ISETP.GE.AND P0, PT, R0, UR9, PT ;  /* 0x0000000900007c0c */ /* 0x000fe2000bf06270 */
[----:B------:R-:W-:Y:S01]  /*1070*/  UISETP.GT.AND UP2, UPT, UR16, UR6, UPT ;  /* 0x000000061000728c */ /* 0x000fe2000bf44270 */
[----:B------:R-:W-:Y:S01]  /*1080*/  LOP3.LUT R2, R2, R5, RZ, 0x3c, !PT ;  /* 0x0000000502027212 */ /* 0x000fe200078e3cff */
[----:B------:R-:W1:Y:S01]  /*1090*/  SHFL.IDX PT, R7, R14, RZ, 0x181f ;  /* 0x00181fff0e077589 */ /* 0x000e6200000e0000 */
[----:B------:R-:W-:-:S02]  /*10a0*/  IADD3 R3, R0, 0x20, RZ ;  /* 0x0000002000037810 */ /* 0x000fc40007ffe0ff */
[----:B------:R-:W-:Y:S01]  /*10b0*/  LOP3.LUT R217, R2, 0xfffffe00, R217, 0xf8, !PT ;  /* 0xfffffe0002d97812 */ /* 0x000fe200078ef8d9 */
[----:B------:R-:W2:Y:S01]  /*10c0*/  SHFL.IDX PT, R21, R14, 0x1, 0x181f ;  /* 0x00381f000e157f89 */ /* 0x000ea200000e0000 */
[----:B------:R-:W-:Y:S01]  /*10d0*/  ISETP.GE.AND P4, PT, R3, UR9, PT ;  /* 0x0000000903007c0c */ /* 0x000fe2000bf86270 */
[----:B------:R-:W-:Y:S01]  /*10e0*/  IMAD R3, R13, c[0x0][0x1e0], RZ ;  /* 0x000078000d037a24 */ /* 0x000fe200078e02ff */
[----:B------:R-:W-:Y:S01]  /*10f0*/  IADD3 R2, R0, 0x40, RZ ;  /* 0x0000004000027810 */ /* 0x000fe20007ffe0ff */
[----:B------:R-:W-:Y:S01]  /*1100*/  IMAD.SHL.U32 R217, R217, 0x2, RZ ;  /* 0x00000002d9d97824 */ /* 0x000fe200078e00ff */
[----:B------:R-:W-:Y:S01]  /*1110*/  LOP3.LUT R229, R229, 0xfffffff8, RZ, 0xc0, !PT ;  /* 0xfffffff8e5e57812 */ /* 0x000fe200078ec0ff */
[----:B------:R-:W-:Y:S01]  /*1120*/  IMAD R3, R216, c[0x0][0x1e4], R3 ;  /* 0x00007900d8037a24 */ /* 0x000fe200078e0203 */
[----:B------:R-:W-:Y:S01]  /*1130*/  IADD3 R0, R0, 0x60, RZ ;  /* 0x0000006000007810 */ /* 0x000fe20007ffe0ff */
[----:B------:R-:W4:Y:S01]  /*1140*/  SHFL.IDX PT, R11, R14, 0x2, 0x181f ;  /* 0x00581f000e0b7f89 */ /* 0x000f2200000e0000 */
[----:B------:R-:W-:Y:S01]  /*1150*/  ISETP.GE.AND P2, PT, R2, UR9, PT ;  /* 0x0000000902007c0c */ /* 0x000fe2000bf46270 */
[----:B------:R-:W-:Y:S01]  /*1160*/  IMAD.IADD R25, R25, 0x1, R3 ;  /* 0x0000000119197824 */ /* 0x000fe200078e0203 */
[----:B------:R-:W-:Y:S01]  /*1170*/  ISETP.GE.AND P1, PT, R0, UR9, PT ;  /* 0x0000000900007c0c */ /* 0x000fe2000bf26270 */
[----:B------:R-:W-:Y:S01]  /*1180*/  UIADD3 UR9, UR41, UR4, URZ ;  /* 0x0000000429097290 */ /* 0x000fe2000fffe03f */
[----:B------:R-:W-:Y:S01]  /*1190*/  SHF.R.S32.HI R232, RZ, 0x1f, R229 ;  /* 0x0000001fffe87819 */ /* 0x000fe200000114e5 */
[----:B------:R-:W-:Y:S01]  /*11a0*/  UIMAD UR4, UR7, -0x60, UR18 ;  /* 0xffffffa0070478a4 */ /* 0x000fe2000f8e0212 */
[----:B------:R-:W-:-:S02]  /*11b0*/  IADD3 R225, R217, 0x100, RZ ;  /* 0x00000100d9e17810 */ /* 0x000fc40007ffe0ff */
[C---:B------:R-:W-:Y:S01]  /*11c0*/  IADD3 R224, R217.reuse, 0x3100, RZ ;  /* 0x00003100d9e07810 */ /* 0x040fe20007ffe0ff */
[----:B------:R-:W-:Y:S01]  /*11d0*/  UIADD3 UR18, UR4, UR11, URZ ;  /* 0x0000000b04127290 */ /* 0x000fe2000fffe03f */
[C---:B------:R-:W-:Y:S01]  /*11e0*/  IADD3 R223, R217.reuse, 0x1100, RZ ;  /* 0x00001100d9df7810 */ /* 0x040fe20007ffe0ff */
[----:B-1----:R-:W-:Y:S01]  /*11f0*/  @!P0 IMAD.WIDE R8, R230, 0x2, R6 ;  /* 0x00000002e6088825 */ /* 0x002fe200078e0206 */
[----:B------:R-:W-:-:S03]  /*1200*/  IADD3 R222, R217, 0x4100, RZ ;  /* 0x00004100d9de7810 */ /* 0x000fc60007ffe0ff */
[C---:B------:R-:W-:Y:S01]  /*1210*/  @!P0 IMAD.WIDE R6, R229.reuse, 0x2, R6 ;  /* 0x00000002e5068825 */ /* 0x040fe200078e0206 */
[----:B------:R1:W-:Y:S03]  /*1220*/  @!P0 LDGSTS.E.BYPASS.LTC128B.128 [R217+0x100], [R8.64], !P5 ;  /* 0x0010000008d98fae */ /* 0x0003e6000e901d6a */
[--C-:B--2---:R-:W-:Y:S01]  /*1230*/  @!P4 IMAD.WIDE R22, R230, 0x2, R20.reuse ;  /* 0x00000002e616c825 */ /* 0x104fe200078e0214 */
[----:B------:R2:W-:Y:S03]  /*1240*/  @!P0 LDGSTS.E.BYPASS.LTC128B.128 [R217+0x4100], [R6.64], !P6 ;  /* 0x0410000006d98fae */ /* 0x0005e6000f101d6a */
[C---:B------:R-:W-:Y:S01]  /*1250*/  @!P4 IMAD.WIDE R20, R229.reuse, 0x2, R20 ;  /* 0x00000002e514c825 */ /* 0x040fe200078e0214 */
[----:B------:R3:W-:Y:S03]  /*1260*/  @!P4 LDGSTS.E.BYPASS.LTC128B.128 [R217+0x1100], [R22.64], !P5 ;  /* 0x0110000016d9cfae */ /* 0x0007e6000e901d6a */
[----:B----4-:R-:W-:Y:S01]  /*1270*/  @!P2 IMAD.WIDE R26, R229, 0x2, R10 ;  /* 0x00000002e51aa825 */ /* 0x010fe200078e020a */
[----:B------:R4:W-:Y:S01]  /*1280*/  @!P4 LDGSTS.E.BYPASS.LTC128B.128 [R217+0x5100], [R20.64], !P6 ;  /* 0x0510000014d9cfae */ /* 0x0009e2000f101d6a */
[----:B------:R-:W-:-:S04]  /*1290*/  ISETP.GE.AND P4, PT, R17, c[0x0][0x1d4], PT ;  /* 0x0000750011007a0c */ /* 0x000fc80003f86270 */
[----:B------:R-:W-:Y:S02]  /*12a0*/  SEL R231, RZ, 0x10, P4 ;  /* 0x00000010ffe77807 */ /* 0x000fe40002000000 */
[C---:B-1----:R-:W-:Y:S02]  /*12b0*/  LOP3.LUT R9, R214.reuse, 0xfffffff0, RZ, 0xc0, !PT ;  /* 0xfffffff0d6097812 */ /* 0x042fe400078ec0ff */
[----:B------:R-:W-:Y:S01]  /*12c0*/  LEA.HI R214, R214, R15, RZ, 0x1 ;  /* 0x0000000fd6d67211 */ /* 0x000fe200078f08ff */
[----:B--2---:R1:W-:Y:S02]  /*12d0*/  SHFL.IDX PT, R6, R16, 0x3, 0x181f ;  /* 0x00781f0010067f89 */ /* 0x0043e400000e0000 */
[----:B------:R-:W-:Y:S01]  /*12e0*/  IMAD.IADD R9, R96, 0x1, -R9 ;  /* 0x0000000160097824 */ /* 0x000fe200078e0a09 */
[----:B------:R-:W-:Y:S01]  /*12f0*/  LOP3.LUT R214, R214, 0xfffffffe, RZ, 0xc0, !PT ;  /* 0xfffffffed6d67812 */ /* 0x000fe200078ec0ff */
[----:B------:R2:W4:Y:S03]  /*1300*/  SHFL.IDX PT, R7, R14, 0x3, 0x181f ;  /* 0x00781f000e077f89 */ /* 0x00052600000e0000 */
[----:B------:R-:W-:Y:S01]  /*1310*/  SHF.R.S32.HI R2, RZ, 0x1f, R9 ;  /* 0x0000001fff027819 */ /* 0x000fe20000011409 */
[----:B------:R-:W-:-:S03]  /*1320*/  IMAD.IADD R214, R15, 0x1, -R214 ;  /* 0x000000010fd67824 */ /* 0x000fc600078e0ad6 */
[----:B------:R-:W-:Y:S01]  /*1330*/  LEA.HI R2, R2, R9, RZ, 0x3 ;  /* 0x0000000902027211 */ /* 0x000fe200078f18ff */
[----:B-1----:R-:W-:Y:S02]  /*1340*/  IMAD.MOV.U32 R16, RZ, RZ, 0x20 ;  /* 0x00000020ff107424 */ /* 0x002fe400078e00ff */
[----:B--2---:R-:W-:-:S04]  /*1350*/  @!P2 IMAD.WIDE R14, R230, 0x2, R10 ;  /* 0x00000002e60ea825 */ /* 0x004fc800078e020a */
[C-C-:B----4-:R-:W-:Y:S01]  /*1360*/  @!P1 IMAD.WIDE R10, R230.reuse, 0x2, R6.reuse ;  /* 0x00000002e60a9825 */ /* 0x150fe200078e0206 */
[----:B------:R1:W-:Y:S04]  /*1370*/  @!P2 LDGSTS.E.BYPASS.LTC128B.128 [R217+0x2100], [R14.64], !P5 ;  /* 0x021000000ed9afae */ /* 0x0003e8000e901d6a */
[----:B------:R2:W-:Y:S04]  /*1380*/  @!P2 LDGSTS.E.BYPASS.LTC128B.128 [R217+0x6100], [R26.64], !P6 ;  /* 0x061000001ad9afae */ /* 0x0005e8000f101d6a */
[----:B------:R4:W-:Y:S01]  /*1390*/  @!P1 LDGSTS.E.BYPASS.LTC128B.128 [R217+0x3100], [R10.64], !P5 ;  /* 0x031000000ad99fae */ /* 0x0009e2000e901d6a */
[----:B------:R-:W-:Y:S01]  /*13a0*/  ISETP.GE.AND P5, PT, R230, c[0x0][0x1d4], PT ;  /* 0x00007500e6007a0c */ /* 0x000fe20003fa6270 */
[----:B-1----:R-:W-:-:S04]  /*13b0*/  @!P1 IMAD.WIDE R14, R229, 0x2, R6 ;  /* 0x00000002e50e9825 */ /* 0x002fc800078e0206 */
[----:B------:R-:W-:Y:S01]  /*13c0*/  IMAD.SHL.U32 R6, R214, 0x8, RZ ;  /* 0x00000008d6067824 */ /* 0x000fe200078e00ff */
[----:B------:R1:W-:Y:S04]  /*13d0*/  @!P1 LDGSTS.E.BYPASS.LTC128B.128 [R217+0x7100], [R14.64], !P6 ;  /* 0x071000000ed99fae */ /* 0x0003e8000f101d6a */
[----:B------:R-:W0:Y:S01]  /*13e0*/  LDGDEPBAR ;  /* 0x00000000000079af */ /* 0x000e220000000000 */
[----:B-1----:R-:W-:Y:S01]  /*13f0*/  IMAD.WIDE.U32 R14, R216, c[0x0][0x208], RZ ;  /* 0x00008200d80e7a25 */ /* 0x002fe200078e00ff */
[----:B---3--:R-:W-:-:S03]  /*1400*/  SHF.R.S32.HI R12, RZ, 0x1f, R215 ;  /* 0x0000001fff0c7819 */ /* 0x008fc600000114d7 */
[----:B------:R-:W-:-:S04]  /*1410*/  IMAD.WIDE.U32 R24, R215, c[0x0][0x1f0], R24 ;  /* 0x00007c00d7187a25 */ /* 0x000fc800078e0018 */
[----:B------:R-:W-:Y:S01]  /*1420*/  IMAD R0, R12, c[0x0][0x1f0], RZ ;  /* 0x00007c000c007a24 */ /* 0x000fe200078e02ff */
[----:B------:R-:W-:Y:S02]  /*1430*/  IADD3 R8, P0, R24, UR40, RZ ;  /* 0x0000002818087c10 */ /* 0x000fe4000ff1e0ff */
[----:B------:R-:W-:Y:S01]  /*1440*/  IADD3 R24, -R4, UR18, RZ ;  /* 0x0000001204187c10 */ /* 0x000fe2000fffe1ff */
[----:B------:R-:W-:Y:S01]  /*1450*/  IMAD R5, R215, c[0x0][0x1f4], R0 ;  /* 0x00007d00d7057a24 */ /* 0x000fe200078e0200 */
[C---:B------:R-:W-:Y:S01]  /*1460*/  LOP3.LUT R0, R2.reuse, 0xfffffff8, RZ, 0xc0, !PT ;  /* 0xfffffff802007812 */ /* 0x040fe200078ec0ff */
[----:B------:R-:W-:Y:S01]  /*1470*/  IMAD.SHL.U32 R2, R2, 0x40, RZ ;  /* 0x0000004002027824 */ /* 0x000fe200078e00ff */
[----:B------:R-:W-:Y:S01]  /*1480*/  ISETP.GE.AND P2, PT, R24, 0x21, PT ;  /* 0x000000211800780c */ /* 0x000fe20003f46270 */
[----:B------:R-:W-:Y:S01]  /*1490*/  IMAD.SHL.U32 R4, R4, 0x8, RZ ;  /* 0x0000000804047824 */ /* 0x000fe200078e00ff */
[----:B------:R-:W-:Y:S01]  /*14a0*/  IADD3.X R5, R25, UR9, R5, P0, !PT ;  /* 0x0000000919057c10 */ /* 0x000fe200087fe405 */
[----:B------:R-:W-:Y:S01]  /*14b0*/  IMAD.IADD R0, R9, 0x1, -R0 ;  /* 0x0000000109007824 */ /* 0x000fe200078e0a00 */
[----:B------:R-:W-:Y:S01]  /*14c0*/  LEA R3, P0, R8, c[0x0][0x1c8], 0x1 ;  /* 0x0000720008037a11 */ /* 0x000fe200078008ff */
[----:B------:R-:W-:Y:S01]  /*14d0*/  IMAD.U32 R9, RZ, RZ, UR12 ;  /* 0x0000000cff097e24 */ /* 0x000fe2000f8e00ff */
[----:B------:R-:W-:Y:S01]  /*14e0*/  ISETP.GT.AND P1, PT, R24, 0x40, PT ;  /* 0x000000401800780c */ /* 0x000fe20003f24270 */
[----:B------:R-:W-:Y:S01]  /*14f0*/  IMAD.SHL.U32 R7, R0, 0x40, RZ ;  /* 0x0000004000077824 */ /* 0x000fe200078e00ff */
[----:B------:R-:W-:Y:S01]  /*1500*/  LEA.HI.X R5, R8, c[0x0][0x1cc], R5, 0x1, P0 ;  /* 0x0000730008057a11 */ /* 0x000fe200000f0c05 */
[----:B------:R-:W-:Y:S01]  /*1510*/  IMAD R8, R216, c[0x0][0x1e0], RZ ;  /* 0x00007800d8087a24 */ /* 0x000fe200078e02ff */
[----:B------:R-:W-:Y:S01]  /*1520*/  SHFL.IDX PT, R22, R3, RZ, 0x181f ;  /* 0x00181fff03167589 */ /* 0x000fe200000e0000 */
[----:B------:R-:W-:-:S02]  /*1530*/  ISETP.GE.AND P0, PT, R24, 0x1, PT ;  /* 0x000000011800780c */ /* 0x000fc40003f06270 */
[----:B------:R-:W-:Y:S01]  /*1540*/  IMAD R8, R215, c[0x0][0x1f0], R8 ;  /* 0x00007c00d7087a24 */ /* 0x000fe200078e0208 */
[----:B------:R-:W1:Y:S03]  /*1550*/  SHFL.IDX PT, R23, R5, RZ, 0x181f ;  /* 0x00181fff05177589 */ /* 0x000e6600000e0000 */
[----:B------:R-:W-:Y:S01]  /*1560*/  IMAD R8, R9, c[0x0][0x1e8], R8 ;  /* 0x00007a0009087a24 */ /* 0x000fe200078e0208 */
[----:B------:R3:W-:Y:S04]  /*1570*/  SHFL.IDX PT, R28, R3, 0x1, 0x181f ;  /* 0x00381f00031c7f89 */ /* 0x0007e800000e0000 */
[----:B------:R-:W-:Y:S01]  /*1580*/  LEA R8, R8, c[0x0][0x1c8], 0x1 ;  /* 0x0000720008087a11 */ /* 0x000fe200078e08ff */
[----:B------:R-:W1:Y:S04]  /*1590*/  SHFL.IDX PT, R29, R5, 0x1, 0x181f ;  /* 0x00381f00051d7f89 */ /* 0x000e6800000e0000 */
[----:B------:R1:W-:Y:S04]  /*15a0*/  SHFL.IDX PT, R20, R8, 0x2, 0x181f ;  /* 0x00581f0008147f89 */ /* 0x0003e800000e0000 */
[----:B------:R-:W4:Y:S01]  /*15b0*/  SHFL.IDX PT, R21, R5, 0x2, 0x181f ;  /* 0x00581f0005157f89 */ /* 0x000f2200000e0000 */
[----:B---3--:R-:W-:-:S04]  /*15c0*/  LOP3.LUT R3, R7, 0x1c0, RZ, 0xc0, !PT ;  /* 0x000001c007037812 */ /* 0x008fc800078ec0ff */
[----:B------:R-:W-:Y:S02]  /*15d0*/  LOP3.LUT R6, R3, 0x8, R6, 0xf8, !PT ;  /* 0x0000000803067812 */ /* 0x000fe400078ef806 */
[----:B------:R-:W-:Y:S01]  /*15e0*/  SHF.R.U32.HI R3, RZ, 0x3, R3 ;  /* 0x00000003ff037819 */ /* 0x000fe20000011603 */
[----:B-1----:R-:W-:-:S03]  /*15f0*/  @P0 IMAD.WIDE R8, R230, 0x2, R22 ;  /* 0x00000002e6080825 */ /* 0x002fc600078e0216 */
[----:B------:R-:W-:Y:S01]  /*1600*/  LOP3.LUT R3, R6, R3, RZ, 0x3c, !PT ;  /* 0x0000000306037212 */ /* 0x000fe200078e3cff */
[----:B------:R-:W-:Y:S01]  /*1610*/  @P0 IMAD.WIDE R22, R229, 0x2, R22 ;  /* 0x00000002e5160825 */ /* 0x000fe200078e0216 */
[----:B------:R1:W-:Y:S02]  /*1620*/  @P0 LDGSTS.E.BYPASS.LTC128B.128 [R217+0x8100], [R8.64], !P5 ;  /* 0x0810000008d90fae */ /* 0x0003e4000e901d6a */
[----:B------:R-:W-:Y:S01]  /*1630*/  LOP3.LUT R2, R3, 0xfffffe00, R2, 0xf8, !PT ;  /* 0xfffffe0003027812 */ /* 0x000fe200078ef802 */
[C-C-:B------:R-:W-:Y:S01]  /*1640*/  @P2 IMAD.WIDE R6, R230.reuse, 0x2, R28.reuse ;  /* 0x00000002e6062825 */ /* 0x140fe200078e021c */
[----:B------:R3:W-:Y:S03]  /*1650*/  @P0 LDGSTS.E.BYPASS.LTC128B.128 [R217+0xb100], [R22.64], !P4 ;  /* 0x0b10000016d90fae */ /* 0x0007e6000e101d6a */
[C---:B------:R-:W-:Y:S01]  /*1660*/  @P2 IMAD.WIDE R28, R229.reuse, 0x2, R28 ;  /* 0x00000002e51c2825 */ /* 0x040fe200078e021c */
[----:B------:R1:W-:Y:S03]  /*1670*/  @P2 LDGSTS.E.BYPASS.LTC128B.128 [R217+0x9100], [R6.64], !P5 ;  /* 0x0910000006d92fae */ /* 0x0003e6000e901d6a */
[--C-:B----4-:R-:W-:Y:S01]  /*1680*/  @P1 IMAD.WIDE R10, R230, 0x2, R20.reuse ;  /* 0x00000002e60a1825 */ /* 0x110fe200078e0214 */
[----:B------:R4:W-:Y:S03]  /*1690*/  @P2 LDGSTS.E.BYPASS.LTC128B.128 [R217+0xc100], [R28.64], !P4 ;  /* 0x0c1000001cd92fae */ /* 0x0009e6000e101d6a */
[----:B------:R-:W-:Y:S01]  /*16a0*/  @P1 IMAD.WIDE R20, R229, 0x2, R20 ;  /* 0x00000002e5141825 */ /* 0x000fe200078e0214 */
[----:B------:R2:W-:Y:S03]  /*16b0*/  @P1 LDGSTS.E.BYPASS.LTC128B.128 [R217+0xa100], [R10.64], !P5 ;  /* 0x0a1000000ad91fae */ /* 0x0005e6000e901d6a */
[----:B------:R-:W-:Y:S01]  /*16c0*/  IMAD.SHL.U32 R5, R19, 0x40, RZ ;  /* 0x0000004013057824 */ /* 0x000fe200078e00ff */
[----:B------:R3:W-:Y:S01]  /*16d0*/  @P1 LDGSTS.E.BYPASS.LTC128B.128 [R217+0xd100], [R20.64], !P4 ;  /* 0x0d10000014d91fae */ /* 0x0007e2000e101d6a */
[----:B------:R-:W-:-:S02]  /*16e0*/  R2P PR, R0, 0x6 ;  /* 0x0000000600007804 */ /* 0x000fc40000000000 */
[----:B------:R-:W-:Y:S01]  /*16f0*/  LOP3.LUT P0, RZ, R19, 0x2, RZ, 0xc0, !PT ;  /* 0x0000000213ff7812 */ /* 0x000fe2000780c0ff */
[----:B------:R-:W0:Y:S01]  /*1700*/  LDGDEPBAR ;  /* 0x00000000000079af */ /* 0x000e220000000000 */
[----:B------:R-:W-:-:S04]  /*1710*/  LOP3.LUT R5, R5, 0x1c0, RZ, 0xc0, !PT ;  /* 0x000001c005057812 */ /* 0x000fc800078ec0ff */
[----:B------:R-:W-:Y:S02]  /*1720*/  LOP3.LUT R3, R5, 0x8, R4, 0xf8, !PT ;  /* 0x0000000805037812 */ /* 0x000fe400078ef804 */
[----:B------:R-:W-:Y:S01]  /*1730*/  SHF.R.U32.HI R4, RZ, 0x3, R5 ;  /* 0x00000003ff047819 */ /* 0x000fe20000011605 */
[----:B------:R-:W-:Y:S02]  /*1740*/  IMAD.MOV.U32 R5, RZ, RZ, 0x10 ;  /* 0x00000010ff057424 */ /* 0x000fe400078e00ff */
[----:B-1----:R-:W-:Y:S01]  /*1750*/  IMAD R7, R97, 0x400, R2 ;  /* 0x0000040061077824 */ /* 0x002fe200078e0202 */
[----:B------:R-:W-:Y:S02]  /*1760*/  LOP3.LUT R3, R3, R4, RZ, 0x3c, !PT ;  /* 0x0000000403037212 */ /* 0x000fe400078e3cff */
[----:B------:R-:W-:Y:S01]  /*1770*/  SEL R5, R5, 0xfffffff0, !P1 ;  /* 0xfffffff005057807 */ /* 0x000fe20004800000 */
[----:B----4-:R-:W-:Y:S01]  /*1780*/  IMAD.WIDE R28, R229, 0x2, RZ ;  /* 0x00000002e51c7825 */ /* 0x010fe200078e02ff */
[----:B------:R-:W-:-:S03]  /*1790*/  LEA R4, R7, 0x100, 0x1 ;  /* 0x0000010007047811 */ /* 0x000fc600078e08ff */
[----:B------:R-:W-:Y:S01]  /*17a0*/  IMAD R214, R214, 0x200, R3 ;  /* 0x00000200d6d67824 */ /* 0x000fe200078e0203 */
[----:B------:R-:W-:Y:S01]  /*17b0*/  SEL R3, R16, 0xffffffe0, !P2 ;  /* 0xffffffe010037807 */ /* 0x000fe20005000000 */
[----:B------:R-:W-:Y:S01]  /*17c0*/  IMAD R6, R5, 0x2, R4 ;  /* 0x0000000205067824 */ /* 0x000fe200078e0204 */
[----:B------:R-:W-:Y:S01]  /*17d0*/  LOP3.LUT P2, RZ, R19, 0x4, RZ, 0xc0, !PT ;  /* 0x0000000413ff7812 */ /* 0x000fe2000784c0ff */
[----:B------:R-:W-:Y:S01]  /*17e0*/  IMAD.SHL.U32 R7, R7, 0x2, RZ ;  /* 0x0000000207077824 */ /* 0x000fe200078e00ff */
[----:B------:R-:W-:-:S04]  /*17f0*/  DEPBAR.LE SB0, 0x1 ;  /* 0x000080400000791a */ /* 0x000fc80000000000 */
[----:B------:R-:W-:Y:S01]  /*1800*/  BAR.SYNC.DEFER_BLOCKING 0x0 ;  /* 0x0000000000007b1d */ /* 0x000fe20000010000 */
[C---:B------:R-:W-:Y:S02]  /*1810*/  IMAD R4, R3.reuse, 0x2, R4 ;  /* 0x0000000203047824 */ /* 0x040fe400078e0204 */
[----:B------:R-:W-:Y:S02]  /*1820*/  IMAD R0, R3, 0x2, R6 ;  /* 0x0000000203007824 */ /* 0x000fe400078e0206 */
[----:B------:R-:W-:-:S05]  /*1830*/  IMAD.SHL.U32 R214, R214, 0x2, RZ ;  /* 0x00000002d6d67824 */ /* 0x000fca00078e00ff */
[C---:B------:R-:W-:Y:S01]  /*1840*/  IADD3 R213, R214.reuse, 0x8120, RZ ;  /* 0x00008120d6d57810 */ /* 0x040fe20007ffe0ff */
[----:B------:R-:W-:Y:S04]  /*1850*/  LDSM.16.M88.4 R120, [R7+0x100] ;  /* 0x000100000778783b */ /* 0x000fe80000000200 */
[----:B------:R1:W-:Y:S04]  /*1860*/  LDSM.16.M88.4 R180, [R7+0x4100] ;  /* 0x0041000007b4783b */ /* 0x0003e80000000200 */
[----:B------:R-:W-:Y:S04]  /*1870*/  LDSM.16.M88.4 R144, [R6] ;  /* 0x000000000690783b */ /* 0x000fe80000000200 */
[----:B------:R-:W-:Y:S04]  /*1880*/  LDSM.16.M88.4 R184, [R6+0x4000] ;  /* 0x0040000006b8783b */ /* 0x000fe80000000200 */
[----:B------:R-:W-:Y:S04]  /*1890*/  LDSM.16.M88.4 R172, [R4] ;  /* 0x0000000004ac783b */ /* 0x000fe80000000200 */
[----:B------:R-:W-:Y:S04]  /*18a0*/  LDSM.16.M88.4 R188, [R4+0x4000] ;  /* 0x0040000004bc783b */ /* 0x000fe80000000200 */
[----:B------:R-:W-:Y:S01]  /*18b0*/  LDSM.16.M88.4 R176, [R0] ;  /* 0x0000000000b0783b */ /* 0x000fe20000000200 */
[----:B-1----:R-:W-:-:S03]  /*18c0*/  IADD3 R7, R214, 0x8100, RZ ;  /* 0x00008100d6077810 */ /* 0x002fc60007ffe0ff */
[----:B------:R1:W-:Y:S01]  /*18d0*/  LDSM.16.M88.4 R192, [R0+0x4000] ;  /* 0x0040000000c0783b */ /* 0x0003e20000000200 */
[----:B------:R-:W-:-:S03]  /*18e0*/  @P0 IADD3 R213, R7, -0x20, RZ ;  /* 0xffffffe007d50810 */ /* 0x000fc60007ffe0ff */
[----:B------:R-:W-:Y:S01]  /*18f0*/  BAR.SYNC.DEFER_BLOCKING 0x0 ;  /* 0x0000000000007b1d */ /* 0x000fe20000010000 */
[----:B------:R-:W-:Y:S01]  /*1900*/  IMAD R7, R13, c[0x0][0x208], RZ ;  /* 0x000082000d077a24 */ /* 0x000fe200078e02ff */
[C---:B------:R-:W-:Y:S02]  /*1910*/  IADD3 R207, R213.reuse, 0x800, RZ ;  /* 0x00000800d5cf7810 */ /* 0x040fe40007ffe0ff */
[C---:B------:R-:W-:Y:S02]  /*1920*/  IADD3 R206, R213.reuse, 0x1000, RZ ;  /* 0x00001000d5ce7810 */ /* 0x040fe40007ffe0ff */
[C---:B------:R-:W-:Y:S02]  /*1930*/  IADD3 R205, R213.reuse, 0x1800, RZ ;  /* 0x00001800d5cd7810 */ /* 0x040fe40007ffe0ff */
[C---:B------:R-:W-:Y:S02]  /*1940*/  IADD3 R204, R213.reuse, 0x2000, RZ ;  /* 0x00002000d5cc7810 */ /* 0x040fe40007ffe0ff */
[----:B------:R-:W-:-:S02]  /*1950*/  IADD3 R203, R213, 0x2800, RZ ;  /* 0x00002800d5cb7810 */ /* 0x000fc40007ffe0ff */
[C---:B------:R-:W-:Y:S02]  /*1960*/  IADD3 R201, R213.reuse, 0x3000, RZ ;  /* 0x00003000d5c97810 */ /* 0x040fe40007ffe0ff */
[C---:B------:R-:W-:Y:S02]  /*1970*/  IADD3 R200, R213.reuse, 0x3800, RZ ;  /* 0x00003800d5c87810 */ /* 0x040fe40007ffe0ff */
[C---:B------:R-:W-:Y:S01]  /*1980*/  IADD3 R199, R213.reuse, 0x4000, RZ ;  /* 0x00004000d5c77810 */ /* 0x040fe20007ffe0ff */
[----:B-1----:R-:W-:Y:S01]  /*1990*/  IMAD R0, R216, c[0x0][0x20c], R7 ;  /* 0x00008300d8007a24 */ /* 0x002fe200078e0207 */
[C---:B------:R-:W-:Y:S02]  /*19a0*/  IADD3 R198, R213.reuse, 0x4800, RZ ;  /* 0x00004800d5c67810 */ /* 0x040fe40007ffe0ff */
[----:B------:R-:W-:Y:S01]  /*19b0*/  IADD3 R197, R213, 0x5000, RZ ;  /* 0x00005000d5c57810 */ /* 0x000fe20007ffe0ff */
[----:B------:R-:W-:Y:S01]  /*19c0*/  IMAD.IADD R15, R15, 0x1, R0 ;  /* 0x000000010f0f7824 */ /* 0x000fe200078e0200 */
[----:B------:R-:W-:-:S04]  /*19d0*/  DEPBAR.LE SB0, 0x0 ;  /* 0x000080000000791a */ /* 0x000fc80000000000 */
[----:B------:R-:W-:Y:S01]  /*19e0*/  BAR.SYNC.DEFER_BLOCKING 0x0 ;  /* 0x0000000000007b1d */ /* 0x000fe20000010000 */
[----:B------:R-:W-:Y:S01]  /*19f0*/  IMAD.WIDE.U32 R6, R215, c[0x0][0x218], R14 ;  /* 0x00008600d7067a25 */ /* 0x000fe200078e000e */
[----:B------:R-:W-:-:S03]  /*1a00*/  IADD3 R196, R213, 0x5800, RZ ;  /* 0x00005800d5c47810 */ /* 0x000fc60007ffe0ff */
[----:B------:R-:W-:Y:S01]  /*1a10*/  IMAD R0, R12, c[0x0][0x218], RZ ;  /* 0x000086000c007a24 */ /* 0x000fe200078e02ff */
[----:B------:R-:W-:Y:S01]  /*1a20*/  IADD3 R25, P0, R6, UR38, RZ ;  /* 0x0000002606197c10 */ /* 0x000fe2000ff1e0ff */
[----:B--2---:R-:W1:Y:S04]  /*1a30*/  LDSM.16.M88.4 R8, [R214+0x8100] ;  /* 0x00810000d608783b */ /* 0x004e680000000200 */
[----:B---3--:R-:W-:Y:S04]  /*1a40*/  LDSM.16.M88.4 R20, [R213] ;  /* 0x00000000d514783b */ /* 0x008fe80000000200 */
[----:B------:R-:W2:Y:S04]  /*1a50*/  LDSM.16.M88.4 R68, [R214+0x8900] ;  /* 0x00890000d644783b */ /* 0x000ea80000000200 */
[----:B------:R-:W-:Y:S04]  /*1a60*/  LDSM.16.M88.4 R36, [R214+0xa900] ;  /* 0x00a90000d624783b */ /* 0x000fe80000000200 */
[----:B------:R-:W-:Y:S04]  /*1a70*/  LDSM.16.M88.4 R52, [R214+0x9900] ;  /* 0x00990000d634783b */ /* 0x000fe80000000200 */
[----:B------:R-:W-:Y:S04]  /*1a80*/  LDSM.16.M88.4 R60, [R214+0x9100] ;  /* 0x00910000d63c783b */ /* 0x000fe80000000200 */
[----:B------:R-:W-:Y:S04]  /*1a90*/  LDSM.16.M88.4 R44, [R214+0xa100] ;  /* 0x00a10000d62c783b */ /* 0x000fe80000000200 */
[----:B------:R-:W-:Y:S04]  /*1aa0*/  LDSM.16.M88.4 R80, [R213+0x800] ;  /* 0x00080000d550783b */ /* 0x000fe80000000200 */
[----:B------:R-:W-:Y:S04]  /*1ab0*/  LDSM.16.M88.4 R76, [R213+0x1000] ;  /* 0x00100000d54c783b */ /* 0x000fe80000000200 */
[----:B------:R-:W-:Y:S01]  /*1ac0*/  LDSM.16.M88.4 R32, [R213+0x1800] ;  /* 0x00180000d520783b */ /* 0x000fe20000000200 */
[C---:B-1----:R-:W-:Y:S07]  /*1ad0*/  HMMA.16816.F32.BF16 R12, R120.reuse, R8, RZ ;  /* 0x00000008780c723c */ /* 0x042fee00000418ff */
[----:B------:R-:W-:Y:S01]  /*1ae0*/  IMAD R9, R215, c[0x0][0x21c], R0 ;  /* 0x00008700d7097a24 */ /* 0x000fe200078e0200 */
[----:B--2---:R-:W-:Y:S04]  /*1af0*/  HMMA.16816.F32.BF16 R72, R120, R68, RZ ;  /* 0x000000447848723c */ /* 0x004fe800000418ff */
[----:B------:R-:W-:-:S02]  /*1b00*/  IADD3.X R6, R7, UR10, R9, P0, !PT ;  /* 0x0000000a07067c10 */ /* 0x000fc400087fe409 */
[C---:B------:R-:W-:Y:S02]  /*1b10*/  LEA R26, P0, R25.reuse, c[0x0][0x1f8], 0x1 ;  /* 0x00007e00191a7a11 */ /* 0x040fe400078008ff */
[----:B------:R-:W-:Y:S02]  /*1b20*/  HMMA.16816.F32.BF16 R8, R120, R10, RZ ;  /* 0x0000000a7808723c */ /* 0x000fe400000418ff */
[----:B------:R-:W-:Y:S01]  /*1b30*/  LEA.HI.X R25, R25, c[0x0][0x1fc], R6, 0x1, P0 ;  /* 0x00007f0019197a11 */ /* 0x000fe200000f0c06 */
[----:B------:R-:W1:Y:S01]  /*1b40*/  SHFL.IDX PT, R27, R26, RZ, 0x181f ;  /* 0x00181fff1a1b7589 */ /* 0x000e6200000e0000 */
[----:B------:R-:W-:-:S03]  /*1b50*/  IMAD.WIDE R6, R230, 0x2, RZ ;  /* 0x00000002e6067825 */ /* 0x000fc600078e02ff */
[----:B------:R-:W2:Y:S01]  /*1b60*/  SHFL.IDX PT, R86, R26, 0x1, 0x181f ;  /* 0x00381f001a567f89 */ /* 0x000ea200000e0000 */
[----:B------:R-:W-:Y:S03]  /*1b70*/  HMMA.16816.F32.BF16 R12, R144, R20, R12 ;  /* 0x00000014900c723c */ /* 0x000fe6000004180c */
[----:B------:R-:W3:Y:S04]  /*1b80*/  SHFL.IDX PT, R18, R25, RZ, 0x181f ;  /* 0x00181fff19127589 */ /* 0x000ee800000e0000 */
[----:B------:R4:W4:Y:S01]  /*1b90*/  SHFL.IDX PT, R84, R26, 0x2, 0x181f ;  /* 0x00581f001a547f89 */ /* 0x00092200000e0000 */
[----:B------:R-:W-:Y:S03]  /*1ba0*/  HMMA.16816.F32.BF16 R68, R120, R70, RZ ;  /* 0x000000467844723c */ /* 0x000fe600000418ff */
[----:B------:R-:W4:Y:S04]  /*1bb0*/  SHFL.IDX PT, R0, R25, 0x1, 0x181f ;  /* 0x00381f0019007f89 */ /* 0x000f2800000e0000 */
[----:B------:R-:W4:Y:S01]  /*1bc0*/  SHFL.IDX PT, R4, R25, 0x2, 0x181f ;  /* 0x00581f0019047f89 */ /* 0x000f2200000e0000 */
[----:B------:R-:W-:Y:S01]  /*1bd0*/  HMMA.16816.F32.BF16 R8, R144, R22, R8 ;  /* 0x000000169008723c */ /* 0x000fe20000041808 */
[----:B-1----:R-:W-:-:S02]  /*1be0*/  IADD3 R40, P1, R27, R6, RZ ;  /* 0x000000061b287210 */ /* 0x002fc40007f3e0ff */
[----:B--2---:R-:W-:-:S05]  /*1bf0*/  IADD3 R20, P6, R6, R86, RZ ;  /* 0x0000005606147210 */ /* 0x004fca0007fde0ff */
[----:B------:R-:W-:Y:S01]  /*1c00*/  HMMA.16816.F32.BF16 R56, R120, R52, RZ ;  /* 0x000000347838723c */ /* 0x000fe200000418ff */
[----:B---3--:R-:W-:Y:S01]  /*1c10*/  IMAD.X R41, R18, 0x1, R7, P1 ;  /* 0x0000000112297824 */ /* 0x008fe200008e0607 */
[----:B----4-:R-:W-:Y:S02]  /*1c20*/  IADD3 R26, P0, R27, R28, RZ ;  /* 0x0000001c1b1a7210 */ /* 0x010fe40007f1e0ff */
[----:B------:R-:W-:-:S04]  /*1c30*/  IADD3 R6, P1, R6, R84, RZ ;  /* 0x0000005406067210 */ /* 0x000fc80007f3e0ff */
[C---:B------:R-:W-:Y:S01]  /*1c40*/  HMMA.16816.F32.BF16 R52, R120.reuse, R54, RZ ;  /* 0x000000367834723c */ /* 0x040fe200000418ff */
[C---:B------:R-:W-:Y:S01]  /*1c50*/  IMAD.X R21, R7.reuse, 0x1, R0, P6 ;  /* 0x0000000107157824 */ /* 0x040fe200030e0600 */
[----:B------:R-:W-:Y:S01]  /*1c60*/  ISETP.GE.AND P6, PT, R230, c[0x0][0x1d4], PT ;  /* 0x00007500e6007a0c */ /* 0x000fe20003fc6270 */
[----:B------:R-:W-:Y:S01]  /*1c70*/  IMAD.X R27, R18, 0x1, R29, P0 ;  /* 0x00000001121b7824 */ /* 0x000fe200000e061d */
[C---:B------:R-:W-:Y:S01]  /*1c80*/  IADD3 R84, P0, R28.reuse, R84, RZ ;  /* 0x000000541c547210 */ /* 0x040fe20007f1e0ff */
[--C-:B------:R-:W-:Y:S01]  /*1c90*/  IMAD.X R7, R7, 0x1, R4.reuse, P1 ;  /* 0x0000000107077824 */ /* 0x100fe200008e0604 */
[----:B------:R-:W-:Y:S02]  /*1ca0*/  IADD3 R86, P1, R28, R86, RZ ;  /* 0x000000561c567210 */ /* 0x000fe40007f3e0ff */
[----:B------:R-:W-:Y:S01]  /*1cb0*/  HMMA.16816.F32.BF16 R64, R120, R60, RZ ;  /* 0x0000003c7840723c */ /* 0x000fe200000418ff */
[C---:B------:R-:W-:Y:S01]  /*1cc0*/  IMAD.X R85, R29.reuse, 0x1, R4, P0 ;  /* 0x000000011d557824 */ /* 0x040fe200000e0604 */
[----:B------:R-:W-:Y:S01]  /*1cd0*/  ISETP.LT.OR P0, PT, R24, 0x1, P6 ;  /* 0x000000011800780c */ /* 0x000fe20003701670 */
[----:B------:R-:W-:Y:S01]  /*1ce0*/  IMAD.X R87, R29, 0x1, R0, P1 ;  /* 0x000000011d577824 */ /* 0x000fe200008e0600 */
[----:B------:R-:W-:Y:S01]  /*1cf0*/  ISETP.GE.AND P1, PT, R17, c[0x0][0x1d4], PT ;  /* 0x0000750011007a0c */ /* 0x000fe20003f26270 */
[----:B------:R-:W-:Y:S01]  /*1d00*/  LDSM.16.M88.4 R28, [R213+0x2000] ;  /* 0x00200000d51c783b */ /* 0x000fe20000000200 */
[----:B------:R-:W-:-:S02]  /*1d10*/  SEL R0, R16, 0xffffffe0, !P2 ;  /* 0xffffffe010007807 */ /* 0x000fc40005000000 */
[C---:B------:R-:W-:Y:S01]  /*1d20*/  HMMA.16816.F32.BF16 R48, R120.reuse, R44, RZ ;  /* 0x0000002c7830723c */ /* 0x040fe200000418ff */
[----:B------:R-:W-:Y:S01]  /*1d30*/  ISETP.LT.OR P2, PT, R24, 0x1, P1 ;  /* 0x000000011800780c */ /* 0x000fe20000f41670 */
[----:B------:R-:W1:Y:S01]  /*1d40*/  LDSM.16.M88.4 R16, [R213+0x2800] ;  /* 0x00280000d510783b */ /* 0x000e620000000200 */
[C---:B------:R-:W-:Y:S02]  /*1d50*/  IMAD R211, R0.reuse, 0x2, R214 ;  /* 0x0000000200d37824 */ /* 0x040fe400078e02d6 */
[----:B------:R-:W-:Y:S02]  /*1d60*/  IMAD R202, R0, 0x2, R213 ;  /* 0x0000000200ca7824 */ /* 0x000fe400078e02d5 */
[----:B------:R-:W-:Y:S01]  /*1d70*/  @!PT LDS RZ, [RZ] ;  /* 0x00000000fffff984 */ /* 0x000fe20000000800 */
[----:B------:R-:W-:Y:S01]  /*1d80*/  @!PT LDS RZ, [RZ] ;  /* 0x00000000fffff984 */ /* 0x000fe20000000800 */
[----:B------:R-:W-:Y:S01]  /*1d90*/  @!PT LDS RZ, [RZ] ;  /* 0x00000000fffff984 */ /* 0x000fe20000000800 */
[----:B------:R2:W-:Y:S01]  /*1da0*/  LDGSTS.E.BYPASS.LTC128B.128 [R217+0x100], [R40.64], !P0 ;  /* 0x0010000028d97fae */ /* 0x0005e2000c101d6a */
[C---:B------:R-:W-:Y:S01]  /*1db0*/  ISETP.LT.OR P0, PT, R24.reuse, 0x21, P6 ;  /* 0x000000211800780c */ /* 0x040fe20003701670 */
[----:B------:R-:W-:Y:S01]  /*1dc0*/  HMMA.16816.F32.BF16 R60, R120, R62, RZ ;  /* 0x0000003e783c723c */ /* 0x000fe200000418ff */
[----:B------:R-:W-:-:S04]  /*1dd0*/  ISETP.LT.OR P6, PT, R24, 0x41, P6 ;  /* 0x000000411800780c */ /* 0x000fc800037c1670 */
[----:B------:R3:W-:Y:S01]  /*1de0*/  LDGSTS.E.BYPASS.LTC128B.128 [R217+0x3100], [R26.64], !P2 ;  /* 0x031000001ad97fae */ /* 0x0007e2000d101d6a */
[C---:B------:R-:W-:Y:S02]  /*1df0*/  ISETP.LT.OR P2, PT, R24.reuse, 0x21, P1 ;  /* 0x000000211800780c */ /* 0x040fe40000f41670 */
[----:B------:R-:W-:Y:S01]  /*1e00*/  ISETP.LT.OR P1, PT, R24, 0x41, P1 ;  /* 0x000000411800780c */ /* 0x000fe20000f21670 */
[----:B------:R-:W-:Y:S03]  /*1e10*/  HMMA.16816.F32.BF16 R44, R120, R46, RZ ;  /* 0x0000002e782c723c */ /* 0x000fe600000418ff */
[----:B------:R4:W-:Y:S01]  /*1e20*/  LDGSTS.E.BYPASS.LTC128B.128 [R217+0x1100], [R20.64], !P0 ;  /* 0x0110000014d97fae */ /* 0x0009e2000c101d6a */
[----:B------:R-:W-:-:S04]  /*1e30*/  PLOP3.LUT P0, PT, PT, PT, UP2, 0x80, 0x0 ;  /* 0x000000000000781c */ /* 0x000fc80003f0f028 */
[C---:B------:R-:W-:Y:S02]  /*1e40*/  HMMA.16816.F32.BF16 R72, R144.reuse, R80, R72 ;  /* 0x000000509048723c */ /* 0x040fe40000041848 */
[----:B------:R1:W-:Y:S04]  /*1e50*/  LDGSTS.E.BYPASS.LTC128B.128 [R217+0x4100], [R86.64], !P2 ;  /* 0x0410000056d97fae */ /* 0x0003e8000d101d6a */
[----:B------:R1:W-:Y:S02]  /*1e60*/  LDGSTS.E.BYPASS.LTC128B.128 [R217+0x2100], [R6.64], !P6 ;  /* 0x0210000006d97fae */ /* 0x0003e4000f101d6a */
[----:B------:R-:W-:Y:S02]  /*1e70*/  HMMA.16816.F32.BF16 R68, R144, R82, R68 ;  /* 0x000000529044723c */ /* 0x000fe40000041844 */
[----:B------:R1:W-:Y:S01]  /*1e80*/  LDGSTS.E.BYPASS.LTC128B.128 [R217+0x5100], [R84.64], !P1 ;  /* 0x0510000054d97fae */ /* 0x0003e2000c901d6a */
[----:B------:R-:W-:-:S03]  /*1e90*/  ISETP.GT.AND P1, PT, R218, 0x5f, PT ;  /* 0x0000005fda00780c */ /* 0x000fc60003f24270 */
[----:B------:R-:W-:Y:S02]  /*1ea0*/  LDSM.16.M88.4 R92, [R211+0x9900] ;  /* 0x00990000d35c783b */ /* 0x000fe40000000200 */
[C---:B--2---:R-:W-:Y:S02]  /*1eb0*/  HMMA.16816.F32.BF16 R40, R120.reuse, R36, RZ ;  /* 0x000000247828723c */ /* 0x044fe400000418ff */
[----:B---3--:R-:W-:Y:S04]  /*1ec0*/  LDSM.16.M88.4 R24, [R211+0x8100] ;  /* 0x00810000d318783b */ /* 0x008fe80000000200 */
[----:B------:R-:W-:Y:S02]  /*1ed0*/  LDSM.16.M88.4 R88, [R211+0xa100] ;  /* 0x00a10000d358783b */ /* 0x000fe40000000200 */
[----:B------:R-:W-:Y:S02]  /*1ee0*/  HMMA.16816.F32.BF16 R36, R120, R38, RZ ;  /* 0x000000267824723c */ /* 0x000fe400000418ff */
[----:B----4-:R-:W2:Y:S04]  /*1ef0*/  LDSM.16.M88.4 R20, [R211+0x8900] ;  /* 0x00890000d314783b */ /* 0x010ea80000000200 */
[----:B------:R-:W-:Y:S02]  /*1f00*/  LDSM.16.M88.4 R80, [R202] ;  /* 0x00000000ca50783b */ /* 0x000fe40000000200 */
[C---:B------:R-:W-:Y:S02]  /*1f10*/  HMMA.16816.F32.BF16 R56, R144.reuse, R32, R56 ;  /* 0x000000209038723c */ /* 0x040fe40000041838 */
[----:B------:R-:W0:Y:S04]  /*1f20*/  LDGDEPBAR ;  /* 0x00000000000079af */ /* 0x000e280000000000 */
[----:B-1----:R-:W-:Y:S02]  /*1f30*/  LDSM.16.M88.4 R84, [R211+0xa900] ;  /* 0x00a90000d354783b */ /* 0x002fe40000000200 */
[C---:B------:R-:W-:Y:S08]  /*1f40*/  HMMA.16816.F32.BF16 R40, R144.reuse, R16, R40 ;  /* 0x000000109028723c */ /* 0x040ff00000041828 */
[C---:B------:R-:W-:Y:S01]  /*1f50*/  HMMA.16816.F32.BF16 R36, R144.reuse, R18, R36 ;  /* 0x000000129024723c */ /* 0x040fe20000041824 */
[----:B------:R-:W1:Y:S07]  /*1f60*/  LDSM.16.M88.4 R16, [R211+0x9100] ;  /* 0x00910000d310783b */ /* 0x000e6e0000000200 */
[C---:B------:R-:W-:Y:S01]  /*1f70*/  HMMA.16816.F32.BF16 R52, R144.reuse, R34, R52 ;  /* 0x000000229034723c */ /* 0x040fe20000041834 */
[----:B------:R-:W-:Y:S07]  /*1f80*/  LDSM.16.M88.4 R32, [R202+0x1000] ;  /* 0x00100000ca20783b */ /* 0x000fee0000000200 */
[C---:B------:R-:W-:Y:S08]  /*1f90*/  HMMA.16816.F32.BF16 R64, R144.reuse, R76, R64 ;  /* 0x0000004c9040723c */ /* 0x040ff00000041840 */
[C---:B------:R-:W-:Y:S01]  /*1fa0*/  HMMA.16816.F32.BF16 R60, R144.reuse, R78, R60 ;  /* 0x0000004e903c723c */ /* 0x040fe2000004183c */
[----:B------:R-:W-:Y:S07]  /*1fb0*/  LDSM.16.M88.4 R76, [R202+0x800] ;  /* 0x00080000ca4c783b */ /* 0x000fee0000000200 */
[C---:B------:R-:W-:Y:S08]  /*1fc0*/  HMMA.16816.F32.BF16 R48, R144.reuse, R28, R48 ;  /* 0x0000001c9030723c */ /* 0x040ff00000041830 */
[----:B------:R-:W-:Y:S01]  /*1fd0*/  HMMA.16816.F32.BF16 R44, R144, R30, R44 ;  /* 0x0000001e902c723c */ /* 0x000fe2000004182c */
[----:B------:R-:W3:Y:S07]  /*1fe0*/  LDSM.16.M88.4 R28, [R202+0x1800] ;  /* 0x00180000ca1c783b */ /* 0x000eee0000000200 */
[C---:B--2---:R-:W-:Y:S08]  /*1ff0*/  HMMA.16816.F32.BF16 R72, R172.reuse, R20, R72 ;  /* 0x00000014ac48723c */ /* 0x044ff00000041848 */
[C---:B------:R-:W-:Y:S01]  /*2000*/  HMMA.16816.F32.BF16 R68, R172.reuse, R22, R68 ;  /* 0x00000016ac44723c */ /* 0x040fe20000041844 */
[----:B------:R-:W2:Y:S07]  /*2010*/  LDSM.16.M88.4 R20, [R202+0x2800] ;  /* 0x00280000ca14783b */ /* 0x000eae0000000200 */
[C---:B------:R-:W-:Y:S08]  /*2020*/  HMMA.16816.F32.BF16 R12, R172.reuse, R24, R12 ;  /* 0x00000018ac0c723c */ /* 0x040ff0000004180c */
[C---:B------:R-:W-:Y:S01]  /*2030*/  HMMA.16816.F32.BF16 R8, R172.reuse, R26, R8 ;  /* 0x0000001aac08723c */ /* 0x040fe20000041808 */
[----:B------:R-:W4:Y:S07]  /*2040*/  LDSM.16.M88.4 R24, [R202+0x2000] ;  /* 0x00200000ca18783b */ /* 0x000f2e0000000200 */
[C---:B------:R-:W-:Y:S08]  /*2050*/  HMMA.16816.F32.BF16 R56, R172.reuse, R92, R56 ;  /* 0x0000005cac38723c */ /* 0x040ff00000041838 */
[C---:B------:R-:W-:Y:S01]  /*2060*/  HMMA.16816.F32.BF16 R52, R172.reuse, R94, R52 ;  /* 0x0000005eac34723c */ /* 0x040fe20000041834 */
[----:B------:R-:W-:Y:S07]  /*2070*/  LDSM.16.M88.4 R92, [R214+0xb900] ;  /* 0x00b90000d65c783b */ /* 0x000fee0000000200 */
[C---:B-1----:R-:W-:Y:S08]  /*2080*/  HMMA.16816.F32.BF16 R64, R172.reuse, R16, R64 ;  /* 0x00000010ac40723c */ /* 0x042ff00000041840 */
[C---:B------:R-:W-:Y:S01]  /*2090*/  HMMA.16816.F32.BF16 R60, R172.reuse, R18, R60 ;  /* 0x00000012ac3c723c */ /* 0x040fe2000004183c */
[----:B------:R-:W1:Y:S07]  /*20a0*/  LDSM.16.M88.4 R16, [R214+0xb100] ;  /* 0x00b10000d610783b */ /* 0x000e6e0000000200 */
[C---:B------:R-:W-:Y:S08]  /*20b0*/  HMMA.16816.F32.BF16 R40, R172.reuse, R84, R40 ;  /* 0x00000054ac28723c */ /* 0x040ff00000041828 */
[C---:B------:R-:W-:Y:S01]  /*20c0*/  HMMA.16816.F32.BF16 R36, R172.reuse, R86, R36 ;  /* 0x00000056ac24723c */ /* 0x040fe20000041824 */
[----:B------:R-:W1:Y:S07]  /*20d0*/  LDSM.16.M88.4 R84, [R214+0xc900] ;  /* 0x00c90000d654783b */ /* 0x000e6e0000000200 */
[C---:B------:R-:W-:Y:S08]  /*20e0*/  HMMA.16816.F32.BF16 R48, R172.reuse, R88, R48 ;  /* 0x00000058ac30723c */ /* 0x040ff00000041830 */
[----:B------:R-:W-:Y:S01]  /*20f0*/  HMMA.16816.F32.BF16 R44, R172, R90, R44 ;  /* 0x0000005aac2c723c */ /* 0x000fe2000004182c */
[----:B------:R-:W1:Y:S07]  /*2100*/  LDSM.16.M88.4 R88, [R214+0xc100] ;  /* 0x00c10000d658783b */ /* 0x000e6e0000000200 */
[C---:B------:R-:W-:Y:S08]  /*2110*/  HMMA.16816.F32.BF16 R12, R176.reuse, R80, R12 ;  /* 0x00000050b00c723c */ /* 0x040ff0000004180c */
[C---:B------:R-:W-:Y:S01]  /*2120*/  HMMA.16816.F32.BF16 R8, R176.reuse, R82, R8 ;  /* 0x00000052b008723c */ /* 0x040fe20000041808 */
[----:B------:R-:W1:Y:S07]  /*2130*/  LDSM.16.M88.4 R80, [R214+0xd100] ;  /* 0x00d10000d650783b */ /* 0x000e6e0000000200 */
[C---:B---3--:R-:W-:Y:S08]  /*2140*/  HMMA.16816.F32.BF16 R56, R176.reuse, R28, R56 ;  /* 0x0000001cb038723c */ /* 0x048ff00000041838 */
[C---:B------:R-:W-:Y:S01]  /*2150*/  HMMA.16816.F32.BF16 R52, R176.reuse, R30, R52 ;  /* 0x0000001eb034723c */ /* 0x040fe20000041834 */
[----:B------:R-:W-:Y:S07]  /*2160*/  LDSM.16.M88.4 R28, [R213+0x3800] ;  /* 0x00380000d51c783b */ /* 0x000fee0000000200 */
[C---:B------:R-:W-:Y:S08]  /*2170*/  HMMA.16816.F32.BF16 R72, R176.reuse, R76, R72 ;  /* 0x0000004cb048723c */ /* 0x040ff00000041848 */
[C---:B------:R-:W-:Y:S01]  /*2180*/  HMMA.16816.F32.BF16 R68, R176.reuse, R78, R68 ;  /* 0x0000004eb044723c */ /* 0x040fe20000041844 */
[----:B------:R-:W3:Y:S07]  /*2190*/  LDSM.16.M88.4 R76, [R214+0xd900] ;  /* 0x00d90000d64c783b */ /* 0x000eee0000000200 */
[C---:B--2---:R-:W-:Y:S08]  /*21a0*/  HMMA.16816.F32.BF16 R40, R176.reuse, R20, R40 ;  /* 0x00000014b028723c */ /* 0x044ff00000041828 */
[C---:B------:R-:W-:Y:S01]  /*21b0*/  HMMA.16816.F32.BF16 R36, R176.reuse, R22, R36 ;  /* 0x00000016b024723c */ /* 0x040fe20000041824 */
[----:B------:R-:W2:Y:S07]  /*21c0*/  LDSM.16.M88.4 R20, [R213+0x4800] ;  /* 0x00480000d514783b */ /* 0x000eae0000000200 */
[C---:B------:R-:W-:Y:S08]  /*21d0*/  HMMA.16816.F32.BF16 R64, R176.reuse, R32, R64 ;  /* 0x00000020b040723c */ /* 0x040ff00000041840 */
[C---:B------:R-:W-:Y:S01]  /*21e0*/  HMMA.16816.F32.BF16 R60, R176.reuse, R34, R60 ;  /* 0x00000022b03c723c */ /* 0x040fe2000004183c */
[----:B------:R-:W2:Y:S07]  /*21f0*/  LDSM.16.M88.4 R32, [R213+0x3000] ;  /* 0x00300000d520783b */ /* 0x000eae0000000200 */
[C---:B----4-:R-:W-:Y:S08]  /*2200*/  HMMA.16816.F32.BF16 R48, R176.reuse, R24, R48 ;  /* 0x00000018b030723c */ /* 0x050ff00000041830 */
[----:B------:R-:W-:Y:S01]  /*2210*/  HMMA.16816.F32.BF16 R44, R176, R26, R44 ;  /* 0x0000001ab02c723c */ /* 0x000fe2000004182c */
[----:B------:R-:W4:Y:S07]  /*2220*/  LDSM.16.M88.4 R24, [R213+0x4000] ;  /* 0x00400000d518783b */ /* 0x000f2e0000000200 */
[C---:B-1----:R-:W-:Y:S08]  /*2230*/  HMMA.16816.F32.BF16 R12, R180.reuse, R16, R12 ;  /* 0x00000010b40c723c */ /* 0x042ff0000004180c */
[C---:B------:R-:W-:Y:S01]  /*2240*/  HMMA.16816.F32.BF16 R8, R180.reuse, R18, R8 ;  /* 0x00000012b408723c */ /* 0x040fe20000041808 */
[----:B------:R-:W1:Y:S07]  /*2250*/  LDSM.16.M88.4 R16, [R213+0x5000] ;  /* 0x00500000d510783b */ /* 0x000e6e0000000200 */
[C---:B------:R-:W-:Y:S08]  /*2260*/  HMMA.16816.F32.BF16 R56, R180.reuse, R84, R56 ;  /* 0x00000054b438723c */ /* 0x040ff00000041838 */
[C---:B------:R-:W-:Y:S01]  /*2270*/  HMMA.16816.F32.BF16 R52, R180.reuse, R86, R52 ;  /* 0x00000056b434723c */ /* 0x040fe20000041834 */
[----:B------:R-:W1:Y:S07]  /*2280*/  LDSM.16.M88.4 R84, [R213+0x5800] ;  /* 0x00580000d554783b */ /* 0x000e6e0000000200 */
[C---:B------:R-:W-:Y:S08]  /*2290*/  HMMA.16816.F32.BF16 R72, R180.reuse, R92, R72 ;  /* 0x0000005cb448723c */ /* 0x040ff00000041848 */
[C---:B------:R-:W-:Y:S08]  /*22a0*/  HMMA.16816.F32.BF16 R68, R180.reuse, R94, R68 ;  /* 0x0000005eb444723c */ /* 0x040ff00000041844 */
[C---:B------:R-:W-:Y:S08]  /*22b0*/  HMMA.16816.F32.BF16 R64, R180.reuse, R88, R64 ;  /* 0x00000058b440723c */ /* 0x040ff00000041840 */
[C---:B------:R-:W-:Y:S01]  /*22c0*/  HMMA.16816.F32.BF16 R60, R180.reuse, R90, R60 ;  /* 0x0000005ab43c723c */ /* 0x040fe2000004183c */
[----:B------:R-:W-:Y:S07]  /*22d0*/  LDSM.16.M88.4 R88, [R202+0x3000] ;  /* 0x00300000ca58783b */ /* 0x000fee0000000200 */
[C---:B------:R-:W-:Y:S08]  /*22e0*/  HMMA.16816.F32.BF16 R48, R180.reuse, R80, R48 ;  /* 0x00000050b430723c */ /* 0x040ff00000041830 */
[C---:B------:R-:W-:Y:S08]  /*22f0*/  HMMA.16816.F32.BF16 R44, R180.reuse, R82, R44 ;  /* 0x00000052b42c723c */ /* 0x040ff0000004182c */
[C---:B---3--:R-:W-:Y:S01]  /*2300*/  HMMA.16816.F32.BF16 R80, R180.reuse, R76, R40 ;  /* 0x0000004cb450723c */ /* 0x048fe20000041828 */
[----:B------:R-:W3:Y:S07]  /*2310*/  LDSM.16.M88.4 R40, [R211+0xb100] ;  /* 0x00b10000d328783b */ /* 0x000eee0000000200 */
[----:B------:R-:W-:Y:S01]  /*2320*/  HMMA.16816.F32.BF16 R76, R180, R78, R36 ;  /* 0x0000004eb44c723c */ /* 0x000fe20000041824 */
[----:B------:R-:W1:Y:S07]  /*2330*/  LDSM.16.M88.4 R36, [R211+0xb900] ;  /* 0x00b90000d324783b */ /* 0x000e6e0000000200 */
[C---:B--2---:R-:W-:Y:S08]  /*2340*/  HMMA.16816.F32.BF16 R56, R184.reuse, R20, R56 ;  /* 0x00000014b838723c */ /* 0x044ff00000041838 */
[C---:B------:R-:W-:Y:S01]  /*2350*/  HMMA.16816.F32.BF16 R52, R184.reuse, R22, R52 ;  /* 0x00000016b834723c */ /* 0x040fe20000041834 */
[----:B------:R-:W2:Y:S07]  /*2360*/  LDSM.16.M88.4 R20, [R211+0xc900] ;  /* 0x00c90000d314783b */ /* 0x000eae0000000200 */
[C---:B------:R-:W-:Y:S08]  /*2370*/  HMMA.16816.F32.BF16 R12, R184.reuse, R32, R12 ;  /* 0x00000020b80c723c */ /* 0x040ff0000004180c */
[C---:B------:R-:W-:Y:S01]  /*2380*/  HMMA.16816.F32.BF16 R8, R184.reuse, R34, R8 ;  /* 0x00000022b808723c */ /* 0x040fe20000041808 */
[----:B------:R-:W-:Y:S07]  /*2390*/  LDSM.16.M88.4 R32, [R202+0x4800] ;  /* 0x00480000ca20783b */ /* 0x000fee0000000200 */
[C---:B------:R-:W-:Y:S08]  /*23a0*/  HMMA.16816.F32.BF16 R72, R184.reuse, R28, R72 ;  /* 0x0000001cb848723c */ /* 0x040ff00000041848 */
[C---:B------:R-:W-:Y:S01]  /*23b0*/  HMMA.16816.F32.BF16 R68, R184.reuse, R30, R68 ;  /* 0x0000001eb844723c */ /* 0x040fe20000041844 */
[----:B------:R-:W-:Y:S07]  /*23c0*/  LDSM.16.M88.4 R28, [R211+0xd900] ;  /* 0x00d90000d31c783b */ /* 0x000fee0000000200 */
[C---:B----4-:R-:W-:Y:S08]  /*23d0*/  HMMA.16816.F32.BF16 R64, R184.reuse, R24, R64 ;  /* 0x00000018b840723c */ /* 0x050ff00000041840 */
[C---:B------:R-:W-:Y:S01]  /*23e0*/  HMMA.16816.F32.BF16 R60, R184.reuse, R26, R60 ;  /* 0x0000001ab83c723c */ /* 0x040fe2000004183c */
[----:B------:R-:W4:Y:S07]  /*23f0*/  LDSM.16.M88.4 R24, [R211+0xc100] ;  /* 0x00c10000d318783b */ /* 0x000f2e0000000200 */
[C---:B-1----:R-:W-:Y:S08]  /*2400*/  HMMA.16816.F32.BF16 R48, R184.reuse, R16, R48 ;  /* 0x00000010b830723c */ /* 0x042ff00000041830 */
[C---:B------:R-:W-:Y:S01]  /*2410*/  HMMA.16816.F32.BF16 R44, R184.reuse, R18, R44 ;  /* 0x00000012b82c723c */ /* 0x040fe2000004182c */
[----:B------:R-:W1:Y:S07]  /*2420*/  LDSM.16.M88.4 R16, [R211+0xd100] ;  /* 0x00d10000d310783b */ /* 0x000e6e0000000200 */
[C---:B------:R-:W-:Y:S08]  /*2430*/  HMMA.16816.F32.BF16 R80, R184.reuse, R84, R80 ;  /* 0x00000054b850723c */ /* 0x040ff00000041850 */
[----:B------:R-:W-:Y:S01]  /*2440*/  HMMA.16816.F32.BF16 R76, R184, R86, R76 ;  /* 0x00000056b84c723c */ /* 0x000fe2000004184c */
[----:B------:R-:W1:Y:S07]  /*2450*/  LDSM.16.M88.4 R84, [R202+0x3800] ;  /* 0x00380000ca54783b */ /* 0x000e6e0000000200 */
[C---:B---3--:R-:W-:Y:S08]  /*2460*/  HMMA.16816.F32.BF16 R12, R188.reuse, R40, R12 ;  /* 0x00000028bc0c723c */ /* 0x048ff0000004180c */
[C---:B------:R-:W-:Y:S01]  /*2470*/  HMMA.16816.F32.BF16 R8, R188.reuse, R42, R8 ;  /* 0x0000002abc08723c */ /* 0x040fe20000041808 */
[----:B------:R-:W3:Y:S07]  /*2480*/  LDSM.16.M88.4 R40, [R202+0x4000] ;  /* 0x00400000ca28783b */ /* 0x000eee0000000200 */
[C---:B------:R-:W-:Y:S08]  /*2490*/  HMMA.16816.F32.BF16 R72, R188.reuse, R36, R72 ;  /* 0x00000024bc48723c */ /* 0x040ff00000041848 */
[C---:B------:R-:W-:Y:S01]  /*24a0*/  HMMA.16816.F32.BF16 R68, R188.reuse, R38, R68 ;  /* 0x00000026bc44723c */ /* 0x040fe20000041844 */
[----:B------:R-:W3:Y:S07]  /*24b0*/  LDSM.16.M88.4 R36, [R202+0x5000] ;  /* 0x00500000ca24783b */ /* 0x000eee0000000200 */
[C---:B--2---:R-:W-:Y:S08]  /*24c0*/  HMMA.16816.F32.BF16 R56, R188.reuse, R20, R56 ;  /* 0x00000014bc38723c */ /* 0x044ff00000041838 */
[----:B------:R-:W-:Y:S01]  /*24d0*/  HMMA.16816.F32.BF16 R52, R188, R22, R52 ;  /* 0x00000016bc34723c */ /* 0x000fe20000041834 */
[----:B------:R-:W2:Y:S01]  /*24e0*/  LDSM.16.M88.4 R20, [R202+0x5800] ;  /* 0x00580000ca14783b */ /* 0x000ea20000000200 */
[----:B------:R-:W-:-:S06]  /*24f0*/  DEPBAR.LE SB0, 0x0 ;  /* 0x000080000000791a */ /* 0x000fcc0000000000 */
[C---:B----4-:R-:W-:Y:S08]  /*2500*/  HMMA.16816.F32.BF16 R64, R188.reuse, R24, R64 ;  /* 0x00000018bc40723c */ /* 0x050ff00000041840 */
[C---:B------:R-:W-:Y:S08]  /*2510*/  HMMA.16816.F32.BF16 R60, R188.reuse, R26, R60 ;  /* 0x0000001abc3c723c */ /* 0x040ff0000004183c */
        /* <DEDUP_REMOVED lines=8> */
[C---:B---3--:R-:W-:Y:S08]  /*25a0*/  HMMA.16816.F32.BF16 R64, R192.reuse, R40, R64 ;  /* 0x00000028c040723c */ /* 0x048ff00000041840 */
[C---:B------:R-:W-:Y:S08]  /*25b0*/  HMMA.16816.F32.BF16 R60, R192.reuse, R42, R60 ;  /* 0x0000002ac03c723c */ /* 0x040ff0000004183c */
[C---:B------:R-:W-:Y:S08]  /*25c0*/  HMMA.16816.F32.BF16 R56, R192.reuse, R32, R56 ;  /* 0x00000020c038723c */ /* 0x040ff00000041838 */
[C---:B------:R-:W-:Y:S08]  /*25d0*/  HMMA.16816.F32.BF16 R52, R192.reuse, R34, R52 ;  /* 0x00000022c034723c */ /* 0x040ff00000041834 */
[C---:B------:R-:W-:Y:S07]  /*25e0*/  HMMA.16816.F32.BF16 R48, R192.reuse, R36, R48 ;  /* 0x00000024c030723c */ /* 0x040fee0000041830 */
[----:B------:R-:W-:Y:S01]  /*25f0*/  SHF.R.S32.HI R37, RZ, 0x1f, R230 ;  /* 0x0000001fff257819 */ /* 0x000fe200000114e6 */
[C---:B------:R-:W-:Y:S08]  /*2600*/  HMMA.16816.F32.BF16 R44, R192.reuse, R38, R44 ;  /* 0x00000026c02c723c */ /* 0x040ff0000004182c */
[C---:B--2---:R-:W-:Y:S08]  /*2610*/  HMMA.16816.F32.BF16 R80, R192.reuse, R20, R80 ;  /* 0x00000014c050723c */ /* 0x044ff00000041850 */
[----:B------:R-:W-:Y:S01]  /*2620*/  HMMA.16816.F32.BF16 R76, R192, R22, R76 ;  /* 0x00000016c04c723c */ /* 0x000fe2000004184c */
[----:B------:R-:W-:Y:S06]  /*2630*/  BAR.SYNC.DEFER_BLOCKING 0x0 ;  /* 0x0000000000007b1d */ /* 0x000fec0000010000 */
[----:B------:R-:W-:Y:S05]  /*2640*/  @!P0 BRA `(.L_x_166) ;  /* 0x000003d000008947 */ /* 0x000fea0003800000 */
[----:B------:R-:W-:Y:S01]  /*2650*/  IADD3 R216, R218, UR13, R219 ;  /* 0x0000000ddad87c10 */ /* 0x000fe2000fffe0db */
[----:B------:R-:W-:-:S03]  /*2660*/  IMAD.MOV.U32 R215, RZ, RZ, RZ ;  /* 0x000000ffffd77224 */ /* 0x000fc600078e00ff */
        /* <DEDUP_REMOVED lines=8> */
[----:B------:R-:W2:Y:S01]  /*26f0*/  @!P1 LDG.E R215, [R6.64] ;  /* 0x0000002a06d79981 */ /* 0x000ea2000c1e1900 */
[----:B------:R-:W-:Y:S01]  /*2700*/  IMAD.MOV R17, RZ, RZ, -R0 ;  /* 0x000000ffff117224 */ /* 0x000fe200078e0a00 */
[----:B------:R-:W-:Y:S01]  /*2710*/  SEL R18, RZ, 0x10, P5 ;  /* 0x00000010ff127807 */ /* 0x000fe20002800000 */
[----:B------:R-:W-:Y:S01]  /*2720*/  IMAD.SHL.U32 R4, R230, 0x2, RZ ;  /* 0x00000002e6047824 */ /* 0x000fe200078e00ff */
[----:B------:R-:W-:Y:S01]  /*2730*/  IADD3 R22, -R231, 0x10, RZ ;  /* 0x00000010e7167810 */ /* 0x000fe20007ffe1ff */
[----:B------:R-:W-:Y:S01]  /*2740*/  IMAD R216, R17, c[0x0][0x2b8], R216 ;  /* 0x0000ae0011d87a24 */ /* 0x000fe200078e02d8 */
[----:B------:R-:W-:Y:S02]  /*2750*/  IADD3 R24, -R18, 0x10, RZ ;  /* 0x0000001012187810 */ /* 0x000fe40007ffe1ff */
[----:B------:R-:W-:Y:S01]  /*2760*/  LOP3.LUT R22, R22, 0xf, RZ, 0xc0, !PT ;  /* 0x0000000f16167812 */ /* 0x000fe200078ec0ff */
[----:B------:R-:W-:Y:S01]  /*2770*/  IMAD.WIDE.U32 R16, R216, c[0x0][0x1e0], RZ ;  /* 0x00007800d8107a25 */ /* 0x000fe200078e00ff */
[----:B------:R-:W-:-:S02]  /*2780*/  SHF.R.S32.HI R19, RZ, 0x1f, R216 ;  /* 0x0000001fff137819 */ /* 0x000fc400000114d8 */
[----:B------:R-:W-:-:S03]  /*2790*/  LOP3.LUT R24, R24, 0xf, RZ, 0xc0, !PT ;  /* 0x0000000f18187812 */ /* 0x000fc600078ec0ff */
[----:B------:R-:W-:-:S04]  /*27a0*/  IMAD R19, R19, c[0x0][0x1e0], RZ ;  /* 0x0000780013137a24 */ /* 0x000fc800078e02ff */
        /* <DEDUP_REMOVED lines=8> */
[----:B------:R-:W-:Y:S02]  /*2830*/  LEA R6, P0, R26, c[0x0][0x1c8], 0x1 ;  /* 0x000072001a067a11 */ /* 0x000fe400078008ff */
[----:B------:R-:W-:Y:S02]  /*2840*/  SHF.L.U64.HI R0, R230, 0x1, R37 ;  /* 0x00000001e6007819 */ /* 0x000fe40000010225 */
[----:B------:R-:W-:Y:S01]  /*2850*/  LEA.HI.X R26, R26, c[0x0][0x1cc], R7, 0x1, P0 ;  /* 0x000073001a1a7a11 */ /* 0x000fe200000f0c07 */
[----:B------:R-:W1:Y:S01]  /*2860*/  SHFL.IDX PT, R23, R6, 0x2, 0x181f ;  /* 0x00581f0006177f89 */ /* 0x000e6200000e0000 */
[----:B------:R-:W-:-:S03]  /*2870*/  IMAD.SHL.U32 R7, R229, 0x2, RZ ;  /* 0x00000002e5077824 */ /* 0x000fc600078e00ff */
[----:B------:R-:W2:Y:S04]  /*2880*/  SHFL.IDX PT, R17, R26, 0x2, 0x181f ;  /* 0x00581f001a117f89 */ /* 0x000ea800000e0000 */
[----:B------:R-:W-:Y:S04]  /*2890*/  SHFL.IDX PT, R20, R6, RZ, 0x181f ;  /* 0x00181fff06147589 */ /* 0x000fe800000e0000 */
[----:B------:R3:W4:Y:S04]  /*28a0*/  SHFL.IDX PT, R16, R6, 0x1, 0x181f ;  /* 0x00381f0006107f89 */ /* 0x00072800000e0000 */
[----:B------:R-:W-:Y:S04]  /*28b0*/  SHFL.IDX PT, R21, R26, RZ, 0x181f ;  /* 0x00181fff1a157589 */ /* 0x000fe800000e0000 */
[----:B------:R5:W5:Y:S01]  /*28c0*/  SHFL.IDX PT, R19, R26, 0x1, 0x181f ;  /* 0x00381f001a137f89 */ /* 0x000b6200000e0000 */
[----:B-1----:R-:W-:-:S04]  /*28d0*/  IADD3 R24, P2, P0, R24, R23, R4 ;  /* 0x0000001718187210 */ /* 0x002fc8000785e004 */
[----:B--2---:R-:W-:Y:S02]  /*28e0*/  IADD3.X R25, RZ, R17, R0, P2, P0 ;  /* 0x00000011ff197210 */ /* 0x004fe400017e0400 */
[----:B------:R-:W-:Y:S02]  /*28f0*/  IADD3 R22, P2, P0, R22, R23, R7 ;  /* 0x0000001716167210 */ /* 0x000fe4000785e007 */
[----:B---3--:R-:W-:-:S04]  /*2900*/  SHF.L.U64.HI R6, R229, 0x1, R232 ;  /* 0x00000001e5067819 */ /* 0x008fc800000102e8 */
[----:B------:R-:W-:Y:S02]  /*2910*/  IADD3.X R23, RZ, R17, R6, P2, P0 ;  /* 0x00000011ff177210 */ /* 0x000fe400017e0406 */
[-C--:B----4-:R-:W-:Y:S02]  /*2920*/  IADD3 R28, P0, R16, R4.reuse, RZ ;  /* 0x00000004101c7210 */ /* 0x090fe40007f1e0ff */
[C---:B-----5:R-:W-:Y:S02]  /*2930*/  IADD3 R26, P6, R20.reuse, R4, RZ ;  /* 0x00000004141a7210 */ /* 0x060fe40007fde0ff */
[-C--:B------:R-:W-:Y:S01]  /*2940*/  IADD3 R20, P2, R20, R7.reuse, RZ ;  /* 0x0000000714147210 */ /* 0x080fe20007f5e0ff */
[--C-:B------:R-:W-:Y:S01]  /*2950*/  IMAD.X R29, R19, 0x1, R0.reuse, P0 ;  /* 0x00000001131d7824 */ /* 0x100fe200000e0600 */
[----:B------:R-:W-:Y:S01]  /*2960*/  ISETP.NE.U32.AND P0, PT, R231, RZ, PT ;  /* 0x000000ffe700720c */ /* 0x000fe20003f05070 */
[C---:B------:R-:W-:Y:S01]  /*2970*/  IMAD.X R27, R21.reuse, 0x1, R0, P6 ;  /* 0x00000001151b7824 */ /* 0x040fe200030e0600 */
[----:B------:R-:W-:Y:S01]  /*2980*/  IADD3 R16, P6, R16, R7, RZ ;  /* 0x0000000710107210 */ /* 0x000fe20007fde0ff */
[----:B------:R-:W-:Y:S01]  /*2990*/  IMAD.X R21, R21, 0x1, R6, P2 ;  /* 0x0000000115157824 */ /* 0x000fe200010e0606 */
[----:B------:R-:W-:-:S02]  /*29a0*/  ISETP.NE.U32.AND P2, PT, R18, RZ, PT ;  /* 0x000000ff1200720c */ /* 0x000fc40003f45070 */
[----:B------:R1:W-:Y:S01]  /*29b0*/  LDGSTS.E.BYPASS.LTC128B.128 [R217+0x8100], [R26.64], !P5 ;  /* 0x081000001ad97fae */ /* 0x0003e2000e901d6a */
[----:B------:R-:W-:-:S03]  /*29c0*/  IMAD.X R17, R19, 0x1, R6, P6 ;  /* 0x0000000113117824 */ /* 0x000fc600030e0606 */
[----:B------:R1:W-:Y:S04]  /*29d0*/  LDGSTS.E.BYPASS.LTC128B.128 [R217+0xb100], [R20.64], !P4 ;  /* 0x0b10000014d97fae */ /* 0x0003e8000e101d6a */
[----:B------:R1:W-:Y:S04]  /*29e0*/  LDGSTS.E.BYPASS.LTC128B.128 [R217+0x9100], [R28.64], !P5 ;  /* 0x091000001cd97fae */ /* 0x0003e8000e901d6a */
[----:B------:R1:W-:Y:S04]  /*29f0*/  LDGSTS.E.BYPASS.LTC128B.128 [R217+0xc100], [R16.64], !P4 ;  /* 0x0c10000010d97fae */ /* 0x0003e8000e101d6a */
[----:B------:R1:W-:Y:S04]  /*2a00*/  LDGSTS.E.BYPASS.LTC128B.128.ZFILL [R217+0xa100], [R24.64], P2 ;  /* 0x0a10000018d97fae */ /* 0x0003e80009141d6a */
[----:B------:R1:W-:Y:S02]  /*2a10*/  LDGSTS.E.BYPASS.LTC128B.128.ZFILL [R217+0xd100], [R22.64], P0 ;  /* 0x0d10000016d97fae */ /* 0x0003e40008141d6a */
.L_x_166:
[----:B-1----:R-:W-:Y:S01]  /*2a20*/  SHF.R.S32.HI R16, RZ, 0x1f, R97 ;  /* 0x0000001fff107819 */ /* 0x002fe20000011461 */
[----:B------:R-:W-:Y:S01]  /*2a30*/  FMUL.FTZ R0, R8, c[0x0][0x320] ;  /* 0x0000c80008007a20 */ /* 0x000fe20000410000 */
[-C--:B------:R-:W-:Y:S01]  /*2a40*/  LEA.HI R99, R99, R96.reuse, RZ, 0x2 ;  /* 0x0000006063637211 */ /* 0x080fe200078f10ff */
[----:B------:R-:W-:Y:S01]  /*2a50*/  FMUL.FTZ R4, R9, c[0x0][0x320] ;  /* 0x0000c80009047a20 */ /* 0x000fe20000410000 */
[----:B------:R-:W-:Y:S01]  /*2a60*/  LOP3.LUT R17, R98, 0xffffffe0, RZ, 0xc0, !PT ;  /* 0xffffffe062117812 */ /* 0x000fe200078ec0ff */
[----:B------:R-:W-:Y:S01]  /*2a70*/  FMUL.FTZ R9, R72, c[0x0][0x320] ;  /* 0x0000c80048097a20 */ /* 0x000fe20000410000 */
[----:B------:R-:W-:Y:S01]  /*2a80*/  LEA.HI R16, R16, R97, RZ, 0x3 ;  /* 0x0000006110107211 */ /* 0x000fe200078f18ff */
[----:B------:R-:W-:Y:S01]  /*2a90*/  FMUL.FTZ R6, R73, c[0x0][0x320] ;  /* 0x0000c80049067a20 */ /* 0x000fe20000410000 */
[----:B------:R-:W-:Y:S01]  /*2aa0*/  LOP3.LUT R99, R99, 0xfffffffc, RZ, 0xc0, !PT ;  /* 0xfffffffc63637812 */ /* 0x000fe200078ec0ff */
[----:B------:R-:W-:Y:S01]  /*2ab0*/  FMUL.FTZ R7, R68, c[0x0][0x320] ;  /* 0x0000c80044077a20 */ /* 0x000fe20000410000 */
[----:B------:R-:W-:Y:S01]  /*2ac0*/  IADD3 R17, -R17, R96, RZ ;  /* 0x0000006011117210 */ /* 0x000fe20007ffe1ff */
[----:B------:R-:W-:Y:S01]  /*2ad0*/  FMUL.FTZ R8, R69, c[0x0][0x320] ;  /* 0x0000c80045087a20 */ /* 0x000fe20000410000 */
[----:B------:R-:W-:Y:S01]  /*2ae0*/  LOP3.LUT R16, R16, 0xffffff8, RZ, 0xc0, !PT ;  /* 0x0ffffff810107812 */ /* 0x000fe200078ec0ff */
[----:B------:R-:W-:Y:S01]  /*2af0*/  IMAD.IADD R99, R96, 0x1, -R99 ;  /* 0x0000000160637824 */ /* 0x000fe200078e0a63 */
[----:B------:R-:W-:Y:S01]  /*2b00*/  SHF.R.S32.HI R18, RZ, 0x1f, R17 ;  /* 0x0000001fff127819 */ /* 0x000fe20000011411 */
[----:B------:R-:W-:Y:S01]  /*2b10*/  FMUL.FTZ R32, R64, c[0x0][0x320] ;  /* 0x0000c80040207a20 */ /* 0x000fe20000410000 */
[----:B------:R-:W-:Y:S01]  /*2b20*/  IADD3 R97, R97, -R16, RZ ;  /* 0x8000001061617210 */ /* 0x000fe20007ffe0ff */
[----:B------:R-:W-:Y:S01]  /*2b30*/  FMUL.FTZ R30, R65, c[0x0][0x320] ;  /* 0x0000c800411e7a20 */ /* 0x000fe20000410000 */
[----:B------:R-:W-:Y:S01]  /*2b40*/  LEA.HI R16, R18, R17, RZ, 0x2 ;  /* 0x0000001112107211 */ /* 0x000fe200078f10ff */
[----:B------:R-:W-:Y:S01]  /*2b50*/  FMUL.FTZ R28, R60, c[0x0][0x320] ;  /* 0x0000c8003c1c7a20 */ /* 0x000fe20000410000 */
[----:B------:R-:W-:Y:S01]  /*2b60*/  LEA.HI R18, R99, R99, RZ, 0x1 ;  /* 0x0000006363127211 */ /* 0x000fe200078f08ff */
[----:B------:R-:W-:Y:S01]  /*2b70*/  FMUL.FTZ R12, R12, c[0x0][0x320] ;  /* 0x0000c8000c0c7a20 */ /* 0x000fe20000410000 */
[----:B------:R-:W-:Y:S01]  /*2b80*/  LEA.HI.SX32 R20, R16, UR15, 0x1e ;  /* 0x0000000f10147c11 */ /* 0x000fe2000f8ff2ff */
[----:B------:R-:W-:Y:S01]  /*2b90*/  FMUL.FTZ R61, R61, c[0x0][0x320] ;  /* 0x0000c8003d3d7a20 */ /* 0x000fe20000410000 */
[----:B------:R-:W-:Y:S01]  /*2ba0*/  LOP3.LUT R18, R18, 0x1ffffffe, RZ, 0xc0, !PT ;  /* 0x1ffffffe12127812 */ /* 0x000fe200078ec0ff */
[----:B------:R-:W-:Y:S01]  /*2bb0*/  FMUL.FTZ R56, R56, c[0x0][0x320] ;  /* 0x0000c80038387a20 */ /* 0x000fe20000410000 */
[----:B------:R-:W-:Y:S01]  /*2bc0*/  PLOP3.LUT P2, PT, PT, PT, UP1, 0x80, 0x0 ;  /* 0x000000000000781c */ /* 0x000fe20003f4f018 */
[----:B------:R-:W-:Y:S01]  /*2bd0*/  IMAD R20, R97, 0x10, R20 ;  /* 0x0000001061147824 */ /* 0x000fe200078e0214 */
[----:B------:R-:W-:Y:S01]  /*2be0*/  IADD3 R99, R99, -R18, RZ ;  /* 0x8000001263637210 */ /* 0x000fe20007ffe0ff */
[----:B------:R-:W-:Y:S01]  /*2bf0*/  FMUL.FTZ R57, R57, c[0x0][0x320] ;  /* 0x0000c80039397a20 */ /* 0x000fe20000410000 */
[----:B------:R-:W-:Y:S01]  /*2c00*/  PLOP3.LUT P0, PT, PT, PT, UP1, 0x80, 0x0 ;  /* 0x000000000000781c */ /* 0x000fe20003f0f018 */
[----:B------:R-:W-:Y:S01]  /*2c10*/  FMUL.FTZ R52, R52, c[0x0][0x320] ;  /* 0x0000c80034347a20 */ /* 0x000fe20000410000 */
[----:B------:R-:W1:Y:S01]  /*2c20*/  MUFU.TANH R0, R0 ;  /* 0x0000000000007308 */ /* 0x000e620000002400 */
[----:B------:R-:W-:Y:S01]  /*2c30*/  IMAD R220, R99, 0x8, R20 ;  /* 0x0000000863dc7824 */ /* 0x000fe200078e0214 */
[----:B------:R-:W-:Y:S01]  /*2c40*/  MOV R20, UR18 ;  /* 0x0000001200147c02 */ /* 0x000fe20008000f00 */
[----:B------:R-:W-:Y:S01]  /*2c50*/  FMUL.FTZ R53, R53, c[0x0][0x320] ;  /* 0x0000c80035357a20 */ /* 0x000fe20000410000 */
[----:B------:R-:W-:Y:S01]  /*2c60*/  ULDC UR13, c[0x0][0x324] ;  /* 0x0000c900000d7ab9 */ /* 0x000fe20000000800 */
[----:B------:R-:W-:Y:S01]  /*2c70*/  FMUL.FTZ R48, R48, c[0x0][0x320] ;  /* 0x0000c80030307a20 */ /* 0x000fe20000410000 */
[----:B------:R-:W-:Y:S01]  /*2c80*/  MOV R19, R220 ;  /* 0x000000dc00137202 */ /* 0x000fe20000000f00 */
[----:B------:R-:W-:Y:S01]  /*2c90*/  @P2 IMAD.HI.U32 R18, R220, c[0x0][0x2c8], RZ ;  /* 0x0000b200dc122a27 */ /* 0x000fe200078e00ff */
[----:B------:R-:W2:Y:S01]  /*2ca0*/  MUFU.TANH R4, R4 ;  /* 0x0000000400047308 */ /* 0x000ea20000002400 */
[----:B------:R-:W-:Y:S01]  /*2cb0*/  ULDC UR16, c[0x0][0x1d0] ;  /* 0x0000740000107ab9 */ /* 0x000fe20000000800 */
[----:B------:R-:W0:Y:S01]  /*2cc0*/  LDGDEPBAR ;  /* 0x00000000000079af */ /* 0x000e220000000000 */
[----:B------:R-:W-:Y:S01]  /*2cd0*/  FMUL.FTZ R49, R49, c[0x0][0x320] ;  /* 0x0000c80031317a20 */ /* 0x000fe20000410000 */
[----:B------:R-:W-:Y:S01]  /*2ce0*/  @P0 SHF.R.U32.HI R19, RZ, c[0x0][0x2cc], R18 ;  /* 0x0000b300ff130a19 */ /* 0x000fe20000011612 */
[----:B------:R-:W-:Y:S01]  /*2cf0*/  FMUL.FTZ R44, R44, c[0x0][0x320] ;  /* 0x0000c8002c2c7a20 */ /* 0x000fe20000410000 */
[----:B------:R-:W-:Y:S01]  /*2d00*/  LOP3.LUT R18, R16, 0x7ffffffc, RZ, 0xc0, !PT ;  /* 0x7ffffffc10127812 */ /* 0x000fe200078ec0ff */
[----:B------:R-:W-:Y:S01]  /*2d10*/  FMUL.FTZ R45, R45, c[0x0][0x320] ;  /* 0x0000c8002d2d7a20 */ /* 0x000fe20000410000 */
[----:B------:R-:W-:Y:S01]  /*2d20*/  PLOP3.LUT P0, PT, PT, PT, UP0, 0x40, 0x0 ;  /* 0x000000000000781c */ /* 0x000fe20003f0e808 */
[----:B------:R-:W3:Y:S01]  /*2d30*/  SHFL.IDX PT, R16, R19, RZ, 0x1c1f ;  /* 0x001c1fff13107589 */ /* 0x000ee200000e0000 */
[----:B------:R-:W-:Y:S01]  /*2d40*/  FMUL.FTZ R80, R80, c[0x0][0x320] ;  /* 0x0000c80050507a20 */ /* 0x000fe20000410000 */
[----:B------:R-:W4:Y:S01]  /*2d50*/  MUFU.TANH R9, R9 ;  /* 0x0000000900097308 */ /* 0x000f220000002400 */
[----:B------:R-:W-:Y:S01]  /*2d60*/  IMAD.IADD R221, R17, 0x1, -R18 ;  /* 0x0000000111dd7824 */ /* 0x000fe200078e0a12 */
[----:B------:R-:W-:Y:S01]  /*2d70*/  UIMAD UR16, UR8, UR16, UR4 ;  /* 0x00000010081072a4 */ /* 0x000fe2000f8e0204 */
[----:B------:R-:W-:Y:S01]  /*2d80*/  FMUL.FTZ R81, R81, c[0x0][0x320] ;  /* 0x0000c80051517a20 */ /* 0x000fe20000410000 */
[----:B------:R-:W-:Y:S01]  /*2d90*/  ULOP3.LUT UR13, URZ, UR13, URZ, 0x33, !UPT ;  /* 0x0000000d3f0d7292 */ /* 0x000fe2000f8e333f */
[----:B------:R-:W-:-:S02]  /*2da0*/  IMAD.SHL.U32 R221, R221, 0x2, RZ ;  /* 0x00000002dddd7824 */ /* 0x000fc400078e00ff */
[----:B------:R-:W-:Y:S01]  /*2db0*/  FMUL.FTZ R76, R76, c[0x0][0x320] ;  /* 0x0000c8004c4c7a20 */ /* 0x000fe20000410000 */
[----:B------:R-:W1:Y:S01]  /*2dc0*/  MUFU.TANH R6, R6 ;  /* 0x0000000600067308 */ /* 0x000e620000002400 */
[----:B------:R-:W-:Y:S01]  /*2dd0*/  FMUL.FTZ R77, R77, c[0x0][0x320] ;  /* 0x0000c8004d4d7a20 */ /* 0x000fe20000410000 */
[----:B------:R-:W-:Y:S01]  /*2de0*/  IADD3 R21, -R221, 0x1, R20 ;  /* 0x00000001dd157810 */ /* 0x000fe20007ffe114 */
[----:B------:R-:W-:Y:S01]  /*2df0*/  FMUL.FTZ R13, R13, c[0x0][0x320] ;  /* 0x0000c8000d0d7a20 */ /* 0x000fe20000410000 */
[----:B------:R-:W-:Y:S02]  /*2e00*/  IADD3 R20, -R221, UR16, RZ ;  /* 0x00000010dd147c10 */ /* 0x000fe4000fffe1ff */
[----:B------:R-:W-:Y:S02]  /*2e10*/  IADD3 R21, R21, -c[0x0][0x168], RZ ;  /* 0x80005a0015157a10 */ /* 0x000fe40007ffe0ff */
[----:B------:R-:W1:Y:S02]  /*2e20*/  MUFU.TANH R7, R7 ;  /* 0x0000000700077308 */ /* 0x000e640000002400 */
[----:B------:R-:W-:-:S02]  /*2e30*/  IADD3 R22, R21, c[0x0][0x328], RZ ;  /* 0x0000ca0015167a10 */ /* 0x000fc40007ffe0ff */
[----:B------:R-:W-:Y:S02]  /*2e40*/  IADD3 R21, R21, UR13, RZ ;  /* 0x0000000d15157c10 */ /* 0x000fe4000fffe0ff */
[-C--:B---3--:R-:W-:Y:S02]  /*2e50*/  IADD3 R17, R22, R16.reuse, RZ ;  /* 0x0000001016117210 */ /* 0x088fe40007ffe0ff */
[----:B------:R-:W3:Y:S01]  /*2e60*/  MUFU.TANH R8, R8 ;  /* 0x0000000800087308 */ /* 0x000ee20000002400 */
[----:B------:R-:W-:Y:S02]  /*2e70*/  IADD3 R23, R21, R16, RZ ;  /* 0x0000001015177210 */ /* 0x000fe40007ffe0ff */
[----:B------:R-:W-:-:S05]  /*2e80*/  IMNMX R24, R17, R20, PT ;  /* 0x0000001411187217 */ /* 0x000fca0003800200 */
[----:B------:R-:W1:Y:S08]  /*2e90*/  MUFU.TANH R32, R32 ;  /* 0x0000002000207308 */ /* 0x000e700000002400 */
        /* <DEDUP_REMOVED lines=16> */
[----:B------:R5:W1:Y:S02]  /*2fa0*/  MUFU.TANH R18, R13 ;  /* 0x0000000d00127308 */ /* 0x000a640000002400 */
[----:B-----5:R-:W-:Y:S01]  /*2fb0*/  IADD3 R13, -R221, UR4, RZ ;  /* 0x00000004dd0d7c10 */ /* 0x020fe2000fffe1ff */
[----:B------:R-:W-:Y:S05]  /*2fc0*/  @P0 BRA `(.L_x_167) ;  /* 0x0000015000000947 */ /* 0x000fea0003800000 */
[----:B-1234-:R-:W-:Y:S01]  /*2fd0*/  IMAD.U32 R17, RZ, RZ, UR11 ;  /* 0x0000000bff117e24 */ /* 0x01efe2000f8e00ff */
[----:B------:R-:W-:Y:S04]  /*2fe0*/  BSSY B0, `(.L_x_168) ;  /* 0x000000f000007945 */ /* 0x000fe80003800000 */
[----:B------:R-:W-:-:S04]  /*2ff0*/  IADD3 R26, R17, -c[0x0][0x168], R16 ;  /* 0x80005a00111a7a10 */ /* 0x000fc80007ffe010 */
[----:B------:R-:W-:-:S13]  /*3000*/  ISETP.GT.AND P0, PT, R26, -0x1, PT ;  /* 0xffffffff1a00780c */ /* 0x000fda0003f04270 */
[----:B------:R-:W-:Y:S05]  /*3010*/  @P0 BRA `(.L_x_169) ;  /* 0x0000007000000947 */ /* 0x000fea0003800000 */
[----:B------:R-:W-:Y:S01]  /*3020*/  IMAD.MOV.U32 R16, RZ, RZ, c[0x0][0x32c] ;  /* 0x0000cb00ff107624 */ /* 0x000fe200078e00ff */
[----:B------:R-:W-:-:S04]  /*3030*/  LOP3.LUT R26, RZ, R26, RZ, 0x33, !PT ;  /* 0x0000001aff1a7212 */ /* 0x000fc800078e33ff */
[----:B------:R-:W-:-:S13]  /*3040*/  ISETP.NE.AND P0, PT, R16, 0x1, PT ;  /* 0x000000011000780c */ /* 0x000fda0003f05270 */
[----:B------:R-:W-:-:S05]  /*3050*/  @P0 IMAD.HI.U32 R16, R26, c[0x0][0x330], RZ ;  /* 0x0000cc001a100a27 */ /* 0x000fca00078e00ff */
[----:B------:R-:W-:-:S04]  /*3060*/  @P0 SHF.R.U32.HI R26, RZ, c[0x0][0x334], R16 ;  /* 0x0000cd00ff1a0a19 */ /* 0x000fc80000011610 */
[----:B------:R-:W-:Y:S01]  /*3070*/  LOP3.LUT R26, RZ, R26, RZ, 0x33, !PT ;  /* 0x0000001aff1a7212 */ /* 0x000fe200078e33ff */
[----:B------:R-:W-:Y:S05]  /*3080*/  BRA `(.L_x_170) ;  /* 0x0000004000007947 */ /* 0x000fea0003800000 */
.L_x_169:
[----:B------:R-:W-:-:S04]  /*3090*/  MOV R16, c[0x0][0x32c] ;  /* 0x0000cb0000107a02 */ /* 0x000fc80000000f00 */
[----:B------:R-:W-:-:S13]  /*30a0*/  ISETP.NE.AND P0, PT, R16, 0x1, PT ;  /* 0x000000011000780c */ /* 0x000fda0003f05270 */
[----:B------:R-:W-:-:S05]  /*30b0*/  @P0 IMAD.HI.U32 R16, R26, c[0x0][0x330], RZ ;  /* 0x0000cc001a100a27 */ /* 0x000fca00078e00ff */
[----:B------:R-:W-:Y:S02]  /*30c0*/  @P0 SHF.R.U32.HI R26, RZ, c[0x0][0x334], R16 ;  /* 0x0000cd00ff1a0a19 */ /* 0x000fe40000011610 */
.L_x_170:
[----:B------:R-:W-:Y:S05]  /*30d0*/  BSYNC B0 ;  /* 0x0000000000007941 */ /* 0x000fea0003800000 */
.L_x_168:
[----:B------:R-:W-:-:S05]  /*30e0*/  IMAD R26, R26, c[0x0][0x32c], R13 ;  /* 0x0000cb001a1a7a24 */ /* 0x000fca00078e020d */
[----:B------:R-:W-:Y:S02]  /*30f0*/  IADD3 R17, R26, c[0x0][0x32c], RZ ;  /* 0x0000cb001a117a10 */ /* 0x000fe40007ffe0ff */
[----:B------:R-:W-:Y:S02]  /*3100*/  IMNMX R23, R23, R26, !PT ;  /* 0x0000001a17177217 */ /* 0x000fe40007800200 */
[----:B------:R-:W-:Y:S02]  /*3110*/  IMNMX R24, R24, R17, PT ;  /* 0x0000001118187217 */ /* 0x000fe40003800200 */
.L_x_167:
[----:B-1234-:R-:W-:Y:S01]  /*3120*/  UISETP.GE.AND UP2, UPT, UR4, 0x2, UPT ;  /* 0x000000020400788c */ /* 0x01efe2000bf46270 */
[----:B------:R1:W2:Y:S01]  /*3130*/  SHFL.IDX PT, R27, R19, 0x1, 0x1c1f ;  /* 0x003c1f00131b7f89 */ /* 0x0002a200000e0000 */
[----:B------:R-:W-:Y:S01]  /*3140*/  UISETP.GE.AND UP3, UPT, UR4, 0x1, UPT ;  /* 0x000000010400788c */ /* 0x000fe2000bf66270 */
[----:B------:R-:W-:Y:S01]  /*3150*/  FMUL.FTZ R14, R14, c[0x0][0x320] ;  /* 0x0000c8000e0e7a20 */ /* 0x000fe20000410000 */
[----:B------:R-:W-:Y:S01]  /*3160*/  UISETP.GE.AND UP4, UPT, UR4, 0x9, UPT ;  /* 0x000000090400788c */ /* 0x000fe2000bf86270 */
[----:B------:R-:W-:Y:S01]  /*3170*/  FMUL.FTZ R31, R10, c[0x0][0x320] ;  /* 0x0000c8000a1f7a20 */ /* 0x000fe20000410000 */
[----:B------:R-:W-:Y:S01]  /*3180*/  PLOP3.LUT P6, PT, PT, PT, UP2, 0x40, 0x0 ;  /* 0x000000000000781c */ /* 0x000fe20003fce828 */
[----:B------:R-:W-:Y:S01]  /*3190*/  UP2UR UR33, UPR, URZ, 0x4 ;  /* 0x000000043f217883 */ /* 0x000fe20008000000 */
[----:B------:R-:W-:Y:S01]  /*31a0*/  PLOP3.LUT P0, PT, PT, PT, UP3, 0x40, 0x0 ;  /* 0x000000000000781c */ /* 0x000fe20003f0e838 */
[----:B------:R-:W-:Y:S01]  /*31b0*/  UP2UR UR34, UPR, URZ, 0x8 ;  /* 0x000000083f227883 */ /* 0x000fe20008000000 */
[C---:B------:R-:W-:Y:S01]  /*31c0*/  ISETP.GT.AND P6, PT, R23.reuse, 0x1, P6 ;  /* 0x000000011700780c */ /* 0x040fe200037c4270 */
[----:B------:R-:W-:Y:S01]  /*31d0*/  UISETP.GE.AND UP2, UPT, UR4, 0x11, UPT ;  /* 0x000000110400788c */ /* 0x000fe2000bf46270 */
[C---:B------:R-:W-:Y:S01]  /*31e0*/  ISETP.GT.AND P0, PT, R23.reuse, RZ, P0 ;  /* 0x000000ff1700720c */ /* 0x040fe20000704270 */
[----:B------:R-:W-:Y:S01]  /*31f0*/  UISETP.GE.AND UP3, UPT, UR4, 0xa, UPT ;  /* 0x0000000a0400788c */ /* 0x000fe2000bf66270 */
[----:B------:R-:W-:Y:S01]  /*3200*/  PLOP3.LUT P2, PT, PT, PT, UP4, 0x40, 0x0 ;  /* 0x000000000000781c */ /* 0x000fe20003f4e848 */
[----:B------:R-:W-:Y:S01]  /*3210*/  UP2UR UR30, UPR, URZ, 0x4 ;  /* 0x000000043f1e7883 */ /* 0x000fe20008000000 */
[C---:B------:R-:W-:Y:S01]  /*3220*/  ISETP.LT.OR P6, PT, R24.reuse, 0x2, P6 ;  /* 0x000000021800780c */ /* 0x040fe200037c1670 */
[----:B------:R3:W4:Y:S01]  /*3230*/  MUFU.TANH R25, R14 ;  /* 0x0000000e00197308 */ /* 0x0007220000002400 */
[----:B------:R-:W-:Y:S01]  /*3240*/  ISETP.LT.OR P0, PT, R24, 0x1, P0 ;  /* 0x000000011800780c */ /* 0x000fe20000701670 */
[----:B------:R-:W-:Y:S01]  /*3250*/  UP2UR UR32, UPR, URZ, 0x10 ;  /* 0x000000103f207883 */ /* 0x000fe20008000000 */
[C---:B------:R-:W-:Y:S01]  /*3260*/  ISETP.GT.AND P2, PT, R23.reuse, 0x8, P2 ;  /* 0x000000081700780c */ /* 0x040fe20001744270 */
[----:B------:R-:W-:Y:S01]  /*3270*/  UISETP.GE.AND UP4, UPT, UR4, 0x52, UPT ;  /* 0x000000520400788c */ /* 0x000fe2000bf86270 */
[----:B------:R-:W-:Y:S01]  /*3280*/  FSEL R18, R18, -INF , !P6 ;  /* 0xff80000012127808 */ /* 0x000fe20007000000 */
[----:B------:R-:W-:Y:S01]  /*3290*/  UISETP.GE.AND UP6, UPT, UR4, 0x4a, UPT ;  /* 0x0000004a0400788c */ /* 0x000fe2000bfc6270 */
[----:B-1----:R-:W-:Y:S01]  /*32a0*/  FSEL R19, R12, -INF , !P0 ;  /* 0xff8000000c137808 */ /* 0x002fe20004000000 */
[----:B------:R-:W-:Y:S01]  /*32b0*/  UISETP.GE.AND UP5, UPT, UR4, 0x51, UPT ;  /* 0x000000510400788c */ /* 0x000fe2000bfa6270 */
[----:B------:R-:W-:Y:S01]  /*32c0*/  PLOP3.LUT P6, PT, PT, PT, UP2, 0x40, 0x0 ;  /* 0x000000000000781c */ /* 0x000fe20003fce828 */
[----:B------:R-:W-:Y:S01]  /*32d0*/  UISETP.GE.AND UP2, UPT, UR4, 0x12, UPT ;  /* 0x000000120400788c */ /* 0x000fe2000bf46270 */
[----:B------:R-:W-:Y:S01]  /*32e0*/  PLOP3.LUT P0, PT, PT, PT, UP3, 0x40, 0x0 ;  /* 0x000000000000781c */ /* 0x000fe20003f0e838 */
[----:B------:R-:W-:Y:S01]  /*32f0*/  UP2UR UR31, UPR, URZ, 0x8 ;  /* 0x000000083f1f7883 */ /* 0x000fe20008000000 */
[----:B------:R-:W-:Y:S01]  /*3300*/  ISETP.LT.OR P2, PT, R24, 0x9, P2 ;  /* 0x000000091800780c */ /* 0x000fe20001741670 */
[----:B------:R-:W-:Y:S01]  /*3310*/  UP2UR UR29, UPR, URZ, 0x4 ;  /* 0x000000043f1d7883 */ /* 0x000fe20008000000 */
[----:B------:R-:W-:Y:S01]  /*3320*/  ISETP.GT.AND P0, PT, R23, 0x9, P0 ;  /* 0x000000091700780c */ /* 0x000fe20000704270 */
[----:B------:R-:W-:Y:S01]  /*3330*/  FMUL.FTZ R17, R70, c[0x0][0x320] ;  /* 0x0000c80046117a20 */ /* 0x000fe20000410000 */
[----:B---3--:R-:W-:Y:S01]  /*3340*/  FSEL R14, R0, -INF , !P2 ;  /* 0xff800000000e7808 */ /* 0x008fe20005000000 */
[----:B------:R-:W-:Y:S01]  /*3350*/  FMUL.FTZ R16, R71, c[0x0][0x320] ;  /* 0x0000c80047107a20 */ /* 0x000fe20000410000 */
[----:B------:R-:W-:Y:S01]  /*3360*/  PLOP3.LUT P2, PT, PT, PT, UP2, 0x40, 0x0 ;  /* 0x000000000000781c */ /* 0x000fe20003f4e828 */
[----:B------:R-:W-:Y:S01]  /*3370*/  UISETP.GE.AND UP2, UPT, UR4, 0x19, UPT ;  /* 0x000000190400788c */ /* 0x000fe2000bf46270 */
[----:B------:R-:W-:Y:S01]  /*3380*/  ISETP.LT.OR P0, PT, R24, 0xa, P0 ;  /* 0x0000000a1800780c */ /* 0x000fe20000701670 */
[----:B------:R-:W-:Y:S01]  /*3390*/  FMUL.FTZ R15, R15, c[0x0][0x320] ;  /* 0x0000c8000f0f7a20 */ /* 0x000fe20000410000 */
[C---:B------:R-:W-:Y:S01]  /*33a0*/  ISETP.GT.AND P6, PT, R23.reuse, 0x10, P6 ;  /* 0x000000101700780c */ /* 0x040fe200037c4270 */
[----:B------:R-:W-:Y:S01]  /*33b0*/  UP2UR UR28, UPR, URZ, 0x4 ;  /* 0x000000043f1c7883 */ /* 0x000fe20008000000 */
[----:B------:R-:W-:Y:S01]  /*33c0*/  FSEL R12, R4, -INF , !P0 ;  /* 0xff800000040c7808 */ /* 0x000fe20004000000 */
[----:B------:R-:W-:Y:S01]  /*33d0*/  FMUL.FTZ R26, R74, c[0x0][0x320] ;  /* 0x0000c8004a1a7a20 */ /* 0x000fe20000410000 */
[----:B------:R-:W-:Y:S01]  /*33e0*/  PLOP3.LUT P0, PT, PT, PT, UP2, 0x40, 0x0 ;  /* 0x000000000000781c */ /* 0x000fe20003f0e828 */
[----:B------:R-:W-:Y:S01]  /*33f0*/  UISETP.GE.AND UP2, UPT, UR4, 0x1a, UPT ;  /* 0x0000001a0400788c */ /* 0x000fe2000bf46270 */
[C---:B------:R-:W-:Y:S01]  /*3400*/  ISETP.LT.OR P6, PT, R24.reuse, 0x11, P6 ;  /* 0x000000111800780c */ /* 0x040fe200037c1670 */
[----:B------:R-:W-:Y:S01]  /*3410*/  UISETP.GE.AND UP3, UPT, UR4, 0x59, UPT ;  /* 0x000000590400788c */ /* 0x000fe2000bf66270 */
[----:B------:R-:W-:Y:S01]  /*3420*/  ISETP.GT.AND P2, PT, R23, 0x11, P2 ;  /* 0x000000111700780c */ /* 0x000fe20001744270 */
[----:B------:R-:W-:Y:S01]  /*3430*/  UP2UR UR27, UPR, URZ, 0x4 ;  /* 0x000000043f1b7883 */ /* 0x000fe20008000000 */
[----:B------:R-:W-:Y:S01]  /*3440*/  FSEL R10, R9, -INF , !P6 ;  /* 0xff800000090a7808 */ /* 0x000fe20007000000 */
[----:B------:R-:W-:Y:S01]  /*3450*/  FMUL.FTZ R59, R59, c[0x0][0x320] ;  /* 0x0000c8003b3b7a20 */ /* 0x000fe20000410000 */
[----:B------:R-:W-:Y:S01]  /*3460*/  PLOP3.LUT P6, PT, PT, PT, UP2, 0x40, 0x0 ;  /* 0x000000000000781c */ /* 0x000fe20003fce828 */
[----:B------:R-:W-:Y:S01]  /*3470*/  UISETP.GE.AND UP2, UPT, UR4, 0x21, UPT ;  /* 0x000000210400788c */ /* 0x000fe2000bf46270 */
[----:B------:R-:W-:Y:S01]  /*3480*/  ISETP.LT.OR P2, PT, R24, 0x12, P2 ;  /* 0x000000121800780c */ /* 0x000fe20001741670 */
[----:B------:R-:W-:Y:S01]  /*3490*/  FMUL.FTZ R54, R54, c[0x0][0x320] ;  /* 0x0000c80036367a20 */ /* 0x000fe20000410000 */
        /* <DEDUP_REMOVED lines=67> */
[----:B------:R1:W3:Y:S01]  /*38d0*/  MUFU.TANH R149, R59 ;  /* 0x0000003b00957308 */ /* 0x0002e20000002400 */
[----:B------:R-:W-:Y:S01]  /*38e0*/  PLOP3.LUT P6, PT, PT, PT, UP2, 0x40, 0x0 ;  /* 0x000000000000781c */ /* 0x000fe20003fce828 */
[----:B------:R-:W-:Y:S01]  /*38f0*/  UISETP.GE.AND UP2, UPT, UR4, 0x42, UPT ;  /* 0x000000420400788c */ /* 0x000fe2000bf46270 */
[----:B------:R-:W-:Y:S01]  /*3900*/  ISETP.LT.OR P2, PT, R24, 0x39, P2 ;  /* 0x000000391800780c */ /* 0x000fe20001741670 */
[--C-:B--2---:R-:W-:Y:S01]  /*3910*/  IMAD.IADD R9, R22, 0x1, R27.reuse ;  /* 0x0000000116097824 */ /* 0x104fe200078e021b */
[----:B------:R-:W-:Y:S01]  /*3920*/  ISETP.GT.AND P0, PT, R23, 0x39, P0 ;  /* 0x000000391700780c */ /* 0x000fe20000704270 */
[----:B------:R-:W-:Y:S01]  /*3930*/  UP2UR UR17, UPR, URZ, 0x4 ;  /* 0x000000043f117883 */ /* 0x000fe20008000000 */
[----:B------:R-:W-:Y:S01]  /*3940*/  FSEL R142, R142, -INF , !P2 ;  /* 0xff8000008e8e7808 */ /* 0x000fe20005000000 */
[----:B------:R-:W2:Y:S01]  /*3950*/  MUFU.TANH R17, R17 ;  /* 0x0000001100117308 */ /* 0x000ea20000002400 */
[----:B------:R-:W-:Y:S01]  /*3960*/  PLOP3.LUT P2, PT, PT, PT, UP2, 0x40, 0x0 ;  /* 0x000000000000781c */ /* 0x000fe20003f4e828 */
[----:B------:R-:W-:Y:S01]  /*3970*/  UISETP.GE.AND UP2, UPT, UR4, 0x49, UPT ;  /* 0x000000490400788c */ /* 0x000fe2000bf46270 */
[----:B------:R-:W-:Y:S01]  /*3980*/  ISETP.LT.OR P0, PT, R24, 0x3a, P0 ;  /* 0x0000003a1800780c */ /* 0x000fe20000701670 */
[----:B------:R-:W-:Y:S01]  /*3990*/  IMAD.IADD R0, R21, 0x1, R27 ;  /* 0x0000000115007824 */ /* 0x000fe200078e021b */
[C---:B------:R-:W-:Y:S01]  /*39a0*/  ISETP.GT.AND P6, PT, R23.reuse, 0x40, P6 ;  /* 0x000000401700780c */ /* 0x040fe200037c4270 */
[----:B------:R-:W-:Y:S01]  /*39b0*/  UP2UR UR16, UPR, URZ, 0x4 ;  /* 0x000000043f107883 */ /* 0x000fe20008000000 */
[----:B------:R-:W-:Y:S01]  /*39c0*/  FSEL R140, R140, -INF , !P0 ;  /* 0xff8000008c8c7808 */ /* 0x000fe20004000000 */
[----:B------:R-:W1:Y:S01]  /*39d0*/  MUFU.TANH R16, R16 ;  /* 0x0000001000107308 */ /* 0x000e620000002400 */
[----:B------:R-:W-:Y:S01]  /*39e0*/  PLOP3.LUT P0, PT, PT, PT, UP2, 0x40, 0x0 ;  /* 0x000000000000781c */ /* 0x000fe20003f0e828 */
[----:B------:R-:W-:Y:S01]  /*39f0*/  UISETP.GE.AND UP2, UPT, UR4, 0x5a, UPT ;  /* 0x0000005a0400788c */ /* 0x000fe2000bf46270 */
[----:B------:R-:W-:-:S02]  /*3a00*/  ISETP.GT.AND P2, PT, R23, 0x41, P2 ;  /* 0x000000411700780c */ /* 0x000fc40001744270 */
[----:B------:R-:W-:Y:S02]  /*3a10*/  ISETP.GT.AND P0, PT, R23, 0x48, P0 ;  /* 0x000000481700780c */ /* 0x000fe40000704270 */
[C---:B------:R-:W-:Y:S01]  /*3a20*/  ISETP.LT.OR P6, PT, R24.reuse, 0x41, P6 ;  /* 0x000000411800780c */ /* 0x040fe200037c1670 */
[----:B------:R1:W1:Y:S01]  /*3a30*/  MUFU.TANH R159, R54 ;  /* 0x00000036009f7308 */ /* 0x0002620000002400 */
[C---:B------:R-:W-:Y:S02]  /*3a40*/  ISETP.LT.OR P0, PT, R24.reuse, 0x49, P0 ;  /* 0x000000491800780c */ /* 0x040fe40000701670 */
[----:B------:R-:W-:Y:S02]  /*3a50*/  ISETP.LT.OR P2, PT, R24, 0x42, P2 ;  /* 0x000000421800780c */ /* 0x000fe40001741670 */
[----:B------:R-:W-:Y:S02]  /*3a60*/  FSEL R152, R152, -INF , !P0 ;  /* 0xff80000098987808 */ /* 0x000fe40004000000 */
[----:B------:R-:W-:Y:S01]  /*3a70*/  PLOP3.LUT P0, PT, PT, PT, UP4, 0x40, 0x0 ;  /* 0x000000000000781c */ /* 0x000fe20003f0e848 */
[----:B------:R1:W1:Y:S01]  /*3a80*/  MUFU.TANH R153, R55 ;  /* 0x0000003700997308 */ /* 0x0002620000002400 */
[----:B------:R-:W-:-:S02]  /*3a90*/  FSEL R156, R156, -INF , !P6 ;  /* 0xff8000009c9c7808 */ /* 0x000fc40007000000 */
[----:B------:R-:W-:Y:S02]  /*3aa0*/  FSEL R154, R154, -INF , !P2 ;  /* 0xff8000009a9a7808 */ /* 0x000fe40005000000 */
[----:B------:R-:W-:Y:S02]  /*3ab0*/  PLOP3.LUT P6, PT, PT, PT, UP6, 0x40, 0x0 ;  /* 0x000000000000781c */ /* 0x000fe40003fce868 */
[----:B------:R-:W-:Y:S01]  /*3ac0*/  PLOP3.LUT P2, PT, PT, PT, UP5, 0x40, 0x0 ;  /* 0x000000000000781c */ /* 0x000fe20003f4e858 */
[----:B------:R-:W1:Y:S01]  /*3ad0*/  MUFU.TANH R15, R15 ;  /* 0x0000000f000f7308 */ /* 0x000e620000002400 */
[C---:B------:R-:W-:Y:S02]  /*3ae0*/  ISETP.GT.AND P0, PT, R23.reuse, 0x51, P0 ;  /* 0x000000511700780c */ /* 0x040fe40000704270 */
[C---:B------:R-:W-:Y:S02]  /*3af0*/  ISETP.GT.AND P6, PT, R23.reuse, 0x49, P6 ;  /* 0x000000491700780c */ /* 0x040fe400037c4270 */
[----:B------:R-:W-:-:S02]  /*3b00*/  ISETP.GT.AND P2, PT, R23, 0x50, P2 ;  /* 0x000000501700780c */ /* 0x000fc40001744270 */
        /* <DEDUP_REMOVED lines=11> */
[----:B------:R1:W1:Y:S01]  /*3bc0*/  MUFU.TANH R141, R66 ;  /* 0x00000042008d7308 */ /* 0x0002620000002400 */
[C---:B------:R-:W-:Y:S02]  /*3bd0*/  ISETP.GT.AND P6, PT, R23.reuse, 0x58, P6 ;  /* 0x000000581700780c */ /* 0x040fe400037c4270 */
[----:B------:R-:W-:Y:S02]  /*3be0*/  ISETP.GT.AND P2, PT, R23, 0x59, P2 ;  /* 0x000000591700780c */ /* 0x000fe40001744270 */
[----:B------:R-:W-:-:S02]  /*3bf0*/  ISETP.LT.OR P6, PT, R24, 0x59, P6 ;  /* 0x000000591800780c */ /* 0x000fc400037c1670 */
[----:B------:R-:W-:Y:S01]  /*3c00*/  ISETP.LT.OR P2, PT, R24, 0x5a, P2 ;  /* 0x0000005a1800780c */ /* 0x000fe20001741670 */
[----:B------:R1:W1:Y:S01]  /*3c10*/  MUFU.TANH R125, R67 ;  /* 0x00000043007d7308 */ /* 0x0002620000002400 */
[----:B------:R-:W-:Y:S02]  /*3c20*/  IMNMX R20, R9, R20, PT ;  /* 0x0000001409147217 */ /* 0x000fe40003800200 */
[----:B------:R-:W-:Y:S02]  /*3c30*/  FSEL R132, R132, -INF , !P6 ;  /* 0xff80000084847808 */ /* 0x000fe40007000000 */
[----:B------:R-:W-:-:S03]  /*3c40*/  FSEL R130, R130, -INF , !P2 ;  /* 0xff80000082827808 */ /* 0x000fc60005000000 */
[----:B------:R1:W1:Y:S08]  /*3c50*/  MUFU.TANH R151, R46 ;  /* 0x0000002e00977308 */ /* 0x0002700000002400 */
[----:B------:R1:W1:Y:S08]  /*3c60*/  MUFU.TANH R143, R47 ;  /* 0x0000002f008f7308 */ /* 0x0002700000002400 */
[----:B------:R-:W1:Y:S08]  /*3c70*/  MUFU.TANH R26, R26 ;  /* 0x0000001a001a7308 */ /* 0x000e700000002400 */
        /* <DEDUP_REMOVED lines=8> */
[----:B------:R1:W1:Y:S08]  /*3d00*/  MUFU.TANH R7, R29 ;  /* 0x0000001d00077308 */ /* 0x0002700000002400 */
[----:B------:R1:W1:Y:S01]  /*3d10*/  MUFU.TANH R161, R58 ;  /* 0x0000003a00a17308 */ /* 0x0002620000002400 */
[----:B------:R-:W-:Y:S05]  /*3d20*/  @P0 BRA `(.L_x_171) ;  /* 0x0000015000000947 */ /* 0x000fea0003800000 */
[----:B--234-:R-:W-:Y:S01]  /*3d30*/  IMAD.U32 R22, RZ, RZ, UR11 ;  /* 0x0000000bff167e24 */ /* 0x01cfe2000f8e00ff */
        /* <DEDUP_REMOVED lines=11> */
.L_x_173:
[----:B------:R-:W-:-:S04]  /*3df0*/  MOV R9, c[0x0][0x32c] ;  /* 0x0000cb0000097a02 */ /* 0x000fc80000000f00 */
[----:B------:R-:W-:-:S13]  /*3e00*/  ISETP.NE.AND P0, PT, R9, 0x1, PT ;  /* 0x000000010900780c */ /* 0x000fda0003f05270 */
[----:B------:R-:W-:-:S05]  /*3e10*/  @P0 IMAD.HI.U32 R9, R22, c[0x0][0x330], RZ ;  /* 0x0000cc0016090a27 */ /* 0x000fca00078e00ff */
[----:B------:R-:W-:Y:S02]  /*3e20*/  @P0 SHF.R.U32.HI R22, RZ, c[0x0][0x334], R9 ;  /* 0x0000cd00ff160a19 */ /* 0x000fe40000011609 */
.L_x_174:
[----:B------:R-:W-:Y:S05]  /*3e30*/  BSYNC B0 ;  /* 0x0000000000007941 */ /* 0x000fea0003800000 */
.L_x_172:
[----:B------:R-:W-:-:S05]  /*3e40*/  IMAD R13, R22, c[0x0][0x32c], R13 ;  /* 0x0000cb00160d7a24 */ /* 0x000fca00078e020d */
[----:B------:R-:W-:Y:S02]  /*3e50*/  IADD3 R9, R13, c[0x0][0x32c], RZ ;  /* 0x0000cb000d097a10 */ /* 0x000fe40007ffe0ff */
[----:B------:R-:W-:Y:S02]  /*3e60*/  IMNMX R0, R0, R13, !PT ;  /* 0x0000000d00007217 */ /* 0x000fe40007800200 */
[----:B------:R-:W-:Y:S02]  /*3e70*/  IMNMX R20, R20, R9, PT ;  /* 0x0000000914147217 */ /* 0x000fe40003800200 */
.L_x_171:
[----:B--234-:R-:W-:Y:S01]  /*3e80*/  UP2UR UR4, UPR, URZ, 0x10 ;  /* 0x000000103f047883 */ /* 0x01cfe20008000000 */
[----:B------:R-:W-:Y:S01]  /*3e90*/  IMAD.SHL.U32 R212, R2, 0x2, RZ ;  /* 0x0000000202d47824 */ /* 0x000fe200078e00ff */
[----:B------:R-:W-:Y:S02]  /*3ea0*/  UISETP.NE.AND UP4, UPT, UR30, URZ, UPT ;  /* 0x0000003f1e00728c */ /* 0x000fe4000bf85270 */
[----:B------:R-:W-:Y:S01]  /*3eb0*/  UP2UR UR30, UPR, URZ, 0x8 ;  /* 0x000000083f1e7883 */ /* 0x000fe20008000000 */
[----:B------:R-:W-:Y:S01]  /*3ec0*/  IMAD R210, R5, 0x2, R212 ;  /* 0x0000000205d27824 */ /* 0x000fe200078e02d4 */
[----:B------:R-:W-:Y:S01]  /*3ed0*/  UISETP.NE.AND UP3, UPT, UR32, URZ, UPT ;  /* 0x0000003f2000728c */ /* 0x000fe2000bf65270 */
[----:B-1----:R-:W-:Y:S01]  /*3ee0*/  LDSM.16.MT88.4 R76, [R212+0x3100] ;  /* 0x00310000d44c783b */ /* 0x002fe20000004200 */
[----:B------:R-:W-:Y:S01]  /*3ef0*/  UP2UR UR32, UPR, URZ, 0x4 ;  /* 0x000000043f207883 */ /* 0x000fe20008000000 */
[C---:B------:R-:W-:Y:S01]  /*3f00*/  IMAD R208, R3.reuse, 0x2, R210 ;  /* 0x0000000203d07824 */ /* 0x040fe200078e02d2 */
[----:B------:R-:W-:Y:S01]  /*3f10*/  UISETP.NE.AND UP2, UPT, UR31, URZ, UPT ;  /* 0x0000003f1f00728c */ /* 0x000fe2000bf45270 */
[----:B------:R-:W-:Y:S01]  /*3f20*/  IMAD R209, R3, 0x2, R212 ;  /* 0x0000000203d17824 */ /* 0x000fe200078e02d4 */
[----:B------:R-:W-:Y:S01]  /*3f30*/  UP2UR UR31, UPR, URZ, 0x2 ;  /* 0x000000023f1f7883 */ /* 0x000fe20008000000 */
[----:B------:R-:W-:Y:S01]  /*3f40*/  PLOP3.LUT P0, PT, PT, PT, UP3, 0x40, 0x0 ;  /* 0x000000000000781c */ /* 0x000fe20003f0e838 */
[----:B------:R-:W-:Y:S01]  /*3f50*/  UISETP.NE.AND UP1, UPT, UR33, URZ, UPT ;  /* 0x0000003f2100728c */ /* 0x000fe2000bf25270 */
[----:B------:R-:W-:Y:S01]  /*3f60*/  LDSM.16.MT88.4 R84, [R208+0x100] ;  /* 0x00010000d054783b */ /* 0x000fe20000004200 */
[----:B------:R-:W-:Y:S01]  /*3f70*/  UP2UR UR33, UPR, URZ, 0x1 ;  /* 0x000000013f217883 */ /* 0x000fe20008000000 */
[----:B------:R-:W-:Y:S01]  /*3f80*/  ISETP.GT.AND P0, PT, R0, 0x8, P0 ;  /* 0x000000080000780c */ /* 0x000fe20000704270 */
[----:B------:R-:W-:Y:S01]  /*3f90*/  UISETP.NE.AND UP0, UPT, UR34, URZ, UPT ;  /* 0x0000003f2200728c */ /* 0x000fe2000bf05270 */
[----:B------:R-:W-:Y:S01]  /*3fa0*/  LDSM.16.MT88.4 R108, [R212+0x100] ;  /* 0x00010000d46c783b */ /* 0x000fe20000004200 */
[----:B------:R-:W-:Y:S01]  /*3fb0*/  UISETP.NE.AND UP3, UPT, UR28, URZ, UPT ;  /* 0x0000003f1c00728c */ /* 0x000fe2000bf65270 */
[----:B------:R-:W-:-:S02]  /*3fc0*/  ISETP.LT.OR P0, PT, R20, 0x9, P0 ;  /* 0x000000091400780c */ /* 0x000fc40000701670 */
[----:B------:R-:W-:Y:S01]  /*3fd0*/  PLOP3.LUT P2, PT, PT, PT, UP1, 0x40, 0x0 ;  /* 0x000000000000781c */ /* 0x000fe20003f4e818 */
[----:B------:R-:W-:Y:S01]  /*3fe0*/  UISETP.NE.AND UP1, UPT, UR26, URZ, UPT ;  /* 0x0000003f1a00728c */ /* 0x000fe2000bf25270 */
[----:B------:R-:W-:Y:S01]  /*3ff0*/  PLOP3.LUT P6, PT, PT, PT, UP0, 0x40, 0x0 ;  /* 0x000000000000781c */ /* 0x000fe20003fce808 */
[----:B------:R-:W-:Y:S01]  /*4000*/  UISETP.NE.AND UP0, UPT, UR29, URZ, UPT ;  /* 0x0000003f1d00728c */ /* 0x000fe2000bf05270 */
[----:B------:R-:W-:Y:S01]  /*4010*/  FSEL R21, R31, -INF , !P0 ;  /* 0xff8000001f157808 */ /* 0x000fe20004000000 */
[----:B------:R-:W-:Y:S01]  /*4020*/  LDSM.16.MT88.4 R100, [R210+0x100] ;  /* 0x00010000d264783b */ /* 0x000fe20000004200 */
[C---:B------:R-:W-:Y:S02]  /*4030*/  ISETP.GT.AND P6, PT, R0.reuse, RZ, P6 ;  /* 0x000000ff0000720c */ /* 0x040fe400037c4270 */
[----:B------:R-:W-:Y:S01]  /*4040*/  ISETP.GT.AND P2, PT, R0, 0x1, P2 ;  /* 0x000000010000780c */ /* 0x000fe20001744270 */
[----:B------:R-:W-:Y:S01]  /*4050*/  LDSM.16.MT88.4 R92, [R209+0x100] ;  /* 0x00010000d15c783b */ /* 0x000fe20000004200 */
[----:B------:R-:W-:-:S02]  /*4060*/  ISETP.LT.OR P6, PT, R20, 0x1, P6 ;  /* 0x000000011400780c */ /* 0x000fc400037c1670 */
[----:B------:R-:W-:Y:S01]  /*4070*/  PLOP3.LUT P0, PT, PT, PT, UP0, 0x40, 0x0 ;  /* 0x000000000000781c */ /* 0x000fe20003f0e808 */
[----:B------:R-:W-:Y:S01]  /*4080*/  UISETP.NE.AND UP0, UPT, UR25, URZ, UPT ;  /* 0x0000003f1900728c */ /* 0x000fe2000bf05270 */
[----:B------:R-:W-:Y:S01]  /*4090*/  FSEL R25, R25, -INF , !P6 ;  /* 0xff80000019197808 */ /* 0x000fe20007000000 */
[----:B------:R-:W-:Y:S01]  /*40a0*/  LDSM.16.MT88.4 R68, [R210+0x3100] ;  /* 0x00310000d244783b */ /* 0x000fe20000004200 */
[----:B------:R-:W-:Y:S01]  /*40b0*/  PLOP3.LUT P6, PT, PT, PT, UP2, 0x40, 0x0 ;  /* 0x000000000000781c */ /* 0x000fe20003fce828 */
[----:B------:R-:W-:Y:S01]  /*40c0*/  UISETP.NE.AND UP2, UPT, UR27, URZ, UPT ;  /* 0x0000003f1b00728c */ /* 0x000fe2000bf45270 */
[C---:B------:R-:W-:Y:S01]  /*40d0*/  ISETP.GT.AND P0, PT, R0.reuse, 0x11, P0 ;  /* 0x000000110000780c */ /* 0x040fe20000704270 */
[----:B------:R-:W-:Y:S01]  /*40e0*/  LDSM.16.MT88.4 R56, [R209+0x3100] ;  /* 0x00310000d138783b */ /* 0x000fe20000004200 */
[----:B------:R-:W-:Y:S02]  /*40f0*/  ISETP.GT.AND P6, PT, R0, 0x9, P6 ;  /* 0x000000090000780c */ /* 0x000fe400037c4270 */
[----:B------:R-:W-:-:S02]  /*4100*/  ISETP.LT.OR P2, PT, R20, 0x2, P2 ;  /* 0x000000021400780c */ /* 0x000fc40001741670 */
[C---:B------:R-:W-:Y:S02]  /*4110*/  ISETP.LT.OR P6, PT, R20.reuse, 0xa, P6 ;  /* 0x0000000a1400780c */ /* 0x040fe400037c1670 */
[----:B------:R-:W-:Y:S02]  /*4120*/  ISETP.LT.OR P0, PT, R20, 0x12, P0 ;  /* 0x000000121400780c */ /* 0x000fe40000701670 */
[----:B------:R-:W-:Y:S02]  /*4130*/  FSEL R7, R7, -INF , !P6 ;  /* 0xff80000007077808 */ /* 0x000fe40007000000 */
[----:B------:R-:W-:Y:S01]  /*4140*/  PLOP3.LUT P6, PT, PT, PT, UP3, 0x40, 0x0 ;  /* 0x000000000000781c */ /* 0x000fe20003fce838 */
[----:B------:R-:W-:Y:S01]  /*4150*/  UISETP.NE.AND UP3, UPT, UR24, URZ, UPT ;  /* 0x0000003f1800728c */ /* 0x000fe2000bf65270 */
[----:B------:R-:W-:Y:S02]  /*4160*/  FSEL R23, R15, -INF , !P2 ;  /* 0xff8000000f177808 */ /* 0x000fe40005000000 */
[----:B------:R-:W-:-:S02]  /*4170*/  ISETP.GT.AND P6, PT, R0, 0x18, P6 ;  /* 0x000000180000780c */ /* 0x000fc400037c4270 */
[----:B------:R-:W-:Y:S02]  /*4180*/  FSEL R13, R11, -INF , !P0 ;  /* 0xff8000000b0d7808 */ /* 0x000fe40004000000 */
[----:B------:R-:W-:Y:S02]  /*4190*/  ISETP.LT.OR P6, PT, R20, 0x19, P6 ;  /* 0x000000191400780c */ /* 0x000fe400037c1670 */
[----:B------:R-:W-:Y:S01]  /*41a0*/  PLOP3.LUT P2, PT, PT, PT, UP4, 0x40, 0x0 ;  /* 0x000000000000781c */ /* 0x000fe20003f4e848 */
[----:B------:R-:W-:Y:S01]  /*41b0*/  UISETP.NE.AND UP4, UPT, UR20, URZ, UPT ;  /* 0x0000003f1400728c */ /* 0x000fe2000bf85270 */
[----:B------:R-:W-:Y:S02]  /*41c0*/  FSEL R11, R17, -INF , !P6 ;  /* 0xff800000110b7808 */ /* 0x000fe40007000000 */
[----:B------:R-:W-:Y:S02]  /*41d0*/  FMNMX.FTZ R17, R19, R18, !PT ;  /* 0x0000001213117209 */ /* 0x000fe40007810000 */
[----:B------:R-:W-:-:S02]  /*41e0*/  ISETP.GT.AND P2, PT, R0, 0x10, P2 ;  /* 0x000000100000780c */ /* 0x000fc40001744270 */
[----:B------:R-:W-:Y:S02]  /*41f0*/  FMNMX.FTZ R17, R14, R17, !PT ;  /* 0x000000110e117209 */ /* 0x000fe40007810000 */
[----:B------:R-:W-:Y:S02]  /*4200*/  ISETP.LT.OR P2, PT, R20, 0x11, P2 ;  /* 0x000000111400780c */ /* 0x000fe40001741670 */
[----:B------:R-:W-:Y:S02]  /*4210*/  FMNMX.FTZ R17, R12, R17, !PT ;  /* 0x000000110c117209 */ /* 0x000fe40007810000 */
[----:B------:R-:W-:Y:S02]  /*4220*/  FSEL R15, R26, -INF , !P2 ;  /* 0xff8000001a0f7808 */ /* 0x000fe40005000000 */
[----:B------:R-:W-:Y:S01]  /*4230*/  PLOP3.LUT P2, PT, PT, PT, UP2, 0x40, 0x0 ;  /* 0x000000000000781c */ /* 0x000fe20003f4e828 */
[----:B------:R-:W-:Y:S01]  /*4240*/  UISETP.NE.AND UP2, UPT, UR23, URZ, UPT ;  /* 0x0000003f1700728c */ /* 0x000fe2000bf45270 */
[----:B------:R-:W-:-:S02]  /*4250*/  FMNMX.FTZ R17, R10, R17, !PT ;  /* 0x000000110a117209 */ /* 0x000fc40007810000 */
[----:B------:R-:W-:Y:S02]  /*4260*/  ISETP.GT.AND P2, PT, R0, 0x19, P2 ;  /* 0x000000190000780c */ /* 0x000fe40001744270 */
[----:B------:R-:W-:Y:S02]  /*4270*/  FMNMX.FTZ R17, R6, R17, !PT ;  /* 0x0000001106117209 */ /* 0x000fe40007810000 */
[----:B------:R-:W-:Y:S02]  /*4280*/  ISETP.LT.OR P2, PT, R20, 0x1a, P2 ;  /* 0x0000001a1400780c */ /* 0x000fe40001741670 */
[----:B------:R-:W-:Y:S02]  /*4290*/  FMNMX.FTZ R17, R4, R17, !PT ;  /* 0x0000001104117209 */ /* 0x000fe40007810000 */
[----:B------:R-:W-:Y:S02]  /*42a0*/  FSEL R9, R16, -INF , !P2 ;  /* 0xff80000010097808 */ /* 0x000fe40005000000 */
[----:B------:R-:W-:-:S02]  /*42b0*/  FMNMX.FTZ R17, R8, R17, !PT ;  /* 0x0000001108117209 */ /* 0x000fc40007810000 */
[----:B------:R-:W-:Y:S02]  /*42c0*/  FMNMX.FTZ R16, R25, R23, !PT ;  /* 0x0000001719107209 */ /* 0x000fe40007810000 */
[----:B------:R-:W-:Y:S02]  /*42d0*/  FMNMX.FTZ R17, R32, R17, !PT ;  /* 0x0000001120117209 */ /* 0x000fe40007810000 */
[----:B------:R-:W-:Y:S02]  /*42e0*/  FMNMX.FTZ R16, R21, R16, !PT ;  /* 0x0000001015107209 */ /* 0x000fe40007810000 */
[----:B------:R-:W-:Y:S01]  /*42f0*/  PLOP3.LUT P0, PT, PT, PT, UP1, 0x40, 0x0 ;  /* 0x000000000000781c */ /* 0x000fe20003f0e818 */
[----:B------:R-:W-:Y:S01]  /*4300*/  UISETP.NE.AND UP1, UPT, UR22, URZ, UPT ;  /* 0x0000003f1600728c */ /* 0x000fe2000bf25270 */
[----:B------:R-:W-:Y:S02]  /*4310*/  FMNMX.FTZ R17, R30, R17, !PT ;  /* 0x000000111e117209 */ /* 0x000fe40007810000 */
[----:B------:R-:W-:-:S02]  /*4320*/  FMNMX.FTZ R16, R7, R16, !PT ;  /* 0x0000001007107209 */ /* 0x000fc40007810000 */
[----:B------:R-:W-:Y:S02]  /*4330*/  ISETP.GT.AND P0, PT, R0, 0x20, P0 ;  /* 0x000000200000780c */ /* 0x000fe40000704270 */
[----:B------:R-:W-:Y:S02]  /*4340*/  FMNMX.FTZ R17, R28, R17, !PT ;  /* 0x000000111c117209 */ /* 0x000fe40007810000 */
[----:B------:R-:W-:Y:S01]  /*4350*/  PLOP3.LUT P6, PT, PT, PT, UP0, 0x40, 0x0 ;  /* 0x000000000000781c */ /* 0x000fe20003fce808 */
[----:B------:R-:W-:Y:S01]  /*4360*/  UISETP.NE.AND UP0, UPT, UR21, URZ, UPT ;  /* 0x0000003f1500728c */ /* 0x000fe2000bf05270 */
[----:B------:R-:W-:Y:S02]  /*4370*/  FMNMX.FTZ R16, R15, R16, !PT ;  /* 0x000000100f107209 */ /* 0x000fe40007810000 */
[----:B------:R-:W-:Y:S02]  /*4380*/  ISETP.LT.OR P0, PT, R20, 0x21, P0 ;  /* 0x000000211400780c */ /* 0x000fe40000701670 */
[----:B------:R-:W-:-:S02]  /*4390*/  FMNMX.FTZ R17, R124, R17, !PT ;  /* 0x000000117c117209 */ /* 0x000fc40007810000 */
[----:B------:R-:W-:Y:S01]  /*43a0*/  PLOP3.LUT P2, PT, PT, PT, UP3, 0x40, 0x0 ;  /* 0x000000000000781c */ /* 0x000fe20003f4e838 */
[----:B------:R-:W-:Y:S01]  /*43b0*/  UISETP.NE.AND UP3, UPT, UR19, URZ, UPT ;  /* 0x0000003f1300728c */ /* 0x000fe2000bf65270 */
[----:B------:R-:W-:Y:S02]  /*43c0*/  ISETP.GT.AND P6, PT, R0, 0x21, P6 ;  /* 0x000000210000780c */ /* 0x000fe400037c4270 */
[----:B------:R-:W-:Y:S02]  /*43d0*/  FMNMX.FTZ R16, R13, R16, !PT ;  /* 0x000000100d107209 */ /* 0x000fe40007810000 */
[----:B------:R-:W-:Y:S02]  /*43e0*/  FSEL R141, R141, -INF , !P0 ;  /* 0xff8000008d8d7808 */ /* 0x000fe40004000000 */
[----:B------:R-:W-:Y:S02]  /*43f0*/  FMNMX.FTZ R17, R138, R17, !PT ;  /* 0x000000118a117209 */ /* 0x000fe40007810000 */
[----:B------:R-:W-:Y:S01]  /*4400*/  PLOP3.LUT P0, PT, PT, PT, UP2, 0x40, 0x0 ;  /* 0x000000000000781c */ /* 0x000fe20003f0e828 */
[----:B------:R-:W-:Y:S01]  /*4410*/  UISETP.NE.AND UP2, UPT, UR18, URZ, UPT ;  /* 0x0000003f1200728c */ /* 0x000fe2000bf45270 */
[----:B------:R-:W-:-:S02]  /*4420*/  ISETP.LT.OR P6, PT, R20, 0x22, P6 ;  /* 0x000000221400780c */ /* 0x000fc400037c1670 */
[----:B------:R-:W-:Y:S02]  /*4430*/  ISETP.GT.AND P2, PT, R0, 0x28, P2 ;  /* 0x000000280000780c */ /* 0x000fe40001744270 */
[----:B------:R-:W-:Y:S02]  /*4440*/  FMNMX.FTZ R16, R11, R16, !PT ;  /* 0x000000100b107209 */ /* 0x000fe40007810000 */
[----:B------:R-:W-:Y:S02]  /*4450*/  FMNMX.FTZ R17, R148, R17, !PT ;  /* 0x0000001194117209 */ /* 0x000fe40007810000 */
[----:B------:R-:W-:Y:S02]  /*4460*/  FSEL R125, R125, -INF , !P6 ;  /* 0xff8000007d7d7808 */ /* 0x000fe40007000000 */
[----:B------:R-:W-:Y:S02]  /*4470*/  ISETP.LT.OR P2, PT, R20, 0x29, P2 ;  /* 0x000000291400780c */ /* 0x000fe40001741670 */
[----:B------:R-:W-:-:S02]  /*4480*/  ISETP.GT.AND P0, PT, R0, 0x29, P0 ;  /* 0x000000290000780c */ /* 0x000fc40000704270 */
[----:B------:R-:W-:Y:S02]  /*4490*/  FMNMX.FTZ R16, R9, R16, !PT ;  /* 0x0000001009107209 */ /* 0x000fe40007810000 */
[----:B------:R-:W-:Y:S01]  /*44a0*/  PLOP3.LUT P6, PT, PT, PT, UP1, 0x40, 0x0 ;  /* 0x000000000000781c */ /* 0x000fe20003fce818 */
[----:B------:R-:W-:Y:S01]  /*44b0*/  UISETP.NE.AND UP1, UPT, UR17, URZ, UPT ;  /* 0x0000003f1100728c */ /* 0x000fe2000bf25270 */
[----:B------:R-:W-:Y:S02]  /*44c0*/  FMNMX.FTZ R17, R142, R17, !PT ;  /* 0x000000118e117209 */ /* 0x000fe40007810000 */
[----:B------:R-:W-:Y:S02]  /*44d0*/  FSEL R139, R139, -INF , !P2 ;  /* 0xff8000008b8b7808 */ /* 0x000fe40005000000 */
[----:B------:R-:W-:Y:S02]  /*44e0*/  ISETP.LT.OR P0, PT, R20, 0x2a, P0 ;  /* 0x0000002a1400780c */ /* 0x000fe40000701670 */
[----:B------:R-:W-:-:S02]  /*44f0*/  FMNMX.FTZ R16, R141, R16, !PT ;  /* 0x000000108d107209 */ /* 0x000fc40007810000 */
[----:B------:R-:W-:Y:S01]  /*4500*/  PLOP3.LUT P2, PT, PT, PT, UP0, 0x40, 0x0 ;  /* 0x000000000000781c */ /* 0x000fe20003f4e808 */
[----:B------:R-:W-:Y:S01]  /*4510*/  UISETP.NE.AND UP0, UPT, UR16, URZ, UPT ;  /* 0x0000003f1000728c */ /* 0x000fe2000bf05270 */
[----:B------:R-:W-:Y:S02]  /*4520*/  ISETP.GT.AND P6, PT, R0, 0x30, P6 ;  /* 0x000000300000780c */ /* 0x000fe400037c4270 */
[----:B------:R-:W-:Y:S01]  /*4530*/  FMNMX.FTZ R17, R140, R17, !PT ;  /* 0x000000118c117209 */ /* 0x000fe20007810000 */
[----:B------:R-:W-:Y:S01]  /*4540*/  ULDC.64 UR16, c[0x0][0x2c8] ;  /* 0x0000b20000107ab9 */ /* 0x000fe20000000a00 */
[----:B------:R-:W-:Y:S01]  /*4550*/  FSEL R131, R131, -INF , !P0 ;  /* 0xff80000083837808 */ /* 0x000fe20004000000 */
[----:B------:R-:W-:Y:S01]  /*4560*/  UIMAD.WIDE.U32 UR18, UR15, UR16, URZ ;  /* 0x000000100f1272a5 */ /* 0x000fe2000f8e003f */
[----:B------:R-:W-:Y:S02]  /*4570*/  FMNMX.FTZ R16, R125, R16, !PT ;  /* 0x000000107d107209 */ /* 0x000fe40007810000 */
[----:B------:R-:W-:Y:S01]  /*4580*/  PLOP3.LUT P0, PT, PT, PT, UP4, 0x40, 0x0 ;  /* 0x000000000000781c */ /* 0x000fe20003f0e848 */
[----:B------:R-:W-:Y:S01]  /*4590*/  UISETP.NE.AND UP4, UPT, UR4, URZ, UPT ;  /* 0x0000003f0400728c */ /* 0x000fe2000bf85270 */
[----:B------:R-:W-:Y:S01]  /*45a0*/  ISETP.LT.OR P6, PT, R20, 0x31, P6 ;  /* 0x000000311400780c */ /* 0x000fe200037c1670 */
[----:B------:R-:W-:Y:S01]  /*45b0*/  UIADD3 UR4, UR7, -0x2, URZ ;  /* 0xfffffffe07047890 */ /* 0x000fe2000fffe03f */
[----:B------:R-:W-:-:S02]  /*45c0*/  ISETP.GT.AND P2, PT, R0, 0x31, P2 ;  /* 0x000000310000780c */ /* 0x000fc40001744270 */
[----:B------:R-:W-:Y:S01]  /*45d0*/  FMNMX.FTZ R17, R156, R17, !PT ;  /* 0x000000119c117209 */ /* 0x000fe20007810000 */
[----:B------:R-:W-:Y:S01]  /*45e0*/  ULDC UR7, c[0x0][0x328] ;  /* 0x0000ca0000077ab9 */ /* 0x000fe20000000800 */
[----:B------:R-:W-:Y:S01]  /*45f0*/  FMNMX.FTZ R16, R139, R16, !PT ;  /* 0x000000108b107209 */ /* 0x000fe20007810000 */
[----:B------:R-:W-:Y:S01]  /*4600*/  IMAD.U32 R168, RZ, RZ, UR4 ;  /* 0x00000004ffa87e24 */ /* 0x000fe2000f8e00ff */
[----:B------:R-:W-:Y:S02]  /*4610*/  FSEL R161, R161, -INF , !P6 ;  /* 0xff800000a1a17808 */ /* 0x000fe40007000000 */
[----:B------:R-:W-:Y:S02]  /*4620*/  ISETP.LT.OR P2, PT, R20, 0x32, P2 ;  /* 0x000000321400780c */ /* 0x000fe40001741670 */
[----:B------:R-:W-:Y:S02]  /*4630*/  ISETP.GT.AND P0, PT, R0, 0x38, P0 ;  /* 0x000000380000780c */ /* 0x000fe40000704270 */
[----:B------:R-:W-:Y:S01]  /*4640*/  PLOP3.LUT P6, PT, PT, PT, UP3, 0x40, 0x0 ;  /* 0x000000000000781c */ /* 0x000fe20003fce838 */
[----:B------:R-:W-:Y:S01]  /*4650*/  UISETP.NE.AND UP3, UPT, UR30, URZ, UPT ;  /* 0x0000003f1e00728c */ /* 0x000fe2000bf65270 */
[----:B------:R-:W-:-:S02]  /*4660*/  FMNMX.FTZ R17, R154, R17, !PT ;  /* 0x000000119a117209 */ /* 0x000fc40007810000 */
[----:B------:R-:W-:Y:S02]  /*4670*/  FMNMX.FTZ R16, R131, R16, !PT ;  /* 0x0000001083107209 */ /* 0x000fe40007810000 */
[----:B------:R-:W-:Y:S02]  /*4680*/  FSEL R149, R149, -INF , !P2 ;  /* 0xff80000095957808 */ /* 0x000fe40005000000 */
[----:B------:R-:W-:Y:S02]  /*4690*/  ISETP.LT.OR P0, PT, R20, 0x39, P0 ;  /* 0x000000391400780c */ /* 0x000fe40000701670 */
[----:B------:R-:W-:Y:S01]  /*46a0*/  PLOP3.LUT P2, PT, PT, PT, UP2, 0x40, 0x0 ;  /* 0x000000000000781c */ /* 0x000fe20003f4e828 */
[----:B------:R-:W-:Y:S01]  /*46b0*/  UISETP.NE.AND UP2, UPT, UR32, URZ, UPT ;  /* 0x0000003f2000728c */ /* 0x000fe2000bf45270 */
[----:B------:R-:W-:Y:S02]  /*46c0*/  ISETP.GT.AND P6, PT, R0, 0x39, P6 ;  /* 0x000000390000780c */ /* 0x000fe400037c4270 */
[----:B------:R-:W-:-:S02]  /*46d0*/  FMNMX.FTZ R17, R152, R17, !PT ;  /* 0x0000001198117209 */ /* 0x000fc40007810000 */
[----:B------:R-:W-:Y:S02]  /*46e0*/  FMNMX.FTZ R16, R161, R16, !PT ;  /* 0x00000010a1107209 */ /* 0x000fe40007810000 */
[----:B------:R-:W-:Y:S02]  /*46f0*/  FSEL R159, R159, -INF , !P0 ;  /* 0xff8000009f9f7808 */ /* 0x000fe40004000000 */
[----:B------:R-:W-:Y:S01]  /*4700*/  PLOP3.LUT P0, PT, PT, PT, UP1, 0x40, 0x0 ;  /* 0x000000000000781c */ /* 0x000fe20003f0e818 */
[----:B------:R-:W-:Y:S01]  /*4710*/  UISETP.NE.AND UP1, UPT, UR31, URZ, UPT ;  /* 0x0000003f1f00728c */ /* 0x000fe2000bf25270 */
[----:B------:R-:W-:Y:S02]  /*4720*/  ISETP.LT.OR P6, PT, R20, 0x3a, P6 ;  /* 0x0000003a1400780c */ /* 0x000fe400037c1670 */
[----:B------:R-:W-:Y:S02]  /*4730*/  ISETP.GT.AND P2, PT, R0, 0x40, P2 ;  /* 0x000000400000780c */ /* 0x000fe40001744270 */
[----:B------:R-:W-:-:S02]  /*4740*/  FMNMX.FTZ R17, R150, R17, !PT ;  /* 0x0000001196117209 */ /* 0x000fc40007810000 */
[----:B------:R-:W-:Y:S02]  /*4750*/  FMNMX.FTZ R16, R149, R16, !PT ;  /* 0x0000001095107209 */ /* 0x000fe40007810000 */
[----:B------:R-:W-:Y:S02]  /*4760*/  FSEL R153, R153, -INF , !P6 ;  /* 0xff80000099997808 */ /* 0x000fe40007000000 */
[----:B------:R-:W-:Y:S01]  /*4770*/  ISETP.LT.OR P2, PT, R20, 0x41, P2 ;  /* 0x000000411400780c */ /* 0x000fe20001741670 */
[----:B------:R-:W-:Y:S01]  /*4780*/  @UP1 USHF.R.U32.HI UR15, URZ, UR17, UR19 ;  /* 0x000000113f0f1299 */ /* 0x000fe20008011613 */
[----:B------:R-:W-:Y:S02]  /*4790*/  ISETP.GT.AND P0, PT, R0, 0x41, P0 ;  /* 0x000000410000780c */ /* 0x000fe40000704270 */
[----:B------:R-:W-:Y:S01]  /*47a0*/  PLOP3.LUT P6, PT, PT, PT, UP0, 0x40, 0x0 ;  /* 0x000000000000781c */ /* 0x000fe20003fce808 */
[----:B------:R-:W-:Y:S01]  /*47b0*/  UISETP.NE.AND UP0, UPT, UR33, URZ, UPT ;  /* 0x0000003f2100728c */ /* 0x000fe2000bf05270 */
[----:B------:R-:W-:Y:S01]  /*47c0*/  FMNMX.FTZ R17, R136, R17, !PT ;  /* 0x0000001188117209 */ /* 0x000fe20007810000 */
[----:B------:R-:W-:Y:S01]  /*47d0*/  UIADD3 UR14, UR14, UR15, URZ ;  /* 0x0000000f0e0e7290 */ /* 0x000fe2000fffe03f */
[----:B------:R-:W-:-:S02]  /*47e0*/  FMNMX.FTZ R16, R159, R16, !PT ;  /* 0x000000109f107209 */ /* 0x000fc40007810000 */
[----:B------:R-:W-:Y:S01]  /*47f0*/  FSEL R157, R157, -INF , !P2 ;  /* 0xff8000009d9d7808 */ /* 0x000fe20005000000 */
[----:B------:R-:W-:Y:S01]  /*4800*/  UIADD3 UR7, UR14, UR7, URZ ;  /* 0x000000070e077290 */ /* 0x000fe2000fffe03f */
[----:B------:R-:W-:Y:S02]  /*4810*/  ISETP.LT.OR P0, PT, R20, 0x42, P0 ;  /* 0x000000421400780c */ /* 0x000fe40000701670 */
[----:B------:R-:W-:Y:S02]  /*4820*/  PLOP3.LUT P2, PT, PT, PT, UP6, 0x40, 0x0 ;  /* 0x000000000000781c */ /* 0x000fe40003f4e868 */
[----:B------:R-:W-:Y:S02]  /*4830*/  ISETP.GT.AND P6, PT, R0, 0x48, P6 ;  /* 0x000000480000780c */ /* 0x000fe400037c4270 */
[----:B------:R-:W-:Y:S02]  /*4840*/  FMNMX.FTZ R17, R134, R17, !PT ;  /* 0x0000001186117209 */ /* 0x000fe40007810000 */
[----:B------:R-:W-:-:S02]  /*4850*/  FMNMX.FTZ R22, R153, R16, !PT ;  /* 0x0000001099167209 */ /* 0x000fc40007810000 */
[----:B------:R-:W-:Y:S02]  /*4860*/  FSEL R155, R155, -INF , !P0 ;  /* 0xff8000009b9b7808 */ /* 0x000fe40004000000 */
[----:B------:R-:W-:Y:S02]  /*4870*/  ISETP.LT.OR P6, PT, R20, 0x49, P6 ;  /* 0x000000491400780c */ /* 0x000fe400037c1670 */
[----:B------:R-:W-:Y:S02]  /*4880*/  PLOP3.LUT P0, PT, PT, PT, UP5, 0x40, 0x0 ;  /* 0x000000000000781c */ /* 0x000fe40003f0e858 */
[----:B------:R-:W-:Y:S02]  /*4890*/  ISETP.GT.AND P2, PT, R0, 0x49, P2 ;  /* 0x000000490000780c */ /* 0x000fe40001744270 */
[----:B------:R-:W-:Y:S02]  /*48a0*/  FMNMX.FTZ R17, R132, R17, !PT ;  /* 0x0000001184117209 */ /* 0x000fe40007810000 */
[----:B------:R-:W-:-:S02]  /*48b0*/  FMNMX.FTZ R22, R157, R22, !PT ;  /* 0x000000169d167209 */ /* 0x000fc40007810000 */
[----:B------:R-:W-:Y:S02]  /*48c0*/  FSEL R151, R151, -INF , !P6 ;  /* 0xff80000097977808 */ /* 0x000fe40007000000 */
[----:B------:R-:W-:Y:S02]  /*48d0*/  ISETP.GT.AND P0, PT, R0, 0x50, P0 ;  /* 0x000000500000780c */ /* 0x000fe40000704270 */
[----:B------:R-:W-:Y:S02]  /*48e0*/  ISETP.LT.OR P2, PT, R20, 0x4a, P2 ;  /* 0x0000004a1400780c */ /* 0x000fe40001741670 */
[----:B------:R-:W-:Y:S02]  /*48f0*/  FMNMX.FTZ R16, R130, R17, !PT ;  /* 0x0000001182107209 */ /* 0x000fe40007810000 */
[----:B------:R-:W-:Y:S02]  /*4900*/  PLOP3.LUT P6, PT, PT, PT, UP4, 0x40, 0x0 ;  /* 0x000000000000781c */ /* 0x000fe40003fce848 */
[----:B------:R-:W-:Y:S01]  /*4910*/  FMNMX.FTZ R22, R155, R22, !PT ;  /* 0x000000169b167209 */ /* 0x000fe20007810000 */
[----:B------:R-:W1:Y:S01]  /*4920*/  SHFL.BFLY PT, R17, R16, 0x2, 0x1f ;  /* 0x0c401f0010117f89 */ /* 0x000e6200000e0000 */
[----:B------:R-:W-:-:S02]  /*4930*/  ISETP.LT.OR P0, PT, R20, 0x51, P0 ;  /* 0x000000511400780c */ /* 0x000fc40000701670 */
[----:B------:R-:W-:Y:S02]  /*4940*/  FSEL R143, R143, -INF , !P2 ;  /* 0xff8000008f8f7808 */ /* 0x000fe40005000000 */
[----:B------:R-:W-:Y:S02]  /*4950*/  PLOP3.LUT P2, PT, PT, PT, UP3, 0x40, 0x0 ;  /* 0x000000000000781c */ /* 0x000fe40003f4e838 */
[----:B------:R-:W-:Y:S02]  /*4960*/  ISETP.GT.AND P6, PT, R0, 0x51, P6 ;  /* 0x000000510000780c */ /* 0x000fe400037c4270 */
[----:B------:R-:W-:Y:S02]  /*4970*/  FMNMX.FTZ R22, R151, R22, !PT ;  /* 0x0000001697167209 */ /* 0x000fe40007810000 */
[----:B------:R-:W-:Y:S02]  /*4980*/  FSEL R135, R135, -INF , !P0 ;  /* 0xff80000087877808 */ /* 0x000fe40004000000 */
[----:B------:R-:W-:-:S02]  /*4990*/  PLOP3.LUT P0, PT, PT, PT, UP2, 0x40, 0x0 ;  /* 0x000000000000781c */ /* 0x000fc40003f0e828 */
[----:B------:R-:W-:Y:S02]  /*49a0*/  ISETP.GT.AND P2, PT, R0, 0x58, P2 ;  /* 0x000000580000780c */ /* 0x000fe40001744270 */
[----:B------:R-:W-:Y:S02]  /*49b0*/  ISETP.LT.OR P6, PT, R20, 0x52, P6 ;  /* 0x000000521400780c */ /* 0x000fe400037c1670 */
[----:B------:R-:W-:Y:S02]  /*49c0*/  FMNMX.FTZ R22, R143, R22, !PT ;  /* 0x000000168f167209 */ /* 0x000fe40007810000 */
[----:B------:R-:W-:Y:S02]  /*49d0*/  ISETP.GT.AND P0, PT, R0, 0x59, P0 ;  /* 0x000000590000780c */ /* 0x000fe40000704270 */
[----:B------:R-:W-:Y:S02]  /*49e0*/  ISETP.LT.OR P2, PT, R20, 0x59, P2 ;  /* 0x000000591400780c */ /* 0x000fe40001741670 */
[----:B------:R-:W-:-:S02]  /*49f0*/  FSEL R133, R133, -INF , !P6 ;  /* 0xff80000085857808 */ /* 0x000fc40007000000 */
[----:B------:R-:W-:Y:S02]  /*4a00*/  FMNMX.FTZ R22, R135, R22, !PT ;  /* 0x0000001687167209 */ /* 0x000fe40007810000 */
[----:B------:R-:W-:Y:S02]  /*4a10*/  ISETP.LT.OR P0, PT, R20, 0x5a, P0 ;  /* 0x0000005a1400780c */ /* 0x000fe40000701670 */
[----:B------:R-:W-:Y:S02]  /*4a20*/  FSEL R129, R129, -INF , !P2 ;  /* 0xff80000081817808 */ /* 0x000fe40005000000 */
[----:B------:R-:W-:Y:S02]  /*4a30*/  FMNMX.FTZ R22, R133, R22, !PT ;  /* 0x0000001685167209 */ /* 0x000fe40007810000 */
[----:B------:R-:W-:Y:S02]  /*4a40*/  FSEL R127, R127, -INF , !P0 ;  /* 0xff8000007f7f7808 */ /* 0x000fe40004000000 */
[----:B------:R-:W-:-:S02]  /*4a50*/  FMNMX.FTZ R20, R129, R22, !PT ;  /* 0x0000001681147209 */ /* 0x000fc40007810000 */
[----:B-1----:R-:W-:Y:S02]  /*4a60*/  FMNMX.FTZ R27, R16, R17, !PT ;  /* 0x00000011101b7209 */ /* 0x002fe40007810000 */
[----:B------:R-:W-:-:S03]  /*4a70*/  FMNMX.FTZ R20, R127, R20, !PT ;  /* 0x000000147f147209 */ /* 0x000fc60007810000 */
[----:B------:R-:W1:Y:S04]  /*4a80*/  SHFL.BFLY PT, R0, R27, 0x1, 0x1f ;  /* 0x0c201f001b007f89 */ /* 0x000e6800000e0000 */
[----:B------:R-:W2:Y:S01]  /*4a90*/  SHFL.BFLY PT, R17, R20, 0x2, 0x1f ;  /* 0x0c401f0014117f89 */ /* 0x000ea200000e0000 */
[----:B-1----:R-:W-:Y:S02]  /*4aa0*/  FMNMX.FTZ R0, R27, R0, !PT ;  /* 0x000000001b007209 */ /* 0x002fe40007810000 */
[----:B--2---:R-:W-:-:S03]  /*4ab0*/  FMNMX.FTZ R17, R20, R17, !PT ;  /* 0x0000001114117209 */ /* 0x004fc60007810000 */
[C---:B------:R-:W-:Y:S01]  /*4ac0*/  FMUL.FTZ R137, R0.reuse, c[0x0][0x2d0] ;  /* 0x0000b40000897a20 */ /* 0x040fe20000410000 */
[----:B------:R-:W-:Y:S01]  /*4ad0*/  FSETP.NEU.FTZ.AND P0, PT, R0, -INF , PT ;  /* 0xff8000000000780b */ /* 0x000fe20003f1d000 */
[----:B------:R-:W1:Y:S03]  /*4ae0*/  SHFL.BFLY PT, R116, R17, 0x1, 0x1f ;  /* 0x0c201f0011747f89 */ /* 0x000e6600000e0000 */
[----:B------:R-:W-:-:S05]  /*4af0*/  FSEL R137, R137, RZ, P0 ;  /* 0x000000ff89897208 */ /* 0x000fca0000000000 */
[--C-:B------:R-:W-:Y:S02]  /*4b00*/  FFMA.FTZ R49, R19, c[0x0][0x2d0], -R137.reuse ;  /* 0x0000b40013317a23 */ /* 0x100fe40000010889 */
[--C-:B------:R-:W-:Y:S02]  /*4b10*/  FFMA.FTZ R46, R18, c[0x0][0x2d0], -R137.reuse ;  /* 0x0000b400122e7a23 */ /* 0x100fe40000010889 */
[--C-:B------:R-:W-:Y:S02]  /*4b20*/  FFMA.FTZ R47, R14, c[0x0][0x2d0], -R137.reuse ;  /* 0x0000b4000e2f7a23 */ /* 0x100fe40000010889 */
[--C-:B------:R-:W-:Y:S01]  /*4b30*/  FFMA.FTZ R42, R12, c[0x0][0x2d0], -R137.reuse ;  /* 0x0000b4000c2a7a23 */ /* 0x100fe20000010889 */
[----:B------:R-:W-:Y:S01]  /*4b40*/  MUFU.EX2 R49, R49 ;  /* 0x0000003100317308 */ /* 0x000fe20000000800 */
[--C-:B------:R-:W-:Y:S02]  /*4b50*/  FFMA.FTZ R40, R6, c[0x0][0x2d0], -R137.reuse ;  /* 0x0000b40006287a23 */ /* 0x100fe40000010889 */
[----:B------:R-:W-:-:S02]  /*4b60*/  FFMA.FTZ R41, R4, c[0x0][0x2d0], -R137 ;  /* 0x0000b40004297a23 */ /* 0x000fc40000010889 */
[--C-:B------:R-:W-:Y:S02]  /*4b70*/  FFMA.FTZ R45, R10, c[0x0][0x2d0], -R137.reuse ;  /* 0x0000b4000a2d7a23 */ /* 0x100fe40000010889 */
[--C-:B------:R-:W-:Y:S01]  /*4b80*/  FFMA.FTZ R36, R8, c[0x0][0x2d0], -R137.reuse ;  /* 0x0000b40008247a23 */ /* 0x100fe20000010889 */
[----:B------:R-:W2:Y:S01]  /*4b90*/  MUFU.EX2 R46, R46 ;  /* 0x0000002e002e7308 */ /* 0x000ea20000000800 */
[--C-:B------:R-:W-:Y:S01]  /*4ba0*/  FFMA.FTZ R119, R32, c[0x0][0x2d0], -R137.reuse ;  /* 0x0000b40020777a23 */ /* 0x100fe20000010889 */
[----:B-1----:R-:W-:Y:S01]  /*4bb0*/  FMNMX.FTZ R116, R17, R116, !PT ;  /* 0x0000007411747209 */ /* 0x002fe20007810000 */
[--C-:B------:R-:W-:Y:S01]  /*4bc0*/  FFMA.FTZ R50, R30, c[0x0][0x2d0], -R137.reuse ;  /* 0x0000b4001e327a23 */ /* 0x100fe20000010889 */
[----:B------:R-:W-:Y:S01]  /*4bd0*/  LDSM.16.MT88.4 R16, [R209+0x900] ;  /* 0x00090000d110783b */ /* 0x000fe20000004200 */
[--C-:B------:R-:W-:Y:S01]  /*4be0*/  FFMA.FTZ R118, R28, c[0x0][0x2d0], -R137.reuse ;  /* 0x0000b4001c767a23 */ /* 0x100fe20000010889 */
[C---:B------:R-:W-:Y:S01]  /*4bf0*/  FSETP.NEU.FTZ.AND P0, PT, R116.reuse, -INF , PT ;  /* 0xff8000007400780b */ /* 0x040fe20003f1d000 */
[----:B------:R-:W-:Y:S01]  /*4c00*/  FMUL.FTZ R126, R116, c[0x0][0x2d0] ;  /* 0x0000b400747e7a20 */ /* 0x000fe20000410000 */
[----:B------:R-:W-:Y:S01]  /*4c10*/  MUFU.EX2 R47, R47 ;  /* 0x0000002f002f7308 */ /* 0x000fe20000000800 */
[----:B------:R-:W-:Y:S01]  /*4c20*/  LDSM.16.MT88.4 R32, [R210+0x3900] ;  /* 0x00390000d220783b */ /* 0x000fe20000004200 */
[----:B------:R-:W-:-:S02]  /*4c30*/  FFMA.FTZ R117, R124, c[0x0][0x2d0], -R137 ;  /* 0x0000b4007c757a23 */ /* 0x000fc40000010889 */
[----:B------:R-:W-:Y:S01]  /*4c40*/  FSEL R126, R126, RZ, P0 ;  /* 0x000000ff7e7e7208 */ /* 0x000fe20000000000 */
[----:B------:R-:W-:Y:S01]  /*4c50*/  LDSM.16.MT88.4 R28, [R209+0x3900] ;  /* 0x00390000d11c783b */ /* 0x000fe20000004200 */
[----:B------:R-:W-:Y:S01]  /*4c60*/  FFMA.FTZ R138, R138, c[0x0][0x2d0], -R137 ;  /* 0x0000b4008a8a7a23 */ /* 0x000fe20000010889 */
[----:B--2---:R-:W-:Y:S01]  /*4c70*/  F2FP.BF16.PACK_AB R64, R46, R49 ;  /* 0x000000312e40723e */ /* 0x004fe200000010ff */
[----:B------:R-:W1:Y:S01]  /*4c80*/  MUFU.EX2 R42, R42 ;  /* 0x0000002a002a7308 */ /* 0x000e620000000800 */
[--C-:B------:R-:W-:Y:S01]  /*4c90*/  FFMA.FTZ R48, R25, c[0x0][0x2d0], -R126.reuse ;  /* 0x0000b40019307a23 */ /* 0x100fe2000001087e */
[----:B------:R-:W-:Y:S01]  /*4ca0*/  PLOP3.LUT P0, PT, PT, PT, UP0, 0x40, 0x0 ;  /* 0x000000000000781c */ /* 0x000fe20003f0e808 */
[--C-:B------:R-:W-:Y:S01]  /*4cb0*/  FFMA.FTZ R51, R23, c[0x0][0x2d0], -R126.reuse ;  /* 0x0000b40017337a23 */ /* 0x100fe2000001087e */
[----:B------:R-:W-:Y:S01]  /*4cc0*/  LDSM.16.MT88.4 R24, [R212+0x900] ;  /* 0x00090000d418783b */ /* 0x000fe20000004200 */
[--C-:B------:R-:W-:Y:S02]  /*4cd0*/  FFMA.FTZ R44, R21, c[0x0][0x2d0], -R126.reuse ;  /* 0x0000b400152c7a23 */ /* 0x100fe4000001087e */
[--C-:B------:R-:W-:Y:S01]  /*4ce0*/  FFMA.FTZ R43, R7, c[0x0][0x2d0], -R126.reuse ;  /* 0x0000b400072b7a23 */ /* 0x100fe2000001087e */
[----:B------:R-:W-:Y:S01]  /*4cf0*/  MUFU.EX2 R48, R48 ;  /* 0x0000003000307308 */ /* 0x000fe20000000800 */
[----:B------:R-:W2:Y:S01]  /*4d00*/  LDSM.16.MT88.4 R4, [R208+0x3100] ;  /* 0x00310000d004783b */ /* 0x000ea20000004200 */
[----:B------:R-:W-:-:S02]  /*4d10*/  FFMA.FTZ R39, R15, c[0x0][0x2d0], -R126 ;  /* 0x0000b4000f277a23 */ /* 0x000fc4000001087e */
[--C-:B------:R-:W-:Y:S01]  /*4d20*/  FFMA.FTZ R38, R13, c[0x0][0x2d0], -R126.reuse ;  /* 0x0000b4000d267a23 */ /* 0x100fe2000001087e */
[----:B------:R-:W-:Y:S01]  /*4d30*/  LDSM.16.MT88.4 R20, [R210+0x900] ;  /* 0x00090000d214783b */ /* 0x000fe20000004200 */
[--C-:B------:R-:W-:Y:S02]  /*4d40*/  FFMA.FTZ R3, R11, c[0x0][0x2d0], -R126.reuse ;  /* 0x0000b4000b037a23 */ /* 0x100fe4000001087e */
[----:B------:R-:W3:Y:S01]  /*4d50*/  MUFU.EX2 R51, R51 ;  /* 0x0000003300337308 */ /* 0x000ee20000000800 */
[----:B------:R-:W4:Y:S01]  /*4d60*/  LDSM.16.MT88.4 R12, [R208+0x900] ;  /* 0x00090000d00c783b */ /* 0x000f220000004200 */
[--C-:B------:R-:W-:Y:S01]  /*4d70*/  FFMA.FTZ R2, R9, c[0x0][0x2d0], -R126.reuse ;  /* 0x0000b40009027a23 */ /* 0x100fe2000001087e */
[----:B-1----:R-:W-:Y:S01]  /*4d80*/  F2FP.BF16.PACK_AB R66, R42, R47 ;  /* 0x0000002f2a42723e */ /* 0x002fe200000010ff */
[--C-:B------:R-:W-:Y:S01]  /*4d90*/  FFMA.FTZ R124, R141, c[0x0][0x2d0], -R126.reuse ;  /* 0x0000b4008d7c7a23 */ /* 0x100fe2000001087e */
[----:B------:R-:W1:Y:S01]  /*4da0*/  LDSM.16.MT88.4 R8, [R212+0x3900] ;  /* 0x00390000d408783b */ /* 0x000e620000004200 */
[----:B------:R-:W-:-:S02]  /*4db0*/  FFMA.FTZ R125, R125, c[0x0][0x2d0], -R126 ;  /* 0x0000b4007d7d7a23 */ /* 0x000fc4000001087e */
[----:B------:R-:W-:Y:S01]  /*4dc0*/  MUFU.EX2 R44, R44 ;  /* 0x0000002c002c7308 */ /* 0x000fe20000000800 */
[--C-:B------:R-:W-:Y:S02]  /*4dd0*/  FFMA.FTZ R128, R139, c[0x0][0x2d0], -R126.reuse ;  /* 0x0000b4008b807a23 */ /* 0x100fe4000001087e */
[----:B------:R-:W-:Y:S02]  /*4de0*/  FFMA.FTZ R131, R131, c[0x0][0x2d0], -R126 ;  /* 0x0000b40083837a23 */ /* 0x000fe4000001087e */
[--C-:B------:R-:W-:Y:S02]  /*4df0*/  FFMA.FTZ R139, R148, c[0x0][0x2d0], -R137.reuse ;  /* 0x0000b400948b7a23 */ /* 0x100fe40000010889 */
[--C-:B------:R-:W-:Y:S01]  /*4e00*/  FFMA.FTZ R141, R142, c[0x0][0x2d0], -R137.reuse ;  /* 0x0000b4008e8d7a23 */ /* 0x100fe20000010889 */
[----:B------:R-:W5:Y:S01]  /*4e10*/  MUFU.EX2 R43, R43 ;  /* 0x0000002b002b7308 */ /* 0x000f620000000800 */
[----:B---3--:R-:W-:Y:S01]  /*4e20*/  F2FP.BF16.PACK_AB R65, R51, R48 ;  /* 0x000000303341723e */ /* 0x008fe200000010ff */
[----:B------:R-:W-:-:S02]  /*4e30*/  FFMA.FTZ R140, R140, c[0x0][0x2d0], -R137 ;  /* 0x0000b4008c8c7a23 */ /* 0x000fc40000010889 */
[--C-:B------:R-:W-:Y:S02]  /*4e40*/  FFMA.FTZ R142, R161, c[0x0][0x2d0], -R126.reuse ;  /* 0x0000b400a18e7a23 */ /* 0x100fe4000001087e */
[--C-:B------:R-:W-:Y:S02]  /*4e50*/  FFMA.FTZ R149, R149, c[0x0][0x2d0], -R126.reuse ;  /* 0x0000b40095957a23 */ /* 0x100fe4000001087e */
[----:B------:R-:W-:Y:S01]  /*4e60*/  MUFU.EX2 R45, R45 ;  /* 0x0000002d002d7308 */ /* 0x000fe20000000800 */
[--C-:B------:R-:W-:Y:S02]  /*4e70*/  FFMA.FTZ R148, R159, c[0x0][0x2d0], -R126.reuse ;  /* 0x0000b4009f947a23 */ /* 0x100fe4000001087e */
[----:B------:R-:W-:Y:S02]  /*4e80*/  FFMA.FTZ R153, R153, c[0x0][0x2d0], -R126 ;  /* 0x0000b40099997a23 */ /* 0x000fe4000001087e */
[--C-:B------:R-:W-:Y:S02]  /*4e90*/  FFMA.FTZ R159, R154, c[0x0][0x2d0], -R137.reuse ;  /* 0x0000b4009a9f7a23 */ /* 0x100fe40000010889 */
[--C-:B------:R-:W-:Y:S01]  /*4ea0*/  FFMA.FTZ R161, R152, c[0x0][0x2d0], -R137.reuse ;  /* 0x0000b40098a17a23 */ /* 0x100fe20000010889 */
[----:B-----5:R-:W-:Y:S01]  /*4eb0*/  F2FP.BF16.PACK_AB R67, R43, R44 ;  /* 0x0000002c2b43723e */ /* 0x020fe200000010ff */
[----:B------:R-:W3:Y:S01]  /*4ec0*/  MUFU.EX2 R40, R40 ;  /* 0x0000002800287308 */ /* 0x000ee20000000800 */
[----:B------:R-:W-:-:S02]  /*4ed0*/  FFMA.FTZ R156, R156, c[0x0][0x2d0], -R137 ;  /* 0x0000b4009c9c7a23 */ /* 0x000fc40000010889 */
[--C-:B------:R-:W-:Y:S02]  /*4ee0*/  FFMA.FTZ R150, R150, c[0x0][0x2d0], -R137.reuse ;  /* 0x0000b40096967a23 */ /* 0x100fe40000010889 */
[--C-:B------:R-:W-:Y:S01]  /*4ef0*/  FFMA.FTZ R152, R157, c[0x0][0x2d0], -R126.reuse ;  /* 0x0000b4009d987a23 */ /* 0x100fe2000001087e */
[C---:B------:R-:W-:Y:S01]  /*4f00*/  HMMA.16816.F32.BF16 R88, R64.reuse, R84, RZ ;  /* 0x000000544058723c */ /* 0x040fe200000418ff */
[--C-:B------:R-:W-:Y:S01]  /*4f10*/  FFMA.FTZ R155, R155, c[0x0][0x2d0], -R126.reuse ;  /* 0x0000b4009b9b7a23 */ /* 0x100fe2000001087e */
[----:B------:R-:W-:Y:S01]  /*4f20*/  MUFU.EX2 R41, R41 ;  /* 0x0000002900297308 */ /* 0x000fe20000000800 */
[--C-:B------:R-:W-:Y:S02]  /*4f30*/  FFMA.FTZ R151, R151, c[0x0][0x2d0], -R126.reuse ;  /* 0x0000b40097977a23 */ /* 0x100fe4000001087e */
[----:B------:R-:W-:Y:S02]  /*4f40*/  FFMA.FTZ R154, R143, c[0x0][0x2d0], -R126 ;  /* 0x0000b4008f9a7a23 */ /* 0x000fe4000001087e */
[--C-:B------:R-:W-:Y:S01]  /*4f50*/  FFMA.FTZ R136, R136, c[0x0][0x2d0], -R137.reuse ;  /* 0x0000b40088887a23 */ /* 0x100fe20000010889 */
[----:B------:R-:W-:Y:S01]  /*4f60*/  HMMA.16816.F32.BF16 R84, R64, R86, RZ ;  /* 0x000000564054723c */ /* 0x000fe200000418ff */
[--C-:B------:R-:W-:Y:S01]  /*4f70*/  FFMA.FTZ R143, R134, c[0x0][0x2d0], -R137.reuse ;  /* 0x0000b400868f7a23 */ /* 0x100fe20000010889 */
[----:B------:R-:W-:Y:S01]  /*4f80*/  MUFU.EX2 R36, R36 ;  /* 0x0000002400247308 */ /* 0x000fe20000000800 */
[----:B------:R-:W-:-:S02]  /*4f90*/  FFMA.FTZ R132, R132, c[0x0][0x2d0], -R137 ;  /* 0x0000b40084847a23 */ /* 0x000fc40000010889 */
[----:B------:R-:W-:Y:S02]  /*4fa0*/  FFMA.FTZ R137, R130, c[0x0][0x2d0], -R137 ;  /* 0x0000b40082897a23 */ /* 0x000fe40000010889 */
[--C-:B------:R-:W-:Y:S01]  /*4fb0*/  FFMA.FTZ R130, R135, c[0x0][0x2d0], -R126.reuse ;  /* 0x0000b40087827a23 */ /* 0x100fe2000001087e */
[C---:B------:R-:W-:Y:S01]  /*4fc0*/  HMMA.16816.F32.BF16 R80, R64.reuse, R76, RZ ;  /* 0x0000004c4050723c */ /* 0x040fe200000418ff */
[--C-:B------:R-:W-:Y:S01]  /*4fd0*/  FFMA.FTZ R133, R133, c[0x0][0x2d0], -R126.reuse ;  /* 0x0000b40085857a23 */ /* 0x100fe2000001087e */
[----:B------:R-:W-:Y:S01]  /*4fe0*/  MUFU.EX2 R39, R39 ;  /* 0x0000002700277308 */ /* 0x000fe20000000800 */
[----:B------:R-:W-:Y:S02]  /*4ff0*/  FFMA.FTZ R227, R127, c[0x0][0x2d0], -R126 ;  /* 0x0000b4007fe37a23 */ /* 0x000fe4000001087e */
[----:B------:R-:W-:Y:S02]  /*5000*/  FADD.FTZ R46, R49, R46 ;  /* 0x0000002e312e7221 */ /* 0x000fe40000010000 */
[----:B------:R-:W-:Y:S01]  /*5010*/  FADD.FTZ R51, R48, R51 ;  /* 0x0000003330337221 */ /* 0x000fe20000010000 */
[----:B------:R-:W-:Y:S01]  /*5020*/  HMMA.16816.F32.BF16 R76, R64, R78, RZ ;  /* 0x0000004e404c723c */ /* 0x000fe200000418ff */
[----:B------:R-:W-:Y:S01]  /*5030*/  FADD.FTZ R47, R47, R46 ;  /* 0x0000002e2f2f7221 */ /* 0x000fe20000010000 */
[----:B------:R-:W5:Y:S03]  /*5040*/  MUFU.EX2 R38, R38 ;  /* 0x0000002600267308 */ /* 0x000f660000000800 */
[----:B------:R-:W-:-:S03]  /*5050*/  FADD.FTZ R42, R42, R47 ;  /* 0x0000002f2a2a7221 */ /* 0x000fc60000010000 */
[C---:B------:R-:W-:Y:S02]  /*5060*/  HMMA.16816.F32.BF16 R112, R64.reuse, R108, RZ ;  /* 0x0000006c4070723c */ /* 0x040fe400000418ff */
[----:B------:R-:W-:Y:S06]  /*5070*/  MUFU.EX2 R3, R3 ;  /* 0x0000000300037308 */ /* 0x000fec0000000800 */
[C---:B------:R-:W-:Y:S02]  /*5080*/  HMMA.16816.F32.BF16 R104, R64.reuse, R100, RZ ;  /* 0x000000644068723c */ /* 0x040fe400000418ff */
[----:B------:R-:W1:Y:S06]  /*5090*/  MUFU.EX2 R2, R2 ;  /* 0x0000000200027308 */ /* 0x000e6c0000000800 */
        /* <DEDUP_REMOVED lines=16> */
[C---:B--2---:R-:W-:Y:S02]  /*51a0*/  HMMA.16816.F32.BF16 R60, R64.reuse, R4, RZ ;  /* 0x00000004403c723c */ /* 0x044fe400000418ff */
[----:B------:R-:W-:Y:S05]  /*51b0*/  MUFU.EX2 R138, R138 ;  /* 0x0000008a008a7308 */ /* 0x000fea0000000800 */
[----:B---3--:R-:W-:Y:S01]  /*51c0*/  F2FP.BF16.PACK_AB R4, R40, R45 ;  /* 0x0000002d2804723e */ /* 0x008fe200000010ff */
[----:B------:R-:W-:Y:S01]  /*51d0*/  HMMA.16816.F32.BF16 R64, R64, R6, RZ ;  /* 0x000000064040723c */ /* 0x000fe200000418ff */
[----:B-----5:R-:W-:Y:S01]  /*51e0*/  F2FP.BF16.PACK_AB R5, R38, R39 ;  /* 0x000000272605723e */ /* 0x020fe200000010ff */
[----:B------:R-:W2:Y:S01]  /*51f0*/  MUFU.EX2 R139, R139 ;  /* 0x0000008b008b7308 */ /* 0x000ea20000000800 */
[----:B------:R-:W-:-:S04]  /*5200*/  FADD.FTZ R45, R45, R42 ;  /* 0x0000002a2d2d7221 */ /* 0x000fc80000010000 */
[----:B------:R-:W-:Y:S01]  /*5210*/  F2FP.BF16.PACK_AB R6, R36, R41 ;  /* 0x000000292406723e */ /* 0x000fe200000010ff */
[----:B------:R-:W-:Y:S01]  /*5220*/  FADD.FTZ R40, R40, R45 ;  /* 0x0000002d28287221 */ /* 0x000fe20000010000 */
[----:B-1----:R-:W-:Y:S01]  /*5230*/  F2FP.BF16.PACK_AB R7, R2, R3 ;  /* 0x000000030207723e */ /* 0x002fe200000010ff */
[----:B------:R-:W-:Y:S02]  /*5240*/  MUFU.EX2 R141, R141 ;  /* 0x0000008d008d7308 */ /* 0x000fe40000000800 */
[----:B------:R-:W-:-:S04]  /*5250*/  FADD.FTZ R41, R41, R40 ;  /* 0x0000002829297221 */ /* 0x000fc80000010000 */
[C---:B----4-:R-:W-:Y:S01]  /*5260*/  HMMA.16816.F32.BF16 R88, R4.reuse, R12, R88 ;  /* 0x0000000c0458723c */ /* 0x050fe20000041858 */
[----:B------:R-:W-:Y:S01]  /*5270*/  FADD.FTZ R36, R36, R41 ;  /* 0x0000002924247221 */ /* 0x000fe20000010000 */
[----:B------:R-:W1:Y:S06]  /*5280*/  MUFU.EX2 R140, R140 ;  /* 0x0000008c008c7308 */ /* 0x000e6c0000000800 */
[C---:B------:R-:W-:Y:S01]  /*5290*/  HMMA.16816.F32.BF16 R84, R4.reuse, R14, R84 ;  /* 0x0000000e0454723c */ /* 0x040fe20000041854 */
[----:B------:R-:W3:Y:S01]  /*52a0*/  LDSM.16.MT88.4 R12, [R208+0x3900] ;  /* 0x00390000d00c783b */ /* 0x000ee20000004200 */
[----:B------:R-:W-:Y:S06]  /*52b0*/  MUFU.EX2 R142, R142 ;  /* 0x0000008e008e7308 */ /* 0x000fec0000000800 */
[C---:B------:R-:W-:Y:S02]  /*52c0*/  HMMA.16816.F32.BF16 R80, R4.reuse, R8, R80 ;  /* 0x000000080450723c */ /* 0x040fe40000041850 */
[----:B------:R-:W4:Y:S06]  /*52d0*/  MUFU.EX2 R149, R149 ;  /* 0x0000009500957308 */ /* 0x000f2c0000000800 */
[C---:B------:R-:W-:Y:S01]  /*52e0*/  HMMA.16816.F32.BF16 R76, R4.reuse, R10, R76 ;  /* 0x0000000a044c723c */ /* 0x040fe2000004184c */
[----:B------:R-:W5:Y:S01]  /*52f0*/  LDSM.16.MT88.4 R8, [R208+0x1100] ;  /* 0x00110000d008783b */ /* 0x000f620000004200 */
[----:B------:R-:W-:Y:S06]  /*5300*/  MUFU.EX2 R148, R148 ;  /* 0x0000009400947308 */ /* 0x000fec0000000800 */
[C---:B------:R-:W-:Y:S02]  /*5310*/  HMMA.16816.F32.BF16 R112, R4.reuse, R24, R112 ;  /* 0x000000180470723c */ /* 0x040fe40000041870 */
[----:B------:R-:W1:Y:S06]  /*5320*/  MUFU.EX2 R153, R153 ;  /* 0x0000009900997308 */ /* 0x000e6c0000000800 */
[C---:B------:R-:W-:Y:S01]  /*5330*/  HMMA.16816.F32.BF16 R108, R4.reuse, R26, R108 ;  /* 0x0000001a046c723c */ /* 0x040fe2000004186c */
[----:B------:R-:W-:Y:S01]  /*5340*/  LDSM.16.MT88.4 R24, [R212+0x1100] ;  /* 0x00110000d418783b */ /* 0x000fe20000004200 */
[----:B------:R-:W-:Y:S06]  /*5350*/  MUFU.EX2 R156, R156 ;  /* 0x0000009c009c7308 */ /* 0x000fec0000000800 */
[C---:B------:R-:W-:Y:S02]  /*5360*/  HMMA.16816.F32.BF16 R104, R4.reuse, R20, R104 ;  /* 0x000000140468723c */ /* 0x040fe40000041868 */
[----:B------:R-:W1:Y:S06]  /*5370*/  MUFU.EX2 R159, R159 ;  /* 0x0000009f009f7308 */ /* 0x000e6c0000000800 */
[C---:B------:R-:W-:Y:S01]  /*5380*/  HMMA.16816.F32.BF16 R100, R4.reuse, R22, R100 ;  /* 0x000000160464723c */ /* 0x040fe20000041864 */
[----:B------:R-:W1:Y:S01]  /*5390*/  LDSM.16.MT88.4 R20, [R210+0x1100] ;  /* 0x00110000d214783b */ /* 0x000e620000004200 */
        /* <DEDUP_REMOVED lines=16> */
[C---:B---3--:R-:W-:Y:S02]  /*54a0*/  HMMA.16816.F32.BF16 R60, R4.reuse, R12, R60 ;  /* 0x0000000c043c723c */ /* 0x048fe4000004183c */
[----:B------:R-:W3:Y:S06]  /*54b0*/  MUFU.EX2 R143, R143 ;  /* 0x0000008f008f7308 */ /* 0x000eec0000000800 */
[----:B------:R-:W-:Y:S01]  /*54c0*/  HMMA.16816.F32.BF16 R64, R4, R14, R64 ;  /* 0x0000000e0440723c */ /* 0x000fe20000041840 */
[----:B------:R-:W2:Y:S01]  /*54d0*/  LDSM.16.MT88.4 R12, [R212+0x4100] ;  /* 0x00410000d40c783b */ /* 0x000ea20000004200 */
[----:B------:R-:W-:Y:S05]  /*54e0*/  MUFU.EX2 R132, R132 ;  /* 0x0000008400847308 */ /* 0x000fea0000000800 */
[C---:B------:R-:W-:Y:S01]  /*54f0*/  F2FP.BF16.PACK_AB R4, R50.reuse, R119 ;  /* 0x000000773204723e */ /* 0x040fe200000010ff */
[----:B------:R-:W-:Y:S01]  /*5500*/  FADD.FTZ R119, R119, R36 ;  /* 0x0000002477777221 */ /* 0x000fe20000010000 */
[----:B------:R-:W-:Y:S01]  /*5510*/  F2FP.BF16.PACK_AB R6, R117, R118 ;  /* 0x000000767506723e */ /* 0x000fe200000010ff */
[----:B------:R-:W1:Y:S01]  /*5520*/  MUFU.EX2 R137, R137 ;  /* 0x0000008900897308 */ /* 0x000e620000000800 */
[----:B------:R-:W-:Y:S01]  /*5530*/  F2FP.BF16.PACK_AB R5, R125, R124 ;  /* 0x0000007c7d05723e */ /* 0x000fe200000010ff */
[----:B------:R-:W-:Y:S01]  /*5540*/  FADD.FTZ R119, R50, R119 ;  /* 0x0000007732777221 */ /* 0x000fe20000010000 */
[----:B------:R-:W-:-:S03]  /*5550*/  F2FP.BF16.PACK_AB R7, R131, R128 ;  /* 0x000000808307723e */ /* 0x000fc600000010ff */
[----:B------:R-:W-:Y:S02]  /*5560*/  FADD.FTZ R118, R118, R119 ;  /* 0x0000007776767221 */ /* 0x000fe40000010000 */
[----:B------:R-:W-:Y:S02]  /*5570*/  MUFU.EX2 R130, R130 ;  /* 0x0000008200827308 */ /* 0x000fe40000000800 */
[----:B-----5:R-:W-:Y:S01]  /*5580*/  HMMA.16816.F32.BF16 R88, R4, R8, R88 ;  /* 0x000000080458723c */ /* 0x020fe20000041858 */
[----:B------:R-:W-:-:S05]  /*5590*/  FADD.FTZ R117, R117, R118 ;  /* 0x0000007675757221 */ /* 0x000fca0000010000 */
[----:B------:R-:W5:Y:S02]  /*55a0*/  MUFU.EX2 R133, R133 ;  /* 0x0000008500857308 */ /* 0x000f640000000800 */
[C---:B------:R-:W-:Y:S01]  /*55b0*/  HMMA.16816.F32.BF16 R84, R4.reuse, R10, R84 ;  /* 0x0000000a0454723c */ /* 0x040fe20000041854 */
[----:B------:R-:W3:Y:S05]  /*55c0*/  LDSM.16.MT88.4 R8, [R208+0x4100] ;  /* 0x00410000d008783b */ /* 0x000eea0000004200 */
[----:B------:R-:W-:Y:S02]  /*55d0*/  MUFU.EX2 R227, R227 ;  /* 0x000000e300e37308 */ /* 0x000fe40000000800 */
[C---:B-1----:R-:W-:Y:S08]  /*55e0*/  HMMA.16816.F32.BF16 R104, R4.reuse, R20, R104 ;  /* 0x000000140468723c */ /* 0x042ff00000041868 */
[C---:B--2---:R-:W-:Y:S08]  /*55f0*/  HMMA.16816.F32.BF16 R80, R4.reuse, R12, R80 ;  /* 0x0000000c0450723c */ /* 0x044ff00000041850 */
[C---:B------:R-:W-:Y:S01]  /*5600*/  HMMA.16816.F32.BF16 R76, R4.reuse, R14, R76 ;  /* 0x0000000e044c723c */ /* 0x040fe2000004184c */
[----:B------:R-:W1:Y:S07]  /*5610*/  LDSM.16.MT88.4 R12, [R208+0x1900] ;  /* 0x00190000d00c783b */ /* 0x000e6e0000004200 */
[C---:B------:R-:W-:Y:S01]  /*5620*/  HMMA.16816.F32.BF16 R100, R4.reuse, R22, R100 ;  /* 0x000000160464723c */ /* 0x040fe20000041864 */
[----:B------:R-:W-:Y:S07]  /*5630*/  LDSM.16.MT88.4 R20, [R210+0x1900] ;  /* 0x00190000d214783b */ /* 0x000fee0000004200 */
[C---:B------:R-:W-:Y:S08]  /*5640*/  HMMA.16816.F32.BF16 R72, R4.reuse, R32, R72 ;  /* 0x000000200448723c */ /* 0x040ff00000041848 */
[C---:B---3--:R-:W-:Y:S08]  /*5650*/  HMMA.16816.F32.BF16 R60, R4.reuse, R8, R60 ;  /* 0x00000008043c723c */ /* 0x048ff0000004183c */
[C---:B------:R-:W-:Y:S01]  /*5660*/  HMMA.16816.F32.BF16 R64, R4.reuse, R10, R64 ;  /* 0x0000000a0440723c */ /* 0x040fe20000041840 */
[----:B------:R-:W2:Y:S07]  /*5670*/  LDSM.16.MT88.4 R8, [R212+0x4900] ;  /* 0x00490000d408783b */ /* 0x000eae0000004200 */
[C---:B------:R-:W-:Y:S01]  /*5680*/  HMMA.16816.F32.BF16 R68, R4.reuse, R34, R68 ;  /* 0x000000220444723c */ /* 0x040fe20000041844 */
[----:B------:R-:W3:Y:S07]  /*5690*/  LDSM.16.MT88.4 R32, [R210+0x4900] ;  /* 0x00490000d220783b */ /* 0x000eee0000004200 */
[C---:B------:R-:W-:Y:S08]  /*56a0*/  HMMA.16816.F32.BF16 R112, R4.reuse, R24, R112 ;  /* 0x000000180470723c */ /* 0x040ff00000041870 */
[C---:B------:R-:W-:Y:S01]  /*56b0*/  HMMA.16816.F32.BF16 R108, R4.reuse, R26, R108 ;  /* 0x0000001a046c723c */ /* 0x040fe2000004186c */
[----:B------:R-:W1:Y:S07]  /*56c0*/  LDSM.16.MT88.4 R24, [R212+0x1900] ;  /* 0x00190000d418783b */ /* 0x000e6e0000004200 */
[C---:B------:R-:W-:Y:S08]  /*56d0*/  HMMA.16816.F32.BF16 R96, R4.reuse, R16, R96 ;  /* 0x000000100460723c */ /* 0x040ff00000041860 */
[C---:B------:R-:W-:Y:S01]  /*56e0*/  HMMA.16816.F32.BF16 R92, R4.reuse, R18, R92 ;  /* 0x00000012045c723c */ /* 0x040fe2000004185c */
[----:B------:R-:W2:Y:S07]  /*56f0*/  LDSM.16.MT88.4 R16, [R209+0x1900] ;  /* 0x00190000d110783b */ /* 0x000eae0000004200 */
[C---:B------:R-:W-:Y:S08]  /*5700*/  HMMA.16816.F32.BF16 R52, R4.reuse, R28, R52 ;  /* 0x0000001c0434723c */ /* 0x040ff00000041834 */
[----:B------:R-:W-:Y:S01]  /*5710*/  HMMA.16816.F32.BF16 R56, R4, R30, R56 ;  /* 0x0000001e0438723c */ /* 0x000fe20000041838 */
[----:B------:R-:W3:Y:S06]  /*5720*/  LDSM.16.MT88.4 R28, [R209+0x4900] ;  /* 0x00490000d11c783b */ /* 0x000eec0000004200 */
[----:B------:R-:W-:Y:S01]  /*5730*/  F2FP.BF16.PACK_AB R4, R139, R138 ;  /* 0x0000008a8b04723e */ /* 0x000fe200000010ff */
[----:B------:R-:W-:Y:S01]  /*5740*/  FADD.FTZ R138, R138, R117 ;  /* 0x000000758a8a7221 */ /* 0x000fe20000010000 */
[----:B------:R-:W-:-:S02]  /*5750*/  F2FP.BF16.PACK_AB R6, R140, R141 ;  /* 0x0000008d8c06723e */ /* 0x000fc400000010ff */
[----:B----4-:R-:W-:Y:S01]  /*5760*/  F2FP.BF16.PACK_AB R5, R149, R142 ;  /* 0x0000008e9505723e */ /* 0x010fe200000010ff */
[----:B------:R-:W-:Y:S01]  /*5770*/  FADD.FTZ R138, R139, R138 ;  /* 0x0000008a8b8a7221 */ /* 0x000fe20000010000 */
[----:B------:R-:W-:-:S03]  /*5780*/  F2FP.BF16.PACK_AB R7, R153, R148 ;  /* 0x000000949907723e */ /* 0x000fc600000010ff */
[----:B------:R-:W-:-:S04]  /*5790*/  FADD.FTZ R141, R141, R138 ;  /* 0x0000008a8d8d7221 */ /* 0x000fc80000010000 */
[----:B-1----:R-:W-:Y:S01]  /*57a0*/  HMMA.16816.F32.BF16 R88, R4, R12, R88 ;  /* 0x0000000c0458723c */ /* 0x002fe20000041858 */
[----:B------:R-:W-:-:S07]  /*57b0*/  FADD.FTZ R141, R140, R141 ;  /* 0x0000008d8c8d7221 */ /* 0x000fce0000010000 */
[C---:B------:R-:W-:Y:S01]  /*57c0*/  HMMA.16816.F32.BF16 R84, R4.reuse, R14, R84 ;  /* 0x0000000e0454723c */ /* 0x040fe20000041854 */
[----:B------:R-:W1:Y:S07]  /*57d0*/  LDSM.16.MT88.4 R12, [R208+0x4900] ;  /* 0x00490000d00c783b */ /* 0x000e6e0000004200 */
[C---:B--2---:R-:W-:Y:S08]  /*57e0*/  HMMA.16816.F32.BF16 R80, R4.reuse, R8, R80 ;  /* 0x000000080450723c */ /* 0x044ff00000041850 */
[C---:B------:R-:W-:Y:S01]  /*57f0*/  HMMA.16816.F32.BF16 R76, R4.reuse, R10, R76 ;  /* 0x0000000a044c723c */ /* 0x040fe2000004184c */
[----:B------:R-:W2:Y:S07]  /*5800*/  LDSM.16.MT88.4 R8, [R208+0x2100] ;  /* 0x00210000d008783b */ /* 0x000eae0000004200 */
[C---:B------:R-:W-:Y:S08]  /*5810*/  HMMA.16816.F32.BF16 R104, R4.reuse, R20, R104 ;  /* 0x000000140468723c */ /* 0x040ff00000041868 */
[C---:B------:R-:W-:Y:S01]  /*5820*/  HMMA.16816.F32.BF16 R100, R4.reuse, R22, R100 ;  /* 0x000000160464723c */ /* 0x040fe20000041864 */
[----:B------:R-:W4:Y:S07]  /*5830*/  LDSM.16.MT88.4 R20, [R210+0x2100] ;  /* 0x00210000d214783b */ /* 0x000f2e0000004200 */
[C---:B---3--:R-:W-:Y:S08]  /*5840*/  HMMA.16816.F32.BF16 R72, R4.reuse, R32, R72 ;  /* 0x000000200448723c */ /* 0x048ff00000041848 */
[C---:B------:R-:W-:Y:S01]  /*5850*/  HMMA.16816.F32.BF16 R68, R4.reuse, R34, R68 ;  /* 0x000000220444723c */ /* 0x040fe20000041844 */
[----:B------:R-:W3:Y:S07]  /*5860*/  LDSM.16.MT88.4 R32, [R210+0x5100] ;  /* 0x00510000d220783b */ /* 0x000eee0000004200 */
[C---:B------:R-:W-:Y:S08]  /*5870*/  HMMA.16816.F32.BF16 R112, R4.reuse, R24, R112 ;  /* 0x000000180470723c */ /* 0x040ff00000041870 */
[C---:B------:R-:W-:Y:S01]  /*5880*/  HMMA.16816.F32.BF16 R108, R4.reuse, R26, R108 ;  /* 0x0000001a046c723c */ /* 0x040fe2000004186c */
[----:B------:R-:W2:Y:S07]  /*5890*/  LDSM.16.MT88.4 R24, [R212+0x2100] ;  /* 0x00210000d418783b */ /* 0x000eae0000004200 */
[C---:B------:R-:W-:Y:S08]  /*58a0*/  HMMA.16816.F32.BF16 R96, R4.reuse, R16, R96 ;  /* 0x000000100460723c */ /* 0x040ff00000041860 */
        /* <DEDUP_REMOVED lines=11> */
[----:B------:R-:W-:Y:S01]  /*5960*/  F2FP.BF16.PACK_AB R5, R155, R152 ;  /* 0x000000989b05723e */ /* 0x000fe200000010ff */
[----:B------:R-:W-:Y:S01]  /*5970*/  FADD.FTZ R156, R159, R156 ;  /* 0x0000009c9f9c7221 */ /* 0x000fe20000010000 */
[----:B------:R-:W-:-:S03]  /*5980*/  F2FP.BF16.PACK_AB R7, R154, R151 ;  /* 0x000000979a07723e */ /* 0x000fc600000010ff */
[----:B------:R-:W-:-:S04]  /*5990*/  FADD.FTZ R161, R161, R156 ;  /* 0x0000009ca1a17221 */ /* 0x000fc80000010000 */
[----:B--2---:R-:W-:Y:S01]  /*59a0*/  HMMA.16816.F32.BF16 R88, R4, R8, R88 ;  /* 0x000000080458723c */ /* 0x004fe20000041858 */
[----:B------:R-:W-:-:S07]  /*59b0*/  FADD.FTZ R161, R150, R161 ;  /* 0x000000a196a17221 */ /* 0x000fce0000010000 */
[C---:B------:R-:W-:Y:S01]  /*59c0*/  HMMA.16816.F32.BF16 R84, R4.reuse, R10, R84 ;  /* 0x0000000a0454723c */ /* 0x040fe20000041854 */
[----:B------:R-:W2:Y:S07]  /*59d0*/  LDSM.16.MT88.4 R8, [R208+0x5100] ;  /* 0x00510000d008783b */ /* 0x000eae0000004200 */
[C---:B----4-:R-:W-:Y:S08]  /*59e0*/  HMMA.16816.F32.BF16 R104, R4.reuse, R20, R104 ;  /* 0x000000140468723c */ /* 0x050ff00000041868 */
[C---:B------:R-:W-:Y:S01]  /*59f0*/  HMMA.16816.F32.BF16 R100, R4.reuse, R22, R100 ;  /* 0x000000160464723c */ /* 0x040fe20000041864 */
[----:B------:R-:W4:Y:S07]  /*5a00*/  LDSM.16.MT88.4 R20, [R210+0x2900] ;  /* 0x00290000d214783b */ /* 0x000f2e0000004200 */
[C---:B---3--:R-:W-:Y:S07]  /*5a10*/  HMMA.16816.F32.BF16 R72, R4.reuse, R32, R72 ;  /* 0x000000200448723c */ /* 0x048fee0000041848 */
[----:B------:R-:W-:Y:S01]  /*5a20*/  FFMA.FTZ R32, R129, c[0x0][0x2d0], -R126 ;  /* 0x0000b40081207a23 */ /* 0x000fe2000001087e */
[C---:B------:R-:W-:Y:S05]  /*5a30*/  HMMA.16816.F32.BF16 R112, R4.reuse, R24, R112 ;  /* 0x000000180470723c */ /* 0x040fea0000041870 */
[----:B------:R-:W3:Y:S03]  /*5a40*/  MUFU.EX2 R32, R32 ;  /* 0x0000002000207308 */ /* 0x000ee60000000800 */
[C---:B------:R-:W-:Y:S01]  /*5a50*/  HMMA.16816.F32.BF16 R108, R4.reuse, R26, R108 ;  /* 0x0000001a046c723c */ /* 0x040fe2000004186c */
[----:B------:R-:W-:Y:S07]  /*5a60*/  LDSM.16.MT88.4 R24, [R212+0x2900] ;  /* 0x00290000d418783b */ /* 0x000fee0000004200 */
[C---:B------:R-:W-:Y:S08]  /*5a70*/  HMMA.16816.F32.BF16 R96, R4.reuse, R16, R96 ;  /* 0x000000100460723c */ /* 0x040ff00000041860 */
[C---:B------:R-:W-:Y:S01]  /*5a80*/  HMMA.16816.F32.BF16 R92, R4.reuse, R18, R92 ;  /* 0x00000012045c723c */ /* 0x040fe2000004185c */
[----:B------:R-:W2:Y:S07]  /*5a90*/  LDSM.16.MT88.4 R16, [R209+0x2900] ;  /* 0x00290000d110783b */ /* 0x000eae0000004200 */
[C---:B-1----:R-:W-:Y:S08]  /*5aa0*/  HMMA.16816.F32.BF16 R80, R4.reuse, R12, R80 ;  /* 0x0000000c0450723c */ /* 0x042ff00000041850 */
[C---:B------:R-:W-:Y:S01]  /*5ab0*/  HMMA.16816.F32.BF16 R76, R4.reuse, R14, R76 ;  /* 0x0000000e044c723c */ /* 0x040fe2000004184c */
[----:B------:R-:W1:Y:S07]  /*5ac0*/  LDSM.16.MT88.4 R12, [R208+0x2900] ;  /* 0x00290000d00c783b */ /* 0x000e6e0000004200 */
[C---:B------:R-:W-:Y:S08]  /*5ad0*/  HMMA.16816.F32.BF16 R68, R4.reuse, R34, R68 ;  /* 0x000000220444723c */ /* 0x040ff00000041844 */
[C---:B------:R-:W-:Y:S08]  /*5ae0*/  HMMA.16816.F32.BF16 R52, R4.reuse, R28, R52 ;  /* 0x0000001c0434723c */ /* 0x040ff00000041834 */
[C---:B------:R-:W-:Y:S08]  /*5af0*/  HMMA.16816.F32.BF16 R56, R4.reuse, R30, R56 ;  /* 0x0000001e0438723c */ /* 0x040ff00000041838 */
[C---:B--2---:R-:W-:Y:S08]  /*5b00*/  HMMA.16816.F32.BF16 R60, R4.reuse, R8, R60 ;  /* 0x00000008043c723c */ /* 0x044ff0000004183c */
[----:B------:R-:W-:Y:S01]  /*5b10*/  HMMA.16816.F32.BF16 R64, R4, R10, R64 ;  /* 0x0000000a0440723c */ /* 0x000fe20000041840 */
[----:B------:R-:W2:Y:S06]  /*5b20*/  LDSM.16.MT88.4 R8, [R212+0x5900] ;  /* 0x00590000d408783b */ /* 0x000eac0000004200 */
[----:B------:R-:W-:Y:S01]  /*5b30*/  F2FP.BF16.PACK_AB R4, R143, R136 ;  /* 0x000000888f04723e */ /* 0x000fe200000010ff */
[----:B------:R-:W-:Y:S01]  /*5b40*/  FADD.FTZ R136, R136, R161 ;  /* 0x000000a188887221 */ /* 0x000fe20000010000 */
[----:B------:R-:W-:-:S02]  /*5b50*/  F2FP.BF16.PACK_AB R6, R137, R132 ;  /* 0x000000848906723e */ /* 0x000fc400000010ff */
[----:B-----5:R-:W-:Y:S01]  /*5b60*/  F2FP.BF16.PACK_AB R5, R133, R130 ;  /* 0x000000828505723e */ /* 0x020fe200000010ff */
[----:B------:R-:W-:Y:S01]  /*5b70*/  FADD.FTZ R143, R143, R136 ;  /* 0x000000888f8f7221 */ /* 0x000fe20000010000 */
[----:B---3--:R-:W-:-:S03]  /*5b80*/  F2FP.BF16.PACK_AB R7, R227, R32 ;  /* 0x00000020e307723e */ /* 0x008fc600000010ff */
[----:B------:R-:W-:-:S04]  /*5b90*/  FADD.FTZ R132, R132, R143 ;  /* 0x0000008f84847221 */ /* 0x000fc80000010000 */
[----:B----4-:R-:W-:Y:S01]  /*5ba0*/  HMMA.16816.F32.BF16 R104, R4, R20, R104 ;  /* 0x000000140468723c */ /* 0x010fe20000041868 */
[----:B------:R-:W-:-:S06]  /*5bb0*/  FADD.FTZ R228, R137, R132 ;  /* 0x0000008489e47221 */ /* 0x000fcc0000010000 */
[----:B------:R-:W-:Y:S01]  /*5bc0*/  FADD.FTZ R20, R44, R51 ;  /* 0x000000332c147221 */ /* 0x000fe20000010000 */
[----:B------:R-:W-:Y:S03]  /*5bd0*/  HMMA.16816.F32.BF16 R96, R4, R16, R96 ;  /* 0x000000100460723c */ /* 0x000fe60000041860 */
[----:B------:R-:W-:-:S04]  /*5be0*/  FADD.FTZ R20, R43, R20 ;  /* 0x000000142b147221 */ /* 0x000fc80000010000 */
[----:B------:R-:W-:Y:S01]  /*5bf0*/  FADD.FTZ R39, R39, R20 ;  /* 0x0000001427277221 */ /* 0x000fe20000010000 */
[----:B------:R-:W-:Y:S01]  /*5c00*/  HMMA.16816.F32.BF16 R92, R4, R18, R92 ;  /* 0x00000012045c723c */ /* 0x000fe2000004185c */
[----:B------:R-:W3:Y:S02]  /*5c10*/  LDSM.16.MT88.4 R16, [R210+0x5900] ;  /* 0x00590000d210783b */ /* 0x000ee40000004200 */
[----:B------:R-:W-:-:S04]  /*5c20*/  FADD.FTZ R38, R38, R39 ;  /* 0x0000002726267221 */ /* 0x000fc80000010000 */
[----:B------:R-:W-:Y:S01]  /*5c30*/  FADD.FTZ R3, R3, R38 ;  /* 0x0000002603037221 */ /* 0x000fe20000010000 */
[----:B-1----:R-:W-:Y:S03]  /*5c40*/  HMMA.16816.F32.BF16 R88, R4, R12, R88 ;  /* 0x0000000c0458723c */ /* 0x002fe60000041858 */
[----:B------:R-:W-:-:S04]  /*5c50*/  FADD.FTZ R3, R2, R3 ;  /* 0x0000000302037221 */ /* 0x000fc80000010000 */
[----:B------:R-:W-:Y:S01]  /*5c60*/  FADD.FTZ R124, R124, R3 ;  /* 0x000000037c7c7221 */ /* 0x000fe20000010000 */
[----:B------:R-:W-:Y:S01]  /*5c70*/  HMMA.16816.F32.BF16 R84, R4, R14, R84 ;  /* 0x0000000e0454723c */ /* 0x000fe20000041854 */
[----:B------:R-:W1:Y:S02]  /*5c80*/  LDSM.16.MT88.4 R12, [R209+0x5900] ;  /* 0x00590000d10c783b */ /* 0x000e640000004200 */
[----:B------:R-:W-:-:S04]  /*5c90*/  FADD.FTZ R125, R125, R124 ;  /* 0x0000007c7d7d7221 */ /* 0x000fc80000010000 */
[----:B------:R-:W-:Y:S01]  /*5ca0*/  FADD.FTZ R128, R128, R125 ;  /* 0x0000007d80807221 */ /* 0x000fe20000010000 */
[----:B--2---:R-:W-:Y:S03]  /*5cb0*/  HMMA.16816.F32.BF16 R80, R4, R8, R80 ;  /* 0x000000080450723c */ /* 0x004fe60000041850 */
[----:B------:R-:W-:-:S04]  /*5cc0*/  FADD.FTZ R131, R131, R128 ;  /* 0x0000008083837221 */ /* 0x000fc80000010000 */
[----:B------:R-:W-:Y:S01]  /*5cd0*/  FADD.FTZ R142, R142, R131 ;  /* 0x000000838e8e7221 */ /* 0x000fe20000010000 */
[----:B------:R-:W-:Y:S01]  /*5ce0*/  HMMA.16816.F32.BF16 R76, R4, R10, R76 ;  /* 0x0000000a044c723c */ /* 0x000fe2000004184c */
[----:B------:R-:W2:Y:S02]  /*5cf0*/  LDSM.16.MT88.4 R8, [R208+0x5900] ;  /* 0x00590000d008783b */ /* 0x000ea40000004200 */
[----:B------:R-:W-:-:S04]  /*5d00*/  FADD.FTZ R149, R149, R142 ;  /* 0x0000008e95957221 */ /* 0x000fc80000010000 */
[----:B------:R-:W-:Y:S01]  /*5d10*/  FADD.FTZ R148, R148, R149 ;  /* 0x0000009594947221 */ /* 0x000fe20000010000 */
[----:B------:R-:W-:Y:S03]  /*5d20*/  HMMA.16816.F32.BF16 R112, R4, R24, R112 ;  /* 0x000000180470723c */ /* 0x000fe60000041870 */
        /* <DEDUP_REMOVED lines=8> */
[----:B---3--:R-:W-:Y:S03]  /*5db0*/  HMMA.16816.F32.BF16 R72, R4, R16, R72 ;  /* 0x000000100448723c */ /* 0x008fe60000041848 */
[----:B------:R-:W-:-:S04]  /*5dc0*/  FADD.FTZ R133, R133, R130 ;  /* 0x0000008285857221 */ /* 0x000fc80000010000 */
[----:B------:R-:W-:Y:S01]  /*5dd0*/  FADD.FTZ R32, R32, R133 ;  /* 0x0000008520207221 */ /* 0x000fe20000010000 */
[----:B------:R-:W-:Y:S03]  /*5de0*/  HMMA.16816.F32.BF16 R68, R4, R18, R68 ;  /* 0x000000120444723c */ /* 0x000fe60000041844 */
[----:B------:R-:W-:-:S05]  /*5df0*/  FADD.FTZ R227, R227, R32 ;  /* 0x00000020e3e37221 */ /* 0x000fca0000010000 */
[C---:B-1----:R-:W-:Y:S08]  /*5e00*/  HMMA.16816.F32.BF16 R52, R4.reuse, R12, R52 ;  /* 0x0000000c0434723c */ /* 0x042ff00000041834 */
[C---:B------:R-:W-:Y:S08]  /*5e10*/  HMMA.16816.F32.BF16 R56, R4.reuse, R14, R56 ;  /* 0x0000000e0438723c */ /* 0x040ff00000041838 */
[C---:B--2---:R-:W-:Y:S08]  /*5e20*/  HMMA.16816.F32.BF16 R60, R4.reuse, R8, R60 ;  /* 0x00000008043c723c */ /* 0x044ff0000004183c */
[----:B------:R-:W-:Y:S01]  /*5e30*/  HMMA.16816.F32.BF16 R64, R4, R10, R64 ;  /* 0x0000000a0440723c */ /* 0x000fe20000041840 */
[----:B------:R-:W-:Y:S07]  /*5e40*/  @P0 BRA `(.L_x_175) ;  /* 0x0000015000000947 */ /* 0x000fee0003800000 */
[----:B------:R-:W-:Y:S01]  /*5e50*/  ISETP.LT.AND P0, PT, RZ, UR14, PT ;  /* 0x0000000eff007c0c */ /* 0x000fe2000bf01270 */
[----:B------:R-:W-:-:S02]  /*5e60*/  UIADD3 UR16, UR14, -0x1, URZ ;  /* 0xffffffff0e107890 */ /* 0x000fc4000fffe03f */
[----:B------:R-:W-:-:S10]  /*5e70*/  ULDC UR4, c[0x0][0x32c] ;  /* 0x0000cb0000047ab9 */ /* 0x000fd40000000800 */
[----:B------:R-:W-:Y:S05]  /*5e80*/  @P0 BRA `(.L_x_176) ;  /* 0x0000008000000947 */ /* 0x000fea0003800000 */
[----:B------:R-:W-:Y:S02]  /*5e90*/  UISETP.NE.AND UP2, UPT, UR4, 0x1, UPT ;  /* 0x000000010400788c */ /* 0x000fe4000bf45270 */
[----:B------:R-:W-:-:S03]  /*5ea0*/  UIADD3 UR16, -UR14, URZ, URZ ;  /* 0x0000003f0e107290 */ /* 0x000fc6000fffe13f */
[----:B------:R-:W-:Y:S02]  /*5eb0*/  ULDC.64 UR14, c[0x0][0x330] ;  /* 0x0000cc00000e7ab9 */ /* 0x000fe40000000a00 */
[----:B------:R-:W-:-:S07]  /*5ec0*/  UIMAD.WIDE.U32 UR18, UR16, UR14, URZ ;  /* 0x0000000e101272a5 */ /* 0x000fce000f8e003f */
[----:B------:R-:W-:Y:S02]  /*5ed0*/  @UP2 UMOV UR17, UR19 ;  /* 0x0000001300112c82 */ /* 0x000fe40008000000 */
[----:B------:R-:W-:-:S04]  /*5ee0*/  @UP2 USHF.R.U32.HI UR16, URZ, UR15, UR17 ;  /* 0x0000000f3f102299 */ /* 0x000fc80008011611 */
[----:B------:R-:W-:Y:S01]  /*5ef0*/  ULOP3.LUT UR16, URZ, UR16, URZ, 0x33, !UPT ;  /* 0x000000103f107292 */ /* 0x000fe2000f8e333f */
[----:B------:R-:W-:Y:S05]  /*5f00*/  BRA `(.L_x_177) ;  /* 0x0000005000007947 */ /* 0x000fea0003800000 */
.L_x_176:
[----:B------:R-:W-:Y:S02]  /*5f10*/  UISETP.NE.AND UP2, UPT, UR4, 0x1, UPT ;  /* 0x000000010400788c */ /* 0x000fe4000bf45270 */
[----:B------:R-:W-:Y:S02]  /*5f20*/  ULDC.64 UR14, c[0x0][0x330] ;  /* 0x0000cc00000e7ab9 */ /* 0x000fe40000000a00 */
[----:B------:R-:W-:-:S07]  /*5f30*/  UIMAD.WIDE.U32 UR18, UR16, UR14, URZ ;  /* 0x0000000e101272a5 */ /* 0x000fce000f8e003f */
[----:B------:R-:W-:Y:S02]  /*5f40*/  @UP2 UMOV UR17, UR19 ;  /* 0x0000001300112c82 */ /* 0x000fe40008000000 */
[----:B------:R-:W-:Y:S02]  /*5f50*/  @UP2 USHF.R.U32.HI UR16, URZ, UR15, UR17 ;  /* 0x0000000f3f102299 */ /* 0x000fe40008011611 */
.L_x_177:
[----:B------:R-:W-:Y:S02]  /*5f60*/  ULDC UR14, c[0x0][0x32c] ;  /* 0x0000cb00000e7ab9 */ /* 0x000fe40000000800 */
[----:B------:R-:W-:-:S04]  /*5f70*/  UIMAD UR14, UR16, UR4, UR14 ;  /* 0x00000004100e72a4 */ /* 0x000fc8000f8e020e */
[----:B------:R-:W-:-:S04]  /*5f80*/  UISETP.LT.AND UP2, UPT, UR7, UR14, UPT ;  /* 0x0000000e0700728c */ /* 0x000fc8000bf41270 */
[----:B------:R-:W-:-:S04]  /*5f90*/  USEL UR7, UR7, UR14, UP2 ;  /* 0x0000000e07077287 */ /* 0x000fc80009000000 */
.L_x_175:
[----:B------:R-:W-:-:S07]  /*5fa0*/  UIMAD.WIDE UR14, UR7, 0x2aaaaaab, URZ ;  /* 0x2aaaaaab070e78a5 */ /* 0x000fce000f8e023f */
[----:B------:R-:W-:Y:S02]  /*5fb0*/  UMOV UR7, UR15 ;  /* 0x0000000f00077c82 */ /* 0x000fe40008000000 */
[----:B------:R-:W-:-:S04]  /*5fc0*/  USHF.R.U32.HI UR4, URZ, 0x1f, UR7 ;  /* 0x0000001f3f047899 */ /* 0x000fc80008011607 */
[----:B------:R-:W-:-:S04]  /*5fd0*/  ULEA.HI.SX32 UR4, UR7, UR4, 0x1c ;  /* 0x0000000407047291 */ /* 0x000fc8000f8fe23f */
[----:B------:R-:W-:-:S04]  /*5fe0*/  UISETP.LT.AND UP2, UPT, UR6, UR4, UPT ;  /* 0x000000040600728c */ /* 0x000fc8000bf41270 */
[----:B------:R-:W-:-:S06]  /*5ff0*/  USEL UR4, UR6, UR4, !UP2 ;  /* 0x0000000406047287 */ /* 0x000fcc000d000000 */
[----:B------:R-:W-:-:S13]  /*6000*/  ISETP.GE.AND P0, PT, R168, UR4, PT ;  /* 0x00000004a8007c0c */ /* 0x000fda000bf06270 */
[----:B------:R-:W-:Y:S05]  /*6010*/  @!P0 BRA `(.L_x_178) ;  /* 0x0000457000008947 */ /* 0x000fea0003800000 */
[C---:B------:R-:W-:Y:S01]  /*6020*/  SHF.L.U64.HI R236, R230.reuse, 0x1, R37 ;  /* 0x00000001e6ec7819 */ /* 0x040fe20000010225 */
[----:B------:R-:W-:Y:S01]  /*6030*/  IMAD.MOV.U32 R2, RZ, RZ, R116 ;  /* 0x000000ffff027224 */ /* 0x000fe200078e0074 */
[----:B------:R-:W-:Y:S01]  /*6040*/  MOV R3, R0 ;  /* 0x0000000000037202 */ /* 0x000fe20000000f00 */
[----:B------:R-:W-:Y:S01]  /*6050*/  IMAD.MOV.U32 R238, RZ, RZ, R168 ;  /* 0x000000ffffee7224 */ /* 0x000fe200078e00a8 */
[----:B------:R-:W-:Y:S01]  /*6060*/  SHF.L.U32 R235, R230, 0x1, RZ ;  /* 0x00000001e6eb7819 */ /* 0x000fe200000006ff */
[C---:B------:R-:W-:Y:S01]  /*6070*/  IMAD.SHL.U32 R233, R229.reuse, 0x2, RZ ;  /* 0x00000002e5e97824 */ /* 0x040fe200078e00ff */
[----:B------:R-:W-:Y:S02]  /*6080*/  SHF.L.U64.HI R234, R229, 0x1, R232 ;  /* 0x00000001e5ea7819 */ /* 0x000fe400000102e8 */
.L_x_189:
[----:B------:R-:W-:Y:S04]  /*6090*/  DEPBAR.LE SB0, 0x0 ;  /* 0x000080000000791a */ /* 0x000fe80000000000 */
[----:B------:R-:W-:Y:S01]  /*60a0*/  BAR.SYNC.DEFER_BLOCKING 0x0 ;  /* 0x0000000000007b1d */ /* 0x000fe20000010000 */
[----:B------:R-:W-:Y:S05]  /*60b0*/  ISETP.LT.AND P0, PT, R238, UR6, PT ;  /* 0x00000006ee007c0c */ /* 0x000fea000bf01270 */
[----:B------:R1:W2:Y:S04]  /*60c0*/  LDSM.16.M88.4 R116, [R214+0x8100] ;  /* 0x00810000d674783b */ /* 0x0002a80000000200 */
[----:B------:R1:W3:Y:S04]  /*60d0*/  LDSM.16.M88.4 R124, [R214+0x8900] ;  /* 0x00890000d67c783b */ /* 0x0002e80000000200 */
[----:B------:R1:W4:Y:S04]  /*60e0*/  LDSM.16.M88.4 R128, [R214+0x9100] ;  /* 0x00910000d680783b */ /* 0x0003280000000200 */
[----:B------:R1:W1:Y:S04]  /*60f0*/  LDSM.16.M88.4 R132, [R214+0x9900] ;  /* 0x00990000d684783b */ /* 0x0002680000000200 */
[----:B------:R1:W1:Y:S04]  /*6100*/  LDSM.16.M88.4 R136, [R214+0xa100] ;  /* 0x00a10000d688783b */ /* 0x0002680000000200 */
[----:B------:R1:W1:Y:S04]  /*6110*/  LDSM.16.M88.4 R140, [R214+0xa900] ;  /* 0x00a90000d68c783b */ /* 0x0002680000000200 */
[----:B------:R1:W1:Y:S04]  /*6120*/  LDSM.16.M88.4 R148, [R213] ;  /* 0x00000000d594783b */ /* 0x0002680000000200 */
[----:B------:R1:W1:Y:S04]  /*6130*/  LDSM.16.M88.4 R152, [R207] ;  /* 0x00000000cf98783b */ /* 0x0002680000000200 */
[----:B------:R1:W1:Y:S04]  /*6140*/  LDSM.16.M88.4 R156, [R206] ;  /* 0x00000000ce9c783b */ /* 0x0002680000000200 */
[----:B------:R1:W1:Y:S04]  /*6150*/  LDSM.16.M88.4 R160, [R205] ;  /* 0x00000000cda0783b */ /* 0x0002680000000200 */
[----:B------:R1:W1:Y:S04]  /*6160*/  LDSM.16.M88.4 R164, [R204] ;  /* 0x00000000cca4783b */ /* 0x0002680000000200 */
[----:B------:R1:W1:Y:S01]  /*6170*/  LDSM.16.M88.4 R168, [R203] ;  /* 0x00000000cba8783b */ /* 0x0002620000000200 */
[----:B------:R-:W-:-:S05]  /*6180*/  @P0 BRA `(.L_x_179) ;  /* 0x0000028000000947 */ /* 0x000fca0003800000 */
[----:B--23--:R-:W-:Y:S01]  /*6190*/  SHF.R.S32.HI R5, RZ, 0x1f, R216 ;  /* 0x0000001fff057819 */ /* 0x00cfe200000114d8 */
[----:B------:R-:W-:Y:S01]  /*61a0*/  IMAD.WIDE.U32 R6, R216, c[0x0][0x208], RZ ;  /* 0x00008200d8067a25 */ /* 0x000fe200078e00ff */
[----:B------:R-:W-:Y:S03]  /*61b0*/  SHF.R.S32.HI R4, RZ, 0x1f, R215 ;  /* 0x0000001fff047819 */ /* 0x000fe600000114d7 */
[----:B------:R-:W-:Y:S02]  /*61c0*/  IMAD R5, R5, c[0x0][0x208], RZ ;  /* 0x0000820005057a24 */ /* 0x000fe400078e02ff */
[----:B------:R-:W-:Y:S02]  /*61d0*/  IMAD R4, R4, c[0x0][0x218], RZ ;  /* 0x0000860004047a24 */ /* 0x000fe400078e02ff */
[----:B------:R-:W-:Y:S02]  /*61e0*/  IMAD R5, R216, c[0x0][0x20c], R5 ;  /* 0x00008300d8057a24 */ /* 0x000fe400078e0205 */
[----:B------:R-:W-:Y:S02]  /*61f0*/  IMAD R4, R215, c[0x0][0x21c], R4 ;  /* 0x00008700d7047a24 */ /* 0x000fe400078e0204 */
[----:B------:R-:W-:Y:S04]  /*6200*/  IMAD.IADD R7, R7, 0x1, R5 ;  /* 0x0000000107077824 */ /* 0x000fe800078e0205 */
[----:B------:R-:W-:Y:S05]  /*6210*/  IMAD.WIDE.U32 R6, R215, c[0x0][0x218], R6 ;  /* 0x00008600d7067a25 */ /* 0x000fea00078e0006 */
[----:B------:R-:W-:Y:S04]  /*6220*/  IADD3 R0, P0, R6, UR38, RZ ;  /* 0x0000002606007c10 */ /* 0x000fe8000ff1e0ff */
[----:B------:R-:W-:Y:S02]  /*6230*/  IADD3.X R7, R7, UR10, R4, P0, !PT ;  /* 0x0000000a07077c10 */ /* 0x000fe400087fe404 */
[C---:B------:R-:W-:Y:S04]  /*6240*/  LEA R14, P0, R0.reuse, c[0x0][0x1f8], 0x1 ;  /* 0x00007e00000e7a11 */ /* 0x040fe800078008ff */
[----:B------:R-:W-:Y:S01]  /*6250*/  LEA.HI.X R16, R0, c[0x0][0x1fc], R7, 0x1, P0 ;  /* 0x00007f0000107a11 */ /* 0x000fe200000f0c07 */
[----:B------:R-:W2:Y:S01]  /*6260*/  SHFL.IDX PT, R8, R14, RZ, 0x181f ;  /* 0x00181fff0e087589 */ /* 0x000ea200000e0000 */
[----:B------:R-:W-:Y:S03]  /*6270*/  IADD3 R0, -R231, 0x10, RZ ;  /* 0x00000010e7007810 */ /* 0x000fe60007ffe1ff */
[----:B------:R-:W3:Y:S01]  /*6280*/  SHFL.IDX PT, R9, R16, RZ, 0x181f ;  /* 0x00181fff10097589 */ /* 0x000ee200000e0000 */
[----:B------:R-:W-:Y:S03]  /*6290*/  LOP3.LUT R0, R0, 0xf, RZ, 0xc0, !PT ;  /* 0x0000000f00007812 */ /* 0x000fe600078ec0ff */
[----:B------:R-:W5:Y:S04]  /*62a0*/  SHFL.IDX PT, R6, R14, 0x1, 0x181f ;  /* 0x00381f000e067f89 */ /* 0x000f6800000e0000 */
[----:B------:R-:W4:Y:S04]  /*62b0*/  SHFL.IDX PT, R4, R14, 0x2, 0x181f ;  /* 0x00581f000e047f89 */ /* 0x000f2800000e0000 */
[----:B------:R-:W1:Y:S04]  /*62c0*/  SHFL.IDX PT, R7, R16, 0x1, 0x181f ;  /* 0x00381f0010077f89 */ /* 0x000e6800000e0000 */
[----:B------:R-:W1:Y:S01]  /*62d0*/  SHFL.IDX PT, R5, R16, 0x2, 0x181f ;  /* 0x00581f0010057f89 */ /* 0x000e6200000e0000 */
[C---:B--2---:R-:W-:Y:S02]  /*62e0*/  IADD3 R10, P2, R8.reuse, R235, RZ ;  /* 0x000000eb080a7210 */ /* 0x044fe40007f5e0ff */
[----:B------:R-:W-:Y:S03]  /*62f0*/  IADD3 R12, P0, R8, R233, RZ ;  /* 0x000000e9080c7210 */ /* 0x000fe60007f1e0ff */
[C---:B---3--:R-:W-:Y:S02]  /*6300*/  IMAD.X R11, R9.reuse, 0x1, R236, P2 ;  /* 0x00000001090b7824 */ /* 0x048fe400010e06ec */
[----:B------:R-:W-:Y:S01]  /*6310*/  IMAD.X R13, R9, 0x1, R234, P0 ;  /* 0x00000001090d7824 */ /* 0x000fe200000e06ea */
[C---:B-----5:R-:W-:Y:S02]  /*6320*/  IADD3 R8, P6, R6.reuse, R235, RZ ;  /* 0x000000eb06087210 */ /* 0x060fe40007fde0ff */
[----:B------:R2:W-:Y:S01]  /*6330*/  LDGSTS.E.BYPASS.LTC128B.128 [R225], [R10.64], !P5 ;  /* 0x000000000ae17fae */ /* 0x0005e2000e901d6a */
[----:B------:R-:W-:Y:S02]  /*6340*/  IADD3 R6, P2, R6, R233, RZ ;  /* 0x000000e906067210 */ /* 0x000fe40007f5e0ff */
[----:B----4-:R-:W-:Y:S01]  /*6350*/  IADD3 R14, P0, R4, R235, RZ ;  /* 0x000000eb040e7210 */ /* 0x010fe20007f1e0ff */
[----:B------:R2:W-:Y:S01]  /*6360*/  LDGSTS.E.BYPASS.LTC128B.128 [R224], [R12.64], !P4 ;  /* 0x000000000ce07fae */ /* 0x0005e2000e101d6a */
[C---:B-1----:R-:W-:Y:S02]  /*6370*/  IMAD.X R9, R7.reuse, 0x1, R236, P6 ;  /* 0x0000000107097824 */ /* 0x042fe400030e06ec */
[----:B------:R-:W-:Y:S01]  /*6380*/  IMAD.X R7, R7, 0x1, R234, P2 ;  /* 0x0000000107077824 */ /* 0x000fe200010e06ea */
[----:B------:R-:W-:Y:S01]  /*6390*/  IADD3 R4, P6, P2, R0, R4, R233 ;  /* 0x0000000400047210 */ /* 0x000fe20007ade0e9 */
[----:B------:R-:W-:Y:S01]  /*63a0*/  IMAD.X R15, R5, 0x1, R236, P0 ;  /* 0x00000001050f7824 */ /* 0x000fe200000e06ec */
[----:B------:R2:W-:Y:S01]  /*63b0*/  LDGSTS.E.BYPASS.LTC128B.128 [R223], [R8.64], !P5 ;  /* 0x0000000008df7fae */ /* 0x0005e2000e901d6a */
[----:B------:R-:W-:Y:S02]  /*63c0*/  ISETP.NE.U32.AND P0, PT, R231, RZ, PT ;  /* 0x000000ffe700720c */ /* 0x000fe40003f05070 */
[----:B------:R-:W-:Y:S01]  /*63d0*/  IADD3.X R5, RZ, R5, R234, P6, P2 ;  /* 0x00000005ff057210 */ /* 0x000fe200037e44ea */
[----:B------:R2:W-:Y:S04]  /*63e0*/  LDGSTS.E.BYPASS.LTC128B.128 [R222], [R6.64], !P4 ;  /* 0x0000000006de7fae */ /* 0x0005e8000e101d6a */
[----:B------:R2:W-:Y:S06]  /*63f0*/  LDGSTS.E.BYPASS.LTC128B.128 [R225+0x2000], [R14.64], !P5 ;  /* 0x020000000ee17fae */ /* 0x0005ec000e901d6a */
[----:B------:R2:W-:Y:S02]  /*6400*/  LDGSTS.E.BYPASS.LTC128B.128.ZFILL [R225+0x5000], [R4.64], P0 ;  /* 0x0500000004e17fae */ /* 0x0005e40008141d6a */
.L_x_179:
[C---:B--23--:R-:W-:Y:S01]  /*6410*/  HMMA.16816.F32.BF16 R4, R120.reuse, R116, RZ ;  /* 0x000000747804723c */ /* 0x04cfe200000418ff */
[----:B------:R-:W0:Y:S02]  /*6420*/  LDGDEPBAR ;  /* 0x00000000000079af */ /* 0x000e240000000000 */
[----:B------:R-:W-:Y:S05]  /*6430*/  ISETP.GT.AND P0, PT, R238, UR6, PT ;  /* 0x00000006ee007c0c */ /* 0x000fea000bf04270 */
[C---:B------:R-:W-:Y:S01]  /*6440*/  HMMA.16816.F32.BF16 R8, R120.reuse, R118, RZ ;  /* 0x000000767808723c */ /* 0x040fe200000418ff */
[----:B------:R-:W2:Y:S07]  /*6450*/  LDSM.16.M88.4 R116, [R211+0x8100] ;  /* 0x00810000d374783b */ /* 0x000eae0000000200 */
[C---:B------:R-:W-:Y:S08]  /*6460*/  HMMA.16816.F32.BF16 R12, R120.reuse, R124, RZ ;  /* 0x0000007c780c723c */ /* 0x040ff000000418ff */
[C---:B------:R-:W-:Y:S01]  /*6470*/  HMMA.16816.F32.BF16 R16, R120.reuse, R126, RZ ;  /* 0x0000007e7810723c */ /* 0x040fe200000418ff */
[----:B------:R-:W3:Y:S07]  /*6480*/  LDSM.16.M88.4 R124, [R211+0x8900] ;  /* 0x00890000d37c783b */ /* 0x000eee0000000200 */
[C---:B----4-:R-:W-:Y:S08]  /*6490*/  HMMA.16816.F32.BF16 R20, R120.reuse, R128, RZ ;  /* 0x000000807814723c */ /* 0x050ff000000418ff */
[C---:B------:R-:W-:Y:S01]  /*64a0*/  HMMA.16816.F32.BF16 R24, R120.reuse, R130, RZ ;  /* 0x000000827818723c */ /* 0x040fe200000418ff */
[----:B------:R-:W4:Y:S07]  /*64b0*/  LDSM.16.M88.4 R128, [R211+0x9100] ;  /* 0x00910000d380783b */ /* 0x000f2e0000000200 */
[C---:B-1----:R-:W-:Y:S08]  /*64c0*/  HMMA.16816.F32.BF16 R28, R120.reuse, R132, RZ ;  /* 0x00000084781c723c */ /* 0x042ff000000418ff */
[C---:B------:R-:W-:Y:S01]  /*64d0*/  HMMA.16816.F32.BF16 R32, R120.reuse, R134, RZ ;  /* 0x000000867820723c */ /* 0x040fe200000418ff */
[----:B------:R-:W1:Y:S07]  /*64e0*/  LDSM.16.M88.4 R132, [R211+0x9900] ;  /* 0x00990000d384783b */ /* 0x000e6e0000000200 */
[C---:B------:R-:W-:Y:S08]  /*64f0*/  HMMA.16816.F32.BF16 R36, R120.reuse, R136, RZ ;  /* 0x000000887824723c */ /* 0x040ff000000418ff */
[C---:B------:R-:W-:Y:S01]  /*6500*/  HMMA.16816.F32.BF16 R40, R120.reuse, R138, RZ ;  /* 0x0000008a7828723c */ /* 0x040fe200000418ff */
[----:B------:R-:W5:Y:S07]  /*6510*/  LDSM.16.M88.4 R136, [R211+0xa100] ;  /* 0x00a10000d388783b */ /* 0x000f6e0000000200 */
[C---:B------:R-:W-:Y:S08]  /*6520*/  HMMA.16816.F32.BF16 R44, R120.reuse, R140, RZ ;  /* 0x0000008c782c723c */ /* 0x040ff000000418ff */
[----:B------:R-:W-:Y:S01]  /*6530*/  HMMA.16816.F32.BF16 R48, R120, R142, RZ ;  /* 0x0000008e7830723c */ /* 0x000fe200000418ff */
[----:B------:R-:W1:Y:S07]  /*6540*/  LDSM.16.M88.4 R140, [R211+0xa900] ;  /* 0x00a90000d38c783b */ /* 0x000e6e0000000200 */
[C---:B------:R-:W-:Y:S08]  /*6550*/  HMMA.16816.F32.BF16 R4, R144.reuse, R148, R4 ;  /* 0x000000949004723c */ /* 0x040ff00000041804 */
[C---:B------:R-:W-:Y:S01]  /*6560*/  HMMA.16816.F32.BF16 R8, R144.reuse, R150, R8 ;  /* 0x000000969008723c */ /* 0x040fe20000041808 */
[----:B------:R-:W-:Y:S07]  /*6570*/  LDSM.16.M88.4 R148, [R202+0x800] ;  /* 0x00080000ca94783b */ /* 0x000fee0000000200 */
        /* <DEDUP_REMOVED lines=13> */
[----:B------:R-:W-:Y:S08]  /*6650*/  HMMA.16816.F32.BF16 R48, R144, R170, R48 ;  /* 0x000000aa9030723c */ /* 0x000ff00000041830 */
[C---:B--2---:R-:W-:Y:S08]  /*6660*/  HMMA.16816.F32.BF16 R4, R172.reuse, R116, R4 ;  /* 0x00000074ac04723c */ /* 0x044ff00000041804 */
[C---:B------:R-:W-:Y:S01]  /*6670*/  HMMA.16816.F32.BF16 R8, R172.reuse, R118, R8 ;  /* 0x00000076ac08723c */ /* 0x040fe20000041808 */
[----:B------:R-:W2:Y:S07]  /*6680*/  LDSM.16.M88.4 R116, [R202] ;  /* 0x00000000ca74783b */ /* 0x000eae0000000200 */
[C---:B---3--:R-:W-:Y:S08]  /*6690*/  HMMA.16816.F32.BF16 R12, R172.reuse, R124, R12 ;  /* 0x0000007cac0c723c */ /* 0x048ff0000004180c */
[C---:B------:R-:W-:Y:S01]  /*66a0*/  HMMA.16816.F32.BF16 R16, R172.reuse, R126, R16 ;  /* 0x0000007eac10723c */ /* 0x040fe20000041810 */
[----:B------:R-:W3:Y:S07]  /*66b0*/  LDSM.16.M88.4 R124, [R202+0x2800] ;  /* 0x00280000ca7c783b */ /* 0x000eee0000000200 */
[C---:B----4-:R-:W-:Y:S08]  /*66c0*/  HMMA.16816.F32.BF16 R20, R172.reuse, R128, R20 ;  /* 0x00000080ac14723c */ /* 0x050ff00000041814 */
[C---:B------:R-:W-:Y:S01]  /*66d0*/  HMMA.16816.F32.BF16 R24, R172.reuse, R130, R24 ;  /* 0x00000082ac18723c */ /* 0x040fe20000041818 */
[----:B------:R-:W4:Y:S07]  /*66e0*/  LDSM.16.M88.4 R128, [R214+0xb100] ;  /* 0x00b10000d680783b */ /* 0x000f2e0000000200 */
[C---:B-1----:R-:W-:Y:S08]  /*66f0*/  HMMA.16816.F32.BF16 R28, R172.reuse, R132, R28 ;  /* 0x00000084ac1c723c */ /* 0x042ff0000004181c */
[C---:B------:R-:W-:Y:S01]  /*6700*/  HMMA.16816.F32.BF16 R32, R172.reuse, R134, R32 ;  /* 0x00000086ac20723c */ /* 0x040fe20000041820 */
[----:B------:R-:W1:Y:S07]  /*6710*/  LDSM.16.M88.4 R132, [R214+0xb900] ;  /* 0x00b90000d684783b */ /* 0x000e6e0000000200 */
[C---:B-----5:R-:W-:Y:S08]  /*6720*/  HMMA.16816.F32.BF16 R36, R172.reuse, R136, R36 ;  /* 0x00000088ac24723c */ /* 0x060ff00000041824 */
[C---:B------:R-:W-:Y:S01]  /*6730*/  HMMA.16816.F32.BF16 R40, R172.reuse, R138, R40 ;  /* 0x0000008aac28723c */ /* 0x040fe20000041828 */
[----:B------:R-:W5:Y:S07]  /*6740*/  LDSM.16.M88.4 R136, [R214+0xc100] ;  /* 0x00c10000d688783b */ /* 0x000f6e0000000200 */
[C---:B------:R-:W-:Y:S08]  /*6750*/  HMMA.16816.F32.BF16 R44, R172.reuse, R140, R44 ;  /* 0x0000008cac2c723c */ /* 0x040ff0000004182c */
[----:B------:R-:W-:Y:S01]  /*6760*/  HMMA.16816.F32.BF16 R48, R172, R142, R48 ;  /* 0x0000008eac30723c */ /* 0x000fe20000041830 */
[----:B------:R-:W1:Y:S07]  /*6770*/  LDSM.16.M88.4 R140, [R214+0xc900] ;  /* 0x00c90000d68c783b */ /* 0x000e6e0000000200 */
[C---:B--2---:R-:W-:Y:S08]  /*6780*/  HMMA.16816.F32.BF16 R4, R176.reuse, R116, R4 ;  /* 0x00000074b004723c */ /* 0x044ff00000041804 */
[C---:B------:R-:W-:Y:S01]  /*6790*/  HMMA.16816.F32.BF16 R8, R176.reuse, R118, R8 ;  /* 0x00000076b008723c */ /* 0x040fe20000041808 */
[----:B------:R-:W2:Y:S07]  /*67a0*/  LDSM.16.M88.4 R116, [R214+0xd100] ;  /* 0x00d10000d674783b */ /* 0x000eae0000000200 */
[C---:B------:R-:W-:Y:S08]  /*67b0*/  HMMA.16816.F32.BF16 R12, R176.reuse, R148, R12 ;  /* 0x00000094b00c723c */ /* 0x040ff0000004180c */
[C---:B------:R-:W-:Y:S01]  /*67c0*/  HMMA.16816.F32.BF16 R16, R176.reuse, R150, R16 ;  /* 0x00000096b010723c */ /* 0x040fe20000041810 */
[----:B------:R-:W1:Y:S07]  /*67d0*/  LDSM.16.M88.4 R148, [R214+0xd900] ;  /* 0x00d90000d694783b */ /* 0x000e6e0000000200 */
[C---:B------:R-:W-:Y:S08]  /*67e0*/  HMMA.16816.F32.BF16 R20, R176.reuse, R152, R20 ;  /* 0x00000098b014723c */ /* 0x040ff00000041814 */
[C---:B------:R-:W-:Y:S01]  /*67f0*/  HMMA.16816.F32.BF16 R24, R176.reuse, R154, R24 ;  /* 0x0000009ab018723c */ /* 0x040fe20000041818 */
[----:B------:R-:W1:Y:S07]  /*6800*/  LDSM.16.M88.4 R152, [R201] ;  /* 0x00000000c998783b */ /* 0x000e6e0000000200 */
[C---:B------:R-:W-:Y:S08]  /*6810*/  HMMA.16816.F32.BF16 R28, R176.reuse, R156, R28 ;  /* 0x0000009cb01c723c */ /* 0x040ff0000004181c */
[C---:B------:R-:W-:Y:S01]  /*6820*/  HMMA.16816.F32.BF16 R32, R176.reuse, R158, R32 ;  /* 0x0000009eb020723c */ /* 0x040fe20000041820 */
[----:B------:R-:W1:Y:S07]  /*6830*/  LDSM.16.M88.4 R156, [R200] ;  /* 0x00000000c89c783b */ /* 0x000e6e0000000200 */
[C---:B------:R-:W-:Y:S08]  /*6840*/  HMMA.16816.F32.BF16 R36, R176.reuse, R160, R36 ;  /* 0x000000a0b024723c */ /* 0x040ff00000041824 */
[C---:B------:R-:W-:Y:S01]  /*6850*/  HMMA.16816.F32.BF16 R40, R176.reuse, R162, R40 ;  /* 0x000000a2b028723c */ /* 0x040fe20000041828 */
[----:B------:R-:W-:Y:S07]  /*6860*/  LDSM.16.M88.4 R160, [R211+0xd100] ;  /* 0x00d10000d3a0783b */ /* 0x000fee0000000200 */
[C---:B---3--:R-:W-:Y:S08]  /*6870*/  HMMA.16816.F32.BF16 R44, R176.reuse, R124, R44 ;  /* 0x0000007cb02c723c */ /* 0x048ff0000004182c */
[----:B------:R-:W-:Y:S01]  /*6880*/  HMMA.16816.F32.BF16 R48, R176, R126, R48 ;  /* 0x0000007eb030723c */ /* 0x000fe20000041830 */
[----:B------:R-:W3:Y:S07]  /*6890*/  LDSM.16.M88.4 R124, [R199] ;  /* 0x00000000c77c783b */ /* 0x000eee0000000200 */
[C---:B----4-:R-:W-:Y:S08]  /*68a0*/  HMMA.16816.F32.BF16 R4, R180.reuse, R128, R4 ;  /* 0x00000080b404723c */ /* 0x050ff00000041804 */
[C---:B------:R-:W-:Y:S01]  /*68b0*/  HMMA.16816.F32.BF16 R8, R180.reuse, R130, R8 ;  /* 0x00000082b408723c */ /* 0x040fe20000041808 */
[----:B------:R-:W4:Y:S07]  /*68c0*/  LDSM.16.M88.4 R128, [R198] ;  /* 0x00000000c680783b */ /* 0x000f2e0000000200 */
[C---:B-1----:R-:W-:Y:S08]  /*68d0*/  HMMA.16816.F32.BF16 R12, R180.reuse, R132, R12 ;  /* 0x00000084b40c723c */ /* 0x042ff0000004180c */
[C---:B------:R-:W-:Y:S01]  /*68e0*/  HMMA.16816.F32.BF16 R16, R180.reuse, R134, R16 ;  /* 0x00000086b410723c */ /* 0x040fe20000041810 */
[----:B------:R-:W1:Y:S07]  /*68f0*/  LDSM.16.M88.4 R132, [R197] ;  /* 0x00000000c584783b */ /* 0x000e6e0000000200 */
[C---:B-----5:R-:W-:Y:S08]  /*6900*/  HMMA.16816.F32.BF16 R20, R180.reuse, R136, R20 ;  /* 0x00000088b414723c */ /* 0x060ff00000041814 */
[C---:B------:R-:W-:Y:S01]  /*6910*/  HMMA.16816.F32.BF16 R24, R180.reuse, R138, R24 ;  /* 0x0000008ab418723c */ /* 0x040fe20000041818 */
[----:B------:R-:W5:Y:S07]  /*6920*/  LDSM.16.M88.4 R136, [R196] ;  /* 0x00000000c488783b */ /* 0x000f6e0000000200 */
[C---:B------:R-:W-:Y:S08]  /*6930*/  HMMA.16816.F32.BF16 R28, R180.reuse, R140, R28 ;  /* 0x0000008cb41c723c */ /* 0x040ff0000004181c */
[C---:B------:R-:W-:Y:S01]  /*6940*/  HMMA.16816.F32.BF16 R32, R180.reuse, R142, R32 ;  /* 0x0000008eb420723c */ /* 0x040fe20000041820 */
[----:B------:R-:W1:Y:S07]  /*6950*/  LDSM.16.M88.4 R140, [R211+0xb100] ;  /* 0x00b10000d38c783b */ /* 0x000e6e0000000200 */
[C---:B--2---:R-:W-:Y:S08]  /*6960*/  HMMA.16816.F32.BF16 R36, R180.reuse, R116, R36 ;  /* 0x00000074b424723c */ /* 0x044ff00000041824 */
[C---:B------:R-:W-:Y:S01]  /*6970*/  HMMA.16816.F32.BF16 R40, R180.reuse, R118, R40 ;  /* 0x00000076b428723c */ /* 0x040fe20000041828 */
[----:B------:R-:W2:Y:S07]  /*6980*/  LDSM.16.M88.4 R116, [R211+0xb900] ;  /* 0x00b90000d374783b */ /* 0x000eae0000000200 */
[C---:B------:R-:W-:Y:S08]  /*6990*/  HMMA.16816.F32.BF16 R44, R180.reuse, R148, R44 ;  /* 0x00000094b42c723c */ /* 0x040ff0000004182c */
[----:B------:R-:W-:Y:S01]  /*69a0*/  HMMA.16816.F32.BF16 R48, R180, R150, R48 ;  /* 0x00000096b430723c */ /* 0x000fe20000041830 */
[----:B------:R-:W1:Y:S07]  /*69b0*/  LDSM.16.M88.4 R148, [R211+0xc100] ;  /* 0x00c10000d394783b */ /* 0x000e6e0000000200 */
[C---:B------:R-:W-:Y:S08]  /*69c0*/  HMMA.16816.F32.BF16 R4, R184.reuse, R152, R4 ;  /* 0x00000098b804723c */ /* 0x040ff00000041804 */
[C---:B------:R-:W-:Y:S01]  /*69d0*/  HMMA.16816.F32.BF16 R8, R184.reuse, R154, R8 ;  /* 0x0000009ab808723c */ /* 0x040fe20000041808 */
[----:B------:R-:W1:Y:S07]  /*69e0*/  LDSM.16.M88.4 R152, [R211+0xc900] ;  /* 0x00c90000d398783b */ /* 0x000e6e0000000200 */
[C---:B------:R-:W-:Y:S08]  /*69f0*/  HMMA.16816.F32.BF16 R12, R184.reuse, R156, R12 ;  /* 0x0000009cb80c723c */ /* 0x040ff0000004180c */
[C---:B------:R-:W-:Y:S01]  /*6a00*/  HMMA.16816.F32.BF16 R16, R184.reuse, R158, R16 ;  /* 0x0000009eb810723c */ /* 0x040fe20000041810 */
[----:B------:R-:W2:Y:S07]  /*6a10*/  LDSM.16.M88.4 R156, [R202+0x3000] ;  /* 0x00300000ca9c783b */ /* 0x000eae0000000200 */
[C---:B---3--:R-:W-:Y:S08]  /*6a20*/  HMMA.16816.F32.BF16 R20, R184.reuse, R124, R20 ;  /* 0x0000007cb814723c */ /* 0x048ff00000041814 */
[C---:B------:R-:W-:Y:S01]  /*6a30*/  HMMA.16816.F32.BF16 R24, R184.reuse, R126, R24 ;  /* 0x0000007eb818723c */ /* 0x040fe20000041818 */
[----:B------:R-:W-:Y:S07]  /*6a40*/  LDSM.16.M88.4 R124, [R202+0x4000] ;  /* 0x00400000ca7c783b */ /* 0x000fee0000000200 */
[C---:B----4-:R-:W-:Y:S08]  /*6a50*/  HMMA.16816.F32.BF16 R28, R184.reuse, R128, R28 ;  /* 0x00000080b81c723c */ /* 0x050ff0000004181c */
[C---:B------:R-:W-:Y:S08]  /*6a60*/  HMMA.16816.F32.BF16 R32, R184.reuse, R130, R32 ;  /* 0x00000082b820723c */ /* 0x040ff00000041820 */
[C---:B-1----:R-:W-:Y:S08]  /*6a70*/  HMMA.16816.F32.BF16 R36, R184.reuse, R132, R36 ;  /* 0x00000084b824723c */ /* 0x042ff00000041824 */
[C---:B------:R-:W-:Y:S08]  /*6a80*/  HMMA.16816.F32.BF16 R40, R184.reuse, R134, R40 ;  /* 0x00000086b828723c */ /* 0x040ff00000041828 */
[C---:B-----5:R-:W-:Y:S08]  /*6a90*/  HMMA.16816.F32.BF16 R44, R184.reuse, R136, R44 ;  /* 0x00000088b82c723c */ /* 0x060ff0000004182c */
[----:B------:R-:W-:Y:S08]  /*6aa0*/  HMMA.16816.F32.BF16 R48, R184, R138, R48 ;  /* 0x0000008ab830723c */ /* 0x000ff00000041830 */
[C---:B------:R-:W-:Y:S08]  /*6ab0*/  HMMA.16816.F32.BF16 R4, R188.reuse, R140, R4 ;  /* 0x0000008cbc04723c */ /* 0x040ff00000041804 */
[C---:B------:R-:W-:Y:S08]  /*6ac0*/  HMMA.16816.F32.BF16 R8, R188.reuse, R142, R8 ;  /* 0x0000008ebc08723c */ /* 0x040ff00000041808 */
[C---:B--2---:R-:W-:Y:S08]  /*6ad0*/  HMMA.16816.F32.BF16 R12, R188.reuse, R116, R12 ;  /* 0x00000074bc0c723c */ /* 0x044ff0000004180c */
        /* <DEDUP_REMOVED lines=14> */
[----:B------:R-:W1:Y:S03]  /*6bc0*/  LDSM.16.M88.4 R116, [R202+0x4800] ;  /* 0x00480000ca74783b */ /* 0x000e660000000200 */
[----:B------:R-:W-:Y:S02]  /*6bd0*/  FMUL.FTZ R158, R4, c[0x0][0x320] ;  /* 0x0000c800049e7a20 */ /* 0x000fe40000410000 */
[----:B------:R-:W-:Y:S02]  /*6be0*/  FMUL.FTZ R160, R5, c[0x0][0x320] ;  /* 0x0000c80005a07a20 */ /* 0x000fe40000410000 */
[C---:B------:R-:W-:Y:S02]  /*6bf0*/  HMMA.16816.F32.BF16 R20, R192.reuse, R124, R20 ;  /* 0x0000007cc014723c */ /* 0x040fe40000041814 */
[----:B------:R-:W2:Y:S02]  /*6c00*/  MUFU.TANH R158, R158 ;  /* 0x0000009e009e7308 */ /* 0x000ea40000002400 */
[----:B------:R-:W-:Y:S02]  /*6c10*/  FMUL.FTZ R0, R6, c[0x0][0x320] ;  /* 0x0000c80006007a20 */ /* 0x000fe40000410000 */
[----:B------:R-:W-:Y:S02]  /*6c20*/  FMUL.FTZ R159, R7, c[0x0][0x320] ;  /* 0x0000c800079f7a20 */ /* 0x000fe40000410000 */
[C---:B------:R-:W-:Y:S01]  /*6c30*/  HMMA.16816.F32.BF16 R24, R192.reuse, R126, R24 ;  /* 0x0000007ec018723c */ /* 0x040fe20000041818 */
[----:B------:R-:W3:Y:S03]  /*6c40*/  LDSM.16.M88.4 R124, [R202+0x5000] ;  /* 0x00500000ca7c783b */ /* 0x000ee60000000200 */
[----:B------:R-:W4:Y:S01]  /*6c50*/  MUFU.TANH R160, R160 ;  /* 0x000000a000a07308 */ /* 0x000f220000002400 */
[----:B------:R-:W-:Y:S02]  /*6c60*/  FMUL.FTZ R162, R8, c[0x0][0x320] ;  /* 0x0000c80008a27a20 */ /* 0x000fe40000410000 */
[----:B------:R-:W-:Y:S02]  /*6c70*/  FMUL.FTZ R164, R9, c[0x0][0x320] ;  /* 0x0000c80009a47a20 */ /* 0x000fe40000410000 */
[----:B------:R-:W-:Y:S03]  /*6c80*/  FMUL.FTZ R161, R10, c[0x0][0x320] ;  /* 0x0000c8000aa17a20 */ /* 0x000fe60000410000 */
[----:B------:R-:W-:Y:S02]  /*6c90*/  FMUL.FTZ R163, R11, c[0x0][0x320] ;  /* 0x0000c8000ba37a20 */ /* 0x000fe40000410000 */
[----:B------:R-:W2:Y:S01]  /*6ca0*/  MUFU.TANH R0, R0 ;  /* 0x0000000000007308 */ /* 0x000ea20000002400 */
[----:B------:R-:W-:Y:S02]  /*6cb0*/  FMUL.FTZ R168, R12, c[0x0][0x320] ;  /* 0x0000c8000ca87a20 */ /* 0x000fe40000410000 */
[----:B------:R-:W-:Y:S02]  /*6cc0*/  FMUL.FTZ R166, R13, c[0x0][0x320] ;  /* 0x0000c8000da67a20 */ /* 0x000fe40000410000 */
[----:B------:R-:W-:Y:S02]  /*6cd0*/  FMUL.FTZ R167, R14, c[0x0][0x320] ;  /* 0x0000c8000ea77a20 */ /* 0x000fe40000410000 */
[----:B------:R-:W-:Y:S02]  /*6ce0*/  FMUL.FTZ R165, R15, c[0x0][0x320] ;  /* 0x0000c8000fa57a20 */ /* 0x000fe40000410000 */
[----:B------:R-:W-:Y:S01]  /*6cf0*/  FMUL.FTZ R170, R16, c[0x0][0x320] ;  /* 0x0000c80010aa7a20 */ /* 0x000fe20000410000 */
[----:B------:R-:W2:Y:S01]  /*6d00*/  MUFU.TANH R159, R159 ;  /* 0x0000009f009f7308 */ /* 0x000ea20000002400 */
[C---:B-1----:R-:W-:Y:S03]  /*6d10*/  HMMA.16816.F32.BF16 R28, R192.reuse, R116, R28 ;  /* 0x00000074c01c723c */ /* 0x042fe6000004181c */
[----:B------:R-:W-:Y:S02]  /*6d20*/  FMUL.FTZ R250, R25, c[0x0][0x320] ;  /* 0x0000c80019fa7a20 */ /* 0x000fe40000410000 */
[----:B------:R-:W-:Y:S02]  /*6d30*/  FMUL.FTZ R243, R26, c[0x0][0x320] ;  /* 0x0000c8001af37a20 */ /* 0x000fe40000410000 */
[----:B------:R-:W-:Y:S01]  /*6d40*/  FMUL.FTZ R241, R27, c[0x0][0x320] ;  /* 0x0000c8001bf17a20 */ /* 0x000fe20000410000 */
[C---:B------:R-:W-:Y:S01]  /*6d50*/  HMMA.16816.F32.BF16 R32, R192.reuse, R118, R32 ;  /* 0x00000076c020723c */ /* 0x040fe20000041820 */
[----:B------:R-:W1:Y:S01]  /*6d60*/  MUFU.TANH R162, R162 ;  /* 0x000000a200a27308 */ /* 0x000e620000002400 */
[----:B------:R-:W5:Y:S01]  /*6d70*/  LDSM.16.M88.4 R116, [R202+0x5800] ;  /* 0x00580000ca74783b */ /* 0x000f620000000200 */
[----:B------:R-:W-:Y:S04]  /*6d80*/  DEPBAR.LE SB0, 0x0 ;  /* 0x000080000000791a */ /* 0x000fe80000000000 */
[----:B------:R-:W-:Y:S01]  /*6d90*/  FMUL.FTZ R240, R17, c[0x0][0x320] ;  /* 0x0000c80011f07a20 */ /* 0x000fe20000410000 */
[C---:B---3--:R-:W-:Y:S03]  /*6da0*/  HMMA.16816.F32.BF16 R36, R192.reuse, R124, R36 ;  /* 0x0000007cc024723c */ /* 0x048fe60000041824 */
[----:B------:R-:W3:Y:S01]  /*6db0*/  MUFU.TANH R164, R164 ;  /* 0x000000a400a47308 */ /* 0x000ee20000002400 */
[----:B------:R-:W-:Y:S01]  /*6dc0*/  BAR.SYNC.DEFER_BLOCKING 0x0 ;  /* 0x0000000000007b1d */ /* 0x000fe20000010000 */
[----:B------:R-:W-:Y:S02]  /*6dd0*/  FMUL.FTZ R171, R18, c[0x0][0x320] ;  /* 0x0000c80012ab7a20 */ /* 0x000fe40000410000 */
[----:B------:R-:W-:Y:S01]  /*6de0*/  FMUL.FTZ R169, R19, c[0x0][0x320] ;  /* 0x0000c80013a97a20 */ /* 0x000fe20000410000 */
[C---:B------:R-:W-:Y:S04]  /*6df0*/  HMMA.16816.F32.BF16 R40, R192.reuse, R126, R40 ;  /* 0x0000007ec028723c */ /* 0x040fe80000041828 */
[----:B------:R-:W-:Y:S01]  /*6e00*/  FMUL.FTZ R249, R28, c[0x0][0x320] ;  /* 0x0000c8001cf97a20 */ /* 0x000fe20000410000 */
[----:B------:R-:W1:Y:S01]  /*6e10*/  MUFU.TANH R161, R161 ;  /* 0x000000a100a17308 */ /* 0x000e620000002400 */
[----:B------:R-:W-:Y:S02]  /*6e20*/  FMUL.FTZ R248, R29, c[0x0][0x320] ;  /* 0x0000c8001df87a20 */ /* 0x000fe40000410000 */
[----:B------:R-:W-:Y:S04]  /*6e30*/  FMUL.FTZ R251, R32, c[0x0][0x320] ;  /* 0x0000c80020fb7a20 */ /* 0x000fe80000410000 */
        /* <DEDUP_REMOVED lines=8> */
[----:B------:R2:W2:Y:S01]  /*6ec0*/  MUFU.TANH R25, R248 ;  /* 0x000000f800197308 */ /* 0x0004a20000002400 */
[C---:B-----5:R-:W-:Y:S03]  /*6ed0*/  HMMA.16816.F32.BF16 R44, R192.reuse, R116, R44 ;  /* 0x00000074c02c723c */ /* 0x060fe6000004182c */
[----:B------:R-:W-:Y:S02]  /*6ee0*/  FMUL.FTZ R245, R31, c[0x0][0x320] ;  /* 0x0000c8001ff57a20 */ /* 0x000fe40000410000 */
[----:B------:R-:W-:Y:S02]  /*6ef0*/  FMUL.FTZ R30, R36, c[0x0][0x320] ;  /* 0x0000c800241e7a20 */ /* 0x000fe40000410000 */
[----:B------:R-:W-:Y:S01]  /*6f00*/  FMUL.FTZ R42, R42, c[0x0][0x320] ;  /* 0x0000c8002a2a7a20 */ /* 0x000fe20000410000 */
[----:B------:R-:W-:Y:S01]  /*6f10*/  HMMA.16816.F32.BF16 R48, R192, R118, R48 ;  /* 0x00000076c030723c */ /* 0x000fe20000041830 */
[----:B------:R5:W3:Y:S03]  /*6f20*/  MUFU.TANH R27, R251 ;  /* 0x000000fb001b7308 */ /* 0x000ae60000002400 */
[----:B------:R-:W-:Y:S02]  /*6f30*/  FMUL.FTZ R43, R43, c[0x0][0x320] ;  /* 0x0000c8002b2b7a20 */ /* 0x000fe40000410000 */
[----:B-1----:R-:W-:Y:S05]  /*6f40*/  FMUL.FTZ R249, R34, c[0x0][0x320] ;  /* 0x0000c80022f97a20 */ /* 0x002fea0000410000 */
[----:B------:R1:W1:Y:S01]  /*6f50*/  MUFU.TANH R29, R252 ;  /* 0x000000fc001d7308 */ /* 0x0002620000002400 */
[----:B--2---:R-:W-:Y:S02]  /*6f60*/  FMUL.FTZ R248, R35, c[0x0][0x320] ;  /* 0x0000c80023f87a20 */ /* 0x004fe40000410000 */
[----:B------:R-:W-:Y:S02]  /*6f70*/  FMUL.FTZ R35, R37, c[0x0][0x320] ;  /* 0x0000c80025237a20 */ /* 0x000fe40000410000 */
[----:B------:R-:W-:Y:S05]  /*6f80*/  FMUL.FTZ R37, R41, c[0x0][0x320] ;  /* 0x0000c80029257a20 */ /* 0x000fea0000410000 */
[----:B------:R-:W2:Y:S01]  /*6f90*/  MUFU.TANH R163, R163 ;  /* 0x000000a300a37308 */ /* 0x000ea20000002400 */
[----:B------:R-:W-:Y:S02]  /*6fa0*/  FMUL.FTZ R31, R47, c[0x0][0x320] ;  /* 0x0000c8002f1f7a20 */ /* 0x000fe40000410000 */
[----:B------:R-:W-:Y:S02]  /*6fb0*/  FMUL.FTZ R142, R48, c[0x0][0x320] ;  /* 0x0000c800308e7a20 */ /* 0x000fe40000410000 */
[----:B-----5:R-:W-:Y:S02]  /*6fc0*/  FMUL.FTZ R251, R39, c[0x0][0x320] ;  /* 0x0000c80027fb7a20 */ /* 0x020fe40000410000 */
[----:B------:R-:W-:Y:S02]  /*6fd0*/  FMUL.FTZ R39, R44, c[0x0][0x320] ;  /* 0x0000c8002c277a20 */ /* 0x000fe40000410000 */
[----:B------:R-:W-:Y:S01]  /*6fe0*/  FMUL.FTZ R41, R49, c[0x0][0x320] ;  /* 0x0000c80031297a20 */ /* 0x000fe20000410000 */
[----:B------:R-:W2:Y:S01]  /*6ff0*/  MUFU.TANH R168, R168 ;  /* 0x000000a800a87308 */ /* 0x000ea20000002400 */
[----:B------:R-:W-:Y:S02]  /*7000*/  FMUL.FTZ R34, R50, c[0x0][0x320] ;  /* 0x0000c80032227a20 */ /* 0x000fe40000410000 */
[----:B------:R-:W-:Y:S02]  /*7010*/  FMUL.FTZ R33, R51, c[0x0][0x320] ;  /* 0x0000c80033217a20 */ /* 0x000fe40000410000 */
[----:B-1----:R-:W-:Y:S02]  /*7020*/  FMUL.FTZ R252, R38, c[0x0][0x320] ;  /* 0x0000c80026fc7a20 */ /* 0x002fe40000410000 */
[----:B------:R-:W-:Y:S02]  /*7030*/  FMUL.FTZ R38, R40, c[0x0][0x320] ;  /* 0x0000c80028267a20 */ /* 0x000fe40000410000 */
[----:B------:R-:W-:Y:S01]  /*7040*/  FMUL.FTZ R45, R45, c[0x0][0x320] ;  /* 0x0000c8002d2d7a20 */ /* 0x000fe20000410000 */
[----:B------:R-:W1:Y:S01]  /*7050*/  MUFU.TANH R166, R166 ;  /* 0x000000a600a67308 */ /* 0x000e620000002400 */
[----:B------:R-:W-:Y:S09]  /*7060*/  FMUL.FTZ R46, R46, c[0x0][0x320] ;  /* 0x0000c8002e2e7a20 */ /* 0x000ff20000410000 */
[----:B------:R-:W1:Y:S10]  /*7070*/  MUFU.TANH R167, R167 ;  /* 0x000000a700a77308 */ /* 0x000e740000002400 */
        /* <DEDUP_REMOVED lines=23> */
[----:B------:R1:W1:Y:S10]  /*71f0*/  MUFU.TANH R157, R42 ;  /* 0x0000002a009d7308 */ /* 0x0002740000002400 */
[----:B------:R1:W1:Y:S10]  /*7200*/  MUFU.TANH R155, R43 ;  /* 0x0000002b009b7308 */ /* 0x0002740000002400 */
[----:B------:R-:W1:Y:S10]  /*7210*/  MUFU.TANH R39, R39 ;  /* 0x0000002700277308 */ /* 0x000e740000002400 */
[----:B------:R1:W1:Y:S10]  /*7220*/  MUFU.TANH R150, R45 ;  /* 0x0000002d00967308 */ /* 0x0002740000002400 */
[----:B------:R1:W1:Y:S10]  /*7230*/  MUFU.TANH R143, R46 ;  /* 0x0000002e008f7308 */ /* 0x0002740000002400 */
[----:B------:R-:W1:Y:S10]  /*7240*/  MUFU.TANH R31, R31 ;  /* 0x0000001f001f7308 */ /* 0x000e740000002400 */
[----:B------:R-:W1:Y:S10]  /*7250*/  MUFU.TANH R142, R142 ;  /* 0x0000008e008e7308 */ /* 0x000e740000002400 */
[----:B------:R-:W1:Y:S10]  /*7260*/  MUFU.TANH R41, R41 ;  /* 0x0000002900297308 */ /* 0x000e740000002400 */
[----:B------:R-:W1:Y:S10]  /*7270*/  MUFU.TANH R34, R34 ;  /* 0x0000002200227308 */ /* 0x000e740000002400 */
[----:B------:R-:W1:Y:S01]  /*7280*/  MUFU.TANH R33, R33 ;  /* 0x0000002100217308 */ /* 0x000e620000002400 */
[----:B------:R-:W-:-:S05]  /*7290*/  @!P0 BRA `(.L_x_180) ;  /* 0x0000035000008947 */ /* 0x000fca0003800000 */
[----:B--234-:R-:W-:Y:S02]  /*72a0*/  IMAD R5, R238, 0x60, R219 ;  /* 0x00000060ee057824 */ /* 0x01cfe400078e02db */
[----:B------:R-:W-:Y:S03]  /*72b0*/  IMAD.MOV.U32 R215, RZ, RZ, RZ ;  /* 0x000000ffffd77224 */ /* 0x000fe600078e00ff */
[----:B------:R-:W-:Y:S05]  /*72c0*/  IADD3 R216, R5, -0x60, R218 ;  /* 0xffffffa005d87810 */ /* 0x000fea0007ffe0da */
[----:B------:R-:W-:Y:S04]  /*72d0*/  @P3 IMAD.HI.U32 R5, R216, c[0x0][0x2bc], RZ ;  /* 0x0000af00d8053a27 */ /* 0x000fe800078e00ff */
[----:B------:R-:W-:Y:S01]  /*72e0*/  IMAD.MOV.U32 R4, RZ, RZ, R216 ;  /* 0x000000ffff047224 */ /* 0x000fe200078e00d8 */
[----:B------:R-:W-:Y:S04]  /*72f0*/  @P3 SHF.R.U32.HI R4, RZ, c[0x0][0x2c0], R5 ;  /* 0x0000b000ff043a19 */ /* 0x000fe80000011605 */
[C---:B------:R-:W-:Y:S04]  /*7300*/  @!P1 IADD3 R8, P0, R4.reuse, UR36, RZ ;  /* 0x0000002404089c10 */ /* 0x040fe8000ff1e0ff */
[----:B------:R-:W-:Y:S02]  /*7310*/  @!P1 LEA.HI.X.SX32 R5, R4, UR5, 0x1, P0 ;  /* 0x0000000504059c11 */ /* 0x000fe400080f0eff */
[C---:B------:R-:W-:Y:S04]  /*7320*/  @!P1 LEA R6, P0, R8.reuse, c[0x0][0x2a0], 0x2 ;  /* 0x0000a80008069a11 */ /* 0x040fe800078010ff */
[----:B------:R-:W-:Y:S01]  /*7330*/  @!P1 LEA.HI.X R7, R8, c[0x0][0x2a4], R5, 0x2, P0 ;  /* 0x0000a90008079a11 */ /* 0x000fe200000f1405 */
[----:B------:R-:W-:Y:S04]  /*7340*/  IMAD.MOV R5, RZ, RZ, -R4 ;  /* 0x000000ffff057224 */ /* 0x000fe800078e0a04 */
[----:B------:R2:W3:Y:S01]  /*7350*/  @!P1 LDG.E R215, [R6.64] ;  /* 0x0000002a06d79981 */ /* 0x0004e2000c1e1900 */
[----:B------:R-:W-:Y:S05]  /*7360*/  IMAD R216, R5, c[0x0][0x2b8], R216 ;  /* 0x0000ae0005d87a24 */ /* 0x000fea00078e02d8 */
[----:B------:R-:W-:Y:S05]  /*7370*/  SHF.R.S32.HI R5, RZ, 0x1f, R216 ;  /* 0x0000001fff057819 */ /* 0x000fea00000114d8 */
[----:B------:R-:W-:Y:S04]  /*7380*/  IMAD R5, R5, c[0x0][0x1e0], RZ ;  /* 0x0000780005057a24 */ /* 0x000fe800078e02ff */
[C---:B------:R-:W-:Y:S02]  /*7390*/  IMAD R5, R216.reuse, c[0x0][0x1e4], R5 ;  /* 0x00007900d8057a24 */ /* 0x040fe400078e0205 */
[----:B--2---:R-:W-:Y:S04]  /*73a0*/  IMAD.WIDE.U32 R6, R216, c[0x0][0x1e0], RZ ;  /* 0x00007800d8067a25 */ /* 0x004fe800078e00ff */
[----:B------:R-:W-:Y:S01]  /*73b0*/  IMAD.IADD R7, R7, 0x1, R5 ;  /* 0x0000000107077824 */ /* 0x000fe200078e0205 */
[----:B---3--:R-:W-:Y:S03]  /*73c0*/  SHF.R.S32.HI R4, RZ, 0x1f, R215 ;  /* 0x0000001fff047819 */ /* 0x008fe600000114d7 */
[C---:B------:R-:W-:Y:S04]  /*73d0*/  IMAD.WIDE.U32 R6, R215.reuse, c[0x0][0x1f0], R6 ;  /* 0x00007c00d7067a25 */ /* 0x040fe800078e0006 */
[----:B------:R-:W-:Y:S01]  /*73e0*/  IMAD R4, R4, c[0x0][0x1f0], RZ ;  /* 0x00007c0004047a24 */ /* 0x000fe200078e02ff */
[----:B------:R-:W-:Y:S03]  /*73f0*/  IADD3 R5, P0, R6, UR40, RZ ;  /* 0x0000002806057c10 */ /* 0x000fe6000ff1e0ff */
[----:B------:R-:W-:Y:S05]  /*7400*/  IMAD R4, R215, c[0x0][0x1f4], R4 ;  /* 0x00007d00d7047a24 */ /* 0x000fea00078e0204 */
[----:B------:R-:W-:Y:S02]  /*7410*/  IADD3.X R4, R7, UR9, R4, P0, !PT ;  /* 0x0000000907047c10 */ /* 0x000fe400087fe404 */
[C---:B------:R-:W-:Y:S04]  /*7420*/  LEA R16, P0, R5.reuse, c[0x0][0x1c8], 0x1 ;  /* 0x0000720005107a11 */ /* 0x040fe800078008ff */
[----:B------:R-:W-:Y:S01]  /*7430*/  LEA.HI.X R18, R5, c[0x0][0x1cc], R4, 0x1, P0 ;  /* 0x0000730005127a11 */ /* 0x000fe200000f0c04 */
[----:B------:R-:W2:Y:S01]  /*7440*/  SHFL.IDX PT, R10, R16, RZ, 0x181f ;  /* 0x00181fff100a7589 */ /* 0x000ea200000e0000 */
[----:B------:R-:W-:Y:S03]  /*7450*/  IADD3 R4, -R231, 0x10, RZ ;  /* 0x00000010e7047810 */ /* 0x000fe60007ffe1ff */
[----:B------:R-:W3:Y:S01]  /*7460*/  SHFL.IDX PT, R9, R18, RZ, 0x181f ;  /* 0x00181fff12097589 */ /* 0x000ee200000e0000 */
[----:B------:R-:W-:Y:S03]  /*7470*/  LOP3.LUT R4, R4, 0xf, RZ, 0xc0, !PT ;  /* 0x0000000f04047812 */ /* 0x000fe600078ec0ff */
[----:B------:R-:W4:Y:S04]  /*7480*/  SHFL.IDX PT, R8, R16, 0x1, 0x181f ;  /* 0x00381f0010087f89 */ /* 0x000f2800000e0000 */
[----:B------:R-:W5:Y:S04]  /*7490*/  SHFL.IDX PT, R6, R16, 0x2, 0x181f ;  /* 0x00581f0010067f89 */ /* 0x000f6800000e0000 */
[----:B------:R-:W1:Y:S04]  /*74a0*/  SHFL.IDX PT, R7, R18, 0x1, 0x181f ;  /* 0x00381f0012077f89 */ /* 0x000e6800000e0000 */
[----:B------:R-:W1:Y:S01]  /*74b0*/  SHFL.IDX PT, R5, R18, 0x2, 0x181f ;  /* 0x00581f0012057f89 */ /* 0x000e6200000e0000 */
[C---:B--2---:R-:W-:Y:S02]  /*74c0*/  IADD3 R12, P2, R10.reuse, R235, RZ ;  /* 0x000000eb0a0c7210 */ /* 0x044fe40007f5e0ff */
[----:B------:R-:W-:Y:S03]  /*74d0*/  IADD3 R14, P0, R10, R233, RZ ;  /* 0x000000e90a0e7210 */ /* 0x000fe60007f1e0ff */
[C---:B---3--:R-:W-:Y:S02]  /*74e0*/  IMAD.X R13, R9.reuse, 0x1, R236, P2 ;  /* 0x00000001090d7824 */ /* 0x048fe400010e06ec */
[----:B------:R-:W-:Y:S01]  /*74f0*/  IMAD.X R15, R9, 0x1, R234, P0 ;  /* 0x00000001090f7824 */ /* 0x000fe200000e06ea */
[C---:B----4-:R-:W-:Y:S02]  /*7500*/  IADD3 R10, P6, R8.reuse, R235, RZ ;  /* 0x000000eb080a7210 */ /* 0x050fe40007fde0ff */
[----:B------:R2:W-:Y:S01]  /*7510*/  LDGSTS.E.BYPASS.LTC128B.128 [R217+0x8100], [R12.64], !P5 ;  /* 0x081000000cd97fae */ /* 0x0005e2000e901d6a */
[----:B------:R-:W-:Y:S02]  /*7520*/  IADD3 R8, P2, R8, R233, RZ ;  /* 0x000000e908087210 */ /* 0x000fe40007f5e0ff */
[----:B-----5:R-:W-:Y:S01]  /*7530*/  IADD3 R16, P0, R6, R235, RZ ;  /* 0x000000eb06107210 */ /* 0x020fe20007f1e0ff */
[----:B------:R2:W-:Y:S01]  /*7540*/  LDGSTS.E.BYPASS.LTC128B.128 [R217+0xb100], [R14.64], !P4 ;  /* 0x0b1000000ed97fae */ /* 0x0005e2000e101d6a */
[C---:B-1----:R-:W-:Y:S02]  /*7550*/  IMAD.X R11, R7.reuse, 0x1, R236, P6 ;  /* 0x00000001070b7824 */ /* 0x042fe400030e06ec */
[----:B------:R-:W-:Y:S01]  /*7560*/  IMAD.X R9, R7, 0x1, R234, P2 ;  /* 0x0000000107097824 */ /* 0x000fe200010e06ea */
[----:B------:R-:W-:Y:S01]  /*7570*/  IADD3 R4, P6, P2, R4, R6, R233 ;  /* 0x0000000604047210 */ /* 0x000fe20007ade0e9 */
[----:B------:R-:W-:Y:S01]  /*7580*/  IMAD.X R17, R5, 0x1, R236, P0 ;  /* 0x0000000105117824 */ /* 0x000fe200000e06ec */
[----:B------:R2:W-:Y:S01]  /*7590*/  LDGSTS.E.BYPASS.LTC128B.128 [R217+0x9100], [R10.64], !P5 ;  /* 0x091000000ad97fae */ /* 0x0005e2000e901d6a */
[----:B------:R-:W-:Y:S02]  /*75a0*/  ISETP.NE.U32.AND P0, PT, R231, RZ, PT ;  /* 0x000000ffe700720c */ /* 0x000fe40003f05070 */
[----:B------:R-:W-:Y:S01]  /*75b0*/  IADD3.X R5, RZ, R5, R234, P6, P2 ;  /* 0x00000005ff057210 */ /* 0x000fe200037e44ea */
[----:B------:R2:W-:Y:S04]  /*75c0*/  LDGSTS.E.BYPASS.LTC128B.128 [R217+0xc100], [R8.64], !P4 ;  /* 0x0c10000008d97fae */ /* 0x0005e8000e101d6a */
[----:B------:R2:W-:Y:S06]  /*75d0*/  LDGSTS.E.BYPASS.LTC128B.128 [R217+0xa100], [R16.64], !P5 ;  /* 0x0a10000010d97fae */ /* 0x0005ec000e901d6a */
[----:B------:R2:W-:Y:S02]  /*75e0*/  LDGSTS.E.BYPASS.LTC128B.128.ZFILL [R217+0xd100], [R4.64], P0 ;  /* 0x0d10000004d97fae */ /* 0x0005e40008141d6a */
.L_x_180:
[----:B--234-:R-:W-:Y:S01]  /*75f0*/  IMAD.MOV.U32 R7, RZ, RZ, R220 ;  /* 0x000000ffff077224 */ /* 0x01cfe200078e00dc */
[----:B------:R-:W-:Y:S01]  /*7600*/  PLOP3.LUT P2, PT, PT, PT, UP1, 0x80, 0x0 ;  /* 0x000000000000781c */ /* 0x000fe20003f4f018 */
[----:B------:R-:W0:Y:S01]  /*7610*/  LDGDEPBAR ;  /* 0x00000000000079af */ /* 0x000e220000000000 */
[----:B------:R-:W-:Y:S01]  /*7620*/  PLOP3.LUT P0, PT, PT, PT, UP1, 0x80, 0x0 ;  /* 0x000000000000781c */ /* 0x000fe20003f0f018 */
[----:B------:R-:W-:Y:S05]  /*7630*/  IMAD R14, R238, -0x60, RZ ;  /* 0xffffffa0ee0e7824 */ /* 0x000fea00078e02ff */
[----:B------:R-:W-:Y:S05]  /*7640*/  IADD3 R5, -R221, 0x1, R14 ;  /* 0x00000001dd057810 */ /* 0x000fea0007ffe10e */
[----:B------:R-:W-:Y:S05]  /*7650*/  @P2 IMAD.HI.U32 R4, R220, c[0x0][0x2c8], RZ ;  /* 0x0000b200dc042a27 */ /* 0x000fea00078e00ff */
[----:B------:R-:W-:Y:S01]  /*7660*/  @P0 SHF.R.U32.HI R7, RZ, c[0x0][0x2cc], R4 ;  /* 0x0000b300ff070a19 */ /* 0x000fe20000011604 */
[----:B------:R-:W-:Y:S01]  /*7670*/  IMAD.U32 R4, RZ, RZ, UR8 ;  /* 0x00000008ff047e24 */ /* 0x000fe2000f8e00ff */
[----:B------:R-:W-:Y:S03]  /*7680*/  PLOP3.LUT P0, PT, PT, PT, UP0, 0x40, 0x0 ;  /* 0x000000000000781c */ /* 0x000fe60003f0e808 */
[----:B------:R-:W2:Y:S01]  /*7690*/  SHFL.IDX PT, R13, R7, RZ, 0x1c1f ;  /* 0x001c1fff070d7589 */ /* 0x000ea200000e0000 */
[----:B------:R-:W-:Y:S05]  /*76a0*/  IMAD R5, R4, c[0x0][0x1d0], R5 ;  /* 0x0000740004057a24 */ /* 0x000fea00078e0205 */
[----:B------:R-:W-:Y:S04]  /*76b0*/  IADD3 R4, R5, -c[0x0][0x168], RZ ;  /* 0x80005a0005047a10 */ /* 0x000fe80007ffe0ff */
[C---:B------:R-:W-:Y:S02]  /*76c0*/  IADD3 R5, R4.reuse, c[0x0][0x328], RZ ;  /* 0x0000ca0004057a10 */ /* 0x040fe40007ffe0ff */
[----:B------:R-:W-:Y:S03]  /*76d0*/  IADD3 R4, R4, UR13, RZ ;  /* 0x0000000d04047c10 */ /* 0x000fe6000fffe0ff */
[----:B--2---:R-:W-:Y:S02]  /*76e0*/  IMAD.IADD R11, R5, 0x1, R13 ;  /* 0x00000001050b7824 */ /* 0x004fe400078e020d */
[----:B------:R-:W-:Y:S01]  /*76f0*/  IMAD.IADD R9, R13, 0x1, R4 ;  /* 0x000000010d097824 */ /* 0x000fe200078e0204 */
[----:B------:R-:W-:-:S05]  /*7700*/  @P0 BRA `(.L_x_181) ;  /* 0x000001a000000947 */ /* 0x000fca0003800000 */
[----:B------:R-:W-:Y:S01]  /*7710*/  MOV R6, UR8 ;  /* 0x0000000800067c02 */ /* 0x000fe20008000f00 */
[----:B------:R-:W-:Y:S04]  /*7720*/  BSSY B0, `(.L_x_182) ;  /* 0x0000013000007945 */ /* 0x000fe80003800000 */
[----:B------:R-:W-:Y:S05]  /*7730*/  IMAD R13, R6, c[0x0][0x1d0], R13 ;  /* 0x00007400060d7a24 */ /* 0x000fea00078e020d */
[----:B------:R-:W-:Y:S04]  /*7740*/  IADD3 R8, R13, -c[0x0][0x168], RZ ;  /* 0x80005a000d087a10 */ /* 0x000fe80007ffe0ff */
[----:B------:R-:W-:Y:S11]  /*7750*/  ISETP.GT.AND P0, PT, R8, -0x1, PT ;  /* 0xffffffff0800780c */ /* 0x000ff60003f04270 */
[----:B------:R-:W-:Y:S02]  /*7760*/  @!UPT UIADD3 URZ, URZ, URZ, URZ ;  /* 0x0000003f3f3ff290 */ /* 0x000fe4000fffe03f */
[----:B------:R-:W-:-:S05]  /*7770*/  @P0 BRA `(.L_x_183) ;  /* 0x0000008000000947 */ /* 0x000fca0003800000 */
[----:B------:R-:W-:Y:S01]  /*7780*/  LOP3.LUT R8, RZ, R8, RZ, 0x33, !PT ;  /* 0x00000008ff087212 */ /* 0x000fe200078e33ff */
[----:B------:R-:W-:Y:S05]  /*7790*/  IMAD.MOV.U32 R6, RZ, RZ, c[0x0][0x32c] ;  /* 0x0000cb00ff067624 */ /* 0x000fea00078e00ff */
[----:B------:R-:W-:Y:S11]  /*77a0*/  ISETP.NE.AND P0, PT, R6, 0x1, PT ;  /* 0x000000010600780c */ /* 0x000ff60003f05270 */
[----:B------:R-:W-:Y:S02]  /*77b0*/  @!UPT UIADD3 URZ, URZ, URZ, URZ ;  /* 0x0000003f3f3ff290 */ /* 0x000fe4000fffe03f */
[----:B------:R-:W-:Y:S05]  /*77c0*/  @P0 IMAD.HI.U32 R6, R8, c[0x0][0x330], RZ ;  /* 0x0000cc0008060a27 */ /* 0x000fea00078e00ff */
[----:B------:R-:W-:Y:S04]  /*77d0*/  @P0 SHF.R.U32.HI R8, RZ, c[0x0][0x334], R6 ;  /* 0x0000cd00ff080a19 */ /* 0x000fe80000011606 */
[----:B------:R-:W-:Y:S01]  /*77e0*/  LOP3.LUT R8, RZ, R8, RZ, 0x33, !PT ;  /* 0x00000008ff087212 */ /* 0x000fe200078e33ff */
[----:B------:R-:W-:-:S05]  /*77f0*/  BRA `(.L_x_184) ;  /* 0x0000005000007947 */ /* 0x000fca0003800000 */
.L_x_183:
[----:B------:R-:W-:Y:S04]  /*7800*/  MOV R6, c[0x0][0x32c] ;  /* 0x0000cb0000067a02 */ /* 0x000fe80000000f00 */
[----:B------:R-:W-:Y:S11]  /*7810*/  ISETP.NE.AND P0, PT, R6, 0x1, PT ;  /* 0x000000010600780c */ /* 0x000ff60003f05270 */
[----:B------:R-:W-:Y:S02]  /*7820*/  @!UPT UIADD3 URZ, URZ, URZ, URZ ;  /* 0x0000003f3f3ff290 */ /* 0x000fe4000fffe03f */
[----:B------:R-:W-:Y:S05]  /*7830*/  @P0 IMAD.HI.U32 R6, R8, c[0x0][0x330], RZ ;  /* 0x0000cc0008060a27 */ /* 0x000fea00078e00ff */
[----:B------:R-:W-:Y:S02]  /*7840*/  @P0 SHF.R.U32.HI R8, RZ, c[0x0][0x334], R6 ;  /* 0x0000cd00ff080a19 */ /* 0x000fe40000011606 */
.L_x_184:
[----:B------:R-:W-:Y:S05]  /*7850*/  BSYNC B0 ;  /* 0x0000000000007941 */ /* 0x000fea0003800000 */
.L_x_182:
[----:B------:R-:W-:Y:S04]  /*7860*/  IMAD.IADD R13, R14, 0x1, -R221 ;  /* 0x000000010e0d7824 */ /* 0x000fe800078e0add */
[----:B------:R-:W-:Y:S05]  /*7870*/  IMAD R8, R8, c[0x0][0x32c], R13 ;  /* 0x0000cb0008087a24 */ /* 0x000fea00078e020d */
[----:B------:R-:W-:Y:S02]  /*7880*/  IADD3 R6, R8, c[0x0][0x32c], RZ ;  /* 0x0000cb0008067a10 */ /* 0x000fe40007ffe0ff */
[----:B------:R-:W-:Y:S02]  /*7890*/  IMNMX R9, R9, R8, !PT ;  /* 0x0000000809097217 */ /* 0x000fe40007800200 */
[----:B------:R-:W-:Y:S02]  /*78a0*/  IMNMX R11, R11, R6, PT ;  /* 0x000000060b0b7217 */ /* 0x000fe40003800200 */
.L_x_181:
[C---:B------:R-:W-:Y:S01]  /*78b0*/  ISETP.GE.AND P0, PT, R14.reuse, 0x1, PT ;  /* 0x000000010e00780c */ /* 0x040fe20003f06270 */
[----:B------:R-:W2:Y:S01]  /*78c0*/  SHFL.IDX PT, R7, R7, 0x1, 0x1c1f ;  /* 0x003c1f0007077f89 */ /* 0x000ea200000e0000 */
[----:B------:R-:W-:Y:S02]  /*78d0*/  ISETP.GE.AND P2, PT, R14, 0x2, PT ;  /* 0x000000020e00780c */ /* 0x000fe40003f46270 */
[----:B------:R-:W-:Y:S02]  /*78e0*/  LOP3.LUT R226, R226, 0xffdfffff, RZ, 0xc0, !PT ;  /* 0xffdfffffe2e27812 */ /* 0x000fe400078ec0ff */
[----:B------:R-:W-:Y:S07]  /*78f0*/  ISETP.GE.AND P6, PT, R14, 0x59, PT ;  /* 0x000000590e00780c */ /* 0x000fee0003fc6270 */
[----:B------:R-:W-:Y:S02]  /*7900*/  @P0 LOP3.LUT R226, R226, 0x200000, RZ, 0xfc, !PT ;  /* 0x00200000e2e20812 */ /* 0x000fe400078efcff */
[----:B------:R-:W-:Y:S02]  /*7910*/  ISETP.GT.AND P0, PT, R9, RZ, !P0 ;  /* 0x000000ff0900720c */ /* 0x000fe40004704270 */
[----:B------:R-:W-:Y:S02]  /*7920*/  LOP3.LUT R226, R226, 0xffefffff, RZ, 0xc0, !PT ;  /* 0xffefffffe2e27812 */ /* 0x000fe400078ec0ff */
[----:B------:R-:W-:Y:S02]  /*7930*/  ISETP.LT.OR P0, PT, R11, 0x1, P0 ;  /* 0x000000010b00780c */ /* 0x000fe40000701670 */
[----:B------:R-:W-:Y:S02]  /*7940*/  @P2 LOP3.LUT R226, R226, 0x100000, RZ, 0xfc, !PT ;  /* 0x00100000e2e22812 */ /* 0x000fe400078efcff */
[----:B------:R-:W-:Y:S02]  /*7950*/  FSEL R12, R158, -INF , !P0 ;  /* 0xff8000009e0c7808 */ /* 0x000fe40004000000 */
[----:B------:R-:W-:Y:S01]  /*7960*/  ISETP.GT.AND P0, PT, R9, 0x1, !P2 ;  /* 0x000000010900780c */ /* 0x000fe20005704270 */
[--C-:B--2---:R-:W-:Y:S01]  /*7970*/  IMAD.IADD R5, R5, 0x1, R7.reuse ;  /* 0x0000000105057824 */ /* 0x104fe200078e0207 */
[----:B------:R-:W-:Y:S01]  /*7980*/  ISETP.GE.AND P2, PT, R14, 0x9, PT ;  /* 0x000000090e00780c */ /* 0x000fe20003f46270 */
[----:B------:R-:W-:Y:S01]  /*7990*/  IMAD.IADD R4, R4, 0x1, R7 ;  /* 0x0000000104047824 */ /* 0x000fe200078e0207 */
[----:B------:R-:W-:Y:S02]  /*79a0*/  ISETP.LT.OR P0, PT, R11, 0x2, P0 ;  /* 0x000000020b00780c */ /* 0x000fe40000701670 */
[----:B------:R-:W-:Y:S02]  /*79b0*/  LOP3.LUT R226, R226, 0xfff7ffff, RZ, 0xc0, !PT ;  /* 0xfff7ffffe2e27812 */ /* 0x000fe400078ec0ff */
[----:B------:R-:W-:Y:S02]  /*79c0*/  FSEL R10, R160, -INF , !P0 ;  /* 0xff800000a00a7808 */ /* 0x000fe40004000000 */
[----:B------:R-:W-:Y:S04]  /*79d0*/  ISETP.GT.AND P0, PT, R9, 0x8, !P2 ;  /* 0x000000080900780c */ /* 0x000fe80005704270 */
[----:B------:R-:W-:Y:S02]  /*79e0*/  ISETP.LT.OR P0, PT, R11, 0x9, P0 ;  /* 0x000000090b00780c */ /* 0x000fe40000701670 */
[----:B------:R-:W-:Y:S02]  /*79f0*/  @P2 LOP3.LUT R226, R226, 0x80000, RZ, 0xfc, !PT ;  /* 0x00080000e2e22812 */ /* 0x000fe400078efcff */
[----:B------:R-:W-:Y:S02]  /*7a00*/  ISETP.GE.AND P2, PT, R14, 0xa, PT ;  /* 0x0000000a0e00780c */ /* 0x000fe40003f46270 */
[----:B------:R-:W-:Y:S02]  /*7a10*/  LOP3.LUT R226, R226, 0xfffbffff, RZ, 0xc0, !PT ;  /* 0xfffbffffe2e27812 */ /* 0x000fe400078ec0ff */
[----:B------:R-:W-:Y:S02]  /*7a20*/  FSEL R6, R162, -INF , !P0 ;  /* 0xff800000a2067808 */ /* 0x000fe40004000000 */
[----:B------:R-:W-:Y:S04]  /*7a30*/  ISETP.GT.AND P0, PT, R9, 0x9, !P2 ;  /* 0x000000090900780c */ /* 0x000fe80005704270 */
[----:B------:R-:W-:Y:S03]  /*7a40*/  ISETP.LT.OR P0, PT, R11, 0xa, P0 ;  /* 0x0000000a0b00780c */ /* 0x000fe60000701670 */
        /* <DEDUP_REMOVED lines=9> */
[----:B-1----:R-:W-:Y:S02]  /*7ae0*/  FSEL R42, R168, -INF , !P0 ;  /* 0xff800000a82a7808 */ /* 0x002fe40004000000 */
        /* <DEDUP_REMOVED lines=88> */
[----:B------:R-:W-:Y:S02]  /*8070*/  FSEL R162, R37, -INF , !P0 ;  /* 0xff80000025a27808 */ /* 0x000fe40004000000 */
[----:B------:R-:W-:Y:S02]  /*8080*/  LOP3.LUT R226, R226, 0xfffffffd, RZ, 0xc0, !PT ;  /* 0xfffffffde2e27812 */ /* 0x000fe400078ec0ff */
[----:B------:R-:W-:Y:S04]  /*8090*/  ISETP.GT.AND P0, PT, R9, 0x50, !P2 ;  /* 0x000000500900780c */ /* 0x000fe80005704270 */
[----:B------:R-:W-:Y:S03]  /*80a0*/  ISETP.LT.OR P0, PT, R11, 0x51, P0 ;  /* 0x000000510b00780c */ /* 0x000fe60000701670 */
[----:B------:R-:W-:Y:S02]  /*80b0*/  @P2 LOP3.LUT R226, R226, 0x2, RZ, 0xfc, !PT ;  /* 0x00000002e2e22812 */ /* 0x000fe400078efcff */
[----:B------:R-:W-:Y:S02]  /*80c0*/  ISETP.GE.AND P2, PT, R14, 0x52, PT ;  /* 0x000000520e00780c */ /* 0x000fe40003f46270 */
[----:B------:R-:W-:Y:S02]  /*80d0*/  FSEL R152, R39, -INF , !P0 ;  /* 0xff80000027987808 */ /* 0x000fe40004000000 */
[----:B------:R-:W-:Y:S02]  /*80e0*/  ISETP.GT.AND P0, PT, R9, 0x51, !P2 ;  /* 0x000000510900780c */ /* 0x000fe40005704270 */
[----:B------:R-:W-:Y:S02]  /*80f0*/  LOP3.LUT R226, R226, 0xfffffffe, RZ, 0xc0, !PT ;  /* 0xfffffffee2e27812 */ /* 0x000fe400078ec0ff */
[----:B------:R-:W-:Y:S04]  /*8100*/  ISETP.LT.OR P0, PT, R11, 0x52, P0 ;  /* 0x000000520b00780c */ /* 0x000fe80000701670 */
[----:B------:R-:W-:Y:S02]  /*8110*/  FSEL R150, R150, -INF , !P0 ;  /* 0xff80000096967808 */ /* 0x000fe40004000000 */
[----:B------:R-:W-:Y:S02]  /*8120*/  ISETP.GT.AND P0, PT, R9, 0x58, !P6 ;  /* 0x000000580900780c */ /* 0x000fe40007704270 */
[----:B------:R-:W-:Y:S02]  /*8130*/  @P2 LOP3.LUT R226, R226, 0x1, RZ, 0xfc, !PT ;  /* 0x00000001e2e22812 */ /* 0x000fe400078efcff */
[----:B------:R-:W-:Y:S02]  /*8140*/  ISETP.LT.OR P0, PT, R11, 0x59, P0 ;  /* 0x000000590b00780c */ /* 0x000fe40000701670 */
[----:B------:R-:W-:Y:S02]  /*8150*/  ISETP.GE.AND P2, PT, R14, 0x5a, PT ;  /* 0x0000005a0e00780c */ /* 0x000fe40003f46270 */
[----:B------:R-:W-:Y:S02]  /*8160*/  FSEL R142, R142, -INF , !P0 ;  /* 0xff8000008e8e7808 */ /* 0x000fe40004000000 */
[----:B------:R-:W-:Y:S04]  /*8170*/  ISETP.GT.AND P0, PT, R9, 0x59, !P2 ;  /* 0x000000590900780c */ /* 0x000fe80005704270 */
[----:B------:R-:W-:Y:S04]  /*8180*/  ISETP.LT.OR P0, PT, R11, 0x5a, P0 ;  /* 0x0000005a0b00780c */ /* 0x000fe80000701670 */
[----:B------:R-:W-:Y:S02]  /*8190*/  FSEL R140, R41, -INF , !P0 ;  /* 0xff800000298c7808 */ /* 0x000fe40004000000 */
[----:B------:R-:W-:Y:S11]  /*81a0*/  PLOP3.LUT P0, PT, PT, PT, UP0, 0x40, 0x0 ;  /* 0x000000000000781c */ /* 0x000ff60003f0e808 */
[----:B------:R-:W-:Y:S02]  /*81b0*/  @!UPT UIADD3 URZ, URZ, URZ, URZ ;  /* 0x0000003f3f3ff290 */ /* 0x000fe4000fffe03f */
        /* <DEDUP_REMOVED lines=16> */
.L_x_187:
[----:B------:R-:W-:Y:S04]  /*82c0*/  MOV R7, c[0x0][0x32c] ;  /* 0x0000cb0000077a02 */ /* 0x000fe80000000f00 */
[----:B------:R-:W-:Y:S11]  /*82d0*/  ISETP.NE.AND P0, PT, R7, 0x1, PT ;  /* 0x000000010700780c */ /* 0x000ff60003f05270 */
[----:B------:R-:W-:Y:S02]  /*82e0*/  @!UPT UIADD3 URZ, URZ, URZ, URZ ;  /* 0x0000003f3f3ff290 */ /* 0x000fe4000fffe03f */
[----:B------:R-:W-:Y:S05]  /*82f0*/  @P0 IMAD.HI.U32 R7, R9, c[0x0][0x330], RZ ;  /* 0x0000cc0009070a27 */ /* 0x000fea00078e00ff */
[----:B------:R-:W-:Y:S02]  /*8300*/  @P0 SHF.R.U32.HI R9, RZ, c[0x0][0x334], R7 ;  /* 0x0000cd00ff090a19 */ /* 0x000fe40000011607 */
.L_x_188:
[----:B------:R-:W-:Y:S05]  /*8310*/  BSYNC B0 ;  /* 0x0000000000007941 */ /* 0x000fea0003800000 */
.L_x_186:
[----:B------:R-:W-:Y:S04]  /*8320*/  IMAD.IADD R14, R14, 0x1, -R221 ;  /* 0x000000010e0e7824 */ /* 0x000fe800078e0add */
[----:B------:R-:W-:Y:S05]  /*8330*/  IMAD R14, R9, c[0x0][0x32c], R14 ;  /* 0x0000cb00090e7a24 */ /* 0x000fea00078e020e */
[----:B------:R-:W-:Y:S02]  /*8340*/  IADD3 R16, R14, c[0x0][0x32c], RZ ;  /* 0x0000cb000e107a10 */ /* 0x000fe40007ffe0ff */
[----:B------:R-:W-:Y:S02]  /*8350*/  IMNMX R4, R4, R14, !PT ;  /* 0x0000000e04047217 */ /* 0x000fe40007800200 */
[----:B------:R-:W-:Y:S02]  /*8360*/  IMNMX R5, R5, R16, PT ;  /* 0x0000001005057217 */ /* 0x000fe40003800200 */
.L_x_185:
[----:B------:R-:W-:Y:S01]  /*8370*/  LOP3.LUT P0, RZ, R226, 0x200000, RZ, 0xc0, !PT ;  /* 0x00200000e2ff7812 */ /* 0x000fe2000780c0ff */
[----:B------:R-:W-:Y:S01]  /*8380*/  LDSM.16.MT88.4 R20, [R210+0x100] ;  /* 0x00010000d214783b */ /* 0x000fe20000004200 */
[----:B------:R-:W-:Y:S02]  /*8390*/  FMNMX.FTZ R17, R12, R3, !PT ;  /* 0x000000030c117209 */ /* 0x000fe40007810000 */
[----:B------:R-:W-:Y:S02]  /*83a0*/  ISETP.GT.AND P0, PT, R4, RZ, !P0 ;  /* 0x000000ff0400720c */ /* 0x000fe40004704270 */
[----:B------:R-:W-:Y:S02]  /*83b0*/  FMNMX.FTZ R17, R10, R17, !PT ;  /* 0x000000110a117209 */ /* 0x000fe40007810000 */
[C---:B------:R-:W-:Y:S01]  /*83c0*/  ISETP.LT.OR P0, PT, R5.reuse, 0x1, P0 ;  /* 0x000000010500780c */ /* 0x040fe20000701670 */
[----:B------:R-:W-:Y:S01]  /*83d0*/  LDSM.16.MT88.4 R36, [R208+0x100] ;  /* 0x00010000d024783b */ /* 0x000fe20000004200 */
[----:B------:R-:W-:Y:S02]  /*83e0*/  FMNMX.FTZ R17, R6, R17, !PT ;  /* 0x0000001106117209 */ /* 0x000fe40007810000 */
[----:B------:R-:W-:Y:S02]  /*83f0*/  FSEL R15, R0, -INF , !P0 ;  /* 0xff800000000f7808 */ /* 0x000fe40004000000 */
[----:B------:R-:W-:Y:S02]  /*8400*/  LOP3.LUT P0, RZ, R226, 0x100000, RZ, 0xc0, !PT ;  /* 0x00100000e2ff7812 */ /* 0x000fe4000780c0ff */
[----:B------:R-:W-:Y:S01]  /*8410*/  FMNMX.FTZ R17, R8, R17, !PT ;  /* 0x0000001108117209 */ /* 0x000fe20007810000 */
[----:B------:R-:W-:Y:S01]  /*8420*/  LDSM.16.MT88.4 R44, [R212+0x3100] ;  /* 0x00310000d42c783b */ /* 0x000fe20000004200 */
[----:B------:R-:W-:Y:S02]  /*8430*/  ISETP.GT.AND P0, PT, R4, 0x1, !P0 ;  /* 0x000000010400780c */ /* 0x000fe40004704270 */
[----:B------:R-:W-:Y:S02]  /*8440*/  FMNMX.FTZ R17, R42, R17, !PT ;  /* 0x000000112a117209 */ /* 0x000fe40007810000 */
[----:B------:R-:W-:Y:S02]  /*8450*/  ISETP.LT.OR P0, PT, R5, 0x2, P0 ;  /* 0x000000020500780c */ /* 0x000fe40000701670 */
[----:B------:R-:W-:Y:S02]  /*8460*/  FMNMX.FTZ R17, R40, R17, !PT ;  /* 0x0000001128117209 */ /* 0x000fe40007810000 */
[----:B------:R-:W-:Y:S02]  /*8470*/  FSEL R13, R159, -INF , !P0 ;  /* 0xff8000009f0d7808 */ /* 0x000fe40004000000 */
[----:B------:R-:W-:Y:S02]  /*8480*/  LOP3.LUT P0, RZ, R226, 0x80000, RZ, 0xc0, !PT ;  /* 0x00080000e2ff7812 */ /* 0x000fe4000780c0ff */
[----:B------:R-:W-:Y:S02]  /*8490*/  FMNMX.FTZ R17, R50, R17, !PT ;  /* 0x0000001132117209 */ /* 0x000fe40007810000 */
        /* <DEDUP_REMOVED lines=66> */
[----:B------:R-:W-:Y:S01]  /*88c0*/  ISETP.GT.AND P6, PT, R4, 0x58, !P6 ;  /* 0x000000580400780c */ /* 0x000fe200077c4270 */
[----:B------:R-:W1:Y:S01]  /*88d0*/  SHFL.BFLY PT, R14, R7, 0x2, 0x1f ;  /* 0x0c401f00070e7f89 */ /* 0x000e6200000e0000 */
[----:B------:R-:W-:Y:S02]  /*88e0*/  FSEL R169, R241, -INF , !P0 ;  /* 0xff800000f1a97808 */ /* 0x000fe40004000000 */
[----:B------:R-:W-:Y:S02]  /*88f0*/  LOP3.LUT P0, RZ, R226, 0x200, RZ, 0xc0, !PT ;  /* 0x00000200e2ff7812 */ /* 0x000fe4000780c0ff */
[----:B------:R-:W-:Y:S02]  /*8900*/  FMNMX.FTZ R0, R169, R0, !PT ;  /* 0x00000000a9007209 */ /* 0x000fe40007810000 */
[C---:B------:R-:W-:Y:S02]  /*8910*/  ISETP.GT.AND P0, PT, R4.reuse, 0x30, !P0 ;  /* 0x000000300400780c */ /* 0x040fe40004704270 */
[C---:B------:R-:W-:Y:S02]  /*8920*/  ISETP.LT.OR P6, PT, R5.reuse, 0x59, P6 ;  /* 0x000000590500780c */ /* 0x040fe400037c1670 */
[----:B------:R-:W-:Y:S02]  /*8930*/  ISETP.LT.OR P0, PT, R5, 0x31, P0 ;  /* 0x000000310500780c */ /* 0x000fe40000701670 */
[----:B------:R-:W-:Y:S02]  /*8940*/  ISETP.GT.AND P2, PT, R4, 0x59, !P2 ;  /* 0x000000590400780c */ /* 0x000fe40005744270 */
[----:B------:R-:W-:Y:S02]  /*8950*/  FSEL R241, R247, -INF , !P0 ;  /* 0xff800000f7f17808 */ /* 0x000fe40004000000 */
[----:B------:R-:W-:Y:S02]  /*8960*/  LOP3.LUT P0, RZ, R226, 0x100, RZ, 0xc0, !PT ;  /* 0x00000100e2ff7812 */ /* 0x000fe4000780c0ff */
[----:B------:R-:W-:Y:S02]  /*8970*/  FMNMX.FTZ R0, R241, R0, !PT ;  /* 0x00000000f1007209 */ /* 0x000fe40007810000 */
[----:B------:R-:W-:Y:S02]  /*8980*/  ISETP.GT.AND P0, PT, R4, 0x31, !P0 ;  /* 0x000000310400780c */ /* 0x000fe40004704270 */
[----:B------:R-:W-:Y:S02]  /*8990*/  FSEL R135, R34, -INF , !P6 ;  /* 0xff80000022877808 */ /* 0x000fe40007000000 */
[C---:B------:R-:W-:Y:S02]  /*89a0*/  ISETP.LT.OR P0, PT, R5.reuse, 0x32, P0 ;  /* 0x000000320500780c */ /* 0x040fe40000701670 */
[----:B------:R-:W-:Y:S02]  /*89b0*/  ISETP.LT.OR P2, PT, R5, 0x5a, P2 ;  /* 0x0000005a0500780c */ /* 0x000fe40001741670 */
[----:B------:R-:W-:Y:S02]  /*89c0*/  FSEL R245, R245, -INF , !P0 ;  /* 0xff800000f5f57808 */ /* 0x000fe40004000000 */
[----:B------:R-:W-:Y:S02]  /*89d0*/  LOP3.LUT P0, RZ, R226, 0x80, RZ, 0xc0, !PT ;  /* 0x00000080e2ff7812 */ /* 0x000fe4000780c0ff */
[----:B------:R-:W-:Y:S02]  /*89e0*/  FMNMX.FTZ R0, R245, R0, !PT ;  /* 0x00000000f5007209 */ /* 0x000fe40007810000 */
[----:B------:R-:W-:Y:S02]  /*89f0*/  ISETP.GT.AND P0, PT, R4, 0x38, !P0 ;  /* 0x000000380400780c */ /* 0x000fe40004704270 */
[----:B------:R-:W-:Y:S02]  /*8a00*/  FSEL R117, R33, -INF , !P2 ;  /* 0xff80000021757808 */ /* 0x000fe40005000000 */
[----:B------:R-:W-:Y:S02]  /*8a10*/  ISETP.LT.OR P0, PT, R5, 0x39, P0 ;  /* 0x000000390500780c */ /* 0x000fe40000701670 */
[----:B-1----:R-:W-:Y:S02]  /*8a20*/  FMNMX.FTZ R14, R7, R14, !PT ;  /* 0x0000000e070e7209 */ /* 0x002fe40007810000 */
[----:B------:R-:W-:Y:S02]  /*8a30*/  FSEL R243, R249, -INF , !P0 ;  /* 0xff800000f9f37808 */ /* 0x000fe40004000000 */
[----:B------:R-:W-:Y:S01]  /*8a40*/  LOP3.LUT P0, RZ, R226, 0x40, RZ, 0xc0, !PT ;  /* 0x00000040e2ff7812 */ /* 0x000fe2000780c0ff */
[----:B------:R-:W1:Y:S01]  /*8a50*/  SHFL.BFLY PT, R17, R14, 0x1, 0x1f ;  /* 0x0c201f000e117f89 */ /* 0x000e6200000e0000 */
[----:B------:R-:W-:Y:S02]  /*8a60*/  FMNMX.FTZ R0, R243, R0, !PT ;  /* 0x00000000f3007209 */ /* 0x000fe40007810000 */
[----:B------:R-:W-:Y:S04]  /*8a70*/  ISETP.GT.AND P0, PT, R4, 0x39, !P0 ;  /* 0x000000390400780c */ /* 0x000fe80004704270 */
[----:B------:R-:W-:Y:S04]  /*8a80*/  ISETP.LT.OR P0, PT, R5, 0x3a, P0 ;  /* 0x0000003a0500780c */ /* 0x000fe80000701670 */
[----:B------:R-:W-:Y:S02]  /*8a90*/  FSEL R239, R248, -INF , !P0 ;  /* 0xff800000f8ef7808 */ /* 0x000fe40004000000 */
[----:B------:R-:W-:Y:S02]  /*8aa0*/  LOP3.LUT P0, RZ, R226, 0x20, RZ, 0xc0, !PT ;  /* 0x00000020e2ff7812 */ /* 0x000fe4000780c0ff */
        /* <DEDUP_REMOVED lines=29> */
[----:B------:R-:W-:Y:S02]  /*8c80*/  LDSM.16.MT88.4 R28, [R209+0x100] ;  /* 0x00010000d11c783b */ /* 0x000fe40000004200 */
[----:B------:R-:W-:Y:S04]  /*8c90*/  FMNMX.FTZ R0, R139, R0, !PT ;  /* 0x000000008b007209 */ /* 0x000fe80007810000 */
[----:B------:R-:W-:Y:S04]  /*8ca0*/  FMNMX.FTZ R0, R135, R0, !PT ;  /* 0x0000000087007209 */ /* 0x000fe80007810000 */
[----:B------:R-:W-:Y:S02]  /*8cb0*/  FMNMX.FTZ R7, R117, R0, !PT ;  /* 0x0000000075077209 */ /* 0x000fe40007810000 */
[----:B-1----:R-:W-:Y:S03]  /*8cc0*/  FMNMX.FTZ R0, R14, R17, !PT ;  /* 0x000000110e007209 */ /* 0x002fe60007810000 */
[----:B------:R-:W1:Y:S01]  /*8cd0*/  SHFL.BFLY PT, R4, R7, 0x2, 0x1f ;  /* 0x0c401f0007047f89 */ /* 0x000e6200000e0000 */
[C---:B------:R-:W-:Y:S01]  /*8ce0*/  FSETP.NEU.FTZ.AND P0, PT, R0.reuse, -INF , PT ;  /* 0xff8000000000780b */ /* 0x040fe20003f1d000 */
[----:B------:R-:W-:Y:S05]  /*8cf0*/  FMUL.FTZ R149, R0, c[0x0][0x2d0] ;  /* 0x0000b40000957a20 */ /* 0x000fea0000410000 */
[----:B------:R-:W-:Y:S05]  /*8d00*/  FSEL R149, R149, RZ, P0 ;  /* 0x000000ff95957208 */ /* 0x000fea0000000000 */
[--C-:B------:R-:W-:Y:S01]  /*8d10*/  FFMA.FTZ R118, R6, c[0x0][0x2d0], -R149.reuse ;  /* 0x0000b40006767a23 */ /* 0x100fe20000010895 */
[----:B------:R-:W-:Y:S01]  /*8d20*/  FSEL R6, R0, RZ, P0 ;  /* 0x000000ff00067208 */ /* 0x000fe20000000000 */
[--C-:B------:R-:W-:Y:S02]  /*8d30*/  FFMA.FTZ R128, R12, c[0x0][0x2d0], -R149.reuse ;  /* 0x0000b4000c807a23 */ /* 0x100fe40000010895 */
[----:B------:R-:W-:Y:S02]  /*8d40*/  FFMA.FTZ R119, R10, c[0x0][0x2d0], -R149 ;  /* 0x0000b4000a777a23 */ /* 0x000fe40000010895 */
[----:B------:R-:W-:Y:S01]  /*8d50*/  FADD.FTZ R3, -R6, R3 ;  /* 0x0000000306037221 */ /* 0x000fe20000010100 */
[----:B------:R-:W-:Y:S01]  /*8d60*/  MUFU.EX2 R118, R118 ;  /* 0x0000007600767308 */ /* 0x000fe20000000800 */
[--C-:B------:R-:W-:Y:S02]  /*8d70*/  FFMA.FTZ R129, R8, c[0x0][0x2d0], -R149.reuse ;  /* 0x0000b40008817a23 */ /* 0x100fe40000010895 */
[--C-:B------:R-:W-:Y:S01]  /*8d80*/  FFMA.FTZ R136, R42, c[0x0][0x2d0], -R149.reuse ;  /* 0x0000b4002a887a23 */ /* 0x100fe20000010895 */
[----:B-1----:R-:W-:Y:S01]  /*8d90*/  FMNMX.FTZ R5, R7, R4, !PT ;  /* 0x0000000407057209 */ /* 0x002fe20007810000 */
[--C-:B------:R-:W-:Y:S02]  /*8da0*/  FFMA.FTZ R137, R40, c[0x0][0x2d0], -R149.reuse ;  /* 0x0000b40028897a23 */ /* 0x100fe40000010895 */
[--C-:B------:R-:W-:Y:S02]  /*8db0*/  FFMA.FTZ R138, R50, c[0x0][0x2d0], -R149.reuse ;  /* 0x0000b400328a7a23 */ /* 0x100fe40000010895 */
[----:B------:R-:W1:Y:S01]  /*8dc0*/  SHFL.BFLY PT, R4, R5, 0x1, 0x1f ;  /* 0x0c201f0005047f89 */ /* 0x000e6200000e0000 */
        /* <DEDUP_REMOVED lines=10> */
[--C-:B------:R-:W-:Y:S03]  /*8e70*/  FFMA.FTZ R142, R142, c[0x0][0x2d0], -R149.reuse ;  /* 0x0000b4008e8e7a23 */ /* 0x100fe60000010895 */
[----:B------:R-:W3:Y:S01]  /*8e80*/  MUFU.EX2 R129, R129 ;  /* 0x0000008100817308 */ /* 0x000ee20000000800 */
[----:B-1----:R-:W-:Y:S01]  /*8e90*/  FMNMX.FTZ R116, R5, R4, !PT ;  /* 0x0000000405747209 */ /* 0x002fe20007810000 */
[----:B------:R-:W-:Y:S03]  /*8ea0*/  FMUL.FTZ R4, R3, c[0x0][0x2d0] ;  /* 0x0000b40003047a20 */ /* 0x000fe60000410000 */
[C---:B------:R-:W-:Y:S01]  /*8eb0*/  FSETP.NEU.FTZ.AND P0, PT, R116.reuse, -INF , PT ;  /* 0xff8000007400780b */ /* 0x040fe20003f1d000 */
[C---:B------:R-:W-:Y:S04]  /*8ec0*/  FMUL.FTZ R134, R116.reuse, c[0x0][0x2d0] ;  /* 0x0000b40074867a20 */ /* 0x040fe80000410000 */
[----:B------:R-:W1:Y:S01]  /*8ed0*/  MUFU.EX2 R3, R4 ;  /* 0x0000000400037308 */ /* 0x000e620000000800 */
[----:B------:R-:W-:Y:S02]  /*8ee0*/  FSEL R5, R116, RZ, P0 ;  /* 0x000000ff74057208 */ /* 0x000fe40000000000 */
[----:B------:R-:W-:Y:S02]  /*8ef0*/  FSEL R134, R134, RZ, P0 ;  /* 0x000000ff86867208 */ /* 0x000fe40000000000 */
[----:B--2---:R-:W-:Y:S01]  /*8f00*/  F2FP.BF16.PACK_AB R124, R119, R128 ;  /* 0x00000080777c723e */ /* 0x004fe200000010ff */
[----:B------:R-:W-:Y:S01]  /*8f10*/  FADD.FTZ R5, -R5, R2 ;  /* 0x0000000205057221 */ /* 0x000fe20000010100 */
[----:B------:R-:W-:Y:S01]  /*8f20*/  ISETP.GT.AND P0, PT, R238, UR4, PT ;  /* 0x00000004ee007c0c */ /* 0x000fe2000bf04270 */
[--C-:B------:R-:W-:Y:S02]  /*8f30*/  FFMA.FTZ R133, R15, c[0x0][0x2d0], -R134.reuse ;  /* 0x0000b4000f857a23 */ /* 0x100fe40000010886 */
[--C-:B------:R-:W-:Y:S01]  /*8f40*/  FFMA.FTZ R132, R13, c[0x0][0x2d0], -R134.reuse ;  /* 0x0000b4000d847a23 */ /* 0x100fe20000010886 */
[----:B------:R-:W-:Y:S01]  /*8f50*/  MUFU.EX2 R170, R170 ;  /* 0x000000aa00aa7308 */ /* 0x000fe20000000800 */
[----:B------:R-:W2:Y:S01]  /*8f60*/  LDSM.16.MT88.4 R12, [R212+0x100] ;  /* 0x00010000d40c783b */ /* 0x000ea20000004200 */
[--C-:B------:R-:W-:Y:S01]  /*8f70*/  FFMA.FTZ R131, R11, c[0x0][0x2d0], -R134.reuse ;  /* 0x0000b4000b837a23 */ /* 0x100fe20000010886 */
[----:B---3--:R-:W-:Y:S01]  /*8f80*/  F2FP.BF16.PACK_AB R126, R129, R118 ;  /* 0x00000076817e723e */ /* 0x008fe200000010ff */
[--C-:B------:R-:W-:Y:S02]  /*8f90*/  FFMA.FTZ R130, R9, c[0x0][0x2d0], -R134.reuse ;  /* 0x0000b40009827a23 */ /* 0x100fe40000010886 */
[----:B------:R-:W-:Y:S02]  /*8fa0*/  FMUL.FTZ R2, R5, c[0x0][0x2d0] ;  /* 0x0000b40005027a20 */ /* 0x000fe40000410000 */
[--C-:B------:R-:W-:Y:S02]  /*8fb0*/  FFMA.FTZ R161, R161, c[0x0][0x2d0], -R134.reuse ;  /* 0x0000b400a1a17a23 */ /* 0x100fe40000010886 */
[----:B------:R-:W-:Y:S01]  /*8fc0*/  MUFU.EX2 R133, R133 ;  /* 0x0000008500857308 */ /* 0x000fe20000000800 */
[--C-:B------:R-:W-:Y:S02]  /*8fd0*/  FFMA.FTZ R157, R157, c[0x0][0x2d0], -R134.reuse ;  /* 0x0000b4009d9d7a23 */ /* 0x100fe40000010886 */
[C---:B-1----:R-:W-:Y:S02]  /*8fe0*/  FMUL.FTZ R4, R3.reuse, R112 ;  /* 0x0000007003047220 */ /* 0x042fe40000410000 */
[C---:B------:R-:W-:Y:S02]  /*8ff0*/  FMUL.FTZ R5, R3.reuse, R113 ;  /* 0x0000007103057220 */ /* 0x040fe40000410000 */
[C---:B------:R-:W-:Y:S02]  /*9000*/  FMUL.FTZ R8, R3.reuse, R108 ;  /* 0x0000006c03087220 */ /* 0x040fe40000410000 */
[C---:B------:R-:W-:Y:S01]  /*9010*/  FMUL.FTZ R9, R3.reuse, R109 ;  /* 0x0000006d03097220 */ /* 0x040fe20000410000 */
[----:B------:R-:W1:Y:S01]  /*9020*/  MUFU.EX2 R2, R2 ;  /* 0x0000000200027308 */ /* 0x000e620000000800 */
[C---:B------:R-:W-:Y:S02]  /*9030*/  FMUL.FTZ R16, R3.reuse, R100 ;  /* 0x0000006403107220 */ /* 0x040fe40000410000 */
[C---:B------:R-:W-:Y:S02]  /*9040*/  FMUL.FTZ R17, R3.reuse, R101 ;  /* 0x0000006503117220 */ /* 0x040fe40000410000 */
[C---:B------:R-:W-:Y:S02]  /*9050*/  FMUL.FTZ R24, R3.reuse, R92 ;  /* 0x0000005c03187220 */ /* 0x040fe40000410000 */
[C---:B------:R-:W-:Y:S02]  /*9060*/  FMUL.FTZ R25, R3.reuse, R93 ;  /* 0x0000005d03197220 */ /* 0x040fe40000410000 */
[C---:B------:R-:W-:Y:S01]  /*9070*/  FMUL.FTZ R32, R3.reuse, R84 ;  /* 0x0000005403207220 */ /* 0x040fe20000410000 */
[----:B------:R-:W3:Y:S01]  /*9080*/  MUFU.EX2 R132, R132 ;  /* 0x0000008400847308 */ /* 0x000ee20000000800 */
[C---:B------:R-:W-:Y:S02]  /*9090*/  FMUL.FTZ R33, R3.reuse, R85 ;  /* 0x0000005503217220 */ /* 0x040fe40000410000 */
[C---:B------:R-:W-:Y:S02]  /*90a0*/  FMUL.FTZ R40, R3.reuse, R76 ;  /* 0x0000004c03287220 */ /* 0x040fe40000410000 */
[C---:B------:R-:W-:Y:S02]  /*90b0*/  FMUL.FTZ R41, R3.reuse, R77 ;  /* 0x0000004d03297220 */ /* 0x040fe40000410000 */
[C---:B------:R-:W-:Y:S02]  /*90c0*/  FMUL.FTZ R48, R3.reuse, R68 ;  /* 0x0000004403307220 */ /* 0x040fe40000410000 */
[C---:B------:R-:W-:Y:S01]  /*90d0*/  FMUL.FTZ R49, R3.reuse, R69 ;  /* 0x0000004503317220 */ /* 0x040fe20000410000 */
[----:B------:R-:W-:Y:S01]  /*90e0*/  MUFU.EX2 R131, R131 ;  /* 0x0000008300837308 */ /* 0x000fe20000000800 */
[C---:B------:R-:W-:Y:S02]  /*90f0*/  FMUL.FTZ R52, R3.reuse, R52 ;  /* 0x0000003403347220 */ /* 0x040fe40000410000 */
[C---:B------:R-:W-:Y:S02]  /*9100*/  FMUL.FTZ R53, R3.reuse, R53 ;  /* 0x0000003503357220 */ /* 0x040fe40000410000 */
[C---:B-1----:R-:W-:Y:S02]  /*9110*/  FMUL.FTZ R6, R2.reuse, R114 ;  /* 0x0000007202067220 */ /* 0x042fe40000410000 */
[C---:B------:R-:W-:Y:S02]  /*9120*/  FMUL.FTZ R7, R2.reuse, R115 ;  /* 0x0000007302077220 */ /* 0x040fe40000410000 */
[C---:B------:R-:W-:Y:S01]  /*9130*/  FMUL.FTZ R10, R2.reuse, R110 ;  /* 0x0000006e020a7220 */ /* 0x040fe20000410000 */
[----:B------:R-:W1:Y:S01]  /*9140*/  MUFU.EX2 R130, R130 ;  /* 0x0000008200827308 */ /* 0x000e620000000800 */
[C---:B------:R-:W-:Y:S02]  /*9150*/  FMUL.FTZ R11, R2.reuse, R111 ;  /* 0x0000006f020b7220 */ /* 0x040fe40000410000 */
[----:B------:R-:W-:Y:S01]  /*9160*/  FMUL.FTZ R18, R2, R102 ;  /* 0x0000006602127220 */ /* 0x000fe20000410000 */
[----:B---3--:R-:W-:Y:S01]  /*9170*/  F2FP.BF16.PACK_AB R125, R132, R133 ;  /* 0x00000085847d723e */ /* 0x008fe200000010ff */
[C---:B------:R-:W-:Y:S01]  /*9180*/  FMUL.FTZ R19, R2.reuse, R103 ;  /* 0x0000006702137220 */ /* 0x040fe20000410000 */
[----:B------:R-:W-:Y:S01]  /*9190*/  LDSM.16.MT88.4 R108, [R212+0x2900] ;  /* 0x00290000d46c783b */ /* 0x000fe20000004200 */
[C---:B------:R-:W-:Y:S02]  /*91a0*/  FMUL.FTZ R26, R2.reuse, R94 ;  /* 0x0000005e021a7220 */ /* 0x040fe40000410000 */
[C---:B------:R-:W-:Y:S01]  /*91b0*/  FMUL.FTZ R27, R2.reuse, R95 ;  /* 0x0000005f021b7220 */ /* 0x040fe20000410000 */
[----:B------:R-:W-:Y:S01]  /*91c0*/  MUFU.EX2 R164, R164 ;  /* 0x000000a400a47308 */ /* 0x000fe20000000800 */
[C---:B------:R-:W-:Y:S02]  /*91d0*/  FMUL.FTZ R34, R2.reuse, R86 ;  /* 0x0000005602227220 */ /* 0x040fe40000410000 */
[C---:B------:R-:W-:Y:S01]  /*91e0*/  FMUL.FTZ R35, R2.reuse, R87 ;  /* 0x0000005702237220 */ /* 0x040fe20000410000 */
[----:B------:R-:W-:Y:S01]  /*91f0*/  LDSM.16.MT88.4 R92, [R208+0x4900] ;  /* 0x00490000d05c783b */ /* 0x000fe20000004200 */
[C---:B------:R-:W-:Y:S02]  /*9200*/  FMUL.FTZ R42, R2.reuse, R78 ;  /* 0x0000004e022a7220 */ /* 0x040fe40000410000 */
[C---:B------:R-:W-:Y:S02]  /*9210*/  FMUL.FTZ R43, R2.reuse, R79 ;  /* 0x0000004f022b7220 */ /* 0x040fe40000410000 */
[C---:B------:R-:W-:Y:S01]  /*9220*/  FMUL.FTZ R50, R2.reuse, R70 ;  /* 0x0000004602327220 */ /* 0x040fe20000410000 */
[----:B------:R-:W-:Y:S01]  /*9230*/  MUFU.EX2 R161, R161 ;  /* 0x000000a100a17308 */ /* 0x000fe20000000800 */
[C---:B------:R-:W-:Y:S01]  /*9240*/  FMUL.FTZ R51, R2.reuse, R71 ;  /* 0x0000004702337220 */ /* 0x040fe20000410000 */
[----:B------:R-:W3:Y:S01]  /*9250*/  LDSM.16.MT88.4 R84, [R210+0x3100] ;  /* 0x00310000d254783b */ /* 0x000ee20000004200 */
[----:B------:R-:W-:Y:S01]  /*9260*/  FMUL.FTZ R54, R2, R54 ;  /* 0x0000003602367220 */ /* 0x000fe20000410000 */
[----:B-1----:R-:W-:Y:S01]  /*9270*/  F2FP.BF16.PACK_AB R127, R130, R131 ;  /* 0x00000083827f723e */ /* 0x002fe200000010ff */
[C---:B------:R-:W-:Y:S02]  /*9280*/  FMUL.FTZ R55, R2.reuse, R55 ;  /* 0x0000003702377220 */ /* 0x040fe40000410000 */
[C---:B------:R-:W-:Y:S02]  /*9290*/  FMUL.FTZ R56, R3.reuse, R56 ;  /* 0x0000003803387220 */ /* 0x040fe40000410000 */
[C---:B------:R-:W-:Y:S01]  /*92a0*/  FMUL.FTZ R57, R3.reuse, R57 ;  /* 0x0000003903397220 */ /* 0x040fe20000410000 */
[----:B------:R-:W1:Y:S01]  /*92b0*/  LDSM.16.MT88.4 R76, [R209+0x3100] ;  /* 0x00310000d14c783b */ /* 0x000e620000004200 */
[C---:B--2---:R-:W-:Y:S01]  /*92c0*/  HMMA.16816.F32.BF16 R4, R124.reuse, R12, R4 ;  /* 0x0000000c7c04723c */ /* 0x044fe20000041804 */
[----:B------:R-:W-:Y:S04]  /*92d0*/  MUFU.EX2 R157, R157 ;  /* 0x0000009d009d7308 */ /* 0x000fe80000000800 */
[C---:B------:R-:W-:Y:S02]  /*92e0*/  FMUL.FTZ R58, R2.reuse, R58 ;  /* 0x0000003a023a7220 */ /* 0x040fe40000410000 */
[----:B------:R-:W2:Y:S01]  /*92f0*/  LDSM.16.MT88.4 R68, [R208+0x3100] ;  /* 0x00310000d044783b */ /* 0x000ea20000004200 */
[C---:B------:R-:W-:Y:S03]  /*9300*/  HMMA.16816.F32.BF16 R8, R124.reuse, R14, R8 ;  /* 0x0000000e7c08723c */ /* 0x040fe60000041808 */
[----:B------:R-:W-:Y:S01]  /*9310*/  MUFU.EX2 R136, R136 ;  /* 0x0000008800887308 */ /* 0x000fe20000000800 */
[C---:B------:R-:W-:Y:S02]  /*9320*/  FMUL.FTZ R12, R3.reuse, R104 ;  /* 0x00000068030c7220 */ /* 0x040fe40000410000 */
[C---:B------:R-:W-:Y:S01]  /*9330*/  FMUL.FTZ R13, R3.reuse, R105 ;  /* 0x00000069030d7220 */ /* 0x040fe20000410000 */
[----:B------:R-:W-:Y:S01]  /*9340*/  LDSM.16.MT88.4 R100, [R210+0x2900] ;  /* 0x00290000d264783b */ /* 0x000fe20000004200 */
[C---:B------:R-:W-:Y:S04]  /*9350*/  FMUL.FTZ R14, R2.reuse, R106 ;  /* 0x0000006a020e7220 */ /* 0x040fe80000410000 */
[C---:B------:R-:W-:Y:S01]  /*9360*/  FMUL.FTZ R15, R2.reuse, R107 ;  /* 0x0000006b020f7220 */ /* 0x040fe20000410000 */
[----:B------:R-:W4:Y:S01]  /*9370*/  MUFU.EX2 R137, R137 ;  /* 0x0000008900897308 */ /* 0x000f220000000800 */
[C---:B------:R-:W-:Y:S02]  /*9380*/  FMUL.FTZ R59, R2.reuse, R59 ;  /* 0x0000003b023b7220 */ /* 0x040fe40000410000 */
[C---:B------:R-:W-:Y:S02]  /*9390*/  FMUL.FTZ R60, R3.reuse, R60 ;  /* 0x0000003c033c7220 */ /* 0x040fe40000410000 */
[C---:B------:R-:W-:Y:S01]  /*93a0*/  FMUL.FTZ R61, R3.reuse, R61 ;  /* 0x0000003d033d7220 */ /* 0x040fe20000410000 */
[C---:B------:R-:W-:Y:S03]  /*93b0*/  HMMA.16816.F32.BF16 R12, R124.reuse, R20, R12 ;  /* 0x000000147c0c723c */ /* 0x040fe6000004180c */
[C---:B------:R-:W-:Y:S01]  /*93c0*/  FMUL.FTZ R62, R2.reuse, R62 ;  /* 0x0000003e023e7220 */ /* 0x040fe20000410000 */
[----:B------:R-:W-:Y:S01]  /*93d0*/  MUFU.EX2 R138, R138 ;  /* 0x0000008a008a7308 */ /* 0x000fe20000000800 */
[C---:B------:R-:W-:Y:S02]  /*93e0*/  FMUL.FTZ R63, R2.reuse, R63 ;  /* 0x0000003f023f7220 */ /* 0x040fe40000410000 */
[C---:B------:R-:W-:Y:S01]  /*93f0*/  FMUL.FTZ R20, R3.reuse, R96 ;  /* 0x0000006003147220 */ /* 0x040fe20000410000 */
[C---:B------:R-:W-:Y:S04]  /*9400*/  HMMA.16816.F32.BF16 R16, R124.reuse, R22, R16 ;  /* 0x000000167c10723c */ /* 0x040fe80000041810 */
[C---:B------:R-:W-:Y:S02]  /*9410*/  FMUL.FTZ R21, R3.reuse, R97 ;  /* 0x0000006103157220 */ /* 0x040fe40000410000 */
[----:B------:R-:W-:Y:S01]  /*9420*/  MUFU.EX2 R141, R141 ;  /* 0x0000008d008d7308 */ /* 0x000fe20000000800 */
[C---:B------:R-:W-:Y:S02]  /*9430*/  FMUL.FTZ R22, R2.reuse, R98 ;  /* 0x0000006202167220 */ /* 0x040fe40000410000 */
[C---:B------:R-:W-:Y:S03]  /*9440*/  FMUL.FTZ R23, R2.reuse, R99 ;  /* 0x0000006302177220 */ /* 0x040fe60000410000 */
[C---:B------:R-:W-:Y:S02]  /*9450*/  FMUL.FTZ R64, R3.reuse, R64 ;  /* 0x0000004003407220 */ /* 0x040fe40000410000 */
[C---:B------:R-:W-:Y:S02]  /*9460*/  FMUL.FTZ R65, R3.reuse, R65 ;  /* 0x0000004103417220 */ /* 0x040fe40000410000 */
[C---:B------:R-:W-:Y:S01]  /*9470*/  HMMA.16816.F32.BF16 R20, R124.reuse, R28, R20 ;  /* 0x0000001c7c14723c */ /* 0x040fe20000041814 */
[----:B------:R-:W-:Y:S02]  /*9480*/  MUFU.EX2 R156, R156 ;  /* 0x0000009c009c7308 */ /* 0x000fe40000000800 */
[C---:B------:R-:W-:Y:S02]  /*9490*/  FMUL.FTZ R66, R2.reuse, R66 ;  /* 0x0000004202427220 */ /* 0x040fe40000410000 */
[C---:B------:R-:W-:Y:S02]  /*94a0*/  FMUL.FTZ R67, R2.reuse, R67 ;  /* 0x0000004302437220 */ /* 0x040fe40000410000 */
[C---:B------:R-:W-:Y:S01]  /*94b0*/  FMUL.FTZ R28, R3.reuse, R88 ;  /* 0x00000058031c7220 */ /* 0x040fe20000410000 */
[C---:B------:R-:W-:Y:S03]  /*94c0*/  HMMA.16816.F32.BF16 R24, R124.reuse, R30, R24 ;  /* 0x0000001e7c18723c */ /* 0x040fe60000041818 */
[----:B------:R-:W-:Y:S01]  /*94d0*/  MUFU.EX2 R158, R158 ;  /* 0x0000009e009e7308 */ /* 0x000fe20000000800 */
[----:B------:R-:W-:Y:S02]  /*94e0*/  FMUL.FTZ R29, R3, R89 ;  /* 0x00000059031d7220 */ /* 0x000fe40000410000 */
[--C-:B------:R-:W-:Y:S02]  /*94f0*/  FFMA.FTZ R148, R163, c[0x0][0x2d0], -R134.reuse ;  /* 0x0000b400a3947a23 */ /* 0x100fe40000010886 */
[C---:B------:R-:W-:Y:S04]  /*9500*/  FMUL.FTZ R30, R2.reuse, R90 ;  /* 0x0000005a021e7220 */ /* 0x040fe80000410000 */
[----:B------:R-:W-:Y:S01]  /*9510*/  FMUL.FTZ R31, R2, R91 ;  /* 0x0000005b021f7220 */ /* 0x000fe20000410000 */
[----:B------:R-:W-:Y:S01]  /*9520*/  MUFU.EX2 R148, R148 ;  /* 0x0000009400947308 */ /* 0x000fe20000000800 */
[----:B------:R-:W-:Y:S01]  /*9530*/  LDSM.16.MT88.4 R88, [R212+0x3900] ;  /* 0x00390000d458783b */ /* 0x000fe20000004200 */
[--C-:B------:R-:W-:Y:S02]  /*9540*/  FFMA.FTZ R151, R151, c[0x0][0x2d0], -R134.reuse ;  /* 0x0000b40097977a23 */ /* 0x100fe40000010886 */
[--C-:B------:R-:W-:Y:S02]  /*9550*/  FFMA.FTZ R153, R153, c[0x0][0x2d0], -R134.reuse ;  /* 0x0000b40099997a23 */ /* 0x100fe40000010886 */
[C---:B------:R-:W-:Y:S03]  /*9560*/  HMMA.16816.F32.BF16 R28, R124.reuse, R36, R28 ;  /* 0x000000247c1c723c */ /* 0x040fe6000004181c */
[--C-:B------:R-:W-:Y:S01]  /*9570*/  FFMA.FTZ R154, R159, c[0x0][0x2d0], -R134.reuse ;  /* 0x0000b4009f9a7a23 */ /* 0x100fe20000010886 */
[----:B------:R-:W5:Y:S01]  /*9580*/  MUFU.EX2 R151, R151 ;  /* 0x0000009700977308 */ /* 0x000f620000000800 */
[--C-:B------:R-:W-:Y:S02]  /*9590*/  FFMA.FTZ R159, R166, c[0x0][0x2d0], -R149.reuse ;  /* 0x0000b400a69f7a23 */ /* 0x100fe40000010895 */
[C---:B------:R-:W-:Y:S01]  /*95a0*/  FMUL.FTZ R36, R3.reuse, R80 ;  /* 0x0000005003247220 */ /* 0x040fe20000410000 */
[C---:B------:R-:W-:Y:S04]  /*95b0*/  HMMA.16816.F32.BF16 R32, R124.reuse, R38, R32 ;  /* 0x000000267c20723c */ /* 0x040fe80000041820 */
[----:B------:R-:W-:Y:S02]  /*95c0*/  FMUL.FTZ R37, R3, R81 ;  /* 0x0000005103257220 */ /* 0x000fe40000410000 */
        /* <DEDUP_REMOVED lines=8> */
[--C-:B------:R-:W-:Y:S02]  /*9650*/  FFMA.FTZ R167, R167, c[0x0][0x2d0], -R134.reuse ;  /* 0x0000b400a7a77a23 */ /* 0x100fe40000010886 */
[--C-:B------:R-:W-:Y:S02]  /*9660*/  FFMA.FTZ R166, R171, c[0x0][0x2d0], -R134.reuse ;  /* 0x0000b400aba67a23 */ /* 0x100fe40000010886 */
[C---:B------:R-:W-:Y:S01]  /*9670*/  FMUL.FTZ R44, R3.reuse, R72 ;  /* 0x00000048032c7220 */ /* 0x040fe20000410000 */
[C---:B------:R-:W-:Y:S03]  /*9680*/  HMMA.16816.F32.BF16 R40, R124.reuse, R46, R40 ;  /* 0x0000002e7c28723c */ /* 0x040fe60000041828 */
[----:B------:R-:W1:Y:S01]  /*9690*/  MUFU.EX2 R159, R159 ;  /* 0x0000009f009f7308 */ /* 0x000e620000000800 */
[----:B------:R-:W-:Y:S02]  /*96a0*/  FMUL.FTZ R45, R3, R73 ;  /* 0x00000049032d7220 */ /* 0x000fe40000410000 */
[--C-:B------:R-:W-:Y:S02]  /*96b0*/  FFMA.FTZ R169, R169, c[0x0][0x2d0], -R134.reuse ;  /* 0x0000b400a9a97a23 */ /* 0x100fe40000010886 */
[C---:B------:R-:W-:Y:S04]  /*96c0*/  FMUL.FTZ R46, R2.reuse, R74 ;  /* 0x0000004a022e7220 */ /* 0x040fe80000410000 */
[----:B------:R-:W-:Y:S01]  /*96d0*/  FMUL.FTZ R47, R2, R75 ;  /* 0x0000004b022f7220 */ /* 0x000fe20000410000 */
[----:B------:R-:W2:Y:S01]  /*96e0*/  MUFU.EX2 R163, R163 ;  /* 0x000000a300a37308 */ /* 0x000ea20000000800 */
[----:B------:R-:W4:Y:S01]  /*96f0*/  LDSM.16.MT88.4 R72, [R212+0x900] ;  /* 0x00090000d448783b */ /* 0x000f220000004200 */
[--C-:B------:R-:W-:Y:S02]  /*9700*/  FFMA.FTZ R171, R246, c[0x0][0x2d0], -R149.reuse ;  /* 0x0000b400f6ab7a23 */ /* 0x100fe40000010895 */
[--C-:B------:R-:W-:Y:S02]  /*9710*/  FFMA.FTZ R237, R244, c[0x0][0x2d0], -R149.reuse ;  /* 0x0000b400f4ed7a23 */ /* 0x100fe40000010895 */
[C---:B---3--:R-:W-:Y:S03]  /*9720*/  HMMA.16816.F32.BF16 R44, R124.reuse, R84, R44 ;  /* 0x000000547c2c723c */ /* 0x048fe6000004182c */
[--C-:B------:R-:W-:Y:S01]  /*9730*/  FFMA.FTZ R241, R241, c[0x0][0x2d0], -R134.reuse ;  /* 0x0000b400f1f17a23 */ /* 0x100fe20000010886 */
[----:B------:R-:W-:Y:S01]  /*9740*/  MUFU.EX2 R160, R160 ;  /* 0x000000a000a07308 */ /* 0x000fe20000000800 */
[--C-:B------:R-:W-:Y:S02]  /*9750*/  FFMA.FTZ R244, R245, c[0x0][0x2d0], -R134.reuse ;  /* 0x0000b400f5f47a23 */ /* 0x100fe40000010886 */
[--C-:B------:R-:W-:Y:S01]  /*9760*/  FFMA.FTZ R245, R162, c[0x0][0x2d0], -R149.reuse ;  /* 0x0000b400a2f57a23 */ /* 0x100fe20000010895 */
[C---:B------:R-:W-:Y:S01]  /*9770*/  HMMA.16816.F32.BF16 R48, R124.reuse, R86, R48 ;  /* 0x000000567c30723c */ /* 0x040fe20000041830 */
[----:B------:R-:W-:Y:S03]  /*9780*/  LDSM.16.MT88.4 R84, [R208+0x900] ;  /* 0x00090000d054783b */ /* 0x000fe60000004200 */
[--C-:B------:R-:W-:Y:S02]  /*9790*/  FFMA.FTZ R162, R165, c[0x0][0x2d0], -R134.reuse ;  /* 0x0000b400a5a27a23 */ /* 0x100fe40000010886 */
[----:B------:R-:W-:Y:S01]  /*97a0*/  MUFU.EX2 R245, R245 ;  /* 0x000000f500f57308 */ /* 0x000fe20000000800 */
[--C-:B------:R-:W-:Y:S01]  /*97b0*/  FFMA.FTZ R243, R243, c[0x0][0x2d0], -R134.reuse ;  /* 0x0000b400f3f37a23 */ /* 0x100fe20000010886 */
[C---:B-1----:R-:W-:Y:S04]  /*97c0*/  HMMA.16816.F32.BF16 R52, R124.reuse, R76, R52 ;  /* 0x0000004c7c34723c */ /* 0x042fe80000041834 */
[--C-:B------:R-:W-:Y:S02]  /*97d0*/  FFMA.FTZ R246, R239, c[0x0][0x2d0], -R134.reuse ;  /* 0x0000b400eff67a23 */ /* 0x100fe40000010886 */
[--C-:B------:R-:W-:Y:S02]  /*97e0*/  FFMA.FTZ R239, R168, c[0x0][0x2d0], -R149.reuse ;  /* 0x0000b400a8ef7a23 */ /* 0x100fe40000010895 */
[C---:B------:R-:W-:Y:S01]  /*97f0*/  HMMA.16816.F32.BF16 R56, R124.reuse, R78, R56 ;  /* 0x0000004e7c38723c */ /* 0x040fe20000041838 */
[----:B------:R-:W1:Y:S01]  /*9800*/  LDSM.16.MT88.4 R76, [R210+0x900] ;  /* 0x00090000d24c783b */ /* 0x000e620000004200 */
[----:B------:R-:W-:Y:S02]  /*9810*/  MUFU.EX2 R162, R162 ;  /* 0x000000a200a27308 */ /* 0x000fe40000000800 */
[--C-:B------:R-:W-:Y:S02]  /*9820*/  FFMA.FTZ R168, R155, c[0x0][0x2d0], -R134.reuse ;  /* 0x0000b4009ba87a23 */ /* 0x100fe40000010886 */
[--C-:B------:R-:W-:Y:S02]  /*9830*/  FFMA.FTZ R155, R150, c[0x0][0x2d0], -R149.reuse ;  /* 0x0000b400969b7a23 */ /* 0x100fe40000010895 */
[C---:B--2---:R-:W-:Y:S04]  /*9840*/  HMMA.16816.F32.BF16 R60, R124.reuse, R68, R60 ;  /* 0x000000447c3c723c */ /* 0x044fe8000004183c */
[----:B------:R-:W-:Y:S01]  /*9850*/  MUFU.EX2 R239, R239 ;  /* 0x000000ef00ef7308 */ /* 0x000fe20000000800 */
[----:B------:R-:W-:Y:S02]  /*9860*/  FFMA.FTZ R149, R140, c[0x0][0x2d0], -R149 ;  /* 0x0000b4008c957a23 */ /* 0x000fe40000010895 */
[----:B----4-:R-:W-:Y:S01]  /*9870*/  F2FP.BF16.PACK_AB R68, R137, R136 ;  /* 0x000000888944723e */ /* 0x010fe200000010ff */
[----:B------:R-:W-:Y:S04]  /*9880*/  HMMA.16816.F32.BF16 R64, R124, R70, R64 ;  /* 0x000000467c40723c */ /* 0x000fe80000041840 */
[----:B-----5:R-:W-:Y:S01]  /*9890*/  F2FP.BF16.PACK_AB R69, R151, R148 ;  /* 0x000000949745723e */ /* 0x020fe200000010ff */
[--C-:B------:R-:W-:Y:S01]  /*98a0*/  FFMA.FTZ R140, R143, c[0x0][0x2d0], -R134.reuse ;  /* 0x0000b4008f8c7a23 */ /* 0x100fe20000010886 */
[----:B------:R-:W-:Y:S01]  /*98b0*/  MUFU.EX2 R168, R168 ;  /* 0x000000a800a87308 */ /* 0x000fe20000000800 */
[----:B------:R-:W-:Y:S01]  /*98c0*/  F2FP.BF16.PACK_AB R70, R141, R138 ;  /* 0x0000008a8d46723e */ /* 0x000fe200000010ff */
[--C-:B------:R-:W-:Y:S01]  /*98d0*/  FFMA.FTZ R139, R139, c[0x0][0x2d0], -R134.reuse ;  /* 0x0000b4008b8b7a23 */ /* 0x100fe20000010886 */
[----:B------:R-:W-:Y:S03]  /*98e0*/  F2FP.BF16.PACK_AB R71, R154, R153 ;  /* 0x000000999a47723e */ /* 0x000fe600000010ff */
[--C-:B------:R-:W-:Y:S02]  /*98f0*/  FFMA.FTZ R135, R135, c[0x0][0x2d0], -R134.reuse ;  /* 0x0000b40087877a23 */ /* 0x100fe40000010886 */
[----:B------:R-:W-:Y:S02]  /*9900*/  FFMA.FTZ R134, R117, c[0x0][0x2d0], -R134 ;  /* 0x0000b40075867a23 */ /* 0x000fe40000010886 */
[C---:B------:R-:W-:Y:S01]  /*9910*/  HMMA.16816.F32.BF16 R4, R68.reuse, R72, R4 ;  /* 0x000000484404723c */ /* 0x040fe20000041804 */
[----:B------:R-:W2:Y:S04]  /*9920*/  MUFU.EX2 R167, R167 ;  /* 0x000000a700a77308 */ /* 0x000ea80000000800 */
[----:B------:R-:W-:Y:S02]  /*9930*/  FFMA.FTZ R128, R3, R228, R128 ;  /* 0x000000e403807223 */ /* 0x000fe40000010080 */
[----:B------:R-:W-:Y:S01]  /*9940*/  FFMA.FTZ R133, R2, R227, R133 ;  /* 0x000000e302857223 */ /* 0x000fe20000010085 */
[C---:B------:R-:W-:Y:S01]  /*9950*/  HMMA.16816.F32.BF16 R8, R68.reuse, R74, R8 ;  /* 0x0000004a4408723c */ /* 0x040fe20000041808 */
[----:B------:R-:W3:Y:S02]  /*9960*/  LDSM.16.MT88.4 R72, [R210+0x3900] ;  /* 0x00390000d248783b */ /* 0x000ee40000004200 */
[----:B------:R-:W-:Y:S01]  /*9970*/  MUFU.EX2 R166, R166 ;  /* 0x000000a600a67308 */ /* 0x000fe20000000800 */
[----:B------:R-:W-:Y:S02]  /*9980*/  FADD.FTZ R119, R119, R128 ;  /* 0x0000008077777221 */ /* 0x000fe40000010000 */
[----:B------:R-:W-:Y:S02]  /*9990*/  FADD.FTZ R132, R132, R133 ;  /* 0x0000008584847221 */ /* 0x000fe40000010000 */
[C---:B-1----:R-:W-:Y:S04]  /*99a0*/  HMMA.16816.F32.BF16 R12, R68.reuse, R76, R12 ;  /* 0x0000004c440c723c */ /* 0x042fe8000004180c */
[----:B------:R-:W-:Y:S01]  /*99b0*/  FADD.FTZ R118, R118, R119 ;  /* 0x0000007776767221 */ /* 0x000fe20000010000 */
[----:B------:R-:W1:Y:S01]  /*99c0*/  MUFU.EX2 R169, R169 ;  /* 0x000000a900a97308 */ /* 0x000e620000000800 */
[----:B------:R-:W-:Y:S02]  /*99d0*/  FADD.FTZ R3, R131, R132 ;  /* 0x0000008483037221 */ /* 0x000fe40000010000 */
[C---:B------:R-:W-:Y:S01]  /*99e0*/  HMMA.16816.F32.BF16 R16, R68.reuse, R78, R16 ;  /* 0x0000004e4410723c */ /* 0x040fe20000041810 */
[----:B------:R-:W4:Y:S03]  /*99f0*/  LDSM.16.MT88.4 R76, [R209+0x3900] ;  /* 0x00390000d14c783b */ /* 0x000f260000004200 */
[----:B------:R-:W-:Y:S02]  /*9a00*/  FADD.FTZ R129, R129, R118 ;  /* 0x0000007681817221 */ /* 0x000fe40000010000 */
[----:B------:R-:W-:Y:S01]  /*9a10*/  FADD.FTZ R3, R130, R3 ;  /* 0x0000000382037221 */ /* 0x000fe20000010000 */
[----:B------:R-:W-:Y:S01]  /*9a20*/  MUFU.EX2 R171, R171 ;  /* 0x000000ab00ab7308 */ /* 0x000fe20000000800 */
[C---:B------:R-:W-:Y:S04]  /*9a30*/  HMMA.16816.F32.BF16 R20, R68.reuse, R80, R20 ;  /* 0x000000504414723c */ /* 0x040fe80000041814 */
[----:B------:R-:W-:Y:S02]  /*9a40*/  FADD.FTZ R136, R136, R129 ;  /* 0x0000008188887221 */ /* 0x000fe40000010000 */
[----:B------:R-:W-:Y:S02]  /*9a50*/  FADD.FTZ R2, R148, R3 ;  /* 0x0000000394027221 */ /* 0x000fe40000010000 */
[C---:B------:R-:W-:Y:S01]  /*9a60*/  HMMA.16816.F32.BF16 R24, R68.reuse, R82, R24 ;  /* 0x000000524418723c */ /* 0x040fe20000041818 */
[----:B------:R-:W5:Y:S01]  /*9a70*/  LDSM.16.MT88.4 R80, [R208+0x3900] ;  /* 0x00390000d050783b */ /* 0x000f620000004200 */
[----:B------:R-:W-:Y:S02]  /*9a80*/  MUFU.EX2 R240, R240 ;  /* 0x000000f000f07308 */ /* 0x000fe40000000800 */
[----:B------:R-:W-:Y:S02]  /*9a90*/  FADD.FTZ R137, R137, R136 ;  /* 0x0000008889897221 */ /* 0x000fe40000010000 */
[----:B------:R-:W-:Y:S02]  /*9aa0*/  FADD.FTZ R2, R151, R2 ;  /* 0x0000000297027221 */ /* 0x000fe40000010000 */
[C---:B------:R-:W-:Y:S04]  /*9ab0*/  HMMA.16816.F32.BF16 R28, R68.reuse, R84, R28 ;  /* 0x00000054441c723c */ /* 0x040fe8000004181c */
[----:B------:R-:W-:Y:S01]  /*9ac0*/  MUFU.EX2 R237, R237 ;  /* 0x000000ed00ed7308 */ /* 0x000fe20000000800 */
[----:B------:R-:W-:Y:S02]  /*9ad0*/  FADD.FTZ R138, R138, R137 ;  /* 0x000000898a8a7221 */ /* 0x000fe40000010000 */
[----:B------:R-:W-:Y:S01]  /*9ae0*/  FADD.FTZ R3, R153, R2 ;  /* 0x0000000299037221 */ /* 0x000fe20000010000 */
[C---:B------:R-:W-:Y:S01]  /*9af0*/  HMMA.16816.F32.BF16 R32, R68.reuse, R86, R32 ;  /* 0x000000564420723c */ /* 0x040fe20000041820 */
[----:B------:R-:W-:Y:S03]  /*9b00*/  LDSM.16.MT88.4 R84, [R210+0x1100] ;  /* 0x00110000d254783b */ /* 0x000fe60000004200 */
[----:B------:R-:W-:Y:S02]  /*9b10*/  FADD.FTZ R138, R141, R138 ;  /* 0x0000008a8d8a7221 */ /* 0x000fe40000010000 */
[----:B------:R-:W-:Y:S01]  /*9b20*/  MUFU.EX2 R242, R242 ;  /* 0x000000f200f27308 */ /* 0x000fe20000000800 */
[----:B------:R-:W-:Y:S01]  /*9b30*/  FADD.FTZ R3, R154, R3 ;  /* 0x000000039a037221 */ /* 0x000fe20000010000 */
[C---:B------:R-:W-:Y:S08]  /*9b40*/  HMMA.16816.F32.BF16 R36, R68.reuse, R88, R36 ;  /* 0x000000584424723c */ /* 0x040ff00000041824 */
[C---:B------:R-:W-:Y:S01]  /*9b50*/  HMMA.16816.F32.BF16 R40, R68.reuse, R90, R40 ;  /* 0x0000005a4428723c */ /* 0x040fe20000041828 */
[----:B------:R-:W-:Y:S01]  /*9b60*/  LDSM.16.MT88.4 R88, [R208+0x4100] ;  /* 0x00410000d058783b */ /* 0x000fe20000004200 */
[----:B------:R-:W-:Y:S06]  /*9b70*/  MUFU.EX2 R241, R241 ;  /* 0x000000f100f17308 */ /* 0x000fec0000000800 */
[C---:B---3--:R-:W-:Y:S04]  /*9b80*/  HMMA.16816.F32.BF16 R44, R68.reuse, R72, R44 ;  /* 0x00000048442c723c */ /* 0x048fe8000004182c */
[----:B------:R-:W-:Y:S04]  /*9b90*/  MUFU.EX2 R244, R244 ;  /* 0x000000f400f47308 */ /* 0x000fe80000000800 */
[C---:B------:R-:W-:Y:S01]  /*9ba0*/  HMMA.16816.F32.BF16 R48, R68.reuse, R74, R48 ;  /* 0x0000004a4430723c */ /* 0x040fe20000041830 */
[----:B------:R-:W3:Y:S05]  /*9bb0*/  LDSM.16.MT88.4 R72, [R212+0x1100] ;  /* 0x00110000d448783b */ /* 0x000eea0000004200 */
[----:B------:R-:W-:Y:S02]  /*9bc0*/  MUFU.EX2 R243, R243 ;  /* 0x000000f300f37308 */ /* 0x000fe40000000800 */
[C---:B----4-:R-:W-:Y:S08]  /*9bd0*/  HMMA.16816.F32.BF16 R52, R68.reuse, R76, R52 ;  /* 0x0000004c4434723c */ /* 0x050ff00000041834 */
[C---:B------:R-:W-:Y:S01]  /*9be0*/  HMMA.16816.F32.BF16 R56, R68.reuse, R78, R56 ;  /* 0x0000004e4438723c */ /* 0x040fe20000041838 */
[----:B------:R-:W4:Y:S01]  /*9bf0*/  LDSM.16.MT88.4 R76, [R209+0x1100] ;  /* 0x00110000d14c783b */ /* 0x000f220000004200 */
[----:B------:R-:W-:Y:S06]  /*9c00*/  MUFU.EX2 R246, R246 ;  /* 0x000000f600f67308 */ /* 0x000fec0000000800 */
[C---:B-----5:R-:W-:Y:S04]  /*9c10*/  HMMA.16816.F32.BF16 R60, R68.reuse, R80, R60 ;  /* 0x00000050443c723c */ /* 0x060fe8000004183c */
[----:B------:R-:W-:Y:S04]  /*9c20*/  MUFU.EX2 R152, R152 ;  /* 0x0000009800987308 */ /* 0x000fe80000000800 */
[----:B------:R-:W-:Y:S01]  /*9c30*/  HMMA.16816.F32.BF16 R64, R68, R82, R64 ;  /* 0x000000524440723c */ /* 0x000fe20000041840 */
[----:B------:R-:W5:Y:S05]  /*9c40*/  LDSM.16.MT88.4 R80, [R208+0x1100] ;  /* 0x00110000d050783b */ /* 0x000f6a0000004200 */
[----:B------:R-:W4:Y:S01]  /*9c50*/  MUFU.EX2 R155, R155 ;  /* 0x0000009b009b7308 */ /* 0x000f220000000800 */
[----:B------:R-:W-:Y:S01]  /*9c60*/  F2FP.BF16.PACK_AB R68, R156, R159 ;  /* 0x0000009f9c44723e */ /* 0x000fe200000010ff */
[----:B------:R-:W-:Y:S01]  /*9c70*/  FADD.FTZ R159, R159, R138 ;  /* 0x0000008a9f9f7221 */ /* 0x000fe20000010000 */
[----:B------:R-:W-:Y:S03]  /*9c80*/  F2FP.BF16.PACK_AB R70, R163, R158 ;  /* 0x0000009ea346723e */ /* 0x000fe600000010ff */
[----:B--2---:R-:W-:Y:S01]  /*9c90*/  F2FP.BF16.PACK_AB R69, R167, R160 ;  /* 0x000000a0a745723e */ /* 0x004fe200000010ff */
[----:B------:R-:W-:Y:S01]  /*9ca0*/  FADD.FTZ R160, R160, R3 ;  /* 0x00000003a0a07221 */ /* 0x000fe20000010000 */
[----:B-1----:R-:W-:Y:S01]  /*9cb0*/  F2FP.BF16.PACK_AB R71, R169, R166 ;  /* 0x000000a6a947723e */ /* 0x002fe200000010ff */
[----:B------:R-:W-:Y:S01]  /*9cc0*/  FADD.FTZ R159, R156, R159 ;  /* 0x0000009f9c9f7221 */ /* 0x000fe20000010000 */
[----:B------:R-:W-:Y:S01]  /*9cd0*/  MUFU.EX2 R142, R142 ;  /* 0x0000008e008e7308 */ /* 0x000fe20000000800 */
[----:B------:R-:W-:Y:S02]  /*9ce0*/  FADD.FTZ R167, R167, R160 ;  /* 0x000000a0a7a77221 */ /* 0x000fe40000010000 */
[----:B------:R-:W-:Y:S02]  /*9cf0*/  FADD.FTZ R158, R158, R159 ;  /* 0x0000009f9e9e7221 */ /* 0x000fe40000010000 */
[C---:B---3--:R-:W-:Y:S03]  /*9d00*/  HMMA.16816.F32.BF16 R4, R68.reuse, R72, R4 ;  /* 0x000000484404723c */ /* 0x048fe60000041804 */
[----:B------:R-:W-:Y:S02]  /*9d10*/  FADD.FTZ R2, R166, R167 ;  /* 0x000000a7a6027221 */ /* 0x000fe40000010000 */
[----:B------:R-:W1:Y:S01]  /*9d20*/  MUFU.EX2 R149, R149 ;  /* 0x0000009500957308 */ /* 0x000e620000000800 */
[----:B------:R-:W-:Y:S02]  /*9d30*/  FADD.FTZ R158, R163, R158 ;  /* 0x0000009ea39e7221 */ /* 0x000fe40000010000 */
[C---:B------:R-:W-:Y:S01]  /*9d40*/  HMMA.16816.F32.BF16 R8, R68.reuse, R74, R8 ;  /* 0x0000004a4408723c */ /* 0x040fe20000041808 */
[----:B------:R-:W2:Y:S03]  /*9d50*/  LDSM.16.MT88.4 R72, [R212+0x4100] ;  /* 0x00410000d448783b */ /* 0x000ea60000004200 */
[----:B----4-:R-:W-:Y:S01]  /*9d60*/  F2FP.BF16.PACK_AB R124, R155, R152 ;  /* 0x000000989b7c723e */ /* 0x010fe200000010ff */
[----:B------:R-:W-:Y:S02]  /*9d70*/  FADD.FTZ R2, R169, R2 ;  /* 0x00000002a9027221 */ /* 0x000fe40000010000 */
[----:B------:R-:W-:Y:S01]  /*9d80*/  MUFU.EX2 R140, R140 ;  /* 0x0000008c008c7308 */ /* 0x000fe20000000800 */
[C---:B------:R-:W-:Y:S08]  /*9d90*/  HMMA.16816.F32.BF16 R12, R68.reuse, R84, R12 ;  /* 0x00000054440c723c */ /* 0x040ff0000004180c */
[C---:B------:R-:W-:Y:S01]  /*9da0*/  HMMA.16816.F32.BF16 R16, R68.reuse, R86, R16 ;  /* 0x000000564410723c */ /* 0x040fe20000041810 */
[----:B------:R-:W3:Y:S01]  /*9db0*/  LDSM.16.MT88.4 R84, [R210+0x4100] ;  /* 0x00410000d254783b */ /* 0x000ee20000004200 */
[----:B------:R-:W4:Y:S02]  /*9dc0*/  MUFU.EX2 R139, R139 ;  /* 0x0000008b008b7308 */ /* 0x000f240000000800 */
[----:B-1----:R-:W-:Y:S04]  /*9dd0*/  F2FP.BF16.PACK_AB R126, R149, R142 ;  /* 0x0000008e957e723e */ /* 0x002fe800000010ff */
[C---:B------:R-:W-:Y:S04]  /*9de0*/  HMMA.16816.F32.BF16 R20, R68.reuse, R76, R20 ;  /* 0x0000004c4414723c */ /* 0x040fe80000041814 */
[----:B------:R-:W-:Y:S04]  /*9df0*/  MUFU.EX2 R135, R135 ;  /* 0x0000008700877308 */ /* 0x000fe80000000800 */
[C---:B------:R-:W-:Y:S01]  /*9e00*/  HMMA.16816.F32.BF16 R24, R68.reuse, R78, R24 ;  /* 0x0000004e4418723c */ /* 0x040fe20000041818 */
[----:B------:R-:W1:Y:S05]  /*9e10*/  LDSM.16.MT88.4 R76, [R209+0x4100] ;  /* 0x00410000d14c783b */ /* 0x000e6a0000004200 */
[----:B------:R-:W3:Y:S02]  /*9e20*/  MUFU.EX2 R134, R134 ;  /* 0x0000008600867308 */ /* 0x000ee40000000800 */
[C---:B-----5:R-:W-:Y:S04]  /*9e30*/  HMMA.16816.F32.BF16 R28, R68.reuse, R80, R28 ;  /* 0x00000050441c723c */ /* 0x060fe8000004181c */
[----:B----4-:R-:W-:Y:S04]  /*9e40*/  F2FP.BF16.PACK_AB R125, R139, R140 ;  /* 0x0000008c8b7d723e */ /* 0x010fe800000010ff */
[C---:B------:R-:W-:Y:S01]  /*9e50*/  HMMA.16816.F32.BF16 R32, R68.reuse, R82, R32 ;  /* 0x000000524420723c */ /* 0x040fe20000041820 */
[----:B------:R-:W4:Y:S07]  /*9e60*/  LDSM.16.MT88.4 R80, [R212+0x1900] ;  /* 0x00190000d450783b */ /* 0x000f2e0000004200 */
[C---:B--2---:R-:W-:Y:S04]  /*9e70*/  HMMA.16816.F32.BF16 R36, R68.reuse, R72, R36 ;  /* 0x000000484424723c */ /* 0x044fe80000041824 */
[----:B---3--:R-:W-:Y:S04]  /*9e80*/  F2FP.BF16.PACK_AB R127, R134, R135 ;  /* 0x00000087867f723e */ /* 0x008fe800000010ff */
[C---:B------:R-:W-:Y:S01]  /*9e90*/  HMMA.16816.F32.BF16 R40, R68.reuse, R74, R40 ;  /* 0x0000004a4428723c */ /* 0x040fe20000041828 */
[----:B------:R-:W2:Y:S07]  /*9ea0*/  LDSM.16.MT88.4 R72, [R210+0x1900] ;  /* 0x00190000d248783b */ /* 0x000eae0000004200 */
[C---:B------:R-:W-:Y:S08]  /*9eb0*/  HMMA.16816.F32.BF16 R44, R68.reuse, R84, R44 ;  /* 0x00000054442c723c */ /* 0x040ff0000004182c */
[C---:B------:R-:W-:Y:S01]  /*9ec0*/  HMMA.16816.F32.BF16 R48, R68.reuse, R86, R48 ;  /* 0x000000564430723c */ /* 0x040fe20000041830 */
[----:B------:R-:W-:Y:S07]  /*9ed0*/  LDSM.16.MT88.4 R84, [R208+0x1900] ;  /* 0x00190000d054783b */ /* 0x000fee0000004200 */
[C---:B-1----:R-:W-:Y:S08]  /*9ee0*/  HMMA.16816.F32.BF16 R52, R68.reuse, R76, R52 ;  /* 0x0000004c4434723c */ /* 0x042ff00000041834 */
[C---:B------:R-:W-:Y:S01]  /*9ef0*/  HMMA.16816.F32.BF16 R56, R68.reuse, R78, R56 ;  /* 0x0000004e4438723c */ /* 0x040fe20000041838 */
[----:B------:R-:W1:Y:S07]  /*9f00*/  LDSM.16.MT88.4 R76, [R209+0x1900] ;  /* 0x00190000d14c783b */ /* 0x000e6e0000004200 */
[C---:B------:R-:W-:Y:S08]  /*9f10*/  HMMA.16816.F32.BF16 R60, R68.reuse, R88, R60 ;  /* 0x00000058443c723c */ /* 0x040ff0000004183c */
[----:B------:R-:W-:Y:S01]  /*9f20*/  HMMA.16816.F32.BF16 R64, R68, R90, R64 ;  /* 0x0000005a4440723c */ /* 0x000fe20000041840 */
[----:B------:R-:W-:Y:S06]  /*9f30*/  LDSM.16.MT88.4 R88, [R209+0x4900] ;  /* 0x00490000d158783b */ /* 0x000fec0000004200 */
[----:B------:R-:W-:Y:S01]  /*9f40*/  F2FP.BF16.PACK_AB R68, R240, R171 ;  /* 0x000000abf044723e */ /* 0x000fe200000010ff */
[----:B------:R-:W-:Y:S01]  /*9f50*/  FADD.FTZ R171, R171, R158 ;  /* 0x0000009eabab7221 */ /* 0x000fe20000010000 */
[----:B------:R-:W-:Y:S03]  /*9f60*/  F2FP.BF16.PACK_AB R70, R242, R237 ;  /* 0x000000edf246723e */ /* 0x000fe600000010ff */
[----:B------:R-:W-:Y:S01]  /*9f70*/  F2FP.BF16.PACK_AB R69, R244, R241 ;  /* 0x000000f1f445723e */ /* 0x000fe200000010ff */
[----:B------:R-:W-:Y:S01]  /*9f80*/  FADD.FTZ R241, R241, R2 ;  /* 0x00000002f1f17221 */ /* 0x000fe20000010000 */
[----:B------:R-:W-:Y:S01]  /*9f90*/  F2FP.BF16.PACK_AB R71, R246, R243 ;  /* 0x000000f3f647723e */ /* 0x000fe200000010ff */
[----:B------:R-:W-:Y:S02]  /*9fa0*/  FADD.FTZ R240, R240, R171 ;  /* 0x000000abf0f07221 */ /* 0x000fe40000010000 */
[----:B------:R-:W-:Y:S02]  /*9fb0*/  FADD.FTZ R244, R244, R241 ;  /* 0x000000f1f4f47221 */ /* 0x000fe40000010000 */
[----:B------:R-:W-:Y:S02]  /*9fc0*/  FADD.FTZ R237, R237, R240 ;  /* 0x000000f0eded7221 */ /* 0x000fe40000010000 */
[C---:B----4-:R-:W-:Y:S03]  /*9fd0*/  HMMA.16816.F32.BF16 R4, R68.reuse, R80, R4 ;  /* 0x000000504404723c */ /* 0x050fe60000041804 */
[----:B------:R-:W-:Y:S02]  /*9fe0*/  FADD.FTZ R3, R243, R244 ;  /* 0x000000f4f3037221 */ /* 0x000fe40000010000 */
[----:B------:R-:W-:Y:S02]  /*9ff0*/  FADD.FTZ R237, R242, R237 ;  /* 0x000000edf2ed7221 */ /* 0x000fe40000010000 */
[----:B------:R-:W-:Y:S01]  /*a000*/  FADD.FTZ R3, R246, R3 ;  /* 0x00000003f6037221 */ /* 0x000fe20000010000 */
[C---:B------:R-:W-:Y:S01]  /*a010*/  HMMA.16816.F32.BF16 R8, R68.reuse, R82, R8 ;  /* 0x000000524408723c */ /* 0x040fe20000041808 */
[----:B------:R-:W3:Y:S03]  /*a020*/  LDSM.16.MT88.4 R80, [R212+0x4900] ;  /* 0x00490000d450783b */ /* 0x000ee60000004200 */
[----:B------:R-:W-:Y:S04]  /*a030*/  FADD.FTZ R2, R162, R3 ;  /* 0x00000003a2027221 */ /* 0x000fe80000010000 */
[C---:B--2---:R-:W-:Y:S04]  /*a040*/  HMMA.16816.F32.BF16 R12, R68.reuse, R72, R12 ;  /* 0x00000048440c723c */ /* 0x044fe8000004180c */
[----:B------:R-:W-:Y:S04]  /*a050*/  FADD.FTZ R2, R161, R2 ;  /* 0x00000002a1027221 */ /* 0x000fe80000010000 */
[C---:B------:R-:W-:Y:S01]  /*a060*/  HMMA.16816.F32.BF16 R16, R68.reuse, R74, R16 ;  /* 0x0000004a4410723c */ /* 0x040fe20000041810 */
[----:B------:R-:W2:Y:S03]  /*a070*/  LDSM.16.MT88.4 R72, [R210+0x4900] ;  /* 0x00490000d248783b */ /* 0x000ea60000004200 */
[----:B------:R-:W-:Y:S02]  /*a080*/  FADD.FTZ R3, R157, R2 ;  /* 0x000000029d037221 */ /* 0x000fe40000010000 */
[----:B------:R-:W-:Y:S02]  /*a090*/  IMAD.MOV.U32 R2, RZ, RZ, R116 ;  /* 0x000000ffff027224 */ /* 0x000fe400078e0074 */
[C---:B-1----:R-:W-:Y:S04]  /*a0a0*/  HMMA.16816.F32.BF16 R20, R68.reuse, R76, R20 ;  /* 0x0000004c4414723c */ /* 0x042fe80000041814 */
[----:B------:R-:W-:Y:S04]  /*a0b0*/  FADD.FTZ R3, R168, R3 ;  /* 0x00000003a8037221 */ /* 0x000fe80000010000 */
[C---:B------:R-:W-:Y:S01]  /*a0c0*/  HMMA.16816.F32.BF16 R24, R68.reuse, R78, R24 ;  /* 0x0000004e4418723c */ /* 0x040fe20000041818 */
[----:B------:R-:W1:Y:S03]  /*a0d0*/  LDSM.16.MT88.4 R76, [R212+0x2100] ;  /* 0x00210000d44c783b */ /* 0x000e660000004200 */
[----:B------:R-:W-:Y:S02]  /*a0e0*/  FADD.FTZ R140, R140, R3 ;  /* 0x000000038c8c7221 */ /* 0x000fe40000010000 */
[----:B------:R-:W-:Y:S02]  /*a0f0*/  IMAD.MOV.U32 R3, RZ, RZ, R0 ;  /* 0x000000ffff037224 */ /* 0x000fe400078e0000 */
[C---:B------:R-:W-:Y:S04]  /*a100*/  HMMA.16816.F32.BF16 R28, R68.reuse, R84, R28 ;  /* 0x00000054441c723c */ /* 0x040fe8000004181c */
[----:B------:R-:W-:Y:S04]  /*a110*/  FADD.FTZ R140, R139, R140 ;  /* 0x0000008c8b8c7221 */ /* 0x000fe80000010000 */
[C---:B------:R-:W-:Y:S01]  /*a120*/  HMMA.16816.F32.BF16 R32, R68.reuse, R86, R32 ;  /* 0x000000564420723c */ /* 0x040fe20000041820 */
[----:B------:R-:W-:Y:S03]  /*a130*/  LDSM.16.MT88.4 R84, [R208+0x2100] ;  /* 0x00210000d054783b */ /* 0x000fe60000004200 */
[----:B------:R-:W-:Y:S04]  /*a140*/  FADD.FTZ R135, R135, R140 ;  /* 0x0000008c87877221 */ /* 0x000fe80000010000 */
[C---:B---3--:R-:W-:Y:S04]  /*a150*/  HMMA.16816.F32.BF16 R36, R68.reuse, R80, R36 ;  /* 0x000000504424723c */ /* 0x048fe80000041824 */
[----:B------:R-:W-:Y:S04]  /*a160*/  FADD.FTZ R227, R134, R135 ;  /* 0x0000008786e37221 */ /* 0x000fe80000010000 */
[C---:B------:R-:W-:Y:S01]  /*a170*/  HMMA.16816.F32.BF16 R40, R68.reuse, R82, R40 ;  /* 0x000000524428723c */ /* 0x040fe20000041828 */
[----:B------:R-:W3:Y:S07]  /*a180*/  LDSM.16.MT88.4 R80, [R210+0x2100] ;  /* 0x00210000d250783b */ /* 0x000eee0000004200 */
[C---:B--2---:R-:W-:Y:S08]  /*a190*/  HMMA.16816.F32.BF16 R44, R68.reuse, R72, R44 ;  /* 0x00000048442c723c */ /* 0x044ff0000004182c */
[C---:B------:R-:W-:Y:S01]  /*a1a0*/  HMMA.16816.F32.BF16 R48, R68.reuse, R74, R48 ;  /* 0x0000004a4430723c */ /* 0x040fe20000041830 */
[----:B------:R-:W2:Y:S07]  /*a1b0*/  LDSM.16.MT88.4 R72, [R209+0x2100] ;  /* 0x00210000d148783b */ /* 0x000eae0000004200 */
[C---:B------:R-:W-:Y:S08]  /*a1c0*/  HMMA.16816.F32.BF16 R52, R68.reuse, R88, R52 ;  /* 0x000000584434723c */ /* 0x040ff00000041834 */
[C---:B------:R-:W-:Y:S01]  /*a1d0*/  HMMA.16816.F32.BF16 R56, R68.reuse, R90, R56 ;  /* 0x0000005a4438723c */ /* 0x040fe20000041838 */
[----:B------:R-:W-:Y:S07]  /*a1e0*/  LDSM.16.MT88.4 R88, [R209+0x5100] ;  /* 0x00510000d158783b */ /* 0x000fee0000004200 */
        /* <DEDUP_REMOVED lines=8> */
[----:B------:R-:W-:Y:S02]  /*a270*/  F2FP.BF16.PACK_AB R71, R168, R157 ;  /* 0x0000009da847723e */ /* 0x000fe400000010ff */
[----:B------:R-:W-:Y:S01]  /*a280*/  IADD3 R168, R238, -0x1, RZ ;  /* 0xffffffffeea87810 */ /* 0x000fe20007ffe0ff */
[----:B------:R-:W-:Y:S04]  /*a290*/  FADD.FTZ R164, R164, R239 ;  /* 0x000000efa4a47221 */ /* 0x000fe80000010000 */
[C---:B-1----:R-:W-:Y:S03]  /*a2a0*/  HMMA.16816.F32.BF16 R4, R68.reuse, R76, R4 ;  /* 0x0000004c4404723c */ /* 0x042fe60000041804 */
[----:B------:R-:W-:Y:S02]  /*a2b0*/  FADD.FTZ R245, R245, R164 ;  /* 0x000000a4f5f57221 */ /* 0x000fe40000010000 */
[----:B------:R-:W-:Y:S02]  /*a2c0*/  IMAD.MOV.U32 R238, RZ, RZ, R168 ;  /* 0x000000ffffee7224 */ /* 0x000fe400078e00a8 */
[----:B------:R-:W-:Y:S01]  /*a2d0*/  FADD.FTZ R152, R152, R245 ;  /* 0x000000f598987221 */ /* 0x000fe20000010000 */
[C---:B------:R-:W-:Y:S01]  /*a2e0*/  HMMA.16816.F32.BF16 R8, R68.reuse, R78, R8 ;  /* 0x0000004e4408723c */ /* 0x040fe20000041808 */
[----:B------:R-:W1:Y:S03]  /*a2f0*/  LDSM.16.MT88.4 R76, [R212+0x5100] ;  /* 0x00510000d44c783b */ /* 0x000e660000004200 */
[----:B------:R-:W-:Y:S04]  /*a300*/  FADD.FTZ R155, R155, R152 ;  /* 0x000000989b9b7221 */ /* 0x000fe80000010000 */
[C---:B---3--:R-:W-:Y:S04]  /*a310*/  HMMA.16816.F32.BF16 R12, R68.reuse, R80, R12 ;  /* 0x00000050440c723c */ /* 0x048fe8000004180c */
[----:B------:R-:W-:Y:S04]  /*a320*/  FADD.FTZ R142, R142, R155 ;  /* 0x0000009b8e8e7221 */ /* 0x000fe80000010000 */
[C---:B------:R-:W-:Y:S01]  /*a330*/  HMMA.16816.F32.BF16 R16, R68.reuse, R82, R16 ;  /* 0x000000524410723c */ /* 0x040fe20000041810 */
[----:B------:R-:W3:Y:S03]  /*a340*/  LDSM.16.MT88.4 R80, [R210+0x5100] ;  /* 0x00510000d250783b */ /* 0x000ee60000004200 */
[----:B------:R-:W-:Y:S04]  /*a350*/  FADD.FTZ R228, R149, R142 ;  /* 0x0000008e95e47221 */ /* 0x000fe80000010000 */
[C---:B--2---:R-:W-:Y:S08]  /*a360*/  HMMA.16816.F32.BF16 R20, R68.reuse, R72, R20 ;  /* 0x000000484414723c */ /* 0x044ff00000041814 */
[C---:B------:R-:W-:Y:S01]  /*a370*/  HMMA.16816.F32.BF16 R24, R68.reuse, R74, R24 ;  /* 0x0000004a4418723c */ /* 0x040fe20000041818 */
[----:B------:R-:W2:Y:S07]  /*a380*/  LDSM.16.MT88.4 R72, [R208+0x5100] ;  /* 0x00510000d048783b */ /* 0x000eae0000004200 */
[C---:B------:R-:W-:Y:S08]  /*a390*/  HMMA.16816.F32.BF16 R28, R68.reuse, R84, R28 ;  /* 0x00000054441c723c */ /* 0x040ff0000004181c */
[C---:B------:R-:W-:Y:S01]  /*a3a0*/  HMMA.16816.F32.BF16 R32, R68.reuse, R86, R32 ;  /* 0x000000564420723c */ /* 0x040fe20000041820 */
[----:B------:R-:W4:Y:S07]  /*a3b0*/  LDSM.16.MT88.4 R84, [R208+0x2900] ;  /* 0x00290000d054783b */ /* 0x000f2e0000004200 */
[C---:B-1----:R-:W-:Y:S08]  /*a3c0*/  HMMA.16816.F32.BF16 R36, R68.reuse, R76, R36 ;  /* 0x0000004c4424723c */ /* 0x042ff00000041824 */
[C---:B------:R-:W-:Y:S01]  /*a3d0*/  HMMA.16816.F32.BF16 R40, R68.reuse, R78, R40 ;  /* 0x0000004e4428723c */ /* 0x040fe20000041828 */
[----:B------:R-:W1:Y:S07]  /*a3e0*/  LDSM.16.MT88.4 R76, [R212+0x5900] ;  /* 0x00590000d44c783b */ /* 0x000e6e0000004200 */
[C---:B---3--:R-:W-:Y:S08]  /*a3f0*/  HMMA.16816.F32.BF16 R44, R68.reuse, R80, R44 ;  /* 0x00000050442c723c */ /* 0x048ff0000004182c */
[C---:B------:R-:W-:Y:S08]  /*a400*/  HMMA.16816.F32.BF16 R48, R68.reuse, R82, R48 ;  /* 0x000000524430723c */ /* 0x040ff00000041830 */
[C---:B------:R-:W-:Y:S08]  /*a410*/  HMMA.16816.F32.BF16 R52, R68.reuse, R88, R52 ;  /* 0x000000584434723c */ /* 0x040ff00000041834 */
[C---:B------:R-:W-:Y:S08]  /*a420*/  HMMA.16816.F32.BF16 R56, R68.reuse, R90, R56 ;  /* 0x0000005a4438723c */ /* 0x040ff00000041838 */
[C---:B--2---:R-:W-:Y:S08]  /*a430*/  HMMA.16816.F32.BF16 R60, R68.reuse, R72, R60 ;  /* 0x00000048443c723c */ /* 0x044ff0000004183c */
[----:B------:R-:W-:Y:S01]  /*a440*/  HMMA.16816.F32.BF16 R64, R68, R74, R64 ;  /* 0x0000004a4440723c */ /* 0x000fe20000041840 */
[----:B------:R-:W2:Y:S07]  /*a450*/  LDSM.16.MT88.4 R68, [R210+0x5900] ;  /* 0x00590000d244783b */ /* 0x000eae0000004200 */
[C---:B------:R-:W-:Y:S01]  /*a460*/  HMMA.16816.F32.BF16 R112, R124.reuse, R108, R4 ;  /* 0x0000006c7c70723c */ /* 0x040fe20000041804 */
[----:B------:R-:W3:Y:S07]  /*a470*/  LDSM.16.MT88.4 R4, [R209+0x5900] ;  /* 0x00590000d104783b */ /* 0x000eee0000004200 */
[C---:B------:R-:W-:Y:S01]  /*a480*/  HMMA.16816.F32.BF16 R108, R124.reuse, R110, R8 ;  /* 0x0000006e7c6c723c */ /* 0x040fe20000041808 */
[----:B------:R-:W5:Y:S07]  /*a490*/  LDSM.16.MT88.4 R8, [R208+0x5900] ;  /* 0x00590000d008783b */ /* 0x000f6e0000004200 */
[C---:B------:R-:W-:Y:S08]  /*a4a0*/  HMMA.16816.F32.BF16 R104, R124.reuse, R100, R12 ;  /* 0x000000647c68723c */ /* 0x040ff0000004180c */
[C---:B------:R-:W-:Y:S08]  /*a4b0*/  HMMA.16816.F32.BF16 R100, R124.reuse, R102, R16 ;  /* 0x000000667c64723c */ /* 0x040ff00000041810 */
[C---:B------:R-:W-:Y:S08]  /*a4c0*/  HMMA.16816.F32.BF16 R96, R124.reuse, R92, R20 ;  /* 0x0000005c7c60723c */ /* 0x040ff00000041814 */
[C---:B------:R-:W-:Y:S08]  /*a4d0*/  HMMA.16816.F32.BF16 R92, R124.reuse, R94, R24 ;  /* 0x0000005e7c5c723c */ /* 0x040ff00000041818 */
[C---:B----4-:R-:W-:Y:S08]  /*a4e0*/  HMMA.16816.F32.BF16 R88, R124.reuse, R84, R28 ;  /* 0x000000547c58723c */ /* 0x050ff0000004181c */
[C---:B------:R-:W-:Y:S08]  /*a4f0*/  HMMA.16816.F32.BF16 R84, R124.reuse, R86, R32 ;  /* 0x000000567c54723c */ /* 0x040ff00000041820 */
[C---:B-1----:R-:W-:Y:S08]  /*a500*/  HMMA.16816.F32.BF16 R80, R124.reuse, R76, R36 ;  /* 0x0000004c7c50723c */ /* 0x042ff00000041824 */
[C---:B------:R-:W-:Y:S08]  /*a510*/  HMMA.16816.F32.BF16 R76, R124.reuse, R78, R40 ;  /* 0x0000004e7c4c723c */ /* 0x040ff00000041828 */
[C---:B--2---:R-:W-:Y:S08]  /*a520*/  HMMA.16816.F32.BF16 R72, R124.reuse, R68, R44 ;  /* 0x000000447c48723c */ /* 0x044ff0000004182c */
[C---:B------:R-:W-:Y:S08]  /*a530*/  HMMA.16816.F32.BF16 R68, R124.reuse, R70, R48 ;  /* 0x000000467c44723c */ /* 0x040ff00000041830 */
[C---:B---3--:R-:W-:Y:S08]  /*a540*/  HMMA.16816.F32.BF16 R52, R124.reuse, R4, R52 ;  /* 0x000000047c34723c */ /* 0x048ff00000041834 */
[C---:B------:R-:W-:Y:S08]  /*a550*/  HMMA.16816.F32.BF16 R56, R124.reuse, R6, R56 ;  /* 0x000000067c38723c */ /* 0x040ff00000041838 */
[C---:B-----5:R-:W-:Y:S08]  /*a560*/  HMMA.16816.F32.BF16 R60, R124.reuse, R8, R60 ;  /* 0x000000087c3c723c */ /* 0x060ff0000004183c */
[----:B------:R-:W-:Y:S01]  /*a570*/  HMMA.16816.F32.BF16 R64, R124, R10, R64 ;  /* 0x0000000a7c40723c */ /* 0x000fe20000041840 */
[----:B------:R-:W-:-:S07]  /*a580*/  @P0 BRA `(.L_x_189) ;  /* 0xffffbb0000000947 */ /* 0x000fce000383ffff */
.L_x_178:
[----:B------:R-:W1:Y:S01]  /*a590*/  S2UR UR4, SR_CTAID.X ;  /* 0x00000000000479c3 */ /* 0x000e620000002500 */
[----:B------:R-:W-:Y:S01]  /*a5a0*/  ULDC.64 UR14, c[0x0][0x2c8] ;  /* 0x0000b200000e7ab9 */ /* 0x000fe20000000a00 */
[----:B------:R-:W-:Y:S01]  /*a5b0*/  PLOP3.LUT P0, PT, PT, PT, UP0, 0x40, 0x0 ;  /* 0x000000000000781c */ /* 0x000fe20003f0e808 */
[----:B------:R-:W-:-:S02]  /*a5c0*/  ULDC UR7, c[0x0][0x168] ;  /* 0x00005a0000077ab9 */ /* 0x000fc40000000800 */
[----:B-1----:R-:W-:-:S04]  /*a5d0*/  ULEA UR4, UR4, 0x7f, 0x7 ;  /* 0x0000007f04047891 */ /* 0x002fc8000f8e383f */
[----:B------:R-:W-:Y:S02]  /*a5e0*/  UIMAD.WIDE.U32 UR16, UR4, UR14, URZ ;  /* 0x0000000e041072a5 */ /* 0x000fe4000f8e003f */
[----:B------:R-:W-:Y:S02]  /*a5f0*/  UIADD3 UR14, -UR7, 0x1, URZ ;  /* 0x00000001070e7890 */ /* 0x000fe4000fffe13f */
[----:B------:R-:W-:Y:S02]  /*a600*/  @UP1 USHF.R.U32.HI UR4, URZ, UR15, UR17 ;  /* 0x0000000f3f041299 */ /* 0x000fe40008011611 */
[----:B------:R-:W-:Y:S02]  /*a610*/  ULDC UR7, c[0x0][0x1d0] ;  /* 0x0000740000077ab9 */ /* 0x000fe40000000800 */
[----:B------:R-:W-:-:S04]  /*a620*/  UIMAD UR7, UR8, UR7, UR14 ;  /* 0x00000007080772a4 */ /* 0x000fc8000f8e020e */
[----:B------:R-:W-:-:S03]  /*a630*/  UIADD3 UR7, UR7, UR4, URZ ;  /* 0x0000000407077290 */ /* 0x000fc6000fffe03f */
[----:B------:R-:W-:Y:S02]  /*a640*/  ULDC UR4, c[0x0][0x324] ;  /* 0x0000c90000047ab9 */ /* 0x000fe40000000800 */
[----:B------:R-:W-:Y:S01]  /*a650*/  UIADD3 UR4, UR7, -UR4, URZ ;  /* 0x8000000407047290 */ /* 0x000fe2000fffe03f */
[----:B------:R-:W-:Y:S05]  /*a660*/  @P0 BRA `(.L_x_190) ;  /* 0x0000014000000947 */ /* 0x000fea0003800000 */
        /* <DEDUP_REMOVED lines=11> */
.L_x_191:
[----:B------:R-:W-:Y:S02]  /*a720*/  ULDC UR8, c[0x0][0x32c] ;  /* 0x0000cb0000087ab9 */ /* 0x000fe40000000800 */
[----:B------:R-:W-:Y:S02]  /*a730*/  UISETP.NE.AND UP2, UPT, UR8, 0x1, UPT ;  /* 0x000000010800788c */ /* 0x000fe4000bf45270 */
[----:B------:R-:W-:Y:S02]  /*a740*/  ULDC.64 UR14, c[0x0][0x330] ;  /* 0x0000cc00000e7ab9 */ /* 0x000fe40000000a00 */
[----:B------:R-:W-:-:S07]  /*a750*/  UIMAD.WIDE.U32 UR16, UR7, UR14, URZ ;  /* 0x0000000e071072a5 */ /* 0x000fce000f8e003f */
[----:B------:R-:W-:Y:S02]  /*a760*/  @UP2 USHF.R.U32.HI UR7, URZ, UR15, UR17 ;  /* 0x0000000f3f072299 */ /* 0x000fe40008011611 */
.L_x_192:
[----:B------:R-:W-:Y:S02]  /*a770*/  ULDC UR8, c[0x0][0x32c] ;  /* 0x0000cb0000087ab9 */ /* 0x000fe40000000800 */
[----:B------:R-:W-:-:S04]  /*a780*/  UIMAD UR8, UR7, UR8, URZ ;  /* 0x00000008070872a4 */ /* 0x000fc8000f8e023f */
[----:B------:R-:W-:-:S04]  /*a790*/  UISETP.LT.AND UP2, UPT, UR4, UR8, UPT ;  /* 0x000000080400728c */ /* 0x000fc8000bf41270 */
[----:B------:R-:W-:-:S04]  /*a7a0*/  USEL UR4, UR4, UR8, !UP2 ;  /* 0x0000000804047287 */ /* 0x000fc8000d000000 */
.L_x_190:
[----:B------:R-:W-:-:S04]  /*a7b0*/  UIADD3 UR4, UR4, 0x5f, URZ ;  /* 0x0000005f04047890 */ /* 0x000fc8000fffe03f */
        /* <DEDUP_REMOVED lines=8> */
[----:B------:R-:W-:Y:S01]  /*a840*/  SHF.R.S32.HI R5, RZ, 0x1f, R230 ;  /* 0x0000001fff057819 */ /* 0x000fe200000114e6 */
[----:B------:R-:W-:Y:S01]  /*a850*/  IMAD.MOV.U32 R119, RZ, RZ, R116 ;  /* 0x000000ffff777224 */ /* 0x000fe200078e0074 */
[----:B------:R-:W-:Y:S01]  /*a860*/  MOV R238, R168 ;  /* 0x000000a800ee7202 */ /* 0x000fe20000000f00 */
[----:B------:R-:W-:Y:S01]  /*a870*/  IMAD.MOV.U32 R3, RZ, RZ, R0 ;  /* 0x000000ffff037224 */ /* 0x000fe200078e0000 */
[C---:B------:R-:W-:Y:S01]  /*a880*/  SHF.L.U64.HI R234, R229.reuse, 0x1, R232 ;  /* 0x00000001e5ea7819 */ /* 0x040fe200000102e8 */
[C---:B------:R-:W-:Y:S01]  /*a890*/  IMAD.SHL.U32 R235, R230.reuse, 0x2, RZ ;  /* 0x00000002e6eb7824 */ /* 0x040fe200078e00ff */
[----:B------:R-:W-:Y:S02]  /*a8a0*/  SHF.L.U32 R233, R229, 0x1, RZ ;  /* 0x00000001e5e97819 */ /* 0x000fe400000006ff */
[----:B------:R-:W-:Y:S02]  /*a8b0*/  SHF.L.U64.HI R236, R230, 0x1, R5 ;  /* 0x00000001e6ec7819 */ /* 0x000fe40000010205 */
.L_x_196:
        /* <DEDUP_REMOVED lines=56> */
.L_x_194:
[C---:B--23--:R-:W-:Y:S01]  /*ac40*/  HMMA.16816.F32.BF16 R4, R120.reuse, R124, RZ ;  /* 0x0000007c7804723c */ /* 0x04cfe200000418ff */
[----:B------:R-:W-:Y:S02]  /*ac50*/  LDSM.16.M88.4 R156, [R211+0x8900] ;  /* 0x00890000d39c783b */ /* 0x000fe40000000200 */
[----:B------:R-:W-:Y:S05]  /*ac60*/  ISETP.GT.AND P0, PT, R238, UR6, PT ;  /* 0x00000006ee007c0c */ /* 0x000fea000bf04270 */
[C---:B------:R-:W-:Y:S01]  /*ac70*/  HMMA.16816.F32.BF16 R8, R120.reuse, R126, RZ ;  /* 0x0000007e7808723c */ /* 0x040fe200000418ff */
[----:B------:R-:W0:Y:S07]  /*ac80*/  LDGDEPBAR ;  /* 0x00000000000079af */ /* 0x000e2e0000000000 */
[C---:B------:R-:W-:Y:S01]  /*ac90*/  HMMA.16816.F32.BF16 R12, R120.reuse, R16, RZ ;  /* 0x00000010780c723c */ /* 0x040fe200000418ff */
[----:B------:R-:W2:Y:S07]  /*aca0*/  LDSM.16.M88.4 R124, [R211+0x8100] ;  /* 0x00810000d37c783b */ /* 0x000eae0000000200 */
[C---:B------:R-:W-:Y:S01]  /*acb0*/  HMMA.16816.F32.BF16 R16, R120.reuse, R18, RZ ;  /* 0x000000127810723c */ /* 0x040fe200000418ff */
[----:B------:R-:W-:Y:S07]  /*acc0*/  LDSM.16.M88.4 R160, [R211+0xa100] ;  /* 0x00a10000d3a0783b */ /* 0x000fee0000000200 */
[C---:B----4-:R-:W-:Y:S01]  /*acd0*/  HMMA.16816.F32.BF16 R20, R120.reuse, R24, RZ ;  /* 0x000000187814723c */ /* 0x050fe200000418ff */
[----:B------:R-:W-:Y:S07]  /*ace0*/  LDSM.16.M88.4 R164, [R211+0xa900] ;  /* 0x00a90000d3a4783b */ /* 0x000fee0000000200 */
[C---:B------:R-:W-:Y:S01]  /*acf0*/  HMMA.16816.F32.BF16 R24, R120.reuse, R26, RZ ;  /* 0x0000001a7818723c */ /* 0x040fe200000418ff */
[----:B------:R-:W-:Y:S07]  /*ad00*/  LDSM.16.M88.4 R168, [R211+0xd900] ;  /* 0x00d90000d3a8783b */ /* 0x000fee0000000200 */
[C---:B-1----:R-:W-:Y:S08]  /*ad10*/  HMMA.16816.F32.BF16 R28, R120.reuse, R32, RZ ;  /* 0x00000020781c723c */ /* 0x042ff000000418ff */
[C---:B------:R-:W-:Y:S08]  /*ad20*/  HMMA.16816.F32.BF16 R32, R120.reuse, R34, RZ ;  /* 0x000000227820723c */ /* 0x040ff000000418ff */
[C---:B------:R-:W-:Y:S08]  /*ad30*/  HMMA.16816.F32.BF16 R36, R120.reuse, R40, RZ ;  /* 0x000000287824723c */ /* 0x040ff000000418ff */
[C---:B------:R-:W-:Y:S08]  /*ad40*/  HMMA.16816.F32.BF16 R40, R120.reuse, R42, RZ ;  /* 0x0000002a7828723c */ /* 0x040ff000000418ff */
[C---:B------:R-:W-:Y:S08]  /*ad50*/  HMMA.16816.F32.BF16 R44, R120.reuse, R48, RZ ;  /* 0x00000030782c723c */ /* 0x040ff000000418ff */
[----:B------:R-:W-:Y:S08]  /*ad60*/  HMMA.16816.F32.BF16 R48, R120, R50, RZ ;  /* 0x000000327830723c */ /* 0x000ff000000418ff */
[C---:B------:R-:W-:Y:S08]  /*ad70*/  HMMA.16816.F32.BF16 R4, R144.reuse, R128, R4 ;  /* 0x000000809004723c */ /* 0x040ff00000041804 */
[C---:B------:R-:W-:Y:S01]  /*ad80*/  HMMA.16816.F32.BF16 R8, R144.reuse, R130, R8 ;  /* 0x000000829008723c */ /* 0x040fe20000041808 */
[----:B------:R-:W1:Y:S07]  /*ad90*/  LDSM.16.M88.4 R128, [R211+0x9100] ;  /* 0x00910000d380783b */ /* 0x000e6e0000000200 */
[C---:B------:R-:W-:Y:S08]  /*ada0*/  HMMA.16816.F32.BF16 R12, R144.reuse, R132, R12 ;  /* 0x00000084900c723c */ /* 0x040ff0000004180c */
[C---:B------:R-:W-:Y:S01]  /*adb0*/  HMMA.16816.F32.BF16 R16, R144.reuse, R134, R16 ;  /* 0x000000869010723c */ /* 0x040fe20000041810 */
[----:B------:R-:W3:Y:S07]  /*adc0*/  LDSM.16.M88.4 R132, [R211+0x9900] ;  /* 0x00990000d384783b */ /* 0x000eee0000000200 */
        /* <DEDUP_REMOVED lines=10> */
[----:B------:R-:W-:Y:S01]  /*ae70*/  HMMA.16816.F32.BF16 R48, R144, R154, R48 ;  /* 0x0000009a9030723c */ /* 0x000fe20000041830 */
[----:B------:R-:W-:Y:S07]  /*ae80*/  LDSM.16.M88.4 R152, [R202+0x2000] ;  /* 0x00200000ca98783b */ /* 0x000fee0000000200 */
[C---:B--2---:R-:W-:Y:S08]  /*ae90*/  HMMA.16816.F32.BF16 R4, R172.reuse, R124, R4 ;  /* 0x0000007cac04723c */ /* 0x044ff00000041804 */
[C---:B------:R-:W-:Y:S01]  /*aea0*/  HMMA.16816.F32.BF16 R8, R172.reuse, R126, R8 ;  /* 0x0000007eac08723c */ /* 0x040fe20000041808 */
[----:B------:R-:W2:Y:S07]  /*aeb0*/  LDSM.16.M88.4 R124, [R202] ;  /* 0x00000000ca7c783b */ /* 0x000eae0000000200 */
[C---:B------:R-:W-:Y:S08]  /*aec0*/  HMMA.16816.F32.BF16 R12, R172.reuse, R156, R12 ;  /* 0x0000009cac0c723c */ /* 0x040ff0000004180c */
[C---:B------:R-:W-:Y:S01]  /*aed0*/  HMMA.16816.F32.BF16 R16, R172.reuse, R158, R16 ;  /* 0x0000009eac10723c */ /* 0x040fe20000041810 */
[----:B------:R-:W-:Y:S07]  /*aee0*/  LDSM.16.M88.4 R156, [R214+0xb900] ;  /* 0x00b90000d69c783b */ /* 0x000fee0000000200 */
[C---:B-1----:R-:W-:Y:S08]  /*aef0*/  HMMA.16816.F32.BF16 R20, R172.reuse, R128, R20 ;  /* 0x00000080ac14723c */ /* 0x042ff00000041814 */
[C---:B------:R-:W-:Y:S01]  /*af00*/  HMMA.16816.F32.BF16 R24, R172.reuse, R130, R24 ;  /* 0x00000082ac18723c */ /* 0x040fe20000041818 */
[----:B------:R-:W1:Y:S07]  /*af10*/  LDSM.16.M88.4 R128, [R202+0x2800] ;  /* 0x00280000ca80783b */ /* 0x000e6e0000000200 */
[C---:B---3--:R-:W-:Y:S08]  /*af20*/  HMMA.16816.F32.BF16 R28, R172.reuse, R132, R28 ;  /* 0x00000084ac1c723c */ /* 0x048ff0000004181c */
[C---:B------:R-:W-:Y:S01]  /*af30*/  HMMA.16816.F32.BF16 R32, R172.reuse, R134, R32 ;  /* 0x00000086ac20723c */ /* 0x040fe20000041820 */
[----:B------:R-:W3:Y:S07]  /*af40*/  LDSM.16.M88.4 R132, [R214+0xb100] ;  /* 0x00b10000d684783b */ /* 0x000eee0000000200 */
[C---:B------:R-:W-:Y:S08]  /*af50*/  HMMA.16816.F32.BF16 R36, R172.reuse, R160, R36 ;  /* 0x000000a0ac24723c */ /* 0x040ff00000041824 */
[C---:B------:R-:W-:Y:S01]  /*af60*/  HMMA.16816.F32.BF16 R40, R172.reuse, R162, R40 ;  /* 0x000000a2ac28723c */ /* 0x040fe20000041828 */
[----:B------:R-:W4:Y:S07]  /*af70*/  LDSM.16.M88.4 R160, [R214+0xc100] ;  /* 0x00c10000d6a0783b */ /* 0x000f2e0000000200 */
[C---:B------:R-:W-:Y:S08]  /*af80*/  HMMA.16816.F32.BF16 R44, R172.reuse, R164, R44 ;  /* 0x000000a4ac2c723c */ /* 0x040ff0000004182c */
[----:B------:R-:W-:Y:S01]  /*af90*/  HMMA.16816.F32.BF16 R48, R172, R166, R48 ;  /* 0x000000a6ac30723c */ /* 0x000fe20000041830 */
[----:B------:R-:W5:Y:S07]  /*afa0*/  LDSM.16.M88.4 R164, [R214+0xc900] ;  /* 0x00c90000d6a4783b */ /* 0x000f6e0000000200 */
        /* <DEDUP_REMOVED lines=8> */
[----:B------:R-:W2:Y:S07]  /*b030*/  LDSM.16.M88.4 R140, [R201] ;  /* 0x00000000c98c783b */ /* 0x000eae0000000200 */
[C---:B------:R-:W-:Y:S08]  /*b040*/  HMMA.16816.F32.BF16 R28, R176.reuse, R148, R28 ;  /* 0x00000094b01c723c */ /* 0x040ff0000004181c */
[C---:B------:R-:W-:Y:S01]  /*b050*/  HMMA.16816.F32.BF16 R32, R176.reuse, R150, R32 ;  /* 0x00000096b020723c */ /* 0x040fe20000041820 */
[----:B------:R-:W2:Y:S07]  /*b060*/  LDSM.16.M88.4 R148, [R200] ;  /* 0x00000000c894783b */ /* 0x000eae0000000200 */
[C---:B------:R-:W-:Y:S08]  /*b070*/  HMMA.16816.F32.BF16 R36, R176.reuse, R152, R36 ;  /* 0x00000098b024723c */ /* 0x040ff00000041824 */
[C---:B------:R-:W-:Y:S01]  /*b080*/  HMMA.16816.F32.BF16 R40, R176.reuse, R154, R40 ;  /* 0x0000009ab028723c */ /* 0x040fe20000041828 */
[----:B------:R-:W-:Y:S07]  /*b090*/  LDSM.16.M88.4 R152, [R197] ;  /* 0x00000000c598783b */ /* 0x000fee0000000200 */
[C---:B-1----:R-:W-:Y:S08]  /*b0a0*/  HMMA.16816.F32.BF16 R44, R176.reuse, R128, R44 ;  /* 0x00000080b02c723c */ /* 0x042ff0000004182c */
[----:B------:R-:W-:Y:S01]  /*b0b0*/  HMMA.16816.F32.BF16 R48, R176, R130, R48 ;  /* 0x00000082b030723c */ /* 0x000fe20000041830 */
[----:B------:R-:W1:Y:S07]  /*b0c0*/  LDSM.16.M88.4 R128, [R199] ;  /* 0x00000000c780783b */ /* 0x000e6e0000000200 */
[C---:B---3--:R-:W-:Y:S08]  /*b0d0*/  HMMA.16816.F32.BF16 R4, R180.reuse, R132, R4 ;  /* 0x00000084b404723c */ /* 0x048ff00000041804 */
[C---:B------:R-:W-:Y:S01]  /*b0e0*/  HMMA.16816.F32.BF16 R8, R180.reuse, R134, R8 ;  /* 0x00000086b408723c */ /* 0x040fe20000041808 */
[----:B------:R-:W3:Y:S07]  /*b0f0*/  LDSM.16.M88.4 R132, [R198] ;  /* 0x00000000c684783b */ /* 0x000eee0000000200 */
[C---:B------:R-:W-:Y:S08]  /*b100*/  HMMA.16816.F32.BF16 R12, R180.reuse, R156, R12 ;  /* 0x0000009cb40c723c */ /* 0x040ff0000004180c */
[C---:B------:R-:W-:Y:S01]  /*b110*/  HMMA.16816.F32.BF16 R16, R180.reuse, R158, R16 ;  /* 0x0000009eb410723c */ /* 0x040fe20000041810 */
[----:B------:R-:W1:Y:S07]  /*b120*/  LDSM.16.M88.4 R156, [R196] ;  /* 0x00000000c49c783b */ /* 0x000e6e0000000200 */
[C---:B----4-:R-:W-:Y:S08]  /*b130*/  HMMA.16816.F32.BF16 R20, R180.reuse, R160, R20 ;  /* 0x000000a0b414723c */ /* 0x050ff00000041814 */
[C---:B------:R-:W-:Y:S01]  /*b140*/  HMMA.16816.F32.BF16 R24, R180.reuse, R162, R24 ;  /* 0x000000a2b418723c */ /* 0x040fe20000041818 */
[----:B------:R-:W4:Y:S07]  /*b150*/  LDSM.16.M88.4 R160, [R211+0xb100] ;  /* 0x00b10000d3a0783b */ /* 0x000f2e0000000200 */
[C---:B-----5:R-:W-:Y:S08]  /*b160*/  HMMA.16816.F32.BF16 R28, R180.reuse, R164, R28 ;  /* 0x000000a4b41c723c */ /* 0x060ff0000004181c */
[C---:B------:R-:W-:Y:S01]  /*b170*/  HMMA.16816.F32.BF16 R32, R180.reuse, R166, R32 ;  /* 0x000000a6b420723c */ /* 0x040fe20000041820 */
[----:B------:R-:W-:Y:S07]  /*b180*/  LDSM.16.M88.4 R164, [R211+0xd100] ;  /* 0x00d10000d3a4783b */ /* 0x000fee0000000200 */
[C---:B--2---:R-:W-:Y:S08]  /*b190*/  HMMA.16816.F32.BF16 R36, R180.reuse, R124, R36 ;  /* 0x0000007cb424723c */ /* 0x044ff00000041824 */
[C---:B------:R-:W-:Y:S01]  /*b1a0*/  HMMA.16816.F32.BF16 R40, R180.reuse, R126, R40 ;  /* 0x0000007eb428723c */ /* 0x040fe20000041828 */
[----:B------:R-:W2:Y:S07]  /*b1b0*/  LDSM.16.M88.4 R124, [R211+0xb900] ;  /* 0x00b90000d37c783b */ /* 0x000eae0000000200 */
[C---:B------:R-:W-:Y:S08]  /*b1c0*/  HMMA.16816.F32.BF16 R44, R180.reuse, R136, R44 ;  /* 0x00000088b42c723c */ /* 0x040ff0000004182c */
[----:B------:R-:W-:Y:S01]  /*b1d0*/  HMMA.16816.F32.BF16 R48, R180, R138, R48 ;  /* 0x0000008ab430723c */ /* 0x000fe20000041830 */
[----:B------:R-:W5:Y:S07]  /*b1e0*/  LDSM.16.M88.4 R136, [R211+0xc100] ;  /* 0x00c10000d388783b */ /* 0x000f6e0000000200 */
[C---:B------:R-:W-:Y:S08]  /*b1f0*/  HMMA.16816.F32.BF16 R4, R184.reuse, R140, R4 ;  /* 0x0000008cb804723c */ /* 0x040ff00000041804 */
[C---:B------:R-:W-:Y:S01]  /*b200*/  HMMA.16816.F32.BF16 R8, R184.reuse, R142, R8 ;  /* 0x0000008eb808723c */ /* 0x040fe20000041808 */
[----:B------:R-:W2:Y:S07]  /*b210*/  LDSM.16.M88.4 R140, [R211+0xc900] ;  /* 0x00c90000d38c783b */ /* 0x000eae0000000200 */
[C---:B------:R-:W-:Y:S08]  /*b220*/  HMMA.16816.F32.BF16 R12, R184.reuse, R148, R12 ;  /* 0x00000094b80c723c */ /* 0x040ff0000004180c */
[C---:B------:R-:W-:Y:S01]  /*b230*/  HMMA.16816.F32.BF16 R16, R184.reuse, R150, R16 ;  /* 0x00000096b810723c */ /* 0x040fe20000041810 */
[----:B------:R-:W2:Y:S07]  /*b240*/  LDSM.16.M88.4 R148, [R202+0x3000] ;  /* 0x00300000ca94783b */ /* 0x000eae0000000200 */
[C---:B-1----:R-:W-:Y:S08]  /*b250*/  HMMA.16816.F32.BF16 R20, R184.reuse, R128, R20 ;  /* 0x00000080b814723c */ /* 0x042ff00000041814 */
[C---:B------:R-:W-:Y:S01]  /*b260*/  HMMA.16816.F32.BF16 R24, R184.reuse, R130, R24 ;  /* 0x00000082b818723c */ /* 0x040fe20000041818 */
[----:B------:R-:W-:Y:S07]  /*b270*/  LDSM.16.M88.4 R128, [R202+0x4000] ;  /* 0x00400000ca80783b */ /* 0x000fee0000000200 */
[C---:B---3--:R-:W-:Y:S08]  /*b280*/  HMMA.16816.F32.BF16 R28, R184.reuse, R132, R28 ;  /* 0x00000084b81c723c */ /* 0x048ff0000004181c */
[C---:B------:R-:W-:Y:S08]  /*b290*/  HMMA.16816.F32.BF16 R32, R184.reuse, R134, R32 ;  /* 0x00000086b820723c */ /* 0x040ff00000041820 */
[C---:B------:R-:W-:Y:S08]  /*b2a0*/  HMMA.16816.F32.BF16 R36, R184.reuse, R152, R36 ;  /* 0x00000098b824723c */ /* 0x040ff00000041824 */
[C---:B------:R-:W-:Y:S08]  /*b2b0*/  HMMA.16816.F32.BF16 R40, R184.reuse, R154, R40 ;  /* 0x0000009ab828723c */ /* 0x040ff00000041828 */
[C---:B------:R-:W-:Y:S08]  /*b2c0*/  HMMA.16816.F32.BF16 R44, R184.reuse, R156, R44 ;  /* 0x0000009cb82c723c */ /* 0x040ff0000004182c */
[----:B------:R-:W-:Y:S08]  /*b2d0*/  HMMA.16816.F32.BF16 R48, R184, R158, R48 ;  /* 0x0000009eb830723c */ /* 0x000ff00000041830 */
[C---:B----4-:R-:W-:Y:S08]  /*b2e0*/  HMMA.16816.F32.BF16 R4, R188.reuse, R160, R4 ;  /* 0x000000a0bc04723c */ /* 0x050ff00000041804 */
[C---:B------:R-:W-:Y:S08]  /*b2f0*/  HMMA.16816.F32.BF16 R8, R188.reuse, R162, R8 ;  /* 0x000000a2bc08723c */ /* 0x040ff00000041808 */
[C---:B--2---:R-:W-:Y:S08]  /*b300*/  HMMA.16816.F32.BF16 R12, R188.reuse, R124, R12 ;  /* 0x0000007cbc0c723c */ /* 0x044ff0000004180c */
[C---:B------:R-:W-:Y:S01]  /*b310*/  HMMA.16816.F32.BF16 R16, R188.reuse, R126, R16 ;  /* 0x0000007ebc10723c */ /* 0x040fe20000041810 */
[----:B------:R-:W1:Y:S07]  /*b320*/  LDSM.16.M88.4 R124, [R202+0x3800] ;  /* 0x00380000ca7c783b */ /* 0x000e6e0000000200 */
[C---:B-----5:R-:W-:Y:S08]  /*b330*/  HMMA.16816.F32.BF16 R20, R188.reuse, R136, R20 ;  /* 0x00000088bc14723c */ /* 0x060ff00000041814 */
        /* <DEDUP_REMOVED lines=10> */
[C---:B------:R-:W-:Y:S04]  /*b3e0*/  HMMA.16816.F32.BF16 R16, R192.reuse, R126, R16 ;  /* 0x0000007ec010723c */ /* 0x040fe80000041810 */
[----:B------:R-:W-:Y:S02]  /*b3f0*/  FMUL.FTZ R134, R4, c[0x0][0x320] ;  /* 0x0000c80004867a20 */ /* 0x000fe40000410000 */
[----:B------:R-:W-:Y:S02]  /*b400*/  FMUL.FTZ R132, R5, c[0x0][0x320] ;  /* 0x0000c80005847a20 */ /* 0x000fe40000410000 */
[----:B------:R-:W-:Y:S01]  /*b410*/  FMUL.FTZ R9, R9, c[0x0][0x320] ;  /* 0x0000c80009097a20 */ /* 0x000fe20000410000 */
[C---:B------:R-:W-:Y:S01]  /*b420*/  HMMA.16816.F32.BF16 R20, R192.reuse, R128, R20 ;  /* 0x00000080c014723c */ /* 0x040fe20000041814 */
[----:B------:R-:W1:Y:S02]  /*b430*/  MUFU.TANH R134, R134 ;  /* 0x0000008600867308 */ /* 0x000e640000002400 */
[----:B------:R-:W-:Y:S02]  /*b440*/  FMUL.FTZ R10, R10, c[0x0][0x320] ;  /* 0x0000c8000a0a7a20 */ /* 0x000fe40000410000 */
[----:B------:R-:W-:Y:S02]  /*b450*/  FMUL.FTZ R11, R11, c[0x0][0x320] ;  /* 0x0000c8000b0b7a20 */ /* 0x000fe40000410000 */
[----:B------:R-:W-:Y:S01]  /*b460*/  FMUL.FTZ R244, R8, c[0x0][0x320] ;  /* 0x0000c80008f47a20 */ /* 0x000fe20000410000 */
[C---:B------:R-:W-:Y:S03]  /*b470*/  HMMA.16816.F32.BF16 R24, R192.reuse, R130, R24 ;  /* 0x00000082c018723c */ /* 0x040fe60000041818 */
[----:B------:R-:W2:Y:S01]  /*b480*/  MUFU.TANH R246, R9 ;  /* 0x0000000900f67308 */ /* 0x000ea20000002400 */
[----:B------:R-:W-:Y:S02]  /*b490*/  FMUL.FTZ R13, R13, c[0x0][0x320] ;  /* 0x0000c8000d0d7a20 */ /* 0x000fe40000410000 */
[----:B------:R-:W-:Y:S02]  /*b4a0*/  FMUL.FTZ R14, R14, c[0x0][0x320] ;  /* 0x0000c8000e0e7a20 */ /* 0x000fe40000410000 */
[----:B------:R-:W-:Y:S04]  /*b4b0*/  FMUL.FTZ R15, R15, c[0x0][0x320] ;  /* 0x0000c8000f0f7a20 */ /* 0x000fe80000410000 */
        /* <DEDUP_REMOVED lines=13> */
[----:B------:R-:W1:Y:S01]  /*b590*/  MUFU.TANH R136, R13 ;  /* 0x0000000d00887308 */ /* 0x000e620000002400 */
[----:B------:R-:W-:Y:S02]  /*b5a0*/  FMUL.FTZ R23, R23, c[0x0][0x320] ;  /* 0x0000c80017177a20 */ /* 0x000fe40000410000 */
[----:B------:R-:W-:Y:S02]  /*b5b0*/  FMUL.FTZ R25, R25, c[0x0][0x320] ;  /* 0x0000c80019197a20 */ /* 0x000fe40000410000 */
[----:B------:R-:W-:Y:S02]  /*b5c0*/  FMUL.FTZ R26, R26, c[0x0][0x320] ;  /* 0x0000c8001a1a7a20 */ /* 0x000fe40000410000 */
[----:B------:R-:W-:Y:S03]  /*b5d0*/  FMUL.FTZ R27, R27, c[0x0][0x320] ;  /* 0x0000c8001b1b7a20 */ /* 0x000fe60000410000 */
[----:B------:R-:W1:Y:S01]  /*b5e0*/  MUFU.TANH R137, R14 ;  /* 0x0000000e00897308 */ /* 0x000e620000002400 */
[----:B----4-:R-:W4:Y:S09]  /*b5f0*/  LDSM.16.M88.4 R8, [R202+0x4800] ;  /* 0x00480000ca08783b */ /* 0x010f320000000200 */
[----:B------:R5:W1:Y:S10]  /*b600*/  MUFU.TANH R143, R15 ;  /* 0x0000000f008f7308 */ /* 0x000a740000002400 */
[----:B------:R-:W1:Y:S10]  /*b610*/  MUFU.TANH R132, R132 ;  /* 0x0000008400847308 */ /* 0x000e740000002400 */
[----:B------:R-:W1:Y:S01]  /*b620*/  MUFU.TANH R241, R241 ;  /* 0x000000f100f17308 */ /* 0x000e620000002400 */
[----:B-----5:R-:W5:Y:S09]  /*b630*/  LDSM.16.M88.4 R12, [R202+0x5000] ;  /* 0x00500000ca0c783b */ /* 0x020f720000000200 */
[----:B------:R-:W1:Y:S01]  /*b640*/  MUFU.TANH R135, R135 ;  /* 0x0000008700877308 */ /* 0x000e620000002400 */
[C---:B----4-:R-:W-:Y:S09]  /*b650*/  HMMA.16816.F32.BF16 R28, R192.reuse, R8, R28 ;  /* 0x00000008c01c723c */ /* 0x050ff2000004181c */
[----:B------:R-:W4:Y:S01]  /*b660*/  MUFU.TANH R244, R244 ;  /* 0x000000f400f47308 */ /* 0x000f220000002400 */
[C---:B------:R-:W-:Y:S01]  /*b670*/  HMMA.16816.F32.BF16 R32, R192.reuse, R10, R32 ;  /* 0x0000000ac020723c */ /* 0x040fe20000041820 */
[----:B------:R-:W1:Y:S01]  /*b680*/  LDSM.16.M88.4 R8, [R202+0x5800] ;  /* 0x00580000ca08783b */ /* 0x000e620000000200 */
[----:B------:R-:W-:Y:S07]  /*b690*/  DEPBAR.LE SB0, 0x0 ;  /* 0x000080000000791a */ /* 0x000fee0000000000 */
[----:B------:R-:W1:Y:S01]  /*b6a0*/  MUFU.TANH R138, R138 ;  /* 0x0000008a008a7308 */ /* 0x000e620000002400 */
[----:B------:R-:W-:Y:S04]  /*b6b0*/  BAR.SYNC.DEFER_BLOCKING 0x0 ;  /* 0x0000000000007b1d */ /* 0x000fe80000010000 */
[----:B------:R-:W-:Y:S05]  /*b6c0*/  FMUL.FTZ R168, R28, c[0x0][0x320] ;  /* 0x0000c8001ca87a20 */ /* 0x000fea0000410000 */
[----:B------:R-:W2:Y:S01]  /*b6d0*/  MUFU.TANH R140, R140 ;  /* 0x0000008c008c7308 */ /* 0x000ea20000002400 */
[----:B------:R-:W-:Y:S02]  /*b6e0*/  FMUL.FTZ R29, R29, c[0x0][0x320] ;  /* 0x0000c8001d1d7a20 */ /* 0x000fe40000410000 */
[----:B------:R-:W-:Y:S01]  /*b6f0*/  FMUL.FTZ R30, R30, c[0x0][0x320] ;  /* 0x0000c8001e1e7a20 */ /* 0x000fe20000410000 */
[C---:B-----5:R-:W-:Y:S05]  /*b700*/  HMMA.16816.F32.BF16 R36, R192.reuse, R12, R36 ;  /* 0x0000000cc024723c */ /* 0x060fea0000041824 */
[----:B------:R-:W-:Y:S01]  /*b710*/  FMUL.FTZ R240, R32, c[0x0][0x320] ;  /* 0x0000c80020f07a20 */ /* 0x000fe20000410000 */
[----:B------:R2:W2:Y:S01]  /*b720*/  MUFU.TANH R150, R17 ;  /* 0x0000001100967308 */ /* 0x0004a20000002400 */
[----:B------:R-:W-:Y:S01]  /*b730*/  FMUL.FTZ R31, R31, c[0x0][0x320] ;  /* 0x0000c8001f1f7a20 */ /* 0x000fe20000410000 */
[C---:B------:R-:W-:Y:S04]  /*b740*/  HMMA.16816.F32.BF16 R40, R192.reuse, R14, R40 ;  /* 0x0000000ec028723c */ /* 0x040fe80000041828 */
[----:B------:R-:W-:Y:S02]  /*b750*/  FMUL.FTZ R33, R33, c[0x0][0x320] ;  /* 0x0000c80021217a20 */ /* 0x000fe40000410000 */
[----:B------:R-:W-:Y:S02]  /*b760*/  FMUL.FTZ R34, R34, c[0x0][0x320] ;  /* 0x0000c80022227a20 */ /* 0x000fe40000410000 */
[----:B------:R2:W2:Y:S01]  /*b770*/  MUFU.TANH R149, R18 ;  /* 0x0000001200957308 */ /* 0x0004a20000002400 */
[----:B------:R-:W-:Y:S01]  /*b780*/  FMUL.FTZ R35, R35, c[0x0][0x320] ;  /* 0x0000c80023237a20 */ /* 0x000fe20000410000 */
[C---:B-1----:R-:W-:Y:S06]  /*b790*/  HMMA.16816.F32.BF16 R44, R192.reuse, R8, R44 ;  /* 0x00000008c02c723c */ /* 0x042fec000004182c */
[----:B------:R-:W-:Y:S02]  /*b7a0*/  FMUL.FTZ R162, R36, c[0x0][0x320] ;  /* 0x0000c80024a27a20 */ /* 0x000fe40000410000 */
[----:B------:R1:W1:Y:S01]  /*b7b0*/  MUFU.TANH R159, R19 ;  /* 0x00000013009f7308 */ /* 0x0002620000002400 */
[----:B------:R-:W-:Y:S03]  /*b7c0*/  HMMA.16816.F32.BF16 R48, R192, R10, R48 ;  /* 0x0000000ac030723c */ /* 0x000fe60000041830 */
[----:B------:R-:W-:Y:S02]  /*b7d0*/  FMUL.FTZ R37, R37, c[0x0][0x320] ;  /* 0x0000c80025257a20 */ /* 0x000fe40000410000 */
[----:B------:R-:W-:Y:S02]  /*b7e0*/  FMUL.FTZ R156, R40, c[0x0][0x320] ;  /* 0x0000c800289c7a20 */ /* 0x000fe40000410000 */
[----:B------:R-:W-:Y:S02]  /*b7f0*/  FMUL.FTZ R38, R38, c[0x0][0x320] ;  /* 0x0000c80026267a20 */ /* 0x000fe40000410000 */
[----:B------:R-:W1:Y:S03]  /*b800*/  MUFU.TANH R158, R158 ;  /* 0x0000009e009e7308 */ /* 0x000e660000002400 */
        /* <DEDUP_REMOVED lines=13> */
[----:B------:R-:W-:Y:S05]  /*b8e0*/  FMUL.FTZ R0, R51, c[0x0][0x320] ;  /* 0x0000c80033007a20 */ /* 0x000fea0000410000 */
[----:B------:R1:W1:Y:S10]  /*b8f0*/  MUFU.TANH R161, R23 ;  /* 0x0000001700a17308 */ /* 0x0002740000002400 */
[----:B------:R-:W1:Y:S10]  /*b900*/  MUFU.TANH R164, R164 ;  /* 0x000000a400a47308 */ /* 0x000e740000002400 */
[----:B------:R1:W1:Y:S10]  /*b910*/  MUFU.TANH R166, R25 ;  /* 0x0000001900a67308 */ /* 0x0002740000002400 */
[----:B------:R1:W1:Y:S10]  /*b920*/  MUFU.TANH R165, R26 ;  /* 0x0000001a00a57308 */ /* 0x0002740000002400 */
        /* <DEDUP_REMOVED lines=24> */
[----:B------:R1:W1:Y:S01]  /*bab0*/  MUFU.TANH R117, R0 ;  /* 0x0000000000757308 */ /* 0x0002620000002400 */
[----:B------:R-:W-:-:S05]  /*bac0*/  @!P0 BRA `(.L_x_195) ;  /* 0x0000035000008947 */ /* 0x000fca0003800000 */
[----:B--234-:R-:W-:Y:S02]  /*bad0*/  IMAD R7, R238, 0x60, R219 ;  /* 0x00000060ee077824 */ /* 0x01cfe400078e02db */
[----:B------:R-:W-:Y:S03]  /*bae0*/  IMAD.MOV.U32 R215, RZ, RZ, RZ ;  /* 0x000000ffffd77224 */ /* 0x000fe600078e00ff */
[----:B------:R-:W-:Y:S05]  /*baf0*/  IADD3 R216, R7, -0x60, R218 ;  /* 0xffffffa007d87810 */ /* 0x000fea0007ffe0da */
[----:B------:R-:W-:Y:S04]  /*bb00*/  @P3 IMAD.HI.U32 R2, R216, c[0x0][0x2bc], RZ ;  /* 0x0000af00d8023a27 */ /* 0x000fe800078e00ff */
[----:B-1----:R-:W-:Y:S01]  /*bb10*/  IMAD.MOV.U32 R0, RZ, RZ, R216 ;  /* 0x000000ffff007224 */ /* 0x002fe200078e00d8 */
[----:B------:R-:W-:Y:S04]  /*bb20*/  @P3 SHF.R.U32.HI R0, RZ, c[0x0][0x2c0], R2 ;  /* 0x0000b000ff003a19 */ /* 0x000fe80000011602 */
[C---:B------:R-:W-:Y:S04]  /*bb30*/  @!P1 IADD3 R7, P0, R0.reuse, UR36, RZ ;  /* 0x0000002400079c10 */ /* 0x040fe8000ff1e0ff */
[----:B------:R-:W-:Y:S02]  /*bb40*/  @!P1 LEA.HI.X.SX32 R2, R0, UR5, 0x1, P0 ;  /* 0x0000000500029c11 */ /* 0x000fe400080f0eff */
[C---:B------:R-:W-:Y:S04]  /*bb50*/  @!P1 LEA R4, P0, R7.reuse, c[0x0][0x2a0], 0x2 ;  /* 0x0000a80007049a11 */ /* 0x040fe800078010ff */
[----:B------:R-:W-:Y:S01]  /*bb60*/  @!P1 LEA.HI.X R5, R7, c[0x0][0x2a4], R2, 0x2, P0 ;  /* 0x0000a90007059a11 */ /* 0x000fe200000f1402 */
[----:B------:R-:W-:Y:S04]  /*bb70*/  IMAD.MOV R7, RZ, RZ, -R0 ;  /* 0x000000ffff077224 */ /* 0x000fe800078e0a00 */
[----:B------:R-:W2:Y:S01]  /*bb80*/  @!P1 LDG.E R215, [R4.64] ;  /* 0x0000002a04d79981 */ /* 0x000ea2000c1e1900 */
[----:B------:R-:W-:Y:S04]  /*bb90*/  IMAD R216, R7, c[0x0][0x2b8], R216 ;  /* 0x0000ae0007d87a24 */ /* 0x000fe800078e02d8 */
[C---:B------:R-:W-:Y:S01]  /*bba0*/  IMAD.WIDE.U32 R6, R216.reuse, c[0x0][0x1e0], RZ ;  /* 0x00007800d8067a25 */ /* 0x040fe200078e00ff */
[----:B------:R-:W-:Y:S05]  /*bbb0*/  SHF.R.S32.HI R9, RZ, 0x1f, R216 ;  /* 0x0000001fff097819 */ /* 0x000fea00000114d8 */
[----:B------:R-:W-:Y:S04]  /*bbc0*/  IMAD R9, R9, c[0x0][0x1e0], RZ ;  /* 0x0000780009097a24 */ /* 0x000fe800078e02ff */
[----:B------:R-:W-:Y:S04]  /*bbd0*/  IMAD R9, R216, c[0x0][0x1e4], R9 ;  /* 0x00007900d8097a24 */ /* 0x000fe800078e0209 */
[----:B------:R-:W-:Y:S01]  /*bbe0*/  IMAD.IADD R7, R7, 0x1, R9 ;  /* 0x0000000107077824 */ /* 0x000fe200078e0209 */
[----:B--2---:R-:W-:Y:S03]  /*bbf0*/  SHF.R.S32.HI R0, RZ, 0x1f, R215 ;  /* 0x0000001fff007819 */ /* 0x004fe600000114d7 */
[C---:B------:R-:W-:Y:S04]  /*bc00*/  IMAD.WIDE.U32 R6, R215.reuse, c[0x0][0x1f0], R6 ;  /* 0x00007c00d7067a25 */ /* 0x040fe800078e0006 */
[----:B------:R-:W-:Y:S01]  /*bc10*/  IMAD R0, R0, c[0x0][0x1f0], RZ ;  /* 0x00007c0000007a24 */ /* 0x000fe200078e02ff */
[----:B------:R-:W-:Y:S03]  /*bc20*/  IADD3 R5, P0, R6, UR40, RZ ;  /* 0x0000002806057c10 */ /* 0x000fe6000ff1e0ff */
[----:B------:R-:W-:Y:S05]  /*bc30*/  IMAD R0, R215, c[0x0][0x1f4], R0 ;  /* 0x00007d00d7007a24 */ /* 0x000fea00078e0200 */
[----:B------:R-:W-:Y:S02]  /*bc40*/  IADD3.X R0, R7, UR9, R0, P0, !PT ;  /* 0x0000000907007c10 */ /* 0x000fe400087fe400 */
[C---:B------:R-:W-:Y:S04]  /*bc50*/  LEA R14, P0, R5.reuse, c[0x0][0x1c8], 0x1 ;  /* 0x00007200050e7a11 */ /* 0x040fe800078008ff */
[----:B------:R-:W-:Y:S01]  /*bc60*/  LEA.HI.X R16, R5, c[0x0][0x1cc], R0, 0x1, P0 ;  /* 0x0000730005107a11 */ /* 0x000fe200000f0c00 */
[----:B------:R-:W1:Y:S01]  /*bc70*/  SHFL.IDX PT, R6, R14, RZ, 0x181f ;  /* 0x00181fff0e067589 */ /* 0x000e6200000e0000 */
[----:B------:R-:W-:Y:S03]  /*bc80*/  IADD3 R0, -R231, 0x10, RZ ;  /* 0x00000010e7007810 */ /* 0x000fe60007ffe1ff */
[----:B------:R-:W2:Y:S01]  /*bc90*/  SHFL.IDX PT, R9, R16, RZ, 0x181f ;  /* 0x00181fff10097589 */ /* 0x000ea200000e0000 */
[----:B------:R-:W-:Y:S03]  /*bca0*/  LOP3.LUT R0, R0, 0xf, RZ, 0xc0, !PT ;  /* 0x0000000f00007812 */ /* 0x000fe600078ec0ff */
[----:B------:R-:W3:Y:S04]  /*bcb0*/  SHFL.IDX PT, R4, R14, 0x1, 0x181f ;  /* 0x00381f000e047f89 */ /* 0x000ee800000e0000 */
[----:B------:R-:W4:Y:S04]  /*bcc0*/  SHFL.IDX PT, R2, R14, 0x2, 0x181f ;  /* 0x00581f000e027f89 */ /* 0x000f2800000e0000 */
[----:B------:R-:W5:Y:S04]  /*bcd0*/  SHFL.IDX PT, R7, R16, 0x1, 0x181f ;  /* 0x00381f0010077f89 */ /* 0x000f6800000e0000 */
[----:B------:R-:W5:Y:S01]  /*bce0*/  SHFL.IDX PT, R5, R16, 0x2, 0x181f ;  /* 0x00581f0010057f89 */ /* 0x000f6200000e0000 */
[C---:B-1----:R-:W-:Y:S02]  /*bcf0*/  IADD3 R10, P2, R6.reuse, R235, RZ ;  /* 0x000000eb060a7210 */ /* 0x042fe40007f5e0ff */
[----:B------:R-:W-:Y:S03]  /*bd00*/  IADD3 R12, P0, R6, R233, RZ ;  /* 0x000000e9060c7210 */ /* 0x000fe60007f1e0ff */
[C---:B--2---:R-:W-:Y:S02]  /*bd10*/  IMAD.X R11, R9.reuse, 0x1, R236, P2 ;  /* 0x00000001090b7824 */ /* 0x044fe400010e06ec */
[----:B------:R-:W-:Y:S01]  /*bd20*/  IMAD.X R13, R9, 0x1, R234, P0 ;  /* 0x00000001090d7824 */ /* 0x000fe200000e06ea */
[C---:B---3--:R-:W-:Y:S02]  /*bd30*/  IADD3 R8, P6, R4.reuse, R235, RZ ;  /* 0x000000eb04087210 */ /* 0x048fe40007fde0ff */
[----:B------:R1:W-:Y:S01]  /*bd40*/  LDGSTS.E.BYPASS.LTC128B.128 [R217+0x8100], [R10.64], !P5 ;  /* 0x081000000ad97fae */ /* 0x0003e2000e901d6a */
[----:B------:R-:W-:Y:S02]  /*bd50*/  IADD3 R6, P2, R4, R233, RZ ;  /* 0x000000e904067210 */ /* 0x000fe40007f5e0ff */
[----:B----4-:R-:W-:Y:S01]  /*bd60*/  IADD3 R14, P0, R2, R235, RZ ;  /* 0x000000eb020e7210 */ /* 0x010fe20007f1e0ff */
[----:B------:R1:W-:Y:S01]  /*bd70*/  LDGSTS.E.BYPASS.LTC128B.128 [R217+0xb100], [R12.64], !P4 ;  /* 0x0b1000000cd97fae */ /* 0x0003e2000e101d6a */
[C---:B-----5:R-:W-:Y:S02]  /*bd80*/  IMAD.X R9, R7.reuse, 0x1, R236, P6 ;  /* 0x0000000107097824 */ /* 0x060fe400030e06ec */
        /* <DEDUP_REMOVED lines=9> */
.L_x_195:
[----:B-1234-:R-:W-:Y:S01]  /*be20*/  FMNMX.FTZ R5, R134, R3, !PT ;  /* 0x0000000386057209 */ /* 0x01efe20007810000 */
        /* <DEDUP_REMOVED lines=51> */
[----:B------:R-:W-:Y:S01]  /*c160*/  FMNMX.FTZ R7, R117, R0, !PT ;  /* 0x0000000075077209 */ /* 0x000fe20007810000 */
[----:B------:R-:W-:Y:S01]  /*c170*/  LDSM.16.MT88.4 R12, [R212+0x100] ;  /* 0x00010000d40c783b */ /* 0x000fe20000004200 */
[----:B------:R-:W-:Y:S07]  /*c180*/  ISETP.GT.AND P0, PT, R238, UR4, PT ;  /* 0x00000004ee007c0c */ /* 0x000fee000bf04270 */
[----:B------:R-:W-:Y:S08]  /*c190*/  SHFL.BFLY PT, R9, R6, 0x2, 0x1f ;  /* 0x0c401f0006097f89 */ /* 0x000ff000000e0000 */
[----:B------:R-:W1:Y:S02]  /*c1a0*/  SHFL.BFLY PT, R0, R7, 0x2, 0x1f ;  /* 0x0c401f0007007f89 */ /* 0x000e6400000e0000 */
[----:B-1----:R-:W-:Y:S02]  /*c1b0*/  FMNMX.FTZ R5, R7, R0, !PT ;  /* 0x0000000007057209 */ /* 0x002fe40007810000 */
[----:B------:R-:W-:Y:S04]  /*c1c0*/  FMNMX.FTZ R11, R6, R9, !PT ;  /* 0x00000009060b7209 */ /* 0x000fe80007810000 */
[----:B------:R-:W1:Y:S08]  /*c1d0*/  SHFL.BFLY PT, R4, R5, 0x1, 0x1f ;  /* 0x0c201f0005047f89 */ /* 0x000e7000000e0000 */
[----:B------:R-:W2:Y:S01]  /*c1e0*/  SHFL.BFLY PT, R2, R11, 0x1, 0x1f ;  /* 0x0c201f000b027f89 */ /* 0x000ea200000e0000 */
[----:B-1----:R-:W-:Y:S05]  /*c1f0*/  FMNMX.FTZ R116, R5, R4, !PT ;  /* 0x0000000405747209 */ /* 0x002fea0007810000 */
[----:B------:R-:W-:Y:S01]  /*c200*/  FMUL.FTZ R124, R116, c[0x0][0x2d0] ;  /* 0x0000b400747c7a20 */ /* 0x000fe20000410000 */
[----:B--2---:R-:W-:Y:S03]  /*c210*/  FMNMX.FTZ R0, R11, R2, !PT ;  /* 0x000000020b007209 */ /* 0x004fe60007810000 */
[--C-:B------:R-:W-:Y:S02]  /*c220*/  FFMA.FTZ R130, R241, c[0x0][0x2d0], -R124.reuse ;  /* 0x0000b400f1827a23 */ /* 0x100fe4000001087c */
[--C-:B------:R-:W-:Y:S02]  /*c230*/  FFMA.FTZ R129, R135, c[0x0][0x2d0], -R124.reuse ;  /* 0x0000b40087817a23 */ /* 0x100fe4000001087c */
[C---:B------:R-:W-:Y:S02]  /*c240*/  FADD.FTZ R2, -R0.reuse, R3 ;  /* 0x0000000300027221 */ /* 0x040fe40000010100 */
[----:B------:R-:W-:Y:S01]  /*c250*/  FMUL.FTZ R125, R0, c[0x0][0x2d0] ;  /* 0x0000b400007d7a20 */ /* 0x000fe20000410000 */
[----:B------:R-:W-:Y:S01]  /*c260*/  MUFU.EX2 R130, R130 ;  /* 0x0000008200827308 */ /* 0x000fe20000000800 */
[----:B------:R-:W-:Y:S02]  /*c270*/  FMUL.FTZ R3, R2, c[0x0][0x2d0] ;  /* 0x0000b40002037a20 */ /* 0x000fe40000410000 */
[----:B------:R-:W-:Y:S02]  /*c280*/  FADD.FTZ R2, -R116, R119 ;  /* 0x0000007774027221 */ /* 0x000fe40000010100 */
[--C-:B------:R-:W-:Y:S02]  /*c290*/  FFMA.FTZ R134, R134, c[0x0][0x2d0], -R125.reuse ;  /* 0x0000b40086867a23 */ /* 0x100fe4000001087d */
[--C-:B------:R-:W-:Y:S02]  /*c2a0*/  FFMA.FTZ R133, R132, c[0x0][0x2d0], -R125.reuse ;  /* 0x0000b40084857a23 */ /* 0x100fe4000001087d */
[--C-:B------:R-:W-:Y:S01]  /*c2b0*/  FFMA.FTZ R132, R244, c[0x0][0x2d0], -R125.reuse ;  /* 0x0000b400f4847a23 */ /* 0x100fe2000001087d */
[----:B------:R-:W1:Y:S01]  /*c2c0*/  MUFU.EX2 R3, R3 ;  /* 0x0000000300037308 */ /* 0x000e620000000800 */
[--C-:B------:R-:W-:Y:S02]  /*c2d0*/  FFMA.FTZ R131, R246, c[0x0][0x2d0], -R125.reuse ;  /* 0x0000b400f6837a23 */ /* 0x100fe4000001087d */
[--C-:B------:R-:W-:Y:S02]  /*c2e0*/  FFMA.FTZ R128, R245, c[0x0][0x2d0], -R124.reuse ;  /* 0x0000b400f5807a23 */ /* 0x100fe4000001087c */
[--C-:B------:R-:W-:Y:S02]  /*c2f0*/  FFMA.FTZ R119, R243, c[0x0][0x2d0], -R124.reuse ;  /* 0x0000b400f3777a23 */ /* 0x100fe4000001087c */
[----:B------:R-:W-:Y:S02]  /*c300*/  FMUL.FTZ R6, R2, c[0x0][0x2d0] ;  /* 0x0000b40002067a20 */ /* 0x000fe40000410000 */
        /* <DEDUP_REMOVED lines=10> */
[C---:B-1----:R-:W-:Y:S02]  /*c3b0*/  FMUL.FTZ R4, R3.reuse, R112 ;  /* 0x0000007003047220 */ /* 0x042fe40000410000 */
        /* <DEDUP_REMOVED lines=8> */
[----:B------:R-:W-:Y:S01]  /*c440*/  MUFU.EX2 R132, R132 ;  /* 0x0000008400847308 */ /* 0x000fe20000000800 */
[C---:B------:R-:W-:Y:S02]  /*c450*/  FMUL.FTZ R32, R3.reuse, R84 ;  /* 0x0000005403207220 */ /* 0x040fe40000410000 */
[----:B------:R-:W-:Y:S02]  /*c460*/  FMUL.FTZ R33, R3, R85 ;  /* 0x0000005503217220 */ /* 0x000fe40000410000 */
[C---:B--2---:R-:W-:Y:S02]  /*c470*/  FMUL.FTZ R6, R2.reuse, R114 ;  /* 0x0000007202067220 */ /* 0x044fe40000410000 */
[C---:B------:R-:W-:Y:S02]  /*c480*/  FMUL.FTZ R7, R2.reuse, R115 ;  /* 0x0000007302077220 */ /* 0x040fe40000410000 */
[C---:B------:R-:W-:Y:S01]  /*c490*/  FMUL.FTZ R10, R2.reuse, R110 ;  /* 0x0000006e020a7220 */ /* 0x040fe20000410000 */
[----:B------:R-:W2:Y:S01]  /*c4a0*/  MUFU.EX2 R131, R131 ;  /* 0x0000008300837308 */ /* 0x000ea20000000800 */
[C---:B------:R-:W-:Y:S02]  /*c4b0*/  FMUL.FTZ R11, R2.reuse, R111 ;  /* 0x0000006f020b7220 */ /* 0x040fe40000410000 */
[C---:B------:R-:W-:Y:S01]  /*c4c0*/  FMUL.FTZ R18, R2.reuse, R102 ;  /* 0x0000006602127220 */ /* 0x040fe20000410000 */
[----:B-1----:R-:W-:Y:S01]  /*c4d0*/  F2FP.BF16.PACK_AB R112, R133, R134 ;  /* 0x000000868570723e */ /* 0x002fe200000010ff */
[C---:B------:R-:W-:Y:S01]  /*c4e0*/  FMUL.FTZ R19, R2.reuse, R103 ;  /* 0x0000006702137220 */ /* 0x040fe20000410000 */
[----:B------:R-:W-:Y:S01]  /*c4f0*/  LDSM.16.MT88.4 R108, [R212+0x2900] ;  /* 0x00290000d46c783b */ /* 0x000fe20000004200 */
[C---:B------:R-:W-:Y:S02]  /*c500*/  FMUL.FTZ R26, R2.reuse, R94 ;  /* 0x0000005e021a7220 */ /* 0x040fe40000410000 */
[C---:B------:R-:W-:Y:S01]  /*c510*/  FMUL.FTZ R27, R2.reuse, R95 ;  /* 0x0000005f021b7220 */ /* 0x040fe20000410000 */
[----:B------:R-:W1:Y:S01]  /*c520*/  MUFU.EX2 R129, R129 ;  /* 0x0000008100817308 */ /* 0x000e620000000800 */
        /* <DEDUP_REMOVED lines=10> */
[----:B--2---:R-:W-:Y:S01]  /*c5d0*/  F2FP.BF16.PACK_AB R114, R131, R132 ;  /* 0x000000848372723e */ /* 0x004fe200000010ff */
[C---:B------:R-:W-:Y:S02]  /*c5e0*/  FMUL.FTZ R49, R3.reuse, R69 ;  /* 0x0000004503317220 */ /* 0x040fe40000410000 */
[C---:B------:R-:W-:Y:S02]  /*c5f0*/  FMUL.FTZ R50, R2.reuse, R70 ;  /* 0x0000004602327220 */ /* 0x040fe40000410000 */
[C---:B------:R-:W-:Y:S01]  /*c600*/  FMUL.FTZ R51, R2.reuse, R71 ;  /* 0x0000004702337220 */ /* 0x040fe20000410000 */
[----:B------:R-:W2:Y:S01]  /*c610*/  MUFU.EX2 R119, R119 ;  /* 0x0000007700777308 */ /* 0x000ea20000000800 */
[----:B------:R-:W4:Y:S01]  /*c620*/  LDSM.16.MT88.4 R76, [R209+0x3100] ;  /* 0x00310000d14c783b */ /* 0x000f220000004200 */
[----:B------:R-:W-:Y:S01]  /*c630*/  FMUL.FTZ R52, R3, R52 ;  /* 0x0000003403347220 */ /* 0x000fe20000410000 */
[----:B-1----:R-:W-:Y:S01]  /*c640*/  F2FP.BF16.PACK_AB R113, R129, R130 ;  /* 0x000000828171723e */ /* 0x002fe200000010ff */
[C---:B------:R-:W-:Y:S02]  /*c650*/  FMUL.FTZ R53, R3.reuse, R53 ;  /* 0x0000003503357220 */ /* 0x040fe40000410000 */
[C---:B------:R-:W-:Y:S03]  /*c660*/  FMUL.FTZ R54, R2.reuse, R54 ;  /* 0x0000003602367220 */ /* 0x040fe60000410000 */
[----:B------:R-:W1:Y:S01]  /*c670*/  LDSM.16.MT88.4 R68, [R208+0x3100] ;  /* 0x00310000d044783b */ /* 0x000e620000004200 */
[C---:B------:R-:W-:Y:S01]  /*c680*/  FMUL.FTZ R55, R2.reuse, R55 ;  /* 0x0000003702377220 */ /* 0x040fe20000410000 */
[----:B------:R-:W-:Y:S01]  /*c690*/  MUFU.EX2 R162, R162 ;  /* 0x000000a200a27308 */ /* 0x000fe20000000800 */
[C---:B------:R-:W-:Y:S02]  /*c6a0*/  FMUL.FTZ R56, R3.reuse, R56 ;  /* 0x0000003803387220 */ /* 0x040fe40000410000 */
[C---:B------:R-:W-:Y:S02]  /*c6b0*/  FMUL.FTZ R57, R3.reuse, R57 ;  /* 0x0000003903397220 */ /* 0x040fe40000410000 */
[C---:B------:R-:W-:Y:S01]  /*c6c0*/  FMUL.FTZ R58, R2.reuse, R58 ;  /* 0x0000003a023a7220 */ /* 0x040fe20000410000 */
[----:B------:R-:W-:Y:S01]  /*c6d0*/  LDSM.16.MT88.4 R100, [R210+0x2900] ;  /* 0x00290000d264783b */ /* 0x000fe20000004200 */
[C---:B------:R-:W-:Y:S02]  /*c6e0*/  FMUL.FTZ R59, R2.reuse, R59 ;  /* 0x0000003b023b7220 */ /* 0x040fe40000410000 */
[C---:B------:R-:W-:Y:S01]  /*c6f0*/  FMUL.FTZ R60, R3.reuse, R60 ;  /* 0x0000003c033c7220 */ /* 0x040fe20000410000 */
[----:B------:R-:W-:Y:S01]  /*c700*/  MUFU.EX2 R157, R157 ;  /* 0x0000009d009d7308 */ /* 0x000fe20000000800 */
[----:B------:R-:W-:Y:S01]  /*c710*/  FMUL.FTZ R61, R3, R61 ;  /* 0x0000003d033d7220 */ /* 0x000fe20000410000 */
[----:B--2---:R-:W-:Y:S01]  /*c720*/  F2FP.BF16.PACK_AB R115, R119, R128 ;  /* 0x000000807773723e */ /* 0x004fe200000010ff */
[C---:B------:R-:W-:Y:S02]  /*c730*/  FMUL.FTZ R62, R2.reuse, R62 ;  /* 0x0000003e023e7220 */ /* 0x040fe40000410000 */
[C---:B------:R-:W-:Y:S02]  /*c740*/  FMUL.FTZ R63, R2.reuse, R63 ;  /* 0x0000003f023f7220 */ /* 0x040fe40000410000 */
[C---:B------:R-:W-:Y:S02]  /*c750*/  FMUL.FTZ R64, R3.reuse, R64 ;  /* 0x0000004003407220 */ /* 0x040fe40000410000 */
[C---:B------:R-:W-:Y:S01]  /*c760*/  HMMA.16816.F32.BF16 R4, R112.reuse, R12, R4 ;  /* 0x0000000c7004723c */ /* 0x040fe20000041804 */
[----:B------:R-:W-:Y:S04]  /*c770*/  MUFU.EX2 R152, R152 ;  /* 0x0000009800987308 */ /* 0x000fe80000000800 */
[C---:B------:R-:W-:Y:S02]  /*c780*/  FMUL.FTZ R65, R3.reuse, R65 ;  /* 0x0000004103417220 */ /* 0x040fe40000410000 */
[C---:B------:R-:W-:Y:S01]  /*c790*/  FMUL.FTZ R12, R3.reuse, R104 ;  /* 0x00000068030c7220 */ /* 0x040fe20000410000 */
[C---:B------:R-:W-:Y:S03]  /*c7a0*/  HMMA.16816.F32.BF16 R8, R112.reuse, R14, R8 ;  /* 0x0000000e7008723c */ /* 0x040fe60000041808 */
[----:B------:R-:W-:Y:S01]  /*c7b0*/  MUFU.EX2 R153, R153 ;  /* 0x0000009900997308 */ /* 0x000fe20000000800 */
[----:B------:R-:W-:Y:S02]  /*c7c0*/  FMUL.FTZ R13, R3, R105 ;  /* 0x00000069030d7220 */ /* 0x000fe40000410000 */
[C---:B------:R-:W-:Y:S02]  /*c7d0*/  FMUL.FTZ R66, R2.reuse, R66 ;  /* 0x0000004202427220 */ /* 0x040fe40000410000 */
[C---:B------:R-:W-:Y:S04]  /*c7e0*/  FMUL.FTZ R14, R2.reuse, R106 ;  /* 0x0000006a020e7220 */ /* 0x040fe80000410000 */
[C---:B------:R-:W-:Y:S01]  /*c7f0*/  FMUL.FTZ R15, R2.reuse, R107 ;  /* 0x0000006b020f7220 */ /* 0x040fe20000410000 */
[----:B------:R-:W-:Y:S01]  /*c800*/  MUFU.EX2 R135, R135 ;  /* 0x0000008700877308 */ /* 0x000fe20000000800 */
[----:B------:R-:W-:Y:S02]  /*c810*/  FMUL.FTZ R67, R2, R67 ;  /* 0x0000004302437220 */ /* 0x000fe40000410000 */
[--C-:B------:R-:W-:Y:S02]  /*c820*/  FFMA.FTZ R140, R140, c[0x0][0x2d0], -R125.reuse ;  /* 0x0000b4008c8c7a23 */ /* 0x100fe4000001087d */
[--C-:B------:R-:W-:Y:S01]  /*c830*/  FFMA.FTZ R143, R150, c[0x0][0x2d0], -R125.reuse ;  /* 0x0000b400968f7a23 */ /* 0x100fe2000001087d */
[C---:B------:R-:W-:Y:S03]  /*c840*/  HMMA.16816.F32.BF16 R12, R112.reuse, R20, R12 ;  /* 0x00000014700c723c */ /* 0x040fe6000004180c */
[--C-:B------:R-:W-:Y:S01]  /*c850*/  FFMA.FTZ R149, R149, c[0x0][0x2d0], -R124.reuse ;  /* 0x0000b40095957a23 */ /* 0x100fe2000001087c */
[----:B------:R-:W2:Y:S01]  /*c860*/  MUFU.EX2 R136, R136 ;  /* 0x0000008800887308 */ /* 0x000ea20000000800 */
[--C-:B------:R-:W-:Y:S02]  /*c870*/  FFMA.FTZ R150, R159, c[0x0][0x2d0], -R124.reuse ;  /* 0x0000b4009f967a23 */ /* 0x100fe4000001087c */
[C---:B------:R-:W-:Y:S01]  /*c880*/  FMUL.FTZ R20, R3.reuse, R96 ;  /* 0x0000006003147220 */ /* 0x040fe20000410000 */
[C---:B------:R-:W-:Y:S04]  /*c890*/  HMMA.16816.F32.BF16 R16, R112.reuse, R22, R16 ;  /* 0x000000167010723c */ /* 0x040fe80000041810 */
[----:B------:R-:W-:Y:S02]  /*c8a0*/  FMUL.FTZ R21, R3, R97 ;  /* 0x0000006103157220 */ /* 0x000fe40000410000 */
[----:B------:R-:W-:Y:S01]  /*c8b0*/  MUFU.EX2 R137, R137 ;  /* 0x0000008900897308 */ /* 0x000fe20000000800 */
[C---:B------:R-:W-:Y:S02]  /*c8c0*/  FMUL.FTZ R22, R2.reuse, R98 ;  /* 0x0000006202167220 */ /* 0x040fe40000410000 */
[----:B------:R-:W-:Y:S03]  /*c8d0*/  FMUL.FTZ R23, R2, R99 ;  /* 0x0000006302177220 */ /* 0x000fe60000410000 */
[--C-:B------:R-:W-:Y:S02]  /*c8e0*/  FFMA.FTZ R159, R158, c[0x0][0x2d0], -R125.reuse ;  /* 0x0000b4009e9f7a23 */ /* 0x100fe4000001087d */
[--C-:B------:R-:W-:Y:S02]  /*c8f0*/  FFMA.FTZ R154, R154, c[0x0][0x2d0], -R125.reuse ;  /* 0x0000b4009a9a7a23 */ /* 0x100fe4000001087d */
[C---:B------:R-:W-:Y:S01]  /*c900*/  HMMA.16816.F32.BF16 R20, R112.reuse, R28, R20 ;  /* 0x0000001c7014723c */ /* 0x040fe20000041814 */
[----:B------:R-:W5:Y:S02]  /*c910*/  MUFU.EX2 R138, R138 ;  /* 0x0000008a008a7308 */ /* 0x000f640000000800 */
[--C-:B------:R-:W-:Y:S02]  /*c920*/  FFMA.FTZ R158, R163, c[0x0][0x2d0], -R124.reuse ;  /* 0x0000b400a39e7a23 */ /* 0x100fe4000001087c */
[--C-:B------:R-:W-:Y:S02]  /*c930*/  FFMA.FTZ R161, R161, c[0x0][0x2d0], -R124.reuse ;  /* 0x0000b400a1a17a23 */ /* 0x100fe4000001087c */
[C---:B------:R-:W-:Y:S01]  /*c940*/  FMUL.FTZ R28, R3.reuse, R88 ;  /* 0x00000058031c7220 */ /* 0x040fe20000410000 */
[C---:B------:R-:W-:Y:S03]  /*c950*/  HMMA.16816.F32.BF16 R24, R112.reuse, R30, R24 ;  /* 0x0000001e7018723c */ /* 0x040fe60000041818 */
[----:B------:R-:W-:Y:S01]  /*c960*/  MUFU.EX2 R140, R140 ;  /* 0x0000008c008c7308 */ /* 0x000fe20000000800 */
[----:B------:R-:W-:Y:S02]  /*c970*/  FMUL.FTZ R29, R3, R89 ;  /* 0x00000059031d7220 */ /* 0x000fe40000410000 */
[--C-:B------:R-:W-:Y:S02]  /*c980*/  FFMA.FTZ R163, R164, c[0x0][0x2d0], -R125.reuse ;  /* 0x0000b400a4a37a23 */ /* 0x100fe4000001087d */
[C---:B------:R-:W-:Y:S04]  /*c990*/  FMUL.FTZ R30, R2.reuse, R90 ;  /* 0x0000005a021e7220 */ /* 0x040fe80000410000 */
[----:B------:R-:W-:Y:S01]  /*c9a0*/  FMUL.FTZ R31, R2, R91 ;  /* 0x0000005b021f7220 */ /* 0x000fe20000410000 */
[----:B------:R-:W1:Y:S01]  /*c9b0*/  MUFU.EX2 R143, R143 ;  /* 0x0000008f008f7308 */ /* 0x000e620000000800 */
[----:B------:R-:W-:Y:S01]  /*c9c0*/  LDSM.16.MT88.4 R88, [R212+0x3900] ;  /* 0x00390000d458783b */ /* 0x000fe20000004200 */
[--C-:B------:R-:W-:Y:S02]  /*c9d0*/  FFMA.FTZ R164, R166, c[0x0][0x2d0], -R125.reuse ;  /* 0x0000b400a6a47a23 */ /* 0x100fe4000001087d */
[--C-:B------:R-:W-:Y:S02]  /*c9e0*/  FFMA.FTZ R165, R165, c[0x0][0x2d0], -R124.reuse ;  /* 0x0000b400a5a57a23 */ /* 0x100fe4000001087c */
[C---:B------:R-:W-:Y:S03]  /*c9f0*/  HMMA.16816.F32.BF16 R28, R112.reuse, R36, R28 ;  /* 0x00000024701c723c */ /* 0x040fe6000004181c */
[--C-:B------:R-:W-:Y:S01]  /*ca00*/  FFMA.FTZ R166, R171, c[0x0][0x2d0], -R124.reuse ;  /* 0x0000b400aba67a23 */ /* 0x100fe2000001087c */
[----:B------:R-:W-:Y:S01]  /*ca10*/  MUFU.EX2 R149, R149 ;  /* 0x0000009500957308 */ /* 0x000fe20000000800 */
[--C-:B------:R-:W-:Y:S02]  /*ca20*/  FFMA.FTZ R168, R168, c[0x0][0x2d0], -R125.reuse ;  /* 0x0000b400a8a87a23 */ /* 0x100fe4000001087d */
[C---:B------:R-:W-:Y:S01]  /*ca30*/  FMUL.FTZ R36, R3.reuse, R80 ;  /* 0x0000005003247220 */ /* 0x040fe20000410000 */
[C---:B------:R-:W-:Y:S04]  /*ca40*/  HMMA.16816.F32.BF16 R32, R112.reuse, R38, R32 ;  /* 0x000000267020723c */ /* 0x040fe80000041820 */
[----:B------:R-:W-:Y:S02]  /*ca50*/  FMUL.FTZ R37, R3, R81 ;  /* 0x0000005103257220 */ /* 0x000fe40000410000 */
[----:B------:R-:W1:Y:S01]  /*ca60*/  MUFU.EX2 R150, R150 ;  /* 0x0000009600967308 */ /* 0x000e620000000800 */
[C---:B------:R-:W-:Y:S02]  /*ca70*/  FMUL.FTZ R38, R2.reuse, R82 ;  /* 0x0000005202267220 */ /* 0x040fe40000410000 */
[----:B------:R-:W-:Y:S02]  /*ca80*/  FMUL.FTZ R39, R2, R83 ;  /* 0x0000005302277220 */ /* 0x000fe40000410000 */
[----:B------:R-:W-:Y:S01]  /*ca90*/  LDSM.16.MT88.4 R80, [R209+0x900] ;  /* 0x00090000d150783b */ /* 0x000fe20000004200 */
[--C-:B------:R-:W-:Y:S02]  /*caa0*/  FFMA.FTZ R171, R242, c[0x0][0x2d0], -R125.reuse ;  /* 0x0000b400f2ab7a23 */ /* 0x100fe4000001087d */
[--C-:B------:R-:W-:Y:S02]  /*cab0*/  FFMA.FTZ R237, R237, c[0x0][0x2d0], -R124.reuse ;  /* 0x0000b400eded7a23 */ /* 0x100fe4000001087c */
[C---:B------:R-:W-:Y:S01]  /*cac0*/  HMMA.16816.F32.BF16 R36, R112.reuse, R44, R36 ;  /* 0x0000002c7024723c */ /* 0x040fe20000041824 */
[----:B------:R-:W-:Y:S02]  /*cad0*/  MUFU.EX2 R159, R159 ;  /* 0x0000009f009f7308 */ /* 0x000fe40000000800 */
        /* <DEDUP_REMOVED lines=9> */
[----:B------:R-:W-:Y:S01]  /*cb70*/  MUFU.EX2 R158, R158 ;  /* 0x0000009e009e7308 */ /* 0x000fe20000000800 */
[----:B------:R-:W2:Y:S01]  /*cb80*/  LDSM.16.MT88.4 R72, [R212+0x900] ;  /* 0x00090000d448783b */ /* 0x000ea20000004200 */
[--C-:B------:R-:W-:Y:S02]  /*cb90*/  FFMA.FTZ R169, R169, c[0x0][0x2d0], -R124.reuse ;  /* 0x0000b400a9a97a23 */ /* 0x100fe4000001087c */
[--C-:B------:R-:W-:Y:S02]  /*cba0*/  FFMA.FTZ R240, R167, c[0x0][0x2d0], -R124.reuse ;  /* 0x0000b400a7f07a23 */ /* 0x100fe4000001087c */
[C---:B---3--:R-:W-:Y:S03]  /*cbb0*/  HMMA.16816.F32.BF16 R44, R112.reuse, R84, R44 ;  /* 0x00000054702c723c */ /* 0x048fe6000004182c */
[--C-:B------:R-:W-:Y:S01]  /*cbc0*/  FFMA.FTZ R167, R160, c[0x0][0x2d0], -R125.reuse ;  /* 0x0000b400a0a77a23 */ /* 0x100fe2000001087d */
[----:B------:R-:W3:Y:S01]  /*cbd0*/  MUFU.EX2 R161, R161 ;  /* 0x000000a100a17308 */ /* 0x000ee20000000800 */
[--C-:B------:R-:W-:Y:S02]  /*cbe0*/  FFMA.FTZ R160, R155, c[0x0][0x2d0], -R124.reuse ;  /* 0x0000b4009ba07a23 */ /* 0x100fe4000001087c */
[--C-:B------:R-:W-:Y:S01]  /*cbf0*/  FFMA.FTZ R155, R156, c[0x0][0x2d0], -R125.reuse ;  /* 0x0000b4009c9b7a23 */ /* 0x100fe2000001087d */
[C---:B------:R-:W-:Y:S01]  /*cc00*/  HMMA.16816.F32.BF16 R48, R112.reuse, R86, R48 ;  /* 0x000000567030723c */ /* 0x040fe20000041830 */
[----:B------:R-:W-:Y:S03]  /*cc10*/  LDSM.16.MT88.4 R84, [R208+0x900] ;  /* 0x00090000d054783b */ /* 0x000fe60000004200 */
[--C-:B------:R-:W-:Y:S02]  /*cc20*/  FFMA.FTZ R156, R151, c[0x0][0x2d0], -R124.reuse ;  /* 0x0000b400979c7a23 */ /* 0x100fe4000001087c */
[----:B------:R-:W-:Y:S01]  /*cc30*/  MUFU.EX2 R167, R167 ;  /* 0x000000a700a77308 */ /* 0x000fe20000000800 */
[--C-:B------:R-:W-:Y:S01]  /*cc40*/  FFMA.FTZ R142, R142, c[0x0][0x2d0], -R125.reuse ;  /* 0x0000b4008e8e7a23 */ /* 0x100fe2000001087d */
[C---:B----4-:R-:W-:Y:S04]  /*cc50*/  HMMA.16816.F32.BF16 R52, R112.reuse, R76, R52 ;  /* 0x0000004c7034723c */ /* 0x050fe80000041834 */
[--C-:B------:R-:W-:Y:S02]  /*cc60*/  FFMA.FTZ R151, R148, c[0x0][0x2d0], -R125.reuse ;  /* 0x0000b40094977a23 */ /* 0x100fe4000001087d */
[--C-:B------:R-:W-:Y:S02]  /*cc70*/  FFMA.FTZ R141, R141, c[0x0][0x2d0], -R124.reuse ;  /* 0x0000b4008d8d7a23 */ /* 0x100fe4000001087c */
[C---:B------:R-:W-:Y:S01]  /*cc80*/  HMMA.16816.F32.BF16 R56, R112.reuse, R78, R56 ;  /* 0x0000004e7038723c */ /* 0x040fe20000041838 */
[----:B------:R-:W4:Y:S01]  /*cc90*/  LDSM.16.MT88.4 R76, [R210+0x900] ;  /* 0x00090000d24c783b */ /* 0x000f220000004200 */
[----:B------:R-:W-:Y:S02]  /*cca0*/  MUFU.EX2 R160, R160 ;  /* 0x000000a000a07308 */ /* 0x000fe40000000800 */
[--C-:B------:R-:W-:Y:S02]  /*ccb0*/  FFMA.FTZ R148, R139, c[0x0][0x2d0], -R124.reuse ;  /* 0x0000b4008b947a23 */ /* 0x100fe4000001087c */
[--C-:B------:R-:W-:Y:S02]  /*ccc0*/  FFMA.FTZ R139, R127, c[0x0][0x2d0], -R125.reuse ;  /* 0x0000b4007f8b7a23 */ /* 0x100fe4000001087d */
[C---:B-1----:R-:W-:Y:S04]  /*ccd0*/  HMMA.16816.F32.BF16 R60, R112.reuse, R68, R60 ;  /* 0x00000044703c723c */ /* 0x042fe8000004183c */
[----:B------:R-:W-:Y:S01]  /*cce0*/  MUFU.EX2 R155, R155 ;  /* 0x0000009b009b7308 */ /* 0x000fe20000000800 */
[----:B------:R-:W-:Y:S02]  /*ccf0*/  FFMA.FTZ R125, R126, c[0x0][0x2d0], -R125 ;  /* 0x0000b4007e7d7a23 */ /* 0x000fe4000001087d */
[----:B--2---:R-:W-:Y:S01]  /*cd00*/  F2FP.BF16.PACK_AB R68, R136, R135 ;  /* 0x000000878844723e */ /* 0x004fe200000010ff */
[----:B------:R-:W-:Y:S04]  /*cd10*/  HMMA.16816.F32.BF16 R64, R112, R70, R64 ;  /* 0x000000467040723c */ /* 0x000fe80000041840 */
[----:B-----5:R-:W-:Y:S01]  /*cd20*/  F2FP.BF16.PACK_AB R69, R138, R137 ;  /* 0x000000898a45723e */ /* 0x020fe200000010ff */
[--C-:B------:R-:W-:Y:S01]  /*cd30*/  FFMA.FTZ R118, R118, c[0x0][0x2d0], -R124.reuse ;  /* 0x0000b40076767a23 */ /* 0x100fe2000001087c */
[----:B------:R-:W-:Y:S01]  /*cd40*/  MUFU.EX2 R156, R156 ;  /* 0x0000009c009c7308 */ /* 0x000fe20000000800 */
[----:B------:R-:W-:Y:S01]  /*cd50*/  F2FP.BF16.PACK_AB R70, R143, R140 ;  /* 0x0000008c8f46723e */ /* 0x000fe200000010ff */
[----:B------:R-:W-:Y:S01]  /*cd60*/  FFMA.FTZ R124, R117, c[0x0][0x2d0], -R124 ;  /* 0x0000b400757c7a23 */ /* 0x000fe2000001087c */
[----:B------:R-:W-:Y:S03]  /*cd70*/  F2FP.BF16.PACK_AB R71, R150, R149 ;  /* 0x000000959647723e */ /* 0x000fe600000010ff */
[----:B------:R-:W-:Y:S01]  /*cd80*/  FFMA.FTZ R134, R3, R228, R134 ;  /* 0x000000e403867223 */ /* 0x000fe20000010086 */
[----:B------:R-:W-:Y:S01]  /*cd90*/  MOV R3, R0 ;  /* 0x0000000000037202 */ /* 0x000fe20000000f00 */
[----:B------:R-:W-:Y:S02]  /*cda0*/  FFMA.FTZ R130, R2, R227, R130 ;  /* 0x000000e302827223 */ /* 0x000fe40000010082 */
[C---:B------:R-:W-:Y:S01]  /*cdb0*/  HMMA.16816.F32.BF16 R4, R68.reuse, R72, R4 ;  /* 0x000000484404723c */ /* 0x040fe20000041804 */
[----:B------:R-:W-:Y:S04]  /*cdc0*/  MUFU.EX2 R163, R163 ;  /* 0x000000a300a37308 */ /* 0x000fe80000000800 */
[----:B------:R-:W-:Y:S02]  /*cdd0*/  FADD.FTZ R133, R133, R134 ;  /* 0x0000008685857221 */ /* 0x000fe40000010000 */
[----:B------:R-:W-:Y:S01]  /*cde0*/  FADD.FTZ R129, R129, R130 ;  /* 0x0000008281817221 */ /* 0x000fe20000010000 */
[C---:B------:R-:W-:Y:S01]  /*cdf0*/  HMMA.16816.F32.BF16 R8, R68.reuse, R74, R8 ;  /* 0x0000004a4408723c */ /* 0x040fe20000041808 */
[----:B------:R-:W1:Y:S02]  /*ce00*/  LDSM.16.MT88.4 R72, [R210+0x3900] ;  /* 0x00390000d248783b */ /* 0x000e640000004200 */
[----:B------:R-:W2:Y:S01]  /*ce10*/  MUFU.EX2 R164, R164 ;  /* 0x000000a400a47308 */ /* 0x000ea20000000800 */
[----:B------:R-:W-:Y:S02]  /*ce20*/  FADD.FTZ R132, R132, R133 ;  /* 0x0000008584847221 */ /* 0x000fe40000010000 */
[----:B------:R-:W-:Y:S02]  /*ce30*/  FADD.FTZ R2, R128, R129 ;  /* 0x0000008180027221 */ /* 0x000fe40000010000 */
[C---:B----4-:R-:W-:Y:S04]  /*ce40*/  HMMA.16816.F32.BF16 R12, R68.reuse, R76, R12 ;  /* 0x0000004c440c723c */ /* 0x050fe8000004180c */
[----:B------:R-:W-:Y:S01]  /*ce50*/  FADD.FTZ R132, R131, R132 ;  /* 0x0000008483847221 */ /* 0x000fe20000010000 */
[----:B------:R-:W-:Y:S01]  /*ce60*/  MUFU.EX2 R165, R165 ;  /* 0x000000a500a57308 */ /* 0x000fe20000000800 */
[----:B------:R-:W-:Y:S01]  /*ce70*/  FADD.FTZ R2, R119, R2 ;  /* 0x0000000277027221 */ /* 0x000fe20000010000 */
[----:B------:R-:W-:Y:S01]  /*ce80*/  MOV R119, R116 ;  /* 0x0000007400777202 */ /* 0x000fe20000000f00 */
[C---:B------:R-:W-:Y:S01]  /*ce90*/  HMMA.16816.F32.BF16 R16, R68.reuse, R78, R16 ;  /* 0x0000004e4410723c */ /* 0x040fe20000041810 */
[----:B------:R-:W4:Y:S03]  /*cea0*/  LDSM.16.MT88.4 R76, [R209+0x3900] ;  /* 0x00390000d14c783b */ /* 0x000f260000004200 */
[----:B------:R-:W-:Y:S02]  /*ceb0*/  FADD.FTZ R135, R135, R132 ;  /* 0x0000008487877221 */ /* 0x000fe40000010000 */
[----:B------:R-:W-:Y:S01]  /*cec0*/  FADD.FTZ R137, R137, R2 ;  /* 0x0000000289897221 */ /* 0x000fe20000010000 */
[----:B------:R-:W5:Y:S01]  /*ced0*/  MUFU.EX2 R166, R166 ;  /* 0x000000a600a67308 */ /* 0x000f620000000800 */
[C---:B------:R-:W-:Y:S04]  /*cee0*/  HMMA.16816.F32.BF16 R20, R68.reuse, R80, R20 ;  /* 0x000000504414723c */ /* 0x040fe80000041814 */
[----:B------:R-:W-:Y:S02]  /*cef0*/  FADD.FTZ R135, R136, R135 ;  /* 0x0000008788877221 */ /* 0x000fe40000010000 */
[----:B------:R-:W-:Y:S02]  /*cf00*/  FADD.FTZ R138, R138, R137 ;  /* 0x000000898a8a7221 */ /* 0x000fe40000010000 */
[C---:B------:R-:W-:Y:S01]  /*cf10*/  HMMA.16816.F32.BF16 R24, R68.reuse, R82, R24 ;  /* 0x000000524418723c */ /* 0x040fe20000041818 */
[----:B------:R-:W2:Y:S01]  /*cf20*/  LDSM.16.MT88.4 R80, [R208+0x3900] ;  /* 0x00390000d050783b */ /* 0x000ea20000004200 */
[----:B------:R-:W-:Y:S02]  /*cf30*/  MUFU.EX2 R168, R168 ;  /* 0x000000a800a87308 */ /* 0x000fe40000000800 */
[----:B------:R-:W-:Y:S04]  /*cf40*/  FADD.FTZ R140, R140, R135 ;  /* 0x000000878c8c7221 */ /* 0x000fe80000010000 */
[C---:B------:R-:W-:Y:S04]  /*cf50*/  HMMA.16816.F32.BF16 R28, R68.reuse, R84, R28 ;  /* 0x00000054441c723c */ /* 0x040fe8000004181c */
[----:B------:R-:W-:Y:S01]  /*cf60*/  MUFU.EX2 R171, R171 ;  /* 0x000000ab00ab7308 */ /* 0x000fe20000000800 */
[----:B------:R-:W-:Y:S03]  /*cf70*/  FADD.FTZ R140, R143, R140 ;  /* 0x0000008c8f8c7221 */ /* 0x000fe60000010000 */
[C---:B------:R-:W-:Y:S01]  /*cf80*/  HMMA.16816.F32.BF16 R32, R68.reuse, R86, R32 ;  /* 0x000000564420723c */ /* 0x040fe20000041820 */
[----:B------:R-:W-:Y:S05]  /*cf90*/  LDSM.16.MT88.4 R84, [R210+0x1100] ;  /* 0x00110000d254783b */ /* 0x000fea0000004200 */
[----:B------:R-:W-:Y:S02]  /*cfa0*/  MUFU.EX2 R237, R237 ;  /* 0x000000ed00ed7308 */ /* 0x000fe40000000800 */
[C---:B------:R-:W-:Y:S08]  /*cfb0*/  HMMA.16816.F32.BF16 R36, R68.reuse, R88, R36 ;  /* 0x000000584424723c */ /* 0x040ff00000041824 */
[C---:B------:R-:W-:Y:S01]  /*cfc0*/  HMMA.16816.F32.BF16 R40, R68.reuse, R90, R40 ;  /* 0x0000005a4428723c */ /* 0x040fe20000041828 */
[----:B------:R-:W-:Y:S01]  /*cfd0*/  LDSM.16.MT88.4 R88, [R208+0x4100] ;  /* 0x00410000d058783b */ /* 0x000fe20000004200 */
[----:B------:R-:W-:Y:S06]  /*cfe0*/  MUFU.EX2 R242, R242 ;  /* 0x000000f200f27308 */ /* 0x000fec0000000800 */
[C---:B-1----:R-:W-:Y:S04]  /*cff0*/  HMMA.16816.F32.BF16 R44, R68.reuse, R72, R44 ;  /* 0x00000048442c723c */ /* 0x042fe8000004182c */
[----:B------:R-:W-:Y:S04]  /*d000*/  MUFU.EX2 R239, R239 ;  /* 0x000000ef00ef7308 */ /* 0x000fe80000000800 */
[C---:B------:R-:W-:Y:S01]  /*d010*/  HMMA.16816.F32.BF16 R48, R68.reuse, R74, R48 ;  /* 0x0000004a4430723c */ /* 0x040fe20000041830 */
[----:B------:R-:W1:Y:S05]  /*d020*/  LDSM.16.MT88.4 R72, [R212+0x1100] ;  /* 0x00110000d448783b */ /* 0x000e6a0000004200 */
[----:B------:R-:W-:Y:S02]  /*d030*/  MUFU.EX2 R170, R170 ;  /* 0x000000aa00aa7308 */ /* 0x000fe40000000800 */
[C---:B----4-:R-:W-:Y:S08]  /*d040*/  HMMA.16816.F32.BF16 R52, R68.reuse, R76, R52 ;  /* 0x0000004c4434723c */ /* 0x050ff00000041834 */
[C---:B------:R-:W-:Y:S01]  /*d050*/  HMMA.16816.F32.BF16 R56, R68.reuse, R78, R56 ;  /* 0x0000004e4438723c */ /* 0x040fe20000041838 */
[----:B------:R-:W4:Y:S01]  /*d060*/  LDSM.16.MT88.4 R76, [R209+0x1100] ;  /* 0x00110000d14c783b */ /* 0x000f220000004200 */
[----:B------:R-:W-:Y:S06]  /*d070*/  MUFU.EX2 R169, R169 ;  /* 0x000000a900a97308 */ /* 0x000fec0000000800 */
[C---:B--2---:R-:W-:Y:S04]  /*d080*/  HMMA.16816.F32.BF16 R60, R68.reuse, R80, R60 ;  /* 0x00000050443c723c */ /* 0x044fe8000004183c */
[----:B------:R-:W-:Y:S04]  /*d090*/  MUFU.EX2 R240, R240 ;  /* 0x000000f000f07308 */ /* 0x000fe80000000800 */
[----:B------:R-:W-:Y:S01]  /*d0a0*/  HMMA.16816.F32.BF16 R64, R68, R82, R64 ;  /* 0x000000524440723c */ /* 0x000fe20000041840 */
[----:B------:R-:W2:Y:S05]  /*d0b0*/  LDSM.16.MT88.4 R80, [R208+0x1100] ;  /* 0x00110000d050783b */ /* 0x000eaa0000004200 */
[----:B------:R-:W-:Y:S01]  /*d0c0*/  MUFU.EX2 R142, R142 ;  /* 0x0000008e008e7308 */ /* 0x000fe20000000800 */
[----:B------:R-:W-:Y:S01]  /*d0d0*/  F2FP.BF16.PACK_AB R68, R154, R159 ;  /* 0x0000009f9a44723e */ /* 0x000fe200000010ff */
[----:B------:R-:W-:Y:S01]  /*d0e0*/  FADD.FTZ R159, R159, R140 ;  /* 0x0000008c9f9f7221 */ /* 0x000fe20000010000 */
[----:B---3--:R-:W-:Y:S03]  /*d0f0*/  F2FP.BF16.PACK_AB R69, R161, R158 ;  /* 0x0000009ea145723e */ /* 0x008fe600000010ff */
[----:B------:R-:W-:Y:S01]  /*d100*/  F2FP.BF16.PACK_AB R70, R164, R163 ;  /* 0x000000a3a446723e */ /* 0x000fe200000010ff */
[----:B------:R-:W-:Y:S01]  /*d110*/  FADD.FTZ R154, R154, R159 ;  /* 0x0000009f9a9a7221 */ /* 0x000fe20000010000 */
[----:B-----5:R-:W-:Y:S02]  /*d120*/  F2FP.BF16.PACK_AB R71, R166, R165 ;  /* 0x000000a5a647723e */ /* 0x020fe400000010ff */
[----:B------:R-:W-:Y:S01]  /*d130*/  MUFU.EX2 R151, R151 ;  /* 0x0000009700977308 */ /* 0x000fe20000000800 */
[----:B------:R-:W-:Y:S04]  /*d140*/  FADD.FTZ R163, R163, R154 ;  /* 0x0000009aa3a37221 */ /* 0x000fe80000010000 */
[C---:B-1----:R-:W-:Y:S03]  /*d150*/  HMMA.16816.F32.BF16 R4, R68.reuse, R72, R4 ;  /* 0x000000484404723c */ /* 0x042fe60000041804 */
[----:B------:R-:W-:Y:S02]  /*d160*/  FADD.FTZ R163, R164, R163 ;  /* 0x000000a3a4a37221 */ /* 0x000fe40000010000 */
[----:B------:R-:W-:Y:S03]  /*d170*/  MUFU.EX2 R141, R141 ;  /* 0x0000008d008d7308 */ /* 0x000fe60000000800 */
[C---:B------:R-:W-:Y:S01]  /*d180*/  HMMA.16816.F32.BF16 R8, R68.reuse, R74, R8 ;  /* 0x0000004a4408723c */ /* 0x040fe20000041808 */
[----:B------:R-:W1:Y:S06]  /*d190*/  LDSM.16.MT88.4 R72, [R212+0x4100] ;  /* 0x00410000d448783b */ /* 0x000e6c0000004200 */
[----:B------:R-:W3:Y:S01]  /*d1a0*/  MUFU.EX2 R148, R148 ;  /* 0x0000009400947308 */ /* 0x000ee20000000800 */
[C---:B------:R-:W-:Y:S08]  /*d1b0*/  HMMA.16816.F32.BF16 R12, R68.reuse, R84, R12 ;  /* 0x00000054440c723c */ /* 0x040ff0000004180c */
[C---:B------:R-:W-:Y:S01]  /*d1c0*/  HMMA.16816.F32.BF16 R16, R68.reuse, R86, R16 ;  /* 0x000000564410723c */ /* 0x040fe20000041810 */
[----:B------:R-:W5:Y:S01]  /*d1d0*/  LDSM.16.MT88.4 R84, [R210+0x4100] ;  /* 0x00410000d254783b */ /* 0x000f620000004200 */
[----:B------:R-:W-:Y:S06]  /*d1e0*/  MUFU.EX2 R139, R139 ;  /* 0x0000008b008b7308 */ /* 0x000fec0000000800 */
[C---:B----4-:R-:W-:Y:S04]  /*d1f0*/  HMMA.16816.F32.BF16 R20, R68.reuse, R76, R20 ;  /* 0x0000004c4414723c */ /* 0x050fe80000041814 */
[----:B------:R3:W4:Y:S04]  /*d200*/  MUFU.EX2 R244, R125 ;  /* 0x0000007d00f47308 */ /* 0x0007280000000800 */
[C---:B------:R-:W-:Y:S01]  /*d210*/  HMMA.16816.F32.BF16 R24, R68.reuse, R78, R24 ;  /* 0x0000004e4418723c */ /* 0x040fe20000041818 */
[----:B------:R-:W5:Y:S05]  /*d220*/  LDSM.16.MT88.4 R76, [R209+0x4100] ;  /* 0x00410000d14c783b */ /* 0x000f6a0000004200 */
[----:B------:R-:W-:Y:S02]  /*d230*/  MUFU.EX2 R118, R118 ;  /* 0x0000007600767308 */ /* 0x000fe40000000800 */
[C---:B--2---:R-:W-:Y:S08]  /*d240*/  HMMA.16816.F32.BF16 R28, R68.reuse, R80, R28 ;  /* 0x00000050441c723c */ /* 0x044ff0000004181c */
[C---:B------:R-:W-:Y:S01]  /*d250*/  HMMA.16816.F32.BF16 R32, R68.reuse, R82, R32 ;  /* 0x000000524420723c */ /* 0x040fe20000041820 */
[----:B------:R-:W2:Y:S01]  /*d260*/  LDSM.16.MT88.4 R80, [R212+0x1900] ;  /* 0x00190000d450783b */ /* 0x000ea20000004200 */
[----:B------:R5:W5:Y:S02]  /*d270*/  MUFU.EX2 R117, R124 ;  /* 0x0000007c00757308 */ /* 0x000b640000000800 */
[----:B---3--:R-:W-:Y:S02]  /*d280*/  F2FP.BF16.PACK_AB R125, R148, R141 ;  /* 0x0000008d947d723e */ /* 0x008fe400000010ff */
[----:B----4-:R-:W-:Y:S02]  /*d290*/  F2FP.BF16.PACK_AB R126, R244, R139 ;  /* 0x0000008bf47e723e */ /* 0x010fe400000010ff */
[C---:B-1----:R-:W-:Y:S08]  /*d2a0*/  HMMA.16816.F32.BF16 R36, R68.reuse, R72, R36 ;  /* 0x000000484424723c */ /* 0x042ff00000041824 */
[C---:B------:R-:W-:Y:S01]  /*d2b0*/  HMMA.16816.F32.BF16 R40, R68.reuse, R74, R40 ;  /* 0x0000004a4428723c */ /* 0x040fe20000041828 */
[----:B------:R-:W1:Y:S07]  /*d2c0*/  LDSM.16.MT88.4 R72, [R210+0x1900] ;  /* 0x00190000d248783b */ /* 0x000e6e0000004200 */
[C---:B-----5:R-:W-:Y:S04]  /*d2d0*/  HMMA.16816.F32.BF16 R44, R68.reuse, R84, R44 ;  /* 0x00000054442c723c */ /* 0x060fe8000004182c */
[----:B------:R-:W-:Y:S02]  /*d2e0*/  F2FP.BF16.PACK_AB R124, R151, R142 ;  /* 0x0000008e977c723e */ /* 0x000fe400000010ff */
[----:B------:R-:W-:Y:S02]  /*d2f0*/  F2FP.BF16.PACK_AB R127, R117, R118 ;  /* 0x00000076757f723e */ /* 0x000fe400000010ff */
[C---:B------:R-:W-:Y:S01]  /*d300*/  HMMA.16816.F32.BF16 R48, R68.reuse, R86, R48 ;  /* 0x000000564430723c */ /* 0x040fe20000041830 */
[----:B------:R-:W-:Y:S07]  /*d310*/  LDSM.16.MT88.4 R84, [R208+0x1900] ;  /* 0x00190000d054783b */ /* 0x000fee0000004200 */
[C---:B------:R-:W-:Y:S08]  /*d320*/  HMMA.16816.F32.BF16 R52, R68.reuse, R76, R52 ;  /* 0x0000004c4434723c */ /* 0x040ff00000041834 */
[C---:B------:R-:W-:Y:S01]  /*d330*/  HMMA.16816.F32.BF16 R56, R68.reuse, R78, R56 ;  /* 0x0000004e4438723c */ /* 0x040fe20000041838 */
[----:B------:R-:W3:Y:S07]  /*d340*/  LDSM.16.MT88.4 R76, [R209+0x1900] ;  /* 0x00190000d14c783b */ /* 0x000eee0000004200 */
[C---:B------:R-:W-:Y:S08]  /*d350*/  HMMA.16816.F32.BF16 R60, R68.reuse, R88, R60 ;  /* 0x00000058443c723c */ /* 0x040ff0000004183c */
[----:B------:R-:W-:Y:S01]  /*d360*/  HMMA.16816.F32.BF16 R64, R68, R90, R64 ;  /* 0x0000005a4440723c */ /* 0x000fe20000041840 */
[----:B------:R-:W-:Y:S06]  /*d370*/  LDSM.16.MT88.4 R88, [R209+0x4900] ;  /* 0x00490000d158783b */ /* 0x000fec0000004200 */
[C---:B------:R-:W-:Y:S01]  /*d380*/  F2FP.BF16.PACK_AB R68, R171.reuse, R168 ;  /* 0x000000a8ab44723e */ /* 0x040fe200000010ff */
[----:B------:R-:W-:Y:S01]  /*d390*/  FADD.FTZ R168, R168, R163 ;  /* 0x000000a3a8a87221 */ /* 0x000fe20000010000 */
[----:B------:R-:W-:Y:S03]  /*d3a0*/  F2FP.BF16.PACK_AB R69, R242, R237 ;  /* 0x000000edf245723e */ /* 0x000fe600000010ff */
[----:B------:R-:W-:Y:S01]  /*d3b0*/  F2FP.BF16.PACK_AB R70, R170, R239 ;  /* 0x000000efaa46723e */ /* 0x000fe200000010ff */
[----:B------:R-:W-:Y:S01]  /*d3c0*/  FADD.FTZ R168, R171, R168 ;  /* 0x000000a8aba87221 */ /* 0x000fe20000010000 */
[----:B------:R-:W-:Y:S03]  /*d3d0*/  F2FP.BF16.PACK_AB R71, R240, R169 ;  /* 0x000000a9f047723e */ /* 0x000fe600000010ff */
[----:B------:R-:W-:Y:S01]  /*d3e0*/  FADD.FTZ R239, R239, R168 ;  /* 0x000000a8efef7221 */ /* 0x000fe20000010000 */
[----:B------:R-:W-:Y:S03]  /*d3f0*/  IADD3 R168, R238, -0x1, RZ ;  /* 0xffffffffeea87810 */ /* 0x000fe60007ffe0ff */
[C---:B--2---:R-:W-:Y:S03]  /*d400*/  HMMA.16816.F32.BF16 R4, R68.reuse, R80, R4 ;  /* 0x000000504404723c */ /* 0x044fe60000041804 */
[----:B------:R-:W-:Y:S01]  /*d410*/  FADD.FTZ R239, R170, R239 ;  /* 0x000000efaaef7221 */ /* 0x000fe20000010000 */
[----:B------:R-:W-:Y:S04]  /*d420*/  MOV R238, R168 ;  /* 0x000000a800ee7202 */ /* 0x000fe80000000f00 */
        /* <DEDUP_REMOVED lines=11> */
[C---:B--2---:R-:W-:Y:S08]  /*d4e0*/  HMMA.16816.F32.BF16 R36, R68.reuse, R80, R36 ;  /* 0x000000504424723c */ /* 0x044ff00000041824 */
[C---:B------:R-:W-:Y:S01]  /*d4f0*/  HMMA.16816.F32.BF16 R40, R68.reuse, R82, R40 ;  /* 0x000000524428723c */ /* 0x040fe20000041828 */
[----:B------:R-:W2:Y:S07]  /*d500*/  LDSM.16.MT88.4 R80, [R210+0x2100] ;  /* 0x00210000d250783b */ /* 0x000eae0000004200 */
[C---:B-1----:R-:W-:Y:S08]  /*d510*/  HMMA.16816.F32.BF16 R44, R68.reuse, R72, R44 ;  /* 0x00000048442c723c */ /* 0x042ff0000004182c */
[C---:B------:R-:W-:Y:S01]  /*d520*/  HMMA.16816.F32.BF16 R48, R68.reuse, R74, R48 ;  /* 0x0000004a4430723c */ /* 0x040fe20000041830 */
[----:B------:R-:W1:Y:S07]  /*d530*/  LDSM.16.MT88.4 R72, [R209+0x2100] ;  /* 0x00210000d148783b */ /* 0x000e6e0000004200 */
[C---:B------:R-:W-:Y:S08]  /*d540*/  HMMA.16816.F32.BF16 R52, R68.reuse, R88, R52 ;  /* 0x000000584434723c */ /* 0x040ff00000041834 */
[C---:B------:R-:W-:Y:S01]  /*d550*/  HMMA.16816.F32.BF16 R56, R68.reuse, R90, R56 ;  /* 0x0000005a4438723c */ /* 0x040fe20000041838 */
[----:B------:R-:W-:Y:S07]  /*d560*/  LDSM.16.MT88.4 R88, [R209+0x5100] ;  /* 0x00510000d158783b */ /* 0x000fee0000004200 */
        /* <DEDUP_REMOVED lines=9> */
[----:B------:R-:W-:Y:S04]  /*d600*/  FADD.FTZ R155, R155, R162 ;  /* 0x000000a29b9b7221 */ /* 0x000fe80000010000 */
[C---:B---3--:R-:W-:Y:S03]  /*d610*/  HMMA.16816.F32.BF16 R4, R68.reuse, R76, R4 ;  /* 0x0000004c4404723c */ /* 0x048fe60000041804 */
[----:B------:R-:W-:Y:S04]  /*d620*/  FADD.FTZ R155, R152, R155 ;  /* 0x0000009b989b7221 */ /* 0x000fe80000010000 */
        /* <DEDUP_REMOVED lines=8> */
[----:B------:R-:W-:Y:S04]  /*d6b0*/  FADD.FTZ R228, R244, R139 ;  /* 0x0000008bf4e47221 */ /* 0x000fe80000010000 */
[C---:B-1----:R-:W-:Y:S08]  /*d6c0*/  HMMA.16816.F32.BF16 R20, R68.reuse, R72, R20 ;  /* 0x000000484414723c */ /* 0x042ff00000041814 */
[C---:B------:R-:W-:Y:S01]  /*d6d0*/  HMMA.16816.F32.BF16 R24, R68.reuse, R74, R24 ;  /* 0x0000004a4418723c */ /* 0x040fe20000041818 */
[----:B------:R-:W1:Y:S07]  /*d6e0*/  LDSM.16.MT88.4 R72, [R208+0x5100] ;  /* 0x00510000d048783b */ /* 0x000e6e0000004200 */
[C---:B------:R-:W-:Y:S08]  /*d6f0*/  HMMA.16816.F32.BF16 R28, R68.reuse, R84, R28 ;  /* 0x00000054441c723c */ /* 0x040ff0000004181c */
[C---:B------:R-:W-:Y:S01]  /*d700*/  HMMA.16816.F32.BF16 R32, R68.reuse, R86, R32 ;  /* 0x000000564420723c */ /* 0x040fe20000041820 */
[----:B------:R-:W4:Y:S07]  /*d710*/  LDSM.16.MT88.4 R84, [R208+0x2900] ;  /* 0x00290000d054783b */ /* 0x000f2e0000004200 */
[C---:B---3--:R-:W-:Y:S08]  /*d720*/  HMMA.16816.F32.BF16 R36, R68.reuse, R76, R36 ;  /* 0x0000004c4424723c */ /* 0x048ff00000041824 */
[C---:B------:R-:W-:Y:S01]  /*d730*/  HMMA.16816.F32.BF16 R40, R68.reuse, R78, R40 ;  /* 0x0000004e4428723c */ /* 0x040fe20000041828 */
[----:B------:R-:W3:Y:S07]  /*d740*/  LDSM.16.MT88.4 R76, [R212+0x5900] ;  /* 0x00590000d44c783b */ /* 0x000eee0000004200 */
[C---:B--2---:R-:W-:Y:S08]  /*d750*/  HMMA.16816.F32.BF16 R44, R68.reuse, R80, R44 ;  /* 0x00000050442c723c */ /* 0x044ff0000004182c */
[C---:B------:R-:W-:Y:S08]  /*d760*/  HMMA.16816.F32.BF16 R48, R68.reuse, R82, R48 ;  /* 0x000000524430723c */ /* 0x040ff00000041830 */
[C---:B------:R-:W-:Y:S08]  /*d770*/  HMMA.16816.F32.BF16 R52, R68.reuse, R88, R52 ;  /* 0x000000584434723c */ /* 0x040ff00000041834 */
[C---:B------:R-:W-:Y:S08]  /*d780*/  HMMA.16816.F32.BF16 R56, R68.reuse, R90, R56 ;  /* 0x0000005a4438723c */ /* 0x040ff00000041838 */
[C---:B-1----:R-:W-:Y:S08]  /*d790*/  HMMA.16816.F32.BF16 R60, R68.reuse, R72, R60 ;  /* 0x00000048443c723c */ /* 0x042ff0000004183c */
[----:B------:R-:W-:Y:S01]  /*d7a0*/  HMMA.16816.F32.BF16 R64, R68, R74, R64 ;  /* 0x0000004a4440723c */ /* 0x000fe20000041840 */
[----:B------:R-:W1:Y:S07]  /*d7b0*/  LDSM.16.MT88.4 R68, [R210+0x5900] ;  /* 0x00590000d244783b */ /* 0x000e6e0000004200 */
[C---:B------:R-:W-:Y:S01]  /*d7c0*/  HMMA.16816.F32.BF16 R112, R124.reuse, R108, R4 ;  /* 0x0000006c7c70723c */ /* 0x040fe20000041804 */
[----:B------:R-:W2:Y:S07]  /*d7d0*/  LDSM.16.MT88.4 R4, [R209+0x5900] ;  /* 0x00590000d104783b */ /* 0x000eae0000004200 */
[C---:B------:R-:W-:Y:S01]  /*d7e0*/  HMMA.16816.F32.BF16 R108, R124.reuse, R110, R8 ;  /* 0x0000006e7c6c723c */ /* 0x040fe20000041808 */
[----:B------:R-:W5:Y:S07]  /*d7f0*/  LDSM.16.MT88.4 R8, [R208+0x5900] ;  /* 0x00590000d008783b */ /* 0x000f6e0000004200 */
[C---:B------:R-:W-:Y:S07]  /*d800*/  HMMA.16816.F32.BF16 R104, R124.reuse, R100, R12 ;  /* 0x000000647c68723c */ /* 0x040fee000004180c */
[----:B------:R-:W-:Y:S01]  /*d810*/  FADD.FTZ R13, R149, R138 ;  /* 0x0000008a950d7221 */ /* 0x000fe20000010000 */
[C---:B------:R-:W-:Y:S04]  /*d820*/  HMMA.16816.F32.BF16 R100, R124.reuse, R102, R16 ;  /* 0x000000667c64723c */ /* 0x040fe80000041810 */
[----:B------:R-:W-:Y:S04]  /*d830*/  FADD.FTZ R13, R150, R13 ;  /* 0x0000000d960d7221 */ /* 0x000fe80000010000 */
[C---:B------:R-:W-:Y:S04]  /*d840*/  HMMA.16816.F32.BF16 R96, R124.reuse, R92, R20 ;  /* 0x0000005c7c60723c */ /* 0x040fe80000041814 */
[----:B------:R-:W-:Y:S04]  /*d850*/  FADD.FTZ R2, R158, R13 ;  /* 0x0000000d9e027221 */ /* 0x000fe80000010000 */
[C---:B------:R-:W-:Y:S04]  /*d860*/  HMMA.16816.F32.BF16 R92, R124.reuse, R94, R24 ;  /* 0x0000005e7c5c723c */ /* 0x040fe80000041818 */
[----:B------:R-:W-:Y:S04]  /*d870*/  FADD.FTZ R2, R161, R2 ;  /* 0x00000002a1027221 */ /* 0x000fe80000010000 */
[C---:B----4-:R-:W-:Y:S04]  /*d880*/  HMMA.16816.F32.BF16 R88, R124.reuse, R84, R28 ;  /* 0x000000547c58723c */ /* 0x050fe8000004181c */
[----:B------:R-:W-:Y:S04]  /*d890*/  FADD.FTZ R165, R165, R2 ;  /* 0x00000002a5a57221 */ /* 0x000fe80000010000 */
[C---:B------:R-:W-:Y:S04]  /*d8a0*/  HMMA.16816.F32.BF16 R84, R124.reuse, R86, R32 ;  /* 0x000000567c54723c */ /* 0x040fe80000041820 */
[----:B------:R-:W-:Y:S04]  /*d8b0*/  FADD.FTZ R166, R166, R165 ;  /* 0x000000a5a6a67221 */ /* 0x000fe80000010000 */
[C---:B---3--:R-:W-:Y:S04]  /*d8c0*/  HMMA.16816.F32.BF16 R80, R124.reuse, R76, R36 ;  /* 0x0000004c7c50723c */ /* 0x048fe80000041824 */
[----:B------:R-:W-:Y:S04]  /*d8d0*/  FADD.FTZ R237, R237, R166 ;  /* 0x000000a6eded7221 */ /* 0x000fe80000010000 */
[C---:B------:R-:W-:Y:S04]  /*d8e0*/  HMMA.16816.F32.BF16 R76, R124.reuse, R78, R40 ;  /* 0x0000004e7c4c723c */ /* 0x040fe80000041828 */
[----:B------:R-:W-:Y:S04]  /*d8f0*/  FADD.FTZ R242, R242, R237 ;  /* 0x000000edf2f27221 */ /* 0x000fe80000010000 */
[C---:B-1----:R-:W-:Y:S04]  /*d900*/  HMMA.16816.F32.BF16 R72, R124.reuse, R68, R44 ;  /* 0x000000447c48723c */ /* 0x042fe8000004182c */
[----:B------:R-:W-:Y:S04]  /*d910*/  FADD.FTZ R169, R169, R242 ;  /* 0x000000f2a9a97221 */ /* 0x000fe80000010000 */
[C---:B------:R-:W-:Y:S04]  /*d920*/  HMMA.16816.F32.BF16 R68, R124.reuse, R70, R48 ;  /* 0x000000467c44723c */ /* 0x040fe80000041830 */
[----:B------:R-:W-:Y:S04]  /*d930*/  FADD.FTZ R240, R240, R169 ;  /* 0x000000a9f0f07221 */ /* 0x000fe80000010000 */
[C---:B--2---:R-:W-:Y:S04]  /*d940*/  HMMA.16816.F32.BF16 R52, R124.reuse, R4, R52 ;  /* 0x000000047c34723c */ /* 0x044fe80000041834 */
[----:B------:R-:W-:Y:S04]  /*d950*/  FADD.FTZ R157, R157, R240 ;  /* 0x000000f09d9d7221 */ /* 0x000fe80000010000 */
[C---:B------:R-:W-:Y:S04]  /*d960*/  HMMA.16816.F32.BF16 R56, R124.reuse, R6, R56 ;  /* 0x000000067c38723c */ /* 0x040fe80000041838 */
[----:B------:R-:W-:Y:S04]  /*d970*/  FADD.FTZ R160, R160, R157 ;  /* 0x0000009da0a07221 */ /* 0x000fe80000010000 */
[C---:B-----5:R-:W-:Y:S04]  /*d980*/  HMMA.16816.F32.BF16 R60, R124.reuse, R8, R60 ;  /* 0x000000087c3c723c */ /* 0x060fe8000004183c */
[----:B------:R-:W-:Y:S04]  /*d990*/  FADD.FTZ R153, R153, R160 ;  /* 0x000000a099997221 */ /* 0x000fe80000010000 */
[----:B------:R-:W-:Y:S01]  /*d9a0*/  FADD.FTZ R156, R156, R153 ;  /* 0x000000999c9c7221 */ /* 0x000fe20000010000 */
[----:B------:R-:W-:Y:S03]  /*d9b0*/  HMMA.16816.F32.BF16 R64, R124, R10, R64 ;  /* 0x0000000a7c40723c */ /* 0x000fe60000041840 */
[----:B------:R-:W-:Y:S04]  /*d9c0*/  FADD.FTZ R141, R141, R156 ;  /* 0x0000009c8d8d7221 */ /* 0x000fe80000010000 */
[----:B------:R-:W-:Y:S05]  /*d9d0*/  FADD.FTZ R141, R148, R141 ;  /* 0x0000008d948d7221 */ /* 0x000fea0000010000 */
[----:B------:R-:W-:Y:S04]  /*d9e0*/  FADD.FTZ R118, R118, R141 ;  /* 0x0000008d76767221 */ /* 0x000fe80000010000 */
[----:B------:R-:W-:Y:S01]  /*d9f0*/  FADD.FTZ R227, R117, R118 ;  /* 0x0000007675e37221 */ /* 0x000fe20000010000 */
[----:B------:R-:W-:-:S05]  /*da00*/  @P0 BRA `(.L_x_196) ;  /* 0xffffceb000000947 */ /* 0x000fca000383ffff */
.L_x_193:
[----:B------:R-:W-:-:S13]  /*da10*/  ISETP.GE.AND P0, PT, R168, UR6, PT ;  /* 0x00000006a8007c0c */ /* 0x000fda000bf06270 */
[----:B------:R-:W-:Y:S05]  /*da20*/  @!P0 BRA `(.L_x_197) ;  /* 0x0000450000008947 */ /* 0x000fea0003800000 */
[----:B------:R-:W-:Y:S01]  /*da30*/  SHF.R.S32.HI R169, RZ, 0x1f, R230 ;  /* 0x0000001fffa97819 */ /* 0x000fe200000114e6 */
[----:B------:R-:W-:Y:S01]  /*da40*/  IMAD.MOV.U32 R2, RZ, RZ, R116 ;  /* 0x000000ffff027224 */ /* 0x000fe200078e0074 */
[C---:B------:R-:W-:Y:S01]  /*da50*/  SHF.L.U64.HI R232, R229.reuse, 0x1, R232 ;  /* 0x00000001e5e87819 */ /* 0x040fe200000102e8 */
[----:B------:R-:W-:Y:S01]  /*da60*/  IMAD.MOV.U32 R3, RZ, RZ, R0 ;  /* 0x000000ffff037224 */ /* 0x000fe200078e0000 */
[C---:B------:R-:W-:Y:S01]  /*da70*/  SHF.L.U64.HI R169, R230.reuse, 0x1, R169 ;  /* 0x00000001e6a97819 */ /* 0x040fe200000102a9 */
[----:B------:R-:W-:Y:S01]  /*da80*/  IMAD.SHL.U32 R229, R229, 0x2, RZ ;  /* 0x00000002e5e57824 */ /* 0x000fe200078e00ff */
[----:B------:R-:W-:Y:S02]  /*da90*/  SHF.L.U32 R230, R230, 0x1, RZ ;  /* 0x00000001e6e67819 */ /* 0x000fe400000006ff */
.L_x_207:
[----:B------:R-:W-:Y:S04]  /*daa0*/  DEPBAR.LE SB0, 0x0 ;  /* 0x000080000000791a */ /* 0x000fe80000000000 */
[----:B------:R-:W-:Y:S01]  /*dab0*/  BAR.SYNC.DEFER_BLOCKING 0x0 ;  /* 0x0000000000007b1d */ /* 0x000fe20000010000 */
[----:B------:R-:W-:Y:S01]  /*dac0*/  SHF.R.S32.HI R21, RZ, 0x1f, R216 ;  /* 0x0000001fff157819 */ /* 0x000fe200000114d8 */
[C---:B------:R-:W-:Y:S01]  /*dad0*/  IMAD.WIDE.U32 R30, R216.reuse, c[0x0][0x208], RZ ;  /* 0x00008200d81e7a25 */ /* 0x040fe200078e00ff */
[----:B------:R-:W-:Y:S03]  /*dae0*/  SHF.R.S32.HI R29, RZ, 0x1f, R215 ;  /* 0x0000001fff1d7819 */ /* 0x000fe600000114d7 */
[----:B------:R-:W-:Y:S02]  /*daf0*/  IMAD R21, R21, c[0x0][0x208], RZ ;  /* 0x0000820015157a24 */ /* 0x000fe400078e02ff */
[----:B------:R-:W-:Y:S02]  /*db00*/  IMAD R29, R29, c[0x0][0x218], RZ ;  /* 0x000086001d1d7a24 */ /* 0x000fe400078e02ff */
[----:B------:R-:W-:Y:S02]  /*db10*/  IMAD R21, R216, c[0x0][0x20c], R21 ;  /* 0x00008300d8157a24 */ /* 0x000fe400078e0215 */
[----:B------:R-:W-:Y:S03]  /*db20*/  IMAD R29, R215, c[0x0][0x21c], R29 ;  /* 0x00008700d71d7a24 */ /* 0x000fe600078e021d */
[----:B------:R-:W-:Y:S05]  /*db30*/  IADD3 R31, R31, R21, RZ ;  /* 0x000000151f1f7210 */ /* 0x000fea0007ffe0ff */
[----:B------:R-:W-:Y:S01]  /*db40*/  IMAD.WIDE.U32 R30, R215, c[0x0][0x218], R30 ;  /* 0x00008600d71e7a25 */ /* 0x000fe200078e001e */
[----:B------:R-:W1:Y:S04]  /*db50*/  LDSM.16.M88.4 R8, [R214+0x8100] ;  /* 0x00810000d608783b */ /* 0x000e680000000200 */
[----:B------:R-:W-:Y:S04]  /*db60*/  IADD3 R0, P0, R30, UR38, RZ ;  /* 0x000000261e007c10 */ /* 0x000fe8000ff1e0ff */
[----:B------:R-:W-:Y:S02]  /*db70*/  IADD3.X R29, R31, UR10, R29, P0, !PT ;  /* 0x0000000a1f1d7c10 */ /* 0x000fe400087fe41d */
[C---:B------:R-:W-:Y:S01]  /*db80*/  LEA R45, P0, R0.reuse, c[0x0][0x1f8], 0x1 ;  /* 0x00007e00002d7a11 */ /* 0x040fe200078008ff */
[----:B------:R-:W2:Y:S03]  /*db90*/  LDSM.16.M88.4 R16, [R214+0x8900] ;  /* 0x00890000d610783b */ /* 0x000ea60000000200 */
[----:B------:R-:W-:Y:S05]  /*dba0*/  LEA.HI.X R152, R0, c[0x0][0x1fc], R29, 0x1, P0 ;  /* 0x00007f0000987a11 */ /* 0x000fea00000f0c1d */
[----:B------:R-:W3:Y:S08]  /*dbb0*/  LDSM.16.M88.4 R24, [R214+0x9100] ;  /* 0x00910000d618783b */ /* 0x000ef00000000200 */
[----:B------:R-:W4:Y:S08]  /*dbc0*/  LDSM.16.M88.4 R32, [R214+0x9900] ;  /* 0x00990000d620783b */ /* 0x000f300000000200 */
[----:B------:R-:W5:Y:S01]  /*dbd0*/  LDSM.16.M88.4 R40, [R214+0xa100] ;  /* 0x00a10000d628783b */ /* 0x000f620000000200 */
[C---:B-1----:R-:W-:Y:S07]  /*dbe0*/  HMMA.16816.F32.BF16 R4, R120.reuse, R8, RZ ;  /* 0x000000087804723c */ /* 0x042fee00000418ff */
[----:B------:R-:W-:Y:S01]  /*dbf0*/  LDSM.16.M88.4 R48, [R214+0xa900] ;  /* 0x00a90000d630783b */ /* 0x000fe20000000200 */
[C---:B------:R-:W-:Y:S07]  /*dc00*/  HMMA.16816.F32.BF16 R8, R120.reuse, R10, RZ ;  /* 0x0000000a7808723c */ /* 0x040fee00000418ff */
[----:B------:R-:W-:Y:S01]  /*dc10*/  LDSM.16.M88.4 R116, [R213] ;  /* 0x00000000d574783b */ /* 0x000fe20000000200 */
[C---:B--2---:R-:W-:Y:S07]  /*dc20*/  HMMA.16816.F32.BF16 R12, R120.reuse, R16, RZ ;  /* 0x00000010780c723c */ /* 0x044fee00000418ff */
[----:B------:R-:W-:Y:S01]  /*dc30*/  LDSM.16.M88.4 R124, [R207] ;  /* 0x00000000cf7c783b */ /* 0x000fe20000000200 */
[C---:B------:R-:W-:Y:S07]  /*dc40*/  HMMA.16816.F32.BF16 R16, R120.reuse, R18, RZ ;  /* 0x000000127810723c */ /* 0x040fee00000418ff */
[----:B------:R-:W-:Y:S01]  /*dc50*/  LDSM.16.M88.4 R128, [R206] ;  /* 0x00000000ce80783b */ /* 0x000fe20000000200 */
[C---:B---3--:R-:W-:Y:S07]  /*dc60*/  HMMA.16816.F32.BF16 R20, R120.reuse, R24, RZ ;  /* 0x000000187814723c */ /* 0x048fee00000418ff */
[----:B------:R-:W-:Y:S01]  /*dc70*/  LDSM.16.M88.4 R132, [R205] ;  /* 0x00000000cd84783b */ /* 0x000fe20000000200 */
[C---:B------:R-:W-:Y:S07]  /*dc80*/  HMMA.16816.F32.BF16 R24, R120.reuse, R26, RZ ;  /* 0x0000001a7818723c */ /* 0x040fee00000418ff */
[----:B------:R-:W-:Y:S01]  /*dc90*/  LDSM.16.M88.4 R136, [R204] ;  /* 0x00000000cc88783b */ /* 0x000fe20000000200 */
[C---:B----4-:R-:W-:Y:S07]  /*dca0*/  HMMA.16816.F32.BF16 R28, R120.reuse, R32, RZ ;  /* 0x00000020781c723c */ /* 0x050fee00000418ff */
[----:B------:R-:W1:Y:S01]  /*dcb0*/  SHFL.IDX PT, R154, R45, RZ, 0x181f ;  /* 0x00181fff2d9a7589 */ /* 0x000e6200000e0000 */
[C---:B------:R-:W-:Y:S07]  /*dcc0*/  HMMA.16816.F32.BF16 R32, R120.reuse, R34, RZ ;  /* 0x000000227820723c */ /* 0x040fee00000418ff */
[----:B------:R-:W2:Y:S01]  /*dcd0*/  SHFL.IDX PT, R44, R152, RZ, 0x181f ;  /* 0x00181fff982c7589 */ /* 0x000ea200000e0000 */
[C---:B-----5:R-:W-:Y:S07]  /*dce0*/  HMMA.16816.F32.BF16 R36, R120.reuse, R40, RZ ;  /* 0x000000287824723c */ /* 0x060fee00000418ff */
[----:B------:R-:W3:Y:S01]  /*dcf0*/  SHFL.IDX PT, R148, R45, 0x2, 0x181f ;  /* 0x00581f002d947f89 */ /* 0x000ee200000e0000 */
[C---:B------:R-:W-:Y:S07]  /*dd00*/  HMMA.16816.F32.BF16 R40, R120.reuse, R42, RZ ;  /* 0x0000002a7828723c */ /* 0x040fee00000418ff */
[----:B------:R4:W-:Y:S01]  /*dd10*/  SHFL.IDX PT, R160, R45, 0x1, 0x181f ;  /* 0x00381f002da07f89 */ /* 0x0009e200000e0000 */
[C---:B-1----:R-:W-:Y:S04]  /*dd20*/  IADD3 R150, P2, R154.reuse, R230, RZ ;  /* 0x000000e69a967210 */ /* 0x042fe80007f5e0ff */
[----:B------:R-:W-:Y:S02]  /*dd30*/  IADD3 R154, P0, R154, R229, RZ ;  /* 0x000000e59a9a7210 */ /* 0x000fe40007f1e0ff */
[CC--:B--2---:R-:W-:Y:S01]  /*dd40*/  IADD3.X R151, R44.reuse, R169.reuse, RZ, P2, !PT ;  /* 0x000000a92c977210 */ /* 0x0c4fe200017fe4ff */
[----:B------:R-:W1:Y:S01]  /*dd50*/  SHFL.IDX PT, R149, R152, 0x2, 0x181f ;  /* 0x00581f0098957f89 */ /* 0x000e6200000e0000 */
[----:B------:R-:W-:Y:S02]  /*dd60*/  IADD3.X R155, R44, R232, RZ, P0, !PT ;  /* 0x000000e82c9b7210 */ /* 0x000fe400007fe4ff */
[-C--:B---3--:R-:W-:Y:S05]  /*dd70*/  IADD3 R162, P2, R148, R230.reuse, RZ ;  /* 0x000000e694a27210 */ /* 0x088fea0007f5e0ff */
[----:B------:R-:W-:Y:S01]  /*dd80*/  LDSM.16.M88.4 R140, [R203] ;  /* 0x00000000cb8c783b */ /* 0x000fe20000000200 */
[C---:B----4-:R-:W-:Y:S07]  /*dd90*/  HMMA.16816.F32.BF16 R44, R120.reuse, R48, RZ ;  /* 0x00000030782c723c */ /* 0x050fee00000418ff */
[----:B------:R-:W-:Y:S01]  /*dda0*/  @!PT LDS RZ, [RZ] ;  /* 0x00000000fffff984 */ /* 0x000fe20000000800 */
[----:B------:R-:W-:Y:S01]  /*ddb0*/  @!PT LDS RZ, [RZ] ;  /* 0x00000000fffff984 */ /* 0x000fe20000000800 */
[----:B------:R-:W-:Y:S01]  /*ddc0*/  @!PT LDS RZ, [RZ] ;  /* 0x00000000fffff984 */ /* 0x000fe20000000800 */
[----:B------:R2:W-:Y:S01]  /*ddd0*/  LDGSTS.E.BYPASS.LTC128B.128 [R225], [R150.64], !P5 ;  /* 0x0000000096e17fae */ /* 0x0005e2000e901d6a */
[----:B------:R-:W-:Y:S07]  /*dde0*/  HMMA.16816.F32.BF16 R48, R120, R50, RZ ;  /* 0x000000327830723c */ /* 0x000fee00000418ff */
[----:B------:R3:W4:Y:S01]  /*ddf0*/  SHFL.IDX PT, R0, R152, 0x1, 0x181f ;  /* 0x00381f0098007f89 */ /* 0x00072200000e0000 */
[C---:B-1----:R-:W-:Y:S01]  /*de00*/  IADD3.X R163, R149.reuse, R169, RZ, P2, !PT ;  /* 0x000000a995a37210 */ /* 0x042fe200017fe4ff */
[C---:B------:R-:W-:Y:S06]  /*de10*/  HMMA.16816.F32.BF16 R4, R144.reuse, R116, R4 ;  /* 0x000000749004723c */ /* 0x040fec0000041804 */
[----:B------:R1:W-:Y:S02]  /*de20*/  LDGSTS.E.BYPASS.LTC128B.128 [R224], [R154.64], !P4 ;  /* 0x000000009ae07fae */ /* 0x0003e4000e101d6a */
[C---:B------:R-:W-:Y:S08]  /*de30*/  HMMA.16816.F32.BF16 R8, R144.reuse, R118, R8 ;  /* 0x000000769008723c */ /* 0x040ff00000041808 */
[C---:B------:R-:W-:Y:S04]  /*de40*/  HMMA.16816.F32.BF16 R12, R144.reuse, R124, R12 ;  /* 0x0000007c900c723c */ /* 0x040fe8000004180c */
[C---:B---3--:R-:W-:Y:S02]  /*de50*/  IADD3 R152, P0, R160.reuse, R230, RZ ;  /* 0x000000e6a0987210 */ /* 0x048fe40007f1e0ff */
[----:B------:R-:W-:Y:S02]  /*de60*/  IADD3 R160, P6, R160, R229, RZ ;  /* 0x000000e5a0a07210 */ /* 0x000fe40007fde0ff */
[C---:B------:R-:W-:Y:S04]  /*de70*/  HMMA.16816.F32.BF16 R16, R144.reuse, R126, R16 ;  /* 0x0000007e9010723c */ /* 0x040fe80000041810 */
[C---:B----4-:R-:W-:Y:S02]  /*de80*/  IADD3.X R153, R0.reuse, R169, RZ, P0, !PT ;  /* 0x000000a900997210 */ /* 0x050fe400007fe4ff */
[-C--:B------:R-:W-:Y:S02]  /*de90*/  IADD3.X R161, R0, R232.reuse, RZ, P6, !PT ;  /* 0x000000e800a17210 */ /* 0x080fe400037fe4ff */
[C---:B------:R-:W-:Y:S01]  /*dea0*/  HMMA.16816.F32.BF16 R20, R144.reuse, R128, R20 ;  /* 0x000000809014723c */ /* 0x040fe20000041814 */
[----:B------:R1:W-:Y:S03]  /*deb0*/  LDGSTS.E.BYPASS.LTC128B.128 [R223], [R152.64], !P5 ;  /* 0x0000000098df7fae */ /* 0x0003e6000e901d6a */
[----:B------:R-:W-:Y:S04]  /*dec0*/  IADD3 R164, P0, R148, R229, RZ ;  /* 0x000000e594a47210 */ /* 0x000fe80007f1e0ff */
[C---:B------:R-:W-:Y:S01]  /*ded0*/  HMMA.16816.F32.BF16 R24, R144.reuse, R130, R24 ;  /* 0x000000829018723c */ /* 0x040fe20000041818 */
[----:B------:R3:W-:Y:S03]  /*dee0*/  LDGSTS.E.BYPASS.LTC128B.128 [R222], [R160.64], !P4 ;  /* 0x00000000a0de7fae */ /* 0x0007e6000e101d6a */
[----:B------:R-:W-:Y:S02]  /*def0*/  IADD3.X R165, R149, R232, RZ, P0, !PT ;  /* 0x000000e895a57210 */ /* 0x000fe400007fe4ff */
[----:B------:R-:W-:Y:S02]  /*df00*/  ISETP.GT.AND P0, PT, R168, UR6, PT ;  /* 0x00000006a8007c0c */ /* 0x000fe4000bf04270 */
[C---:B------:R-:W-:Y:S01]  /*df10*/  HMMA.16816.F32.BF16 R28, R144.reuse, R132, R28 ;  /* 0x00000084901c723c */ /* 0x040fe2000004181c */
[----:B------:R3:W-:Y:S07]  /*df20*/  LDGSTS.E.BYPASS.LTC128B.128 [R225+0x2000], [R162.64], !P5 ;  /* 0x02000000a2e17fae */ /* 0x0007ee000e901d6a */
[C---:B------:R-:W-:Y:S01]  /*df30*/  HMMA.16816.F32.BF16 R32, R144.reuse, R134, R32 ;  /* 0x000000869020723c */ /* 0x040fe20000041820 */
[----:B------:R4:W-:Y:S07]  /*df40*/  LDGSTS.E.BYPASS.LTC128B.128 [R225+0x5000], [R164.64], !P4 ;  /* 0x05000000a4e17fae */ /* 0x0009ee000e101d6a */
[C---:B------:R-:W-:Y:S01]  /*df50*/  HMMA.16816.F32.BF16 R36, R144.reuse, R136, R36 ;  /* 0x000000889024723c */ /* 0x040fe20000041824 */
[----:B--2---:R-:W2:Y:S07]  /*df60*/  LDSM.16.M88.4 R148, [R211+0x8100] ;  /* 0x00810000d394783b */ /* 0x004eae0000000200 */
[C---:B------:R-:W-:Y:S01]  /*df70*/  HMMA.16816.F32.BF16 R40, R144.reuse, R138, R40 ;  /* 0x0000008a9028723c */ /* 0x040fe20000041828 */
[----:B------:R-:W5:Y:S07]  /*df80*/  LDSM.16.M88.4 R116, [R211+0x8900] ;  /* 0x00890000d374783b */ /* 0x000f6e0000000200 */
[C---:B------:R-:W-:Y:S01]  /*df90*/  HMMA.16816.F32.BF16 R44, R144.reuse, R140, R44 ;  /* 0x0000008c902c723c */ /* 0x040fe2000004182c */
[----:B------:R-:W0:Y:S07]  /*dfa0*/  LDGDEPBAR ;  /* 0x00000000000079af */ /* 0x000e2e0000000000 */
[----:B------:R-:W-:Y:S01]  /*dfb0*/  HMMA.16816.F32.BF16 R48, R144, R142, R48 ;  /* 0x0000008e9030723c */ /* 0x000fe20000041830 */
[----:B------:R-:W4:Y:S08]  /*dfc0*/  LDSM.16.M88.4 R124, [R211+0x9100] ;  /* 0x00910000d37c783b */ /* 0x000f300000000200 */
[----:B-1----:R-:W1:Y:S01]  /*dfd0*/  LDSM.16.M88.4 R152, [R211+0x9900] ;  /* 0x00990000d398783b */ /* 0x002e620000000200 */
[C---:B--2---:R-:W-:Y:S07]  /*dfe0*/  HMMA.16816.F32.BF16 R4, R172.reuse, R148, R4 ;  /* 0x00000094ac04723c */ /* 0x044fee0000041804 */
[----:B------:R-:W2:Y:S01]  /*dff0*/  LDSM.16.M88.4 R156, [R211+0xa100] ;  /* 0x00a10000d39c783b */ /* 0x000ea20000000200 */
[C---:B------:R-:W-:Y:S07]  /*e000*/  HMMA.16816.F32.BF16 R8, R172.reuse, R150, R8 ;  /* 0x00000096ac08723c */ /* 0x040fee0000041808 */
[----:B---3--:R-:W3:Y:S01]  /*e010*/  LDSM.16.M88.4 R160, [R211+0xa900] ;  /* 0x00a90000d3a0783b */ /* 0x008ee20000000200 */
[C---:B-----5:R-:W-:Y:S07]  /*e020*/  HMMA.16816.F32.BF16 R12, R172.reuse, R116, R12 ;  /* 0x00000074ac0c723c */ /* 0x060fee000004180c */
[----:B------:R-:W5:Y:S01]  /*e030*/  LDSM.16.M88.4 R128, [R202] ;  /* 0x00000000ca80783b */ /* 0x000f620000000200 */
[C---:B------:R-:W-:Y:S07]  /*e040*/  HMMA.16816.F32.BF16 R16, R172.reuse, R118, R16 ;  /* 0x00000076ac10723c */ /* 0x040fee0000041810 */
[----:B------:R-:W3:Y:S01]  /*e050*/  LDSM.16.M88.4 R132, [R202+0x800] ;  /* 0x00080000ca84783b */ /* 0x000ee20000000200 */
[C---:B----4-:R-:W-:Y:S07]  /*e060*/  HMMA.16816.F32.BF16 R20, R172.reuse, R124, R20 ;  /* 0x0000007cac14723c */ /* 0x050fee0000041814 */
[----:B------:R-:W4:Y:S01]  /*e070*/  LDSM.16.M88.4 R136, [R202+0x1000] ;  /* 0x00100000ca88783b */ /* 0x000f220000000200 */
[C---:B------:R-:W-:Y:S07]  /*e080*/  HMMA.16816.F32.BF16 R24, R172.reuse, R126, R24 ;  /* 0x0000007eac18723c */ /* 0x040fee0000041818 */
[----:B------:R-:W4:Y:S01]  /*e090*/  LDSM.16.M88.4 R140, [R202+0x1800] ;  /* 0x00180000ca8c783b */ /* 0x000f220000000200 */
[C---:B-1----:R-:W-:Y:S07]  /*e0a0*/  HMMA.16816.F32.BF16 R28, R172.reuse, R152, R28 ;  /* 0x00000098ac1c723c */ /* 0x042fee000004181c */
[----:B------:R-:W1:Y:S01]  /*e0b0*/  LDSM.16.M88.4 R148, [R202+0x2000] ;  /* 0x00200000ca94783b */ /* 0x000e620000000200 */
[C---:B------:R-:W-:Y:S07]  /*e0c0*/  HMMA.16816.F32.BF16 R32, R172.reuse, R154, R32 ;  /* 0x0000009aac20723c */ /* 0x040fee0000041820 */
[----:B------:R-:W1:Y:S01]  /*e0d0*/  LDSM.16.M88.4 R116, [R202+0x2800] ;  /* 0x00280000ca74783b */ /* 0x000e620000000200 */
[C---:B--2---:R-:W-:Y:S07]  /*e0e0*/  HMMA.16816.F32.BF16 R36, R172.reuse, R156, R36 ;  /* 0x0000009cac24723c */ /* 0x044fee0000041824 */
[----:B------:R-:W2:Y:S01]  /*e0f0*/  LDSM.16.M88.4 R124, [R214+0xb100] ;  /* 0x00b10000d67c783b */ /* 0x000ea20000000200 */
[C---:B------:R-:W-:Y:S07]  /*e100*/  HMMA.16816.F32.BF16 R40, R172.reuse, R158, R40 ;  /* 0x0000009eac28723c */ /* 0x040fee0000041828 */
[----:B------:R-:W1:Y:S01]  /*e110*/  LDSM.16.M88.4 R152, [R214+0xb900] ;  /* 0x00b90000d698783b */ /* 0x000e620000000200 */
[C---:B---3--:R-:W-:Y:S07]  /*e120*/  HMMA.16816.F32.BF16 R44, R172.reuse, R160, R44 ;  /* 0x000000a0ac2c723c */ /* 0x048fee000004182c */
[----:B------:R-:W3:Y:S01]  /*e130*/  LDSM.16.M88.4 R156, [R214+0xc100] ;  /* 0x00c10000d69c783b */ /* 0x000ee20000000200 */
[----:B------:R-:W-:Y:S07]  /*e140*/  HMMA.16816.F32.BF16 R48, R172, R162, R48 ;  /* 0x000000a2ac30723c */ /* 0x000fee0000041830 */
[----:B------:R-:W1:Y:S01]  /*e150*/  LDSM.16.M88.4 R160, [R214+0xc900] ;  /* 0x00c90000d6a0783b */ /* 0x000e620000000200 */
[C---:B-----5:R-:W-:Y:S07]  /*e160*/  HMMA.16816.F32.BF16 R4, R176.reuse, R128, R4 ;  /* 0x00000080b004723c */ /* 0x060fee0000041804 */
[----:B------:R-:W-:Y:S01]  /*e170*/  LDSM.16.M88.4 R164, [R211+0xd900] ;  /* 0x00d90000d3a4783b */ /* 0x000fe20000000200 */
[C---:B------:R-:W-:Y:S07]  /*e180*/  HMMA.16816.F32.BF16 R8, R176.reuse, R130, R8 ;  /* 0x00000082b008723c */ /* 0x040fee0000041808 */
[----:B------:R-:W5:Y:S01]  /*e190*/  LDSM.16.M88.4 R128, [R214+0xd100] ;  /* 0x00d10000d680783b */ /* 0x000f620000000200 */
[C---:B------:R-:W-:Y:S08]  /*e1a0*/  HMMA.16816.F32.BF16 R12, R176.reuse, R132, R12 ;  /* 0x00000084b00c723c */ /* 0x040ff0000004180c */
[C---:B------:R-:W-:Y:S01]  /*e1b0*/  HMMA.16816.F32.BF16 R16, R176.reuse, R134, R16 ;  /* 0x00000086b010723c */ /* 0x040fe20000041810 */
[----:B------:R-:W2:Y:S07]  /*e1c0*/  LDSM.16.M88.4 R132, [R214+0xd900] ;  /* 0x00d90000d684783b */ /* 0x000eae0000000200 */
[C---:B----4-:R-:W-:Y:S08]  /*e1d0*/  HMMA.16816.F32.BF16 R20, R176.reuse, R136, R20 ;  /* 0x00000088b014723c */ /* 0x050ff00000041814 */
[C---:B------:R-:W-:Y:S01]  /*e1e0*/  HMMA.16816.F32.BF16 R24, R176.reuse, R138, R24 ;  /* 0x0000008ab018723c */ /* 0x040fe20000041818 */
[----:B------:R-:W4:Y:S07]  /*e1f0*/  LDSM.16.M88.4 R136, [R201] ;  /* 0x00000000c988783b */ /* 0x000f2e0000000200 */
[C---:B------:R-:W-:Y:S08]  /*e200*/  HMMA.16816.F32.BF16 R28, R176.reuse, R140, R28 ;  /* 0x0000008cb01c723c */ /* 0x040ff0000004181c */
[C---:B------:R-:W-:Y:S01]  /*e210*/  HMMA.16816.F32.BF16 R32, R176.reuse, R142, R32 ;  /* 0x0000008eb020723c */ /* 0x040fe20000041820 */
[----:B------:R-:W3:Y:S07]  /*e220*/  LDSM.16.M88.4 R140, [R200] ;  /* 0x00000000c88c783b */ /* 0x000eee0000000200 */
[C---:B-1----:R-:W-:Y:S08]  /*e230*/  HMMA.16816.F32.BF16 R36, R176.reuse, R148, R36 ;  /* 0x00000094b024723c */ /* 0x042ff00000041824 */
[C---:B------:R-:W-:Y:S01]  /*e240*/  HMMA.16816.F32.BF16 R40, R176.reuse, R150, R40 ;  /* 0x00000096b028723c */ /* 0x040fe20000041828 */
[----:B------:R-:W-:Y:S07]  /*e250*/  LDSM.16.M88.4 R148, [R197] ;  /* 0x00000000c594783b */ /* 0x000fee0000000200 */
[C---:B------:R-:W-:Y:S08]  /*e260*/  HMMA.16816.F32.BF16 R44, R176.reuse, R116, R44 ;  /* 0x00000074b02c723c */ /* 0x040ff0000004182c */
[----:B------:R-:W-:Y:S01]  /*e270*/  HMMA.16816.F32.BF16 R48, R176, R118, R48 ;  /* 0x00000076b030723c */ /* 0x000fe20000041830 */
[----:B------:R-:W1:Y:S07]  /*e280*/  LDSM.16.M88.4 R116, [R199] ;  /* 0x00000000c774783b */ /* 0x000e6e0000000200 */
[C---:B--2---:R-:W-:Y:S08]  /*e290*/  HMMA.16816.F32.BF16 R4, R180.reuse, R124, R4 ;  /* 0x0000007cb404723c */ /* 0x044ff00000041804 */
[C---:B------:R-:W-:Y:S01]  /*e2a0*/  HMMA.16816.F32.BF16 R8, R180.reuse, R126, R8 ;  /* 0x0000007eb408723c */ /* 0x040fe20000041808 */
[----:B------:R-:W2:Y:S07]  /*e2b0*/  LDSM.16.M88.4 R124, [R198] ;  /* 0x00000000c67c783b */ /* 0x000eae0000000200 */
[C---:B------:R-:W-:Y:S08]  /*e2c0*/  HMMA.16816.F32.BF16 R12, R180.reuse, R152, R12 ;  /* 0x00000098b40c723c */ /* 0x040ff0000004180c */
[C---:B------:R-:W-:Y:S01]  /*e2d0*/  HMMA.16816.F32.BF16 R16, R180.reuse, R154, R16 ;  /* 0x0000009ab410723c */ /* 0x040fe20000041810 */
[----:B------:R-:W1:Y:S07]  /*e2e0*/  LDSM.16.M88.4 R152, [R196] ;  /* 0x00000000c498783b */ /* 0x000e6e0000000200 */
[C---:B---3--:R-:W-:Y:S08]  /*e2f0*/  HMMA.16816.F32.BF16 R20, R180.reuse, R156, R20 ;  /* 0x0000009cb414723c */ /* 0x048ff00000041814 */
[C---:B------:R-:W-:Y:S01]  /*e300*/  HMMA.16816.F32.BF16 R24, R180.reuse, R158, R24 ;  /* 0x0000009eb418723c */ /* 0x040fe20000041818 */
[----:B------:R-:W3:Y:S07]  /*e310*/  LDSM.16.M88.4 R156, [R211+0xb100] ;  /* 0x00b10000d39c783b */ /* 0x000eee0000000200 */
[C---:B------:R-:W-:Y:S08]  /*e320*/  HMMA.16816.F32.BF16 R28, R180.reuse, R160, R28 ;  /* 0x000000a0b41c723c */ /* 0x040ff0000004181c */
[C---:B------:R-:W-:Y:S01]  /*e330*/  HMMA.16816.F32.BF16 R32, R180.reuse, R162, R32 ;  /* 0x000000a2b420723c */ /* 0x040fe20000041820 */
[----:B------:R-:W-:Y:S07]  /*e340*/  LDSM.16.M88.4 R160, [R211+0xd100] ;  /* 0x00d10000d3a0783b */ /* 0x000fee0000000200 */
[C---:B-----5:R-:W-:Y:S08]  /*e350*/  HMMA.16816.F32.BF16 R36, R180.reuse, R128, R36 ;  /* 0x00000080b424723c */ /* 0x060ff00000041824 */
[C---:B------:R-:W-:Y:S01]  /*e360*/  HMMA.16816.F32.BF16 R40, R180.reuse, R130, R40 ;  /* 0x00000082b428723c */ /* 0x040fe20000041828 */
[----:B------:R-:W5:Y:S07]  /*e370*/  LDSM.16.M88.4 R128, [R211+0xb900] ;  /* 0x00b90000d380783b */ /* 0x000f6e0000000200 */
[C---:B------:R-:W-:Y:S08]  /*e380*/  HMMA.16816.F32.BF16 R44, R180.reuse, R132, R44 ;  /* 0x00000084b42c723c */ /* 0x040ff0000004182c */
[----:B------:R-:W-:Y:S01]  /*e390*/  HMMA.16816.F32.BF16 R48, R180, R134, R48 ;  /* 0x00000086b430723c */ /* 0x000fe20000041830 */
[----:B------:R-:W2:Y:S07]  /*e3a0*/  LDSM.16.M88.4 R132, [R211+0xc100] ;  /* 0x00c10000d384783b */ /* 0x000eae0000000200 */
[C---:B----4-:R-:W-:Y:S08]  /*e3b0*/  HMMA.16816.F32.BF16 R4, R184.reuse, R136, R4 ;  /* 0x00000088b804723c */ /* 0x050ff00000041804 */
[C---:B------:R-:W-:Y:S01]  /*e3c0*/  HMMA.16816.F32.BF16 R8, R184.reuse, R138, R8 ;  /* 0x0000008ab808723c */ /* 0x040fe20000041808 */
[----:B------:R-:W4:Y:S07]  /*e3d0*/  LDSM.16.M88.4 R136, [R211+0xc900] ;  /* 0x00c90000d388783b */ /* 0x000f2e0000000200 */
[C---:B------:R-:W-:Y:S08]  /*e3e0*/  HMMA.16816.F32.BF16 R12, R184.reuse, R140, R12 ;  /* 0x0000008cb80c723c */ /* 0x040ff0000004180c */
[C---:B------:R-:W-:Y:S01]  /*e3f0*/  HMMA.16816.F32.BF16 R16, R184.reuse, R142, R16 ;  /* 0x0000008eb810723c */ /* 0x040fe20000041810 */
[----:B------:R-:W3:Y:S07]  /*e400*/  LDSM.16.M88.4 R140, [R202+0x3000] ;  /* 0x00300000ca8c783b */ /* 0x000eee0000000200 */
[C---:B-1----:R-:W-:Y:S08]  /*e410*/  HMMA.16816.F32.BF16 R20, R184.reuse, R116, R20 ;  /* 0x00000074b814723c */ /* 0x042ff00000041814 */
[C---:B------:R-:W-:Y:S01]  /*e420*/  HMMA.16816.F32.BF16 R24, R184.reuse, R118, R24 ;  /* 0x00000076b818723c */ /* 0x040fe20000041818 */
[----:B------:R-:W1:Y:S07]  /*e430*/  LDSM.16.M88.4 R116, [R202+0x3800] ;  /* 0x00380000ca74783b */ /* 0x000e6e0000000200 */
[C---:B--2---:R-:W-:Y:S08]  /*e440*/  HMMA.16816.F32.BF16 R28, R184.reuse, R124, R28 ;  /* 0x0000007cb81c723c */ /* 0x044ff0000004181c */
[C---:B------:R-:W-:Y:S08]  /*e450*/  HMMA.16816.F32.BF16 R32, R184.reuse, R126, R32 ;  /* 0x0000007eb820723c */ /* 0x040ff00000041820 */
[C---:B------:R-:W-:Y:S08]  /*e460*/  HMMA.16816.F32.BF16 R36, R184.reuse, R148, R36 ;  /* 0x00000094b824723c */ /* 0x040ff00000041824 */
[C---:B------:R-:W-:Y:S08]  /*e470*/  HMMA.16816.F32.BF16 R40, R184.reuse, R150, R40 ;  /* 0x00000096b828723c */ /* 0x040ff00000041828 */
[C---:B------:R-:W-:Y:S08]  /*e480*/  HMMA.16816.F32.BF16 R44, R184.reuse, R152, R44 ;  /* 0x00000098b82c723c */ /* 0x040ff0000004182c */
[----:B------:R-:W-:Y:S08]  /*e490*/  HMMA.16816.F32.BF16 R48, R184, R154, R48 ;  /* 0x0000009ab830723c */ /* 0x000ff00000041830 */
[C---:B---3--:R-:W-:Y:S08]  /*e4a0*/  HMMA.16816.F32.BF16 R4, R188.reuse, R156, R4 ;  /* 0x0000009cbc04723c */ /* 0x048ff00000041804 */
[C---:B------:R-:W-:Y:S08]  /*e4b0*/  HMMA.16816.F32.BF16 R8, R188.reuse, R158, R8 ;  /* 0x0000009ebc08723c */ /* 0x040ff00000041808 */
[C---:B-----5:R-:W-:Y:S08]  /*e4c0*/  HMMA.16816.F32.BF16 R12, R188.reuse, R128, R12 ;  /* 0x00000080bc0c723c */ /* 0x060ff0000004180c */
[C---:B------:R-:W-:Y:S08]  /*e4d0*/  HMMA.16816.F32.BF16 R16, R188.reuse, R130, R16 ;  /* 0x00000082bc10723c */ /* 0x040ff00000041810 */
[C---:B------:R-:W-:Y:S08]  /*e4e0*/  HMMA.16816.F32.BF16 R20, R188.reuse, R132, R20 ;  /* 0x00000084bc14723c */ /* 0x040ff00000041814 */
        /* <DEDUP_REMOVED lines=10> */
[----:B------:R-:W-:Y:S01]  /*e590*/  FMUL.FTZ R0, R4, c[0x0][0x320] ;  /* 0x0000c80004007a20 */ /* 0x000fe20000410000 */
[C---:B------:R-:W-:Y:S03]  /*e5a0*/  HMMA.16816.F32.BF16 R16, R192.reuse, R118, R16 ;  /* 0x00000076c010723c */ /* 0x040fe60000041810 */
[----:B------:R-:W-:Y:S02]  /*e5b0*/  FMUL.FTZ R126, R5, c[0x0][0x320] ;  /* 0x0000c800057e7a20 */ /* 0x000fe40000410000 */
[----:B------:R-:W1:Y:S01]  /*e5c0*/  MUFU.TANH R0, R0 ;  /* 0x0000000000007308 */ /* 0x000e620000002400 */
[----:B------:R-:W-:Y:S02]  /*e5d0*/  FMUL.FTZ R124, R6, c[0x0][0x320] ;  /* 0x0000c800067c7a20 */ /* 0x000fe40000410000 */
[----:B------:R-:W-:Y:S04]  /*e5e0*/  FMUL.FTZ R9, R9, c[0x0][0x320] ;  /* 0x0000c80009097a20 */ /* 0x000fe80000410000 */
[----:B------:R-:W-:Y:S02]  /*e5f0*/  FMUL.FTZ R10, R10, c[0x0][0x320] ;  /* 0x0000c8000a0a7a20 */ /* 0x000fe40000410000 */
[----:B------:R-:W-:Y:S01]  /*e600*/  FMUL.FTZ R11, R11, c[0x0][0x320] ;  /* 0x0000c8000b0b7a20 */ /* 0x000fe20000410000 */
[----:B------:R-:W2:Y:S01]  /*e610*/  MUFU.TANH R128, R9 ;  /* 0x0000000900807308 */ /* 0x000ea20000002400 */
[----:B------:R-:W-:Y:S02]  /*e620*/  FMUL.FTZ R125, R7, c[0x0][0x320] ;  /* 0x0000c800077d7a20 */ /* 0x000fe40000410000 */
[----:B------:R-:W3:Y:S01]  /*e630*/  LDSM.16.M88.4 R4, [R202+0x4000] ;  /* 0x00400000ca04783b */ /* 0x000ee20000000200 */
[----:B------:R-:W-:Y:S02]  /*e640*/  FMUL.FTZ R127, R8, c[0x0][0x320] ;  /* 0x0000c800087f7a20 */ /* 0x000fe40000410000 */
[----:B------:R-:W-:Y:S02]  /*e650*/  FMUL.FTZ R118, R12, c[0x0][0x320] ;  /* 0x0000c8000c767a20 */ /* 0x000fe40000410000 */
[----:B------:R-:W-:Y:S02]  /*e660*/  FMUL.FTZ R12, R13, c[0x0][0x320] ;  /* 0x0000c8000d0c7a20 */ /* 0x000fe40000410000 */
[----:B------:R-:W4:Y:S01]  /*e670*/  MUFU.TANH R116, R10 ;  /* 0x0000000a00747308 */ /* 0x000f220000002400 */
        /* <DEDUP_REMOVED lines=9> */
[C---:B---3--:R-:W-:Y:S01]  /*e710*/  HMMA.16816.F32.BF16 R20, R192.reuse, R4, R20 ;  /* 0x00000004c014723c */ /* 0x048fe20000041814 */
[----:B-----5:R-:W3:Y:S08]  /*e720*/  LDSM.16.M88.4 R8, [R202+0x4800] ;  /* 0x00480000ca08783b */ /* 0x020ef00000000200 */
[----:B------:R-:W1:Y:S01]  /*e730*/  MUFU.TANH R125, R125 ;  /* 0x0000007d007d7308 */ /* 0x000e620000002400 */
[C---:B------:R-:W-:Y:S01]  /*e740*/  HMMA.16816.F32.BF16 R24, R192.reuse, R6, R24 ;  /* 0x00000006c018723c */ /* 0x040fe20000041818 */
[----:B------:R-:W5:Y:S08]  /*e750*/  LDSM.16.M88.4 R4, [R202+0x5000] ;  /* 0x00500000ca04783b */ /* 0x000f700000000200 */
[----:B------:R-:W1:Y:S05]  /*e760*/  MUFU.TANH R127, R127 ;  /* 0x0000007f007f7308 */ /* 0x000e6a0000002400 */
[----:B------:R-:W-:Y:S02]  /*e770*/  FMUL.FTZ R166, R20, c[0x0][0x320] ;  /* 0x0000c80014a67a20 */ /* 0x000fe40000410000 */
[----:B------:R-:W-:Y:S03]  /*e780*/  FMUL.FTZ R21, R21, c[0x0][0x320] ;  /* 0x0000c80015157a20 */ /* 0x000fe60000410000 */
[----:B------:R-:W1:Y:S01]  /*e790*/  MUFU.TANH R118, R118 ;  /* 0x0000007600767308 */ /* 0x000e620000002400 */
[----:B------:R-:W-:Y:S02]  /*e7a0*/  FMUL.FTZ R22, R22, c[0x0][0x320] ;  /* 0x0000c80016167a20 */ /* 0x000fe40000410000 */
[----:B------:R-:W-:Y:S02]  /*e7b0*/  FMUL.FTZ R23, R23, c[0x0][0x320] ;  /* 0x0000c80017177a20 */ /* 0x000fe40000410000 */
[----:B------:R-:W-:Y:S02]  /*e7c0*/  FMUL.FTZ R158, R24, c[0x0][0x320] ;  /* 0x0000c800189e7a20 */ /* 0x000fe40000410000 */
[----:B------:R-:W-:Y:S02]  /*e7d0*/  FMUL.FTZ R25, R25, c[0x0][0x320] ;  /* 0x0000c80019197a20 */ /* 0x000fe40000410000 */
[----:B------:R-:W-:Y:S01]  /*e7e0*/  FMUL.FTZ R26, R26, c[0x0][0x320] ;  /* 0x0000c8001a1a7a20 */ /* 0x000fe20000410000 */
[----:B------:R-:W1:Y:S01]  /*e7f0*/  MUFU.TANH R12, R12 ;  /* 0x0000000c000c7308 */ /* 0x000e620000002400 */
[----:B------:R-:W-:Y:S01]  /*e800*/  FMUL.FTZ R27, R27, c[0x0][0x320] ;  /* 0x0000c8001b1b7a20 */ /* 0x000fe20000410000 */
[C---:B---3--:R-:W-:Y:S08]  /*e810*/  HMMA.16816.F32.BF16 R28, R192.reuse, R8, R28 ;  /* 0x00000008c01c723c */ /* 0x048ff0000004181c */
[----:B------:R-:W3:Y:S01]  /*e820*/  MUFU.TANH R163, R163 ;  /* 0x000000a300a37308 */ /* 0x000ee20000002400 */
[C---:B------:R-:W-:Y:S01]  /*e830*/  HMMA.16816.F32.BF16 R32, R192.reuse, R10, R32 ;  /* 0x0000000ac020723c */ /* 0x040fe20000041820 */
[----:B------:R-:W1:Y:S01]  /*e840*/  LDSM.16.M88.4 R8, [R202+0x5800] ;  /* 0x00580000ca08783b */ /* 0x000e620000000200 */
[----:B------:R-:W-:Y:S07]  /*e850*/  DEPBAR.LE SB0, 0x0 ;  /* 0x000080000000791a */ /* 0x000fee0000000000 */
[----:B------:R1:W1:Y:S01]  /*e860*/  MUFU.TANH R151, R15 ;  /* 0x0000000f00977308 */ /* 0x0002620000002400 */
[----:B------:R-:W-:Y:S01]  /*e870*/  BAR.SYNC.DEFER_BLOCKING 0x0 ;  /* 0x0000000000007b1d */ /* 0x000fe20000010000 */
[C---:B-----5:R-:W-:Y:S05]  /*e880*/  HMMA.16816.F32.BF16 R36, R192.reuse, R4, R36 ;  /* 0x00000004c024723c */ /* 0x060fea0000041824 */
[----:B------:R-:W-:Y:S03]  /*e890*/  FMUL.FTZ R242, R28, c[0x0][0x320] ;  /* 0x0000c8001cf27a20 */ /* 0x000fe60000410000 */
[----:B------:R-:W2:Y:S01]  /*e8a0*/  MUFU.TANH R13, R13 ;  /* 0x0000000d000d7308 */ /* 0x000ea20000002400 */
[C---:B------:R-:W-:Y:S03]  /*e8b0*/  HMMA.16816.F32.BF16 R40, R192.reuse, R6, R40 ;  /* 0x00000006c028723c */ /* 0x040fe60000041828 */
[----:B------:R-:W-:Y:S02]  /*e8c0*/  FMUL.FTZ R29, R29, c[0x0][0x320] ;  /* 0x0000c8001d1d7a20 */ /* 0x000fe40000410000 */
[----:B------:R-:W-:Y:S02]  /*e8d0*/  FMUL.FTZ R240, R32, c[0x0][0x320] ;  /* 0x0000c80020f07a20 */ /* 0x000fe40000410000 */
[----:B------:R-:W-:Y:S02]  /*e8e0*/  FMUL.FTZ R30, R30, c[0x0][0x320] ;  /* 0x0000c8001e1e7a20 */ /* 0x000fe40000410000 */
[----:B------:R-:W2:Y:S03]  /*e8f0*/  MUFU.TANH R14, R14 ;  /* 0x0000000e000e7308 */ /* 0x000ea60000002400 */
[----:B------:R-:W-:Y:S02]  /*e900*/  FMUL.FTZ R31, R31, c[0x0][0x320] ;  /* 0x0000c8001f1f7a20 */ /* 0x000fe40000410000 */
[----:B------:R-:W-:Y:S02]  /*e910*/  FMUL.FTZ R33, R33, c[0x0][0x320] ;  /* 0x0000c80021217a20 */ /* 0x000fe40000410000 */
[----:B------:R-:W-:Y:S02]  /*e920*/  FMUL.FTZ R234, R36, c[0x0][0x320] ;  /* 0x0000c80024ea7a20 */ /* 0x000fe40000410000 */
[----:B------:R-:W-:Y:S01]  /*e930*/  FMUL.FTZ R34, R34, c[0x0][0x320] ;  /* 0x0000c80022227a20 */ /* 0x000fe20000410000 */
[----:B------:R2:W2:Y:S01]  /*e940*/  MUFU.TANH R153, R18 ;  /* 0x0000001200997308 */ /* 0x0004a20000002400 */
[----:B------:R-:W-:Y:S01]  /*e950*/  FMUL.FTZ R35, R35, c[0x0][0x320] ;  /* 0x0000c80023237a20 */ /* 0x000fe20000410000 */
[C---:B-1----:R-:W-:Y:S03]  /*e960*/  HMMA.16816.F32.BF16 R44, R192.reuse, R8, R44 ;  /* 0x00000008c02c723c */ /* 0x042fe6000004182c */
[----:B------:R-:W-:Y:S02]  /*e970*/  FMUL.FTZ R164, R40, c[0x0][0x320] ;  /* 0x0000c80028a47a20 */ /* 0x000fe40000410000 */
[----:B------:R-:W-:Y:S03]  /*e980*/  FMUL.FTZ R37, R37, c[0x0][0x320] ;  /* 0x0000c80025257a20 */ /* 0x000fe60000410000 */
        /* <DEDUP_REMOVED lines=55> */
[----:B------:R-:W-:Y:S01]  /*ed00*/  @!P1 LEA.HI.X.SX32 R8, R5, UR5, 0x1, P0 ;  /* 0x0000000505089c11 */ /* 0x000fe200080f0eff */
[----:B------:R-:W-:Y:S01]  /*ed10*/  IMAD.MOV R5, RZ, RZ, -R5 ;  /* 0x000000ffff057224 */ /* 0x000fe200078e0a05 */
[----:B------:R-:W-:Y:S03]  /*ed20*/  @!P1 LEA R6, P0, R9, c[0x0][0x2a0], 0x2 ;  /* 0x0000a80009069a11 */ /* 0x000fe600078010ff */
[----:B------:R-:W-:Y:S01]  /*ed30*/  IMAD R216, R5, c[0x0][0x2b8], R216 ;  /* 0x0000ae0005d87a24 */ /* 0x000fe200078e02d8 */
[----:B------:R-:W-:Y:S04]  /*ed40*/  @!P1 LEA.HI.X R7, R9, c[0x0][0x2a4], R8, 0x2, P0 ;  /* 0x0000a90009079a11 */ /* 0x000fe800000f1408 */
[----:B------:R-:W-:Y:S01]  /*ed50*/  SHF.R.S32.HI R5, RZ, 0x1f, R216 ;  /* 0x0000001fff057819 */ /* 0x000fe200000114d8 */
[----:B------:R2:W3:Y:S04]  /*ed60*/  @!P1 LDG.E R215, [R6.64] ;  /* 0x0000002a06d79981 */ /* 0x0004e8000c1e1900 */
[----:B------:R-:W-:Y:S04]  /*ed70*/  IMAD R5, R5, c[0x0][0x1e0], RZ ;  /* 0x0000780005057a24 */ /* 0x000fe800078e02ff */
[C---:B------:R-:W-:Y:S02]  /*ed80*/  IMAD R5, R216.reuse, c[0x0][0x1e4], R5 ;  /* 0x00007900d8057a24 */ /* 0x040fe400078e0205 */
[----:B--2---:R-:W-:Y:S04]  /*ed90*/  IMAD.WIDE.U32 R6, R216, c[0x0][0x1e0], RZ ;  /* 0x00007800d8067a25 */ /* 0x004fe800078e00ff */
[----:B------:R-:W-:Y:S01]  /*eda0*/  IMAD.IADD R7, R7, 0x1, R5 ;  /* 0x0000000107077824 */ /* 0x000fe200078e0205 */
[----:B---3--:R-:W-:Y:S03]  /*edb0*/  SHF.R.S32.HI R5, RZ, 0x1f, R215 ;  /* 0x0000001fff057819 */ /* 0x008fe600000114d7 */
[----:B------:R-:W-:Y:S04]  /*edc0*/  IMAD.WIDE.U32 R6, R215, c[0x0][0x1f0], R6 ;  /* 0x00007c00d7067a25 */ /* 0x000fe800078e0006 */
[----:B------:R-:W-:Y:S01]  /*edd0*/  IMAD R5, R5, c[0x0][0x1f0], RZ ;  /* 0x00007c0005057a24 */ /* 0x000fe200078e02ff */
[----:B------:R-:W-:Y:S03]  /*ede0*/  IADD3 R6, P0, R6, UR40, RZ ;  /* 0x0000002806067c10 */ /* 0x000fe6000ff1e0ff */
[----:B------:R-:W-:Y:S05]  /*edf0*/  IMAD R5, R215, c[0x0][0x1f4], R5 ;  /* 0x00007d00d7057a24 */ /* 0x000fea00078e0205 */
[----:B------:R-:W-:Y:S02]  /*ee00*/  IADD3.X R5, R7, UR9, R5, P0, !PT ;  /* 0x0000000907057c10 */ /* 0x000fe400087fe405 */
[C---:B------:R-:W-:Y:S04]  /*ee10*/  LEA R24, P0, R6.reuse, c[0x0][0x1c8], 0x1 ;  /* 0x0000720006187a11 */ /* 0x040fe800078008ff */
[----:B------:R-:W-:Y:S01]  /*ee20*/  LEA.HI.X R15, R6, c[0x0][0x1cc], R5, 0x1, P0 ;  /* 0x00007300060f7a11 */ /* 0x000fe200000f0c05 */
[----:B------:R-:W2:Y:S04]  /*ee30*/  SHFL.IDX PT, R9, R24, RZ, 0x181f ;  /* 0x00181fff18097589 */ /* 0x000ea800000e0000 */
[----:B------:R-:W3:Y:S04]  /*ee40*/  SHFL.IDX PT, R10, R15, RZ, 0x181f ;  /* 0x00181fff0f0a7589 */ /* 0x000ee800000e0000 */
[----:B------:R-:W4:Y:S04]  /*ee50*/  SHFL.IDX PT, R7, R24, 0x1, 0x181f ;  /* 0x00381f0018077f89 */ /* 0x000f2800000e0000 */
[----:B------:R-:W5:Y:S04]  /*ee60*/  SHFL.IDX PT, R8, R15, 0x1, 0x181f ;  /* 0x00381f000f087f89 */ /* 0x000f6800000e0000 */
[----:B------:R-:W1:Y:S04]  /*ee70*/  SHFL.IDX PT, R5, R24, 0x2, 0x181f ;  /* 0x00581f0018057f89 */ /* 0x000e6800000e0000 */
[----:B------:R-:W1:Y:S01]  /*ee80*/  SHFL.IDX PT, R6, R15, 0x2, 0x181f ;  /* 0x00581f000f067f89 */ /* 0x000e6200000e0000 */
[C---:B--2---:R-:W-:Y:S02]  /*ee90*/  IADD3 R16, P0, R9.reuse, R230, RZ ;  /* 0x000000e609107210 */ /* 0x044fe40007f1e0ff */
[-C--:B------:R-:W-:Y:S03]  /*eea0*/  IADD3 R18, P2, R9, R229.reuse, RZ ;  /* 0x000000e509127210 */ /* 0x080fe60007f5e0ff */
[C-C-:B---3--:R-:W-:Y:S01]  /*eeb0*/  IMAD.X R17, R10.reuse, 0x1, R169.reuse, P0 ;  /* 0x000000010a117824 */ /* 0x148fe200000e06a9 */
[----:B-1----:R-:W-:Y:S02]  /*eec0*/  IADD3.X R19, R10, R232, RZ, P2, !PT ;  /* 0x000000e80a137210 */ /* 0x002fe400017fe4ff */
[CC--:B----4-:R-:W-:Y:S02]  /*eed0*/  IADD3 R20, P0, R7.reuse, R230.reuse, RZ ;  /* 0x000000e607147210 */ /* 0x0d0fe40007f1e0ff */
[----:B------:R1:W-:Y:S01]  /*eee0*/  LDGSTS.E.BYPASS.LTC128B.128 [R217+0x8100], [R16.64], !P5 ;  /* 0x0810000010d97fae */ /* 0x0003e2000e901d6a */
[-C--:B------:R-:W-:Y:S02]  /*eef0*/  IADD3 R22, P6, R7, R229.reuse, RZ ;  /* 0x000000e507167210 */ /* 0x080fe40007fde0ff */
[C---:B-----5:R-:W-:Y:S01]  /*ef00*/  IMAD.X R21, R8.reuse, 0x1, R169, P0 ;  /* 0x0000000108157824 */ /* 0x060fe200000e06a9 */
[----:B------:R1:W-:Y:S01]  /*ef10*/  LDGSTS.E.BYPASS.LTC128B.128 [R217+0xb100], [R18.64], !P4 ;  /* 0x0b10000012d97fae */ /* 0x0003e2000e101d6a */
[C---:B------:R-:W-:Y:S01]  /*ef20*/  IADD3 R10, P2, R5.reuse, R230, RZ ;  /* 0x000000e6050a7210 */ /* 0x040fe20007f5e0ff */
[--C-:B------:R-:W-:Y:S02]  /*ef30*/  IMAD.X R23, R8, 0x1, R232.reuse, P6 ;  /* 0x0000000108177824 */ /* 0x100fe400030e06e8 */
[----:B------:R1:W-:Y:S01]  /*ef40*/  LDGSTS.E.BYPASS.LTC128B.128 [R217+0x9100], [R20.64], !P5 ;  /* 0x0910000014d97fae */ /* 0x0003e2000e901d6a */
[----:B------:R-:W-:Y:S02]  /*ef50*/  IADD3 R24, P0, R5, R229, RZ ;  /* 0x000000e505187210 */ /* 0x000fe40007f1e0ff */
[C---:B------:R-:W-:Y:S01]  /*ef60*/  IADD3.X R11, R6.reuse, R169, RZ, P2, !PT ;  /* 0x000000a9060b7210 */ /* 0x040fe200017fe4ff */
[----:B------:R1:W-:Y:S02]  /*ef70*/  LDGSTS.E.BYPASS.LTC128B.128 [R217+0xc100], [R22.64], !P4 ;  /* 0x0c10000016d97fae */ /* 0x0003e4000e101d6a */
[----:B------:R-:W-:Y:S02]  /*ef80*/  IMAD.X R25, R6, 0x1, R232, P0 ;  /* 0x0000000106197824 */ /* 0x000fe400000e06e8 */
[----:B------:R1:W-:Y:S04]  /*ef90*/  LDGSTS.E.BYPASS.LTC128B.128 [R217+0xa100], [R10.64], !P5 ;  /* 0x0a1000000ad97fae */ /* 0x0003e8000e901d6a */
[----:B------:R1:W-:Y:S02]  /*efa0*/  LDGSTS.E.BYPASS.LTC128B.128 [R217+0xd100], [R24.64], !P4 ;  /* 0x0d10000018d97fae */ /* 0x0003e4000e101d6a */
.L_x_198:
[----:B-1234-:R-:W-:Y:S01]  /*efb0*/  IMAD.MOV.U32 R11, RZ, RZ, R220 ;  /* 0x000000ffff0b7224 */ /* 0x01efe200078e00dc */
[----:B------:R-:W-:Y:S01]  /*efc0*/  PLOP3.LUT P2, PT, PT, PT, UP1, 0x80, 0x0 ;  /* 0x000000000000781c */ /* 0x000fe20003f4f018 */
[----:B------:R-:W0:Y:S01]  /*efd0*/  LDGDEPBAR ;  /* 0x00000000000079af */ /* 0x000e220000000000 */
[----:B------:R-:W-:Y:S01]  /*efe0*/  PLOP3.LUT P0, PT, PT, PT, UP1, 0x80, 0x0 ;  /* 0x000000000000781c */ /* 0x000fe20003f0f018 */
[----:B------:R-:W-:Y:S02]  /*eff0*/  IMAD R16, R168, -0x60, RZ ;  /* 0xffffffa0a8107824 */ /* 0x000fe400078e02ff */
[----:B------:R-:W-:Y:S03]  /*f000*/  IMAD.U32 R7, RZ, RZ, UR11 ;  /* 0x0000000bff077e24 */ /* 0x000fe6000f8e00ff */
[----:B------:R-:W-:Y:S04]  /*f010*/  IADD3 R6, -R221, 0x1, R16 ;  /* 0x00000001dd067810 */ /* 0x000fe80007ffe110 */
[----:B------:R-:W-:Y:S01]  /*f020*/  IADD3 R7, R6, -c[0x0][0x168], R7 ;  /* 0x80005a0006077a10 */ /* 0x000fe20007ffe007 */
[----:B------:R-:W-:Y:S03]  /*f030*/  @P2 IMAD.HI.U32 R5, R220, c[0x0][0x2c8], RZ ;  /* 0x0000b200dc052a27 */ /* 0x000fe600078e00ff */
[C---:B------:R-:W-:Y:S02]  /*f040*/  IADD3 R9, R7.reuse, c[0x0][0x328], RZ ;  /* 0x0000ca0007097a10 */ /* 0x040fe40007ffe0ff */
[----:B------:R-:W-:Y:S01]  /*f050*/  @P0 SHF.R.U32.HI R11, RZ, c[0x0][0x2cc], R5 ;  /* 0x0000b300ff0b0a19 */ /* 0x000fe20000011605 */
[----:B------:R-:W-:Y:S01]  /*f060*/  IMAD.IADD R5, R16, 0x1, -R221 ;  /* 0x0000000110057824 */ /* 0x000fe200078e0add */
[----:B------:R-:W-:Y:S02]  /*f070*/  PLOP3.LUT P0, PT, PT, PT, UP0, 0x40, 0x0 ;  /* 0x000000000000781c */ /* 0x000fe40003f0e808 */
[----:B------:R-:W-:Y:S01]  /*f080*/  IADD3 R7, R7, UR13, RZ ;  /* 0x0000000d07077c10 */ /* 0x000fe2000fffe0ff */
[----:B------:R-:W1:Y:S02]  /*f090*/  SHFL.IDX PT, R8, R11, RZ, 0x1c1f ;  /* 0x001c1fff0b087589 */ /* 0x000e6400000e0000 */
[--C-:B-1----:R-:W-:Y:S02]  /*f0a0*/  IMAD.IADD R17, R9, 0x1, R8.reuse ;  /* 0x0000000109117824 */ /* 0x102fe400078e0208 */
[----:B------:R-:W-:Y:S06]  /*f0b0*/  IMAD.IADD R15, R7, 0x1, R8 ;  /* 0x00000001070f7824 */ /* 0x000fec00078e0208 */
[----:B------:R-:W-:-:S05]  /*f0c0*/  @P0 BRA `(.L_x_199) ;  /* 0x0000019000000947 */ /* 0x000fca0003800000 */
[----:B------:R-:W-:Y:S01]  /*f0d0*/  MOV R6, c[0x0][0x2ac] ;  /* 0x0000ab0000067a02 */ /* 0x000fe20000000f00 */
        /* <DEDUP_REMOVED lines=14> */
.L_x_201:
[----:B------:R-:W-:Y:S04]  /*f1c0*/  MOV R6, c[0x0][0x32c] ;  /* 0x0000cb0000067a02 */ /* 0x000fe80000000f00 */
[----:B------:R-:W-:Y:S11]  /*f1d0*/  ISETP.NE.AND P0, PT, R6, 0x1, PT ;  /* 0x000000010600780c */ /* 0x000ff60003f05270 */
[----:B------:R-:W-:Y:S02]  /*f1e0*/  @!UPT UIADD3 URZ, URZ, URZ, URZ ;  /* 0x0000003f3f3ff290 */ /* 0x000fe4000fffe03f */
[----:B------:R-:W-:Y:S05]  /*f1f0*/  @P0 IMAD.HI.U32 R6, R8, c[0x0][0x330], RZ ;  /* 0x0000cc0008060a27 */ /* 0x000fea00078e00ff */
[----:B------:R-:W-:Y:S02]  /*f200*/  @P0 SHF.R.U32.HI R8, RZ, c[0x0][0x334], R6 ;  /* 0x0000cd00ff080a19 */ /* 0x000fe40000011606 */
.L_x_202:
[----:B------:R-:W-:Y:S05]  /*f210*/  BSYNC B0 ;  /* 0x0000000000007941 */ /* 0x000fea0003800000 */
.L_x_200:
[----:B------:R-:W-:Y:S05]  /*f220*/  IMAD R8, R8, c[0x0][0x32c], R5 ;  /* 0x0000cb0008087a24 */ /* 0x000fea00078e0205 */
[----:B------:R-:W-:Y:S02]  /*f230*/  IADD3 R6, R8, c[0x0][0x32c], RZ ;  /* 0x0000cb0008067a10 */ /* 0x000fe40007ffe0ff */
[----:B------:R-:W-:Y:S02]  /*f240*/  IMNMX R15, R15, R8, !PT ;  /* 0x000000080f0f7217 */ /* 0x000fe40007800200 */
[----:B------:R-:W-:Y:S02]  /*f250*/  IMNMX R17, R17, R6, PT ;  /* 0x0000000611117217 */ /* 0x000fe40003800200 */
.L_x_199:
[C---:B------:R-:W-:Y:S02]  /*f260*/  ISETP.GE.AND P0, PT, R16.reuse, 0x2, PT ;  /* 0x000000021000780c */ /* 0x040fe40003f06270 */
[----:B------:R-:W-:Y:S02]  /*f270*/  ISETP.GE.AND P2, PT, R16, 0x9, PT ;  /* 0x000000091000780c */ /* 0x000fe40003f46270 */
[----:B------:R-:W-:Y:S02]  /*f280*/  LOP3.LUT R226, R226, 0xffefffff, RZ, 0xc0, !PT ;  /* 0xffefffffe2e27812 */ /* 0x000fe400078ec0ff */
[----:B------:R-:W-:Y:S07]  /*f290*/  ISETP.GE.AND P6, PT, R16, 0x59, PT ;  /* 0x000000591000780c */ /* 0x000fee0003fc6270 */
[----:B------:R-:W-:Y:S02]  /*f2a0*/  @P0 LOP3.LUT R226, R226, 0x100000, RZ, 0xfc, !PT ;  /* 0x00100000e2e20812 */ /* 0x000fe400078efcff */
[----:B------:R-:W-:Y:S02]  /*f2b0*/  ISETP.GT.AND P0, PT, R15, 0x1, !P0 ;  /* 0x000000010f00780c */ /* 0x000fe40004704270 */
[----:B------:R-:W-:Y:S02]  /*f2c0*/  LOP3.LUT R226, R226, 0xfff7ffff, RZ, 0xc0, !PT ;  /* 0xfff7ffffe2e27812 */ /* 0x000fe400078ec0ff */
[----:B------:R-:W-:Y:S02]  /*f2d0*/  ISETP.LT.OR P0, PT, R17, 0x2, P0 ;  /* 0x000000021100780c */ /* 0x000fe40000701670 */
[----:B------:R-:W-:Y:S02]  /*f2e0*/  @P2 LOP3.LUT R226, R226, 0x80000, RZ, 0xfc, !PT ;  /* 0x00080000e2e22812 */ /* 0x000fe400078efcff */
[----:B------:R-:W-:Y:S02]  /*f2f0*/  FSEL R126, R126, -INF , !P0 ;  /* 0xff8000007e7e7808 */ /* 0x000fe40004000000 */
[----:B------:R-:W-:Y:S02]  /*f300*/  ISETP.GT.AND P0, PT, R15, 0x8, !P2 ;  /* 0x000000080f00780c */ /* 0x000fe40005704270 */
[----:B------:R-:W-:Y:S02]  /*f310*/  ISETP.GE.AND P2, PT, R16, 0xa, PT ;  /* 0x0000000a1000780c */ /* 0x000fe40003f46270 */
        /* <DEDUP_REMOVED lines=33> */
[----:B------:R-:W-:Y:S01]  /*f530*/  ISETP.GT.AND P0, PT, R15, 0x20, !P2 ;  /* 0x000000200f00780c */ /* 0x000fe20005704270 */
[----:B------:R-:W1:Y:S03]  /*f540*/  SHFL.IDX PT, R14, R11, 0x1, 0x1c1f ;  /* 0x003c1f000b0e7f89 */ /* 0x000e6600000e0000 */
        /* <DEDUP_REMOVED lines=8> */
[----:B------:R-:W-:Y:S01]  /*f5d0*/  ISETP.GE.AND P2, PT, R16, 0x29, PT ;  /* 0x000000291000780c */ /* 0x000fe20003f46270 */
[--C-:B-1----:R-:W-:Y:S01]  /*f5e0*/  IMAD.IADD R12, R7, 0x1, R14.reuse ;  /* 0x00000001070c7824 */ /* 0x102fe200078e020e */
        /* <DEDUP_REMOVED lines=71> */
[----:B------:R-:W-:Y:S02]  /*fa60*/  @P2 LOP3.LUT R226, R226, 0x1, RZ, 0xfc, !PT ;  /* 0x00000001e2e22812 */ /* 0x000fe400078efcff */
[----:B------:R-:W-:Y:S02]  /*fa70*/  ISETP.GE.AND P2, PT, R16, 0x1, PT ;  /* 0x000000011000780c */ /* 0x000fe40003f46270 */
[----:B------:R-:W-:Y:S02]  /*fa80*/  ISETP.GT.AND P0, PT, R15, 0x58, !P6 ;  /* 0x000000580f00780c */ /* 0x000fe40007704270 */
[----:B------:R-:W-:Y:S02]  /*fa90*/  LOP3.LUT R226, R226, 0xffdfffff, RZ, 0xc0, !PT ;  /* 0xffdfffffe2e27812 */ /* 0x000fe400078ec0ff */
[----:B------:R-:W-:Y:S04]  /*faa0*/  ISETP.LT.OR P0, PT, R17, 0x59, P0 ;  /* 0x000000591100780c */ /* 0x000fe80000701670 */
[----:B------:R-:W-:Y:S02]  /*fab0*/  FSEL R142, R142, -INF , !P0 ;  /* 0xff8000008e8e7808 */ /* 0x000fe40004000000 */
[----:B------:R-:W-:Y:S02]  /*fac0*/  ISETP.GT.AND P0, PT, R15, RZ, !P2 ;  /* 0x000000ff0f00720c */ /* 0x000fe40005704270 */
[----:B------:R-:W-:Y:S02]  /*fad0*/  @P2 LOP3.LUT R226, R226, 0x200000, RZ, 0xfc, !PT ;  /* 0x00200000e2e22812 */ /* 0x000fe400078efcff */
[----:B------:R-:W-:Y:S02]  /*fae0*/  ISETP.LT.OR P0, PT, R17, 0x1, P0 ;  /* 0x000000011100780c */ /* 0x000fe40000701670 */
[----:B------:R-:W-:Y:S02]  /*faf0*/  ISETP.GE.AND P2, PT, R16, 0x5a, PT ;  /* 0x0000005a1000780c */ /* 0x000fe40003f46270 */
[----:B------:R-:W-:Y:S01]  /*fb00*/  FSEL R10, R0, -INF , !P0 ;  /* 0xff800000000a7808 */ /* 0x000fe20004000000 */
[----:B------:R-:W-:Y:S01]  /*fb10*/  IMAD.IADD R0, R9, 0x1, R14 ;  /* 0x0000000109007824 */ /* 0x000fe200078e020e */
[----:B------:R-:W-:Y:S04]  /*fb20*/  ISETP.GT.AND P0, PT, R15, 0x59, !P2 ;  /* 0x000000590f00780c */ /* 0x000fe80005704270 */
[----:B------:R-:W-:Y:S04]  /*fb30*/  ISETP.LT.OR P0, PT, R17, 0x5a, P0 ;  /* 0x0000005a1100780c */ /* 0x000fe80000701670 */
[----:B------:R-:W-:Y:S02]  /*fb40*/  FSEL R140, R140, -INF , !P0 ;  /* 0xff8000008c8c7808 */ /* 0x000fe40004000000 */
[----:B------:R-:W-:Y:S11]  /*fb50*/  PLOP3.LUT P0, PT, PT, PT, UP0, 0x40, 0x0 ;  /* 0x000000000000781c */ /* 0x000ff60003f0e808 */
[----:B------:R-:W-:Y:S02]  /*fb60*/  @!UPT UIADD3 URZ, URZ, URZ, URZ ;  /* 0x0000003f3f3ff290 */ /* 0x000fe4000fffe03f */
        /* <DEDUP_REMOVED lines=16> */
.L_x_205:
[----:B------:R-:W-:Y:S04]  /*fc70*/  MOV R7, c[0x0][0x32c] ;  /* 0x0000cb0000077a02 */ /* 0x000fe80000000f00 */
[----:B------:R-:W-:Y:S11]  /*fc80*/  ISETP.NE.AND P0, PT, R7, 0x1, PT ;  /* 0x000000010700780c */ /* 0x000ff60003f05270 */
[----:B------:R-:W-:Y:S02]  /*fc90*/  @!UPT UIADD3 URZ, URZ, URZ, URZ ;  /* 0x0000003f3f3ff290 */ /* 0x000fe4000fffe03f */
[----:B------:R-:W-:Y:S05]  /*fca0*/  @P0 IMAD.HI.U32 R7, R14, c[0x0][0x330], RZ ;  /* 0x0000cc000e070a27 */ /* 0x000fea00078e00ff */
[----:B------:R-:W-:Y:S02]  /*fcb0*/  @P0 SHF.R.U32.HI R14, RZ, c[0x0][0x334], R7 ;  /* 0x0000cd00ff0e0a19 */ /* 0x000fe40000011607 */
.L_x_206:
[----:B------:R-:W-:Y:S05]  /*fcc0*/  BSYNC B0 ;  /* 0x0000000000007941 */ /* 0x000fea0003800000 */
.L_x_204:
[----:B------:R-:W-:Y:S05]  /*fcd0*/  IMAD R5, R14, c[0x0][0x32c], R5 ;  /* 0x0000cb000e057a24 */ /* 0x000fea00078e0205 */
[----:B------:R-:W-:Y:S02]  /*fce0*/  IADD3 R7, R5, c[0x0][0x32c], RZ ;  /* 0x0000cb0005077a10 */ /* 0x000fe40007ffe0ff */
[----:B------:R-:W-:Y:S02]  /*fcf0*/  IMNMX R12, R12, R5, !PT ;  /* 0x000000050c0c7217 */ /* 0x000fe40007800200 */
[----:B------:R-:W-:Y:S02]  /*fd00*/  IMNMX R0, R0, R7, PT ;  /* 0x0000000700007217 */ /* 0x000fe40003800200 */
.L_x_203:
[----:B------:R-:W-:Y:S01]  /*fd10*/  LOP3.LUT P0, RZ, R226, 0x200000, RZ, 0xc0, !PT ;  /* 0x00200000e2ff7812 */ /* 0x000fe2000780c0ff */
[----:B------:R-:W-:Y:S01]  /*fd20*/  LDSM.16.MT88.4 R20, [R210+0x100] ;  /* 0x00010000d214783b */ /* 0x000fe20000004200 */
[----:B------:R-:W-:Y:S02]  /*fd30*/  FMNMX.FTZ R5, R10, R3, !PT ;  /* 0x000000030a057209 */ /* 0x000fe40007810000 */
[----:B------:R-:W-:Y:S02]  /*fd40*/  ISETP.GT.AND P0, PT, R12, RZ, !P0 ;  /* 0x000000ff0c00720c */ /* 0x000fe40004704270 */
[----:B------:R-:W-:Y:S02]  /*fd50*/  FMNMX.FTZ R5, R126, R5, !PT ;  /* 0x000000057e057209 */ /* 0x000fe40007810000 */
[----:B------:R-:W-:Y:S01]  /*fd60*/  ISETP.LT.OR P0, PT, R0, 0x1, P0 ;  /* 0x000000010000780c */ /* 0x000fe20000701670 */
        /* <DEDUP_REMOVED lines=9> */
[----:B------:R-:W-:Y:S01]  /*fe00*/  FMNMX.FTZ R5, R42, R5, !PT ;  /* 0x000000052a057209 */ /* 0x000fe20007810000 */
[----:B------:R-:W-:Y:S01]  /*fe10*/  LDSM.16.MT88.4 R44, [R212+0x3100] ;  /* 0x00310000d42c783b */ /* 0x000fe20000004200 */
        /* <DEDUP_REMOVED lines=62> */
[----:B------:R-:W-:Y:S02]  /*10200*/  ISETP.GT.AND P6, PT, R12, 0x58, !P6 ;  /* 0x000000580c00780c */ /* 0x000fe400077c4270 */
        /* <DEDUP_REMOVED lines=11> */
[C---:B------:R-:W-:Y:S02]  /*102c0*/  ISETP.LT.OR P6, PT, R0.reuse, 0x59, P6 ;  /* 0x000000590000780c */ /* 0x040fe400037c1670 */
[----:B------:R-:W-:Y:S02]  /*102d0*/  ISETP.LT.OR P0, PT, R0, 0x31, P0 ;  /* 0x000000310000780c */ /* 0x000fe40000701670 */
[----:B------:R-:W-:Y:S02]  /*102e0*/  FMNMX.FTZ R14, R140, R5, !PT ;  /* 0x000000058c0e7209 */ /* 0x000fe40007810000 */
[----:B------:R-:W-:Y:S02]  /*102f0*/  FSEL R237, R237, -INF , !P0 ;  /* 0xff800000eded7808 */ /* 0x000fe40004000000 */
[----:B------:R-:W-:Y:S01]  /*10300*/  LOP3.LUT P0, RZ, R226, 0x100, RZ, 0xc0, !PT ;  /* 0x00000100e2ff7812 */ /* 0x000fe2000780c0ff */
[----:B------:R-:W1:Y:S01]  /*10310*/  SHFL.BFLY PT, R5, R14, 0x2, 0x1f ;  /* 0x0c401f000e057f89 */ /* 0x000e6200000e0000 */
[----:B------:R-:W-:Y:S02]  /*10320*/  FMNMX.FTZ R16, R237, R16, !PT ;  /* 0x00000010ed107209 */ /* 0x000fe40007810000 */
[----:B------:R-:W-:Y:S02]  /*10330*/  ISETP.GT.AND P0, PT, R12, 0x31, !P0 ;  /* 0x000000310c00780c */ /* 0x000fe40004704270 */
[C---:B------:R-:W-:Y:S02]  /*10340*/  ISETP.LT.OR P2, PT, R0.reuse, 0x5a, P2 ;  /* 0x0000005a0000780c */ /* 0x040fe40001741670 */
[----:B------:R-:W-:Y:S02]  /*10350*/  ISETP.LT.OR P0, PT, R0, 0x32, P0 ;  /* 0x000000320000780c */ /* 0x000fe40000701670 */
[----:B------:R-:W-:Y:S02]  /*10360*/  FSEL R135, R135, -INF , !P6 ;  /* 0xff80000087877808 */ /* 0x000fe40007000000 */
[----:B------:R-:W-:Y:S02]  /*10370*/  FSEL R241, R241, -INF , !P0 ;  /* 0xff800000f1f17808 */ /* 0x000fe40004000000 */
[----:B------:R-:W-:Y:S02]  /*10380*/  LOP3.LUT P0, RZ, R226, 0x80, RZ, 0xc0, !PT ;  /* 0x00000080e2ff7812 */ /* 0x000fe4000780c0ff */
[----:B------:R-:W-:Y:S02]  /*10390*/  FMNMX.FTZ R16, R241, R16, !PT ;  /* 0x00000010f1107209 */ /* 0x000fe40007810000 */
[----:B------:R-:W-:Y:S02]  /*103a0*/  ISETP.GT.AND P0, PT, R12, 0x38, !P0 ;  /* 0x000000380c00780c */ /* 0x000fe40004704270 */
[----:B------:R-:W-:Y:S02]  /*103b0*/  FSEL R117, R4, -INF , !P2 ;  /* 0xff80000004757808 */ /* 0x000fe40005000000 */
        /* <DEDUP_REMOVED lines=34> */
[----:B------:R-:W-:Y:S02]  /*105e0*/  ISETP.GT.AND P0, PT, R12, 0x51, !P0 ;  /* 0x000000510c00780c */ /* 0x000fe40004704270 */
[----:B-1----:R-:W-:Y:S02]  /*105f0*/  FMNMX.FTZ R12, R14, R5, !PT ;  /* 0x000000050e0c7209 */ /* 0x002fe40007810000 */
[----:B------:R-:W-:Y:S03]  /*10600*/  ISETP.LT.OR P0, PT, R0, 0x52, P0 ;  /* 0x000000520000780c */ /* 0x000fe60000701670 */
[----:B------:R-:W1:Y:S01]  /*10610*/  SHFL.BFLY PT, R15, R12, 0x1, 0x1f ;  /* 0x0c201f000c0f7f89 */ /* 0x000e6200000e0000 */
[----:B------:R-:W-:Y:S04]  /*10620*/  FSEL R139, R139, -INF , !P0 ;  /* 0xff8000008b8b7808 */ /* 0x000fe80004000000 */
[----:B------:R-:W-:Y:S04]  /*10630*/  FMNMX.FTZ R0, R139, R16, !PT ;  /* 0x000000108b007209 */ /* 0x000fe80007810000 */
[----:B------:R-:W-:Y:S04]  /*10640*/  FMNMX.FTZ R0, R135, R0, !PT ;  /* 0x0000000087007209 */ /* 0x000fe80007810000 */
[----:B------:R-:W-:Y:S05]  /*10650*/  FMNMX.FTZ R7, R117, R0, !PT ;  /* 0x0000000075077209 */ /* 0x000fea0007810000 */
[----:B------:R-:W2:Y:S01]  /*10660*/  SHFL.BFLY PT, R4, R7, 0x2, 0x1f ;  /* 0x0c401f0007047f89 */ /* 0x000ea200000e0000 */
[----:B-1----:R-:W-:Y:S04]  /*10670*/  FMNMX.FTZ R0, R12, R15, !PT ;  /* 0x0000000f0c007209 */ /* 0x002fe80007810000 */
[C---:B------:R-:W-:Y:S01]  /*10680*/  FSETP.NEU.FTZ.AND P0, PT, R0.reuse, -INF , PT ;  /* 0xff8000000000780b */ /* 0x040fe20003f1d000 */
[----:B------:R-:W-:Y:S05]  /*10690*/  FMUL.FTZ R149, R0, c[0x0][0x2d0] ;  /* 0x0000b40000957a20 */ /* 0x000fea0000410000 */
[----:B------:R-:W-:Y:S05]  /*106a0*/  FSEL R149, R149, RZ, P0 ;  /* 0x000000ff95957208 */ /* 0x000fea0000000000 */
[--C-:B------:R-:W-:Y:S01]  /*106b0*/  FFMA.FTZ R118, R6, c[0x0][0x2d0], -R149.reuse ;  /* 0x0000b40006767a23 */ /* 0x100fe20000010895 */
[----:B------:R-:W-:Y:S01]  /*106c0*/  FSEL R6, R0, RZ, P0 ;  /* 0x000000ff00067208 */ /* 0x000fe20000000000 */
[--C-:B------:R-:W-:Y:S01]  /*106d0*/  FFMA.FTZ R128, R10, c[0x0][0x2d0], -R149.reuse ;  /* 0x0000b4000a807a23 */ /* 0x100fe20000010895 */
[----:B--2---:R-:W-:Y:S01]  /*106e0*/  FMNMX.FTZ R5, R7, R4, !PT ;  /* 0x0000000407057209 */ /* 0x004fe20007810000 */
[----:B------:R-:W-:Y:S02]  /*106f0*/  FFMA.FTZ R129, R8, c[0x0][0x2d0], -R149 ;  /* 0x0000b40008817a23 */ /* 0x000fe40000010895 */
[----:B------:R-:W-:Y:S01]  /*10700*/  FADD.FTZ R3, -R6, R3 ;  /* 0x0000000306037221 */ /* 0x000fe20000010100 */
[----:B------:R-:W-:Y:S01]  /*10710*/  MUFU.EX2 R118, R118 ;  /* 0x0000007600767308 */ /* 0x000fe20000000800 */
[----:B------:R-:W1:Y:S01]  /*10720*/  SHFL.BFLY PT, R4, R5, 0x1, 0x1f ;  /* 0x0c201f0005047f89 */ /* 0x000e6200000e0000 */
[--C-:B------:R-:W-:Y:S02]  /*10730*/  FFMA.FTZ R119, R126, c[0x0][0x2d0], -R149.reuse ;  /* 0x0000b4007e777a23 */ /* 0x100fe40000010895 */
[--C-:B------:R-:W-:Y:S02]  /*10740*/  FFMA.FTZ R136, R42, c[0x0][0x2d0], -R149.reuse ;  /* 0x0000b4002a887a23 */ /* 0x100fe40000010895 */
[--C-:B------:R-:W-:Y:S02]  /*10750*/  FFMA.FTZ R137, R40, c[0x0][0x2d0], -R149.reuse ;  /* 0x0000b40028897a23 */ /* 0x100fe40000010895 */
[--C-:B------:R-:W-:Y:S02]  /*10760*/  FFMA.FTZ R138, R50, c[0x0][0x2d0], -R149.reuse ;  /* 0x0000b400328a7a23 */ /* 0x100fe40000010895 */
        /* <DEDUP_REMOVED lines=9> */
[----:B-1----:R-:W-:Y:S01]  /*10800*/  FMNMX.FTZ R116, R5, R4, !PT ;  /* 0x0000000405747209 */ /* 0x002fe20007810000 */
[----:B------:R-:W-:Y:S02]  /*10810*/  FMUL.FTZ R4, R3, c[0x0][0x2d0] ;  /* 0x0000b40003047a20 */ /* 0x000fe40000410000 */
[--C-:B------:R-:W-:Y:S01]  /*10820*/  FFMA.FTZ R152, R152, c[0x0][0x2d0], -R149.reuse ;  /* 0x0000b40098987a23 */ /* 0x100fe20000010895 */
[C---:B------:R-:W-:Y:S01]  /*10830*/  FSETP.NEU.FTZ.AND P0, PT, R116.reuse, -INF , PT ;  /* 0xff8000007400780b */ /* 0x040fe20003f1d000 */
[----:B------:R-:W-:Y:S01]  /*10840*/  FMUL.FTZ R134, R116, c[0x0][0x2d0] ;  /* 0x0000b40074867a20 */ /* 0x000fe20000410000 */
[----:B------:R-:W1:Y:S01]  /*10850*/  MUFU.EX2 R3, R4 ;  /* 0x0000000400037308 */ /* 0x000e620000000800 */
[--C-:B------:R-:W-:Y:S01]  /*10860*/  FFMA.FTZ R142, R142, c[0x0][0x2d0], -R149.reuse ;  /* 0x0000b4008e8e7a23 */ /* 0x100fe20000010895 */
[----:B------:R-:W-:Y:S02]  /*10870*/  FSEL R5, R116, RZ, P0 ;  /* 0x000000ff74057208 */ /* 0x000fe40000000000 */
[----:B------:R-:W-:Y:S02]  /*10880*/  FSEL R134, R134, RZ, P0 ;  /* 0x000000ff86867208 */ /* 0x000fe40000000000 */
[----:B------:R-:W-:Y:S01]  /*10890*/  ISETP.GT.AND P0, PT, R168, UR6, PT ;  /* 0x00000006a8007c0c */ /* 0x000fe2000bf04270 */
[----:B------:R-:W-:Y:S02]  /*108a0*/  FADD.FTZ R5, -R5, R2 ;  /* 0x0000000205057221 */ /* 0x000fe40000010100 */
[--C-:B------:R-:W-:Y:S01]  /*108b0*/  FFMA.FTZ R133, R13, c[0x0][0x2d0], -R134.reuse ;  /* 0x0000b4000d857a23 */ /* 0x100fe20000010886 */
[----:B------:R-:W3:Y:S01]  /*108c0*/  MUFU.EX2 R129, R129 ;  /* 0x0000008100817308 */ /* 0x000ee20000000800 */
[----:B------:R-:W4:Y:S01]  /*108d0*/  LDSM.16.MT88.4 R12, [R212+0x100] ;  /* 0x00010000d40c783b */ /* 0x000f220000004200 */
[--C-:B------:R-:W-:Y:S01]  /*108e0*/  FFMA.FTZ R131, R11, c[0x0][0x2d0], -R134.reuse ;  /* 0x0000b4000b837a23 */ /* 0x100fe20000010886 */
[----:B--2---:R-:W-:Y:S01]  /*108f0*/  F2FP.BF16.PACK_AB R124, R119, R128 ;  /* 0x00000080777c723e */ /* 0x004fe200000010ff */
[--C-:B------:R-:W-:Y:S02]  /*10900*/  FFMA.FTZ R130, R9, c[0x0][0x2d0], -R134.reuse ;  /* 0x0000b40009827a23 */ /* 0x100fe40000010886 */
[--C-:B------:R-:W-:Y:S02]  /*10910*/  FFMA.FTZ R132, R125, c[0x0][0x2d0], -R134.reuse ;  /* 0x0000b4007d847a23 */ /* 0x100fe40000010886 */
[----:B------:R-:W-:Y:S02]  /*10920*/  FMUL.FTZ R2, R5, c[0x0][0x2d0] ;  /* 0x0000b40005027a20 */ /* 0x000fe40000410000 */
[----:B------:R-:W-:Y:S01]  /*10930*/  MUFU.EX2 R133, R133 ;  /* 0x0000008500857308 */ /* 0x000fe20000000800 */
[--C-:B------:R-:W-:Y:S02]  /*10940*/  FFMA.FTZ R161, R161, c[0x0][0x2d0], -R134.reuse ;  /* 0x0000b400a1a17a23 */ /* 0x100fe40000010886 */
[--C-:B------:R-:W-:Y:S02]  /*10950*/  FFMA.FTZ R157, R157, c[0x0][0x2d0], -R134.reuse ;  /* 0x0000b4009d9d7a23 */ /* 0x100fe40000010886 */
[C---:B-1----:R-:W-:Y:S02]  /*10960*/  FMUL.FTZ R4, R3.reuse, R112 ;  /* 0x0000007003047220 */ /* 0x042fe40000410000 */
[C---:B------:R-:W-:Y:S02]  /*10970*/  FMUL.FTZ R5, R3.reuse, R113 ;  /* 0x0000007103057220 */ /* 0x040fe40000410000 */
[C---:B------:R-:W-:Y:S01]  /*10980*/  FMUL.FTZ R8, R3.reuse, R108 ;  /* 0x0000006c03087220 */ /* 0x040fe20000410000 */
[----:B------:R-:W1:Y:S01]  /*10990*/  MUFU.EX2 R2, R2 ;  /* 0x0000000200027308 */ /* 0x000e620000000800 */
[C---:B------:R-:W-:Y:S02]  /*109a0*/  FMUL.FTZ R9, R3.reuse, R109 ;  /* 0x0000006d03097220 */ /* 0x040fe40000410000 */
[----:B------:R-:W-:Y:S01]  /*109b0*/  FMUL.FTZ R16, R3, R100 ;  /* 0x0000006403107220 */ /* 0x000fe20000410000 */
[----:B---3--:R-:W-:Y:S01]  /*109c0*/  F2FP.BF16.PACK_AB R126, R129, R118 ;  /* 0x00000076817e723e */ /* 0x008fe200000010ff */
[C---:B------:R-:W-:Y:S02]  /*109d0*/  FMUL.FTZ R17, R3.reuse, R101 ;  /* 0x0000006503117220 */ /* 0x040fe40000410000 */
[C---:B------:R-:W-:Y:S02]  /*109e0*/  FMUL.FTZ R24, R3.reuse, R92 ;  /* 0x0000005c03187220 */ /* 0x040fe40000410000 */
[C---:B------:R-:W-:Y:S01]  /*109f0*/  FMUL.FTZ R25, R3.reuse, R93 ;  /* 0x0000005d03197220 */ /* 0x040fe20000410000 */
[----:B------:R-:W2:Y:S01]  /*10a00*/  MUFU.EX2 R132, R132 ;  /* 0x0000008400847308 */ /* 0x000ea20000000800 */
        /* <DEDUP_REMOVED lines=14> */
[----:B--2---:R-:W-:Y:S01]  /*10af0*/  F2FP.BF16.PACK_AB R125, R132, R133 ;  /* 0x00000085847d723e */ /* 0x004fe200000010ff */
        /* <DEDUP_REMOVED lines=12> */
[----:B------:R-:W-:Y:S01]  /*10bc0*/  FMUL.FTZ R51, R2, R71 ;  /* 0x0000004702337220 */ /* 0x000fe20000410000 */
[----:B------:R-:W2:Y:S01]  /*10bd0*/  LDSM.16.MT88.4 R84, [R210+0x3100] ;  /* 0x00310000d254783b */ /* 0x000ea20000004200 */
[C---:B------:R-:W-:Y:S01]  /*10be0*/  FMUL.FTZ R53, R3.reuse, R53 ;  /* 0x0000003503357220 */ /* 0x040fe20000410000 */
[----:B-1----:R-:W-:Y:S01]  /*10bf0*/  F2FP.BF16.PACK_AB R127, R130, R131 ;  /* 0x00000083827f723e */ /* 0x002fe200000010ff */
[C---:B------:R-:W-:Y:S02]  /*10c00*/  FMUL.FTZ R54, R2.reuse, R54 ;  /* 0x0000003602367220 */ /* 0x040fe40000410000 */
[C---:B------:R-:W-:Y:S02]  /*10c10*/  FMUL.FTZ R55, R2.reuse, R55 ;  /* 0x0000003702377220 */ /* 0x040fe40000410000 */
[C---:B------:R-:W-:Y:S01]  /*10c20*/  FMUL.FTZ R56, R3.reuse, R56 ;  /* 0x0000003803387220 */ /* 0x040fe20000410000 */
[----:B------:R-:W1:Y:S01]  /*10c30*/  LDSM.16.MT88.4 R76, [R209+0x3100] ;  /* 0x00310000d14c783b */ /* 0x000e620000004200 */
[C---:B----4-:R-:W-:Y:S01]  /*10c40*/  HMMA.16816.F32.BF16 R4, R124.reuse, R12, R4 ;  /* 0x0000000c7c04723c */ /* 0x050fe20000041804 */
[----:B------:R-:W-:Y:S04]  /*10c50*/  MUFU.EX2 R161, R161 ;  /* 0x000000a100a17308 */ /* 0x000fe80000000800 */
[C---:B------:R-:W-:Y:S02]  /*10c60*/  FMUL.FTZ R57, R3.reuse, R57 ;  /* 0x0000003903397220 */ /* 0x040fe40000410000 */
[----:B------:R-:W3:Y:S01]  /*10c70*/  LDSM.16.MT88.4 R68, [R208+0x3100] ;  /* 0x00310000d044783b */ /* 0x000ee20000004200 */
[C---:B------:R-:W-:Y:S03]  /*10c80*/  HMMA.16816.F32.BF16 R8, R124.reuse, R14, R8 ;  /* 0x0000000e7c08723c */ /* 0x040fe60000041808 */
[----:B------:R-:W-:Y:S01]  /*10c90*/  MUFU.EX2 R157, R157 ;  /* 0x0000009d009d7308 */ /* 0x000fe20000000800 */
[C---:B------:R-:W-:Y:S02]  /*10ca0*/  FMUL.FTZ R12, R3.reuse, R104 ;  /* 0x00000068030c7220 */ /* 0x040fe40000410000 */
[C---:B------:R-:W-:Y:S01]  /*10cb0*/  FMUL.FTZ R13, R3.reuse, R105 ;  /* 0x00000069030d7220 */ /* 0x040fe20000410000 */
[----:B------:R-:W-:Y:S01]  /*10cc0*/  LDSM.16.MT88.4 R100, [R210+0x2900] ;  /* 0x00290000d264783b */ /* 0x000fe20000004200 */
[C---:B------:R-:W-:Y:S04]  /*10cd0*/  FMUL.FTZ R14, R2.reuse, R106 ;  /* 0x0000006a020e7220 */ /* 0x040fe80000410000 */
[C---:B------:R-:W-:Y:S01]  /*10ce0*/  FMUL.FTZ R15, R2.reuse, R107 ;  /* 0x0000006b020f7220 */ /* 0x040fe20000410000 */
[----:B------:R-:W-:Y:S01]  /*10cf0*/  MUFU.EX2 R136, R136 ;  /* 0x0000008800887308 */ /* 0x000fe20000000800 */
[C---:B------:R-:W-:Y:S02]  /*10d00*/  FMUL.FTZ R58, R2.reuse, R58 ;  /* 0x0000003a023a7220 */ /* 0x040fe40000410000 */
[C---:B------:R-:W-:Y:S02]  /*10d10*/  FMUL.FTZ R59, R2.reuse, R59 ;  /* 0x0000003b023b7220 */ /* 0x040fe40000410000 */
[C---:B------:R-:W-:Y:S01]  /*10d20*/  FMUL.FTZ R60, R3.reuse, R60 ;  /* 0x0000003c033c7220 */ /* 0x040fe20000410000 */
[C---:B------:R-:W-:Y:S03]  /*10d30*/  HMMA.16816.F32.BF16 R12, R124.reuse, R20, R12 ;  /* 0x000000147c0c723c */ /* 0x040fe6000004180c */
[C---:B------:R-:W-:Y:S01]  /*10d40*/  FMUL.FTZ R61, R3.reuse, R61 ;  /* 0x0000003d033d7220 */ /* 0x040fe20000410000 */
[----:B------:R-:W4:Y:S01]  /*10d50*/  MUFU.EX2 R137, R137 ;  /* 0x0000008900897308 */ /* 0x000f220000000800 */
        /* <DEDUP_REMOVED lines=31> */
[----:B------:R-:W5:Y:S01]  /*10f50*/  MUFU.EX2 R151, R151 ;  /* 0x0000009700977308 */ /* 0x000f620000000800 */
        /* <DEDUP_REMOVED lines=16> */
[----:B------:R-:W3:Y:S01]  /*11060*/  MUFU.EX2 R159, R159 ;  /* 0x0000009f009f7308 */ /* 0x000ee20000000800 */
[----:B------:R-:W4:Y:S01]  /*11070*/  LDSM.16.MT88.4 R72, [R212+0x900] ;  /* 0x00090000d448783b */ /* 0x000f220000004200 */
[--C-:B------:R-:W-:Y:S02]  /*11080*/  FFMA.FTZ R171, R171, c[0x0][0x2d0], -R134.reuse ;  /* 0x0000b400abab7a23 */ /* 0x100fe40000010886 */
[--C-:B------:R-:W-:Y:S02]  /*11090*/  FFMA.FTZ R231, R242, c[0x0][0x2d0], -R149.reuse ;  /* 0x0000b400f2e77a23 */ /* 0x100fe40000010895 */
[C---:B--2---:R-:W-:Y:S03]  /*110a0*/  HMMA.16816.F32.BF16 R44, R124.reuse, R84, R44 ;  /* 0x000000547c2c723c */ /* 0x044fe6000004182c */
[--C-:B------:R-:W-:Y:S01]  /*110b0*/  FFMA.FTZ R233, R240, c[0x0][0x2d0], -R149.reuse ;  /* 0x0000b400f0e97a23 */ /* 0x100fe20000010895 */
[----:B------:R-:W2:Y:S01]  /*110c0*/  MUFU.EX2 R163, R163 ;  /* 0x000000a300a37308 */ /* 0x000ea20000000800 */
        /* <DEDUP_REMOVED lines=15> */
[C---:B---3--:R-:W-:Y:S04]  /*111c0*/  HMMA.16816.F32.BF16 R60, R124.reuse, R68, R60 ;  /* 0x000000447c3c723c */ /* 0x048fe8000004183c */
[----:B------:R-:W-:Y:S01]  /*111d0*/  MUFU.EX2 R235, R235 ;  /* 0x000000eb00eb7308 */ /* 0x000fe20000000800 */
[--C-:B------:R-:W-:Y:S02]  /*111e0*/  FFMA.FTZ R155, R150, c[0x0][0x2d0], -R149.reuse ;  /* 0x0000b400969b7a23 */ /* 0x100fe40000010895 */
[----:B----4-:R-:W-:Y:S01]  /*111f0*/  F2FP.BF16.PACK_AB R68, R137, R136 ;  /* 0x000000888944723e */ /* 0x010fe200000010ff */
[----:B------:R-:W-:Y:S04]  /*11200*/  HMMA.16816.F32.BF16 R64, R124, R70, R64 ;  /* 0x000000467c40723c */ /* 0x000fe80000041840 */
[----:B-----5:R-:W-:Y:S01]  /*11210*/  F2FP.BF16.PACK_AB R69, R151, R148 ;  /* 0x000000949745723e */ /* 0x020fe200000010ff */
[----:B------:R-:W-:Y:S01]  /*11220*/  FFMA.FTZ R149, R140, c[0x0][0x2d0], -R149 ;  /* 0x0000b4008c957a23 */ /* 0x000fe20000010895 */
[----:B------:R-:W-:Y:S01]  /*11230*/  MUFU.EX2 R162, R162 ;  /* 0x000000a200a27308 */ /* 0x000fe20000000800 */
[----:B------:R-:W-:Y:S01]  /*11240*/  F2FP.BF16.PACK_AB R70, R141, R138 ;  /* 0x0000008a8d46723e */ /* 0x000fe200000010ff */
[--C-:B------:R-:W-:Y:S01]  /*11250*/  FFMA.FTZ R140, R143, c[0x0][0x2d0], -R134.reuse ;  /* 0x0000b4008f8c7a23 */ /* 0x100fe20000010886 */
[----:B------:R-:W-:Y:S03]  /*11260*/  F2FP.BF16.PACK_AB R71, R154, R153 ;  /* 0x000000999a47723e */ /* 0x000fe600000010ff */
[--C-:B------:R-:W-:Y:S02]  /*11270*/  FFMA.FTZ R139, R139, c[0x0][0x2d0], -R134.reuse ;  /* 0x0000b4008b8b7a23 */ /* 0x100fe40000010886 */
[--C-:B------:R-:W-:Y:S02]  /*11280*/  FFMA.FTZ R135, R135, c[0x0][0x2d0], -R134.reuse ;  /* 0x0000b40087877a23 */ /* 0x100fe40000010886 */
[C---:B------:R-:W-:Y:S01]  /*11290*/  HMMA.16816.F32.BF16 R4, R68.reuse, R72, R4 ;  /* 0x000000484404723c */ /* 0x040fe20000041804 */
[----:B------:R-:W-:Y:S04]  /*112a0*/  MUFU.EX2 R170, R170 ;  /* 0x000000aa00aa7308 */ /* 0x000fe80000000800 */
[----:B------:R-:W-:Y:S02]  /*112b0*/  FFMA.FTZ R134, R117, c[0x0][0x2d0], -R134 ;  /* 0x0000b40075867a23 */ /* 0x000fe40000010886 */
[----:B------:R-:W-:Y:S01]  /*112c0*/  FFMA.FTZ R128, R3, R228, R128 ;  /* 0x000000e403807223 */ /* 0x000fe20000010080 */
[C---:B------:R-:W-:Y:S01]  /*112d0*/  HMMA.16816.F32.BF16 R8, R68.reuse, R74, R8 ;  /* 0x0000004a4408723c */ /* 0x040fe20000041808 */
[----:B------:R-:W3:Y:S02]  /*112e0*/  LDSM.16.MT88.4 R72, [R210+0x3900] ;  /* 0x00390000d248783b */ /* 0x000ee40000004200 */
[----:B------:R-:W4:Y:S01]  /*112f0*/  MUFU.EX2 R167, R167 ;  /* 0x000000a700a77308 */ /* 0x000f220000000800 */
[----:B------:R-:W-:Y:S02]  /*11300*/  FFMA.FTZ R133, R2, R227, R133 ;  /* 0x000000e302857223 */ /* 0x000fe40000010085 */
[----:B------:R-:W-:Y:S02]  /*11310*/  FADD.FTZ R119, R119, R128 ;  /* 0x0000008077777221 */ /* 0x000fe40000010000 */
[C---:B-1----:R-:W-:Y:S04]  /*11320*/  HMMA.16816.F32.BF16 R12, R68.reuse, R76, R12 ;  /* 0x0000004c440c723c */ /* 0x042fe8000004180c */
[----:B------:R-:W-:Y:S01]  /*11330*/  FADD.FTZ R132, R132, R133 ;  /* 0x0000008584847221 */ /* 0x000fe20000010000 */
[----:B------:R-:W-:Y:S01]  /*11340*/  MUFU.EX2 R166, R166 ;  /* 0x000000a600a67308 */ /* 0x000fe20000000800 */
[----:B------:R-:W-:Y:S02]  /*11350*/  FADD.FTZ R118, R118, R119 ;  /* 0x0000007776767221 */ /* 0x000fe40000010000 */
[C---:B------:R-:W-:Y:S01]  /*11360*/  HMMA.16816.F32.BF16 R16, R68.reuse, R78, R16 ;  /* 0x0000004e4410723c */ /* 0x040fe20000041810 */
[----:B------:R-:W1:Y:S03]  /*11370*/  LDSM.16.MT88.4 R76, [R209+0x3900] ;  /* 0x00390000d14c783b */ /* 0x000e660000004200 */
[----:B------:R-:W-:Y:S02]  /*11380*/  FADD.FTZ R3, R131, R132 ;  /* 0x0000008483037221 */ /* 0x000fe40000010000 */
[----:B------:R-:W-:Y:S01]  /*11390*/  FADD.FTZ R129, R129, R118 ;  /* 0x0000007681817221 */ /* 0x000fe20000010000 */
[----:B------:R-:W5:Y:S01]  /*113a0*/  MUFU.EX2 R171, R171 ;  /* 0x000000ab00ab7308 */ /* 0x000f620000000800 */
[C---:B------:R-:W-:Y:S04]  /*113b0*/  HMMA.16816.F32.BF16 R20, R68.reuse, R80, R20 ;  /* 0x000000504414723c */ /* 0x040fe80000041814 */
[----:B------:R-:W-:Y:S02]  /*113c0*/  FADD.FTZ R3, R130, R3 ;  /* 0x0000000382037221 */ /* 0x000fe40000010000 */
[----:B------:R-:W-:Y:S02]  /*113d0*/  FADD.FTZ R136, R136, R129 ;  /* 0x0000008188887221 */ /* 0x000fe40000010000 */
[C---:B------:R-:W-:Y:S01]  /*113e0*/  HMMA.16816.F32.BF16 R24, R68.reuse, R82, R24 ;  /* 0x000000524418723c */ /* 0x040fe20000041818 */
[----:B------:R-:W1:Y:S01]  /*113f0*/  LDSM.16.MT88.4 R80, [R208+0x3900] ;  /* 0x00390000d050783b */ /* 0x000e620000004200 */
        /* <DEDUP_REMOVED lines=12> */
[C---:B------:R-:W-:Y:S04]  /*114c0*/  HMMA.16816.F32.BF16 R36, R68.reuse, R88, R36 ;  /* 0x000000584424723c */ /* 0x040fe80000041824 */
[----:B------:R-:W-:Y:S04]  /*114d0*/  FADD.FTZ R3, R154, R3 ;  /* 0x000000039a037221 */ /* 0x000fe80000010000 */
        /* <DEDUP_REMOVED lines=8> */
[C---:B-1----:R-:W-:Y:S08]  /*11560*/  HMMA.16816.F32.BF16 R52, R68.reuse, R76, R52 ;  /* 0x0000004c4434723c */ /* 0x042ff00000041834 */
[C---:B------:R-:W-:Y:S01]  /*11570*/  HMMA.16816.F32.BF16 R56, R68.reuse, R78, R56 ;  /* 0x0000004e4438723c */ /* 0x040fe20000041838 */
[----:B------:R-:W1:Y:S01]  /*11580*/  LDSM.16.MT88.4 R76, [R209+0x1100] ;  /* 0x00110000d14c783b */ /* 0x000e620000004200 */
[----:B------:R-:W-:Y:S06]  /*11590*/  MUFU.EX2 R239, R239 ;  /* 0x000000ef00ef7308 */ /* 0x000fec0000000800 */
[C---:B------:R-:W-:Y:S04]  /*115a0*/  HMMA.16816.F32.BF16 R60, R68.reuse, R80, R60 ;  /* 0x00000050443c723c */ /* 0x040fe8000004183c */
[----:B------:R-:W-:Y:S04]  /*115b0*/  MUFU.EX2 R242, R242 ;  /* 0x000000f200f27308 */ /* 0x000fe80000000800 */
[----:B------:R-:W-:Y:S01]  /*115c0*/  HMMA.16816.F32.BF16 R64, R68, R82, R64 ;  /* 0x000000524440723c */ /* 0x000fe20000041840 */
[----:B------:R-:W1:Y:S05]  /*115d0*/  LDSM.16.MT88.4 R80, [R208+0x1100] ;  /* 0x00110000d050783b */ /* 0x000e6a0000004200 */
[----:B------:R-:W-:Y:S01]  /*115e0*/  MUFU.EX2 R152, R152 ;  /* 0x0000009800987308 */ /* 0x000fe20000000800 */
[----:B------:R-:W-:Y:S01]  /*115f0*/  F2FP.BF16.PACK_AB R68, R156, R159 ;  /* 0x0000009f9c44723e */ /* 0x000fe200000010ff */
[----:B------:R-:W-:Y:S01]  /*11600*/  FADD.FTZ R159, R159, R138 ;  /* 0x0000008a9f9f7221 */ /* 0x000fe20000010000 */
[----:B--2---:R-:W-:Y:S03]  /*11610*/  F2FP.BF16.PACK_AB R70, R163, R158 ;  /* 0x0000009ea346723e */ /* 0x004fe600000010ff */
[----:B----4-:R-:W-:Y:S01]  /*11620*/  F2FP.BF16.PACK_AB R69, R167, R160 ;  /* 0x000000a0a745723e */ /* 0x010fe200000010ff */
[----:B------:R-:W-:Y:S01]  /*11630*/  FADD.FTZ R160, R160, R3 ;  /* 0x00000003a0a07221 */ /* 0x000fe20000010000 */
[----:B-----5:R-:W-:Y:S01]  /*11640*/  F2FP.BF16.PACK_AB R71, R171, R166 ;  /* 0x000000a6ab47723e */ /* 0x020fe200000010ff */
[----:B------:R-:W-:Y:S01]  /*11650*/  FADD.FTZ R159, R156, R159 ;  /* 0x0000009f9c9f7221 */ /* 0x000fe20000010000 */
[----:B------:R-:W2:Y:S01]  /*11660*/  MUFU.EX2 R155, R155 ;  /* 0x0000009b009b7308 */ /* 0x000ea20000000800 */
[----:B------:R-:W-:Y:S02]  /*11670*/  FADD.FTZ R167, R167, R160 ;  /* 0x000000a0a7a77221 */ /* 0x000fe40000010000 */
[----:B------:R-:W-:Y:S02]  /*11680*/  FADD.FTZ R158, R158, R159 ;  /* 0x0000009f9e9e7221 */ /* 0x000fe40000010000 */
[C---:B---3--:R-:W-:Y:S03]  /*11690*/  HMMA.16816.F32.BF16 R4, R68.reuse, R72, R4 ;  /* 0x000000484404723c */ /* 0x048fe60000041804 */
[----:B------:R-:W-:Y:S02]  /*116a0*/  FADD.FTZ R2, R166, R167 ;  /* 0x000000a7a6027221 */ /* 0x000fe40000010000 */
[----:B------:R-:W-:Y:S01]  /*116b0*/  MUFU.EX2 R142, R142 ;  /* 0x0000008e008e7308 */ /* 0x000fe20000000800 */
[----:B------:R-:W-:Y:S02]  /*116c0*/  FADD.FTZ R158, R163, R158 ;  /* 0x0000009ea39e7221 */ /* 0x000fe40000010000 */
[C---:B------:R-:W-:Y:S01]  /*116d0*/  HMMA.16816.F32.BF16 R8, R68.reuse, R74, R8 ;  /* 0x0000004a4408723c */ /* 0x040fe20000041808 */
[----:B------:R-:W3:Y:S03]  /*116e0*/  LDSM.16.MT88.4 R72, [R212+0x4100] ;  /* 0x00410000d448783b */ /* 0x000ee60000004200 */
[----:B------:R-:W-:Y:S03]  /*116f0*/  FADD.FTZ R2, R171, R2 ;  /* 0x00000002ab027221 */ /* 0x000fe60000010000 */
[----:B------:R-:W4:Y:S01]  /*11700*/  MUFU.EX2 R149, R149 ;  /* 0x0000009500957308 */ /* 0x000f220000000800 */
[C---:B------:R-:W-:Y:S04]  /*11710*/  HMMA.16816.F32.BF16 R12, R68.reuse, R84, R12 ;  /* 0x00000054440c723c */ /* 0x040fe8000004180c */
[----:B--2---:R-:W-:Y:S04]  /*11720*/  F2FP.BF16.PACK_AB R124, R155, R152 ;  /* 0x000000989b7c723e */ /* 0x004fe800000010ff */
[C---:B------:R-:W-:Y:S01]  /*11730*/  HMMA.16816.F32.BF16 R16, R68.reuse, R86, R16 ;  /* 0x000000564410723c */ /* 0x040fe20000041810 */
[----:B------:R-:W2:Y:S01]  /*11740*/  LDSM.16.MT88.4 R84, [R210+0x4100] ;  /* 0x00410000d254783b */ /* 0x000ea20000004200 */
[----:B------:R-:W-:Y:S06]  /*11750*/  MUFU.EX2 R140, R140 ;  /* 0x0000008c008c7308 */ /* 0x000fec0000000800 */
[C---:B-1----:R-:W-:Y:S04]  /*11760*/  HMMA.16816.F32.BF16 R20, R68.reuse, R76, R20 ;  /* 0x0000004c4414723c */ /* 0x042fe80000041814 */
[----:B------:R-:W1:Y:S01]  /*11770*/  MUFU.EX2 R139, R139 ;  /* 0x0000008b008b7308 */ /* 0x000e620000000800 */
[----:B----4-:R-:W-:Y:S03]  /*11780*/  F2FP.BF16.PACK_AB R126, R149, R142 ;  /* 0x0000008e957e723e */ /* 0x010fe600000010ff */
[C---:B------:R-:W-:Y:S01]  /*11790*/  HMMA.16816.F32.BF16 R24, R68.reuse, R78, R24 ;  /* 0x0000004e4418723c */ /* 0x040fe20000041818 */
[----:B------:R-:W4:Y:S05]  /*117a0*/  LDSM.16.MT88.4 R76, [R209+0x4100] ;  /* 0x00410000d14c783b */ /* 0x000f2a0000004200 */
[----:B------:R-:W-:Y:S02]  /*117b0*/  MUFU.EX2 R135, R135 ;  /* 0x0000008700877308 */ /* 0x000fe40000000800 */
[C---:B------:R-:W-:Y:S08]  /*117c0*/  HMMA.16816.F32.BF16 R28, R68.reuse, R80, R28 ;  /* 0x00000050441c723c */ /* 0x040ff0000004181c */
[C---:B------:R-:W-:Y:S01]  /*117d0*/  HMMA.16816.F32.BF16 R32, R68.reuse, R82, R32 ;  /* 0x000000524420723c */ /* 0x040fe20000041820 */
[----:B------:R-:W5:Y:S01]  /*117e0*/  LDSM.16.MT88.4 R80, [R212+0x1900] ;  /* 0x00190000d450783b */ /* 0x000f620000004200 */
[----:B------:R-:W4:Y:S02]  /*117f0*/  MUFU.EX2 R134, R134 ;  /* 0x0000008600867308 */ /* 0x000f240000000800 */
[----:B-1----:R-:W-:Y:S04]  /*11800*/  F2FP.BF16.PACK_AB R125, R139, R140 ;  /* 0x0000008c8b7d723e */ /* 0x002fe800000010ff */
[C---:B---3--:R-:W-:Y:S08]  /*11810*/  HMMA.16816.F32.BF16 R36, R68.reuse, R72, R36 ;  /* 0x000000484424723c */ /* 0x048ff00000041824 */
[C---:B------:R-:W-:Y:S01]  /*11820*/  HMMA.16816.F32.BF16 R40, R68.reuse, R74, R40 ;  /* 0x0000004a4428723c */ /* 0x040fe20000041828 */
[----:B------:R-:W1:Y:S07]  /*11830*/  LDSM.16.MT88.4 R72, [R210+0x1900] ;  /* 0x00190000d248783b */ /* 0x000e6e0000004200 */
[C---:B--2---:R-:W-:Y:S04]  /*11840*/  HMMA.16816.F32.BF16 R44, R68.reuse, R84, R44 ;  /* 0x00000054442c723c */ /* 0x044fe8000004182c */
[----:B----4-:R-:W-:Y:S04]  /*11850*/  F2FP.BF16.PACK_AB R127, R134, R135 ;  /* 0x00000087867f723e */ /* 0x010fe800000010ff */
[C---:B------:R-:W-:Y:S01]  /*11860*/  HMMA.16816.F32.BF16 R48, R68.reuse, R86, R48 ;  /* 0x000000564430723c */ /* 0x040fe20000041830 */
[----:B------:R-:W-:Y:S07]  /*11870*/  LDSM.16.MT88.4 R84, [R208+0x1900] ;  /* 0x00190000d054783b */ /* 0x000fee0000004200 */
[C---:B------:R-:W-:Y:S08]  /*11880*/  HMMA.16816.F32.BF16 R52, R68.reuse, R76, R52 ;  /* 0x0000004c4434723c */ /* 0x040ff00000041834 */
[C---:B------:R-:W-:Y:S01]  /*11890*/  HMMA.16816.F32.BF16 R56, R68.reuse, R78, R56 ;  /* 0x0000004e4438723c */ /* 0x040fe20000041838 */
[----:B------:R-:W2:Y:S07]  /*118a0*/  LDSM.16.MT88.4 R76, [R209+0x1900] ;  /* 0x00190000d14c783b */ /* 0x000eae0000004200 */
        /* <DEDUP_REMOVED lines=12> */
[C---:B-----5:R-:W-:Y:S03]  /*11970*/  HMMA.16816.F32.BF16 R4, R68.reuse, R80, R4 ;  /* 0x000000504404723c */ /* 0x060fe60000041804 */
[----:B------:R-:W-:Y:S02]  /*11980*/  FADD.FTZ R3, R239, R240 ;  /* 0x000000f0ef037221 */ /* 0x000fe40000010000 */
[----:B------:R-:W-:Y:S02]  /*11990*/  FADD.FTZ R233, R238, R233 ;  /* 0x000000e9eee97221 */ /* 0x000fe40000010000 */
[----:B------:R-:W-:Y:S01]  /*119a0*/  FADD.FTZ R3, R242, R3 ;  /* 0x00000003f2037221 */ /* 0x000fe20000010000 */
[C---:B------:R-:W-:Y:S01]  /*119b0*/  HMMA.16816.F32.BF16 R8, R68.reuse, R82, R8 ;  /* 0x000000524408723c */ /* 0x040fe20000041808 */
[----:B------:R-:W3:Y:S03]  /*119c0*/  LDSM.16.MT88.4 R80, [R212+0x4900] ;  /* 0x00490000d450783b */ /* 0x000ee60000004200 */
[----:B------:R-:W-:Y:S04]  /*119d0*/  FADD.FTZ R2, R162, R3 ;  /* 0x00000003a2027221 */ /* 0x000fe80000010000 */
[C---:B-1----:R-:W-:Y:S04]  /*119e0*/  HMMA.16816.F32.BF16 R12, R68.reuse, R72, R12 ;  /* 0x00000048440c723c */ /* 0x042fe8000004180c */
[----:B------:R-:W-:Y:S04]  /*119f0*/  FADD.FTZ R2, R161, R2 ;  /* 0x00000002a1027221 */ /* 0x000fe80000010000 */
[C---:B------:R-:W-:Y:S01]  /*11a00*/  HMMA.16816.F32.BF16 R16, R68.reuse, R74, R16 ;  /* 0x0000004a4410723c */ /* 0x040fe20000041810 */
[----:B------:R-:W1:Y:S03]  /*11a10*/  LDSM.16.MT88.4 R72, [R210+0x4900] ;  /* 0x00490000d248783b */ /* 0x000e660000004200 */
[----:B------:R-:W-:Y:S01]  /*11a20*/  FADD.FTZ R3, R157, R2 ;  /* 0x000000029d037221 */ /* 0x000fe20000010000 */
[----:B------:R-:W-:Y:S03]  /*11a30*/  IADD3 R2, R168, -0x1, RZ ;  /* 0xffffffffa8027810 */ /* 0x000fe60007ffe0ff */
[C---:B--2---:R-:W-:Y:S04]  /*11a40*/  HMMA.16816.F32.BF16 R20, R68.reuse, R76, R20 ;  /* 0x0000004c4414723c */ /* 0x044fe80000041814 */
[----:B------:R-:W-:Y:S02]  /*11a50*/  FADD.FTZ R3, R170, R3 ;  /* 0x00000003aa037221 */ /* 0x000fe40000010000 */
[----:B------:R-:W-:Y:S02]  /*11a60*/  IMAD.MOV.U32 R168, RZ, RZ, R2 ;  /* 0x000000ffffa87224 */ /* 0x000fe400078e0002 */
[C---:B------:R-:W-:Y:S01]  /*11a70*/  HMMA.16816.F32.BF16 R24, R68.reuse, R78, R24 ;  /* 0x0000004e4418723c */ /* 0x040fe20000041818 */
[----:B------:R-:W2:Y:S03]  /*11a80*/  LDSM.16.MT88.4 R76, [R212+0x2100] ;  /* 0x00210000d44c783b */ /* 0x000ea60000004200 */
[----:B------:R-:W-:Y:S02]  /*11a90*/  FADD.FTZ R140, R140, R3 ;  /* 0x000000038c8c7221 */ /* 0x000fe40000010000 */
[----:B------:R-:W-:Y:S02]  /*11aa0*/  IMAD.MOV.U32 R3, RZ, RZ, R0 ;  /* 0x000000ffff037224 */ /* 0x000fe400078e0000 */
[C---:B------:R-:W-:Y:S04]  /*11ab0*/  HMMA.16816.F32.BF16 R28, R68.reuse, R84, R28 ;  /* 0x00000054441c723c */ /* 0x040fe8000004181c */
[----:B------:R-:W-:Y:S02]  /*11ac0*/  FADD.FTZ R140, R139, R140 ;  /* 0x0000008c8b8c7221 */ /* 0x000fe40000010000 */
[----:B------:R-:W-:Y:S02]  /*11ad0*/  IMAD.MOV.U32 R2, RZ, RZ, R116 ;  /* 0x000000ffff027224 */ /* 0x000fe400078e0074 */
[C---:B------:R-:W-:Y:S01]  /*11ae0*/  HMMA.16816.F32.BF16 R32, R68.reuse, R86, R32 ;  /* 0x000000564420723c */ /* 0x040fe20000041820 */
[----:B------:R-:W-:Y:S03]  /*11af0*/  LDSM.16.MT88.4 R84, [R208+0x2100] ;  /* 0x00210000d054783b */ /* 0x000fe60000004200 */
[----:B------:R-:W-:Y:S04]  /*11b00*/  FADD.FTZ R135, R135, R140 ;  /* 0x0000008c87877221 */ /* 0x000fe80000010000 */
[C---:B---3--:R-:W-:Y:S04]  /*11b10*/  HMMA.16816.F32.BF16 R36, R68.reuse, R80, R36 ;  /* 0x000000504424723c */ /* 0x048fe80000041824 */
[----:B------:R-:W-:Y:S04]  /*11b20*/  FADD.FTZ R227, R134, R135 ;  /* 0x0000008786e37221 */ /* 0x000fe80000010000 */
[C---:B------:R-:W-:Y:S01]  /*11b30*/  HMMA.16816.F32.BF16 R40, R68.reuse, R82, R40 ;  /* 0x000000524428723c */ /* 0x040fe20000041828 */
[----:B------:R-:W3:Y:S07]  /*11b40*/  LDSM.16.MT88.4 R80, [R210+0x2100] ;  /* 0x00210000d250783b */ /* 0x000eee0000004200 */
        /* <DEDUP_REMOVED lines=14> */
[----:B------:R-:W-:Y:S03]  /*11c30*/  F2FP.BF16.PACK_AB R71, R170, R157 ;  /* 0x0000009daa47723e */ /* 0x000fe600000010ff */
[----:B------:R-:W-:Y:S04]  /*11c40*/  FADD.FTZ R164, R164, R235 ;  /* 0x000000eba4a47221 */ /* 0x000fe80000010000 */
[C---:B--2---:R-:W-:Y:S03]  /*11c50*/  HMMA.16816.F32.BF16 R4, R68.reuse, R76, R4 ;  /* 0x0000004c4404723c */ /* 0x044fe60000041804 */
[----:B------:R-:W-:Y:S04]  /*11c60*/  FADD.FTZ R241, R241, R164 ;  /* 0x000000a4f1f17221 */ /* 0x000fe80000010000 */
[----:B------:R-:W-:Y:S01]  /*11c70*/  FADD.FTZ R152, R152, R241 ;  /* 0x000000f198987221 */ /* 0x000fe20000010000 */
[C---:B------:R-:W-:Y:S01]  /*11c80*/  HMMA.16816.F32.BF16 R8, R68.reuse, R78, R8 ;  /* 0x0000004e4408723c */ /* 0x040fe20000041808 */
[----:B------:R-:W2:Y:S03]  /*11c90*/  LDSM.16.MT88.4 R76, [R212+0x5100] ;  /* 0x00510000d44c783b */ /* 0x000ea60000004200 */
[----:B------:R-:W-:Y:S04]  /*11ca0*/  FADD.FTZ R155, R155, R152 ;  /* 0x000000989b9b7221 */ /* 0x000fe80000010000 */
[C---:B---3--:R-:W-:Y:S04]  /*11cb0*/  HMMA.16816.F32.BF16 R12, R68.reuse, R80, R12 ;  /* 0x00000050440c723c */ /* 0x048fe8000004180c */
[----:B------:R-:W-:Y:S04]  /*11cc0*/  FADD.FTZ R142, R142, R155 ;  /* 0x0000009b8e8e7221 */ /* 0x000fe80000010000 */
[C---:B------:R-:W-:Y:S01]  /*11cd0*/  HMMA.16816.F32.BF16 R16, R68.reuse, R82, R16 ;  /* 0x000000524410723c */ /* 0x040fe20000041810 */
[----:B------:R-:W3:Y:S03]  /*11ce0*/  LDSM.16.MT88.4 R80, [R210+0x5100] ;  /* 0x00510000d250783b */ /* 0x000ee60000004200 */
[----:B------:R-:W-:Y:S04]  /*11cf0*/  FADD.FTZ R228, R149, R142 ;  /* 0x0000008e95e47221 */ /* 0x000fe80000010000 */
[C---:B-1----:R-:W-:Y:S08]  /*11d00*/  HMMA.16816.F32.BF16 R20, R68.reuse, R72, R20 ;  /* 0x000000484414723c */ /* 0x042ff00000041814 */
[C---:B------:R-:W-:Y:S01]  /*11d10*/  HMMA.16816.F32.BF16 R24, R68.reuse, R74, R24 ;  /* 0x0000004a4418723c */ /* 0x040fe20000041818 */
[----:B------:R-:W1:Y:S07]  /*11d20*/  LDSM.16.MT88.4 R72, [R208+0x5100] ;  /* 0x00510000d048783b */ /* 0x000e6e0000004200 */
[C---:B------:R-:W-:Y:S08]  /*11d30*/  HMMA.16816.F32.BF16 R28, R68.reuse, R84, R28 ;  /* 0x00000054441c723c */ /* 0x040ff0000004181c */
[C---:B------:R-:W-:Y:S01]  /*11d40*/  HMMA.16816.F32.BF16 R32, R68.reuse, R86, R32 ;  /* 0x000000564420723c */ /* 0x040fe20000041820 */
[----:B------:R-:W4:Y:S07]  /*11d50*/  LDSM.16.MT88.4 R84, [R208+0x2900] ;  /* 0x00290000d054783b */ /* 0x000f2e0000004200 */
[C---:B--2---:R-:W-:Y:S08]  /*11d60*/  HMMA.16816.F32.BF16 R36, R68.reuse, R76, R36 ;  /* 0x0000004c4424723c */ /* 0x044ff00000041824 */
[C---:B------:R-:W-:Y:S01]  /*11d70*/  HMMA.16816.F32.BF16 R40, R68.reuse, R78, R40 ;  /* 0x0000004e4428723c */ /* 0x040fe20000041828 */
[----:B------:R-:W2:Y:S07]  /*11d80*/  LDSM.16.MT88.4 R76, [R212+0x5900] ;  /* 0x00590000d44c783b */ /* 0x000eae0000004200 */
[C---:B---3--:R-:W-:Y:S08]  /*11d90*/  HMMA.16816.F32.BF16 R44, R68.reuse, R80, R44 ;  /* 0x00000050442c723c */ /* 0x048ff0000004182c */
[C---:B------:R-:W-:Y:S08]  /*11da0*/  HMMA.16816.F32.BF16 R48, R68.reuse, R82, R48 ;  /* 0x000000524430723c */ /* 0x040ff00000041830 */
[C---:B------:R-:W-:Y:S08]  /*11db0*/  HMMA.16816.F32.BF16 R52, R68.reuse, R88, R52 ;  /* 0x000000584434723c */ /* 0x040ff00000041834 */
[C---:B------:R-:W-:Y:S08]  /*11dc0*/  HMMA.16816.F32.BF16 R56, R68.reuse, R90, R56 ;  /* 0x0000005a4438723c */ /* 0x040ff00000041838 */
[C---:B-1----:R-:W-:Y:S08]  /*11dd0*/  HMMA.16816.F32.BF16 R60, R68.reuse, R72, R60 ;  /* 0x00000048443c723c */ /* 0x042ff0000004183c */
[----:B------:R-:W-:Y:S01]  /*11de0*/  HMMA.16816.F32.BF16 R64, R68, R74, R64 ;  /* 0x0000004a4440723c */ /* 0x000fe20000041840 */
[----:B------:R-:W1:Y:S07]  /*11df0*/  LDSM.16.MT88.4 R68, [R210+0x5900] ;  /* 0x00590000d244783b */ /* 0x000e6e0000004200 */
        /* <DEDUP_REMOVED lines=10> */
[C---:B--2---:R-:W-:Y:S08]  /*11ea0*/  HMMA.16816.F32.BF16 R80, R124.reuse, R76, R36 ;  /* 0x0000004c7c50723c */ /* 0x044ff00000041824 */
[C---:B------:R-:W-:Y:S08]  /*11eb0*/  HMMA.16816.F32.BF16 R76, R124.reuse, R78, R40 ;  /* 0x0000004e7c4c723c */ /* 0x040ff00000041828 */
[C---:B-1----:R-:W-:Y:S08]  /*11ec0*/  HMMA.16816.F32.BF16 R72, R124.reuse, R68, R44 ;  /* 0x000000447c48723c */ /* 0x042ff0000004182c */
[C---:B------:R-:W-:Y:S08]  /*11ed0*/  HMMA.16816.F32.BF16 R68, R124.reuse, R70, R48 ;  /* 0x000000467c44723c */ /* 0x040ff00000041830 */
[C---:B---3--:R-:W-:Y:S08]  /*11ee0*/  HMMA.16816.F32.BF16 R52, R124.reuse, R4, R52 ;  /* 0x000000047c34723c */ /* 0x048ff00000041834 */
[C---:B------:R-:W-:Y:S08]  /*11ef0*/  HMMA.16816.F32.BF16 R56, R124.reuse, R6, R56 ;  /* 0x000000067c38723c */ /* 0x040ff00000041838 */
[C---:B-----5:R-:W-:Y:S08]  /*11f00*/  HMMA.16816.F32.BF16 R60, R124.reuse, R8, R60 ;  /* 0x000000087c3c723c */ /* 0x060ff0000004183c */
[----:B------:R-:W-:Y:S01]  /*11f10*/  HMMA.16816.F32.BF16 R64, R124, R10, R64 ;  /* 0x0000000a7c40723c */ /* 0x000fe20000041840 */
[----:B------:R-:W-:-:S07]  /*11f20*/  @P0 BRA `(.L_x_207) ;  /* 0xffffbb7000000947 */ /* 0x000fce000383ffff */
.L_x_197:
[----:B------:R-:W1:Y:S01]  /*11f30*/  SHFL.BFLY PT, R3, R228, 0x2, 0x1f ;  /* 0x0c401f00e4037f89 */ /* 0x000e6200000e0000 */
[----:B------:R-:W-:Y:S01]  /*11f40*/  CS2R R4, SRZ ;  /* 0x0000000000047805 */ /* 0x000fe2000001ff00 */
[----:B------:R-:W-:-:S02]  /*11f50*/  MOV R8, 0xff800000 ;  /* 0xff80000000087802 */ /* 0x000fc40000000f00 */
[----:B------:R-:W2:Y:S01]  /*11f60*/  SHFL.BFLY PT, R2, R227, 0x2, 0x1f ;  /* 0x0c401f00e3027f89 */ /* 0x000ea200000e0000 */
[----:B------:R-:W-:Y:S01]  /*11f70*/  PLOP3.LUT P2, PT, PT, PT, PT, 0x8, 0x0 ;  /* 0x000000000000781c */ /* 0x000fe20003f4e170 */
[----:B-1----:R-:W-:Y:S02]  /*11f80*/  FADD.FTZ R6, R3, R228 ;  /* 0x000000e403067221 */ /* 0x002fe40000010000 */
[----:B--2---:R-:W-:-:S03]  /*11f90*/  FADD.FTZ R7, R2, R227 ;  /* 0x000000e302077221 */ /* 0x004fc60000010000 */
[----:B------:R-:W1:Y:S04]  /*11fa0*/  SHFL.BFLY PT, R3, R6, 0x1, 0x1f ;  /* 0x0c201f0006037f89 */ /* 0x000e6800000e0000 */
[----:B------:R-:W2:Y:S01]  /*11fb0*/  SHFL.BFLY PT, R2, R7, 0x1, 0x1f ;  /* 0x0c201f0007027f89 */ /* 0x000ea200000e0000 */
[----:B-1----:R-:W-:Y:S02]  /*11fc0*/  FADD.FTZ R3, R6, R3 ;  /* 0x0000000306037221 */ /* 0x002fe40000010000 */
[----:B--2---:R-:W-:-:S03]  /*11fd0*/  FADD.FTZ R2, R7, R2 ;  /* 0x0000000207027221 */ /* 0x004fc60000010000 */
[----:B------:R-:W-:Y:S02]  /*11fe0*/  FSETP.NE.FTZ.AND P1, PT, R3, RZ, PT ;  /* 0x000000ff0300720b */ /* 0x000fe40003f35000 */
[----:B------:R-:W-:Y:S02]  /*11ff0*/  MOV R7, 0xff800000 ;  /* 0xff80000000077802 */ /* 0x000fe40000000f00 */
[----:B------:R-:W-:-:S09]  /*12000*/  FSETP.NE.FTZ.AND P0, PT, R2, RZ, PT ;  /* 0x000000ff0200720b */ /* 0x000fd20003f15000 */
[----:B------:R-:W1:Y:S01]  /*12010*/  @P1 MUFU.RCP R5, R3 ;  /* 0x0000000300051308 */ /* 0x000e620000001000 */
[----:B------:R-:W-:-:S03]  /*12020*/  @P1 MOV R10, 0x3f317218 ;  /* 0x3f317218000a1802 */ /* 0x000fc60000000f00 */
[----:B------:R-:W-:Y:S02]  /*12030*/  @P0 MOV R9, 0x3f317218 ;  /* 0x3f31721800090802 */ /* 0x000fe40000000f00 */
        /* <DEDUP_REMOVED lines=12> */
[----:B------:R-:W-:Y:S02]  /*12100*/  FMUL.FTZ R101, R5, R101 ;  /* 0x0000006505657220 */ /* 0x000fe40000410000 */
        /* <DEDUP_REMOVED lines=58> */
[----:B------:R-:W-:Y:S02]  /*124b0*/  @P1 FFMA.FTZ R7, R10, R0, R3 ;  /* 0x000000000a071223 */ /* 0x000fe40000010003 */
[----:B------:R-:W-:Y:S02]  /*124c0*/  @P0 FFMA.FTZ R8, R9, R116, R11 ;  /* 0x0000007409080223 */ /* 0x000fe4000001000b */
.L_x_165:
[----:B------:R-:W-:Y:S01]  /*124d0*/  USHF.R.S32.HI UR6, URZ, 0x1f, UR12 ;  /* 0x0000001f3f067899 */ /* 0x000fe2000801140c */
[----:B------:R-:W-:Y:S05]  /*124e0*/  @P2 BRA `(.L_x_208) ;  /* 0x0000114000002947 */ /* 0x000fea0003800000 */
[----:B------:R-:W1:Y:S01]  /*124f0*/  S2R R0, SR_TID.X ;  /* 0x0000000000007919 */ /* 0x000e620000002100 */
[----:B------:R-:W-:Y:S01]  /*12500*/  ULDC.64 UR4, c[0x0][0x490] ;  /* 0x0001240000047ab9 */ /* 0x000fe20000000a00 */
[----:B------:R-:W-:Y:S01]  /*12510*/  IMAD.MOV.U32 R14, RZ, RZ, c[0x0][0x4e8] ;  /* 0x00013a00ff0e7624 */ /* 0x000fe200078e00ff */
[----:B------:R-:W-:Y:S01]  /*12520*/  UIMAD UR7, UR6, UR4, URZ ;  /* 0x00000004060772a4 */ /* 0x000fe2000f8e023f */
[----:B------:R-:W2:Y:S01]  /*12530*/  S2R R22, SR_CTAID.Z ;  /* 0x0000000000167919 */ /* 0x000ea20000002700 */
[----:B------:R-:W-:Y:S01]  /*12540*/  UIMAD.WIDE.U32 UR8, UR12, UR4, URZ ;  /* 0x000000040c0872a5 */ /* 0x000fe2000f8e003f */
[----:B------:R-:W-:Y:S01]  /*12550*/  F2FP.BF16.PACK_AB R112, R113, R112 ;  /* 0x000000707170723e */ /* 0x000fe200000010ff */
[----:B------:R-:W-:Y:S01]  /*12560*/  UIMAD UR7, UR12, UR5, UR7 ;  /* 0x000000050c0772a4 */ /* 0x000fe2000f8e0207 */
[----:B------:R-:W-:Y:S01]  /*12570*/  ISETP.NE.AND P0, PT, R14, 0x1, PT ;  /* 0x000000010e00780c */ /* 0x000fe20003f05270 */
[----:B------:R-:W-:Y:S01]  /*12580*/  BSSY B0, `(.L_x_209) ;  /* 0x00000da000007945 */ /* 0x000fe20003800000 */
[----:B------:R-:W-:Y:S01]  /*12590*/  ULDC.64 UR4, c[0x0][0x3e8] ;  /* 0x0000fa0000047ab9 */ /* 0x000fe20000000a00 */
[----:B------:R-:W-:Y:S01]  /*125a0*/  IMAD.U32 R25, RZ, RZ, UR9 ;  /* 0x00000009ff197e24 */ /* 0x000fe2000f8e00ff */
[----:B------:R-:W-:Y:S01]  /*125b0*/  UIMAD UR6, UR6, UR4, URZ ;  /* 0x00000004060672a4 */ /* 0x000fe2000f8e023f */
[----:B------:R-:W-:Y:S01]  /*125c0*/  IMAD.U32 R24, RZ, RZ, UR8 ;  /* 0x00000008ff187e24 */ /* 0x000fe2000f8e00ff */
[----:B------:R-:W-:Y:S01]  /*125d0*/  UIMAD.WIDE.U32 UR10, UR12, UR4, URZ ;  /* 0x000000040c0a72a5 */ /* 0x000fe2000f8e003f */
[----:B------:R-:W-:Y:S01]  /*125e0*/  F2FP.BF16.PACK_AB R114, R115, R114 ;  /* 0x000000727372723e */ /* 0x000fe200000010ff */
[----:B------:R-:W-:Y:S01]  /*125f0*/  UIMAD UR5, UR12, UR5, UR6 ;  /* 0x000000050c0572a4 */ /* 0x000fe2000f8e0206 */
[----:B------:R-:W-:Y:S01]  /*12600*/  F2FP.BF16.PACK_AB R108, R109, R108 ;  /* 0x0000006c6d6c723e */ /* 0x000fe200000010ff */
[----:B------:R-:W-:Y:S01]  /*12610*/  UIADD3 UR7, UR9, UR7, URZ ;  /* 0x0000000709077290 */ /* 0x000fe2000fffe03f */
[----:B------:R-:W-:Y:S01]  /*12620*/  F2FP.BF16.PACK_AB R110, R111, R110 ;  /* 0x0000006e6f6e723e */ /* 0x000fe200000010ff */
[----:B------:R-:W-:Y:S01]  /*12630*/  UIADD3 UR5, UR11, UR5, URZ ;  /* 0x000000050b057290 */ /* 0x000fe2000fffe03f */
[----:B------:R-:W-:Y:S01]  /*12640*/  IMAD.U32 R29, RZ, RZ, UR11 ;  /* 0x0000000bff1d7e24 */ /* 0x000fe2000f8e00ff */
[----:B------:R-:W-:Y:S01]  /*12650*/  F2FP.BF16.PACK_AB R104, R105, R104 ;  /* 0x000000686968723e */ /* 0x000fe200000010ff */
[----:B------:R-:W-:Y:S01]  /*12660*/  IMAD.U32 R28, RZ, RZ, UR10 ;  /* 0x0000000aff1c7e24 */ /* 0x000fe2000f8e00ff */
[----:B-1----:R-:W-:Y:S01]  /*12670*/  SHF.R.S32.HI R9, RZ, 0x1f, R0 ;  /* 0x0000001fff097819 */ /* 0x002fe20000011400 */
[----:B------:R-:W-:Y:S01]  /*12680*/  IMAD.U32 R25, RZ, RZ, UR7 ;  /* 0x00000007ff197e24 */ /* 0x000fe2000f8e00ff */
[----:B------:R-:W-:Y:S01]  /*12690*/  F2FP.BF16.PACK_AB R106, R107, R106 ;  /* 0x0000006a6b6a723e */ /* 0x000fe200000010ff */
[----:B------:R-:W-:Y:S01]  /*126a0*/  IMAD.U32 R29, RZ, RZ, UR5 ;  /* 0x00000005ff1d7e24 */ /* 0x000fe2000f8e00ff */
[CC--:B------:R-:W-:Y:S01]  /*126b0*/  LEA.HI R11, R9.reuse, R0.reuse, RZ, 0x2 ;  /* 0x00000000090b7211 */ /* 0x0c0fe200078f10ff */
[----:B--2---:R-:W-:Y:S01]  /*126c0*/  IMAD.WIDE.U32 R24, R22, c[0x0][0x498], R24 ;  /* 0x0001260016187a25 */ /* 0x004fe200078e0018 */
[----:B------:R-:W-:-:S02]  /*126d0*/  LEA.HI R3, R9, R0, RZ, 0x5 ;  /* 0x0000000009037211 */ /* 0x000fc400078f28ff */
[--C-:B------:R-:W-:Y:S02]  /*126e0*/  SHF.R.S32.HI R20, RZ, 0x2, R11.reuse ;  /* 0x00000002ff147819 */ /* 0x100fe4000001140b */
[----:B------:R-:W-:Y:S02]  /*126f0*/  SHF.R.S32.HI R13, RZ, 0x1f, R11 ;  /* 0x0000001fff0d7819 */ /* 0x000fe4000001140b */
[CC--:B------:R-:W-:Y:S02]  /*12700*/  LEA.HI R10, R9.reuse, R0.reuse, RZ, 0x3 ;  /* 0x00000000090a7211 */ /* 0x0c0fe400078f18ff */
[----:B------:R-:W-:Y:S02]  /*12710*/  LEA.HI R2, R9, R0, RZ, 0x6 ;  /* 0x0000000009027211 */ /* 0x000fe400078f30ff */
[----:B------:R-:W-:Y:S02]  /*12720*/  LOP3.LUT R9, R3, 0xffffffe0, RZ, 0xc0, !PT ;  /* 0xffffffe003097812 */ /* 0x000fe400078ec0ff */
[----:B------:R-:W-:Y:S01]  /*12730*/  LEA.HI R13, R13, R20, RZ, 0x3 ;  /* 0x000000140d0d7211 */ /* 0x000fe200078f18ff */
[----:B------:R-:W-:Y:S01]  /*12740*/  IMAD.SHL.U32 R2, R2, 0x8, RZ ;  /* 0x0000000802027824 */ /* 0x000fe200078e00ff */
[----:B------:R-:W-:Y:S01]  /*12750*/  LOP3.LUT R11, R11, 0xfffffffc, RZ, 0xc0, !PT ;  /* 0xfffffffc0b0b7812 */ /* 0x000fe200078ec0ff */
[----:B------:R-:W-:Y:S01]  /*12760*/  IMAD.IADD R12, R0, 0x1, -R9 ;  /* 0x00000001000c7824 */ /* 0x000fe200078e0a09 */
[----:B------:R-:W-:-:S02]  /*12770*/  LOP3.LUT R13, R13, 0xfffffff8, RZ, 0xc0, !PT ;  /* 0xfffffff80d0d7812 */ /* 0x000fc400078ec0ff */
[----:B------:R-:W-:Y:S01]  /*12780*/  LOP3.LUT R19, R10, 0xfffffff8, RZ, 0xc0, !PT ;  /* 0xfffffff80a137812 */ /* 0x000fe200078ec0ff */
[----:B------:R-:W-:Y:S01]  /*12790*/  IMAD.IADD R11, R0, 0x1, -R11 ;  /* 0x00000001000b7824 */ /* 0x000fe200078e0a0b */
[----:B------:R-:W-:Y:S01]  /*127a0*/  SHF.R.S32.HI R9, RZ, 0x1f, R12 ;  /* 0x0000001fff097819 */ /* 0x000fe2000001140c */
[----:B------:R-:W-:Y:S01]  /*127b0*/  IMAD.IADD R20, R20, 0x1, -R13 ;  /* 0x0000000114147824 */ /* 0x000fe200078e0a0d */
[----:B------:R-:W-:Y:S01]  /*127c0*/  SHF.R.S32.HI R15, RZ, 0x1f, R22 ;  /* 0x0000001fff0f7819 */ /* 0x000fe20000011416 */
[----:B------:R-:W1:Y:S01]  /*127d0*/  S2R R13, SR_CTAID.X ;  /* 0x00000000000d7919 */ /* 0x000e620000002500 */
[----:B------:R-:W-:Y:S01]  /*127e0*/  SHF.R.S32.HI R26, RZ, 0x5, R3 ;  /* 0x00000005ff1a7819 */ /* 0x000fe20000011403 */
[----:B------:R-:W-:Y:S01]  /*127f0*/  IMAD.IADD R19, R0, 0x1, -R19 ;  /* 0x0000000100137824 */ /* 0x000fe200078e0a13 */
[----:B------:R-:W-:Y:S02]  /*12800*/  SHF.R.S32.HI R3, RZ, 0x1f, R3 ;  /* 0x0000001fff037819 */ /* 0x000fe40000011403 */
[----:B------:R-:W-:Y:S01]  /*12810*/  SHF.R.S32.HI R10, RZ, 0x3, R10 ;  /* 0x00000003ff0a7819 */ /* 0x000fe2000001140a */
[----:B------:R-:W-:Y:S01]  /*12820*/  IMAD R17, R26, 0x200, R11 ;  /* 0x000002001a117824 */ /* 0x000fe200078e020b */
[----:B------:R-:W-:-:S02]  /*12830*/  LOP3.LUT P4, RZ, R12, 0x3, RZ, 0xc0, !PT ;  /* 0x000000030cff7812 */ /* 0x000fc4000788c0ff */
[----:B------:R-:W-:Y:S01]  /*12840*/  LEA.HI R12, R9, R12, RZ, 0x2 ;  /* 0x0000000c090c7211 */ /* 0x000fe200078f10ff */
[----:B------:R-:W-:Y:S01]  /*12850*/  IMAD R9, R15, c[0x0][0x498], RZ ;  /* 0x000126000f097a24 */ /* 0x000fe200078e02ff */
[----:B------:R-:W-:Y:S01]  /*12860*/  LEA.HI R3, R3, R26, RZ, 0x3 ;  /* 0x0000001a03037211 */ /* 0x000fe200078f18ff */
[----:B------:R-:W-:Y:S01]  /*12870*/  IMAD.SHL.U32 R0, R10, 0x40, RZ ;  /* 0x000000400a007824 */ /* 0x000fe200078e00ff */
[----:B------:R-:W-:Y:S01]  /*12880*/  LEA.HI R4, R11, R11, RZ, 0x1 ;  /* 0x0000000b0b047211 */ /* 0x000fe200078f08ff */
[----:B------:R-:W-:Y:S01]  /*12890*/  IMAD R16, R22, c[0x0][0x49c], R9 ;  /* 0x0001270016107a24 */ /* 0x000fe200078e0209 */
[----:B------:R-:W-:Y:S01]  /*128a0*/  LOP3.LUT R3, R3, 0xffffff8, RZ, 0xc0, !PT ;  /* 0x0ffffff803037812 */ /* 0x000fe200078ec0ff */
[----:B------:R-:W-:Y:S01]  /*128b0*/  IMAD.SHL.U32 R9, R19, 0x8, RZ ;  /* 0x0000000813097824 */ /* 0x000fe200078e00ff */
[----:B------:R-:W-:Y:S01]  /*128c0*/  LOP3.LUT R4, R4, 0x1ffffffe, RZ, 0xc0, !PT ;  /* 0x1ffffffe04047812 */ /* 0x000fe200078ec0ff */
[----:B------:R-:W-:Y:S01]  /*128d0*/  IMAD R15, R15, c[0x0][0x3f0], RZ ;  /* 0x0000fc000f0f7a24 */ /* 0x000fe200078e02ff */
[----:B------:R-:W-:Y:S01]  /*128e0*/  LOP3.LUT R0, R0, 0x1c0, RZ, 0xc0, !PT ;  /* 0x000001c000007812 */ /* 0x000fe200078ec0ff */
[----:B------:R-:W-:Y:S01]  /*128f0*/  IMAD.IADD R18, R26, 0x1, -R3 ;  /* 0x000000011a127824 */ /* 0x000fe200078e0a03 */
[----:B------:R-:W-:Y:S01]  /*12900*/  SHF.R.S32.HI R21, RZ, 0x2, R12 ;  /* 0x00000002ff157819 */ /* 0x000fe2000001140c */
[----:B------:R-:W-:Y:S01]  /*12910*/  IMAD.IADD R11, R11, 0x1, -R4 ;  /* 0x000000010b0b7824 */ /* 0x000fe200078e0a04 */
[----:B------:R-:W-:Y:S01]  /*12920*/  LOP3.LUT R4, R0, 0x38, R9, 0xf8, !PT ;  /* 0x0000003800047812 */ /* 0x000fe200078ef809 */
[----:B------:R-:W-:Y:S01]  /*12930*/  IMAD R15, R22, c[0x0][0x3f4], R15 ;  /* 0x0000fd00160f7a24 */ /* 0x000fe200078e020f */
[----:B------:R-:W-:Y:S01]  /*12940*/  SHF.R.U32.HI R3, RZ, 0x3, R0 ;  /* 0x00000003ff037819 */ /* 0x000fe20000011600 */
[----:B------:R-:W-:Y:S01]  /*12950*/  IMAD R0, R19, 0x20, R10 ;  /* 0x0000002013007824 */ /* 0x000fe200078e020a */
[----:B------:R-:W-:Y:S01]  /*12960*/  LOP3.LUT R19, R20, 0x1, RZ, 0xc0, !PT ;  /* 0x0000000114137812 */ /* 0x000fe200078ec0ff */
[----:B------:R-:W-:Y:S01]  /*12970*/  IMAD R18, R18, 0x10, R21 ;  /* 0x0000001012127824 */ /* 0x000fe200078e0215 */
[----:B------:R-:W-:Y:S01]  /*12980*/  LOP3.LUT R3, R4, R3, RZ, 0x3c, !PT ;  /* 0x0000000304037212 */ /* 0x000fe200078e3cff */
[----:B-1----:R-:W-:Y:S01]  /*12990*/  IMAD R0, R13, 0x80, R0 ;  /* 0x000000800d007824 */ /* 0x002fe200078e0200 */
[----:B------:R-:W-:Y:S01]  /*129a0*/  ISETP.NE.U32.AND P3, PT, R19, 0x1, PT ;  /* 0x000000011300780c */ /* 0x000fe20003f65070 */
[----:B------:R-:W-:Y:S01]  /*129b0*/  IMAD.WIDE.U32 R22, R22, c[0x0][0x3f0], R28 ;  /* 0x0000fc0016167a25 */ /* 0x000fe200078e001c */
[----:B------:R-:W-:-:S02]  /*129c0*/  LOP3.LUT R2, R3, 0x7ffffe00, R2, 0xf8, !PT ;  /* 0x7ffffe0003027812 */ /* 0x000fc400078ef802 */
[C---:B------:R-:W-:Y:S01]  /*129d0*/  R2P PR, R20.reuse, 0x6 ;  /* 0x0000000614007804 */ /* 0x040fe20000000000 */
[----:B------:R-:W-:Y:S01]  /*129e0*/  IMAD.SHL.U32 R20, R20, 0x40, RZ ;  /* 0x0000004014147824 */ /* 0x000fe200078e00ff */
[----:B------:R-:W-:Y:S01]  /*129f0*/  F2FP.BF16.PACK_AB R100, R101, R100 ;  /* 0x000000646564723e */ /* 0x000fe200000010ff */
[----:B------:R-:W-:Y:S01]  /*12a00*/  @P0 IMAD.HI.U32 R4, R0, c[0x0][0x4ec], RZ ;  /* 0x00013b0000040a27 */ /* 0x000fe200078e00ff */
[----:B------:R-:W-:Y:S02]  /*12a10*/  F2FP.BF16.PACK_AB R102, R103, R102 ;  /* 0x000000666766723e */ /* 0x000fe400000010ff */
[----:B------:R-:W-:Y:S01]  /*12a20*/  LOP3.LUT R26, R20, 0x1c0, RZ, 0xc0, !PT ;  /* 0x000001c0141a7812 */ /* 0x000fe200078ec0ff */
[----:B------:R-:W-:Y:S01]  /*12a30*/  IMAD.MOV.U32 R12, RZ, RZ, R0 ;  /* 0x000000ffff0c7224 */ /* 0x000fe200078e0000 */
[----:B------:R-:W-:Y:S01]  /*12a40*/  @P0 SHF.R.U32.HI R12, RZ, c[0x0][0x4f0], R4 ;  /* 0x00013c00ff0c0a19 */ /* 0x000fe20000011604 */
[----:B------:R-:W-:Y:S01]  /*12a50*/  IMAD R3, R14, c[0x0][0x388], RZ ;  /* 0x0000e2000e037a24 */ /* 0x000fe200078e02ff */
[----:B------:R-:W-:Y:S01]  /*12a60*/  LEA.HI R26, R26, R26, RZ, 0x1d ;  /* 0x0000001a1a1a7211 */ /* 0x000fe200078fe8ff */
[----:B------:R-:W-:Y:S01]  /*12a70*/  IMAD R4, R11, 0x8, R18 ;  /* 0x000000080b047824 */ /* 0x000fe200078e0212 */
[--C-:B------:R-:W-:Y:S01]  /*12a80*/  SHF.R.S32.HI R14, RZ, 0x1f, R12.reuse ;  /* 0x0000001fff0e7819 */ /* 0x100fe2000001140c */
[----:B------:R-:W-:Y:S01]  /*12a90*/  IMAD.MOV R11, RZ, RZ, -R12 ;  /* 0x000000ffff0b7224 */ /* 0x000fe200078e0a0c */
[----:B------:R-:W-:Y:S01]  /*12aa0*/  F2FP.BF16.PACK_AB R6, R97, R6 ;  /* 0x000000066106723e */ /* 0x000fe200000010ff */
[----:B------:R-:W-:Y:S01]  /*12ab0*/  IMAD.U32 R17, R17, 0x2, R26 ;  /* 0x0000000211117824 */ /* 0x000fe200078e001a */
[----:B------:R-:W-:Y:S01]  /*12ac0*/  F2FP.BF16.PACK_AB R98, R99, R98 ;  /* 0x000000626362723e */ /* 0x000fe200000010ff */
[----:B------:R-:W-:Y:S01]  /*12ad0*/  IMAD R4, R13, 0x80, R4 ;  /* 0x000000800d047824 */ /* 0x000fe200078e0204 */
[----:B------:R-:W-:Y:S01]  /*12ae0*/  F2FP.BF16.PACK_AB R92, R93, R92 ;  /* 0x0000005c5d5c723e */ /* 0x000fe200000010ff */
[----:B------:R-:W-:Y:S01]  /*12af0*/  IMAD.IADD R23, R23, 0x1, R15 ;  /* 0x0000000117177824 */ /* 0x000fe200078e020f */
[----:B------:R-:W-:Y:S01]  /*12b00*/  F2FP.BF16.PACK_AB R94, R95, R94 ;  /* 0x0000005e5f5e723e */ /* 0x000fe200000010ff */
[----:B------:R-:W-:Y:S01]  /*12b10*/  IMAD R15, R14, c[0x0][0x3e0], RZ ;  /* 0x0000f8000e0f7a24 */ /* 0x000fe200078e02ff */
[----:B------:R-:W-:Y:S01]  /*12b20*/  F2FP.BF16.PACK_AB R88, R89, R88 ;  /* 0x000000585958723e */ /* 0x000fe200000010ff */
[----:B------:R-:W-:Y:S01]  /*12b30*/  IMAD.SHL.U32 R17, R17, 0x2, RZ ;  /* 0x0000000211117824 */ /* 0x000fe200078e00ff */
[----:B------:R-:W-:Y:S01]  /*12b40*/  BAR.SYNC.DEFER_BLOCKING 0x1, 0x100 ;  /* 0x0044000000007b1d */ /* 0x000fe20000010000 */
[----:B------:R-:W-:Y:S01]  /*12b50*/  IMAD R11, R11, c[0x0][0x4e8], R0 ;  /* 0x00013a000b0b7a24 */ /* 0x000fe200078e0200 */
[----:B------:R-:W-:Y:S01]  /*12b60*/  F2FP.BF16.PACK_AB R90, R91, R90 ;  /* 0x0000005a5b5a723e */ /* 0x000fe200000010ff */
[----:B------:R-:W-:Y:S01]  /*12b70*/  @P0 IMAD.HI.U32 R0, R4, c[0x0][0x4ec], RZ ;  /* 0x00013b0004000a27 */ /* 0x000fe200078e00ff */
[----:B------:R-:W-:-:S02]  /*12b80*/  IADD3 R21, R17, 0x70, RZ ;  /* 0x0000007011157810 */ /* 0x000fc40007ffe0ff */
[----:B------:R-:W-:Y:S01]  /*12b90*/  F2FP.BF16.PACK_AB R84, R85, R84 ;  /* 0x000000545554723e */ /* 0x000fe200000010ff */
[C---:B------:R-:W-:Y:S01]  /*12ba0*/  IMAD.WIDE.U32 R22, R12.reuse, c[0x0][0x3e0], R22 ;  /* 0x0000f8000c167a25 */ /* 0x040fe200078e0016 */
[----:B------:R-:W-:Y:S02]  /*12bb0*/  F2FP.BF16.PACK_AB R86, R87, R86 ;  /* 0x000000565756723e */ /* 0x000fe400000010ff */
[----:B------:R-:W-:Y:S01]  /*12bc0*/  F2FP.BF16.PACK_AB R80, R81, R80 ;  /* 0x000000505150723e */ /* 0x000fe200000010ff */
[----:B------:R-:W-:Y:S01]  /*12bd0*/  IMAD R15, R12, c[0x0][0x3e4], R15 ;  /* 0x0000f9000c0f7a24 */ /* 0x000fe200078e020f */
[----:B------:R-:W-:Y:S01]  /*12be0*/  IADD3 R12, R17, 0x80, RZ ;  /* 0x00000080110c7810 */ /* 0x000fe20007ffe0ff */
[----:B------:R-:W-:Y:S01]  /*12bf0*/  IMAD.MOV.U32 R19, RZ, RZ, R4 ;  /* 0x000000ffff137224 */ /* 0x000fe200078e0004 */
[----:B------:R-:W-:Y:S01]  /*12c00*/  @P0 SHF.R.U32.HI R19, RZ, c[0x0][0x4f0], R0 ;  /* 0x00013c00ff130a19 */ /* 0x000fe20000011600 */
[----:B------:R-:W-:Y:S01]  /*12c10*/  IMAD.IADD R23, R23, 0x1, R15 ;  /* 0x0000000117177824 */ /* 0x000fe200078e020f */
[----:B------:R-:W-:Y:S01]  /*12c20*/  @P3 IADD3 R21, R12, 0x10, RZ ;  /* 0x000000100c153810 */ /* 0x000fe20007ffe0ff */
[----:B------:R-:W-:Y:S01]  /*12c30*/  IMAD.MOV.U32 R0, RZ, RZ, 0x20 ;  /* 0x00000020ff007424 */ /* 0x000fe200078e00ff */
[----:B------:R-:W-:Y:S01]  /*12c40*/  SHF.R.S32.HI R12, RZ, 0x1f, R11 ;  /* 0x0000001fff0c7819 */ /* 0x000fe2000001140b */
[----:B------:R-:W-:Y:S01]  /*12c50*/  IMAD.WIDE.U32 R22, R11, c[0x0][0x3d8], R22 ;  /* 0x0000f6000b167a25 */ /* 0x000fe200078e0016 */
[----:B------:R-:W-:-:S02]  /*12c60*/  SHF.R.S32.HI R15, RZ, 0x1f, R19 ;  /* 0x0000001fff0f7819 */ /* 0x000fc40000011413 */
[----:B------:R-:W-:Y:S01]  /*12c70*/  IADD3 R14, P0, R19, R24, RZ ;  /* 0x00000018130e7210 */ /* 0x000fe20007f1e0ff */
[----:B------:R-:W-:Y:S01]  /*12c80*/  IMAD.MOV R19, RZ, RZ, -R19 ;  /* 0x000000ffff137224 */ /* 0x000fe200078e0a13 */
[----:B------:R-:W-:Y:S01]  /*12c90*/  SEL R0, R0, 0xffffffe0, !P1 ;  /* 0xffffffe000007807 */ /* 0x000fe20004800000 */
[----:B------:R-:W-:Y:S01]  /*12ca0*/  IMAD R12, R12, c[0x0][0x3d8], RZ ;  /* 0x0000f6000c0c7a24 */ /* 0x000fe200078e02ff */
[----:B------:R-:W-:Y:S01]  /*12cb0*/  IADD3.X R15, R15, R25, R16, P0, !PT ;  /* 0x000000190f0f7210 */ /* 0x000fe200007fe410 */
[----:B------:R-:W-:Y:S01]  /*12cc0*/  IMAD R25, R19, c[0x0][0x4e8], R4 ;  /* 0x00013a0013197a24 */ /* 0x000fe200078e0204 */
[----:B------:R-:W-:Y:S01]  /*12cd0*/  STS [R17+0x80], R112 ;  /* 0x0000807011007388 */ /* 0x000fe20000000800 */
[----:B------:R-:W-:Y:S01]  /*12ce0*/  IMAD R4, R11, c[0x0][0x3dc], R12 ;  /* 0x0000f7000b047a24 */ /* 0x000fe200078e020c */
[----:B------:R-:W-:Y:S01]  /*12cf0*/  F2FP.BF16.PACK_AB R82, R83, R82 ;  /* 0x000000525352723e */ /* 0x000fe200000010ff */
[----:B------:R-:W-:Y:S01]  /*12d00*/  IMAD.IADD R19, R17, 0x1, R0 ;  /* 0x0000000111137824 */ /* 0x000fe200078e0200 */
[----:B------:R-:W-:Y:S01]  /*12d10*/  STS [R17+0x480], R114 ;  /* 0x0004807211007388 */ /* 0x000fe20000000800 */
[----:B------:R-:W-:Y:S01]  /*12d20*/  IMAD.IADD R11, R0, 0x1, R21 ;  /* 0x00000001000b7824 */ /* 0x000fe200078e0215 */
[----:B------:R-:W-:Y:S01]  /*12d30*/  SHF.R.S32.HI R0, RZ, 0x1f, R25 ;  /* 0x0000001fff007819 */ /* 0x000fe20000011419 */
[----:B------:R-:W-:Y:S01]  /*12d40*/  IMAD.MOV.U32 R12, RZ, RZ, 0x40 ;  /* 0x00000040ff0c7424 */ /* 0x000fe200078e00ff */
[----:B------:R-:W-:Y:S01]  /*12d50*/  STS [R21], R108 ;  /* 0x0000006c15007388 */ /* 0x000fe20000000800 */
[----:B------:R-:W-:Y:S01]  /*12d60*/  IMAD.WIDE.U32 R14, R25, c[0x0][0x488], R14 ;  /* 0x00012200190e7a25 */ /* 0x000fe200078e000e */
[----:B------:R-:W-:-:S02]  /*12d70*/  F2FP.BF16.PACK_AB R76, R77, R76 ;  /* 0x0000004c4d4c723e */ /* 0x000fc400000010ff */
[----:B------:R-:W-:Y:S01]  /*12d80*/  SEL R12, R12, 0xffffffc0, !P2 ;  /* 0xffffffc00c0c7807 */ /* 0x000fe20005000000 */
[----:B------:R-:W-:Y:S01]  /*12d90*/  IMAD R0, R0, c[0x0][0x488], RZ ;  /* 0x0001220000007a24 */ /* 0x000fe200078e02ff */
[----:B------:R-:W-:Y:S01]  /*12da0*/  STS [R21+0x400], R110 ;  /* 0x0004006e15007388 */ /* 0x000fe20000000800 */
[----:B------:R-:W-:Y:S01]  /*12db0*/  F2FP.BF16.PACK_AB R78, R79, R78 ;  /* 0x0000004e4f4e723e */ /* 0x000fe200000010ff */
[----:B------:R-:W-:Y:S01]  /*12dc0*/  IMAD R20, R13, 0x80, R18 ;  /* 0x000000800d147824 */ /* 0x000fe200078e0212 */
[----:B------:R-:W-:Y:S01]  /*12dd0*/  F2FP.BF16.PACK_AB R72, R73, R72 ;  /* 0x000000484948723e */ /* 0x000fe200000010ff */
[----:B------:R-:W-:Y:S01]  /*12de0*/  IMAD R0, R25, c[0x0][0x48c], R0 ;  /* 0x0001230019007a24 */ /* 0x000fe200078e0200 */
[----:B------:R-:W-:Y:S01]  /*12df0*/  STS [R19+0x80], R104 ;  /* 0x0000806813007388 */ /* 0x000fe20000000800 */
[--C-:B------:R-:W-:Y:S01]  /*12e00*/  IMAD.IADD R25, R17, 0x1, R12.reuse ;  /* 0x0000000111197824 */ /* 0x100fe200078e020c */
[----:B------:R-:W-:Y:S01]  /*12e10*/  F2FP.BF16.PACK_AB R74, R75, R74 ;  /* 0x0000004a4b4a723e */ /* 0x000fe200000010ff */
[C---:B------:R-:W-:Y:S01]  /*12e20*/  IMAD.IADD R27, R12.reuse, 0x1, R21 ;  /* 0x000000010c1b7824 */ /* 0x040fe200078e0215 */
[----:B------:R-:W-:Y:S01]  /*12e30*/  STS [R19+0x480], R106 ;  /* 0x0004806a13007388 */ /* 0x000fe20000000800 */
[----:B------:R-:W-:Y:S01]  /*12e40*/  IMAD.IADD R29, R12, 0x1, R19 ;  /* 0x000000010c1d7824 */ /* 0x000fe200078e0213 */
[----:B------:R-:W-:Y:S01]  /*12e50*/  F2FP.BF16.PACK_AB R68, R69, R68 ;  /* 0x000000444544723e */ /* 0x000fe200000010ff */
[----:B------:R-:W-:Y:S01]  /*12e60*/  IMAD.IADD R31, R11, 0x1, R12 ;  /* 0x000000010b1f7824 */ /* 0x000fe200078e020c */
[----:B------:R-:W-:Y:S01]  /*12e70*/  STS [R11], R100 ;  /* 0x000000640b007388 */ /* 0x000fe20000000800 */
[----:B------:R-:W-:Y:S01]  /*12e80*/  F2FP.BF16.PACK_AB R70, R71, R70 ;  /* 0x000000464746723e */ /* 0x000fe200000010ff */
[----:B------:R-:W-:Y:S01]  /*12e90*/  IMAD.IADD R15, R15, 0x1, R0 ;  /* 0x000000010f0f7824 */ /* 0x000fe200078e0200 */
[----:B------:R-:W-:Y:S01]  /*12ea0*/  F2FP.BF16.PACK_AB R52, R53, R52 ;  /* 0x000000343534723e */ /* 0x000fe200000010ff */
[----:B------:R-:W-:Y:S01]  /*12eb0*/  STS [R11+0x400], R102 ;  /* 0x000400660b007388 */ /* 0x000fe20000000800 */
[----:B------:R-:W-:Y:S01]  /*12ec0*/  F2FP.BF16.PACK_AB R54, R55, R54 ;  /* 0x000000363736723e */ /* 0x000fe200000010ff */
[----:B------:R-:W-:Y:S01]  /*12ed0*/  IMAD.SHL.U32 R2, R2, 0x2, RZ ;  /* 0x0000000202027824 */ /* 0x000fe200078e00ff */
[----:B------:R-:W-:Y:S01]  /*12ee0*/  LEA R16, P0, R14, c[0x0][0x450], 0x2 ;  /* 0x000114000e107a11 */ /* 0x000fe200078010ff */
[----:B------:R-:W-:Y:S01]  /*12ef0*/  STS [R25+0x80], R6 ;  /* 0x0000800619007388 */ /* 0x000fe20000000800 */
[----:B------:R-:W-:Y:S01]  /*12f00*/  F2FP.BF16.PACK_AB R56, R57, R56 ;  /* 0x000000383938723e */ /* 0x000fe200000010ff */
[----:B------:R-:W-:Y:S01]  /*12f10*/  IMAD R10, R13, 0x80, R10 ;  /* 0x000000800d0a7824 */ /* 0x000fe200078e020a */
[----:B------:R-:W-:Y:S01]  /*12f20*/  F2FP.BF16.PACK_AB R58, R59, R58 ;  /* 0x0000003a3b3a723e */ /* 0x000fe200000010ff */
[----:B------:R-:W-:Y:S01]  /*12f30*/  STS [R25+0x480], R98 ;  /* 0x0004806219007388 */ /* 0x000fe20000000800 */
[----:B------:R-:W-:-:S02]  /*12f40*/  F2FP.BF16.PACK_AB R60, R61, R60 ;  /* 0x0000003c3d3c723e */ /* 0x000fc400000010ff */
[----:B------:R-:W-:Y:S01]  /*12f50*/  F2FP.BF16.PACK_AB R62, R63, R62 ;  /* 0x0000003e3f3e723e */ /* 0x000fe200000010ff */
[----:B------:R-:W-:Y:S01]  /*12f60*/  STS [R27], R92 ;  /* 0x0000005c1b007388 */ /* 0x000fe20000000800 */
[----:B------:R-:W-:Y:S02]  /*12f70*/  F2FP.BF16.PACK_AB R5, R5, R64 ;  /* 0x000000400505723e */ /* 0x000fe400000010ff */
[----:B------:R-:W-:Y:S01]  /*12f80*/  F2FP.BF16.PACK_AB R66, R67, R66 ;  /* 0x000000424342723e */ /* 0x000fe200000010ff */
[----:B------:R-:W-:Y:S01]  /*12f90*/  STS [R27+0x400], R94 ;  /* 0x0004005e1b007388 */ /* 0x000fe20000000800 */
[----:B------:R-:W-:Y:S02]  /*12fa0*/  LEA.HI.X R15, R14, c[0x0][0x454], R15, 0x2, P0 ;  /* 0x000115000e0f7a11 */ /* 0x000fe400000f140f */
[C---:B------:R-:W-:Y:S01]  /*12fb0*/  IADD3 R18, R20.reuse, 0x8, RZ ;  /* 0x0000000814127810 */ /* 0x040fe20007ffe0ff */
[----:B------:R-:W-:Y:S01]  /*12fc0*/  STS [R29+0x80], R88 ;  /* 0x000080581d007388 */ /* 0x000fe20000000800 */
[----:B------:R-:W-:-:S02]  /*12fd0*/  ISETP.GE.OR P5, PT, R20, R3, P4 ;  /* 0x000000031400720c */ /* 0x000fc400027a6670 */
[----:B------:R-:W-:Y:S01]  /*12fe0*/  ISETP.GE.OR P4, PT, R18, R3, P4 ;  /* 0x000000031200720c */ /* 0x000fe20002786670 */
[----:B------:R-:W-:Y:S01]  /*12ff0*/  STS [R29+0x480], R90 ;  /* 0x0004805a1d007388 */ /* 0x000fe20000000800 */
[----:B------:R-:W-:-:S03]  /*13000*/  LEA R0, P0, R22, c[0x0][0x380], 0x1 ;  /* 0x0000e00016007a11 */ /* 0x000fc600078008ff */
        /* <DEDUP_REMOVED lines=18> */
[----:B------:R-:W-:Y:S04]  /*13130*/  SHFL.IDX PT, R32, R16, RZ, 0x1c1f ;  /* 0x001c1fff10207589 */ /* 0x000fe800000e0000 */
[----:B------:R-:W2:Y:S04]  /*13140*/  SHFL.IDX PT, R33, R15, RZ, 0x1c1f ;  /* 0x001c1fff0f217589 */ /* 0x000ea800000e0000 */
[----:B------:R-:W-:Y:S06]  /*13150*/  BAR.SYNC.DEFER_BLOCKING 0x1, 0x100 ;  /* 0x0044000000007b1d */ /* 0x000fec0000010000 */
[----:B------:R-:W-:Y:S01]  /*13160*/  SHFL.IDX PT, R34, R16, 0x1, 0x1c1f ;  /* 0x003c1f0010227f89 */ /* 0x000fe200000e0000 */
[----:B-1----:R-:W-:-:S03]  /*13170*/  IMAD.IADD R5, R23, 0x1, R4 ;  /* 0x0000000117057824 */ /* 0x002fc600078e0204 */
[----:B------:R-:W1:Y:S02]  /*13180*/  SHFL.IDX PT, R35, R15, 0x1, 0x1c1f ;  /* 0x003c1f000f237f89 */ /* 0x000e6400000e0000 */
[----:B------:R-:W-:Y:S02]  /*13190*/  LEA.HI.X R22, R22, c[0x0][0x384], R5, 0x1, P0 ;  /* 0x0000e10016167a11 */ /* 0x000fe400000f0c05 */
[----:B------:R-:W3:Y:S01]  /*131a0*/  SHFL.IDX PT, R20, R0, RZ, 0x181f ;  /* 0x00181fff00147589 */ /* 0x000ee200000e0000 */
[----:B------:R-:W-:-:S03]  /*131b0*/  ISETP.GE.AND P0, PT, R10, R3, PT ;  /* 0x000000030a00720c */ /* 0x000fc60003f06270 */
[----:B------:R-:W4:Y:S04]  /*131c0*/  SHFL.IDX PT, R21, R22, RZ, 0x181f ;  /* 0x00181fff16157589 */ /* 0x000f2800000e0000 */
[----:B--2---:R-:W-:Y:S04]  /*131d0*/  @!P5 ST.E [R32.64], R7 ;  /* 0x000000072000d985 */ /* 0x004fe8000c10192a */
[----:B-1----:R1:W-:Y:S04]  /*131e0*/  @!P4 ST.E [R34.64], R8 ;  /* 0x000000082200c985 */ /* 0x0023e8000c10192a */
[----:B------:R2:W2:Y:S04]  /*131f0*/  LDS.128 R48, [R2+0x1080] ;  /* 0x0010800002307984 */ /* 0x0004a80000000c00 */
[----:B------:R2:W2:Y:S04]  /*13200*/  LDS.128 R44, [R2+0x2080] ;  /* 0x00208000022c7984 */ /* 0x0004a80000000c00 */
[----:B------:R2:W2:Y:S04]  /*13210*/  LDS.128 R40, [R2+0x3080] ;  /* 0x0030800002287984 */ /* 0x0004a80000000c00 */
[----:B------:R2:W2:Y:S04]  /*13220*/  LDS.128 R36, [R2+0x5080] ;  /* 0x0050800002247984 */ /* 0x0004a80000000c00 */
[----:B------:R2:W2:Y:S04]  /*13230*/  LDS.128 R24, [R2+0x6080] ;  /* 0x0060800002187984 */ /* 0x0004a80000000c00 */
[----:B------:R2:W2:Y:S01]  /*13240*/  LDS.128 R16, [R2+0x7080] ;  /* 0x0070800002107984 */ /* 0x0004a20000000c00 */
[----:B-1----:R-:W-:Y:S01]  /*13250*/  IADD3 R8, R9, 0x40, RZ ;  /* 0x0000004009087810 */ /* 0x002fe20007ffe0ff */
[----:B------:R-:W-:Y:S05]  /*13260*/  @P0 BRA `(.L_x_210) ;  /* 0x000000b000000947 */ /* 0x000fea0003800000 */
[----:B---34-:R-:W1:Y:S01]  /*13270*/  LDS.128 R4, [R2+0x80] ;  /* 0x0000800002047984 */ /* 0x018e620000000c00 */
[----:B------:R-:W-:-:S02]  /*13280*/  ISETP.GE.AND P0, PT, R8, c[0x0][0x3c8], PT ;  /* 0x0000f20008007a0c */ /* 0x000fc40003f06270 */
[----:B------:R-:W-:Y:S01]  /*13290*/  ISETP.GE.AND P1, PT, R9, c[0x0][0x3c8], PT ;  /* 0x0000f20009007a0c */ /* 0x000fe20003f26270 */
[----:B------:R-:W3:Y:S10]  /*132a0*/  LDS.128 R12, [R2+0x4080] ;  /* 0x00408000020c7984 */ /* 0x000ef40000000c00 */
[----:B------:R-:W-:-:S02]  /*132b0*/  @!P0 SHF.R.S32.HI R11, RZ, 0x1f, R8 ;  /* 0x0000001fff0b8819 */ /* 0x000fc40000011408 */
[----:B------:R-:W-:Y:S02]  /*132c0*/  @!P1 IMAD.WIDE R28, R9, 0x2, R20 ;  /* 0x00000002091c9825 */ /* 0x000fe400078e0214 */
[----:B------:R-:W-:-:S04]  /*132d0*/  @!P0 LEA.HI R11, R11, R8, RZ, 0x3 ;  /* 0x000000080b0b8211 */ /* 0x000fc800078f18ff */
[----:B------:R-:W-:-:S05]  /*132e0*/  @!P0 LOP3.LUT R11, R11, 0xfffffff8, RZ, 0xc0, !PT ;  /* 0xfffffff80b0b8812 */ /* 0x000fca00078ec0ff */
[----:B------:R-:W-:Y:S01]  /*132f0*/  @!P0 IMAD.WIDE R20, R11, 0x2, R20 ;  /* 0x000000020b148825 */ /* 0x000fe200078e0214 */
[----:B-1----:R1:W-:Y:S04]  /*13300*/  @!P1 ST.E.128 [R28.64], R4 ;  /* 0x000000041c009985 */ /* 0x0023e8000c101d2a */
[----:B---3--:R1:W-:Y:S02]  /*13310*/  @!P0 ST.E.128 [R20.64], R12 ;  /* 0x0000000c14008985 */ /* 0x0083e4000c101d2a */
.L_x_210:
[----:B---34-:R-:W-:Y:S05]  /*13320*/  BSYNC B0 ;  /* 0x0000000000007941 */ /* 0x018fea0003800000 */
.L_x_209:
[----:B--2---:R-:W-:Y:S01]  /*13330*/  IADD3 R2, R10, 0x20, RZ ;  /* 0x000000200a027810 */ /* 0x004fe20007ffe0ff */
[----:B-1----:R1:W2:Y:S01]  /*13340*/  SHFL.IDX PT, R7, R22, 0x1, 0x181f ;  /* 0x00381f0016077f89 */ /* 0x0022a200000e0000 */
[----:B------:R-:W-:Y:S02]  /*13350*/  BSSY B0, `(.L_x_211) ;  /* 0x000000d000007945 */ /* 0x000fe40003800000 */
[----:B------:R-:W-:Y:S01]  /*13360*/  ISETP.GE.AND P0, PT, R2, R3, PT ;  /* 0x000000030200720c */ /* 0x000fe20003f06270 */
[----:B------:R1:W3:-:S12]  /*13370*/  SHFL.IDX PT, R6, R0, 0x1, 0x181f ;  /* 0x00381f0000067f89 */ /* 0x0002d800000e0000 */
[----:B------:R-:W-:Y:S05]  /*13380*/  @P0 BRA `(.L_x_212) ;  /* 0x0000009000000947 */ /* 0x000fea0003800000 */
[----:B------:R-:W-:Y:S02]  /*13390*/  ISETP.GE.AND P0, PT, R8, c[0x0][0x3c8], PT ;  /* 0x0000f20008007a0c */ /* 0x000fe40003f06270 */
[----:B------:R-:W-:-:S11]  /*133a0*/  ISETP.GE.AND P1, PT, R9, c[0x0][0x3c8], PT ;  /* 0x0000f20009007a0c */ /* 0x000fd60003f26270 */
[----:B------:R-:W-:-:S04]  /*133b0*/  @!P0 SHF.R.S32.HI R5, RZ, 0x1f, R8 ;  /* 0x0000001fff058819 */ /* 0x000fc80000011408 */
[----:B------:R-:W-:Y:S01]  /*133c0*/  @!P0 LEA.HI R2, R5, R8, RZ, 0x3 ;  /* 0x0000000805028211 */ /* 0x000fe200078f18ff */
[----:B--23--:R-:W-:-:S03]  /*133d0*/  @!P1 IMAD.WIDE R4, R9, 0x2, R6 ;  /* 0x0000000209049825 */ /* 0x00cfc600078e0206 */
[----:B------:R-:W-:Y:S02]  /*133e0*/  @!P0 LOP3.LUT R2, R2, 0xfffffff8, RZ, 0xc0, !PT ;  /* 0xfffffff802028812 */ /* 0x000fe400078ec0ff */
[----:B------:R2:W-:Y:S03]  /*133f0*/  @!P1 ST.E.128 [R4.64], R48 ;  /* 0x0000003004009985 */ /* 0x0005e6000c101d2a */
[----:B------:R-:W-:-:S05]  /*13400*/  @!P0 IMAD.WIDE R6, R2, 0x2, R6 ;  /* 0x0000000202068825 */ /* 0x000fca00078e0206 */
[----:B------:R2:W-:Y:S02]  /*13410*/  @!P0 ST.E.128 [R6.64], R36 ;  /* 0x0000002406008985 */ /* 0x0005e4000c101d2a */
.L_x_212:
[----:B------:R-:W-:Y:S05]  /*13420*/  BSYNC B0 ;  /* 0x0000000000007941 */ /* 0x000fea0003800000 */
.L_x_211:
[----:B------:R-:W-:Y:S01]  /*13430*/  IADD3 R2, R10, 0x40, RZ ;  /* 0x000000400a027810 */ /* 0x000fe20007ffe0ff */
[----:B--2---:R2:W4:Y:S01]  /*13440*/  SHFL.IDX PT, R7, R22, 0x2, 0x181f ;  /* 0x00581f0016077f89 */ /* 0x00452200000e0000 */
[----:B------:R-:W-:Y:S02]  /*13450*/  BSSY B0, `(.L_x_213) ;  /* 0x000000d000007945 */ /* 0x000fe40003800000 */
[----:B------:R-:W-:Y:S01]  /*13460*/  ISETP.GE.AND P0, PT, R2, R3, PT ;  /* 0x000000030200720c */ /* 0x000fe20003f06270 */
[----:B---3--:R2:W3:-:S12]  /*13470*/  SHFL.IDX PT, R6, R0, 0x2, 0x181f ;  /* 0x00581f0000067f89 */ /* 0x0084d800000e0000 */
[----:B------:R-:W-:Y:S05]  /*13480*/  @P0 BRA `(.L_x_214) ;  /* 0x0000009000000947 */ /* 0x000fea0003800000 */
[----:B------:R-:W-:Y:S02]  /*13490*/  ISETP.GE.AND P0, PT, R8, c[0x0][0x3c8], PT ;  /* 0x0000f20008007a0c */ /* 0x000fe40003f06270 */
[----:B------:R-:W-:-:S11]  /*134a0*/  ISETP.GE.AND P1, PT, R9, c[0x0][0x3c8], PT ;  /* 0x0000f20009007a0c */ /* 0x000fd60003f26270 */
[----:B------:R-:W-:-:S04]  /*134b0*/  @!P0 SHF.R.S32.HI R5, RZ, 0x1f, R8 ;  /* 0x0000001fff058819 */ /* 0x000fc80000011408 */
[----:B------:R-:W-:Y:S01]  /*134c0*/  @!P0 LEA.HI R2, R5, R8, RZ, 0x3 ;  /* 0x0000000805028211 */ /* 0x000fe200078f18ff */
[----:B---34-:R-:W-:-:S03]  /*134d0*/  @!P1 IMAD.WIDE R4, R9, 0x2, R6 ;  /* 0x0000000209049825 */ /* 0x018fc600078e0206 */
[----:B------:R-:W-:Y:S02]  /*134e0*/  @!P0 LOP3.LUT R2, R2, 0xfffffff8, RZ, 0xc0, !PT ;  /* 0xfffffff802028812 */ /* 0x000fe400078ec0ff */
[----:B------:R3:W-:Y:S03]  /*134f0*/  @!P1 ST.E.128 [R4.64], R44 ;  /* 0x0000002c04009985 */ /* 0x0007e6000c101d2a */
[----:B------:R-:W-:-:S05]  /*13500*/  @!P0 IMAD.WIDE R6, R2, 0x2, R6 ;  /* 0x0000000202068825 */ /* 0x000fca00078e0206 */
[----:B------:R3:W-:Y:S02]  /*13510*/  @!P0 ST.E.128 [R6.64], R24 ;  /* 0x0000001806008985 */ /* 0x0007e4000c101d2a */
.L_x_214:
[----:B------:R-:W-:Y:S05]  /*13520*/  BSYNC B0 ;  /* 0x0000000000007941 */ /* 0x000fea0003800000 */
.L_x_213:
[----:B------:R-:W-:Y:S01]  /*13530*/  IADD3 R10, R10, 0x60, RZ ;  /* 0x000000600a0a7810 */ /* 0x000fe20007ffe0ff */
[----:B---3--:R3:W1:Y:S03]  /*13540*/  SHFL.IDX PT, R5, R22, 0x3, 0x181f ;  /* 0x00781f0016057f89 */ /* 0x00866600000e0000 */
[----:B------:R-:W-:Y:S01]  /*13550*/  ISETP.GE.AND P0, PT, R10, R3, PT ;  /* 0x000000030a00720c */ /* 0x000fe20003f06270 */
[----:B------:R3:W2:-:S12]  /*13560*/  SHFL.IDX PT, R4, R0, 0x3, 0x181f ;  /* 0x00781f0000047f89 */ /* 0x00069800000e0000 */
[----:B------:R-:W-:Y:S05]  /*13570*/  @P0 EXIT ;  /* 0x000000000000094d */ /* 0x000fea0003800000 */
[----:B------:R-:W-:-:S13]  /*13580*/  ISETP.GE.AND P0, PT, R9, c[0x0][0x3c8], PT ;  /* 0x0000f20009007a0c */ /* 0x000fda0003f06270 */
[----:B-12---:R-:W-:-:S05]  /*13590*/  @!P0 IMAD.WIDE R2, R9, 0x2, R4 ;  /* 0x0000000209028825 */ /* 0x006fca00078e0204 */
[----:B------:R1:W-:Y:S01]  /*135a0*/  @!P0 ST.E.128 [R2.64], R40 ;  /* 0x0000002802008985 */ /* 0x0003e2000c101d2a */
[----:B------:R-:W-:-:S13]  /*135b0*/  ISETP.GE.AND P0, PT, R8, c[0x0][0x3c8], PT ;  /* 0x0000f20008007a0c */ /* 0x000fda0003f06270 */
[----:B------:R-:W-:Y:S05]  /*135c0*/  @P0 EXIT ;  /* 0x000000000000094d */ /* 0x000fea0003800000 */
[----:B-1----:R-:W-:-:S04]  /*135d0*/  SHF.R.S32.HI R3, RZ, 0x1f, R8 ;  /* 0x0000001fff037819 */ /* 0x002fc80000011408 */
[----:B------:R-:W-:-:S04]  /*135e0*/  LEA.HI R3, R3, R8, RZ, 0x3 ;  /* 0x0000000803037211 */ /* 0x000fc800078f18ff */
[----:B------:R-:W-:-:S05]  /*135f0*/  LOP3.LUT R3, R3, 0xfffffff8, RZ, 0xc0, !PT ;  /* 0xfffffff803037812 */ /* 0x000fca00078ec0ff */
[----:B------:R-:W-:-:S05]  /*13600*/  IMAD.WIDE R4, R3, 0x2, R4 ;  /* 0x0000000203047825 */ /* 0x000fca00078e0204 */
[----:B------:R-:W-:Y:S01]  /*13610*/  ST.E.128 [R4.64], R16 ;  /* 0x0000001004007985 */ /* 0x000fe2000c101d2a */
[----:B------:R-:W-:Y:S05]  /*13620*/  EXIT ;  /* 0x000000000000794d */ /* 0x000fea0003800000 */
.L_x_208:
[----:B------:R-:W1:Y:S01]  /*13630*/  S2R R5, SR_TID.X ;  /* 0x0000000000057919 */ /* 0x000e620000002100 */
[----:B------:R-:W-:Y:S03]  /*13640*/  BSSY B0, `(.L_x_215) ;  /* 0x0000029000007945 */ /* 0x000fe60003800000 */
[----:B------:R-:W2:Y:S01]  /*13650*/  S2R R8, SR_CTAID.Z ;  /* 0x0000000000087919 */ /* 0x000ea20000002700 */
[----:B-1----:R-:W-:Y:S02]  /*13660*/  ISETP.GT.AND P0, PT, R5, 0x7f, PT ;  /* 0x0000007f0500780c */ /* 0x002fe40003f04270 */
[----:B--2---:R-:W-:-:S11]  /*13670*/  SHF.R.S32.HI R11, RZ, 0x1f, R8 ;  /* 0x0000001fff0b7819 */ /* 0x004fd60000011408 */
[----:B------:R-:W-:Y:S05]  /*13680*/  @P0 BRA `(.L_x_216) ;  /* 0x0000024000000947 */ /* 0x000fea0003800000 */
[----:B------:R-:W1:Y:S01]  /*13690*/  S2R R4, SR_CTAID.X ;  /* 0x0000000000047919 */ /* 0x000e620000002500 */
[----:B------:R-:W-:-:S05]  /*136a0*/  MOV R2, c[0x0][0x4e8] ;  /* 0x00013a0000027a02 */ /* 0x000fca0000000f00 */
[----:B------:R-:W-:Y:S01]  /*136b0*/  IMAD R0, R2, c[0x0][0x388], RZ ;  /* 0x0000e20002007a24 */ /* 0x000fe200078e02ff */
[----:B-1----:R-:W-:-:S04]  /*136c0*/  LEA R7, R4, R5, 0x7 ;  /* 0x0000000504077211 */ /* 0x002fc800078e38ff */
[----:B------:R-:W-:-:S13]  /*136d0*/  ISETP.GE.AND P0, PT, R7, R0, PT ;  /* 0x000000000700720c */ /* 0x000fda0003f06270 */
[----:B------:R-:W-:Y:S05]  /*136e0*/  @P0 BRA `(.L_x_216) ;  /* 0x000001e000000947 */ /* 0x000fea0003800000 */
[----:B------:R-:W-:Y:S01]  /*136f0*/  ISETP.NE.AND P0, PT, R2, 0x1, PT ;  /* 0x000000010200780c */ /* 0x000fe20003f05270 */
[----:B------:R-:W-:Y:S01]  /*13700*/  ULDC.64 UR4, c[0x0][0x490] ;  /* 0x0001240000047ab9 */ /* 0x000fe20000000a00 */
[----:B------:R-:W-:Y:S01]  /*13710*/  IMAD.MOV.U32 R6, RZ, RZ, R7 ;  /* 0x000000ffff067224 */ /* 0x000fe200078e0007 */
[----:B------:R-:W-:Y:S02]  /*13720*/  UIMAD UR7, UR6, UR4, URZ ;  /* 0x00000004060772a4 */ /* 0x000fe4000f8e023f */
[----:B------:R-:W-:Y:S02]  /*13730*/  UIMAD.WIDE.U32 UR8, UR12, UR4, URZ ;  /* 0x000000040c0872a5 */ /* 0x000fe4000f8e003f */
[----:B------:R-:W-:-:S04]  /*13740*/  UIMAD UR4, UR12, UR5, UR7 ;  /* 0x000000050c0472a4 */ /* 0x000fc8000f8e0207 */
[----:B------:R-:W-:Y:S01]  /*13750*/  UIADD3 UR4, UR9, UR4, URZ ;  /* 0x0000000409047290 */ /* 0x000fe2000fffe03f */
[----:B------:R-:W-:Y:S01]  /*13760*/  MOV R2, UR8 ;  /* 0x0000000800027c02 */ /* 0x000fe20008000f00 */
[----:B------:R-:W-:-:S04]  /*13770*/  @P0 IMAD.HI.U32 R0, R7, c[0x0][0x4ec], RZ ;  /* 0x00013b0007000a27 */ /* 0x000fc800078e00ff */
[----:B------:R-:W-:Y:S01]  /*13780*/  MOV R13, UR4 ;  /* 0x00000004000d7c02 */ /* 0x000fe20008000f00 */
[----:B------:R-:W-:Y:S01]  /*13790*/  IMAD.MOV.U32 R12, RZ, RZ, R2 ;  /* 0x000000ffff0c7224 */ /* 0x000fe200078e0002 */
[----:B------:R-:W-:Y:S01]  /*137a0*/  @P0 SHF.R.U32.HI R6, RZ, c[0x0][0x4f0], R0 ;  /* 0x00013c00ff060a19 */ /* 0x000fe20000011600 */
[----:B------:R-:W-:Y:S02]  /*137b0*/  IMAD.U32 R3, RZ, RZ, UR9 ;  /* 0x00000009ff037e24 */ /* 0x000fe4000f8e00ff */
[----:B------:R-:W-:Y:S02]  /*137c0*/  IMAD R3, R11, c[0x0][0x498], RZ ;  /* 0x000126000b037a24 */ /* 0x000fe400078e02ff */
[----:B------:R-:W-:Y:S02]  /*137d0*/  IMAD.MOV R4, RZ, RZ, -R6 ;  /* 0x000000ffff047224 */ /* 0x000fe400078e0a06 */
[----:B------:R-:W-:-:S04]  /*137e0*/  IMAD.WIDE.U32 R12, R8, c[0x0][0x498], R12 ;  /* 0x00012600080c7a25 */ /* 0x000fc800078e000c */
[----:B------:R-:W-:Y:S01]  /*137f0*/  IMAD R4, R4, c[0x0][0x4e8], R7 ;  /* 0x00013a0004047a24 */ /* 0x000fe200078e0207 */
[----:B------:R-:W-:Y:S01]  /*13800*/  IADD3 R12, P0, R6, R12, RZ ;  /* 0x0000000c060c7210 */ /* 0x000fe20007f1e0ff */
[----:B------:R-:W-:Y:S01]  /*13810*/  IMAD R0, R8, c[0x0][0x49c], R3 ;  /* 0x0001270008007a24 */ /* 0x000fe200078e0203 */
[----:B------:R-:W-:Y:S02]  /*13820*/  SHF.R.S32.HI R3, RZ, 0x1f, R6 ;  /* 0x0000001fff037819 */ /* 0x000fe40000011406 */
[----:B------:R-:W-:Y:S02]  /*13830*/  SHF.R.S32.HI R2, RZ, 0x1f, R4 ;  /* 0x0000001fff027819 */ /* 0x000fe40000011404 */
[----:B------:R-:W-:-:S03]  /*13840*/  IADD3.X R13, R3, R13, R0, P0, !PT ;  /* 0x0000000d030d7210 */ /* 0x000fc600007fe400 */
[----:B------:R-:W-:Y:S02]  /*13850*/  IMAD R7, R2, c[0x0][0x488], RZ ;  /* 0x0001220002077a24 */ /* 0x000fe400078e02ff */
[----:B------:R-:W-:-:S04]  /*13860*/  IMAD.WIDE.U32 R12, R4, c[0x0][0x488], R12 ;  /* 0x00012200040c7a25 */ /* 0x000fc800078e000c */
[----:B------:R-:W-:Y:S01]  /*13870*/  IMAD R7, R4, c[0x0][0x48c], R7 ;  /* 0x0001230004077a24 */ /* 0x000fe200078e0207 */
[----:B------:R-:W-:-:S04]  /*13880*/  LEA R2, P0, R12, c[0x0][0x450], 0x2 ;  /* 0x000114000c027a11 */ /* 0x000fc800078010ff */
[----:B------:R-:W-:-:S04]  /*13890*/  IADD3 R7, R13, R7, RZ ;  /* 0x000000070d077210 */ /* 0x000fc80007ffe0ff */
[----:B------:R-:W-:Y:S02]  /*138a0*/  LEA.HI.X R3, R12, c[0x0][0x454], R7, 0x2, P0 ;  /* 0x000115000c037a11 */ /* 0x000fe400000f1407 */
[----:B------:R-:W-:-:S05]  /*138b0*/  MOV R7, 0xff800000 ;  /* 0xff80000000077802 */ /* 0x000fca0000000f00 */
[----:B------:R1:W-:Y:S02]  /*138c0*/  STG.E [R2.64], R7 ;  /* 0x0000000702007986 */ /* 0x0003e4000c10192a */
.L_x_216:
[----:B------:R-:W-:Y:S05]  /*138d0*/  BSYNC B0 ;  /* 0x0000000000007941 */ /* 0x000fea0003800000 */
.L_x_215:
[----:B-1----:R-:W1:Y:S01]  /*138e0*/  S2R R7, SR_CTAID.X ;  /* 0x0000000000077919 */ /* 0x002e620000002500 */
[----:B------:R-:W-:Y:S01]  /*138f0*/  SHF.R.S32.HI R6, RZ, 0x1f, R5 ;  /* 0x0000001fff067819 */ /* 0x000fe20000011405 */
[----:B------:R-:W-:Y:S01]  /*13900*/  IMAD.MOV.U32 R3, RZ, RZ, c[0x0][0x4e8] ;  /* 0x00013a00ff037624 */ /* 0x000fe200078e00ff */
[----:B------:R-:W-:Y:S01]  /*13910*/  ULDC.64 UR4, c[0x0][0x3e8] ;  /* 0x0000fa0000047ab9 */ /* 0x000fe20000000a00 */
[----:B------:R-:W-:Y:S01]  /*13920*/  IMAD R11, R11, c[0x0][0x3f0], RZ ;  /* 0x0000fc000b0b7a24 */ /* 0x000fe200078e02ff */
[----:B------:R-:W-:Y:S01]  /*13930*/  LEA.HI R6, R6, R5, RZ, 0x3 ;  /* 0x0000000506067211 */ /* 0x000fe200078f18ff */
[----:B------:R-:W-:Y:S01]  /*13940*/  UIMAD UR6, UR6, UR4, URZ ;  /* 0x00000004060672a4 */ /* 0x000fe2000f8e023f */
[C---:B------:R-:W-:Y:S01]  /*13950*/  ISETP.NE.AND P0, PT, R3.reuse, 0x1, PT ;  /* 0x000000010300780c */ /* 0x040fe20003f05270 */
[----:B------:R-:W-:Y:S01]  /*13960*/  UIMAD.WIDE.U32 UR8, UR12, UR4, URZ ;  /* 0x000000040c0872a5 */ /* 0x000fe2000f8e003f */
[----:B------:R-:W-:Y:S01]  /*13970*/  LOP3.LUT R0, R6, 0xfffffff8, RZ, 0xc0, !PT ;  /* 0xfffffff806007812 */ /* 0x000fe200078ec0ff */
[----:B------:R-:W-:Y:S01]  /*13980*/  UIMAD UR4, UR12, UR5, UR6 ;  /* 0x000000050c0472a4 */ /* 0x000fe2000f8e0206 */
[----:B------:R-:W-:Y:S01]  /*13990*/  SHF.R.S32.HI R6, RZ, 0x3, R6 ;  /* 0x00000003ff067819 */ /* 0x000fe20000011406 */
[----:B------:R-:W-:Y:S01]  /*139a0*/  IMAD R3, R3, c[0x0][0x388], RZ ;  /* 0x0000e20003037a24 */ /* 0x000fe200078e02ff */
[----:B------:R-:W-:Y:S01]  /*139b0*/  BSSY B0, `(.L_x_217) ;  /* 0x000002c000007945 */ /* 0x000fe20003800000 */
[----:B------:R-:W-:Y:S01]  /*139c0*/  IMAD.IADD R5, R5, 0x1, -R0 ;  /* 0x0000000105057824 */ /* 0x000fe200078e0a00 */
[----:B------:R-:W-:Y:S01]  /*139d0*/  UIADD3 UR4, UR9, UR4, URZ ;  /* 0x0000000409047290 */ /* 0x000fe2000fffe03f */
[----:B------:R-:W-:Y:S01]  /*139e0*/  IMAD.U32 R13, RZ, RZ, UR9 ;  /* 0x00000009ff0d7e24 */ /* 0x000fe2000f8e00ff */
[----:B------:R-:W-:Y:S01]  /*139f0*/  MOV R12, UR8 ;  /* 0x00000008000c7c02 */ /* 0x000fe20008000f00 */
[----:B------:R-:W-:Y:S01]  /*13a00*/  IMAD R0, R8, c[0x0][0x3f4], R11 ;  /* 0x0000fd0008007a24 */ /* 0x000fe200078e020b */
[----:B------:R-:W-:-:S02]  /*13a10*/  LEA R4, R5, R6, 0x5 ;  /* 0x0000000605047211 */ /* 0x000fc400078e28ff */
[----:B------:R-:W-:Y:S02]  /*13a20*/  MOV R13, UR4 ;  /* 0x00000004000d7c02 */ /* 0x000fe40008000f00 */
[----:B------:R-:W-:Y:S01]  /*13a30*/  SHF.L.U32 R5, R5, 0x3, RZ ;  /* 0x0000000305057819 */ /* 0x000fe200000006ff */
[C---:B-1----:R-:W-:Y:S01]  /*13a40*/  IMAD R4, R7.reuse, 0x80, R4 ;  /* 0x0000008007047824 */ /* 0x042fe200078e0204 */
[----:B------:R-:W-:Y:S01]  /*13a50*/  LEA R6, R7, R6, 0x7 ;  /* 0x0000000607067211 */ /* 0x000fe200078e38ff */
[----:B------:R-:W-:-:S04]  /*13a60*/  IMAD.WIDE.U32 R12, R8, c[0x0][0x3f0], R12 ;  /* 0x0000fc00080c7a25 */ /* 0x000fc800078e000c */
[----:B------:R-:W-:-:S04]  /*13a70*/  @P0 IMAD.HI.U32 R2, R4, c[0x0][0x4ec], RZ ;  /* 0x00013b0004020a27 */ /* 0x000fc800078e00ff */
[----:B------:R-:W-:Y:S01]  /*13a80*/  IMAD.MOV.U32 R9, RZ, RZ, R4 ;  /* 0x000000ffff097224 */ /* 0x000fe200078e0004 */
[----:B------:R-:W-:Y:S01]  /*13a90*/  @P0 SHF.R.U32.HI R9, RZ, c[0x0][0x4f0], R2 ;  /* 0x00013c00ff090a19 */ /* 0x000fe20000011602 */
[----:B------:R-:W-:-:S03]  /*13aa0*/  IMAD.IADD R13, R13, 0x1, R0 ;  /* 0x000000010d0d7824 */ /* 0x000fc600078e0200 */
[----:B------:R-:W-:Y:S01]  /*13ab0*/  SHF.R.S32.HI R2, RZ, 0x1f, R9 ;  /* 0x0000001fff027819 */ /* 0x000fe20000011409 */
[C---:B------:R-:W-:Y:S01]  /*13ac0*/  IMAD.WIDE.U32 R12, R9.reuse, c[0x0][0x3e0], R12 ;  /* 0x0000f800090c7a25 */ /* 0x040fe200078e000c */
[----:B------:R-:W-:-:S03]  /*13ad0*/  IADD3 R11, -R9, RZ, RZ ;  /* 0x000000ff090b7210 */ /* 0x000fc60007ffe1ff */
[----:B------:R-:W-:Y:S02]  /*13ae0*/  IMAD R2, R2, c[0x0][0x3e0], RZ ;  /* 0x0000f80002027a24 */ /* 0x000fe400078e02ff */
[----:B------:R-:W-:Y:S01]  /*13af0*/  IMAD R11, R11, c[0x0][0x4e8], R4 ;  /* 0x00013a000b0b7a24 */ /* 0x000fe200078e0204 */
[----:B------:R-:W-:Y:S01]  /*13b00*/  IADD3 R4, R5, 0x40, RZ ;  /* 0x0000004005047810 */ /* 0x000fe20007ffe0ff */
[----:B------:R-:W-:-:S03]  /*13b10*/  IMAD R9, R9, c[0x0][0x3e4], R2 ;  /* 0x0000f90009097a24 */ /* 0x000fc600078e0202 */
[----:B------:R-:W-:Y:S02]  /*13b20*/  SHF.R.S32.HI R0, RZ, 0x1f, R11 ;  /* 0x0000001fff007819 */ /* 0x000fe4000001140b */
[----:B------:R-:W-:-:S03]  /*13b30*/  IADD3 R13, R13, R9, RZ ;  /* 0x000000090d0d7210 */ /* 0x000fc60007ffe0ff */
[----:B------:R-:W-:Y:S02]  /*13b40*/  IMAD R0, R0, c[0x0][0x3d8], RZ ;  /* 0x0000f60000007a24 */ /* 0x000fe400078e02ff */
[----:B------:R-:W-:-:S04]  /*13b50*/  IMAD.WIDE.U32 R12, R11, c[0x0][0x3d8], R12 ;  /* 0x0000f6000b0c7a25 */ /* 0x000fc800078e000c */
[----:B------:R-:W-:Y:S01]  /*13b60*/  IMAD R0, R11, c[0x0][0x3dc], R0 ;  /* 0x0000f7000b007a24 */ /* 0x000fe200078e0200 */
[----:B------:R-:W-:-:S03]  /*13b70*/  LEA R2, P0, R12, c[0x0][0x380], 0x1 ;  /* 0x0000e0000c027a11 */ /* 0x000fc600078008ff */
[----:B------:R-:W-:Y:S02]  /*13b80*/  IMAD.IADD R9, R13, 0x1, R0 ;  /* 0x000000010d097824 */ /* 0x000fe400078e0200 */
[----:B------:R1:W2:Y:S03]  /*13b90*/  SHFL.IDX PT, R8, R2, RZ, 0x181f ;  /* 0x00181fff02087589 */ /* 0x0002a600000e0000 */
[----:B------:R-:W-:Y:S02]  /*13ba0*/  LEA.HI.X R0, R12, c[0x0][0x384], R9, 0x1, P0 ;  /* 0x0000e1000c007a11 */ /* 0x000fe400000f0c09 */
[----:B------:R-:W-:-:S03]  /*13bb0*/  ISETP.GE.AND P0, PT, R6, R3, PT ;  /* 0x000000030600720c */ /* 0x000fc60003f06270 */
[----:B------:R1:W3:Y:S10]  /*13bc0*/  SHFL.IDX PT, R9, R0, RZ, 0x181f ;  /* 0x00181fff00097589 */ /* 0x0002f400000e0000 */
        /* <DEDUP_REMOVED lines=10> */
.L_x_218:
[----:B------:R-:W-:Y:S05]  /*13c70*/  BSYNC B0 ;  /* 0x0000000000007941 */ /* 0x000fea0003800000 */
.L_x_217:
[----:B--2---:R-:W-:Y:S01]  /*13c80*/  IADD3 R10, R6, 0x20, RZ ;  /* 0x00000020060a7810 */ /* 0x004fe20007ffe0ff */
[----:B---3--:R2:W3:Y:S01]  /*13c90*/  SHFL.IDX PT, R9, R0, 0x1, 0x181f ;  /* 0x00381f0000097f89 */ /* 0x0084e200000e0000 */
[----:B------:R-:W-:Y:S02]  /*13ca0*/  BSSY B0, `(.L_x_219) ;  /* 0x000000d000007945 */ /* 0x000fe40003800000 */
[----:B------:R-:W-:Y:S01]  /*13cb0*/  ISETP.GE.AND P0, PT, R10, R3, PT ;  /* 0x000000030a00720c */ /* 0x000fe20003f06270 */
[----:B------:R2:W4:-:S12]  /*13cc0*/  SHFL.IDX PT, R8, R2, 0x1, 0x181f ;  /* 0x00381f0002087f89 */ /* 0x00051800000e0000 */
[----:B------:R-:W-:Y:S05]  /*13cd0*/  @P0 BRA `(.L_x_220) ;  /* 0x0000009000000947 */ /* 0x000fea0003800000 */
[----:B------:R-:W-:Y:S02]  /*13ce0*/  ISETP.GE.AND P0, PT, R4, c[0x0][0x3c8], PT ;  /* 0x0000f20004007a0c */ /* 0x000fe40003f06270 */
[----:B------:R-:W-:-:S11]  /*13cf0*/  ISETP.GE.AND P1, PT, R5, c[0x0][0x3c8], PT ;  /* 0x0000f20005007a0c */ /* 0x000fd60003f26270 */
[----:B------:R-:W-:Y:S02]  /*13d00*/  @!P0 SHF.R.S32.HI R7, RZ, 0x1f, R4 ;  /* 0x0000001fff078819 */ /* 0x000fe40000011404 */
[----:B---34-:R-:W-:Y:S02]  /*13d10*/  @!P1 IMAD.WIDE R10, R5, 0x2, R8 ;  /* 0x00000002050a9825 */ /* 0x018fe400078e0208 */
[----:B------:R-:W-:-:S03]  /*13d20*/  @!P0 LEA.HI R7, R7, R4, RZ, 0x3 ;  /* 0x0000000407078211 */ /* 0x000fc600078f18ff */
[----:B------:R3:W-:Y:S01]  /*13d30*/  @!P1 ST.E.128 [R10.64], RZ ;  /* 0x000000ff0a009985 */ /* 0x0007e2000c101d2a */
[----:B------:R-:W-:-:S05]  /*13d40*/  @!P0 LOP3.LUT R7, R7, 0xfffffff8, RZ, 0xc0, !PT ;  /* 0xfffffff807078812 */ /* 0x000fca00078ec0ff */
[----:B------:R-:W-:-:S05]  /*13d50*/  @!P0 IMAD.WIDE R8, R7, 0x2, R8 ;  /* 0x0000000207088825 */ /* 0x000fca00078e0208 */
[----:B------:R3:W-:Y:S02]  /*13d60*/  @!P0 ST.E.128 [R8.64], RZ ;  /* 0x000000ff08008985 */ /* 0x0007e4000c101d2a */
.L_x_220:
[----:B------:R-:W-:Y:S05]  /*13d70*/  BSYNC B0 ;  /* 0x0000000000007941 */ /* 0x000fea0003800000 */
.L_x_219:
[----:B---3--:R-:W-:Y:S01]  /*13d80*/  IADD3 R10, R6, 0x40, RZ ;  /* 0x00000040060a7810 */ /* 0x008fe20007ffe0ff */
[----:B------:R3:W1:Y:S01]  /*13d90*/  SHFL.IDX PT, R9, R0, 0x2, 0x181f ;  /* 0x00581f0000097f89 */ /* 0x00066200000e0000 */
[----:B------:R-:W-:Y:S02]  /*13da0*/  BSSY B0, `(.L_x_221) ;  /* 0x000000d000007945 */ /* 0x000fe40003800000 */
[----:B------:R-:W-:Y:S01]  /*13db0*/  ISETP.GE.AND P0, PT, R10, R3, PT ;  /* 0x000000030a00720c */ /* 0x000fe20003f06270 */
[----:B----4-:R3:W4:-:S12]  /*13dc0*/  SHFL.IDX PT, R8, R2, 0x2, 0x181f ;  /* 0x00581f0002087f89 */ /* 0x01071800000e0000 */
        /* <DEDUP_REMOVED lines=8> */
[----:B------:R-:W-:-:S05]  /*13e50*/  @!P0 IMAD.WIDE R8, R7, 0x2, R8 ;  /* 0x0000000207088825 */ /* 0x000fca00078e0208 */
[----:B------:R1:W-:Y:S02]  /*13e60*/  @!P0 ST.E.128 [R8.64], RZ ;  /* 0x000000ff08008985 */ /* 0x0003e4000c101d2a */
.L_x_222:
[----:B------:R-:W-:Y:S05]  /*13e70*/  BSYNC B0 ;  /* 0x0000000000007941 */ /* 0x000fea0003800000 */
.L_x_221:
[----:B------:R-:W-:Y:S01]  /*13e80*/  IADD3 R6, R6, 0x60, RZ ;  /* 0x0000006006067810 */ /* 0x000fe20007ffe0ff */
[----:B-1----:R1:W2:Y:S03]  /*13e90*/  SHFL.IDX PT, R9, R0, 0x3, 0x181f ;  /* 0x00781f0000097f89 */ /* 0x0022a600000e0000 */
[----:B------:R-:W-:Y:S01]  /*13ea0*/  ISETP.GE.AND P0, PT, R6, R3, PT ;  /* 0x000000030600720c */ /* 0x000fe20003f06270 */
[----:B----4-:R1:W4:-:S12]  /*13eb0*/  SHFL.IDX PT, R8, R2, 0x3, 0x181f ;  /* 0x00781f0002087f89 */ /* 0x01031800000e0000 */
[----:B------:R-:W-:Y:S05]  /*13ec0*/  @P0 EXIT ;  /* 0x000000000000094d */ /* 0x000fea0003800000 */
[----:B------:R-:W-:-:S13]  /*13ed0*/  ISETP.GE.AND P0, PT, R5, c[0x0][0x3c8], PT ;  /* 0x0000f20005007a0c */ /* 0x000fda0003f06270 */
[----:B-1234-:R-:W-:-:S05]  /*13ee0*/  @!P0 IMAD.WIDE R2, R5, 0x2, R8 ;  /* 0x0000000205028825 */ /* 0x01efca00078e0208 */
        /* <DEDUP_REMOVED lines=9> */
.L_x_223:
        /* <DEDUP_REMOVED lines=16> */
.L_x_4333:


//--------------------- .text._ZN7cutlass13device_kernelIN5flash19enable_sm80_to_sm89INS1_16FlashAttnFwdSm80INS1_25CollectiveMainloopFwdSm80ILi8ELi1ELb1EN4cute5tupleIJNS5_1CILi128EEENS7_ILi96EEES8_EEELi128ENS_10bfloat16_tEfNS_4arch4Sm80ELb0ELb1ELb1ELb1ELb1ELb0ELb1ELb0EEENS1_21CollectiveEpilogueFwdINS6_IJS8_S8_S9_EEENS6_IJNS7_ILi1EEESH_SH_EEESB_SD_Li256ELb1ELb1ELb0ELb0EEENS1_19SingleTileSchedulerILb1ELb0ELb1ELi128EEEEEEEEEvNT_6ParamsE --------------------------
	.section	.text._ZN7cutlass13device_kernelIN5flash19enable_sm80_to_sm89INS1_16FlashAttnFwdSm80INS1_25CollectiveMainloopFwdSm80ILi8ELi1ELb1EN4cute5tupleIJNS5_1CILi128EEENS7_ILi96EEES8_EEELi128ENS_10bfloat16_tEfNS_4arch4Sm80ELb0ELb1ELb1ELb1ELb1ELb0ELb1ELb0EEENS1_21CollectiveEpilogueFwdINS6_IJS8_S8_S9_EEENS6_IJNS7_ILi1EEESH_SH_EEESB_SD_Li256ELb1ELb1ELb0ELb0EEENS1_19SingleTileSchedulerILb1ELb0ELb1ELi128EEEEEEEEEvNT_6ParamsE,"ax",@progbits
	.sectioninfo	@"SHI_REGISTERS=255"
	.align	128
.text._ZN7cutlass13device_kernelIN5flash19enable_sm80_to_sm89INS1_16FlashAttnFwdSm80INS1_25CollectiveMainloopFwdSm80ILi8ELi1ELb1EN4cute5tupleIJNS5_1CILi128EEENS7_ILi96EEES8_EEELi128ENS_10bfloat16_tEfNS_4arch4Sm80ELb0ELb1ELb1ELb1ELb1ELb0ELb1ELb0EEENS1_21CollectiveEpilogueFwdINS6_IJS8_S8_S9_EEENS6_IJNS7_ILi1EEESH_SH_EEESB_SD_Li256ELb1ELb1ELb0ELb0EEENS1_19SingleTileSchedulerILb1ELb0ELb1ELi128EEEEEEEEEvNT_6ParamsE:
        .type           _ZN7cutlass13device_kernelIN5flash19enable_sm80_to_sm89INS1_16FlashAttnFwdSm80INS1_25CollectiveMainloopFwdSm80ILi8ELi1ELb1EN4cute5tupleIJNS5_1CILi128EEENS7_ILi96EEES8_EEELi128ENS_10bfloat16_tEfNS_4arch4Sm80ELb0ELb1ELb1ELb1ELb1ELb0ELb1ELb0EEENS1_21CollectiveEpilogueFwdINS6_IJS8_S8_S9_EEENS6_IJNS7_ILi1EEESH_SH_EEESB_SD_Li256ELb1ELb1ELb0ELb0EEENS1_19SingleTileSchedulerILb1ELb0ELb1ELi128EEEEEEEEEvNT_6ParamsE,@function
        .size           _ZN7cutlass13device_kernelIN5flash19enable_sm80_to_sm89INS1_16FlashAttnFwdSm80INS1_25CollectiveMainloopFwdSm80ILi8ELi1ELb1EN4cute5tupleIJNS5_1CILi128EEENS7_ILi96EEES8_EEELi128ENS_10bfloat16_tEfNS_4arch4Sm80ELb0ELb1ELb1ELb1ELb1ELb0ELb1ELb0EEENS1_21CollectiveEpilogueFwdINS6_IJS8_S8_S9_EEENS6_IJNS7_ILi1EEESH_SH_EEESB_SD_Li256ELb1ELb1ELb0ELb0EEENS1_19SingleTileSchedulerILb1ELb0ELb1ELi128EEEEEEEEEvNT_6ParamsE,(.L_x_4334 - _ZN7cutlass13device_kernelIN5flash19enable_sm80_to_sm89INS1_16FlashAttnFwdSm80INS1_25CollectiveMainloopFwdSm80ILi8ELi1ELb1EN4cute5tupleIJNS5_1CILi128EEENS7_ILi96EEES8_EEELi128ENS_10bfloat16_tEfNS_4arch4Sm80ELb0ELb1ELb1ELb1ELb1ELb0ELb1ELb0EEENS1_21CollectiveEpilogueFwdINS6_IJS8_S8_S9_EEENS6_IJNS7_ILi1EEESH_SH_EEESB_SD_Li256ELb1ELb1ELb0ELb0EEENS1_19SingleTileSchedulerILb1ELb0ELb1ELi128EEEEEEEEEvNT_6ParamsE)
        .other          _ZN7cutlass13device_kernelIN5flash19enable_sm80_to_sm89INS1_16FlashAttnFwdSm80INS1_25CollectiveMainloopFwdSm80ILi8ELi1ELb1EN4cute5tupleIJNS5_1CILi128EEENS7_ILi96EEES8_EEELi128ENS_10bfloat16_tEfNS_4arch4Sm80ELb0ELb1ELb1ELb1ELb1ELb0ELb1ELb0EEENS1_21CollectiveEpilogueFwdINS6_IJS8_S8_S9_EEENS6_IJNS7_ILi1EEESH_SH_EEESB_SD_Li256ELb1ELb1ELb0ELb0EEENS1_19SingleTileSchedulerILb1ELb0ELb1ELi128EEEEEEEEEvNT_6ParamsE,@"STO_CUDA_ENTRY STV_DEFAULT"
_ZN7cutlass13device_kernelIN5flash19enable_sm80_to_sm89INS1_16FlashAttnFwdSm80INS1_25CollectiveMainloopFwdSm80ILi8ELi1ELb1EN4cute5tupleIJNS5_1CILi128EEENS7_ILi96EEES8_EEELi128ENS_10bfloat16_tEfNS_4arch4Sm80ELb0ELb1ELb1ELb1ELb1ELb0ELb1ELb0EEENS1_21CollectiveEpilogueFwdINS6_IJS8_S8_S9_EEENS6_IJNS7_ILi1EEESH_SH_EEESB_SD_Li256ELb1ELb1ELb0ELb0EEENS1_19SingleTileSchedulerILb1ELb0ELb1ELi128EEEEEEEEEvNT_6ParamsE:
[----:B------:R-:W-:Y:S02]  /*0000*/  MOV R1, c[0x0][0x28] ;  /* 0x00000a0000017a02 */ /* 0x000fe40000000f00 */
[----:B------:R-:W1:Y:S01]  /*0010*/  S2R R137, SR_TID.X ;  /* 0x0000000000897919 */ /* 0x000e620000002100 */
[----:B------:R-:W-:Y:S01]  /*0020*/  IMAD.MOV.U32 R26, RZ, RZ, 0x4 ;  /* 0x00000004ff1a7424 */ /* 0x000fe200078e00ff */
[----:B------:R-:W2:Y:S01]  /*0030*/  S2UR UR4, SR_CTAID.X ;  /* 0x00000000000479c3 */ /* 0x000ea20000002500 */
[----:B------:R-:W-:Y:S01]  /*0040*/  ULDC.64 UR6, c[0x0][0x118] ;  /* 0x0000460000067ab9 */ /* 0x000fe20000000a00 */
[----:B------:R-:W3:Y:S01]  /*0050*/  S2R R5, SR_CTAID.Z ;  /* 0x0000000000057919 */ /* 0x000ee20000002700 */
[----:B------:R-:W-:Y:S02]  /*0060*/  IADD3 R1, R1, -0x30, RZ ;  /* 0xffffffd001017810 */ /* 0x000fe40007ffe0ff */
[----:B-1----:R-:W-:Y:S01]  /*0070*/  SHF.R.U32.HI R0, RZ, 0x5, R137 ;  /* 0x00000005ff007819 */ /* 0x002fe20000011689 */
[----:B---3--:R-:W-:-:S05]  /*0080*/  IMAD.WIDE R2, R5, R26, c[0x0][0x568] ;  /* 0x00015a0005027625 */ /* 0x008fca00078e021a */
[----:B------:R-:W1:Y:S02]  /*0090*/  SHFL.IDX PT, R0, R0, RZ, 0x1f ;  /* 0x00001fff00007589 */ /* 0x000e6400000e0000 */
[----:B-1----:R-:W-:-:S13]  /*00a0*/  ISETP.NE.AND P0, PT, R0, RZ, PT ;  /* 0x000000ff0000720c */ /* 0x002fda0003f05270 */
[----:B--2---:R-:W-:Y:S05]  /*00b0*/  @!P0 BRA `(.L_x_224) ;  /* 0x0000015000008947 */ /* 0x004fea0003800000 */
[----:B------:R-:W-:-:S04]  /*00c0*/  ISETP.NE.U32.AND P0, PT, RZ, c[0x0][0x568], PT ;  /* 0x00015a00ff007a0c */ /* 0x000fc80003f05070 */
[----:B------:R-:W-:-:S13]  /*00d0*/  ISETP.NE.AND.EX P0, PT, RZ, c[0x0][0x56c], PT, P0 ;  /* 0x00015b00ff007a0c */ /* 0x000fda0003f05300 */
[----:B------:R-:W-:Y:S05]  /*00e0*/  @!P0 BRA `(.L_x_225) ;  /* 0x0000002000008947 */ /* 0x000fea0003800000 */
[----:B------:R1:W5:Y:S01]  /*00f0*/  LDG.E R0, [R2.64] ;  /* 0x0000000602007981 */ /* 0x000362000c1e1900 */
[----:B------:R-:W-:Y:S05]  /*0100*/  BRA `(.L_x_226) ;  /* 0x0000009000007947 */ /* 0x000fea0003800000 */
.L_x_225:
[----:B------:R-:W-:-:S04]  /*0110*/  ISETP.NE.U32.AND P0, PT, RZ, c[0x0][0x560], PT ;  /* 0x00015800ff007a0c */ /* 0x000fc80003f05070 */
[----:B------:R-:W-:-:S13]  /*0120*/  ISETP.NE.AND.EX P0, PT, RZ, c[0x0][0x564], PT, P0 ;  /* 0x00015900ff007a0c */ /* 0x000fda0003f05300 */
[----:B------:R-:W-:Y:S05]  /*0130*/  @!P0 BRA `(.L_x_227) ;  /* 0x0000005000008947 */ /* 0x000fea0003800000 */
[----:B------:R-:W-:-:S05]  /*0140*/  IMAD.WIDE R2, R5, R26, c[0x0][0x560] ;  /* 0x0001580005027625 */ /* 0x000fca00078e021a */
[----:B------:R-:W2:Y:S04]  /*0150*/  LDG.E R4, [R2.64] ;  /* 0x0000000602047981 */ /* 0x000ea8000c1e1900 */
[----:B------:R-:W2:Y:S02]  /*0160*/  LDG.E R0, [R2.64+0x4] ;  /* 0x0000040602007981 */ /* 0x000ea4000c1e1900 */
[----:B--2---:R-:W-:Y:S01]  /*0170*/  IADD3 R0, -R4, R0, RZ ;  /* 0x0000000004007210 */ /* 0x004fe20007ffe1ff */
[----:B------:R-:W-:Y:S05]  /*0180*/  BRA `(.L_x_226) ;  /* 0x0000001000007947 */ /* 0x000fea0003800000 */
.L_x_227:
[----:B------:R-:W-:-:S04]  /*0190*/  MOV R0, c[0x0][0x54c] ;  /* 0x0001530000007a02 */ /* 0x000fc80000000f00 */
.L_x_226:
[----:B------:R-:W-:Y:S01]  /*01a0*/  USHF.L.U32 UR4, UR4, 0x7, URZ ;  /* 0x0000000704047899 */ /* 0x000fe2000800063f */
[----:B-----5:R-:W-:-:S05]  /*01b0*/  IMAD R0, R0, c[0x0][0x548], RZ ;  /* 0x0001520000007a24 */ /* 0x020fca00078e02ff */
[----:B------:R-:W-:-:S04]  /*01c0*/  MOV R8, UR4 ;  /* 0x0000000400087c02 */ /* 0x000fc80008000f00 */
[----:B------:R-:W-:-:S04]  /*01d0*/  ISETP.GE.AND P0, PT, R8, R0, PT ;  /* 0x000000000800720c */ /* 0x000fc80003f06270 */
[----:B------:R-:W-:-:S05]  /*01e0*/  SEL R0, R5, 0xffffffff, !P0 ;  /* 0xffffffff05007807 */ /* 0x000fca0004000000 */
[----:B------:R2:W-:Y:S01]  /*01f0*/  STL [R1+0x24], R0 ;  /* 0x0000240001007387 */ /* 0x0005e20000100800 */
[----:B------:R-:W-:Y:S05]  /*0200*/  BRA `(.L_x_228) ;  /* 0x0000014000007947 */ /* 0x000fea0003800000 */
.L_x_224:
[----:B------:R-:W-:-:S04]  /*0210*/  ISETP.NE.U32.AND P0, PT, RZ, c[0x0][0x568], PT ;  /* 0x00015a00ff007a0c */ /* 0x000fc80003f05070 */
[----:B------:R-:W-:-:S13]  /*0220*/  ISETP.NE.AND.EX P0, PT, RZ, c[0x0][0x56c], PT, P0 ;  /* 0x00015b00ff007a0c */ /* 0x000fda0003f05300 */
[----:B------:R-:W-:Y:S05]  /*0230*/  @!P0 BRA `(.L_x_229) ;  /* 0x0000002000008947 */ /* 0x000fea0003800000 */
[----:B------:R1:W5:Y:S01]  /*0240*/  LDG.E R0, [R2.64] ;  /* 0x0000000602007981 */ /* 0x000362000c1e1900 */
[----:B------:R-:W-:Y:S05]  /*0250*/  BRA `(.L_x_230) ;  /* 0x0000009000007947 */ /* 0x000fea0003800000 */
.L_x_229:
        /* <DEDUP_REMOVED lines=8> */
.L_x_231:
[----:B------:R-:W-:-:S04]  /*02e0*/  MOV R0, c[0x0][0x54c] ;  /* 0x0001530000007a02 */ /* 0x000fc80000000f00 */
.L_x_230:
[----:B------:R-:W-:Y:S01]  /*02f0*/  USHF.L.U32 UR4, UR4, 0x7, URZ ;  /* 0x0000000704047899 */ /* 0x000fe2000800063f */
[----:B-----5:R-:W-:-:S05]  /*0300*/  IMAD R0, R0, c[0x0][0x548], RZ ;  /* 0x0001520000007a24 */ /* 0x020fca00078e02ff */
[----:B------:R-:W-:-:S04]  /*0310*/  MOV R8, UR4 ;  /* 0x0000000400087c02 */ /* 0x000fc80008000f00 */
[----:B------:R-:W-:-:S04]  /*0320*/  ISETP.GE.AND P0, PT, R8, R0, PT ;  /* 0x000000000800720c */ /* 0x000fc80003f06270 */
[----:B------:R-:W-:-:S05]  /*0330*/  SEL R0, R5, 0xffffffff, !P0 ;  /* 0xffffffff05007807 */ /* 0x000fca0004000000 */
[----:B------:R2:W-:Y:S04]  /*0340*/  STL [R1+0x24], R0 ;  /* 0x0000240001007387 */ /* 0x0005e80000100800 */
.L_x_228:
[----:B------:R-:W3:Y:S02]  /*0350*/  LDL R30, [R1+0x24] ;  /* 0x00002400011e7983 */ /* 0x000ee40000100800 */
[----:B---3--:R-:W-:-:S13]  /*0360*/  ISETP.GE.AND P0, PT, R30, RZ, PT ;  /* 0x000000ff1e00720c */ /* 0x008fda0003f06270 */
[----:B------:R-:W-:Y:S05]  /*0370*/  @!P0 EXIT ;  /* 0x000000000000894d */ /* 0x000fea0003800000 */
[----:B------:R-:W-:Y:S01]  /*0380*/  ISETP.NE.U32.AND P0, PT, RZ, c[0x0][0x360], PT ;  /* 0x0000d800ff007a0c */ /* 0x000fe20003f05070 */
[----:B--2---:R-:W-:Y:S01]  /*0390*/  IMAD.MOV.U32 R0, RZ, RZ, c[0x0][0x168] ;  /* 0x00005a00ff007624 */ /* 0x004fe200078e00ff */
[----:B------:R-:W-:Y:S01]  /*03a0*/  ISETP.NE.U32.AND P2, PT, RZ, c[0x0][0x370], PT ;  /* 0x0000dc00ff007a0c */ /* 0x000fe20003f45070 */
[----:B------:R-:W-:Y:S01]  /*03b0*/  IMAD.MOV.U32 R148, RZ, RZ, RZ ;  /* 0x000000ffff947224 */ /* 0x000fe200078e00ff */
[----:B------:R-:W-:Y:S01]  /*03c0*/  ISETP.NE.AND.EX P0, PT, RZ, c[0x0][0x364], PT, P0 ;  /* 0x0000d900ff007a0c */ /* 0x000fe20003f05300 */
[----:B-1----:R-:W-:Y:S01]  /*03d0*/  IMAD.WIDE R2, R30, R26, c[0x0][0x348] ;  /* 0x0000d2001e027625 */ /* 0x002fe200078e021a */
[----:B------:R-:W-:Y:S02]  /*03e0*/  ISETP.NE.AND.EX P2, PT, RZ, c[0x0][0x374], PT, P2 ;  /* 0x0000dd00ff007a0c */ /* 0x000fe40003f45320 */
[----:B------:R-:W-:Y:S02]  /*03f0*/  ISETP.NE.U32.AND P1, PT, RZ, c[0x0][0x348], PT ;  /* 0x0000d200ff007a0c */ /* 0x000fe40003f25070 */
[----:B------:R-:W-:-:S02]  /*0400*/  MOV R9, RZ ;  /* 0x000000ff00097202 */ /* 0x000fc40000000f00 */
[----:B------:R-:W-:-:S05]  /*0410*/  ISETP.NE.AND.EX P1, PT, RZ, c[0x0][0x34c], PT, P1 ;  /* 0x0000d300ff007a0c */ /* 0x000fca0003f25310 */
[----:B------:R-:W-:-:S04]  /*0420*/  @P0 IMAD.WIDE R4, R30, R26, c[0x0][0x360] ;  /* 0x0000d8001e040625 */ /* 0x000fc800078e021a */
[----:B------:R-:W-:Y:S01]  /*0430*/  @P2 IMAD.WIDE R6, R30, R26, c[0x0][0x370] ;  /* 0x0000dc001e062625 */ /* 0x000fe200078e021a */
[----:B------:R1:W2:Y:S04]  /*0440*/  @P0 LDG.E R0, [R4.64] ;  /* 0x0000000604000981 */ /* 0x0002a8000c1e1900 */
[----:B------:R-:W3:Y:S04]  /*0450*/  @P2 LDG.E R148, [R6.64] ;  /* 0x0000000606942981 */ /* 0x000ee8000c1e1900 */
[----:B------:R4:W5:Y:S04]  /*0460*/  @P1 LDG.E R9, [R2.64] ;  /* 0x0000000602091981 */ /* 0x000968000c1e1900 */
[----:B------:R-:W4:Y:S01]  /*0470*/  S2R R34, SR_CTAID.Y ;  /* 0x0000000000227919 */ /* 0x000f220000002600 */
[----:B------:R-:W-:-:S02]  /*0480*/  ULDC UR5, c[0x0][0x2ac] ;  /* 0x0000ab0000057ab9 */ /* 0x000fc40000000800 */
[----:B------:R-:W-:Y:S02]  /*0490*/  ULDC UR4, c[0x0][0x1d0] ;  /* 0x0000740000047ab9 */ /* 0x000fe40000000800 */
[----:B------:R-:W-:-:S06]  /*04a0*/  UIMAD UR4, UR5, UR4, URZ ;  /* 0x00000004050472a4 */ /* 0x000fcc000f8e023f */
[----:B-1----:R-:W-:Y:S02]  /*04b0*/  MOV R4, UR4 ;  /* 0x0000000400047c02 */ /* 0x002fe40008000f00 */
[----:B----4-:R-:W-:Y:S01]  /*04c0*/  SHF.R.S32.HI R31, RZ, 0x1f, R34 ;  /* 0x0000001fff1f7819 */ /* 0x010fe20000011422 */
[----:B--2---:R1:W-:Y:S04]  /*04d0*/  STL [R1], R0 ;  /* 0x0000000001007387 */ /* 0x0043e80000100800 */
[----:B---3--:R1:W-:Y:S01]  /*04e0*/  STL [R1+0x10], R148 ;  /* 0x0000109401007387 */ /* 0x0083e20000100800 */
[----:B------:R-:W-:Y:S01]  /*04f0*/  IMAD.MOV.U32 R138, RZ, RZ, R0 ;  /* 0x000000ffff8a7224 */ /* 0x000fe200078e0000 */
[----:B------:R-:W-:Y:S05]  /*0500*/  @P0 BRA `(.L_x_232) ;  /* 0x0000005000000947 */ /* 0x000fea0003800000 */
[----:B------:R-:W-:Y:S05]  /*0510*/  @!P1 BRA `(.L_x_232) ;  /* 0x0000004000009947 */ /* 0x000fea0003800000 */
[----:B-1----:R1:W2:Y:S04]  /*0520*/  LDG.E R0, [R2.64] ;  /* 0x0000000602007981 */ /* 0x0022a8000c1e1900 */
[----:B-1----:R-:W2:Y:S02]  /*0530*/  LDG.E R2, [R2.64+0x4] ;  /* 0x0000040602027981 */ /* 0x002ea4000c1e1900 */
[----:B--2---:R-:W-:-:S05]  /*0540*/  IADD3 R138, -R0, R2, RZ ;  /* 0x00000002008a7210 */ /* 0x004fca0007ffe1ff */
[----:B------:R1:W-:Y:S02]  /*0550*/  STL [R1], R138 ;  /* 0x0000008a01007387 */ /* 0x0003e40000100800 */
.L_x_232:
[----:B------:R-:W-:-:S04]  /*0560*/  ISETP.NE.U32.AND P0, PT, RZ, c[0x0][0x368], PT ;  /* 0x0000da00ff007a0c */ /* 0x000fc80003f05070 */
[----:B------:R-:W-:-:S13]  /*0570*/  ISETP.NE.AND.EX P0, PT, RZ, c[0x0][0x36c], PT, P0 ;  /* 0x0000db00ff007a0c */ /* 0x000fda0003f05300 */
[----:B------:R-:W-:Y:S05]  /*0580*/  @!P0 BRA `(.L_x_233) ;  /* 0x0000003000008947 */ /* 0x000fea0003800000 */
[----:B------:R-:W-:-:S05]  /*0590*/  IMAD.WIDE R2, R30, R26, c[0x0][0x368] ;  /* 0x0000da001e027625 */ /* 0x000fca00078e021a */
[----:B------:R2:W5:Y:S01]  /*05a0*/  LDG.E R4, [R2.64] ;  /* 0x0000000602047981 */ /* 0x000562000c1e1900 */
[----:B------:R-:W-:Y:S05]  /*05b0*/  BRA `(.L_x_234) ;  /* 0x0000007000007947 */ /* 0x000fea0003800000 */
.L_x_233:
[----:B------:R-:W-:-:S04]  /*05c0*/  ISETP.NE.U32.AND P0, PT, RZ, c[0x0][0x350], PT ;  /* 0x0000d400ff007a0c */ /* 0x000fc80003f05070 */
[----:B------:R-:W-:-:S13]  /*05d0*/  ISETP.NE.AND.EX P0, PT, RZ, c[0x0][0x354], PT, P0 ;  /* 0x0000d500ff007a0c */ /* 0x000fda0003f05300 */
[----:B------:R-:W-:Y:S05]  /*05e0*/  @!P0 BRA `(.L_x_234) ;  /* 0x0000004000008947 */ /* 0x000fea0003800000 */
[----:B------:R-:W-:-:S05]  /*05f0*/  IMAD.WIDE R2, R30, R26, c[0x0][0x350] ;  /* 0x0000d4001e027625 */ /* 0x000fca00078e021a */
[----:B------:R2:W3:Y:S04]  /*0600*/  LDG.E R4, [R2.64] ;  /* 0x0000000602047981 */ /* 0x0004e8000c1e1900 */
[----:B--2---:R-:W3:Y:S02]  /*0610*/  LDG.E R2, [R2.64+0x4] ;  /* 0x0000040602027981 */ /* 0x004ee4000c1e1900 */
[----:B---3--:R-:W-:Y:S02]  /*0620*/  IADD3 R4, -R4, R2, RZ ;  /* 0x0000000204047210 */ /* 0x008fe40007ffe1ff */
.L_x_234:
[----:B-1----:R-:W-:Y:S02]  /*0630*/  IMAD.MOV.U32 R0, RZ, RZ, c[0x0][0x2c4] ;  /* 0x0000b100ff007624 */ /* 0x002fe400078e00ff */
[----:B------:R-:W-:Y:S02]  /*0640*/  IMAD.MOV.U32 R156, RZ, RZ, R8 ;  /* 0x000000ffff9c7224 */ /* 0x000fe400078e0008 */
[----:B------:R-:W-:Y:S01]  /*0650*/  IMAD.MOV.U32 R6, RZ, RZ, c[0x0][0x32c] ;  /* 0x0000cb00ff067624 */ /* 0x000fe200078e00ff */
[----:B------:R-:W-:Y:S01]  /*0660*/  ISETP.NE.AND P4, PT, R0, 0x1, PT ;  /* 0x000000010000780c */ /* 0x000fe20003f85270 */
[----:B-----5:R-:W-:-:S03]  /*0670*/  IMAD.IADD R252, R4, 0x1, -R148 ;  /* 0x0000000104fc7824 */ /* 0x020fc600078e0a94 */
[----:B------:R-:W-:Y:S02]  /*0680*/  ISETP.GE.AND P3, PT, R6, 0x1, PT ;  /* 0x000000010600780c */ /* 0x000fe40003f66270 */
[----:B--2---:R-:W-:-:S07]  /*0690*/  IADD3 R2, R252, 0x1, -R138 ;  /* 0x00000001fc027810 */ /* 0x004fce0007ffe88a */
[----:B------:R-:W-:-:S05]  /*06a0*/  @P4 IADD3 R0, R156, 0x7f, RZ ;  /* 0x0000007f9c004810 */ /* 0x000fca0007ffe0ff */
[----:B------:R-:W-:Y:S01]  /*06b0*/  @P4 IMAD.HI.U32 R3, R0, c[0x0][0x2c8], RZ ;  /* 0x0000b20000034a27 */ /* 0x000fe200078e00ff */
[----:B------:R-:W-:-:S04]  /*06c0*/  IADD3 R0, R8, 0x7f, RZ ;  /* 0x0000007f08007810 */ /* 0x000fc80007ffe0ff */
[----:B------:R-:W-:-:S05]  /*06d0*/  @P4 SHF.R.U32.HI R0, RZ, c[0x0][0x2cc], R3 ;  /* 0x0000b300ff004a19 */ /* 0x000fca0000011603 */
[----:B------:R-:W-:-:S05]  /*06e0*/  IMAD.IADD R0, R2, 0x1, R0 ;  /* 0x0000000102007824 */ /* 0x000fca00078e0200 */
[----:B------:R-:W-:Y:S01]  /*06f0*/  IADD3 R3, R0, c[0x0][0x328], RZ ;  /* 0x0000ca0000037a10 */ /* 0x000fe20007ffe0ff */
[----:B------:R-:W-:Y:S05]  /*0700*/  @!P3 BRA `(.L_x_235) ;  /* 0x000000e00000b947 */ /* 0x000fea0003800000 */
[C---:B------:R-:W-:Y:S02]  /*0710*/  ISETP.GT.AND P0, PT, R0.reuse, RZ, PT ;  /* 0x000000ff0000720c */ /* 0x040fe40003f04270 */
[----:B------:R-:W-:-:S11]  /*0720*/  IADD3 R2, R0, -0x1, RZ ;  /* 0xffffffff00027810 */ /* 0x000fd60007ffe0ff */
[----:B------:R-:W-:Y:S05]  /*0730*/  @P0 BRA `(.L_x_236) ;  /* 0x0000006000000947 */ /* 0x000fea0003800000 */
[----:B------:R-:W-:Y:S01]  /*0740*/  ISETP.NE.AND P0, PT, R6, 0x1, PT ;  /* 0x000000010600780c */ /* 0x000fe20003f05270 */
[----:B------:R-:W-:-:S12]  /*0750*/  IMAD.MOV R0, RZ, RZ, -R0 ;  /* 0x000000ffff007224 */ /* 0x000fd800078e0a00 */
[----:B------:R-:W-:-:S05]  /*0760*/  @P0 IMAD.HI.U32 R2, R0, c[0x0][0x330], RZ ;  /* 0x0000cc0000020a27 */ /* 0x000fca00078e00ff */
[----:B------:R-:W-:-:S04]  /*0770*/  @P0 SHF.R.U32.HI R0, RZ, c[0x0][0x334], R2 ;  /* 0x0000cd00ff000a19 */ /* 0x000fc80000011602 */
[----:B------:R-:W-:Y:S01]  /*0780*/  LOP3.LUT R2, RZ, R0, RZ, 0x33, !PT ;  /* 0x00000000ff027212 */ /* 0x000fe200078e33ff */
[----:B------:R-:W-:Y:S05]  /*0790*/  BRA `(.L_x_237) ;  /* 0x0000003000007947 */ /* 0x000fea0003800000 */
.L_x_236:
[----:B------:R-:W-:-:S13]  /*07a0*/  ISETP.NE.AND P0, PT, R6, 0x1, PT ;  /* 0x000000010600780c */ /* 0x000fda0003f05270 */
[----:B------:R-:W-:-:S05]  /*07b0*/  @P0 IMAD.HI.U32 R0, R2, c[0x0][0x330], RZ ;  /* 0x0000cc0002000a27 */ /* 0x000fca00078e00ff */
[----:B------:R-:W-:-:S05]  /*07c0*/  @P0 SHF.R.U32.HI R2, RZ, c[0x0][0x334], R0 ;  /* 0x0000cd00ff020a19 */ /* 0x000fca0000011600 */
.L_x_237:
[----:B------:R-:W-:-:S05]  /*07d0*/  IMAD R2, R2, R6, c[0x0][0x32c] ;  /* 0x0000cb0002027624 */ /* 0x000fca00078e0206 */
[----:B------:R-:W-:-:S04]  /*07e0*/  IMNMX R3, R3, R2, PT ;  /* 0x0000000203037217 */ /* 0x000fc80003800200 */
.L_x_235:
[----:B------:R-:W-:Y:S01]  /*07f0*/  IADD3 R2, R3, 0x5f, RZ ;  /* 0x0000005f03027810 */ /* 0x000fe20007ffe0ff */
[----:B------:R-:W-:Y:S01]  /*0800*/  @P4 IMAD.HI.U32 R4, R156, c[0x0][0x2c8], RZ ;  /* 0x0000b2009c044a27 */ /* 0x000fe200078e00ff */
[----:B------:R-:W-:-:S03]  /*0810*/  IADD3 R3, R252, 0x5f, RZ ;  /* 0x0000005ffc037810 */ /* 0x000fc60007ffe0ff */
[----:B------:R-:W-:-:S04]  /*0820*/  IMAD.HI R5, R2, 0x2aaaaaab, RZ ;  /* 0x2aaaaaab02057827 */ /* 0x000fc800078e02ff */
[----:B------:R-:W-:-:S04]  /*0830*/  IMAD.HI R2, R3, 0x2aaaaaab, RZ ;  /* 0x2aaaaaab03027827 */ /* 0x000fc800078e02ff */
[----:B------:R-:W-:Y:S01]  /*0840*/  IMAD.MOV.U32 R0, RZ, RZ, R156 ;  /* 0x000000ffff007224 */ /* 0x000fe200078e009c */
[----:B------:R-:W-:Y:S01]  /*0850*/  @P4 SHF.R.U32.HI R0, RZ, c[0x0][0x2cc], R4 ;  /* 0x0000b300ff004a19 */ /* 0x000fe20000011604 */
[----:B------:R-:W-:Y:S01]  /*0860*/  IMAD.IADD R247, R252, 0x1, -R138 ;  /* 0x00000001fcf77824 */ /* 0x000fe200078e0a8a */
[----:B------:R-:W-:Y:S02]  /*0870*/  SHF.R.U32.HI R4, RZ, 0x1f, R5 ;  /* 0x0000001fff047819 */ /* 0x000fe40000011605 */
[----:B------:R-:W-:Y:S01]  /*0880*/  SHF.R.U32.HI R3, RZ, 0x1f, R2 ;  /* 0x0000001fff037819 */ /* 0x000fe20000011602 */
[----:B------:R-:W-:Y:S01]  /*0890*/  IMAD.IADD R0, R247, 0x1, R0 ;  /* 0x00000001f7007824 */ /* 0x000fe200078e0200 */
[----:B------:R-:W-:Y:S02]  /*08a0*/  LEA.HI.SX32 R4, R5, R4, 0x1c ;  /* 0x0000000405047211 */ /* 0x000fe400078fe2ff */
[----:B------:R-:W-:Y:S02]  /*08b0*/  LEA.HI.SX32 R2, R2, R3, 0x1c ;  /* 0x0000000302027211 */ /* 0x000fe400078fe2ff */
[----:B------:R-:W-:-:S02]  /*08c0*/  IADD3 R3, R0, -c[0x0][0x324], RZ ;  /* 0x8000c90000037a10 */ /* 0x000fc40007ffe0ff */
[----:B------:R-:W-:Y:S01]  /*08d0*/  IMNMX R218, R2, R4, PT ;  /* 0x0000000402da7217 */ /* 0x000fe20003800200 */
[----:B------:R-:W-:Y:S05]  /*08e0*/  @!P3 BRA `(.L_x_238) ;  /* 0x000000d00000b947 */ /* 0x000fea0003800000 */
[----:B------:R-:W-:-:S13]  /*08f0*/  ISETP.GT.AND P0, PT, R0, -0x1, PT ;  /* 0xffffffff0000780c */ /* 0x000fda0003f04270 */
[----:B------:R-:W-:Y:S05]  /*0900*/  @P0 BRA `(.L_x_239) ;  /* 0x0000006000000947 */ /* 0x000fea0003800000 */
[----:B------:R-:W-:Y:S02]  /*0910*/  ISETP.NE.AND P0, PT, R6, 0x1, PT ;  /* 0x000000010600780c */ /* 0x000fe40003f05270 */
[----:B------:R-:W-:-:S11]  /*0920*/  LOP3.LUT R0, RZ, R0, RZ, 0x33, !PT ;  /* 0x00000000ff007212 */ /* 0x000fd600078e33ff */
[----:B------:R-:W-:-:S05]  /*0930*/  @P0 IMAD.HI.U32 R2, R0, c[0x0][0x330], RZ ;  /* 0x0000cc0000020a27 */ /* 0x000fca00078e00ff */
[----:B------:R-:W-:-:S04]  /*0940*/  @P0 SHF.R.U32.HI R0, RZ, c[0x0][0x334], R2 ;  /* 0x0000cd00ff000a19 */ /* 0x000fc80000011602 */
[----:B------:R-:W-:Y:S01]  /*0950*/  LOP3.LUT R0, RZ, R0, RZ, 0x33, !PT ;  /* 0x00000000ff007212 */ /* 0x000fe200078e33ff */
[----:B------:R-:W-:Y:S05]  /*0960*/  BRA `(.L_x_240) ;  /* 0x0000003000007947 */ /* 0x000fea0003800000 */
.L_x_239:
[----:B------:R-:W-:-:S13]  /*0970*/  ISETP.NE.AND P0, PT, R6, 0x1, PT ;  /* 0x000000010600780c */ /* 0x000fda0003f05270 */
[----:B------:R-:W-:-:S05]  /*0980*/  @P0 IMAD.HI.U32 R2, R0, c[0x0][0x330], RZ ;  /* 0x0000cc0000020a27 */ /* 0x000fca00078e00ff */
[----:B------:R-:W-:-:S05]  /*0990*/  @P0 SHF.R.U32.HI R0, RZ, c[0x0][0x334], R2 ;  /* 0x0000cd00ff000a19 */ /* 0x000fca0000011602 */
.L_x_240:
[----:B------:R-:W-:-:S05]  /*09a0*/  IMAD R0, R0, c[0x0][0x32c], RZ ;  /* 0x0000cb0000007a24 */ /* 0x000fca00078e02ff */
[----:B------:R-:W-:-:S05]  /*09b0*/  IMNMX R3, R3, R0, !PT ;  /* 0x0000000003037217 */ /* 0x000fca0007800200 */
.L_x_238:
[----:B------:R-:W-:Y:S01]  /*09c0*/  IMAD.HI R0, R3, 0x2aaaaaab, RZ ;  /* 0x2aaaaaab03007827 */ /* 0x000fe200078e02ff */
[----:B------:R-:W-:Y:S01]  /*09d0*/  PLOP3.LUT P2, PT, PT, PT, PT, 0x80, 0x0 ;  /* 0x000000000000781c */ /* 0x000fe20003f4f070 */
[----:B------:R-:W-:Y:S01]  /*09e0*/  CS2R R10, SRZ ;  /* 0x00000000000a7805 */ /* 0x000fe2000001ff00 */
[----:B------:R-:W-:Y:S01]  /*09f0*/  CS2R R14, SRZ ;  /* 0x00000000000e7805 */ /* 0x000fe2000001ff00 */
[----:B------:R-:W-:Y:S01]  /*0a00*/  IMAD.MOV.U32 R67, RZ, RZ, RZ ;  /* 0x000000ffff437224 */ /* 0x000fe200078e00ff */
[----:B------:R-:W-:Y:S01]  /*0a10*/  SHF.R.U32.HI R2, RZ, 0x1f, R0 ;  /* 0x0000001fff027819 */ /* 0x000fe20000011600 */
[----:B------:R-:W-:Y:S01]  /*0a20*/  IMAD.MOV.U32 R64, RZ, RZ, RZ ;  /* 0x000000ffff407224 */ /* 0x000fe200078e00ff */
[----:B------:R-:W-:Y:S01]  /*0a30*/  MOV R62, RZ ;  /* 0x000000ff003e7202 */ /* 0x000fe20000000f00 */
[----:B------:R-:W-:Y:S01]  /*0a40*/  CS2R R60, SRZ ;  /* 0x00000000003c7805 */ /* 0x000fe2000001ff00 */
[----:B------:R-:W-:Y:S01]  /*0a50*/  LEA.HI.SX32 R0, R0, R2, 0x1c ;  /* 0x0000000200007211 */ /* 0x000fe200078fe2ff */
[----:B------:R-:W-:Y:S01]  /*0a60*/  IMAD.MOV.U32 R58, RZ, RZ, RZ ;  /* 0x000000ffff3a7224 */ /* 0x000fe200078e00ff */
[----:B------:R-:W-:Y:S01]  /*0a70*/  CS2R R12, SRZ ;  /* 0x00000000000c7805 */ /* 0x000fe2000001ff00 */
[----:B------:R-:W-:Y:S01]  /*0a80*/  IMAD.MOV.U32 R56, RZ, RZ, RZ ;  /* 0x000000ffff387224 */ /* 0x000fe200078e00ff */
[----:B------:R-:W-:Y:S01]  /*0a90*/  IMNMX R251, RZ, R0, !PT ;  /* 0x00000000fffb7217 */ /* 0x000fe20007800200 */
[----:B------:R-:W-:Y:S01]  /*0aa0*/  CS2R R16, SRZ ;  /* 0x0000000000107805 */ /* 0x000fe2000001ff00 */
[----:B------:R-:W-:Y:S01]  /*0ab0*/  MOV R54, RZ ;  /* 0x000000ff00367202 */ /* 0x000fe20000000f00 */
[----:B------:R-:W-:Y:S01]  /*0ac0*/  IMAD.MOV.U32 R52, RZ, RZ, RZ ;  /* 0x000000ffff347224 */ /* 0x000fe200078e00ff */
[----:B------:R-:W-:Y:S01]  /*0ad0*/  ISETP.GT.AND P0, PT, R218, R251, PT ;  /* 0x000000fbda00720c */ /* 0x000fe20003f04270 */
[----:B------:R-:W-:Y:S01]  /*0ae0*/  CS2R R18, SRZ ;  /* 0x0000000000127805 */ /* 0x000fe2000001ff00 */
[----:B------:R-:W-:Y:S01]  /*0af0*/  MOV R122, RZ ;  /* 0x000000ff007a7202 */ /* 0x000fe20000000f00 */
[----:B------:R-:W-:Y:S01]  /*0b00*/  IMAD.MOV.U32 R120, RZ, RZ, RZ ;  /* 0x000000ffff787224 */ /* 0x000fe200078e00ff */
[----:B------:R-:W-:Y:S01]  /*0b10*/  MOV R118, RZ ;  /* 0x000000ff00767202 */ /* 0x000fe20000000f00 */
[----:B------:R-:W-:Y:S01]  /*0b20*/  CS2R R20, SRZ ;  /* 0x0000000000147805 */ /* 0x000fe2000001ff00 */
[----:B------:R-:W-:Y:S01]  /*0b30*/  IMAD.MOV.U32 R116, RZ, RZ, RZ ;  /* 0x000000ffff747224 */ /* 0x000fe200078e00ff */
[----:B------:R-:W-:Y:S01]  /*0b40*/  MOV R114, RZ ;  /* 0x000000ff00727202 */ /* 0x000fe20000000f00 */
[----:B------:R-:W-:Y:S01]  /*0b50*/  CS2R R22, SRZ ;  /* 0x0000000000167805 */ /* 0x000fe2000001ff00 */
[----:B------:R-:W-:Y:S01]  /*0b60*/  IMAD.MOV.U32 R112, RZ, RZ, RZ ;  /* 0x000000ffff707224 */ /* 0x000fe200078e00ff */
[----:B------:R-:W-:Y:S01]  /*0b70*/  MOV R110, RZ ;  /* 0x000000ff006e7202 */ /* 0x000fe20000000f00 */
[----:B------:R-:W-:Y:S01]  /*0b80*/  CS2R R24, SRZ ;  /* 0x0000000000187805 */ /* 0x000fe2000001ff00 */
[----:B------:R-:W-:Y:S01]  /*0b90*/  IMAD.MOV.U32 R108, RZ, RZ, RZ ;  /* 0x000000ffff6c7224 */ /* 0x000fe200078e00ff */
[----:B------:R-:W-:Y:S01]  /*0ba0*/  CS2R R106, SRZ ;  /* 0x00000000006a7805 */ /* 0x000fe2000001ff00 */
[----:B------:R-:W-:Y:S01]  /*0bb0*/  MOV R104, RZ ;  /* 0x000000ff00687202 */ /* 0x000fe20000000f00 */
[----:B------:R-:W-:Y:S01]  /*0bc0*/  CS2R R102, SRZ ;  /* 0x0000000000667805 */ /* 0x000fe2000001ff00 */
[----:B------:R-:W-:Y:S01]  /*0bd0*/  IMAD.MOV.U32 R27, RZ, RZ, RZ ;  /* 0x000000ffff1b7224 */ /* 0x000fe200078e00ff */
[----:B------:R-:W-:Y:S01]  /*0be0*/  MOV R100, RZ ;  /* 0x000000ff00647202 */ /* 0x000fe20000000f00 */
[----:B------:R-:W-:Y:S01]  /*0bf0*/  CS2R R98, SRZ ;  /* 0x0000000000627805 */ /* 0x000fe2000001ff00 */
[----:B------:R-:W-:Y:S01]  /*0c00*/  CS2R R28, SRZ ;  /* 0x00000000001c7805 */ /* 0x000fe2000001ff00 */
        /* <DEDUP_REMOVED lines=8> */
[----:B------:R-:W-:Y:S01]  /*0c90*/  MOV R8, RZ ;  /* 0x000000ff00087202 */ /* 0x000fe20000000f00 */
[----:B------:R-:W-:Y:S01]  /*0ca0*/  IMAD.MOV.U32 R80, RZ, RZ, RZ ;  /* 0x000000ffff507224 */ /* 0x000fe200078e00ff */
[----:B------:R-:W-:Y:S01]  /*0cb0*/  CS2R R78, SRZ ;  /* 0x00000000004e7805 */ /* 0x000fe2000001ff00 */
[----:B------:R-:W-:Y:S01]  /*0cc0*/  MOV R76, RZ ;  /* 0x000000ff004c7202 */ /* 0x000fe20000000f00 */
[----:B------:R-:W-:Y:S01]  /*0cd0*/  CS2R R32, SRZ ;  /* 0x0000000000207805 */ /* 0x000fe2000001ff00 */
[----:B------:R-:W-:Y:S05]  /*0ce0*/  @!P0 BRA `(.L_x_241) ;  /* 0x000117c000008947 */ /* 0x000fea0003800000 */
[----:B------:R-:W-:-:S04]  /*0cf0*/  ISETP.NE.U32.AND P0, PT, RZ, c[0x0][0x340], PT ;  /* 0x0000d000ff007a0c */ /* 0x000fc80003f05070 */
[----:B------:R-:W-:-:S13]  /*0d00*/  ISETP.NE.AND.EX P0, PT, RZ, c[0x0][0x344], PT, P0 ;  /* 0x0000d100ff007a0c */ /* 0x000fda0003f05300 */
[----:B------:R-:W-:-:S05]  /*0d10*/  @P0 IMAD.WIDE R2, R30, R26, c[0x0][0x340] ;  /* 0x0000d0001e020625 */ /* 0x000fca00078e021a */
[----:B------:R1:W2:Y:S01]  /*0d20*/  @P0 LDG.E R0, [R2.64] ;  /* 0x0000000602000981 */ /* 0x0002a2000c1e1900 */
[----:B------:R-:W-:Y:S01]  /*0d30*/  SHF.R.S32.HI R136, RZ, 0x1f, R137 ;  /* 0x0000001fff887819 */ /* 0x000fe20000011489 */
[----:B------:R-:W-:Y:S02]  /*0d40*/  IMAD.MOV.U32 R18, RZ, RZ, 0x60 ;  /* 0x00000060ff127424 */ /* 0x000fe400078e00ff */
[----:B------:R-:W-:Y:S02]  /*0d50*/  IMAD.MOV.U32 R216, RZ, RZ, RZ ;  /* 0x000000ffffd87224 */ /* 0x000fe400078e00ff */
[----:B------:R-:W-:Y:S01]  /*0d60*/  IMAD R132, R218, R18, -0x60 ;  /* 0xffffffa0da847424 */ /* 0x000fe200078e0212 */
[----:B-1----:R-:W-:-:S04]  /*0d70*/  LEA.HI R3, R136, R137, RZ, 0x3 ;  /* 0x0000008988037211 */ /* 0x002fc800078f18ff */
[----:B------:R-:W-:Y:S02]  /*0d80*/  LOP3.LUT R2, R3, 0xfffffff8, RZ, 0xc0, !PT ;  /* 0xfffffff803027812 */ /* 0x000fe400078ec0ff */
[----:B------:R-:W-:-:S03]  /*0d90*/  SHF.R.S32.HI R19, RZ, 0x3, R3 ;  /* 0x00000003ff137819 */ /* 0x000fc60000011403 */
[----:B------:R-:W-:Y:S02]  /*0da0*/  IMAD.IADD R20, R137, 0x1, -R2 ;  /* 0x0000000189147824 */ /* 0x000fe400078e0a02 */
[----:B------:R-:W-:Y:S02]  /*0db0*/  IMAD.MOV.U32 R2, RZ, RZ, c[0x0][0x2b8] ;  /* 0x0000ae00ff027624 */ /* 0x000fe400078e00ff */
[----:B------:R-:W-:-:S03]  /*0dc0*/  IMAD R231, R20, 0x20, R19 ;  /* 0x0000002014e77824 */ /* 0x000fc600078e0213 */
[----:B------:R-:W-:Y:S01]  /*0dd0*/  ISETP.NE.AND P5, PT, R2, 0x1, PT ;  /* 0x000000010200780c */ /* 0x000fe20003fa5270 */
[----:B------:R-:W-:-:S04]  /*0de0*/  IMAD.IADD R2, R231, 0x1, R132 ;  /* 0x00000001e7027824 */ /* 0x000fc800078e0284 */
[C---:B------:R-:W-:Y:S01]  /*0df0*/  IMAD.IADD R217, R2.reuse, 0x1, R148 ;  /* 0x0000000102d97824 */ /* 0x040fe200078e0294 */
[----:B------:R-:W-:-:S03]  /*0e00*/  ISETP.GE.AND P2, PT, R2, R252, PT ;  /* 0x000000fc0200720c */ /* 0x000fc60003f46270 */
[----:B------:R-:W-:Y:S01]  /*0e10*/  IMAD.MOV.U32 R8, RZ, RZ, R217 ;  /* 0x000000ffff087224 */ /* 0x000fe200078e00d9 */
[----:B------:R-:W-:Y:S01]  /*0e20*/  ISETP.GT.OR P2, PT, R231, 0x5f, P2 ;  /* 0x0000005fe700780c */ /* 0x000fe20001744670 */
[----:B------:R-:W-:Y:S01]  /*0e30*/  BAR.SYNC.DEFER_BLOCKING 0x0 ;  /* 0x0000000000007b1d */ /* 0x000fe20000010000 */
[--C-:B------:R-:W-:Y:S01]  /*0e40*/  SHF.R.S32.HI R4, RZ, 0x1f, R30.reuse ;  /* 0x0000001fff047819 */ /* 0x100fe2000001141e */
[----:B------:R-:W-:Y:S02]  /*0e50*/  IMAD.IADD R5, R156, 0x1, R231 ;  /* 0x000000019c057824 */ /* 0x000fe400078e02e7 */
[----:B------:R-:W-:-:S04]  /*0e60*/  @!P0 IMAD.MOV.U32 R0, RZ, RZ, R30 ;  /* 0x000000ffff008224 */ /* 0x000fc800078e001e */
[----:B--2---:R-:W-:Y:S01]  /*0e70*/  IMAD.WIDE.U32 R146, R0, c[0x0][0x2b0], RZ ;  /* 0x0000ac0000927a25 */ /* 0x004fe200078e00ff */
[----:B------:R-:W-:Y:S02]  /*0e80*/  SHF.R.S32.HI R3, RZ, 0x1f, R0 ;  /* 0x0000001fff037819 */ /* 0x000fe40000011400 */
[----:B------:R-:W-:Y:S01]  /*0e90*/  SEL R6, R4, RZ, !P1 ;  /* 0x000000ff04067207 */ /* 0x000fe20004800000 */
[----:B------:R-:W-:-:S04]  /*0ea0*/  @P4 IMAD.HI.U32 R7, R5, c[0x0][0x2c8], RZ ;  /* 0x0000b20005074a27 */ /* 0x000fc800078e00ff */
[----:B------:R-:W-:Y:S02]  /*0eb0*/  IMAD R16, R138, c[0x0][0x2c4], RZ ;  /* 0x0000b1008a107a24 */ /* 0x000fe400078e02ff */
[----:B------:R-:W-:-:S04]  /*0ec0*/  IMAD.WIDE.U32 R144, R34, c[0x0][0x1e8], RZ ;  /* 0x00007a0022907a25 */ /* 0x000fc800078e00ff */
[----:B------:R-:W-:Y:S01]  /*0ed0*/  IMAD.WIDE.U32 R24, R34, c[0x0][0x210], RZ ;  /* 0x0000840022187a25 */ /* 0x000fe200078e00ff */
[----:B------:R-:W-:Y:S01]  /*0ee0*/  LEA.HI R135, R136, R137, RZ, 0x5 ;  /* 0x0000008988877211 */ /* 0x000fe200078f28ff */
[----:B------:R-:W-:Y:S02]  /*0ef0*/  STL.64 [R1+0x18], R146 ;  /* 0x0000189201007387 */ /* 0x000fe40000100a00 */
[----:B------:R-:W-:Y:S02]  /*0f00*/  IMAD R2, R3, c[0x0][0x2b0], RZ ;  /* 0x0000ac0003027a24 */ /* 0x000fe400078e02ff */
[----:B------:R-:W-:-:S04]  /*0f10*/  @P5 IMAD.HI.U32 R3, R217, c[0x0][0x2bc], RZ ;  /* 0x0000af00d9035a27 */ /* 0x000fc800078e00ff */
[----:B------:R-:W-:Y:S01]  /*0f20*/  IMAD R2, R0, c[0x0][0x2b4], R2 ;  /* 0x0000ad0000027a24 */ /* 0x000fe200078e0202 */
[----:B------:R-:W-:-:S03]  /*0f30*/  @P5 SHF.R.U32.HI R8, RZ, c[0x0][0x2c0], R3 ;  /* 0x0000b000ff085a19 */ /* 0x000fc60000011603 */
[----:B------:R-:W-:Y:S01]  /*0f40*/  IMAD.IADD R143, R147, 0x1, R2 ;  /* 0x00000001938f7824 */ /* 0x000fe200078e0202 */
[----:B------:R-:W-:-:S04]  /*0f50*/  @!P2 IADD3 R0, P0, R8, R146, RZ ;  /* 0x000000920800a210 */ /* 0x000fc80007f1e0ff */
[----:B------:R-:W-:Y:S01]  /*0f60*/  @!P2 LEA.HI.X.SX32 R3, R8, R143, 0x1, P0 ;  /* 0x0000008f0803a211 */ /* 0x000fe200000f0eff */
[----:B------:R-:W-:Y:S01]  /*0f70*/  IMAD R6, R6, c[0x0][0x1c0], RZ ;  /* 0x0000700006067a24 */ /* 0x000fe200078e02ff */
[----:B------:R-:W-:Y:S01]  /*0f80*/  @!P2 LEA R2, P0, R0, c[0x0][0x2a0], 0x2 ;  /* 0x0000a8000002aa11 */ /* 0x000fe200078010ff */
[----:B------:R-:W-:Y:S01]  /*0f90*/  IMAD.SHL.U32 R226, R20, 0x8, RZ ;  /* 0x0000000814e27824 */ /* 0x000fe200078e00ff */
[----:B------:R-:W-:Y:S01]  /*0fa0*/  SEL R4, R30, RZ, !P1 ;  /* 0x000000ff1e047207 */ /* 0x000fe20004800000 */
[----:B------:R-:W-:Y:S01]  /*0fb0*/  IMAD.IADD R13, R156, 0x1, R19 ;  /* 0x000000019c0d7824 */ /* 0x000fe200078e0213 */
[----:B------:R-:W-:Y:S01]  /*0fc0*/  @!P2 LEA.HI.X R3, R0, c[0x0][0x2a4], R3, 0x2, P0 ;  /* 0x0000a9000003aa11 */ /* 0x000fe200000f1403 */
[----:B------:R-:W-:Y:S04]  /*0fd0*/  STL [R1+0x20], R143 ;  /* 0x0000208f01007387 */ /* 0x000fe80000100800 */
[----:B------:R1:W2:Y:S01]  /*0fe0*/  @!P2 LDG.E R216, [R2.64] ;  /* 0x0000000602d8a981 */ /* 0x0002a2000c1e1900 */
[----:B------:R-:W-:Y:S01]  /*0ff0*/  SHF.R.S32.HI R0, RZ, 0x1f, R9 ;  /* 0x0000001fff007819 */ /* 0x000fe20000011409 */
[----:B------:R-:W-:Y:S01]  /*1000*/  IMAD R6, R4, c[0x0][0x1c4], R6 ;  /* 0x0000710004067a24 */ /* 0x000fe200078e0206 */
[----:B------:R-:W-:-:S02]  /*1010*/  IADD3 R21, R226, 0x40, RZ ;  /* 0x00000040e2157810 */ /* 0x000fc40007ffe0ff */
[----:B------:R-:W-:Y:S01]  /*1020*/  ISETP.GE.AND P6, PT, R226, c[0x0][0x198], PT ;  /* 0x00006600e2007a0c */ /* 0x000fe20003fc6270 */
[----:B------:R-:W-:Y:S01]  /*1030*/  IMAD R0, R0, c[0x0][0x178], RZ ;  /* 0x00005e0000007a24 */ /* 0x000fe200078e02ff */
[----:B------:R-:W-:Y:S02]  /*1040*/  ISETP.GE.AND P2, PT, R21, c[0x0][0x198], PT ;  /* 0x0000660015007a0c */ /* 0x000fe40003f46270 */
[----:B------:R-:W-:Y:S01]  /*1050*/  SHF.R.S32.HI R134, RZ, 0x5, R135 ;  /* 0x00000005ff867819 */ /* 0x000fe20000011487 */
[C---:B------:R-:W-:Y:S01]  /*1060*/  IMAD R0, R9.reuse, c[0x0][0x17c], R0 ;  /* 0x00005f0009007a24 */ /* 0x040fe200078e0200 */
[----:B------:R-:W-:Y:S01]  /*1070*/  SHF.R.S32.HI R248, RZ, 0x1f, R226 ;  /* 0x0000001ffff87819 */ /* 0x000fe200000114e2 */
[----:B-1----:R-:W-:-:S04]  /*1080*/  IMAD.WIDE.U32 R2, R9, c[0x0][0x178], RZ ;  /* 0x00005e0009027a25 */ /* 0x002fc800078e00ff */
[----:B------:R-:W-:Y:S02]  /*1090*/  IMAD.IADD R3, R3, 0x1, R0 ;  /* 0x0000000103037824 */ /* 0x000fe400078e0200 */
[----:B------:R-:W-:Y:S02]  /*10a0*/  IMAD R0, R31, c[0x0][0x1b8], RZ ;  /* 0x00006e001f007a24 */ /* 0x000fe400078e02ff */
[----:B------:R-:W-:-:S04]  /*10b0*/  IMAD.WIDE.U32 R2, R34, c[0x0][0x1b8], R2 ;  /* 0x00006e0022027a25 */ /* 0x000fc800078e0002 */
[----:B------:R-:W-:-:S04]  /*10c0*/  IMAD R0, R34, c[0x0][0x1bc], R0 ;  /* 0x00006f0022007a24 */ /* 0x000fc800078e0200 */
[----:B------:R-:W-:Y:S02]  /*10d0*/  IMAD.IADD R3, R3, 0x1, R0 ;  /* 0x0000000103037824 */ /* 0x000fe400078e0200 */
[----:B------:R-:W-:Y:S01]  /*10e0*/  IMAD.MOV.U32 R0, RZ, RZ, R5 ;  /* 0x000000ffff007224 */ /* 0x000fe200078e0005 */
[----:B------:R-:W-:Y:S01]  /*10f0*/  @P4 SHF.R.U32.HI R0, RZ, c[0x0][0x2cc], R7 ;  /* 0x0000b300ff004a19 */ /* 0x000fe20000011607 */
[----:B------:R-:W-:-:S03]  /*1100*/  IMAD.WIDE.U32 R2, R4, c[0x0][0x1c0], R2 ;  /* 0x0000700004027a25 */ /* 0x000fc600078e0002 */
[--C-:B------:R-:W-:Y:S01]  /*1110*/  SHF.R.S32.HI R7, RZ, 0x1f, R0.reuse ;  /* 0x0000001fff077819 */ /* 0x100fe20000011400 */
[----:B------:R-:W-:Y:S02]  /*1120*/  IMAD.MOV R4, RZ, RZ, -R0 ;  /* 0x000000ffff047224 */ /* 0x000fe400078e0a00 */
[----:B------:R-:W-:Y:S02]  /*1130*/  IMAD.IADD R3, R3, 0x1, R6 ;  /* 0x0000000103037824 */ /* 0x000fe400078e0206 */
[----:B------:R-:W-:Y:S02]  /*1140*/  IMAD R4, R4, c[0x0][0x2c4], R5 ;  /* 0x0000b10004047a24 */ /* 0x000fe400078e0205 */
[----:B------:R-:W-:Y:S02]  /*1150*/  IMAD R5, R7, c[0x0][0x1b0], RZ ;  /* 0x00006c0007057a24 */ /* 0x000fe400078e02ff */
[----:B------:R-:W-:-:S04]  /*1160*/  IMAD.WIDE.U32 R2, R0, c[0x0][0x1b0], R2 ;  /* 0x00006c0000027a25 */ /* 0x000fc800078e0002 */
[----:B------:R-:W-:Y:S01]  /*1170*/  IMAD R6, R0, c[0x0][0x1b4], R5 ;  /* 0x00006d0000067a24 */ /* 0x000fe200078e0205 */
[----:B------:R-:W-:-:S03]  /*1180*/  SHF.R.S32.HI R5, RZ, 0x1f, R4 ;  /* 0x0000001fff057819 */ /* 0x000fc60000011404 */
[----:B------:R-:W-:Y:S01]  /*1190*/  IMAD.IADD R3, R3, 0x1, R6 ;  /* 0x0000000103037824 */ /* 0x000fe200078e0206 */
[----:B------:R-:W-:Y:S01]  /*11a0*/  SHF.R.S32.HI R6, RZ, 0x1f, R21 ;  /* 0x0000001fff067819 */ /* 0x000fe20000011415 */
[----:B------:R-:W-:Y:S02]  /*11b0*/  IMAD R0, R5, c[0x0][0x1a8], RZ ;  /* 0x00006a0005007a24 */ /* 0x000fe400078e02ff */
[----:B------:R-:W-:-:S04]  /*11c0*/  IMAD.WIDE.U32 R2, R4, c[0x0][0x1a8], R2 ;  /* 0x00006a0004027a25 */ /* 0x000fc800078e0002 */
[----:B------:R-:W-:Y:S01]  /*11d0*/  IMAD R0, R4, c[0x0][0x1ac], R0 ;  /* 0x00006b0004007a24 */ /* 0x000fe200078e0200 */
[----:B------:R-:W-:Y:S01]  /*11e0*/  LEA R12, P0, R2, c[0x0][0x160], 0x1 ;  /* 0x00005800020c7a11 */ /* 0x000fe200078008ff */
[----:B------:R-:W-:Y:S02]  /*11f0*/  IMAD.SHL.U32 R4, R19, 0x40, RZ ;  /* 0x0000004013047824 */ /* 0x000fe400078e00ff */
[----:B------:R-:W-:Y:S02]  /*1200*/  IMAD.IADD R3, R3, 0x1, R0 ;  /* 0x0000000103037824 */ /* 0x000fe400078e0200 */
[----:B------:R-:W-:Y:S01]  /*1210*/  IMAD.MOV R5, RZ, RZ, -R8 ;  /* 0x000000ffff057224 */ /* 0x000fe200078e0a08 */
[----:B------:R-:W-:Y:S02]  /*1220*/  LOP3.LUT R0, R4, 0x1c0, RZ, 0xc0, !PT ;  /* 0x000001c004007812 */ /* 0x000fe400078ec0ff */
[----:B------:R-:W-:Y:S01]  /*1230*/  LEA.HI.X R11, R2, c[0x0][0x164], R3, 0x1, P0 ;  /* 0x00005900020b7a11 */ /* 0x000fe200000f0c03 */
[----:B------:R-:W-:Y:S01]  /*1240*/  IMAD R217, R5, c[0x0][0x2b8], R217 ;  /* 0x0000ae0005d97a24 */ /* 0x000fe200078e02d9 */
[----:B------:R-:W-:Y:S01]  /*1250*/  SHF.R.U32.HI R4, RZ, 0x3, R0 ;  /* 0x00000003ff047819 */ /* 0x000fe20000011600 */
[----:B------:R-:W-:Y:S01]  /*1260*/  SHFL.IDX PT, R2, R12, RZ, 0x181f ;  /* 0x00181fff0c027589 */ /* 0x000fe200000e0000 */
[----:B------:R-:W-:-:S02]  /*1270*/  LOP3.LUT R0, R0, 0x38, R226, 0xf8, !PT ;  /* 0x0000003800007812 */ /* 0x000fc400078ef8e2 */
[----:B------:R-:W-:Y:S01]  /*1280*/  ISETP.GE.AND P0, PT, R13, R16, PT ;  /* 0x000000100d00720c */ /* 0x000fe20003f06270 */
[----:B------:R-:W1:Y:S01]  /*1290*/  SHFL.IDX PT, R3, R11, RZ, 0x181f ;  /* 0x00181fff0b037589 */ /* 0x000e6200000e0000 */
[----:B------:R-:W-:Y:S02]  /*12a0*/  LOP3.LUT R4, R0, R4, RZ, 0x3c, !PT ;  /* 0x0000000400047212 */ /* 0x000fe400078e3cff */
[----:B------:R-:W-:Y:S01]  /*12b0*/  LEA.HI R0, R136, R137, RZ, 0x6 ;  /* 0x0000008988007211 */ /* 0x000fe200078f30ff */
[----:B------:R-:W-:Y:S01]  /*12c0*/  SHFL.IDX PT, R5, R11, 0x1, 0x181f ;  /* 0x00381f000b057f89 */ /* 0x000fe200000e0000 */
[----:B------:R-:W-:-:S03]  /*12d0*/  SHF.R.S32.HI R14, RZ, 0x1f, R217 ;  /* 0x0000001fff0e7819 */ /* 0x000fc600000114d9 */
[----:B------:R-:W-:Y:S02]  /*12e0*/  IMAD.SHL.U32 R0, R0, 0x8, RZ ;  /* 0x0000000800007824 */ /* 0x000fe400078e00ff */
[----:B------:R-:W-:-:S03]  /*12f0*/  IMAD R10, R14, c[0x0][0x1e0], RZ ;  /* 0x000078000e0a7a24 */ /* 0x000fc600078e02ff */
[----:B------:R-:W-:Y:S02]  /*1300*/  LOP3.LUT R4, R4, 0xfffffe00, R0, 0xf8, !PT ;  /* 0xfffffe0004047812 */ /* 0x000fe400078ef800 */
[----:B------:R-:W-:-:S03]  /*1310*/  LEA.HI R0, R6, R21, RZ, 0x3 ;  /* 0x0000001506007211 */ /* 0x000fc600078f18ff */
[----:B------:R-:W-:Y:S01]  /*1320*/  IMAD.SHL.U32 R219, R4, 0x2, RZ ;  /* 0x0000000204db7824 */ /* 0x000fe200078e00ff */
[----:B------:R-:W-:Y:S01]  /*1330*/  LOP3.LUT R140, R0, 0xfffffff8, RZ, 0xc0, !PT ;  /* 0xfffffff8008c7812 */ /* 0x000fe200078ec0ff */
[----:B------:R-:W3:Y:S01]  /*1340*/  SHFL.IDX PT, R4, R12, 0x1, 0x181f ;  /* 0x00381f000c047f89 */ /* 0x000ee200000e0000 */
[----:B------:R-:W-:Y:S02]  /*1350*/  IADD3 R0, R13, 0x20, RZ ;  /* 0x000000200d007810 */ /* 0x000fe40007ffe0ff */
[----:B------:R-:W-:Y:S01]  /*1360*/  SHF.R.S32.HI R141, RZ, 0x1f, R140 ;  /* 0x0000001fff8d7819 */ /* 0x000fe2000001148c */
[----:B-1----:R-:W-:Y:S01]  /*1370*/  @!P0 IMAD.WIDE R8, R226, 0x2, R2 ;  /* 0x00000002e2088825 */ /* 0x002fe200078e0202 */
[----:B------:R-:W-:-:S03]  /*1380*/  IADD3 R232, R219, 0x100, RZ ;  /* 0x00000100dbe87810 */ /* 0x000fc60007ffe0ff */
[----:B------:R-:W-:Y:S01]  /*1390*/  @!P0 IMAD.WIDE R6, R140, 0x2, R2 ;  /* 0x000000028c068825 */ /* 0x000fe200078e0202 */
[----:B------:R1:W-:Y:S03]  /*13a0*/  @!P0 LDGSTS.E.BYPASS.LTC128B.128 [R219+0x100], [R8.64], !P6 ;  /* 0x0010000008db8fae */ /* 0x0003e6000f101d46 */
[----:B------:R-:W-:Y:S01]  /*13b0*/  IMAD.WIDE.U32 R2, R217, c[0x0][0x1e0], RZ ;  /* 0x00007800d9027a25 */ /* 0x000fe200078e00ff */
[----:B------:R4:W-:Y:S01]  /*13c0*/  @!P0 LDGSTS.E.BYPASS.LTC128B.128 [R219+0x4100], [R6.64], !P2 ;  /* 0x0410000006db8fae */ /* 0x0009e2000d101d46 */
[-C--:B------:R-:W-:Y:S02]  /*13d0*/  ISETP.GE.AND P0, PT, R0, R16.reuse, PT ;  /* 0x000000100000720c */ /* 0x080fe40003f06270 */
[----:B------:R-:W-:Y:S01]  /*13e0*/  IADD3 R0, R13, 0x40, RZ ;  /* 0x000000400d007810 */ /* 0x000fe20007ffe0ff */
[----:B------:R-:W-:Y:S03]  /*13f0*/  STL [R1+0x28], R141 ;  /* 0x0000288d01007387 */ /* 0x000fe60000100800 */
[----:B------:R-:W-:Y:S01]  /*1400*/  ISETP.GE.AND P1, PT, R0, R16, PT ;  /* 0x000000100000720c */ /* 0x000fe20003f26270 */
[----:B------:R-:W-:-:S04]  /*1410*/  IMAD R0, R31, c[0x0][0x1e8], RZ ;  /* 0x00007a001f007a24 */ /* 0x000fc800078e02ff */
[----:B------:R-:W-:-:S04]  /*1420*/  IMAD R0, R34, c[0x0][0x1ec], R0 ;  /* 0x00007b0022007a24 */ /* 0x000fc800078e0200 */
[----:B------:R-:W-:Y:S02]  /*1430*/  IMAD.IADD R142, R145, 0x1, R0 ;  /* 0x00000001918e7824 */ /* 0x000fe400078e0200 */
[----:B-1----:R-:W-:Y:S02]  /*1440*/  IMAD R8, R217, c[0x0][0x1e4], R10 ;  /* 0x00007900d9087a24 */ /* 0x002fe400078e020a */
[----:B------:R-:W-:Y:S02]  /*1450*/  IMAD R10, R218, -0x60, R18 ;  /* 0xffffffa0da0a7824 */ /* 0x000fe400078e0212 */
[----:B------:R-:W-:Y:S01]  /*1460*/  IMAD.IADD R3, R3, 0x1, R8 ;  /* 0x0000000103037824 */ /* 0x000fe200078e0208 */
[----:B----4-:R-:W-:Y:S01]  /*1470*/  SHFL.IDX PT, R6, R12, 0x2, 0x181f ;  /* 0x00581f000c067f89 */ /* 0x010fe200000e0000 */
[----:B---3--:R-:W-:-:S03]  /*1480*/  @!P0 IMAD.WIDE R8, R226, 0x2, R4 ;  /* 0x00000002e2088825 */ /* 0x008fc600078e0204 */
[----:B------:R-:W1:Y:S01]  /*1490*/  SHFL.IDX PT, R7, R11, 0x2, 0x181f ;  /* 0x00581f000b077f89 */ /* 0x000e6200000e0000 */
[----:B------:R-:W-:-:S03]  /*14a0*/  @!P0 IMAD.WIDE R4, R140, 0x2, R4 ;  /* 0x000000028c048825 */ /* 0x000fc600078e0204 */
[----:B------:R3:W-:Y:S01]  /*14b0*/  @!P0 LDGSTS.E.BYPASS.LTC128B.128 [R219+0x1100], [R8.64], !P6 ;  /* 0x0110000008db8fae */ /* 0x0007e2000f101d46 */
[----:B------:R-:W-:-:S03]  /*14c0*/  IMAD.IADD R133, R252, 0x1, R10 ;  /* 0x00000001fc857824 */ /* 0x000fc600078e020a */
[----:B------:R4:W-:Y:S01]  /*14d0*/  @!P0 LDGSTS.E.BYPASS.LTC128B.128 [R219+0x5100], [R4.64], !P2 ;  /* 0x0510000004db8fae */ /* 0x0009e2000d101d46 */
[----:B------:R-:W-:Y:S01]  /*14e0*/  IMAD.IADD R30, R133, 0x1, -R19 ;  /* 0x00000001851e7824 */ /* 0x000fe200078e0a13 */
[----:B--2---:R-:W-:Y:S01]  /*14f0*/  SHF.R.S32.HI R15, RZ, 0x1f, R216 ;  /* 0x0000001fff0f7819 */ /* 0x004fe200000114d8 */
[----:B----4-:R-:W-:Y:S02]  /*1500*/  IMAD.WIDE.U32 R4, R216, c[0x0][0x1f0], R2 ;  /* 0x00007c00d8047a25 */ /* 0x010fe400078e0002 */
[----:B------:R-:W-:Y:S02]  /*1510*/  SHFL.IDX PT, R2, R12, 0x3, 0x181f ;  /* 0x00781f000c027f89 */ /* 0x000fe400000e0000 */
[----:B---3--:R-:W-:Y:S01]  /*1520*/  IMAD R8, R15, c[0x0][0x1f0], RZ ;  /* 0x00007c000f087a24 */ /* 0x008fe200078e02ff */
[----:B------:R-:W-:Y:S01]  /*1530*/  IADD3 R0, P0, R144, R4, RZ ;  /* 0x0000000490007210 */ /* 0x000fe20007f1e0ff */
[----:B------:R2:W3:Y:S02]  /*1540*/  SHFL.IDX PT, R3, R11, 0x3, 0x181f ;  /* 0x00781f000b037f89 */ /* 0x0004e400000e0000 */
[----:B------:R-:W-:-:S05]  /*1550*/  IMAD R8, R216, c[0x0][0x1f4], R8 ;  /* 0x00007d00d8087a24 */ /* 0x000fca00078e0208 */
[----:B------:R-:W-:Y:S02]  /*1560*/  IADD3.X R4, R142, R5, R8, P0, !PT ;  /* 0x000000058e047210 */ /* 0x000fe400007fe408 */
[----:B------:R-:W-:Y:S02]  /*1570*/  IADD3 R5, R13, 0x60, RZ ;  /* 0x000000600d057810 */ /* 0x000fe40007ffe0ff */
[----:B--2---:R-:W-:-:S04]  /*1580*/  LEA R11, P0, R0, c[0x0][0x1c8], 0x1 ;  /* 0x00007200000b7a11 */ /* 0x004fc800078008ff */
[----:B------:R-:W-:Y:S01]  /*1590*/  LEA.HI.X R12, R0, c[0x0][0x1cc], R4, 0x1, P0 ;  /* 0x00007300000c7a11 */ /* 0x000fe200000f0c04 */
[----:B------:R-:W-:Y:S01]  /*15a0*/  IMAD R0, R14, c[0x0][0x208], RZ ;  /* 0x000082000e007a24 */ /* 0x000fe200078e02ff */
[----:B------:R-:W-:Y:S01]  /*15b0*/  ISETP.GE.AND P0, PT, R5, R16, PT ;  /* 0x000000100500720c */ /* 0x000fe20003f06270 */
[----:B-1----:R-:W-:-:S04]  /*15c0*/  @!P1 IMAD.WIDE R4, R226, 0x2, R6 ;  /* 0x00000002e2049825 */ /* 0x002fc800078e0206 */
[----:B------:R-:W-:Y:S01]  /*15d0*/  @!P1 IMAD.WIDE R6, R140, 0x2, R6 ;  /* 0x000000028c069825 */ /* 0x000fe200078e0206 */
[----:B------:R1:W-:Y:S03]  /*15e0*/  @!P1 LDGSTS.E.BYPASS.LTC128B.128 [R219+0x2100], [R4.64], !P6 ;  /* 0x0210000004db9fae */ /* 0x0003e6000f101d46 */
[----:B------:R-:W-:Y:S01]  /*15f0*/  IMAD R0, R217, c[0x0][0x20c], R0 ;  /* 0x00008300d9007a24 */ /* 0x000fe200078e0200 */
[----:B------:R2:W-:Y:S01]  /*1600*/  @!P1 LDGSTS.E.BYPASS.LTC128B.128 [R219+0x6100], [R6.64], !P2 ;  /* 0x0610000006db9fae */ /* 0x0005e2000d101d46 */
[----:B------:R-:W-:Y:S02]  /*1610*/  ISETP.GE.AND P1, PT, R30, 0x21, PT ;  /* 0x000000211e00780c */ /* 0x000fe40003f26270 */
[----:B---3--:R-:W-:-:S05]  /*1620*/  @!P0 IMAD.WIDE R8, R226, 0x2, R2 ;  /* 0x00000002e2088825 */ /* 0x008fca00078e0202 */
[----:B------:R3:W-:Y:S01]  /*1630*/  @!P0 LDGSTS.E.BYPASS.LTC128B.128 [R219+0x3100], [R8.64], !P6 ;  /* 0x0310000008db8fae */ /* 0x0007e2000f101d46 */
[----:B------:R-:W-:-:S04]  /*1640*/  ISETP.GE.AND P6, PT, R21, c[0x0][0x1d4], PT ;  /* 0x0000750015007a0c */ /* 0x000fc80003fc6270 */
[----:B------:R-:W-:Y:S01]  /*1650*/  SEL R139, RZ, 0x10, P6 ;  /* 0x00000010ff8b7807 */ /* 0x000fe20003000000 */
[----:B-1----:R-:W-:Y:S04]  /*1660*/  SHFL.IDX PT, R4, R11, RZ, 0x181f ;  /* 0x00181fff0b047589 */ /* 0x002fe800000e0000 */
[----:B------:R-:W1:Y:S01]  /*1670*/  SHFL.IDX PT, R5, R12, RZ, 0x181f ;  /* 0x00181fff0c057589 */ /* 0x000e6200000e0000 */
[----:B--2---:R-:W-:-:S04]  /*1680*/  @!P0 IMAD.WIDE R6, R140, 0x2, R2 ;  /* 0x000000028c068825 */ /* 0x004fc800078e0202 */
[----:B------:R-:W-:Y:S01]  /*1690*/  IMAD.WIDE.U32 R2, R217, c[0x0][0x208], RZ ;  /* 0x00008200d9027a25 */ /* 0x000fe200078e00ff */
[----:B------:R2:W-:Y:S01]  /*16a0*/  @!P0 LDGSTS.E.BYPASS.LTC128B.128 [R219+0x7100], [R6.64], !P2 ;  /* 0x0710000006db8fae */ /* 0x0005e2000d101d46 */
[----:B------:R-:W-:Y:S02]  /*16b0*/  ISETP.GE.AND P0, PT, R30, 0x1, PT ;  /* 0x000000011e00780c */ /* 0x000fe40003f06270 */
[----:B------:R-:W-:Y:S01]  /*16c0*/  ISETP.GE.AND P2, PT, R226, c[0x0][0x1d4], PT ;  /* 0x00007500e2007a0c */ /* 0x000fe20003f46270 */
[----:B---3--:R3:W-:Y:S01]  /*16d0*/  SHFL.IDX PT, R8, R11, 0x1, 0x181f ;  /* 0x00381f000b087f89 */ /* 0x0087e200000e0000 */
[----:B------:R-:W-:Y:S02]  /*16e0*/  IMAD.IADD R3, R3, 0x1, R0 ;  /* 0x0000000103037824 */ /* 0x000fe400078e0200 */
[----:B------:R-:W-:Y:S01]  /*16f0*/  IMAD R0, R15, c[0x0][0x218], RZ ;  /* 0x000086000f007a24 */ /* 0x000fe200078e02ff */
[----:B------:R-:W4:Y:S01]  /*1700*/  SHFL.IDX PT, R9, R12, 0x1, 0x181f ;  /* 0x00381f000c097f89 */ /* 0x000f2200000e0000 */
[----:B------:R-:W-:-:S03]  /*1710*/  IMAD.WIDE.U32 R2, R216, c[0x0][0x218], R2 ;  /* 0x00008600d8027a25 */ /* 0x000fc600078e0002 */
[----:B------:R-:W0:Y:S01]  /*1720*/  LDGDEPBAR ;  /* 0x00000000000079af */ /* 0x000e220000000000 */
[----:B------:R-:W-:Y:S02]  /*1730*/  IMAD R0, R216, c[0x0][0x21c], R0 ;  /* 0x00008700d8007a24 */ /* 0x000fe400078e0200 */
[----:B--2---:R-:W-:-:S04]  /*1740*/  IMAD R6, R31, c[0x0][0x210], RZ ;  /* 0x000084001f067a24 */ /* 0x004fc800078e02ff */
[----:B---3--:R-:W-:Y:S02]  /*1750*/  IMAD R11, R34, c[0x0][0x214], R6 ;  /* 0x00008500220b7a24 */ /* 0x008fe400078e0206 */
[----:B-1----:R-:W-:-:S04]  /*1760*/  @P0 IMAD.WIDE R6, R226, 0x2, R4 ;  /* 0x00000002e2060825 */ /* 0x002fc800078e0204 */
[----:B------:R-:W-:Y:S01]  /*1770*/  @P0 IMAD.WIDE R4, R140, 0x2, R4 ;  /* 0x000000028c040825 */ /* 0x000fe200078e0204 */
[----:B------:R4:W-:Y:S03]  /*1780*/  @P0 LDGSTS.E.BYPASS.LTC128B.128 [R219+0x8100], [R6.64], !P2 ;  /* 0x0810000006db0fae */ /* 0x0009e6000d101d46 */
[----:B------:R-:W-:Y:S01]  /*1790*/  IMAD.IADD R22, R25, 0x1, R11 ;  /* 0x0000000119167824 */ /* 0x000fe200078e020b */
[----:B------:R1:W-:Y:S01]  /*17a0*/  @P0 LDGSTS.E.BYPASS.LTC128B.128 [R219+0xb100], [R4.64], !P6 ;  /* 0x0b10000004db0fae */ /* 0x0003e2000f101d46 */
[----:B----4-:R-:W-:Y:S01]  /*17b0*/  @P1 IMAD.WIDE R6, R226, 0x2, R8 ;  /* 0x00000002e2061825 */ /* 0x010fe200078e0208 */
[----:B-1----:R-:W-:-:S04]  /*17c0*/  IADD3 R4, P0, R24, R2, RZ ;  /* 0x0000000218047210 */ /* 0x002fc80007f1e0ff */
[----:B------:R1:W-:Y:S01]  /*17d0*/  @P1 LDGSTS.E.BYPASS.LTC128B.128 [R219+0x9100], [R6.64], !P2 ;  /* 0x0910000006db1fae */ /* 0x0003e2000d101d46 */
[----:B------:R-:W-:Y:S01]  /*17e0*/  IADD3.X R0, R22, R3, R0, P0, !PT ;  /* 0x0000000316007210 */ /* 0x000fe200007fe400 */
[----:B------:R-:W-:Y:S01]  /*17f0*/  IMAD R3, R217, c[0x0][0x1e0], RZ ;  /* 0x00007800d9037a24 */ /* 0x000fe200078e02ff */
[----:B------:R-:W-:Y:S01]  /*1800*/  LEA R2, P0, R4, c[0x0][0x1f8], 0x1 ;  /* 0x00007e0004027a11 */ /* 0x000fe200078008ff */
[----:B------:R-:W-:-:S03]  /*1810*/  IMAD.WIDE R22, R226, 0x2, RZ ;  /* 0x00000002e2167825 */ /* 0x000fc600078e02ff */
[----:B------:R-:W-:Y:S01]  /*1820*/  LEA.HI.X R0, R4, c[0x0][0x1fc], R0, 0x1, P0 ;  /* 0x00007f0004007a11 */ /* 0x000fe200000f0c00 */
[----:B------:R-:W-:Y:S01]  /*1830*/  IMAD R3, R216, c[0x0][0x1f0], R3 ;  /* 0x00007c00d8037a24 */ /* 0x000fe200078e0203 */
[----:B------:R-:W2:Y:S01]  /*1840*/  SHFL.IDX PT, R18, R2, RZ, 0x181f ;  /* 0x00181fff02127589 */ /* 0x000ea200000e0000 */
[----:B------:R-:W-:-:S03]  /*1850*/  @P1 IMAD.WIDE R4, R140, 0x2, R8 ;  /* 0x000000028c041825 */ /* 0x000fc600078e0208 */
[----:B------:R-:W-:Y:S01]  /*1860*/  SHFL.IDX PT, R15, R2, 0x1, 0x181f ;  /* 0x00381f00020f7f89 */ /* 0x000fe200000e0000 */
[----:B------:R-:W-:-:S03]  /*1870*/  IMAD R3, R34, c[0x0][0x1e8], R3 ;  /* 0x00007a0022037a24 */ /* 0x000fc600078e0203 */
[----:B------:R3:W-:Y:S01]  /*1880*/  @P1 LDGSTS.E.BYPASS.LTC128B.128 [R219+0xc100], [R4.64], !P6 ;  /* 0x0c10000004db1fae */ /* 0x0007e2000f101d46 */
[----:B------:R-:W-:Y:S02]  /*1890*/  ISETP.GT.AND P1, PT, R30, 0x40, PT ;  /* 0x000000401e00780c */ /* 0x000fe40003f24270 */
[----:B------:R-:W-:Y:S01]  /*18a0*/  LEA R3, R3, c[0x0][0x1c8], 0x1 ;  /* 0x0000720003037a11 */ /* 0x000fe200078e08ff */
[----:B------:R-:W-:Y:S01]  /*18b0*/  SHFL.IDX PT, R14, R2, 0x2, 0x181f ;  /* 0x00581f00020e7f89 */ /* 0x000fe200000e0000 */
[----:B-1----:R-:W-:-:S03]  /*18c0*/  LEA.HI R7, R136, R137, RZ, 0x4 ;  /* 0x0000008988077211 */ /* 0x002fc600078f20ff */
[----:B------:R-:W1:Y:S01]  /*18d0*/  SHFL.IDX PT, R17, R0, RZ, 0x181f ;  /* 0x00181fff00117589 */ /* 0x000e6200000e0000 */
[----:B------:R-:W-:-:S03]  /*18e0*/  IMAD.SHL.U32 R6, R19, 0x8, RZ ;  /* 0x0000000813067824 */ /* 0x000fc600078e00ff */
[----:B------:R-:W4:Y:S01]  /*18f0*/  SHFL.IDX PT, R16, R0, 0x1, 0x181f ;  /* 0x00381f0000107f89 */ /* 0x000f2200000e0000 */
[----:B--2---:R-:W-:-:S03]  /*1900*/  IADD3 R32, P0, R18, R22, RZ ;  /* 0x0000001612207210 */ /* 0x004fc60007f1e0ff */
[----:B------:R2:W5:Y:S04]  /*1910*/  SHFL.IDX PT, R13, R0, 0x2, 0x181f ;  /* 0x00581f00000d7f89 */ /* 0x00056800000e0000 */
[----:B------:R-:W-:Y:S04]  /*1920*/  SHFL.IDX PT, R2, R3, 0x2, 0x181f ;  /* 0x00581f0003027f89 */ /* 0x000fe800000e0000 */
[----:B------:R5:W5:Y:S01]  /*1930*/  SHFL.IDX PT, R3, R12, 0x2, 0x181f ;  /* 0x00581f000c037f89 */ /* 0x000b6200000e0000 */
[----:B---3--:R-:W-:Y:S02]  /*1940*/  LOP3.LUT R4, R7, 0xfffffff0, RZ, 0xc0, !PT ;  /* 0xfffffff007047812 */ /* 0x008fe400078ec0ff */
[----:B------:R-:W-:Y:S01]  /*1950*/  SHF.R.S32.HI R5, RZ, 0x4, R7 ;  /* 0x00000004ff057819 */ /* 0x000fe20000011407 */
[----:B-1----:R-:W-:Y:S01]  /*1960*/  IMAD.X R33, R17, 0x1, R23, P0 ;  /* 0x0000000111217824 */ /* 0x002fe200000e0617 */
[----:B------:R-:W-:-:S05]  /*1970*/  IADD3 R28, P0, R22, R15, RZ ;  /* 0x0000000f161c7210 */ /* 0x000fca0007f1e0ff */
[----:B----4-:R-:W-:Y:S01]  /*1980*/  IMAD.X R29, R23, 0x1, R16, P0 ;  /* 0x00000001171d7824 */ /* 0x010fe200000e0610 */
[----:B------:R-:W-:Y:S01]  /*1990*/  IADD3 R48, P0, R22, R14, RZ ;  /* 0x0000000e16307210 */ /* 0x000fe20007f1e0ff */
[----:B--2---:R-:W-:Y:S01]  /*19a0*/  IMAD.IADD R0, R137, 0x1, -R4 ;  /* 0x0000000189007824 */ /* 0x004fe200078e0a04 */
[----:B------:R-:W-:Y:S01]  /*19b0*/  LEA.HI R4, R7, R5, RZ, 0x1 ;  /* 0x0000000507047211 */ /* 0x000fe200078f08ff */
[----:B------:R-:W-:Y:S02]  /*19c0*/  IMAD.SHL.U32 R7, R20, 0x40, RZ ;  /* 0x0000004014077824 */ /* 0x000fe400078e00ff */
[----:B-----5:R-:W-:Y:S01]  /*19d0*/  IMAD.X R49, R23, 0x1, R13, P0 ;  /* 0x0000000117317824 */ /* 0x020fe200000e060d */
[----:B------:R-:W-:Y:S02]  /*19e0*/  LOP3.LUT R9, R4, 0xfffffffe, RZ, 0xc0, !PT ;  /* 0xfffffffe04097812 */ /* 0x000fe400078ec0ff */
[----:B------:R-:W-:Y:S02]  /*19f0*/  SHF.R.S32.HI R12, RZ, 0x1f, R0 ;  /* 0x0000001fff0c7819 */ /* 0x000fe40000011400 */
[----:B------:R-:W-:-:S02]  /*1a00*/  LOP3.LUT R4, R7, 0x1c0, RZ, 0xc0, !PT ;  /* 0x000001c007047812 */ /* 0x000fc400078ec0ff */
[----:B------:R-:W-:Y:S02]  /*1a10*/  LEA.HI R12, R12, R0, RZ, 0x3 ;  /* 0x000000000c0c7211 */ /* 0x000fe400078f18ff */
[----:B------:R-:W-:Y:S02]  /*1a20*/  LOP3.LUT R8, R4, 0x8, R6, 0xf8, !PT ;  /* 0x0000000804087812 */ /* 0x000fe400078ef806 */
[----:B------:R-:W-:Y:S02]  /*1a30*/  LOP3.LUT R7, R12, 0xfffffff8, RZ, 0xc0, !PT ;  /* 0xfffffff80c077812 */ /* 0x000fe400078ec0ff */
[----:B------:R-:W-:Y:S01]  /*1a40*/  SHF.R.U32.HI R6, RZ, 0x3, R4 ;  /* 0x00000003ff067819 */ /* 0x000fe20000011604 */
[----:B------:R-:W-:Y:S02]  /*1a50*/  IMAD.IADD R4, R5, 0x1, -R9 ;  /* 0x0000000105047824 */ /* 0x000fe400078e0a09 */
[----:B------:R-:W-:Y:S01]  /*1a60*/  IMAD.IADD R11, R0, 0x1, -R7 ;  /* 0x00000001000b7824 */ /* 0x000fe200078e0a07 */
[----:B------:R-:W-:Y:S01]  /*1a70*/  LOP3.LUT R0, R8, R6, RZ, 0x3c, !PT ;  /* 0x0000000608007212 */ /* 0x000fe200078e3cff */
[----:B------:R-:W-:-:S04]  /*1a80*/  @P1 IMAD.WIDE R8, R226, 0x2, R2 ;  /* 0x00000002e2081825 */ /* 0x000fc800078e0202 */
[C---:B------:R-:W-:Y:S01]  /*1a90*/  IMAD R0, R4.reuse, 0x200, R0 ;  /* 0x0000020004007824 */ /* 0x040fe200078e0200 */
[----:B------:R1:W-:Y:S01]  /*1aa0*/  @P1 LDGSTS.E.BYPASS.LTC128B.128 [R219+0xa100], [R8.64], !P2 ;  /* 0x0a10000008db1fae */ /* 0x0003e2000d101d46 */
[----:B------:R-:W-:Y:S02]  /*1ab0*/  IMAD.SHL.U32 R7, R4, 0x8, RZ ;  /* 0x0000000804077824 */ /* 0x000fe400078e00ff */
[----:B------:R-:W-:-:S04]  /*1ac0*/  @P1 IMAD.WIDE R4, R140, 0x2, R2 ;  /* 0x000000028c041825 */ /* 0x000fc800078e0202 */
[----:B------:R-:W-:Y:S01]  /*1ad0*/  IMAD.SHL.U32 R6, R11, 0x40, RZ ;  /* 0x000000400b067824 */ /* 0x000fe200078e00ff */
[----:B------:R2:W-:Y:S01]  /*1ae0*/  @P1 LDGSTS.E.BYPASS.LTC128B.128 [R219+0xd100], [R4.64], !P6 ;  /* 0x0d10000004db1fae */ /* 0x0005e2000f101d46 */
[----:B------:R-:W-:Y:S01]  /*1af0*/  IMAD.WIDE R2, R140, 0x2, RZ ;  /* 0x000000028c027825 */ /* 0x000fe200078e02ff */
[----:B------:R-:W-:Y:S02]  /*1b00*/  LOP3.LUT P1, RZ, R20, 0x2, RZ, 0xc0, !PT ;  /* 0x0000000214ff7812 */ /* 0x000fe4000782c0ff */
[----:B------:R-:W0:Y:S01]  /*1b10*/  LDGDEPBAR ;  /* 0x00000000000079af */ /* 0x000e220000000000 */
[----:B------:R-:W-:Y:S01]  /*1b20*/  LOP3.LUT R6, R6, 0x1c0, RZ, 0xc0, !PT ;  /* 0x000001c006067812 */ /* 0x000fe200078ec0ff */
[----:B------:R-:W-:Y:S01]  /*1b30*/  IMAD.SHL.U32 R196, R0, 0x2, RZ ;  /* 0x0000000200c47824 */ /* 0x000fe200078e00ff */
[----:B------:R-:W-:Y:S02]  /*1b40*/  IADD3 R22, P0, R18, R2, RZ ;  /* 0x0000000212167210 */ /* 0x000fe40007f1e0ff */
[----:B------:R-:W-:-:S02]  /*1b50*/  LOP3.LUT R7, R6, 0x8, R7, 0xf8, !PT ;  /* 0x0000000806077812 */ /* 0x000fc400078ef807 */
[----:B------:R-:W-:Y:S01]  /*1b60*/  SHF.R.U32.HI R6, RZ, 0x3, R6 ;  /* 0x00000003ff067819 */ /* 0x000fe20000011606 */
[----:B------:R-:W-:Y:S01]  /*1b70*/  IMAD.X R23, R17, 0x1, R3, P0 ;  /* 0x0000000111177824 */ /* 0x000fe200000e0603 */
[----:B------:R-:W-:Y:S02]  /*1b80*/  IADD3 R18, P0, R2, R15, RZ ;  /* 0x0000000f02127210 */ /* 0x000fe40007f1e0ff */
[----:B------:R-:W-:Y:S02]  /*1b90*/  LOP3.LUT R6, R7, R6, RZ, 0x3c, !PT ;  /* 0x0000000607067212 */ /* 0x000fe400078e3cff */
[----:B------:R-:W-:Y:S01]  /*1ba0*/  IADD3 R0, R196, 0x8100, RZ ;  /* 0x00008100c4007810 */ /* 0x000fe20007ffe0ff */
[----:B------:R-:W-:Y:S01]  /*1bb0*/  IMAD.X R19, R3, 0x1, R16, P0 ;  /* 0x0000000103137824 */ /* 0x000fe200000e0610 */
[----:B-1----:R-:W-:Y:S01]  /*1bc0*/  IADD3 R8, P0, R2, R14, RZ ;  /* 0x0000000e02087210 */ /* 0x002fe20007f1e0ff */
[----:B------:R-:W-:Y:S01]  /*1bd0*/  IMAD.MOV.U32 R2, RZ, RZ, 0x20 ;  /* 0x00000020ff027424 */ /* 0x000fe200078e00ff */
[----:B------:R-:W-:-:S02]  /*1be0*/  IADD3 R203, R196, 0x8120, RZ ;  /* 0x00008120c4cb7810 */ /* 0x000fc40007ffe0ff */
[----:B------:R-:W-:Y:S01]  /*1bf0*/  @P1 IADD3 R203, R0, -0x20, RZ ;  /* 0xffffffe000cb1810 */ /* 0x000fe20007ffe0ff */
[----:B------:R-:W-:Y:S01]  /*1c00*/  IMAD.X R9, R3, 0x1, R13, P0 ;  /* 0x0000000103097824 */ /* 0x000fe200000e060d */
[----:B------:R-:W-:Y:S01]  /*1c10*/  R2P PR, R11, 0x6 ;  /* 0x000000060b007804 */ /* 0x000fe20000000000 */
[----:B--2---:R-:W-:Y:S01]  /*1c20*/  IMAD.SHL.U32 R4, R12, 0x40, RZ ;  /* 0x000000400c047824 */ /* 0x004fe200078e00ff */
[----:B------:R-:W-:-:S04]  /*1c30*/  DEPBAR.LE SB0, 0x1 ;  /* 0x000080400000791a */ /* 0x000fc80000000000 */
[----:B------:R-:W-:Y:S01]  /*1c40*/  LOP3.LUT R4, R6, 0xfffffe00, R4, 0xf8, !PT ;  /* 0xfffffe0006047812 */ /* 0x000fe200078ef804 */
[----:B------:R-:W-:Y:S01]  /*1c50*/  IMAD.MOV.U32 R5, RZ, RZ, 0x10 ;  /* 0x00000010ff057424 */ /* 0x000fe200078e00ff */
[----:B------:R-:W-:Y:S02]  /*1c60*/  SEL R0, R2, 0xffffffe0, !P2 ;  /* 0xffffffe002007807 */ /* 0x000fe40005000000 */
[----:B------:R-:W-:Y:S01]  /*1c70*/  ISETP.GE.AND P0, PT, R226, c[0x0][0x1d4], PT ;  /* 0x00007500e2007a0c */ /* 0x000fe20003f06270 */
[----:B------:R-:W-:Y:S01]  /*1c80*/  IMAD R176, R134, 0x400, R4 ;  /* 0x0000040086b07824 */ /* 0x000fe200078e0204 */
[----:B------:R-:W-:Y:S02]  /*1c90*/  SEL R5, R5, 0xfffffff0, !P1 ;  /* 0xfffffff005057807 */ /* 0x000fe40004800000 */
[----:B------:R-:W-:Y:S02]  /*1ca0*/  ISETP.LT.OR P1, PT, R30, 0x1, P0 ;  /* 0x000000011e00780c */ /* 0x000fe40000721670 */
[C---:B------:R-:W-:Y:S01]  /*1cb0*/  LEA R184, R176.reuse, 0x100, 0x1 ;  /* 0x00000100b0b87811 */ /* 0x040fe200078e08ff */
[----:B------:R-:W-:Y:S01]  /*1cc0*/  IMAD.SHL.U32 R176, R176, 0x2, RZ ;  /* 0x00000002b0b07824 */ /* 0x000fe200078e00ff */
[----:B------:R-:W-:Y:S01]  /*1cd0*/  BAR.SYNC.DEFER_BLOCKING 0x0 ;  /* 0x0000000000007b1d */ /* 0x000fe20000010000 */
[----:B------:R-:W-:-:S02]  /*1ce0*/  ISETP.GE.AND P2, PT, R21, c[0x0][0x1d4], PT ;  /* 0x0000750015007a0c */ /* 0x000fc40003f46270 */
[--C-:B------:R-:W-:Y:S01]  /*1cf0*/  IMAD R180, R5, 0x2, R184.reuse ;  /* 0x0000000205b47824 */ /* 0x100fe200078e02b8 */
[----:B------:R-:W-:Y:S01]  /*1d00*/  IADD3 R3, R219, 0x1100, RZ ;  /* 0x00001100db037810 */ /* 0x000fe20007ffe0ff */
[C---:B------:R-:W-:Y:S01]  /*1d10*/  IMAD R184, R0.reuse, 0x2, R184 ;  /* 0x0000000200b87824 */ /* 0x040fe200078e02b8 */
[C---:B------:R-:W-:Y:S01]  /*1d20*/  IADD3 R214, R203.reuse, 0x800, RZ ;  /* 0x00000800cbd67810 */ /* 0x040fe20007ffe0ff */
[----:B------:R-:W-:Y:S01]  /*1d30*/  IMAD R192, R0, 0x2, R180 ;  /* 0x0000000200c07824 */ /* 0x000fe200078e02b4 */
[C---:B------:R-:W-:Y:S02]  /*1d40*/  IADD3 R213, R203.reuse, 0x1000, RZ ;  /* 0x00001000cbd57810 */ /* 0x040fe40007ffe0ff */
[C---:B------:R-:W-:Y:S02]  /*1d50*/  IADD3 R212, R203.reuse, 0x1800, RZ ;  /* 0x00001800cbd47810 */ /* 0x040fe40007ffe0ff */
[C---:B------:R-:W-:Y:S02]  /*1d60*/  IADD3 R211, R203.reuse, 0x2000, RZ ;  /* 0x00002000cbd37810 */ /* 0x040fe40007ffe0ff */
[----:B------:R-:W-:-:S02]  /*1d70*/  IADD3 R210, R203, 0x2800, RZ ;  /* 0x00002800cbd27810 */ /* 0x000fc40007ffe0ff */
[C---:B------:R-:W-:Y:S02]  /*1d80*/  IADD3 R209, R203.reuse, 0x3000, RZ ;  /* 0x00003000cbd17810 */ /* 0x040fe40007ffe0ff */
[C---:B------:R-:W-:Y:S02]  /*1d90*/  IADD3 R208, R203.reuse, 0x3800, RZ ;  /* 0x00003800cbd07810 */ /* 0x040fe40007ffe0ff */
[C---:B------:R-:W-:Y:S02]  /*1da0*/  IADD3 R207, R203.reuse, 0x4000, RZ ;  /* 0x00004000cbcf7810 */ /* 0x040fe40007ffe0ff */
[C---:B------:R-:W-:Y:S01]  /*1db0*/  IADD3 R206, R203.reuse, 0x4800, RZ ;  /* 0x00004800cbce7810 */ /* 0x040fe20007ffe0ff */
[----:B------:R-:W-:Y:S01]  /*1dc0*/  LDSM.16.M88.4 R124, [R176+0x100] ;  /* 0x00010000b07c783b */ /* 0x000fe20000000200 */
[C---:B------:R-:W-:Y:S02]  /*1dd0*/  IADD3 R205, R203.reuse, 0x5000, RZ ;  /* 0x00005000cbcd7810 */ /* 0x040fe40007ffe0ff */
[----:B------:R-:W-:Y:S01]  /*1de0*/  IADD3 R204, R203, 0x5800, RZ ;  /* 0x00005800cbcc7810 */ /* 0x000fe20007ffe0ff */
[----:B------:R-:W-:Y:S04]  /*1df0*/  LDSM.16.M88.4 R128, [R180] ;  /* 0x00000000b480783b */ /* 0x000fe80000000200 */
[----:B------:R-:W-:Y:S04]  /*1e00*/  LDSM.16.M88.4 R152, [R184] ;  /* 0x00000000b898783b */ /* 0x000fe80000000200 */
[----:B------:R-:W-:Y:S04]  /*1e10*/  LDSM.16.M88.4 R172, [R192] ;  /* 0x00000000c0ac783b */ /* 0x000fe80000000200 */
[----:B------:R-:W-:Y:S04]  /*1e20*/  LDSM.16.M88.4 R176, [R176+0x4100] ;  /* 0x00410000b0b0783b */ /* 0x000fe80000000200 */
[----:B------:R-:W-:Y:S04]  /*1e30*/  LDSM.16.M88.4 R180, [R180+0x4000] ;  /* 0x00400000b4b4783b */ /* 0x000fe80000000200 */
[----:B------:R-:W-:Y:S04]  /*1e40*/  LDSM.16.M88.4 R184, [R184+0x4000] ;  /* 0x00400000b8b8783b */ /* 0x000fe80000000200 */
[----:B------:R-:W-:Y:S04]  /*1e50*/  LDSM.16.M88.4 R192, [R192+0x4000] ;  /* 0x00400000c0c0783b */ /* 0x000fe80000000200 */
[----:B------:R-:W-:Y:S06]  /*1e60*/  BAR.SYNC.DEFER_BLOCKING 0x0 ;  /* 0x0000000000007b1d */ /* 0x000fec0000010000 */
[----:B------:R-:W-:-:S04]  /*1e70*/  DEPBAR.LE SB0, 0x0 ;  /* 0x000080000000791a */ /* 0x000fc80000000000 */
[----:B------:R-:W-:Y:S06]  /*1e80*/  BAR.SYNC.DEFER_BLOCKING 0x0 ;  /* 0x0000000000007b1d */ /* 0x000fec0000010000 */
[----:B------:R-:W1:Y:S04]  /*1e90*/  LDSM.16.M88.4 R24, [R196+0x8100] ;  /* 0x00810000c418783b */ /* 0x000e680000000200 */
[----:B------:R-:W2:Y:S04]  /*1ea0*/  LDSM.16.M88.4 R12, [R196+0x8900] ;  /* 0x00890000c40c783b */ /* 0x000ea80000000200 */
[----:B------:R-:W-:Y:S04]  /*1eb0*/  LDSM.16.M88.4 R44, [R196+0x9100] ;  /* 0x00910000c42c783b */ /* 0x000fe80000000200 */
[----:B------:R-:W-:Y:S04]  /*1ec0*/  LDSM.16.M88.4 R52, [R196+0x9900] ;  /* 0x00990000c434783b */ /* 0x000fe80000000200 */
[----:B------:R-:W-:Y:S04]  /*1ed0*/  LDSM.16.M88.4 R68, [R196+0xa100] ;  /* 0x00a10000c444783b */ /* 0x000fe80000000200 */
[----:B------:R-:W-:Y:S04]  /*1ee0*/  LDSM.16.M88.4 R80, [R196+0xa900] ;  /* 0x00a90000c450783b */ /* 0x000fe80000000200 */
[----:B------:R-:W3:Y:S04]  /*1ef0*/  LDSM.16.M88.4 R64, [R203] ;  /* 0x00000000cb40783b */ /* 0x000ee80000000200 */
[----:B------:R-:W4:Y:S04]  /*1f00*/  LDSM.16.M88.4 R60, [R203+0x800] ;  /* 0x00080000cb3c783b */ /* 0x000f280000000200 */
[----:B------:R-:W-:Y:S04]  /*1f10*/  LDSM.16.M88.4 R56, [R203+0x1000] ;  /* 0x00100000cb38783b */ /* 0x000fe80000000200 */
[----:B------:R-:W5:Y:S04]  /*1f20*/  LDSM.16.M88.4 R72, [R203+0x1800] ;  /* 0x00180000cb48783b */ /* 0x000f680000000200 */
[----:B------:R-:W4:Y:S01]  /*1f30*/  LDSM.16.M88.4 R108, [R203+0x2000] ;  /* 0x00200000cb6c783b */ /* 0x000f220000000200 */
[C---:B-1----:R-:W-:Y:S03]  /*1f40*/  HMMA.16816.F32.BF16 R40, R124.reuse, R24, RZ ;  /* 0x000000187c28723c */ /* 0x042fe600000418ff */
[----:B------:R-:W-:Y:S04]  /*1f50*/  LDSM.16.M88.4 R112, [R203+0x2800] ;  /* 0x00280000cb70783b */ /* 0x000fe80000000200 */
[----:B------:R-:W-:Y:S01]  /*1f60*/  @!PT LDS RZ, [RZ] ;  /* 0x00000000fffff984 */ /* 0x000fe20000000800 */
[----:B------:R-:W-:Y:S01]  /*1f70*/  @!PT LDS RZ, [RZ] ;  /* 0x00000000fffff984 */ /* 0x000fe20000000800 */
[----:B------:R-:W-:Y:S01]  /*1f80*/  @!PT LDS RZ, [RZ] ;  /* 0x00000000fffff984 */ /* 0x000fe20000000800 */
[----:B------:R1:W-:Y:S01]  /*1f90*/  LDGSTS.E.BYPASS.LTC128B.128 [R219+0x100], [R32.64], !P1 ;  /* 0x0010000020db7fae */ /* 0x0003e2000c901d46 */
[C---:B------:R-:W-:Y:S01]  /*1fa0*/  ISETP.LT.OR P1, PT, R30.reuse, 0x1, P2 ;  /* 0x000000011e00780c */ /* 0x040fe20001721670 */
[C---:B------:R-:W-:Y:S08]  /*1fb0*/  HMMA.16816.F32.BF16 R36, R124.reuse, R26, RZ ;  /* 0x0000001a7c24723c */ /* 0x040ff000000418ff */
[----:B--2---:R-:W-:Y:S04]  /*1fc0*/  HMMA.16816.F32.BF16 R24, R124, R14, RZ ;  /* 0x0000000e7c18723c */ /* 0x004fe800000418ff */
[----:B------:R2:W-:Y:S01]  /*1fd0*/  LDGSTS.E.BYPASS.LTC128B.128 [R219+0x3100], [R22.64], !P1 ;  /* 0x0310000016db7fae */ /* 0x0005e2000c901d46 */
[----:B------:R-:W-:-:S02]  /*1fe0*/  ISETP.LT.OR P1, PT, R30, 0x21, P0 ;  /* 0x000000211e00780c */ /* 0x000fc40000721670 */
[C---:B------:R-:W-:Y:S01]  /*1ff0*/  ISETP.LT.OR P0, PT, R30.reuse, 0x41, P0 ;  /* 0x000000411e00780c */ /* 0x040fe20000701670 */
[C---:B---3--:R-:W-:Y:S08]  /*2000*/  HMMA.16816.F32.BF16 R88, R128.reuse, R64, R40 ;  /* 0x000000408058723c */ /* 0x048ff00000041828 */
[----:B------:R-:W-:Y:S02]  /*2010*/  HMMA.16816.F32.BF16 R100, R128, R66, R36 ;  /* 0x000000428064723c */ /* 0x000fe40000041824 */
[----:B------:R3:W-:Y:S01]  /*2020*/  LDGSTS.E.BYPASS.LTC128B.128 [R219+0x1100], [R28.64], !P1 ;  /* 0x011000001cdb7fae */ /* 0x0007e2000c901d46 */
[----:B------:R-:W-:-:S02]  /*2030*/  ISETP.LT.OR P1, PT, R30, 0x21, P2 ;  /* 0x000000211e00780c */ /* 0x000fc40001721670 */
[----:B------:R-:W-:-:S03]  /*2040*/  ISETP.LT.OR P2, PT, R30, 0x41, P2 ;  /* 0x000000411e00780c */ /* 0x000fc60001741670 */
[C---:B-1----:R-:W-:Y:S08]  /*2050*/  HMMA.16816.F32.BF16 R32, R124.reuse, R12, RZ ;  /* 0x0000000c7c20723c */ /* 0x042ff000000418ff */
[----:B------:R1:W-:Y:S01]  /*2060*/  LDGSTS.E.BYPASS.LTC128B.128 [R219+0x4100], [R18.64], !P1 ;  /* 0x0410000012db7fae */ /* 0x0003e2000c901d46 */
[----:B------:R-:W-:Y:S01]  /*2070*/  LOP3.LUT P1, RZ, R20, 0x4, RZ, 0xc0, !PT ;  /* 0x0000000414ff7812 */ /* 0x000fe2000782c0ff */
[----:B------:R-:W-:Y:S02]  /*2080*/  HMMA.16816.F32.BF16 R12, R124, R52, RZ ;  /* 0x000000347c0c723c */ /* 0x000fe400000418ff */
[----:B------:R3:W-:Y:S01]  /*2090*/  LDGSTS.E.BYPASS.LTC128B.128 [R219+0x2100], [R48.64], !P0 ;  /* 0x0210000030db7fae */ /* 0x0007e2000c101d46 */
[----:B------:R-:W-:-:S02]  /*20a0*/  SEL R2, R2, 0xffffffe0, !P1 ;  /* 0xffffffe002027807 */ /* 0x000fc40004800000 */
[----:B------:R-:W-:Y:S01]  /*20b0*/  ISETP.GT.AND P1, PT, R231, 0x5f, PT ;  /* 0x0000005fe700780c */ /* 0x000fe20003f24270 */
[----:B------:R5:W-:Y:S02]  /*20c0*/  LDGSTS.E.BYPASS.LTC128B.128 [R219+0x5100], [R8.64], !P2 ;  /* 0x0510000008db7fae */ /* 0x000be4000d101d46 */
[C---:B------:R-:W-:Y:S01]  /*20d0*/  IMAD R202, R2.reuse, 0x2, R196 ;  /* 0x0000000202ca7824 */ /* 0x040fe200078e02c4 */
[----:B--2---:R-:W-:Y:S01]  /*20e0*/  HMMA.16816.F32.BF16 R20, R124, R44, RZ ;  /* 0x0000002c7c14723c */ /* 0x004fe200000418ff */
[----:B------:R-:W-:Y:S01]  /*20f0*/  IMAD R199, R2, 0x2, R203 ;  /* 0x0000000202c77824 */ /* 0x000fe200078e02cb */
[----:B------:R-:W0:Y:S01]  /*2100*/  LDGDEPBAR ;  /* 0x00000000000079af */ /* 0x000e220000000000 */
[----:B------:R-:W-:-:S03]  /*2110*/  IADD3 R2, R218, -0x1, RZ ;  /* 0xffffffffda027810 */ /* 0x000fc60007ffe0ff */
[----:B------:R-:W-:Y:S01]  /*2120*/  LDSM.16.M88.4 R40, [R202+0x9900] ;  /* 0x00990000ca28783b */ /* 0x000fe20000000200 */
[----:B------:R-:W-:Y:S01]  /*2130*/  ISETP.GT.AND P0, PT, R2, R251, PT ;  /* 0x000000fb0200720c */ /* 0x000fe20003f04270 */
[----:B----4-:R-:W-:Y:S01]  /*2140*/  HMMA.16816.F32.BF16 R92, R128, R62, R24 ;  /* 0x0000003e805c723c */ /* 0x010fe20000041818 */
[C---:B------:R-:W-:Y:S01]  /*2150*/  IADD3 R2, R219.reuse, 0x3100, RZ ;  /* 0x00003100db027810 */ /* 0x040fe20007ffe0ff */
[----:B------:R-:W-:Y:S01]  /*2160*/  LDSM.16.M88.4 R116, [R202+0xb100] ;  /* 0x00b10000ca74783b */ /* 0x000fe20000000200 */
[----:B------:R-:W-:-:S03]  /*2170*/  IADD3 R2, R219, 0x4100, RZ ;  /* 0x00004100db027810 */ /* 0x000fc60007ffe0ff */
[----:B------:R-:W-:Y:S02]  /*2180*/  LDSM.16.M88.4 R120, [R202+0xc100] ;  /* 0x00c10000ca78783b */ /* 0x000fe40000000200 */
[----:B-1----:R-:W-:Y:S02]  /*2190*/  HMMA.16816.F32.BF16 R16, R124, R46, RZ ;  /* 0x0000002e7c10723c */ /* 0x002fe400000418ff */
[----:B---3--:R-:W-:Y:S06]  /*21a0*/  LDSM.16.M88.4 R48, [R202+0x8900] ;  /* 0x00890000ca30783b */ /* 0x008fec0000000200 */
[----:B-----5:R-:W-:Y:S08]  /*21b0*/  HMMA.16816.F32.BF16 R76, R128, R72, R12 ;  /* 0x00000048804c723c */ /* 0x020ff0000004180c */
[----:B------:R-:W-:Y:S01]  /*21c0*/  HMMA.16816.F32.BF16 R12, R124, R54, RZ ;  /* 0x000000367c0c723c */ /* 0x000fe200000418ff */
[----:B------:R-:W-:Y:S07]  /*21d0*/  LDSM.16.M88.4 R52, [R202+0x9100] ;  /* 0x00910000ca34783b */ /* 0x000fee0000000200 */
[----:B------:R-:W-:Y:S01]  /*21e0*/  HMMA.16816.F32.BF16 R104, R128, R58, R16 ;  /* 0x0000003a8068723c */ /* 0x000fe20000041810 */
[----:B------:R-:W1:Y:S07]  /*21f0*/  LDSM.16.M88.4 R16, [R202+0x8100] ;  /* 0x00810000ca10783b */ /* 0x000e6e0000000200 */
[C---:B------:R-:W-:Y:S08]  /*2200*/  HMMA.16816.F32.BF16 R24, R124.reuse, R70, RZ ;  /* 0x000000467c18723c */ /* 0x040ff000000418ff */
[----:B------:R-:W-:Y:S08]  /*2210*/  HMMA.16816.F32.BF16 R28, R124, R68, RZ ;  /* 0x000000447c1c723c */ /* 0x000ff000000418ff */
[C---:B------:R-:W-:Y:S01]  /*2220*/  HMMA.16816.F32.BF16 R84, R128.reuse, R60, R32 ;  /* 0x0000003c8054723c */ /* 0x040fe20000041820 */
[----:B------:R-:W2:Y:S07]  /*2230*/  LDSM.16.M88.4 R32, [R202+0xa100] ;  /* 0x00a10000ca20783b */ /* 0x000eae0000000200 */
[----:B------:R-:W-:Y:S08]  /*2240*/  HMMA.16816.F32.BF16 R96, R128, R56, R20 ;  /* 0x000000388060723c */ /* 0x000ff00000041814 */
[----:B------:R-:W-:Y:S08]  /*2250*/  HMMA.16816.F32.BF16 R20, R124, R80, RZ ;  /* 0x000000507c14723c */ /* 0x000ff000000418ff */
[----:B------:R-:W-:Y:S08]  /*2260*/  HMMA.16816.F32.BF16 R68, R128, R74, R12 ;  /* 0x0000004a8044723c */ /* 0x000ff0000004180c */
[----:B------:R-:W-:Y:S08]  /*2270*/  HMMA.16816.F32.BF16 R12, R124, R82, RZ ;  /* 0x000000527c0c723c */ /* 0x000ff000000418ff */
[C---:B------:R-:W-:Y:S08]  /*2280*/  HMMA.16816.F32.BF16 R60, R128.reuse, R110, R24 ;  /* 0x0000006e803c723c */ /* 0x040ff00000041818 */
[----:B------:R-:W-:Y:S01]  /*2290*/  HMMA.16816.F32.BF16 R64, R128, R108, R28 ;  /* 0x0000006c8040723c */ /* 0x000fe2000004181c */
[----:B------:R-:W-:Y:S07]  /*22a0*/  LDSM.16.M88.4 R28, [R202+0xa900] ;  /* 0x00a90000ca1c783b */ /* 0x000fee0000000200 */
[C---:B-1----:R-:W-:Y:S08]  /*22b0*/  HMMA.16816.F32.BF16 R36, R152.reuse, R16, R88 ;  /* 0x000000109824723c */ /* 0x042ff00000041858 */
[C---:B------:R-:W-:Y:S01]  /*22c0*/  HMMA.16816.F32.BF16 R24, R152.reuse, R18, R100 ;  /* 0x000000129818723c */ /* 0x040fe20000041864 */
[----:B------:R-:W1:Y:S07]  /*22d0*/  LDSM.16.M88.4 R16, [R199+0x800] ;  /* 0x00080000c710783b */ /* 0x000e6e0000000200 */
[----:B------:R-:W-:Y:S08]  /*22e0*/  HMMA.16816.F32.BF16 R72, R152, R48, R84 ;  /* 0x000000309848723c */ /* 0x000ff00000041854 */
[C---:B------:R-:W-:Y:S01]  /*22f0*/  HMMA.16816.F32.BF16 R56, R128.reuse, R112, R20 ;  /* 0x000000708038723c */ /* 0x040fe20000041814 */
[----:B------:R-:W3:Y:S07]  /*2300*/  LDSM.16.M88.4 R20, [R199] ;  /* 0x00000000c714783b */ /* 0x000eee0000000200 */
[----:B------:R-:W-:Y:S01]  /*2310*/  HMMA.16816.F32.BF16 R44, R128, R114, R12 ;  /* 0x00000072802c723c */ /* 0x000fe2000004180c */
[----:B------:R-:W4:Y:S04]  /*2320*/  LDSM.16.M88.4 R12, [R199+0x1000] ;  /* 0x00100000c70c783b */ /* 0x000f280000000200 */
[----:B------:R-:W-:Y:S03]  /*2330*/  LDSM.16.M88.4 R112, [R202+0xb900] ;  /* 0x00b90000ca70783b */ /* 0x000fe60000000200 */
[C---:B------:R-:W-:Y:S08]  /*2340*/  HMMA.16816.F32.BF16 R80, R152.reuse, R50, R92 ;  /* 0x000000329850723c */ /* 0x040ff0000004185c */
[C---:B------:R-:W-:Y:S01]  /*2350*/  HMMA.16816.F32.BF16 R100, R152.reuse, R42, R68 ;  /* 0x0000002a9864723c */ /* 0x040fe20000041844 */
[----:B------:R-:W5:Y:S07]  /*2360*/  LDSM.16.M88.4 R68, [R199+0x2000] ;  /* 0x00200000c744783b */ /* 0x000f6e0000000200 */
[C---:B--2---:R-:W-:Y:S08]  /*2370*/  HMMA.16816.F32.BF16 R92, R152.reuse, R32, R64 ;  /* 0x00000020985c723c */ /* 0x044ff00000041840 */
[C---:B------:R-:W-:Y:S01]  /*2380*/  HMMA.16816.F32.BF16 R88, R152.reuse, R34, R60 ;  /* 0x000000229858723c */ /* 0x040fe2000004183c */
[----:B------:R-:W2:Y:S04]  /*2390*/  LDSM.16.M88.4 R32, [R196+0xb900] ;  /* 0x00b90000c420783b */ /* 0x000ea80000000200 */
[----:B------:R-:W2:Y:S03]  /*23a0*/  LDSM.16.M88.4 R60, [R199+0x1800] ;  /* 0x00180000c73c783b */ /* 0x000ea60000000200 */
[C---:B------:R-:W-:Y:S08]  /*23b0*/  HMMA.16816.F32.BF16 R104, R152.reuse, R54, R104 ;  /* 0x000000369868723c */ /* 0x040ff00000041868 */
[----:B------:R-:W-:Y:S01]  /*23c0*/  HMMA.16816.F32.BF16 R96, R152, R52, R96 ;  /* 0x000000349860723c */ /* 0x000fe20000041860 */
[----:B------:R-:W2:Y:S07]  /*23d0*/  LDSM.16.M88.4 R52, [R199+0x2800] ;  /* 0x00280000c734783b */ /* 0x000eae0000000200 */
[----:B-1----:R-:W-:Y:S01]  /*23e0*/  HMMA.16816.F32.BF16 R48, R172, R16, R72 ;  /* 0x00000010ac30723c */ /* 0x002fe20000041848 */
[----:B------:R-:W-:Y:S07]  /*23f0*/  LDSM.16.M88.4 R72, [R196+0xd100] ;  /* 0x00d10000c448783b */ /* 0x000fee0000000200 */
[C---:B------:R-:W-:Y:S08]  /*2400*/  HMMA.16816.F32.BF16 R108, R152.reuse, R40, R76 ;  /* 0x00000028986c723c */ /* 0x040ff0000004184c */
[C---:B------:R-:W-:Y:S01]  /*2410*/  HMMA.16816.F32.BF16 R76, R152.reuse, R30, R44 ;  /* 0x0000001e984c723c */ /* 0x040fe2000004182c */
[----:B------:R-:W1:Y:S07]  /*2420*/  LDSM.16.M88.4 R44, [R196+0xb100] ;  /* 0x00b10000c42c783b */ /* 0x000e6e0000000200 */
[----:B------:R-:W-:Y:S01]  /*2430*/  HMMA.16816.F32.BF16 R84, R152, R28, R56 ;  /* 0x0000001c9854723c */ /* 0x000fe20000041838 */
[----:B------:R-:W1:Y:S07]  /*2440*/  LDSM.16.M88.4 R28, [R196+0xc100] ;  /* 0x00c10000c41c783b */ /* 0x000e6e0000000200 */
[C---:B---3--:R-:W-:Y:S08]  /*2450*/  HMMA.16816.F32.BF16 R64, R172.reuse, R20, R36 ;  /* 0x00000014ac40723c */ /* 0x048ff00000041824 */
[C---:B------:R-:W-:Y:S01]  /*2460*/  HMMA.16816.F32.BF16 R56, R172.reuse, R22, R24 ;  /* 0x00000016ac38723c */ /* 0x040fe20000041818 */
[----:B------:R-:W3:Y:S07]  /*2470*/  LDSM.16.M88.4 R24, [R196+0xc900] ;  /* 0x00c90000c418783b */ /* 0x000eee0000000200 */
[C---:B----4-:R-:W-:Y:S08]  /*2480*/  HMMA.16816.F32.BF16 R20, R172.reuse, R14, R104 ;  /* 0x0000000eac14723c */ /* 0x050ff00000041868 */
[C---:B-----5:R-:W-:Y:S08]  /*2490*/  HMMA.16816.F32.BF16 R104, R172.reuse, R68, R92 ;  /* 0x00000044ac68723c */ /* 0x060ff0000004185c */
[----:B------:R-:W-:Y:S08]  /*24a0*/  HMMA.16816.F32.BF16 R40, R172, R18, R80 ;  /* 0x00000012ac28723c */ /* 0x000ff00000041850 */
[----:B--2---:R-:W-:Y:S01]  /*24b0*/  HMMA.16816.F32.BF16 R92, R176, R32, R48 ;  /* 0x00000020b05c723c */ /* 0x004fe20000041830 */
[----:B------:R-:W2:Y:S07]  /*24c0*/  LDSM.16.M88.4 R48, [R196+0xd900] ;  /* 0x00d90000c430783b */ /* 0x000eae0000000200 */
[C---:B------:R-:W-:Y:S08]  /*24d0*/  HMMA.16816.F32.BF16 R36, R172.reuse, R12, R96 ;  /* 0x0000000cac24723c */ /* 0x040ff00000041860 */
[C---:B------:R-:W-:Y:S08]  /*24e0*/  HMMA.16816.F32.BF16 R16, R172.reuse, R60, R108 ;  /* 0x0000003cac10723c */ /* 0x040ff0000004186c */
[C---:B------:R-:W-:Y:S08]  /*24f0*/  HMMA.16816.F32.BF16 R12, R172.reuse, R62, R100 ;  /* 0x0000003eac0c723c */ /* 0x040ff00000041864 */
[C---:B------:R-:W-:Y:S08]  /*2500*/  HMMA.16816.F32.BF16 R100, R172.reuse, R70, R88 ;  /* 0x00000046ac64723c */ /* 0x040ff00000041858 */
[C---:B------:R-:W-:Y:S08]  /*2510*/  HMMA.16816.F32.BF16 R96, R172.reuse, R52, R84 ;  /* 0x00000034ac60723c */ /* 0x040ff00000041854 */
[----:B------:R-:W-:Y:S08]  /*2520*/  HMMA.16816.F32.BF16 R88, R172, R54, R76 ;  /* 0x00000036ac58723c */ /* 0x000ff0000004184c */
[C---:B-1----:R-:W-:Y:S01]  /*2530*/  HMMA.16816.F32.BF16 R80, R176.reuse, R46, R56 ;  /* 0x0000002eb050723c */ /* 0x042fe20000041838 */
[----:B------:R-:W1:Y:S07]  /*2540*/  LDSM.16.M88.4 R56, [R203+0x3000] ;  /* 0x00300000cb38783b */ /* 0x000e6e0000000200 */
[C---:B------:R-:W-:Y:S01]  /*2550*/  HMMA.16816.F32.BF16 R76, R176.reuse, R34, R40 ;  /* 0x00000022b04c723c */ /* 0x040fe20000041828 */
[----:B------:R-:W4:Y:S04]  /*2560*/  LDSM.16.M88.4 R32, [R203+0x5800] ;  /* 0x00580000cb20783b */ /* 0x000f280000000200 */
[----:B------:R-:W-:Y:S03]  /*2570*/  LDSM.16.M88.4 R40, [R203+0x4800] ;  /* 0x00480000cb28783b */ /* 0x000fe60000000200 */
[C---:B------:R-:W-:Y:S01]  /*2580*/  HMMA.16816.F32.BF16 R84, R176.reuse, R44, R64 ;  /* 0x0000002cb054723c */ /* 0x040fe20000041840 */
[----:B------:R-:W5:Y:S04]  /*2590*/  LDSM.16.M88.4 R64, [R203+0x3800] ;  /* 0x00380000cb40783b */ /* 0x000f680000000200 */
[----:B------:R-:W-:Y:S03]  /*25a0*/  LDSM.16.M88.4 R44, [R203+0x4000] ;  /* 0x00400000cb2c783b */ /* 0x000fe60000000200 */
[C---:B------:R-:W-:Y:S01]  /*25b0*/  HMMA.16816.F32.BF16 R68, R176.reuse, R28, R36 ;  /* 0x0000001cb044723c */ /* 0x040fe20000041824 */
[----:B------:R-:W1:Y:S07]  /*25c0*/  LDSM.16.M88.4 R36, [R203+0x5000] ;  /* 0x00500000cb24783b */ /* 0x000e6e0000000200 */
[C---:B------:R-:W-:Y:S08]  /*25d0*/  HMMA.16816.F32.BF16 R60, R176.reuse, R30, R20 ;  /* 0x0000001eb03c723c */ /* 0x040ff00000041814 */
[C---:B---3--:R-:W-:Y:S08]  /*25e0*/  HMMA.16816.F32.BF16 R52, R176.reuse, R24, R16 ;  /* 0x00000018b034723c */ /* 0x048ff00000041810 */
[C---:B------:R-:W-:Y:S08]  /*25f0*/  HMMA.16816.F32.BF16 R28, R176.reuse, R26, R12 ;  /* 0x0000001ab01c723c */ /* 0x040ff0000004180c */
[C---:B--2---:R-:W-:Y:S08]  /*2600*/  HMMA.16816.F32.BF16 R16, R176.reuse, R48, R96 ;  /* 0x00000030b010723c */ /* 0x044ff00000041860 */
[C---:B------:R-:W-:Y:S08]  /*2610*/  HMMA.16816.F32.BF16 R12, R176.reuse, R50, R88 ;  /* 0x00000032b00c723c */ /* 0x040ff00000041858 */
[C---:B------:R-:W-:Y:S08]  /*2620*/  HMMA.16816.F32.BF16 R20, R176.reuse, R74, R100 ;  /* 0x0000004ab014723c */ /* 0x040ff00000041864 */
[----:B------:R-:W-:Y:S01]  /*2630*/  HMMA.16816.F32.BF16 R24, R176, R72, R104 ;  /* 0x00000048b018723c */ /* 0x000fe20000041868 */
[----:B------:R-:W-:Y:S07]  /*2640*/  LDSM.16.M88.4 R72, [R199+0x3000] ;  /* 0x00300000c748783b */ /* 0x000fee0000000200 */
[C---:B-1----:R-:W-:Y:S08]  /*2650*/  HMMA.16816.F32.BF16 R48, R180.reuse, R56, R84 ;  /* 0x00000038b430723c */ /* 0x042ff00000041854 */
[C---:B----4-:R-:W-:Y:S01]  /*2660*/  HMMA.16816.F32.BF16 R88, R180.reuse, R32, R16 ;  /* 0x00000020b458723c */ /* 0x050fe20000041810 */
[----:B------:R-:W1:Y:S07]  /*2670*/  LDSM.16.M88.4 R16, [R202+0xc900] ;  /* 0x00c90000ca10783b */ /* 0x000e6e0000000200 */
[C---:B------:R-:W-:Y:S01]  /*2680*/  HMMA.16816.F32.BF16 R84, R180.reuse, R34, R12 ;  /* 0x00000022b454723c */ /* 0x040fe2000004180c */
[----:B------:R-:W2:Y:S07]  /*2690*/  LDSM.16.M88.4 R12, [R202+0xd100] ;  /* 0x00d10000ca0c783b */ /* 0x000eae0000000200 */
[C---:B-----5:R-:W-:Y:S08]  /*26a0*/  HMMA.16816.F32.BF16 R100, R180.reuse, R66, R76 ;  /* 0x00000042b464723c */ /* 0x060ff0000004184c */
[C---:B------:R-:W-:Y:S01]  /*26b0*/  HMMA.16816.F32.BF16 R96, R180.reuse, R38, R20 ;  /* 0x00000026b460723c */ /* 0x040fe20000041814 */
[----:B------:R-:W3:Y:S07]  /*26c0*/  LDSM.16.M88.4 R20, [R202+0xd900] ;  /* 0x00d90000ca14783b */ /* 0x000eee0000000200 */
[C---:B------:R-:W-:Y:S08]  /*26d0*/  HMMA.16816.F32.BF16 R56, R180.reuse, R58, R80 ;  /* 0x0000003ab438723c */ /* 0x040ff00000041850 */
[C---:B------:R-:W-:Y:S01]  /*26e0*/  HMMA.16816.F32.BF16 R76, R180.reuse, R44, R68 ;  /* 0x0000002cb44c723c */ /* 0x040fe20000041844 */
[----:B------:R-:W4:Y:S07]  /*26f0*/  LDSM.16.M88.4 R68, [R199+0x3800] ;  /* 0x00380000c744783b */ /* 0x000f2e0000000200 */
[C---:B------:R-:W-:Y:S08]  /*2700*/  HMMA.16816.F32.BF16 R104, R180.reuse, R40, R52 ;  /* 0x00000028b468723c */ /* 0x040ff00000041834 */
[C---:B------:R-:W-:Y:S08]  /*2710*/  HMMA.16816.F32.BF16 R28, R180.reuse, R42, R28 ;  /* 0x0000002ab41c723c */ /* 0x040ff0000004181c */
[C---:B------:R-:W-:Y:S08]  /*2720*/  HMMA.16816.F32.BF16 R24, R180.reuse, R36, R24 ;  /* 0x00000024b418723c */ /* 0x040ff00000041818 */
[C---:B------:R-:W-:Y:S01]  /*2730*/  HMMA.16816.F32.BF16 R92, R180.reuse, R64, R92 ;  /* 0x00000040b45c723c */ /* 0x040fe2000004185c */
[----:B------:R-:W5:Y:S07]  /*2740*/  LDSM.16.M88.4 R64, [R199+0x4000] ;  /* 0x00400000c740783b */ /* 0x000f6e0000000200 */
[----:B------:R-:W-:Y:S01]  /*2750*/  HMMA.16816.F32.BF16 R108, R180, R46, R60 ;  /* 0x0000002eb46c723c */ /* 0x000fe2000004183c */
[----:B------:R-:W2:Y:S07]  /*2760*/  LDSM.16.M88.4 R60, [R199+0x4800] ;  /* 0x00480000c73c783b */ /* 0x000eae0000000200 */
[C---:B------:R-:W-:Y:S01]  /*2770*/  HMMA.16816.F32.BF16 R52, R184.reuse, R118, R56 ;  /* 0x00000076b834723c */ /* 0x040fe20000041838 */
[----:B------:R-:W3:Y:S07]  /*2780*/  LDSM.16.M88.4 R56, [R199+0x5000] ;  /* 0x00500000c738783b */ /* 0x000eee0000000200 */
[----:B------:R-:W-:Y:S01]  /*2790*/  HMMA.16816.F32.BF16 R40, R184, R120, R76 ;  /* 0x00000078b828723c */ /* 0x000fe2000004184c */
[----:B------:R-:W3:Y:S01]  /*27a0*/  LDSM.16.M88.4 R76, [R199+0x5800] ;  /* 0x00580000c74c783b */ /* 0x000ee20000000200 */
[----:B------:R-:W-:-:S06]  /*27b0*/  DEPBAR.LE SB0, 0x0 ;  /* 0x000080000000791a */ /* 0x000fcc0000000000 */
[C---:B-1----:R-:W-:Y:S08]  /*27c0*/  HMMA.16816.F32.BF16 R32, R184.reuse, R16, R104 ;  /* 0x00000010b820723c */ /* 0x042ff00000041868 */
[C---:B------:R-:W-:Y:S08]  /*27d0*/  HMMA.16816.F32.BF16 R28, R184.reuse, R18, R28 ;  /* 0x00000012b81c723c */ /* 0x040ff0000004181c */
[C---:B------:R-:W-:Y:S08]  /*27e0*/  HMMA.16816.F32.BF16 R80, R184.reuse, R116, R48 ;  /* 0x00000074b850723c */ /* 0x040ff00000041830 */
[C---:B--2---:R-:W-:Y:S08]  /*27f0*/  HMMA.16816.F32.BF16 R24, R184.reuse, R12, R24 ;  /* 0x0000000cb818723c */ /* 0x044ff00000041818 */
[C---:B------:R-:W-:Y:S08]  /*2800*/  HMMA.16816.F32.BF16 R16, R184.reuse, R14, R96 ;  /* 0x0000000eb810723c */ /* 0x040ff00000041860 */
[C---:B------:R-:W-:Y:S08]  /*2810*/  HMMA.16816.F32.BF16 R48, R184.reuse, R112, R92 ;  /* 0x00000070b830723c */ /* 0x040ff0000004185c */
[C---:B------:R-:W-:Y:S08]  /*2820*/  HMMA.16816.F32.BF16 R44, R184.reuse, R114, R100 ;  /* 0x00000072b82c723c */ /* 0x040ff00000041864 */
[C---:B------:R-:W-:Y:S08]  /*2830*/  HMMA.16816.F32.BF16 R36, R184.reuse, R122, R108 ;  /* 0x0000007ab824723c */ /* 0x040ff0000004186c */
[C---:B---3--:R-:W-:Y:S08]  /*2840*/  HMMA.16816.F32.BF16 R12, R184.reuse, R20, R88 ;  /* 0x00000014b80c723c */ /* 0x048ff00000041858 */
[----:B------:R-:W-:Y:S08]  /*2850*/  HMMA.16816.F32.BF16 R20, R184, R22, R84 ;  /* 0x00000016b814723c */ /* 0x000ff00000041854 */
[C---:B------:R-:W-:Y:S08]  /*2860*/  HMMA.16816.F32.BF16 R112, R192.reuse, R72, R80 ;  /* 0x00000048c070723c */ /* 0x040ff00000041850 */
[C---:B------:R-:W-:Y:S08]  /*2870*/  HMMA.16816.F32.BF16 R104, R192.reuse, R74, R52 ;  /* 0x0000004ac068723c */ /* 0x040ff00000041834 */
[C---:B----4-:R-:W-:Y:S08]  /*2880*/  HMMA.16816.F32.BF16 R100, R192.reuse, R68, R48 ;  /* 0x00000044c064723c */ /* 0x050ff00000041830 */
[C---:B------:R-:W-:Y:S08]  /*2890*/  HMMA.16816.F32.BF16 R88, R192.reuse, R70, R44 ;  /* 0x00000046c058723c */ /* 0x040ff0000004182c */
[C---:B-----5:R-:W-:Y:S08]  /*28a0*/  HMMA.16816.F32.BF16 R92, R192.reuse, R64, R40 ;  /* 0x00000040c05c723c */ /* 0x060ff00000041828 */
[C---:B------:R-:W-:Y:S08]  /*28b0*/  HMMA.16816.F32.BF16 R96, R192.reuse, R66, R36 ;  /* 0x00000042c060723c */ /* 0x040ff00000041824 */
[C---:B------:R-:W-:Y:S08]  /*28c0*/  HMMA.16816.F32.BF16 R84, R192.reuse, R60, R32 ;  /* 0x0000003cc054723c */ /* 0x040ff00000041820 */
[C---:B------:R-:W-:Y:S08]  /*28d0*/  HMMA.16816.F32.BF16 R60, R192.reuse, R62, R28 ;  /* 0x0000003ec03c723c */ /* 0x040ff0000004181c */
[C---:B------:R-:W-:Y:S08]  /*28e0*/  HMMA.16816.F32.BF16 R64, R192.reuse, R56, R24 ;  /* 0x00000038c040723c */ /* 0x040ff00000041818 */
[C---:B------:R-:W-:Y:S08]  /*28f0*/  HMMA.16816.F32.BF16 R68, R192.reuse, R58, R16 ;  /* 0x0000003ac044723c */ /* 0x040ff00000041810 */
[C---:B------:R-:W-:Y:S08]  /*2900*/  HMMA.16816.F32.BF16 R72, R192.reuse, R76, R12 ;  /* 0x0000004cc048723c */ /* 0x040ff0000004180c */
[----:B------:R-:W-:Y:S01]  /*2910*/  HMMA.16816.F32.BF16 R80, R192, R78, R20 ;  /* 0x0000004ec050723c */ /* 0x000fe20000041814 */
[----:B------:R-:W-:Y:S06]  /*2920*/  BAR.SYNC.DEFER_BLOCKING 0x0 ;  /* 0x0000000000007b1d */ /* 0x000fec0000010000 */
[----:B------:R-:W-:Y:S05]  /*2930*/  @!P0 BRA `(.L_x_242) ;  /* 0x000003f000008947 */ /* 0x000fea0003800000 */
[----:B------:R-:W-:Y:S01]  /*2940*/  IADD3 R3, R231, R132, R148 ;  /* 0x00000084e7037210 */ /* 0x000fe20007ffe094 */
[----:B------:R-:W-:-:S03]  /*2950*/  IMAD.MOV.U32 R216, RZ, RZ, RZ ;  /* 0x000000ffffd87224 */ /* 0x000fc600078e00ff */
[----:B------:R-:W-:-:S05]  /*2960*/  IADD3 R3, R3, -0x60, RZ ;  /* 0xffffffa003037810 */ /* 0x000fca0007ffe0ff */
[----:B------:R-:W-:-:S04]  /*2970*/  @P5 IMAD.HI.U32 R6, R3, c[0x0][0x2bc], RZ ;  /* 0x0000af0003065a27 */ /* 0x000fc800078e00ff */
[----:B------:R-:W-:Y:S01]  /*2980*/  IMAD.MOV.U32 R2, RZ, RZ, R3 ;  /* 0x000000ffff027224 */ /* 0x000fe200078e0003 */
[----:B------:R-:W-:-:S04]  /*2990*/  @P5 SHF.R.U32.HI R2, RZ, c[0x0][0x2c0], R6 ;  /* 0x0000b000ff025a19 */ /* 0x000fc80000011606 */
[----:B------:R-:W-:-:S04]  /*29a0*/  @!P1 IADD3 R7, P0, R2, R146, RZ ;  /* 0x0000009202079210 */ /* 0x000fc80007f1e0ff */
[----:B------:R-:W-:Y:S02]  /*29b0*/  @!P1 LEA.HI.X.SX32 R8, R2, R143, 0x1, P0 ;  /* 0x0000008f02089211 */ /* 0x000fe400000f0eff */
[----:B------:R-:W-:-:S04]  /*29c0*/  @!P1 LEA R6, P0, R7, c[0x0][0x2a0], 0x2 ;  /* 0x0000a80007069a11 */ /* 0x000fc800078010ff */
[----:B------:R-:W-:-:S05]  /*29d0*/  @!P1 LEA.HI.X R7, R7, c[0x0][0x2a4], R8, 0x2, P0 ;  /* 0x0000a90007079a11 */ /* 0x000fca00000f1408 */
[----:B------:R1:W2:Y:S01]  /*29e0*/  @!P1 LDG.E R216, [R6.64] ;  /* 0x0000000606d89981 */ /* 0x0002a2000c1e1900 */
[----:B------:R-:W-:Y:S01]  /*29f0*/  IMAD.MOV R2, RZ, RZ, -R2 ;  /* 0x000000ffff027224 */ /* 0x000fe200078e0a02 */
[C---:B------:R-:W-:Y:S01]  /*2a00*/  ISETP.GE.AND P2, PT, R226.reuse, c[0x0][0x1d4], PT ;  /* 0x00007500e2007a0c */ /* 0x040fe20003f46270 */
[----:B------:R-:W-:Y:S02]  /*2a10*/  IMAD.SHL.U32 R22, R226, 0x2, RZ ;  /* 0x00000002e2167824 */ /* 0x000fe400078e00ff */
[----:B------:R-:W-:Y:S01]  /*2a20*/  IMAD R217, R2, c[0x0][0x2b8], R3 ;  /* 0x0000ae0002d97a24 */ /* 0x000fe200078e0203 */
[----:B------:R-:W-:-:S04]  /*2a30*/  SEL R21, RZ, 0x10, P2 ;  /* 0x00000010ff157807 */ /* 0x000fc80001000000 */
        /* <DEDUP_REMOVED lines=8> */
[----:B------:R-:W-:-:S03]  /*2ac0*/  IADD3 R2, P0, R144, R2, RZ ;  /* 0x0000000290027210 */ /* 0x000fc60007f1e0ff */
[----:B------:R-:W-:-:S05]  /*2ad0*/  IMAD R6, R216, c[0x0][0x1f4], R6 ;  /* 0x00007d00d8067a24 */ /* 0x000fca00078e0206 */
[----:B------:R-:W-:Y:S02]  /*2ae0*/  IADD3.X R3, R142, R3, R6, P0, !PT ;  /* 0x000000038e037210 */ /* 0x000fe400007fe406 */
[----:B------:R-:W-:Y:S02]  /*2af0*/  LEA R8, P0, R2, c[0x0][0x1c8], 0x1 ;  /* 0x0000720002087a11 */ /* 0x000fe400078008ff */
[----:B------:R-:W-:Y:S02]  /*2b00*/  SHF.L.U64.HI R6, R226, 0x1, R248 ;  /* 0x00000001e2067819 */ /* 0x000fe400000102f8 */
[----:B------:R-:W-:Y:S01]  /*2b10*/  LEA.HI.X R7, R2, c[0x0][0x1cc], R3, 0x1, P0 ;  /* 0x0000730002077a11 */ /* 0x000fe200000f0c03 */
[----:B------:R-:W1:Y:S01]  /*2b20*/  SHFL.IDX PT, R9, R8, 0x2, 0x181f ;  /* 0x00581f0008097f89 */ /* 0x000e6200000e0000 */
[----:B------:R-:W-:Y:S02]  /*2b30*/  IADD3 R2, -R21, 0x10, RZ ;  /* 0x0000001015027810 */ /* 0x000fe40007ffe1ff */
[----:B------:R-:W-:Y:S01]  /*2b40*/  IADD3 R3, -R139, 0x10, RZ ;  /* 0x000000108b037810 */ /* 0x000fe20007ffe1ff */
[----:B------:R-:W2:Y:S01]  /*2b50*/  SHFL.IDX PT, R11, R7, 0x2, 0x181f ;  /* 0x00581f00070b7f89 */ /* 0x000ea200000e0000 */
[----:B------:R-:W-:-:S02]  /*2b60*/  LOP3.LUT R2, R2, 0xf, RZ, 0xc0, !PT ;  /* 0x0000000f02027812 */ /* 0x000fc400078ec0ff */
[----:B------:R-:W-:Y:S01]  /*2b70*/  LOP3.LUT R12, R3, 0xf, RZ, 0xc0, !PT ;  /* 0x0000000f030c7812 */ /* 0x000fe200078ec0ff */
[----:B------:R-:W-:Y:S01]  /*2b80*/  SHFL.IDX PT, R20, R8, 0x1, 0x181f ;  /* 0x00381f0008147f89 */ /* 0x000fe200000e0000 */
[----:B------:R-:W-:Y:S02]  /*2b90*/  SHF.L.U64.HI R3, R140, 0x1, R141 ;  /* 0x000000018c037819 */ /* 0x000fe4000001028d */
[----:B-1----:R-:W-:Y:S01]  /*2ba0*/  IADD3 R18, P2, P0, R2, R9, R22 ;  /* 0x0000000902127210 */ /* 0x002fe2000785e016 */
[----:B------:R-:W-:-:S03]  /*2bb0*/  IMAD.SHL.U32 R2, R140, 0x2, RZ ;  /* 0x000000028c027824 */ /* 0x000fc600078e00ff */
[----:B--2---:R-:W-:Y:S02]  /*2bc0*/  IADD3.X R19, RZ, R11, R6, P2, P0 ;  /* 0x0000000bff137210 */ /* 0x004fe400017e0406 */
[----:B------:R-:W-:Y:S02]  /*2bd0*/  IADD3 R16, P2, P0, R12, R9, R2 ;  /* 0x000000090c107210 */ /* 0x000fe4000785e002 */
[----:B------:R-:W1:Y:S02]  /*2be0*/  SHFL.IDX PT, R9, R8, RZ, 0x181f ;  /* 0x00181fff08097589 */ /* 0x000e6400000e0000 */
[----:B------:R-:W-:Y:S02]  /*2bf0*/  IADD3.X R17, RZ, R11, R3, P2, P0 ;  /* 0x0000000bff117210 */ /* 0x000fe400017e0403 */
[----:B------:R-:W2:Y:S01]  /*2c00*/  SHFL.IDX PT, R11, R7, RZ, 0x181f ;  /* 0x00181fff070b7589 */ /* 0x000ea200000e0000 */
[----:B------:R-:W-:-:S03]  /*2c10*/  ISETP.GE.AND P2, PT, R226, c[0x0][0x1d4], PT ;  /* 0x00007500e2007a0c */ /* 0x000fc60003f46270 */
[----:B------:R-:W3:Y:S01]  /*2c20*/  SHFL.IDX PT, R7, R7, 0x1, 0x181f ;  /* 0x00381f0007077f89 */ /* 0x000ee200000e0000 */
[----:B-1----:R-:W-:-:S05]  /*2c30*/  IADD3 R14, P0, R9, R22, RZ ;  /* 0x00000016090e7210 */ /* 0x002fca0007f1e0ff */
[----:B--2---:R-:W-:Y:S01]  /*2c40*/  IMAD.X R15, R11, 0x1, R6, P0 ;  /* 0x000000010b0f7824 */ /* 0x004fe200000e0606 */
[----:B------:R-:W-:-:S04]  /*2c50*/  IADD3 R12, P0, R9, R2, RZ ;  /* 0x00000002090c7210 */ /* 0x000fc80007f1e0ff */
[----:B------:R1:W-:Y:S01]  /*2c60*/  LDGSTS.E.BYPASS.LTC128B.128 [R219+0x8100], [R14.64], !P2 ;  /* 0x081000000edb7fae */ /* 0x0003e2000d101d46 */
[----:B------:R-:W-:Y:S01]  /*2c70*/  IMAD.X R13, R11, 0x1, R3, P0 ;  /* 0x000000010b0d7824 */ /* 0x000fe200000e0603 */
[----:B------:R-:W-:-:S04]  /*2c80*/  IADD3 R8, P0, R20, R22, RZ ;  /* 0x0000001614087210 */ /* 0x000fc80007f1e0ff */
[----:B------:R1:W-:Y:S01]  /*2c90*/  LDGSTS.E.BYPASS.LTC128B.128 [R219+0xb100], [R12.64], !P6 ;  /* 0x0b1000000cdb7fae */ /* 0x0003e2000f101d46 */
[----:B---3--:R-:W-:Y:S01]  /*2ca0*/  IMAD.X R9, R7, 0x1, R6, P0 ;  /* 0x0000000107097824 */ /* 0x008fe200000e0606 */
[----:B------:R-:W-:-:S04]  /*2cb0*/  IADD3 R2, P0, R20, R2, RZ ;  /* 0x0000000214027210 */ /* 0x000fc80007f1e0ff */
[----:B------:R1:W-:Y:S01]  /*2cc0*/  LDGSTS.E.BYPASS.LTC128B.128 [R219+0x9100], [R8.64], !P2 ;  /* 0x0910000008db7fae */ /* 0x0003e2000d101d46 */
[----:B------:R-:W-:Y:S01]  /*2cd0*/  IMAD.X R3, R7, 0x1, R3, P0 ;  /* 0x0000000107037824 */ /* 0x000fe200000e0603 */
[----:B------:R-:W-:-:S04]  /*2ce0*/  ISETP.NE.U32.AND P0, PT, R21, RZ, PT ;  /* 0x000000ff1500720c */ /* 0x000fc80003f05070 */
[----:B------:R1:W-:Y:S09]  /*2cf0*/  LDGSTS.E.BYPASS.LTC128B.128 [R219+0xc100], [R2.64], !P6 ;  /* 0x0c10000002db7fae */ /* 0x0003f2000f101d46 */
[----:B------:R1:W-:Y:S01]  /*2d00*/  LDGSTS.E.BYPASS.LTC128B.128.ZFILL [R219+0xa100], [R18.64], P0 ;  /* 0x0a10000012db7fae */ /* 0x0003e20008141d46 */
[----:B------:R-:W-:-:S13]  /*2d10*/  ISETP.NE.U32.AND P0, PT, R139, RZ, PT ;  /* 0x000000ff8b00720c */ /* 0x000fda0003f05070 */
[----:B------:R1:W-:Y:S02]  /*2d20*/  LDGSTS.E.BYPASS.LTC128B.128.ZFILL [R219+0xd100], [R16.64], P0 ;  /* 0x0d10000010db7fae */ /* 0x0003e40008141d46 */
.L_x_242:
[----:B-1----:R-:W-:Y:S01]  /*2d30*/  FMUL.FTZ R2, R113, c[0x0][0x320] ;  /* 0x0000c80071027a20 */ /* 0x002fe20000410000 */
[----:B------:R-:W-:Y:S01]  /*2d40*/  LOP3.LUT R3, R135, 0xffffffe0, RZ, 0xc0, !PT ;  /* 0xffffffe087037812 */ /* 0x000fe200078ec0ff */
[----:B------:R-:W-:Y:S01]  /*2d50*/  ULDC UR4, c[0x0][0x324] ;  /* 0x0000c90000047ab9 */ /* 0x000fe20000000800 */
[----:B------:R-:W-:Y:S01]  /*2d60*/  LEA.HI R6, R136, R137, RZ, 0x2 ;  /* 0x0000008988067211 */ /* 0x000fe200078f10ff */
[----:B------:R1:W2:Y:S01]  /*2d70*/  MUFU.TANH R37, R2 ;  /* 0x0000000200257308 */ /* 0x0002a20000002400 */
[----:B------:R-:W-:Y:S01]  /*2d80*/  SHF.R.S32.HI R7, RZ, 0x1f, R134 ;  /* 0x0000001fff077819 */ /* 0x000fe20000011486 */
[----:B------:R-:W-:Y:S01]  /*2d90*/  ULOP3.LUT UR4, URZ, UR4, URZ, 0x33, !UPT ;  /* 0x000000043f047292 */ /* 0x000fe2000f8e333f */
[----:B------:R-:W-:Y:S01]  /*2da0*/  LOP3.LUT R6, R6, 0xfffffffc, RZ, 0xc0, !PT ;  /* 0xfffffffc06067812 */ /* 0x000fe200078ec0ff */
[----:B------:R-:W0:Y:S01]  /*2db0*/  LDGDEPBAR ;  /* 0x00000000000079af */ /* 0x000e220000000000 */
[----:B------:R-:W-:-:S04]  /*2dc0*/  LEA.HI R7, R7, R134, RZ, 0x3 ;  /* 0x0000008607077211 */ /* 0x000fc800078f18ff */
[----:B------:R-:W-:-:S04]  /*2dd0*/  LOP3.LUT R7, R7, 0xffffff8, RZ, 0xc0, !PT ;  /* 0x0ffffff807077812 */ /* 0x000fc800078ec0ff */
[----:B------:R-:W-:Y:S01]  /*2de0*/  IADD3 R11, R134, -R7, RZ ;  /* 0x80000007860b7210 */ /* 0x000fe20007ffe0ff */
[----:B-1----:R-:W-:-:S04]  /*2df0*/  FMUL.FTZ R2, R104, c[0x0][0x320] ;  /* 0x0000c80068027a20 */ /* 0x002fc80000410000 */
[----:B------:R1:W3:Y:S02]  /*2e00*/  MUFU.TANH R36, R2 ;  /* 0x0000000200247308 */ /* 0x0002e40000002400 */
[----:B-1----:R-:W-:-:S06]  /*2e10*/  FMUL.FTZ R2, R105, c[0x0][0x320] ;  /* 0x0000c80069027a20 */ /* 0x002fcc0000410000 */
[----:B------:R1:W4:Y:S02]  /*2e20*/  MUFU.TANH R35, R2 ;  /* 0x0000000200237308 */ /* 0x0003240000002400 */
[----:B-1----:R-:W-:-:S06]  /*2e30*/  FMUL.FTZ R2, R100, c[0x0][0x320] ;  /* 0x0000c80064027a20 */ /* 0x002fcc0000410000 */
[----:B------:R1:W1:Y:S02]  /*2e40*/  MUFU.TANH R34, R2 ;  /* 0x0000000200227308 */ /* 0x0002640000002400 */
        /* <DEDUP_REMOVED lines=24> */
[----:B-1----:R-:W-:Y:S01]  /*2fd0*/  IADD3 R2, -R3, R137, RZ ;  /* 0x0000008903027210 */ /* 0x002fe20007ffe1ff */
[----:B------:R-:W-:-:S03]  /*2fe0*/  FMUL.FTZ R3, R65, c[0x0][0x320] ;  /* 0x0000c80041037a20 */ /* 0x000fc60000410000 */
[----:B------:R-:W-:Y:S02]  /*2ff0*/  SHF.R.S32.HI R8, RZ, 0x1f, R2 ;  /* 0x0000001fff087819 */ /* 0x000fe40000011402 */
[----:B------:R1:W1:Y:S02]  /*3000*/  MUFU.TANH R21, R3 ;  /* 0x0000000300157308 */ /* 0x0002640000002400 */
[----:B-1----:R-:W-:Y:S02]  /*3010*/  IADD3 R3, -R6, R137, RZ ;  /* 0x0000008906037210 */ /* 0x002fe40007ffe1ff */
[----:B------:R-:W-:Y:S01]  /*3020*/  LEA.HI R6, R8, R2, RZ, 0x2 ;  /* 0x0000000208067211 */ /* 0x000fe200078f10ff */
[----:B------:R-:W-:Y:S01]  /*3030*/  FMUL.FTZ R8, R68, c[0x0][0x320] ;  /* 0x0000c80044087a20 */ /* 0x000fe20000410000 */
[----:B------:R-:W-:Y:S02]  /*3040*/  LEA.HI R9, R3, R3, RZ, 0x1 ;  /* 0x0000000303097211 */ /* 0x000fe400078f08ff */
[----:B------:R-:W-:Y:S01]  /*3050*/  LEA.HI.SX32 R7, R6, R156, 0x1e ;  /* 0x0000009c06077211 */ /* 0x000fe200078ff2ff */
[----:B------:R1:W1:Y:S01]  /*3060*/  MUFU.TANH R20, R8 ;  /* 0x0000000800147308 */ /* 0x0002620000002400 */
[----:B------:R-:W-:-:S04]  /*3070*/  LOP3.LUT R9, R9, 0x1ffffffe, RZ, 0xc0, !PT ;  /* 0x1ffffffe09097812 */ /* 0x000fc800078ec0ff */
[----:B------:R-:W-:Y:S01]  /*3080*/  IADD3 R3, R3, -R9, RZ ;  /* 0x8000000903037210 */ /* 0x000fe20007ffe0ff */
[----:B-1----:R-:W-:Y:S02]  /*3090*/  IMAD R8, R11, 0x10, R7 ;  /* 0x000000100b087824 */ /* 0x002fe400078e0207 */
[----:B------:R-:W-:-:S03]  /*30a0*/  FMUL.FTZ R7, R69, c[0x0][0x320] ;  /* 0x0000c80045077a20 */ /* 0x000fc60000410000 */
[----:B------:R-:W-:Y:S01]  /*30b0*/  LEA R12, R3, R8, 0x3 ;  /* 0x00000008030c7211 */ /* 0x000fe200078e18ff */
[----:B------:R-:W-:Y:S01]  /*30c0*/  FMUL.FTZ R3, R72, c[0x0][0x320] ;  /* 0x0000c80048037a20 */ /* 0x000fe20000410000 */
[----:B------:R1:W1:Y:S03]  /*30d0*/  MUFU.TANH R19, R7 ;  /* 0x0000000700137308 */ /* 0x0002660000002400 */
[----:B------:R-:W-:Y:S01]  /*30e0*/  @P4 IMAD.HI.U32 R8, R12, c[0x0][0x2c8], RZ ;  /* 0x0000b2000c084a27 */ /* 0x000fe200078e00ff */
[----:B------:R5:W-:Y:S04]  /*30f0*/  STL [R1+0x8], R12 ;  /* 0x0000080c01007387 */ /* 0x000be80000100800 */
[----:B------:R2:W2:Y:S01]  /*3100*/  MUFU.TANH R18, R3 ;  /* 0x0000000300127308 */ /* 0x0004a20000002400 */
[----:B-1----:R-:W-:Y:S01]  /*3110*/  IMAD.MOV.U32 R7, RZ, RZ, R12 ;  /* 0x000000ffff077224 */ /* 0x002fe200078e000c */
[----:B------:R-:W-:Y:S01]  /*3120*/  @P4 SHF.R.U32.HI R7, RZ, c[0x0][0x2cc], R8 ;  /* 0x0000b300ff074a19 */ /* 0x000fe20000011608 */
[----:B------:R-:W-:-:S05]  /*3130*/  FMUL.FTZ R8, R80, c[0x0][0x320] ;  /* 0x0000c80050087a20 */ /* 0x000fca0000410000 */
[----:B------:R-:W1:Y:S01]  /*3140*/  MUFU.TANH R16, R8 ;  /* 0x0000000800107308 */ /* 0x000e620000002400 */
[----:B--2---:R-:W-:-:S07]  /*3150*/  FMUL.FTZ R3, R73, c[0x0][0x320] ;  /* 0x0000c80049037a20 */ /* 0x004fce0000410000 */
[----:B------:R2:W1:Y:S02]  /*3160*/  MUFU.TANH R17, R3 ;  /* 0x0000000300117308 */ /* 0x0004640000002400 */
[----:B--2---:R-:W-:Y:S02]  /*3170*/  LOP3.LUT R3, R6, 0x7ffffffc, RZ, 0xc0, !PT ;  /* 0x7ffffffc06037812 */ /* 0x004fe400078ec0ff */
[----:B------:R-:W2:Y:S02]  /*3180*/  SHFL.IDX PT, R6, R7, RZ, 0x1c1f ;  /* 0x001c1fff07067589 */ /* 0x000ea400000e0000 */
[----:B------:R-:W-:Y:S01]  /*3190*/  IADD3 R3, R2, -R3, RZ ;  /* 0x8000000302037210 */ /* 0x000fe20007ffe0ff */
[----:B------:R-:W-:-:S03]  /*31a0*/  FMUL.FTZ R2, R81, c[0x0][0x320] ;  /* 0x0000c80051027a20 */ /* 0x000fc60000410000 */
[----:B------:R-:W-:Y:S01]  /*31b0*/  SHF.L.U32 R9, R3, 0x1, RZ ;  /* 0x0000000103097819 */ /* 0x000fe200000006ff */
[----:B------:R1:W1:Y:S01]  /*31c0*/  MUFU.TANH R15, R2 ;  /* 0x00000002000f7308 */ /* 0x0002620000002400 */
[----:B------:R-:W-:Y:S02]  /*31d0*/  FMUL.FTZ R3, R112, c[0x0][0x320] ;  /* 0x0000c80070037a20 */ /* 0x000fe40000410000 */
[----:B------:R-:W-:Y:S01]  /*31e0*/  IADD3 R11, -R9, R252, R10 ;  /* 0x000000fc090b7210 */ /* 0x000fe20007ffe10a */
[----:B------:R2:W-:Y:S01]  /*31f0*/  STL [R1+0x4], R9 ;  /* 0x0000040901007387 */ /* 0x0005e20000100800 */
[----:B------:R-:W-:-:S03]  /*3200*/  IADD3 R13, R10, -R9, RZ ;  /* 0x800000090a0d7210 */ /* 0x000fc60007ffe0ff */
[----:B------:R2:W2:Y:S01]  /*3210*/  MUFU.TANH R14, R3 ;  /* 0x00000003000e7308 */ /* 0x0004a20000002400 */
[----:B-1----:R-:W-:-:S05]  /*3220*/  IADD3 R2, -R9, 0x1, R133 ;  /* 0x0000000109027810 */ /* 0x002fca0007ffe185 */
[----:B------:R-:W-:-:S05]  /*3230*/  IMAD.IADD R2, R2, 0x1, -R138 ;  /* 0x0000000102027824 */ /* 0x000fca00078e0a8a */
[C---:B------:R-:W-:Y:S02]  /*3240*/  IADD3 R8, R2.reuse, c[0x0][0x328], RZ ;  /* 0x0000ca0002087a10 */ /* 0x040fe40007ffe0ff */
[----:B-----5:R-:W-:Y:S02]  /*3250*/  IADD3 R12, R2, UR4, RZ ;  /* 0x00000004020c7c10 */ /* 0x020fe4000fffe0ff */
[-C--:B--2---:R-:W-:Y:S02]  /*3260*/  IADD3 R3, R8, R6.reuse, RZ ;  /* 0x0000000608037210 */ /* 0x084fe40007ffe0ff */
[----:B------:R-:W-:Y:S02]  /*3270*/  IADD3 R2, R12, R6, RZ ;  /* 0x000000060c027210 */ /* 0x000fe40007ffe0ff */
[----:B------:R-:W-:Y:S01]  /*3280*/  IMNMX R3, R3, R11, PT ;  /* 0x0000000b03037217 */ /* 0x000fe20003800200 */
[----:B------:R-:W-:Y:S05]  /*3290*/  @!P3 BRA `(.L_x_243) ;  /* 0x000001400000b947 */ /* 0x000fea0003800000 */
[----:B---34-:R-:W-:Y:S01]  /*32a0*/  IADD3 R6, -R138, R252, R6 ;  /* 0x000000fc8a067210 */ /* 0x018fe20007ffe106 */
[----:B------:R-:W-:Y:S03]  /*32b0*/  BSSY B0, `(.L_x_244) ;  /* 0x000000e000007945 */ /* 0x000fe60003800000 */
        /* <DEDUP_REMOVED lines=9> */
.L_x_245:
[----:B------:R-:W-:-:S04]  /*3350*/  MOV R9, c[0x0][0x32c] ;  /* 0x0000cb0000097a02 */ /* 0x000fc80000000f00 */
[----:B------:R-:W-:-:S13]  /*3360*/  ISETP.NE.AND P0, PT, R9, 0x1, PT ;  /* 0x000000010900780c */ /* 0x000fda0003f05270 */
[----:B------:R-:W-:-:S05]  /*3370*/  @P0 IMAD.HI.U32 R9, R6, c[0x0][0x330], RZ ;  /* 0x0000cc0006090a27 */ /* 0x000fca00078e00ff */
[----:B------:R-:W-:Y:S02]  /*3380*/  @P0 SHF.R.U32.HI R6, RZ, c[0x0][0x334], R9 ;  /* 0x0000cd00ff060a19 */ /* 0x000fe40000011609 */
.L_x_246:
[----:B------:R-:W-:Y:S05]  /*3390*/  BSYNC B0 ;  /* 0x0000000000007941 */ /* 0x000fea0003800000 */
.L_x_244:
[----:B------:R-:W-:-:S05]  /*33a0*/  IMAD R6, R6, c[0x0][0x32c], R13 ;  /* 0x0000cb0006067a24 */ /* 0x000fca00078e020d */
[----:B------:R-:W-:Y:S02]  /*33b0*/  IADD3 R9, R6, c[0x0][0x32c], RZ ;  /* 0x0000cb0006097a10 */ /* 0x000fe40007ffe0ff */
[----:B------:R-:W-:Y:S02]  /*33c0*/  IMNMX R2, R2, R6, !PT ;  /* 0x0000000602027217 */ /* 0x000fe40007800200 */
[----:B------:R-:W-:Y:S02]  /*33d0*/  IMNMX R3, R3, R9, PT ;  /* 0x0000000903037217 */ /* 0x000fe40003800200 */
.L_x_243:
[C---:B---34-:R-:W-:Y:S01]  /*33e0*/  ISETP.GE.AND P0, PT, R10.reuse, 0x2, PT ;  /* 0x000000020a00780c */ /* 0x058fe20003f06270 */
[----:B------:R-:W1:Y:S01]  /*33f0*/  SHFL.IDX PT, R6, R7, 0x1, 0x1c1f ;  /* 0x003c1f0007067f89 */ /* 0x000e6200000e0000 */
[----:B------:R-:W-:Y:S02]  /*3400*/  ISETP.GE.AND P2, PT, R10, 0x9, PT ;  /* 0x000000090a00780c */ /* 0x000fe40003f46270 */
[----:B------:R-:W-:Y:S02]  /*3410*/  P2R R61, PR, RZ, 0x1 ;  /* 0x00000001ff3d7803 */ /* 0x000fe40000000000 */
[----:B------:R-:W-:-:S02]  /*3420*/  ISETP.GT.AND P0, PT, R2, 0x1, !P0 ;  /* 0x000000010200780c */ /* 0x000fc40004704270 */
[----:B------:R-:W-:Y:S02]  /*3430*/  P2R R60, PR, RZ, 0x4 ;  /* 0x00000004ff3c7803 */ /* 0x000fe40000000000 */
[----:B------:R-:W-:-:S04]  /*3440*/  ISETP.LT.OR P0, PT, R3, 0x2, P0 ;  /* 0x000000020300780c */ /* 0x000fc80000701670 */
[----:B------:R-:W-:Y:S02]  /*3450*/  FSEL R40, R37, -INF , !P0 ;  /* 0xff80000025287808 */ /* 0x000fe40004000000 */
[----:B------:R-:W-:Y:S02]  /*3460*/  ISETP.GT.AND P0, PT, R2, 0x8, !P2 ;  /* 0x000000080200780c */ /* 0x000fe40005704270 */
[----:B------:R-:W-:Y:S02]  /*3470*/  ISETP.GE.AND P2, PT, R10, 0xa, PT ;  /* 0x0000000a0a00780c */ /* 0x000fe40003f46270 */
[----:B------:R-:W-:Y:S02]  /*3480*/  ISETP.LT.OR P0, PT, R3, 0x9, P0 ;  /* 0x000000090300780c */ /* 0x000fe40000701670 */
[----:B------:R-:W-:Y:S02]  /*3490*/  P2R R59, PR, RZ, 0x4 ;  /* 0x00000004ff3b7803 */ /* 0x000fe40000000000 */
[----:B------:R-:W-:-:S02]  /*34a0*/  FSEL R43, R36, -INF , !P0 ;  /* 0xff800000242b7808 */ /* 0x000fc40004000000 */
[----:B------:R-:W-:Y:S02]  /*34b0*/  ISETP.GT.AND P0, PT, R2, 0x9, !P2 ;  /* 0x000000090200780c */ /* 0x000fe40005704270 */
[----:B------:R-:W-:Y:S02]  /*34c0*/  ISETP.GE.AND P2, PT, R10, 0x11, PT ;  /* 0x000000110a00780c */ /* 0x000fe40003f46270 */
[----:B------:R-:W-:Y:S02]  /*34d0*/  ISETP.LT.OR P0, PT, R3, 0xa, P0 ;  /* 0x0000000a0300780c */ /* 0x000fe40000701670 */
[----:B------:R-:W-:Y:S02]  /*34e0*/  P2R R58, PR, RZ, 0x4 ;  /* 0x00000004ff3a7803 */ /* 0x000fe40000000000 */
[----:B------:R-:W-:Y:S02]  /*34f0*/  FSEL R44, R35, -INF , !P0 ;  /* 0xff800000232c7808 */ /* 0x000fe40004000000 */
[----:B------:R-:W-:-:S02]  /*3500*/  ISETP.GT.AND P0, PT, R2, 0x10, !P2 ;  /* 0x000000100200780c */ /* 0x000fc40005704270 */
[----:B------:R-:W-:Y:S02]  /*3510*/  ISETP.GE.AND P2, PT, R10, 0x12, PT ;  /* 0x000000120a00780c */ /* 0x000fe40003f46270 */
[----:B------:R-:W-:Y:S02]  /*3520*/  ISETP.LT.OR P0, PT, R3, 0x11, P0 ;  /* 0x000000110300780c */ /* 0x000fe40000701670 */
[----:B------:R-:W-:Y:S02]  /*3530*/  P2R R57, PR, RZ, 0x4 ;  /* 0x00000004ff397803 */ /* 0x000fe40000000000 */
[----:B------:R-:W-:Y:S02]  /*3540*/  FSEL R76, R34, -INF , !P0 ;  /* 0xff800000224c7808 */ /* 0x000fe40004000000 */
[----:B------:R-:W-:Y:S02]  /*3550*/  ISETP.GT.AND P0, PT, R2, 0x11, !P2 ;  /* 0x000000110200780c */ /* 0x000fe40005704270 */
[----:B------:R-:W-:-:S02]  /*3560*/  ISETP.GE.AND P2, PT, R10, 0x19, PT ;  /* 0x000000190a00780c */ /* 0x000fc40003f46270 */
[----:B------:R-:W-:Y:S02]  /*3570*/  ISETP.LT.OR P0, PT, R3, 0x12, P0 ;  /* 0x000000120300780c */ /* 0x000fe40000701670 */
[----:B------:R-:W-:Y:S02]  /*3580*/  P2R R56, PR, RZ, 0x4 ;  /* 0x00000004ff387803 */ /* 0x000fe40000000000 */
[----:B------:R-:W-:Y:S02]  /*3590*/  FSEL R77, R33, -INF , !P0 ;  /* 0xff800000214d7808 */ /* 0x000fe40004000000 */
[----:B------:R-:W-:Y:S02]  /*35a0*/  ISETP.GT.AND P0, PT, R2, 0x18, !P2 ;  /* 0x000000180200780c */ /* 0x000fe40005704270 */
[----:B------:R-:W-:Y:S02]  /*35b0*/  ISETP.GE.AND P2, PT, R10, 0x1a, PT ;  /* 0x0000001a0a00780c */ /* 0x000fe40003f46270 */
[----:B------:R-:W-:-:S02]  /*35c0*/  ISETP.LT.OR P0, PT, R3, 0x19, P0 ;  /* 0x000000190300780c */ /* 0x000fc40000701670 */
[----:B------:R-:W-:Y:S02]  /*35d0*/  P2R R55, PR, RZ, 0x4 ;  /* 0x00000004ff377803 */ /* 0x000fe40000000000 */
[----:B------:R-:W-:Y:S02]  /*35e0*/  FSEL R78, R32, -INF , !P0 ;  /* 0xff800000204e7808 */ /* 0x000fe40004000000 */
[----:B------:R-:W-:Y:S02]  /*35f0*/  ISETP.GT.AND P0, PT, R2, 0x19, !P2 ;  /* 0x000000190200780c */ /* 0x000fe40005704270 */
[----:B------:R-:W-:Y:S02]  /*3600*/  ISETP.GE.AND P2, PT, R10, 0x21, PT ;  /* 0x000000210a00780c */ /* 0x000fe40003f46270 */
[----:B------:R-:W-:Y:S02]  /*3610*/  ISETP.LT.OR P0, PT, R3, 0x1a, P0 ;  /* 0x0000001a0300780c */ /* 0x000fe40000701670 */
[----:B------:R-:W-:-:S02]  /*3620*/  P2R R54, PR, RZ, 0x4 ;  /* 0x00000004ff367803 */ /* 0x000fc40000000000 */
        /* <DEDUP_REMOVED lines=76> */
[----:B------:R-:W-:Y:S02]  /*3af0*/  ISETP.GT.AND P0, PT, R2, RZ, !P2 ;  /* 0x000000ff0200720c */ /* 0x000fe40005704270 */
[----:B------:R-:W-:-:S02]  /*3b00*/  ISETP.GE.AND P2, PT, R10, 0x5a, PT ;  /* 0x0000005a0a00780c */ /* 0x000fc40003f46270 */
[----:B------:R-:W-:-:S04]  /*3b10*/  ISETP.LT.OR P0, PT, R3, 0x1, P0 ;  /* 0x000000010300780c */ /* 0x000fc80000701670 */
[----:B------:R-:W-:Y:S02]  /*3b20*/  FSEL R32, R14, -INF , !P0 ;  /* 0xff8000000e207808 */ /* 0x000fe40004000000 */
[----:B------:R-:W-:Y:S01]  /*3b30*/  ISETP.GT.AND P0, PT, R2, 0x59, !P2 ;  /* 0x000000590200780c */ /* 0x000fe20005704270 */
[----:B------:R-:W-:-:S03]  /*3b40*/  FMUL.FTZ R2, R87, c[0x0][0x320] ;  /* 0x0000c80057027a20 */ /* 0x000fc60000410000 */
[----:B------:R-:W-:Y:S01]  /*3b50*/  ISETP.LT.OR P0, PT, R3, 0x5a, P0 ;  /* 0x0000005a0300780c */ /* 0x000fe20000701670 */
[----:B------:R2:W3:Y:S01]  /*3b60*/  MUFU.TANH R35, R2 ;  /* 0x0000000200237308 */ /* 0x0004e20000002400 */
[----:B-1----:R-:W-:Y:S02]  /*3b70*/  IMAD.IADD R3, R8, 0x1, R6 ;  /* 0x0000000108037824 */ /* 0x002fe400078e0206 */
[----:B------:R-:W-:-:S03]  /*3b80*/  FSEL R215, R15, -INF , !P0 ;  /* 0xff8000000fd77808 */ /* 0x000fc60004000000 */
[----:B------:R-:W-:Y:S01]  /*3b90*/  IMNMX R3, R3, R11, PT ;  /* 0x0000000b03037217 */ /* 0x000fe20003800200 */
[----:B--2---:R-:W-:-:S04]  /*3ba0*/  FMUL.FTZ R2, R90, c[0x0][0x320] ;  /* 0x0000c8005a027a20 */ /* 0x004fc80000410000 */
[----:B------:R1:W2:Y:S02]  /*3bb0*/  MUFU.TANH R34, R2 ;  /* 0x0000000200227308 */ /* 0x0002a40000002400 */
        /* <DEDUP_REMOVED lines=44> */
[----:B-1----:R-:W-:Y:S01]  /*3e80*/  IMAD.IADD R2, R12, 0x1, R6 ;  /* 0x000000010c027824 */ /* 0x002fe200078e0206 */
[----:B------:R-:W-:Y:S05]  /*3e90*/  @!P3 BRA `(.L_x_247) ;  /* 0x000001400000b947 */ /* 0x000fea0003800000 */
[----:B--234-:R-:W-:Y:S01]  /*3ea0*/  IADD3 R6, -R138, R252, R6 ;  /* 0x000000fc8a067210 */ /* 0x01cfe20007ffe106 */
        /* <DEDUP_REMOVED lines=10> */
.L_x_249:
[----:B------:R-:W-:-:S04]  /*3f50*/  MOV R7, c[0x0][0x32c] ;  /* 0x0000cb0000077a02 */ /* 0x000fc80000000f00 */
[----:B------:R-:W-:-:S13]  /*3f60*/  ISETP.NE.AND P0, PT, R7, 0x1, PT ;  /* 0x000000010700780c */ /* 0x000fda0003f05270 */
[----:B------:R-:W-:-:S05]  /*3f70*/  @P0 IMAD.HI.U32 R7, R6, c[0x0][0x330], RZ ;  /* 0x0000cc0006070a27 */ /* 0x000fca00078e00ff */
[----:B------:R-:W-:Y:S02]  /*3f80*/  @P0 SHF.R.U32.HI R6, RZ, c[0x0][0x334], R7 ;  /* 0x0000cd00ff060a19 */ /* 0x000fe40000011607 */
.L_x_250:
[----:B------:R-:W-:Y:S05]  /*3f90*/  BSYNC B0 ;  /* 0x0000000000007941 */ /* 0x000fea0003800000 */
.L_x_248:
[----:B------:R-:W-:-:S05]  /*3fa0*/  IMAD R6, R6, c[0x0][0x32c], R13 ;  /* 0x0000cb0006067a24 */ /* 0x000fca00078e020d */
[----:B------:R-:W-:Y:S02]  /*3fb0*/  IADD3 R7, R6, c[0x0][0x32c], RZ ;  /* 0x0000cb0006077a10 */ /* 0x000fe40007ffe0ff */
[----:B------:R-:W-:Y:S02]  /*3fc0*/  IMNMX R2, R2, R6, !PT ;  /* 0x0000000602027217 */ /* 0x000fe40007800200 */
[----:B------:R-:W-:Y:S02]  /*3fd0*/  IMNMX R3, R3, R7, PT ;  /* 0x0000000703037217 */ /* 0x000fe40003800200 */
.L_x_247:
[----:B--234-:R-:W-:Y:S01]  /*3fe0*/  ISETP.NE.AND P0, PT, R61, RZ, PT ;  /* 0x000000ff3d00720c */ /* 0x01cfe20003f05270 */
[----:B------:R-:W-:Y:S01]  /*3ff0*/  IMAD.SHL.U32 R197, R4, 0x2, RZ ;  /* 0x0000000204c57824 */ /* 0x000fe200078e00ff */
[----:B------:R-:W-:Y:S02]  /*4000*/  FMNMX.FTZ R68, R32, R40, !PT ;  /* 0x0000002820447209 */ /* 0x000fe40007810000 */
[----:B------:R-:W-:Y:S01]  /*4010*/  ISETP.GT.AND P0, PT, R2, 0x1, !P0 ;  /* 0x000000010200780c */ /* 0x000fe20004704270 */
[--C-:B------:R-:W-:Y:S01]  /*4020*/  IMAD R198, R5, 0x2, R197.reuse ;  /* 0x0000000205c67824 */ /* 0x100fe200078e02c5 */
[----:B------:R-:W-:Y:S01]  /*4030*/  FMNMX.FTZ R68, R43, R68, !PT ;  /* 0x000000442b447209 */ /* 0x000fe20007810000 */
[C---:B------:R-:W-:Y:S01]  /*4040*/  IMAD R201, R0.reuse, 0x2, R197 ;  /* 0x0000000200c97824 */ /* 0x040fe200078e02c5 */
[----:B------:R-:W-:Y:S01]  /*4050*/  ISETP.LT.OR P0, PT, R3, 0x2, P0 ;  /* 0x000000020300780c */ /* 0x000fe20000701670 */
[----:B------:R-:W-:Y:S01]  /*4060*/  IMAD R200, R0, 0x2, R198 ;  /* 0x0000000200c87824 */ /* 0x000fe200078e02c6 */
[----:B------:R-:W-:-:S02]  /*4070*/  FMNMX.FTZ R68, R44, R68, !PT ;  /* 0x000000442c447209 */ /* 0x000fc40007810000 */
[----:B------:R-:W-:Y:S02]  /*4080*/  FSEL R11, R24, -INF , !P0 ;  /* 0xff800000180b7808 */ /* 0x000fe40004000000 */
[----:B------:R-:W-:Y:S02]  /*4090*/  ISETP.NE.AND P0, PT, R60, RZ, PT ;  /* 0x000000ff3c00720c */ /* 0x000fe40003f05270 */
[----:B------:R-:W-:Y:S02]  /*40a0*/  FMNMX.FTZ R68, R76, R68, !PT ;  /* 0x000000444c447209 */ /* 0x000fe40007810000 */
[----:B------:R-:W-:Y:S02]  /*40b0*/  ISETP.GT.AND P0, PT, R2, 0x8, !P0 ;  /* 0x000000080200780c */ /* 0x000fe40004704270 */
[----:B------:R-:W-:Y:S02]  /*40c0*/  FMNMX.FTZ R68, R77, R68, !PT ;  /* 0x000000444d447209 */ /* 0x000fe40007810000 */
[----:B------:R-:W-:-:S02]  /*40d0*/  ISETP.LT.OR P0, PT, R3, 0x9, P0 ;  /* 0x000000090300780c */ /* 0x000fc40000701670 */
[----:B------:R-:W-:Y:S02]  /*40e0*/  FMNMX.FTZ R68, R78, R68, !PT ;  /* 0x000000444e447209 */ /* 0x000fe40007810000 */
[----:B------:R-:W-:Y:S02]  /*40f0*/  FSEL R24, R14, -INF , !P0 ;  /* 0xff8000000e187808 */ /* 0x000fe40004000000 */
[----:B------:R-:W-:Y:S02]  /*4100*/  ISETP.NE.AND P0, PT, R59, RZ, PT ;  /* 0x000000ff3b00720c */ /* 0x000fe40003f05270 */
[----:B------:R-:W-:Y:S02]  /*4110*/  FMNMX.FTZ R68, R79, R68, !PT ;  /* 0x000000444f447209 */ /* 0x000fe40007810000 */
[----:B------:R-:W-:Y:S02]  /*4120*/  ISETP.GT.AND P0, PT, R2, 0x9, !P0 ;  /* 0x000000090200780c */ /* 0x000fe40004704270 */
[----:B------:R-:W-:-:S02]  /*4130*/  FMNMX.FTZ R68, R108, R68, !PT ;  /* 0x000000446c447209 */ /* 0x000fc40007810000 */
[----:B------:R-:W-:Y:S02]  /*4140*/  ISETP.LT.OR P0, PT, R3, 0xa, P0 ;  /* 0x0000000a0300780c */ /* 0x000fe40000701670 */
[----:B------:R-:W-:Y:S02]  /*4150*/  FMNMX.FTZ R68, R110, R68, !PT ;  /* 0x000000446e447209 */ /* 0x000fe40007810000 */
[----:B------:R-:W-:Y:S02]  /*4160*/  FSEL R10, R10, -INF , !P0 ;  /* 0xff8000000a0a7808 */ /* 0x000fe40004000000 */
[----:B------:R-:W-:Y:S02]  /*4170*/  ISETP.NE.AND P0, PT, R58, RZ, PT ;  /* 0x000000ff3a00720c */ /* 0x000fe40003f05270 */
[----:B------:R-:W-:Y:S02]  /*4180*/  FMNMX.FTZ R68, R109, R68, !PT ;  /* 0x000000446d447209 */ /* 0x000fe40007810000 */
[----:B------:R-:W-:-:S02]  /*4190*/  ISETP.GT.AND P0, PT, R2, 0x10, !P0 ;  /* 0x000000100200780c */ /* 0x000fc40004704270 */
[----:B------:R-:W-:Y:S02]  /*41a0*/  FMNMX.FTZ R68, R111, R68, !PT ;  /* 0x000000446f447209 */ /* 0x000fe40007810000 */
[----:B------:R-:W-:Y:S02]  /*41b0*/  ISETP.LT.OR P0, PT, R3, 0x11, P0 ;  /* 0x000000110300780c */ /* 0x000fe40000701670 */
[----:B------:R-:W-:Y:S02]  /*41c0*/  FMNMX.FTZ R68, R157, R68, !PT ;  /* 0x000000449d447209 */ /* 0x000fe40007810000 */
[----:B------:R-:W-:Y:S02]  /*41d0*/  FSEL R70, R21, -INF , !P0 ;  /* 0xff80000015467808 */ /* 0x000fe40004000000 */
[----:B------:R-:W-:Y:S02]  /*41e0*/  ISETP.NE.AND P0, PT, R57, RZ, PT ;  /* 0x000000ff3900720c */ /* 0x000fe40003f05270 */
[----:B------:R-:W-:-:S02]  /*41f0*/  FMNMX.FTZ R68, R159, R68, !PT ;  /* 0x000000449f447209 */ /* 0x000fc40007810000 */
[----:B------:R-:W-:Y:S02]  /*4200*/  ISETP.GT.AND P0, PT, R2, 0x11, !P0 ;  /* 0x000000110200780c */ /* 0x000fe40004704270 */
[----:B------:R-:W-:Y:S02]  /*4210*/  FMNMX.FTZ R68, R158, R68, !PT ;  /* 0x000000449e447209 */ /* 0x000fe40007810000 */
[----:B------:R-:W-:Y:S02]  /*4220*/  ISETP.LT.OR P0, PT, R3, 0x12, P0 ;  /* 0x000000120300780c */ /* 0x000fe40000701670 */
[----:B------:R-:W-:Y:S02]  /*4230*/  FMNMX.FTZ R68, R160, R68, !PT ;  /* 0x00000044a0447209 */ /* 0x000fe40007810000 */
[----:B------:R-:W-:Y:S02]  /*4240*/  FSEL R69, R20, -INF , !P0 ;  /* 0xff80000014457808 */ /* 0x000fe40004000000 */
[----:B------:R-:W-:-:S02]  /*4250*/  ISETP.NE.AND P0, PT, R56, RZ, PT ;  /* 0x000000ff3800720c */ /* 0x000fc40003f05270 */
[----:B------:R-:W-:Y:S02]  /*4260*/  FMNMX.FTZ R68, R166, R68, !PT ;  /* 0x00000044a6447209 */ /* 0x000fe40007810000 */
[----:B------:R-:W-:Y:S02]  /*4270*/  ISETP.GT.AND P0, PT, R2, 0x18, !P0 ;  /* 0x000000180200780c */ /* 0x000fe40004704270 */
[----:B------:R-:W-:Y:S02]  /*4280*/  FMNMX.FTZ R68, R168, R68, !PT ;  /* 0x00000044a8447209 */ /* 0x000fe40007810000 */
[----:B------:R-:W-:Y:S02]  /*4290*/  ISETP.LT.OR P0, PT, R3, 0x19, P0 ;  /* 0x000000190300780c */ /* 0x000fe40000701670 */
[----:B------:R-:W-:Y:S02]  /*42a0*/  FMNMX.FTZ R68, R167, R68, !PT ;  /* 0x00000044a7447209 */ /* 0x000fe40007810000 */
[----:B------:R-:W-:-:S02]  /*42b0*/  FSEL R71, R34, -INF , !P0 ;  /* 0xff80000022477808 */ /* 0x000fc40004000000 */
[----:B------:R-:W-:Y:S02]  /*42c0*/  ISETP.NE.AND P0, PT, R55, RZ, PT ;  /* 0x000000ff3700720c */ /* 0x000fe40003f05270 */
[----:B------:R-:W-:Y:S02]  /*42d0*/  FMNMX.FTZ R68, R169, R68, !PT ;  /* 0x00000044a9447209 */ /* 0x000fe40007810000 */
[----:B------:R-:W-:Y:S02]  /*42e0*/  ISETP.GT.AND P0, PT, R2, 0x19, !P0 ;  /* 0x000000190200780c */ /* 0x000fe40004704270 */
[----:B------:R-:W-:Y:S02]  /*42f0*/  FMNMX.FTZ R68, R189, R68, !PT ;  /* 0x00000044bd447209 */ /* 0x000fe40007810000 */
[----:B------:R-:W-:Y:S02]  /*4300*/  ISETP.LT.OR P0, PT, R3, 0x1a, P0 ;  /* 0x0000001a0300780c */ /* 0x000fe40000701670 */
[----:B------:R-:W-:-:S02]  /*4310*/  FMNMX.FTZ R68, R191, R68, !PT ;  /* 0x00000044bf447209 */ /* 0x000fc40007810000 */
[----:B------:R-:W-:Y:S02]  /*4320*/  FSEL R80, R33, -INF , !P0 ;  /* 0xff80000021507808 */ /* 0x000fe40004000000 */
[----:B------:R-:W-:Y:S02]  /*4330*/  ISETP.NE.AND P0, PT, R54, RZ, PT ;  /* 0x000000ff3600720c */ /* 0x000fe40003f05270 */
[----:B------:R-:W-:Y:S02]  /*4340*/  FMNMX.FTZ R68, R190, R68, !PT ;  /* 0x00000044be447209 */ /* 0x000fe40007810000 */
[----:B------:R-:W-:Y:S02]  /*4350*/  ISETP.GT.AND P0, PT, R2, 0x20, !P0 ;  /* 0x000000200200780c */ /* 0x000fe40004704270 */
[----:B------:R-:W-:Y:S02]  /*4360*/  FMNMX.FTZ R68, R215, R68, !PT ;  /* 0x00000044d7447209 */ /* 0x000fe40007810000 */
[----:B------:R-:W-:-:S03]  /*4370*/  ISETP.LT.OR P0, PT, R3, 0x21, P0 ;  /* 0x000000210300780c */ /* 0x000fc60000701670 */
[----:B------:R-:W1:Y:S01]  /*4380*/  SHFL.BFLY PT, R7, R68, 0x2, 0x1f ;  /* 0x0c401f0044077f89 */ /* 0x000e6200000e0000 */
[----:B------:R-:W-:Y:S02]  /*4390*/  FSEL R121, R26, -INF , !P0 ;  /* 0xff8000001a797808 */ /* 0x000fe40004000000 */
[----:B------:R-:W-:-:S04]  /*43a0*/  ISETP.NE.AND P0, PT, R53, RZ, PT ;  /* 0x000000ff3500720c */ /* 0x000fc80003f05270 */
[----:B------:R-:W-:-:S04]  /*43b0*/  ISETP.GT.AND P0, PT, R2, 0x21, !P0 ;  /* 0x000000210200780c */ /* 0x000fc80004704270 */
[----:B------:R-:W-:-:S04]  /*43c0*/  ISETP.LT.OR P0, PT, R3, 0x22, P0 ;  /* 0x000000220300780c */ /* 0x000fc80000701670 */
[----:B------:R-:W-:Y:S02]  /*43d0*/  FSEL R120, R25, -INF , !P0 ;  /* 0xff80000019787808 */ /* 0x000fe40004000000 */
[----:B------:R-:W-:-:S04]  /*43e0*/  ISETP.NE.AND P0, PT, R52, RZ, PT ;  /* 0x000000ff3400720c */ /* 0x000fc80003f05270 */
[----:B------:R-:W-:Y:S02]  /*43f0*/  ISETP.GT.AND P0, PT, R2, 0x28, !P0 ;  /* 0x000000280200780c */ /* 0x000fe40004704270 */
[----:B-1----:R-:W-:Y:S02]  /*4400*/  FMNMX.FTZ R68, R68, R7, !PT ;  /* 0x0000000744447209 */ /* 0x002fe40007810000 */
[----:B------:R-:W-:-:S04]  /*4410*/  ISETP.LT.OR P0, PT, R3, 0x29, P0 ;  /* 0x000000290300780c */ /* 0x000fc80000701670 */
[----:B------:R-:W-:Y:S02]  /*4420*/  FSEL R140, R17, -INF , !P0 ;  /* 0xff800000118c7808 */ /* 0x000fe40004000000 */
[----:B------:R-:W-:-:S04]  /*4430*/  ISETP.NE.AND P0, PT, R51, RZ, PT ;  /* 0x000000ff3300720c */ /* 0x000fc80003f05270 */
[----:B------:R-:W-:-:S04]  /*4440*/  ISETP.GT.AND P0, PT, R2, 0x29, !P0 ;  /* 0x000000290200780c */ /* 0x000fc80004704270 */
        /* <DEDUP_REMOVED lines=34> */
[----:B------:R-:W-:Y:S01]  /*4670*/  ISETP.NE.AND P0, PT, R39, RZ, PT ;  /* 0x000000ff2700720c */ /* 0x000fe20003f05270 */
[----:B------:R-:W-:Y:S03]  /*4680*/  LDSM.16.MT88.4 R20, [R197+0x100] ;  /* 0x00010000c514783b */ /* 0x000fe60000004200 */
        /* <DEDUP_REMOVED lines=12> */
[----:B------:R-:W-:Y:S01]  /*4750*/  ISETP.NE.AND P0, PT, R36, RZ, PT ;  /* 0x000000ff2400720c */ /* 0x000fe20003f05270 */
[----:B------:R-:W-:Y:S03]  /*4760*/  LDSM.16.MT88.4 R12, [R198+0x100] ;  /* 0x00010000c60c783b */ /* 0x000fe60000004200 */
[----:B------:R-:W-:Y:S01]  /*4770*/  ISETP.GT.AND P0, PT, R2, RZ, !P0 ;  /* 0x000000ff0200720c */ /* 0x000fe20004704270 */
[----:B------:R-:W-:Y:S03]  /*4780*/  LDSM.16.MT88.4 R36, [R197+0x900] ;  /* 0x00090000c524783b */ /* 0x000fe60000004200 */
[----:B------:R-:W-:-:S04]  /*4790*/  ISETP.LT.OR P0, PT, R3, 0x1, P0 ;  /* 0x000000010300780c */ /* 0x000fc80000701670 */
[----:B------:R-:W-:Y:S02]  /*47a0*/  FSEL R8, R29, -INF , !P0 ;  /* 0xff8000001d087808 */ /* 0x000fe40004000000 */
[----:B------:R-:W-:Y:S01]  /*47b0*/  ISETP.GT.AND P0, PT, R2, 0x59, !P2 ;  /* 0x000000590200780c */ /* 0x000fe20005704270 */
[----:B------:R-:W-:Y:S01]  /*47c0*/  LDSM.16.MT88.4 R28, [R198+0x900] ;  /* 0x00090000c61c783b */ /* 0x000fe20000004200 */
[----:B------:R-:W-:Y:S02]  /*47d0*/  FMNMX.FTZ R6, R8, R11, !PT ;  /* 0x0000000b08067209 */ /* 0x000fe40007810000 */
[----:B------:R-:W-:Y:S02]  /*47e0*/  ISETP.LT.OR P0, PT, R3, 0x5a, P0 ;  /* 0x0000005a0300780c */ /* 0x000fe40000701670 */
[----:B------:R-:W-:Y:S01]  /*47f0*/  FMNMX.FTZ R6, R24, R6, !PT ;  /* 0x0000000618067209 */ /* 0x000fe20007810000 */
[----:B------:R-:W1:Y:S01]  /*4800*/  SHFL.BFLY PT, R3, R68, 0x1, 0x1f ;  /* 0x0c201f0044037f89 */ /* 0x000e6200000e0000 */
[----:B------:R-:W-:-:S02]  /*4810*/  FSEL R165, R62, -INF , !P0 ;  /* 0xff8000003ea57808 */ /* 0x000fc40004000000 */
[----:B------:R-:W-:-:S04]  /*4820*/  FMNMX.FTZ R6, R10, R6, !PT ;  /* 0x000000060a067209 */ /* 0x000fc80007810000 */
[----:B------:R-:W-:-:S04]  /*4830*/  FMNMX.FTZ R6, R70, R6, !PT ;  /* 0x0000000646067209 */ /* 0x000fc80007810000 */
[----:B------:R-:W-:-:S04]  /*4840*/  FMNMX.FTZ R6, R69, R6, !PT ;  /* 0x0000000645067209 */ /* 0x000fc80007810000 */
[----:B------:R-:W-:-:S04]  /*4850*/  FMNMX.FTZ R6, R71, R6, !PT ;  /* 0x0000000647067209 */ /* 0x000fc80007810000 */
[----:B------:R-:W-:-:S04]  /*4860*/  FMNMX.FTZ R6, R80, R6, !PT ;  /* 0x0000000650067209 */ /* 0x000fc80007810000 */
[----:B------:R-:W-:Y:S02]  /*4870*/  FMNMX.FTZ R6, R121, R6, !PT ;  /* 0x0000000679067209 */ /* 0x000fe40007810000 */
[----:B-1----:R-:W-:Y:S02]  /*4880*/  FMNMX.FTZ R68, R68, R3, !PT ;  /* 0x0000000344447209 */ /* 0x002fe40007810000 */
[----:B------:R-:W-:Y:S02]  /*4890*/  FMNMX.FTZ R6, R120, R6, !PT ;  /* 0x0000000678067209 */ /* 0x000fe40007810000 */
[----:B------:R-:W-:Y:S02]  /*48a0*/  FSETP.NEU.FTZ.AND P0, PT, R68, -INF , PT ;  /* 0xff8000004400780b */ /* 0x000fe40003f1d000 */
[----:B------:R-:W-:-:S04]  /*48b0*/  FMNMX.FTZ R6, R140, R6, !PT ;  /* 0x000000068c067209 */ /* 0x000fc80007810000 */
        /* <DEDUP_REMOVED lines=12> */
[----:B------:R-:W-:-:S05]  /*4980*/  FMNMX.FTZ R6, R165, R2, !PT ;  /* 0x00000002a5067209 */ /* 0x000fca0007810000 */
[----:B------:R-:W1:Y:S02]  /*4990*/  SHFL.BFLY PT, R2, R6, 0x2, 0x1f ;  /* 0x0c401f0006027f89 */ /* 0x000e6400000e0000 */
[----:B-1----:R-:W-:Y:S01]  /*49a0*/  FMNMX.FTZ R7, R6, R2, !PT ;  /* 0x0000000206077209 */ /* 0x002fe20007810000 */
[----:B------:R-:W-:-:S04]  /*49b0*/  FMUL.FTZ R6, R68, c[0x0][0x2d0] ;  /* 0x0000b40044067a20 */ /* 0x000fc80000410000 */
[----:B------:R-:W1:Y:S01]  /*49c0*/  SHFL.BFLY PT, R3, R7, 0x1, 0x1f ;  /* 0x0c201f0007037f89 */ /* 0x000e6200000e0000 */
[----:B------:R-:W-:-:S05]  /*49d0*/  FSEL R6, R6, RZ, P0 ;  /* 0x000000ff06067208 */ /* 0x000fca0000000000 */
[--C-:B------:R-:W-:Y:S02]  /*49e0*/  FFMA.FTZ R2, R32, c[0x0][0x2d0], -R6.reuse ;  /* 0x0000b40020027a23 */ /* 0x100fe40000010806 */
[--C-:B------:R-:W-:Y:S01]  /*49f0*/  FFMA.FTZ R0, R76, c[0x0][0x2d0], -R6.reuse ;  /* 0x0000b4004c007a23 */ /* 0x100fe20000010806 */
[----:B------:R-:W-:Y:S01]  /*4a00*/  LDSM.16.MT88.4 R32, [R201+0x3100] ;  /* 0x00310000c920783b */ /* 0x000fe20000004200 */
[----:B------:R2:W-:Y:S08]  /*4a10*/  MUFU.EX2 R246, R2 ;  /* 0x0000000200f67308 */ /* 0x0005f00000000800 */
[----:B------:R3:W-:Y:S01]  /*4a20*/  MUFU.EX2 R240, R0 ;  /* 0x0000000000f07308 */ /* 0x0007e20000000800 */
[----:B-1----:R-:W-:Y:S01]  /*4a30*/  FMNMX.FTZ R3, R3, R7, !PT ;  /* 0x0000000703037209 */ /* 0x002fe20007810000 */
[----:B------:R-:W-:-:S02]  /*4a40*/  FFMA.FTZ R7, R44, c[0x0][0x2d0], -R6 ;  /* 0x0000b4002c077a23 */ /* 0x000fc40000010806 */
[----:B--2---:R-:W-:Y:S01]  /*4a50*/  FFMA.FTZ R2, R40, c[0x0][0x2d0], -R6 ;  /* 0x0000b40028027a23 */ /* 0x004fe20000010806 */
[----:B------:R-:W-:-:S03]  /*4a60*/  FSETP.NEU.FTZ.AND P0, PT, R3, -INF , PT ;  /* 0xff8000000300780b */ /* 0x000fc60003f1d000 */
[----:B------:R-:W-:Y:S01]  /*4a70*/  MUFU.EX2 R244, R7 ;  /* 0x0000000700f47308 */ /* 0x000fe20000000800 */
[----:B---3--:R-:W-:-:S07]  /*4a80*/  FFMA.FTZ R0, R77, c[0x0][0x2d0], -R6 ;  /* 0x0000b4004d007a23 */ /* 0x008fce0000010806 */
[----:B------:R1:W2:Y:S08]  /*4a90*/  MUFU.EX2 R243, R2 ;  /* 0x0000000200f37308 */ /* 0x0002b00000000800 */
[----:B------:R3:W-:Y:S01]  /*4aa0*/  MUFU.EX2 R238, R0 ;  /* 0x0000000000ee7308 */ /* 0x0007e20000000800 */
[--C-:B-1----:R-:W-:Y:S02]  /*4ab0*/  FFMA.FTZ R2, R43, c[0x0][0x2d0], -R6.reuse ;  /* 0x0000b4002b027a23 */ /* 0x102fe40000010806 */
[----:B------:R-:W-:Y:S05]  /*4ac0*/  LDSM.16.MT88.4 R40, [R198+0x3100] ;  /* 0x00310000c628783b */ /* 0x000fea0000004200 */
[----:B------:R1:W-:Y:S01]  /*4ad0*/  MUFU.EX2 R245, R2 ;  /* 0x0000000200f57308 */ /* 0x0003e20000000800 */
[----:B---3--:R-:W-:-:S07]  /*4ae0*/  FFMA.FTZ R0, R78, c[0x0][0x2d0], -R6 ;  /* 0x0000b4004e007a23 */ /* 0x008fce0000010806 */
[----:B------:R3:W-:Y:S01]  /*4af0*/  MUFU.EX2 R239, R0 ;  /* 0x0000000000ef7308 */ /* 0x0007e20000000800 */
[----:B-1----:R-:W-:-:S05]  /*4b00*/  FMUL.FTZ R2, R3, c[0x0][0x2d0] ;  /* 0x0000b40003027a20 */ /* 0x002fca0000410000 */
[----:B------:R-:W-:Y:S01]  /*4b10*/  FSEL R2, R2, RZ, P0 ;  /* 0x000000ff02027208 */ /* 0x000fe20000000000 */
[----:B---3--:R-:W-:-:S04]  /*4b20*/  FFMA.FTZ R0, R79, c[0x0][0x2d0], -R6 ;  /* 0x0000b4004f007a23 */ /* 0x008fc80000010806 */
[--C-:B------:R-:W-:Y:S02]  /*4b30*/  FFMA.FTZ R4, R11, c[0x0][0x2d0], -R2.reuse ;  /* 0x0000b4000b047a23 */ /* 0x100fe40000010802 */
[--C-:B------:R-:W-:Y:S01]  /*4b40*/  FFMA.FTZ R7, R8, c[0x0][0x2d0], -R2.reuse ;  /* 0x0000b40008077a23 */ /* 0x100fe20000010802 */
[----:B--2---:R-:W-:Y:S01]  /*4b50*/  F2FP.BF16.PACK_AB R8, R243, R246 ;  /* 0x000000f6f308723e */ /* 0x004fe200000010ff */
[----:B------:R1:W-:Y:S08]  /*4b60*/  MUFU.EX2 R236, R4 ;  /* 0x0000000400ec7308 */ /* 0x0003f00000000800 */
[----:B------:R-:W2:Y:S01]  /*4b70*/  MUFU.EX2 R7, R7 ;  /* 0x0000000700077308 */ /* 0x000ea20000000800 */
[----:B-1----:R-:W-:-:S07]  /*4b80*/  FFMA.FTZ R4, R24, c[0x0][0x2d0], -R2 ;  /* 0x0000b40018047a23 */ /* 0x002fce0000010802 */
[----:B------:R1:W-:Y:S01]  /*4b90*/  MUFU.EX2 R237, R0 ;  /* 0x0000000000ed7308 */ /* 0x0003e20000000800 */
[----:B------:R-:W3:Y:S01]  /*4ba0*/  LDSM.16.MT88.4 R24, [R200+0x100] ;  /* 0x00010000c818783b */ /* 0x000ee20000004200 */
[----:B--2---:R-:W-:-:S06]  /*4bb0*/  F2FP.BF16.PACK_AB R9, R236, R7 ;  /* 0x00000007ec09723e */ /* 0x004fcc00000010ff */
[----:B------:R2:W-:Y:S01]  /*4bc0*/  MUFU.EX2 R242, R4 ;  /* 0x0000000400f27308 */ /* 0x0005e20000000800 */
[----:B-1----:R-:W-:-:S07]  /*4bd0*/  FFMA.FTZ R0, R70, c[0x0][0x2d0], -R2 ;  /* 0x0000b40046007a23 */ /* 0x002fce0000010802 */
[----:B------:R1:W-:Y:S01]  /*4be0*/  MUFU.EX2 R235, R0 ;  /* 0x0000000000eb7308 */ /* 0x0003e20000000800 */
[----:B--2---:R-:W-:Y:S01]  /*4bf0*/  FFMA.FTZ R4, R10, c[0x0][0x2d0], -R2 ;  /* 0x0000b4000a047a23 */ /* 0x004fe20000010802 */
[----:B------:R-:W-:-:S06]  /*4c00*/  F2FP.BF16.PACK_AB R10, R244, R245 ;  /* 0x000000f5f40a723e */ /* 0x000fcc00000010ff */
[----:B------:R-:W2:Y:S01]  /*4c10*/  MUFU.EX2 R241, R4 ;  /* 0x0000000400f17308 */ /* 0x000ea20000000800 */
[----:B-1----:R-:W-:-:S07]  /*4c20*/  FFMA.FTZ R0, R69, c[0x0][0x2d0], -R2 ;  /* 0x0000b40045007a23 */ /* 0x002fce0000010802 */
[----:B------:R1:W4:Y:S01]  /*4c30*/  MUFU.EX2 R233, R0 ;  /* 0x0000000000e97308 */ /* 0x0003220000000800 */
[----:B--2---:R-:W-:-:S07]  /*4c40*/  F2FP.BF16.PACK_AB R11, R241, R242 ;  /* 0x000000f2f10b723e */ /* 0x004fce00000010ff */
[----:B------:R-:W-:Y:S01]  /*4c50*/  HMMA.16816.F32.BF16 R72, R8, R20, RZ ;  /* 0x000000140848723c */ /* 0x000fe200000418ff */
[----:B-1----:R-:W-:-:S07]  /*4c60*/  FFMA.FTZ R0, R71, c[0x0][0x2d0], -R2 ;  /* 0x0000b40047007a23 */ /* 0x002fce0000010802 */
[C---:B------:R-:W-:Y:S01]  /*4c70*/  HMMA.16816.F32.BF16 R64, R8.reuse, R22, RZ ;  /* 0x000000160840723c */ /* 0x040fe200000418ff */
[----:B------:R-:W1:Y:S01]  /*4c80*/  LDSM.16.MT88.4 R20, [R197+0x3100] ;  /* 0x00310000c514783b */ /* 0x000e620000004200 */
[----:B------:R2:W-:Y:S06]  /*4c90*/  MUFU.EX2 R234, R0 ;  /* 0x0000000000ea7308 */ /* 0x0005ec0000000800 */
[C---:B------:R-:W-:Y:S08]  /*4ca0*/  HMMA.16816.F32.BF16 R60, R8.reuse, R12, RZ ;  /* 0x0000000c083c723c */ /* 0x040ff000000418ff */
[----:B------:R-:W-:Y:S01]  /*4cb0*/  HMMA.16816.F32.BF16 R56, R8, R14, RZ ;  /* 0x0000000e0838723c */ /* 0x000fe200000418ff */
[----:B------:R-:W5:Y:S01]  /*4cc0*/  LDSM.16.MT88.4 R12, [R200+0x3100] ;  /* 0x00310000c80c783b */ /* 0x000f620000004200 */
[----:B--2---:R-:W-:-:S04]  /*4cd0*/  FFMA.FTZ R0, R80, c[0x0][0x2d0], -R2 ;  /* 0x0000b40050007a23 */ /* 0x004fc80000010802 */
[----:B------:R2:W1:Y:S02]  /*4ce0*/  MUFU.EX2 R230, R0 ;  /* 0x0000000000e67308 */ /* 0x0004640000000800 */
[C---:B------:R-:W-:Y:S08]  /*4cf0*/  HMMA.16816.F32.BF16 R52, R8.reuse, R16, RZ ;  /* 0x000000100834723c */ /* 0x040ff000000418ff */
[----:B------:R-:W-:Y:S01]  /*4d00*/  HMMA.16816.F32.BF16 R44, R8, R18, RZ ;  /* 0x00000012082c723c */ /* 0x000fe200000418ff */
[----:B------:R-:W4:Y:S01]  /*4d10*/  LDSM.16.MT88.4 R16, [R201+0x900] ;  /* 0x00090000c910783b */ /* 0x000f220000004200 */
[----:B--2---:R-:W-:-:S06]  /*4d20*/  FFMA.FTZ R0, R108, c[0x0][0x2d0], -R6 ;  /* 0x0000b4006c007a23 */ /* 0x004fcc0000010806 */
[C---:B---3--:R-:W-:Y:S01]  /*4d30*/  HMMA.16816.F32.BF16 R48, R8.reuse, R24, RZ ;  /* 0x000000180830723c */ /* 0x048fe200000418ff */
[----:B------:R2:W-:Y:S07]  /*4d40*/  MUFU.EX2 R229, R0 ;  /* 0x0000000000e57308 */ /* 0x0005ee0000000800 */
[C---:B------:R-:W-:Y:S01]  /*4d50*/  HMMA.16816.F32.BF16 R76, R8.reuse, R26, RZ ;  /* 0x0000001a084c723c */ /* 0x040fe200000418ff */
[----:B------:R-:W-:Y:S07]  /*4d60*/  LDSM.16.MT88.4 R24, [R197+0x3900] ;  /* 0x00390000c518783b */ /* 0x000fee0000004200 */
[----:B-1----:R-:W-:Y:S01]  /*4d70*/  HMMA.16816.F32.BF16 R84, R8, R20, RZ ;  /* 0x000000140854723c */ /* 0x002fe200000418ff */
[----:B--2---:R-:W-:-:S04]  /*4d80*/  FFMA.FTZ R0, R110, c[0x0][0x2d0], -R6 ;  /* 0x0000b4006e007a23 */ /* 0x004fc80000010806 */
[----:B------:R1:W2:Y:S03]  /*4d90*/  MUFU.EX2 R228, R0 ;  /* 0x0000000000e47308 */ /* 0x0002a60000000800 */
[C---:B------:R-:W-:Y:S01]  /*4da0*/  HMMA.16816.F32.BF16 R88, R8.reuse, R22, RZ ;  /* 0x000000160858723c */ /* 0x040fe200000418ff */
[----:B------:R-:W-:Y:S07]  /*4db0*/  LDSM.16.MT88.4 R20, [R200+0x900] ;  /* 0x00090000c814783b */ /* 0x000fee0000004200 */
[----:B------:R-:W-:Y:S01]  /*4dc0*/  HMMA.16816.F32.BF16 R80, R8, R40, RZ ;  /* 0x000000280850723c */ /* 0x000fe200000418ff */
[----:B-1----:R-:W-:-:S07]  /*4dd0*/  FFMA.FTZ R0, R109, c[0x0][0x2d0], -R6 ;  /* 0x0000b4006d007a23 */ /* 0x002fce0000010806 */
[C---:B------:R-:W-:Y:S01]  /*4de0*/  HMMA.16816.F32.BF16 R104, R8.reuse, R42, RZ ;  /* 0x0000002a0868723c */ /* 0x040fe200000418ff */
[----:B------:R-:W1:Y:S01]  /*4df0*/  LDSM.16.MT88.4 R40, [R198+0x3900] ;  /* 0x00390000c628783b */ /* 0x000e620000004200 */
[----:B------:R3:W-:Y:S06]  /*4e00*/  MUFU.EX2 R227, R0 ;  /* 0x0000000000e37308 */ /* 0x0007ec0000000800 */
[C---:B------:R-:W-:Y:S08]  /*4e10*/  HMMA.16816.F32.BF16 R92, R8.reuse, R32, RZ ;  /* 0x00000020085c723c */ /* 0x040ff000000418ff */
[----:B------:R-:W-:Y:S01]  /*4e20*/  HMMA.16816.F32.BF16 R100, R8, R34, RZ ;  /* 0x000000220864723c */ /* 0x000fe200000418ff */
[----:B------:R-:W-:Y:S01]  /*4e30*/  LDSM.16.MT88.4 R32, [R198+0x1100] ;  /* 0x00110000c620783b */ /* 0x000fe20000004200 */
[----:B---3--:R-:W-:-:S04]  /*4e40*/  FFMA.FTZ R0, R111, c[0x0][0x2d0], -R6 ;  /* 0x0000b4006f007a23 */ /* 0x008fc80000010806 */
[----:B------:R3:W1:Y:S02]  /*4e50*/  MUFU.EX2 R225, R0 ;  /* 0x0000000000e17308 */ /* 0x0006640000000800 */
[C---:B-----5:R-:W-:Y:S08]  /*4e60*/  HMMA.16816.F32.BF16 R116, R8.reuse, R12, RZ ;  /* 0x0000000c0874723c */ /* 0x060ff000000418ff */
[----:B------:R-:W-:Y:S01]  /*4e70*/  HMMA.16816.F32.BF16 R96, R8, R14, RZ ;  /* 0x0000000e0860723c */ /* 0x000fe200000418ff */
[----:B------:R-:W-:Y:S01]  /*4e80*/  LDSM.16.MT88.4 R12, [R200+0x3900] ;  /* 0x00390000c80c783b */ /* 0x000fe20000004200 */
[----:B---3--:R-:W-:-:S05]  /*4e90*/  FFMA.FTZ R0, R121, c[0x0][0x2d0], -R2 ;  /* 0x0000b40079007a23 */ /* 0x008fca0000010802 */
[----:B------:R-:W-:Y:S02]  /*4ea0*/  F2FP.BF16.PACK_AB R8, R238, R240 ;  /* 0x000000f0ee08723e */ /* 0x000fe400000010ff */
[----:B------:R-:W-:Y:S01]  /*4eb0*/  F2FP.BF16.PACK_AB R10, R237, R239 ;  /* 0x000000efed0a723e */ /* 0x000fe200000010ff */
[----:B------:R3:W-:Y:S01]  /*4ec0*/  MUFU.EX2 R224, R0 ;  /* 0x0000000000e07308 */ /* 0x0007e20000000800 */
[----:B----4-:R-:W-:Y:S02]  /*4ed0*/  F2FP.BF16.PACK_AB R9, R233, R235 ;  /* 0x000000ebe909723e */ /* 0x010fe400000010ff */
[----:B------:R-:W-:-:S07]  /*4ee0*/  F2FP.BF16.PACK_AB R11, R230, R234 ;  /* 0x000000eae60b723e */ /* 0x000fce00000010ff */
[----:B------:R-:W-:Y:S01]  /*4ef0*/  HMMA.16816.F32.BF16 R112, R8, R28, R60 ;  /* 0x0000001c0870723c */ /* 0x000fe2000004183c */
[----:B---3--:R-:W-:-:S07]  /*4f00*/  FFMA.FTZ R0, R120, c[0x0][0x2d0], -R2 ;  /* 0x0000b40078007a23 */ /* 0x008fce0000010802 */
[C---:B------:R-:W-:Y:S01]  /*4f10*/  HMMA.16816.F32.BF16 R60, R8.reuse, R16, R52 ;  /* 0x00000010083c723c */ /* 0x040fe20000041834 */
[----:B------:R3:W4:Y:S07]  /*4f20*/  MUFU.EX2 R223, R0 ;  /* 0x0000000000df7308 */ /* 0x00072e0000000800 */
[C---:B------:R-:W-:Y:S01]  /*4f30*/  HMMA.16816.F32.BF16 R52, R8.reuse, R18, R44 ;  /* 0x000000120834723c */ /* 0x040fe2000004182c */
[----:B------:R-:W5:Y:S07]  /*4f40*/  LDSM.16.MT88.4 R16, [R201+0x3900] ;  /* 0x00390000c910783b */ /* 0x000f6e0000004200 */
[----:B------:R-:W-:Y:S01]  /*4f50*/  HMMA.16816.F32.BF16 R136, R8, R36, R72 ;  /* 0x000000240888723c */ /* 0x000fe20000041848 */
[----:B---3--:R-:W-:-:S04]  /*4f60*/  FFMA.FTZ R0, R140, c[0x0][0x2d0], -R2 ;  /* 0x0000b4008c007a23 */ /* 0x008fc80000010802 */
[----:B------:R3:W-:Y:S03]  /*4f70*/  MUFU.EX2 R222, R0 ;  /* 0x0000000000de7308 */ /* 0x0007e60000000800 */
[C---:B------:R-:W-:Y:S01]  /*4f80*/  HMMA.16816.F32.BF16 R132, R8.reuse, R38, R64 ;  /* 0x000000260884723c */ /* 0x040fe20000041840 */
[----:B------:R-:W2:Y:S07]  /*4f90*/  LDSM.16.MT88.4 R36, [R197+0x1100] ;  /* 0x00110000c524783b */ /* 0x000eae0000004200 */
[----:B------:R-:W-:Y:S01]  /*4fa0*/  HMMA.16816.F32.BF16 R72, R8, R30, R56 ;  /* 0x0000001e0848723c */ /* 0x000fe20000041838 */
[----:B------:R-:W-:Y:S01]  /*4fb0*/  LDSM.16.MT88.4 R28, [R200+0x1100] ;  /* 0x00110000c81c783b */ /* 0x000fe20000004200 */
[----:B---3--:R-:W-:-:S06]  /*4fc0*/  FFMA.FTZ R0, R141, c[0x0][0x2d0], -R2 ;  /* 0x0000b4008d007a23 */ /* 0x008fcc0000010802 */
[C---:B-1----:R-:W-:Y:S01]  /*4fd0*/  HMMA.16816.F32.BF16 R144, R8.reuse, R40, R80 ;  /* 0x000000280890723c */ /* 0x042fe20000041850 */
[----:B------:R1:W3:Y:S07]  /*4fe0*/  MUFU.EX2 R221, R0 ;  /* 0x0000000000dd7308 */ /* 0x0002ee0000000800 */
[C---:B------:R-:W-:Y:S08]  /*4ff0*/  HMMA.16816.F32.BF16 R140, R8.reuse, R42, R104 ;  /* 0x0000002a088c723c */ /* 0x040ff00000041868 */
[----:B------:R-:W-:Y:S01]  /*5000*/  HMMA.16816.F32.BF16 R48, R8, R20, R48 ;  /* 0x000000140830723c */ /* 0x000fe20000041830 */
[----:B-1----:R-:W-:-:S04]  /*5010*/  FFMA.FTZ R0, R157, c[0x0][0x2d0], -R6 ;  /* 0x0000b4009d007a23 */ /* 0x002fc80000010806 */
[----:B------:R1:W-:Y:S03]  /*5020*/  MUFU.EX2 R220, R0 ;  /* 0x0000000000dc7308 */ /* 0x0003e60000000800 */
[C---:B------:R-:W-:Y:S01]  /*5030*/  HMMA.16816.F32.BF16 R44, R8.reuse, R22, R76 ;  /* 0x00000016082c723c */ /* 0x040fe2000004184c */
[----:B------:R-:W2:Y:S07]  /*5040*/  LDSM.16.MT88.4 R20, [R197+0x4100] ;  /* 0x00410000c514783b */ /* 0x000eae0000004200 */
[----:B------:R-:W-:Y:S01]  /*5050*/  HMMA.16816.F32.BF16 R108, R8, R24, R84 ;  /* 0x00000018086c723c */ /* 0x000fe20000041854 */
[----:B-1----:R-:W-:-:S07]  /*5060*/  FFMA.FTZ R0, R159, c[0x0][0x2d0], -R6 ;  /* 0x0000b4009f007a23 */ /* 0x002fce0000010806 */
[C---:B------:R-:W-:Y:S01]  /*5070*/  HMMA.16816.F32.BF16 R120, R8.reuse, R26, R88 ;  /* 0x0000001a0878723c */ /* 0x040fe20000041858 */
[----:B------:R-:W1:Y:S01]  /*5080*/  LDSM.16.MT88.4 R24, [R201+0x1100] ;  /* 0x00110000c918783b */ /* 0x000e620000004200 */
[----:B------:R3:W1:Y:S06]  /*5090*/  MUFU.EX2 R159, R0 ;  /* 0x00000000009f7308 */ /* 0x00066c0000000800 */
[C---:B-----5:R-:W-:Y:S08]  /*50a0*/  HMMA.16816.F32.BF16 R92, R8.reuse, R16, R92 ;  /* 0x00000010085c723c */ /* 0x060ff0000004185c */
[----:B------:R-:W-:Y:S01]  /*50b0*/  HMMA.16816.F32.BF16 R64, R8, R18, R100 ;  /* 0x000000120840723c */ /* 0x000fe20000041864 */
[----:B------:R-:W-:Y:S01]  /*50c0*/  LDSM.16.MT88.4 R16, [R201+0x4100] ;  /* 0x00410000c910783b */ /* 0x000fe20000004200 */
[----:B---3--:R-:W-:-:S04]  /*50d0*/  FFMA.FTZ R0, R158, c[0x0][0x2d0], -R6 ;  /* 0x0000b4009e007a23 */ /* 0x008fc80000010806 */
[----:B------:R3:W-:Y:S02]  /*50e0*/  MUFU.EX2 R158, R0 ;  /* 0x00000000009e7308 */ /* 0x0007e40000000800 */
[C---:B------:R-:W-:Y:S08]  /*50f0*/  HMMA.16816.F32.BF16 R56, R8.reuse, R12, R116 ;  /* 0x0000000c0838723c */ /* 0x040ff00000041874 */
[----:B------:R-:W-:Y:S01]  /*5100*/  HMMA.16816.F32.BF16 R40, R8, R14, R96 ;  /* 0x0000000e0828723c */ /* 0x000fe20000041860 */
[----:B------:R-:W-:Y:S01]  /*5110*/  LDSM.16.MT88.4 R12, [R200+0x4100] ;  /* 0x00410000c80c783b */ /* 0x000fe20000004200 */
[----:B---3--:R-:W-:-:S05]  /*5120*/  FFMA.FTZ R0, R160, c[0x0][0x2d0], -R6 ;  /* 0x0000b400a0007a23 */ /* 0x008fca0000010806 */
[----:B--2---:R-:W-:Y:S02]  /*5130*/  F2FP.BF16.PACK_AB R8, R228, R229 ;  /* 0x000000e5e408723e */ /* 0x004fe400000010ff */
[----:B------:R-:W-:Y:S01]  /*5140*/  F2FP.BF16.PACK_AB R10, R225, R227 ;  /* 0x000000e3e10a723e */ /* 0x000fe200000010ff */
[----:B------:R2:W3:Y:S01]  /*5150*/  MUFU.EX2 R157, R0 ;  /* 0x00000000009d7308 */ /* 0x0004e20000000800 */
[----:B----4-:R-:W-:Y:S02]  /*5160*/  F2FP.BF16.PACK_AB R9, R223, R224 ;  /* 0x000000e0df09723e */ /* 0x010fe400000010ff */
[----:B------:R-:W-:-:S07]  /*5170*/  F2FP.BF16.PACK_AB R11, R221, R222 ;  /* 0x000000dedd0b723e */ /* 0x000fce00000010ff */
[----:B------:R-:W-:Y:S01]  /*5180*/  HMMA.16816.F32.BF16 R80, R8, R36, R136 ;  /* 0x000000240850723c */ /* 0x000fe20000041888 */
[----:B--2---:R-:W-:-:S07]  /*5190*/  FFMA.FTZ R0, R149, c[0x0][0x2d0], -R2 ;  /* 0x0000b40095007a23 */ /* 0x004fce0000010802 */
[C---:B------:R-:W-:Y:S01]  /*51a0*/  HMMA.16816.F32.BF16 R100, R8.reuse, R38, R132 ;  /* 0x000000260864723c */ /* 0x040fe20000041884 */
[----:B------:R-:W2:Y:S01]  /*51b0*/  LDSM.16.MT88.4 R36, [R198+0x4100] ;  /* 0x00410000c624783b */ /* 0x000ea20000004200 */
[----:B------:R4:W-:Y:S06]  /*51c0*/  MUFU.EX2 R149, R0 ;  /* 0x0000000000957308 */ /* 0x0009ec0000000800 */
[C---:B------:R-:W-:Y:S08]  /*51d0*/  HMMA.16816.F32.BF16 R96, R8.reuse, R34, R72 ;  /* 0x000000220860723c */ /* 0x040ff00000041848 */
[----:B------:R-:W-:Y:S01]  /*51e0*/  HMMA.16816.F32.BF16 R108, R8, R20, R108 ;  /* 0x00000014086c723c */ /* 0x000fe2000004186c */
[----:B----4-:R-:W-:-:S04]  /*51f0*/  FFMA.FTZ R0, R148, c[0x0][0x2d0], -R2 ;  /* 0x0000b40094007a23 */ /* 0x010fc80000010802 */
[----:B------:R4:W5:Y:S03]  /*5200*/  MUFU.EX2 R148, R0 ;  /* 0x0000000000947308 */ /* 0x0009660000000800 */
[C---:B------:R-:W-:Y:S01]  /*5210*/  HMMA.16816.F32.BF16 R116, R8.reuse, R22, R120 ;  /* 0x000000160874723c */ /* 0x040fe20000041878 */
[----:B------:R-:W3:Y:S07]  /*5220*/  LDSM.16.MT88.4 R20, [R201+0x1900] ;  /* 0x00190000c914783b */ /* 0x000eee0000004200 */
[----:B-1----:R-:W-:Y:S01]  /*5230*/  HMMA.16816.F32.BF16 R88, R8, R24, R60 ;  /* 0x000000180858723c */ /* 0x002fe2000004183c */
[----:B----4-:R-:W-:-:S07]  /*5240*/  FFMA.FTZ R0, R150, c[0x0][0x2d0], -R2 ;  /* 0x0000b40096007a23 */ /* 0x010fce0000010802 */
[C---:B------:R-:W-:Y:S01]  /*5250*/  HMMA.16816.F32.BF16 R72, R8.reuse, R26, R52 ;  /* 0x0000001a0848723c */ /* 0x040fe20000041834 */
[----:B------:R-:W1:Y:S07]  /*5260*/  LDSM.16.MT88.4 R24, [R200+0x1900] ;  /* 0x00190000c818783b */ /* 0x000e6e0000004200 */
[C---:B--2---:R-:W-:Y:S01]  /*5270*/  HMMA.16816.F32.BF16 R132, R8.reuse, R36, R144 ;  /* 0x000000240884723c */ /* 0x044fe20000041890 */
[----:B------:R2:W-:Y:S07]  /*5280*/  MUFU.EX2 R147, R0 ;  /* 0x0000000000937308 */ /* 0x0005ee0000000800 */
[C---:B------:R-:W-:Y:S01]  /*5290*/  HMMA.16816.F32.BF16 R136, R8.reuse, R38, R140 ;  /* 0x000000260888723c */ /* 0x040fe2000004188c */
[----:B------:R-:W4:Y:S07]  /*52a0*/  LDSM.16.MT88.4 R36, [R198+0x4900] ;  /* 0x00490000c624783b */ /* 0x000f2e0000004200 */
[----:B------:R-:W-:Y:S01]  /*52b0*/  HMMA.16816.F32.BF16 R120, R8, R16, R92 ;  /* 0x000000100878723c */ /* 0x000fe2000004185c */
[----:B--2---:R-:W-:-:S04]  /*52c0*/  FFMA.FTZ R0, R151, c[0x0][0x2d0], -R2 ;  /* 0x0000b40097007a23 */ /* 0x004fc80000010802 */
[----:B------:R2:W1:Y:S03]  /*52d0*/  MUFU.EX2 R146, R0 ;  /* 0x0000000000927308 */ /* 0x0004660000000800 */
[C---:B------:R-:W-:Y:S08]  /*52e0*/  HMMA.16816.F32.BF16 R92, R8.reuse, R12, R56 ;  /* 0x0000000c085c723c */ /* 0x040ff00000041838 */
[----:B------:R-:W-:Y:S01]  /*52f0*/  HMMA.16816.F32.BF16 R56, R8, R14, R40 ;  /* 0x0000000e0838723c */ /* 0x000fe20000041828 */
[----:B------:R-:W1:Y:S01]  /*5300*/  LDSM.16.MT88.4 R12, [R197+0x4900] ;  /* 0x00490000c50c783b */ /* 0x000e620000004200 */
[----:B--2---:R-:W-:-:S06]  /*5310*/  FFMA.FTZ R0, R166, c[0x0][0x2d0], -R6 ;  /* 0x0000b400a6007a23 */ /* 0x004fcc0000010806 */
[C---:B------:R-:W-:Y:S01]  /*5320*/  HMMA.16816.F32.BF16 R84, R8.reuse, R28, R48 ;  /* 0x0000001c0854723c */ /* 0x040fe20000041830 */
[----:B------:R2:W-:Y:S07]  /*5330*/  MUFU.EX2 R145, R0 ;  /* 0x0000000000917308 */ /* 0x0005ee0000000800 */
[C---:B------:R-:W-:Y:S01]  /*5340*/  HMMA.16816.F32.BF16 R76, R8.reuse, R30, R44 ;  /* 0x0000001e084c723c */ /* 0x040fe2000004182c */
[----:B------:R-:W4:Y:S07]  /*5350*/  LDSM.16.MT88.4 R28, [R198+0x1900] ;  /* 0x00190000c61c783b */ /* 0x000f2e0000004200 */
[C---:B------:R-:W-:Y:S01]  /*5360*/  HMMA.16816.F32.BF16 R104, R8.reuse, R32, R112 ;  /* 0x000000200868723c */ /* 0x040fe20000041870 */
[----:B--2---:R-:W-:Y:S01]  /*5370*/  FFMA.FTZ R0, R168, c[0x0][0x2d0], -R6 ;  /* 0x0000b400a8007a23 */ /* 0x004fe20000010806 */
[----:B------:R-:W2:Y:S03]  /*5380*/  LDSM.16.MT88.4 R32, [R197+0x1900] ;  /* 0x00190000c520783b */ /* 0x000ea60000004200 */
[----:B------:R1:W1:Y:S03]  /*5390*/  MUFU.EX2 R144, R0 ;  /* 0x0000000000907308 */ /* 0x0002660000000800 */
[----:B------:R-:W-:Y:S01]  /*53a0*/  HMMA.16816.F32.BF16 R112, R8, R18, R64 ;  /* 0x000000120870723c */ /* 0x000fe20000041840 */
[----:B------:R-:W-:Y:S06]  /*53b0*/  LDSM.16.MT88.4 R16, [R198+0x2100] ;  /* 0x00210000c610783b */ /* 0x000fec0000004200 */
[----:B------:R-:W-:-:S02]  /*53c0*/  F2FP.BF16.PACK_AB R8, R159, R220 ;  /* 0x000000dc9f08723e */ /* 0x000fc400000010ff */
[----:B---3--:R-:W-:Y:S02]  /*53d0*/  F2FP.BF16.PACK_AB R10, R157, R158 ;  /* 0x0000009e9d0a723e */ /* 0x008fe400000010ff */
[----:B-----5:R-:W-:Y:S01]  /*53e0*/  F2FP.BF16.PACK_AB R9, R148, R149 ;  /* 0x000000959409723e */ /* 0x020fe200000010ff */
[----:B-1----:R-:W-:Y:S01]  /*53f0*/  FFMA.FTZ R0, R167, c[0x0][0x2d0], -R6 ;  /* 0x0000b400a7007a23 */ /* 0x002fe20000010806 */
[----:B------:R-:W-:-:S03]  /*5400*/  F2FP.BF16.PACK_AB R11, R146, R147 ;  /* 0x00000093920b723e */ /* 0x000fc600000010ff */
[----:B------:R1:W-:Y:S04]  /*5410*/  MUFU.EX2 R143, R0 ;  /* 0x00000000008f7308 */ /* 0x0003e80000000800 */
[C---:B------:R-:W-:Y:S08]  /*5420*/  HMMA.16816.F32.BF16 R40, R8.reuse, R22, R72 ;  /* 0x000000160828723c */ /* 0x040ff00000041848 */
[----:B------:R-:W-:Y:S01]  /*5430*/  HMMA.16816.F32.BF16 R48, R8, R20, R88 ;  /* 0x000000140830723c */ /* 0x000fe20000041858 */
[----:B------:R-:W-:Y:S01]  /*5440*/  LDSM.16.MT88.4 R20, [R200+0x4900] ;  /* 0x00490000c814783b */ /* 0x000fe20000004200 */
[----:B-1----:R-:W-:-:S03]  /*5450*/  FFMA.FTZ R0, R169, c[0x0][0x2d0], -R6 ;  /* 0x0000b400a9007a23 */ /* 0x002fc60000010806 */
[----:B------:R-:W-:Y:S01]  /*5460*/  LDSM.16.MT88.4 R88, [R198+0x2900] ;  /* 0x00290000c658783b */ /* 0x000fe20000004200 */
[----:B------:R1:W3:Y:S02]  /*5470*/  MUFU.EX2 R142, R0 ;  /* 0x00000000008e7308 */ /* 0x0002e40000000800 */
[C---:B------:R-:W-:Y:S08]  /*5480*/  HMMA.16816.F32.BF16 R44, R8.reuse, R24, R84 ;  /* 0x00000018082c723c */ /* 0x040ff00000041854 */
[----:B------:R-:W-:Y:S01]  /*5490*/  HMMA.16816.F32.BF16 R72, R8, R26, R76 ;  /* 0x0000001a0848723c */ /* 0x000fe2000004184c */
[----:B------:R-:W5:Y:S01]  /*54a0*/  LDSM.16.MT88.4 R24, [R201+0x4900] ;  /* 0x00490000c918783b */ /* 0x000f620000004200 */
[----:B-1----:R-:W-:-:S06]  /*54b0*/  FFMA.FTZ R0, R162, c[0x0][0x2d0], -R2 ;  /* 0x0000b400a2007a23 */ /* 0x002fcc0000010802 */
[C---:B----4-:R-:W-:Y:S01]  /*54c0*/  HMMA.16816.F32.BF16 R84, R8.reuse, R38, R136 ;  /* 0x000000260854723c */ /* 0x050fe20000041888 */
[----:B------:R1:W-:Y:S07]  /*54d0*/  MUFU.EX2 R141, R0 ;  /* 0x00000000008d7308 */ /* 0x0003ee0000000800 */
[C---:B------:R-:W-:Y:S08]  /*54e0*/  HMMA.16816.F32.BF16 R108, R8.reuse, R12, R108 ;  /* 0x0000000c086c723c */ /* 0x040ff0000004186c */
[----:B------:R-:W-:Y:S01]  /*54f0*/  HMMA.16816.F32.BF16 R76, R8, R14, R116 ;  /* 0x0000000e084c723c */ /* 0x000fe20000041874 */
[----:B------:R-:W4:Y:S01]  /*5500*/  LDSM.16.MT88.4 R12, [R201+0x2100] ;  /* 0x00210000c90c783b */ /* 0x000f220000004200 */
[----:B-1----:R-:W-:-:S04]  /*5510*/  FFMA.FTZ R0, R161, c[0x0][0x2d0], -R2 ;  /* 0x0000b400a1007a23 */ /* 0x002fc80000010802 */
[----:B------:R1:W1:Y:S02]  /*5520*/  MUFU.EX2 R140, R0 ;  /* 0x00000000008c7308 */ /* 0x0002640000000800 */
[C---:B------:R-:W-:Y:S01]  /*5530*/  HMMA.16816.F32.BF16 R60, R8.reuse, R28, R104 ;  /* 0x0000001c083c723c */ /* 0x040fe20000041868 */
[----:B------:R-:W-:Y:S07]  /*5540*/  LDSM.16.MT88.4 R104, [R200+0x2900] ;  /* 0x00290000c868783b */ /* 0x000fee0000004200 */
[----:B------:R-:W-:Y:S01]  /*5550*/  HMMA.16816.F32.BF16 R52, R8, R30, R96 ;  /* 0x0000001e0834723c */ /* 0x000fe20000041860 */
[----:B------:R-:W-:Y:S04]  /*5560*/  LDSM.16.MT88.4 R28, [R197+0x2100] ;  /* 0x00210000c51c783b */ /* 0x000fe80000004200 */
[----:B------:R-:W-:Y:S01]  /*5570*/  LDSM.16.MT88.4 R96, [R201+0x2900] ;  /* 0x00290000c960783b */ /* 0x000fe20000004200 */
[----:B-1----:R-:W-:-:S02]  /*5580*/  FFMA.FTZ R0, R163, c[0x0][0x2d0], -R2 ;  /* 0x0000b400a3007a23 */ /* 0x002fc40000010802 */
[C---:B--2---:R-:W-:Y:S02]  /*5590*/  HMMA.16816.F32.BF16 R80, R8.reuse, R32, R80 ;  /* 0x000000200850723c */ /* 0x044fe40000041850 */
[----:B------:R1:W-:Y:S06]  /*55a0*/  MUFU.EX2 R4, R0 ;  /* 0x0000000000047308 */ /* 0x0003ec0000000800 */
[C---:B------:R-:W-:Y:S01]  /*55b0*/  HMMA.16816.F32.BF16 R64, R8.reuse, R34, R100 ;  /* 0x000000220840723c */ /* 0x040fe20000041864 */
[----:B------:R-:W2:Y:S07]  /*55c0*/  LDSM.16.MT88.4 R32, [R200+0x2100] ;  /* 0x00210000c820783b */ /* 0x000eae0000004200 */
[----:B------:R-:W-:Y:S01]  /*55d0*/  HMMA.16816.F32.BF16 R116, R8, R36, R132 ;  /* 0x000000240874723c */ /* 0x000fe20000041884 */
[----:B-1----:R-:W-:-:S04]  /*55e0*/  FFMA.FTZ R0, R164, c[0x0][0x2d0], -R2 ;  /* 0x0000b400a4007a23 */ /* 0x002fc80000010802 */
[----:B------:R1:W1:Y:S03]  /*55f0*/  MUFU.EX2 R138, R0 ;  /* 0x00000000008a7308 */ /* 0x0002660000000800 */
[C---:B-----5:R-:W-:Y:S08]  /*5600*/  HMMA.16816.F32.BF16 R120, R8.reuse, R24, R120 ;  /* 0x000000180878723c */ /* 0x060ff00000041878 */
[----:B------:R-:W-:Y:S01]  /*5610*/  HMMA.16816.F32.BF16 R112, R8, R26, R112 ;  /* 0x0000001a0870723c */ /* 0x000fe20000041870 */
[----:B------:R-:W-:Y:S01]  /*5620*/  LDSM.16.MT88.4 R24, [R197+0x5100] ;  /* 0x00510000c518783b */ /* 0x000fe20000004200 */
[----:B-1----:R-:W-:-:S06]  /*5630*/  FFMA.FTZ R0, R189, c[0x0][0x2d0], -R6 ;  /* 0x0000b400bd007a23 */ /* 0x002fcc0000010806 */
[C---:B------:R-:W-:Y:S01]  /*5640*/  HMMA.16816.F32.BF16 R92, R8.reuse, R20, R92 ;  /* 0x00000014085c723c */ /* 0x040fe2000004185c */
[----:B------:R1:W-:Y:S07]  /*5650*/  MUFU.EX2 R137, R0 ;  /* 0x0000000000897308 */ /* 0x0003ee0000000800 */
[----:B------:R-:W-:Y:S01]  /*5660*/  HMMA.16816.F32.BF16 R56, R8, R22, R56 ;  /* 0x000000160838723c */ /* 0x000fe20000041838 */
[----:B------:R-:W-:Y:S06]  /*5670*/  LDSM.16.MT88.4 R20, [R198+0x5100] ;  /* 0x00510000c614783b */ /* 0x000fec0000004200 */
[----:B------:R-:W-:-:S02]  /*5680*/  F2FP.BF16.PACK_AB R8, R144, R145 ;  /* 0x000000919008723e */ /* 0x000fc400000010ff */
[----:B---3--:R-:W-:Y:S01]  /*5690*/  F2FP.BF16.PACK_AB R10, R142, R143 ;  /* 0x0000008f8e0a723e */ /* 0x008fe200000010ff */
[--C-:B-1----:R-:W-:Y:S01]  /*56a0*/  FFMA.FTZ R0, R191, c[0x0][0x2d0], -R6.reuse ;  /* 0x0000b400bf007a23 */ /* 0x102fe20000010806 */
[----:B------:R-:W-:Y:S02]  /*56b0*/  F2FP.BF16.PACK_AB R9, R140, R141 ;  /* 0x0000008d8c09723e */ /* 0x000fe400000010ff */
[----:B------:R-:W-:Y:S01]  /*56c0*/  F2FP.BF16.PACK_AB R11, R138, R4 ;  /* 0x000000048a0b723e */ /* 0x000fe200000010ff */
[----:B------:R1:W-:Y:S06]  /*56d0*/  MUFU.EX2 R136, R0 ;  /* 0x0000000000887308 */ /* 0x0003ec0000000800 */
[C---:B------:R-:W-:Y:S08]  /*56e0*/  HMMA.16816.F32.BF16 R60, R8.reuse, R16, R60 ;  /* 0x00000010083c723c */ /* 0x040ff0000004183c */
[----:B------:R-:W-:Y:S01]  /*56f0*/  HMMA.16816.F32.BF16 R52, R8, R18, R52 ;  /* 0x000000120834723c */ /* 0x000fe20000041834 */
[----:B------:R-:W3:Y:S01]  /*5700*/  LDSM.16.MT88.4 R16, [R201+0x5100] ;  /* 0x00510000c910783b */ /* 0x000ee20000004200 */
[----:B-1----:R-:W-:-:S04]  /*5710*/  FFMA.FTZ R0, R190, c[0x0][0x2d0], -R6 ;  /* 0x0000b400be007a23 */ /* 0x002fc80000010806 */
[----:B------:R1:W-:Y:S02]  /*5720*/  MUFU.EX2 R71, R0 ;  /* 0x0000000000477308 */ /* 0x0003e40000000800 */
[C---:B----4-:R-:W-:Y:S08]  /*5730*/  HMMA.16816.F32.BF16 R48, R8.reuse, R12, R48 ;  /* 0x0000000c0830723c */ /* 0x050ff00000041830 */
[----:B------:R-:W-:Y:S01]  /*5740*/  HMMA.16816.F32.BF16 R40, R8, R14, R40 ;  /* 0x0000000e0828723c */ /* 0x000fe20000041828 */
[----:B------:R-:W4:Y:S01]  /*5750*/  LDSM.16.MT88.4 R12, [R200+0x5100] ;  /* 0x00510000c80c783b */ /* 0x000f220000004200 */
[----:B-1----:R-:W-:Y:S01]  /*5760*/  FFMA.FTZ R0, R215, c[0x0][0x2d0], -R6 ;  /* 0x0000b400d7007a23 */ /* 0x002fe20000010806 */
[----:B------:R-:W-:-:S05]  /*5770*/  IADD3 R215, R218, -0x2, RZ ;  /* 0xfffffffedad77810 */ /* 0x000fca0007ffe0ff */
[C---:B--2---:R-:W-:Y:S01]  /*5780*/  HMMA.16816.F32.BF16 R44, R8.reuse, R32, R44 ;  /* 0x00000020082c723c */ /* 0x044fe2000004182c */
[----:B------:R1:W-:Y:S07]  /*5790*/  MUFU.EX2 R249, R0 ;  /* 0x0000000000f97308 */ /* 0x0003ee0000000800 */
[C---:B------:R-:W-:Y:S08]  /*57a0*/  HMMA.16816.F32.BF16 R72, R8.reuse, R34, R72 ;  /* 0x000000220848723c */ /* 0x040ff00000041848 */
[----:B------:R-:W-:Y:S01]  /*57b0*/  HMMA.16816.F32.BF16 R36, R8, R28, R80 ;  /* 0x0000001c0824723c */ /* 0x000fe20000041850 */
[----:B------:R-:W2:Y:S01]  /*57c0*/  LDSM.16.MT88.4 R80, [R197+0x2900] ;  /* 0x00290000c550783b */ /* 0x000ea20000004200 */
[----:B-1----:R-:W-:-:S04]  /*57d0*/  FFMA.FTZ R0, R170, c[0x0][0x2d0], -R2 ;  /* 0x0000b400aa007a23 */ /* 0x002fc80000010802 */
[----:B------:R1:W-:Y:S02]  /*57e0*/  MUFU.EX2 R5, R0 ;  /* 0x0000000000057308 */ /* 0x0003e40000000800 */
[C---:B---3--:R-:W-:Y:S01]  /*57f0*/  HMMA.16816.F32.BF16 R32, R8.reuse, R16, R120 ;  /* 0x000000100820723c */ /* 0x048fe20000041878 */
[----:B------:R-:W-:Y:S07]  /*5800*/  LDSM.16.MT88.4 R120, [R198+0x5900] ;  /* 0x00590000c678783b */ /* 0x000fee0000004200 */
[----:B------:R-:W-:Y:S01]  /*5810*/  HMMA.16816.F32.BF16 R108, R8, R24, R108 ;  /* 0x00000018086c723c */ /* 0x000fe2000004186c */
[----:B-1----:R-:W-:-:S07]  /*5820*/  FFMA.FTZ R0, R171, c[0x0][0x2d0], -R2 ;  /* 0x0000b400ab007a23 */ /* 0x002fce0000010802 */
[C---:B----4-:R-:W-:Y:S01]  /*5830*/  HMMA.16816.F32.BF16 R132, R8.reuse, R12, R92 ;  /* 0x0000000c0884723c */ /* 0x050fe2000004185c */
[----:B------:R1:W3:Y:S07]  /*5840*/  MUFU.EX2 R70, R0 ;  /* 0x0000000000467308 */ /* 0x0002ee0000000800 */
[C---:B------:R-:W-:Y:S08]  /*5850*/  HMMA.16816.F32.BF16 R116, R8.reuse, R20, R116 ;  /* 0x000000140874723c */ /* 0x040ff00000041874 */
[----:B------:R-:W-:Y:S01]  /*5860*/  HMMA.16816.F32.BF16 R16, R8, R18, R112 ;  /* 0x000000120810723c */ /* 0x000fe20000041870 */
[----:B------:R-:W4:Y:S01]  /*5870*/  LDSM.16.MT88.4 R112, [R197+0x5900] ;  /* 0x00590000c570783b */ /* 0x000f220000004200 */
[----:B-1----:R-:W-:-:S02]  /*5880*/  FFMA.FTZ R0, R188, c[0x0][0x2d0], -R2 ;  /* 0x0000b400bc007a23 */ /* 0x002fc40000010802 */
[----:B------:R-:W-:Y:S02]  /*5890*/  FFMA.FTZ R2, R165, c[0x0][0x2d0], -R2 ;  /* 0x0000b400a5027a23 */ /* 0x000fe40000010802 */
[----:B------:R1:W-:Y:S02]  /*58a0*/  MUFU.EX2 R69, R0 ;  /* 0x0000000000457308 */ /* 0x0003e40000000800 */
[C---:B------:R-:W-:Y:S01]  /*58b0*/  HMMA.16816.F32.BF16 R12, R8.reuse, R14, R56 ;  /* 0x0000000e080c723c */ /* 0x040fe20000041838 */
[----:B------:R-:W5:Y:S05]  /*58c0*/  LDSM.16.MT88.4 R56, [R201+0x5900] ;  /* 0x00590000c938783b */ /* 0x000f6a0000004200 */
[----:B------:R2:W2:Y:S02]  /*58d0*/  MUFU.EX2 R6, R2 ;  /* 0x0000000200067308 */ /* 0x0004a40000000800 */
[----:B------:R-:W-:Y:S01]  /*58e0*/  HMMA.16816.F32.BF16 R28, R8, R30, R64 ;  /* 0x0000001e081c723c */ /* 0x000fe20000041840 */
[----:B-1----:R-:W-:-:S06]  /*58f0*/  FADD.FTZ R0, R7, R236 ;  /* 0x000000ec07007221 */ /* 0x002fcc0000010000 */
[----:B---3--:R-:W-:Y:S01]  /*5900*/  F2FP.BF16.PACK_AB R65, R70, R5 ;  /* 0x000000054641723e */ /* 0x008fe200000010ff */
[C---:B------:R-:W-:Y:S01]  /*5910*/  HMMA.16816.F32.BF16 R24, R8.reuse, R26, R76 ;  /* 0x0000001a0818723c */ /* 0x040fe2000004184c */
[----:B------:R-:W-:Y:S01]  /*5920*/  F2FP.BF16.PACK_AB R64, R136, R137 ;  /* 0x000000898840723e */ /* 0x000fe200000010ff */
[----:B------:R-:W-:Y:S01]  /*5930*/  FADD.FTZ R0, R242, R0 ;  /* 0x00000000f2007221 */ /* 0x000fe20000010000 */
[----:B------:R-:W-:Y:S01]  /*5940*/  F2FP.BF16.PACK_AB R66, R249, R71 ;  /* 0x00000047f942723e */ /* 0x000fe200000010ff */
[----:B--2---:R-:W-:Y:S01]  /*5950*/  FADD.FTZ R2, R246, R243 ;  /* 0x000000f3f6027221 */ /* 0x004fe20000010000 */
[----:B------:R-:W-:Y:S01]  /*5960*/  F2FP.BF16.PACK_AB R67, R6, R69 ;  /* 0x000000450643723e */ /* 0x000fe200000010ff */
[----:B------:R-:W-:Y:S02]  /*5970*/  FADD.FTZ R0, R241, R0 ;  /* 0x00000000f1007221 */ /* 0x000fe40000010000 */
        /* <DEDUP_REMOVED lines=31> */
[----:B----4-:R-:W-:Y:S01]  /*5b70*/  HMMA.16816.F32.BF16 R108, R64, R112, R108 ;  /* 0x00000070406c723c */ /* 0x010fe2000004186c */
[----:B------:R-:W-:Y:S02]  /*5b80*/  FADD.FTZ R2, R158, R2 ;  /* 0x000000029e027221 */ /* 0x000fe40000010000 */
[----:B------:R-:W-:Y:S02]  /*5b90*/  FADD.FTZ R0, R141, R0 ;  /* 0x000000008d007221 */ /* 0x000fe40000010000 */
[----:B------:R-:W-:-:S02]  /*5ba0*/  FADD.FTZ R2, R157, R2 ;  /* 0x000000029d027221 */ /* 0x000fc40000010000 */
[----:B------:R-:W-:Y:S01]  /*5bb0*/  FADD.FTZ R0, R140, R0 ;  /* 0x000000008c007221 */ /* 0x000fe20000010000 */
[----:B------:R-:W-:Y:S01]  /*5bc0*/  HMMA.16816.F32.BF16 R116, R64, R120, R116 ;  /* 0x000000784074723c */ /* 0x000fe20000041874 */
[----:B------:R-:W-:Y:S02]  /*5bd0*/  FADD.FTZ R2, R145, R2 ;  /* 0x0000000291027221 */ /* 0x000fe40000010000 */
[----:B------:R-:W-:Y:S02]  /*5be0*/  FADD.FTZ R0, R4, R0 ;  /* 0x0000000004007221 */ /* 0x000fe40000010000 */
[----:B------:R-:W-:-:S03]  /*5bf0*/  FADD.FTZ R2, R144, R2 ;  /* 0x0000000290027221 */ /* 0x000fc60000010000 */
[----:B-----5:R-:W-:Y:S01]  /*5c00*/  HMMA.16816.F32.BF16 R52, R64, R56, R32 ;  /* 0x000000384034723c */ /* 0x020fe20000041820 */
[----:B------:R-:W-:-:S04]  /*5c10*/  FADD.FTZ R2, R143, R2 ;  /* 0x000000028f027221 */ /* 0x000fc80000010000 */
[----:B------:R-:W-:Y:S02]  /*5c20*/  FADD.FTZ R4, R142, R2 ;  /* 0x000000028e047221 */ /* 0x000fe40000010000 */
[----:B------:R-:W-:Y:S01]  /*5c30*/  FADD.FTZ R2, R138, R0 ;  /* 0x000000008a027221 */ /* 0x000fe20000010000 */
[----:B------:R-:W-:Y:S01]  /*5c40*/  HMMA.16816.F32.BF16 R80, R64, R82, R28 ;  /* 0x000000524050723c */ /* 0x000fe2000004181c */
[----:B------:R-:W-:Y:S02]  /*5c50*/  FADD.FTZ R0, R137, R4 ;  /* 0x0000000489007221 */ /* 0x000fe40000010000 */
[----:B------:R-:W-:Y:S02]  /*5c60*/  FADD.FTZ R4, R5, R2 ;  /* 0x0000000205047221 */ /* 0x000fe40000010000 */
[----:B------:R-:W-:-:S03]  /*5c70*/  @P4 IMAD.HI.U32 R5, R156, c[0x0][0x2c8], RZ ;  /* 0x0000b2009c054a27 */ /* 0x000fc600078e00ff */
[C---:B------:R-:W-:Y:S01]  /*5c80*/  HMMA.16816.F32.BF16 R96, R64.reuse, R98, R40 ;  /* 0x000000624060723c */ /* 0x040fe20000041828 */
[----:B------:R-:W-:Y:S01]  /*5c90*/  FADD.FTZ R2, R136, R0 ;  /* 0x0000000088027221 */ /* 0x000fe20000010000 */
[----:B------:R-:W-:Y:S01]  /*5ca0*/  @P4 SHF.R.U32.HI R156, RZ, c[0x0][0x2cc], R5 ;  /* 0x0000b300ff9c4a19 */ /* 0x000fe20000011605 */
[----:B------:R-:W-:Y:S02]  /*5cb0*/  FADD.FTZ R0, R70, R4 ;  /* 0x0000000446007221 */ /* 0x000fe40000010000 */
[----:B------:R-:W-:Y:S02]  /*5cc0*/  FADD.FTZ R2, R71, R2 ;  /* 0x0000000247027221 */ /* 0x000fe40000010000 */
[----:B------:R-:W-:Y:S01]  /*5cd0*/  IMAD.IADD R4, R247, 0x1, R156 ;  /* 0x00000001f7047824 */ /* 0x000fe200078e029c */
[----:B------:R-:W-:Y:S01]  /*5ce0*/  HMMA.16816.F32.BF16 R104, R64, R106, R72 ;  /* 0x0000006a4068723c */ /* 0x000fe20000041848 */
[----:B------:R-:W-:Y:S02]  /*5cf0*/  FADD.FTZ R0, R69, R0 ;  /* 0x0000000045007221 */ /* 0x000fe40000010000 */
[----:B------:R-:W-:Y:S01]  /*5d00*/  FADD.FTZ R249, R249, R2 ;  /* 0x00000002f9f97221 */ /* 0x000fe20000010000 */
[----:B------:R-:W-:Y:S01]  /*5d10*/  IADD3 R2, R4, c[0x0][0x328], RZ ;  /* 0x0000ca0004027a10 */ /* 0x000fe20007ffe0ff */
[----:B------:R-:W-:-:S03]  /*5d20*/  FADD.FTZ R250, R6, R0 ;  /* 0x0000000006fa7221 */ /* 0x000fc60000010000 */
[C---:B------:R-:W-:Y:S08]  /*5d30*/  HMMA.16816.F32.BF16 R112, R64.reuse, R114, R24 ;  /* 0x000000724070723c */ /* 0x040ff00000041818 */
[C---:B------:R-:W-:Y:S08]  /*5d40*/  HMMA.16816.F32.BF16 R120, R64.reuse, R122, R20 ;  /* 0x0000007a4078723c */ /* 0x040ff00000041814 */
[C---:B------:R-:W-:Y:S08]  /*5d50*/  HMMA.16816.F32.BF16 R56, R64.reuse, R58, R16 ;  /* 0x0000003a4038723c */ /* 0x040ff00000041810 */
[C---:B-1----:R-:W-:Y:S08]  /*5d60*/  HMMA.16816.F32.BF16 R60, R64.reuse, R8, R132 ;  /* 0x00000008403c723c */ /* 0x042ff00000041884 */
[----:B------:R-:W-:Y:S01]  /*5d70*/  HMMA.16816.F32.BF16 R64, R64, R10, R12 ;  /* 0x0000000a4040723c */ /* 0x000fe2000004180c */
[----:B------:R-:W-:Y:S07]  /*5d80*/  @!P3 BRA `(.L_x_251) ;  /* 0x000001100000b947 */ /* 0x000fee0003800000 */
[C---:B------:R-:W-:Y:S02]  /*5d90*/  ISETP.GT.AND P0, PT, R4.reuse, RZ, PT ;  /* 0x000000ff0400720c */ /* 0x040fe40003f04270 */
[----:B------:R-:W-:-:S11]  /*5da0*/  IADD3 R0, R4, -0x1, RZ ;  /* 0xffffffff04007810 */ /* 0x000fd60007ffe0ff */
[----:B------:R-:W-:Y:S05]  /*5db0*/  @P0 BRA `(.L_x_252) ;  /* 0x0000007000000947 */ /* 0x000fea0003800000 */
[----:B------:R-:W-:-:S05]  /*5dc0*/  IMAD.MOV.U32 R0, RZ, RZ, 0x1 ;  /* 0x00000001ff007424 */ /* 0x000fca00078e00ff */
[----:B------:R-:W-:Y:S01]  /*5dd0*/  ISETP.NE.AND P0, PT, R0, c[0x0][0x32c], PT ;  /* 0x0000cb0000007a0c */ /* 0x000fe20003f05270 */
[----:B------:R-:W-:-:S12]  /*5de0*/  IMAD.MOV R0, RZ, RZ, -R4 ;  /* 0x000000ffff007224 */ /* 0x000fd800078e0a04 */
[----:B------:R-:W-:-:S05]  /*5df0*/  @P0 IMAD.HI.U32 R4, R0, c[0x0][0x330], RZ ;  /* 0x0000cc0000040a27 */ /* 0x000fca00078e00ff */
[----:B------:R-:W-:-:S04]  /*5e00*/  @P0 SHF.R.U32.HI R0, RZ, c[0x0][0x334], R4 ;  /* 0x0000cd00ff000a19 */ /* 0x000fc80000011604 */
[----:B------:R-:W-:Y:S01]  /*5e10*/  LOP3.LUT R0, RZ, R0, RZ, 0x33, !PT ;  /* 0x00000000ff007212 */ /* 0x000fe200078e33ff */
[----:B------:R-:W-:Y:S05]  /*5e20*/  BRA `(.L_x_253) ;  /* 0x0000004000007947 */ /* 0x000fea0003800000 */
.L_x_252:
[----:B------:R-:W-:-:S04]  /*5e30*/  MOV R4, 0x1 ;  /* 0x0000000100047802 */ /* 0x000fc80000000f00 */
[----:B------:R-:W-:-:S13]  /*5e40*/  ISETP.NE.AND P0, PT, R4, c[0x0][0x32c], PT ;  /* 0x0000cb0004007a0c */ /* 0x000fda0003f05270 */
[----:B------:R-:W-:-:S05]  /*5e50*/  @P0 IMAD.HI.U32 R4, R0, c[0x0][0x330], RZ ;  /* 0x0000cc0000040a27 */ /* 0x000fca00078e00ff */
[----:B------:R-:W-:Y:S02]  /*5e60*/  @P0 SHF.R.U32.HI R0, RZ, c[0x0][0x334], R4 ;  /* 0x0000cd00ff000a19 */ /* 0x000fe40000011604 */
.L_x_253:
[----:B------:R-:W-:-:S05]  /*5e70*/  MOV R4, c[0x0][0x32c] ;  /* 0x0000cb0000047a02 */ /* 0x000fca0000000f00 */
[----:B------:R-:W-:-:S05]  /*5e80*/  IMAD R0, R0, R4, c[0x0][0x32c] ;  /* 0x0000cb0000007624 */ /* 0x000fca00078e0204 */
[----:B------:R-:W-:-:S05]  /*5e90*/  IMNMX R2, R2, R0, PT ;  /* 0x0000000002027217 */ /* 0x000fca0003800200 */
.L_x_251:
[----:B------:R-:W-:-:S05]  /*5ea0*/  IMAD.HI R2, R2, 0x2aaaaaab, RZ ;  /* 0x2aaaaaab02027827 */ /* 0x000fca00078e02ff */
[----:B------:R-:W-:-:S04]  /*5eb0*/  SHF.R.U32.HI R0, RZ, 0x1f, R2 ;  /* 0x0000001fff007819 */ /* 0x000fc80000011602 */
[----:B------:R-:W-:-:S04]  /*5ec0*/  LEA.HI.SX32 R2, R2, R0, 0x1c ;  /* 0x0000000002027211 */ /* 0x000fc800078fe2ff */
[----:B------:R-:W-:-:S04]  /*5ed0*/  IMNMX R240, R251, R2, !PT ;  /* 0x00000002fbf07217 */ /* 0x000fc80007800200 */
[----:B------:R-:W-:-:S13]  /*5ee0*/  ISETP.GE.AND P0, PT, R215, R240, PT ;  /* 0x000000f0d700720c */ /* 0x000fda0003f06270 */
[----:B------:R-:W-:Y:S05]  /*5ef0*/  @!P0 BRA `(.L_x_254) ;  /* 0x0000456000008947 */ /* 0x000fea0003800000 */
[----:B------:R-:W2:Y:S01]  /*5f00*/  LDL R6, [R1+0x28] ;  /* 0x0000280001067983 */ /* 0x000ea20000100800 */
[C---:B------:R-:W-:Y:S01]  /*5f10*/  IADD3 R4, R226.reuse, 0x40, RZ ;  /* 0x00000040e2047810 */ /* 0x040fe20007ffe0ff */
[----:B------:R-:W-:Y:S01]  /*5f20*/  IMAD.MOV.U32 R70, RZ, RZ, R3 ;  /* 0x000000ffff467224 */ /* 0x000fe200078e0003 */
[C---:B------:R-:W-:Y:S01]  /*5f30*/  IADD3 R5, R226.reuse, 0x40, RZ ;  /* 0x00000040e2057810 */ /* 0x040fe20007ffe0ff */
[----:B------:R-:W-:Y:S01]  /*5f40*/  IMAD.MOV.U32 R69, RZ, RZ, R68 ;  /* 0x000000ffff457224 */ /* 0x000fe200078e0044 */
[----:B------:R-:W-:Y:S01]  /*5f50*/  SHF.R.S32.HI R4, RZ, 0x1f, R4 ;  /* 0x0000001fff047819 */ /* 0x000fe20000011404 */
[----:B------:R-:W-:Y:S01]  /*5f60*/  IMAD.MOV.U32 R218, RZ, RZ, R215 ;  /* 0x000000ffffda7224 */ /* 0x000fe200078e00d7 */
[C---:B------:R-:W-:Y:S01]  /*5f70*/  SHF.L.U64.HI R222, R226.reuse, 0x1, R248 ;  /* 0x00000001e2de7819 */ /* 0x040fe200000102f8 */
[----:B------:R-:W-:Y:S01]  /*5f80*/  IMAD.SHL.U32 R241, R226, 0x2, RZ ;  /* 0x00000002e2f17824 */ /* 0x000fe200078e00ff */
[----:B------:R-:W-:-:S04]  /*5f90*/  LEA.HI R4, R4, R5, RZ, 0x3 ;  /* 0x0000000504047211 */ /* 0x000fc800078f18ff */
[----:B------:R-:W-:-:S05]  /*5fa0*/  LOP3.LUT R4, R4, 0xfffffff8, RZ, 0xc0, !PT ;  /* 0xfffffff804047812 */ /* 0x000fca00078ec0ff */
[C---:B------:R-:W-:Y:S01]  /*5fb0*/  IMAD.SHL.U32 R220, R4.reuse, 0x2, RZ ;  /* 0x0000000204dc7824 */ /* 0x040fe200078e00ff */
[----:B--2---:R-:W-:Y:S02]  /*5fc0*/  SHF.L.U64.HI R221, R4, 0x1, R6 ;  /* 0x0000000104dd7819 */ /* 0x004fe40000010206 */
.L_x_265:
[----:B------:R-:W-:Y:S04]  /*5fd0*/  DEPBAR.LE SB0, 0x0 ;  /* 0x000080000000791a */ /* 0x000fe80000000000 */
[----:B------:R-:W-:Y:S01]  /*5fe0*/  BAR.SYNC.DEFER_BLOCKING 0x0 ;  /* 0x0000000000007b1d */ /* 0x000fe20000010000 */
[----:B------:R-:W-:Y:S02]  /*5ff0*/  ISETP.GT.AND P0, PT, R251, R218, PT ;  /* 0x000000dafb00720c */ /* 0x000fe40003f04270 */
[----:B------:R-:W-:Y:S03]  /*6000*/  SEL R215, RZ, 0x10, P6 ;  /* 0x00000010ffd77807 */ /* 0x000fe60003000000 */
        /* <DEDUP_REMOVED lines=13> */
[----:B--23--:R-:W2:Y:S01]  /*60e0*/  S2R R12, SR_CTAID.Y ;  /* 0x00000000000c7919 */ /* 0x00cea20000002600 */
[----:B------:R-:W-:Y:S01]  /*60f0*/  SHF.R.S32.HI R0, RZ, 0x1f, R217 ;  /* 0x0000001fff007819 */ /* 0x000fe200000114d9 */
[----:B------:R-:W-:Y:S01]  /*6100*/  IMAD.WIDE.U32 R2, R217, c[0x0][0x208], RZ ;  /* 0x00008200d9027a25 */ /* 0x000fe200078e00ff */
[----:B------:R-:W-:Y:S02]  /*6110*/  SHF.R.S32.HI R4, RZ, 0x1f, R216 ;  /* 0x0000001fff047819 */ /* 0x000fe400000114d8 */
[----:B------:R-:W-:Y:S01]  /*6120*/  IADD3 R20, -R215, 0x10, RZ ;  /* 0x00000010d7147810 */ /* 0x000fe20007ffe1ff */
[----:B------:R-:W-:Y:S01]  /*6130*/  IMAD R0, R0, c[0x0][0x208], RZ ;  /* 0x0000820000007a24 */ /* 0x000fe200078e02ff */
[----:B------:R-:W-:Y:S01]  /*6140*/  IADD3 R30, R219, 0x3100, RZ ;  /* 0x00003100db1e7810 */ /* 0x000fe20007ffe0ff */
[----:B------:R-:W-:Y:S01]  /*6150*/  IMAD R4, R4, c[0x0][0x218], RZ ;  /* 0x0000860004047a24 */ /* 0x000fe200078e02ff */
[----:B------:R-:W-:Y:S01]  /*6160*/  LOP3.LUT R20, R20, 0xf, RZ, 0xc0, !PT ;  /* 0x0000000f14147812 */ /* 0x000fe200078ec0ff */
[----:B------:R-:W-:Y:S01]  /*6170*/  IMAD R0, R217, c[0x0][0x20c], R0 ;  /* 0x00008300d9007a24 */ /* 0x000fe200078e0200 */
[C---:B------:R-:W-:Y:S01]  /*6180*/  IADD3 R29, R219.reuse, 0x1100, RZ ;  /* 0x00001100db1d7810 */ /* 0x040fe20007ffe0ff */
[C---:B------:R-:W-:Y:S01]  /*6190*/  IMAD R4, R216.reuse, c[0x0][0x21c], R4 ;  /* 0x00008700d8047a24 */ /* 0x040fe200078e0204 */
[----:B------:R-:W-:Y:S01]  /*61a0*/  IADD3 R28, R219, 0x4100, RZ ;  /* 0x00004100db1c7810 */ /* 0x000fe20007ffe0ff */
[----:B------:R-:W-:Y:S04]  /*61b0*/  IMAD.IADD R3, R3, 0x1, R0 ;  /* 0x0000000103037824 */ /* 0x000fe800078e0200 */
[----:B------:R-:W-:Y:S01]  /*61c0*/  IMAD.WIDE.U32 R2, R216, c[0x0][0x218], R2 ;  /* 0x00008600d8027a25 */ /* 0x000fe200078e0002 */
[----:B--2---:R-:W-:Y:S03]  /*61d0*/  SHF.R.S32.HI R5, RZ, 0x1f, R12 ;  /* 0x0000001fff057819 */ /* 0x004fe6000001140c */
[----:B------:R-:W-:Y:S04]  /*61e0*/  IMAD.WIDE.U32 R6, R12, c[0x0][0x210], RZ ;  /* 0x000084000c067a25 */ /* 0x000fe800078e00ff */
[----:B------:R-:W-:Y:S01]  /*61f0*/  IMAD R5, R5, c[0x0][0x210], RZ ;  /* 0x0000840005057a24 */ /* 0x000fe200078e02ff */
[----:B------:R-:W-:Y:S03]  /*6200*/  IADD3 R0, P0, R6, R2, RZ ;  /* 0x0000000206007210 */ /* 0x000fe60007f1e0ff */
[----:B------:R-:W-:Y:S04]  /*6210*/  IMAD R5, R12, c[0x0][0x214], R5 ;  /* 0x000085000c057a24 */ /* 0x000fe800078e0205 */
[----:B------:R-:W-:Y:S05]  /*6220*/  IMAD.IADD R5, R7, 0x1, R5 ;  /* 0x0000000107057824 */ /* 0x000fea00078e0205 */
[----:B------:R-:W-:Y:S02]  /*6230*/  IADD3.X R3, R5, R3, R4, P0, !PT ;  /* 0x0000000305037210 */ /* 0x000fe400007fe404 */
[C---:B------:R-:W-:Y:S04]  /*6240*/  LEA R2, P0, R0.reuse, c[0x0][0x1f8], 0x1 ;  /* 0x00007e0000027a11 */ /* 0x040fe800078008ff */
[----:B------:R-:W-:Y:S01]  /*6250*/  LEA.HI.X R0, R0, c[0x0][0x1fc], R3, 0x1, P0 ;  /* 0x00007f0000007a11 */ /* 0x000fe200000f0c03 */
[----:B------:R-:W2:Y:S04]  /*6260*/  SHFL.IDX PT, R22, R2, 0x2, 0x181f ;  /* 0x00581f0002167f89 */ /* 0x000ea800000e0000 */
[----:B------:R-:W3:Y:S04]  /*6270*/  SHFL.IDX PT, R23, R0, 0x2, 0x181f ;  /* 0x00581f0000177f89 */ /* 0x000ee800000e0000 */
[----:B------:R-:W5:Y:S04]  /*6280*/  SHFL.IDX PT, R3, R2, RZ, 0x181f ;  /* 0x00181fff02037589 */ /* 0x000f6800000e0000 */
[----:B------:R-:W4:Y:S04]  /*6290*/  SHFL.IDX PT, R4, R0, RZ, 0x181f ;  /* 0x00181fff00047589 */ /* 0x000f2800000e0000 */
[----:B------:R-:W1:Y:S04]  /*62a0*/  SHFL.IDX PT, R2, R2, 0x1, 0x181f ;  /* 0x00381f0002027f89 */ /* 0x000e6800000e0000 */
[----:B------:R-:W1:Y:S01]  /*62b0*/  SHFL.IDX PT, R0, R0, 0x1, 0x181f ;  /* 0x00381f0000007f89 */ /* 0x000e6200000e0000 */
[----:B--2---:R-:W-:Y:S04]  /*62c0*/  IADD3 R20, P2, P0, R20, R22, R220 ;  /* 0x0000001614147210 */ /* 0x004fe8000785e0dc */
[--C-:B---3--:R-:W-:Y:S02]  /*62d0*/  IADD3.X R21, RZ, R23, R221.reuse, P2, P0 ;  /* 0x00000017ff157210 */ /* 0x108fe400017e04dd */
[----:B------:R-:W-:Y:S02]  /*62e0*/  ISETP.GE.AND P2, PT, R226, c[0x0][0x1d4], PT ;  /* 0x00007500e2007a0c */ /* 0x000fe40003f46270 */
[CC--:B-----5:R-:W-:Y:S05]  /*62f0*/  IADD3 R14, P0, R3.reuse, R241.reuse, RZ ;  /* 0x000000f1030e7210 */ /* 0x0e0fea0007f1e0ff */
[C-C-:B----4-:R-:W-:Y:S01]  /*6300*/  IMAD.X R15, R4.reuse, 0x1, R222.reuse, P0 ;  /* 0x00000001040f7824 */ /* 0x150fe200000e06de */
[-C--:B------:R-:W-:Y:S05]  /*6310*/  IADD3 R12, P0, R3, R220.reuse, RZ ;  /* 0x000000dc030c7210 */ /* 0x080fea0007f1e0ff */
[----:B------:R2:W-:Y:S01]  /*6320*/  LDGSTS.E.BYPASS.LTC128B.128 [R232], [R14.64], !P2 ;  /* 0x000000000ee87fae */ /* 0x0005e2000d101d46 */
[--C-:B------:R-:W-:Y:S01]  /*6330*/  IMAD.X R13, R4, 0x1, R221.reuse, P0 ;  /* 0x00000001040d7824 */ /* 0x100fe200000e06dd */
[-C--:B-1----:R-:W-:Y:S04]  /*6340*/  IADD3 R6, P0, R2, R241.reuse, RZ ;  /* 0x000000f102067210 */ /* 0x082fe80007f1e0ff */
[----:B------:R2:W-:Y:S01]  /*6350*/  LDGSTS.E.BYPASS.LTC128B.128 [R30], [R12.64], !P6 ;  /* 0x000000000c1e7fae */ /* 0x0005e2000f101d46 */
[--C-:B------:R-:W-:Y:S01]  /*6360*/  IMAD.X R7, R0, 0x1, R222.reuse, P0 ;  /* 0x0000000100077824 */ /* 0x100fe200000e06de */
[----:B------:R-:W-:Y:S04]  /*6370*/  IADD3 R4, P0, R2, R220, RZ ;  /* 0x000000dc02047210 */ /* 0x000fe80007f1e0ff */
[----:B------:R2:W-:Y:S01]  /*6380*/  LDGSTS.E.BYPASS.LTC128B.128 [R29], [R6.64], !P2 ;  /* 0x00000000061d7fae */ /* 0x0005e2000d101d46 */
[----:B------:R-:W-:Y:S01]  /*6390*/  IMAD.X R5, R0, 0x1, R221, P0 ;  /* 0x0000000100057824 */ /* 0x000fe200000e06dd */
[----:B------:R-:W-:Y:S04]  /*63a0*/  IADD3 R2, P0, R22, R241, RZ ;  /* 0x000000f116027210 */ /* 0x000fe80007f1e0ff */
[----:B------:R2:W-:Y:S01]  /*63b0*/  LDGSTS.E.BYPASS.LTC128B.128 [R28], [R4.64], !P6 ;  /* 0x00000000041c7fae */ /* 0x0005e2000f101d46 */
[----:B------:R-:W-:Y:S01]  /*63c0*/  IMAD.X R3, R23, 0x1, R222, P0 ;  /* 0x0000000117037824 */ /* 0x000fe200000e06de */
[----:B------:R-:W-:Y:S04]  /*63d0*/  ISETP.NE.U32.AND P0, PT, R215, RZ, PT ;  /* 0x000000ffd700720c */ /* 0x000fe80003f05070 */
[----:B------:R2:W-:Y:S09]  /*63e0*/  LDGSTS.E.BYPASS.LTC128B.128 [R232+0x2000], [R2.64], !P2 ;  /* 0x0200000002e87fae */ /* 0x0005f2000d101d46 */
[----:B------:R2:W-:Y:S02]  /*63f0*/  LDGSTS.E.BYPASS.LTC128B.128.ZFILL [R232+0x5000], [R20.64], P0 ;  /* 0x0500000014e87fae */ /* 0x0005e40008141d46 */
.L_x_255:
[C---:B--23--:R-:W-:Y:S01]  /*6400*/  HMMA.16816.F32.BF16 R4, R124.reuse, R8, RZ ;  /* 0x000000087c04723c */ /* 0x04cfe200000418ff */
[----:B------:R-:W2:Y:S02]  /*6410*/  LDSM.16.M88.4 R156, [R202+0x8100] ;  /* 0x00810000ca9c783b */ /* 0x000ea40000000200 */
[----:B------:R-:W-:Y:S05]  /*6420*/  ISETP.GT.AND P0, PT, R218, R251, PT ;  /* 0x000000fbda00720c */ /* 0x000fea0003f04270 */
[C---:B------:R-:W-:Y:S01]  /*6430*/  HMMA.16816.F32.BF16 R8, R124.reuse, R10, RZ ;  /* 0x0000000a7c08723c */ /* 0x040fe200000418ff */
[----:B------:R-:W0:Y:S07]  /*6440*/  LDGDEPBAR ;  /* 0x00000000000079af */ /* 0x000e2e0000000000 */
[C---:B------:R-:W-:Y:S01]  /*6450*/  HMMA.16816.F32.BF16 R12, R124.reuse, R16, RZ ;  /* 0x000000107c0c723c */ /* 0x040fe200000418ff */
[----:B------:R-:W3:Y:S07]  /*6460*/  LDSM.16.M88.4 R160, [R202+0x8900] ;  /* 0x00890000caa0783b */ /* 0x000eee0000000200 */
        /* <DEDUP_REMOVED lines=17> */
[----:B------:R-:W4:Y:S07]  /*6580*/  LDSM.16.M88.4 R132, [R202+0x9900] ;  /* 0x00990000ca84783b */ /* 0x000f2e0000000200 */
[C---:B------:R-:W-:Y:S08]  /*6590*/  HMMA.16816.F32.BF16 R20, R128.reuse, R136, R20 ;  /* 0x000000888014723c */ /* 0x040ff00000041814 */
[C---:B------:R-:W-:Y:S01]  /*65a0*/  HMMA.16816.F32.BF16 R24, R128.reuse, R138, R24 ;  /* 0x0000008a8018723c */ /* 0x040fe20000041818 */
[----:B------:R-:W5:Y:S07]  /*65b0*/  LDSM.16.M88.4 R136, [R199] ;  /* 0x00000000c788783b */ /* 0x000f6e0000000200 */
[C---:B------:R-:W-:Y:S08]  /*65c0*/  HMMA.16816.F32.BF16 R28, R128.reuse, R140, R28 ;  /* 0x0000008c801c723c */ /* 0x040ff0000004181c */
[C---:B------:R-:W-:Y:S01]  /*65d0*/  HMMA.16816.F32.BF16 R32, R128.reuse, R142, R32 ;  /* 0x0000008e8020723c */ /* 0x040fe20000041820 */
[----:B------:R-:W1:Y:S07]  /*65e0*/  LDSM.16.M88.4 R140, [R199+0x800] ;  /* 0x00080000c78c783b */ /* 0x000e6e0000000200 */
[C---:B------:R-:W-:Y:S08]  /*65f0*/  HMMA.16816.F32.BF16 R36, R128.reuse, R144, R36 ;  /* 0x000000908024723c */ /* 0x040ff00000041824 */
[C---:B------:R-:W-:Y:S01]  /*6600*/  HMMA.16816.F32.BF16 R40, R128.reuse, R146, R40 ;  /* 0x000000928028723c */ /* 0x040fe20000041828 */
[----:B------:R-:W1:Y:S07]  /*6610*/  LDSM.16.M88.4 R144, [R199+0x1000] ;  /* 0x00100000c790783b */ /* 0x000e6e0000000200 */
[C---:B------:R-:W-:Y:S08]  /*6620*/  HMMA.16816.F32.BF16 R44, R128.reuse, R148, R44 ;  /* 0x00000094802c723c */ /* 0x040ff0000004182c */
[----:B------:R-:W-:Y:S01]  /*6630*/  HMMA.16816.F32.BF16 R48, R128, R150, R48 ;  /* 0x000000968030723c */ /* 0x000fe20000041830 */
[----:B------:R-:W4:Y:S07]  /*6640*/  LDSM.16.M88.4 R148, [R199+0x1800] ;  /* 0x00180000c794783b */ /* 0x000f2e0000000200 */
[C---:B--2---:R-:W-:Y:S08]  /*6650*/  HMMA.16816.F32.BF16 R4, R152.reuse, R156, R4 ;  /* 0x0000009c9804723c */ /* 0x044ff00000041804 */
[C---:B------:R-:W-:Y:S01]  /*6660*/  HMMA.16816.F32.BF16 R8, R152.reuse, R158, R8 ;  /* 0x0000009e9808723c */ /* 0x040fe20000041808 */
[----:B------:R-:W2:Y:S07]  /*6670*/  LDSM.16.M88.4 R156, [R199+0x2000] ;  /* 0x00200000c79c783b */ /* 0x000eae0000000200 */
[C---:B---3--:R-:W-:Y:S08]  /*6680*/  HMMA.16816.F32.BF16 R12, R152.reuse, R160, R12 ;  /* 0x000000a0980c723c */ /* 0x048ff0000004180c */
[C---:B------:R-:W-:Y:S01]  /*6690*/  HMMA.16816.F32.BF16 R16, R152.reuse, R162, R16 ;  /* 0x000000a29810723c */ /* 0x040fe20000041810 */
[----:B------:R-:W-:Y:S07]  /*66a0*/  LDSM.16.M88.4 R160, [R196+0xb900] ;  /* 0x00b90000c4a0783b */ /* 0x000fee0000000200 */
[C---:B-1----:R-:W-:Y:S08]  /*66b0*/  HMMA.16816.F32.BF16 R20, R152.reuse, R72, R20 ;  /* 0x000000489814723c */ /* 0x042ff00000041814 */
[C---:B------:R-:W-:Y:S01]  /*66c0*/  HMMA.16816.F32.BF16 R24, R152.reuse, R74, R24 ;  /* 0x0000004a9818723c */ /* 0x040fe20000041818 */
[----:B------:R-:W1:Y:S07]  /*66d0*/  LDSM.16.M88.4 R72, [R199+0x2800] ;  /* 0x00280000c748783b */ /* 0x000e6e0000000200 */
[C---:B----4-:R-:W-:Y:S08]  /*66e0*/  HMMA.16816.F32.BF16 R28, R152.reuse, R132, R28 ;  /* 0x00000084981c723c */ /* 0x050ff0000004181c */
[C---:B------:R-:W-:Y:S01]  /*66f0*/  HMMA.16816.F32.BF16 R32, R152.reuse, R134, R32 ;  /* 0x000000869820723c */ /* 0x040fe20000041820 */
[----:B------:R-:W3:Y:S07]  /*6700*/  LDSM.16.M88.4 R132, [R196+0xb100] ;  /* 0x00b10000c484783b */ /* 0x000eee0000000200 */
[C---:B------:R-:W-:Y:S08]  /*6710*/  HMMA.16816.F32.BF16 R36, R152.reuse, R164, R36 ;  /* 0x000000a49824723c */ /* 0x040ff00000041824 */
[C---:B------:R-:W-:Y:S01]  /*6720*/  HMMA.16816.F32.BF16 R40, R152.reuse, R166, R40 ;  /* 0x000000a69828723c */ /* 0x040fe20000041828 */
[----:B------:R-:W4:Y:S07]  /*6730*/  LDSM.16.M88.4 R164, [R196+0xc100] ;  /* 0x00c10000c4a4783b */ /* 0x000f2e0000000200 */
[C---:B------:R-:W-:Y:S08]  /*6740*/  HMMA.16816.F32.BF16 R44, R152.reuse, R168, R44 ;  /* 0x000000a8982c723c */ /* 0x040ff0000004182c */
[----:B------:R-:W-:Y:S01]  /*6750*/  HMMA.16816.F32.BF16 R48, R152, R170, R48 ;  /* 0x000000aa9830723c */ /* 0x000fe20000041830 */
[----:B------:R-:W1:Y:S07]  /*6760*/  LDSM.16.M88.4 R168, [R196+0xc900] ;  /* 0x00c90000c4a8783b */ /* 0x000e6e0000000200 */
[C---:B-----5:R-:W-:Y:S08]  /*6770*/  HMMA.16816.F32.BF16 R4, R172.reuse, R136, R4 ;  /* 0x00000088ac04723c */ /* 0x060ff00000041804 */
[C---:B------:R-:W-:Y:S01]  /*6780*/  HMMA.16816.F32.BF16 R8, R172.reuse, R138, R8 ;  /* 0x0000008aac08723c */ /* 0x040fe20000041808 */
[----:B------:R-:W5:Y:S07]  /*6790*/  LDSM.16.M88.4 R136, [R196+0xd100] ;  /* 0x00d10000c488783b */ /* 0x000f6e0000000200 */
[C---:B------:R-:W-:Y:S08]  /*67a0*/  HMMA.16816.F32.BF16 R12, R172.reuse, R140, R12 ;  /* 0x0000008cac0c723c */ /* 0x040ff0000004180c */
[C---:B------:R-:W-:Y:S01]  /*67b0*/  HMMA.16816.F32.BF16 R16, R172.reuse, R142, R16 ;  /* 0x0000008eac10723c */ /* 0x040fe20000041810 */
[----:B------:R-:W1:Y:S07]  /*67c0*/  LDSM.16.M88.4 R140, [R196+0xd900] ;  /* 0x00d90000c48c783b */ /* 0x000e6e0000000200 */
[C---:B------:R-:W-:Y:S08]  /*67d0*/  HMMA.16816.F32.BF16 R20, R172.reuse, R144, R20 ;  /* 0x00000090ac14723c */ /* 0x040ff00000041814 */
[C---:B------:R-:W-:Y:S01]  /*67e0*/  HMMA.16816.F32.BF16 R24, R172.reuse, R146, R24 ;  /* 0x00000092ac18723c */ /* 0x040fe20000041818 */
[----:B------:R-:W3:Y:S07]  /*67f0*/  LDSM.16.M88.4 R144, [R209] ;  /* 0x00000000d190783b */ /* 0x000eee0000000200 */
[C---:B------:R-:W-:Y:S08]  /*6800*/  HMMA.16816.F32.BF16 R28, R172.reuse, R148, R28 ;  /* 0x00000094ac1c723c */ /* 0x040ff0000004181c */
[C---:B------:R-:W-:Y:S01]  /*6810*/  HMMA.16816.F32.BF16 R32, R172.reuse, R150, R32 ;  /* 0x00000096ac20723c */ /* 0x040fe20000041820 */
[----:B------:R-:W4:Y:S07]  /*6820*/  LDSM.16.M88.4 R148, [R208] ;  /* 0x00000000d094783b */ /* 0x000f2e0000000200 */
[C---:B--2---:R-:W-:Y:S08]  /*6830*/  HMMA.16816.F32.BF16 R36, R172.reuse, R156, R36 ;  /* 0x0000009cac24723c */ /* 0x044ff00000041824 */
[C---:B------:R-:W-:Y:S01]  /*6840*/  HMMA.16816.F32.BF16 R40, R172.reuse, R158, R40 ;  /* 0x0000009eac28723c */ /* 0x040fe20000041828 */
[----:B------:R-:W-:Y:S07]  /*6850*/  LDSM.16.M88.4 R156, [R205] ;  /* 0x00000000cd9c783b */ /* 0x000fee0000000200 */
[C---:B-1----:R-:W-:Y:S08]  /*6860*/  HMMA.16816.F32.BF16 R44, R172.reuse, R72, R44 ;  /* 0x00000048ac2c723c */ /* 0x042ff0000004182c */
[----:B------:R-:W-:Y:S01]  /*6870*/  HMMA.16816.F32.BF16 R48, R172, R74, R48 ;  /* 0x0000004aac30723c */ /* 0x000fe20000041830 */
[----:B------:R-:W1:Y:S07]  /*6880*/  LDSM.16.M88.4 R72, [R207] ;  /* 0x00000000cf48783b */ /* 0x000e6e0000000200 */
[C---:B---3--:R-:W-:Y:S08]  /*6890*/  HMMA.16816.F32.BF16 R4, R176.reuse, R132, R4 ;  /* 0x00000084b004723c */ /* 0x048ff00000041804 */
[C---:B------:R-:W-:Y:S01]  /*68a0*/  HMMA.16816.F32.BF16 R8, R176.reuse, R134, R8 ;  /* 0x00000086b008723c */ /* 0x040fe20000041808 */
[----:B------:R-:W2:Y:S07]  /*68b0*/  LDSM.16.M88.4 R132, [R206] ;  /* 0x00000000ce84783b */ /* 0x000eae0000000200 */
[C---:B------:R-:W-:Y:S08]  /*68c0*/  HMMA.16816.F32.BF16 R12, R176.reuse, R160, R12 ;  /* 0x000000a0b00c723c */ /* 0x040ff0000004180c */
[C---:B------:R-:W-:Y:S01]  /*68d0*/  HMMA.16816.F32.BF16 R16, R176.reuse, R162, R16 ;  /* 0x000000a2b010723c */ /* 0x040fe20000041810 */
[----:B------:R-:W3:Y:S07]  /*68e0*/  LDSM.16.M88.4 R160, [R204] ;  /* 0x00000000cca0783b */ /* 0x000eee0000000200 */
[C---:B----4-:R-:W-:Y:S08]  /*68f0*/  HMMA.16816.F32.BF16 R20, R176.reuse, R164, R20 ;  /* 0x000000a4b014723c */ /* 0x050ff00000041814 */
[C---:B------:R-:W-:Y:S01]  /*6900*/  HMMA.16816.F32.BF16 R24, R176.reuse, R166, R24 ;  /* 0x000000a6b018723c */ /* 0x040fe20000041818 */
[----:B------:R-:W4:Y:S07]  /*6910*/  LDSM.16.M88.4 R164, [R202+0xb100] ;  /* 0x00b10000caa4783b */ /* 0x000f2e0000000200 */
        /* <DEDUP_REMOVED lines=9> */
[C---:B------:R-:W-:Y:S08]  /*69b0*/  HMMA.16816.F32.BF16 R4, R180.reuse, R144, R4 ;  /* 0x00000090b404723c */ /* 0x040ff00000041804 */
[C---:B------:R-:W-:Y:S01]  /*69c0*/  HMMA.16816.F32.BF16 R8, R180.reuse, R146, R8 ;  /* 0x00000092b408723c */ /* 0x040fe20000041808 */
[----:B------:R-:W3:Y:S07]  /*69d0*/  LDSM.16.M88.4 R144, [R202+0xc900] ;  /* 0x00c90000ca90783b */ /* 0x000eee0000000200 */
        /* <DEDUP_REMOVED lines=10> */
[C---:B---3--:R-:W-:Y:S08]  /*6a80*/  HMMA.16816.F32.BF16 R44, R180.reuse, R160, R44 ;  /* 0x000000a0b42c723c */ /* 0x048ff0000004182c */
[----:B------:R-:W-:Y:S08]  /*6a90*/  HMMA.16816.F32.BF16 R48, R180, R162, R48 ;  /* 0x000000a2b430723c */ /* 0x000ff00000041830 */
        /* <DEDUP_REMOVED lines=41> */
[----:B------:R-:W1:Y:S10]  /*6d30*/  MUFU.TANH R146, R18 ;  /* 0x0000001200927308 */ /* 0x000e740000002400 */
[----:B------:R-:W1:Y:S01]  /*6d40*/  MUFU.TANH R135, R12 ;  /* 0x0000000c00877308 */ /* 0x000e620000002400 */
[----:B-----5:R-:W5:Y:S01]  /*6d50*/  LDSM.16.M88.4 R8, [R199+0x4800] ;  /* 0x00480000c708783b */ /* 0x020f620000000200 */
[C---:B----4-:R-:W-:Y:S08]  /*6d60*/  HMMA.16816.F32.BF16 R20, R192.reuse, R4, R20 ;  /* 0x00000004c014723c */ /* 0x050ff00000041814 */
[----:B------:R-:W4:Y:S01]  /*6d70*/  MUFU.TANH R134, R13 ;  /* 0x0000000d00867308 */ /* 0x000f220000002400 */
[C---:B------:R-:W-:Y:S01]  /*6d80*/  HMMA.16816.F32.BF16 R24, R192.reuse, R6, R24 ;  /* 0x00000006c018723c */ /* 0x040fe20000041818 */
[----:B------:R-:W1:Y:S08]  /*6d90*/  LDSM.16.M88.4 R4, [R199+0x5000] ;  /* 0x00500000c704783b */ /* 0x000e700000000200 */
[----:B------:R-:W1:Y:S06]  /*6da0*/  MUFU.TANH R149, R14 ;  /* 0x0000000e00957308 */ /* 0x000e6c0000002400 */
[----:B------:R-:W-:Y:S04]  /*6db0*/  FMUL.FTZ R20, R20, c[0x0][0x320] ;  /* 0x0000c80014147a20 */ /* 0x000fe80000410000 */
[----:B------:R-:W1:Y:S01]  /*6dc0*/  MUFU.TANH R148, R15 ;  /* 0x0000000f00947308 */ /* 0x000e620000002400 */
[----:B------:R-:W-:Y:S02]  /*6dd0*/  FMUL.FTZ R21, R21, c[0x0][0x320] ;  /* 0x0000c80015157a20 */ /* 0x000fe40000410000 */
[----:B------:R-:W-:Y:S02]  /*6de0*/  FMUL.FTZ R22, R22, c[0x0][0x320] ;  /* 0x0000c80016167a20 */ /* 0x000fe40000410000 */
[----:B------:R-:W-:Y:S02]  /*6df0*/  FMUL.FTZ R23, R23, c[0x0][0x320] ;  /* 0x0000c80017177a20 */ /* 0x000fe40000410000 */
[----:B------:R-:W-:Y:S02]  /*6e00*/  FMUL.FTZ R24, R24, c[0x0][0x320] ;  /* 0x0000c80018187a20 */ /* 0x000fe40000410000 */
[----:B------:R-:W-:Y:S01]  /*6e10*/  FMUL.FTZ R25, R25, c[0x0][0x320] ;  /* 0x0000c80019197a20 */ /* 0x000fe20000410000 */
[----:B------:R-:W2:Y:S01]  /*6e20*/  MUFU.TANH R133, R16 ;  /* 0x0000001000857308 */ /* 0x000ea20000002400 */
[----:B------:R-:W-:Y:S02]  /*6e30*/  FMUL.FTZ R26, R26, c[0x0][0x320] ;  /* 0x0000c8001a1a7a20 */ /* 0x000fe40000410000 */
[----:B------:R-:W-:Y:S01]  /*6e40*/  FMUL.FTZ R27, R27, c[0x0][0x320] ;  /* 0x0000c8001b1b7a20 */ /* 0x000fe20000410000 */
[C---:B-----5:R-:W-:Y:S06]  /*6e50*/  HMMA.16816.F32.BF16 R28, R192.reuse, R8, R28 ;  /* 0x00000008c01c723c */ /* 0x060fec000004181c */
[----:B------:R-:W2:Y:S02]  /*6e60*/  MUFU.TANH R132, R17 ;  /* 0x0000001100847308 */ /* 0x000ea40000002400 */
[C---:B------:R-:W-:Y:S01]  /*6e70*/  HMMA.16816.F32.BF16 R32, R192.reuse, R10, R32 ;  /* 0x0000000ac020723c */ /* 0x040fe20000041820 */
[----:B------:R-:W5:Y:S01]  /*6e80*/  LDSM.16.M88.4 R8, [R199+0x5800] ;  /* 0x00580000c708783b */ /* 0x000f620000000200 */
[----:B------:R-:W-:Y:S06]  /*6e90*/  DEPBAR.LE SB0, 0x0 ;  /* 0x000080000000791a */ /* 0x000fec0000000000 */
[----:B------:R-:W2:Y:S01]  /*6ea0*/  MUFU.TANH R145, R19 ;  /* 0x0000001300917308 */ /* 0x000ea20000002400 */
[----:B------:R-:W-:Y:S01]  /*6eb0*/  BAR.SYNC.DEFER_BLOCKING 0x0 ;  /* 0x0000000000007b1d */ /* 0x000fe20000010000 */
[C---:B-1----:R-:W-:Y:S06]  /*6ec0*/  HMMA.16816.F32.BF16 R36, R192.reuse, R4, R36 ;  /* 0x00000004c024723c */ /* 0x042fec0000041824 */
[----:B------:R-:W-:Y:S02]  /*6ed0*/  FMUL.FTZ R28, R28, c[0x0][0x320] ;  /* 0x0000c8001c1c7a20 */ /* 0x000fe40000410000 */
[----:B------:R-:W1:Y:S01]  /*6ee0*/  MUFU.TANH R75, R20 ;  /* 0x00000014004b7308 */ /* 0x000e620000002400 */
[C---:B------:R-:W-:Y:S03]  /*6ef0*/  HMMA.16816.F32.BF16 R40, R192.reuse, R6, R40 ;  /* 0x00000006c028723c */ /* 0x040fe60000041828 */
        /* <DEDUP_REMOVED lines=8> */
[----:B------:R-:W1:Y:S01]  /*6f80*/  MUFU.TANH R73, R21 ;  /* 0x0000001500497308 */ /* 0x000e620000002400 */
[----:B------:R-:W-:Y:S01]  /*6f90*/  FMUL.FTZ R38, R38, c[0x0][0x320] ;  /* 0x0000c80026267a20 */ /* 0x000fe20000410000 */
[C---:B-----5:R-:W-:Y:S03]  /*6fa0*/  HMMA.16816.F32.BF16 R44, R192.reuse, R8, R44 ;  /* 0x00000008c02c723c */ /* 0x060fe6000004182c */
[----:B------:R-:W-:Y:S02]  /*6fb0*/  FMUL.FTZ R39, R39, c[0x0][0x320] ;  /* 0x0000c80027277a20 */ /* 0x000fe40000410000 */
[----:B------:R-:W-:Y:S03]  /*6fc0*/  FMUL.FTZ R42, R42, c[0x0][0x320] ;  /* 0x0000c8002a2a7a20 */ /* 0x000fe60000410000 */
        /* <DEDUP_REMOVED lines=13> */
[----:B-----5:R-:W-:Y:S02]  /*70a0*/  FMUL.FTZ R36, R48, c[0x0][0x320] ;  /* 0x0000c80030247a20 */ /* 0x020fe40000410000 */
[----:B------:R-:W-:Y:S02]  /*70b0*/  FMUL.FTZ R35, R49, c[0x0][0x320] ;  /* 0x0000c80031237a20 */ /* 0x000fe40000410000 */
[----:B------:R-:W-:Y:S01]  /*70c0*/  FMUL.FTZ R50, R50, c[0x0][0x320] ;  /* 0x0000c80032327a20 */ /* 0x000fe20000410000 */
[----:B------:R-:W1:Y:S01]  /*70d0*/  MUFU.TANH R24, R24 ;  /* 0x0000001800187308 */ /* 0x000e620000002400 */
[----:B------:R-:W-:Y:S09]  /*70e0*/  FMUL.FTZ R51, R51, c[0x0][0x320] ;  /* 0x0000c80033337a20 */ /* 0x000ff20000410000 */
[----:B------:R-:W1:Y:S10]  /*70f0*/  MUFU.TANH R25, R25 ;  /* 0x0000001900197308 */ /* 0x000e740000002400 */
        /* <DEDUP_REMOVED lines=9> */
[----:B------:R-:W1:Y:S10]  /*7190*/  MUFU.TANH R37, R37 ;  /* 0x0000002500257308 */ /* 0x000e740000002400 */
[----:B------:R-:W1:Y:S10]  /*71a0*/  MUFU.TANH R38, R38 ;  /* 0x0000002600267308 */ /* 0x000e740000002400 */
[----:B------:R-:W1:Y:S10]  /*71b0*/  MUFU.TANH R39, R39 ;  /* 0x0000002700277308 */ /* 0x000e740000002400 */
[----:B------:R1:W1:Y:S10]  /*71c0*/  MUFU.TANH R17, R40 ;  /* 0x0000002800117308 */ /* 0x0002740000002400 */
[----:B------:R1:W1:Y:S10]  /*71d0*/  MUFU.TANH R16, R41 ;  /* 0x0000002900107308 */ /* 0x0002740000002400 */
        /* <DEDUP_REMOVED lines=9> */
[----:B------:R-:W1:Y:S01]  /*7270*/  MUFU.TANH R51, R51 ;  /* 0x0000003300337308 */ /* 0x000e620000002400 */
[----:B------:R-:W-:-:S05]  /*7280*/  @!P0 BRA `(.L_x_256) ;  /* 0x000003f000008947 */ /* 0x000fca0003800000 */
[----:B--234-:R-:W2:Y:S01]  /*7290*/  LDL R0, [R1+0x10] ;  /* 0x0000100001007983 */ /* 0x01cea20000100800 */
[----:B------:R-:W-:Y:S01]  /*72a0*/  IMAD.MOV.U32 R216, RZ, RZ, RZ ;  /* 0x000000ffffd87224 */ /* 0x000fe200078e00ff */
[----:B------:R-:W-:Y:S02]  /*72b0*/  IADD3 R12, -R215, 0x10, RZ ;  /* 0x00000010d70c7810 */ /* 0x000fe40007ffe1ff */
[----:B------:R-:W3:Y:S02]  /*72c0*/  LDL.64 R224, [R1+0x18] ;  /* 0x0000180001e07983 */ /* 0x000ee40000100a00 */
[----:B------:R-:W-:Y:S02]  /*72d0*/  LOP3.LUT R12, R12, 0xf, RZ, 0xc0, !PT ;  /* 0x0000000f0c0c7812 */ /* 0x000fe400078ec0ff */
[----:B------:R-:W4:Y:S04]  /*72e0*/  LDL R223, [R1+0x20] ;  /* 0x0000200001df7983 */ /* 0x000f280000100800 */
[----:B------:R-:W5:Y:S01]  /*72f0*/  S2R R227, SR_CTAID.Y ;  /* 0x0000000000e37919 */ /* 0x000f620000002600 */
[----:B--2---:R-:W-:Y:S05]  /*7300*/  IMAD R2, R218, 0x60, R0 ;  /* 0x00000060da027824 */ /* 0x004fea00078e0200 */
[----:B------:R-:W-:Y:S05]  /*7310*/  IADD3 R2, R2, -0x60, R231 ;  /* 0xffffffa002027810 */ /* 0x000fea0007ffe0e7 */
[----:B------:R-:W-:Y:S04]  /*7320*/  @P5 IMAD.HI.U32 R3, R2, c[0x0][0x2bc], RZ ;  /* 0x0000af0002035a27 */ /* 0x000fe800078e00ff */
[----:B------:R-:W-:Y:S01]  /*7330*/  IMAD.MOV.U32 R0, RZ, RZ, R2 ;  /* 0x000000ffff007224 */ /* 0x000fe200078e0002 */
[----:B------:R-:W-:Y:S04]  /*7340*/  @P5 SHF.R.U32.HI R0, RZ, c[0x0][0x2c0], R3 ;  /* 0x0000b000ff005a19 */ /* 0x000fe80000011603 */
[C---:B---3--:R-:W-:Y:S01]  /*7350*/  @!P1 IADD3 R3, P0, R0.reuse, R224, RZ ;  /* 0x000000e000039210 */ /* 0x048fe20007f1e0ff */
[----:B-----5:R-:W-:Y:S03]  /*7360*/  IMAD.WIDE.U32 R224, R227, c[0x0][0x1e8], RZ ;  /* 0x00007a00e3e07a25 */ /* 0x020fe600078e00ff */
[----:B----4-:R-:W-:Y:S01]  /*7370*/  @!P1 LEA.HI.X.SX32 R5, R0, R223, 0x1, P0 ;  /* 0x000000df00059211 */ /* 0x010fe200000f0eff */
[----:B------:R-:W-:Y:S01]  /*7380*/  IMAD.MOV R0, RZ, RZ, -R0 ;  /* 0x000000ffff007224 */ /* 0x000fe200078e0a00 */
[C---:B------:R-:W-:Y:S02]  /*7390*/  @!P1 LEA R4, P0, R3.reuse, c[0x0][0x2a0], 0x2 ;  /* 0x0000a80003049a11 */ /* 0x040fe400078010ff */
[----:B------:R-:W-:Y:S01]  /*73a0*/  SHF.R.S32.HI R223, RZ, 0x1f, R227 ;  /* 0x0000001fffdf7819 */ /* 0x000fe200000114e3 */
[----:B------:R-:W-:Y:S01]  /*73b0*/  IMAD R217, R0, c[0x0][0x2b8], R2 ;  /* 0x0000ae0000d97a24 */ /* 0x000fe200078e0202 */
[----:B------:R-:W-:Y:S03]  /*73c0*/  @!P1 LEA.HI.X R5, R3, c[0x0][0x2a4], R5, 0x2, P0 ;  /* 0x0000a90003059a11 */ /* 0x000fe600000f1405 */
[----:B------:R-:W-:Y:S01]  /*73d0*/  IMAD.WIDE.U32 R2, R217, c[0x0][0x1e0], RZ ;  /* 0x00007800d9027a25 */ /* 0x000fe200078e00ff */
[----:B------:R-:W-:Y:S01]  /*73e0*/  SHF.R.S32.HI R0, RZ, 0x1f, R217 ;  /* 0x0000001fff007819 */ /* 0x000fe200000114d9 */
[----:B------:R-:W2:Y:S02]  /*73f0*/  @!P1 LDG.E R216, [R4.64] ;  /* 0x0000000604d89981 */ /* 0x000ea4000c1e1900 */
[----:B------:R-:W-:Y:S02]  /*7400*/  IMAD R223, R223, c[0x0][0x1e8], RZ ;  /* 0x00007a00dfdf7a24 */ /* 0x000fe400078e02ff */
[----:B------:R-:W-:Y:S02]  /*7410*/  IMAD R0, R0, c[0x0][0x1e0], RZ ;  /* 0x0000780000007a24 */ /* 0x000fe400078e02ff */
[----:B------:R-:W-:Y:S02]  /*7420*/  IMAD R223, R227, c[0x0][0x1ec], R223 ;  /* 0x00007b00e3df7a24 */ /* 0x000fe400078e02df */
[----:B------:R-:W-:Y:S02]  /*7430*/  IMAD R0, R217, c[0x0][0x1e4], R0 ;  /* 0x00007900d9007a24 */ /* 0x000fe400078e0200 */
[----:B------:R-:W-:Y:S02]  /*7440*/  IMAD.IADD R223, R225, 0x1, R223 ;  /* 0x00000001e1df7824 */ /* 0x000fe400078e02df */
[----:B------:R-:W-:Y:S01]  /*7450*/  IMAD.IADD R3, R3, 0x1, R0 ;  /* 0x0000000103037824 */ /* 0x000fe200078e0200 */
[----:B--2---:R-:W-:Y:S03]  /*7460*/  SHF.R.S32.HI R4, RZ, 0x1f, R216 ;  /* 0x0000001fff047819 */ /* 0x004fe600000114d8 */
[----:B------:R-:W-:Y:S04]  /*7470*/  IMAD.WIDE.U32 R2, R216, c[0x0][0x1f0], R2 ;  /* 0x00007c00d8027a25 */ /* 0x000fe800078e0002 */
[----:B------:R-:W-:Y:S01]  /*7480*/  IMAD R4, R4, c[0x0][0x1f0], RZ ;  /* 0x00007c0004047a24 */ /* 0x000fe200078e02ff */
[----:B------:R-:W-:Y:S03]  /*7490*/  IADD3 R0, P0, R224, R2, RZ ;  /* 0x00000002e0007210 */ /* 0x000fe60007f1e0ff */
[----:B------:R-:W-:Y:S05]  /*74a0*/  IMAD R4, R216, c[0x0][0x1f4], R4 ;  /* 0x00007d00d8047a24 */ /* 0x000fea00078e0204 */
[----:B------:R-:W-:Y:S02]  /*74b0*/  IADD3.X R3, R223, R3, R4, P0, !PT ;  /* 0x00000003df037210 */ /* 0x000fe400007fe404 */
[C---:B------:R-:W-:Y:S04]  /*74c0*/  LEA R2, P0, R0.reuse, c[0x0][0x1c8], 0x1 ;  /* 0x0000720000027a11 */ /* 0x040fe800078008ff */
[----:B------:R-:W-:Y:S01]  /*74d0*/  LEA.HI.X R0, R0, c[0x0][0x1cc], R3, 0x1, P0 ;  /* 0x0000730000007a11 */ /* 0x000fe200000f0c03 */
[----:B------:R-:W2:Y:S04]  /*74e0*/  SHFL.IDX PT, R14, R2, 0x2, 0x181f ;  /* 0x00581f00020e7f89 */ /* 0x000ea800000e0000 */
[----:B------:R-:W3:Y:S04]  /*74f0*/  SHFL.IDX PT, R15, R0, 0x2, 0x181f ;  /* 0x00581f00000f7f89 */ /* 0x000ee800000e0000 */
[----:B------:R-:W4:Y:S04]  /*7500*/  SHFL.IDX PT, R3, R2, RZ, 0x181f ;  /* 0x00181fff02037589 */ /* 0x000f2800000e0000 */
[----:B------:R-:W5:Y:S04]  /*7510*/  SHFL.IDX PT, R4, R0, RZ, 0x181f ;  /* 0x00181fff00047589 */ /* 0x000f6800000e0000 */
[----:B------:R-:W1:Y:S04]  /*7520*/  SHFL.IDX PT, R2, R2, 0x1, 0x181f ;  /* 0x00381f0002027f89 */ /* 0x000e6800000e0000 */
[----:B------:R-:W1:Y:S01]  /*7530*/  SHFL.IDX PT, R0, R0, 0x1, 0x181f ;  /* 0x00381f0000007f89 */ /* 0x000e6200000e0000 */
[----:B--2---:R-:W-:Y:S04]  /*7540*/  IADD3 R12, P2, P0, R12, R14, R220 ;  /* 0x0000000e0c0c7210 */ /* 0x004fe8000785e0dc */
[--C-:B---3--:R-:W-:Y:S02]  /*7550*/  IADD3.X R13, RZ, R15, R221.reuse, P2, P0 ;  /* 0x0000000fff0d7210 */ /* 0x108fe400017e04dd */
[----:B------:R-:W-:Y:S02]  /*7560*/  ISETP.GE.AND P2, PT, R226, c[0x0][0x1d4], PT ;  /* 0x00007500e2007a0c */ /* 0x000fe40003f46270 */
[CC--:B----4-:R-:W-:Y:S05]  /*7570*/  IADD3 R10, P0, R3.reuse, R241.reuse, RZ ;  /* 0x000000f1030a7210 */ /* 0x0d0fea0007f1e0ff */
[C-C-:B-----5:R-:W-:Y:S01]  /*7580*/  IMAD.X R11, R4.reuse, 0x1, R222.reuse, P0 ;  /* 0x00000001040b7824 */ /* 0x160fe200000e06de */
[-C--:B------:R-:W-:Y:S05]  /*7590*/  IADD3 R8, P0, R3, R220.reuse, RZ ;  /* 0x000000dc03087210 */ /* 0x080fea0007f1e0ff */
[----:B------:R2:W-:Y:S01]  /*75a0*/  LDGSTS.E.BYPASS.LTC128B.128 [R219+0x8100], [R10.64], !P2 ;  /* 0x081000000adb7fae */ /* 0x0005e2000d101d46 */
[--C-:B------:R-:W-:Y:S01]  /*75b0*/  IMAD.X R9, R4, 0x1, R221.reuse, P0 ;  /* 0x0000000104097824 */ /* 0x100fe200000e06dd */
[-C--:B-1----:R-:W-:Y:S04]  /*75c0*/  IADD3 R6, P0, R2, R241.reuse, RZ ;  /* 0x000000f102067210 */ /* 0x082fe80007f1e0ff */
[----:B------:R2:W-:Y:S01]  /*75d0*/  LDGSTS.E.BYPASS.LTC128B.128 [R219+0xb100], [R8.64], !P6 ;  /* 0x0b10000008db7fae */ /* 0x0005e2000f101d46 */
[--C-:B------:R-:W-:Y:S01]  /*75e0*/  IMAD.X R7, R0, 0x1, R222.reuse, P0 ;  /* 0x0000000100077824 */ /* 0x100fe200000e06de */
[----:B------:R-:W-:Y:S04]  /*75f0*/  IADD3 R4, P0, R2, R220, RZ ;  /* 0x000000dc02047210 */ /* 0x000fe80007f1e0ff */
[----:B------:R2:W-:Y:S01]  /*7600*/  LDGSTS.E.BYPASS.LTC128B.128 [R219+0x9100], [R6.64], !P2 ;  /* 0x0910000006db7fae */ /* 0x0005e2000d101d46 */
[----:B------:R-:W-:Y:S01]  /*7610*/  IMAD.X R5, R0, 0x1, R221, P0 ;  /* 0x0000000100057824 */ /* 0x000fe200000e06dd */
[----:B------:R-:W-:Y:S04]  /*7620*/  IADD3 R2, P0, R14, R241, RZ ;  /* 0x000000f10e027210 */ /* 0x000fe80007f1e0ff */
[----:B------:R2:W-:Y:S01]  /*7630*/  LDGSTS.E.BYPASS.LTC128B.128 [R219+0xc100], [R4.64], !P6 ;  /* 0x0c10000004db7fae */ /* 0x0005e2000f101d46 */
[----:B------:R-:W-:Y:S01]  /*7640*/  IMAD.X R3, R15, 0x1, R222, P0 ;  /* 0x000000010f037824 */ /* 0x000fe200000e06de */
[----:B------:R-:W-:Y:S04]  /*7650*/  ISETP.NE.U32.AND P0, PT, R215, RZ, PT ;  /* 0x000000ffd700720c */ /* 0x000fe80003f05070 */
[----:B------:R2:W-:Y:S09]  /*7660*/  LDGSTS.E.BYPASS.LTC128B.128 [R219+0xa100], [R2.64], !P2 ;  /* 0x0a10000002db7fae */ /* 0x0005f2000d101d46 */
[----:B------:R2:W-:Y:S02]  /*7670*/  LDGSTS.E.BYPASS.LTC128B.128.ZFILL [R219+0xd100], [R12.64], P0 ;  /* 0x0d1000000cdb7fae */ /* 0x0005e40008141d46 */
.L_x_256:
[----:B--234-:R-:W2:Y:S04]  /*7680*/  LDL R2, [R1+0x8] ;  /* 0x0000080001027983 */ /* 0x01cea80000100800 */
[----:B------:R-:W3:Y:S04]  /*7690*/  LDL R165, [R1+0x4] ;  /* 0x0000040001a57983 */ /* 0x000ee80000100800 */
[----:B------:R-:W4:Y:S04]  /*76a0*/  LDL R166, [R1] ;  /* 0x0000000001a67983 */ /* 0x000f280000100800 */
[----:B------:R-:W0:Y:S01]  /*76b0*/  LDGDEPBAR ;  /* 0x00000000000079af */ /* 0x000e220000000000 */
[----:B--2---:R-:W-:Y:S04]  /*76c0*/  @P4 IMAD.HI.U32 R0, R2, c[0x0][0x2c8], RZ ;  /* 0x0000b20002004a27 */ /* 0x004fe800078e00ff */
[----:B------:R-:W-:Y:S01]  /*76d0*/  IMAD.MOV.U32 R5, RZ, RZ, R2 ;  /* 0x000000ffff057224 */ /* 0x000fe200078e0002 */
[----:B------:R-:W-:Y:S01]  /*76e0*/  @P4 SHF.R.U32.HI R5, RZ, c[0x0][0x2cc], R0 ;  /* 0x0000b300ff054a19 */ /* 0x000fe20000011600 */
[----:B------:R-:W-:Y:S04]  /*76f0*/  IMAD R0, R218, -0x60, RZ ;  /* 0xffffffa0da007824 */ /* 0x000fe800078e02ff */
[----:B------:R-:W2:Y:S01]  /*7700*/  SHFL.IDX PT, R4, R5, RZ, 0x1c1f ;  /* 0x001c1fff05047589 */ /* 0x000ea200000e0000 */
[----:B---3--:R-:W-:Y:S04]  /*7710*/  IADD3 R2, -R165, 0x1, R0 ;  /* 0x00000001a5027810 */ /* 0x008fe80007ffe100 */
[----:B----4-:R-:W-:Y:S04]  /*7720*/  IADD3 R2, -R166, R2, R252 ;  /* 0x00000002a6027210 */ /* 0x010fe80007ffe1fc */
[C---:B------:R-:W-:Y:S02]  /*7730*/  IADD3 R7, R2.reuse, c[0x0][0x328], RZ ;  /* 0x0000ca0002077a10 */ /* 0x040fe40007ffe0ff */
[----:B------:R-:W-:Y:S03]  /*7740*/  IADD3 R6, R2, UR4, RZ ;  /* 0x0000000402067c10 */ /* 0x000fe6000fffe0ff */
[--C-:B--2---:R-:W-:Y:S02]  /*7750*/  IMAD.IADD R3, R7, 0x1, R4.reuse ;  /* 0x0000000107037824 */ /* 0x104fe400078e0204 */
[----:B------:R-:W-:Y:S01]  /*7760*/  IMAD.IADD R2, R6, 0x1, R4 ;  /* 0x0000000106027824 */ /* 0x000fe200078e0204 */
[----:B------:R-:W-:-:S05]  /*7770*/  @!P3 BRA `(.L_x_257) ;  /* 0x000001800000b947 */ /* 0x000fca0003800000 */
[----:B------:R-:W-:Y:S01]  /*7780*/  IADD3 R4, -R166, R252, R4 ;  /* 0x000000fca6047210 */ /* 0x000fe20007ffe104 */
[----:B------:R-:W-:Y:S03]  /*7790*/  BSSY B0, `(.L_x_258) ;  /* 0x0000011000007945 */ /* 0x000fe60003800000 */
        /* <DEDUP_REMOVED lines=11> */
.L_x_259:
[----:B------:R-:W-:Y:S04]  /*7850*/  MOV R8, c[0x0][0x32c] ;  /* 0x0000cb0000087a02 */ /* 0x000fe80000000f00 */
[----:B------:R-:W-:Y:S11]  /*7860*/  ISETP.NE.AND P0, PT, R8, 0x1, PT ;  /* 0x000000010800780c */ /* 0x000ff60003f05270 */
[----:B------:R-:W-:Y:S02]  /*7870*/  @!UPT UIADD3 URZ, URZ, URZ, URZ ;  /* 0x0000003f3f3ff290 */ /* 0x000fe4000fffe03f */
[----:B------:R-:W-:Y:S05]  /*7880*/  @P0 IMAD.HI.U32 R8, R4, c[0x0][0x330], RZ ;  /* 0x0000cc0004080a27 */ /* 0x000fea00078e00ff */
[----:B------:R-:W-:Y:S02]  /*7890*/  @P0 SHF.R.U32.HI R4, RZ, c[0x0][0x334], R8 ;  /* 0x0000cd00ff040a19 */ /* 0x000fe40000011608 */
.L_x_260:
[----:B------:R-:W-:Y:S05]  /*78a0*/  BSYNC B0 ;  /* 0x0000000000007941 */ /* 0x000fea0003800000 */
.L_x_258:
[----:B------:R-:W-:Y:S04]  /*78b0*/  IMAD.IADD R8, R0, 0x1, -R165 ;  /* 0x0000000100087824 */ /* 0x000fe800078e0aa5 */
[----:B------:R-:W-:Y:S05]  /*78c0*/  IMAD R4, R4, c[0x0][0x32c], R8 ;  /* 0x0000cb0004047a24 */ /* 0x000fea00078e0208 */
[----:B------:R-:W-:Y:S02]  /*78d0*/  IADD3 R8, R4, c[0x0][0x32c], RZ ;  /* 0x0000cb0004087a10 */ /* 0x000fe40007ffe0ff */
[----:B------:R-:W-:Y:S02]  /*78e0*/  IMNMX R2, R2, R4, !PT ;  /* 0x0000000402027217 */ /* 0x000fe40007800200 */
[----:B------:R-:W-:Y:S02]  /*78f0*/  IMNMX R3, R3, R8, PT ;  /* 0x0000000803037217 */ /* 0x000fe40003800200 */
.L_x_257:
[C---:B------:R-:W-:Y:S01]  /*7900*/  ISETP.GE.AND P0, PT, R0.reuse, 0x1, PT ;  /* 0x000000010000780c */ /* 0x040fe20003f06270 */
[----:B------:R-:W2:Y:S01]  /*7910*/  SHFL.IDX PT, R4, R5, 0x1, 0x1c1f ;  /* 0x003c1f0005047f89 */ /* 0x000ea200000e0000 */
[----:B------:R-:W-:Y:S02]  /*7920*/  ISETP.GE.AND P2, PT, R0, 0x2, PT ;  /* 0x000000020000780c */ /* 0x000fe40003f46270 */
[----:B------:R-:W-:Y:S02]  /*7930*/  P2R R9, PR, RZ, 0x1 ;  /* 0x00000001ff097803 */ /* 0x000fe40000000000 */
[C---:B------:R-:W-:Y:S02]  /*7940*/  ISETP.GT.AND P0, PT, R2.reuse, RZ, !P0 ;  /* 0x000000ff0200720c */ /* 0x040fe40004704270 */
[----:B------:R-:W-:Y:S02]  /*7950*/  P2R R13, PR, RZ, 0x4 ;  /* 0x00000004ff0d7803 */ /* 0x000fe40000000000 */
[----:B------:R-:W-:Y:S04]  /*7960*/  ISETP.LT.OR P0, PT, R3, 0x1, P0 ;  /* 0x000000010300780c */ /* 0x000fe80000701670 */
[----:B------:R-:W-:Y:S02]  /*7970*/  FSEL R8, R143, -INF , !P0 ;  /* 0xff8000008f087808 */ /* 0x000fe40004000000 */
[----:B------:R-:W-:Y:S02]  /*7980*/  ISETP.GT.AND P0, PT, R2, 0x1, !P2 ;  /* 0x000000010200780c */ /* 0x000fe40005704270 */
[----:B------:R-:W-:Y:S02]  /*7990*/  ISETP.GE.AND P2, PT, R0, 0x9, PT ;  /* 0x000000090000780c */ /* 0x000fe40003f46270 */
[----:B------:R-:W-:Y:S02]  /*79a0*/  ISETP.LT.OR P0, PT, R3, 0x2, P0 ;  /* 0x000000020300780c */ /* 0x000fe40000701670 */
[----:B------:R-:W-:Y:S02]  /*79b0*/  P2R R14, PR, RZ, 0x4 ;  /* 0x00000004ff0e7803 */ /* 0x000fe40000000000 */
[----:B------:R-:W-:Y:S02]  /*79c0*/  FSEL R10, R141, -INF , !P0 ;  /* 0xff8000008d0a7808 */ /* 0x000fe40004000000 */
[----:B------:R-:W-:Y:S02]  /*79d0*/  ISETP.GT.AND P0, PT, R2, 0x8, !P2 ;  /* 0x000000080200780c */ /* 0x000fe40005704270 */
[----:B------:R-:W-:Y:S02]  /*79e0*/  ISETP.GE.AND P2, PT, R0, 0xa, PT ;  /* 0x0000000a0000780c */ /* 0x000fe40003f46270 */
[C---:B------:R-:W-:Y:S02]  /*79f0*/  ISETP.LT.OR P0, PT, R3.reuse, 0x9, P0 ;  /* 0x000000090300780c */ /* 0x040fe40000701670 */
[----:B------:R-:W-:Y:S02]  /*7a00*/  P2R R15, PR, RZ, 0x4 ;  /* 0x00000004ff0f7803 */ /* 0x000fe40000000000 */
[----:B------:R-:W-:Y:S02]  /*7a10*/  FSEL R11, R140, -INF , !P0 ;  /* 0xff8000008c0b7808 */ /* 0x000fe40004000000 */
[----:B------:R-:W-:Y:S02]  /*7a20*/  ISETP.GT.AND P0, PT, R2, 0x9, !P2 ;  /* 0x000000090200780c */ /* 0x000fe40005704270 */
[----:B------:R-:W-:Y:S02]  /*7a30*/  ISETP.GE.AND P2, PT, R0, 0x11, PT ;  /* 0x000000110000780c */ /* 0x000fe40003f46270 */
[C---:B------:R-:W-:Y:S02]  /*7a40*/  ISETP.LT.OR P0, PT, R3.reuse, 0xa, P0 ;  /* 0x0000000a0300780c */ /* 0x040fe40000701670 */
[----:B-1----:R-:W-:Y:S02]  /*7a50*/  P2R R34, PR, RZ, 0x4 ;  /* 0x00000004ff227803 */ /* 0x002fe40000000000 */
        /* <DEDUP_REMOVED lines=93> */
[C---:B------:R-:W-:Y:S04]  /*8030*/  ISETP.LT.OR P0, PT, R3.reuse, 0x59, P0 ;  /* 0x000000590300780c */ /* 0x040fe80000701670 */
[----:B------:R-:W-:Y:S02]  /*8040*/  FSEL R170, R36, -INF , !P0 ;  /* 0xff80000024aa7808 */ /* 0x000fe40004000000 */
[----:B------:R-:W-:Y:S01]  /*8050*/  ISETP.GT.AND P0, PT, R2, 0x59, !P2 ;  /* 0x000000590200780c */ /* 0x000fe20005704270 */
[--C-:B--2---:R-:W-:Y:S03]  /*8060*/  IMAD.IADD R2, R6, 0x1, R4.reuse ;  /* 0x0000000106027824 */ /* 0x104fe600078e0204 */
[----:B------:R-:W-:Y:S01]  /*8070*/  ISETP.LT.OR P0, PT, R3, 0x5a, P0 ;  /* 0x0000005a0300780c */ /* 0x000fe20000701670 */
[----:B------:R-:W-:Y:S03]  /*8080*/  IMAD.IADD R3, R7, 0x1, R4 ;  /* 0x0000000107037824 */ /* 0x000fe600078e0204 */
[----:B------:R-:W-:Y:S01]  /*8090*/  FSEL R171, R35, -INF , !P0 ;  /* 0xff80000023ab7808 */ /* 0x000fe20004000000 */
        /* <DEDUP_REMOVED lines=14> */
.L_x_263:
[----:B------:R-:W-:Y:S04]  /*8180*/  MOV R5, c[0x0][0x32c] ;  /* 0x0000cb0000057a02 */ /* 0x000fe80000000f00 */
[----:B------:R-:W-:Y:S11]  /*8190*/  ISETP.NE.AND P0, PT, R5, 0x1, PT ;  /* 0x000000010500780c */ /* 0x000ff60003f05270 */
[----:B------:R-:W-:Y:S02]  /*81a0*/  @!UPT UIADD3 URZ, URZ, URZ, URZ ;  /* 0x0000003f3f3ff290 */ /* 0x000fe4000fffe03f */
[----:B------:R-:W-:Y:S05]  /*81b0*/  @P0 IMAD.HI.U32 R5, R4, c[0x0][0x330], RZ ;  /* 0x0000cc0004050a27 */ /* 0x000fea00078e00ff */
[----:B------:R-:W-:Y:S02]  /*81c0*/  @P0 SHF.R.U32.HI R4, RZ, c[0x0][0x334], R5 ;  /* 0x0000cd00ff040a19 */ /* 0x000fe40000011605 */
.L_x_264:
[----:B------:R-:W-:Y:S05]  /*81d0*/  BSYNC B0 ;  /* 0x0000000000007941 */ /* 0x000fea0003800000 */
.L_x_262:
[----:B------:R-:W-:Y:S04]  /*81e0*/  IMAD.IADD R0, R0, 0x1, -R165 ;  /* 0x0000000100007824 */ /* 0x000fe800078e0aa5 */
[----:B------:R-:W-:Y:S05]  /*81f0*/  IMAD R4, R4, c[0x0][0x32c], R0 ;  /* 0x0000cb0004047a24 */ /* 0x000fea00078e0200 */
[----:B------:R-:W-:Y:S02]  /*8200*/  IADD3 R0, R4, c[0x0][0x32c], RZ ;  /* 0x0000cb0004007a10 */ /* 0x000fe40007ffe0ff */
[----:B------:R-:W-:Y:S02]  /*8210*/  IMNMX R2, R2, R4, !PT ;  /* 0x0000000402027217 */ /* 0x000fe40007800200 */
[----:B------:R-:W-:Y:S02]  /*8220*/  IMNMX R3, R3, R0, PT ;  /* 0x0000000003037217 */ /* 0x000fe40003800200 */
.L_x_261:
[----:B------:R-:W-:Y:S02]  /*8230*/  ISETP.NE.AND P0, PT, R9, RZ, PT ;  /* 0x000000ff0900720c */ /* 0x000fe40003f05270 */
[----:B------:R-:W-:Y:S02]  /*8240*/  FMNMX.FTZ R0, R8, R69, !PT ;  /* 0x0000004508007209 */ /* 0x000fe40007810000 */
[----:B------:R-:W-:Y:S02]  /*8250*/  ISETP.GT.AND P0, PT, R2, RZ, !P0 ;  /* 0x000000ff0200720c */ /* 0x000fe40004704270 */
[----:B------:R-:W-:Y:S02]  /*8260*/  FMNMX.FTZ R0, R10, R0, !PT ;  /* 0x000000000a007209 */ /* 0x000fe40007810000 */
[----:B------:R-:W-:Y:S02]  /*8270*/  ISETP.LT.OR P0, PT, R3, 0x1, P0 ;  /* 0x000000010300780c */ /* 0x000fe40000701670 */
[----:B------:R-:W-:Y:S02]  /*8280*/  FMNMX.FTZ R0, R11, R0, !PT ;  /* 0x000000000b007209 */ /* 0x000fe40007810000 */
[----:B------:R-:W-:Y:S02]  /*8290*/  FSEL R4, R160, -INF , !P0 ;  /* 0xff800000a0047808 */ /* 0x000fe40004000000 */
[----:B------:R-:W-:Y:S02]  /*82a0*/  ISETP.NE.AND P0, PT, R13, RZ, PT ;  /* 0x000000ff0d00720c */ /* 0x000fe40003f05270 */
[----:B------:R-:W-:Y:S02]  /*82b0*/  FMNMX.FTZ R0, R12, R0, !PT ;  /* 0x000000000c007209 */ /* 0x000fe40007810000 */
[----:B------:R-:W-:Y:S02]  /*82c0*/  ISETP.GT.AND P0, PT, R2, 0x1, !P0 ;  /* 0x000000010200780c */ /* 0x000fe40004704270 */
        /* <DEDUP_REMOVED lines=20> */
[C---:B------:R-:W-:Y:S02]  /*8410*/  ISETP.GT.AND P0, PT, R2.reuse, 0x10, !P0 ;  /* 0x000000100200780c */ /* 0x040fe40004704270 */
        /* <DEDUP_REMOVED lines=40> */
[----:B------:R-:W-:Y:S01]  /*86a0*/  FMNMX.FTZ R6, R138, R6, !PT ;  /* 0x000000068a067209 */ /* 0x000fe20007810000 */
[----:B------:R-:W-:Y:S01]  /*86b0*/  LDSM.16.MT88.4 R28, [R201+0x100] ;  /* 0x00010000c91c783b */ /* 0x000fe20000004200 */
        /* <DEDUP_REMOVED lines=9> */
[C---:B------:R-:W-:Y:S04]  /*8750*/  ISETP.LT.OR P0, PT, R3.reuse, 0x2a, P0 ;  /* 0x0000002a0300780c */ /* 0x040fe80000701670 */
[----:B------:R-:W-:Y:S02]  /*8760*/  FSEL R142, R142, -INF , !P0 ;  /* 0xff8000008e8e7808 */ /* 0x000fe40004000000 */
[----:B------:R-:W-:Y:S02]  /*8770*/  ISETP.NE.AND P0, PT, R26, RZ, PT ;  /* 0x000000ff1a00720c */ /* 0x000fe40003f05270 */
[----:B------:R-:W-:Y:S02]  /*8780*/  FMNMX.FTZ R6, R142, R6, !PT ;  /* 0x000000068e067209 */ /* 0x000fe40007810000 */
[----:B------:R-:W-:Y:S04]  /*8790*/  ISETP.GT.AND P0, PT, R2, 0x30, !P0 ;  /* 0x000000300200780c */ /* 0x000fe80004704270 */
[----:B------:R-:W-:Y:S04]  /*87a0*/  ISETP.LT.OR P0, PT, R3, 0x31, P0 ;  /* 0x000000310300780c */ /* 0x000fe80000701670 */
[----:B------:R-:W-:Y:S02]  /*87b0*/  FSEL R145, R74, -INF , !P0 ;  /* 0xff8000004a917808 */ /* 0x000fe40004000000 */
[----:B------:R-:W-:Y:S02]  /*87c0*/  ISETP.NE.AND P0, PT, R25, RZ, PT ;  /* 0x000000ff1900720c */ /* 0x000fe40003f05270 */
[----:B------:R-:W-:Y:S02]  /*87d0*/  FMNMX.FTZ R6, R145, R6, !PT ;  /* 0x0000000691067209 */ /* 0x000fe40007810000 */
[----:B------:R-:W-:Y:S04]  /*87e0*/  ISETP.GT.AND P0, PT, R2, 0x31, !P0 ;  /* 0x000000310200780c */ /* 0x000fe80004704270 */
        /* <DEDUP_REMOVED lines=10> */
[----:B------:R-:W-:Y:S04]  /*8890*/  ISETP.LT.OR P0, PT, R3, 0x3a, P0 ;  /* 0x0000003a0300780c */ /* 0x000fe80000701670 */
[----:B------:R-:W-:Y:S02]  /*88a0*/  FSEL R149, R68, -INF , !P0 ;  /* 0xff80000044957808 */ /* 0x000fe40004000000 */
[----:B------:R-:W-:Y:S01]  /*88b0*/  ISETP.NE.AND P0, PT, R22, RZ, PT ;  /* 0x000000ff1600720c */ /* 0x000fe20003f05270 */
[----:B------:R-:W1:Y:S01]  /*88c0*/  SHFL.BFLY PT, R68, R0, 0x2, 0x1f ;  /* 0x0c401f0000447f89 */ /* 0x000e6200000e0000 */
[----:B------:R-:W-:Y:S02]  /*88d0*/  FMNMX.FTZ R6, R149, R6, !PT ;  /* 0x0000000695067209 */ /* 0x000fe40007810000 */
[----:B------:R-:W-:Y:S04]  /*88e0*/  ISETP.GT.AND P0, PT, R2, 0x40, !P0 ;  /* 0x000000400200780c */ /* 0x000fe80004704270 */
[----:B------:R-:W-:Y:S04]  /*88f0*/  ISETP.LT.OR P0, PT, R3, 0x41, P0 ;  /* 0x000000410300780c */ /* 0x000fe80000701670 */
[----:B------:R-:W-:Y:S02]  /*8900*/  FSEL R156, R38, -INF , !P0 ;  /* 0xff800000269c7808 */ /* 0x000fe40004000000 */
[----:B------:R-:W-:Y:S02]  /*8910*/  ISETP.NE.AND P0, PT, R21, RZ, PT ;  /* 0x000000ff1500720c */ /* 0x000fe40003f05270 */
[----:B------:R-:W-:Y:S02]  /*8920*/  FMNMX.FTZ R6, R156, R6, !PT ;  /* 0x000000069c067209 */ /* 0x000fe40007810000 */
[----:B------:R-:W-:Y:S04]  /*8930*/  ISETP.GT.AND P0, PT, R2, 0x41, !P0 ;  /* 0x000000410200780c */ /* 0x000fe80004704270 */
[----:B------:R-:W-:Y:S02]  /*8940*/  ISETP.LT.OR P0, PT, R3, 0x42, P0 ;  /* 0x000000420300780c */ /* 0x000fe40000701670 */
[----:B-1----:R-:W-:Y:S02]  /*8950*/  FMNMX.FTZ R68, R0, R68, !PT ;  /* 0x0000004400447209 */ /* 0x002fe40007810000 */
[----:B------:R-:W-:Y:S02]  /*8960*/  FSEL R158, R39, -INF , !P0 ;  /* 0xff800000279e7808 */ /* 0x000fe40004000000 */
[----:B------:R-:W-:Y:S01]  /*8970*/  ISETP.NE.AND P0, PT, R20, RZ, PT ;  /* 0x000000ff1400720c */ /* 0x000fe20003f05270 */
[----:B------:R-:W-:Y:S01]  /*8980*/  LDSM.16.MT88.4 R36, [R200+0x100] ;  /* 0x00010000c824783b */ /* 0x000fe20000004200 */
[----:B------:R-:W-:Y:S02]  /*8990*/  FMNMX.FTZ R6, R158, R6, !PT ;  /* 0x000000069e067209 */ /* 0x000fe40007810000 */
[----:B------:R-:W-:Y:S04]  /*89a0*/  ISETP.GT.AND P0, PT, R2, 0x48, !P0 ;  /* 0x000000480200780c */ /* 0x000fe80004704270 */
[----:B------:R-:W-:Y:S01]  /*89b0*/  ISETP.LT.OR P0, PT, R3, 0x49, P0 ;  /* 0x000000490300780c */ /* 0x000fe20000701670 */
[----:B------:R-:W-:Y:S03]  /*89c0*/  LDSM.16.MT88.4 R20, [R198+0x100] ;  /* 0x00010000c614783b */ /* 0x000fe60000004200 */
        /* <DEDUP_REMOVED lines=11> */
[----:B------:R-:W-:Y:S04]  /*8a80*/  ISETP.NE.AND P0, PT, R17, RZ, PT ;  /* 0x000000ff1100720c */ /* 0x000fe80003f05270 */
[----:B------:R-:W-:Y:S04]  /*8a90*/  ISETP.GT.AND P0, PT, R2, 0x51, !P0 ;  /* 0x000000510200780c */ /* 0x000fe80004704270 */
[----:B------:R-:W-:Y:S04]  /*8aa0*/  ISETP.LT.OR P0, PT, R3, 0x52, P0 ;  /* 0x000000520300780c */ /* 0x000fe80000701670 */
[----:B------:R-:W-:Y:S02]  /*8ab0*/  FSEL R166, R47, -INF , !P0 ;  /* 0xff8000002fa67808 */ /* 0x000fe40004000000 */
[----:B------:R-:W-:Y:S01]  /*8ac0*/  ISETP.NE.AND P0, PT, R16, RZ, PT ;  /* 0x000000ff1000720c */ /* 0x000fe20003f05270 */
[----:B------:R-:W-:Y:S03]  /*8ad0*/  LDSM.16.MT88.4 R44, [R197+0x3100] ;  /* 0x00310000c52c783b */ /* 0x000fe60000004200 */
[----:B------:R-:W-:Y:S04]  /*8ae0*/  ISETP.GT.AND P0, PT, R2, 0x58, !P0 ;  /* 0x000000580200780c */ /* 0x000fe80004704270 */
[----:B------:R-:W-:Y:S04]  /*8af0*/  ISETP.LT.OR P0, PT, R3, 0x59, P0 ;  /* 0x000000590300780c */ /* 0x000fe80000701670 */
[----:B------:R-:W-:Y:S02]  /*8b00*/  FSEL R167, R50, -INF , !P0 ;  /* 0xff80000032a77808 */ /* 0x000fe40004000000 */
[----:B------:R-:W-:Y:S02]  /*8b10*/  ISETP.GT.AND P0, PT, R2, 0x59, !P2 ;  /* 0x000000590200780c */ /* 0x000fe40005704270 */
[----:B------:R-:W-:Y:S02]  /*8b20*/  FMNMX.FTZ R2, R165, R6, !PT ;  /* 0x00000006a5027209 */ /* 0x000fe40007810000 */
[----:B------:R-:W-:Y:S02]  /*8b30*/  ISETP.LT.OR P0, PT, R3, 0x5a, P0 ;  /* 0x0000005a0300780c */ /* 0x000fe40000701670 */
[----:B------:R-:W1:Y:S01]  /*8b40*/  SHFL.BFLY PT, R3, R68, 0x1, 0x1f ;  /* 0x0c201f0044037f89 */ /* 0x000e6200000e0000 */
[----:B------:R-:W-:Y:S02]  /*8b50*/  FMNMX.FTZ R0, R166, R2, !PT ;  /* 0x00000002a6007209 */ /* 0x000fe40007810000 */
[----:B------:R-:W-:Y:S02]  /*8b60*/  FSEL R71, R51, -INF , !P0 ;  /* 0xff80000033477808 */ /* 0x000fe40004000000 */
[----:B------:R-:W-:Y:S04]  /*8b70*/  FMNMX.FTZ R0, R167, R0, !PT ;  /* 0x00000000a7007209 */ /* 0x000fe80007810000 */
[----:B------:R-:W-:Y:S05]  /*8b80*/  FMNMX.FTZ R2, R71, R0, !PT ;  /* 0x0000000047027209 */ /* 0x000fea0007810000 */
[----:B------:R-:W2:Y:S01]  /*8b90*/  SHFL.BFLY PT, R0, R2, 0x2, 0x1f ;  /* 0x0c401f0002007f89 */ /* 0x000ea200000e0000 */
[----:B-1----:R-:W-:Y:S04]  /*8ba0*/  FMNMX.FTZ R68, R68, R3, !PT ;  /* 0x0000000344447209 */ /* 0x002fe80007810000 */
[C---:B------:R-:W-:Y:S01]  /*8bb0*/  FSETP.NEU.FTZ.AND P0, PT, R68.reuse, -INF , PT ;  /* 0xff8000004400780b */ /* 0x040fe20003f1d000 */
[----:B------:R-:W-:Y:S05]  /*8bc0*/  FMUL.FTZ R132, R68, c[0x0][0x2d0] ;  /* 0x0000b40044847a20 */ /* 0x000fea0000410000 */
[----:B------:R-:W-:Y:S02]  /*8bd0*/  FSEL R132, R132, RZ, P0 ;  /* 0x000000ff84847208 */ /* 0x000fe40000000000 */
[----:B--2---:R-:W-:Y:S03]  /*8be0*/  FMNMX.FTZ R2, R2, R0, !PT ;  /* 0x0000000002027209 */ /* 0x004fe60007810000 */
[--C-:B------:R-:W-:Y:S02]  /*8bf0*/  FFMA.FTZ R0, R10, c[0x0][0x2d0], -R132.reuse ;  /* 0x0000b4000a007a23 */ /* 0x100fe40000010884 */
[--C-:B------:R-:W-:Y:S02]  /*8c00*/  FFMA.FTZ R6, R12, c[0x0][0x2d0], -R132.reuse ;  /* 0x0000b4000c067a23 */ /* 0x100fe40000010884 */
[----:B------:R1:W-:Y:S01]  /*8c10*/  MUFU.EX2 R239, R0 ;  /* 0x0000000000ef7308 */ /* 0x0003e20000000800 */
[----:B------:R-:W2:Y:S01]  /*8c20*/  SHFL.BFLY PT, R3, R2, 0x1, 0x1f ;  /* 0x0c201f0002037f89 */ /* 0x000ea200000e0000 */
[--C-:B------:R-:W-:Y:S07]  /*8c30*/  FFMA.FTZ R8, R8, c[0x0][0x2d0], -R132.reuse ;  /* 0x0000b40008087a23 */ /* 0x100fee0000010884 */
[----:B------:R-:W3:Y:S01]  /*8c40*/  LDSM.16.MT88.4 R12, [R197+0x100] ;  /* 0x00010000c50c783b */ /* 0x000ee20000004200 */
[----:B------:R-:W4:Y:S10]  /*8c50*/  MUFU.EX2 R236, R8 ;  /* 0x0000000800ec7308 */ /* 0x000f340000000800 */
[----:B------:R-:W-:Y:S01]  /*8c60*/  MUFU.EX2 R237, R6 ;  /* 0x0000000600ed7308 */ /* 0x000fe20000000800 */
[----:B-1----:R-:W-:Y:S01]  /*8c70*/  FFMA.FTZ R0, R11, c[0x0][0x2d0], -R132 ;  /* 0x0000b4000b007a23 */ /* 0x002fe20000010884 */
[----:B--2---:R-:W-:Y:S08]  /*8c80*/  FMNMX.FTZ R3, R3, R2, !PT ;  /* 0x0000000203037209 */ /* 0x004ff00007810000 */
[----:B------:R1:W2:Y:S01]  /*8c90*/  MUFU.EX2 R238, R0 ;  /* 0x0000000000ee7308 */ /* 0x0002a20000000800 */
[----:B----4-:R-:W-:Y:S02]  /*8ca0*/  F2FP.BF16.PACK_AB R72, R239, R236 ;  /* 0x000000ecef48723e */ /* 0x010fe400000010ff */
[----:B-1----:R-:W-:Y:S02]  /*8cb0*/  FSEL R0, R68, RZ, P0 ;  /* 0x000000ff44007208 */ /* 0x002fe40000000000 */
[----:B------:R-:W-:Y:S02]  /*8cc0*/  FSETP.NEU.FTZ.AND P0, PT, R3, -INF , PT ;  /* 0xff8000000300780b */ /* 0x000fe40003f1d000 */
[----:B--2---:R-:W-:Y:S01]  /*8cd0*/  F2FP.BF16.PACK_AB R74, R237, R238 ;  /* 0x000000eeed4a723e */ /* 0x004fe200000010ff */
[----:B------:R-:W-:Y:S02]  /*8ce0*/  FADD.FTZ R0, -R0, R69 ;  /* 0x0000004500007221 */ /* 0x000fe40000010100 */
[----:B------:R-:W-:Y:S02]  /*8cf0*/  FMUL.FTZ R69, R3, c[0x0][0x2d0] ;  /* 0x0000b40003457a20 */ /* 0x000fe40000410000 */
[----:B------:R-:W-:Y:S03]  /*8d00*/  FMUL.FTZ R0, R0, c[0x0][0x2d0] ;  /* 0x0000b40000007a20 */ /* 0x000fe60000410000 */
[----:B------:R-:W-:Y:S01]  /*8d10*/  FSEL R69, R69, RZ, P0 ;  /* 0x000000ff45457208 */ /* 0x000fe20000000000 */
[----:B------:R1:W2:Y:S04]  /*8d20*/  MUFU.EX2 R2, R0 ;  /* 0x0000000000027308 */ /* 0x0002a80000000800 */
[--C-:B------:R-:W-:Y:S02]  /*8d30*/  FFMA.FTZ R4, R4, c[0x0][0x2d0], -R69.reuse ;  /* 0x0000b40004047a23 */ /* 0x100fe40000010845 */
[--C-:B------:R-:W-:Y:S04]  /*8d40*/  FFMA.FTZ R5, R5, c[0x0][0x2d0], -R69.reuse ;  /* 0x0000b40005057a23 */ /* 0x100fe80000010845 */
[----:B------:R4:W-:Y:S10]  /*8d50*/  MUFU.EX2 R235, R4 ;  /* 0x0000000400eb7308 */ /* 0x0009f40000000800 */
[----:B------:R-:W5:Y:S01]  /*8d60*/  MUFU.EX2 R234, R5 ;  /* 0x0000000500ea7308 */ /* 0x000f620000000800 */
[--C-:B-1----:R-:W-:Y:S02]  /*8d70*/  FFMA.FTZ R0, R7, c[0x0][0x2d0], -R69.reuse ;  /* 0x0000b40007007a23 */ /* 0x102fe40000010845 */
[C---:B--2---:R-:W-:Y:S02]  /*8d80*/  FMUL.FTZ R8, R2.reuse, R80 ;  /* 0x0000005002087220 */ /* 0x044fe40000410000 */
[C---:B------:R-:W-:Y:S05]  /*8d90*/  FMUL.FTZ R16, R2.reuse, R88 ;  /* 0x0000005802107220 */ /* 0x040fea0000410000 */
[----:B------:R1:W-:Y:S01]  /*8da0*/  MUFU.EX2 R233, R0 ;  /* 0x0000000000e97308 */ /* 0x0003e20000000800 */
[C---:B------:R-:W-:Y:S02]  /*8db0*/  FMUL.FTZ R17, R2.reuse, R89 ;  /* 0x0000005902117220 */ /* 0x040fe40000410000 */
[C---:B------:R-:W-:Y:S02]  /*8dc0*/  FMUL.FTZ R24, R2.reuse, R96 ;  /* 0x0000006002187220 */ /* 0x040fe40000410000 */
[--C-:B----4-:R-:W-:Y:S02]  /*8dd0*/  FFMA.FTZ R4, R9, c[0x0][0x2d0], -R69.reuse ;  /* 0x0000b40009047a23 */ /* 0x110fe40000010845 */
[C---:B------:R-:W-:Y:S02]  /*8de0*/  FMUL.FTZ R9, R2.reuse, R81 ;  /* 0x0000005102097220 */ /* 0x040fe40000410000 */
[C---:B------:R-:W-:Y:S01]  /*8df0*/  FMUL.FTZ R25, R2.reuse, R97 ;  /* 0x0000006102197220 */ /* 0x040fe20000410000 */
[----:B------:R-:W2:Y:S01]  /*8e00*/  MUFU.EX2 R230, R4 ;  /* 0x0000000400e67308 */ /* 0x000ea20000000800 */
[C---:B------:R-:W-:Y:S02]  /*8e10*/  FMUL.FTZ R32, R2.reuse, R104 ;  /* 0x0000006802207220 */ /* 0x040fe40000410000 */
[----:B------:R-:W-:Y:S01]  /*8e20*/  FMUL.FTZ R33, R2, R105 ;  /* 0x0000006902217220 */ /* 0x000fe20000410000 */
[----:B-----5:R-:W-:Y:S01]  /*8e30*/  F2FP.BF16.PACK_AB R73, R234, R235 ;  /* 0x000000ebea49723e */ /* 0x020fe200000010ff */
[C---:B------:R-:W-:Y:S02]  /*8e40*/  FMUL.FTZ R5, R2.reuse, R77 ;  /* 0x0000004d02057220 */ /* 0x040fe40000410000 */
[C---:B------:R-:W-:Y:S02]  /*8e50*/  FMUL.FTZ R52, R2.reuse, R52 ;  /* 0x0000003402347220 */ /* 0x040fe40000410000 */
[C---:B------:R-:W-:Y:S02]  /*8e60*/  FMUL.FTZ R53, R2.reuse, R53 ;  /* 0x0000003502357220 */ /* 0x040fe40000410000 */
[C---:B------:R-:W-:Y:S02]  /*8e70*/  FMUL.FTZ R56, R2.reuse, R56 ;  /* 0x0000003802387220 */ /* 0x040fe40000410000 */
[C---:B------:R-:W-:Y:S01]  /*8e80*/  FMUL.FTZ R57, R2.reuse, R57 ;  /* 0x0000003902397220 */ /* 0x040fe20000410000 */
[----:B-1----:R-:W-:Y:S01]  /*8e90*/  FSEL R0, R3, RZ, P0 ;  /* 0x000000ff03007208 */ /* 0x002fe20000000000 */
[----:B------:R-:W-:Y:S01]  /*8ea0*/  FMUL.FTZ R60, R2, R60 ;  /* 0x0000003c023c7220 */ /* 0x000fe20000410000 */
[----:B------:R-:W-:Y:S01]  /*8eb0*/  ISETP.GT.AND P0, PT, R218, R240, PT ;  /* 0x000000f0da00720c */ /* 0x000fe20003f04270 */
[----:B------:R-:W-:Y:S02]  /*8ec0*/  FMUL.FTZ R61, R2, R61 ;  /* 0x0000003d023d7220 */ /* 0x000fe40000410000 */
[----:B------:R-:W-:Y:S02]  /*8ed0*/  FADD.FTZ R0, -R0, R70 ;  /* 0x0000004600007221 */ /* 0x000fe40000010100 */
[--C-:B------:R-:W-:Y:S02]  /*8ee0*/  FFMA.FTZ R70, R133, c[0x0][0x2d0], -R69.reuse ;  /* 0x0000b40085467a23 */ /* 0x100fe40000010845 */
[----:B------:R-:W-:Y:S01]  /*8ef0*/  FMUL.FTZ R0, R0, c[0x0][0x2d0] ;  /* 0x0000b40000007a20 */ /* 0x000fe20000410000 */
[----:B--2---:R-:W-:Y:S01]  /*8f00*/  F2FP.BF16.PACK_AB R75, R230, R233 ;  /* 0x000000e9e64b723e */ /* 0x004fe200000010ff */
[C---:B------:R-:W-:Y:S02]  /*8f10*/  FMUL.FTZ R4, R2.reuse, R76 ;  /* 0x0000004c02047220 */ /* 0x040fe40000410000 */
[C---:B------:R-:W-:Y:S02]  /*8f20*/  FMUL.FTZ R64, R2.reuse, R64 ;  /* 0x0000004002407220 */ /* 0x040fe40000410000 */
[----:B------:R-:W1:Y:S01]  /*8f30*/  MUFU.EX2 R0, R0 ;  /* 0x0000000000007308 */ /* 0x000e620000000800 */
[----:B------:R-:W-:Y:S02]  /*8f40*/  FMUL.FTZ R65, R2, R65 ;  /* 0x0000004102417220 */ /* 0x000fe40000410000 */
[C---:B-1----:R-:W-:Y:S02]  /*8f50*/  FMUL.FTZ R6, R0.reuse, R78 ;  /* 0x0000004e00067220 */ /* 0x042fe40000410000 */
[C---:B------:R-:W-:Y:S02]  /*8f60*/  FMUL.FTZ R7, R0.reuse, R79 ;  /* 0x0000004f00077220 */ /* 0x040fe40000410000 */
[----:B------:R-:W1:Y:S01]  /*8f70*/  LDSM.16.MT88.4 R76, [R198+0x3100] ;  /* 0x00310000c64c783b */ /* 0x000e620000004200 */
[C---:B------:R-:W-:Y:S02]  /*8f80*/  FMUL.FTZ R10, R0.reuse, R82 ;  /* 0x00000052000a7220 */ /* 0x040fe40000410000 */
[C---:B------:R-:W-:Y:S02]  /*8f90*/  FMUL.FTZ R11, R0.reuse, R83 ;  /* 0x00000053000b7220 */ /* 0x040fe40000410000 */
[C---:B---3--:R-:W-:Y:S03]  /*8fa0*/  HMMA.16816.F32.BF16 R4, R72.reuse, R12, R4 ;  /* 0x0000000c4804723c */ /* 0x048fe60000041804 */
[----:B------:R-:W2:Y:S02]  /*8fb0*/  LDSM.16.MT88.4 R80, [R201+0x3100] ;  /* 0x00310000c950783b */ /* 0x000ea40000004200 */
[----:B------:R-:W-:Y:S02]  /*8fc0*/  FMUL.FTZ R18, R0, R90 ;  /* 0x0000005a00127220 */ /* 0x000fe40000410000 */
[C---:B------:R-:W-:Y:S01]  /*8fd0*/  FMUL.FTZ R12, R2.reuse, R84 ;  /* 0x00000054020c7220 */ /* 0x040fe20000410000 */
[C---:B------:R-:W-:Y:S04]  /*8fe0*/  HMMA.16816.F32.BF16 R8, R72.reuse, R14, R8 ;  /* 0x0000000e4808723c */ /* 0x040fe80000041808 */
[----:B------:R-:W-:Y:S02]  /*8ff0*/  FMUL.FTZ R13, R2, R85 ;  /* 0x00000055020d7220 */ /* 0x000fe40000410000 */
[C---:B------:R-:W-:Y:S02]  /*9000*/  FMUL.FTZ R19, R0.reuse, R91 ;  /* 0x0000005b00137220 */ /* 0x040fe40000410000 */
[C---:B------:R-:W-:Y:S01]  /*9010*/  FMUL.FTZ R14, R0.reuse, R86 ;  /* 0x00000056000e7220 */ /* 0x040fe20000410000 */
[----:B------:R-:W-:Y:S03]  /*9020*/  LDSM.16.MT88.4 R88, [R201+0x900] ;  /* 0x00090000c958783b */ /* 0x000fe60000004200 */
[C---:B------:R-:W-:Y:S02]  /*9030*/  FMUL.FTZ R15, R0.reuse, R87 ;  /* 0x00000057000f7220 */ /* 0x040fe40000410000 */
[C---:B------:R-:W-:Y:S02]  /*9040*/  FMUL.FTZ R26, R0.reuse, R98 ;  /* 0x00000062001a7220 */ /* 0x040fe40000410000 */
[C---:B------:R-:W-:Y:S01]  /*9050*/  FMUL.FTZ R27, R0.reuse, R99 ;  /* 0x00000063001b7220 */ /* 0x040fe20000410000 */
[----:B------:R-:W3:Y:S01]  /*9060*/  LDSM.16.MT88.4 R84, [R200+0x3100] ;  /* 0x00310000c854783b */ /* 0x000ee20000004200 */
[C---:B------:R-:W-:Y:S01]  /*9070*/  FMUL.FTZ R34, R0.reuse, R106 ;  /* 0x0000006a00227220 */ /* 0x040fe20000410000 */
[C---:B------:R-:W-:Y:S03]  /*9080*/  HMMA.16816.F32.BF16 R12, R72.reuse, R20, R12 ;  /* 0x00000014480c723c */ /* 0x040fe6000004180c */
[C---:B------:R-:W-:Y:S02]  /*9090*/  FMUL.FTZ R35, R0.reuse, R107 ;  /* 0x0000006b00237220 */ /* 0x040fe40000410000 */
[----:B------:R-:W-:Y:S01]  /*90a0*/  FMUL.FTZ R42, R0, R114 ;  /* 0x00000072002a7220 */ /* 0x000fe20000410000 */
[----:B------:R-:W-:Y:S01]  /*90b0*/  LDSM.16.MT88.4 R96, [R200+0x4900] ;  /* 0x00490000c860783b */ /* 0x000fe20000004200 */
[C---:B------:R-:W-:Y:S01]  /*90c0*/  FMUL.FTZ R20, R2.reuse, R92 ;  /* 0x0000005c02147220 */ /* 0x040fe20000410000 */
[C---:B------:R-:W-:Y:S04]  /*90d0*/  HMMA.16816.F32.BF16 R16, R72.reuse, R22, R16 ;  /* 0x000000164810723c */ /* 0x040fe80000041810 */
[----:B------:R-:W-:Y:S02]  /*90e0*/  FMUL.FTZ R21, R2, R93 ;  /* 0x0000005d02157220 */ /* 0x000fe40000410000 */
[C---:B------:R-:W-:Y:S01]  /*90f0*/  FMUL.FTZ R43, R0.reuse, R115 ;  /* 0x00000073002b7220 */ /* 0x040fe20000410000 */
[----:B------:R-:W-:Y:S01]  /*9100*/  LDSM.16.MT88.4 R104, [R200+0x2900] ;  /* 0x00290000c868783b */ /* 0x000fe20000004200 */
[C---:B------:R-:W-:Y:S04]  /*9110*/  FMUL.FTZ R22, R0.reuse, R94 ;  /* 0x0000005e00167220 */ /* 0x040fe80000410000 */
[C---:B------:R-:W-:Y:S02]  /*9120*/  FMUL.FTZ R23, R0.reuse, R95 ;  /* 0x0000005f00177220 */ /* 0x040fe40000410000 */
[C---:B------:R-:W-:Y:S01]  /*9130*/  FMUL.FTZ R50, R0.reuse, R122 ;  /* 0x0000007a00327220 */ /* 0x040fe20000410000 */
[----:B------:R-:W-:Y:S01]  /*9140*/  LDSM.16.MT88.4 R92, [R200+0x900] ;  /* 0x00090000c85c783b */ /* 0x000fe20000004200 */
[C---:B------:R-:W-:Y:S02]  /*9150*/  FMUL.FTZ R51, R0.reuse, R123 ;  /* 0x0000007b00337220 */ /* 0x040fe40000410000 */
[C---:B------:R-:W-:Y:S01]  /*9160*/  FMUL.FTZ R54, R0.reuse, R54 ;  /* 0x0000003600367220 */ /* 0x040fe20000410000 */
[C---:B------:R-:W-:Y:S03]  /*9170*/  HMMA.16816.F32.BF16 R20, R72.reuse, R28, R20 ;  /* 0x0000001c4814723c */ /* 0x040fe60000041814 */
[C---:B------:R-:W-:Y:S02]  /*9180*/  FMUL.FTZ R55, R0.reuse, R55 ;  /* 0x0000003700377220 */ /* 0x040fe40000410000 */
[----:B------:R-:W-:Y:S02]  /*9190*/  FMUL.FTZ R58, R0, R58 ;  /* 0x0000003a003a7220 */ /* 0x000fe40000410000 */
[C---:B------:R-:W-:Y:S01]  /*91a0*/  FMUL.FTZ R28, R2.reuse, R100 ;  /* 0x00000064021c7220 */ /* 0x040fe20000410000 */
[C---:B------:R-:W-:Y:S04]  /*91b0*/  HMMA.16816.F32.BF16 R24, R72.reuse, R30, R24 ;  /* 0x0000001e4818723c */ /* 0x040fe80000041818 */
[----:B------:R-:W-:Y:S02]  /*91c0*/  FMUL.FTZ R29, R2, R101 ;  /* 0x00000065021d7220 */ /* 0x000fe40000410000 */
[C---:B------:R-:W-:Y:S02]  /*91d0*/  FMUL.FTZ R59, R0.reuse, R59 ;  /* 0x0000003b003b7220 */ /* 0x040fe40000410000 */
[C---:B------:R-:W-:Y:S04]  /*91e0*/  FMUL.FTZ R30, R0.reuse, R102 ;  /* 0x00000066001e7220 */ /* 0x040fe80000410000 */
[C---:B------:R-:W-:Y:S02]  /*91f0*/  FMUL.FTZ R31, R0.reuse, R103 ;  /* 0x00000067001f7220 */ /* 0x040fe40000410000 */
[----:B------:R-:W-:Y:S01]  /*9200*/  LDSM.16.MT88.4 R100, [R201+0x2900] ;  /* 0x00290000c964783b */ /* 0x000fe20000004200 */
[C---:B------:R-:W-:Y:S02]  /*9210*/  FMUL.FTZ R62, R0.reuse, R62 ;  /* 0x0000003e003e7220 */ /* 0x040fe40000410000 */
[C---:B------:R-:W-:Y:S02]  /*9220*/  FMUL.FTZ R63, R0.reuse, R63 ;  /* 0x0000003f003f7220 */ /* 0x040fe40000410000 */
[C---:B------:R-:W-:Y:S03]  /*9230*/  HMMA.16816.F32.BF16 R28, R72.reuse, R36, R28 ;  /* 0x00000024481c723c */ /* 0x040fe6000004181c */
[C---:B------:R-:W-:Y:S02]  /*9240*/  FMUL.FTZ R66, R0.reuse, R66 ;  /* 0x0000004200427220 */ /* 0x040fe40000410000 */
[----:B------:R-:W-:Y:S02]  /*9250*/  FMUL.FTZ R67, R0, R67 ;  /* 0x0000004300437220 */ /* 0x000fe40000410000 */
[--C-:B------:R-:W-:Y:S01]  /*9260*/  FFMA.FTZ R36, R40, c[0x0][0x2d0], -R132.reuse ;  /* 0x0000b40028247a23 */ /* 0x100fe20000010884 */
[C---:B------:R-:W-:Y:S03]  /*9270*/  HMMA.16816.F32.BF16 R32, R72.reuse, R38, R32 ;  /* 0x000000264820723c */ /* 0x040fe60000041820 */
[----:B------:R4:W-:Y:S01]  /*9280*/  MUFU.EX2 R229, R36 ;  /* 0x0000002400e57308 */ /* 0x0009e20000000800 */
[----:B------:R-:W-:Y:S02]  /*9290*/  FMUL.FTZ R37, R2, R109 ;  /* 0x0000006d02257220 */ /* 0x000fe40000410000 */
[--C-:B------:R-:W-:Y:S02]  /*92a0*/  FFMA.FTZ R40, R41, c[0x0][0x2d0], -R132.reuse ;  /* 0x0000b40029287a23 */ /* 0x100fe40000010884 */
[C---:B------:R-:W-:Y:S04]  /*92b0*/  FMUL.FTZ R39, R0.reuse, R111 ;  /* 0x0000006f00277220 */ /* 0x040fe80000410000 */
[----:B------:R-:W-:Y:S01]  /*92c0*/  FMUL.FTZ R38, R0, R110 ;  /* 0x0000006e00267220 */ /* 0x000fe20000410000 */
[----:B------:R5:W-:Y:S01]  /*92d0*/  MUFU.EX2 R109, R70 ;  /* 0x00000046006d7308 */ /* 0x000be20000000800 */
[C---:B------:R-:W-:Y:S09]  /*92e0*/  FMUL.FTZ R41, R2.reuse, R113 ;  /* 0x0000007102297220 */ /* 0x040ff20000410000 */
[----:B------:R1:W1:Y:S01]  /*92f0*/  MUFU.EX2 R111, R40 ;  /* 0x00000028006f7308 */ /* 0x0002620000000800 */
[----:B----4-:R-:W-:Y:S07]  /*9300*/  FMUL.FTZ R36, R2, R108 ;  /* 0x0000006c02247220 */ /* 0x010fee0000410000 */
[C---:B------:R-:W-:Y:S03]  /*9310*/  HMMA.16816.F32.BF16 R36, R72.reuse, R44, R36 ;  /* 0x0000002c4824723c */ /* 0x040fe60000041824 */
[--C-:B-----5:R-:W-:Y:S04]  /*9320*/  FFMA.FTZ R70, R134, c[0x0][0x2d0], -R69.reuse ;  /* 0x0000b40086467a23 */ /* 0x120fe80000010845 */
[----:B------:R4:W-:Y:S01]  /*9330*/  MUFU.EX2 R108, R70 ;  /* 0x00000046006c7308 */ /* 0x0009e20000000800 */
[----:B------:R-:W-:Y:S04]  /*9340*/  FMUL.FTZ R45, R2, R117 ;  /* 0x00000075022d7220 */ /* 0x000fe80000410000 */
[--C-:B------:R-:W-:Y:S02]  /*9350*/  FFMA.FTZ R44, R48, c[0x0][0x2d0], -R132.reuse ;  /* 0x0000b400302c7a23 */ /* 0x100fe40000010884 */
[C---:B-1----:R-:W-:Y:S02]  /*9360*/  FMUL.FTZ R40, R2.reuse, R112 ;  /* 0x0000007002287220 */ /* 0x042fe40000410000 */
[----:B------:R-:W-:Y:S01]  /*9370*/  LDSM.16.MT88.4 R112, [R197+0x5900] ;  /* 0x00590000c570783b */ /* 0x000fe20000004200 */
[--C-:B------:R-:W-:Y:S01]  /*9380*/  FFMA.FTZ R48, R49, c[0x0][0x2d0], -R132.reuse ;  /* 0x0000b40031307a23 */ /* 0x100fe20000010884 */
[----:B------:R1:W-:Y:S01]  /*9390*/  MUFU.EX2 R110, R44 ;  /* 0x0000002c006e7308 */ /* 0x0003e20000000800 */
[----:B------:R-:W-:Y:S02]  /*93a0*/  FMUL.FTZ R49, R2, R121 ;  /* 0x0000007902317220 */ /* 0x000fe40000410000 */
[C---:B------:R-:W-:Y:S07]  /*93b0*/  HMMA.16816.F32.BF16 R40, R72.reuse, R46, R40 ;  /* 0x0000002e4828723c */ /* 0x040fee0000041828 */
[C---:B------:R-:W-:Y:S01]  /*93c0*/  FMUL.FTZ R47, R0.reuse, R119 ;  /* 0x00000077002f7220 */ /* 0x040fe20000410000 */
[----:B------:R5:W2:Y:S01]  /*93d0*/  MUFU.EX2 R228, R48 ;  /* 0x0000003000e47308 */ /* 0x000aa20000000800 */
[----:B------:R-:W-:Y:S03]  /*93e0*/  FMUL.FTZ R46, R0, R118 ;  /* 0x00000076002e7220 */ /* 0x000fe60000410000 */
[--C-:B----4-:R-:W-:Y:S06]  /*93f0*/  FFMA.FTZ R70, R135, c[0x0][0x2d0], -R69.reuse ;  /* 0x0000b40087467a23 */ /* 0x110fec0000010845 */
[----:B------:R4:W-:Y:S01]  /*9400*/  MUFU.EX2 R227, R70 ;  /* 0x0000004600e37308 */ /* 0x0009e20000000800 */
[C---:B-1----:R-:W-:Y:S07]  /*9410*/  FMUL.FTZ R44, R2.reuse, R116 ;  /* 0x00000074022c7220 */ /* 0x042fee0000410000 */
[C---:B------:R-:W-:Y:S03]  /*9420*/  HMMA.16816.F32.BF16 R44, R72.reuse, R76, R44 ;  /* 0x0000004c482c723c */ /* 0x040fe6000004182c */
[----:B-----5:R-:W-:Y:S02]  /*9430*/  FMUL.FTZ R48, R2, R120 ;  /* 0x0000007802307220 */ /* 0x020fe40000410000 */
[----:B------:R-:W-:Y:S05]  /*9440*/  LDSM.16.MT88.4 R120, [R198+0x5900] ;  /* 0x00590000c678783b */ /* 0x000fea0000004200 */
[C---:B------:R-:W-:Y:S03]  /*9450*/  HMMA.16816.F32.BF16 R48, R72.reuse, R78, R48 ;  /* 0x0000004e4830723c */ /* 0x040fe60000041830 */
[--C-:B----4-:R-:W-:Y:S01]  /*9460*/  FFMA.FTZ R70, R136, c[0x0][0x2d0], -R69.reuse ;  /* 0x0000b40088467a23 */ /* 0x110fe20000010845 */
[----:B------:R-:W1:Y:S03]  /*9470*/  LDSM.16.MT88.4 R76, [R197+0x900] ;  /* 0x00090000c54c783b */ /* 0x000e660000004200 */
[----:B------:R4:W5:Y:S01]  /*9480*/  MUFU.EX2 R225, R70 ;  /* 0x0000004600e17308 */ /* 0x0009620000000800 */
[C---:B--2---:R-:W-:Y:S08]  /*9490*/  HMMA.16816.F32.BF16 R52, R72.reuse, R80, R52 ;  /* 0x000000504834723c */ /* 0x044ff00000041834 */
[C---:B------:R-:W-:Y:S01]  /*94a0*/  HMMA.16816.F32.BF16 R56, R72.reuse, R82, R56 ;  /* 0x000000524838723c */ /* 0x040fe20000041838 */
[----:B------:R-:W2:Y:S07]  /*94b0*/  LDSM.16.MT88.4 R80, [R198+0x900] ;  /* 0x00090000c650783b */ /* 0x000eae0000004200 */
[C---:B---3--:R-:W-:Y:S04]  /*94c0*/  HMMA.16816.F32.BF16 R60, R72.reuse, R84, R60 ;  /* 0x00000054483c723c */ /* 0x048fe8000004183c */
[--C-:B----4-:R-:W-:Y:S04]  /*94d0*/  FFMA.FTZ R70, R140, c[0x0][0x2d0], -R132.reuse ;  /* 0x0000b4008c467a23 */ /* 0x110fe80000010884 */
[----:B------:R-:W-:Y:S01]  /*94e0*/  HMMA.16816.F32.BF16 R64, R72, R86, R64 ;  /* 0x000000564840723c */ /* 0x000fe20000041840 */
[----:B------:R-:W3:Y:S01]  /*94f0*/  LDSM.16.MT88.4 R84, [R197+0x3900] ;  /* 0x00390000c554783b */ /* 0x000ee20000004200 */
[----:B------:R4:W-:Y:S05]  /*9500*/  MUFU.EX2 R119, R70 ;  /* 0x0000004600777308 */ /* 0x0009ea0000000800 */
[----:B------:R-:W-:Y:S02]  /*9510*/  F2FP.BF16.PACK_AB R72, R111, R229 ;  /* 0x000000e56f48723e */ /* 0x000fe400000010ff */
[----:B------:R-:W-:Y:S03]  /*9520*/  F2FP.BF16.PACK_AB R74, R228, R110 ;  /* 0x0000006ee44a723e */ /* 0x000fe600000010ff */
[----:B------:R-:W-:Y:S02]  /*9530*/  F2FP.BF16.PACK_AB R73, R108, R109 ;  /* 0x0000006d6c49723e */ /* 0x000fe400000010ff */
[----:B-----5:R-:W-:Y:S07]  /*9540*/  F2FP.BF16.PACK_AB R75, R225, R227 ;  /* 0x000000e3e14b723e */ /* 0x020fee00000010ff */
[C---:B-1----:R-:W-:Y:S03]  /*9550*/  HMMA.16816.F32.BF16 R4, R72.reuse, R76, R4 ;  /* 0x0000004c4804723c */ /* 0x042fe60000041804 */
[--C-:B----4-:R-:W-:Y:S05]  /*9560*/  FFMA.FTZ R70, R141, c[0x0][0x2d0], -R132.reuse ;  /* 0x0000b4008d467a23 */ /* 0x110fea0000010884 */
[C---:B------:R-:W-:Y:S01]  /*9570*/  HMMA.16816.F32.BF16 R8, R72.reuse, R78, R8 ;  /* 0x0000004e4808723c */ /* 0x040fe20000041808 */
[----:B------:R-:W1:Y:S01]  /*9580*/  LDSM.16.MT88.4 R76, [R198+0x3900] ;  /* 0x00390000c64c783b */ /* 0x000e620000004200 */
[----:B------:R4:W5:Y:S06]  /*9590*/  MUFU.EX2 R224, R70 ;  /* 0x0000004600e07308 */ /* 0x00096c0000000800 */
[C---:B--2---:R-:W-:Y:S08]  /*95a0*/  HMMA.16816.F32.BF16 R12, R72.reuse, R80, R12 ;  /* 0x00000050480c723c */ /* 0x044ff0000004180c */
[C---:B------:R-:W-:Y:S01]  /*95b0*/  HMMA.16816.F32.BF16 R16, R72.reuse, R82, R16 ;  /* 0x000000524810723c */ /* 0x040fe20000041810 */
[----:B------:R-:W2:Y:S07]  /*95c0*/  LDSM.16.MT88.4 R80, [R201+0x3900] ;  /* 0x00390000c950783b */ /* 0x000eae0000004200 */
[C---:B------:R-:W-:Y:S04]  /*95d0*/  HMMA.16816.F32.BF16 R20, R72.reuse, R88, R20 ;  /* 0x000000584814723c */ /* 0x040fe80000041814 */
[--C-:B----4-:R-:W-:Y:S04]  /*95e0*/  FFMA.FTZ R70, R143, c[0x0][0x2d0], -R132.reuse ;  /* 0x0000b4008f467a23 */ /* 0x110fe80000010884 */
[C---:B------:R-:W-:Y:S01]  /*95f0*/  HMMA.16816.F32.BF16 R24, R72.reuse, R90, R24 ;  /* 0x0000005a4818723c */ /* 0x040fe20000041818 */
[----:B------:R4:W-:Y:S01]  /*9600*/  MUFU.EX2 R118, R70 ;  /* 0x0000004600767308 */ /* 0x0009e20000000800 */
[----:B------:R-:W2:Y:S06]  /*9610*/  LDSM.16.MT88.4 R88, [R200+0x3900] ;  /* 0x00390000c858783b */ /* 0x000eac0000004200 */
[C---:B------:R-:W-:Y:S08]  /*9620*/  HMMA.16816.F32.BF16 R28, R72.reuse, R92, R28 ;  /* 0x0000005c481c723c */ /* 0x040ff0000004181c */
[C---:B------:R-:W-:Y:S01]  /*9630*/  HMMA.16816.F32.BF16 R32, R72.reuse, R94, R32 ;  /* 0x0000005e4820723c */ /* 0x040fe20000041820 */
[----:B------:R-:W-:Y:S07]  /*9640*/  LDSM.16.MT88.4 R92, [R200+0x4100] ;  /* 0x00410000c85c783b */ /* 0x000fee0000004200 */
[C---:B---3--:R-:W-:Y:S04]  /*9650*/  HMMA.16816.F32.BF16 R36, R72.reuse, R84, R36 ;  /* 0x000000544824723c */ /* 0x048fe80000041824 */
[--C-:B----4-:R-:W-:Y:S04]  /*9660*/  FFMA.FTZ R70, R144, c[0x0][0x2d0], -R132.reuse ;  /* 0x0000b40090467a23 */ /* 0x110fe80000010884 */
[C---:B------:R-:W-:Y:S01]  /*9670*/  HMMA.16816.F32.BF16 R40, R72.reuse, R86, R40 ;  /* 0x000000564828723c */ /* 0x040fe20000041828 */
[----:B------:R3:W4:Y:S01]  /*9680*/  MUFU.EX2 R223, R70 ;  /* 0x0000004600df7308 */ /* 0x0007220000000800 */
[----:B------:R-:W-:Y:S06]  /*9690*/  LDSM.16.MT88.4 R84, [R198+0x1100] ;  /* 0x00110000c654783b */ /* 0x000fec0000004200 */
[C---:B-1----:R-:W-:Y:S08]  /*96a0*/  HMMA.16816.F32.BF16 R44, R72.reuse, R76, R44 ;  /* 0x0000004c482c723c */ /* 0x042ff0000004182c */
[C---:B------:R-:W-:Y:S01]  /*96b0*/  HMMA.16816.F32.BF16 R48, R72.reuse, R78, R48 ;  /* 0x0000004e4830723c */ /* 0x040fe20000041830 */
[----:B------:R-:W1:Y:S07]  /*96c0*/  LDSM.16.MT88.4 R76, [R197+0x1100] ;  /* 0x00110000c54c783b */ /* 0x000e6e0000004200 */
[C---:B--2---:R-:W-:Y:S04]  /*96d0*/  HMMA.16816.F32.BF16 R52, R72.reuse, R80, R52 ;  /* 0x000000504834723c */ /* 0x044fe80000041834 */
[--C-:B---3--:R-:W-:Y:S04]  /*96e0*/  FFMA.FTZ R70, R137, c[0x0][0x2d0], -R69.reuse ;  /* 0x0000b40089467a23 */ /* 0x108fe80000010845 */
[C---:B------:R-:W-:Y:S01]  /*96f0*/  HMMA.16816.F32.BF16 R56, R72.reuse, R82, R56 ;  /* 0x000000524838723c */ /* 0x040fe20000041838 */
[----:B------:R2:W-:Y:S01]  /*9700*/  MUFU.EX2 R117, R70 ;  /* 0x0000004600757308 */ /* 0x0005e20000000800 */
[----:B------:R-:W3:Y:S06]  /*9710*/  LDSM.16.MT88.4 R80, [R201+0x1100] ;  /* 0x00110000c950783b */ /* 0x000eec0000004200 */
[C---:B------:R-:W-:Y:S08]  /*9720*/  HMMA.16816.F32.BF16 R60, R72.reuse, R88, R60 ;  /* 0x00000058483c723c */ /* 0x040ff0000004183c */
[----:B------:R-:W-:Y:S01]  /*9730*/  HMMA.16816.F32.BF16 R64, R72, R90, R64 ;  /* 0x0000005a4840723c */ /* 0x000fe20000041840 */
[----:B------:R-:W1:Y:S06]  /*9740*/  LDSM.16.MT88.4 R88, [R200+0x1100] ;  /* 0x00110000c858783b */ /* 0x000e6c0000004200 */
[----:B-----5:R-:W-:Y:S01]  /*9750*/  F2FP.BF16.PACK_AB R72, R224, R119 ;  /* 0x00000077e048723e */ /* 0x020fe200000010ff */
[--C-:B--2---:R-:W-:Y:S01]  /*9760*/  FFMA.FTZ R70, R138, c[0x0][0x2d0], -R69.reuse ;  /* 0x0000b4008a467a23 */ /* 0x104fe20000010845 */
[----:B----4-:R-:W-:Y:S03]  /*9770*/  F2FP.BF16.PACK_AB R74, R223, R118 ;  /* 0x00000076df4a723e */ /* 0x010fe600000010ff */
[----:B------:R2:W4:Y:S02]  /*9780*/  MUFU.EX2 R116, R70 ;  /* 0x0000004600747308 */ /* 0x0005240000000800 */
[--C-:B--2---:R-:W-:Y:S01]  /*9790*/  FFMA.FTZ R70, R139, c[0x0][0x2d0], -R69.reuse ;  /* 0x0000b4008b467a23 */ /* 0x104fe20000010845 */
[----:B----4-:R-:W-:Y:S07]  /*97a0*/  F2FP.BF16.PACK_AB R73, R116, R117 ;  /* 0x000000757449723e */ /* 0x010fee00000010ff */
[----:B------:R2:W-:Y:S02]  /*97b0*/  MUFU.EX2 R215, R70 ;  /* 0x0000004600d77308 */ /* 0x0005e40000000800 */
[--C-:B--2---:R-:W-:Y:S08]  /*97c0*/  FFMA.FTZ R70, R142, c[0x0][0x2d0], -R69.reuse ;  /* 0x0000b4008e467a23 */ /* 0x104ff00000010845 */
[----:B------:R2:W4:Y:S02]  /*97d0*/  MUFU.EX2 R191, R70 ;  /* 0x0000004600bf7308 */ /* 0x0005240000000800 */
[--C-:B--2---:R-:W-:Y:S01]  /*97e0*/  FFMA.FTZ R70, R147, c[0x0][0x2d0], -R132.reuse ;  /* 0x0000b40093467a23 */ /* 0x104fe20000010884 */
[----:B----4-:R-:W-:Y:S07]  /*97f0*/  F2FP.BF16.PACK_AB R75, R191, R215 ;  /* 0x000000d7bf4b723e */ /* 0x010fee00000010ff */
[----:B------:R2:W-:Y:S01]  /*9800*/  MUFU.EX2 R190, R70 ;  /* 0x0000004600be7308 */ /* 0x0005e20000000800 */
[C---:B-1----:R-:W-:Y:S08]  /*9810*/  HMMA.16816.F32.BF16 R4, R72.reuse, R76, R4 ;  /* 0x0000004c4804723c */ /* 0x042ff00000041804 */
[C---:B------:R-:W-:Y:S01]  /*9820*/  HMMA.16816.F32.BF16 R8, R72.reuse, R78, R8 ;  /* 0x0000004e4808723c */ /* 0x040fe20000041808 */
[----:B------:R-:W1:Y:S07]  /*9830*/  LDSM.16.MT88.4 R76, [R197+0x4100] ;  /* 0x00410000c54c783b */ /* 0x000e6e0000004200 */
[C---:B------:R-:W-:Y:S04]  /*9840*/  HMMA.16816.F32.BF16 R12, R72.reuse, R84, R12 ;  /* 0x00000054480c723c */ /* 0x040fe8000004180c */
[--C-:B--2---:R-:W-:Y:S04]  /*9850*/  FFMA.FTZ R70, R150, c[0x0][0x2d0], -R132.reuse ;  /* 0x0000b40096467a23 */ /* 0x104fe80000010884 */
[C---:B------:R-:W-:Y:S01]  /*9860*/  HMMA.16816.F32.BF16 R16, R72.reuse, R86, R16 ;  /* 0x000000564810723c */ /* 0x040fe20000041810 */
[----:B------:R2:W4:Y:S01]  /*9870*/  MUFU.EX2 R189, R70 ;  /* 0x0000004600bd7308 */ /* 0x0005220000000800 */
[----:B------:R-:W5:Y:S06]  /*9880*/  LDSM.16.MT88.4 R84, [R198+0x4100] ;  /* 0x00410000c654783b */ /* 0x000f6c0000004200 */
[C---:B---3--:R-:W-:Y:S08]  /*9890*/  HMMA.16816.F32.BF16 R20, R72.reuse, R80, R20 ;  /* 0x000000504814723c */ /* 0x048ff00000041814 */
[C---:B------:R-:W-:Y:S01]  /*98a0*/  HMMA.16816.F32.BF16 R24, R72.reuse, R82, R24 ;  /* 0x000000524818723c */ /* 0x040fe20000041818 */
[----:B------:R-:W3:Y:S07]  /*98b0*/  LDSM.16.MT88.4 R80, [R201+0x4100] ;  /* 0x00410000c950783b */ /* 0x000eee0000004200 */
[C---:B------:R-:W-:Y:S04]  /*98c0*/  HMMA.16816.F32.BF16 R28, R72.reuse, R88, R28 ;  /* 0x00000058481c723c */ /* 0x040fe8000004181c */
[--C-:B--2---:R-:W-:Y:S04]  /*98d0*/  FFMA.FTZ R70, R151, c[0x0][0x2d0], -R132.reuse ;  /* 0x0000b40097467a23 */ /* 0x104fe80000010884 */
[C---:B------:R-:W-:Y:S01]  /*98e0*/  HMMA.16816.F32.BF16 R32, R72.reuse, R90, R32 ;  /* 0x0000005a4820723c */ /* 0x040fe20000041820 */
[----:B------:R2:W-:Y:S01]  /*98f0*/  MUFU.EX2 R188, R70 ;  /* 0x0000004600bc7308 */ /* 0x0005e20000000800 */
[----:B------:R-:W4:Y:S06]  /*9900*/  LDSM.16.MT88.4 R88, [R197+0x1900] ;  /* 0x00190000c558783b */ /* 0x000f2c0000004200 */
[C---:B-1----:R-:W-:Y:S08]  /*9910*/  HMMA.16816.F32.BF16 R36, R72.reuse, R76, R36 ;  /* 0x0000004c4824723c */ /* 0x042ff00000041824 */
[C---:B------:R-:W-:Y:S01]  /*9920*/  HMMA.16816.F32.BF16 R40, R72.reuse, R78, R40 ;  /* 0x0000004e4828723c */ /* 0x040fe20000041828 */
[----:B------:R-:W1:Y:S07]  /*9930*/  LDSM.16.MT88.4 R76, [R198+0x1900] ;  /* 0x00190000c64c783b */ /* 0x000e6e0000004200 */
[C---:B-----5:R-:W-:Y:S04]  /*9940*/  HMMA.16816.F32.BF16 R44, R72.reuse, R84, R44 ;  /* 0x00000054482c723c */ /* 0x060fe8000004182c */
[--C-:B--2---:R-:W-:Y:S04]  /*9950*/  FFMA.FTZ R70, R157, c[0x0][0x2d0], -R132.reuse ;  /* 0x0000b4009d467a23 */ /* 0x104fe80000010884 */
[C---:B------:R-:W-:Y:S01]  /*9960*/  HMMA.16816.F32.BF16 R48, R72.reuse, R86, R48 ;  /* 0x000000564830723c */ /* 0x040fe20000041830 */
[----:B------:R2:W5:Y:S01]  /*9970*/  MUFU.EX2 R157, R70 ;  /* 0x00000046009d7308 */ /* 0x0005620000000800 */
[----:B------:R-:W-:Y:S06]  /*9980*/  LDSM.16.MT88.4 R84, [R200+0x1900] ;  /* 0x00190000c854783b */ /* 0x000fec0000004200 */
[C---:B---3--:R-:W-:Y:S08]  /*9990*/  HMMA.16816.F32.BF16 R52, R72.reuse, R80, R52 ;  /* 0x000000504834723c */ /* 0x048ff00000041834 */
[C---:B------:R-:W-:Y:S01]  /*99a0*/  HMMA.16816.F32.BF16 R56, R72.reuse, R82, R56 ;  /* 0x000000524838723c */ /* 0x040fe20000041838 */
[----:B------:R-:W3:Y:S07]  /*99b0*/  LDSM.16.MT88.4 R80, [R201+0x1900] ;  /* 0x00190000c950783b */ /* 0x000eee0000004200 */
[C---:B------:R-:W-:Y:S04]  /*99c0*/  HMMA.16816.F32.BF16 R60, R72.reuse, R92, R60 ;  /* 0x0000005c483c723c */ /* 0x040fe8000004183c */
[--C-:B--2---:R-:W-:Y:S04]  /*99d0*/  FFMA.FTZ R70, R145, c[0x0][0x2d0], -R69.reuse ;  /* 0x0000b40091467a23 */ /* 0x104fe80000010845 */
[----:B------:R-:W-:Y:S01]  /*99e0*/  HMMA.16816.F32.BF16 R64, R72, R94, R64 ;  /* 0x0000005e4840723c */ /* 0x000fe20000041840 */
[----:B------:R2:W-:Y:S01]  /*99f0*/  MUFU.EX2 R151, R70 ;  /* 0x0000004600977308 */ /* 0x0005e20000000800 */
[----:B------:R-:W-:Y:S05]  /*9a00*/  LDSM.16.MT88.4 R92, [R201+0x4900] ;  /* 0x00490000c95c783b */ /* 0x000fea0000004200 */
[----:B----4-:R-:W-:Y:S02]  /*9a10*/  F2FP.BF16.PACK_AB R72, R189, R190 ;  /* 0x000000bebd48723e */ /* 0x010fe400000010ff */
[----:B-----5:R-:W-:Y:S03]  /*9a20*/  F2FP.BF16.PACK_AB R74, R157, R188 ;  /* 0x000000bc9d4a723e */ /* 0x020fe600000010ff */
[--C-:B--2---:R-:W-:Y:S04]  /*9a30*/  FFMA.FTZ R70, R146, c[0x0][0x2d0], -R69.reuse ;  /* 0x0000b40092467a23 */ /* 0x104fe80000010845 */
        /* <DEDUP_REMOVED lines=9> */
[C---:B------:R-:W-:Y:S08]  /*9ad0*/  HMMA.16816.F32.BF16 R4, R72.reuse, R88, R4 ;  /* 0x000000584804723c */ /* 0x040ff00000041804 */
[C---:B------:R-:W-:Y:S01]  /*9ae0*/  HMMA.16816.F32.BF16 R8, R72.reuse, R90, R8 ;  /* 0x0000005a4808723c */ /* 0x040fe20000041808 */
[----:B------:R-:W4:Y:S07]  /*9af0*/  LDSM.16.MT88.4 R88, [R197+0x4900] ;  /* 0x00490000c558783b */ /* 0x000f2e0000004200 */
[C---:B-1----:R-:W-:Y:S04]  /*9b00*/  HMMA.16816.F32.BF16 R12, R72.reuse, R76, R12 ;  /* 0x0000004c480c723c */ /* 0x042fe8000004180c */
[--C-:B--2---:R-:W-:Y:S04]  /*9b10*/  FFMA.FTZ R70, R162, c[0x0][0x2d0], -R132.reuse ;  /* 0x0000b400a2467a23 */ /* 0x104fe80000010884 */
[C---:B------:R-:W-:Y:S01]  /*9b20*/  HMMA.16816.F32.BF16 R16, R72.reuse, R78, R16 ;  /* 0x0000004e4810723c */ /* 0x040fe20000041810 */
[----:B------:R1:W2:Y:S01]  /*9b30*/  MUFU.EX2 R144, R70 ;  /* 0x0000004600907308 */ /* 0x0002a20000000800 */
[----:B------:R-:W5:Y:S06]  /*9b40*/  LDSM.16.MT88.4 R76, [R198+0x4900] ;  /* 0x00490000c64c783b */ /* 0x000f6c0000004200 */
[C---:B---3--:R-:W-:Y:S08]  /*9b50*/  HMMA.16816.F32.BF16 R20, R72.reuse, R80, R20 ;  /* 0x000000504814723c */ /* 0x048ff00000041814 */
[C---:B------:R-:W-:Y:S01]  /*9b60*/  HMMA.16816.F32.BF16 R24, R72.reuse, R82, R24 ;  /* 0x000000524818723c */ /* 0x040fe20000041818 */
[----:B------:R-:W3:Y:S07]  /*9b70*/  LDSM.16.MT88.4 R80, [R197+0x2100] ;  /* 0x00210000c550783b */ /* 0x000eee0000004200 */
[C---:B------:R-:W-:Y:S04]  /*9b80*/  HMMA.16816.F32.BF16 R28, R72.reuse, R84, R28 ;  /* 0x00000054481c723c */ /* 0x040fe8000004181c */
[--C-:B-1----:R-:W-:Y:S04]  /*9b90*/  FFMA.FTZ R70, R163, c[0x0][0x2d0], -R132.reuse ;  /* 0x0000b400a3467a23 */ /* 0x102fe80000010884 */
[C---:B------:R-:W-:Y:S01]  /*9ba0*/  HMMA.16816.F32.BF16 R32, R72.reuse, R86, R32 ;  /* 0x000000564820723c */ /* 0x040fe20000041820 */
[----:B------:R1:W-:Y:S01]  /*9bb0*/  MUFU.EX2 R143, R70 ;  /* 0x00000046008f7308 */ /* 0x0003e20000000800 */
[----:B------:R-:W2:Y:S06]  /*9bc0*/  LDSM.16.MT88.4 R84, [R198+0x2100] ;  /* 0x00210000c654783b */ /* 0x000eac0000004200 */
[C---:B----4-:R-:W-:Y:S08]  /*9bd0*/  HMMA.16816.F32.BF16 R36, R72.reuse, R88, R36 ;  /* 0x000000584824723c */ /* 0x050ff00000041824 */
[C---:B------:R-:W-:Y:S01]  /*9be0*/  HMMA.16816.F32.BF16 R40, R72.reuse, R90, R40 ;  /* 0x0000005a4828723c */ /* 0x040fe20000041828 */
[----:B------:R-:W-:Y:S07]  /*9bf0*/  LDSM.16.MT88.4 R88, [R200+0x2100] ;  /* 0x00210000c858783b */ /* 0x000fee0000004200 */
[C---:B-----5:R-:W-:Y:S04]  /*9c00*/  HMMA.16816.F32.BF16 R44, R72.reuse, R76, R44 ;  /* 0x0000004c482c723c */ /* 0x060fe8000004182c */
[--C-:B-1----:R-:W-:Y:S04]  /*9c10*/  FFMA.FTZ R70, R164, c[0x0][0x2d0], -R132.reuse ;  /* 0x0000b400a4467a23 */ /* 0x102fe80000010884 */
[C---:B------:R-:W-:Y:S01]  /*9c20*/  HMMA.16816.F32.BF16 R48, R72.reuse, R78, R48 ;  /* 0x0000004e4830723c */ /* 0x040fe20000041830 */
[----:B------:R1:W4:Y:S01]  /*9c30*/  MUFU.EX2 R142, R70 ;  /* 0x00000046008e7308 */ /* 0x0003220000000800 */
[----:B------:R-:W5:Y:S06]  /*9c40*/  LDSM.16.MT88.4 R76, [R201+0x2100] ;  /* 0x00210000c94c783b */ /* 0x000f6c0000004200 */
[C---:B------:R-:W-:Y:S08]  /*9c50*/  HMMA.16816.F32.BF16 R52, R72.reuse, R92, R52 ;  /* 0x0000005c4834723c */ /* 0x040ff00000041834 */
[C---:B------:R-:W-:Y:S01]  /*9c60*/  HMMA.16816.F32.BF16 R56, R72.reuse, R94, R56 ;  /* 0x0000005e4838723c */ /* 0x040fe20000041838 */
[----:B------:R-:W-:Y:S07]  /*9c70*/  LDSM.16.MT88.4 R92, [R201+0x5100] ;  /* 0x00510000c95c783b */ /* 0x000fee0000004200 */
[C---:B------:R-:W-:Y:S04]  /*9c80*/  HMMA.16816.F32.BF16 R60, R72.reuse, R96, R60 ;  /* 0x00000060483c723c */ /* 0x040fe8000004183c */
[--C-:B-1----:R-:W-:Y:S04]  /*9c90*/  FFMA.FTZ R70, R156, c[0x0][0x2d0], -R69.reuse ;  /* 0x0000b4009c467a23 */ /* 0x102fe80000010845 */
[----:B------:R-:W-:Y:S01]  /*9ca0*/  HMMA.16816.F32.BF16 R64, R72, R98, R64 ;  /* 0x000000624840723c */ /* 0x000fe20000041840 */
[----:B------:R1:W-:Y:S01]  /*9cb0*/  MUFU.EX2 R141, R70 ;  /* 0x00000046008d7308 */ /* 0x0003e20000000800 */
[----:B------:R-:W-:Y:S05]  /*9cc0*/  LDSM.16.MT88.4 R96, [R198+0x2900] ;  /* 0x00290000c660783b */ /* 0x000fea0000004200 */
[----:B--2---:R-:W-:Y:S02]  /*9cd0*/  F2FP.BF16.PACK_AB R72, R144, R145 ;  /* 0x000000919048723e */ /* 0x004fe400000010ff */
[----:B----4-:R-:W-:Y:S03]  /*9ce0*/  F2FP.BF16.PACK_AB R74, R142, R143 ;  /* 0x0000008f8e4a723e */ /* 0x010fe600000010ff */
[--C-:B-1----:R-:W-:Y:S04]  /*9cf0*/  FFMA.FTZ R70, R158, c[0x0][0x2d0], -R69.reuse ;  /* 0x0000b4009e467a23 */ /* 0x102fe80000010845 */
[----:B------:R1:W2:Y:S02]  /*9d00*/  MUFU.EX2 R140, R70 ;  /* 0x00000046008c7308 */ /* 0x0002a40000000800 */
[--C-:B-1----:R-:W-:Y:S01]  /*9d10*/  FFMA.FTZ R70, R159, c[0x0][0x2d0], -R69.reuse ;  /* 0x0000b4009f467a23 */ /* 0x102fe20000010845 */
[----:B--2---:R-:W-:Y:S07]  /*9d20*/  F2FP.BF16.PACK_AB R73, R140, R141 ;  /* 0x0000008d8c49723e */ /* 0x004fee00000010ff */
        /* <DEDUP_REMOVED lines=13> */
[----:B------:R-:W4:Y:S06]  /*9e00*/  LDSM.16.MT88.4 R84, [R198+0x5100] ;  /* 0x00510000c654783b */ /* 0x000f2c0000004200 */
[C---:B-----5:R-:W-:Y:S08]  /*9e10*/  HMMA.16816.F32.BF16 R20, R72.reuse, R76, R20 ;  /* 0x0000004c4814723c */ /* 0x060ff00000041814 */
[C---:B------:R-:W-:Y:S01]  /*9e20*/  HMMA.16816.F32.BF16 R24, R72.reuse, R78, R24 ;  /* 0x0000004e4818723c */ /* 0x040fe20000041818 */
[----:B------:R-:W5:Y:S07]  /*9e30*/  LDSM.16.MT88.4 R76, [R200+0x5100] ;  /* 0x00510000c84c783b */ /* 0x000f6e0000004200 */
[C---:B------:R-:W-:Y:S04]  /*9e40*/  HMMA.16816.F32.BF16 R28, R72.reuse, R88, R28 ;  /* 0x00000058481c723c */ /* 0x040fe8000004181c */
[--C-:B-1----:R-:W-:Y:S02]  /*9e50*/  FFMA.FTZ R70, R170, c[0x0][0x2d0], -R132.reuse ;  /* 0x0000b400aa467a23 */ /* 0x102fe40000010884 */
[----:B------:R-:W-:Y:S02]  /*9e60*/  FFMA.FTZ R132, R171, c[0x0][0x2d0], -R132 ;  /* 0x0000b400ab847a23 */ /* 0x000fe40000010884 */
[C---:B------:R-:W-:Y:S01]  /*9e70*/  HMMA.16816.F32.BF16 R32, R72.reuse, R90, R32 ;  /* 0x0000005a4820723c */ /* 0x040fe20000041820 */
[----:B------:R1:W-:Y:S01]  /*9e80*/  MUFU.EX2 R135, R70 ;  /* 0x0000004600877308 */ /* 0x0003e20000000800 */
[----:B------:R-:W3:Y:S06]  /*9e90*/  LDSM.16.MT88.4 R88, [R197+0x2900] ;  /* 0x00290000c558783b */ /* 0x000eec0000004200 */
[C---:B--2---:R-:W-:Y:S03]  /*9ea0*/  HMMA.16816.F32.BF16 R36, R72.reuse, R80, R36 ;  /* 0x000000504824723c */ /* 0x044fe60000041824 */
[----:B------:R-:W2:Y:S05]  /*9eb0*/  MUFU.EX2 R134, R132 ;  /* 0x0000008400867308 */ /* 0x000eaa0000000800 */
[C---:B------:R-:W-:Y:S08]  /*9ec0*/  HMMA.16816.F32.BF16 R40, R72.reuse, R82, R40 ;  /* 0x000000524828723c */ /* 0x040ff00000041828 */
[C---:B----4-:R-:W-:Y:S04]  /*9ed0*/  HMMA.16816.F32.BF16 R44, R72.reuse, R84, R44 ;  /* 0x00000054482c723c */ /* 0x050fe8000004182c */
[--C-:B-1----:R-:W-:Y:S04]  /*9ee0*/  FFMA.FTZ R70, R165, c[0x0][0x2d0], -R69.reuse ;  /* 0x0000b400a5467a23 */ /* 0x102fe80000010845 */
[C---:B------:R-:W-:Y:S01]  /*9ef0*/  HMMA.16816.F32.BF16 R48, R72.reuse, R86, R48 ;  /* 0x000000564830723c */ /* 0x040fe20000041830 */
[----:B------:R1:W-:Y:S07]  /*9f00*/  MUFU.EX2 R133, R70 ;  /* 0x0000004600857308 */ /* 0x0003ee0000000800 */
[C---:B------:R-:W-:Y:S08]  /*9f10*/  HMMA.16816.F32.BF16 R52, R72.reuse, R92, R52 ;  /* 0x0000005c4834723c */ /* 0x040ff00000041834 */
[C---:B------:R-:W-:Y:S08]  /*9f20*/  HMMA.16816.F32.BF16 R56, R72.reuse, R94, R56 ;  /* 0x0000005e4838723c */ /* 0x040ff00000041838 */
[C---:B-----5:R-:W-:Y:S04]  /*9f30*/  HMMA.16816.F32.BF16 R60, R72.reuse, R76, R60 ;  /* 0x0000004c483c723c */ /* 0x060fe8000004183c */
[--C-:B-1----:R-:W-:Y:S04]  /*9f40*/  FFMA.FTZ R70, R166, c[0x0][0x2d0], -R69.reuse ;  /* 0x0000b400a6467a23 */ /* 0x102fe80000010845 */
[----:B------:R-:W-:Y:S01]  /*9f50*/  HMMA.16816.F32.BF16 R64, R72, R78, R64 ;  /* 0x0000004e4840723c */ /* 0x000fe20000041840 */
[----:B------:R1:W4:Y:S06]  /*9f60*/  MUFU.EX2 R132, R70 ;  /* 0x0000004600847308 */ /* 0x00032c0000000800 */
[----:B---3--:R-:W-:Y:S02]  /*9f70*/  F2FP.BF16.PACK_AB R72, R136, R137 ;  /* 0x000000898848723e */ /* 0x008fe400000010ff */
[----:B--2---:R-:W-:Y:S03]  /*9f80*/  F2FP.BF16.PACK_AB R74, R134, R135 ;  /* 0x00000087864a723e */ /* 0x004fe600000010ff */
[--C-:B-1----:R-:W-:Y:S01]  /*9f90*/  FFMA.FTZ R70, R167, c[0x0][0x2d0], -R69.reuse ;  /* 0x0000b400a7467a23 */ /* 0x102fe20000010845 */
[----:B----4-:R-:W-:Y:S01]  /*9fa0*/  F2FP.BF16.PACK_AB R73, R132, R133 ;  /* 0x000000858449723e */ /* 0x010fe200000010ff */
[----:B------:R-:W-:Y:S04]  /*9fb0*/  FFMA.FTZ R69, R71, c[0x0][0x2d0], -R69 ;  /* 0x0000b40047457a23 */ /* 0x000fe80000010845 */
[----:B------:R-:W-:Y:S10]  /*9fc0*/  MUFU.EX2 R70, R70 ;  /* 0x0000004600467308 */ /* 0x000ff40000000800 */
[----:B------:R-:W1:Y:S02]  /*9fd0*/  MUFU.EX2 R69, R69 ;  /* 0x0000004500457308 */ /* 0x000e640000000800 */
[----:B-1----:R-:W-:Y:S07]  /*9fe0*/  F2FP.BF16.PACK_AB R75, R69, R70 ;  /* 0x00000046454b723e */ /* 0x002fee00000010ff */
[C---:B------:R-:W-:Y:S07]  /*9ff0*/  HMMA.16816.F32.BF16 R76, R72.reuse, R88, R4 ;  /* 0x00000058484c723c */ /* 0x040fee0000041804 */
[----:B------:R-:W-:Y:S01]  /*a000*/  FFMA.FTZ R4, R2, R249, R236 ;  /* 0x000000f902047223 */ /* 0x000fe200000100ec */
[C---:B------:R-:W-:Y:S01]  /*a010*/  HMMA.16816.F32.BF16 R80, R72.reuse, R90, R8 ;  /* 0x0000005a4850723c */ /* 0x040fe20000041808 */
[----:B------:R-:W-:Y:S03]  /*a020*/  LDSM.16.MT88.4 R8, [R200+0x5900] ;  /* 0x00590000c808783b */ /* 0x000fe60000004200 */
[----:B------:R-:W-:Y:S02]  /*a030*/  FFMA.FTZ R2, R0, R250, R235 ;  /* 0x000000fa00027223 */ /* 0x000fe400000100eb */
[----:B------:R-:W-:Y:S02]  /*a040*/  FADD.FTZ R0, R239, R4 ;  /* 0x00000004ef007221 */ /* 0x000fe40000010000 */
[C---:B------:R-:W-:Y:S01]  /*a050*/  HMMA.16816.F32.BF16 R84, R72.reuse, R96, R12 ;  /* 0x000000604854723c */ /* 0x040fe2000004180c */
[----:B------:R-:W1:Y:S03]  /*a060*/  LDSM.16.MT88.4 R4, [R201+0x5900] ;  /* 0x00590000c904783b */ /* 0x000e660000004200 */
        /* <DEDUP_REMOVED lines=14> */
[----:B------:R-:W-:Y:S01]  /*a150*/  FADD.FTZ R2, R227, R2 ;  /* 0x00000002e3027221 */ /* 0x000fe20000010000 */
[C---:B------:R-:W-:Y:S03]  /*a160*/  HMMA.16816.F32.BF16 R104, R72.reuse, R106, R32 ;  /* 0x0000006a4868723c */ /* 0x040fe60000041820 */
[----:B------:R-:W-:Y:S02]  /*a170*/  FADD.FTZ R0, R228, R0 ;  /* 0x00000000e4007221 */ /* 0x000fe40000010000 */
[----:B------:R-:W-:Y:S02]  /*a180*/  FADD.FTZ R2, R225, R2 ;  /* 0x00000002e1027221 */ /* 0x000fe40000010000 */
[----:B------:R-:W-:Y:S01]  /*a190*/  FADD.FTZ R0, R119, R0 ;  /* 0x0000000077007221 */ /* 0x000fe20000010000 */
[C---:B------:R-:W-:Y:S04]  /*a1a0*/  HMMA.16816.F32.BF16 R108, R72.reuse, R112, R36 ;  /* 0x00000070486c723c */ /* 0x040fe80000041824 */
[----:B------:R-:W-:Y:S02]  /*a1b0*/  FADD.FTZ R2, R117, R2 ;  /* 0x0000000275027221 */ /* 0x000fe40000010000 */
[----:B------:R-:W-:Y:S02]  /*a1c0*/  FADD.FTZ R0, R224, R0 ;  /* 0x00000000e0007221 */ /* 0x000fe40000010000 */
[----:B------:R-:W-:Y:S01]  /*a1d0*/  FADD.FTZ R2, R116, R2 ;  /* 0x0000000274027221 */ /* 0x000fe20000010000 */
[C---:B------:R-:W-:Y:S03]  /*a1e0*/  HMMA.16816.F32.BF16 R112, R72.reuse, R114, R40 ;  /* 0x000000724870723c */ /* 0x040fe60000041828 */
[----:B------:R-:W-:Y:S02]  /*a1f0*/  FADD.FTZ R0, R118, R0 ;  /* 0x0000000076007221 */ /* 0x000fe40000010000 */
[----:B------:R-:W-:Y:S01]  /*a200*/  FADD.FTZ R2, R215, R2 ;  /* 0x00000002d7027221 */ /* 0x000fe20000010000 */
[----:B------:R-:W-:Y:S01]  /*a210*/  IADD3 R215, R218, -0x1, RZ ;  /* 0xffffffffdad77810 */ /* 0x000fe20007ffe0ff */
[----:B------:R-:W-:Y:S01]  /*a220*/  FADD.FTZ R0, R223, R0 ;  /* 0x00000000df007221 */ /* 0x000fe20000010000 */
        /* <DEDUP_REMOVED lines=8> */
[C---:B-1----:R-:W-:Y:S04]  /*a2b0*/  HMMA.16816.F32.BF16 R52, R72.reuse, R4, R52 ;  /* 0x000000044834723c */ /* 0x042fe80000041834 */
        /* <DEDUP_REMOVED lines=11> */
[----:B------:R-:W-:Y:S03]  /*a370*/  HMMA.16816.F32.BF16 R64, R72, R10, R64 ;  /* 0x0000000a4840723c */ /* 0x000fe60000041840 */
[----:B------:R-:W-:Y:S02]  /*a380*/  FADD.FTZ R0, R142, R0 ;  /* 0x000000008e007221 */ /* 0x000fe40000010000 */
[----:B------:R-:W-:Y:S02]  /*a390*/  FADD.FTZ R4, R138, R2 ;  /* 0x000000028a047221 */ /* 0x000fe40000010000 */
[----:B------:R-:W-:Y:S02]  /*a3a0*/  FADD.FTZ R2, R137, R0 ;  /* 0x0000000089027221 */ /* 0x000fe40000010000 */
[----:B------:R-:W-:Y:S03]  /*a3b0*/  FADD.FTZ R0, R133, R4 ;  /* 0x0000000485007221 */ /* 0x000fe60000010000 */
[----:B------:R-:W-:Y:S02]  /*a3c0*/  FADD.FTZ R2, R136, R2 ;  /* 0x0000000288027221 */ /* 0x000fe40000010000 */
[----:B------:R-:W-:Y:S02]  /*a3d0*/  FADD.FTZ R0, R132, R0 ;  /* 0x0000000084007221 */ /* 0x000fe40000010000 */
[----:B------:R-:W-:Y:S02]  /*a3e0*/  FADD.FTZ R2, R135, R2 ;  /* 0x0000000287027221 */ /* 0x000fe40000010000 */
[----:B------:R-:W-:Y:S02]  /*a3f0*/  FADD.FTZ R0, R70, R0 ;  /* 0x0000000046007221 */ /* 0x000fe40000010000 */
[----:B------:R-:W-:Y:S02]  /*a400*/  FADD.FTZ R249, R134, R2 ;  /* 0x0000000286f97221 */ /* 0x000fe40000010000 */
[----:B------:R-:W-:Y:S02]  /*a410*/  FADD.FTZ R250, R69, R0 ;  /* 0x0000000045fa7221 */ /* 0x000fe40000010000 */
[----:B------:R-:W-:Y:S02]  /*a420*/  IMAD.MOV.U32 R218, RZ, RZ, R215 ;  /* 0x000000ffffda7224 */ /* 0x000fe400078e00d7 */
[----:B------:R-:W-:Y:S02]  /*a430*/  IMAD.MOV.U32 R69, RZ, RZ, R68 ;  /* 0x000000ffff457224 */ /* 0x000fe400078e0044 */
[----:B------:R-:W-:Y:S01]  /*a440*/  IMAD.MOV.U32 R70, RZ, RZ, R3 ;  /* 0x000000ffff467224 */ /* 0x000fe200078e0003 */
[----:B------:R-:W-:-:S05]  /*a450*/  @P0 BRA `(.L_x_265) ;  /* 0xffffbb7000000947 */ /* 0x000fca000383ffff */
.L_x_254:
[----:B------:R-:W2:Y:S04]  /*a460*/  LDL R2, [R1] ;  /* 0x0000000001027983 */ /* 0x000ea80000100800 */
[----:B------:R-:W1:Y:S02]  /*a470*/  S2R R0, SR_CTAID.X ;  /* 0x0000000000007919 */ /* 0x000e640000002500 */
[----:B-1----:R-:W-:-:S05]  /*a480*/  LEA R0, R0, 0x7f, 0x7 ;  /* 0x0000007f00007811 */ /* 0x002fca00078e38ff */
[----:B------:R-:W-:-:S05]  /*a490*/  @P4 IMAD.HI.U32 R4, R0, c[0x0][0x2c8], RZ ;  /* 0x0000b20000044a27 */ /* 0x000fca00078e00ff */
[----:B------:R-:W-:Y:S02]  /*a4a0*/  @P4 SHF.R.U32.HI R0, RZ, c[0x0][0x2cc], R4 ;  /* 0x0000b300ff004a19 */ /* 0x000fe40000011604 */
[----:B--2---:R-:W-:-:S05]  /*a4b0*/  IADD3 R2, R252, 0x1, -R2 ;  /* 0x00000001fc027810 */ /* 0x004fca0007ffe802 */
[----:B------:R-:W-:-:S05]  /*a4c0*/  IMAD.IADD R0, R2, 0x1, R0 ;  /* 0x0000000102007824 */ /* 0x000fca00078e0200 */
[----:B------:R-:W-:Y:S01]  /*a4d0*/  IADD3 R2, R0, -c[0x0][0x324], RZ ;  /* 0x8000c90000027a10 */ /* 0x000fe20007ffe0ff */
[----:B------:R-:W-:Y:S05]  /*a4e0*/  @!P3 BRA `(.L_x_266) ;  /* 0x000000f00000b947 */ /* 0x000fea0003800000 */
[----:B------:R-:W-:-:S13]  /*a4f0*/  ISETP.GT.AND P0, PT, R0, -0x1, PT ;  /* 0xffffffff0000780c */ /* 0x000fda0003f04270 */
[----:B------:R-:W-:Y:S05]  /*a500*/  @P0 BRA `(.L_x_267) ;  /* 0x0000007000000947 */ /* 0x000fea0003800000 */
[----:B------:R-:W-:Y:S01]  /*a510*/  IMAD.MOV.U32 R4, RZ, RZ, 0x1 ;  /* 0x00000001ff047424 */ /* 0x000fe200078e00ff */
[----:B------:R-:W-:-:S04]  /*a520*/  LOP3.LUT R0, RZ, R0, RZ, 0x33, !PT ;  /* 0x00000000ff007212 */ /* 0x000fc800078e33ff */
[----:B------:R-:W-:-:S13]  /*a530*/  ISETP.NE.AND P0, PT, R4, c[0x0][0x32c], PT ;  /* 0x0000cb0004007a0c */ /* 0x000fda0003f05270 */
[----:B------:R-:W-:-:S05]  /*a540*/  @P0 IMAD.HI.U32 R4, R0, c[0x0][0x330], RZ ;  /* 0x0000cc0000040a27 */ /* 0x000fca00078e00ff */
[----:B------:R-:W-:-:S04]  /*a550*/  @P0 SHF.R.U32.HI R0, RZ, c[0x0][0x334], R4 ;  /* 0x0000cd00ff000a19 */ /* 0x000fc80000011604 */
[----:B------:R-:W-:Y:S01]  /*a560*/  LOP3.LUT R0, RZ, R0, RZ, 0x33, !PT ;  /* 0x00000000ff007212 */ /* 0x000fe200078e33ff */
[----:B------:R-:W-:Y:S05]  /*a570*/  BRA `(.L_x_268) ;  /* 0x0000004000007947 */ /* 0x000fea0003800000 */
.L_x_267:
[----:B------:R-:W-:-:S04]  /*a580*/  MOV R4, 0x1 ;  /* 0x0000000100047802 */ /* 0x000fc80000000f00 */
[----:B------:R-:W-:-:S13]  /*a590*/  ISETP.NE.AND P0, PT, R4, c[0x0][0x32c], PT ;  /* 0x0000cb0004007a0c */ /* 0x000fda0003f05270 */
[----:B------:R-:W-:-:S05]  /*a5a0*/  @P0 IMAD.HI.U32 R4, R0, c[0x0][0x330], RZ ;  /* 0x0000cc0000040a27 */ /* 0x000fca00078e00ff */
[----:B------:R-:W-:-:S05]  /*a5b0*/  @P0 SHF.R.U32.HI R0, RZ, c[0x0][0x334], R4 ;  /* 0x0000cd00ff000a19 */ /* 0x000fca0000011604 */
.L_x_268:
[----:B------:R-:W-:-:S05]  /*a5c0*/  IMAD R0, R0, c[0x0][0x32c], RZ ;  /* 0x0000cb0000007a24 */ /* 0x000fca00078e02ff */
[----:B------:R-:W-:-:S04]  /*a5d0*/  IMNMX R2, R2, R0, !PT ;  /* 0x0000000002027217 */ /* 0x000fc80007800200 */
.L_x_266:
[----:B------:R-:W-:-:S05]  /*a5e0*/  IADD3 R2, R2, 0x5f, RZ ;  /* 0x0000005f02027810 */ /* 0x000fca0007ffe0ff */
[----:B------:R-:W-:-:S05]  /*a5f0*/  IMAD.HI R2, R2, 0x2aaaaaab, RZ ;  /* 0x2aaaaaab02027827 */ /* 0x000fca00078e02ff */
[----:B------:R-:W-:-:S04]  /*a600*/  SHF.R.U32.HI R0, RZ, 0x1f, R2 ;  /* 0x0000001fff007819 */ /* 0x000fc80000011602 */
[----:B------:R-:W-:-:S04]  /*a610*/  LEA.HI.SX32 R0, R2, R0, 0x1c ;  /* 0x0000000002007211 */ /* 0x000fc800078fe2ff */
[----:B------:R-:W-:-:S04]  /*a620*/  IMNMX R4, R251, R0, !PT ;  /* 0x00000000fb047217 */ /* 0x000fc80007800200 */
[----:B------:R-:W-:Y:S01]  /*a630*/  ISETP.GE.AND P0, PT, R215, R4, PT ;  /* 0x00000004d700720c */ /* 0x000fe20003f06270 */
[----:B------:R1:W-:-:S12]  /*a640*/  STL [R1+0xc], R4 ;  /* 0x00000c0401007387 */ /* 0x0003d80000100800 */
[----:B------:R-:W-:Y:S05]  /*a650*/  @!P0 BRA `(.L_x_269) ;  /* 0x000033a000008947 */ /* 0x000fea0003800000 */
[----:B------:R-:W2:Y:S01]  /*a660*/  LDL R6, [R1+0x28] ;  /* 0x0000280001067983 */ /* 0x000ea20000100800 */
[C---:B-1----:R-:W-:Y:S01]  /*a670*/  IADD3 R4, R226.reuse, 0x40, RZ ;  /* 0x00000040e2047810 */ /* 0x042fe20007ffe0ff */
[----:B------:R-:W-:Y:S01]  /*a680*/  IMAD.MOV.U32 R70, RZ, RZ, R3 ;  /* 0x000000ffff467224 */ /* 0x000fe200078e0003 */
[C---:B------:R-:W-:Y:S01]  /*a690*/  IADD3 R5, R226.reuse, 0x40, RZ ;  /* 0x00000040e2057810 */ /* 0x040fe20007ffe0ff */
[----:B------:R-:W-:Y:S01]  /*a6a0*/  IMAD.MOV.U32 R69, RZ, RZ, R68 ;  /* 0x000000ffff457224 */ /* 0x000fe200078e0044 */
[----:B------:R-:W-:Y:S01]  /*a6b0*/  SHF.R.S32.HI R4, RZ, 0x1f, R4 ;  /* 0x0000001fff047819 */ /* 0x000fe20000011404 */
[----:B------:R-:W-:Y:S01]  /*a6c0*/  IMAD.MOV.U32 R218, RZ, RZ, R215 ;  /* 0x000000ffffda7224 */ /* 0x000fe200078e00d7 */
[----:B------:R-:W-:Y:S01]  /*a6d0*/  SHF.R.S32.HI R222, RZ, 0x1f, R226 ;  /* 0x0000001fffde7819 */ /* 0x000fe200000114e2 */
[----:B------:R-:W-:Y:S01]  /*a6e0*/  IMAD.SHL.U32 R0, R226, 0x2, RZ ;  /* 0x00000002e2007824 */ /* 0x000fe200078e00ff */
[----:B------:R-:W-:Y:S02]  /*a6f0*/  LEA.HI R4, R4, R5, RZ, 0x3 ;  /* 0x0000000504047211 */ /* 0x000fe400078f18ff */
[----:B------:R-:W-:-:S02]  /*a700*/  SHF.L.U64.HI R222, R226, 0x1, R222 ;  /* 0x00000001e2de7819 */ /* 0x000fc400000102de */
[----:B------:R-:W-:-:S05]  /*a710*/  LOP3.LUT R4, R4, 0xfffffff8, RZ, 0xc0, !PT ;  /* 0xfffffff804047812 */ /* 0x000fca00078ec0ff */
[C---:B------:R-:W-:Y:S01]  /*a720*/  IMAD.SHL.U32 R220, R4.reuse, 0x2, RZ ;  /* 0x0000000204dc7824 */ /* 0x040fe200078e00ff */
[----:B--2---:R-:W-:Y:S02]  /*a730*/  SHF.L.U64.HI R221, R4, 0x1, R6 ;  /* 0x0000000104dd7819 */ /* 0x004fe40000010206 */
.L_x_272:
[----:B------:R-:W-:Y:S04]  /*a740*/  DEPBAR.LE SB0, 0x0 ;  /* 0x000080000000791a */ /* 0x000fe80000000000 */
[----:B------:R-:W-:Y:S01]  /*a750*/  BAR.SYNC.DEFER_BLOCKING 0x0 ;  /* 0x0000000000007b1d */ /* 0x000fe20000010000 */
[----:B------:R-:W-:Y:S01]  /*a760*/  ISETP.GT.AND P0, PT, R251, R218, PT ;  /* 0x000000dafb00720c */ /* 0x000fe20003f04270 */
[----:B------:R-:W-:Y:S01]  /*a770*/  IMAD.SHL.U32 R227, R226, 0x2, RZ ;  /* 0x00000002e2e37824 */ /* 0x000fe200078e00ff */
        /* <DEDUP_REMOVED lines=64> */
.L_x_270:
        /* <DEDUP_REMOVED lines=168> */
[----:B------:R-:W5:Y:S01]  /*b600*/  LDSM.16.M88.4 R8, [R199+0x5800] ;  /* 0x00580000c708783b */ /* 0x000f620000000200 */
[----:B------:R-:W-:Y:S06]  /*b610*/  DEPBAR.LE SB0, 0x0 ;  /* 0x000080000000791a */ /* 0x000fec0000000000 */
[----:B------:R4:W2:Y:S01]  /*b620*/  MUFU.TANH R145, R19 ;  /* 0x0000001300917308 */ /* 0x0008a20000002400 */
[----:B------:R-:W-:Y:S01]  /*b630*/  BAR.SYNC.DEFER_BLOCKING 0x0 ;  /* 0x0000000000007b1d */ /* 0x000fe20000010000 */
[C---:B-1----:R-:W-:Y:S06]  /*b640*/  HMMA.16816.F32.BF16 R36, R192.reuse, R4, R36 ;  /* 0x00000004c024723c */ /* 0x042fec0000041824 */
[----:B------:R-:W-:Y:S02]  /*b650*/  FMUL.FTZ R28, R28, c[0x0][0x320] ;  /* 0x0000c8001c1c7a20 */ /* 0x000fe40000410000 */
        /* <DEDUP_REMOVED lines=57> */
[----:B------:R4:W1:Y:S01]  /*b9f0*/  MUFU.TANH R72, R0 ;  /* 0x0000000000487308 */ /* 0x0008620000002400 */
[----:B------:R-:W-:-:S05]  /*ba00*/  @!P0 BRA `(.L_x_271) ;  /* 0x000003f000008947 */ /* 0x000fca0003800000 */
[----:B--23--:R-:W2:Y:S01]  /*ba10*/  LDL R2, [R1+0x10] ;  /* 0x0000100001027983 */ /* 0x00cea20000100800 */
[----:B------:R-:W-:Y:S01]  /*ba20*/  IMAD.MOV.U32 R216, RZ, RZ, RZ ;  /* 0x000000ffffd87224 */ /* 0x000fe200078e00ff */
[----:B------:R-:W-:Y:S02]  /*ba30*/  IADD3 R12, -R68, 0x10, RZ ;  /* 0x00000010440c7810 */ /* 0x000fe40007ffe1ff */
[----:B------:R-:W3:Y:S02]  /*ba40*/  LDL.64 R234, [R1+0x18] ;  /* 0x0000180001ea7983 */ /* 0x000ee40000100a00 */
[----:B------:R-:W-:Y:S02]  /*ba50*/  LOP3.LUT R12, R12, 0xf, RZ, 0xc0, !PT ;  /* 0x0000000f0c0c7812 */ /* 0x000fe400078ec0ff */
[----:B------:R-:W5:Y:S04]  /*ba60*/  LDL R228, [R1+0x20] ;  /* 0x0000200001e47983 */ /* 0x000f680000100800 */
[----:B------:R-:W4:Y:S01]  /*ba70*/  S2R R229, SR_CTAID.Y ;  /* 0x0000000000e57919 */ /* 0x000f220000002600 */
[----:B--2---:R-:W-:Y:S05]  /*ba80*/  IMAD R2, R218, 0x60, R2 ;  /* 0x00000060da027824 */ /* 0x004fea00078e0202 */
[----:B------:R-:W-:Y:S05]  /*ba90*/  IADD3 R2, R2, -0x60, R231 ;  /* 0xffffffa002027810 */ /* 0x000fea0007ffe0e7 */
[----:B------:R-:W-:Y:S04]  /*baa0*/  @P5 IMAD.HI.U32 R3, R2, c[0x0][0x2bc], RZ ;  /* 0x0000af0002035a27 */ /* 0x000fe800078e00ff */
[----:B----4-:R-:W-:Y:S01]  /*bab0*/  IMAD.MOV.U32 R0, RZ, RZ, R2 ;  /* 0x000000ffff007224 */ /* 0x010fe200078e0002 */
[----:B------:R-:W-:Y:S04]  /*bac0*/  @P5 SHF.R.U32.HI R0, RZ, c[0x0][0x2c0], R3 ;  /* 0x0000b000ff005a19 */ /* 0x000fe80000011603 */
[C---:B---3--:R-:W-:Y:S01]  /*bad0*/  @!P1 IADD3 R3, P0, R0.reuse, R234, RZ ;  /* 0x000000ea00039210 */ /* 0x048fe20007f1e0ff */
[----:B------:R-:W-:Y:S03]  /*bae0*/  IMAD.WIDE.U32 R234, R229, c[0x0][0x1e8], RZ ;  /* 0x00007a00e5ea7a25 */ /* 0x000fe600078e00ff */
[----:B-----5:R-:W-:Y:S01]  /*baf0*/  @!P1 LEA.HI.X.SX32 R5, R0, R228, 0x1, P0 ;  /* 0x000000e400059211 */ /* 0x020fe200000f0eff */
        /* <DEDUP_REMOVED lines=48> */
.L_x_271:
[----:B--234-:R-:W-:Y:S01]  /*be00*/  FMNMX.FTZ R0, R132, R69, !PT ;  /* 0x0000004584007209 */ /* 0x01cfe20007810000 */
        /* <DEDUP_REMOVED lines=19> */
[----:B-1----:R-:W-:Y:S01]  /*bf40*/  FMNMX.FTZ R0, R146, R0, !PT ;  /* 0x0000000092007209 */ /* 0x002fe20007810000 */
        /* <DEDUP_REMOVED lines=27> */
[----:B------:R-:W-:Y:S04]  /*c100*/  FMNMX.FTZ R0, R190, R0, !PT ;  /* 0x00000000be007209 */ /* 0x000fe80007810000 */
[----:B------:R-:W-:Y:S02]  /*c110*/  FMNMX.FTZ R68, R224, R0, !PT ;  /* 0x00000000e0447209 */ /* 0x000fe40007810000 */
[----:B------:R-:W-:Y:S02]  /*c120*/  FMNMX.FTZ R0, R223, R2, !PT ;  /* 0x00000002df007209 */ /* 0x000fe40007810000 */
[----:B------:R-:W-:Y:S02]  /*c130*/  FMNMX.FTZ R68, R225, R68, !PT ;  /* 0x00000044e1447209 */ /* 0x000fe40007810000 */
[----:B------:R-:W-:Y:S03]  /*c140*/  FMNMX.FTZ R0, R71, R0, !PT ;  /* 0x0000000047007209 */ /* 0x000fe60007810000 */
[----:B------:R-:W-:Y:S01]  /*c150*/  SHFL.BFLY PT, R3, R68, 0x2, 0x1f ;  /* 0x0c401f0044037f89 */ /* 0x000fe200000e0000 */
[----:B------:R-:W-:Y:S07]  /*c160*/  FMNMX.FTZ R0, R72, R0, !PT ;  /* 0x0000000048007209 */ /* 0x000fee0007810000 */
        /* <DEDUP_REMOVED lines=9> */
[--C-:B------:R-:W-:Y:S02]  /*c200*/  FFMA.FTZ R4, R132, c[0x0][0x2d0], -R144.reuse ;  /* 0x0000b40084047a23 */ /* 0x100fe40000010890 */
[----:B------:R-:W-:Y:S02]  /*c210*/  FMUL.FTZ R0, R2, c[0x0][0x2d0] ;  /* 0x0000b40002007a20 */ /* 0x000fe40000410000 */
[----:B------:R1:W-:Y:S01]  /*c220*/  MUFU.EX2 R245, R4 ;  /* 0x0000000400f57308 */ /* 0x0003e20000000800 */
[----:B------:R-:W-:Y:S02]  /*c230*/  FMUL.FTZ R69, R3, c[0x0][0x2d0] ;  /* 0x0000b40003457a20 */ /* 0x000fe40000410000 */
[--C-:B------:R-:W-:Y:S02]  /*c240*/  FFMA.FTZ R32, R74, c[0x0][0x2d0], -R144.reuse ;  /* 0x0000b4004a207a23 */ /* 0x100fe40000010890 */
[--C-:B------:R-:W-:Y:S02]  /*c250*/  FFMA.FTZ R8, R138, c[0x0][0x2d0], -R69.reuse ;  /* 0x0000b4008a087a23 */ /* 0x100fe40000010845 */
[--C-:B------:R-:W-:Y:S02]  /*c260*/  FFMA.FTZ R6, R134, c[0x0][0x2d0], -R69.reuse ;  /* 0x0000b40086067a23 */ /* 0x100fe40000010845 */
[--C-:B------:R-:W-:Y:S01]  /*c270*/  FFMA.FTZ R40, R139, c[0x0][0x2d0], -R69.reuse ;  /* 0x0000b4008b287a23 */ /* 0x100fe20000010845 */
[----:B------:R2:W3:Y:S01]  /*c280*/  MUFU.EX2 R2, R0 ;  /* 0x0000000000027308 */ /* 0x0004e20000000800 */
[--C-:B------:R-:W-:Y:S02]  /*c290*/  FFMA.FTZ R48, R141, c[0x0][0x2d0], -R144.reuse ;  /* 0x0000b4008d307a23 */ /* 0x100fe40000010890 */
[--C-:B------:R-:W-:Y:S07]  /*c2a0*/  FFMA.FTZ R71, R71, c[0x0][0x2d0], -R69.reuse ;  /* 0x0000b40047477a23 */ /* 0x100fee0000010845 */
[----:B------:R4:W-:Y:S01]  /*c2b0*/  MUFU.EX2 R243, R8 ;  /* 0x0000000800f37308 */ /* 0x0009e20000000800 */
[----:B-1----:R-:W-:Y:S09]  /*c2c0*/  FFMA.FTZ R4, R137, c[0x0][0x2d0], -R144 ;  /* 0x0000b40089047a23 */ /* 0x002ff20000010890 */
[----:B------:R1:W-:Y:S01]  /*c2d0*/  MUFU.EX2 R248, R4 ;  /* 0x0000000400f87308 */ /* 0x0003e20000000800 */
[----:B--2---:R-:W-:Y:S02]  /*c2e0*/  FADD.FTZ R0, -R3, R70 ;  /* 0x0000004603007221 */ /* 0x004fe40000010100 */
[----:B---3--:R-:W-:Y:S02]  /*c2f0*/  FMUL.FTZ R5, R2, R77 ;  /* 0x0000004d02057220 */ /* 0x008fe40000410000 */
[----:B------:R-:W-:Y:S05]  /*c300*/  FMUL.FTZ R0, R0, c[0x0][0x2d0] ;  /* 0x0000b40000007a20 */ /* 0x000fea0000410000 */
[----:B------:R-:W2:Y:S01]  /*c310*/  MUFU.EX2 R244, R6 ;  /* 0x0000000600f47308 */ /* 0x000ea20000000800 */
[C---:B------:R-:W-:Y:S02]  /*c320*/  FMUL.FTZ R9, R2.reuse, R81 ;  /* 0x0000005102097220 */ /* 0x040fe40000410000 */
[C---:B------:R-:W-:Y:S02]  /*c330*/  FMUL.FTZ R16, R2.reuse, R88 ;  /* 0x0000005802107220 */ /* 0x040fe40000410000 */
[C---:B----4-:R-:W-:Y:S02]  /*c340*/  FMUL.FTZ R8, R2.reuse, R80 ;  /* 0x0000005002087220 */ /* 0x050fe40000410000 */
[----:B------:R-:W-:Y:S02]  /*c350*/  FMUL.FTZ R17, R2, R89 ;  /* 0x0000005902117220 */ /* 0x000fe40000410000 */
[--C-:B------:R-:W-:Y:S01]  /*c360*/  FFMA.FTZ R70, R142, c[0x0][0x2d0], -R144.reuse ;  /* 0x0000b4008e467a23 */ /* 0x100fe20000010890 */
[----:B------:R-:W3:Y:S01]  /*c370*/  MUFU.EX2 R0, R0 ;  /* 0x0000000000007308 */ /* 0x000ee20000000800 */
[C---:B------:R-:W-:Y:S02]  /*c380*/  FMUL.FTZ R24, R2.reuse, R96 ;  /* 0x0000006002187220 */ /* 0x040fe40000410000 */
[C---:B------:R-:W-:Y:S02]  /*c390*/  FMUL.FTZ R25, R2.reuse, R97 ;  /* 0x0000006102197220 */ /* 0x040fe40000410000 */
[--C-:B-1----:R-:W-:Y:S02]  /*c3a0*/  FFMA.FTZ R4, R135, c[0x0][0x2d0], -R144.reuse ;  /* 0x0000b40087047a23 */ /* 0x102fe40000010890 */
[C---:B------:R-:W-:Y:S02]  /*c3b0*/  FMUL.FTZ R33, R2.reuse, R105 ;  /* 0x0000006902217220 */ /* 0x040fe40000410000 */
[C---:B------:R-:W-:Y:S01]  /*c3c0*/  FMUL.FTZ R41, R2.reuse, R113 ;  /* 0x0000007102297220 */ /* 0x040fe20000410000 */
[----:B------:R1:W-:Y:S01]  /*c3d0*/  MUFU.EX2 R247, R4 ;  /* 0x0000000400f77308 */ /* 0x0003e20000000800 */
[C---:B------:R-:W-:Y:S02]  /*c3e0*/  FMUL.FTZ R49, R2.reuse, R121 ;  /* 0x0000007902317220 */ /* 0x040fe40000410000 */
[C---:B------:R-:W-:Y:S01]  /*c3f0*/  FMUL.FTZ R52, R2.reuse, R52 ;  /* 0x0000003402347220 */ /* 0x040fe20000410000 */
[----:B--2---:R-:W-:Y:S01]  /*c400*/  F2FP.BF16.PACK_AB R77, R243, R244 ;  /* 0x000000f4f34d723e */ /* 0x004fe200000010ff */
[C---:B------:R-:W-:Y:S02]  /*c410*/  FMUL.FTZ R53, R2.reuse, R53 ;  /* 0x0000003502357220 */ /* 0x040fe40000410000 */
[C---:B------:R-:W-:Y:S02]  /*c420*/  FMUL.FTZ R56, R2.reuse, R56 ;  /* 0x0000003802387220 */ /* 0x040fe40000410000 */
[C---:B------:R-:W-:Y:S01]  /*c430*/  FMUL.FTZ R57, R2.reuse, R57 ;  /* 0x0000003902397220 */ /* 0x040fe20000410000 */
[----:B------:R2:W-:Y:S01]  /*c440*/  MUFU.EX2 R235, R70 ;  /* 0x0000004600eb7308 */ /* 0x0005e20000000800 */
[C---:B------:R-:W-:Y:S02]  /*c450*/  FMUL.FTZ R60, R2.reuse, R60 ;  /* 0x0000003c023c7220 */ /* 0x040fe40000410000 */
[----:B------:R-:W-:Y:S02]  /*c460*/  FMUL.FTZ R61, R2, R61 ;  /* 0x0000003d023d7220 */ /* 0x000fe40000410000 */
[C---:B---3--:R-:W-:Y:S02]  /*c470*/  FMUL.FTZ R6, R0.reuse, R78 ;  /* 0x0000004e00067220 */ /* 0x048fe40000410000 */
[C---:B------:R-:W-:Y:S02]  /*c480*/  FMUL.FTZ R7, R0.reuse, R79 ;  /* 0x0000004f00077220 */ /* 0x040fe40000410000 */
[C---:B------:R-:W-:Y:S01]  /*c490*/  FMUL.FTZ R10, R0.reuse, R82 ;  /* 0x00000052000a7220 */ /* 0x040fe20000410000 */
[----:B------:R3:W-:Y:S01]  /*c4a0*/  MUFU.EX2 R240, R32 ;  /* 0x0000002000f07308 */ /* 0x0007e20000000800 */
[C---:B------:R-:W-:Y:S02]  /*c4b0*/  FMUL.FTZ R11, R0.reuse, R83 ;  /* 0x00000053000b7220 */ /* 0x040fe40000410000 */
[C---:B------:R-:W-:Y:S01]  /*c4c0*/  FMUL.FTZ R18, R0.reuse, R90 ;  /* 0x0000005a00127220 */ /* 0x040fe20000410000 */
[----:B------:R-:W4:Y:S01]  /*c4d0*/  LDSM.16.MT88.4 R80, [R198+0x3100] ;  /* 0x00310000c650783b */ /* 0x000f220000004200 */
[--C-:B-1----:R-:W-:Y:S02]  /*c4e0*/  FFMA.FTZ R4, R73, c[0x0][0x2d0], -R144.reuse ;  /* 0x0000b40049047a23 */ /* 0x102fe40000010890 */
[C---:B------:R-:W-:Y:S02]  /*c4f0*/  FMUL.FTZ R19, R0.reuse, R91 ;  /* 0x0000005b00137220 */ /* 0x040fe40000410000 */
[C---:B------:R-:W-:Y:S01]  /*c500*/  FMUL.FTZ R26, R0.reuse, R98 ;  /* 0x00000062001a7220 */ /* 0x040fe20000410000 */
[----:B------:R1:W5:Y:S01]  /*c510*/  MUFU.EX2 R246, R4 ;  /* 0x0000000400f67308 */ /* 0x0003620000000800 */
[C---:B------:R-:W-:Y:S01]  /*c520*/  FMUL.FTZ R27, R0.reuse, R99 ;  /* 0x00000063001b7220 */ /* 0x040fe20000410000 */
[----:B------:R-:W-:Y:S01]  /*c530*/  LDSM.16.MT88.4 R88, [R200+0x3100] ;  /* 0x00310000c858783b */ /* 0x000fe20000004200 */
[C---:B------:R-:W-:Y:S02]  /*c540*/  FMUL.FTZ R34, R0.reuse, R106 ;  /* 0x0000006a00227220 */ /* 0x040fe40000410000 */
[--C-:B--2---:R-:W-:Y:S02]  /*c550*/  FFMA.FTZ R70, R143, c[0x0][0x2d0], -R69.reuse ;  /* 0x0000b4008f467a23 */ /* 0x104fe40000010845 */
[C---:B------:R-:W-:Y:S02]  /*c560*/  FMUL.FTZ R35, R0.reuse, R107 ;  /* 0x0000006b00237220 */ /* 0x040fe40000410000 */
[C---:B------:R-:W-:Y:S01]  /*c570*/  FMUL.FTZ R42, R0.reuse, R114 ;  /* 0x00000072002a7220 */ /* 0x040fe20000410000 */
[----:B------:R2:W-:Y:S01]  /*c580*/  MUFU.EX2 R234, R70 ;  /* 0x0000004600ea7308 */ /* 0x0005e20000000800 */
[C---:B------:R-:W-:Y:S01]  /*c590*/  FMUL.FTZ R43, R0.reuse, R115 ;  /* 0x00000073002b7220 */ /* 0x040fe20000410000 */
[----:B------:R-:W-:Y:S01]  /*c5a0*/  LDSM.16.MT88.4 R96, [R200+0x900] ;  /* 0x00090000c860783b */ /* 0x000fe20000004200 */
[----:B------:R-:W-:Y:S02]  /*c5b0*/  FMUL.FTZ R50, R0, R122 ;  /* 0x0000007a00327220 */ /* 0x000fe40000410000 */
[----:B---3--:R-:W-:Y:S02]  /*c5c0*/  FMUL.FTZ R32, R2, R104 ;  /* 0x0000006802207220 */ /* 0x008fe40000410000 */
[C---:B------:R-:W-:Y:S02]  /*c5d0*/  FMUL.FTZ R51, R0.reuse, R123 ;  /* 0x0000007b00337220 */ /* 0x040fe40000410000 */
[C---:B------:R-:W-:Y:S01]  /*c5e0*/  FMUL.FTZ R54, R0.reuse, R54 ;  /* 0x0000003600367220 */ /* 0x040fe20000410000 */
[----:B------:R3:W-:Y:S01]  /*c5f0*/  MUFU.EX2 R238, R40 ;  /* 0x0000002800ee7308 */ /* 0x0007e20000000800 */
[----:B------:R-:W-:Y:S01]  /*c600*/  LDSM.16.MT88.4 R104, [R201+0x2900] ;  /* 0x00290000c968783b */ /* 0x000fe20000004200 */
[----:B------:R-:W-:Y:S02]  /*c610*/  FMUL.FTZ R55, R0, R55 ;  /* 0x0000003700377220 */ /* 0x000fe40000410000 */
[--C-:B-1----:R-:W-:Y:S01]  /*c620*/  FFMA.FTZ R4, R133, c[0x0][0x2d0], -R69.reuse ;  /* 0x0000b40085047a23 */ /* 0x102fe20000010845 */
[----:B-----5:R-:W-:Y:S01]  /*c630*/  F2FP.BF16.PACK_AB R78, R246, R247 ;  /* 0x000000f7f64e723e */ /* 0x020fe200000010ff */
[C---:B------:R-:W-:Y:S02]  /*c640*/  FMUL.FTZ R58, R0.reuse, R58 ;  /* 0x0000003a003a7220 */ /* 0x040fe40000410000 */
[C---:B------:R-:W-:Y:S02]  /*c650*/  FMUL.FTZ R59, R0.reuse, R59 ;  /* 0x0000003b003b7220 */ /* 0x040fe40000410000 */
[----:B------:R1:W-:Y:S01]  /*c660*/  MUFU.EX2 R242, R4 ;  /* 0x0000000400f27308 */ /* 0x0003e20000000800 */
[C---:B------:R-:W-:Y:S02]  /*c670*/  FMUL.FTZ R62, R0.reuse, R62 ;  /* 0x0000003e003e7220 */ /* 0x040fe40000410000 */
[----:B------:R-:W-:Y:S02]  /*c680*/  FMUL.FTZ R63, R0, R63 ;  /* 0x0000003f003f7220 */ /* 0x000fe40000410000 */
[--C-:B--2---:R-:W-:Y:S02]  /*c690*/  FFMA.FTZ R70, R145, c[0x0][0x2d0], -R69.reuse ;  /* 0x0000b40091467a23 */ /* 0x104fe40000010845 */
[C---:B------:R-:W-:Y:S02]  /*c6a0*/  FMUL.FTZ R64, R2.reuse, R64 ;  /* 0x0000004002407220 */ /* 0x040fe40000410000 */
[----:B------:R-:W-:Y:S01]  /*c6b0*/  FMUL.FTZ R65, R2, R65 ;  /* 0x0000004102417220 */ /* 0x000fe20000410000 */
[----:B------:R2:W-:Y:S01]  /*c6c0*/  MUFU.EX2 R233, R70 ;  /* 0x0000004600e97308 */ /* 0x0005e20000000800 */
[C---:B------:R-:W-:Y:S02]  /*c6d0*/  FMUL.FTZ R66, R0.reuse, R66 ;  /* 0x0000004200427220 */ /* 0x040fe40000410000 */
[----:B------:R-:W-:Y:S02]  /*c6e0*/  FMUL.FTZ R67, R0, R67 ;  /* 0x0000004300437220 */ /* 0x000fe40000410000 */
[----:B---3--:R-:W-:Y:S02]  /*c6f0*/  FMUL.FTZ R40, R2, R112 ;  /* 0x0000007002287220 */ /* 0x008fe40000410000 */
[----:B------:R-:W-:Y:S03]  /*c700*/  LDSM.16.MT88.4 R112, [R197+0x5900] ;  /* 0x00590000c570783b */ /* 0x000fe60000004200 */
[----:B------:R3:W-:Y:S01]  /*c710*/  MUFU.EX2 R236, R48 ;  /* 0x0000003000ec7308 */ /* 0x0007e20000000800 */
[--C-:B-1----:R-:W-:Y:S09]  /*c720*/  FFMA.FTZ R4, R136, c[0x0][0x2d0], -R69.reuse ;  /* 0x0000b40088047a23 */ /* 0x102ff20000010845 */
[----:B------:R-:W1:Y:S01]  /*c730*/  MUFU.EX2 R241, R4 ;  /* 0x0000000400f17308 */ /* 0x000e620000000800 */
[--C-:B--2---:R-:W-:Y:S09]  /*c740*/  FFMA.FTZ R70, R146, c[0x0][0x2d0], -R144.reuse ;  /* 0x0000b40092467a23 */ /* 0x104ff20000010890 */
[----:B------:R-:W-:Y:S01]  /*c750*/  MUFU.EX2 R71, R71 ;  /* 0x0000004700477308 */ /* 0x000fe20000000800 */
[C---:B---3--:R-:W-:Y:S02]  /*c760*/  FMUL.FTZ R48, R2.reuse, R120 ;  /* 0x0000007802307220 */ /* 0x048fe40000410000 */
[----:B------:R-:W-:Y:S01]  /*c770*/  LDSM.16.MT88.4 R120, [R198+0x5900] ;  /* 0x00590000c678783b */ /* 0x000fe20000004200 */
[----:B-1----:R-:W-:Y:S01]  /*c780*/  F2FP.BF16.PACK_AB R79, R241, R242 ;  /* 0x000000f2f14f723e */ /* 0x002fe200000010ff */
[----:B------:R-:W-:Y:S01]  /*c790*/  FMUL.FTZ R4, R2, R76 ;  /* 0x0000004c02047220 */ /* 0x000fe20000410000 */
[----:B------:R-:W-:Y:S07]  /*c7a0*/  F2FP.BF16.PACK_AB R76, R248, R245 ;  /* 0x000000f5f84c723e */ /* 0x000fee00000010ff */
[C---:B------:R-:W-:Y:S07]  /*c7b0*/  HMMA.16816.F32.BF16 R4, R76.reuse, R12, R4 ;  /* 0x0000000c4c04723c */ /* 0x040fee0000041804 */
[C---:B------:R-:W-:Y:S01]  /*c7c0*/  FMUL.FTZ R12, R2.reuse, R84 ;  /* 0x00000054020c7220 */ /* 0x040fe20000410000 */
[C---:B------:R-:W-:Y:S04]  /*c7d0*/  HMMA.16816.F32.BF16 R8, R76.reuse, R14, R8 ;  /* 0x0000000e4c08723c */ /* 0x040fe80000041808 */
[----:B------:R-:W-:Y:S03]  /*c7e0*/  FMUL.FTZ R13, R2, R85 ;  /* 0x00000055020d7220 */ /* 0x000fe60000410000 */
[C---:B------:R-:W-:Y:S02]  /*c7f0*/  FMUL.FTZ R14, R0.reuse, R86 ;  /* 0x00000056000e7220 */ /* 0x040fe40000410000 */
[----:B------:R-:W-:Y:S02]  /*c800*/  FMUL.FTZ R15, R0, R87 ;  /* 0x00000057000f7220 */ /* 0x000fe40000410000 */
[----:B------:R-:W1:Y:S05]  /*c810*/  LDSM.16.MT88.4 R84, [R201+0x3100] ;  /* 0x00310000c954783b */ /* 0x000e6a0000004200 */
[C---:B------:R-:W-:Y:S07]  /*c820*/  HMMA.16816.F32.BF16 R12, R76.reuse, R20, R12 ;  /* 0x000000144c0c723c */ /* 0x040fee000004180c */
        /* <DEDUP_REMOVED lines=14> */
[----:B------:R-:W-:Y:S01]  /*c910*/  FFMA.FTZ R36, R75, c[0x0][0x2d0], -R144 ;  /* 0x0000b4004b247a23 */ /* 0x000fe20000010890 */
[C---:B------:R-:W-:Y:S03]  /*c920*/  HMMA.16816.F32.BF16 R32, R76.reuse, R38, R32 ;  /* 0x000000264c20723c */ /* 0x040fe60000041820 */
[----:B------:R2:W3:Y:S01]  /*c930*/  MUFU.EX2 R239, R36 ;  /* 0x0000002400ef7308 */ /* 0x0004e20000000800 */
[----:B------:R-:W-:Y:S03]  /*c940*/  FMUL.FTZ R37, R2, R109 ;  /* 0x0000006d02257220 */ /* 0x000fe60000410000 */
[C---:B------:R-:W-:Y:S02]  /*c950*/  FMUL.FTZ R38, R0.reuse, R110 ;  /* 0x0000006e00267220 */ /* 0x040fe40000410000 */
[----:B------:R-:W-:Y:S03]  /*c960*/  FMUL.FTZ R39, R0, R111 ;  /* 0x0000006f00277220 */ /* 0x000fe60000410000 */
[C---:B--2---:R-:W-:Y:S02]  /*c970*/  FMUL.FTZ R36, R2.reuse, R108 ;  /* 0x0000006c02247220 */ /* 0x044fe40000410000 */
[----:B------:R-:W-:Y:S05]  /*c980*/  LDSM.16.MT88.4 R108, [R200+0x2900] ;  /* 0x00290000c86c783b */ /* 0x000fea0000004200 */
[C---:B------:R-:W-:Y:S07]  /*c990*/  HMMA.16816.F32.BF16 R36, R76.reuse, R44, R36 ;  /* 0x0000002c4c24723c */ /* 0x040fee0000041824 */
[----:B------:R-:W-:Y:S01]  /*c9a0*/  FMUL.FTZ R45, R2, R117 ;  /* 0x00000075022d7220 */ /* 0x000fe20000410000 */
[C---:B------:R-:W-:Y:S04]  /*c9b0*/  HMMA.16816.F32.BF16 R40, R76.reuse, R46, R40 ;  /* 0x0000002e4c28723c */ /* 0x040fe80000041828 */
[----:B------:R-:W-:Y:S03]  /*c9c0*/  FFMA.FTZ R44, R140, c[0x0][0x2d0], -R69 ;  /* 0x0000b4008c2c7a23 */ /* 0x000fe60000010845 */
[C---:B------:R-:W-:Y:S01]  /*c9d0*/  FMUL.FTZ R47, R0.reuse, R119 ;  /* 0x00000077002f7220 */ /* 0x040fe20000410000 */
[----:B------:R2:W5:Y:S01]  /*c9e0*/  MUFU.EX2 R237, R44 ;  /* 0x0000002c00ed7308 */ /* 0x0005620000000800 */
[C---:B------:R-:W-:Y:S03]  /*c9f0*/  FMUL.FTZ R46, R0.reuse, R118 ;  /* 0x00000076002e7220 */ /* 0x040fe60000410000 */
[----:B------:R-:W-:Y:S04]  /*ca00*/  FFMA.FTZ R0, R0, R250, R244 ;  /* 0x000000fa00007223 */ /* 0x000fe800000100f4 */
[----:B------:R-:W-:Y:S02]  /*ca10*/  FADD.FTZ R0, R243, R0 ;  /* 0x00000000f3007221 */ /* 0x000fe40000010000 */
[----:B------:R1:W-:Y:S02]  /*ca20*/  MUFU.EX2 R119, R70 ;  /* 0x0000004600777308 */ /* 0x0003e40000000800 */
[----:B------:R-:W-:Y:S04]  /*ca30*/  FADD.FTZ R0, R242, R0 ;  /* 0x00000000f2007221 */ /* 0x000fe80000010000 */
[----:B------:R-:W-:Y:S02]  /*ca40*/  FADD.FTZ R0, R241, R0 ;  /* 0x00000000f1007221 */ /* 0x000fe40000010000 */
[C---:B--2---:R-:W-:Y:S02]  /*ca50*/  FMUL.FTZ R44, R2.reuse, R116 ;  /* 0x00000074022c7220 */ /* 0x044fe40000410000 */
[----:B------:R-:W-:Y:S04]  /*ca60*/  FFMA.FTZ R2, R2, R249, R245 ;  /* 0x000000f902027223 */ /* 0x000fe800000100f5 */
[----:B------:R-:W-:Y:S01]  /*ca70*/  FADD.FTZ R2, R248, R2 ;  /* 0x00000002f8027221 */ /* 0x000fe20000010000 */
[C---:B----4-:R-:W-:Y:S03]  /*ca80*/  HMMA.16816.F32.BF16 R44, R76.reuse, R80, R44 ;  /* 0x000000504c2c723c */ /* 0x050fe6000004182c */
[--C-:B-1----:R-:W-:Y:S04]  /*ca90*/  FFMA.FTZ R70, R147, c[0x0][0x2d0], -R144.reuse ;  /* 0x0000b40093467a23 */ /* 0x102fe80000010890 */
[----:B------:R1:W2:Y:S01]  /*caa0*/  MUFU.EX2 R230, R70 ;  /* 0x0000004600e67308 */ /* 0x0002a20000000800 */
[C---:B------:R-:W-:Y:S01]  /*cab0*/  HMMA.16816.F32.BF16 R48, R76.reuse, R82, R48 ;  /* 0x000000524c30723c */ /* 0x040fe20000041830 */
[----:B------:R-:W4:Y:S07]  /*cac0*/  LDSM.16.MT88.4 R80, [R197+0x900] ;  /* 0x00090000c550783b */ /* 0x000f2e0000004200 */
[C---:B------:R-:W-:Y:S08]  /*cad0*/  HMMA.16816.F32.BF16 R52, R76.reuse, R84, R52 ;  /* 0x000000544c34723c */ /* 0x040ff00000041834 */
[C---:B------:R-:W-:Y:S01]  /*cae0*/  HMMA.16816.F32.BF16 R56, R76.reuse, R86, R56 ;  /* 0x000000564c38723c */ /* 0x040fe20000041838 */
[----:B------:R-:W2:Y:S03]  /*caf0*/  LDSM.16.MT88.4 R84, [R198+0x900] ;  /* 0x00090000c654783b */ /* 0x000ea60000004200 */
[--C-:B-1----:R-:W-:Y:S04]  /*cb00*/  FFMA.FTZ R70, R148, c[0x0][0x2d0], -R69.reuse ;  /* 0x0000b40094467a23 */ /* 0x102fe80000010845 */
[C---:B------:R-:W-:Y:S01]  /*cb10*/  HMMA.16816.F32.BF16 R60, R76.reuse, R88, R60 ;  /* 0x000000584c3c723c */ /* 0x040fe2000004183c */
[----:B------:R1:W-:Y:S07]  /*cb20*/  MUFU.EX2 R118, R70 ;  /* 0x0000004600767308 */ /* 0x0003ee0000000800 */
[----:B------:R-:W-:Y:S01]  /*cb30*/  HMMA.16816.F32.BF16 R64, R76, R90, R64 ;  /* 0x0000005a4c40723c */ /* 0x000fe20000041840 */
[----:B------:R-:W2:Y:S06]  /*cb40*/  LDSM.16.MT88.4 R88, [R197+0x3900] ;  /* 0x00390000c558783b */ /* 0x000eac0000004200 */
[----:B---3--:R-:W-:Y:S02]  /*cb50*/  F2FP.BF16.PACK_AB R76, R239, R240 ;  /* 0x000000f0ef4c723e */ /* 0x008fe400000010ff */
[----:B-----5:R-:W-:Y:S03]  /*cb60*/  F2FP.BF16.PACK_AB R77, R237, R238 ;  /* 0x000000eeed4d723e */ /* 0x020fe600000010ff */
[----:B------:R-:W-:Y:S02]  /*cb70*/  F2FP.BF16.PACK_AB R78, R235, R236 ;  /* 0x000000eceb4e723e */ /* 0x000fe400000010ff */
[----:B------:R-:W-:Y:S01]  /*cb80*/  F2FP.BF16.PACK_AB R79, R233, R234 ;  /* 0x000000eae94f723e */ /* 0x000fe200000010ff */
[--C-:B-1----:R-:W-:Y:S06]  /*cb90*/  FFMA.FTZ R70, R149, c[0x0][0x2d0], -R69.reuse ;  /* 0x0000b40095467a23 */ /* 0x102fec0000010845 */
[C---:B----4-:R-:W-:Y:S01]  /*cba0*/  HMMA.16816.F32.BF16 R4, R76.reuse, R80, R4 ;  /* 0x000000504c04723c */ /* 0x050fe20000041804 */
[----:B------:R1:W3:Y:S07]  /*cbb0*/  MUFU.EX2 R117, R70 ;  /* 0x0000004600757308 */ /* 0x0002ee0000000800 */
[C---:B------:R-:W-:Y:S01]  /*cbc0*/  HMMA.16816.F32.BF16 R8, R76.reuse, R82, R8 ;  /* 0x000000524c08723c */ /* 0x040fe20000041808 */
[----:B------:R-:W4:Y:S07]  /*cbd0*/  LDSM.16.MT88.4 R80, [R198+0x3900] ;  /* 0x00390000c650783b */ /* 0x000f2e0000004200 */
[C---:B--2---:R-:W-:Y:S08]  /*cbe0*/  HMMA.16816.F32.BF16 R12, R76.reuse, R84, R12 ;  /* 0x000000544c0c723c */ /* 0x044ff0000004180c */
[C---:B------:R-:W-:Y:S01]  /*cbf0*/  HMMA.16816.F32.BF16 R16, R76.reuse, R86, R16 ;  /* 0x000000564c10723c */ /* 0x040fe20000041810 */
[----:B------:R-:W2:Y:S03]  /*cc00*/  LDSM.16.MT88.4 R84, [R201+0x3900] ;  /* 0x00390000c954783b */ /* 0x000ea60000004200 */
[--C-:B-1----:R-:W-:Y:S04]  /*cc10*/  FFMA.FTZ R70, R156, c[0x0][0x2d0], -R144.reuse ;  /* 0x0000b4009c467a23 */ /* 0x102fe80000010890 */
[C---:B------:R-:W-:Y:S01]  /*cc20*/  HMMA.16816.F32.BF16 R20, R76.reuse, R92, R20 ;  /* 0x0000005c4c14723c */ /* 0x040fe20000041814 */
[----:B------:R1:W-:Y:S07]  /*cc30*/  MUFU.EX2 R116, R70 ;  /* 0x0000004600747308 */ /* 0x0003ee0000000800 */
[C---:B------:R-:W-:Y:S01]  /*cc40*/  HMMA.16816.F32.BF16 R24, R76.reuse, R94, R24 ;  /* 0x0000005e4c18723c */ /* 0x040fe20000041818 */
[----:B------:R-:W5:Y:S07]  /*cc50*/  LDSM.16.MT88.4 R92, [R200+0x3900] ;  /* 0x00390000c85c783b */ /* 0x000f6e0000004200 */
[C---:B------:R-:W-:Y:S08]  /*cc60*/  HMMA.16816.F32.BF16 R28, R76.reuse, R96, R28 ;  /* 0x000000604c1c723c */ /* 0x040ff0000004181c */
[C---:B------:R-:W-:Y:S01]  /*cc70*/  HMMA.16816.F32.BF16 R32, R76.reuse, R98, R32 ;  /* 0x000000624c20723c */ /* 0x040fe20000041820 */
[----:B------:R-:W-:Y:S03]  /*cc80*/  LDSM.16.MT88.4 R96, [R200+0x4100] ;  /* 0x00410000c860783b */ /* 0x000fe60000004200 */
[--C-:B-1----:R-:W-:Y:S04]  /*cc90*/  FFMA.FTZ R70, R150, c[0x0][0x2d0], -R144.reuse ;  /* 0x0000b40096467a23 */ /* 0x102fe80000010890 */
[C---:B------:R-:W-:Y:S01]  /*cca0*/  HMMA.16816.F32.BF16 R36, R76.reuse, R88, R36 ;  /* 0x000000584c24723c */ /* 0x040fe20000041824 */
[----:B------:R1:W1:Y:S07]  /*ccb0*/  MUFU.EX2 R229, R70 ;  /* 0x0000004600e57308 */ /* 0x00026e0000000800 */
[C---:B------:R-:W-:Y:S01]  /*ccc0*/  HMMA.16816.F32.BF16 R40, R76.reuse, R90, R40 ;  /* 0x0000005a4c28723c */ /* 0x040fe20000041828 */
[----:B------:R-:W-:Y:S07]  /*ccd0*/  LDSM.16.MT88.4 R88, [R198+0x1100] ;  /* 0x00110000c658783b */ /* 0x000fee0000004200 */
[C---:B----4-:R-:W-:Y:S08]  /*cce0*/  HMMA.16816.F32.BF16 R44, R76.reuse, R80, R44 ;  /* 0x000000504c2c723c */ /* 0x050ff0000004182c */
[C---:B------:R-:W-:Y:S01]  /*ccf0*/  HMMA.16816.F32.BF16 R48, R76.reuse, R82, R48 ;  /* 0x000000524c30723c */ /* 0x040fe20000041830 */
[----:B------:R-:W4:Y:S03]  /*cd00*/  LDSM.16.MT88.4 R80, [R197+0x1100] ;  /* 0x00110000c550783b */ /* 0x000f260000004200 */
[--C-:B-1----:R-:W-:Y:S04]  /*cd10*/  FFMA.FTZ R70, R151, c[0x0][0x2d0], -R69.reuse ;  /* 0x0000b40097467a23 */ /* 0x102fe80000010845 */
[C---:B--2---:R-:W-:Y:S01]  /*cd20*/  HMMA.16816.F32.BF16 R52, R76.reuse, R84, R52 ;  /* 0x000000544c34723c */ /* 0x044fe20000041834 */
[----:B------:R1:W-:Y:S07]  /*cd30*/  MUFU.EX2 R228, R70 ;  /* 0x0000004600e47308 */ /* 0x0003ee0000000800 */
[C---:B------:R-:W-:Y:S01]  /*cd40*/  HMMA.16816.F32.BF16 R56, R76.reuse, R86, R56 ;  /* 0x000000564c38723c */ /* 0x040fe20000041838 */
[----:B------:R-:W2:Y:S07]  /*cd50*/  LDSM.16.MT88.4 R84, [R201+0x1100] ;  /* 0x00110000c954783b */ /* 0x000eae0000004200 */
[C---:B-----5:R-:W-:Y:S08]  /*cd60*/  HMMA.16816.F32.BF16 R60, R76.reuse, R92, R60 ;  /* 0x0000005c4c3c723c */ /* 0x060ff0000004183c */
[----:B------:R-:W-:Y:S01]  /*cd70*/  HMMA.16816.F32.BF16 R64, R76, R94, R64 ;  /* 0x0000005e4c40723c */ /* 0x000fe20000041840 */
[----:B------:R-:W5:Y:S03]  /*cd80*/  LDSM.16.MT88.4 R92, [R200+0x1100] ;  /* 0x00110000c85c783b */ /* 0x000f660000004200 */
[--C-:B-1----:R-:W-:Y:S03]  /*cd90*/  FFMA.FTZ R70, R157, c[0x0][0x2d0], -R69.reuse ;  /* 0x0000b4009d467a23 */ /* 0x102fe60000010845 */
[----:B------:R-:W-:Y:S01]  /*cda0*/  F2FP.BF16.PACK_AB R76, R230, R119 ;  /* 0x00000077e64c723e */ /* 0x000fe200000010ff */
[----:B------:R1:W1:Y:S01]  /*cdb0*/  MUFU.EX2 R227, R70 ;  /* 0x0000004600e37308 */ /* 0x0002620000000800 */
[----:B---3--:R-:W-:Y:S03]  /*cdc0*/  F2FP.BF16.PACK_AB R77, R117, R118 ;  /* 0x00000076754d723e */ /* 0x008fe600000010ff */
[----:B------:R-:W-:Y:S01]  /*cdd0*/  F2FP.BF16.PACK_AB R78, R229, R116 ;  /* 0x00000074e54e723e */ /* 0x000fe200000010ff */
[--C-:B-1----:R-:W-:Y:S01]  /*cde0*/  FFMA.FTZ R70, R158, c[0x0][0x2d0], -R144.reuse ;  /* 0x0000b4009e467a23 */ /* 0x102fe20000010890 */
[----:B------:R-:W-:Y:S01]  /*cdf0*/  F2FP.BF16.PACK_AB R79, R227, R228 ;  /* 0x000000e4e34f723e */ /* 0x000fe200000010ff */
[----:B------:R-:W3:Y:S03]  /*ce00*/  LDL R158, [R1+0xc] ;  /* 0x00000c00019e7983 */ /* 0x000ee60000100800 */
[----:B------:R1:W-:Y:S03]  /*ce10*/  MUFU.EX2 R157, R70 ;  /* 0x00000046009d7308 */ /* 0x0003e60000000800 */
[C---:B----4-:R-:W-:Y:S08]  /*ce20*/  HMMA.16816.F32.BF16 R4, R76.reuse, R80, R4 ;  /* 0x000000504c04723c */ /* 0x050ff00000041804 */
[C---:B------:R-:W-:Y:S01]  /*ce30*/  HMMA.16816.F32.BF16 R8, R76.reuse, R82, R8 ;  /* 0x000000524c08723c */ /* 0x040fe20000041808 */
[----:B------:R-:W4:Y:S07]  /*ce40*/  LDSM.16.MT88.4 R80, [R197+0x4100] ;  /* 0x00410000c550783b */ /* 0x000f2e0000004200 */
[C---:B------:R-:W-:Y:S04]  /*ce50*/  HMMA.16816.F32.BF16 R12, R76.reuse, R88, R12 ;  /* 0x000000584c0c723c */ /* 0x040fe8000004180c */
[--C-:B-1----:R-:W-:Y:S04]  /*ce60*/  FFMA.FTZ R70, R159, c[0x0][0x2d0], -R144.reuse ;  /* 0x0000b4009f467a23 */ /* 0x102fe80000010890 */
[C---:B------:R-:W-:Y:S01]  /*ce70*/  HMMA.16816.F32.BF16 R16, R76.reuse, R90, R16 ;  /* 0x0000005a4c10723c */ /* 0x040fe20000041810 */
[----:B------:R1:W1:Y:S01]  /*ce80*/  MUFU.EX2 R156, R70 ;  /* 0x00000046009c7308 */ /* 0x0002620000000800 */
[----:B------:R-:W4:Y:S06]  /*ce90*/  LDSM.16.MT88.4 R88, [R198+0x4100] ;  /* 0x00410000c658783b */ /* 0x000f2c0000004200 */
[C---:B--2---:R-:W-:Y:S08]  /*cea0*/  HMMA.16816.F32.BF16 R20, R76.reuse, R84, R20 ;  /* 0x000000544c14723c */ /* 0x044ff00000041814 */
[C---:B------:R-:W-:Y:S01]  /*ceb0*/  HMMA.16816.F32.BF16 R24, R76.reuse, R86, R24 ;  /* 0x000000564c18723c */ /* 0x040fe20000041818 */
[----:B------:R-:W2:Y:S07]  /*cec0*/  LDSM.16.MT88.4 R84, [R201+0x4100] ;  /* 0x00410000c954783b */ /* 0x000eae0000004200 */
[C---:B-----5:R-:W-:Y:S04]  /*ced0*/  HMMA.16816.F32.BF16 R28, R76.reuse, R92, R28 ;  /* 0x0000005c4c1c723c */ /* 0x060fe8000004181c */
[--C-:B-1----:R-:W-:Y:S04]  /*cee0*/  FFMA.FTZ R70, R160, c[0x0][0x2d0], -R69.reuse ;  /* 0x0000b400a0467a23 */ /* 0x102fe80000010845 */
[C---:B------:R-:W-:Y:S01]  /*cef0*/  HMMA.16816.F32.BF16 R32, R76.reuse, R94, R32 ;  /* 0x0000005e4c20723c */ /* 0x040fe20000041820 */
[----:B------:R1:W-:Y:S01]  /*cf00*/  MUFU.EX2 R151, R70 ;  /* 0x0000004600977308 */ /* 0x0003e20000000800 */
[----:B------:R-:W5:Y:S06]  /*cf10*/  LDSM.16.MT88.4 R92, [R197+0x1900] ;  /* 0x00190000c55c783b */ /* 0x000f6c0000004200 */
[C---:B----4-:R-:W-:Y:S08]  /*cf20*/  HMMA.16816.F32.BF16 R36, R76.reuse, R80, R36 ;  /* 0x000000504c24723c */ /* 0x050ff00000041824 */
[C---:B------:R-:W-:Y:S01]  /*cf30*/  HMMA.16816.F32.BF16 R40, R76.reuse, R82, R40 ;  /* 0x000000524c28723c */ /* 0x040fe20000041828 */
[----:B------:R-:W4:Y:S07]  /*cf40*/  LDSM.16.MT88.4 R80, [R198+0x1900] ;  /* 0x00190000c650783b */ /* 0x000f2e0000004200 */
[C---:B------:R-:W-:Y:S04]  /*cf50*/  HMMA.16816.F32.BF16 R44, R76.reuse, R88, R44 ;  /* 0x000000584c2c723c */ /* 0x040fe8000004182c */
[--C-:B-1----:R-:W-:Y:S04]  /*cf60*/  FFMA.FTZ R70, R161, c[0x0][0x2d0], -R69.reuse ;  /* 0x0000b400a1467a23 */ /* 0x102fe80000010845 */
[C---:B------:R-:W-:Y:S01]  /*cf70*/  HMMA.16816.F32.BF16 R48, R76.reuse, R90, R48 ;  /* 0x0000005a4c30723c */ /* 0x040fe20000041830 */
[----:B------:R1:W1:Y:S01]  /*cf80*/  MUFU.EX2 R150, R70 ;  /* 0x0000004600967308 */ /* 0x0002620000000800 */
[----:B------:R-:W-:Y:S06]  /*cf90*/  LDSM.16.MT88.4 R88, [R200+0x1900] ;  /* 0x00190000c858783b */ /* 0x000fec0000004200 */
[C---:B--2---:R-:W-:Y:S08]  /*cfa0*/  HMMA.16816.F32.BF16 R52, R76.reuse, R84, R52 ;  /* 0x000000544c34723c */ /* 0x044ff00000041834 */
[C---:B------:R-:W-:Y:S01]  /*cfb0*/  HMMA.16816.F32.BF16 R56, R76.reuse, R86, R56 ;  /* 0x000000564c38723c */ /* 0x040fe20000041838 */
[----:B------:R-:W2:Y:S07]  /*cfc0*/  LDSM.16.MT88.4 R84, [R201+0x1900] ;  /* 0x00190000c954783b */ /* 0x000eae0000004200 */
[C---:B------:R-:W-:Y:S04]  /*cfd0*/  HMMA.16816.F32.BF16 R60, R76.reuse, R96, R60 ;  /* 0x000000604c3c723c */ /* 0x040fe8000004183c */
[--C-:B-1----:R-:W-:Y:S04]  /*cfe0*/  FFMA.FTZ R70, R162, c[0x0][0x2d0], -R144.reuse ;  /* 0x0000b400a2467a23 */ /* 0x102fe80000010890 */
[----:B------:R-:W-:Y:S01]  /*cff0*/  HMMA.16816.F32.BF16 R64, R76, R98, R64 ;  /* 0x000000624c40723c */ /* 0x000fe20000041840 */
[----:B------:R1:W-:Y:S01]  /*d000*/  MUFU.EX2 R149, R70 ;  /* 0x0000004600957308 */ /* 0x0003e20000000800 */
[----:B------:R-:W-:Y:S05]  /*d010*/  LDSM.16.MT88.4 R96, [R201+0x4900] ;  /* 0x00490000c960783b */ /* 0x000fea0000004200 */
[----:B------:R-:W-:Y:S02]  /*d020*/  F2FP.BF16.PACK_AB R76, R156, R157 ;  /* 0x0000009d9c4c723e */ /* 0x000fe400000010ff */
[----:B------:R-:W-:Y:S03]  /*d030*/  F2FP.BF16.PACK_AB R77, R150, R151 ;  /* 0x00000097964d723e */ /* 0x000fe600000010ff */
[--C-:B-1----:R-:W-:Y:S04]  /*d040*/  FFMA.FTZ R70, R163, c[0x0][0x2d0], -R144.reuse ;  /* 0x0000b400a3467a23 */ /* 0x102fe80000010890 */
[----:B------:R1:W1:Y:S02]  /*d050*/  MUFU.EX2 R148, R70 ;  /* 0x0000004600947308 */ /* 0x0002640000000800 */
[--C-:B-1----:R-:W-:Y:S01]  /*d060*/  FFMA.FTZ R70, R164, c[0x0][0x2d0], -R69.reuse ;  /* 0x0000b400a4467a23 */ /* 0x102fe20000010845 */
[----:B------:R-:W-:Y:S07]  /*d070*/  F2FP.BF16.PACK_AB R78, R148, R149 ;  /* 0x00000095944e723e */ /* 0x000fee00000010ff */
[----:B------:R1:W-:Y:S02]  /*d080*/  MUFU.EX2 R147, R70 ;  /* 0x0000004600937308 */ /* 0x0003e40000000800 */
[--C-:B-1----:R-:W-:Y:S08]  /*d090*/  FFMA.FTZ R70, R165, c[0x0][0x2d0], -R69.reuse ;  /* 0x0000b400a5467a23 */ /* 0x102ff00000010845 */
[----:B------:R1:W1:Y:S02]  /*d0a0*/  MUFU.EX2 R146, R70 ;  /* 0x0000004600927308 */ /* 0x0002640000000800 */
[--C-:B-1----:R-:W-:Y:S01]  /*d0b0*/  FFMA.FTZ R70, R166, c[0x0][0x2d0], -R144.reuse ;  /* 0x0000b400a6467a23 */ /* 0x102fe20000010890 */
[----:B------:R-:W-:Y:S07]  /*d0c0*/  F2FP.BF16.PACK_AB R79, R146, R147 ;  /* 0x00000093924f723e */ /* 0x000fee00000010ff */
[----:B------:R1:W-:Y:S01]  /*d0d0*/  MUFU.EX2 R145, R70 ;  /* 0x0000004600917308 */ /* 0x0003e20000000800 */
[C---:B-----5:R-:W-:Y:S08]  /*d0e0*/  HMMA.16816.F32.BF16 R4, R76.reuse, R92, R4 ;  /* 0x0000005c4c04723c */ /* 0x060ff00000041804 */
[C---:B------:R-:W-:Y:S01]  /*d0f0*/  HMMA.16816.F32.BF16 R8, R76.reuse, R94, R8 ;  /* 0x0000005e4c08723c */ /* 0x040fe20000041808 */
[----:B------:R-:W5:Y:S07]  /*d100*/  LDSM.16.MT88.4 R92, [R197+0x4900] ;  /* 0x00490000c55c783b */ /* 0x000f6e0000004200 */
[C---:B----4-:R-:W-:Y:S04]  /*d110*/  HMMA.16816.F32.BF16 R12, R76.reuse, R80, R12 ;  /* 0x000000504c0c723c */ /* 0x050fe8000004180c */
[--C-:B-1----:R-:W-:Y:S04]  /*d120*/  FFMA.FTZ R70, R167, c[0x0][0x2d0], -R144.reuse ;  /* 0x0000b400a7467a23 */ /* 0x102fe80000010890 */
[C---:B------:R-:W-:Y:S01]  /*d130*/  HMMA.16816.F32.BF16 R16, R76.reuse, R82, R16 ;  /* 0x000000524c10723c */ /* 0x040fe20000041810 */
[----:B------:R1:W4:Y:S01]  /*d140*/  MUFU.EX2 R143, R70 ;  /* 0x00000046008f7308 */ /* 0x0003220000000800 */
[----:B------:R-:W4:Y:S06]  /*d150*/  LDSM.16.MT88.4 R80, [R198+0x4900] ;  /* 0x00490000c650783b */ /* 0x000f2c0000004200 */
[C---:B--2---:R-:W-:Y:S08]  /*d160*/  HMMA.16816.F32.BF16 R20, R76.reuse, R84, R20 ;  /* 0x000000544c14723c */ /* 0x044ff00000041814 */
[C---:B------:R-:W-:Y:S01]  /*d170*/  HMMA.16816.F32.BF16 R24, R76.reuse, R86, R24 ;  /* 0x000000564c18723c */ /* 0x040fe20000041818 */
[----:B------:R-:W2:Y:S07]  /*d180*/  LDSM.16.MT88.4 R84, [R197+0x2100] ;  /* 0x00210000c554783b */ /* 0x000eae0000004200 */
[C---:B------:R-:W-:Y:S04]  /*d190*/  HMMA.16816.F32.BF16 R28, R76.reuse, R88, R28 ;  /* 0x000000584c1c723c */ /* 0x040fe8000004181c */
[--C-:B-1----:R-:W-:Y:S04]  /*d1a0*/  FFMA.FTZ R70, R169, c[0x0][0x2d0], -R69.reuse ;  /* 0x0000b400a9467a23 */ /* 0x102fe80000010845 */
[C---:B------:R-:W-:Y:S01]  /*d1b0*/  HMMA.16816.F32.BF16 R32, R76.reuse, R90, R32 ;  /* 0x0000005a4c20723c */ /* 0x040fe20000041820 */
[----:B------:R1:W-:Y:S01]  /*d1c0*/  MUFU.EX2 R142, R70 ;  /* 0x00000046008e7308 */ /* 0x0003e20000000800 */
[----:B------:R-:W2:Y:S01]  /*d1d0*/  LDSM.16.MT88.4 R88, [R198+0x2100] ;  /* 0x00210000c658783b */ /* 0x000ea20000004200 */
[----:B---3--:R-:W-:Y:S05]  /*d1e0*/  ISETP.GT.AND P0, PT, R218, R158, PT ;  /* 0x0000009eda00720c */ /* 0x008fea0003f04270 */
[C---:B-----5:R-:W-:Y:S08]  /*d1f0*/  HMMA.16816.F32.BF16 R36, R76.reuse, R92, R36 ;  /* 0x0000005c4c24723c */ /* 0x060ff00000041824 */
[C---:B------:R-:W-:Y:S01]  /*d200*/  HMMA.16816.F32.BF16 R40, R76.reuse, R94, R40 ;  /* 0x0000005e4c28723c */ /* 0x040fe20000041828 */
[----:B------:R-:W-:Y:S07]  /*d210*/  LDSM.16.MT88.4 R92, [R200+0x2100] ;  /* 0x00210000c85c783b */ /* 0x000fee0000004200 */
[C---:B----4-:R-:W-:Y:S04]  /*d220*/  HMMA.16816.F32.BF16 R44, R76.reuse, R80, R44 ;  /* 0x000000504c2c723c */ /* 0x050fe8000004182c */
[--C-:B-1----:R-:W-:Y:S04]  /*d230*/  FFMA.FTZ R70, R170, c[0x0][0x2d0], -R69.reuse ;  /* 0x0000b400aa467a23 */ /* 0x102fe80000010845 */
[C---:B------:R-:W-:Y:S01]  /*d240*/  HMMA.16816.F32.BF16 R48, R76.reuse, R82, R48 ;  /* 0x000000524c30723c */ /* 0x040fe20000041830 */
[----:B------:R1:W3:Y:S01]  /*d250*/  MUFU.EX2 R141, R70 ;  /* 0x00000046008d7308 */ /* 0x0002e20000000800 */
[----:B------:R-:W4:Y:S06]  /*d260*/  LDSM.16.MT88.4 R80, [R201+0x2100] ;  /* 0x00210000c950783b */ /* 0x000f2c0000004200 */
        /* <DEDUP_REMOVED lines=8> */
[----:B------:R-:W-:Y:S02]  /*d2f0*/  F2FP.BF16.PACK_AB R76, R143, R145 ;  /* 0x000000918f4c723e */ /* 0x000fe400000010ff */
[----:B---3--:R-:W-:Y:S03]  /*d300*/  F2FP.BF16.PACK_AB R77, R141, R142 ;  /* 0x0000008e8d4d723e */ /* 0x008fe600000010ff */
        /* <DEDUP_REMOVED lines=10> */
[C---:B--2---:R-:W-:Y:S08]  /*d3b0*/  HMMA.16816.F32.BF16 R4, R76.reuse, R84, R4 ;  /* 0x000000544c04723c */ /* 0x044ff00000041804 */
[C---:B------:R-:W-:Y:S01]  /*d3c0*/  HMMA.16816.F32.BF16 R8, R76.reuse, R86, R8 ;  /* 0x000000564c08723c */ /* 0x040fe20000041808 */
[----:B------:R-:W2:Y:S07]  /*d3d0*/  LDSM.16.MT88.4 R84, [R197+0x5100] ;  /* 0x00510000c554783b */ /* 0x000eae0000004200 */
[C---:B------:R-:W-:Y:S04]  /*d3e0*/  HMMA.16816.F32.BF16 R12, R76.reuse, R88, R12 ;  /* 0x000000584c0c723c */ /* 0x040fe8000004180c */
[--C-:B-1----:R-:W-:Y:S04]  /*d3f0*/  FFMA.FTZ R70, R190, c[0x0][0x2d0], -R144.reuse ;  /* 0x0000b400be467a23 */ /* 0x102fe80000010890 */
[C---:B------:R-:W-:Y:S01]  /*d400*/  HMMA.16816.F32.BF16 R16, R76.reuse, R90, R16 ;  /* 0x0000005a4c10723c */ /* 0x040fe20000041810 */
[----:B------:R1:W3:Y:S01]  /*d410*/  MUFU.EX2 R135, R70 ;  /* 0x0000004600877308 */ /* 0x0002e20000000800 */
[----:B------:R-:W5:Y:S06]  /*d420*/  LDSM.16.MT88.4 R88, [R198+0x5100] ;  /* 0x00510000c658783b */ /* 0x000f6c0000004200 */
[C---:B----4-:R-:W-:Y:S08]  /*d430*/  HMMA.16816.F32.BF16 R20, R76.reuse, R80, R20 ;  /* 0x000000504c14723c */ /* 0x050ff00000041814 */
[C---:B------:R-:W-:Y:S01]  /*d440*/  HMMA.16816.F32.BF16 R24, R76.reuse, R82, R24 ;  /* 0x000000524c18723c */ /* 0x040fe20000041818 */
[----:B------:R-:W4:Y:S07]  /*d450*/  LDSM.16.MT88.4 R80, [R200+0x5100] ;  /* 0x00510000c850783b */ /* 0x000f2e0000004200 */
[C---:B------:R-:W-:Y:S04]  /*d460*/  HMMA.16816.F32.BF16 R28, R76.reuse, R92, R28 ;  /* 0x0000005c4c1c723c */ /* 0x040fe8000004181c */
[--C-:B-1----:R-:W-:Y:S01]  /*d470*/  FFMA.FTZ R70, R215, c[0x0][0x2d0], -R69.reuse ;  /* 0x0000b400d7467a23 */ /* 0x102fe20000010845 */
[----:B------:R-:W-:Y:S03]  /*d480*/  IADD3 R215, R218, -0x1, RZ ;  /* 0xffffffffdad77810 */ /* 0x000fe60007ffe0ff */
[C---:B------:R-:W-:Y:S01]  /*d490*/  HMMA.16816.F32.BF16 R32, R76.reuse, R94, R32 ;  /* 0x0000005e4c20723c */ /* 0x040fe20000041820 */
[----:B------:R1:W-:Y:S01]  /*d4a0*/  MUFU.EX2 R134, R70 ;  /* 0x0000004600867308 */ /* 0x0003e20000000800 */
[----:B------:R-:W4:Y:S02]  /*d4b0*/  LDSM.16.MT88.4 R92, [R197+0x2900] ;  /* 0x00290000c55c783b */ /* 0x000f240000004200 */
[----:B------:R-:W-:Y:S04]  /*d4c0*/  MOV R218, R215 ;  /* 0x000000d700da7202 */ /* 0x000fe80000000f00 */
[C---:B--2---:R-:W-:Y:S08]  /*d4d0*/  HMMA.16816.F32.BF16 R36, R76.reuse, R84, R36 ;  /* 0x000000544c24723c */ /* 0x044ff00000041824 */
[C---:B------:R-:W-:Y:S08]  /*d4e0*/  HMMA.16816.F32.BF16 R40, R76.reuse, R86, R40 ;  /* 0x000000564c28723c */ /* 0x040ff00000041828 */
[C---:B-----5:R-:W-:Y:S04]  /*d4f0*/  HMMA.16816.F32.BF16 R44, R76.reuse, R88, R44 ;  /* 0x000000584c2c723c */ /* 0x060fe8000004182c */
[--C-:B-1----:R-:W-:Y:S02]  /*d500*/  FFMA.FTZ R70, R223, c[0x0][0x2d0], -R69.reuse ;  /* 0x0000b400df467a23 */ /* 0x102fe40000010845 */
[----:B------:R-:W-:Y:S01]  /*d510*/  FFMA.FTZ R69, R72, c[0x0][0x2d0], -R69 ;  /* 0x0000b40048457a23 */ /* 0x000fe20000010845 */
[----:B---3--:R-:W-:Y:S01]  /*d520*/  F2FP.BF16.PACK_AB R72, R135, R136 ;  /* 0x000000888748723e */ /* 0x008fe200000010ff */
[C---:B------:R-:W-:Y:S01]  /*d530*/  HMMA.16816.F32.BF16 R48, R76.reuse, R90, R48 ;  /* 0x0000005a4c30723c */ /* 0x040fe20000041830 */
[----:B------:R1:W2:Y:S07]  /*d540*/  MUFU.EX2 R133, R70 ;  /* 0x0000004600857308 */ /* 0x0002ae0000000800 */
[C---:B------:R-:W-:Y:S03]  /*d550*/  HMMA.16816.F32.BF16 R52, R76.reuse, R96, R52 ;  /* 0x000000604c34723c */ /* 0x040fe60000041834 */
[----:B------:R-:W3:Y:S05]  /*d560*/  MUFU.EX2 R69, R69 ;  /* 0x0000004500457308 */ /* 0x000eea0000000800 */
[C---:B------:R-:W-:Y:S08]  /*d570*/  HMMA.16816.F32.BF16 R56, R76.reuse, R98, R56 ;  /* 0x000000624c38723c */ /* 0x040ff00000041838 */
[C---:B----4-:R-:W-:Y:S04]  /*d580*/  HMMA.16816.F32.BF16 R60, R76.reuse, R80, R60 ;  /* 0x000000504c3c723c */ /* 0x050fe8000004183c */
[--C-:B-1----:R-:W-:Y:S01]  /*d590*/  FFMA.FTZ R70, R224, c[0x0][0x2d0], -R144.reuse ;  /* 0x0000b400e0467a23 */ /* 0x102fe20000010890 */
[----:B--2---:R-:W-:Y:S03]  /*d5a0*/  F2FP.BF16.PACK_AB R73, R133, R134 ;  /* 0x000000868549723e */ /* 0x004fe600000010ff */
[----:B------:R-:W-:Y:S01]  /*d5b0*/  HMMA.16816.F32.BF16 R64, R76, R82, R64 ;  /* 0x000000524c40723c */ /* 0x000fe20000041840 */
[----:B------:R1:W-:Y:S03]  /*d5c0*/  MUFU.EX2 R132, R70 ;  /* 0x0000004600847308 */ /* 0x0003e60000000800 */
[----:B---3--:R-:W-:Y:S01]  /*d5d0*/  F2FP.BF16.PACK_AB R75, R69, R71 ;  /* 0x00000047454b723e */ /* 0x008fe200000010ff */
[----:B-1----:R-:W-:Y:S06]  /*d5e0*/  FFMA.FTZ R70, R225, c[0x0][0x2d0], -R144 ;  /* 0x0000b400e1467a23 */ /* 0x002fec0000010890 */
[----:B------:R-:W1:Y:S02]  /*d5f0*/  MUFU.EX2 R70, R70 ;  /* 0x0000004600467308 */ /* 0x000e640000000800 */
[----:B-1----:R-:W-:Y:S07]  /*d600*/  F2FP.BF16.PACK_AB R74, R70, R132 ;  /* 0x00000084464a723e */ /* 0x002fee00000010ff */
[C---:B------:R-:W-:Y:S01]  /*d610*/  HMMA.16816.F32.BF16 R76, R72.reuse, R92, R4 ;  /* 0x0000005c484c723c */ /* 0x040fe20000041804 */
[----:B------:R-:W1:Y:S07]  /*d620*/  LDSM.16.MT88.4 R4, [R201+0x5900] ;  /* 0x00590000c904783b */ /* 0x000e6e0000004200 */
[C---:B------:R-:W-:Y:S07]  /*d630*/  HMMA.16816.F32.BF16 R80, R72.reuse, R94, R8 ;  /* 0x0000005e4850723c */ /* 0x040fee0000041808 */
        /* <DEDUP_REMOVED lines=9> */
[----:B------:R-:W2:Y:S01]  /*d6d0*/  LDSM.16.MT88.4 R8, [R200+0x5900] ;  /* 0x00590000c808783b */ /* 0x000ea20000004200 */
        /* <DEDUP_REMOVED lines=25> */
[C---:B-1----:R-:W-:Y:S03]  /*d870*/  HMMA.16816.F32.BF16 R52, R72.reuse, R4, R52 ;  /* 0x000000044834723c */ /* 0x042fe60000041834 */
[----:B------:R-:W-:Y:S02]  /*d880*/  FADD.FTZ R0, R148, R0 ;  /* 0x0000000094007221 */ /* 0x000fe40000010000 */
[----:B------:R-:W-:Y:S02]  /*d890*/  FADD.FTZ R2, R146, R2 ;  /* 0x0000000292027221 */ /* 0x000fe40000010000 */
[----:B------:R-:W-:Y:S01]  /*d8a0*/  FADD.FTZ R0, R145, R0 ;  /* 0x0000000091007221 */ /* 0x000fe20000010000 */
[C---:B------:R-:W-:Y:S04]  /*d8b0*/  HMMA.16816.F32.BF16 R56, R72.reuse, R6, R56 ;  /* 0x000000064838723c */ /* 0x040fe80000041838 */
[----:B------:R-:W-:Y:S02]  /*d8c0*/  FADD.FTZ R2, R142, R2 ;  /* 0x000000028e027221 */ /* 0x000fe40000010000 */
[----:B------:R-:W-:Y:S02]  /*d8d0*/  FADD.FTZ R0, R143, R0 ;  /* 0x000000008f007221 */ /* 0x000fe40000010000 */
[----:B------:R-:W-:Y:S01]  /*d8e0*/  FADD.FTZ R2, R141, R2 ;  /* 0x000000028d027221 */ /* 0x000fe20000010000 */
[C---:B--2---:R-:W-:Y:S03]  /*d8f0*/  HMMA.16816.F32.BF16 R60, R72.reuse, R8, R60 ;  /* 0x00000008483c723c */ /* 0x044fe6000004183c */
[----:B------:R-:W-:Y:S02]  /*d900*/  FADD.FTZ R0, R140, R0 ;  /* 0x000000008c007221 */ /* 0x000fe40000010000 */
[----:B------:R-:W-:Y:S02]  /*d910*/  FADD.FTZ R2, R138, R2 ;  /* 0x000000028a027221 */ /* 0x000fe40000010000 */
        /* <DEDUP_REMOVED lines=8> */
[----:B------:R-:W-:Y:S02]  /*d9a0*/  FADD.FTZ R0, R71, R0 ;  /* 0x0000000047007221 */ /* 0x000fe40000010000 */
[----:B------:R-:W-:Y:S01]  /*d9b0*/  FADD.FTZ R249, R70, R2 ;  /* 0x0000000246f97221 */ /* 0x000fe20000010000 */
[----:B------:R-:W-:Y:S01]  /*d9c0*/  MOV R70, R3 ;  /* 0x0000000300467202 */ /* 0x000fe20000000f00 */
[----:B------:R-:W-:Y:S01]  /*d9d0*/  FADD.FTZ R250, R69, R0 ;  /* 0x0000000045fa7221 */ /* 0x000fe20000010000 */
[----:B------:R-:W-:Y:S01]  /*d9e0*/  MOV R69, R68 ;  /* 0x0000004400457202 */ /* 0x000fe20000000f00 */
[----:B------:R-:W-:-:S05]  /*d9f0*/  @P0 BRA `(.L_x_272) ;  /* 0xffffcd4000000947 */ /* 0x000fca000383ffff */
.L_x_269:
[----:B------:R-:W-:-:S13]  /*da00*/  ISETP.GE.AND P0, PT, R215, R251, PT ;  /* 0x000000fbd700720c */ /* 0x000fda0003f06270 */
[----:B------:R-:W-:Y:S05]  /*da10*/  @!P0 BRA `(.L_x_273) ;  /* 0x000044e000008947 */ /* 0x000fea0003800000 */
[----:B-1----:R-:W2:Y:S01]  /*da20*/  LDL.LU R4, [R1+0x28] ;  /* 0x0000280001047983 */ /* 0x002ea20000300800 */
[C---:B------:R-:W-:Y:S01]  /*da30*/  IADD3 R0, R226.reuse, 0x40, RZ ;  /* 0x00000040e2007810 */ /* 0x040fe20007ffe0ff */
[----:B------:R-:W-:Y:S01]  /*da40*/  IMAD.MOV.U32 R70, RZ, RZ, R3 ;  /* 0x000000ffff467224 */ /* 0x000fe200078e0003 */
[C---:B------:R-:W-:Y:S01]  /*da50*/  IADD3 R2, R226.reuse, 0x40, RZ ;  /* 0x00000040e2027810 */ /* 0x040fe20007ffe0ff */
[----:B------:R-:W-:Y:S01]  /*da60*/  IMAD.MOV.U32 R69, RZ, RZ, R68 ;  /* 0x000000ffff457224 */ /* 0x000fe200078e0044 */
[----:B------:R-:W-:Y:S01]  /*da70*/  SHF.R.S32.HI R0, RZ, 0x1f, R0 ;  /* 0x0000001fff007819 */ /* 0x000fe20000011400 */
[----:B------:R-:W-:Y:S01]  /*da80*/  IMAD.SHL.U32 R240, R226, 0x2, RZ ;  /* 0x00000002e2f07824 */ /* 0x000fe200078e00ff */
[----:B------:R-:W-:Y:S02]  /*da90*/  SHF.R.S32.HI R221, RZ, 0x1f, R226 ;  /* 0x0000001fffdd7819 */ /* 0x000fe400000114e2 */
[----:B------:R-:W-:Y:S02]  /*daa0*/  LEA.HI R0, R0, R2, RZ, 0x3 ;  /* 0x0000000200007211 */ /* 0x000fe400078f18ff */
[----:B------:R-:W-:-:S02]  /*dab0*/  SHF.L.U64.HI R221, R226, 0x1, R221 ;  /* 0x00000001e2dd7819 */ /* 0x000fc400000102dd */
[----:B------:R-:W-:-:S05]  /*dac0*/  LOP3.LUT R0, R0, 0xfffffff8, RZ, 0xc0, !PT ;  /* 0xfffffff800007812 */ /* 0x000fca00078ec0ff */
[C---:B------:R-:W-:Y:S01]  /*dad0*/  IMAD.SHL.U32 R218, R0.reuse, 0x2, RZ ;  /* 0x0000000200da7824 */ /* 0x040fe200078e00ff */
[----:B--2---:R-:W-:Y:S02]  /*dae0*/  SHF.L.U64.HI R220, R0, 0x1, R4 ;  /* 0x0000000100dc7819 */ /* 0x004fe40000010204 */
.L_x_283:
[----:B------:R-:W-:Y:S04]  /*daf0*/  DEPBAR.LE SB0, 0x0 ;  /* 0x000080000000791a */ /* 0x000fe80000000000 */
[----:B------:R-:W-:Y:S01]  /*db00*/  BAR.SYNC.DEFER_BLOCKING 0x0 ;  /* 0x0000000000007b1d */ /* 0x000fe20000010000 */
[----:B------:R-:W-:Y:S01]  /*db10*/  SHF.R.S32.HI R0, RZ, 0x1f, R217 ;  /* 0x0000001fff007819 */ /* 0x000fe200000114d9 */
[----:B------:R-:W-:Y:S01]  /*db20*/  IMAD.WIDE.U32 R2, R217, c[0x0][0x208], RZ ;  /* 0x00008200d9027a25 */ /* 0x000fe200078e00ff */
[----:B------:R-:W-:Y:S02]  /*db30*/  ISETP.GE.AND P2, PT, R226, c[0x0][0x1d4], PT ;  /* 0x00007500e2007a0c */ /* 0x000fe40003f46270 */
[C---:B------:R-:W-:Y:S01]  /*db40*/  IADD3 R166, R219.reuse, 0x3100, RZ ;  /* 0x00003100dba67810 */ /* 0x040fe20007ffe0ff */
[----:B------:R-:W-:Y:S01]  /*db50*/  IMAD R0, R0, c[0x0][0x208], RZ ;  /* 0x0000820000007a24 */ /* 0x000fe200078e02ff */
[----:B------:R-:W-:Y:S03]  /*db60*/  IADD3 R167, R219, 0x1100, RZ ;  /* 0x00001100dba77810 */ /* 0x000fe60007ffe0ff */
[----:B------:R-:W-:Y:S05]  /*db70*/  IMAD R0, R217, c[0x0][0x20c], R0 ;  /* 0x00008300d9007a24 */ /* 0x000fea00078e0200 */
[----:B------:R-:W-:Y:S02]  /*db80*/  IADD3 R3, R3, R0, RZ ;  /* 0x0000000003037210 */ /* 0x000fe40007ffe0ff */
[----:B------:R-:W-:Y:S03]  /*db90*/  SHF.R.S32.HI R0, RZ, 0x1f, R216 ;  /* 0x0000001fff007819 */ /* 0x000fe600000114d8 */
[----:B------:R-:W-:Y:S01]  /*dba0*/  IMAD.WIDE.U32 R2, R216, c[0x0][0x218], R2 ;  /* 0x00008600d8027a25 */ /* 0x000fe200078e0002 */
[----:B------:R-:W1:Y:S03]  /*dbb0*/  LDSM.16.M88.4 R8, [R196+0x8100] ;  /* 0x00810000c408783b */ /* 0x000e660000000200 */
[----:B------:R-:W-:Y:S04]  /*dbc0*/  IMAD R0, R0, c[0x0][0x218], RZ ;  /* 0x0000860000007a24 */ /* 0x000fe800078e02ff */
[----:B------:R-:W-:Y:S01]  /*dbd0*/  IMAD R0, R216, c[0x0][0x21c], R0 ;  /* 0x00008700d8007a24 */ /* 0x000fe200078e0200 */
[----:B------:R-:W2:Y:S08]  /*dbe0*/  LDSM.16.M88.4 R16, [R196+0x8900] ;  /* 0x00890000c410783b */ /* 0x000eb00000000200 */
[----:B------:R-:W3:Y:S08]  /*dbf0*/  S2R R12, SR_CTAID.Y ;  /* 0x00000000000c7919 */ /* 0x000ef00000002600 */
[----:B------:R-:W4:Y:S08]  /*dc00*/  LDSM.16.M88.4 R24, [R196+0x9100] ;  /* 0x00910000c418783b */ /* 0x000f300000000200 */
[----:B------:R-:W5:Y:S01]  /*dc10*/  LDSM.16.M88.4 R32, [R196+0x9900] ;  /* 0x00990000c420783b */ /* 0x000f620000000200 */
[C---:B-1----:R-:W-:Y:S07]  /*dc20*/  HMMA.16816.F32.BF16 R4, R124.reuse, R8, RZ ;  /* 0x000000087c04723c */ /* 0x042fee00000418ff */
[----:B------:R-:W1:Y:S01]  /*dc30*/  LDSM.16.M88.4 R40, [R196+0xa100] ;  /* 0x00a10000c428783b */ /* 0x000e620000000200 */
[----:B---3--:R-:W-:Y:S01]  /*dc40*/  SHF.R.S32.HI R20, RZ, 0x1f, R12 ;  /* 0x0000001fff147819 */ /* 0x008fe2000001140c */
[----:B------:R-:W-:Y:S01]  /*dc50*/  IMAD.WIDE.U32 R22, R12, c[0x0][0x210], RZ ;  /* 0x000084000c167a25 */ /* 0x000fe200078e00ff */
[C---:B------:R-:W-:Y:S03]  /*dc60*/  HMMA.16816.F32.BF16 R8, R124.reuse, R10, RZ ;  /* 0x0000000a7c08723c */ /* 0x040fe600000418ff */
[----:B------:R-:W-:Y:S02]  /*dc70*/  IMAD R20, R20, c[0x0][0x210], RZ ;  /* 0x0000840014147a24 */ /* 0x000fe400078e02ff */
[----:B------:R-:W-:Y:S01]  /*dc80*/  LDSM.16.M88.4 R48, [R196+0xa900] ;  /* 0x00a90000c430783b */ /* 0x000fe20000000200 */
[----:B------:R-:W-:Y:S01]  /*dc90*/  IADD3 R2, P0, R22, R2, RZ ;  /* 0x0000000216027210 */ /* 0x000fe20007f1e0ff */
[----:B------:R-:W-:Y:S02]  /*dca0*/  IMAD R20, R12, c[0x0][0x214], R20 ;  /* 0x000085000c147a24 */ /* 0x000fe400078e0214 */
[C---:B--2---:R-:W-:Y:S04]  /*dcb0*/  HMMA.16816.F32.BF16 R12, R124.reuse, R16, RZ ;  /* 0x000000107c0c723c */ /* 0x044fe800000418ff */
[----:B------:R-:W-:Y:S01]  /*dcc0*/  LDSM.16.M88.4 R72, [R203] ;  /* 0x00000000cb48783b */ /* 0x000fe20000000200 */
[----:B------:R-:W-:Y:S03]  /*dcd0*/  IADD3 R20, R23, R20, RZ ;  /* 0x0000001417147210 */ /* 0x000fe60007ffe0ff */
[C---:B------:R-:W-:Y:S01]  /*dce0*/  HMMA.16816.F32.BF16 R16, R124.reuse, R18, RZ ;  /* 0x000000127c10723c */ /* 0x040fe200000418ff */
[----:B------:R-:W-:Y:S03]  /*dcf0*/  IADD3.X R3, R20, R3, R0, P0, !PT ;  /* 0x0000000314037210 */ /* 0x000fe600007fe400 */
[----:B------:R-:W-:Y:S01]  /*dd00*/  LDSM.16.M88.4 R132, [R214] ;  /* 0x00000000d684783b */ /* 0x000fe20000000200 */
[C---:B------:R-:W-:Y:S03]  /*dd10*/  LEA R0, P0, R2.reuse, c[0x0][0x1f8], 0x1 ;  /* 0x00007e0002007a11 */ /* 0x040fe600078008ff */
[C---:B----4-:R-:W-:Y:S01]  /*dd20*/  HMMA.16816.F32.BF16 R20, R124.reuse, R24, RZ ;  /* 0x000000187c14723c */ /* 0x050fe200000418ff */
[----:B------:R-:W-:Y:S03]  /*dd30*/  LEA.HI.X R2, R2, c[0x0][0x1fc], R3, 0x1, P0 ;  /* 0x00007f0002027a11 */ /* 0x000fe600000f0c03 */
[----:B------:R-:W-:Y:S04]  /*dd40*/  LDSM.16.M88.4 R136, [R213] ;  /* 0x00000000d588783b */ /* 0x000fe80000000200 */
[C---:B------:R-:W-:Y:S04]  /*dd50*/  HMMA.16816.F32.BF16 R24, R124.reuse, R26, RZ ;  /* 0x0000001a7c18723c */ /* 0x040fe800000418ff */
[----:B------:R-:W2:Y:S04]  /*dd60*/  SHFL.IDX PT, R3, R0, RZ, 0x181f ;  /* 0x00181fff00037589 */ /* 0x000ea800000e0000 */
[C---:B-----5:R-:W-:Y:S04]  /*dd70*/  HMMA.16816.F32.BF16 R28, R124.reuse, R32, RZ ;  /* 0x000000207c1c723c */ /* 0x060fe800000418ff */
[----:B------:R-:W3:Y:S04]  /*dd80*/  SHFL.IDX PT, R44, R2, RZ, 0x181f ;  /* 0x00181fff022c7589 */ /* 0x000ee800000e0000 */
[C---:B------:R-:W-:Y:S04]  /*dd90*/  HMMA.16816.F32.BF16 R32, R124.reuse, R34, RZ ;  /* 0x000000227c20723c */ /* 0x040fe800000418ff */
[----:B------:R-:W4:Y:S04]  /*dda0*/  SHFL.IDX PT, R45, R0, 0x1, 0x181f ;  /* 0x00381f00002d7f89 */ /* 0x000f2800000e0000 */
[C---:B-1----:R-:W-:Y:S04]  /*ddb0*/  HMMA.16816.F32.BF16 R36, R124.reuse, R40, RZ ;  /* 0x000000287c24723c */ /* 0x042fe800000418ff */
[----:B------:R-:W1:Y:S01]  /*ddc0*/  SHFL.IDX PT, R68, R2, 0x1, 0x181f ;  /* 0x00381f0002447f89 */ /* 0x000e6200000e0000 */
[C---:B--2---:R-:W-:Y:S03]  /*ddd0*/  IADD3 R160, P0, R3.reuse, R240, RZ ;  /* 0x000000f003a07210 */ /* 0x044fe60007f1e0ff */
[C---:B------:R-:W-:Y:S04]  /*dde0*/  HMMA.16816.F32.BF16 R40, R124.reuse, R42, RZ ;  /* 0x0000002a7c28723c */ /* 0x040fe800000418ff */
[----:B------:R-:W-:Y:S01]  /*ddf0*/  LDSM.16.M88.4 R140, [R212] ;  /* 0x00000000d48c783b */ /* 0x000fe20000000200 */
[CC--:B---3--:R-:W-:Y:S02]  /*de00*/  IADD3.X R161, R44.reuse, R221.reuse, RZ, P0, !PT ;  /* 0x000000dd2ca17210 */ /* 0x0c8fe400007fe4ff */
[----:B------:R-:W-:Y:S05]  /*de10*/  IADD3 R164, P0, R3, R218, RZ ;  /* 0x000000da03a47210 */ /* 0x000fea0007f1e0ff */
[----:B------:R-:W-:Y:S01]  /*de20*/  LDSM.16.M88.4 R144, [R211] ;  /* 0x00000000d390783b */ /* 0x000fe20000000200 */
[----:B------:R-:W-:Y:S02]  /*de30*/  IADD3.X R165, R44, R220, RZ, P0, !PT ;  /* 0x000000dc2ca57210 */ /* 0x000fe400007fe4ff */
[C---:B----4-:R-:W-:Y:S05]  /*de40*/  IADD3 R156, P0, R45.reuse, R240, RZ ;  /* 0x000000f02d9c7210 */ /* 0x050fea0007f1e0ff */
[----:B------:R-:W-:Y:S01]  /*de50*/  LDSM.16.M88.4 R148, [R210] ;  /* 0x00000000d294783b */ /* 0x000fe20000000200 */
[CC--:B-1----:R-:W-:Y:S02]  /*de60*/  IADD3.X R157, R68.reuse, R221.reuse, RZ, P0, !PT ;  /* 0x000000dd449d7210 */ /* 0x0c2fe400007fe4ff */
[----:B------:R-:W-:Y:S02]  /*de70*/  IADD3 R162, P0, R45, R218, RZ ;  /* 0x000000da2da27210 */ /* 0x000fe40007f1e0ff */
[C---:B------:R-:W-:Y:S02]  /*de80*/  HMMA.16816.F32.BF16 R44, R124.reuse, R48, RZ ;  /* 0x000000307c2c723c */ /* 0x040fe400000418ff */
[----:B------:R-:W-:Y:S01]  /*de90*/  IADD3.X R163, R68, R220, RZ, P0, !PT ;  /* 0x000000dc44a37210 */ /* 0x000fe200007fe4ff */
[----:B------:R-:W-:Y:S01]  /*dea0*/  @!PT LDS RZ, [RZ] ;  /* 0x00000000fffff984 */ /* 0x000fe20000000800 */
[----:B------:R-:W-:Y:S01]  /*deb0*/  @!PT LDS RZ, [RZ] ;  /* 0x00000000fffff984 */ /* 0x000fe20000000800 */
[----:B------:R-:W-:Y:S01]  /*dec0*/  @!PT LDS RZ, [RZ] ;  /* 0x00000000fffff984 */ /* 0x000fe20000000800 */
[----:B------:R1:W-:Y:S05]  /*ded0*/  LDGSTS.E.BYPASS.LTC128B.128 [R232], [R160.64], !P2 ;  /* 0x00000000a0e87fae */ /* 0x0003ea000d101d46 */
[----:B------:R-:W-:Y:S03]  /*dee0*/  HMMA.16816.F32.BF16 R48, R124, R50, RZ ;  /* 0x000000327c30723c */ /* 0x000fe600000418ff */
[----:B------:R2:W-:Y:S05]  /*def0*/  LDGSTS.E.BYPASS.LTC128B.128 [R166], [R164.64], !P6 ;  /* 0x00000000a4a67fae */ /* 0x0005ea000f101d46 */
[C---:B------:R-:W-:Y:S03]  /*df00*/  HMMA.16816.F32.BF16 R4, R128.reuse, R72, R4 ;  /* 0x000000488004723c */ /* 0x040fe60000041804 */
[----:B------:R-:W3:Y:S05]  /*df10*/  SHFL.IDX PT, R71, R0, 0x2, 0x181f ;  /* 0x00581f0000477f89 */ /* 0x000eea00000e0000 */
[C---:B------:R-:W-:Y:S03]  /*df20*/  HMMA.16816.F32.BF16 R8, R128.reuse, R74, R8 ;  /* 0x0000004a8008723c */ /* 0x040fe60000041808 */
[----:B------:R-:W4:Y:S05]  /*df30*/  SHFL.IDX PT, R0, R2, 0x2, 0x181f ;  /* 0x00581f0002007f89 */ /* 0x000f2a00000e0000 */
[C---:B------:R-:W-:Y:S03]  /*df40*/  HMMA.16816.F32.BF16 R12, R128.reuse, R132, R12 ;  /* 0x00000084800c723c */ /* 0x040fe6000004180c */
[----:B------:R5:W-:Y:S01]  /*df50*/  LDGSTS.E.BYPASS.LTC128B.128 [R167], [R156.64], !P2 ;  /* 0x000000009ca77fae */ /* 0x000be2000d101d46 */
[----:B--2---:R-:W-:Y:S04]  /*df60*/  IADD3 R166, R219, 0x4100, RZ ;  /* 0x00004100dba67810 */ /* 0x004fe80007ffe0ff */
[C---:B------:R-:W-:Y:S03]  /*df70*/  HMMA.16816.F32.BF16 R16, R128.reuse, R134, R16 ;  /* 0x000000868010723c */ /* 0x040fe60000041810 */
[----:B------:R1:W-:Y:S01]  /*df80*/  LDGSTS.E.BYPASS.LTC128B.128 [R166], [R162.64], !P6 ;  /* 0x00000000a2a67fae */ /* 0x0003e2000f101d46 */
[C---:B---3--:R-:W-:Y:S04]  /*df90*/  IADD3 R158, P0, R71.reuse, R240, RZ ;  /* 0x000000f0479e7210 */ /* 0x048fe80007f1e0ff */
[C---:B------:R-:W-:Y:S04]  /*dfa0*/  HMMA.16816.F32.BF16 R20, R128.reuse, R136, R20 ;  /* 0x000000888014723c */ /* 0x040fe80000041814 */
[C---:B----4-:R-:W-:Y:S02]  /*dfb0*/  IADD3.X R159, R0.reuse, R221, RZ, P0, !PT ;  /* 0x000000dd009f7210 */ /* 0x050fe400007fe4ff */
[----:B------:R-:W-:Y:S02]  /*dfc0*/  IADD3 R2, P0, R71, R218, RZ ;  /* 0x000000da47027210 */ /* 0x000fe40007f1e0ff */
[C---:B------:R-:W-:Y:S01]  /*dfd0*/  HMMA.16816.F32.BF16 R24, R128.reuse, R138, R24 ;  /* 0x0000008a8018723c */ /* 0x040fe20000041818 */
[----:B------:R5:W-:Y:S03]  /*dfe0*/  LDGSTS.E.BYPASS.LTC128B.128 [R232+0x2000], [R158.64], !P2 ;  /* 0x020000009ee87fae */ /* 0x000be6000d101d46 */
[----:B------:R-:W-:Y:S02]  /*dff0*/  IADD3.X R3, R0, R220, RZ, P0, !PT ;  /* 0x000000dc00037210 */ /* 0x000fe400007fe4ff */
[----:B------:R-:W-:Y:S02]  /*e000*/  ISETP.GT.AND P0, PT, R215, R251, PT ;  /* 0x000000fbd700720c */ /* 0x000fe40003f04270 */
[C---:B------:R-:W-:Y:S01]  /*e010*/  HMMA.16816.F32.BF16 R28, R128.reuse, R140, R28 ;  /* 0x0000008c801c723c */ /* 0x040fe2000004181c */
[----:B------:R2:W-:Y:S07]  /*e020*/  LDGSTS.E.BYPASS.LTC128B.128 [R232+0x5000], [R2.64], !P6 ;  /* 0x0500000002e87fae */ /* 0x0005ee000f101d46 */
[C---:B------:R-:W-:Y:S01]  /*e030*/  HMMA.16816.F32.BF16 R32, R128.reuse, R142, R32 ;  /* 0x0000008e8020723c */ /* 0x040fe20000041820 */
[----:B------:R-:W-:Y:S07]  /*e040*/  LDSM.16.M88.4 R72, [R202+0x8900] ;  /* 0x00890000ca48783b */ /* 0x000fee0000000200 */
[C---:B------:R-:W-:Y:S01]  /*e050*/  HMMA.16816.F32.BF16 R36, R128.reuse, R144, R36 ;  /* 0x000000908024723c */ /* 0x040fe20000041824 */
[----:B------:R-:W0:Y:S07]  /*e060*/  LDGDEPBAR ;  /* 0x00000000000079af */ /* 0x000e2e0000000000 */
[C---:B------:R-:W-:Y:S01]  /*e070*/  HMMA.16816.F32.BF16 R40, R128.reuse, R146, R40 ;  /* 0x000000928028723c */ /* 0x040fe20000041828 */
[----:B-----5:R-:W3:Y:S07]  /*e080*/  LDSM.16.M88.4 R156, [R202+0x8100] ;  /* 0x00810000ca9c783b */ /* 0x020eee0000000200 */
[C---:B------:R-:W-:Y:S01]  /*e090*/  HMMA.16816.F32.BF16 R44, R128.reuse, R148, R44 ;  /* 0x00000094802c723c */ /* 0x040fe2000004182c */
[----:B------:R-:W4:Y:S07]  /*e0a0*/  LDSM.16.M88.4 R132, [R202+0x9100] ;  /* 0x00910000ca84783b */ /* 0x000f2e0000000200 */
[----:B------:R-:W-:Y:S01]  /*e0b0*/  HMMA.16816.F32.BF16 R48, R128, R150, R48 ;  /* 0x000000968030723c */ /* 0x000fe20000041830 */
[----:B-1----:R-:W1:Y:S08]  /*e0c0*/  LDSM.16.M88.4 R160, [R202+0x9900] ;  /* 0x00990000caa0783b */ /* 0x002e700000000200 */
[----:B------:R-:W5:Y:S08]  /*e0d0*/  LDSM.16.M88.4 R164, [R202+0xa100] ;  /* 0x00a10000caa4783b */ /* 0x000f700000000200 */
[----:B------:R-:W1:Y:S01]  /*e0e0*/  LDSM.16.M88.4 R168, [R202+0xa900] ;  /* 0x00a90000caa8783b */ /* 0x000e620000000200 */
[C---:B---3--:R-:W-:Y:S07]  /*e0f0*/  HMMA.16816.F32.BF16 R4, R152.reuse, R156, R4 ;  /* 0x0000009c9804723c */ /* 0x048fee0000041804 */
[----:B------:R-:W3:Y:S01]  /*e100*/  LDSM.16.M88.4 R136, [R199] ;  /* 0x00000000c788783b */ /* 0x000ee20000000200 */
[C---:B------:R-:W-:Y:S07]  /*e110*/  HMMA.16816.F32.BF16 R8, R152.reuse, R158, R8 ;  /* 0x0000009e9808723c */ /* 0x040fee0000041808 */
[----:B------:R-:W2:Y:S01]  /*e120*/  LDSM.16.M88.4 R140, [R199+0x800] ;  /* 0x00080000c78c783b */ /* 0x000ea20000000200 */
[C---:B------:R-:W-:Y:S07]  /*e130*/  HMMA.16816.F32.BF16 R12, R152.reuse, R72, R12 ;  /* 0x00000048980c723c */ /* 0x040fee000004180c */
[----:B------:R-:W2:Y:S01]  /*e140*/  LDSM.16.M88.4 R144, [R199+0x1000] ;  /* 0x00100000c790783b */ /* 0x000ea20000000200 */
[C---:B------:R-:W-:Y:S07]  /*e150*/  HMMA.16816.F32.BF16 R16, R152.reuse, R74, R16 ;  /* 0x0000004a9810723c */ /* 0x040fee0000041810 */
[----:B------:R-:W2:Y:S01]  /*e160*/  LDSM.16.M88.4 R148, [R199+0x1800] ;  /* 0x00180000c794783b */ /* 0x000ea20000000200 */
[C---:B----4-:R-:W-:Y:S07]  /*e170*/  HMMA.16816.F32.BF16 R20, R152.reuse, R132, R20 ;  /* 0x000000849814723c */ /* 0x050fee0000041814 */
[----:B------:R-:W4:Y:S01]  /*e180*/  LDSM.16.M88.4 R156, [R199+0x2000] ;  /* 0x00200000c79c783b */ /* 0x000f220000000200 */
[C---:B------:R-:W-:Y:S07]  /*e190*/  HMMA.16816.F32.BF16 R24, R152.reuse, R134, R24 ;  /* 0x000000869818723c */ /* 0x040fee0000041818 */
[----:B------:R-:W2:Y:S01]  /*e1a0*/  LDSM.16.M88.4 R72, [R199+0x2800] ;  /* 0x00280000c748783b */ /* 0x000ea20000000200 */
[C---:B-1----:R-:W-:Y:S07]  /*e1b0*/  HMMA.16816.F32.BF16 R28, R152.reuse, R160, R28 ;  /* 0x000000a0981c723c */ /* 0x042fee000004181c */
[----:B------:R-:W1:Y:S01]  /*e1c0*/  LDSM.16.M88.4 R132, [R196+0xb100] ;  /* 0x00b10000c484783b */ /* 0x000e620000000200 */
[C---:B------:R-:W-:Y:S07]  /*e1d0*/  HMMA.16816.F32.BF16 R32, R152.reuse, R162, R32 ;  /* 0x000000a29820723c */ /* 0x040fee0000041820 */
[----:B------:R-:W1:Y:S01]  /*e1e0*/  LDSM.16.M88.4 R160, [R196+0xb900] ;  /* 0x00b90000c4a0783b */ /* 0x000e620000000200 */
[C---:B-----5:R-:W-:Y:S07]  /*e1f0*/  HMMA.16816.F32.BF16 R36, R152.reuse, R164, R36 ;  /* 0x000000a49824723c */ /* 0x060fee0000041824 */
[----:B------:R-:W-:Y:S01]  /*e200*/  LDSM.16.M88.4 R188, [R202+0xd900] ;  /* 0x00d90000cabc783b */ /* 0x000fe20000000200 */
[C---:B------:R-:W-:Y:S07]  /*e210*/  HMMA.16816.F32.BF16 R40, R152.reuse, R166, R40 ;  /* 0x000000a69828723c */ /* 0x040fee0000041828 */
[----:B------:R-:W5:Y:S01]  /*e220*/  LDSM.16.M88.4 R164, [R196+0xc100] ;  /* 0x00c10000c4a4783b */ /* 0x000f620000000200 */
[C---:B------:R-:W-:Y:S08]  /*e230*/  HMMA.16816.F32.BF16 R44, R152.reuse, R168, R44 ;  /* 0x000000a8982c723c */ /* 0x040ff0000004182c */
[----:B------:R-:W-:Y:S01]  /*e240*/  HMMA.16816.F32.BF16 R48, R152, R170, R48 ;  /* 0x000000aa9830723c */ /* 0x000fe20000041830 */
[----:B------:R-:W1:Y:S07]  /*e250*/  LDSM.16.M88.4 R168, [R196+0xc900] ;  /* 0x00c90000c4a8783b */ /* 0x000e6e0000000200 */
[C---:B---3--:R-:W-:Y:S08]  /*e260*/  HMMA.16816.F32.BF16 R4, R172.reuse, R136, R4 ;  /* 0x00000088ac04723c */ /* 0x048ff00000041804 */
[C---:B------:R-:W-:Y:S01]  /*e270*/  HMMA.16816.F32.BF16 R8, R172.reuse, R138, R8 ;  /* 0x0000008aac08723c */ /* 0x040fe20000041808 */
[----:B------:R-:W3:Y:S07]  /*e280*/  LDSM.16.M88.4 R136, [R196+0xd100] ;  /* 0x00d10000c488783b */ /* 0x000eee0000000200 */
[C---:B--2---:R-:W-:Y:S08]  /*e290*/  HMMA.16816.F32.BF16 R12, R172.reuse, R140, R12 ;  /* 0x0000008cac0c723c */ /* 0x044ff0000004180c */
[C---:B------:R-:W-:Y:S01]  /*e2a0*/  HMMA.16816.F32.BF16 R16, R172.reuse, R142, R16 ;  /* 0x0000008eac10723c */ /* 0x040fe20000041810 */
[----:B------:R-:W2:Y:S07]  /*e2b0*/  LDSM.16.M88.4 R140, [R196+0xd900] ;  /* 0x00d90000c48c783b */ /* 0x000eae0000000200 */
[C---:B------:R-:W-:Y:S08]  /*e2c0*/  HMMA.16816.F32.BF16 R20, R172.reuse, R144, R20 ;  /* 0x00000090ac14723c */ /* 0x040ff00000041814 */
[C---:B------:R-:W-:Y:S01]  /*e2d0*/  HMMA.16816.F32.BF16 R24, R172.reuse, R146, R24 ;  /* 0x00000092ac18723c */ /* 0x040fe20000041818 */
[----:B------:R-:W1:Y:S07]  /*e2e0*/  LDSM.16.M88.4 R144, [R209] ;  /* 0x00000000d190783b */ /* 0x000e6e0000000200 */
[C---:B------:R-:W-:Y:S08]  /*e2f0*/  HMMA.16816.F32.BF16 R28, R172.reuse, R148, R28 ;  /* 0x00000094ac1c723c */ /* 0x040ff0000004181c */
[C---:B------:R-:W-:Y:S01]  /*e300*/  HMMA.16816.F32.BF16 R32, R172.reuse, R150, R32 ;  /* 0x00000096ac20723c */ /* 0x040fe20000041820 */
[----:B------:R-:W2:Y:S07]  /*e310*/  LDSM.16.M88.4 R148, [R208] ;  /* 0x00000000d094783b */ /* 0x000eae0000000200 */
[C---:B----4-:R-:W-:Y:S08]  /*e320*/  HMMA.16816.F32.BF16 R36, R172.reuse, R156, R36 ;  /* 0x0000009cac24723c */ /* 0x050ff00000041824 */
[C---:B------:R-:W-:Y:S01]  /*e330*/  HMMA.16816.F32.BF16 R40, R172.reuse, R158, R40 ;  /* 0x0000009eac28723c */ /* 0x040fe20000041828 */
[----:B------:R-:W-:Y:S07]  /*e340*/  LDSM.16.M88.4 R156, [R205] ;  /* 0x00000000cd9c783b */ /* 0x000fee0000000200 */
[C---:B------:R-:W-:Y:S08]  /*e350*/  HMMA.16816.F32.BF16 R44, R172.reuse, R72, R44 ;  /* 0x00000048ac2c723c */ /* 0x040ff0000004182c */
[----:B------:R-:W-:Y:S01]  /*e360*/  HMMA.16816.F32.BF16 R48, R172, R74, R48 ;  /* 0x0000004aac30723c */ /* 0x000fe20000041830 */
[----:B------:R-:W4:Y:S07]  /*e370*/  LDSM.16.M88.4 R72, [R207] ;  /* 0x00000000cf48783b */ /* 0x000f2e0000000200 */
[C---:B-1----:R-:W-:Y:S08]  /*e380*/  HMMA.16816.F32.BF16 R4, R176.reuse, R132, R4 ;  /* 0x00000084b004723c */ /* 0x042ff00000041804 */
[C---:B------:R-:W-:Y:S01]  /*e390*/  HMMA.16816.F32.BF16 R8, R176.reuse, R134, R8 ;  /* 0x00000086b008723c */ /* 0x040fe20000041808 */
[----:B------:R-:W1:Y:S07]  /*e3a0*/  LDSM.16.M88.4 R132, [R206] ;  /* 0x00000000ce84783b */ /* 0x000e6e0000000200 */
[C---:B------:R-:W-:Y:S08]  /*e3b0*/  HMMA.16816.F32.BF16 R12, R176.reuse, R160, R12 ;  /* 0x000000a0b00c723c */ /* 0x040ff0000004180c */
[C---:B------:R-:W-:Y:S01]  /*e3c0*/  HMMA.16816.F32.BF16 R16, R176.reuse, R162, R16 ;  /* 0x000000a2b010723c */ /* 0x040fe20000041810 */
[----:B------:R-:W1:Y:S07]  /*e3d0*/  LDSM.16.M88.4 R160, [R204] ;  /* 0x00000000cca0783b */ /* 0x000e6e0000000200 */
[C---:B-----5:R-:W-:Y:S08]  /*e3e0*/  HMMA.16816.F32.BF16 R20, R176.reuse, R164, R20 ;  /* 0x000000a4b014723c */ /* 0x060ff00000041814 */
[C---:B------:R-:W-:Y:S01]  /*e3f0*/  HMMA.16816.F32.BF16 R24, R176.reuse, R166, R24 ;  /* 0x000000a6b018723c */ /* 0x040fe20000041818 */
[----:B------:R-:W5:Y:S07]  /*e400*/  LDSM.16.M88.4 R164, [R202+0xb100] ;  /* 0x00b10000caa4783b */ /* 0x000f6e0000000200 */
[C---:B------:R-:W-:Y:S08]  /*e410*/  HMMA.16816.F32.BF16 R28, R176.reuse, R168, R28 ;  /* 0x000000a8b01c723c */ /* 0x040ff0000004181c */
[C---:B------:R-:W-:Y:S01]  /*e420*/  HMMA.16816.F32.BF16 R32, R176.reuse, R170, R32 ;  /* 0x000000aab020723c */ /* 0x040fe20000041820 */
[----:B------:R-:W-:Y:S07]  /*e430*/  LDSM.16.M88.4 R168, [R202+0xd100] ;  /* 0x00d10000caa8783b */ /* 0x000fee0000000200 */
[C---:B---3--:R-:W-:Y:S08]  /*e440*/  HMMA.16816.F32.BF16 R36, R176.reuse, R136, R36 ;  /* 0x00000088b024723c */ /* 0x048ff00000041824 */
[C---:B------:R-:W-:Y:S01]  /*e450*/  HMMA.16816.F32.BF16 R40, R176.reuse, R138, R40 ;  /* 0x0000008ab028723c */ /* 0x040fe20000041828 */
[----:B------:R-:W3:Y:S07]  /*e460*/  LDSM.16.M88.4 R136, [R202+0xb900] ;  /* 0x00b90000ca88783b */ /* 0x000eee0000000200 */
[C---:B--2---:R-:W-:Y:S08]  /*e470*/  HMMA.16816.F32.BF16 R44, R176.reuse, R140, R44 ;  /* 0x0000008cb02c723c */ /* 0x044ff0000004182c */
[----:B------:R-:W-:Y:S01]  /*e480*/  HMMA.16816.F32.BF16 R48, R176, R142, R48 ;  /* 0x0000008eb030723c */ /* 0x000fe20000041830 */
[----:B------:R-:W2:Y:S07]  /*e490*/  LDSM.16.M88.4 R140, [R202+0xc100] ;  /* 0x00c10000ca8c783b */ /* 0x000eae0000000200 */
[C---:B------:R-:W-:Y:S08]  /*e4a0*/  HMMA.16816.F32.BF16 R4, R180.reuse, R144, R4 ;  /* 0x00000090b404723c */ /* 0x040ff00000041804 */
[C---:B------:R-:W-:Y:S01]  /*e4b0*/  HMMA.16816.F32.BF16 R8, R180.reuse, R146, R8 ;  /* 0x00000092b408723c */ /* 0x040fe20000041808 */
[----:B------:R-:W2:Y:S07]  /*e4c0*/  LDSM.16.M88.4 R144, [R202+0xc900] ;  /* 0x00c90000ca90783b */ /* 0x000eae0000000200 */
[C---:B------:R-:W-:Y:S08]  /*e4d0*/  HMMA.16816.F32.BF16 R12, R180.reuse, R148, R12 ;  /* 0x00000094b40c723c */ /* 0x040ff0000004180c */
[C---:B------:R-:W-:Y:S01]  /*e4e0*/  HMMA.16816.F32.BF16 R16, R180.reuse, R150, R16 ;  /* 0x00000096b410723c */ /* 0x040fe20000041810 */
[----:B------:R-:W2:Y:S07]  /*e4f0*/  LDSM.16.M88.4 R148, [R199+0x3000] ;  /* 0x00300000c794783b */ /* 0x000eae0000000200 */
[C---:B----4-:R-:W-:Y:S08]  /*e500*/  HMMA.16816.F32.BF16 R20, R180.reuse, R72, R20 ;  /* 0x00000048b414723c */ /* 0x050ff00000041814 */
[C---:B------:R-:W-:Y:S01]  /*e510*/  HMMA.16816.F32.BF16 R24, R180.reuse, R74, R24 ;  /* 0x0000004ab418723c */ /* 0x040fe20000041818 */
[----:B------:R-:W4:Y:S07]  /*e520*/  LDSM.16.M88.4 R72, [R199+0x3800] ;  /* 0x00380000c748783b */ /* 0x000f2e0000000200 */
[C---:B-1----:R-:W-:Y:S08]  /*e530*/  HMMA.16816.F32.BF16 R28, R180.reuse, R132, R28 ;  /* 0x00000084b41c723c */ /* 0x042ff0000004181c */
[C---:B------:R-:W-:Y:S08]  /*e540*/  HMMA.16816.F32.BF16 R32, R180.reuse, R134, R32 ;  /* 0x00000086b420723c */ /* 0x040ff00000041820 */
[C---:B------:R-:W-:Y:S08]  /*e550*/  HMMA.16816.F32.BF16 R36, R180.reuse, R156, R36 ;  /* 0x0000009cb424723c */ /* 0x040ff00000041824 */
[C---:B------:R-:W-:Y:S08]  /*e560*/  HMMA.16816.F32.BF16 R40, R180.reuse, R158, R40 ;  /* 0x0000009eb428723c */ /* 0x040ff00000041828 */
[C---:B------:R-:W-:Y:S08]  /*e570*/  HMMA.16816.F32.BF16 R44, R180.reuse, R160, R44 ;  /* 0x000000a0b42c723c */ /* 0x040ff0000004182c */
[----:B------:R-:W-:Y:S08]  /*e580*/  HMMA.16816.F32.BF16 R48, R180, R162, R48 ;  /* 0x000000a2b430723c */ /* 0x000ff00000041830 */
[C---:B-----5:R-:W-:Y:S08]  /*e590*/  HMMA.16816.F32.BF16 R4, R184.reuse, R164, R4 ;  /* 0x000000a4b804723c */ /* 0x060ff00000041804 */
[C---:B------:R-:W-:Y:S08]  /*e5a0*/  HMMA.16816.F32.BF16 R8, R184.reuse, R166, R8 ;  /* 0x000000a6b808723c */ /* 0x040ff00000041808 */
[C---:B---3--:R-:W-:Y:S08]  /*e5b0*/  HMMA.16816.F32.BF16 R12, R184.reuse, R136, R12 ;  /* 0x00000088b80c723c */ /* 0x048ff0000004180c */
[C---:B------:R-:W-:Y:S08]  /*e5c0*/  HMMA.16816.F32.BF16 R16, R184.reuse, R138, R16 ;  /* 0x0000008ab810723c */ /* 0x040ff00000041810 */
[C---:B--2---:R-:W-:Y:S08]  /*e5d0*/  HMMA.16816.F32.BF16 R20, R184.reuse, R140, R20 ;  /* 0x0000008cb814723c */ /* 0x044ff00000041814 */
        /* <DEDUP_REMOVED lines=9> */
[C---:B----4-:R-:W-:Y:S08]  /*e670*/  HMMA.16816.F32.BF16 R12, R192.reuse, R72, R12 ;  /* 0x00000048c00c723c */ /* 0x050ff0000004180c */
        /* <DEDUP_REMOVED lines=81> */
[----:B-----5:R-:W-:Y:S02]  /*eb90*/  FMUL.FTZ R36, R48, c[0x0][0x320] ;  /* 0x0000c80030247a20 */ /* 0x020fe40000410000 */
[----:B------:R-:W-:Y:S02]  /*eba0*/  FMUL.FTZ R50, R50, c[0x0][0x320] ;  /* 0x0000c80032327a20 */ /* 0x000fe40000410000 */
[----:B------:R-:W-:Y:S01]  /*ebb0*/  FMUL.FTZ R51, R51, c[0x0][0x320] ;  /* 0x0000c80033337a20 */ /* 0x000fe20000410000 */
[----:B------:R2:W2:Y:S01]  /*ebc0*/  MUFU.TANH R73, R24 ;  /* 0x0000001800497308 */ /* 0x0004a20000002400 */
[----:B-1----:R-:W-:Y:S09]  /*ebd0*/  FMUL.FTZ R37, R49, c[0x0][0x320] ;  /* 0x0000c80031257a20 */ /* 0x002ff20000410000 */
        /* <DEDUP_REMOVED lines=27> */
[----:B------:R-:W-:Y:S03]  /*ed90*/  IMAD.MOV.U32 R216, RZ, RZ, RZ ;  /* 0x000000ffffd87224 */ /* 0x000fe600078e00ff */
[----:B------:R-:W3:Y:S04]  /*eda0*/  LDL.64 R224, [R1+0x18] ;  /* 0x0000180001e07983 */ /* 0x000ee80000100a00 */
        /* <DEDUP_REMOVED lines=22> */
[----:B------:R-:W-:Y:S03]  /*ef10*/  IMAD.IADD R222, R225, 0x1, R222 ;  /* 0x00000001e1de7824 */ /* 0x000fe600078e02de */
[----:B------:R-:W-:Y:S02]  /*ef20*/  IADD3 R3, R3, R0, RZ ;  /* 0x0000000003037210 */ /* 0x000fe40007ffe0ff */
        /* <DEDUP_REMOVED lines=8> */
[----:B------:R-:W-:Y:S04]  /*efb0*/  SHFL.IDX PT, R6, R2, 0x1, 0x181f ;  /* 0x00381f0002067f89 */ /* 0x000fe800000e0000 */
[----:B------:R-:W2:Y:S04]  /*efc0*/  SHFL.IDX PT, R3, R2, RZ, 0x181f ;  /* 0x00181fff02037589 */ /* 0x000ea800000e0000 */
[----:B------:R-:W3:Y:S04]  /*efd0*/  SHFL.IDX PT, R4, R0, RZ, 0x181f ;  /* 0x00181fff00047589 */ /* 0x000ee800000e0000 */
[----:B------:R-:W4:Y:S04]  /*efe0*/  SHFL.IDX PT, R5, R0, 0x1, 0x181f ;  /* 0x00381f0000057f89 */ /* 0x000f2800000e0000 */
[----:B------:R-:W5:Y:S04]  /*eff0*/  SHFL.IDX PT, R2, R2, 0x2, 0x181f ;  /* 0x00581f0002027f89 */ /* 0x000f6800000e0000 */
[----:B------:R-:W1:Y:S01]  /*f000*/  SHFL.IDX PT, R0, R0, 0x2, 0x181f ;  /* 0x00581f0000007f89 */ /* 0x000e6200000e0000 */
[C---:B--2---:R-:W-:Y:S05]  /*f010*/  IADD3 R12, P0, R3.reuse, R240, RZ ;  /* 0x000000f0030c7210 */ /* 0x044fea0007f1e0ff */
[C-C-:B---3--:R-:W-:Y:S01]  /*f020*/  IMAD.X R13, R4.reuse, 0x1, R221.reuse, P0 ;  /* 0x00000001040d7824 */ /* 0x148fe200000e06dd */
[----:B------:R-:W-:Y:S04]  /*f030*/  IADD3 R10, P0, R3, R218, RZ ;  /* 0x000000da030a7210 */ /* 0x000fe80007f1e0ff */
[----:B------:R2:W-:Y:S01]  /*f040*/  LDGSTS.E.BYPASS.LTC128B.128 [R219+0x8100], [R12.64], !P2 ;  /* 0x081000000cdb7fae */ /* 0x0005e2000d101d46 */
[----:B------:R-:W-:Y:S02]  /*f050*/  IADD3.X R11, R4, R220, RZ, P0, !PT ;  /* 0x000000dc040b7210 */ /* 0x000fe400007fe4ff */
[C---:B------:R-:W-:Y:S03]  /*f060*/  IADD3 R8, P0, R6.reuse, R240, RZ ;  /* 0x000000f006087210 */ /* 0x040fe60007f1e0ff */
[----:B------:R2:W-:Y:S02]  /*f070*/  LDGSTS.E.BYPASS.LTC128B.128 [R219+0xb100], [R10.64], !P6 ;  /* 0x0b1000000adb7fae */ /* 0x0005e4000f101d46 */
[C---:B----4-:R-:W-:Y:S01]  /*f080*/  IMAD.X R9, R5.reuse, 0x1, R221, P0 ;  /* 0x0000000105097824 */ /* 0x050fe200000e06dd */
[----:B------:R-:W-:Y:S04]  /*f090*/  IADD3 R6, P0, R6, R218, RZ ;  /* 0x000000da06067210 */ /* 0x000fe80007f1e0ff */
[----:B------:R2:W-:Y:S01]  /*f0a0*/  LDGSTS.E.BYPASS.LTC128B.128 [R219+0x9100], [R8.64], !P2 ;  /* 0x0910000008db7fae */ /* 0x0005e2000d101d46 */
[--C-:B------:R-:W-:Y:S01]  /*f0b0*/  IMAD.X R7, R5, 0x1, R220.reuse, P0 ;  /* 0x0000000105077824 */ /* 0x100fe200000e06dc */
[----:B-----5:R-:W-:Y:S04]  /*f0c0*/  IADD3 R4, P0, R2, R240, RZ ;  /* 0x000000f002047210 */ /* 0x020fe80007f1e0ff */
[----:B------:R2:W-:Y:S01]  /*f0d0*/  LDGSTS.E.BYPASS.LTC128B.128 [R219+0xc100], [R6.64], !P6 ;  /* 0x0c10000006db7fae */ /* 0x0005e2000f101d46 */
[----:B-1----:R-:W-:Y:S02]  /*f0e0*/  IADD3.X R5, R0, R221, RZ, P0, !PT ;  /* 0x000000dd00057210 */ /* 0x002fe400007fe4ff */
[----:B------:R-:W-:Y:S03]  /*f0f0*/  IADD3 R2, P0, R2, R218, RZ ;  /* 0x000000da02027210 */ /* 0x000fe60007f1e0ff */
[----:B------:R2:W-:Y:S02]  /*f100*/  LDGSTS.E.BYPASS.LTC128B.128 [R219+0xa100], [R4.64], !P2 ;  /* 0x0a10000004db7fae */ /* 0x0005e4000d101d46 */
[----:B------:R-:W-:Y:S05]  /*f110*/  IMAD.X R3, R0, 0x1, R220, P0 ;  /* 0x0000000100037824 */ /* 0x000fea00000e06dc */
[----:B------:R2:W-:Y:S03]  /*f120*/  LDGSTS.E.BYPASS.LTC128B.128 [R219+0xd100], [R2.64], !P6 ;  /* 0x0d10000002db7fae */ /* 0x0005e6000f101d46 */
.L_x_274:
        /* <DEDUP_REMOVED lines=9> */
[----:B---3--:R-:W-:Y:S01]  /*f1c0*/  IADD3 R2, -R3, 0x1, R0 ;  /* 0x0000000103027810 */ /* 0x008fe20007ffe100 */
[----:B------:R-:W-:Y:S03]  /*f1d0*/  IMAD.IADD R8, R0, 0x1, -R3 ;  /* 0x0000000100087824 */ /* 0x000fe600078e0a03 */
[----:B----4-:R-:W-:Y:S04]  /*f1e0*/  IADD3 R2, -R45, R2, R252 ;  /* 0x000000022d027210 */ /* 0x010fe80007ffe1fc */
[C---:B------:R-:W-:Y:S02]  /*f1f0*/  IADD3 R6, R2.reuse, UR4, RZ ;  /* 0x0000000402067c10 */ /* 0x040fe4000fffe0ff */
[----:B------:R-:W-:Y:S04]  /*f200*/  IADD3 R7, R2, c[0x0][0x328], RZ ;  /* 0x0000ca0002077a10 */ /* 0x000fe80007ffe0ff */
[----:B--2---:R-:W-:Y:S01]  /*f210*/  IADD3 R3, R7, R4, RZ ;  /* 0x0000000407037210 */ /* 0x004fe20007ffe0ff */
        /* <DEDUP_REMOVED lines=15> */
.L_x_277:
[----:B------:R-:W-:Y:S04]  /*f310*/  MOV R9, c[0x0][0x32c] ;  /* 0x0000cb0000097a02 */ /* 0x000fe80000000f00 */
[----:B------:R-:W-:Y:S11]  /*f320*/  ISETP.NE.AND P0, PT, R9, 0x1, PT ;  /* 0x000000010900780c */ /* 0x000ff60003f05270 */
[----:B------:R-:W-:Y:S02]  /*f330*/  @!UPT UIADD3 URZ, URZ, URZ, URZ ;  /* 0x0000003f3f3ff290 */ /* 0x000fe4000fffe03f */
[----:B------:R-:W-:Y:S05]  /*f340*/  @P0 IMAD.HI.U32 R9, R4, c[0x0][0x330], RZ ;  /* 0x0000cc0004090a27 */ /* 0x000fea00078e00ff */
[----:B------:R-:W-:Y:S02]  /*f350*/  @P0 SHF.R.U32.HI R4, RZ, c[0x0][0x334], R9 ;  /* 0x0000cd00ff040a19 */ /* 0x000fe40000011609 */
.L_x_278:
[----:B------:R-:W-:Y:S05]  /*f360*/  BSYNC B0 ;  /* 0x0000000000007941 */ /* 0x000fea0003800000 */
.L_x_276:
[----:B------:R-:W-:Y:S05]  /*f370*/  IMAD R4, R4, c[0x0][0x32c], R8 ;  /* 0x0000cb0004047a24 */ /* 0x000fea00078e0208 */
[----:B------:R-:W-:Y:S02]  /*f380*/  IADD3 R9, R4, c[0x0][0x32c], RZ ;  /* 0x0000cb0004097a10 */ /* 0x000fe40007ffe0ff */
[----:B------:R-:W-:Y:S02]  /*f390*/  IMNMX R2, R2, R4, !PT ;  /* 0x0000000402027217 */ /* 0x000fe40007800200 */
[----:B------:R-:W-:Y:S02]  /*f3a0*/  IMNMX R3, R3, R9, PT ;  /* 0x0000000903037217 */ /* 0x000fe40003800200 */
.L_x_275:
[C---:B------:R-:W-:Y:S02]  /*f3b0*/  ISETP.GE.AND P0, PT, R0.reuse, 0x2, PT ;  /* 0x000000020000780c */ /* 0x040fe40003f06270 */
[----:B------:R-:W-:Y:S02]  /*f3c0*/  ISETP.GE.AND P2, PT, R0, 0x9, PT ;  /* 0x000000090000780c */ /* 0x000fe40003f46270 */
[----:B------:R-:W-:Y:S02]  /*f3d0*/  P2R R14, PR, RZ, 0x1 ;  /* 0x00000001ff0e7803 */ /* 0x000fe40000000000 */
[----:B------:R-:W-:Y:S02]  /*f3e0*/  ISETP.GT.AND P0, PT, R2, 0x1, !P0 ;  /* 0x000000010200780c */ /* 0x000fe40004704270 */
[----:B------:R-:W-:Y:S02]  /*f3f0*/  P2R R15, PR, RZ, 0x4 ;  /* 0x00000004ff0f7803 */ /* 0x000fe40000000000 */
[C---:B------:R-:W-:Y:S04]  /*f400*/  ISETP.LT.OR P0, PT, R3.reuse, 0x2, P0 ;  /* 0x000000020300780c */ /* 0x040fe80000701670 */
        /* <DEDUP_REMOVED lines=98> */
[----:B------:R-:W-:Y:S04]  /*fa30*/  ISETP.LT.OR P0, PT, R3, 0x52, P0 ;  /* 0x000000520300780c */ /* 0x000fe80000701670 */
[----:B------:R-:W-:Y:S02]  /*fa40*/  FSEL R169, R17, -INF , !P0 ;  /* 0xff80000011a97808 */ /* 0x000fe40004000000 */
[----:B------:R-:W-:Y:S02]  /*fa50*/  ISETP.GT.AND P0, PT, R2, 0x58, !P2 ;  /* 0x000000580200780c */ /* 0x000fe40005704270 */
[----:B------:R-:W-:Y:S02]  /*fa60*/  P2R R17, PR, RZ, 0x4 ;  /* 0x00000004ff117803 */ /* 0x000fe40000000000 */
[C---:B------:R-:W-:Y:S02]  /*fa70*/  ISETP.LT.OR P0, PT, R3.reuse, 0x59, P0 ;  /* 0x000000590300780c */ /* 0x040fe40000701670 */
[----:B------:R-:W-:Y:S02]  /*fa80*/  ISETP.GE.AND P2, PT, R0, 0x1, PT ;  /* 0x000000010000780c */ /* 0x000fe40003f46270 */
[----:B------:R-:W-:Y:S02]  /*fa90*/  FSEL R171, R36, -INF , !P0 ;  /* 0xff80000024ab7808 */ /* 0x000fe40004000000 */
[----:B------:R-:W-:Y:S02]  /*faa0*/  ISETP.GT.AND P0, PT, R2, RZ, !P2 ;  /* 0x000000ff0200720c */ /* 0x000fe40005704270 */
[----:B------:R-:W-:Y:S02]  /*fab0*/  P2R R13, PR, RZ, 0x4 ;  /* 0x00000004ff0d7803 */ /* 0x000fe40000000000 */
[----:B------:R-:W-:Y:S02]  /*fac0*/  ISETP.LT.OR P0, PT, R3, 0x1, P0 ;  /* 0x000000010300780c */ /* 0x000fe40000701670 */
[----:B------:R-:W-:Y:S02]  /*fad0*/  ISETP.GE.AND P2, PT, R0, 0x5a, PT ;  /* 0x0000005a0000780c */ /* 0x000fe40003f46270 */
[----:B------:R-:W-:Y:S02]  /*fae0*/  FSEL R9, R161, -INF , !P0 ;  /* 0xff800000a1097808 */ /* 0x000fe40004000000 */
[----:B------:R-:W-:Y:S04]  /*faf0*/  ISETP.GT.AND P0, PT, R2, 0x59, !P2 ;  /* 0x000000590200780c */ /* 0x000fe80005704270 */
[----:B------:R-:W-:Y:S02]  /*fb00*/  ISETP.LT.OR P0, PT, R3, 0x5a, P0 ;  /* 0x0000005a0300780c */ /* 0x000fe40000701670 */
[----:B------:R-:W1:Y:S02]  /*fb10*/  SHFL.IDX PT, R3, R5, 0x1, 0x1c1f ;  /* 0x003c1f0005037f89 */ /* 0x000e6400000e0000 */
[----:B------:R-:W-:Y:S01]  /*fb20*/  FSEL R170, R37, -INF , !P0 ;  /* 0xff80000025aa7808 */ /* 0x000fe20004000000 */
[--C-:B-1----:R-:W-:Y:S02]  /*fb30*/  IMAD.IADD R2, R7, 0x1, R3.reuse ;  /* 0x0000000107027824 */ /* 0x102fe400078e0203 */
        /* <DEDUP_REMOVED lines=15> */
.L_x_281:
[----:B------:R-:W-:Y:S04]  /*fc30*/  MOV R4, c[0x0][0x32c] ;  /* 0x0000cb0000047a02 */ /* 0x000fe80000000f00 */
[----:B------:R-:W-:Y:S11]  /*fc40*/  ISETP.NE.AND P0, PT, R4, 0x1, PT ;  /* 0x000000010400780c */ /* 0x000ff60003f05270 */
[----:B------:R-:W-:Y:S02]  /*fc50*/  @!UPT UIADD3 URZ, URZ, URZ, URZ ;  /* 0x0000003f3f3ff290 */ /* 0x000fe4000fffe03f */
[----:B------:R-:W-:Y:S05]  /*fc60*/  @P0 IMAD.HI.U32 R4, R3, c[0x0][0x330], RZ ;  /* 0x0000cc0003040a27 */ /* 0x000fea00078e00ff */
[----:B------:R-:W-:Y:S02]  /*fc70*/  @P0 SHF.R.U32.HI R3, RZ, c[0x0][0x334], R4 ;  /* 0x0000cd00ff030a19 */ /* 0x000fe40000011604 */
.L_x_282:
[----:B------:R-:W-:Y:S05]  /*fc80*/  BSYNC B0 ;  /* 0x0000000000007941 */ /* 0x000fea0003800000 */
.L_x_280:
[----:B------:R-:W-:Y:S05]  /*fc90*/  IMAD R3, R3, c[0x0][0x32c], R8 ;  /* 0x0000cb0003037a24 */ /* 0x000fea00078e0208 */
[----:B------:R-:W-:Y:S02]  /*fca0*/  IADD3 R4, R3, c[0x0][0x32c], RZ ;  /* 0x0000cb0003047a10 */ /* 0x000fe40007ffe0ff */
[----:B------:R-:W-:Y:S02]  /*fcb0*/  IMNMX R0, R0, R3, !PT ;  /* 0x0000000300007217 */ /* 0x000fe40007800200 */
[----:B------:R-:W-:Y:S02]  /*fcc0*/  IMNMX R2, R2, R4, PT ;  /* 0x0000000402027217 */ /* 0x000fe40003800200 */
.L_x_279:
        /* <DEDUP_REMOVED lines=82> */
[----:B------:R-:W-:Y:S03]  /*101f0*/  ISETP.LT.OR P0, PT, R2, 0x2a, P0 ;  /* 0x0000002a0200780c */ /* 0x000fe60000701670 */
[----:B------:R-:W1:Y:S01]  /*10200*/  SHFL.BFLY PT, R13, R3, 0x2, 0x1f ;  /* 0x0c401f00030d7f89 */ /* 0x000e6200000e0000 */
        /* <DEDUP_REMOVED lines=13> */
[----:B------:R-:W-:Y:S02]  /*102e0*/  ISETP.GT.AND P0, PT, R0, 0x38, !P0 ;  /* 0x000000380000780c */ /* 0x000fe40004704270 */
[----:B-1----:R-:W-:Y:S02]  /*102f0*/  FMNMX.FTZ R3, R3, R13, !PT ;  /* 0x0000000d03037209 */ /* 0x002fe40007810000 */
        /* <DEDUP_REMOVED lines=20> */
[----:B------:R-:W-:Y:S01]  /*10440*/  FMUL.FTZ R132, R68, c[0x0][0x2d0] ;  /* 0x0000b40044847a20 */ /* 0x000fe20000410000 */
[----:B------:R-:W-:Y:S01]  /*10450*/  FMNMX.FTZ R6, R150, R6, !PT ;  /* 0x0000000696067209 */ /* 0x000fe20007810000 */
[----:B------:R-:W-:Y:S01]  /*10460*/  LDSM.16.MT88.4 R36, [R200+0x100] ;  /* 0x00010000c824783b */ /* 0x000fe20000004200 */
[----:B------:R-:W-:Y:S04]  /*10470*/  ISETP.GT.AND P0, PT, R0, 0x48, !P0 ;  /* 0x000000480000780c */ /* 0x000fe80004704270 */
[----:B------:R-:W-:Y:S04]  /*10480*/  ISETP.LT.OR P0, PT, R2, 0x49, P0 ;  /* 0x000000490200780c */ /* 0x000fe80000701670 */
[----:B------:R-:W-:Y:S02]  /*10490*/  FSEL R157, R42, -INF , !P0 ;  /* 0xff8000002a9d7808 */ /* 0x000fe40004000000 */
[----:B------:R-:W-:Y:S02]  /*104a0*/  ISETP.NE.AND P0, PT, R20, RZ, PT ;  /* 0x000000ff1400720c */ /* 0x000fe40003f05270 */
[----:B------:R-:W-:Y:S01]  /*104b0*/  FMNMX.FTZ R6, R157, R6, !PT ;  /* 0x000000069d067209 */ /* 0x000fe20007810000 */
[----:B------:R-:W-:Y:S01]  /*104c0*/  LDSM.16.MT88.4 R20, [R198+0x100] ;  /* 0x00010000c614783b */ /* 0x000fe20000004200 */
        /* <DEDUP_REMOVED lines=20> */
[----:B------:R-:W-:Y:S02]  /*10610*/  FMNMX.FTZ R0, R162, R0, !PT ;  /* 0x00000000a2007209 */ /* 0x000fe40007810000 */
[----:B------:R-:W-:Y:S02]  /*10620*/  FSEL R71, R51, -INF , !P0 ;  /* 0xff80000033477808 */ /* 0x000fe40004000000 */
[----:B------:R-:W-:Y:S02]  /*10630*/  FMNMX.FTZ R0, R163, R0, !PT ;  /* 0x00000000a3007209 */ /* 0x000fe40007810000 */
[----:B------:R-:W-:Y:S02]  /*10640*/  FSETP.NEU.FTZ.AND P0, PT, R68, -INF , PT ;  /* 0xff8000004400780b */ /* 0x000fe40003f1d000 */
[----:B------:R-:W-:Y:S02]  /*10650*/  FMNMX.FTZ R2, R71, R0, !PT ;  /* 0x0000000047027209 */ /* 0x000fe40007810000 */
[----:B------:R-:W-:Y:S03]  /*10660*/  FSEL R132, R132, RZ, P0 ;  /* 0x000000ff84847208 */ /* 0x000fe60000000000 */
[----:B------:R-:W1:Y:S02]  /*10670*/  SHFL.BFLY PT, R0, R2, 0x2, 0x1f ;  /* 0x0c401f0002007f89 */ /* 0x000e6400000e0000 */
[--C-:B------:R-:W-:Y:S02]  /*10680*/  FFMA.FTZ R6, R12, c[0x0][0x2d0], -R132.reuse ;  /* 0x0000b4000c067a23 */ /* 0x100fe40000010884 */
[--C-:B------:R-:W-:Y:S02]  /*10690*/  FFMA.FTZ R9, R9, c[0x0][0x2d0], -R132.reuse ;  /* 0x0000b40009097a23 */ /* 0x100fe40000010884 */
[----:B------:R-:W-:Y:S02]  /*106a0*/  MUFU.EX2 R237, R6 ;  /* 0x0000000600ed7308 */ /* 0x000fe40000000800 */
[----:B------:R-:W-:Y:S08]  /*106b0*/  LDSM.16.MT88.4 R12, [R197+0x100] ;  /* 0x00010000c50c783b */ /* 0x000ff00000004200 */
[----:B------:R-:W-:Y:S01]  /*106c0*/  MUFU.EX2 R236, R9 ;  /* 0x0000000900ec7308 */ /* 0x000fe20000000800 */
[----:B-1----:R-:W-:Y:S01]  /*106d0*/  FMNMX.FTZ R2, R2, R0, !PT ;  /* 0x0000000002027209 */ /* 0x002fe20007810000 */
[--C-:B------:R-:W-:Y:S08]  /*106e0*/  FFMA.FTZ R0, R10, c[0x0][0x2d0], -R132.reuse ;  /* 0x0000b4000a007a23 */ /* 0x100ff00000010884 */
[----:B------:R1:W2:Y:S01]  /*106f0*/  MUFU.EX2 R239, R0 ;  /* 0x0000000000ef7308 */ /* 0x0002a20000000800 */
[----:B------:R-:W3:Y:S01]  /*10700*/  SHFL.BFLY PT, R3, R2, 0x1, 0x1f ;  /* 0x0c201f0002037f89 */ /* 0x000ee200000e0000 */
[----:B-1----:R-:W-:Y:S01]  /*10710*/  FFMA.FTZ R0, R11, c[0x0][0x2d0], -R132 ;  /* 0x0000b4000b007a23 */ /* 0x002fe20000010884 */
[----:B---3--:R-:W-:Y:S02]  /*10720*/  FMNMX.FTZ R3, R3, R2, !PT ;  /* 0x0000000203037209 */ /* 0x008fe40007810000 */
[----:B--2---:R-:W-:Y:S05]  /*10730*/  F2FP.BF16.PACK_AB R72, R239, R236 ;  /* 0x000000ecef48723e */ /* 0x004fea00000010ff */
[----:B------:R1:W2:Y:S02]  /*10740*/  MUFU.EX2 R238, R0 ;  /* 0x0000000000ee7308 */ /* 0x0002a40000000800 */
        /* <DEDUP_REMOVED lines=11> */
[----:B------:R-:W4:Y:S01]  /*10800*/  MUFU.EX2 R234, R5 ;  /* 0x0000000500ea7308 */ /* 0x000f220000000800 */
[--C-:B-1----:R-:W-:Y:S02]  /*10810*/  FFMA.FTZ R0, R7, c[0x0][0x2d0], -R69.reuse ;  /* 0x0000b40007007a23 */ /* 0x102fe40000010845 */
[C---:B--2---:R-:W-:Y:S02]  /*10820*/  FMUL.FTZ R9, R2.reuse, R81 ;  /* 0x0000005102097220 */ /* 0x044fe40000410000 */
[C---:B------:R-:W-:Y:S05]  /*10830*/  FMUL.FTZ R16, R2.reuse, R88 ;  /* 0x0000005802107220 */ /* 0x040fea0000410000 */
[----:B------:R1:W-:Y:S01]  /*10840*/  MUFU.EX2 R233, R0 ;  /* 0x0000000000e97308 */ /* 0x0003e20000000800 */
[C---:B------:R-:W-:Y:S02]  /*10850*/  FMUL.FTZ R17, R2.reuse, R89 ;  /* 0x0000005902117220 */ /* 0x040fe40000410000 */
[----:B------:R-:W-:Y:S02]  /*10860*/  FMUL.FTZ R24, R2, R96 ;  /* 0x0000006002187220 */ /* 0x000fe40000410000 */
[--C-:B---3--:R-:W-:Y:S02]  /*10870*/  FFMA.FTZ R4, R8, c[0x0][0x2d0], -R69.reuse ;  /* 0x0000b40008047a23 */ /* 0x108fe40000010845 */
[C---:B------:R-:W-:Y:S02]  /*10880*/  FMUL.FTZ R8, R2.reuse, R80 ;  /* 0x0000005002087220 */ /* 0x040fe40000410000 */
[C---:B------:R-:W-:Y:S01]  /*10890*/  FMUL.FTZ R25, R2.reuse, R97 ;  /* 0x0000006102197220 */ /* 0x040fe20000410000 */
[----:B------:R-:W2:Y:S01]  /*108a0*/  MUFU.EX2 R230, R4 ;  /* 0x0000000400e67308 */ /* 0x000ea20000000800 */
[C---:B------:R-:W-:Y:S02]  /*108b0*/  FMUL.FTZ R32, R2.reuse, R104 ;  /* 0x0000006802207220 */ /* 0x040fe40000410000 */
[----:B------:R-:W-:Y:S01]  /*108c0*/  FMUL.FTZ R33, R2, R105 ;  /* 0x0000006902217220 */ /* 0x000fe20000410000 */
[----:B----4-:R-:W-:Y:S01]  /*108d0*/  F2FP.BF16.PACK_AB R73, R234, R235 ;  /* 0x000000ebea49723e */ /* 0x010fe200000010ff */
[C---:B------:R-:W-:Y:S02]  /*108e0*/  FMUL.FTZ R5, R2.reuse, R77 ;  /* 0x0000004d02057220 */ /* 0x040fe40000410000 */
[C---:B------:R-:W-:Y:S02]  /*108f0*/  FMUL.FTZ R52, R2.reuse, R52 ;  /* 0x0000003402347220 */ /* 0x040fe40000410000 */
[C---:B------:R-:W-:Y:S02]  /*10900*/  FMUL.FTZ R53, R2.reuse, R53 ;  /* 0x0000003502357220 */ /* 0x040fe40000410000 */
[C---:B------:R-:W-:Y:S02]  /*10910*/  FMUL.FTZ R56, R2.reuse, R56 ;  /* 0x0000003802387220 */ /* 0x040fe40000410000 */
[C---:B------:R-:W-:Y:S01]  /*10920*/  FMUL.FTZ R57, R2.reuse, R57 ;  /* 0x0000003902397220 */ /* 0x040fe20000410000 */
[----:B-1----:R-:W-:Y:S01]  /*10930*/  FSEL R0, R3, RZ, P0 ;  /* 0x000000ff03007208 */ /* 0x002fe20000000000 */
[C---:B------:R-:W-:Y:S01]  /*10940*/  FMUL.FTZ R60, R2.reuse, R60 ;  /* 0x0000003c023c7220 */ /* 0x040fe20000410000 */
        /* <DEDUP_REMOVED lines=15> */
[C---:B------:R-:W-:Y:S03]  /*10a40*/  HMMA.16816.F32.BF16 R4, R72.reuse, R12, R4 ;  /* 0x0000000c4804723c */ /* 0x040fe60000041804 */
        /* <DEDUP_REMOVED lines=323> */
[----:B------:R-:W-:Y:S01]  /*11e80*/  FADD.FTZ R2, R70, R0 ;  /* 0x0000000046027221 */ /* 0x000fe20000010000 */
[----:B------:R-:W-:Y:S01]  /*11e90*/  IADD3 R0, R215, -0x1, RZ ;  /* 0xffffffffd7007810 */ /* 0x000fe20007ffe0ff */
[----:B------:R-:W-:Y:S02]  /*11ea0*/  FADD.FTZ R249, R134, R4 ;  /* 0x0000000486f97221 */ /* 0x000fe40000010000 */
[----:B------:R-:W-:Y:S02]  /*11eb0*/  FADD.FTZ R250, R69, R2 ;  /* 0x0000000245fa7221 */ /* 0x000fe40000010000 */
[----:B------:R-:W-:Y:S02]  /*11ec0*/  IMAD.MOV.U32 R215, RZ, RZ, R0 ;  /* 0x000000ffffd77224 */ /* 0x000fe400078e0000 */
[----:B------:R-:W-:Y:S02]  /*11ed0*/  IMAD.MOV.U32 R69, RZ, RZ, R68 ;  /* 0x000000ffff457224 */ /* 0x000fe400078e0044 */
[----:B------:R-:W-:Y:S01]  /*11ee0*/  IMAD.MOV.U32 R70, RZ, RZ, R3 ;  /* 0x000000ffff467224 */ /* 0x000fe200078e0003 */
[----:B------:R-:W-:-:S05]  /*11ef0*/  @P0 BRA `(.L_x_283) ;  /* 0xffffbbf000000947 */ /* 0x000fca000383ffff */
.L_x_273:
[----:B-1----:R-:W1:Y:S01]  /*11f00*/  SHFL.BFLY PT, R4, R249, 0x2, 0x1f ;  /* 0x0c401f00f9047f89 */ /* 0x002e6200000e0000 */
        /* <DEDUP_REMOVED lines=14> */
[----:B------:R-:W1:Y:S08]  /*11ff0*/  @P1 MUFU.RCP R2, R4 ;  /* 0x0000000400021308 */ /* 0x000e700000001000 */
[----:B------:R-:W-:Y:S08]  /*12000*/  @P0 MUFU.RCP R0, R7 ;  /* 0x0000000700000308 */ /* 0x000ff00000001000 */
[----:B------:R2:W3:Y:S01]  /*12010*/  @P1 MUFU.LG2 R6, R4 ;  /* 0x0000000400061308 */ /* 0x0004e20000000c00 */
[----:B-1----:R-:W-:-:S02]  /*12020*/  FMUL.FTZ R76, R2, R76 ;  /* 0x0000004c024c7220 */ /* 0x002fc40000410000 */
[C---:B------:R-:W-:Y:S02]  /*12030*/  FMUL.FTZ R29, R2.reuse, R77 ;  /* 0x0000004d021d7220 */ /* 0x040fe40000410000 */
[C---:B------:R-:W-:Y:S02]  /*12040*/  FMUL.FTZ R80, R2.reuse, R80 ;  /* 0x0000005002507220 */ /* 0x040fe40000410000 */
[C---:B------:R-:W-:Y:S01]  /*12050*/  FMUL.FTZ R8, R2.reuse, R81 ;  /* 0x0000005102087220 */ /* 0x040fe20000410000 */
[----:B------:R-:W1:Y:S01]  /*12060*/  @P0 MUFU.LG2 R7, R7 ;  /* 0x0000000700070308 */ /* 0x000e620000000c00 */
[C---:B------:R-:W-:Y:S02]  /*12070*/  FMUL.FTZ R84, R2.reuse, R84 ;  /* 0x0000005402547220 */ /* 0x040fe40000410000 */
[C---:B------:R-:W-:Y:S02]  /*12080*/  FMUL.FTZ R85, R2.reuse, R85 ;  /* 0x0000005502557220 */ /* 0x040fe40000410000 */
[----:B------:R-:W-:-:S02]  /*12090*/  FMUL.FTZ R88, R2, R88 ;  /* 0x0000005802587220 */ /* 0x000fc40000410000 */
[C---:B------:R-:W-:Y:S01]  /*120a0*/  FMUL.FTZ R89, R2.reuse, R89 ;  /* 0x0000005902597220 */ /* 0x040fe20000410000 */
[----:B--2---:R-:W-:Y:S01]  /*120b0*/  @P1 MOV R4, 0x3f317218 ;  /* 0x3f31721800041802 */ /* 0x004fe20000000f00 */
        /* <DEDUP_REMOVED lines=23> */
[----:B------:R-:W-:Y:S01]  /*12230*/  FMUL.FTZ R14, R2, R65 ;  /* 0x00000041020e7220 */ /* 0x000fe20000410000 */
[----:B------:R-:W-:Y:S01]  /*12240*/  @P0 MOV R2, 0x3f317218 ;  /* 0x3f31721800020802 */ /* 0x000fe20000000f00 */
[----:B------:R-:W-:Y:S02]  /*12250*/  @P1 FMUL.FTZ R5, R4, c[0x0][0x2d0] ;  /* 0x0000b40004051a20 */ /* 0x000fe40000410000 */
[----:B---3--:R-:W-:Y:S02]  /*12260*/  @P1 FMUL.FTZ R6, R6, 0.69314718246459960938 ;  /* 0x3f31721806061820 */ /* 0x008fe40000410000 */
[----:B-1----:R-:W-:Y:S02]  /*12270*/  @P0 FMUL.FTZ R4, R7, 0.69314718246459960938 ;  /* 0x3f31721807040820 */ /* 0x002fe40000410000 */
[----:B------:R-:W-:Y:S02]  /*12280*/  @P0 FMUL.FTZ R2, R2, c[0x0][0x2d0] ;  /* 0x0000b40002020a20 */ /* 0x000fe40000410000 */
        /* <DEDUP_REMOVED lines=31> */
[----:B------:R-:W-:Y:S02]  /*12480*/  FMUL.FTZ R67, R0, R67 ;  /* 0x0000004300437220 */ /* 0x000fe40000410000 */
[----:B------:R-:W-:Y:S02]  /*12490*/  @P1 FFMA.FTZ R32, R5, R68, R6 ;  /* 0x0000004405201223 */ /* 0x000fe40000010006 */
[----:B------:R-:W-:Y:S02]  /*124a0*/  @P0 FFMA.FTZ R33, R2, R3, R4 ;  /* 0x0000000302210223 */ /* 0x000fe40000010004 */
.L_x_241:
[----:B------:R-:W1:Y:S02]  /*124b0*/  S2R R44, SR_CTAID.Y ;  /* 0x00000000002c7919 */ /* 0x000e640000002600 */
[----:B-1----:R-:W-:Y:S01]  /*124c0*/  SHF.R.S32.HI R36, RZ, 0x1f, R44 ;  /* 0x0000001fff247819 */ /* 0x002fe2000001142c */
[----:B------:R-:W-:Y:S05]  /*124d0*/  @P2 BRA `(.L_x_284) ;  /* 0x0000129000002947 */ /* 0x000fea0003800000 */
[----:B------:R-:W2:Y:S01]  /*124e0*/  LDL R37, [R1+0x24] ;  /* 0x0000240001257983 */ /* 0x000ea20000100800 */
[----:B------:R-:W-:Y:S02]  /*124f0*/  F2FP.BF16.PACK_AB R29, R29, R76 ;  /* 0x0000004c1d1d723e */ /* 0x000fe400000010ff */
[----:B------:R-:W-:Y:S01]  /*12500*/  F2FP.BF16.PACK_AB R79, R79, R78 ;  /* 0x0000004e4f4f723e */ /* 0x000fe200000010ff */
[----:B------:R-:W1:Y:S01]  /*12510*/  S2R R34, SR_TID.X ;  /* 0x0000000000227919 */ /* 0x000e620000002100 */
[----:B------:R-:W-:-:S02]  /*12520*/  F2FP.BF16.PACK_AB R8, R8, R80 ;  /* 0x000000500808723e */ /* 0x000fc400000010ff */
[----:B------:R-:W-:Y:S02]  /*12530*/  F2FP.BF16.PACK_AB R82, R83, R82 ;  /* 0x000000525352723e */ /* 0x000fe400000010ff */
[----:B------:R-:W-:Y:S02]  /*12540*/  F2FP.BF16.PACK_AB R5, R85, R84 ;  /* 0x000000545505723e */ /* 0x000fe400000010ff */
[----:B------:R-:W-:Y:S02]  /*12550*/  F2FP.BF16.PACK_AB R86, R87, R86 ;  /* 0x000000565756723e */ /* 0x000fe400000010ff */
[----:B------:R-:W-:Y:S02]  /*12560*/  F2FP.BF16.PACK_AB R6, R89, R88 ;  /* 0x000000585906723e */ /* 0x000fe400000010ff */
[----:B------:R-:W-:Y:S02]  /*12570*/  F2FP.BF16.PACK_AB R90, R91, R90 ;  /* 0x0000005a5b5a723e */ /* 0x000fe400000010ff */
[----:B------:R-:W-:-:S02]  /*12580*/  F2FP.BF16.PACK_AB R7, R93, R92 ;  /* 0x0000005c5d07723e */ /* 0x000fc400000010ff */
[----:B------:R-:W-:Y:S02]  /*12590*/  F2FP.BF16.PACK_AB R94, R95, R94 ;  /* 0x0000005e5f5e723e */ /* 0x000fe400000010ff */
[----:B------:R-:W-:Y:S02]  /*125a0*/  F2FP.BF16.PACK_AB R28, R28, R96 ;  /* 0x000000601c1c723e */ /* 0x000fe400000010ff */
[----:B------:R-:W-:Y:S02]  /*125b0*/  F2FP.BF16.PACK_AB R98, R99, R98 ;  /* 0x000000626362723e */ /* 0x000fe400000010ff */
[----:B------:R-:W-:Y:S02]  /*125c0*/  F2FP.BF16.PACK_AB R27, R27, R100 ;  /* 0x000000641b1b723e */ /* 0x000fe400000010ff */
[----:B------:R-:W-:Y:S02]  /*125d0*/  F2FP.BF16.PACK_AB R102, R103, R102 ;  /* 0x000000666766723e */ /* 0x000fe400000010ff */
[----:B-1----:R-:W-:-:S02]  /*125e0*/  SHF.R.S32.HI R35, RZ, 0x1f, R34 ;  /* 0x0000001fff237819 */ /* 0x002fc40000011422 */
[----:B------:R-:W-:Y:S02]  /*125f0*/  F2FP.BF16.PACK_AB R25, R25, R104 ;  /* 0x000000681919723e */ /* 0x000fe400000010ff */
[CC--:B------:R-:W-:Y:S02]  /*12600*/  LEA.HI R2, R35.reuse, R34.reuse, RZ, 0x2 ;  /* 0x0000002223027211 */ /* 0x0c0fe400078f10ff */
[----:B------:R-:W-:Y:S02]  /*12610*/  LEA.HI R31, R35, R34, RZ, 0x5 ;  /* 0x00000022231f7211 */ /* 0x000fe400078f28ff */
[--C-:B------:R-:W-:Y:S02]  /*12620*/  SHF.R.S32.HI R4, RZ, 0x2, R2.reuse ;  /* 0x00000002ff047819 */ /* 0x100fe40000011402 */
[----:B------:R-:W-:Y:S02]  /*12630*/  SHF.R.S32.HI R0, RZ, 0x1f, R2 ;  /* 0x0000001fff007819 */ /* 0x000fe40000011402 */
[----:B------:R-:W-:-:S02]  /*12640*/  SHF.R.S32.HI R30, RZ, 0x5, R31 ;  /* 0x00000005ff1e7819 */ /* 0x000fc4000001141f */
[----:B------:R-:W-:Y:S02]  /*12650*/  LEA.HI R0, R0, R4, RZ, 0x3 ;  /* 0x0000000400007211 */ /* 0x000fe400078f18ff */
[----:B------:R-:W-:Y:S02]  /*12660*/  F2FP.BF16.PACK_AB R107, R107, R106 ;  /* 0x0000006a6b6b723e */ /* 0x000fe400000010ff */
[----:B------:R-:W-:Y:S02]  /*12670*/  LOP3.LUT R0, R0, 0xfffffff8, RZ, 0xc0, !PT ;  /* 0xfffffff800007812 */ /* 0x000fe400078ec0ff */
[----:B------:R-:W-:Y:S02]  /*12680*/  F2FP.BF16.PACK_AB R24, R24, R108 ;  /* 0x0000006c1818723e */ /* 0x000fe400000010ff */
[----:B------:R-:W-:Y:S01]  /*12690*/  F2FP.BF16.PACK_AB R23, R23, R110 ;  /* 0x0000006e1717723e */ /* 0x000fe200000010ff */
[----:B------:R-:W-:Y:S01]  /*126a0*/  IMAD.IADD R4, R4, 0x1, -R0 ;  /* 0x0000000104047824 */ /* 0x000fe200078e0a00 */
[----:B------:R-:W-:-:S02]  /*126b0*/  LOP3.LUT R0, R2, 0xfffffffc, RZ, 0xc0, !PT ;  /* 0xfffffffc02007812 */ /* 0x000fc400078ec0ff */
[----:B------:R-:W-:Y:S01]  /*126c0*/  F2FP.BF16.PACK_AB R22, R22, R112 ;  /* 0x000000701616723e */ /* 0x000fe200000010ff */
[C---:B------:R-:W-:Y:S01]  /*126d0*/  IMAD.SHL.U32 R2, R4.reuse, 0x40, RZ ;  /* 0x0000004004027824 */ /* 0x040fe200078e00ff */
[----:B------:R-:W-:Y:S01]  /*126e0*/  LOP3.LUT R3, R4, 0x1, RZ, 0xc0, !PT ;  /* 0x0000000104037812 */ /* 0x000fe200078ec0ff */
[----:B------:R-:W-:Y:S01]  /*126f0*/  IMAD.IADD R26, R34, 0x1, -R0 ;  /* 0x00000001221a7824 */ /* 0x000fe200078e0a00 */
[----:B------:R-:W-:Y:S02]  /*12700*/  F2FP.BF16.PACK_AB R21, R21, R114 ;  /* 0x000000721515723e */ /* 0x000fe400000010ff */
[----:B------:R-:W-:Y:S01]  /*12710*/  LOP3.LUT R0, R2, 0x1c0, RZ, 0xc0, !PT ;  /* 0x000001c002007812 */ /* 0x000fe200078ec0ff */
[----:B------:R-:W-:Y:S01]  /*12720*/  IMAD R2, R30, 0x200, R26 ;  /* 0x000002001e027824 */ /* 0x000fe200078e021a */
[----:B------:R-:W-:Y:S02]  /*12730*/  ISETP.NE.U32.AND P0, PT, R3, 0x1, PT ;  /* 0x000000010300780c */ /* 0x000fe40003f05070 */
[----:B------:R-:W-:-:S02]  /*12740*/  LEA.HI R0, R0, R0, RZ, 0x1d ;  /* 0x0000000000007211 */ /* 0x000fc400078fe8ff */
        /* <DEDUP_REMOVED lines=8> */
[----:B------:R-:W-:Y:S02]  /*127d0*/  F2FP.BF16.PACK_AB R18, R18, R120 ;  /* 0x000000781212723e */ /* 0x000fe400000010ff */
[----:B------:R-:W-:-:S02]  /*127e0*/  F2FP.BF16.PACK_AB R17, R17, R122 ;  /* 0x0000007a1111723e */ /* 0x000fc400000010ff */
[C---:B------:R-:W-:Y:S02]  /*127f0*/  IADD3 R3, R0.reuse, 0x80, RZ ;  /* 0x0000008000037810 */ /* 0x040fe40007ffe0ff */
[C---:B------:R-:W-:Y:S02]  /*12800*/  IADD3 R2, R0.reuse, 0x70, RZ ;  /* 0x0000007000027810 */ /* 0x040fe40007ffe0ff */
[----:B------:R-:W-:Y:S01]  /*12810*/  @P0 IADD3 R2, R3, 0x10, RZ ;  /* 0x0000001003020810 */ /* 0x000fe20007ffe0ff */
[----:B------:R-:W-:Y:S01]  /*12820*/  IMAD.IADD R3, R0, 0x1, R4 ;  /* 0x0000000100037824 */ /* 0x000fe200078e0204 */
[----:B------:R-:W-:Y:S02]  /*12830*/  F2FP.BF16.PACK_AB R16, R16, R52 ;  /* 0x000000341010723e */ /* 0x000fe400000010ff */
[----:B------:R-:W-:Y:S01]  /*12840*/  F2FP.BF16.PACK_AB R13, R13, R54 ;  /* 0x000000360d0d723e */ /* 0x000fe200000010ff */
[----:B------:R-:W-:Y:S01]  /*12850*/  IMAD.IADD R4, R4, 0x1, R2 ;  /* 0x0000000104047824 */ /* 0x000fe200078e0202 */
[----:B------:R-:W-:-:S02]  /*12860*/  F2FP.BF16.PACK_AB R12, R12, R56 ;  /* 0x000000380c0c723e */ /* 0x000fc400000010ff */
[----:B------:R-:W-:Y:S02]  /*12870*/  F2FP.BF16.PACK_AB R11, R11, R58 ;  /* 0x0000003a0b0b723e */ /* 0x000fe400000010ff */
[----:B------:R-:W-:Y:S02]  /*12880*/  F2FP.BF16.PACK_AB R9, R61, R60 ;  /* 0x0000003c3d09723e */ /* 0x000fe400000010ff */
[----:B------:R-:W-:Y:S02]  /*12890*/  F2FP.BF16.PACK_AB R15, R15, R62 ;  /* 0x0000003e0f0f723e */ /* 0x000fe400000010ff */
[----:B------:R-:W-:Y:S01]  /*128a0*/  F2FP.BF16.PACK_AB R14, R14, R64 ;  /* 0x000000400e0e723e */ /* 0x000fe200000010ff */
[----:B------:R1:W-:Y:S01]  /*128b0*/  STS [R0+0x80], R29 ;  /* 0x0000801d00007388 */ /* 0x0003e20000000800 */
[----:B------:R-:W-:Y:S02]  /*128c0*/  F2FP.BF16.PACK_AB R10, R67, R10 ;  /* 0x0000000a430a723e */ /* 0x000fe400000010ff */
[----:B------:R-:W-:Y:S01]  /*128d0*/  ISETP.NE.U32.AND P0, PT, RZ, c[0x0][0x500], PT ;  /* 0x00014000ff007a0c */ /* 0x000fe20003f05070 */
[----:B------:R-:W-:Y:S01]  /*128e0*/  STS [R0+0x480], R79 ;  /* 0x0004804f00007388 */ /* 0x000fe20000000800 */
[----:B------:R-:W-:-:S02]  /*128f0*/  ISETP.NE.U32.AND P1, PT, RZ, c[0x0][0x508], PT ;  /* 0x00014200ff007a0c */ /* 0x000fc40003f25070 */
[----:B------:R-:W-:Y:S01]  /*12900*/  ISETP.NE.AND.EX P0, PT, RZ, c[0x0][0x504], PT, P0 ;  /* 0x00014100ff007a0c */ /* 0x000fe20003f05300 */
[----:B------:R3:W-:Y:S01]  /*12910*/  STS [R2], R8 ;  /* 0x0000000802007388 */ /* 0x0007e20000000800 */
[----:B------:R-:W-:-:S03]  /*12920*/  ISETP.NE.AND.EX P1, PT, RZ, c[0x0][0x50c], PT, P1 ;  /* 0x00014300ff007a0c */ /* 0x000fc60003f25310 */
[----:B------:R-:W-:Y:S04]  /*12930*/  STS [R2+0x400], R82 ;  /* 0x0004005202007388 */ /* 0x000fe80000000800 */
[----:B------:R4:W-:Y:S04]  /*12940*/  STS [R3+0x80], R5 ;  /* 0x0000800503007388 */ /* 0x0009e80000000800 */
[----:B------:R-:W-:Y:S04]  /*12950*/  STS [R3+0x480], R86 ;  /* 0x0004805603007388 */ /* 0x000fe80000000800 */
[----:B------:R4:W-:Y:S01]  /*12960*/  STS [R4], R6 ;  /* 0x0000000604007388 */ /* 0x0009e20000000800 */
[----:B-1----:R-:W-:-:S03]  /*12970*/  IMAD.MOV.U32 R29, RZ, RZ, 0x40 ;  /* 0x00000040ff1d7424 */ /* 0x002fc600078e00ff */
[----:B------:R-:W-:Y:S02]  /*12980*/  STS [R4+0x400], R90 ;  /* 0x0004005a04007388 */ /* 0x000fe40000000800 */
[----:B---3--:R-:W-:-:S05]  /*12990*/  SEL R8, R29, 0xffffffc0, !P2 ;  /* 0xffffffc01d087807 */ /* 0x008fca0005000000 */
[----:B----4-:R-:W-:-:S05]  /*129a0*/  IMAD.IADD R5, R0, 0x1, R8 ;  /* 0x0000000100057824 */ /* 0x010fca00078e0208 */
[----:B------:R1:W-:Y:S01]  /*129b0*/  STS [R5+0x80], R7 ;  /* 0x0000800705007388 */ /* 0x0003e20000000800 */
[----:B------:R-:W-:-:S03]  /*129c0*/  IMAD.IADD R6, R8, 0x1, R2 ;  /* 0x0000000108067824 */ /* 0x000fc600078e0202 */
[----:B------:R-:W-:Y:S04]  /*129d0*/  STS [R5+0x480], R94 ;  /* 0x0004805e05007388 */ /* 0x000fe80000000800 */
[----:B------:R-:W-:Y:S04]  /*129e0*/  STS [R6], R28 ;  /* 0x0000001c06007388 */ /* 0x000fe80000000800 */
[----:B------:R-:W-:Y:S01]  /*129f0*/  STS [R6+0x400], R98 ;  /* 0x0004006206007388 */ /* 0x000fe20000000800 */
[----:B-1----:R-:W-:Y:S02]  /*12a00*/  IMAD.IADD R7, R8, 0x1, R3 ;  /* 0x0000000108077824 */ /* 0x002fe400078e0203 */
[----:B------:R-:W-:-:S03]  /*12a10*/  IMAD.IADD R8, R4, 0x1, R8 ;  /* 0x0000000104087824 */ /* 0x000fc600078e0208 */
[----:B------:R-:W-:Y:S04]  /*12a20*/  STS [R7+0x80], R27 ;  /* 0x0000801b07007388 */ /* 0x000fe80000000800 */
[----:B------:R-:W-:Y:S04]  /*12a30*/  STS [R7+0x480], R102 ;  /* 0x0004806607007388 */ /* 0x000fe80000000800 */
[----:B------:R-:W-:Y:S04]  /*12a40*/  STS [R8], R25 ;  /* 0x0000001908007388 */ /* 0x000fe80000000800 */
        /* <DEDUP_REMOVED lines=8> */
[----:B------:R-:W-:Y:S04]  /*12ad0*/  STS [R4+0x4400], R17 ;  /* 0x0044001104007388 */ /* 0x000fe80000000800 */
[----:B------:R-:W-:Y:S04]  /*12ae0*/  STS [R5+0x4080], R16 ;  /* 0x0040801005007388 */ /* 0x000fe80000000800 */
[----:B------:R2:W-:Y:S01]  /*12af0*/  STS [R5+0x4480], R13 ;  /* 0x0044800d05007388 */ /* 0x0005e20000000800 */
[----:B-1----:R-:W-:-:S03]  /*12b00*/  IMAD.MOV.U32 R2, RZ, RZ, 0x4 ;  /* 0x00000004ff027424 */ /* 0x002fc600078e00ff */
[----:B------:R-:W-:Y:S04]  /*12b10*/  STS [R6+0x4000], R12 ;  /* 0x0040000c06007388 */ /* 0x000fe80000000800 */
[----:B------:R-:W-:Y:S04]  /*12b20*/  STS [R6+0x4400], R11 ;  /* 0x0044000b06007388 */ /* 0x000fe80000000800 */
[----:B------:R-:W-:Y:S04]  /*12b30*/  STS [R7+0x4080], R9 ;  /* 0x0040800907007388 */ /* 0x000fe80000000800 */
[----:B------:R1:W-:Y:S04]  /*12b40*/  STS [R7+0x4480], R15 ;  /* 0x0044800f07007388 */ /* 0x0003e80000000800 */
[----:B------:R3:W-:Y:S04]  /*12b50*/  STS [R8+0x4000], R14 ;  /* 0x0040000e08007388 */ /* 0x0007e80000000800 */
[----:B------:R3:W-:Y:S01]  /*12b60*/  STS [R8+0x4400], R10 ;  /* 0x0044000a08007388 */ /* 0x0007e20000000800 */
[----:B--2---:R-:W-:-:S03]  /*12b70*/  IMAD.WIDE R4, R37, R2, c[0x0][0x500] ;  /* 0x0001400025047625 */ /* 0x004fc600078e0202 */
[----:B------:R-:W-:Y:S06]  /*12b80*/  BAR.SYNC.DEFER_BLOCKING 0x1, 0x100 ;  /* 0x0044000000007b1d */ /* 0x000fec0000010000 */
[----:B------:R-:W2:Y:S01]  /*12b90*/  @P0 LDG.E R0, [R4.64] ;  /* 0x0000000604000981 */ /* 0x000ea2000c1e1900 */
[----:B-1----:R-:W-:Y:S02]  /*12ba0*/  IMAD.MOV.U32 R15, RZ, RZ, c[0x0][0x388] ;  /* 0x0000e200ff0f7624 */ /* 0x002fe400078e00ff */
[----:B------:R-:W-:-:S05]  /*12bb0*/  @P1 IMAD.WIDE R2, R37, R2, c[0x0][0x508] ;  /* 0x0001420025021625 */ /* 0x000fca00078e0202 */
[----:B------:R1:W5:Y:S02]  /*12bc0*/  @P1 LDG.E R15, [R2.64] ;  /* 0x00000006020f1981 */ /* 0x000364000c1e1900 */
[----:B-1----:R-:W-:Y:S02]  /*12bd0*/  CS2R R2, SRZ ;  /* 0x0000000000027805 */ /* 0x002fe4000001ff00 */
[--C-:B--2---:R-:W-:Y:S01]  /*12be0*/  @P0 SHF.R.S32.HI R3, RZ, 0x1f, R0.reuse ;  /* 0x0000001fff030819 */ /* 0x104fe20000011400 */
[----:B------:R-:W-:Y:S01]  /*12bf0*/  @P0 IMAD.MOV.U32 R2, RZ, RZ, R0 ;  /* 0x000000ffff020224 */ /* 0x000fe200078e0000 */
[----:B------:R-:W-:Y:S05]  /*12c00*/  @P1 BRA `(.L_x_285) ;  /* 0x0000004000001947 */ /* 0x000fea0003800000 */
[----:B---3--:R-:W-:Y:S05]  /*12c10*/  @!P0 BRA `(.L_x_285) ;  /* 0x0000003000008947 */ /* 0x008fea0003800000 */
[----:B------:R1:W2:Y:S04]  /*12c20*/  LDG.E R0, [R4.64] ;  /* 0x0000000604007981 */ /* 0x0002a8000c1e1900 */
[----:B-1----:R-:W2:Y:S02]  /*12c30*/  LDG.E R4, [R4.64+0x4] ;  /* 0x0000040604047981 */ /* 0x002ea4000c1e1900 */
[----:B--2--5:R-:W-:-:S02]  /*12c40*/  IADD3 R15, -R0, R4, RZ ;  /* 0x00000004000f7210 */ /* 0x024fc40007ffe1ff */
.L_x_285:
[----:B---3--:R-:W-:Y:S01]  /*12c50*/  LOP3.LUT R0, R31, 0xffffffe0, RZ, 0xc0, !PT ;  /* 0xffffffe01f007812 */ /* 0x008fe200078ec0ff */
[----:B------:R-:W1:Y:S01]  /*12c60*/  S2R R19, SR_CTAID.X ;  /* 0x0000000000137919 */ /* 0x000e620000002500 */
[----:B------:R-:W-:Y:S01]  /*12c70*/  SHF.R.S32.HI R4, RZ, 0x1f, R30 ;  /* 0x0000001fff047819 */ /* 0x000fe2000001141e */
[----:B------:R-:W-:Y:S01]  /*12c80*/  IMAD.MOV.U32 R7, RZ, RZ, c[0x0][0x4e8] ;  /* 0x00013a00ff077624 */ /* 0x000fe200078e00ff */
[----:B------:R-:W-:Y:S01]  /*12c90*/  LEA.HI R16, R35, R34, RZ, 0x3 ;  /* 0x0000002223107211 */ /* 0x000fe200078f18ff */
[----:B------:R-:W-:Y:S01]  /*12ca0*/  IMAD.IADD R0, R34, 0x1, -R0 ;  /* 0x0000000122007824 */ /* 0x000fe200078e0a00 */
[----:B------:R-:W-:Y:S01]  /*12cb0*/  LEA.HI R4, R4, R30, RZ, 0x3 ;  /* 0x0000001e04047211 */ /* 0x000fe200078f18ff */
[----:B------:R-:W-:Y:S01]  /*12cc0*/  IMAD R9, R36, c[0x0][0x3e8], RZ ;  /* 0x0000fa0024097a24 */ /* 0x000fe200078e02ff */
[----:B------:R-:W-:Y:S01]  /*12cd0*/  ISETP.NE.AND P1, PT, R7, 0x1, PT ;  /* 0x000000010700780c */ /* 0x000fe20003f25270 */
[----:B-----5:R-:W-:Y:S01]  /*12ce0*/  IMAD R15, R15, c[0x0][0x4e8], RZ ;  /* 0x00013a000f0f7a24 */ /* 0x020fe200078e02ff */
[----:B------:R-:W-:Y:S01]  /*12cf0*/  SHF.R.S32.HI R6, RZ, 0x1f, R0 ;  /* 0x0000001fff067819 */ /* 0x000fe20000011400 */
[----:B------:R-:W-:Y:S01]  /*12d00*/  BSSY B0, `(.L_x_286) ;  /* 0x0000076000007945 */ /* 0x000fe20003800000 */
[----:B------:R-:W-:-:S02]  /*12d10*/  LOP3.LUT R5, R4, 0xffffff8, RZ, 0xc0, !PT ;  /* 0x0ffffff804057812 */ /* 0x000fc400078ec0ff */
[----:B------:R-:W-:Y:S02]  /*12d20*/  LEA.HI R4, R26, R26, RZ, 0x1 ;  /* 0x0000001a1a047211 */ /* 0x000fe400078f08ff */
[----:B------:R-:W-:Y:S02]  /*12d30*/  LEA.HI R6, R6, R0, RZ, 0x2 ;  /* 0x0000000006067211 */ /* 0x000fe400078f10ff */
[----:B------:R-:W-:Y:S02]  /*12d40*/  IADD3 R7, R30, -R5, RZ ;  /* 0x800000051e077210 */ /* 0x000fe40007ffe0ff */
[----:B------:R-:W-:Y:S02]  /*12d50*/  LOP3.LUT R4, R4, 0x1ffffffe, RZ, 0xc0, !PT ;  /* 0x1ffffffe04047812 */ /* 0x000fe400078ec0ff */
[----:B------:R-:W-:Y:S02]  /*12d60*/  SHF.R.S32.HI R5, RZ, 0x2, R6 ;  /* 0x00000002ff057819 */ /* 0x000fe40000011406 */
[----:B------:R-:W-:Y:S01]  /*12d70*/  LOP3.LUT P2, RZ, R0, 0x3, RZ, 0xc0, !PT ;  /* 0x0000000300ff7812 */ /* 0x000fe2000784c0ff */
[----:B------:R-:W-:Y:S01]  /*12d80*/  IMAD R0, R3, c[0x0][0x3a0], RZ ;  /* 0x0000e80003007a24 */ /* 0x000fe200078e02ff */
[----:B------:R-:W-:Y:S01]  /*12d90*/  SEL R14, R37, RZ, !P0 ;  /* 0x000000ff250e7207 */ /* 0x000fe20004000000 */
[----:B------:R-:W-:Y:S01]  /*12da0*/  IMAD.IADD R8, R26, 0x1, -R4 ;  /* 0x000000011a087824 */ /* 0x000fe200078e0a04 */
[----:B------:R-:W-:Y:S01]  /*12db0*/  MOV R4, R2 ;  /* 0x0000000200047202 */ /* 0x000fe20000000f00 */
[----:B------:R-:W-:Y:S01]  /*12dc0*/  IMAD R17, R7, 0x10, R5 ;  /* 0x0000001007117824 */ /* 0x000fe200078e0205 */
[----:B------:R-:W-:Y:S01]  /*12dd0*/  LOP3.LUT R12, R16, 0xfffffff8, RZ, 0xc0, !PT ;  /* 0xfffffff8100c7812 */ /* 0x000fe200078ec0ff */
[----:B------:R-:W-:Y:S01]  /*12de0*/  IMAD R6, R2, c[0x0][0x3a4], R0 ;  /* 0x0000e90002067a24 */ /* 0x000fe200078e0200 */
[----:B------:R-:W-:Y:S01]  /*12df0*/  SHF.R.S32.HI R16, RZ, 0x3, R16 ;  /* 0x00000003ff107819 */ /* 0x000fe20000011410 */
[----:B------:R-:W-:Y:S01]  /*12e00*/  IMAD R0, R8, 0x8, R17 ;  /* 0x0000000808007824 */ /* 0x000fe200078e0211 */
[----:B------:R-:W-:Y:S01]  /*12e10*/  LEA.HI R18, R35, R34, RZ, 0x6 ;  /* 0x0000002223127211 */ /* 0x000fe200078f30ff */
[----:B------:R-:W-:-:S02]  /*12e20*/  IMAD.MOV.U32 R5, RZ, RZ, R3 ;  /* 0x000000ffff057224 */ /* 0x000fc400078e0003 */
[----:B------:R-:W-:Y:S02]  /*12e30*/  IMAD R7, R36, c[0x0][0x490], RZ ;  /* 0x0001240024077a24 */ /* 0x000fe400078e02ff */
[----:B-1----:R-:W-:Y:S02]  /*12e40*/  IMAD R8, R19, 0x80, R0 ;  /* 0x0000008013087824 */ /* 0x002fe400078e0200 */
[----:B------:R-:W-:-:S04]  /*12e50*/  IMAD.WIDE.U32 R2, R2, c[0x0][0x3a0], RZ ;  /* 0x0000e80002027a25 */ /* 0x000fc800078e00ff */
[C---:B------:R-:W-:Y:S01]  /*12e60*/  IMAD.WIDE.U32 R10, R44.reuse, c[0x0][0x490], R4 ;  /* 0x000124002c0a7a25 */ /* 0x040fe200078e0004 */
[----:B------:R-:W-:Y:S02]  /*12e70*/  IADD3 R3, R3, R6, RZ ;  /* 0x0000000603037210 */ /* 0x000fe40007ffe0ff */
[----:B------:R-:W-:Y:S01]  /*12e80*/  SHF.R.S32.HI R6, RZ, 0x1f, R37 ;  /* 0x0000001fff067819 */ /* 0x000fe20000011425 */
[C---:B------:R-:W-:Y:S02]  /*12e90*/  IMAD R4, R44.reuse, c[0x0][0x494], R7 ;  /* 0x000125002c047a24 */ /* 0x040fe400078e0207 */
[----:B------:R-:W-:Y:S02]  /*12ea0*/  IMAD R7, R44, c[0x0][0x3ec], R9 ;  /* 0x0000fb002c077a24 */ /* 0x000fe400078e0209 */
[----:B------:R-:W-:Y:S01]  /*12eb0*/  @P1 IMAD.HI.U32 R9, R8, c[0x0][0x4ec], RZ ;  /* 0x00013b0008091a27 */ /* 0x000fe200078e00ff */
[----:B------:R-:W-:Y:S02]  /*12ec0*/  IADD3 R5, R11, R4, RZ ;  /* 0x000000040b057210 */ /* 0x000fe40007ffe0ff */
[----:B------:R-:W-:Y:S01]  /*12ed0*/  SEL R11, R6, RZ, !P0 ;  /* 0x000000ff060b7207 */ /* 0x000fe20004000000 */
[----:B------:R-:W-:Y:S01]  /*12ee0*/  IMAD.MOV.U32 R0, RZ, RZ, R8 ;  /* 0x000000ffff007224 */ /* 0x000fe200078e0008 */
[----:B------:R-:W-:Y:S01]  /*12ef0*/  @P1 SHF.R.U32.HI R0, RZ, c[0x0][0x4f0], R9 ;  /* 0x00013c00ff001a19 */ /* 0x000fe20000011609 */
[----:B------:R-:W-:-:S04]  /*12f00*/  IMAD.WIDE.U32 R2, R44, c[0x0][0x3e8], R2 ;  /* 0x0000fa002c027a25 */ /* 0x000fc800078e0002 */
[----:B------:R-:W-:Y:S01]  /*12f10*/  IMAD.MOV.U32 R4, RZ, RZ, R10 ;  /* 0x000000ffff047224 */ /* 0x000fe200078e000a */
[----:B------:R-:W-:Y:S01]  /*12f20*/  IADD3 R7, R3, R7, RZ ;  /* 0x0000000703077210 */ /* 0x000fe20007ffe0ff */
[----:B------:R-:W-:Y:S01]  /*12f30*/  IMAD.MOV R10, RZ, RZ, -R0 ;  /* 0x000000ffff0a7224 */ /* 0x000fe200078e0a00 */
[----:B------:R-:W-:Y:S01]  /*12f40*/  MOV R6, R2 ;  /* 0x0000000200067202 */ /* 0x000fe20000000f00 */
[----:B------:R-:W-:-:S04]  /*12f50*/  IMAD.WIDE.U32 R2, R14, c[0x0][0x498], R4 ;  /* 0x000126000e027a25 */ /* 0x000fc800078e0004 */
[----:B------:R-:W-:Y:S01]  /*12f60*/  IMAD.IADD R12, R34, 0x1, -R12 ;  /* 0x00000001220c7824 */ /* 0x000fe200078e0a0c */
[----:B------:R-:W-:Y:S01]  /*12f70*/  IADD3 R2, P0, R0, R2, RZ ;  /* 0x0000000200027210 */ /* 0x000fe20007f1e0ff */
[----:B------:R-:W-:Y:S02]  /*12f80*/  IMAD R9, R11, c[0x0][0x498], RZ ;  /* 0x000126000b097a24 */ /* 0x000fe400078e02ff */
[----:B------:R-:W-:Y:S01]  /*12f90*/  IMAD R5, R10, c[0x0][0x4e8], R8 ;  /* 0x00013a000a057a24 */ /* 0x000fe200078e0208 */
[----:B------:R-:W-:Y:S01]  /*12fa0*/  SHF.R.S32.HI R8, RZ, 0x1f, R0 ;  /* 0x0000001fff087819 */ /* 0x000fe20000011400 */
[----:B------:R-:W-:Y:S02]  /*12fb0*/  IMAD R13, R12, 0x20, R16 ;  /* 0x000000200c0d7824 */ /* 0x000fe400078e0210 */
[----:B------:R-:W-:Y:S01]  /*12fc0*/  IMAD R9, R14, c[0x0][0x49c], R9 ;  /* 0x000127000e097a24 */ /* 0x000fe200078e0209 */
[----:B------:R-:W-:Y:S01]  /*12fd0*/  SHF.R.S32.HI R10, RZ, 0x1f, R5 ;  /* 0x0000001fff0a7819 */ /* 0x000fe20000011405 */
[----:B------:R-:W-:-:S02]  /*12fe0*/  IMAD R13, R19, 0x80, R13 ;  /* 0x00000080130d7824 */ /* 0x000fc400078e020d */
[----:B------:R-:W-:Y:S01]  /*12ff0*/  IMAD.SHL.U32 R12, R12, 0x8, RZ ;  /* 0x000000080c0c7824 */ /* 0x000fe200078e00ff */
[----:B------:R-:W-:Y:S01]  /*13000*/  IADD3.X R3, R8, R3, R9, P0, !PT ;  /* 0x0000000308037210 */ /* 0x000fe200007fe409 */
[----:B------:R-:W-:Y:S01]  /*13010*/  IMAD R9, R10, c[0x0][0x488], RZ ;  /* 0x000122000a097a24 */ /* 0x000fe200078e02ff */
[----:B------:R-:W-:Y:S01]  /*13020*/  SHF.L.U32 R8, R16, 0x6, RZ ;  /* 0x0000000610087819 */ /* 0x000fe200000006ff */
[----:B------:R-:W-:-:S04]  /*13030*/  @P1 IMAD.HI.U32 R4, R13, c[0x0][0x4ec], RZ ;  /* 0x00013b000d041a27 */ /* 0x000fc800078e00ff */
[----:B------:R-:W-:-:S04]  /*13040*/  IMAD.WIDE.U32 R2, R5, c[0x0][0x488], R2 ;  /* 0x0001220005027a25 */ /* 0x000fc800078e0002 */
[----:B------:R-:W-:Y:S02]  /*13050*/  IMAD R9, R5, c[0x0][0x48c], R9 ;  /* 0x0001230005097a24 */ /* 0x000fe400078e0209 */
[----:B------:R-:W-:Y:S01]  /*13060*/  IMAD.MOV.U32 R0, RZ, RZ, R13 ;  /* 0x000000ffff007224 */ /* 0x000fe200078e000d */
[----:B------:R-:W-:Y:S01]  /*13070*/  @P1 SHF.R.U32.HI R0, RZ, c[0x0][0x4f0], R4 ;  /* 0x00013c00ff001a19 */ /* 0x000fe20000011604 */
[----:B------:R-:W-:Y:S01]  /*13080*/  IMAD.IADD R9, R3, 0x1, R9 ;  /* 0x0000000103097824 */ /* 0x000fe200078e0209 */
[----:B------:R-:W-:Y:S01]  /*13090*/  LOP3.LUT R4, R8, 0x1c0, RZ, 0xc0, !PT ;  /* 0x000001c008047812 */ /* 0x000fe200078ec0ff */
[----:B------:R-:W-:Y:S01]  /*130a0*/  IMAD R5, R11, c[0x0][0x3f0], RZ ;  /* 0x0000fc000b057a24 */ /* 0x000fe200078e02ff */
[----:B------:R-:W-:Y:S02]  /*130b0*/  LEA R8, P0, R2, c[0x0][0x450], 0x2 ;  /* 0x0001140002087a11 */ /* 0x000fe400078010ff */
[----:B------:R-:W-:Y:S01]  /*130c0*/  LOP3.LUT R11, R4, 0x38, R12, 0xf8, !PT ;  /* 0x00000038040b7812 */ /* 0x000fe200078ef80c */
[C---:B------:R-:W-:Y:S01]  /*130d0*/  IMAD R3, R14.reuse, c[0x0][0x3f4], R5 ;  /* 0x0000fd000e037a24 */ /* 0x040fe200078e0205 */
[----:B------:R-:W-:Y:S01]  /*130e0*/  SHF.R.U32.HI R10, RZ, 0x3, R4 ;  /* 0x00000003ff0a7819 */ /* 0x000fe20000011604 */
[----:B------:R-:W-:Y:S01]  /*130f0*/  IMAD.WIDE.U32 R4, R14, c[0x0][0x3f0], R6 ;  /* 0x0000fc000e047a25 */ /* 0x000fe200078e0006 */
[----:B------:R-:W-:-:S02]  /*13100*/  LEA.HI.X R2, R2, c[0x0][0x454], R9, 0x2, P0 ;  /* 0x0001150002027a11 */ /* 0x000fc400000f1409 */
[----:B------:R-:W-:Y:S01]  /*13110*/  LOP3.LUT R14, R11, R10, RZ, 0x3c, !PT ;  /* 0x0000000a0b0e7212 */ /* 0x000fe200078e3cff */
[----:B------:R-:W-:Y:S01]  /*13120*/  IMAD.IADD R3, R5, 0x1, R3 ;  /* 0x0000000105037824 */ /* 0x000fe200078e0203 */
[----:B------:R-:W-:Y:S01]  /*13130*/  SHFL.IDX PT, R10, R8, RZ, 0x1c1f ;  /* 0x001c1fff080a7589 */ /* 0x000fe200000e0000 */
[----:B------:R-:W-:Y:S02]  /*13140*/  IADD3 R6, -R0, RZ, RZ ;  /* 0x000000ff00067210 */ /* 0x000fe40007ffe1ff */
[----:B------:R-:W-:Y:S01]  /*13150*/  SHF.R.S32.HI R7, RZ, 0x1f, R0 ;  /* 0x0000001fff077819 */ /* 0x000fe20000011400 */
[----:B------:R-:W1:Y:S01]  /*13160*/  SHFL.IDX PT, R11, R2, RZ, 0x1c1f ;  /* 0x001c1fff020b7589 */ /* 0x000e6200000e0000 */
[----:B------:R-:W-:Y:S01]  /*13170*/  LEA R5, R19, R17, 0x7 ;  /* 0x0000001113057211 */ /* 0x000fe200078e38ff */
[----:B------:R-:W-:Y:S02]  /*13180*/  IMAD R6, R6, c[0x0][0x4e8], R13 ;  /* 0x00013a0006067a24 */ /* 0x000fe400078e020d */
[----:B------:R-:W-:Y:S01]  /*13190*/  SHFL.IDX PT, R8, R8, 0x1, 0x1c1f ;  /* 0x003c1f0008087f89 */ /* 0x000fe200000e0000 */
[----:B------:R-:W-:Y:S01]  /*131a0*/  IMAD R7, R7, c[0x0][0x3e0], RZ ;  /* 0x0000f80007077a24 */ /* 0x000fe200078e02ff */
[----:B------:R-:W-:-:S02]  /*131b0*/  ISETP.GE.OR P0, PT, R5, R15, P2 ;  /* 0x0000000f0500720c */ /* 0x000fc40001706670 */
[----:B------:R2:W3:Y:S01]  /*131c0*/  SHFL.IDX PT, R9, R2, 0x1, 0x1c1f ;  /* 0x003c1f0002097f89 */ /* 0x0004e200000e0000 */
[----:B------:R-:W-:-:S10]  /*131d0*/  IMAD R7, R0, c[0x0][0x3e4], R7 ;  /* 0x0000f90000077a24 */ /* 0x000fd400078e0207 */
[----:B-1----:R1:W-:Y:S01]  /*131e0*/  @!P0 ST.E [R10.64], R32 ;  /* 0x000000200a008985 */ /* 0x0023e2000c101906 */
[----:B--2---:R-:W-:Y:S01]  /*131f0*/  IMAD.MOV.U32 R2, RZ, RZ, R4 ;  /* 0x000000ffff027224 */ /* 0x004fe200078e0004 */
[----:B------:R-:W-:-:S03]  /*13200*/  IADD3 R4, R5, 0x8, RZ ;  /* 0x0000000805047810 */ /* 0x000fc60007ffe0ff */
[----:B------:R-:W-:Y:S01]  /*13210*/  IMAD.WIDE.U32 R2, R0, c[0x0][0x3e0], R2 ;  /* 0x0000f80000027a25 */ /* 0x000fe200078e0002 */
[----:B------:R-:W-:Y:S02]  /*13220*/  SHF.R.S32.HI R0, RZ, 0x1f, R6 ;  /* 0x0000001fff007819 */ /* 0x000fe40000011406 */
[----:B------:R-:W-:Y:S01]  /*13230*/  ISETP.GE.OR P2, PT, R4, R15, P2 ;  /* 0x0000000f0400720c */ /* 0x000fe20001746670 */
[----:B------:R-:W-:Y:S01]  /*13240*/  IMAD.IADD R3, R3, 0x1, R7 ;  /* 0x0000000103037824 */ /* 0x000fe200078e0207 */
[----:B------:R-:W-:Y:S01]  /*13250*/  SHF.L.U32 R4, R18, 0x3, RZ ;  /* 0x0000000312047819 */ /* 0x000fe200000006ff */
[----:B------:R-:W-:Y:S01]  /*13260*/  IMAD R0, R0, c[0x0][0x3d8], RZ ;  /* 0x0000f60000007a24 */ /* 0x000fe200078e02ff */
[----:B------:R-:W-:Y:S01]  /*13270*/  LEA R7, R19, R16, 0x7 ;  /* 0x0000001013077211 */ /* 0x000fe200078e38ff */
[----:B------:R-:W-:Y:S01]  /*13280*/  IMAD.WIDE.U32 R2, R6, c[0x0][0x3d8], R2 ;  /* 0x0000f60006027a25 */ /* 0x000fe200078e0002 */
[----:B------:R-:W-:-:S03]  /*13290*/  LOP3.LUT R5, R14, 0x7ffffe00, R4, 0xf8, !PT ;  /* 0x7ffffe000e057812 */ /* 0x000fc600078ef804 */
[----:B------:R-:W-:Y:S01]  /*132a0*/  IMAD R4, R6, c[0x0][0x3dc], R0 ;  /* 0x0000f70006047a24 */ /* 0x000fe200078e0200 */
[----:B------:R-:W-:Y:S02]  /*132b0*/  SHF.L.U32 R0, R5, 0x1, RZ ;  /* 0x0000000105007819 */ /* 0x000fe400000006ff */
[----:B------:R-:W-:Y:S01]  /*132c0*/  LEA R14, P0, R2, c[0x0][0x380], 0x1 ;  /* 0x0000e000020e7a11 */ /* 0x000fe200078008ff */
[----:B---3--:R1:W-:Y:S01]  /*132d0*/  @!P2 ST.E [R8.64], R33 ;  /* 0x000000210800a985 */ /* 0x0083e2000c101906 */
[----:B------:R-:W-:Y:S01]  /*132e0*/  IMAD.IADD R3, R3, 0x1, R4 ;  /* 0x0000000103037824 */ /* 0x000fe200078e0204 */
[----:B------:R-:W-:Y:S02]  /*132f0*/  IADD3 R6, R12, 0x40, RZ ;  /* 0x000000400c067810 */ /* 0x000fe40007ffe0ff */
        /* <DEDUP_REMOVED lines=14> */
[----:B-1----:R1:W4:-:S12]  /*133e0*/  LDS.128 R8, [R0+0x4080] ;  /* 0x0040800000087984 */ /* 0x0023180000000c00 */
[----:B------:R-:W-:Y:S01]  /*133f0*/  @!P1 IMAD.WIDE R4, R12, 0x2, R2 ;  /* 0x000000020c049825 */ /* 0x000fe200078e0202 */
[----:B-1----:R-:W-:-:S04]  /*13400*/  @!P0 SHF.R.S32.HI R0, RZ, 0x1f, R6 ;  /* 0x0000001fff008819 */ /* 0x002fc80000011406 */
[----:B------:R-:W-:-:S04]  /*13410*/  @!P0 LEA.HI R0, R0, R6, RZ, 0x3 ;  /* 0x0000000600008211 */ /* 0x000fc800078f18ff */
[----:B------:R-:W-:-:S05]  /*13420*/  @!P0 LOP3.LUT R0, R0, 0xfffffff8, RZ, 0xc0, !PT ;  /* 0xfffffff800008812 */ /* 0x000fca00078ec0ff */
[----:B------:R-:W-:Y:S01]  /*13430*/  @!P0 IMAD.WIDE R2, R0, 0x2, R2 ;  /* 0x0000000200028825 */ /* 0x000fe200078e0202 */
[----:B-----5:R1:W-:Y:S04]  /*13440*/  @!P1 ST.E.128 [R4.64], R16 ;  /* 0x0000001004009985 */ /* 0x0203e8000c101d06 */
[----:B----4-:R1:W-:Y:S02]  /*13450*/  @!P0 ST.E.128 [R2.64], R8 ;  /* 0x0000000802008985 */ /* 0x0103e4000c101d06 */
.L_x_287:
[----:B------:R-:W-:Y:S05]  /*13460*/  BSYNC B0 ;  /* 0x0000000000007941 */ /* 0x000fea0003800000 */
.L_x_286:
[----:B-1----:R-:W-:Y:S01]  /*13470*/  IADD3 R0, R7, 0x20, RZ ;  /* 0x0000002007007810 */ /* 0x002fe20007ffe0ff */
[----:B------:R1:W4:Y:S01]  /*13480*/  SHFL.IDX PT, R3, R13, 0x1, 0x181f ;  /* 0x00381f000d037f89 */ /* 0x00032200000e0000 */
        /* <DEDUP_REMOVED lines=9> */
[----:B--2---:R2:W-:Y:S01]  /*13520*/  @!P1 ST.E.128 [R4.64], R24 ;  /* 0x0000001804009985 */ /* 0x0045e2000c101d06 */
[----:B------:R-:W-:-:S05]  /*13530*/  @!P0 LOP3.LUT R0, R0, 0xfffffff8, RZ, 0xc0, !PT ;  /* 0xfffffff800008812 */ /* 0x000fca00078ec0ff */
[----:B------:R-:W-:-:S05]  /*13540*/  @!P0 IMAD.WIDE R2, R0, 0x2, R2 ;  /* 0x0000000200028825 */ /* 0x000fca00078e0202 */
[----:B------:R2:W-:Y:S02]  /*13550*/  @!P0 ST.E.128 [R2.64], R20 ;  /* 0x0000001402008985 */ /* 0x0005e4000c101d06 */
.L_x_289:
[----:B------:R-:W-:Y:S05]  /*13560*/  BSYNC B0 ;  /* 0x0000000000007941 */ /* 0x000fea0003800000 */
.L_x_288:
[----:B------:R-:W-:Y:S01]  /*13570*/  IADD3 R0, R7, 0x40, RZ ;  /* 0x0000004007007810 */ /* 0x000fe20007ffe0ff */
[----:B--2-4-:R2:W4:Y:S01]  /*13580*/  SHFL.IDX PT, R3, R13, 0x2, 0x181f ;  /* 0x00581f000d037f89 */ /* 0x01452200000e0000 */
[----:B------:R-:W-:Y:S02]  /*13590*/  BSSY B0, `(.L_x_290) ;  /* 0x000000d000007945 */ /* 0x000fe40003800000 */
[----:B------:R-:W-:Y:S01]  /*135a0*/  ISETP.GE.AND P0, PT, R0, R15, PT ;  /* 0x0000000f0000720c */ /* 0x000fe20003f06270 */
[----:B---3--:R2:W3:-:S12]  /*135b0*/  SHFL.IDX PT, R2, R14, 0x2, 0x181f ;  /* 0x00581f000e027f89 */ /* 0x0084d800000e0000 */
        /* <DEDUP_REMOVED lines=10> */
.L_x_291:
[----:B------:R-:W-:Y:S05]  /*13660*/  BSYNC B0 ;  /* 0x0000000000007941 */ /* 0x000fea0003800000 */
.L_x_290:
[----:B------:R-:W-:Y:S01]  /*13670*/  IADD3 R0, R7, 0x60, RZ ;  /* 0x0000006007007810 */ /* 0x000fe20007ffe0ff */
[----:B---34-:R3:W4:Y:S03]  /*13680*/  SHFL.IDX PT, R3, R13, 0x3, 0x181f ;  /* 0x00781f000d037f89 */ /* 0x01872600000e0000 */
[----:B------:R-:W-:Y:S01]  /*13690*/  ISETP.GE.AND P0, PT, R0, R15, PT ;  /* 0x0000000f0000720c */ /* 0x000fe20003f06270 */
[----:B------:R3:W1:-:S12]  /*136a0*/  SHFL.IDX PT, R2, R14, 0x3, 0x181f ;  /* 0x00781f000e027f89 */ /* 0x00065800000e0000 */
        /* <DEDUP_REMOVED lines=12> */
.L_x_284:
[----:B------:R-:W2:Y:S01]  /*13770*/  LDL R8, [R1+0x24] ;  /* 0x0000240001087983 */ /* 0x000ea20000100800 */
[----:B------:R-:W-:Y:S01]  /*13780*/  ISETP.NE.U32.AND P0, PT, RZ, c[0x0][0x508], PT ;  /* 0x00014200ff007a0c */ /* 0x000fe20003f05070 */
[----:B------:R-:W-:Y:S01]  /*13790*/  IMAD.MOV.U32 R2, RZ, RZ, 0x4 ;  /* 0x00000004ff027424 */ /* 0x000fe200078e00ff */
[----:B------:R-:W-:Y:S02]  /*137a0*/  ISETP.NE.U32.AND P1, PT, RZ, c[0x0][0x500], PT ;  /* 0x00014000ff007a0c */ /* 0x000fe40003f25070 */
[----:B------:R-:W-:Y:S02]  /*137b0*/  ISETP.NE.AND.EX P0, PT, RZ, c[0x0][0x50c], PT, P0 ;  /* 0x00014300ff007a0c */ /* 0x000fe40003f05300 */
[----:B------:R-:W-:Y:S01]  /*137c0*/  ISETP.NE.AND.EX P1, PT, RZ, c[0x0][0x504], PT, P1 ;  /* 0x00014100ff007a0c */ /* 0x000fe20003f25310 */
[----:B------:R-:W-:Y:S02]  /*137d0*/  IMAD.MOV.U32 R13, RZ, RZ, c[0x0][0x388] ;  /* 0x0000e200ff0d7624 */ /* 0x000fe400078e00ff */
[----:B--2---:R-:W-:-:S08]  /*137e0*/  IMAD.WIDE R6, R8, R2, c[0x0][0x500] ;  /* 0x0001400008067625 */ /* 0x004fd000078e0202 */
[----:B------:R-:W-:Y:S02]  /*137f0*/  @P0 IMAD.WIDE R2, R8, R2, c[0x0][0x508] ;  /* 0x0001420008020625 */ /* 0x000fe400078e0202 */
[----:B------:R-:W2:Y:S04]  /*13800*/  @P1 LDG.E R0, [R6.64] ;  /* 0x0000000606001981 */ /* 0x000ea8000c1e1900 */
[----:B------:R1:W5:Y:S01]  /*13810*/  @P0 LDG.E R13, [R2.64] ;  /* 0x00000006020d0981 */ /* 0x000362000c1e1900 */
[----:B------:R-:W-:Y:S02]  /*13820*/  CS2R R4, SRZ ;  /* 0x0000000000047805 */ /* 0x000fe4000001ff00 */
[--C-:B--2---:R-:W-:Y:S01]  /*13830*/  @P1 SHF.R.S32.HI R5, RZ, 0x1f, R0.reuse ;  /* 0x0000001fff051819 */ /* 0x104fe20000011400 */
[----:B------:R-:W-:Y:S01]  /*13840*/  @P1 IMAD.MOV.U32 R4, RZ, RZ, R0 ;  /* 0x000000ffff041224 */ /* 0x000fe200078e0000 */
[----:B------:R-:W-:Y:S05]  /*13850*/  @P0 BRA `(.L_x_292) ;  /* 0x0000004000000947 */ /* 0x000fea0003800000 */
[----:B-1----:R-:W-:Y:S05]  /*13860*/  @!P1 BRA `(.L_x_292) ;  /* 0x0000003000009947 */ /* 0x002fea0003800000 */
[----:B------:R1:W2:Y:S04]  /*13870*/  LDG.E R0, [R6.64] ;  /* 0x0000000606007981 */ /* 0x0002a8000c1e1900 */
[----:B-1----:R-:W2:Y:S02]  /*13880*/  LDG.E R6, [R6.64+0x4] ;  /* 0x0000040606067981 */ /* 0x002ea4000c1e1900 */
[----:B--2--5:R-:W-:-:S02]  /*13890*/  IADD3 R13, -R0, R6, RZ ;  /* 0x00000006000d7210 */ /* 0x024fc40007ffe1ff */
.L_x_292:
[----:B-1----:R-:W1:Y:S01]  /*138a0*/  S2R R12, SR_TID.X ;  /* 0x00000000000c7919 */ /* 0x002e620000002100 */
[----:B------:R-:W-:Y:S01]  /*138b0*/  SHF.R.S32.HI R0, RZ, 0x1f, R8 ;  /* 0x0000001fff007819 */ /* 0x000fe20000011408 */
[----:B------:R-:W-:Y:S01]  /*138c0*/  BSSY B0, `(.L_x_293) ;  /* 0x0000026000007945 */ /* 0x000fe20003800000 */
[----:B------:R-:W-:-:S02]  /*138d0*/  SEL R9, R8, RZ, !P1 ;  /* 0x000000ff08097207 */ /* 0x000fc40004800000 */
[----:B------:R-:W-:Y:S02]  /*138e0*/  SEL R10, R0, RZ, !P1 ;  /* 0x000000ff000a7207 */ /* 0x000fe40004800000 */
[----:B-1----:R-:W-:-:S13]  /*138f0*/  ISETP.GT.AND P0, PT, R12, 0x7f, PT ;  /* 0x0000007f0c00780c */ /* 0x002fda0003f04270 */
[----:B------:R-:W-:Y:S05]  /*13900*/  @P0 BRA `(.L_x_294) ;  /* 0x0000021000000947 */ /* 0x000fea0003800000 */
[----:B------:R-:W1:Y:S01]  /*13910*/  S2R R8, SR_CTAID.X ;  /* 0x0000000000087919 */ /* 0x000e620000002500 */
[----:B-----5:R-:W-:Y:S01]  /*13920*/  IMAD R0, R13, c[0x0][0x4e8], RZ ;  /* 0x00013a000d007a24 */ /* 0x020fe200078e02ff */
[----:B-1----:R-:W-:-:S04]  /*13930*/  LEA R8, R8, R12, 0x7 ;  /* 0x0000000c08087211 */ /* 0x002fc800078e38ff */
[----:B------:R-:W-:-:S13]  /*13940*/  ISETP.GE.AND P0, PT, R8, R0, PT ;  /* 0x000000000800720c */ /* 0x000fda0003f06270 */
[----:B------:R-:W-:Y:S05]  /*13950*/  @P0 BRA `(.L_x_294) ;  /* 0x000001c000000947 */ /* 0x000fea0003800000 */
[----:B------:R-:W-:Y:S01]  /*13960*/  MOV R0, c[0x0][0x4e8] ;  /* 0x00013a0000007a02 */ /* 0x000fe20000000f00 */
[----:B------:R-:W-:Y:S01]  /*13970*/  IMAD R6, R36, c[0x0][0x490], RZ ;  /* 0x0001240024067a24 */ /* 0x000fe200078e02ff */
[----:B------:R-:W-:Y:S01]  /*13980*/  MOV R2, R4 ;  /* 0x0000000400027202 */ /* 0x000fe20000000f00 */
[----:B------:R-:W-:Y:S01]  /*13990*/  IMAD.MOV.U32 R3, RZ, RZ, R5 ;  /* 0x000000ffff037224 */ /* 0x000fe200078e0005 */
[----:B------:R-:W-:Y:S01]  /*139a0*/  ISETP.NE.AND P0, PT, R0, 0x1, PT ;  /* 0x000000010000780c */ /* 0x000fe20003f05270 */
[C---:B------:R-:W-:Y:S01]  /*139b0*/  IMAD R6, R44.reuse, c[0x0][0x494], R6 ;  /* 0x000125002c067a24 */ /* 0x040fe200078e0206 */
[----:B------:R-:W-:Y:S01]  /*139c0*/  MOV R0, R8 ;  /* 0x0000000800007202 */ /* 0x000fe20000000f00 */
[----:B------:R-:W-:-:S05]  /*139d0*/  IMAD.WIDE.U32 R2, R44, c[0x0][0x490], R2 ;  /* 0x000124002c027a25 */ /* 0x000fca00078e0002 */
[----:B------:R-:W-:-:S05]  /*139e0*/  IADD3 R3, R6, R3, RZ ;  /* 0x0000000306037210 */ /* 0x000fca0007ffe0ff */
[----:B------:R-:W-:-:S04]  /*139f0*/  @P0 IMAD.HI.U32 R7, R8, c[0x0][0x4ec], RZ ;  /* 0x00013b0008070a27 */ /* 0x000fc800078e00ff */
[----:B------:R-:W-:Y:S01]  /*13a00*/  IMAD.WIDE.U32 R2, R9, c[0x0][0x498], R2 ;  /* 0x0001260009027a25 */ /* 0x000fe200078e0002 */
[----:B------:R-:W-:-:S03]  /*13a10*/  @P0 SHF.R.U32.HI R0, RZ, c[0x0][0x4f0], R7 ;  /* 0x00013c00ff000a19 */ /* 0x000fc60000011607 */
[----:B------:R-:W-:Y:S01]  /*13a20*/  IMAD R7, R10, c[0x0][0x498], RZ ;  /* 0x000126000a077a24 */ /* 0x000fe200078e02ff */
[----:B------:R-:W-:Y:S01]  /*13a30*/  IADD3 R2, P0, R0, R2, RZ ;  /* 0x0000000200027210 */ /* 0x000fe20007f1e0ff */
[----:B------:R-:W-:Y:S02]  /*13a40*/  IMAD.MOV R6, RZ, RZ, -R0 ;  /* 0x000000ffff067224 */ /* 0x000fe400078e0a00 */
[----:B------:R-:W-:Y:S02]  /*13a50*/  IMAD R7, R9, c[0x0][0x49c], R7 ;  /* 0x0001270009077a24 */ /* 0x000fe400078e0207 */
[----:B------:R-:W-:Y:S01]  /*13a60*/  IMAD R6, R6, c[0x0][0x4e8], R8 ;  /* 0x00013a0006067a24 */ /* 0x000fe200078e0208 */
[----:B------:R-:W-:-:S04]  /*13a70*/  SHF.R.S32.HI R8, RZ, 0x1f, R0 ;  /* 0x0000001fff087819 */ /* 0x000fc80000011400 */
        /* <DEDUP_REMOVED lines=10> */
.L_x_294:
[----:B------:R-:W-:Y:S05]  /*13b20*/  BSYNC B0 ;  /* 0x0000000000007941 */ /* 0x000fea0003800000 */
.L_x_293:
[----:B------:R-:W2:Y:S01]  /*13b30*/  S2R R14, SR_CTAID.X ;  /* 0x00000000000e7919 */ /* 0x000ea20000002500 */
[----:B-1----:R-:W-:Y:S01]  /*13b40*/  IMAD R0, R5, c[0x0][0x3a0], RZ ;  /* 0x0000e80005007a24 */ /* 0x002fe200078e02ff */
[----:B------:R-:W-:Y:S01]  /*13b50*/  SHF.R.S32.HI R5, RZ, 0x1f, R12 ;  /* 0x0000001fff057819 */ /* 0x000fe2000001140c */
[C---:B------:R-:W-:Y:S01]  /*13b60*/  IMAD.WIDE.U32 R2, R4.reuse, c[0x0][0x3a0], RZ ;  /* 0x0000e80004027a25 */ /* 0x040fe200078e00ff */
[----:B------:R-:W-:Y:S01]  /*13b70*/  MOV R6, c[0x0][0x4e8] ;  /* 0x00013a0000067a02 */ /* 0x000fe20000000f00 */
[----:B------:R-:W-:Y:S01]  /*13b80*/  BSSY B0, `(.L_x_295) ;  /* 0x0000034000007945 */ /* 0x000fe20003800000 */
[-C--:B------:R-:W-:Y:S01]  /*13b90*/  LEA.HI R5, R5, R12.reuse, RZ, 0x3 ;  /* 0x0000000c05057211 */ /* 0x080fe200078f18ff */
[----:B------:R-:W-:Y:S01]  /*13ba0*/  IMAD R0, R4, c[0x0][0x3a4], R0 ;  /* 0x0000e90004007a24 */ /* 0x000fe200078e0200 */
[----:B------:R-:W-:Y:S01]  /*13bb0*/  ISETP.NE.AND P0, PT, R6, 0x1, PT ;  /* 0x000000010600780c */ /* 0x000fe20003f05270 */
[----:B------:R-:W-:Y:S01]  /*13bc0*/  IMAD R6, R10, c[0x0][0x3f0], RZ ;  /* 0x0000fc000a067a24 */ /* 0x000fe200078e02ff */
[----:B------:R-:W-:Y:S01]  /*13bd0*/  LOP3.LUT R4, R5, 0xfffffff8, RZ, 0xc0, !PT ;  /* 0xfffffff805047812 */ /* 0x000fe200078ec0ff */
[----:B-----5:R-:W-:Y:S01]  /*13be0*/  IMAD R10, R13, c[0x0][0x4e8], RZ ;  /* 0x00013a000d0a7a24 */ /* 0x020fe200078e02ff */
[----:B------:R-:W-:Y:S01]  /*13bf0*/  SHF.R.S32.HI R8, RZ, 0x3, R5 ;  /* 0x00000003ff087819 */ /* 0x000fe20000011405 */
[----:B------:R-:W-:Y:S01]  /*13c00*/  IMAD R7, R9, c[0x0][0x3f4], R6 ;  /* 0x0000fd0009077a24 */ /* 0x000fe200078e0206 */
[----:B------:R-:W-:-:S02]  /*13c10*/  IADD3 R12, -R4, R12, RZ ;  /* 0x0000000c040c7210 */ /* 0x000fc40007ffe1ff */
[----:B------:R-:W-:Y:S01]  /*13c20*/  IADD3 R3, R3, R0, RZ ;  /* 0x0000000003037210 */ /* 0x000fe20007ffe0ff */
[----:B------:R-:W-:Y:S02]  /*13c30*/  IMAD R0, R36, c[0x0][0x3e8], RZ ;  /* 0x0000fa0024007a24 */ /* 0x000fe400078e02ff */
[----:B------:R-:W-:Y:S02]  /*13c40*/  IMAD R4, R12, 0x20, R8 ;  /* 0x000000200c047824 */ /* 0x000fe400078e0208 */
[C---:B------:R-:W-:Y:S02]  /*13c50*/  IMAD R0, R44.reuse, c[0x0][0x3ec], R0 ;  /* 0x0000fb002c007a24 */ /* 0x040fe400078e0200 */
[----:B------:R-:W-:Y:S01]  /*13c60*/  IMAD.WIDE.U32 R2, R44, c[0x0][0x3e8], R2 ;  /* 0x0000fa002c027a25 */ /* 0x000fe200078e0002 */
[C---:B--2---:R-:W-:Y:S02]  /*13c70*/  LEA R4, R14.reuse, R4, 0x7 ;  /* 0x000000040e047211 */ /* 0x044fe400078e38ff */
[----:B------:R-:W-:-:S02]  /*13c80*/  LEA R8, R14, R8, 0x7 ;  /* 0x000000080e087211 */ /* 0x000fc400078e38ff */
[----:B------:R-:W-:Y:S01]  /*13c90*/  IADD3 R3, R0, R3, RZ ;  /* 0x0000000300037210 */ /* 0x000fe20007ffe0ff */
[----:B------:R-:W-:-:S04]  /*13ca0*/  @P0 IMAD.HI.U32 R5, R4, c[0x0][0x4ec], RZ ;  /* 0x00013b0004050a27 */ /* 0x000fc800078e00ff */
[----:B------:R-:W-:Y:S01]  /*13cb0*/  IMAD.MOV.U32 R0, RZ, RZ, R4 ;  /* 0x000000ffff007224 */ /* 0x000fe200078e0004 */
[----:B------:R-:W-:Y:S01]  /*13cc0*/  @P0 SHF.R.U32.HI R0, RZ, c[0x0][0x4f0], R5 ;  /* 0x00013c00ff000a19 */ /* 0x000fe20000011605 */
[----:B------:R-:W-:-:S03]  /*13cd0*/  IMAD.WIDE.U32 R2, R9, c[0x0][0x3f0], R2 ;  /* 0x0000fc0009027a25 */ /* 0x000fc600078e0002 */
[----:B------:R-:W-:Y:S02]  /*13ce0*/  IADD3 R5, -R0, RZ, RZ ;  /* 0x000000ff00057210 */ /* 0x000fe40007ffe1ff */
[----:B------:R-:W-:Y:S02]  /*13cf0*/  SHF.R.S32.HI R6, RZ, 0x1f, R0 ;  /* 0x0000001fff067819 */ /* 0x000fe40000011400 */
[----:B------:R-:W-:Y:S01]  /*13d00*/  IADD3 R3, R3, R7, RZ ;  /* 0x0000000703037210 */ /* 0x000fe20007ffe0ff */
[----:B------:R-:W-:Y:S02]  /*13d10*/  IMAD R5, R5, c[0x0][0x4e8], R4 ;  /* 0x00013a0005057a24 */ /* 0x000fe400078e0204 */
[----:B------:R-:W-:Y:S02]  /*13d20*/  IMAD R6, R6, c[0x0][0x3e0], RZ ;  /* 0x0000f80006067a24 */ /* 0x000fe400078e02ff */
[----:B------:R-:W-:Y:S01]  /*13d30*/  IMAD.WIDE.U32 R2, R0, c[0x0][0x3e0], R2 ;  /* 0x0000f80000027a25 */ /* 0x000fe200078e0002 */
[----:B------:R-:W-:-:S03]  /*13d40*/  SHF.R.S32.HI R4, RZ, 0x1f, R5 ;  /* 0x0000001fff047819 */ /* 0x000fc60000011405 */
[----:B------:R-:W-:-:S04]  /*13d50*/  IMAD R0, R0, c[0x0][0x3e4], R6 ;  /* 0x0000f90000007a24 */ /* 0x000fc800078e0206 */
[----:B------:R-:W-:Y:S02]  /*13d60*/  IMAD.IADD R3, R3, 0x1, R0 ;  /* 0x0000000103037824 */ /* 0x000fe400078e0200 */
[----:B------:R-:W-:Y:S02]  /*13d70*/  IMAD R0, R4, c[0x0][0x3d8], RZ ;  /* 0x0000f60004007a24 */ /* 0x000fe400078e02ff */
[----:B------:R-:W-:-:S04]  /*13d80*/  IMAD.WIDE.U32 R2, R5, c[0x0][0x3d8], R2 ;  /* 0x0000f60005027a25 */ /* 0x000fc800078e0002 */
[----:B------:R-:W-:Y:S01]  /*13d90*/  IMAD R0, R5, c[0x0][0x3dc], R0 ;  /* 0x0000f70005007a24 */ /* 0x000fe200078e0200 */
[----:B------:R-:W-:-:S04]  /*13da0*/  LEA R11, P0, R2, c[0x0][0x380], 0x1 ;  /* 0x0000e000020b7a11 */ /* 0x000fc800078008ff */
[----:B------:R-:W-:-:S04]  /*13db0*/  IADD3 R0, R3, R0, RZ ;  /* 0x0000000003007210 */ /* 0x000fc80007ffe0ff */
[----:B------:R-:W-:Y:S02]  /*13dc0*/  LEA.HI.X R9, R2, c[0x0][0x384], R0, 0x1, P0 ;  /* 0x0000e10002097a11 */ /* 0x000fe400000f0c00 */
[----:B------:R-:W-:Y:S01]  /*13dd0*/  ISETP.GE.AND P0, PT, R8, R10, PT ;  /* 0x0000000a0800720c */ /* 0x000fe20003f06270 */
[----:B------:R1:W2:Y:S01]  /*13de0*/  SHFL.IDX PT, R2, R11, RZ, 0x181f ;  /* 0x00181fff0b027589 */ /* 0x0002a200000e0000 */
[----:B------:R-:W-:-:S03]  /*13df0*/  SHF.L.U32 R0, R12, 0x3, RZ ;  /* 0x000000030c007819 */ /* 0x000fc600000006ff */
[----:B------:R1:W3:Y:S01]  /*13e00*/  SHFL.IDX PT, R3, R9, RZ, 0x181f ;  /* 0x00181fff09037589 */ /* 0x0002e200000e0000 */
[----:B------:R-:W-:-:S07]  /*13e10*/  IADD3 R7, R0, 0x40, RZ ;  /* 0x0000004000077810 */ /* 0x000fce0007ffe0ff */
[----:B------:R-:W-:Y:S05]  /*13e20*/  @P0 BRA `(.L_x_296) ;  /* 0x0000009000000947 */ /* 0x000fea0003800000 */
[----:B------:R-:W-:Y:S02]  /*13e30*/  ISETP.GE.AND P0, PT, R7, c[0x0][0x3c8], PT ;  /* 0x0000f20007007a0c */ /* 0x000fe40003f06270 */
[----:B------:R-:W-:-:S11]  /*13e40*/  ISETP.GE.AND P1, PT, R0, c[0x0][0x3c8], PT ;  /* 0x0000f20000007a0c */ /* 0x000fd60003f26270 */
[----:B------:R-:W-:-:S04]  /*13e50*/  @!P0 SHF.R.S32.HI R4, RZ, 0x1f, R7 ;  /* 0x0000001fff048819 */ /* 0x000fc80000011407 */
[----:B------:R-:W-:-:S04]  /*13e60*/  @!P0 LEA.HI R4, R4, R7, RZ, 0x3 ;  /* 0x0000000704048211 */ /* 0x000fc800078f18ff */
[----:B------:R-:W-:Y:S01]  /*13e70*/  @!P0 LOP3.LUT R6, R4, 0xfffffff8, RZ, 0xc0, !PT ;  /* 0xfffffff804068812 */ /* 0x000fe200078ec0ff */
[----:B--23--:R-:W-:-:S04]  /*13e80*/  @!P1 IMAD.WIDE R4, R0, 0x2, R2 ;  /* 0x0000000200049825 */ /* 0x00cfc800078e0202 */
[----:B------:R-:W-:Y:S01]  /*13e90*/  @!P0 IMAD.WIDE R2, R6, 0x2, R2 ;  /* 0x0000000206028825 */ /* 0x000fe200078e0202 */
[----:B------:R2:W-:Y:S04]  /*13ea0*/  @!P1 ST.E.128 [R4.64], RZ ;  /* 0x000000ff04009985 */ /* 0x0005e8000c101d06 */
[----:B------:R2:W-:Y:S02]  /*13eb0*/  @!P0 ST.E.128 [R2.64], RZ ;  /* 0x000000ff02008985 */ /* 0x0005e4000c101d06 */
.L_x_296:
[----:B------:R-:W-:Y:S05]  /*13ec0*/  BSYNC B0 ;  /* 0x0000000000007941 */ /* 0x000fea0003800000 */
.L_x_295:
        /* <DEDUP_REMOVED lines=8> */
[----:B------:R-:W-:-:S04]  /*13f50*/  @!P0 SHF.R.S32.HI R4, RZ, 0x1f, R7 ;  /* 0x0000001fff048819 */ /* 0x000fc80000011407 */
[----:B------:R-:W-:-:S04]  /*13f60*/  @!P0 LEA.HI R4, R4, R7, RZ, 0x3 ;  /* 0x0000000704048211 */ /* 0x000fc800078f18ff */
[----:B------:R-:W-:Y:S01]  /*13f70*/  @!P0 LOP3.LUT R6, R4, 0xfffffff8, RZ, 0xc0, !PT ;  /* 0xfffffff804068812 */ /* 0x000fe200078ec0ff */
[----:B---34-:R-:W-:-:S04]  /*13f80*/  @!P1 IMAD.WIDE R4, R0, 0x2, R2 ;  /* 0x0000000200049825 */ /* 0x018fc800078e0202 */
[----:B------:R-:W-:Y:S01]  /*13f90*/  @!P0 IMAD.WIDE R2, R6, 0x2, R2 ;  /* 0x0000000206028825 */ /* 0x000fe200078e0202 */
[----:B------:R3:W-:Y:S04]  /*13fa0*/  @!P1 ST.E.128 [R4.64], RZ ;  /* 0x000000ff04009985 */ /* 0x0007e8000c101d06 */
[----:B------:R3:W-:Y:S02]  /*13fb0*/  @!P0 ST.E.128 [R2.64], RZ ;  /* 0x000000ff02008985 */ /* 0x0007e4000c101d06 */
.L_x_298:
[----:B------:R-:W-:Y:S05]  /*13fc0*/  BSYNC B0 ;  /* 0x0000000000007941 */ /* 0x000fea0003800000 */
.L_x_297:
        /* <DEDUP_REMOVED lines=8> */
[----:B------:R-:W-:-:S04]  /*14050*/  @!P0 SHF.R.S32.HI R4, RZ, 0x1f, R7 ;  /* 0x0000001fff048819 */ /* 0x000fc80000011407 */
[----:B------:R-:W-:-:S04]  /*14060*/  @!P0 LEA.HI R4, R4, R7, RZ, 0x3 ;  /* 0x0000000704048211 */ /* 0x000fc800078f18ff */
[----:B------:R-:W-:Y:S01]  /*14070*/  @!P0 LOP3.LUT R6, R4, 0xfffffff8, RZ, 0xc0, !PT ;  /* 0xfffffff804068812 */ /* 0x000fe200078ec0ff */
[----:B-1--4-:R-:W-:-:S04]  /*14080*/  @!P1 IMAD.WIDE R4, R0, 0x2, R2 ;  /* 0x0000000200049825 */ /* 0x012fc800078e0202 */
[----:B------:R-:W-:Y:S01]  /*14090*/  @!P0 IMAD.WIDE R2, R6, 0x2, R2 ;  /* 0x0000000206028825 */ /* 0x000fe200078e0202 */
[----:B------:R1:W-:Y:S04]  /*140a0*/  @!P1 ST.E.128 [R4.64], RZ ;  /* 0x000000ff04009985 */ /* 0x0003e8000c101d06 */
[----:B------:R1:W-:Y:S02]  /*140b0*/  @!P0 ST.E.128 [R2.64], RZ ;  /* 0x000000ff02008985 */ /* 0x0003e4000c101d06 */
.L_x_300:
[----:B------:R-:W-:Y:S05]  /*140c0*/  BSYNC B0 ;  /* 0x0000000000007941 */ /* 0x000fea0003800000 */
.L_x_299:
[----:B-1----:R-:W-:Y:S01]  /*140d0*/  IADD3 R4, R8, 0x60, RZ ;  /* 0x0000006008047810 */ /* 0x002fe20007ffe0ff */
[----:B------:R1:W2:Y:S03]  /*140e0*/  SHFL.IDX PT, R3, R9, 0x3, 0x181f ;  /* 0x00781f0009037f89 */ /* 0x0002a600000e0000 */
[----:B------:R-:W-:Y:S01]  /*140f0*/  ISETP.GE.AND P0, PT, R4, R10, PT ;  /* 0x0000000a0400720c */ /* 0x000fe20003f06270 */
[----:B----4-:R1:W4:-:S12]  /*14100*/  SHFL.IDX PT, R2, R11, 0x3, 0x181f ;  /* 0x00781f000b027f89 */ /* 0x01031800000e0000 */
[----:B------:R-:W-:Y:S05]  /*14110*/  @P0 EXIT ;  /* 0x000000000000094d */ /* 0x000fea0003800000 */
[----:B------:R-:W-:-:S13]  /*14120*/  ISETP.GE.AND P0, PT, R0, c[0x0][0x3c8], PT ;  /* 0x0000f20000007a0c */ /* 0x000fda0003f06270 */
[----:B--2-4-:R-:W-:-:S05]  /*14130*/  @!P0 IMAD.WIDE R4, R0, 0x2, R2 ;  /* 0x0000000200048825 */ /* 0x014fca00078e0202 */
[----:B------:R2:W-:Y:S01]  /*14140*/  @!P0 ST.E.128 [R4.64], RZ ;  /* 0x000000ff04008985 */ /* 0x0005e2000c101d06 */
[----:B------:R-:W-:-:S13]  /*14150*/  ISETP.GE.AND P0, PT, R7, c[0x0][0x3c8], PT ;  /* 0x0000f20007007a0c */ /* 0x000fda0003f06270 */
[----:B------:R-:W-:Y:S05]  /*14160*/  @P0 EXIT ;  /* 0x000000000000094d */ /* 0x000fea0003800000 */
[----:B------:R-:W-:-:S04]  /*14170*/  SHF.R.S32.HI R0, RZ, 0x1f, R7 ;  /* 0x0000001fff007819 */ /* 0x000fc80000011407 */
[----:B------:R-:W-:-:S04]  /*14180*/  LEA.HI R0, R0, R7, RZ, 0x3 ;  /* 0x0000000700007211 */ /* 0x000fc800078f18ff */
[----:B------:R-:W-:-:S05]  /*14190*/  LOP3.LUT R0, R0, 0xfffffff8, RZ, 0xc0, !PT ;  /* 0xfffffff800007812 */ /* 0x000fca00078ec0ff */
[----:B------:R-:W-:-:S05]  /*141a0*/  IMAD.WIDE R2, R0, 0x2, R2 ;  /* 0x0000000200027825 */ /* 0x000fca00078e0202 */
[----:B------:R-:W-:Y:S01]  /*141b0*/  ST.E.128 [R2.64], RZ ;  /* 0x000000ff02007985 */ /* 0x000fe2000c101d06 */
[----:B------:R-:W-:Y:S05]  /*141c0*/  EXIT ;  /* 0x000000000000794d */ /* 0x000fea0003800000 */
.L_x_301:
        /* <DEDUP_REMOVED lines=11> */
.L_x_4334:


//--------------------- .text._ZN7cutlass13device_kernelIN5flash19enable_sm80_to_sm89INS1_16FlashAttnFwdSm80INS1_25CollectiveMainloopFwdSm80ILi8ELi1ELb1EN4cute5tupleIJNS5_1CILi128EEENS7_ILi96EEES8_EEELi128ENS_10bfloat16_tEfNS_4arch4Sm80ELb0ELb1ELb1ELb1ELb1ELb1ELb1ELb0EEENS1_21CollectiveEpilogueFwdINS6_IJS8_S8_S9_EEENS6_IJNS7_ILi1EEESH_SH_EEESB_SD_Li256ELb1ELb1ELb0ELb0EEENS1_19SingleTileSchedulerILb1ELb0ELb1ELi128EEEEEEEEEvNT_6ParamsE --------------------------
	.section	.text._ZN7cutlass13device_kernelIN5flash19enable_sm80_to_sm89INS1_16FlashAttnFwdSm80INS1_25CollectiveMainloopFwdSm80ILi8ELi1ELb1EN4cute5tupleIJNS5_1CILi128EEENS7_ILi96EEES8_EEELi128ENS_10bfloat16_tEfNS_4arch4Sm80ELb0ELb1ELb1ELb1ELb1ELb1ELb1ELb0EEENS1_21CollectiveEpilogueFwdINS6_IJS8_S8_S9_EEENS6_IJNS7_ILi1EEESH_SH_EEESB_SD_Li256ELb1ELb1ELb0ELb0EEENS1_19SingleTileSchedulerILb1ELb0ELb1ELi128EEEEEEEEEvNT_6ParamsE,"ax",@progbits
	.sectioninfo	@"SHI_REGISTERS=255"
	.align	128
.text._ZN7cutlass13device_kernelIN5flash19enable_sm80_to_sm89INS1_16FlashAttnFwdSm80INS1_25CollectiveMainloopFwdSm80ILi8ELi1ELb1EN4cute5tupleIJNS5_1CILi128EEENS7_ILi96EEES8_EEELi128ENS_10bfloat16_tEfNS_4arch4Sm80ELb0ELb1ELb1ELb1ELb1ELb1ELb1ELb0EEENS1_21CollectiveEpilogueFwdINS6_IJS8_S8_S9_EEENS6_IJNS7_ILi1EEESH_SH_EEESB_SD_Li256ELb1ELb1ELb0ELb0EEENS1_19SingleTileSchedulerILb1ELb0ELb1ELi128EEEEEEEEEvNT_6ParamsE:
        .type           _ZN7cutlass13device_kernelIN5flash19enable_sm80_to_sm89INS1_16FlashAttnFwdSm80INS1_25CollectiveMainloopFwdSm80ILi8ELi1ELb1EN4cute5tupleIJNS5_1CILi128EEENS7_ILi96EEES8_EEELi128ENS_10bfloat16_tEfNS_4arch4Sm80ELb0ELb1ELb1ELb1ELb1ELb1ELb1ELb0EEENS1_21CollectiveEpilogueFwdINS6_IJS8_S8_S9_EEENS6_IJNS7_ILi1EEESH_SH_EEESB_SD_Li256ELb1ELb1ELb0ELb0EEENS1_19SingleTileSchedulerILb1ELb0ELb1ELi128EEEEEEEEEvNT_6ParamsE,@function
        .size           _ZN7cutlass13device_kernelIN5flash19enable_sm80_to_sm89INS1_16FlashAttnFwdSm80INS1_25CollectiveMainloopFwdSm80ILi8ELi1ELb1EN4cute5tupleIJNS5_1CILi128EEENS7_ILi96EEES8_EEELi128ENS_10bfloat16_tEfNS_4arch4Sm80ELb0ELb1ELb1ELb1ELb1ELb1ELb1ELb0EEENS1_21CollectiveEpilogueFwdINS6_IJS8_S8_S9_EEENS6_IJNS7_ILi1EEESH_SH_EEESB_SD_Li256ELb1ELb1ELb0ELb0EEENS1_19SingleTileSchedulerILb1ELb0ELb1ELi128EEEEEEEEEvNT_6ParamsE,(.L_x_4335 - _ZN7cutlass13device_kernelIN5flash19enable_sm80_to_sm89INS1_16FlashAttnFwdSm80INS1_25CollectiveMainloopFwdSm80ILi8ELi1ELb1EN4cute5tupleIJNS5_1CILi128EEENS7_ILi96EEES8_EEELi128ENS_10bfloat16_tEfNS_4arch4Sm80ELb0ELb1ELb1ELb1ELb1ELb1ELb1ELb0EEENS1_21CollectiveEpilogueFwdINS6_IJS8_S8_S9_EEENS6_IJNS7_ILi1EEESH_SH_EEESB_SD_Li256ELb1ELb1ELb0ELb0EEENS1_19SingleTileSchedulerILb1ELb0ELb1ELi128EEEEEEEEEvNT_6ParamsE)
        .other          _ZN7cutlass13device_kernelIN5flash19enable_sm80_to_sm89INS1_16FlashAttnFwdSm80INS1_25CollectiveMainloopFwdSm80ILi8ELi1ELb1EN4cute5tupleIJNS5_1CILi128EEENS7_ILi96EEES8_EEELi128ENS_10bfloat16_tEfNS_4arch4Sm80ELb0ELb1ELb1ELb1ELb1ELb1ELb1ELb0EEENS1_21CollectiveEpilogueFwdINS6_IJS8_S8_S9_EEENS6_IJNS7_ILi1EEESH_SH_EEESB_SD_Li256ELb1ELb1ELb0ELb0EEENS1_19SingleTileSchedulerILb1ELb0ELb1ELi128EEEEEEEEEvNT_6ParamsE,@"STO_CUDA_ENTRY STV_DEFAULT"
_ZN7cutlass13device_kernelIN5flash19enable_sm80_to_sm89INS1_16FlashAttnFwdSm80INS1_25CollectiveMainloopFwdSm80ILi8ELi1ELb1EN4cute5tupleIJNS5_1CILi128EEENS7_ILi96EEES8_EEELi128ENS_10bfloat16_tEfNS_4arch4Sm80ELb0ELb1ELb1ELb1ELb1ELb1ELb1ELb0EEENS1_21CollectiveEpilogueFwdINS6_IJS8_S8_S9_EEENS6_IJNS7_ILi1EEESH_SH_EEESB_SD_Li256ELb1ELb1ELb0ELb0EEENS1_19SingleTileSchedulerILb1ELb0ELb1ELi128EEEEEEEEEvNT_6ParamsE:
        /* <DEDUP_REMOVED lines=17> */
.L_x_303:
        /* <DEDUP_REMOVED lines=8> */
.L_x_305:
[----:B------:R-:W-:-:S04]  /*0190*/  MOV R0, c[0x0][0x54c] ;  /* 0x0001530000007a02 */ /* 0x000fc80000000f00 */
.L_x_304:
[----:B------:R-:W-:Y:S01]  /*01a0*/  USHF.L.U32 UR4, UR4, 0x7, URZ ;  /* 0x0000000704047899 */ /* 0x000fe2000800063f */
[----:B-----5:R-:W-:-:S05]  /*01b0*/  IMAD R0, R0, c[0x0][0x548], RZ ;  /* 0x0001520000007a24 */ /* 0x020fca00078e02ff */
[----:B------:R-:W-:-:S04]  /*01c0*/  MOV R12, UR4 ;  /* 0x00000004000c7c02 */ /* 0x000fc80008000f00 */
[----:B------:R-:W-:-:S04]  /*01d0*/  ISETP.GE.AND P0, PT, R12, R0, PT ;  /* 0x000000000c00720c */ /* 0x000fc80003f06270 */
[----:B------:R-:W-:-:S05]  /*01e0*/  SEL R0, R5, 0xffffffff, !P0 ;  /* 0xffffffff05007807 */ /* 0x000fca0004000000 */
[----:B------:R2:W-:Y:S01]  /*01f0*/  STL [R1+0x28], R0 ;  /* 0x0000280001007387 */ /* 0x0005e20000100800 */
[----:B------:R-:W-:Y:S05]  /*0200*/  BRA `(.L_x_306) ;  /* 0x0000014000007947 */ /* 0x000fea0003800000 */
.L_x_302:
[----:B------:R-:W-:-:S04]  /*0210*/  ISETP.NE.U32.AND P0, PT, RZ, c[0x0][0x568], PT ;  /* 0x00015a00ff007a0c */ /* 0x000fc80003f05070 */
[----:B------:R-:W-:-:S13]  /*0220*/  ISETP.NE.AND.EX P0, PT, RZ, c[0x0][0x56c], PT, P0 ;  /* 0x00015b00ff007a0c */ /* 0x000fda0003f05300 */
[----:B------:R-:W-:Y:S05]  /*0230*/  @!P0 BRA `(.L_x_307) ;  /* 0x0000002000008947 */ /* 0x000fea0003800000 */
[----:B------:R1:W5:Y:S01]  /*0240*/  LDG.E R0, [R2.64] ;  /* 0x0000001202007981 */ /* 0x000362000c1e1900 */
[----:B------:R-:W-:Y:S05]  /*0250*/  BRA `(.L_x_308) ;  /* 0x0000009000007947 */ /* 0x000fea0003800000 */
.L_x_307:
        /* <DEDUP_REMOVED lines=8> */
.L_x_309:
[----:B------:R-:W-:-:S04]  /*02e0*/  MOV R0, c[0x0][0x54c] ;  /* 0x0001530000007a02 */ /* 0x000fc80000000f00 */
.L_x_308:
[----:B------:R-:W-:Y:S01]  /*02f0*/  USHF.L.U32 UR4, UR4, 0x7, URZ ;  /* 0x0000000704047899 */ /* 0x000fe2000800063f */
[----:B-----5:R-:W-:-:S05]  /*0300*/  IMAD R0, R0, c[0x0][0x548], RZ ;  /* 0x0001520000007a24 */ /* 0x020fca00078e02ff */
[----:B------:R-:W-:-:S04]  /*0310*/  MOV R12, UR4 ;  /* 0x00000004000c7c02 */ /* 0x000fc80008000f00 */
[----:B------:R-:W-:-:S04]  /*0320*/  ISETP.GE.AND P0, PT, R12, R0, PT ;  /* 0x000000000c00720c */ /* 0x000fc80003f06270 */
[----:B------:R-:W-:-:S05]  /*0330*/  SEL R0, R5, 0xffffffff, !P0 ;  /* 0xffffffff05007807 */ /* 0x000fca0004000000 */
[----:B------:R2:W-:Y:S04]  /*0340*/  STL [R1+0x28], R0 ;  /* 0x0000280001007387 */ /* 0x0005e80000100800 */
.L_x_306:
        /* <DEDUP_REMOVED lines=8> */
[----:B------:R-:W-:Y:S01]  /*03d0*/  IMAD.MOV.U32 R17, RZ, RZ, RZ ;  /* 0x000000ffff117224 */ /* 0x000fe200078e00ff */
[----:B------:R-:W-:Y:S01]  /*03e0*/  ISETP.NE.AND.EX P0, PT, RZ, c[0x0][0x364], PT, P1 ;  /* 0x0000d900ff007a0c */ /* 0x000fe20003f05310 */
[----:B------:R-:W-:Y:S01]  /*03f0*/  IMAD.MOV.U32 R13, RZ, RZ, RZ ;  /* 0x000000ffff0d7224 */ /* 0x000fe200078e00ff */
[----:B------:R-:W-:Y:S01]  /*0400*/  ISETP.NE.U32.AND P1, PT, RZ, c[0x0][0x348], PT ;  /* 0x0000d200ff007a0c */ /* 0x000fe20003f25070 */
[----:B------:R-:W-:Y:S01]  /*0410*/  IMAD.WIDE R8, R21, R14, c[0x0][0x348] ;  /* 0x0000d20015087625 */ /* 0x000fe200078e020e */
[----:B------:R-:W-:-:S02]  /*0420*/  ISETP.NE.U32.AND P3, PT, RZ, c[0x0][0x350], PT ;  /* 0x0000d400ff007a0c */ /* 0x000fc40003f65070 */
[----:B------:R-:W-:Y:S01]  /*0430*/  ISETP.NE.U32.AND P4, PT, RZ, c[0x0][0x358], PT ;  /* 0x0000d600ff007a0c */ /* 0x000fe20003f85070 */
[CC--:B------:R-:W-:Y:S01]  /*0440*/  IMAD.WIDE R6, R21.reuse, R14.reuse, c[0x0][0x350] ;  /* 0x0000d40015067625 */ /* 0x0c0fe200078e020e */
[----:B------:R-:W-:Y:S02]  /*0450*/  ISETP.NE.AND.EX P1, PT, RZ, c[0x0][0x34c], PT, P1 ;  /* 0x0000d300ff007a0c */ /* 0x000fe40003f25310 */
[----:B------:R-:W-:Y:S01]  /*0460*/  ISETP.NE.AND.EX P3, PT, RZ, c[0x0][0x354], PT, P3 ;  /* 0x0000d500ff007a0c */ /* 0x000fe20003f65330 */
[CC--:B------:R-:W-:Y:S01]  /*0470*/  @P2 IMAD.WIDE R10, R21.reuse, R14.reuse, c[0x0][0x370] ;  /* 0x0000dc00150a2625 */ /* 0x0c0fe200078e020e */
[----:B------:R-:W-:Y:S02]  /*0480*/  ISETP.NE.AND.EX P4, PT, RZ, c[0x0][0x35c], PT, P4 ;  /* 0x0000d700ff007a0c */ /* 0x000fe40003f85340 */
[----:B------:R-:W-:Y:S01]  /*0490*/  MOV R140, RZ ;  /* 0x000000ff008c7202 */ /* 0x000fe20000000f00 */
[CC--:B-1----:R-:W-:Y:S01]  /*04a0*/  @P0 IMAD.WIDE R2, R21.reuse, R14.reuse, c[0x0][0x360] ;  /* 0x0000d80015020625 */ /* 0x0c2fe200078e020e */
[----:B------:R1:W2:Y:S03]  /*04b0*/  @P2 LDG.E R15, [R10.64] ;  /* 0x000000120a0f2981 */ /* 0x0002a6000c1e1900 */
[----:B------:R-:W-:Y:S01]  /*04c0*/  IMAD.WIDE R4, R21, R14, c[0x0][0x358] ;  /* 0x0000d60015047625 */ /* 0x000fe200078e020e */
[----:B------:R3:W4:Y:S04]  /*04d0*/  @P0 LDG.E R0, [R2.64] ;  /* 0x0000001202000981 */ /* 0x000728000c1e1900 */
[----:B------:R2:W5:Y:S04]  /*04e0*/  @P1 LDG.E R140, [R8.64] ;  /* 0x00000012088c1981 */ /* 0x000568000c1e1900 */
[----:B------:R2:W5:Y:S04]  /*04f0*/  @P3 LDG.E R17, [R6.64] ;  /* 0x0000001206113981 */ /* 0x000568000c1e1900 */
[----:B------:R2:W5:Y:S04]  /*0500*/  @P4 LDG.E R13, [R4.64] ;  /* 0x00000012040d4981 */ /* 0x000568000c1e1900 */
[----:B------:R-:W3:Y:S01]  /*0510*/  S2R R30, SR_CTAID.Y ;  /* 0x00000000001e7919 */ /* 0x000ee20000002600 */
[----:B-1----:R-:W-:Y:S01]  /*0520*/  IMAD.MOV.U32 R10, RZ, RZ, c[0x0][0x2ac] ;  /* 0x0000ab00ff0a7624 */ /* 0x002fe200078e00ff */
[----:B---3--:R-:W-:-:S03]  /*0530*/  MOV R2, c[0x0][0x228] ;  /* 0x00008a0000027a02 */ /* 0x008fc60000000f00 */
[----:B------:R-:W-:Y:S01]  /*0540*/  IMAD R10, R10, c[0x0][0x1d0], RZ ;  /* 0x000074000a0a7a24 */ /* 0x000fe200078e02ff */
[----:B------:R-:W-:Y:S01]  /*0550*/  SHF.R.S32.HI R156, RZ, 0x1f, R30 ;  /* 0x0000001fff9c7819 */ /* 0x000fe2000001141e */
[----:B----4-:R1:W-:Y:S04]  /*0560*/  STL [R1+0xc], R0 ;  /* 0x00000c0001007387 */ /* 0x0103e80000100800 */
[----:B--2---:R1:W-:Y:S01]  /*0570*/  STL [R1+0x24], R15 ;  /* 0x0000240f01007387 */ /* 0x0043e20000100800 */
[----:B------:R-:W-:Y:S01]  /*0580*/  MOV R11, R0 ;  /* 0x00000000000b7202 */ /* 0x000fe20000000f00 */
[----:B------:R-:W-:Y:S05]  /*0590*/  @P0 BRA `(.L_x_310) ;  /* 0x0000005000000947 */ /* 0x000fea0003800000 */
[----:B------:R-:W-:Y:S05]  /*05a0*/  @!P1 BRA `(.L_x_310) ;  /* 0x0000004000009947 */ /* 0x000fea0003800000 */
[----:B-1----:R1:W2:Y:S04]  /*05b0*/  LDG.E R0, [R8.64] ;  /* 0x0000001208007981 */ /* 0x0022a8000c1e1900 */
[----:B-1----:R-:W2:Y:S02]  /*05c0*/  LDG.E R8, [R8.64+0x4] ;  /* 0x0000041208087981 */ /* 0x002ea4000c1e1900 */
[----:B--2---:R-:W-:-:S05]  /*05d0*/  IADD3 R11, -R0, R8, RZ ;  /* 0x00000008000b7210 */ /* 0x004fca0007ffe1ff */
[----:B------:R1:W-:Y:S02]  /*05e0*/  STL [R1+0xc], R11 ;  /* 0x00000c0b01007387 */ /* 0x0003e40000100800 */
.L_x_310:
[----:B------:R-:W-:-:S04]  /*05f0*/  ISETP.NE.U32.AND P0, PT, RZ, c[0x0][0x368], PT ;  /* 0x0000da00ff007a0c */ /* 0x000fc80003f05070 */
[----:B------:R-:W-:-:S13]  /*0600*/  ISETP.NE.AND.EX P0, PT, RZ, c[0x0][0x36c], PT, P0 ;  /* 0x0000db00ff007a0c */ /* 0x000fda0003f05300 */
[----:B------:R-:W-:Y:S05]  /*0610*/  @!P0 BRA `(.L_x_311) ;  /* 0x0000003000008947 */ /* 0x000fea0003800000 */
[----:B------:R-:W-:-:S05]  /*0620*/  IMAD.WIDE R6, R21, R14, c[0x0][0x368] ;  /* 0x0000da0015067625 */ /* 0x000fca00078e020e */
[----:B------:R2:W5:Y:S01]  /*0630*/  LDG.E R10, [R6.64] ;  /* 0x00000012060a7981 */ /* 0x000562000c1e1900 */
[----:B------:R-:W-:Y:S05]  /*0640*/  BRA `(.L_x_312) ;  /* 0x0000004000007947 */ /* 0x000fea0003800000 */
.L_x_311:
[----:B------:R-:W-:Y:S05]  /*0650*/  @!P3 BRA `(.L_x_312) ;  /* 0x000000300000b947 */ /* 0x000fea0003800000 */
[----:B-1----:R1:W2:Y:S04]  /*0660*/  LDG.E R0, [R6.64] ;  /* 0x0000001206007981 */ /* 0x0022a8000c1e1900 */
[----:B-1----:R-:W2:Y:S02]  /*0670*/  LDG.E R6, [R6.64+0x4] ;  /* 0x0000041206067981 */ /* 0x002ea4000c1e1900 */
[----:B--2---:R-:W-:Y:S02]  /*0680*/  IADD3 R10, -R0, R6, RZ ;  /* 0x00000006000a7210 */ /* 0x004fe40007ffe1ff */
.L_x_312:
[----:B--2---:R2:W3:Y:S04]  /*0690*/  @P4 LDG.E R6, [R4.64] ;  /* 0x0000001204064981 */ /* 0x0044e8000c1e1900 */
[----:B------:R2:W3:Y:S01]  /*06a0*/  @P4 LDG.E R3, [R4.64+0x4] ;  /* 0x0000041204034981 */ /* 0x0004e2000c1e1900 */
[----:B-1----:R-:W-:Y:S01]  /*06b0*/  IMAD.MOV.U32 R0, RZ, RZ, c[0x0][0x2c4] ;  /* 0x0000b100ff007624 */ /* 0x002fe200078e00ff */
[----:B------:R-:W-:Y:S01]  /*06c0*/  ISETP.NE.U32.AND P0, PT, RZ, c[0x0][0x378], PT ;  /* 0x0000de00ff007a0c */ /* 0x000fe20003f05070 */
[----:B-----5:R-:W-:-:S03]  /*06d0*/  IMAD.MOV.U32 R136, RZ, RZ, R10 ;  /* 0x000000ffff887224 */ /* 0x020fc600078e000a */
[----:B------:R-:W-:Y:S01]  /*06e0*/  ISETP.NE.AND P2, PT, R0, 0x1, PT ;  /* 0x000000010000780c */ /* 0x000fe20003f45270 */
[----:B------:R-:W-:Y:S01]  /*06f0*/  IMAD.MOV.U32 R218, RZ, RZ, R12 ;  /* 0x000000ffffda7224 */ /* 0x000fe200078e000c */
[----:B------:R-:W-:Y:S01]  /*0700*/  ISETP.NE.AND.EX P0, PT, RZ, c[0x0][0x37c], PT, P0 ;  /* 0x0000df00ff007a0c */ /* 0x000fe20003f05300 */
[----:B------:R-:W-:Y:S01]  /*0710*/  IMAD.MOV.U32 R7, RZ, RZ, c[0x0][0x32c] ;  /* 0x0000cb00ff077624 */ /* 0x000fe200078e00ff */
[----:B------:R-:W-:-:S04]  /*0720*/  LOP3.LUT R215, R215, 0xffbfffff, RZ, 0xc0, !PT ;  /* 0xffbfffffd7d77812 */ /* 0x000fc800078ec0ff */
[----:B------:R-:W-:-:S05]  /*0730*/  ISETP.GE.AND P1, PT, R7, 0x1, PT ;  /* 0x000000010700780c */ /* 0x000fca0003f26270 */
[----:B------:R-:W-:Y:S02]  /*0740*/  @P2 IADD3 R0, R218, 0x7f, RZ ;  /* 0x0000007fda002810 */ /* 0x000fe40007ffe0ff */
[----:B------:R-:W-:Y:S01]  /*0750*/  @P2 LOP3.LUT R215, R215, 0x400000, RZ, 0xfc, !PT ;  /* 0x00400000d7d72812 */ /* 0x000fe200078efcff */
[----:B--2---:R-:W-:-:S03]  /*0760*/  @P0 IMAD.WIDE R4, R21, R14, c[0x0][0x378] ;  /* 0x0000de0015040625 */ /* 0x004fc600078e020e */
[----:B------:R-:W-:Y:S02]  /*0770*/  LOP3.LUT R215, R215, 0xff7fffff, RZ, 0xc0, !PT ;  /* 0xff7fffffd7d77812 */ /* 0x000fe400078ec0ff */
[----:B------:R1:W5:Y:S02]  /*0780*/  @P0 LDG.E R136, [R4.64] ;  /* 0x0000001204880981 */ /* 0x000364000c1e1900 */
[----:B------:R-:W-:Y:S01]  /*0790*/  @P1 LOP3.LUT R215, R215, 0x800000, RZ, 0xfc, !PT ;  /* 0x00800000d7d71812 */ /* 0x000fe200078efcff */
[----:B---3--:R-:W-:Y:S02]  /*07a0*/  @P4 IMAD.IADD R2, R3, 0x1, -R6 ;  /* 0x0000000103024824 */ /* 0x008fe400078e0a06 */
[----:B------:R-:W-:Y:S02]  /*07b0*/  IMAD.IADD R6, R10, 0x1, -R15 ;  /* 0x000000010a067824 */ /* 0x000fe400078e0a0f */
[----:B------:R-:W-:Y:S01]  /*07c0*/  @P2 IMAD.HI.U32 R3, R0, c[0x0][0x2c8], RZ ;  /* 0x0000b20000032a27 */ /* 0x000fe200078e00ff */
[----:B------:R-:W-:-:S03]  /*07d0*/  IADD3 R0, R12, 0x7f, RZ ;  /* 0x0000007f0c007810 */ /* 0x000fc60007ffe0ff */
[----:B------:R-:W-:Y:S01]  /*07e0*/  IMAD.IADD R8, R6, 0x1, R2 ;  /* 0x0000000106087824 */ /* 0x000fe200078e0202 */
[----:B------:R-:W-:-:S04]  /*07f0*/  @P2 SHF.R.U32.HI R0, RZ, c[0x0][0x2cc], R3 ;  /* 0x0000b300ff002a19 */ /* 0x000fc80000011603 */
[----:B------:R2:W-:Y:S01]  /*0800*/  STL [R1+0x8], R8 ;  /* 0x0000080801007387 */ /* 0x0005e20000100800 */
[----:B------:R-:W-:-:S05]  /*0810*/  IADD3 R144, R8, 0x1, -R11 ;  /* 0x0000000108907810 */ /* 0x000fca0007ffe80b */
[----:B------:R-:W-:-:S05]  /*0820*/  IMAD.IADD R0, R144, 0x1, R0 ;  /* 0x0000000190007824 */ /* 0x000fca00078e0200 */
[----:B-1----:R-:W-:Y:S01]  /*0830*/  IADD3 R5, R0, c[0x0][0x328], RZ ;  /* 0x0000ca0000057a10 */ /* 0x002fe20007ffe0ff */
        /* <DEDUP_REMOVED lines=10> */
.L_x_314:
[----:B------:R-:W-:-:S13]  /*08e0*/  ISETP.NE.AND P0, PT, R7, 0x1, PT ;  /* 0x000000010700780c */ /* 0x000fda0003f05270 */
[----:B------:R-:W-:-:S05]  /*08f0*/  @P0 IMAD.HI.U32 R0, R3, c[0x0][0x330], RZ ;  /* 0x0000cc0003000a27 */ /* 0x000fca00078e00ff */
[----:B------:R-:W-:-:S05]  /*0900*/  @P0 SHF.R.U32.HI R3, RZ, c[0x0][0x334], R0 ;  /* 0x0000cd00ff030a19 */ /* 0x000fca0000011600 */
.L_x_315:
[----:B------:R-:W-:-:S05]  /*0910*/  IMAD R3, R3, R7, c[0x0][0x32c] ;  /* 0x0000cb0003037624 */ /* 0x000fca00078e0207 */
[----:B------:R-:W-:Y:S02]  /*0920*/  IMNMX R5, R5, R3, PT ;  /* 0x0000000305057217 */ /* 0x000fe40003800200 */
.L_x_313:
[C---:B------:R-:W-:Y:S01]  /*0930*/  IADD3 R3, R8.reuse, 0x5f, RZ ;  /* 0x0000005f08037810 */ /* 0x040fe20007ffe0ff */
[----:B--2---:R-:W-:Y:S02]  /*0940*/  IMAD.IADD R8, R8, 0x1, -R11 ;  /* 0x0000000108087824 */ /* 0x004fe400078e0a0b */
[----:B------:R-:W-:-:S03]  /*0950*/  @P2 IMAD.HI.U32 R4, R218, c[0x0][0x2c8], RZ ;  /* 0x0000b200da042a27 */ /* 0x000fc600078e00ff */
[----:B------:R1:W-:Y:S01]  /*0960*/  STL [R1+0x2c], R8 ;  /* 0x00002c0801007387 */ /* 0x0003e20000100800 */
[----:B------:R-:W-:Y:S01]  /*0970*/  IMAD.MOV.U32 R0, RZ, RZ, R218 ;  /* 0x000000ffff007224 */ /* 0x000fe200078e00da */
[----:B------:R-:W-:Y:S01]  /*0980*/  @P2 SHF.R.U32.HI R0, RZ, c[0x0][0x2cc], R4 ;  /* 0x0000b300ff002a19 */ /* 0x000fe20000011604 */
[----:B------:R-:W-:-:S04]  /*0990*/  IMAD.HI R3, R3, 0x2aaaaaab, RZ ;  /* 0x2aaaaaab03037827 */ /* 0x000fc800078e02ff */
[----:B------:R-:W-:Y:S01]  /*09a0*/  IMAD.IADD R0, R8, 0x1, R0 ;  /* 0x0000000108007824 */ /* 0x000fe200078e0200 */
[----:B------:R-:W-:-:S04]  /*09b0*/  SHF.R.U32.HI R4, RZ, 0x1f, R3 ;  /* 0x0000001fff047819 */ /* 0x000fc80000011603 */
[----:B------:R-:W-:Y:S02]  /*09c0*/  LEA.HI.SX32 R145, R3, R4, 0x1c ;  /* 0x0000000403917211 */ /* 0x000fe400078fe2ff */
[----:B------:R-:W-:Y:S01]  /*09d0*/  IADD3 R4, R0, -c[0x0][0x324], RZ ;  /* 0x8000c90000047a10 */ /* 0x000fe20007ffe0ff */
        /* <DEDUP_REMOVED lines=9> */
.L_x_317:
[----:B------:R-:W-:-:S13]  /*0a70*/  ISETP.NE.AND P0, PT, R7, 0x1, PT ;  /* 0x000000010700780c */ /* 0x000fda0003f05270 */
[----:B------:R-:W-:-:S05]  /*0a80*/  @P0 IMAD.HI.U32 R3, R0, c[0x0][0x330], RZ ;  /* 0x0000cc0000030a27 */ /* 0x000fca00078e00ff */
[----:B------:R-:W-:-:S05]  /*0a90*/  @P0 SHF.R.U32.HI R0, RZ, c[0x0][0x334], R3 ;  /* 0x0000cd00ff000a19 */ /* 0x000fca0000011603 */
.L_x_318:
[----:B------:R-:W-:-:S05]  /*0aa0*/  IMAD R0, R0, c[0x0][0x32c], RZ ;  /* 0x0000cb0000007a24 */ /* 0x000fca00078e02ff */
[----:B------:R-:W-:-:S04]  /*0ab0*/  IMNMX R4, R4, R0, !PT ;  /* 0x0000000004047217 */ /* 0x000fc80007800200 */
.L_x_316:
[----:B------:R-:W-:Y:S01]  /*0ac0*/  IADD3 R3, R5, 0x5f, RZ ;  /* 0x0000005f05037810 */ /* 0x000fe20007ffe0ff */
[----:B------:R-:W-:-:S04]  /*0ad0*/  IMAD.HI R0, R4, 0x2aaaaaab, RZ ;  /* 0x2aaaaaab04007827 */ /* 0x000fc800078e02ff */
[----:B------:R-:W-:Y:S01]  /*0ae0*/  IMAD.HI R4, R3, 0x2aaaaaab, RZ ;  /* 0x2aaaaaab03047827 */ /* 0x000fe200078e02ff */
[----:B------:R-:W-:-:S04]  /*0af0*/  SHF.R.U32.HI R3, RZ, 0x1f, R0 ;  /* 0x0000001fff037819 */ /* 0x000fc80000011600 */
[----:B------:R-:W-:Y:S02]  /*0b00*/  SHF.R.U32.HI R5, RZ, 0x1f, R4 ;  /* 0x0000001fff057819 */ /* 0x000fe40000011604 */
[----:B------:R-:W-:Y:S02]  /*0b10*/  LEA.HI.SX32 R0, R0, R3, 0x1c ;  /* 0x0000000300007211 */ /* 0x000fe400078fe2ff */
[----:B------:R-:W-:Y:S02]  /*0b20*/  LEA.HI.SX32 R4, R4, R5, 0x1c ;  /* 0x0000000504047211 */ /* 0x000fe400078fe2ff */
[----:B------:R-:W-:Y:S02]  /*0b30*/  IMNMX R3, RZ, R0, !PT ;  /* 0x00000000ff037217 */ /* 0x000fe40007800200 */
[----:B------:R-:W-:-:S03]  /*0b40*/  IMNMX R0, R4, R145, PT ;  /* 0x0000009104007217 */ /* 0x000fc60003800200 */
[--C-:B------:R-:W-:Y:S02]  /*0b50*/  IMAD R3, R3, 0x60, -R6.reuse ;  /* 0x0000006003037824 */ /* 0x100fe400078e0a06 */
[----:B------:R-:W-:-:S03]  /*0b60*/  IMAD R0, R0, 0x60, -R6 ;  /* 0x0000006000007824 */ /* 0x000fc600078e0a06 */
[----:B------:R-:W-:Y:S02]  /*0b70*/  IMNMX R3, RZ, R3, !PT ;  /* 0x00000003ff037217 */ /* 0x000fe40007800200 */
[----:B------:R-:W-:-:S03]  /*0b80*/  IMNMX R0, R0, R2, PT ;  /* 0x0000000200007217 */ /* 0x000fc60003800200 */
[----:B------:R-:W-:Y:S01]  /*0b90*/  IMAD.WIDE.U32 R4, R3, -0x55555555, RZ ;  /* 0xaaaaaaab03047825 */ /* 0x000fe200078e00ff */
[----:B------:R-:W-:-:S04]  /*0ba0*/  ISETP.GT.AND P0, PT, R0, R3, PT ;  /* 0x000000030000720c */ /* 0x000fc80003f04270 */
[----:B------:R-:W-:-:S05]  /*0bb0*/  SHF.R.U32.HI R124, RZ, 0x6, R5 ;  /* 0x00000006ff7c7819 */ /* 0x000fca0000011605 */
[----:B------:R-:W-:-:S04]  /*0bc0*/  IMAD.MOV.U32 R6, RZ, RZ, R124 ;  /* 0x000000ffff067224 */ /* 0x000fc800078e007c */
[----:B------:R-:W-:-:S05]  /*0bd0*/  @P0 IADD3 R0, R0, 0x5f, RZ ;  /* 0x0000005f00000810 */ /* 0x000fca0007ffe0ff */
[----:B------:R-:W-:-:S05]  /*0be0*/  @P0 IMAD.HI R0, R0, 0x2aaaaaab, RZ ;  /* 0x2aaaaaab00000827 */ /* 0x000fca00078e02ff */
[----:B------:R-:W-:-:S04]  /*0bf0*/  @P0 SHF.R.U32.HI R3, RZ, 0x1f, R0 ;  /* 0x0000001fff030819 */ /* 0x000fc80000011600 */
[----:B------:R-:W-:-:S04]  /*0c00*/  @P0 LEA.HI.SX32 R6, R0, R3, 0x1c ;  /* 0x0000000300060211 */ /* 0x000fc800078fe2ff */
[----:B------:R-:W-:-:S13]  /*0c10*/  ISETP.GT.AND P0, PT, R6, R124, PT ;  /* 0x0000007c0600720c */ /* 0x000fda0003f04270 */
[----:B------:R-:W-:Y:S05]  /*0c20*/  @!P0 BRA `(.L_x_319) ;  /* 0x0000569000008947 */ /* 0x000fea0003800000 */
[----:B------:R-:W-:Y:S02]  /*0c30*/  ISETP.NE.U32.AND P0, PT, RZ, c[0x0][0x340], PT ;  /* 0x0000d000ff007a0c */ /* 0x000fe40003f05070 */
[----:B-1----:R-:W-:Y:S02]  /*0c40*/  SHF.R.S32.HI R8, RZ, 0x1f, R167 ;  /* 0x0000001fff087819 */ /* 0x002fe400000114a7 */
[----:B------:R-:W-:Y:S02]  /*0c50*/  SHF.R.S32.HI R15, RZ, 0x1f, R21 ;  /* 0x0000001fff0f7819 */ /* 0x000fe40000011415 */
[----:B------:R-:W-:Y:S02]  /*0c60*/  MOV R138, 0x60 ;  /* 0x00000060008a7802 */ /* 0x000fe40000000f00 */
[----:B------:R-:W-:Y:S02]  /*0c70*/  IADD3 R38, R6, -0x1, RZ ;  /* 0xffffffff06267810 */ /* 0x000fe40007ffe0ff */
[----:B------:R-:W-:Y:S01]  /*0c80*/  SEL R94, R21, RZ, !P4 ;  /* 0x000000ff155e7207 */ /* 0x000fe20006000000 */
[----:B------:R-:W-:Y:S01]  /*0c90*/  IMAD.MOV.U32 R141, RZ, RZ, c[0x0][0x238] ;  /* 0x00008e00ff8d7624 */ /* 0x000fe200078e00ff */
[----:B------:R-:W-:Y:S01]  /*0ca0*/  ISETP.NE.AND.EX P2, PT, RZ, c[0x0][0x344], PT, P0 ;  /* 0x0000d100ff007a0c */ /* 0x000fe20003f45300 */
[----:B------:R-:W-:Y:S01]  /*0cb0*/  IMAD.MOV.U32 R137, RZ, RZ, c[0x0][0x23c] ;  /* 0x00008f00ff897624 */ /* 0x000fe200078e00ff */
[----:B------:R-:W-:Y:S01]  /*0cc0*/  IADD3 R133, R17, R10, RZ ;  /* 0x0000000a11857210 */ /* 0x000fe20007ffe0ff */
[----:B------:R-:W-:-:S02]  /*0cd0*/  UMOV UR12, 0x6 ;  /* 0x00000006000c7882 */ /* 0x000fc40000000000 */
[----:B------:R-:W-:-:S08]  /*0ce0*/  ULDC.64 UR4, c[0x0][0x290] ;  /* 0x0000a40000047ab9 */ /* 0x000fd00000000a00 */
[----:B------:R-:W-:-:S05]  /*0cf0*/  @P2 IMAD.WIDE R4, R21, R14, c[0x0][0x340] ;  /* 0x0000d00015042625 */ /* 0x000fca00078e020e */
[----:B------:R1:W2:Y:S01]  /*0d00*/  @P2 LDG.E R16, [R4.64] ;  /* 0x0000001204102981 */ /* 0x0002a2000c1e1900 */
[----:B------:R-:W-:Y:S01]  /*0d10*/  LEA.HI R0, R8, R167, RZ, 0x3 ;  /* 0x000000a708007211 */ /* 0x000fe200078f18ff */
[C---:B------:R-:W-:Y:S01]  /*0d20*/  IMAD R146, R138.reuse, c[0x0][0x23c], RZ ;  /* 0x00008f008a927a24 */ /* 0x040fe200078e02ff */
[----:B------:R-:W-:Y:S01]  /*0d30*/  SEL R22, R15, RZ, !P4 ;  /* 0x000000ff0f167207 */ /* 0x000fe20006000000 */
[----:B------:R-:W-:Y:S01]  /*0d40*/  IMAD.WIDE.U32 R138, R138, c[0x0][0x238], RZ ;  /* 0x00008e008a8a7a25 */ /* 0x000fe200078e00ff */
[----:B------:R-:W-:Y:S01]  /*0d50*/  SHF.R.S32.HI R35, RZ, 0x3, R0 ;  /* 0x00000003ff237819 */ /* 0x000fe20000011400 */
[----:B------:R-:W-:Y:S01]  /*0d60*/  USHF.L.U64.HI UR7, UR4, UR12, UR5 ;  /* 0x0000000c04077299 */ /* 0x000fe20008010205 */
[----:B------:R-:W-:Y:S01]  /*0d70*/  LOP3.LUT R0, R0, 0xfffffff8, RZ, 0xc0, !PT ;  /* 0xfffffff800007812 */ /* 0x000fe200078ec0ff */
[----:B------:R-:W-:Y:S01]  /*0d80*/  IMAD.IADD R146, R139, 0x1, R146 ;  /* 0x000000018b927824 */ /* 0x000fe200078e0292 */
[--C-:B------:R-:W-:Y:S01]  /*0d90*/  SHF.R.S32.HI R19, RZ, 0x1f, R35.reuse ;  /* 0x0000001fff137819 */ /* 0x100fe20000011423 */
[----:B------:R-:W-:Y:S01]  /*0da0*/  IMAD.IADD R119, R2, 0x1, -R35 ;  /* 0x0000000102777824 */ /* 0x000fe200078e0a23 */
[----:B------:R-:W-:Y:S01]  /*0db0*/  IADD3 R112, P0, R35, R13, RZ ;  /* 0x0000000d23707210 */ /* 0x000fe20007f1e0ff */
[----:B------:R-:W-:Y:S01]  /*0dc0*/  IMAD.IADD R0, R167, 0x1, -R0 ;  /* 0x00000001a7007824 */ /* 0x000fe200078e0a00 */
[----:B------:R-:W-:Y:S01]  /*0dd0*/  IADD3 R143, R35, 0x20, RZ ;  /* 0x00000020238f7810 */ /* 0x000fe20007ffe0ff */
[----:B------:R-:W-:Y:S01]  /*0de0*/  IMAD R6, R38, -0x60, R119 ;  /* 0xffffffa026067824 */ /* 0x000fe200078e0277 */
[----:B------:R-:W-:Y:S01]  /*0df0*/  LEA.HI.X.SX32 R113, R13, R19, 0x1, P0 ;  /* 0x000000130d717211 */ /* 0x000fe200000f0eff */
[----:B------:R-:W-:Y:S01]  /*0e00*/  IMAD.SHL.U32 R24, R0, 0x8, RZ ;  /* 0x0000000800187824 */ /* 0x000fe200078e00ff */
[----:B------:R-:W-:Y:S01]  /*0e10*/  IADD3 R142, R35, 0x40, RZ ;  /* 0x00000040238e7810 */ /* 0x000fe20007ffe0ff */
[----:B------:R-:W-:Y:S01]  /*0e20*/  IMAD.SHL.U32 R26, R137, 0x40, RZ ;  /* 0x00000040891a7824 */ /* 0x000fe200078e00ff */
[----:B------:R-:W-:Y:S01]  /*0e30*/  ISETP.GE.AND P0, PT, R6, 0x1, PT ;  /* 0x000000010600780c */ /* 0x000fe20003f06270 */
[----:B------:R-:W-:Y:S01]  /*0e40*/  IMAD R3, R113, c[0x0][0x238], RZ ;  /* 0x00008e0071037a24 */ /* 0x000fe200078e02ff */
[--C-:B------:R-:W-:Y:S01]  /*0e50*/  SHF.R.S32.HI R25, RZ, 0x1f, R24.reuse ;  /* 0x0000001fff197819 */ /* 0x100fe20000011418 */
[----:B------:R-:W-:Y:S01]  /*0e60*/  IMAD.WIDE.U32 R28, R141, 0x40, RZ ;  /* 0x000000408d1c7825 */ /* 0x000fe200078e00ff */
[C---:B------:R-:W-:Y:S01]  /*0e70*/  IADD3 R89, R24.reuse, 0x40, RZ ;  /* 0x0000004018597810 */ /* 0x040fe20007ffe0ff */
[----:B------:R-:W-:Y:S01]  /*0e80*/  USHF.L.U32 UR8, UR4, 0x6, URZ ;  /* 0x0000000604087899 */ /* 0x000fe2000800063f */
[----:B------:R-:W-:Y:S01]  /*0e90*/  ISETP.GE.AND P6, PT, R24, c[0x0][0x1d4], PT ;  /* 0x0000750018007a0c */ /* 0x000fe20003fc6270 */
[C---:B------:R-:W-:Y:S01]  /*0ea0*/  IMAD R3, R112.reuse, c[0x0][0x23c], R3 ;  /* 0x00008f0070037a24 */ /* 0x040fe200078e0203 */
[----:B------:R-:W-:Y:S01]  /*0eb0*/  ISETP.GE.AND P5, PT, R89, c[0x0][0x1d4], PT ;  /* 0x0000750059007a0c */ /* 0x000fe20003fa6270 */
[----:B-1----:R-:W-:Y:S01]  /*0ec0*/  IMAD.WIDE.U32 R4, R112, c[0x0][0x238], R24 ;  /* 0x00008e0070047a25 */ /* 0x002fe200078e0018 */
[----:B------:R-:W-:Y:S01]  /*0ed0*/  IADD3 R26, R29, R26, RZ ;  /* 0x0000001a1d1a7210 */ /* 0x000fe20007ffe0ff */
[----:B------:R-:W-:Y:S01]  /*0ee0*/  UIMAD.WIDE.U32 UR10, UR4, 0x60, URZ ;  /* 0x00000060040a78a5 */ /* 0x000fe2000f8e003f */
[----:B------:R-:W-:Y:S01]  /*0ef0*/  SHF.R.S32.HI R82, RZ, 0x1f, R89 ;  /* 0x0000001fff527819 */ /* 0x000fe20000011459 */
[----:B------:R-:W-:Y:S01]  /*0f00*/  IMAD.IADD R5, R5, 0x1, R3 ;  /* 0x0000000105057824 */ /* 0x000fe200078e0203 */
[----:B------:R-:W-:Y:S01]  /*0f10*/  IADD3 R132, P3, R28, 0x80, RZ ;  /* 0x000000801c847810 */ /* 0x000fe20007f7e0ff */
[----:B------:R-:W-:Y:S01]  /*0f20*/  IMAD R3, R156, c[0x0][0x240], RZ ;  /* 0x000090009c037a24 */ /* 0x000fe200078e02ff */
[----:B------:R-:W-:Y:S01]  /*0f30*/  LEA.HI R82, R82, R89, RZ, 0x3 ;  /* 0x0000005952527211 */ /* 0x000fe200078f18ff */
[C---:B------:R-:W-:Y:S01]  /*0f40*/  IMAD.WIDE.U32 R4, R30.reuse, c[0x0][0x240], R4 ;  /* 0x000090001e047a25 */ /* 0x040fe200078e0004 */
[----:B------:R-:W-:Y:S01]  /*0f50*/  UIMAD UR6, UR5, 0x60, URZ ;  /* 0x00000060050678a4 */ /* 0x000fe2000f8e023f */
[----:B------:R-:W-:Y:S01]  /*0f60*/  MOV R155, c[0x0][0x2b8] ;  /* 0x0000ae00009b7a02 */ /* 0x000fe20000000f00 */
[----:B------:R-:W-:Y:S01]  /*0f70*/  USHF.L.U64.HI UR9, UR4, 0x5, UR5 ;  /* 0x0000000504097899 */ /* 0x000fe20008010205 */
[C---:B------:R-:W-:Y:S01]  /*0f80*/  IMAD R3, R30.reuse, c[0x0][0x244], R3 ;  /* 0x000091001e037a24 */ /* 0x040fe200078e0203 */
[----:B------:R-:W-:Y:S01]  /*0f90*/  USHF.L.U32 UR16, UR4, 0x5, URZ ;  /* 0x0000000504107899 */ /* 0x000fe2000800063f */
[----:B------:R-:W-:Y:S01]  /*0fa0*/  IMAD.WIDE.U32 R10, R30, c[0x0][0x260], R24 ;  /* 0x000098001e0a7a25 */ /* 0x000fe200078e0018 */
[----:B------:R-:W-:Y:S01]  /*0fb0*/  UMOV UR14, 0x5 ;  /* 0x00000005000e7882 */ /* 0x000fe20000000000 */
[----:B------:R-:W-:Y:S01]  /*0fc0*/  LOP3.LUT R82, R82, 0xfffffff8, RZ, 0xc0, !PT ;  /* 0xfffffff852527812 */ /* 0x000fe200078ec0ff */
[----:B------:R-:W-:Y:S01]  /*0fd0*/  ULDC.64 UR4, c[0x0][0x280] ;  /* 0x0000a00000047ab9 */ /* 0x000fe20000000a00 */
[----:B------:R-:W-:Y:S01]  /*0fe0*/  IMAD.IADD R5, R5, 0x1, R3 ;  /* 0x0000000105057824 */ /* 0x000fe200078e0203 */
[----:B------:R-:W-:Y:S01]  /*0ff0*/  USHF.L.U64.HI UR12, UR4, UR12, UR5 ;  /* 0x0000000c040c7299 */ /* 0x000fe20008010205 */
[----:B------:R-:W-:Y:S01]  /*1000*/  IMAD R3, R22, c[0x0][0x248], RZ ;  /* 0x0000920016037a24 */ /* 0x000fe200078e02ff */
[----:B------:R-:W-:Y:S01]  /*1010*/  USHF.L.U64.HI UR14, UR4, UR14, UR5 ;  /* 0x0000000e040e7299 */ /* 0x000fe20008010205 */
[----:B------:R-:W-:Y:S01]  /*1020*/  IMAD.WIDE.U32 R120, R94, c[0x0][0x248], R4 ;  /* 0x000092005e787a25 */ /* 0x000fe200078e0004 */
[----:B------:R-:W-:Y:S01]  /*1030*/  SHF.R.S32.HI R4, RZ, 0x1f, R38 ;  /* 0x0000001fff047819 */ /* 0x000fe20000011426 */
[----:B------:R-:W-:Y:S01]  /*1040*/  UIMAD.WIDE.U32 UR20, UR4, 0x60, URZ ;  /* 0x00000060041478a5 */ /* 0x000fe2000f8e003f */
[----:B------:R-:W-:Y:S01]  /*1050*/  LEA.HI R5, R8, R167, RZ, 0x6 ;  /* 0x000000a708057211 */ /* 0x000fe200078f30ff */
[----:B------:R-:W-:Y:S01]  /*1060*/  IMAD R7, R94, c[0x0][0x24c], R3 ;  /* 0x000093005e077a24 */ /* 0x000fe200078e0203 */
[----:B------:R-:W-:Y:S01]  /*1070*/  P2R R134, PR, RZ, 0x20 ;  /* 0x00000020ff867803 */ /* 0x000fe20000000000 */
[----:B------:R-:W-:Y:S01]  /*1080*/  IMAD R3, R146, R38, RZ ;  /* 0x0000002692037224 */ /* 0x000fe200078e02ff */
[----:B------:R-:W-:Y:S01]  /*1090*/  UIMAD UR5, UR5, 0x60, URZ ;  /* 0x00000060050578a4 */ /* 0x000fe2000f8e023f */
[----:B------:R-:W-:Y:S01]  /*10a0*/  IMAD.MOV.U32 R116, RZ, RZ, R120 ;  /* 0x000000ffff747224 */ /* 0x000fe200078e0078 */
[----:B------:R-:W-:Y:S01]  /*10b0*/  IADD3 R117, R121, R7, RZ ;  /* 0x0000000779757210 */ /* 0x000fe20007ffe0ff */
[-C--:B------:R-:W-:Y:S01]  /*10c0*/  IMAD R3, R4, R138.reuse, R3 ;  /* 0x0000008a04037224 */ /* 0x080fe200078e0203 */
[----:B------:R-:W-:Y:S01]  /*10d0*/  P2R R135, PR, RZ, 0x40 ;  /* 0x00000040ff877803 */ /* 0x000fe20000000000 */
[----:B------:R-:W-:Y:S01]  /*10e0*/  IMAD.SHL.U32 R4, R35, 0x40, RZ ;  /* 0x0000004023047824 */ /* 0x000fe200078e00ff */
[----:B------:R-:W-:Y:S01]  /*10f0*/  SHF.R.S32.HI R90, RZ, 0x1f, R82 ;  /* 0x0000001fff5a7819 */ /* 0x000fe20000011452 */
[----:B------:R-:W-:Y:S01]  /*1100*/  IMAD.WIDE.U32 R8, R38, R138, R116 ;  /* 0x0000008a26087225 */ /* 0x000fe200078e0074 */
[----:B------:R-:W-:-:S02]  /*1110*/  USHF.L.U32 UR13, UR4, 0x6, URZ ;  /* 0x00000006040d7899 */ /* 0x000fc4000800063f */
[----:B------:R-:W-:Y:S01]  /*1120*/  LOP3.LUT R118, R4, 0x1c0, RZ, 0xc0, !PT ;  /* 0x000001c004767812 */ /* 0x000fe200078ec0ff */
[----:B------:R-:W-:Y:S01]  /*1130*/  IMAD.SHL.U32 R7, R5, 0x8, RZ ;  /* 0x0000000805077824 */ /* 0x000fe200078e00ff */
[----:B------:R-:W-:Y:S01]  /*1140*/  IADD3 R14, R9, R3, RZ ;  /* 0x00000003090e7210 */ /* 0x000fe20007ffe0ff */
[----:B------:R-:W-:Y:S01]  /*1150*/  IMAD.SHL.U32 R32, R0, 0x4, RZ ;  /* 0x0000000400207824 */ /* 0x000fe200078e00ff */
[----:B------:R-:W-:Y:S01]  /*1160*/  @P0 LEA R4, P1, R8, c[0x0][0x220], 0x1 ;  /* 0x0000880008040a11 */ /* 0x000fe200078208ff */
[----:B------:R-:W-:Y:S01]  /*1170*/  IMAD R9, R156, c[0x0][0x260], RZ ;  /* 0x000098009c097a24 */ /* 0x000fe200078e02ff */
[----:B------:R-:W-:Y:S01]  /*1180*/  LOP3.LUT R7, R7, 0xfffffe00, RZ, 0xc0, !PT ;  /* 0xfffffe0007077812 */ /* 0x000fe200078ec0ff */
[----:B------:R-:W-:Y:S01]  /*1190*/  IMAD R18, R19, c[0x0][0x280], RZ ;  /* 0x0000a00013127a24 */ /* 0x000fe200078e02ff */
[----:B------:R-:W-:Y:S01]  /*11a0*/  LOP3.LUT R72, R118, 0x38, R24, 0xf8, !PT ;  /* 0x0000003876487812 */ /* 0x000fe200078ef818 */
[----:B------:R-:W-:Y:S01]  /*11b0*/  IMAD R9, R30, c[0x0][0x264], R9 ;  /* 0x000099001e097a24 */ /* 0x000fe200078e0209 */
[----:B------:R-:W-:Y:S01]  /*11c0*/  SHF.R.U32.HI R149, RZ, 0x3, R118 ;  /* 0x00000003ff957819 */ /* 0x000fe20000011676 */
[----:B------:R-:W-:Y:S01]  /*11d0*/  IMAD R18, R35, c[0x0][0x284], R18 ;  /* 0x0000a10023127a24 */ /* 0x000fe200078e0212 */
[----:B------:R-:W-:Y:S01]  /*11e0*/  @P0 LEA.HI.X R5, R8, c[0x0][0x224], R14, 0x1, P1 ;  /* 0x0000890008050a11 */ /* 0x000fe200008f0c0e */
[----:B------:R-:W-:Y:S01]  /*11f0*/  IMAD.IADD R9, R11, 0x1, R9 ;  /* 0x000000010b097824 */ /* 0x000fe200078e0209 */
[----:B------:R-:W-:Y:S01]  /*1200*/  ISETP.GE.AND P1, PT, R6, 0x21, PT ;  /* 0x000000210600780c */ /* 0x000fe20003f26270 */
[----:B------:R-:W-:Y:S01]  /*1210*/  IMAD.WIDE.U32 R150, R30, c[0x0][0x1e8], RZ ;  /* 0x00007a001e967a25 */ /* 0x000fe200078e00ff */
[----:B------:R-:W-:Y:S01]  /*1220*/  LOP3.LUT R72, R7, R72, R149, 0xf6, !PT ;  /* 0x0000004807487212 */ /* 0x000fe200078ef695 */
[----:B------:R-:W-:Y:S01]  /*1230*/  USHF.L.U32 UR15, UR4, 0x5, URZ ;  /* 0x00000005040f7899 */ /* 0x000fe2000800063f */
[--C-:B------:R-:W-:Y:S01]  /*1240*/  SHF.R.S32.HI R33, RZ, 0x1f, R32.reuse ;  /* 0x0000001fff217819 */ /* 0x100fe20000011420 */
[----:B------:R-:W-:Y:S01]  /*1250*/  IMAD.MOV.U32 R154, RZ, RZ, c[0x0][0x27c] ;  /* 0x00009f00ff9a7624 */ /* 0x000fe200078e00ff */
[----:B------:R-:W-:Y:S01]  /*1260*/  IADD3 R34, R32, 0x20, RZ ;  /* 0x0000002020227810 */ /* 0x000fe20007ffe0ff */
[----:B------:R-:W-:Y:S01]  /*1270*/  IMAD.SHL.U32 R72, R72, 0x2, RZ ;  /* 0x0000000248487824 */ /* 0x000fe200078e00ff */
[----:B------:R-:W-:Y:S01]  /*1280*/  UIADD3 UR6, UR11, UR6, URZ ;  /* 0x000000060b067290 */ /* 0x000fe2000fffe03f */
[----:B------:R-:W-:Y:S01]  /*1290*/  IMAD.WIDE.U32 R12, R35, c[0x0][0x280], R32 ;  /* 0x0000a000230c7a25 */ /* 0x000fe200078e0020 */
[----:B------:R-:W-:-:S02]  /*12a0*/  UIADD3 UR5, UR21, UR5, URZ ;  /* 0x0000000515057290 */ /* 0x000fc4000fffe03f */
[----:B------:R-:W-:Y:S01]  /*12b0*/  @!PT LDS RZ, [RZ] ;  /* 0x00000000fffff984 */ /* 0x000fe20000000800 */
[----:B------:R-:W-:Y:S01]  /*12c0*/  @!PT LDS RZ, [RZ] ;  /* 0x00000000fffff984 */ /* 0x000fe20000000800 */
[----:B------:R-:W-:Y:S01]  /*12d0*/  @!PT LDS RZ, [RZ] ;  /* 0x00000000fffff984 */ /* 0x000fe20000000800 */
[----:B------:R1:W-:Y:S01]  /*12e0*/  @P0 LDGSTS.E.BYPASS.LTC128B.128 [R72+0x8100], [R4.64], !P6 ;  /* 0x0810000004480fae */ /* 0x0003e2000f101d52 */
[----:B------:R-:W-:Y:S01]  /*12f0*/  IMAD.MOV.U32 R20, RZ, RZ, R12 ;  /* 0x000000ffff147224 */ /* 0x000fe200078e000c */
[----:B------:R-:W-:Y:S01]  /*1300*/  ULDC.U8 UR4, c[0x0][0x298] ;  /* 0x0000a60000047ab9 */ /* 0x000fe20000000000 */
[----:B------:R-:W-:Y:S01]  /*1310*/  IMAD.MOV.U32 R71, RZ, RZ, c[0x0][0x27c] ;  /* 0x00009f00ff477624 */ /* 0x000fe200078e00ff */
[----:B------:R1:W-:Y:S01]  /*1320*/  @P0 LDGSTS.E.BYPASS.LTC128B.128 [R72+0xb100], [R4.64+0x80], !P5 ;  /* 0x0b10008004480fae */ /* 0x0003e2000e901d52 */
[----:B------:R-:W-:Y:S01]  /*1330*/  @P1 LEA R3, P0, R141, R8, 0x5 ;  /* 0x000000088d031211 */ /* 0x000fe200078028ff */
[----:B------:R-:W-:-:S04]  /*1340*/  IMAD.WIDE.U32 R152, R30, c[0x0][0x210], RZ ;  /* 0x000084001e987a25 */ /* 0x000fc800078e00ff */
[----:B------:R-:W-:Y:S02]  /*1350*/  IMAD.SHL.U32 R71, R71, 0x2, RZ ;  /* 0x0000000247477824 */ /* 0x000fe400078e00ff */
[----:B------:R-:W-:Y:S02]  /*1360*/  IMAD.X R129, RZ, RZ, R26, P3 ;  /* 0x000000ffff817224 */ /* 0x000fe400018e061a */
[----:B------:R-:W-:Y:S01]  /*1370*/  IMAD R0, R0, 0x20, R35 ;  /* 0x0000002000007824 */ /* 0x000fe200078e0223 */
[--C-:B-1----:R-:W-:Y:S02]  /*1380*/  @P1 LEA.HI.X R5, R141, R14, R137.reuse, 0x5, P0 ;  /* 0x0000000e8d051211 */ /* 0x102fe400000f2c89 */
[----:B------:R-:W-:Y:S02]  /*1390*/  @P1 LEA R4, P0, R3, c[0x0][0x220], 0x1 ;  /* 0x0000880003041a11 */ /* 0x000fe400078008ff */
[----:B------:R-:W-:Y:S02]  /*13a0*/  SHF.L.U64.HI R137, R141, 0x6, R137 ;  /* 0x000000068d897819 */ /* 0x000fe40000010289 */
[----:B------:R-:W-:-:S02]  /*13b0*/  @P1 LEA.HI.X R5, R3, c[0x0][0x224], R5, 0x1, P0 ;  /* 0x0000890003051a11 */ /* 0x000fc400000f0c05 */
[----:B------:R-:W-:Y:S01]  /*13c0*/  ISETP.GT.AND P0, PT, R6, 0x40, PT ;  /* 0x000000400600780c */ /* 0x000fe20003f04270 */
[----:B------:R-:W-:Y:S01]  /*13d0*/  IMAD R6, R19, c[0x0][0x290], RZ ;  /* 0x0000a40013067a24 */ /* 0x000fe200078e02ff */
[----:B------:R-:W-:Y:S01]  /*13e0*/  SHF.L.U32 R141, R141, 0x6, RZ ;  /* 0x000000068d8d7819 */ /* 0x000fe200000006ff */
[----:B------:R2:W-:Y:S02]  /*13f0*/  @P1 LDGSTS.E.BYPASS.LTC128B.128 [R72+0x9100], [R4.64], !P6 ;  /* 0x0910000004481fae */ /* 0x0005e4000f101d52 */
[----:B------:R-:W-:Y:S02]  /*1400*/  IMAD R6, R35, c[0x0][0x294], R6 ;  /* 0x0000a50023067a24 */ /* 0x000fe400078e0206 */
[----:B------:R2:W-:Y:S06]  /*1410*/  @P1 LDGSTS.E.BYPASS.LTC128B.128 [R72+0xc100], [R4.64+0x80], !P5 ;  /* 0x0c10008004481fae */ /* 0x0005ec000e901d52 */
[----:B------:R-:W-:Y:S01]  /*1420*/  @P0 IADD3 R3, P1, R8, R28, RZ ;  /* 0x0000001c08030210 */ /* 0x000fe20007f3e0ff */
[----:B------:R-:W-:-:S03]  /*1430*/  IMAD.MOV.U32 R8, RZ, RZ, R10 ;  /* 0x000000ffff087224 */ /* 0x000fc600078e000a */
[----:B------:R-:W-:Y:S02]  /*1440*/  @P0 IADD3.X R10, R26, R14, RZ, P1, !PT ;  /* 0x0000000e1a0a0210 */ /* 0x000fe40000ffe4ff */
[--C-:B--2---:R-:W-:Y:S01]  /*1450*/  @P2 SHF.R.S32.HI R5, RZ, 0x1f, R16.reuse ;  /* 0x0000001fff052819 */ /* 0x104fe20000011410 */
[----:B------:R-:W-:Y:S01]  /*1460*/  @P2 IMAD.MOV.U32 R4, RZ, RZ, R16 ;  /* 0x000000ffff042224 */ /* 0x000fe200078e0010 */
[----:B------:R-:W-:Y:S01]  /*1470*/  @!P2 MOV R4, R21 ;  /* 0x000000150004a202 */ /* 0x000fe20000000f00 */
[----:B------:R-:W-:Y:S01]  /*1480*/  @!P2 IMAD.MOV.U32 R5, RZ, RZ, R15 ;  /* 0x000000ffff05a224 */ /* 0x000fe200078e000f */
[----:B------:R-:W-:Y:S01]  /*1490*/  @P0 LEA R16, P1, R3, c[0x0][0x220], 0x1 ;  /* 0x0000880003100a11 */ /* 0x000fe200078208ff */
[----:B------:R-:W-:Y:S01]  /*14a0*/  IMAD.WIDE.U32 R14, R35, c[0x0][0x290], R32 ;  /* 0x0000a400230e7a25 */ /* 0x000fe200078e0020 */
[----:B------:R-:W-:Y:S02]  /*14b0*/  ISETP.GE.AND P2, PT, R24, c[0x0][0x27c], PT ;  /* 0x00009f0018007a0c */ /* 0x000fe40003f46270 */
[----:B------:R-:W-:Y:S01]  /*14c0*/  @P0 LEA.HI.X R17, R3, c[0x0][0x224], R10, 0x1, P1 ;  /* 0x0000890003110a11 */ /* 0x000fe200008f0c0a */
[----:B------:R-:W-:Y:S01]  /*14d0*/  IMAD.WIDE.U32 R10, R35, c[0x0][0x290], R24 ;  /* 0x0000a400230a7a25 */ /* 0x000fe200078e0018 */
[----:B------:R-:W-:-:S02]  /*14e0*/  SEL R3, RZ, c[0x0][0x27c], !P2 ;  /* 0x00009f00ff037a07 */ /* 0x000fc40005000000 */
[----:B------:R-:W-:Y:S01]  /*14f0*/  ISETP.NE.AND P1, PT, R155, 0x1, PT ;  /* 0x000000019b00780c */ /* 0x000fe20003f25270 */
[----:B------:R-:W-:Y:S01]  /*1500*/  IMAD.IADD R21, R13, 0x1, R18 ;  /* 0x000000010d157824 */ /* 0x000fe200078e0212 */
[----:B------:R1:W-:Y:S01]  /*1510*/  @P0 LDGSTS.E.BYPASS.LTC128B.128 [R72+0xa100], [R16.64], !P6 ;  /* 0x0a10000010480fae */ /* 0x0003e2000f101d52 */
[C---:B------:R-:W-:Y:S02]  /*1520*/  IMAD.IADD R3, R24.reuse, 0x1, R3 ;  /* 0x0000000118037824 */ /* 0x040fe400078e0203 */
[----:B------:R-:W-:Y:S01]  /*1530*/  IMAD.WIDE.U32 R12, R35, c[0x0][0x280], R24 ;  /* 0x0000a000230c7a25 */ /* 0x000fe200078e0018 */
[----:B------:R1:W-:Y:S01]  /*1540*/  @P0 LDGSTS.E.BYPASS.LTC128B.128 [R72+0xd100], [R16.64+0x80], !P5 ;  /* 0x0d10008010480fae */ /* 0x0003e2000e901d52 */
[----:B------:R-:W-:Y:S02]  /*1550*/  ISETP.GE.AND P5, PT, R24, c[0x0][0x1d4], PT ;  /* 0x0000750018007a0c */ /* 0x000fe40003fa6270 */
[----:B------:R-:W-:Y:S01]  /*1560*/  IMAD.IADD R19, R15, 0x1, R6 ;  /* 0x000000010f137824 */ /* 0x000fe200078e0206 */
[----:B------:R-:W0:Y:S01]  /*1570*/  LDGDEPBAR ;  /* 0x00000000000079af */ /* 0x000e220000000000 */
[----:B------:R-:W-:Y:S01]  /*1580*/  IMAD.IADD R11, R6, 0x1, R11 ;  /* 0x00000001060b7824 */ /* 0x000fe200078e020b */
[----:B------:R-:W-:Y:S01]  /*1590*/  SHF.R.S32.HI R6, RZ, 0x1f, R3 ;  /* 0x0000001fff067819 */ /* 0x000fe20000011403 */
[----:B------:R-:W-:Y:S01]  /*15a0*/  IMAD.IADD R15, R18, 0x1, R13 ;  /* 0x00000001120f7824 */ /* 0x000fe200078e020d */
[----:B------:R-:W-:Y:S01]  /*15b0*/  MOV R18, R14 ;  /* 0x0000000e00127202 */ /* 0x000fe20000000f00 */
[----:B------:R-:W-:Y:S01]  /*15c0*/  IMAD R13, R22, c[0x0][0x268], RZ ;  /* 0x00009a00160d7a24 */ /* 0x000fe200078e02ff */
[----:B------:R-:W-:Y:S01]  /*15d0*/  MOV R14, R12 ;  /* 0x0000000c000e7202 */ /* 0x000fe20000000f00 */
[----:B------:R-:W-:Y:S01]  /*15e0*/  IMAD R5, R5, c[0x0][0x2b0], RZ ;  /* 0x0000ac0005057a24 */ /* 0x000fe200078e02ff */
[-C--:B------:R-:W-:Y:S01]  /*15f0*/  LEA.HI R12, R6, R3.reuse, RZ, 0x6 ;  /* 0x00000003060c7211 */ /* 0x080fe200078f30ff */
[----:B------:R-:W-:Y:S01]  /*1600*/  IMAD R106, R94, c[0x0][0x26c], R13 ;  /* 0x00009b005e6a7a24 */ /* 0x000fe200078e020d */
[----:B------:R-:W-:Y:S01]  /*1610*/  LEA.HI R3, R6, R3, RZ, 0x3 ;  /* 0x0000000306037211 */ /* 0x000fe200078f18ff */
[----:B------:R-:W-:Y:S01]  /*1620*/  IMAD.WIDE.U32 R94, R94, c[0x0][0x268], R8 ;  /* 0x00009a005e5e7a25 */ /* 0x000fe200078e0008 */
[----:B------:R-:W-:-:S02]  /*1630*/  SHF.R.S32.HI R6, RZ, 0x6, R12 ;  /* 0x00000006ff067819 */ /* 0x000fc4000001140c */
[----:B------:R-:W-:Y:S01]  /*1640*/  LOP3.LUT R12, R118, 0x38, R3, 0xf8, !PT ;  /* 0x00000038760c7812 */ /* 0x000fe200078ef803 */
[----:B------:R-:W-:Y:S01]  /*1650*/  IMAD R5, R4, c[0x0][0x2b4], R5 ;  /* 0x0000ad0004057a24 */ /* 0x000fe200078e0205 */
[----:B------:R-:W-:Y:S01]  /*1660*/  SHF.R.S32.HI R13, RZ, 0x1f, R142 ;  /* 0x0000001fff0d7819 */ /* 0x000fe2000001148e */
[----:B------:R-:W-:Y:S01]  /*1670*/  IMAD R9, R6, 0x1800, R7 ;  /* 0x0000180006097824 */ /* 0x000fe200078e0207 */
[----:B------:R-:W-:Y:S01]  /*1680*/  LOP3.LUT R8, R12, R149, RZ, 0x3c, !PT ;  /* 0x000000950c087212 */ /* 0x000fe200078e3cff */
[----:B------:R-:W-:Y:S01]  /*1690*/  IMAD.WIDE.U32 R122, R4, c[0x0][0x2b0], RZ ;  /* 0x0000ac00047a7a25 */ /* 0x000fe200078e00ff */
[----:B------:R-:W-:Y:S02]  /*16a0*/  SHF.R.S32.HI R12, RZ, 0x1f, R143 ;  /* 0x0000001fff0c7819 */ /* 0x000fe4000001148f */
[----:B------:R-:W-:Y:S01]  /*16b0*/  LEA.HI R13, R13, R142, RZ, 0x3 ;  /* 0x0000008e0d0d7211 */ /* 0x000fe200078f18ff */
[----:B------:R-:W-:Y:S01]  /*16c0*/  IMAD.IADD R27, R9, 0x1, R8 ;  /* 0x00000001091b7824 */ /* 0x000fe200078e0208 */
[----:B------:R-:W-:Y:S01]  /*16d0*/  LEA.HI R12, R12, R143, RZ, 0x3 ;  /* 0x0000008f0c0c7211 */ /* 0x000fe200078f18ff */
[----:B------:R-:W-:Y:S01]  /*16e0*/  IMAD.SHL.U32 R8, R143, 0x40, RZ ;  /* 0x000000408f087824 */ /* 0x000fe200078e00ff */
[----:B------:R-:W-:Y:S01]  /*16f0*/  SHF.L.U32 R9, R142, 0x6, RZ ;  /* 0x000000068e097819 */ /* 0x000fe200000006ff */
[----:B------:R-:W-:Y:S01]  /*1700*/  IMAD.SHL.U32 R13, R13, 0x40, RZ ;  /* 0x000000400d0d7824 */ /* 0x000fe200078e00ff */
[----:B------:R-:W-:Y:S01]  /*1710*/  LOP3.LUT R93, R3, 0xfffffff8, RZ, 0xc0, !PT ;  /* 0xfffffff8035d7812 */ /* 0x000fe200078ec0ff */
[----:B------:R-:W-:Y:S01]  /*1720*/  IMAD.SHL.U32 R12, R12, 0x40, RZ ;  /* 0x000000400c0c7824 */ /* 0x000fe200078e00ff */
[----:B------:R-:W-:Y:S01]  /*1730*/  LOP3.LUT R115, R8, 0x1c0, RZ, 0xc0, !PT ;  /* 0x000001c008737812 */ /* 0x000fe200078ec0ff */
[----:B-1----:R-:W-:Y:S01]  /*1740*/  IMAD R16, R156, c[0x0][0x210], RZ ;  /* 0x000084009c107a24 */ /* 0x002fe200078e02ff */
[----:B------:R-:W-:Y:S01]  /*1750*/  LOP3.LUT R114, R9, 0x1c0, RZ, 0xc0, !PT ;  /* 0x000001c009727812 */ /* 0x000fe200078ec0ff */
[----:B-----5:R-:W-:Y:S01]  /*1760*/  IMAD.WIDE.U32 R98, R136, c[0x0][0x280], R14 ;  /* 0x0000a00088627a25 */ /* 0x020fe200078e000e */
[----:B------:R-:W-:-:S02]  /*1770*/  SHF.R.U32.HI R148, RZ, 0x3, R115 ;  /* 0x00000003ff947819 */ /* 0x000fc40000011673 */
[----:B------:R-:W-:Y:S01]  /*1780*/  LOP3.LUT R12, R12, 0xfffffe00, RZ, 0xc0, !PT ;  /* 0xfffffe000c0c7812 */ /* 0x000fe200078ec0ff */
[----:B------:R-:W-:Y:S01]  /*1790*/  IMAD R16, R30, c[0x0][0x214], R16 ;  /* 0x000085001e107a24 */ /* 0x000fe200078e0210 */
[----:B------:R-:W-:Y:S01]  /*17a0*/  LOP3.LUT R13, R13, 0xfffffe00, RZ, 0xc0, !PT ;  /* 0xfffffe000d0d7812 */ /* 0x000fe200078ec0ff */
[----:B------:R-:W-:Y:S01]  /*17b0*/  IMAD.WIDE.U32 R102, R136, c[0x0][0x280], R20 ;  /* 0x0000a00088667a25 */ /* 0x000fe200078e0014 */
[--C-:B------:R-:W-:Y:S02]  /*17c0*/  LOP3.LUT R8, R115, 0x38, R3.reuse, 0xf8, !PT ;  /* 0x0000003873087812 */ /* 0x100fe400078ef803 */
[----:B------:R-:W-:Y:S01]  /*17d0*/  SHF.R.U32.HI R147, RZ, 0x3, R114 ;  /* 0x00000003ff937819 */ /* 0x000fe20000011672 */
[----:B------:R-:W-:Y:S01]  /*17e0*/  IMAD R23, R6, 0x1800, R12 ;  /* 0x0000180006177824 */ /* 0x000fe200078e020c */
[----:B------:R-:W-:Y:S01]  /*17f0*/  LOP3.LUT R9, R114, 0x38, R3, 0xf8, !PT ;  /* 0x0000003872097812 */ /* 0x000fe200078ef803 */
[----:B------:R-:W-:Y:S01]  /*1800*/  IMAD.WIDE.U32 R100, R136, c[0x0][0x290], R18 ;  /* 0x0000a40088647a25 */ /* 0x000fe200078e0012 */
[----:B------:R-:W-:-:S02]  /*1810*/  LOP3.LUT R22, R8, R148, RZ, 0x3c, !PT ;  /* 0x0000009408167212 */ /* 0x000fc400078e3cff */
[----:B------:R-:W-:Y:S01]  /*1820*/  IADD3 R128, R123, R5, RZ ;  /* 0x000000057b807210 */ /* 0x000fe20007ffe0ff */
[----:B------:R-:W-:Y:S01]  /*1830*/  IMAD R8, R6, 0x1800, R13 ;  /* 0x0000180006087824 */ /* 0x000fe200078e020d */
[----:B------:R-:W-:Y:S01]  /*1840*/  LOP3.LUT R6, R9, R147, RZ, 0x3c, !PT ;  /* 0x0000009309067212 */ /* 0x000fe200078e3cff */
[----:B------:R-:W-:Y:S01]  /*1850*/  IMAD R9, R156, c[0x0][0x1e8], RZ ;  /* 0x00007a009c097a24 */ /* 0x000fe200078e02ff */
[----:B------:R-:W-:Y:S01]  /*1860*/  IADD3 R23, R23, R22, RZ ;  /* 0x0000001617177210 */ /* 0x000fe20007ffe0ff */
[----:B------:R-:W-:Y:S01]  /*1870*/  IMAD.WIDE.U32 R96, R136, c[0x0][0x290], R10 ;  /* 0x0000a40088607a25 */ /* 0x000fe200078e000a */
[----:B------:R-:W-:Y:S02]  /*1880*/  SHF.R.S32.HI R69, RZ, 0x3, R3 ;  /* 0x00000003ff457819 */ /* 0x000fe40000011403 */
[----:B------:R-:W-:Y:S01]  /*1890*/  SHF.R.S32.HI R108, RZ, 0x1f, R93 ;  /* 0x0000001fff6c7819 */ /* 0x000fe2000001145d */
[----:B------:R-:W-:Y:S01]  /*18a0*/  IMAD.IADD R22, R8, 0x1, R6 ;  /* 0x0000000108167824 */ /* 0x000fe200078e0206 */
[----:B------:R-:W-:Y:S01]  /*18b0*/  SHF.R.S32.HI R6, RZ, 0x1f, R136 ;  /* 0x0000001fff067819 */ /* 0x000fe20000011488 */
[----:B------:R-:W-:Y:S01]  /*18c0*/  IMAD R9, R30, c[0x0][0x1ec], R9 ;  /* 0x00007b001e097a24 */ /* 0x000fe200078e0209 */
[----:B------:R-:W-:Y:S01]  /*18d0*/  SHF.L.U32 R127, R27, 0x1, RZ ;  /* 0x000000011b7f7819 */ /* 0x000fe200000006ff */
[----:B------:R-:W-:Y:S01]  /*18e0*/  IMAD.IADD R131, R153, 0x1, R16 ;  /* 0x0000000199837824 */ /* 0x000fe200078e0210 */
[----:B------:R-:W-:Y:S01]  /*18f0*/  BAR.SYNC.DEFER_BLOCKING 0x0 ;  /* 0x0000000000007b1d */ /* 0x000fe20000010000 */
[C---:B------:R-:W-:Y:S01]  /*1900*/  IMAD R8, R6.reuse, c[0x0][0x280], RZ ;  /* 0x0000a00006087a24 */ /* 0x040fe200078e02ff */
[----:B------:R-:W-:Y:S01]  /*1910*/  IADD3 R130, R151, R9, RZ ;  /* 0x0000000997827210 */ /* 0x000fe20007ffe0ff */
[----:B------:R-:W-:Y:S01]  /*1920*/  IMAD R6, R6, c[0x0][0x290], RZ ;  /* 0x0000a40006067a24 */ /* 0x000fe200078e02ff */
[----:B------:R-:W-:Y:S01]  /*1930*/  ISETP.GE.AND P0, PT, R154, 0x1, PT ;  /* 0x000000019a00780c */ /* 0x000fe20003f06270 */
[----:B------:R-:W-:-:S02]  /*1940*/  IMAD R8, R136, c[0x0][0x284], R8 ;  /* 0x0000a10088087a24 */ /* 0x000fc400078e0208 */
[----:B------:R-:W-:Y:S02]  /*1950*/  IMAD R6, R136, c[0x0][0x294], R6 ;  /* 0x0000a50088067a24 */ /* 0x000fe400078e0206 */
[----:B------:R-:W-:Y:S01]  /*1960*/  IMAD.IADD R106, R95, 0x1, R106 ;  /* 0x000000015f6a7824 */ /* 0x000fe200078e026a */
[----:B------:R-:W-:Y:S01]  /*1970*/  IADD3 R109, R8, R99, RZ ;  /* 0x00000063086d7210 */ /* 0x000fe20007ffe0ff */
[----:B------:R-:W-:Y:S02]  /*1980*/  IMAD.IADD R111, R103, 0x1, R8 ;  /* 0x00000001676f7824 */ /* 0x000fe400078e0208 */
[----:B------:R-:W-:Y:S02]  /*1990*/  IMAD.IADD R110, R101, 0x1, R6 ;  /* 0x00000001656e7824 */ /* 0x000fe400078e0206 */
[----:B------:R-:W-:Y:S02]  /*19a0*/  IMAD.IADD R107, R6, 0x1, R97 ;  /* 0x00000001066b7824 */ /* 0x000fe400078e0261 */
[----:B------:R-:W-:-:S02]  /*19b0*/  IMAD.SHL.U32 R126, R23, 0x2, RZ ;  /* 0x00000002177e7824 */ /* 0x000fc400078e00ff */
[----:B------:R-:W-:Y:S02]  /*19c0*/  IMAD.SHL.U32 R125, R22, 0x2, RZ ;  /* 0x00000002167d7824 */ /* 0x000fe400078e00ff */
.L_x_354:
[----:B------:R-:W-:Y:S01]  /*19d0*/  IMAD R3, R38, 0x60, R0 ;  /* 0x0000006026037824 */ /* 0x000fe200078e0200 */
[----:B------:R-:W-:Y:S01]  /*19e0*/  ISETP.NE.AND P1, PT, R155, 0x1, PT ;  /* 0x000000019b00780c */ /* 0x000fe20003f25270 */
[----:B------:R-:W-:Y:S01]  /*19f0*/  IMAD.MOV.U32 R91, RZ, RZ, RZ ;  /* 0x000000ffff5b7224 */ /* 0x000fe200078e00ff */
[----:B------:R-:W-:Y:S04]  /*1a00*/  DEPBAR.LE SB0, 0x0 ;  /* 0x000080000000791a */ /* 0x000fe80000000000 */
[----:B-1----:R-:W-:Y:S01]  /*1a10*/  IMAD.IADD R4, R133, 0x1, R3 ;  /* 0x0000000185047824 */ /* 0x002fe200078e0203 */
[----:B------:R-:W-:Y:S01]  /*1a20*/  ISETP.GE.AND P0, PT, R3, R2, PT ;  /* 0x000000020300720c */ /* 0x000fe20003f06270 */
[----:B------:R-:W-:Y:S01]  /*1a30*/  BSSY B2, `(.L_x_320) ;  /* 0x00003fb000027945 */ /* 0x000fe20003800000 */
[----:B------:R-:W-:Y:S01]  /*1a40*/  ISETP.GE.AND P3, PT, R154, 0x1, PT ;  /* 0x000000019a00780c */ /* 0x000fe20003f66270 */
[--C-:B------:R-:W-:Y:S01]  /*1a50*/  IMAD.MOV.U32 R3, RZ, RZ, R4.reuse ;  /* 0x000000ffff037224 */ /* 0x100fe200078e0004 */
[----:B------:R-:W-:Y:S02]  /*1a60*/  ISETP.GT.OR P0, PT, R0, 0x5f, P0 ;  /* 0x0000005f0000780c */ /* 0x000fe40000704670 */
[----:B------:R-:W-:Y:S05]  /*1a70*/  @P1 IMAD.HI.U32 R5, R4, c[0x0][0x2bc], RZ ;  /* 0x0000af0004051a27 */ /* 0x000fea00078e00ff */
[----:B------:R-:W-:Y:S06]  /*1a80*/  @P1 SHF.R.U32.HI R3, RZ, c[0x0][0x2c0], R5 ;  /* 0x0000b000ff031a19 */ /* 0x000fec0000011605 */
[C---:B------:R-:W-:Y:S04]  /*1a90*/  @!P0 IADD3 R5, P1, R3.reuse, R122, RZ ;  /* 0x0000007a03058210 */ /* 0x040fe80007f3e0ff */
[----:B------:R-:W-:Y:S01]  /*1aa0*/  @!P0 LEA.HI.X.SX32 R6, R3, R128, 0x1, P1 ;  /* 0x0000008003068211 */ /* 0x000fe200008f0eff */
[----:B------:R-:W-:Y:S01]  /*1ab0*/  IMAD.MOV R3, RZ, RZ, -R3 ;  /* 0x000000ffff037224 */ /* 0x000fe200078e0a03 */
[----:B------:R-:W-:Y:S03]  /*1ac0*/  @!P0 LEA R8, P1, R5, c[0x0][0x2a0], 0x2 ;  /* 0x0000a80005088a11 */ /* 0x000fe600078210ff */
[----:B------:R-:W-:Y:S01]  /*1ad0*/  IMAD R92, R3, c[0x0][0x2b8], R4 ;  /* 0x0000ae00035c7a24 */ /* 0x000fe200078e0204 */
[----:B------:R-:W-:Y:S03]  /*1ae0*/  @!P0 LEA.HI.X R9, R5, c[0x0][0x2a4], R6, 0x2, P1 ;  /* 0x0000a90005098a11 */ /* 0x000fe600008f1406 */
[----:B------:R-:W-:Y:S01]  /*1af0*/  IMAD.WIDE.U32 R4, R92, c[0x0][0x1e0], RZ ;  /* 0x000078005c047a25 */ /* 0x000fe200078e00ff */
        /* <DEDUP_REMOVED lines=14> */
[----:B---3--:R-:W-:-:S05]  /*1be0*/  @!P3 BRA `(.L_x_321) ;  /* 0x00003ad00000b947 */ /* 0x008fca0003800000 */
[C---:B------:R-:W-:Y:S01]  /*1bf0*/  IMAD R6, R38.reuse, UR5, RZ ;  /* 0x0000000526067c24 */ /* 0x040fe2000f8e02ff */
[----:B------:R-:W-:Y:S01]  /*1c00*/  ISETP.NE.AND P0, PT, RZ, UR4, PT ;  /* 0x00000004ff007c0c */ /* 0x000fe2000bf05270 */
[C---:B------:R-:W-:Y:S01]  /*1c10*/  IMAD R5, R38.reuse, UR6, RZ ;  /* 0x0000000626057c24 */ /* 0x040fe2000f8e02ff */
[----:B------:R-:W-:Y:S01]  /*1c20*/  SHF.R.S32.HI R4, RZ, 0x1f, R38 ;  /* 0x0000001fff047819 */ /* 0x000fe20000011426 */
[C---:B------:R-:W-:Y:S02]  /*1c30*/  IMAD R3, R38.reuse, -0x60, R2 ;  /* 0xffffffa026037824 */ /* 0x040fe400078e0202 */
[----:B------:R-:W-:Y:S03]  /*1c40*/  IMAD.WIDE.U32 R42, R38, UR20, RZ ;  /* 0x00000014262a7c25 */ /* 0x000fe6000f8e00ff */
[----:B------:R-:W-:Y:S01]  /*1c50*/  IMNMX R73, R3, 0x60, PT ;  /* 0x0000006003497817 */ /* 0x000fe20003800200 */
[C---:B------:R-:W-:Y:S02]  /*1c60*/  IMAD R6, R4.reuse, UR20, R6 ;  /* 0x0000001404067c24 */ /* 0x040fe4000f8e0206 */
[----:B------:R-:W-:Y:S02]  /*1c70*/  IMAD R4, R4, UR10, R5 ;  /* 0x0000000a04047c24 */ /* 0x000fe4000f8e0205 */
[----:B------:R-:W-:Y:S01]  /*1c80*/  IMAD.WIDE.U32 R58, R38, UR10, RZ ;  /* 0x0000000a263a7c25 */ /* 0x000fe2000f8e00ff */
        /* <DEDUP_REMOVED lines=14> */
[----:B------:R-:W-:Y:S02]  /*1d70*/  CS2R R44, SRZ ;  /* 0x00000000002c7805 */ /* 0x000fe4000001ff00 */
[----:B------:R-:W-:Y:S01]  /*1d80*/  IMAD.X R5, R18, 0x1, R111, P0 ;  /* 0x0000000112057824 */ /* 0x000fe200000e066f */
[----:B------:R-:W-:Y:S05]  /*1d90*/  IADD3 R4, P0, R100, R58, RZ ;  /* 0x0000003a64047210 */ /* 0x000fea0007f1e0ff */
[----:B------:R-:W-:Y:S01]  /*1da0*/  IMAD.X R6, R36, 0x1, R110, P0 ;  /* 0x0000000124067824 */ /* 0x000fe200000e066e */
[C---:B------:R-:W-:Y:S04]  /*1db0*/  LEA R10, P0, R3.reuse, c[0x0][0x270], 0x1 ;  /* 0x00009c00030a7a11 */ /* 0x040fe800078008ff */
[----:B------:R-:W-:Y:S02]  /*1dc0*/  LEA.HI.X R11, R3, c[0x0][0x274], R5, 0x1, P0 ;  /* 0x00009d00030b7a11 */ /* 0x000fe400000f0c05 */
[C---:B------:R-:W-:Y:S04]  /*1dd0*/  LEA R8, P0, R4.reuse, c[0x0][0x288], 0x1 ;  /* 0x0000a20004087a11 */ /* 0x040fe800078008ff */
[----:B------:R-:W-:Y:S02]  /*1de0*/  LEA.HI.X R9, R4, c[0x0][0x28c], R6, 0x1, P0 ;  /* 0x0000a30004097a11 */ /* 0x000fe400000f0c06 */
[----:B------:R-:W-:Y:S01]  /*1df0*/  ISETP.GE.AND P0, PT, R32, c[0x0][0x27c], PT ;  /* 0x00009f0020007a0c */ /* 0x000fe20003f06270 */
[----:B------:R-:W-:Y:S11]  /*1e00*/  CS2R R4, SRZ ;  /* 0x0000000000047805 */ /* 0x000ff6000001ff00 */
[----:B------:R-:W-:Y:S01]  /*1e10*/  @!UPT UIADD3 URZ, URZ, URZ, URZ ;  /* 0x0000003f3f3ff290 */ /* 0x000fe2000fffe03f */
[----:B------:R1:W5:Y:S04]  /*1e20*/  @!P0 LDG.E.64 R4, [R10.64] ;  /* 0x000000120a048981 */ /* 0x000368000c1e1b00 */
[----:B------:R1:W5:Y:S01]  /*1e30*/  @!P0 LDG.E.64 R40, [R8.64] ;  /* 0x0000001208288981 */ /* 0x000362000c1e1b00 */
[----:B------:R-:W-:Y:S11]  /*1e40*/  ISETP.GE.AND P0, PT, R34, c[0x0][0x27c], PT ;  /* 0x00009f0022007a0c */ /* 0x000ff60003f06270 */
[----:B------:R-:W-:Y:S02]  /*1e50*/  @!UPT UIADD3 URZ, URZ, URZ, URZ ;  /* 0x0000003f3f3ff290 */ /* 0x000fe4000fffe03f */
[----:B------:R1:W5:Y:S04]  /*1e60*/  @!P0 LDG.E.64 R14, [R10.64+0x40] ;  /* 0x000040120a0e8981 */ /* 0x000368000c1e1b00 */
[----:B------:R1:W5:Y:S02]  /*1e70*/  @!P0 LDG.E.64 R44, [R8.64+0x40] ;  /* 0x00004012082c8981 */ /* 0x000364000c1e1b00 */
.L_x_324:
[----:B------:R-:W-:Y:S05]  /*1e80*/  BSYNC B0 ;  /* 0x0000000000007941 */ /* 0x000fea0003800000 */
.L_x_323:
[----:B------:R-:W-:Y:S01]  /*1e90*/  ISETP.GE.AND P6, PT, R143, R73, PT ;  /* 0x000000498f00720c */ /* 0x000fe20003fc6270 */
[----:B-1---5:R-:W-:Y:S01]  /*1ea0*/  IMAD.MOV.U32 R9, RZ, RZ, R14 ;  /* 0x000000ffff097224 */ /* 0x022fe200078e000e */
[----:B------:R-:W-:Y:S01]  /*1eb0*/  MOV R6, R4 ;  /* 0x0000000400067202 */ /* 0x000fe20000000f00 */
[----:B------:R-:W-:Y:S01]  /*1ec0*/  IMAD.MOV.U32 R8, RZ, RZ, R15 ;  /* 0x000000ffff087224 */ /* 0x000fe200078e000f */
[----:B------:R-:W-:Y:S01]  /*1ed0*/  BSSY B0, `(.L_x_325) ;  /* 0x0000022000007945 */ /* 0x000fe20003800000 */
[----:B------:R-:W-:Y:S01]  /*1ee0*/  IMAD.MOV.U32 R3, RZ, RZ, R5 ;  /* 0x000000ffff037224 */ /* 0x000fe200078e0005 */
[----:B------:R-:W-:Y:S01]  /*1ef0*/  CS2R R16, SRZ ;  /* 0x0000000000107805 */ /* 0x000fe2000001ff00 */
        /* <DEDUP_REMOVED lines=11> */
[----:B------:R-:W-:Y:S01]  /*1fb0*/  IADD3 R3, P1, P0, R102, UR15, R42 ;  /* 0x0000000f66037c10 */ /* 0x000fe2000f83e02a */
[----:B------:R-:W-:Y:S01]  /*1fc0*/  CS2R R16, SRZ ;  /* 0x0000000000107805 */ /* 0x000fe2000001ff00 */
[----:B------:R-:W-:Y:S01]  /*1fd0*/  CS2R R46, SRZ ;  /* 0x00000000002e7805 */ /* 0x000fe2000001ff00 */
[----:B------:R-:W-:Y:S01]  /*1fe0*/  CS2R R20, SRZ ;  /* 0x0000000000147805 */ /* 0x000fe2000001ff00 */
[----:B------:R-:W-:Y:S01]  /*1ff0*/  IADD3.X R8, R111, UR14, R18, P1, P0 ;  /* 0x0000000e6f087c10 */ /* 0x000fe20008fe0412 */
[----:B------:R-:W-:Y:S01]  /*2000*/  CS2R R48, SRZ ;  /* 0x0000000000307805 */ /* 0x000fe2000001ff00 */
[----:B------:R-:W-:Y:S04]  /*2010*/  IADD3 R6, P1, P0, R100, UR16, R58 ;  /* 0x0000001064067c10 */ /* 0x000fe8000f83e03a */
[----:B------:R-:W-:Y:S02]  /*2020*/  IADD3.X R9, R110, UR9, R36, P1, P0 ;  /* 0x000000096e097c10 */ /* 0x000fe40008fe0424 */
        /* <DEDUP_REMOVED lines=12> */
.L_x_326:
[----:B------:R-:W-:Y:S05]  /*20f0*/  BSYNC B0 ;  /* 0x0000000000007941 */ /* 0x000fea0003800000 */
.L_x_325:
        /* <DEDUP_REMOVED lines=16> */
[----:B------:R-:W-:Y:S02]  /*2200*/  PRMT R56, R9, 0x5410, R8 ;  /* 0x0000541009387816 */ /* 0x000fe40000000008 */
[----:B------:R-:W-:Y:S01]  /*2210*/  PRMT R55, R6, 0x5410, R3 ;  /* 0x0000541006377816 */ /* 0x000fe20000000003 */
[----:B------:R-:W-:-:S05]  /*2220*/  @P3 BRA `(.L_x_328) ;  /* 0x0000012000003947 */ /* 0x000fca0003800000 */
[----:B------:R-:W-:Y:S01]  /*2230*/  IADD3 R42, P1, P0, R102, UR13, R42 ;  /* 0x0000000d662a7c10 */ /* 0x000fe2000f83e02a */
[----:B------:R-:W-:Y:S01]  /*2240*/  CS2R R26, SRZ ;  /* 0x00000000001a7805 */ /* 0x000fe2000001ff00 */
[----:B------:R-:W-:Y:S02]  /*2250*/  CS2R R52, SRZ ;  /* 0x0000000000347805 */ /* 0x000fe4000001ff00 */
[----:B------:R-:W-:Y:S02]  /*2260*/  IADD3.X R18, R111, UR12, R18, P1, P0 ;  /* 0x0000000c6f127c10 */ /* 0x000fe40008fe0412 */
        /* <DEDUP_REMOVED lines=14> */
.L_x_328:
[----:B------:R-:W-:Y:S05]  /*2350*/  BSYNC B0 ;  /* 0x0000000000007941 */ /* 0x000fea0003800000 */
.L_x_327:
[----:B-----5:R-:W-:Y:S01]  /*2360*/  MOV R6, R22 ;  /* 0x0000001600067202 */ /* 0x020fe20000000f00 */
[----:B------:R2:W3:Y:S01]  /*2370*/  SHFL.IDX PT, R64, R85, RZ, 0x181f ;  /* 0x00181fff55407589 */ /* 0x0004e200000e0000 */
[----:B-1----:R-:W-:Y:S01]  /*2380*/  IMAD.MOV.U32 R9, RZ, RZ, R26 ;  /* 0x000000ffff097224 */ /* 0x002fe200078e001a */
[----:B------:R-:W-:Y:S01]  /*2390*/  BSSY B1, `(.L_x_329) ;  /* 0x000007f000017945 */ /* 0x000fe20003800000 */
[----:B------:R-:W-:Y:S02]  /*23a0*/  IMAD.MOV.U32 R8, RZ, RZ, R27 ;  /* 0x000000ffff087224 */ /* 0x000fe400078e001b */
[----:B------:R-:W-:Y:S01]  /*23b0*/  IMAD.MOV.U32 R3, RZ, RZ, R23 ;  /* 0x000000ffff037224 */ /* 0x000fe200078e0017 */
[----:B------:R2:W1:Y:S02]  /*23c0*/  SHFL.IDX PT, R63, R88, RZ, 0x181f ;  /* 0x00181fff583f7589 */ /* 0x00046400000e0000 */
[----:B------:R-:W-:Y:S01]  /*23d0*/  PRMT R36, R8, 0x5410, R9 ;  /* 0x0000541008247816 */ /* 0x000fe20000000009 */
[----:B------:R-:W-:Y:S01]  /*23e0*/  IMAD.MOV.U32 R9, RZ, RZ, R52 ;  /* 0x000000ffff097224 */ /* 0x000fe200078e0034 */
[----:B------:R-:W-:Y:S01]  /*23f0*/  PRMT R31, R3, 0x5410, R6 ;  /* 0x00005410031f7816 */ /* 0x000fe20000000006 */
[----:B------:R-:W-:Y:S01]  /*2400*/  IMAD.MOV.U32 R6, RZ, RZ, R50 ;  /* 0x000000ffff067224 */ /* 0x000fe200078e0032 */
[----:B------:R-:W-:Y:S02]  /*2410*/  MOV R8, R53 ;  /* 0x0000003500087202 */ /* 0x000fe40000000f00 */
[----:B------:R-:W-:Y:S02]  /*2420*/  MOV R3, R51 ;  /* 0x0000003300037202 */ /* 0x000fe40000000f00 */
        /* <DEDUP_REMOVED lines=13> */
[----:B------:R-:W-:Y:S02]  /*2500*/  @!P0 SHF.R.U32.HI R42, RZ, 0x10, R41 ;  /* 0x00000010ff2a8819 */ /* 0x000fe40000011629 */
[----:B------:R-:W-:Y:S02]  /*2510*/  @!P0 PRMT R3, R19, 0x5432, R3 ;  /* 0x0000543213038816 */ /* 0x000fe40000000003 */
[----:B------:R-:W-:Y:S02]  /*2520*/  @!P0 SHF.R.U32.HI R18, RZ, 0x10, R5 ;  /* 0x00000010ff128819 */ /* 0x000fe40000011605 */
[----:B------:R-:W-:Y:S01]  /*2530*/  @!P0 PRMT R42, R37, 0x5432, R42 ;  /* 0x00005432252a8816 */ /* 0x000fe2000000002a */
[C---:B------:R-:W-:Y:S01]  /*2540*/  @!P0 IMAD.U32 R37, R40.reuse, 0x10000, RZ ;  /* 0x0001000028258824 */ /* 0x040fe200078e00ff */
[----:B------:R-:W-:Y:S02]  /*2550*/  @!P0 LOP3.LUT R40, R40, 0xffff0000, RZ, 0xc0, !PT ;  /* 0xffff000028288812 */ /* 0x000fe400078ec0ff */
[----:B------:R-:W-:Y:S01]  /*2560*/  @!P0 PRMT R18, R19, 0x5410, R18 ;  /* 0x0000541013128816 */ /* 0x000fe20000000012 */
[C---:B------:R-:W-:Y:S01]  /*2570*/  @!P0 IMAD.U32 R19, R3.reuse, 0x10000, RZ ;  /* 0x0001000003138824 */ /* 0x040fe200078e00ff */
[----:B------:R-:W-:Y:S01]  /*2580*/  @!P0 LOP3.LUT R6, R3, 0xffff0000, RZ, 0xc0, !PT ;  /* 0xffff000003068812 */ /* 0x000fe200078ec0ff */
[C---:B-1----:R-:W-:Y:S01]  /*2590*/  @!P0 IMAD.U32 R39, R8.reuse, 0x10000, RZ ;  /* 0x0001000008278824 */ /* 0x042fe200078e00ff */
[----:B------:R-:W-:Y:S02]  /*25a0*/  @!P0 LOP3.LUT R4, R8, 0xffff0000, RZ, 0xc0, !PT ;  /* 0xffff000008048812 */ /* 0x000fe400078ec0ff */
[C---:B------:R-:W-:Y:S02]  /*25b0*/  @!P0 LOP3.LUT R5, R9.reuse, 0xffff0000, RZ, 0xc0, !PT ;  /* 0xffff000009058812 */ /* 0x040fe400078ec0ff */
[----:B------:R-:W-:Y:S01]  /*25c0*/  @!P0 SHF.L.U32 R41, R9, 0x10, RZ ;  /* 0x0000001009298819 */ /* 0x000fe200000006ff */
[C---:B------:R-:W-:Y:S02]  /*25d0*/  @!P0 FMUL.FTZ R43, R4.reuse, R37 ;  /* 0x00000025042b8220 */ /* 0x040fe40000410000 */
[-C--:B------:R-:W-:Y:S02]  /*25e0*/  @!P0 FMUL.FTZ R3, R4, R19.reuse ;  /* 0x0000001304038220 */ /* 0x080fe40000410000 */
[----:B------:R-:W-:Y:S02]  /*25f0*/  @!P0 FMUL.FTZ R59, R5, R40 ;  /* 0x00000028053b8220 */ /* 0x000fe40000410000 */
[----:B------:R-:W-:Y:S01]  /*2600*/  @!P0 FFMA.FTZ R66, R39, R19, -R43 ;  /* 0x0000001327428223 */ /* 0x000fe2000001082b */
[----:B------:R-:W-:Y:S01]  /*2610*/  @!P0 SHF.L.U32 R19, R18, 0x10, RZ ;  /* 0x0000001012138819 */ /* 0x000fe200000006ff */
[-C--:B------:R-:W-:Y:S01]  /*2620*/  @!P0 FMUL.FTZ R4, R5, R6.reuse ;  /* 0x0000000605048220 */ /* 0x080fe20000410000 */
[----:B------:R-:W-:Y:S01]  /*2630*/  @!P0 LOP3.LUT R5, R10, 0xffff0000, RZ, 0xc0, !PT ;  /* 0xffff00000a058812 */ /* 0x000fe200078ec0ff */
[----:B------:R-:W-:Y:S01]  /*2640*/  @!P0 FFMA.FTZ R3, R37, R39, R3 ;  /* 0x0000002725038223 */ /* 0x000fe20000010003 */
[----:B------:R-:W-:Y:S01]  /*2650*/  @!P0 LOP3.LUT R18, R18, 0xffff0000, RZ, 0xc0, !PT ;  /* 0xffff000012128812 */ /* 0x000fe200078ec0ff */
[C---:B------:R-:W-:Y:S01]  /*2660*/  @!P0 IMAD.U32 R37, R42.reuse, 0x10000, RZ ;  /* 0x000100002a258824 */ /* 0x040fe200078e00ff */
[----:B------:R-:W-:Y:S01]  /*2670*/  @!P0 LOP3.LUT R42, R42, 0xffff0000, RZ, 0xc0, !PT ;  /* 0xffff00002a2a8812 */ /* 0x000fe200078ec0ff */
[----:B------:R-:W-:Y:S01]  /*2680*/  @!P0 FFMA.FTZ R65, R41, R6, -R59 ;  /* 0x0000000629418223 */ /* 0x000fe2000001083b */
[----:B------:R-:W-:Y:S01]  /*2690*/  @!P0 LOP3.LUT R6, R11, 0xffff0000, RZ, 0xc0, !PT ;  /* 0xffff00000b068812 */ /* 0x000fe200078ec0ff */
[----:B------:R-:W-:Y:S01]  /*26a0*/  @!P0 IMAD.U32 R39, R10, 0x10000, RZ ;  /* 0x000100000a278824 */ /* 0x000fe200078e00ff */
[----:B------:R-:W-:Y:S01]  /*26b0*/  @!P0 F2FP.BF16.PACK_AB R3, R3, R66 ;  /* 0x000000420303823e */ /* 0x000fe200000010ff */
[C---:B------:R-:W-:Y:S02]  /*26c0*/  @!P0 FMUL.FTZ R59, R5.reuse, R37 ;  /* 0x00000025053b8220 */ /* 0x040fe40000410000 */
[----:B------:R-:W-:Y:S02]  /*26d0*/  @!P0 FMUL.FTZ R5, R5, R19 ;  /* 0x0000001305058220 */ /* 0x000fe40000410000 */
[----:B------:R-:W-:Y:S02]  /*26e0*/  @!P0 IMAD.U32 R43, R11, 0x10000, RZ ;  /* 0x000100000b2b8824 */ /* 0x000fe400078e00ff */
[C---:B------:R-:W-:Y:S02]  /*26f0*/  @!P0 FMUL.FTZ R62, R6.reuse, R42 ;  /* 0x0000002a063e8220 */ /* 0x040fe40000410000 */
[-C--:B------:R-:W-:Y:S02]  /*2700*/  @!P0 FMUL.FTZ R6, R6, R18.reuse ;  /* 0x0000001206068220 */ /* 0x080fe40000410000 */
[----:B------:R-:W-:Y:S02]  /*2710*/  @!P0 FFMA.FTZ R4, R40, R41, R4 ;  /* 0x0000002928048223 */ /* 0x000fe40000010004 */
[----:B------:R-:W-:Y:S02]  /*2720*/  @!P0 FFMA.FTZ R5, R37, R39, R5 ;  /* 0x0000002725058223 */ /* 0x000fe40000010005 */
[----:B------:R-:W-:Y:S01]  /*2730*/  @!P0 FFMA.FTZ R59, R39, R19, -R59 ;  /* 0x00000013273b8223 */ /* 0x000fe2000001083b */
[----:B------:R-:W-:Y:S01]  /*2740*/  @!P0 F2FP.BF16.PACK_AB R4, R4, R65 ;  /* 0x000000410404823e */ /* 0x000fe200000010ff */
[----:B------:R-:W-:Y:S02]  /*2750*/  @!P0 FFMA.FTZ R62, R43, R18, -R62 ;  /* 0x000000122b3e8223 */ /* 0x000fe4000001083e */
[----:B------:R-:W-:Y:S01]  /*2760*/  @!P0 FFMA.FTZ R6, R42, R43, R6 ;  /* 0x0000002b2a068223 */ /* 0x000fe20000010006 */
[----:B------:R-:W-:Y:S01]  /*2770*/  @!P0 F2FP.BF16.PACK_AB R5, R5, R59 ;  /* 0x0000003b0505823e */ /* 0x000fe200000010ff */
[----:B------:R-:W-:Y:S01]  /*2780*/  @!P0 IMAD.MOV.U32 R8, RZ, RZ, R3 ;  /* 0x000000ffff088224 */ /* 0x000fe200078e0003 */
[----:B------:R-:W-:Y:S02]  /*2790*/  @!P0 MOV R9, R4 ;  /* 0x0000000400098202 */ /* 0x000fe40000000f00 */
[----:B------:R-:W-:Y:S01]  /*27a0*/  @!P0 F2FP.BF16.PACK_AB R6, R6, R62 ;  /* 0x0000003e0606823e */ /* 0x000fe200000010ff */
[----:B------:R-:W-:Y:S03]  /*27b0*/  @!P0 IMAD.MOV.U32 R10, RZ, RZ, R5 ;  /* 0x000000ffff0a8224 */ /* 0x000fe600078e0005 */
[----:B------:R-:W-:Y:S05]  /*27c0*/  @!P0 MOV R11, R6 ;  /* 0x00000006000b8202 */ /* 0x000fea0000000f00 */
[----:B------:R1:W-:Y:S02]  /*27d0*/  ST.E.128 [R60.64], R8 ;  /* 0x000000083c007985 */ /* 0x0003e4000c101d12 */
.L_x_332:
[----:B------:R-:W-:Y:S05]  /*27e0*/  BSYNC B0 ;  /* 0x0000000000007941 */ /* 0x000fea0003800000 */
.L_x_331:
        /* <DEDUP_REMOVED lines=11> */
[----:B------:R-:W-:Y:S02]  /*28a0*/  @!P0 PRMT R3, R28, 0x5432, R3 ;  /* 0x000054321c038816 */ /* 0x000fe40000000003 */
[----:B------:R-:W-:Y:S01]  /*28b0*/  @!P0 SHF.R.U32.HI R14, RZ, 0x10, R15 ;  /* 0x00000010ff0e8819 */ /* 0x000fe2000001160f */
[----:B------:R-:W-:Y:S01]  /*28c0*/  @!P0 IMAD.U32 R18, R6, 0x10000, RZ ;  /* 0x0001000006128824 */ /* 0x000fe200078e00ff */
[----:B------:R-:W-:Y:S01]  /*28d0*/  @!P0 SHF.R.U32.HI R39, RZ, 0x10, R45 ;  /* 0x00000010ff278819 */ /* 0x000fe2000001162d */
[C---:B------:R-:W-:Y:S01]  /*28e0*/  @!P0 IMAD.U32 R15, R3.reuse, 0x10000, RZ ;  /* 0x00010000030f8824 */ /* 0x040fe200078e00ff */
[----:B------:R-:W-:Y:S02]  /*28f0*/  @!P0 PRMT R14, R28, 0x5410, R14 ;  /* 0x000054101c0e8816 */ /* 0x000fe4000000000e */
[----:B------:R-:W-:Y:S02]  /*2900*/  @!P0 LOP3.LUT R28, R6, 0xffff0000, RZ, 0xc0, !PT ;  /* 0xffff0000061c8812 */ /* 0x000fe400078ec0ff */
[----:B------:R-:W-:Y:S02]  /*2910*/  @!P0 LOP3.LUT R6, R3, 0xffff0000, RZ, 0xc0, !PT ;  /* 0xffff000003068812 */ /* 0x000fe400078ec0ff */
[----:B------:R-:W-:Y:S01]  /*2920*/  @!P0 PRMT R39, R54, 0x5432, R39 ;  /* 0x0000543236278816 */ /* 0x000fe20000000027 */
        /* <DEDUP_REMOVED lines=37> */
.L_x_330:
[----:B------:R-:W-:Y:S05]  /*2b80*/  BSYNC B1 ;  /* 0x0000000000017941 */ /* 0x000fea0003800000 */
.L_x_329:
[----:B-1----:R1:W4:Y:S01]  /*2b90*/  SHFL.IDX PT, R43, R85, 0x1, 0x181f ;  /* 0x00381f00552b7f89 */ /* 0x00232200000e0000 */
[----:B------:R-:W-:Y:S03]  /*2ba0*/  BSSY B1, `(.L_x_333) ;  /* 0x0000075000017945 */ /* 0x000fe60003800000 */
[----:B------:R1:W2:Y:S01]  /*2bb0*/  SHFL.IDX PT, R42, R88, 0x1, 0x181f ;  /* 0x00381f00582a7f89 */ /* 0x0002a200000e0000 */
[----:B------:R-:W-:-:S05]  /*2bc0*/  @P6 BRA `(.L_x_334) ;  /* 0x0000072000006947 */ /* 0x000fca0003800000 */
[----:B------:R-:W-:Y:S01]  /*2bd0*/  BSSY B0, `(.L_x_335) ;  /* 0x0000038000007945 */ /* 0x000fe20003800000 */
[----:B------:R-:W-:-:S05]  /*2be0*/  @P5 BRA `(.L_x_336) ;  /* 0x0000036000005947 */ /* 0x000fca0003800000 */
[C---:B--2---:R-:W-:Y:S01]  /*2bf0*/  LEA R40, P0, R24.reuse, R42, 0x1 ;  /* 0x0000002a18287211 */ /* 0x044fe200078008ff */
[----:B------:R-:W2:Y:S03]  /*2c00*/  LDS.128 R8, [R72+0x9100] ;  /* 0x0091000048087984 */ /* 0x000ea60000000c00 */
[----:B----4-:R-:W-:Y:S02]  /*2c10*/  LEA.HI.X R41, R24, R43, R25, 0x1, P0 ;  /* 0x0000002b18297211 */ /* 0x010fe400000f0c19 */
        /* <DEDUP_REMOVED lines=8> */
[----:B------:R-:W-:Y:S01]  /*2ca0*/  @!P0 SHF.R.U32.HI R28, RZ, 0x10, R47 ;  /* 0x00000010ff1c8819 */ /* 0x000fe2000001162f */
[C---:B------:R-:W-:Y:S01]  /*2cb0*/  @!P0 IMAD.U32 R14, R3.reuse, 0x10000, RZ ;  /* 0x00010000030e8824 */ /* 0x040fe200078e00ff */
[----:B------:R-:W-:Y:S02]  /*2cc0*/  @!P0 LOP3.LUT R18, R18, 0xffff0000, RZ, 0xc0, !PT ;  /* 0xffff000012128812 */ /* 0x000fe400078ec0ff */
[----:B------:R-:W-:Y:S02]  /*2cd0*/  @!P0 LOP3.LUT R6, R3, 0xffff0000, RZ, 0xc0, !PT ;  /* 0xffff000003068812 */ /* 0x000fe400078ec0ff */
[----:B------:R-:W-:Y:S02]  /*2ce0*/  @!P0 PRMT R16, R29, 0x5410, R16 ;  /* 0x000054101d108816 */ /* 0x000fe40000000010 */
[----:B------:R-:W-:Y:S01]  /*2cf0*/  @!P0 PRMT R28, R55, 0x5432, R28 ;  /* 0x00005432371c8816 */ /* 0x000fe2000000001c */
[C---:B--2---:R-:W-:Y:S01]  /*2d00*/  @!P0 IMAD.U32 R17, R8.reuse, 0x10000, RZ ;  /* 0x0001000008118824 */ /* 0x044fe200078e00ff */
[----:B------:R-:W-:Y:S02]  /*2d10*/  @!P0 LOP3.LUT R4, R8, 0xffff0000, RZ, 0xc0, !PT ;  /* 0xffff000008048812 */ /* 0x000fe400078ec0ff */
[C---:B------:R-:W-:Y:S02]  /*2d20*/  @!P0 LOP3.LUT R5, R9.reuse, 0xffff0000, RZ, 0xc0, !PT ;  /* 0xffff000009058812 */ /* 0x040fe400078ec0ff */
[----:B------:R-:W-:Y:S01]  /*2d30*/  @!P0 SHF.L.U32 R19, R9, 0x10, RZ ;  /* 0x0000001009138819 */ /* 0x000fe200000006ff */
[C---:B------:R-:W-:Y:S02]  /*2d40*/  @!P0 FMUL.FTZ R29, R4.reuse, R15 ;  /* 0x0000000f041d8220 */ /* 0x040fe40000410000 */
[----:B------:R-:W-:Y:S02]  /*2d50*/  @!P0 FMUL.FTZ R3, R4, R14 ;  /* 0x0000000e04038220 */ /* 0x000fe40000410000 */
        /* <DEDUP_REMOVED lines=17> */
[----:B------:R-:W-:Y:S02]  /*2e70*/  @!P0 FMUL.FTZ R6, R6, R16 ;  /* 0x0000001006068220 */ /* 0x000fe40000410000 */
        /* <DEDUP_REMOVED lines=13> */
.L_x_336:
[----:B------:R-:W-:Y:S05]  /*2f50*/  BSYNC B0 ;  /* 0x0000000000007941 */ /* 0x000fea0003800000 */
.L_x_335:
[----:B------:R-:W-:Y:S11]  /*2f60*/  ISETP.GE.AND P0, PT, R89, c[0x0][0x1d4], PT ;  /* 0x0000750059007a0c */ /* 0x000ff60003f06270 */
[----:B------:R-:W-:Y:S02]  /*2f70*/  @!UPT UIADD3 URZ, URZ, URZ, URZ ;  /* 0x0000003f3f3ff290 */ /* 0x000fe4000fffe03f */
        /* <DEDUP_REMOVED lines=55> */
.L_x_334:
[----:B------:R-:W-:Y:S05]  /*32f0*/  BSYNC B1 ;  /* 0x0000000000017941 */ /* 0x000fea0003800000 */
.L_x_333:
[----:B------:R1:W4:Y:S04]  /*3300*/  SHFL.IDX PT, R37, R85, 0x2, 0x181f ;  /* 0x00581f0055257f89 */ /* 0x00032800000e0000 */
[----:B------:R1:W3:Y:S01]  /*3310*/  SHFL.IDX PT, R30, R88, 0x2, 0x181f ;  /* 0x00581f00581e7f89 */ /* 0x0002e200000e0000 */
[----:B------:R-:W-:-:S05]  /*3320*/  @P3 BRA `(.L_x_337) ;  /* 0x000026b000003947 */ /* 0x000fca0003800000 */
[----:B------:R-:W-:Y:S01]  /*3330*/  BSSY B0, `(.L_x_338) ;  /* 0x0000038000007945 */ /* 0x000fe20003800000 */
[----:B------:R-:W-:-:S05]  /*3340*/  @P5 BRA `(.L_x_339) ;  /* 0x0000036000005947 */ /* 0x000fca0003800000 */
[C---:B--23--:R-:W-:Y:S01]  /*3350*/  LEA R28, P0, R24.reuse, R30, 0x1 ;  /* 0x0000001e181c7211 */ /* 0x04cfe200078008ff */
        /* <DEDUP_REMOVED lines=53> */
.L_x_339:
[----:B------:R-:W-:Y:S05]  /*36b0*/  BSYNC B0 ;  /* 0x0000000000007941 */ /* 0x000fea0003800000 */
.L_x_338:
[----:B------:R-:W-:Y:S11]  /*36c0*/  ISETP.GE.AND P0, PT, R89, c[0x0][0x1d4], PT ;  /* 0x0000750059007a0c */ /* 0x000ff60003f06270 */
[----:B------:R-:W-:Y:S02]  /*36d0*/  @!UPT UIADD3 URZ, URZ, URZ, URZ ;  /* 0x0000003f3f3ff290 */ /* 0x000fe4000fffe03f */
        /* <DEDUP_REMOVED lines=54> */
[----:B------:R2:W-:Y:S01]  /*3a40*/  ST.E.128 [R28.64], R8 ;  /* 0x000000081c007985 */ /* 0x0005e2000c101d12 */
[----:B------:R-:W-:-:S05]  /*3a50*/  BRA `(.L_x_337) ;  /* 0x00001f8000007947 */ /* 0x000fca0003800000 */
.L_x_322:
[-C--:B------:R-:W-:Y:S01]  /*3a60*/  ISETP.GE.AND P1, PT, R143, R73.reuse, PT ;  /* 0x000000498f00720c */ /* 0x080fe20003f26270 */
[----:B------:R-:W-:Y:S01]  /*3a70*/  CS2R R30, SRZ ;  /* 0x00000000001e7805 */ /* 0x000fe2000001ff00 */
[----:B------:R-:W-:Y:S01]  /*3a80*/  IADD3 R70, -R71, c[0x0][0x1d4], RZ ;  /* 0x0000750047467a10 */ /* 0x000fe20007ffe1ff */
        /* <DEDUP_REMOVED lines=10> */
[----:B------:R-:W-:Y:S04]  /*3b30*/  BSSY B0, `(.L_x_340) ;  /* 0x00000c1000007945 */ /* 0x000fe80003800000 */
[----:B------:R-:W-:Y:S02]  /*3b40*/  @!P1 IADD3 R3, P3, P0, R98, UR15, R42 ;  /* 0x0000000f62039c10 */ /* 0x000fe4000f87e02a */
[----:B------:R1:W3:Y:S02]  /*3b50*/  SHFL.IDX PT, R48, R88, RZ, 0x181f ;  /* 0x00181fff58307589 */ /* 0x0002e400000e0000 */
[----:B------:R-:W-:Y:S02]  /*3b60*/  @!P1 IADD3.X R4, R109, UR14, R18, P3, P0 ;  /* 0x0000000e6d049c10 */ /* 0x000fe40009fe0412 */
[----:B------:R-:W-:Y:S04]  /*3b70*/  @!P1 IADD3 R5, P3, P0, R96, UR16, R58 ;  /* 0x0000001060059c10 */ /* 0x000fe8000f87e03a */
[----:B------:R-:W-:Y:S02]  /*3b80*/  @!P1 IADD3.X R10, R107, UR9, R36, P3, P0 ;  /* 0x000000096b0a9c10 */ /* 0x000fe40009fe0424 */
[-C--:B------:R-:W-:Y:S04]  /*3b90*/  ISETP.GE.AND P0, PT, R142, R73.reuse, PT ;  /* 0x000000498e00720c */ /* 0x080fe80003f06270 */
[----:B------:R-:W-:Y:S11]  /*3ba0*/  ISETP.GE.OR P0, PT, R24, c[0x0][0x27c], P0 ;  /* 0x00009f0018007a0c */ /* 0x000ff60000706670 */
[----:B------:R-:W-:Y:S02]  /*3bb0*/  @!UPT UIADD3 URZ, URZ, URZ, URZ ;  /* 0x0000003f3f3ff290 */ /* 0x000fe4000fffe03f */
[----:B------:R-:W-:Y:S04]  /*3bc0*/  @!P0 IADD3 R6, P4, P3, R98, UR13, R42 ;  /* 0x0000000d62068c10 */ /* 0x000fe8000fb9e02a */
[----:B------:R-:W-:Y:S02]  /*3bd0*/  @!P0 IADD3.X R15, R109, UR12, R18, P4, P3 ;  /* 0x0000000c6d0f8c10 */ /* 0x000fe4000a7e6412 */
[----:B------:R-:W-:Y:S04]  /*3be0*/  @!P0 IADD3 R11, P4, P3, R96, UR8, R58 ;  /* 0x00000008600b8c10 */ /* 0x000fe8000fb9e03a */
[----:B------:R-:W-:Y:S02]  /*3bf0*/  @!P0 IADD3.X R16, R107, UR7, R36, P4, P3 ;  /* 0x000000076b108c10 */ /* 0x000fe4000a7e6424 */
        /* <DEDUP_REMOVED lines=10> */
[----:B------:R1:W3:Y:S07]  /*3ca0*/  @!P0 LDG.E.128 R28, [R14.64] ;  /* 0x000000120e1c8981 */ /* 0x0002ee000c1e1d00 */
[----:B------:R1:W3:Y:S01]  /*3cb0*/  @!P0 LDG.E.128 R64, [R10.64] ;  /* 0x000000120a408981 */ /* 0x0002e2000c1e1d00 */
[-C--:B------:R-:W-:Y:S01]  /*3cc0*/  ISETP.GE.AND P0, PT, R35, R73.reuse, PT ;  /* 0x000000492300720c */ /* 0x080fe20003f06270 */
[----:B----4-:R-:W-:Y:S03]  /*3cd0*/  CS2R R8, SRZ ;  /* 0x0000000000087805 */ /* 0x010fe6000001ff00 */
[----:B------:R-:W-:Y:S11]  /*3ce0*/  ISETP.GE.OR P0, PT, R24, c[0x0][0x27c], P0 ;  /* 0x00009f0018007a0c */ /* 0x000ff60000706670 */
[----:B------:R-:W-:Y:S02]  /*3cf0*/  @!UPT UIADD3 URZ, URZ, URZ, URZ ;  /* 0x0000003f3f3ff290 */ /* 0x000fe4000fffe03f */
[----:B------:R-:W-:Y:S05]  /*3d00*/  @!P0 IADD3 R42, P1, R98, R42, RZ ;  /* 0x0000002a622a8210 */ /* 0x000fea0007f3e0ff */
[----:B------:R-:W-:Y:S01]  /*3d10*/  @!P0 IMAD.X R18, R109, 0x1, R18, P1 ;  /* 0x000000016d128824 */ /* 0x000fe200008e0612 */
[C---:B-1----:R-:W-:Y:S01]  /*3d20*/  @!P0 LEA R14, P1, R42.reuse, c[0x0][0x270], 0x1 ;  /* 0x00009c002a0e8a11 */ /* 0x042fe200078208ff */
[----:B------:R-:W-:Y:S03]  /*3d30*/  CS2R R10, SRZ ;  /* 0x00000000000a7805 */ /* 0x000fe6000001ff00 */
[----:B------:R-:W-:Y:S02]  /*3d40*/  @!P0 LEA.HI.X R15, R42, c[0x0][0x274], R18, 0x1, P1 ;  /* 0x00009d002a0f8a11 */ /* 0x000fe400008f0c12 */
[----:B------:R-:W-:Y:S01]  /*3d50*/  @!P0 IADD3 R58, P1, R96, R58, RZ ;  /* 0x0000003a603a8210 */ /* 0x000fe20007f3e0ff */
[----:B------:R-:W-:Y:S02]  /*3d60*/  CS2R R42, SRZ ;  /* 0x00000000002a7805 */ /* 0x000fe4000001ff00 */
[----:B------:R1:W5:Y:S02]  /*3d70*/  @!P0 LDG.E.128 R8, [R14.64] ;  /* 0x000000120e088981 */ /* 0x000364000c1e1d00 */
[----:B------:R-:W-:Y:S01]  /*3d80*/  @!P0 IMAD.X R36, R107, 0x1, R36, P1 ;  /* 0x000000016b248824 */ /* 0x000fe200008e0624 */
[C---:B------:R-:W-:Y:S04]  /*3d90*/  @!P0 LEA R4, P1, R58.reuse, c[0x0][0x288], 0x1 ;  /* 0x0000a2003a048a11 */ /* 0x040fe800078208ff */
[----:B------:R-:W-:Y:S02]  /*3da0*/  @!P0 LEA.HI.X R5, R58, c[0x0][0x28c], R36, 0x1, P1 ;  /* 0x0000a3003a058a11 */ /* 0x000fe400008f0c24 */
[----:B------:R-:W-:Y:S03]  /*3db0*/  ISETP.GE.AND P1, PT, R24, c[0x0][0x27c], PT ;  /* 0x00009f0018007a0c */ /* 0x000fe60003f26270 */
[----:B------:R4:W5:Y:S01]  /*3dc0*/  @!P0 LDG.E.128 R40, [R4.64] ;  /* 0x0000001204288981 */ /* 0x000962000c1e1d00 */
[----:B------:R-:W-:Y:S01]  /*3dd0*/  ISETP.GE.OR P0, PT, R35, R73, P5 ;  /* 0x000000492300720c */ /* 0x000fe20002f06670 */
[----:B--2---:R-:W-:Y:S02]  /*3de0*/  IMAD.MOV.U32 R6, RZ, RZ, R22 ;  /* 0x000000ffff067224 */ /* 0x004fe400078e0016 */
[----:B----4-:R-:W-:Y:S02]  /*3df0*/  IMAD.MOV.U32 R5, RZ, RZ, R23 ;  /* 0x000000ffff057224 */ /* 0x010fe400078e0017 */
[----:B------:R-:W-:Y:S02]  /*3e00*/  IMAD.MOV.U32 R4, RZ, RZ, R20 ;  /* 0x000000ffff047224 */ /* 0x000fe400078e0014 */
[----:B------:R-:W-:Y:S01]  /*3e10*/  IMAD.MOV.U32 R3, RZ, RZ, R21 ;  /* 0x000000ffff037224 */ /* 0x000fe200078e0015 */
[----:B------:R-:W-:Y:S01]  /*3e20*/  PRMT R27, R5, 0x5410, R6 ;  /* 0x00005410051b7816 */ /* 0x000fe20000000006 */
[----:B---3--:R-:W-:Y:S02]  /*3e30*/  IMAD.MOV.U32 R6, RZ, RZ, R62 ;  /* 0x000000ffff067224 */ /* 0x008fe400078e003e */
[----:B------:R-:W-:Y:S01]  /*3e40*/  IMAD.MOV.U32 R5, RZ, RZ, R63 ;  /* 0x000000ffff057224 */ /* 0x000fe200078e003f */
[----:B------:R-:W-:Y:S01]  /*3e50*/  PRMT R26, R3, 0x5410, R4 ;  /* 0x00005410031a7816 */ /* 0x000fe20000000004 */
[----:B------:R-:W-:Y:S02]  /*3e60*/  IMAD.MOV.U32 R4, RZ, RZ, R60 ;  /* 0x000000ffff047224 */ /* 0x000fe400078e003c */
        /* <DEDUP_REMOVED lines=13> */
[----:B------:R-:W-:Y:S04]  /*3f40*/  PRMT R68, R5, 0x5410, R6 ;  /* 0x0000541005447816 */ /* 0x000fe80000000006 */
[----:B------:R-:W-:Y:S01]  /*3f50*/  PRMT R55, R4, 0x5410, R3 ;  /* 0x0000541004377816 */ /* 0x000fe20000000003 */
[----:B------:R-:W-:-:S05]  /*3f60*/  @P0 BRA `(.L_x_341) ;  /* 0x000007d000000947 */ /* 0x000fca0003800000 */
[----:B-1----:R-:W-:Y:S01]  /*3f70*/  SEL R3, R71, R70, !P2 ;  /* 0x0000004647037207 */ /* 0x002fe20005000000 */
[----:B------:R-:W1:Y:S01]  /*3f80*/  LDS.128 R56, [R127+0x8100] ;  /* 0x008100007f387984 */ /* 0x000e620000000c00 */
[----:B-----5:R-:W-:Y:S01]  /*3f90*/  MOV R39, R40 ;  /* 0x0000002800277202 */ /* 0x020fe20000000f00 */
[----:B------:R-:W-:Y:S01]  /*3fa0*/  IMAD.MOV.U32 R46, RZ, RZ, R41 ;  /* 0x000000ffff2e7224 */ /* 0x000fe200078e0029 */
[----:B------:R-:W-:Y:S01]  /*3fb0*/  SHF.R.S32.HI R4, RZ, 0x1f, R3 ;  /* 0x0000001fff047819 */ /* 0x000fe20000011403 */
[----:B------:R-:W-:Y:S01]  /*3fc0*/  IMAD.MOV.U32 R14, RZ, RZ, R9 ;  /* 0x000000ffff0e7224 */ /* 0x000fe200078e0009 */
[----:B------:R-:W-:Y:S01]  /*3fd0*/  @!P1 SHF.R.U64 R44, R40, 0x10, R41 ;  /* 0x00000010282c9819 */ /* 0x000fe20000001229 */
[----:B------:R-:W-:Y:S01]  /*3fe0*/  IMAD.MOV.U32 R15, RZ, RZ, R11 ;  /* 0x000000ffff0f7224 */ /* 0x000fe200078e000b */
[----:B------:R-:W-:Y:S01]  /*3ff0*/  LEA.HI R3, R4, R3, RZ, 0x4 ;  /* 0x0000000304037211 */ /* 0x000fe200078f20ff */
[----:B------:R-:W-:Y:S01]  /*4000*/  IMAD.MOV.U32 R51, RZ, RZ, R43 ;  /* 0x000000ffff337224 */ /* 0x000fe200078e002b */
[----:B------:R-:W-:Y:S01]  /*4010*/  @!P1 PRMT R39, R39, 0x5410, R44 ;  /* 0x0000541027279816 */ /* 0x000fe2000000002c */
[----:B------:R-:W-:Y:S01]  /*4020*/  IMAD.MOV.U32 R6, RZ, RZ, R10 ;  /* 0x000000ffff067224 */ /* 0x000fe200078e000a */
[----:B------:R-:W-:Y:S02]  /*4030*/  LEA.HI.SX32 R3, R3, R69, 0x1c ;  /* 0x0000004503037211 */ /* 0x000fe400078fe2ff */
[----:B------:R-:W-:Y:S02]  /*4040*/  @!P1 SHF.R.U64 R10, R10, 0x10, R11 ;  /* 0x000000100a0a9819 */ /* 0x000fe4000000120b */
[----:B------:R-:W-:Y:S01]  /*4050*/  SHF.R.S32.HI R4, RZ, 0x1f, R3 ;  /* 0x0000001fff047819 */ /* 0x000fe20000011403 */
[----:B------:R-:W-:Y:S01]  /*4060*/  IMAD.SHL.U32 R50, R3, 0x8, RZ ;  /* 0x0000000803327824 */ /* 0x000fe200078e00ff */
[C---:B------:R-:W-:Y:S02]  /*4070*/  LEA R78, P0, R93.reuse, R48, 0x1 ;  /* 0x000000305d4e7211 */ /* 0x040fe400078008ff */
[----:B------:R-:W-:Y:S02]  /*4080*/  LEA.HI R4, R4, R3, RZ, 0x3 ;  /* 0x0000000304047211 */ /* 0x000fe400078f18ff */
[----:B------:R-:W-:Y:S02]  /*4090*/  LEA.HI.X R79, R93, R49, R108, 0x1, P0 ;  /* 0x000000315d4f7211 */ /* 0x000fe400000f0c6c */
[----:B------:R-:W-:Y:S02]  /*40a0*/  SHF.R.S32.HI R3, RZ, 0x3, R4 ;  /* 0x00000003ff037819 */ /* 0x000fe40000011404 */
[----:B------:R-:W-:Y:S02]  /*40b0*/  LOP3.LUT R4, R118, 0x38, R50, 0xf8, !PT ;  /* 0x0000003876047812 */ /* 0x000fe400078ef832 */
[----:B------:R-:W-:Y:S01]  /*40c0*/  ISETP.GE.AND P0, PT, R50, c[0x0][0x1d4], PT ;  /* 0x0000750032007a0c */ /* 0x000fe20003f06270 */
[----:B------:R-:W-:Y:S01]  /*40d0*/  IMAD R3, R3, 0x1800, R7 ;  /* 0x0000180003037824 */ /* 0x000fe200078e0207 */
[----:B------:R-:W-:Y:S02]  /*40e0*/  LOP3.LUT R4, R4, R149, RZ, 0x3c, !PT ;  /* 0x0000009504047212 */ /* 0x000fe400078e3cff */
[----:B------:R-:W-:Y:S02]  /*40f0*/  MOV R40, R42 ;  /* 0x0000002a00287202 */ /* 0x000fe40000000f00 */
[----:B------:R-:W-:Y:S01]  /*4100*/  @!P1 SHF.R.U32.HI R41, RZ, 0x10, R41 ;  /* 0x00000010ff299819 */ /* 0x000fe20000011629 */
[----:B------:R-:W-:Y:S01]  /*4110*/  IMAD.IADD R3, R3, 0x1, R4 ;  /* 0x0000000103037824 */ /* 0x000fe200078e0204 */
[----:B------:R-:W-:Y:S02]  /*4120*/  @!P1 SHF.R.U32.HI R4, RZ, 0x10, R11 ;  /* 0x00000010ff049819 */ /* 0x000fe4000001160b */
[----:B------:R-:W-:Y:S01]  /*4130*/  @!P1 SHF.R.U32.HI R5, RZ, 0x10, R9 ;  /* 0x00000010ff059819 */ /* 0x000fe20000011609 */
[----:B------:R-:W-:Y:S01]  /*4140*/  IMAD.SHL.U32 R3, R3, 0x2, RZ ;  /* 0x0000000203037824 */ /* 0x000fe200078e00ff */
[----:B------:R-:W-:Y:S01]  /*4150*/  @!P1 PRMT R15, R15, 0x5410, R4 ;  /* 0x000054100f0f9816 */ /* 0x000fe20000000004 */
[----:B------:R-:W-:Y:S01]  /*4160*/  @!P0 IMAD.WIDE R86, R50, 0x2, R48 ;  /* 0x0000000232568825 */ /* 0x000fe200078e0230 */
[----:B-1----:R-:W-:Y:S02]  /*4170*/  @!P1 LOP3.LUT R44, R57, 0xffff0000, RZ, 0xc0, !PT ;  /* 0xffff0000392c9812 */ /* 0x002fe400078ec0ff */
[----:B------:R1:W2:Y:S01]  /*4180*/  LDS.128 R16, [R3+0x8100] ;  /* 0x0081000003107984 */ /* 0x0002a20000000c00 */
[C---:B------:R-:W-:Y:S01]  /*4190*/  @!P1 IMAD.U32 R50, R59.reuse, 0x10000, RZ ;  /* 0x000100003b329824 */ /* 0x040fe200078e00ff */
[----:B------:R-:W-:Y:S02]  /*41a0*/  @!P1 LOP3.LUT R48, R58, 0xffff0000, RZ, 0xc0, !PT ;  /* 0xffff00003a309812 */ /* 0x000fe400078ec0ff */
[----:B------:R-:W-:Y:S02]  /*41b0*/  @!P1 LOP3.LUT R52, R59, 0xffff0000, RZ, 0xc0, !PT ;  /* 0xffff00003b349812 */ /* 0x000fe400078ec0ff */
[--C-:B------:R-:W-:Y:S02]  /*41c0*/  @!P1 SHF.R.U64 R42, R42, 0x10, R43.reuse ;  /* 0x000000102a2a9819 */ /* 0x100fe4000000122b */
[----:B------:R-:W-:Y:S02]  /*41d0*/  @!P1 SHF.R.U32.HI R45, RZ, 0x10, R43 ;  /* 0x00000010ff2d9819 */ /* 0x000fe4000001162b */
[----:B------:R-:W-:Y:S01]  /*41e0*/  @!P1 PRMT R43, R46, 0x5410, R41 ;  /* 0x000054102e2b9816 */ /* 0x000fe20000000029 */
[----:B------:R-:W-:Y:S01]  /*41f0*/  @!P1 IMAD.U32 R46, R58, 0x10000, RZ ;  /* 0x000100003a2e9824 */ /* 0x000fe200078e00ff */
[----:B------:R-:W-:Y:S02]  /*4200*/  @!P1 PRMT R47, R40, 0x5410, R42 ;  /* 0x00005410282f9816 */ /* 0x000fe4000000002a */
[----:B------:R-:W-:Y:S02]  /*4210*/  @!P1 LOP3.LUT R40, R56, 0xffff0000, RZ, 0xc0, !PT ;  /* 0xffff000038289812 */ /* 0x000fe400078ec0ff */
[----:B------:R-:W-:Y:S01]  /*4220*/  @!P1 PRMT R11, R6, 0x5410, R10 ;  /* 0x00005410060b9816 */ /* 0x000fe2000000000a */
[C---:B------:R-:W-:Y:S01]  /*4230*/  @!P1 IMAD.U32 R10, R39.reuse, 0x10000, RZ ;  /* 0x00010000270a9824 */ /* 0x040fe200078e00ff */
[----:B------:R-:W-:Y:S02]  /*4240*/  @!P1 LOP3.LUT R39, R39, 0xffff0000, RZ, 0xc0, !PT ;  /* 0xffff000027279812 */ /* 0x000fe400078ec0ff */
[----:B------:R-:W-:Y:S01]  /*4250*/  @!P1 PRMT R51, R51, 0x5410, R45 ;  /* 0x0000541033339816 */ /* 0x000fe2000000002d */
[C---:B------:R-:W-:Y:S01]  /*4260*/  @!P1 IMAD.U32 R45, R47.reuse, 0x10000, RZ ;  /* 0x000100002f2d9824 */ /* 0x040fe200078e00ff */
[----:B------:R-:W-:Y:S01]  /*4270*/  @!P1 LOP3.LUT R47, R47, 0xffff0000, RZ, 0xc0, !PT ;  /* 0xffff00002f2f9812 */ /* 0x000fe200078ec0ff */
[----:B-1----:R-:W-:Y:S01]  /*4280*/  IMAD.MOV.U32 R3, RZ, RZ, R8 ;  /* 0x000000ffff037224 */ /* 0x002fe200078e0008 */
[----:B------:R-:W-:Y:S02]  /*4290*/  @!P1 SHF.R.U64 R8, R8, 0x10, R9 ;  /* 0x0000001008089819 */ /* 0x000fe40000001209 */
[----:B------:R-:W-:Y:S02]  /*42a0*/  @!P1 PRMT R9, R14, 0x5410, R5 ;  /* 0x000054100e099816 */ /* 0x000fe40000000005 */
[----:B------:R-:W-:Y:S02]  /*42b0*/  @!P1 SHF.L.U32 R14, R56, 0x10, RZ ;  /* 0x00000010380e9819 */ /* 0x000fe400000006ff */
[----:B------:R-:W-:Y:S04]  /*42c0*/  @!P1 PRMT R3, R3, 0x5410, R8 ;  /* 0x0000541003039816 */ /* 0x000fe80000000008 */
[C---:B------:R-:W-:Y:S01]  /*42d0*/  @!P1 LOP3.LUT R5, R3.reuse, 0xffff0000, RZ, 0xc0, !PT ;  /* 0xffff000003059812 */ /* 0x040fe200078ec0ff */
[----:B------:R-:W-:Y:S02]  /*42e0*/  @!P1 IMAD.U32 R6, R3, 0x10000, RZ ;  /* 0x0001000003069824 */ /* 0x000fe400078e00ff */
[C---:B--2---:R-:W-:Y:S01]  /*42f0*/  @!P1 IMAD.U32 R4, R16.reuse, 0x10000, RZ ;  /* 0x0001000010049824 */ /* 0x044fe200078e00ff */
[----:B------:R-:W-:Y:S03]  /*4300*/  @!P1 LOP3.LUT R8, R16, 0xffff0000, RZ, 0xc0, !PT ;  /* 0xffff000010089812 */ /* 0x000fe600078ec0ff */
[----:B------:R-:W-:Y:S02]  /*4310*/  @!P1 FMUL.FTZ R41, R4, R10 ;  /* 0x0000000a04299220 */ /* 0x000fe40000410000 */
[----:B------:R-:W-:Y:S02]  /*4320*/  @!P1 FMUL.FTZ R42, R8, R39 ;  /* 0x00000027082a9220 */ /* 0x000fe40000410000 */
[-C--:B------:R-:W-:Y:S02]  /*4330*/  @!P1 FMUL.FTZ R3, R4, R6.reuse ;  /* 0x0000000604039220 */ /* 0x080fe40000410000 */
[----:B------:R-:W-:Y:S01]  /*4340*/  @!P1 FFMA.FTZ R84, R14, R6, -R41 ;  /* 0x000000060e549223 */ /* 0x000fe20000010829 */
[----:B------:R-:W-:Y:S01]  /*4350*/  @!P1 SHF.L.U32 R6, R9, 0x10, RZ ;  /* 0x0000001009069819 */ /* 0x000fe200000006ff */
[-C--:B------:R-:W-:Y:S01]  /*4360*/  @!P1 FMUL.FTZ R4, R8, R5.reuse ;  /* 0x0000000508049220 */ /* 0x080fe20000410000 */
[----:B------:R-:W-:Y:S01]  /*4370*/  @!P1 LOP3.LUT R8, R17, 0xffff0000, RZ, 0xc0, !PT ;  /* 0xffff000011089812 */ /* 0x000fe200078ec0ff */
[----:B------:R-:W-:Y:S01]  /*4380*/  @!P1 FFMA.FTZ R83, R40, R5, -R42 ;  /* 0x0000000528539223 */ /* 0x000fe2000001082a */
[----:B------:R-:W-:Y:S01]  /*4390*/  @!P1 SHF.L.U32 R42, R57, 0x10, RZ ;  /* 0x00000010392a9819 */ /* 0x000fe200000006ff */
[C---:B------:R-:W-:Y:S01]  /*43a0*/  @!P1 IMAD.U32 R41, R43.reuse, 0x10000, RZ ;  /* 0x000100002b299824 */ /* 0x040fe200078e00ff */
[----:B------:R-:W-:Y:S01]  /*43b0*/  @!P1 LOP3.LUT R43, R43, 0xffff0000, RZ, 0xc0, !PT ;  /* 0xffff00002b2b9812 */ /* 0x000fe200078ec0ff */
[----:B------:R-:W-:Y:S01]  /*43c0*/  @!P1 IMAD.U32 R5, R17, 0x10000, RZ ;  /* 0x0001000011059824 */ /* 0x000fe200078e00ff */
[----:B------:R-:W-:Y:S01]  /*43d0*/  @!P1 LOP3.LUT R9, R9, 0xffff0000, RZ, 0xc0, !PT ;  /* 0xffff000009099812 */ /* 0x000fe200078ec0ff */
[----:B------:R-:W-:Y:S02]  /*43e0*/  @!P1 FFMA.FTZ R3, R10, R14, R3 ;  /* 0x0000000e0a039223 */ /* 0x000fe40000010003 */
[C---:B------:R-:W-:Y:S02]  /*43f0*/  @!P1 FMUL.FTZ R10, R5.reuse, R41 ;  /* 0x00000029050a9220 */ /* 0x040fe40000410000 */
[----:B------:R-:W-:Y:S02]  /*4400*/  @!P1 FMUL.FTZ R14, R8, R43 ;  /* 0x0000002b080e9220 */ /* 0x000fe40000410000 */
[-C--:B------:R-:W-:Y:S02]  /*4410*/  @!P1 FMUL.FTZ R5, R5, R6.reuse ;  /* 0x0000000605059220 */ /* 0x080fe40000410000 */
[----:B------:R-:W-:Y:S01]  /*4420*/  @!P1 FFMA.FTZ R81, R42, R6, -R10 ;  /* 0x000000062a519223 */ /* 0x000fe2000001080a */
[----:B------:R-:W-:Y:S01]  /*4430*/  @!P1 LOP3.LUT R10, R18, 0xffff0000, RZ, 0xc0, !PT ;  /* 0xffff0000120a9812 */ /* 0x000fe200078ec0ff */
[-C--:B------:R-:W-:Y:S01]  /*4440*/  @!P1 FMUL.FTZ R6, R8, R9.reuse ;  /* 0x0000000908069220 */ /* 0x080fe20000410000 */
[----:B------:R-:W-:Y:S01]  /*4450*/  @!P1 SHF.L.U32 R8, R18, 0x10, RZ ;  /* 0x0000001012089819 */ /* 0x000fe200000006ff */
[----:B------:R-:W-:Y:S02]  /*4460*/  @!P1 FFMA.FTZ R80, R44, R9, -R14 ;  /* 0x000000092c509223 */ /* 0x000fe4000001080e */
[C---:B------:R-:W-:Y:S01]  /*4470*/  @!P1 IMAD.U32 R9, R11.reuse, 0x10000, RZ ;  /* 0x000100000b099824 */ /* 0x040fe200078e00ff */
[----:B------:R-:W-:Y:S01]  /*4480*/  @!P1 LOP3.LUT R11, R11, 0xffff0000, RZ, 0xc0, !PT ;  /* 0xffff00000b0b9812 */ /* 0x000fe200078ec0ff */
[----:B------:R-:W-:Y:S02]  /*4490*/  @!P1 FMUL.FTZ R14, R8, R45 ;  /* 0x0000002d080e9220 */ /* 0x000fe40000410000 */
[----:B------:R-:W-:Y:S02]  /*44a0*/  @!P1 FMUL.FTZ R49, R10, R47 ;  /* 0x0000002f0a319220 */ /* 0x000fe40000410000 */
[----:B------:R-:W-:Y:S01]  /*44b0*/  @!P1 FFMA.FTZ R77, R46, R9, -R14 ;  /* 0x000000092e4d9223 */ /* 0x000fe2000001080e */
[----:B------:R-:W-:Y:S01]  /*44c0*/  @!P1 LOP3.LUT R14, R19, 0xffff0000, RZ, 0xc0, !PT ;  /* 0xffff0000130e9812 */ /* 0x000fe200078ec0ff */
[----:B------:R-:W-:Y:S01]  /*44d0*/  @!P1 FFMA.FTZ R76, R48, R11, -R49 ;  /* 0x0000000b304c9223 */ /* 0x000fe20000010831 */
[C---:B------:R-:W-:Y:S01]  /*44e0*/  @!P1 SHF.L.U32 R49, R51.reuse, 0x10, RZ ;  /* 0x0000001033319819 */ /* 0x040fe200000006ff */
[----:B------:R-:W-:Y:S01]  /*44f0*/  @!P1 FMUL.FTZ R8, R8, R9 ;  /* 0x0000000908089220 */ /* 0x000fe20000410000 */
[----:B------:R-:W-:Y:S01]  /*4500*/  @!P1 LOP3.LUT R51, R51, 0xffff0000, RZ, 0xc0, !PT ;  /* 0xffff000033339812 */ /* 0x000fe200078ec0ff */
[----:B------:R-:W-:Y:S02]  /*4510*/  @!P1 FMUL.FTZ R9, R10, R11 ;  /* 0x0000000b0a099220 */ /* 0x000fe40000410000 */
[----:B------:R-:W-:Y:S02]  /*4520*/  @!P1 IMAD.U32 R10, R19, 0x10000, RZ ;  /* 0x00010000130a9824 */ /* 0x000fe400078e00ff */
[C---:B------:R-:W-:Y:S01]  /*4530*/  @!P1 IMAD.U32 R11, R15.reuse, 0x10000, RZ ;  /* 0x000100000f0b9824 */ /* 0x040fe200078e00ff */
[----:B------:R-:W-:Y:S01]  /*4540*/  @!P1 LOP3.LUT R15, R15, 0xffff0000, RZ, 0xc0, !PT ;  /* 0xffff00000f0f9812 */ /* 0x000fe200078ec0ff */
[----:B------:R-:W-:Y:S01]  /*4550*/  @!P1 FFMA.FTZ R4, R39, R40, R4 ;  /* 0x0000002827049223 */ /* 0x000fe20000010004 */
[----:B------:R-:W-:Y:S01]  /*4560*/  @!P1 F2FP.BF16.PACK_AB R39, R76, R77 ;  /* 0x0000004d4c27923e */ /* 0x000fe200000010ff */
[----:B------:R-:W-:Y:S02]  /*4570*/  @!P1 FMUL.FTZ R74, R10, R49 ;  /* 0x000000310a4a9220 */ /* 0x000fe40000410000 */
[----:B------:R-:W-:Y:S01]  /*4580*/  @!P1 FMUL.FTZ R75, R14, R51 ;  /* 0x000000330e4b9220 */ /* 0x000fe20000410000 */
[----:B------:R-:W-:Y:S01]  /*4590*/  @!P1 F2FP.BF16.PACK_AB R3, R4, R3 ;  /* 0x000000030403923e */ /* 0x000fe200000010ff */
[----:B------:R-:W-:Y:S02]  /*45a0*/  @!P1 FFMA.FTZ R5, R41, R42, R5 ;  /* 0x0000002a29059223 */ /* 0x000fe40000010005 */
[----:B------:R-:W-:Y:S02]  /*45b0*/  @!P1 FFMA.FTZ R6, R43, R44, R6 ;  /* 0x0000002c2b069223 */ /* 0x000fe40000010006 */
[----:B------:R-:W-:Y:S02]  /*45c0*/  @!P1 FFMA.FTZ R74, R50, R11, -R74 ;  /* 0x0000000b324a9223 */ /* 0x000fe4000001084a */
[----:B------:R-:W-:Y:S01]  /*45d0*/  @!P1 FFMA.FTZ R75, R52, R15, -R75 ;  /* 0x0000000f344b9223 */ /* 0x000fe2000001084b */
[----:B------:R-:W-:Y:S01]  /*45e0*/  @!P1 F2FP.BF16.PACK_AB R5, R6, R5 ;  /* 0x000000050605923e */ /* 0x000fe200000010ff */
[----:B------:R-:W-:Y:S02]  /*45f0*/  @!P1 FMUL.FTZ R10, R10, R11 ;  /* 0x0000000b0a0a9220 */ /* 0x000fe40000410000 */
[----:B------:R-:W-:Y:S01]  /*4600*/  @!P1 FFMA.FTZ R8, R45, R46, R8 ;  /* 0x0000002e2d089223 */ /* 0x000fe20000010008 */
[----:B------:R-:W-:Y:S01]  /*4610*/  @!P1 F2FP.BF16.PACK_AB R40, R75, R74 ;  /* 0x0000004a4b28923e */ /* 0x000fe200000010ff */
[----:B------:R-:W-:Y:S01]  /*4620*/  @!P1 FMUL.FTZ R11, R14, R15 ;  /* 0x0000000f0e0b9220 */ /* 0x000fe20000410000 */
[----:B------:R-:W-:Y:S01]  /*4630*/  @!P1 F2FP.BF16.PACK_AB R15, R80, R81 ;  /* 0x00000051500f923e */ /* 0x000fe200000010ff */
[----:B------:R-:W-:Y:S01]  /*4640*/  @!P1 FFMA.FTZ R9, R47, R48, R9 ;  /* 0x000000302f099223 */ /* 0x000fe20000010009 */
[----:B------:R-:W-:Y:S01]  /*4650*/  @!P1 F2FP.BF16.PACK_AB R14, R83, R84 ;  /* 0x00000054530e923e */ /* 0x000fe200000010ff */
[----:B------:R-:W-:Y:S01]  /*4660*/  @!P1 FFMA.FTZ R10, R49, R50, R10 ;  /* 0x00000032310a9223 */ /* 0x000fe2000001000a */
[----:B------:R-:W-:Y:S01]  /*4670*/  @!P1 MOV R59, R40 ;  /* 0x00000028003b9202 */ /* 0x000fe20000000f00 */
[----:B------:R-:W-:Y:S01]  /*4680*/  @!P1 FFMA.FTZ R11, R51, R52, R11 ;  /* 0x00000034330b9223 */ /* 0x000fe2000001000b */
[----:B------:R-:W-:Y:S01]  /*4690*/  @!P1 MOV R56, R14 ;  /* 0x0000000e00389202 */ /* 0x000fe20000000f00 */
[----:B------:R-:W-:Y:S01]  /*46a0*/  @!P1 IMAD.MOV.U32 R57, RZ, RZ, R15 ;  /* 0x000000ffff399224 */ /* 0x000fe200078e000f */
[----:B------:R-:W-:Y:S01]  /*46b0*/  @!P1 F2FP.BF16.PACK_AB R8, R9, R8 ;  /* 0x000000080908923e */ /* 0x000fe200000010ff */
        /* <DEDUP_REMOVED lines=8> */
.L_x_341:
[----:B-1----:R-:W-:Y:S05]  /*4740*/  BSYNC B0 ;  /* 0x0000000000007941 */ /* 0x002fea0003800000 */
.L_x_340:
[----:B-----5:R1:W2:Y:S01]  /*4750*/  SHFL.IDX PT, R43, R85, 0x1, 0x181f ;  /* 0x00381f00552b7f89 */ /* 0x0202a200000e0000 */
[----:B------:R-:W-:Y:S01]  /*4760*/  ISETP.GE.OR P0, PT, R143, R73, P5 ;  /* 0x000000498f00720c */ /* 0x000fe20002f06670 */
[----:B------:R-:W-:Y:S02]  /*4770*/  BSSY B0, `(.L_x_342) ;  /* 0x0000078000007945 */ /* 0x000fe40003800000 */
[----:B------:R1:W3:Y:S10]  /*4780*/  SHFL.IDX PT, R42, R88, 0x1, 0x181f ;  /* 0x00381f00582a7f89 */ /* 0x0002f400000e0000 */
[----:B------:R-:W-:-:S05]  /*4790*/  @P0 BRA `(.L_x_343) ;  /* 0x0000075000000947 */ /* 0x000fca0003800000 */
[----:B------:R-:W-:Y:S01]  /*47a0*/  SEL R3, R71, R70, !P2 ;  /* 0x0000004647037207 */ /* 0x000fe20005000000 */
[----:B------:R-:W4:Y:S01]  /*47b0*/  LDS.128 R48, [R126+0x8100] ;  /* 0x008100007e307984 */ /* 0x000f220000000c00 */
[----:B------:R-:W-:Y:S02]  /*47c0*/  @!P1 SHF.R.U64 R8, R60, 0x10, R61 ;  /* 0x000000103c089819 */ /* 0x000fe4000000123d */
[----:B------:R-:W-:Y:S02]  /*47d0*/  SHF.R.S32.HI R4, RZ, 0x1f, R3 ;  /* 0x0000001fff047819 */ /* 0x000fe40000011403 */
[C---:B---3--:R-:W-:Y:S02]  /*47e0*/  LEA R58, P0, R93.reuse, R42, 0x1 ;  /* 0x0000002a5d3a7211 */ /* 0x048fe400078008ff */
[----:B------:R-:W-:Y:S02]  /*47f0*/  LEA.HI R3, R4, R3, RZ, 0x4 ;  /* 0x0000000304037211 */ /* 0x000fe400078f20ff */
[----:B--2---:R-:W-:Y:S02]  /*4800*/  LEA.HI.X R59, R93, R43, R108, 0x1, P0 ;  /* 0x0000002b5d3b7211 */ /* 0x004fe400000f0c6c */
[----:B------:R-:W-:Y:S02]  /*4810*/  LEA.HI.SX32 R3, R3, R69, 0x1c ;  /* 0x0000004503037211 */ /* 0x000fe400078fe2ff */
[----:B------:R-:W-:Y:S02]  /*4820*/  @!P1 SHF.R.U64 R11, R62, 0x10, R63 ;  /* 0x000000103e0b9819 */ /* 0x000fe4000000123f */
[----:B------:R-:W-:Y:S01]  /*4830*/  SHF.R.S32.HI R4, RZ, 0x1f, R3 ;  /* 0x0000001fff047819 */ /* 0x000fe20000011403 */
[----:B------:R-:W-:Y:S01]  /*4840*/  IMAD.SHL.U32 R40, R3, 0x8, RZ ;  /* 0x0000000803287824 */ /* 0x000fe200078e00ff */
[----:B------:R-:W-:Y:S02]  /*4850*/  @!P1 SHF.R.U32.HI R14, RZ, 0x10, R63 ;  /* 0x00000010ff0e9819 */ /* 0x000fe4000001163f */
[----:B------:R-:W-:Y:S02]  /*4860*/  LEA.HI R4, R4, R3, RZ, 0x3 ;  /* 0x0000000304047211 */ /* 0x000fe400078f18ff */
[----:B------:R-:W-:Y:S02]  /*4870*/  ISETP.GE.AND P0, PT, R40, c[0x0][0x1d4], PT ;  /* 0x0000750028007a0c */ /* 0x000fe40003f06270 */
[----:B------:R-:W-:Y:S02]  /*4880*/  SHF.R.S32.HI R3, RZ, 0x3, R4 ;  /* 0x00000003ff037819 */ /* 0x000fe40000011404 */
[----:B------:R-:W-:Y:S02]  /*4890*/  LOP3.LUT R4, R115, 0x38, R40, 0xf8, !PT ;  /* 0x0000003873047812 */ /* 0x000fe400078ef828 */
[----:B------:R-:W-:Y:S01]  /*48a0*/  @!P1 SHF.R.U64 R5, R20, 0x10, R21 ;  /* 0x0000001014059819 */ /* 0x000fe20000001215 */
[----:B------:R-:W-:Y:S01]  /*48b0*/  IMAD R3, R3, 0x1800, R12 ;  /* 0x0000180003037824 */ /* 0x000fe200078e020c */
[----:B------:R-:W-:Y:S02]  /*48c0*/  LOP3.LUT R4, R4, R148, RZ, 0x3c, !PT ;  /* 0x0000009404047212 */ /* 0x000fe400078e3cff */
[----:B------:R-:W-:Y:S02]  /*48d0*/  @!P1 PRMT R10, R26, 0x5432, R5 ;  /* 0x000054321a0a9816 */ /* 0x000fe40000000005 */
[----:B------:R-:W-:Y:S01]  /*48e0*/  @!P1 SHF.R.U32.HI R6, RZ, 0x10, R23 ;  /* 0x00000010ff069819 */ /* 0x000fe20000011617 */
[----:B------:R-:W-:Y:S01]  /*48f0*/  IMAD.IADD R3, R3, 0x1, R4 ;  /* 0x0000000103037824 */ /* 0x000fe200078e0204 */
[----:B------:R-:W-:Y:S01]  /*4900*/  @!P1 PRMT R41, R54, 0x5432, R11 ;  /* 0x0000543236299816 */ /* 0x000fe2000000000b */
[----:B------:R-:W-:Y:S01]  /*4910*/  @!P0 IMAD.WIDE R62, R40, 0x2, R42 ;  /* 0x00000002283e8825 */ /* 0x000fe200078e022a */
[----:B------:R-:W-:Y:S02]  /*4920*/  @!P1 SHF.R.U32.HI R9, RZ, 0x10, R61 ;  /* 0x00000010ff099819 */ /* 0x000fe4000001163d */
[----:B------:R-:W-:Y:S01]  /*4930*/  @!P1 SHF.R.U32.HI R4, RZ, 0x10, R21 ;  /* 0x00000010ff049819 */ /* 0x000fe20000011615 */
[----:B------:R-:W-:Y:S01]  /*4940*/  IMAD.SHL.U32 R3, R3, 0x2, RZ ;  /* 0x0000000203037824 */ /* 0x000fe200078e00ff */
[C---:B----4-:R-:W-:Y:S01]  /*4950*/  @!P1 LOP3.LUT R46, R51.reuse, 0xffff0000, RZ, 0xc0, !PT ;  /* 0xffff0000332e9812 */ /* 0x050fe200078ec0ff */
[----:B------:R-:W-:Y:S01]  /*4960*/  @!P1 IMAD.U32 R11, R48, 0x10000, RZ ;  /* 0x00010000300b9824 */ /* 0x000fe200078e00ff */
[C---:B------:R-:W-:Y:S01]  /*4970*/  @!P1 LOP3.LUT R42, R50.reuse, 0xffff0000, RZ, 0xc0, !PT ;  /* 0xffff0000322a9812 */ /* 0x040fe200078ec0ff */
[----:B------:R-:W-:Y:S01]  /*4980*/  @!P1 IMAD.U32 R44, R51, 0x10000, RZ ;  /* 0x00010000332c9824 */ /* 0x000fe200078e00ff */
[----:B------:R2:W3:Y:S01]  /*4990*/  LDS.128 R16, [R3+0x8100] ;  /* 0x0081000003107984 */ /* 0x0004e20000000c00 */
[----:B------:R-:W-:Y:S01]  /*49a0*/  @!P1 IMAD.U32 R40, R50, 0x10000, RZ ;  /* 0x0001000032289824 */ /* 0x000fe200078e00ff */
[C---:B------:R-:W-:Y:S02]  /*49b0*/  @!P1 PRMT R21, R53.reuse, 0x5410, R8 ;  /* 0x0000541035159816 */ /* 0x040fe40000000008 */
[----:B------:R-:W-:Y:S02]  /*49c0*/  @!P1 PRMT R20, R53, 0x5432, R9 ;  /* 0x0000543235149816 */ /* 0x000fe40000000009 */
[----:B------:R-:W-:Y:S02]  /*49d0*/  @!P1 SHF.L.U32 R8, R21, 0x10, RZ ;  /* 0x0000001015089819 */ /* 0x000fe400000006ff */
[----:B------:R-:W-:Y:S01]  /*49e0*/  @!P1 PRMT R9, R26, 0x5410, R4 ;  /* 0x000054101a099816 */ /* 0x000fe20000000004 */
[----:B------:R-:W-:Y:S01]  /*49f0*/  @!P1 IMAD.U32 R4, R10, 0x10000, RZ ;  /* 0x000100000a049824 */ /* 0x000fe200078e00ff */
[----:B------:R-:W-:Y:S02]  /*4a00*/  @!P1 PRMT R39, R54, 0x5410, R14 ;  /* 0x0000541036279816 */ /* 0x000fe4000000000e */
[----:B------:R-:W-:Y:S01]  /*4a10*/  @!P1 PRMT R14, R27, 0x5410, R6 ;  /* 0x000054101b0e9816 */ /* 0x000fe20000000006 */
[----:B------:R-:W-:Y:S01]  /*4a20*/  @!P1 IMAD.U32 R6, R9, 0x10000, RZ ;  /* 0x0001000009069824 */ /* 0x000fe200078e00ff */
[C---:B------:R-:W-:Y:S02]  /*4a30*/  @!P1 SHF.L.U32 R43, R39.reuse, 0x10, RZ ;  /* 0x00000010272b9819 */ /* 0x040fe400000006ff */
[----:B------:R-:W-:Y:S02]  /*4a40*/  @!P1 LOP3.LUT R45, R39, 0xffff0000, RZ, 0xc0, !PT ;  /* 0xffff0000272d9812 */ /* 0x000fe400078ec0ff */
[----:B--2---:R-:W-:Y:S01]  /*4a50*/  @!P1 SHF.R.U64 R3, R22, 0x10, R23 ;  /* 0x0000001016039819 */ /* 0x004fe20000001217 */
[----:B------:R-:W-:Y:S02]  /*4a60*/  @!P1 IMAD.U32 R22, R20, 0x10000, RZ ;  /* 0x0001000014169824 */ /* 0x000fe400078e00ff */
[----:B------:R-:W-:Y:S01]  /*4a70*/  @!P1 IMAD.U32 R23, R49, 0x10000, RZ ;  /* 0x0001000031179824 */ /* 0x000fe200078e00ff */
[----:B------:R-:W-:Y:S01]  /*4a80*/  @!P1 PRMT R15, R27, 0x5432, R3 ;  /* 0x000054321b0f9816 */ /* 0x000fe20000000003 */
[----:B---3--:R-:W-:Y:S01]  /*4a90*/  @!P1 IMAD.U32 R3, R16, 0x10000, RZ ;  /* 0x0001000010039824 */ /* 0x008fe200078e00ff */
[----:B------:R-:W-:Y:S03]  /*4aa0*/  @!P1 SHF.L.U32 R5, R17, 0x10, RZ ;  /* 0x0000001011059819 */ /* 0x000fe600000006ff */
[C---:B------:R-:W-:Y:S02]  /*4ab0*/  @!P1 FMUL.FTZ R26, R3.reuse, R8 ;  /* 0x00000008031a9220 */ /* 0x040fe40000410000 */
[----:B------:R-:W-:Y:S02]  /*4ac0*/  @!P1 FMUL.FTZ R3, R3, R4 ;  /* 0x0000000403039220 */ /* 0x000fe40000410000 */
[----:B------:R-:W-:Y:S02]  /*4ad0*/  @!P1 FMUL.FTZ R27, R5, R22 ;  /* 0x00000016051b9220 */ /* 0x000fe40000410000 */
[----:B------:R-:W-:Y:S01]  /*4ae0*/  @!P1 FFMA.FTZ R61, R11, R4, -R26 ;  /* 0x000000040b3d9223 */ /* 0x000fe2000001081a */
[----:B------:R-:W-:Y:S01]  /*4af0*/  @!P1 LOP3.LUT R26, R20, 0xffff0000, RZ, 0xc0, !PT ;  /* 0xffff0000141a9812 */ /* 0x000fe200078ec0ff */
[----:B------:R-:W-:Y:S01]  /*4b00*/  @!P1 FFMA.FTZ R3, R8, R11, R3 ;  /* 0x0000000b08039223 */ /* 0x000fe20000010003 */
[----:B------:R-:W-:Y:S01]  /*4b10*/  @!P1 LOP3.LUT R8, R16, 0xffff0000, RZ, 0xc0, !PT ;  /* 0xffff000010089812 */ /* 0x000fe200078ec0ff */
[-C--:B------:R-:W-:Y:S01]  /*4b20*/  @!P1 FMUL.FTZ R5, R5, R6.reuse ;  /* 0x0000000605059220 */ /* 0x080fe20000410000 */
[----:B------:R-:W-:Y:S01]  /*4b30*/  @!P1 LOP3.LUT R20, R21, 0xffff0000, RZ, 0xc0, !PT ;  /* 0xffff000015149812 */ /* 0x000fe200078ec0ff */
[----:B------:R-:W-:Y:S01]  /*4b40*/  @!P1 FFMA.FTZ R60, R23, R6, -R27 ;  /* 0x00000006173c9223 */ /* 0x000fe2000001081b */
[----:B------:R-:W-:Y:S02]  /*4b50*/  @!P1 LOP3.LUT R6, R17, 0xffff0000, RZ, 0xc0, !PT ;  /* 0xffff000011069812 */ /* 0x000fe400078ec0ff */
[----:B------:R-:W-:Y:S01]  /*4b60*/  @!P1 LOP3.LUT R21, R48, 0xffff0000, RZ, 0xc0, !PT ;  /* 0xffff000030159812 */ /* 0x000fe200078ec0ff */
[----:B------:R-:W-:Y:S01]  /*4b70*/  @!P1 FMUL.FTZ R11, R8, R20 ;  /* 0x00000014080b9220 */ /* 0x000fe20000410000 */
[----:B------:R-:W-:Y:S02]  /*4b80*/  @!P1 LOP3.LUT R4, R9, 0xffff0000, RZ, 0xc0, !PT ;  /* 0xffff000009049812 */ /* 0x000fe400078ec0ff */
[----:B------:R-:W-:Y:S01]  /*4b90*/  @!P1 LOP3.LUT R9, R10, 0xffff0000, RZ, 0xc0, !PT ;  /* 0xffff00000a099812 */ /* 0x000fe200078ec0ff */
[C---:B------:R-:W-:Y:S01]  /*4ba0*/  @!P1 FMUL.FTZ R10, R6.reuse, R26 ;  /* 0x0000001a060a9220 */ /* 0x040fe20000410000 */
[----:B------:R-:W-:Y:S01]  /*4bb0*/  @!P1 LOP3.LUT R27, R49, 0xffff0000, RZ, 0xc0, !PT ;  /* 0xffff0000311b9812 */ /* 0x000fe200078ec0ff */
[-C--:B------:R-:W-:Y:S02]  /*4bc0*/  @!P1 FMUL.FTZ R6, R6, R4.reuse ;  /* 0x0000000406069220 */ /* 0x080fe40000410000 */
[-C--:B------:R-:W-:Y:S01]  /*4bd0*/  @!P1 FFMA.FTZ R56, R21, R9.reuse, -R11 ;  /* 0x0000000915389223 */ /* 0x080fe2000001080b */
[----:B------:R-:W-:Y:S01]  /*4be0*/  @!P1 LOP3.LUT R11, R19, 0xffff0000, RZ, 0xc0, !PT ;  /* 0xffff0000130b9812 */ /* 0x000fe200078ec0ff */
[----:B------:R-:W-:Y:S02]  /*4bf0*/  @!P1 FFMA.FTZ R57, R27, R4, -R10 ;  /* 0x000000041b399223 */ /* 0x000fe4000001080a */
[----:B------:R-:W-:Y:S02]  /*4c00*/  @!P1 IMAD.U32 R10, R19, 0x10000, RZ ;  /* 0x00010000130a9824 */ /* 0x000fe400078e00ff */
[----:B------:R-:W-:Y:S01]  /*4c10*/  @!P1 FMUL.FTZ R4, R8, R9 ;  /* 0x0000000908049220 */ /* 0x000fe20000410000 */
[C---:B------:R-:W-:Y:S01]  /*4c20*/  @!P1 LOP3.LUT R9, R14.reuse, 0xffff0000, RZ, 0xc0, !PT ;  /* 0xffff00000e099812 */ /* 0x040fe200078ec0ff */
[----:B------:R-:W-:Y:S02]  /*4c30*/  @!P1 IMAD.U32 R8, R14, 0x10000, RZ ;  /* 0x000100000e089824 */ /* 0x000fe400078e00ff */
[----:B------:R-:W-:Y:S02]  /*4c40*/  @!P1 FMUL.FTZ R14, R10, R43 ;  /* 0x0000002b0a0e9220 */ /* 0x000fe40000410000 */
[----:B------:R-:W-:Y:S02]  /*4c50*/  @!P1 FMUL.FTZ R39, R11, R45 ;  /* 0x0000002d0b279220 */ /* 0x000fe40000410000 */
[-C--:B------:R-:W-:Y:S01]  /*4c60*/  @!P1 FFMA.FTZ R54, R44, R8.reuse, -R14 ;  /* 0x000000082c369223 */ /* 0x080fe2000001080e */
[----:B------:R-:W-:Y:S01]  /*4c70*/  @!P1 LOP3.LUT R14, R18, 0xffff0000, RZ, 0xc0, !PT ;  /* 0xffff0000120e9812 */ /* 0x000fe200078ec0ff */
[-C--:B------:R-:W-:Y:S01]  /*4c80*/  @!P1 FFMA.FTZ R53, R46, R9.reuse, -R39 ;  /* 0x000000092e359223 */ /* 0x080fe20000010827 */
[C---:B------:R-:W-:Y:S01]  /*4c90*/  @!P1 SHF.L.U32 R39, R41.reuse, 0x10, RZ ;  /* 0x0000001029279819 */ /* 0x040fe200000006ff */
[----:B------:R-:W-:Y:S01]  /*4ca0*/  @!P1 FMUL.FTZ R10, R10, R8 ;  /* 0x000000080a0a9220 */ /* 0x000fe20000410000 */
[----:B------:R-:W-:Y:S01]  /*4cb0*/  @!P1 LOP3.LUT R41, R41, 0xffff0000, RZ, 0xc0, !PT ;  /* 0xffff000029299812 */ /* 0x000fe200078ec0ff */
[----:B------:R-:W-:Y:S02]  /*4cc0*/  @!P1 IMAD.U32 R8, R18, 0x10000, RZ ;  /* 0x0001000012089824 */ /* 0x000fe400078e00ff */
[----:B------:R-:W-:Y:S02]  /*4cd0*/  @!P1 FMUL.FTZ R11, R11, R9 ;  /* 0x000000090b0b9220 */ /* 0x000fe40000410000 */
[C---:B------:R-:W-:Y:S01]  /*4ce0*/  @!P1 IMAD.U32 R9, R15.reuse, 0x10000, RZ ;  /* 0x000100000f099824 */ /* 0x040fe200078e00ff */
[----:B------:R-:W-:Y:S01]  /*4cf0*/  @!P1 LOP3.LUT R15, R15, 0xffff0000, RZ, 0xc0, !PT ;  /* 0xffff00000f0f9812 */ /* 0x000fe200078ec0ff */
[----:B------:R-:W-:Y:S02]  /*4d00*/  @!P1 FMUL.FTZ R47, R8, R39 ;  /* 0x00000027082f9220 */ /* 0x000fe40000410000 */
[----:B------:R-:W-:Y:S02]  /*4d10*/  @!P1 FMUL.FTZ R52, R14, R41 ;  /* 0x000000290e349220 */ /* 0x000fe40000410000 */
[----:B------:R-:W-:Y:S01]  /*4d20*/  @!P1 FFMA.FTZ R4, R20, R21, R4 ;  /* 0x0000001514049223 */ /* 0x000fe20000010004 */
[----:B------:R-:W-:Y:S01]  /*4d30*/  @!P1 F2FP.BF16.PACK_AB R21, R53, R54 ;  /* 0x000000363515923e */ /* 0x000fe200000010ff */
[----:B------:R-:W-:Y:S02]  /*4d40*/  @!P1 FMUL.FTZ R8, R8, R9 ;  /* 0x0000000908089220 */ /* 0x000fe40000410000 */
[----:B------:R-:W-:Y:S01]  /*4d50*/  @!P1 FFMA.FTZ R5, R22, R23, R5 ;  /* 0x0000001716059223 */ /* 0x000fe20000010005 */
[----:B------:R-:W-:Y:S01]  /*4d60*/  @!P1 F2FP.BF16.PACK_AB R3, R4, R3 ;  /* 0x000000030403923e */ /* 0x000fe200000010ff */
[----:B------:R-:W-:Y:S02]  /*4d70*/  @!P1 FFMA.FTZ R47, R40, R9, -R47 ;  /* 0x00000009282f9223 */ /* 0x000fe4000001082f */
[----:B------:R-:W-:Y:S01]  /*4d80*/  @!P1 FMUL.FTZ R9, R14, R15 ;  /* 0x0000000f0e099220 */ /* 0x000fe20000410000 */
[----:B------:R-:W-:Y:S01]  /*4d90*/  @!P1 F2FP.BF16.PACK_AB R14, R56, R61 ;  /* 0x0000003d380e923e */ /* 0x000fe200000010ff */
[----:B------:R-:W-:Y:S01]  /*4da0*/  @!P1 FFMA.FTZ R52, R42, R15, -R52 ;  /* 0x0000000f2a349223 */ /* 0x000fe20000010834 */
[----:B------:R-:W-:Y:S01]  /*4db0*/  @!P1 F2FP.BF16.PACK_AB R15, R57, R60 ;  /* 0x0000003c390f923e */ /* 0x000fe200000010ff */
[----:B------:R-:W-:Y:S02]  /*4dc0*/  @!P1 FFMA.FTZ R6, R26, R27, R6 ;  /* 0x0000001b1a069223 */ /* 0x000fe40000010006 */
[----:B------:R-:W-:Y:S01]  /*4dd0*/  @!P1 FFMA.FTZ R8, R39, R40, R8 ;  /* 0x0000002827089223 */ /* 0x000fe20000010008 */
[----:B------:R-:W-:Y:S01]  /*4de0*/  @!P1 MOV R49, R15 ;  /* 0x0000000f00319202 */ /* 0x000fe20000000f00 */
[----:B------:R-:W-:Y:S01]  /*4df0*/  @!P1 FFMA.FTZ R9, R41, R42, R9 ;  /* 0x0000002a29099223 */ /* 0x000fe20000010009 */
[----:B------:R-:W-:Y:S01]  /*4e00*/  @!P1 F2FP.BF16.PACK_AB R20, R52, R47 ;  /* 0x0000002f3414923e */ /* 0x000fe200000010ff */
[----:B------:R-:W-:Y:S01]  /*4e10*/  @!P1 FFMA.FTZ R10, R43, R44, R10 ;  /* 0x0000002c2b0a9223 */ /* 0x000fe2000001000a */
[----:B------:R-:W-:Y:S01]  /*4e20*/  @!P1 F2FP.BF16.PACK_AB R5, R6, R5 ;  /* 0x000000050605923e */ /* 0x000fe200000010ff */
        /* <DEDUP_REMOVED lines=12> */
.L_x_343:
[----:B------:R-:W-:Y:S05]  /*4ef0*/  BSYNC B0 ;  /* 0x0000000000007941 */ /* 0x000fea0003800000 */
.L_x_342:
[----:B--2---:R2:W4:Y:S01]  /*4f00*/  SHFL.IDX PT, R43, R85, 0x2, 0x181f ;  /* 0x00581f00552b7f89 */ /* 0x00452200000e0000 */
[----:B------:R-:W-:Y:S03]  /*4f10*/  ISETP.GE.OR P0, PT, R142, R73, P5 ;  /* 0x000000498e00720c */ /* 0x000fe60002f06670 */
[----:B---3--:R2:W3:Y:S10]  /*4f20*/  SHFL.IDX PT, R42, R88, 0x2, 0x181f ;  /* 0x00581f00582a7f89 */ /* 0x0084f400000e0000 */
[----:B------:R-:W-:-:S05]  /*4f30*/  @P0 BRA `(.L_x_337) ;  /* 0x00000aa000000947 */ /* 0x000fca0003800000 */
[----:B------:R-:W-:Y:S01]  /*4f40*/  SEL R3, R71, R70, !P2 ;  /* 0x0000004647037207 */ /* 0x000fe20005000000 */
[----:B------:R-:W5:Y:S01]  /*4f50*/  LDS.128 R44, [R125+0x8100] ;  /* 0x008100007d2c7984 */ /* 0x000f620000000c00 */
[----:B------:R-:W-:Y:S02]  /*4f60*/  @!P1 SHF.R.U64 R8, R64, 0x10, R65 ;  /* 0x0000001040089819 */ /* 0x000fe40000001241 */
        /* <DEDUP_REMOVED lines=8> */
[----:B------:R-:W-:Y:S02]  /*4ff0*/  @!P1 SHF.R.U64 R11, R66, 0x10, R67 ;  /* 0x00000010420b9819 */ /* 0x000fe40000001243 */
[----:B------:R-:W-:Y:S02]  /*5000*/  LEA.HI R4, R4, R3, RZ, 0x3 ;  /* 0x0000000304047211 */ /* 0x000fe400078f18ff */
[----:B------:R-:W-:Y:S02]  /*5010*/  @!P1 SHF.R.U32.HI R6, RZ, 0x10, R31 ;  /* 0x00000010ff069819 */ /* 0x000fe4000001161f */
[----:B------:R-:W-:Y:S02]  /*5020*/  SHF.R.S32.HI R3, RZ, 0x3, R4 ;  /* 0x00000003ff037819 */ /* 0x000fe40000011404 */
[----:B------:R-:W-:Y:S02]  /*5030*/  LOP3.LUT R4, R114, 0x38, R48, 0xf8, !PT ;  /* 0x0000003872047812 */ /* 0x000fe400078ef830 */
[----:B------:R-:W-:Y:S01]  /*5040*/  @!P1 PRMT R15, R37, 0x5432, R5 ;  /* 0x00005432250f9816 */ /* 0x000fe20000000005 */
[----:B------:R-:W-:Y:S01]  /*5050*/  IMAD R3, R3, 0x1800, R13 ;  /* 0x0000180003037824 */ /* 0x000fe200078e020d */
[----:B------:R-:W-:Y:S02]  /*5060*/  LOP3.LUT R4, R4, R147, RZ, 0x3c, !PT ;  /* 0x0000009304047212 */ /* 0x000fe400078e3cff */
[----:B------:R-:W-:Y:S02]  /*5070*/  @!P1 PRMT R30, R68, 0x5432, R11 ;  /* 0x00005432441e9816 */ /* 0x000fe4000000000b */
[----:B------:R-:W-:Y:S01]  /*5080*/  @!P1 PRMT R14, R37, 0x5410, R6 ;  /* 0x00005410250e9816 */ /* 0x000fe20000000006 */
[----:B------:R-:W-:Y:S01]  /*5090*/  IMAD.IADD R3, R3, 0x1, R4 ;  /* 0x0000000103037824 */ /* 0x000fe200078e0204 */
[----:B------:R-:W-:Y:S02]  /*50a0*/  @!P1 SHF.R.U32.HI R4, RZ, 0x10, R29 ;  /* 0x00000010ff049819 */ /* 0x000fe4000001161d */
[----:B------:R-:W-:Y:S01]  /*50b0*/  @!P1 PRMT R20, R55, 0x5410, R8 ;  /* 0x0000541037149816 */ /* 0x000fe20000000008 */
[----:B------:R-:W-:Y:S01]  /*50c0*/  IMAD.SHL.U32 R3, R3, 0x2, RZ ;  /* 0x0000000203037824 */ /* 0x000fe200078e00ff */
[----:B------:R-:W-:Y:S01]  /*50d0*/  @!P1 SHF.R.U32.HI R26, RZ, 0x10, R65 ;  /* 0x00000010ff1a9819 */ /* 0x000fe20000011641 */
[----:B-----5:R-:W-:Y:S01]  /*50e0*/  @!P1 IMAD.U32 R11, R44, 0x10000, RZ ;  /* 0x000100002c0b9824 */ /* 0x020fe200078e00ff */
[----:B------:R-:W-:Y:S01]  /*50f0*/  @!P1 SHF.L.U32 R23, R45, 0x10, RZ ;  /* 0x000000102d179819 */ /* 0x000fe200000006ff */
[----:B------:R-:W-:Y:S01]  /*5100*/  @!P1 IMAD.U32 R8, R20, 0x10000, RZ ;  /* 0x0001000014089824 */ /* 0x000fe200078e00ff */
[----:B------:R3:W4:Y:S01]  /*5110*/  LDS.128 R16, [R3+0x8100] ;  /* 0x0081000003107984 */ /* 0x0007220000000c00 */
[C---:B------:R-:W-:Y:S01]  /*5120*/  @!P1 IMAD.U32 R37, R47.reuse, 0x10000, RZ ;  /* 0x000100002f259824 */ /* 0x040fe200078e00ff */
[----:B------:R-:W-:Y:S02]  /*5130*/  @!P1 LOP3.LUT R40, R47, 0xffff0000, RZ, 0xc0, !PT ;  /* 0xffff00002f289812 */ /* 0x000fe400078ec0ff */
[----:B------:R-:W-:Y:S02]  /*5140*/  @!P1 LOP3.LUT R31, R46, 0xffff0000, RZ, 0xc0, !PT ;  /* 0xffff00002e1f9812 */ /* 0x000fe400078ec0ff */
[----:B------:R-:W-:Y:S02]  /*5150*/  @!P1 LOP3.LUT R20, R20, 0xffff0000, RZ, 0xc0, !PT ;  /* 0xffff000014149812 */ /* 0x000fe400078ec0ff */
[----:B------:R-:W-:Y:S02]  /*5160*/  @!P1 PRMT R26, R55, 0x5432, R26 ;  /* 0x00005432371a9816 */ /* 0x000fe4000000001a */
[----:B------:R-:W-:Y:S02]  /*5170*/  @!P1 PRMT R9, R36, 0x5410, R4 ;  /* 0x0000541024099816 */ /* 0x000fe40000000004 */
[----:B------:R-:W-:Y:S01]  /*5180*/  @!P1 SHF.R.U32.HI R39, RZ, 0x10, R67 ;  /* 0x00000010ff279819 */ /* 0x000fe20000011643 */
[C---:B------:R-:W-:Y:S01]  /*5190*/  @!P1 IMAD.U32 R22, R26.reuse, 0x10000, RZ ;  /* 0x000100001a169824 */ /* 0x040fe200078e00ff */
[----:B------:R-:W-:Y:S01]  /*51a0*/  @!P1 LOP3.LUT R26, R26, 0xffff0000, RZ, 0xc0, !PT ;  /* 0xffff00001a1a9812 */ /* 0x000fe200078ec0ff */
[----:B------:R-:W-:Y:S01]  /*51b0*/  @!P1 IMAD.U32 R6, R9, 0x10000, RZ ;  /* 0x0001000009069824 */ /* 0x000fe200078e00ff */
[----:B------:R-:W-:Y:S02]  /*51c0*/  @!P1 PRMT R39, R68, 0x5410, R39 ;  /* 0x0000541044279816 */ /* 0x000fe40000000027 */
[----:B------:R-:W-:Y:S02]  /*51d0*/  ISETP.GE.AND P0, PT, R48, c[0x0][0x1d4], PT ;  /* 0x0000750030007a0c */ /* 0x000fe40003f06270 */
[----:B---3--:R-:W-:Y:S02]  /*51e0*/  @!P1 SHF.R.U64 R3, R28, 0x10, R29 ;  /* 0x000000101c039819 */ /* 0x008fe4000000121d */
[----:B------:R-:W-:Y:S02]  /*51f0*/  @!P1 SHF.L.U32 R29, R46, 0x10, RZ ;  /* 0x000000102e1d9819 */ /* 0x000fe400000006ff */
[----:B------:R-:W-:Y:S01]  /*5200*/  @!P1 PRMT R10, R36, 0x5432, R3 ;  /* 0x00005432240a9816 */ /* 0x000fe20000000003 */
[C---:B------:R-:W-:Y:S01]  /*5210*/  @!P1 IMAD.U32 R36, R39.reuse, 0x10000, RZ ;  /* 0x0001000027249824 */ /* 0x040fe200078e00ff */
[----:B------:R-:W-:Y:S03]  /*5220*/  @!P1 LOP3.LUT R39, R39, 0xffff0000, RZ, 0xc0, !PT ;  /* 0xffff000027279812 */ /* 0x000fe600078ec0ff */
[----:B------:R-:W-:Y:S02]  /*5230*/  @!P1 IMAD.U32 R4, R10, 0x10000, RZ ;  /* 0x000100000a049824 */ /* 0x000fe400078e00ff */
[----:B----4-:R-:W-:Y:S01]  /*5240*/  @!P1 IMAD.U32 R5, R17, 0x10000, RZ ;  /* 0x0001000011059824 */ /* 0x010fe200078e00ff */
[----:B------:R-:W-:Y:S03]  /*5250*/  @!P1 SHF.L.U32 R3, R16, 0x10, RZ ;  /* 0x0000001010039819 */ /* 0x000fe600000006ff */
[----:B------:R-:W-:Y:S02]  /*5260*/  @!P1 FMUL.FTZ R27, R5, R22 ;  /* 0x00000016051b9220 */ /* 0x000fe40000410000 */
[C---:B------:R-:W-:Y:S02]  /*5270*/  @!P1 FMUL.FTZ R21, R3.reuse, R8 ;  /* 0x0000000803159220 */ /* 0x040fe40000410000 */
[----:B------:R-:W-:Y:S02]  /*5280*/  @!P1 FMUL.FTZ R3, R3, R4 ;  /* 0x0000000403039220 */ /* 0x000fe40000410000 */
[-C--:B------:R-:W-:Y:S02]  /*5290*/  @!P1 FMUL.FTZ R5, R5, R6.reuse ;  /* 0x0000000605059220 */ /* 0x080fe40000410000 */
[----:B------:R-:W-:Y:S01]  /*52a0*/  @!P1 FFMA.FTZ R3, R8, R11, R3 ;  /* 0x0000000b08039223 */ /* 0x000fe20000010003 */
[----:B------:R-:W-:Y:S01]  /*52b0*/  @!P1 LOP3.LUT R8, R16, 0xffff0000, RZ, 0xc0, !PT ;  /* 0xffff000010089812 */ /* 0x000fe200078ec0ff */
[----:B------:R-:W-:Y:S01]  /*52c0*/  @!P1 FFMA.FTZ R54, R23, R6, -R27 ;  /* 0x0000000617369223 */ /* 0x000fe2000001081b */
[----:B------:R-:W-:Y:S01]  /*52d0*/  @!P1 LOP3.LUT R27, R45, 0xffff0000, RZ, 0xc0, !PT ;  /* 0xffff00002d1b9812 */ /* 0x000fe200078ec0ff */
[----:B------:R-:W-:Y:S01]  /*52e0*/  @!P1 FFMA.FTZ R55, R11, R4, -R21 ;  /* 0x000000040b379223 */ /* 0x000fe20000010815 */
[----:B------:R-:W-:Y:S01]  /*52f0*/  @!P1 LOP3.LUT R21, R44, 0xffff0000, RZ, 0xc0, !PT ;  /* 0xffff00002c159812 */ /* 0x000fe200078ec0ff */
[----:B------:R-:W-:Y:S01]  /*5300*/  @!P1 FMUL.FTZ R11, R8, R20 ;  /* 0x00000014080b9220 */ /* 0x000fe20000410000 */
[----:B------:R-:W-:Y:S02]  /*5310*/  @!P1 LOP3.LUT R4, R9, 0xffff0000, RZ, 0xc0, !PT ;  /* 0xffff000009049812 */ /* 0x000fe400078ec0ff */
[----:B------:R-:W-:Y:S02]  /*5320*/  @!P1 LOP3.LUT R9, R10, 0xffff0000, RZ, 0xc0, !PT ;  /* 0xffff00000a099812 */ /* 0x000fe400078ec0ff */
[----:B------:R-:W-:Y:S03]  /*5330*/  @!P1 LOP3.LUT R6, R17, 0xffff0000, RZ, 0xc0, !PT ;  /* 0xffff000011069812 */ /* 0x000fe600078ec0ff */
[-C--:B------:R-:W-:Y:S01]  /*5340*/  @!P1 FFMA.FTZ R52, R21, R9.reuse, -R11 ;  /* 0x0000000915349223 */ /* 0x080fe2000001080b */
[----:B------:R-:W-:Y:S01]  /*5350*/  @!P1 LOP3.LUT R11, R19, 0xffff0000, RZ, 0xc0, !PT ;  /* 0xffff0000130b9812 */ /* 0x000fe200078ec0ff */
[C---:B------:R-:W-:Y:S02]  /*5360*/  @!P1 FMUL.FTZ R10, R6.reuse, R26 ;  /* 0x0000001a060a9220 */ /* 0x040fe40000410000 */
[-C--:B------:R-:W-:Y:S02]  /*5370*/  @!P1 FMUL.FTZ R6, R6, R4.reuse ;  /* 0x0000000406069220 */ /* 0x080fe40000410000 */
        /* <DEDUP_REMOVED lines=9> */
[-C--:B------:R-:W-:Y:S02]  /*5410*/  @!P1 FFMA.FTZ R50, R40, R9.reuse, -R28 ;  /* 0x0000000928329223 */ /* 0x080fe4000001081c */
[C---:B------:R-:W-:Y:S01]  /*5420*/  @!P1 IMAD.U32 R28, R30.reuse, 0x10000, RZ ;  /* 0x000100001e1c9824 */ /* 0x040fe200078e00ff */
[----:B------:R-:W-:Y:S01]  /*5430*/  @!P1 LOP3.LUT R30, R30, 0xffff0000, RZ, 0xc0, !PT ;  /* 0xffff00001e1e9812 */ /* 0x000fe200078ec0ff */
[----:B------:R-:W-:Y:S02]  /*5440*/  @!P1 FMUL.FTZ R10, R10, R8 ;  /* 0x000000080a0a9220 */ /* 0x000fe40000410000 */
[----:B------:R-:W-:Y:S02]  /*5450*/  @!P1 IMAD.U32 R8, R18, 0x10000, RZ ;  /* 0x0001000012089824 */ /* 0x000fe400078e00ff */
[----:B------:R-:W-:Y:S02]  /*5460*/  @!P1 FMUL.FTZ R11, R11, R9 ;  /* 0x000000090b0b9220 */ /* 0x000fe40000410000 */
[C---:B------:R-:W-:Y:S01]  /*5470*/  @!P1 IMAD.U32 R9, R15.reuse, 0x10000, RZ ;  /* 0x000100000f099824 */ /* 0x040fe200078e00ff */
[----:B------:R-:W-:Y:S01]  /*5480*/  @!P1 LOP3.LUT R15, R15, 0xffff0000, RZ, 0xc0, !PT ;  /* 0xffff00000f0f9812 */ /* 0x000fe200078ec0ff */
[----:B------:R-:W-:Y:S02]  /*5490*/  @!P1 FMUL.FTZ R41, R8, R28 ;  /* 0x0000001c08299220 */ /* 0x000fe40000410000 */
[----:B------:R-:W-:Y:S02]  /*54a0*/  @!P1 FMUL.FTZ R49, R14, R30 ;  /* 0x0000001e0e319220 */ /* 0x000fe40000410000 */
[----:B------:R-:W-:Y:S02]  /*54b0*/  @!P1 FFMA.FTZ R41, R29, R9, -R41 ;  /* 0x000000091d299223 */ /* 0x000fe40000010829 */
[----:B------:R-:W-:Y:S02]  /*54c0*/  @!P1 FFMA.FTZ R49, R31, R15, -R49 ;  /* 0x0000000f1f319223 */ /* 0x000fe40000010831 */
[----:B------:R-:W-:Y:S02]  /*54d0*/  @!P1 FMUL.FTZ R8, R8, R9 ;  /* 0x0000000908089220 */ /* 0x000fe40000410000 */
[----:B------:R-:W-:Y:S01]  /*54e0*/  @!P1 FMUL.FTZ R9, R14, R15 ;  /* 0x0000000f0e099220 */ /* 0x000fe20000410000 */
[----:B------:R-:W-:Y:S01]  /*54f0*/  @!P1 F2FP.BF16.PACK_AB R15, R50, R51 ;  /* 0x00000033320f923e */ /* 0x000fe200000010ff */
[----:B------:R-:W-:Y:S01]  /*5500*/  @!P1 FFMA.FTZ R4, R20, R21, R4 ;  /* 0x0000001514049223 */ /* 0x000fe20000010004 */
[----:B------:R-:W-:Y:S01]  /*5510*/  @!P1 F2FP.BF16.PACK_AB R20, R52, R55 ;  /* 0x000000373414923e */ /* 0x000fe200000010ff */
[----:B------:R-:W-:Y:S01]  /*5520*/  @!P1 FFMA.FTZ R5, R22, R23, R5 ;  /* 0x0000001716059223 */ /* 0x000fe20000010005 */
[----:B------:R-:W-:Y:S01]  /*5530*/  @!P1 F2FP.BF16.PACK_AB R14, R49, R41 ;  /* 0x00000029310e923e */ /* 0x000fe200000010ff */
[----:B------:R-:W-:Y:S01]  /*5540*/  @!P1 IMAD.MOV.U32 R47, RZ, RZ, R15 ;  /* 0x000000ffff2f9224 */ /* 0x000fe200078e000f */
[----:B------:R-:W-:Y:S01]  /*5550*/  @!P1 F2FP.BF16.PACK_AB R21, R53, R54 ;  /* 0x000000363515923e */ /* 0x000fe200000010ff */
[----:B------:R-:W-:Y:S01]  /*5560*/  @!P1 IMAD.MOV.U32 R44, RZ, RZ, R20 ;  /* 0x000000ffff2c9224 */ /* 0x000fe200078e0014 */
[----:B------:R-:W-:Y:S01]  /*5570*/  @!P1 F2FP.BF16.PACK_AB R3, R4, R3 ;  /* 0x000000030403923e */ /* 0x000fe200000010ff */
[----:B------:R-:W-:Y:S01]  /*5580*/  @!P1 IMAD.MOV.U32 R46, RZ, RZ, R14 ;  /* 0x000000ffff2e9224 */ /* 0x000fe200078e000e */
[----:B------:R-:W-:Y:S01]  /*5590*/  @!P1 MOV R45, R21 ;  /* 0x00000015002d9202 */ /* 0x000fe20000000f00 */
[----:B------:R-:W-:Y:S02]  /*55a0*/  @!P1 FFMA.FTZ R6, R26, R27, R6 ;  /* 0x0000001b1a069223 */ /* 0x000fe40000010006 */
[----:B------:R-:W-:Y:S02]  /*55b0*/  @!P1 FFMA.FTZ R8, R28, R29, R8 ;  /* 0x0000001d1c089223 */ /* 0x000fe40000010008 */
[----:B------:R-:W-:Y:S01]  /*55c0*/  @!P1 FFMA.FTZ R9, R30, R31, R9 ;  /* 0x0000001f1e099223 */ /* 0x000fe20000010009 */
[----:B------:R3:W-:Y:S01]  /*55d0*/  ST.E.128 [R56.64], R44 ;  /* 0x0000002c38007985 */ /* 0x0007e2000c101d12 */
[----:B------:R-:W-:Y:S01]  /*55e0*/  @!P1 FFMA.FTZ R10, R36, R37, R10 ;  /* 0x00000025240a9223 */ /* 0x000fe2000001000a */
[----:B------:R-:W-:Y:S01]  /*55f0*/  @!P1 F2FP.BF16.PACK_AB R5, R6, R5 ;  /* 0x000000050605923e */ /* 0x000fe200000010ff */
[----:B------:R-:W-:Y:S01]  /*5600*/  @!P1 FFMA.FTZ R11, R39, R40, R11 ;  /* 0x00000028270b9223 */ /* 0x000fe2000001000b */
[----:B------:R-:W-:Y:S01]  /*5610*/  @!P1 F2FP.BF16.PACK_AB R8, R9, R8 ;  /* 0x000000080908923e */ /* 0x000fe200000010ff */
[----:B------:R-:W-:Y:S01]  /*5620*/  @!P1 IMAD.MOV.U32 R16, RZ, RZ, R3 ;  /* 0x000000ffff109224 */ /* 0x000fe200078e0003 */
[----:B------:R-:W-:Y:S02]  /*5630*/  @!P1 MOV R17, R5 ;  /* 0x0000000500119202 */ /* 0x000fe40000000f00 */
        /* <DEDUP_REMOVED lines=8> */
.L_x_321:
[----:B------:R1:W2:Y:S01]  /*56c0*/  SHFL.IDX PT, R5, R85, RZ, 0x181f ;  /* 0x00181fff55057589 */ /* 0x0002a200000e0000 */
[----:B------:R-:W-:Y:S01]  /*56d0*/  IMAD R3, R38, -0x60, R2 ;  /* 0xffffffa026037824 */ /* 0x000fe200078e0202 */
[----:B------:R-:W-:Y:S02]  /*56e0*/  BSSY B0, `(.L_x_344) ;  /* 0x0000011000007945 */ /* 0x000fe40003800000 */
[----:B------:R1:W3:Y:S02]  /*56f0*/  SHFL.IDX PT, R4, R88, RZ, 0x181f ;  /* 0x00181fff58047589 */ /* 0x0002e400000e0000 */
[----:B------:R-:W-:Y:S04]  /*5700*/  IMNMX R3, R3, 0x60, PT ;  /* 0x0000006003037817 */ /* 0x000fe80003800200 */
[----:B------:R-:W-:Y:S04]  /*5710*/  IADD3 R6, -R35, R3, RZ ;  /* 0x0000000323067210 */ /* 0x000fe80007ffe1ff */
[----:B------:R-:W-:Y:S11]  /*5720*/  ISETP.GE.AND P0, PT, R6, 0x1, PT ;  /* 0x000000010600780c */ /* 0x000ff60003f06270 */
[----:B------:R-:W-:Y:S02]  /*5730*/  @!UPT UIADD3 URZ, URZ, URZ, URZ ;  /* 0x0000003f3f3ff290 */ /* 0x000fe4000fffe03f */
[----:B------:R-:W-:-:S05]  /*5740*/  @!P0 BRA `(.L_x_345) ;  /* 0x000000a000008947 */ /* 0x000fca0003800000 */
[----:B-12---:R-:W1:Y:S01]  /*5750*/  @!P5 LDS.128 R16, [R72+0x8100] ;  /* 0x008100004810d984 */ /* 0x006e620000000c00 */
[CC--:B---3--:R-:W-:Y:S04]  /*5760*/  @!P5 LEA R8, P0, R24.reuse, R4.reuse, 0x1 ;  /* 0x000000041808d211 */ /* 0x0c8fe800078008ff */
        /* <DEDUP_REMOVED lines=8> */
.L_x_345:
[----:B-12---:R-:W-:Y:S05]  /*57f0*/  BSYNC B0 ;  /* 0x0000000000007941 */ /* 0x006fea0003800000 */
.L_x_344:
[----:B------:R1:W2:Y:S01]  /*5800*/  SHFL.IDX PT, R3, R85, 0x1, 0x181f ;  /* 0x00381f0055037f89 */ /* 0x0002a200000e0000 */
[----:B------:R-:W-:Y:S01]  /*5810*/  ISETP.GE.AND P0, PT, R6, 0x21, PT ;  /* 0x000000210600780c */ /* 0x000fe20003f06270 */
[----:B------:R-:W-:Y:S02]  /*5820*/  BSSY B0, `(.L_x_346) ;  /* 0x000000d000007945 */ /* 0x000fe40003800000 */
[----:B---3--:R1:W3:Y:S10]  /*5830*/  SHFL.IDX PT, R4, R88, 0x1, 0x181f ;  /* 0x00381f0058047f89 */ /* 0x0082f400000e0000 */
        /* <DEDUP_REMOVED lines=11> */
.L_x_347:
[----:B------:R-:W-:Y:S05]  /*58f0*/  BSYNC B0 ;  /* 0x0000000000007941 */ /* 0x000fea0003800000 */
.L_x_346:
[----:B--2---:R2:W4:Y:S01]  /*5900*/  SHFL.IDX PT, R3, R85, 0x2, 0x181f ;  /* 0x00581f0055037f89 */ /* 0x00452200000e0000 */
[----:B------:R-:W-:Y:S03]  /*5910*/  ISETP.GE.AND P0, PT, R6, 0x41, PT ;  /* 0x000000410600780c */ /* 0x000fe60003f06270 */
        /* <DEDUP_REMOVED lines=12> */
.L_x_337:
[----:B------:R-:W-:Y:S05]  /*59e0*/  BSYNC B2 ;  /* 0x0000000000027941 */ /* 0x000fea0003800000 */
.L_x_320:
[----:B----4-:R-:W-:Y:S01]  /*59f0*/  IMAD R17, R38, -0x60, RZ ;  /* 0xffffffa026117824 */ /* 0x010fe200078e02ff */
[----:B------:R-:W-:Y:S01]  /*5a00*/  ISETP.NE.AND P6, PT, R134, RZ, PT ;  /* 0x000000ff8600720c */ /* 0x000fe20003fc5270 */
[----:B--23--:R-:W-:Y:S01]  /*5a10*/  IMAD.WIDE R8, R38, 0x60, R112 ;  /* 0x0000006026087825 */ /* 0x00cfe200078e0270 */
[----:B------:R-:W-:Y:S03]  /*5a20*/  BSSY B0, `(.L_x_348) ;  /* 0x000004a000007945 */ /* 0x000fe60003800000 */
[----:B------:R-:W-:Y:S02]  /*5a30*/  IMAD.IADD R3, R119, 0x1, R17 ;  /* 0x0000000177037824 */ /* 0x000fe400078e0211 */
[----:B------:R-:W-:Y:S02]  /*5a40*/  IMAD R4, R104, c[0x0][0x208], RZ ;  /* 0x0000820068047a24 */ /* 0x000fe400078e02ff */
[----:B------:R-:W-:Y:S01]  /*5a50*/  IMAD R10, R105, c[0x0][0x218], RZ ;  /* 0x00008600690a7a24 */ /* 0x000fe200078e02ff */
[----:B------:R-:W-:Y:S01]  /*5a60*/  ISETP.GE.AND P1, PT, R3, 0x21, PT ;  /* 0x000000210300780c */ /* 0x000fe20003f26270 */
[C---:B------:R-:W-:Y:S02]  /*5a70*/  IMAD R6, R92.reuse, c[0x0][0x20c], R4 ;  /* 0x000083005c067a24 */ /* 0x040fe400078e0204 */
[----:B------:R-:W-:Y:S04]  /*5a80*/  IMAD.WIDE.U32 R4, R92, c[0x0][0x208], RZ ;  /* 0x000082005c047a25 */ /* 0x000fe800078e00ff */
[----:B------:R-:W-:Y:S01]  /*5a90*/  IMAD R10, R91, c[0x0][0x21c], R10 ;  /* 0x000087005b0a7a24 */ /* 0x000fe200078e020a */
[----:B------:R-:W-:Y:S05]  /*5aa0*/  IADD3 R5, R5, R6, RZ ;  /* 0x0000000605057210 */ /* 0x000fea0007ffe0ff */
[C---:B------:R-:W-:Y:S01]  /*5ab0*/  @P1 IADD3 R11, P0, R8.reuse, 0x20, RZ ;  /* 0x00000020080b1810 */ /* 0x040fe20007f1e0ff */
[----:B------:R-:W-:Y:S03]  /*5ac0*/  IMAD.WIDE.U32 R4, R91, c[0x0][0x218], R4 ;  /* 0x000086005b047a25 */ /* 0x000fe600078e0004 */
[----:B------:R-:W-:Y:S02]  /*5ad0*/  @P1 IADD3.X R18, RZ, R9, RZ, P0, !PT ;  /* 0x00000009ff121210 */ /* 0x000fe400007fe4ff */
[----:B------:R-:W-:Y:S11]  /*5ae0*/  ISETP.GE.AND P0, PT, R3, 0x41, PT ;  /* 0x000000410300780c */ /* 0x000ff60003f06270 */
[----:B------:R-:W-:Y:S02]  /*5af0*/  @!UPT UIADD3 URZ, URZ, URZ, URZ ;  /* 0x0000003f3f3ff290 */ /* 0x000fe4000fffe03f */
[----:B------:R-:W-:Y:S05]  /*5b00*/  @P0 IADD3 R16, P3, R8, 0x40, RZ ;  /* 0x0000004008100810 */ /* 0x000fea0007f7e0ff */
[----:B------:R-:W-:Y:S01]  /*5b10*/  @P0 IMAD.X R19, RZ, RZ, R9, P3 ;  /* 0x000000ffff130224 */ /* 0x000fe200018e0609 */
[----:B------:R-:W-:Y:S04]  /*5b20*/  IADD3 R6, P3, R152, R4, RZ ;  /* 0x0000000498067210 */ /* 0x000fe80007f7e0ff */
[----:B------:R-:W-:Y:S02]  /*5b30*/  IADD3.X R10, R131, R5, R10, P3, !PT ;  /* 0x00000005830a7210 */ /* 0x000fe40001ffe40a */
[----:B------:R-:W-:Y:S11]  /*5b40*/  ISETP.GE.AND P3, PT, R3, 0x1, PT ;  /* 0x000000010300780c */ /* 0x000ff60003f66270 */
[----:B------:R-:W-:Y:S02]  /*5b50*/  @!UPT UIADD3 URZ, URZ, URZ, URZ ;  /* 0x0000003f3f3ff290 */ /* 0x000fe4000fffe03f */
[----:B------:R-:W-:Y:S01]  /*5b60*/  @P3 MOV R5, R106 ;  /* 0x0000006a00053202 */ /* 0x000fe20000000f00 */
[----:B------:R-:W-:Y:S02]  /*5b70*/  @P3 IMAD R3, R9, c[0x0][0x258], RZ ;  /* 0x0000960009033a24 */ /* 0x000fe400078e02ff */
[----:B------:R-:W-:Y:S04]  /*5b80*/  @P3 IMAD.MOV.U32 R4, RZ, RZ, R94 ;  /* 0x000000ffff043224 */ /* 0x000fe800078e005e */
[C---:B------:R-:W-:Y:S04]  /*5b90*/  @P3 IMAD.WIDE.U32 R4, R8.reuse, c[0x0][0x258], R4 ;  /* 0x0000960008043a25 */ /* 0x040fe800078e0004 */
[----:B------:R-:W-:Y:S01]  /*5ba0*/  @P3 IMAD R8, R8, c[0x0][0x25c], R3 ;  /* 0x0000970008083a24 */ /* 0x000fe200078e0203 */
[----:B------:R-:W-:Y:S01]  /*5bb0*/  @P3 LEA R14, P4, R4, c[0x0][0x250], 0x1 ;  /* 0x00009400040e3a11 */ /* 0x000fe200078808ff */
[----:B------:R-:W-:Y:S02]  /*5bc0*/  @P1 IMAD R3, R18, c[0x0][0x258], RZ ;  /* 0x0000960012031a24 */ /* 0x000fe400078e02ff */
[----:B------:R-:W-:Y:S02]  /*5bd0*/  @P3 IMAD.IADD R8, R5, 0x1, R8 ;  /* 0x0000000105083824 */ /* 0x000fe400078e0208 */
[----:B------:R-:W-:Y:S02]  /*5be0*/  @P1 IMAD.MOV.U32 R5, RZ, RZ, R106 ;  /* 0x000000ffff051224 */ /* 0x000fe400078e006a */
[C---:B------:R-:W-:Y:S01]  /*5bf0*/  @P1 IMAD R3, R11.reuse, c[0x0][0x25c], R3 ;  /* 0x000097000b031a24 */ /* 0x040fe200078e0203 */
[----:B------:R-:W-:Y:S02]  /*5c00*/  @P3 LEA.HI.X R15, R4, c[0x0][0x254], R8, 0x1, P4 ;  /* 0x00009500040f3a11 */ /* 0x000fe400020f0c08 */
[----:B------:R-:W-:Y:S02]  /*5c10*/  @P1 MOV R4, R94 ;  /* 0x0000005e00041202 */ /* 0x000fe40000000f00 */
[C---:B------:R-:W-:Y:S03]  /*5c20*/  LEA R21, P4, R6.reuse, c[0x0][0x1f8], 0x1 ;  /* 0x00007e0006157a11 */ /* 0x040fe600078808ff */
[----:B------:R-:W-:Y:S01]  /*5c30*/  @P1 IMAD.WIDE.U32 R4, R11, c[0x0][0x258], R4 ;  /* 0x000096000b041a25 */ /* 0x000fe200078e0004 */
[----:B------:R-:W-:Y:S04]  /*5c40*/  LEA.HI.X R20, R6, c[0x0][0x1fc], R10, 0x1, P4 ;  /* 0x00007f0006147a11 */ /* 0x000fe800020f0c0a */
[C---:B------:R-:W-:Y:S02]  /*5c50*/  @P1 LEA R10, P4, R4.reuse, c[0x0][0x250], 0x1 ;  /* 0x00009400040a1a11 */ /* 0x040fe400078808ff */
[----:B------:R-:W-:Y:S02]  /*5c60*/  @P1 IADD3 R3, R5, R3, RZ ;  /* 0x0000000305031210 */ /* 0x000fe40007ffe0ff */
[----:B------:R-:W-:Y:S02]  /*5c70*/  @P0 MOV R5, R106 ;  /* 0x0000006a00050202 */ /* 0x000fe40000000f00 */
[----:B------:R-:W-:Y:S01]  /*5c80*/  @P1 LEA.HI.X R11, R4, c[0x0][0x254], R3, 0x1, P4 ;  /* 0x00009500040b1a11 */ /* 0x000fe200020f0c03 */
[----:B------:R-:W-:Y:S02]  /*5c90*/  @P0 IMAD.MOV.U32 R4, RZ, RZ, R94 ;  /* 0x000000ffff040224 */ /* 0x000fe400078e005e */
[----:B------:R-:W-:Y:S02]  /*5ca0*/  @P0 IMAD R3, R19, c[0x0][0x258], RZ ;  /* 0x0000960013030a24 */ /* 0x000fe400078e02ff */
[C---:B------:R-:W-:Y:S04]  /*5cb0*/  @P0 IMAD.WIDE.U32 R4, R16.reuse, c[0x0][0x258], R4 ;  /* 0x0000960010040a25 */ /* 0x040fe800078e0004 */
[----:B------:R-:W-:Y:S01]  /*5cc0*/  @P0 IMAD R3, R16, c[0x0][0x25c], R3 ;  /* 0x0000970010030a24 */ /* 0x000fe200078e0203 */
[C---:B------:R-:W-:Y:S03]  /*5cd0*/  @P0 LEA R8, P4, R4.reuse, c[0x0][0x250], 0x1 ;  /* 0x0000940004080a11 */ /* 0x040fe600078808ff */
[----:B------:R-:W-:Y:S01]  /*5ce0*/  @P0 IMAD.IADD R3, R5, 0x1, R3 ;  /* 0x0000000105030824 */ /* 0x000fe200078e0203 */
[----:B------:R-:W-:Y:S04]  /*5cf0*/  IADD3 R5, R17, R2, RZ ;  /* 0x0000000211057210 */ /* 0x000fe80007ffe0ff */
[----:B------:R-:W-:Y:S02]  /*5d00*/  @P0 LEA.HI.X R9, R4, c[0x0][0x254], R3, 0x1, P4 ;  /* 0x0000950004090a11 */ /* 0x000fe400020f0c03 */
[----:B------:R2:W3:Y:S01]  /*5d10*/  SHFL.IDX PT, R4, R21, RZ, 0x181f ;  /* 0x00181fff15047589 */ /* 0x0004e200000e0000 */
[----:B------:R-:W-:Y:S02]  /*5d20*/  ISETP.NE.AND P4, PT, R135, RZ, PT ;  /* 0x000000ff8700720c */ /* 0x000fe40003f85270 */
[----:B------:R-:W-:Y:S02]  /*5d30*/  IMNMX R5, R5, 0x60, PT ;  /* 0x0000006005057817 */ /* 0x000fe40003800200 */
[----:B------:R2:W4:Y:S03]  /*5d40*/  SHFL.IDX PT, R3, R20, RZ, 0x181f ;  /* 0x00181fff14037589 */ /* 0x00052600000e0000 */
[----:B------:R-:W-:Y:S06]  /*5d50*/  IMAD.IADD R6, R5, 0x1, -R35 ;  /* 0x0000000105067824 */ /* 0x000fec00078e0a23 */
[----:B------:R-:W-:Y:S01]  /*5d60*/  @!PT LDS RZ, [RZ] ;  /* 0x00000000fffff984 */ /* 0x000fe20000000800 */
[----:B------:R2:W-:Y:S05]  /*5d70*/  @P3 LDGSTS.E.BYPASS.LTC128B.128 [R72+0x100], [R14.64], !P4 ;  /* 0x001000000e483fae */ /* 0x0005ea000e101d52 */
[----:B------:R2:W-:Y:S05]  /*5d80*/  @P3 LDGSTS.E.BYPASS.LTC128B.128 [R72+0x3100], [R14.64+0x80], !P6 ;  /* 0x031000800e483fae */ /* 0x0005ea000f101d52 */
[----:B------:R2:W-:Y:S05]  /*5d90*/  @P1 LDGSTS.E.BYPASS.LTC128B.128 [R72+0x1100], [R10.64], !P4 ;  /* 0x011000000a481fae */ /* 0x0005ea000e101d52 */
[----:B------:R2:W-:Y:S05]  /*5da0*/  @P1 LDGSTS.E.BYPASS.LTC128B.128 [R72+0x4100], [R10.64+0x80], !P6 ;  /* 0x041000800a481fae */ /* 0x0005ea000f101d52 */
[----:B------:R2:W-:Y:S05]  /*5db0*/  @P0 LDGSTS.E.BYPASS.LTC128B.128 [R72+0x2100], [R8.64], !P4 ;  /* 0x0210000008480fae */ /* 0x0005ea000e101d52 */
[----:B------:R2:W-:Y:S01]  /*5dc0*/  @P0 LDGSTS.E.BYPASS.LTC128B.128 [R72+0x5100], [R8.64+0x80], !P6 ;  /* 0x0510008008480fae */ /* 0x0005e2000f101d52 */
[----:B------:R-:W-:Y:S04]  /*5dd0*/  ISETP.GE.AND P0, PT, R6, 0x1, PT ;  /* 0x000000010600780c */ /* 0x000fe80003f06270 */
[----:B------:R-:W0:Y:S01]  /*5de0*/  LDGDEPBAR ;  /* 0x00000000000079af */ /* 0x000e220000000000 */
[----:B------:R-:W-:Y:S04]  /*5df0*/  DEPBAR.LE SB0, 0x0 ;  /* 0x000080000000791a */ /* 0x000fe80000000000 */
[----:B------:R-:W-:Y:S06]  /*5e00*/  BAR.SYNC.DEFER_BLOCKING 0x0 ;  /* 0x0000000000007b1d */ /* 0x000fec0000010000 */
[----:B------:R-:W-:-:S05]  /*5e10*/  @!P0 BRA `(.L_x_349) ;  /* 0x000000a000008947 */ /* 0x000fca0003800000 */
[----:B--234-:R-:W2:Y:S01]  /*5e20*/  @!P5 LDS.128 R16, [R72+0x100] ;  /* 0x000100004810d984 */ /* 0x01cea20000000c00 */
[CC--:B------:R-:W-:Y:S04]  /*5e30*/  @!P5 LEA R8, P0, R24.reuse, R4.reuse, 0x1 ;  /* 0x000000041808d211 */ /* 0x0c0fe800078008ff */
[-C--:B------:R-:W-:Y:S02]  /*5e40*/  @!P5 LEA.HI.X R9, R24, R3.reuse, R25, 0x1, P0 ;  /* 0x000000031809d211 */ /* 0x080fe400000f0c19 */
[----:B------:R-:W-:Y:S11]  /*5e50*/  ISETP.GE.AND P0, PT, R89, c[0x0][0x1d4], PT ;  /* 0x0000750059007a0c */ /* 0x000ff60003f06270 */
[----:B------:R-:W-:Y:S02]  /*5e60*/  @!UPT UIADD3 URZ, URZ, URZ, URZ ;  /* 0x0000003f3f3ff290 */ /* 0x000fe4000fffe03f */
[C---:B------:R-:W-:Y:S04]  /*5e70*/  @!P0 LEA R4, P1, R82.reuse, R4, 0x1 ;  /* 0x0000000452048211 */ /* 0x040fe800078208ff */
[----:B------:R-:W-:Y:S01]  /*5e80*/  @!P0 LEA.HI.X R5, R82, R3, R90, 0x1, P1 ;  /* 0x0000000352058211 */ /* 0x000fe200008f0c5a */
[----:B--2---:R-:W-:Y:S04]  /*5e90*/  @!P5 ST.E.128 [R8.64], R16 ;  /* 0x000000100800d985 */ /* 0x004fe8000c101d12 */
[----:B------:R-:W2:Y:S04]  /*5ea0*/  @!P0 LDS.128 R8, [R72+0x3100] ;  /* 0x0031000048088984 */ /* 0x000ea80000000c00 */
[----:B--2---:R2:W-:Y:S02]  /*5eb0*/  @!P0 ST.E.128 [R4.64], R8 ;  /* 0x0000000804008985 */ /* 0x0045e4000c101d12 */
.L_x_349:
[----:B--234-:R-:W-:Y:S05]  /*5ec0*/  BSYNC B0 ;  /* 0x0000000000007941 */ /* 0x01cfea0003800000 */
.L_x_348:
[----:B------:R2:W3:Y:S01]  /*5ed0*/  SHFL.IDX PT, R3, R20, 0x1, 0x181f ;  /* 0x00381f0014037f89 */ /* 0x0004e200000e0000 */
[----:B------:R-:W-:Y:S01]  /*5ee0*/  ISETP.GE.AND P0, PT, R6, 0x21, PT ;  /* 0x000000210600780c */ /* 0x000fe20003f06270 */
[----:B------:R-:W-:Y:S02]  /*5ef0*/  BSSY B0, `(.L_x_350) ;  /* 0x000000d000007945 */ /* 0x000fe40003800000 */
[----:B------:R2:W4:Y:S10]  /*5f00*/  SHFL.IDX PT, R4, R21, 0x1, 0x181f ;  /* 0x00381f0015047f89 */ /* 0x00053400000e0000 */
[----:B------:R-:W-:-:S05]  /*5f10*/  @!P0 BRA `(.L_x_351) ;  /* 0x000000a000008947 */ /* 0x000fca0003800000 */
[----:B------:R-:W5:Y:S01]  /*5f20*/  @!P5 LDS.128 R16, [R72+0x1100] ;  /* 0x001100004810d984 */ /* 0x000f620000000c00 */
[CC--:B----4-:R-:W-:Y:S04]  /*5f30*/  @!P5 LEA R8, P0, R24.reuse, R4.reuse, 0x1 ;  /* 0x000000041808d211 */ /* 0x0d0fe800078008ff */
[-C--:B---3--:R-:W-:Y:S02]  /*5f40*/  @!P5 LEA.HI.X R9, R24, R3.reuse, R25, 0x1, P0 ;  /* 0x000000031809d211 */ /* 0x088fe400000f0c19 */
[----:B------:R-:W-:Y:S11]  /*5f50*/  ISETP.GE.AND P0, PT, R89, c[0x0][0x1d4], PT ;  /* 0x0000750059007a0c */ /* 0x000ff60003f06270 */
[----:B------:R-:W-:Y:S02]  /*5f60*/  @!UPT UIADD3 URZ, URZ, URZ, URZ ;  /* 0x0000003f3f3ff290 */ /* 0x000fe4000fffe03f */
[C---:B------:R-:W-:Y:S04]  /*5f70*/  @!P0 LEA R4, P1, R82.reuse, R4, 0x1 ;  /* 0x0000000452048211 */ /* 0x040fe800078208ff */
[----:B------:R-:W-:Y:S01]  /*5f80*/  @!P0 LEA.HI.X R5, R82, R3, R90, 0x1, P1 ;  /* 0x0000000352058211 */ /* 0x000fe200008f0c5a */
[----:B-----5:R-:W-:Y:S04]  /*5f90*/  @!P5 ST.E.128 [R8.64], R16 ;  /* 0x000000100800d985 */ /* 0x020fe8000c101d12 */
[----:B------:R-:W3:Y:S04]  /*5fa0*/  @!P0 LDS.128 R8, [R72+0x4100] ;  /* 0x0041000048088984 */ /* 0x000ee80000000c00 */
[----:B---3--:R3:W-:Y:S02]  /*5fb0*/  @!P0 ST.E.128 [R4.64], R8 ;  /* 0x0000000804008985 */ /* 0x0087e4000c101d12 */
.L_x_351:
[----:B------:R-:W-:Y:S05]  /*5fc0*/  BSYNC B0 ;  /* 0x0000000000007941 */ /* 0x000fea0003800000 */
.L_x_350:
[----:B---3--:R3:W1:Y:S01]  /*5fd0*/  SHFL.IDX PT, R3, R20, 0x2, 0x181f ;  /* 0x00581f0014037f89 */ /* 0x00866200000e0000 */
[----:B------:R-:W-:Y:S01]  /*5fe0*/  ISETP.GE.AND P0, PT, R6, 0x41, PT ;  /* 0x000000410600780c */ /* 0x000fe20003f06270 */
[----:B------:R-:W-:Y:S02]  /*5ff0*/  BSSY B0, `(.L_x_352) ;  /* 0x000000d000007945 */ /* 0x000fe40003800000 */
[----:B----4-:R3:W4:Y:S10]  /*6000*/  SHFL.IDX PT, R4, R21, 0x2, 0x181f ;  /* 0x00581f0015047f89 */ /* 0x01073400000e0000 */
[----:B------:R-:W-:-:S05]  /*6010*/  @!P0 BRA `(.L_x_353) ;  /* 0x000000a000008947 */ /* 0x000fca0003800000 */
[----:B------:R-:W5:Y:S01]  /*6020*/  @!P5 LDS.128 R16, [R72+0x2100] ;  /* 0x002100004810d984 */ /* 0x000f620000000c00 */
[CC--:B----4-:R-:W-:Y:S04]  /*6030*/  @!P5 LEA R8, P0, R24.reuse, R4.reuse, 0x1 ;  /* 0x000000041808d211 */ /* 0x0d0fe800078008ff */
[-C--:B-1----:R-:W-:Y:S02]  /*6040*/  @!P5 LEA.HI.X R9, R24, R3.reuse, R25, 0x1, P0 ;  /* 0x000000031809d211 */ /* 0x082fe400000f0c19 */
[----:B------:R-:W-:Y:S11]  /*6050*/  ISETP.GE.AND P0, PT, R89, c[0x0][0x1d4], PT ;  /* 0x0000750059007a0c */ /* 0x000ff60003f06270 */
[----:B------:R-:W-:Y:S02]  /*6060*/  @!UPT UIADD3 URZ, URZ, URZ, URZ ;  /* 0x0000003f3f3ff290 */ /* 0x000fe4000fffe03f */
[C---:B------:R-:W-:Y:S04]  /*6070*/  @!P0 LEA R4, P1, R82.reuse, R4, 0x1 ;  /* 0x0000000452048211 */ /* 0x040fe800078208ff */
[----:B------:R-:W-:Y:S01]  /*6080*/  @!P0 LEA.HI.X R5, R82, R3, R90, 0x1, P1 ;  /* 0x0000000352058211 */ /* 0x000fe200008f0c5a */
[----:B-----5:R-:W-:Y:S04]  /*6090*/  @!P5 ST.E.128 [R8.64], R16 ;  /* 0x000000100800d985 */ /* 0x020fe8000c101d12 */
[----:B------:R-:W1:Y:S04]  /*60a0*/  @!P0 LDS.128 R8, [R72+0x5100] ;  /* 0x0051000048088984 */ /* 0x000e680000000c00 */
[----:B-1----:R1:W-:Y:S02]  /*60b0*/  @!P0 ST.E.128 [R4.64], R8 ;  /* 0x0000000804008985 */ /* 0x0023e4000c101d12 */
.L_x_353:
[----:B------:R-:W-:Y:S05]  /*60c0*/  BSYNC B0 ;  /* 0x0000000000007941 */ /* 0x000fea0003800000 */
.L_x_352:
[C---:B------:R-:W-:Y:S02]  /*60d0*/  ISETP.GT.AND P0, PT, R38.reuse, R124, PT ;  /* 0x0000007c2600720c */ /* 0x040fe40003f04270 */
[----:B------:R-:W-:Y:S11]  /*60e0*/  IADD3 R38, R38, -0x1, RZ ;  /* 0xffffffff26267810 */ /* 0x000ff60007ffe0ff */
[----:B-1--4-:R-:W-:Y:S01]  /*60f0*/  @P0 SHF.R.S32.HI R4, RZ, 0x1f, R38 ;  /* 0x0000001fff040819 */ /* 0x012fe20000011426 */
[----:B------:R-:W-:Y:S02]  /*6100*/  @P0 IMAD R3, R146, R38, RZ ;  /* 0x0000002692030224 */ /* 0x000fe400078e02ff */
[----:B------:R-:W-:Y:S02]  /*6110*/  @P0 IMAD.MOV.U32 R8, RZ, RZ, R120 ;  /* 0x000000ffff080224 */ /* 0x000fe400078e0078 */
        /* <DEDUP_REMOVED lines=21> */
[----:B------:R1:W-:Y:S04]  /*6270*/  @P0 LDGSTS.E.BYPASS.LTC128B.128 [R72+0xa100], [R14.64], !P4 ;  /* 0x0a1000000e480fae */ /* 0x0003e8000e101d52 */
[----:B------:R1:W-:Y:S04]  /*6280*/  @P0 LDGSTS.E.BYPASS.LTC128B.128 [R72+0xd100], [R10.64], !P6 ;  /* 0x0d1000000a480fae */ /* 0x0003e8000f101d52 */
[----:B------:R-:W0:Y:S01]  /*6290*/  LDGDEPBAR ;  /* 0x00000000000079af */ /* 0x000e220000000000 */
[----:B------:R-:W-:-:S05]  /*62a0*/  @P0 BRA `(.L_x_354) ;  /* 0xffffb72000000947 */ /* 0x000fca000383ffff */
[----:B------:R-:W-:Y:S06]  /*62b0*/  BAR.SYNC.DEFER_BLOCKING 0x0 ;  /* 0x0000000000007b1d */ /* 0x000fec0000010000 */
.L_x_319:
[----:B------:R-:W-:Y:S01]  /*62c0*/  IMAD.MOV.U32 R26, RZ, RZ, c[0x0][0x2c4] ;  /* 0x0000b100ff1a7624 */ /* 0x000fe200078e00ff */
[----:B------:R-:W-:Y:S01]  /*62d0*/  IADD3 R0, R218, 0x7f, RZ ;  /* 0x0000007fda007810 */ /* 0x000fe20007ffe0ff */
[----:B------:R-:W-:-:S03]  /*62e0*/  IMAD.MOV.U32 R171, RZ, RZ, c[0x0][0x32c] ;  /* 0x0000cb00ffab7624 */ /* 0x000fc600078e00ff */
[----:B------:R-:W-:Y:S02]  /*62f0*/  ISETP.NE.AND P3, PT, R26, 0x1, PT ;  /* 0x000000011a00780c */ /* 0x000fe40003f65270 */
[----:B------:R-:W-:-:S11]  /*6300*/  ISETP.GE.AND P1, PT, R171, 0x1, PT ;  /* 0x00000001ab00780c */ /* 0x000fd60003f26270 */
[----:B------:R-:W-:-:S05]  /*6310*/  @P3 IMAD.HI.U32 R2, R0, c[0x0][0x2c8], RZ ;  /* 0x0000b20000023a27 */ /* 0x000fca00078e00ff */
[----:B------:R-:W-:-:S05]  /*6320*/  @P3 SHF.R.U32.HI R0, RZ, c[0x0][0x2cc], R2 ;  /* 0x0000b300ff003a19 */ /* 0x000fca0000011602 */
[----:B------:R-:W-:-:S05]  /*6330*/  IMAD.IADD R0, R144, 0x1, R0 ;  /* 0x0000000190007824 */ /* 0x000fca00078e0200 */
[----:B------:R-:W-:Y:S01]  /*6340*/  IADD3 R3, R0, c[0x0][0x328], RZ ;  /* 0x0000ca0000037a10 */ /* 0x000fe20007ffe0ff */
[----:B------:R-:W-:Y:S05]  /*6350*/  @!P1 BRA `(.L_x_355) ;  /* 0x000000f000009947 */ /* 0x000fea0003800000 */
[C---:B------:R-:W-:Y:S01]  /*6360*/  ISETP.GT.AND P0, PT, R0.reuse, RZ, PT ;  /* 0x000000ff0000720c */ /* 0x040fe20003f04270 */
[----:B-1----:R-:W-:Y:S01]  /*6370*/  IMAD.MOV.U32 R4, RZ, RZ, c[0x0][0x32c] ;  /* 0x0000cb00ff047624 */ /* 0x002fe200078e00ff */
        /* <DEDUP_REMOVED lines=8> */
.L_x_356:
[----:B------:R-:W-:-:S13]  /*6400*/  ISETP.NE.AND P0, PT, R4, 0x1, PT ;  /* 0x000000010400780c */ /* 0x000fda0003f05270 */
[----:B------:R-:W-:-:S05]  /*6410*/  @P0 IMAD.HI.U32 R0, R2, c[0x0][0x330], RZ ;  /* 0x0000cc0002000a27 */ /* 0x000fca00078e00ff */
[----:B------:R-:W-:-:S05]  /*6420*/  @P0 SHF.R.U32.HI R2, RZ, c[0x0][0x334], R0 ;  /* 0x0000cd00ff020a19 */ /* 0x000fca0000011600 */
.L_x_357:
[----:B------:R-:W-:-:S05]  /*6430*/  IMAD R2, R2, R4, c[0x0][0x32c] ;  /* 0x0000cb0002027624 */ /* 0x000fca00078e0204 */
[----:B------:R-:W-:-:S03]  /*6440*/  IMNMX R3, R3, R2, PT ;  /* 0x0000000203037217 */ /* 0x000fc60003800200 */
.L_x_355:
[----:B------:R-:W4:Y:S01]  /*6450*/  LDL R198, [R1+0x2c] ;  /* 0x00002c0001c67983 */ /* 0x000f220000100800 */
[----:B------:R-:W-:Y:S01]  /*6460*/  IADD3 R3, R3, 0x5f, RZ ;  /* 0x0000005f03037810 */ /* 0x000fe20007ffe0ff */
[----:B------:R-:W-:-:S04]  /*6470*/  @P3 IMAD.HI.U32 R2, R218, c[0x0][0x2c8], RZ ;  /* 0x0000b200da023a27 */ /* 0x000fc800078e00ff */
[----:B------:R-:W-:-:S04]  /*6480*/  IMAD.HI R3, R3, 0x2aaaaaab, RZ ;  /* 0x2aaaaaab03037827 */ /* 0x000fc800078e02ff */
[----:B------:R-:W-:Y:S01]  /*6490*/  IMAD.MOV.U32 R0, RZ, RZ, R218 ;  /* 0x000000ffff007224 */ /* 0x000fe200078e00da */
[----:B------:R-:W-:Y:S02]  /*64a0*/  @P3 SHF.R.U32.HI R0, RZ, c[0x0][0x2cc], R2 ;  /* 0x0000b300ff003a19 */ /* 0x000fe40000011602 */
[----:B------:R-:W-:-:S04]  /*64b0*/  SHF.R.U32.HI R2, RZ, 0x1f, R3 ;  /* 0x0000001fff027819 */ /* 0x000fc80000011603 */
[----:B------:R-:W-:-:S04]  /*64c0*/  LEA.HI.SX32 R2, R3, R2, 0x1c ;  /* 0x0000000203027211 */ /* 0x000fc800078fe2ff */
[----:B------:R-:W-:Y:S01]  /*64d0*/  IMNMX R227, R2, R145, PT ;  /* 0x0000009102e37217 */ /* 0x000fe20003800200 */
[----:B----4-:R-:W-:-:S05]  /*64e0*/  IMAD.IADD R0, R198, 0x1, R0 ;  /* 0x00000001c6007824 */ /* 0x010fca00078e0200 */
[----:B------:R-:W-:Y:S01]  /*64f0*/  IADD3 R3, R0, -c[0x0][0x324], RZ ;  /* 0x8000c90000037a10 */ /* 0x000fe20007ffe0ff */
[----:B------:R-:W-:Y:S05]  /*6500*/  @!P1 BRA `(.L_x_358) ;  /* 0x000000f000009947 */ /* 0x000fea0003800000 */
        /* <DEDUP_REMOVED lines=9> */
.L_x_359:
[----:B------:R-:W-:-:S04]  /*65a0*/  MOV R2, c[0x0][0x32c] ;  /* 0x0000cb0000027a02 */ /* 0x000fc80000000f00 */
[----:B------:R-:W-:-:S13]  /*65b0*/  ISETP.NE.AND P0, PT, R2, 0x1, PT ;  /* 0x000000010200780c */ /* 0x000fda0003f05270 */
[----:B------:R-:W-:-:S05]  /*65c0*/  @P0 IMAD.HI.U32 R2, R0, c[0x0][0x330], RZ ;  /* 0x0000cc0000020a27 */ /* 0x000fca00078e00ff */
[----:B------:R-:W-:-:S05]  /*65d0*/  @P0 SHF.R.U32.HI R0, RZ, c[0x0][0x334], R2 ;  /* 0x0000cd00ff000a19 */ /* 0x000fca0000011602 */
.L_x_360:
[----:B------:R-:W-:-:S05]  /*65e0*/  IMAD R0, R0, c[0x0][0x32c], RZ ;  /* 0x0000cb0000007a24 */ /* 0x000fca00078e02ff */
[----:B------:R-:W-:-:S05]  /*65f0*/  IMNMX R3, R3, R0, !PT ;  /* 0x0000000003037217 */ /* 0x000fca0007800200 */
.L_x_358:
[----:B------:R-:W-:Y:S01]  /*6600*/  IMAD.HI R0, R3, 0x2aaaaaab, RZ ;  /* 0x2aaaaaab03007827 */ /* 0x000fe200078e02ff */
[----:B------:R-:W-:Y:S01]  /*6610*/  PLOP3.LUT P2, PT, PT, PT, PT, 0x80, 0x0 ;  /* 0x000000000000781c */ /* 0x000fe20003f4f070 */
[----:B-1----:R-:W-:Y:S01]  /*6620*/  CS2R R10, SRZ ;  /* 0x00000000000a7805 */ /* 0x002fe2000001ff00 */
        /* <DEDUP_REMOVED lines=11> */
[----:B------:R-:W-:Y:S01]  /*66e0*/  IMAD.MOV.U32 R54, RZ, RZ, RZ ;  /* 0x000000ffff367224 */ /* 0x000fe200078e00ff */
[----:B------:R-:W-:Y:S01]  /*66f0*/  MOV R56, RZ ;  /* 0x000000ff00387202 */ /* 0x000fe20000000f00 */
[----:B------:R-:W-:Y:S01]  /*6700*/  CS2R R16, SRZ ;  /* 0x0000000000107805 */ /* 0x000fe2000001ff00 */
[----:B------:R-:W-:Y:S01]  /*6710*/  ISETP.GT.AND P0, PT, R227, R252, PT ;  /* 0x000000fce300720c */ /* 0x000fe20003f04270 */
[----:B------:R-:W-:Y:S01]  /*6720*/  IMAD.MOV.U32 R122, RZ, RZ, RZ ;  /* 0x000000ffff7a7224 */ /* 0x000fe200078e00ff */
[----:B------:R-:W-:Y:S01]  /*6730*/  MOV R52, RZ ;  /* 0x000000ff00347202 */ /* 0x000fe20000000f00 */
[----:B------:R-:W-:Y:S01]  /*6740*/  CS2R R18, SRZ ;  /* 0x0000000000127805 */ /* 0x000fe2000001ff00 */
[----:B------:R-:W-:Y:S01]  /*6750*/  MOV R120, RZ ;  /* 0x000000ff00787202 */ /* 0x000fe20000000f00 */
[----:B------:R-:W-:Y:S01]  /*6760*/  IMAD.MOV.U32 R118, RZ, RZ, RZ ;  /* 0x000000ffff767224 */ /* 0x000fe200078e00ff */
[----:B--23--:R-:W-:Y:S01]  /*6770*/  CS2R R20, SRZ ;  /* 0x0000000000147805 */ /* 0x00cfe2000001ff00 */
[----:B------:R-:W-:Y:S01]  /*6780*/  MOV R116, RZ ;  /* 0x000000ff00747202 */ /* 0x000fe20000000f00 */
[----:B------:R-:W-:Y:S01]  /*6790*/  IMAD.MOV.U32 R114, RZ, RZ, RZ ;  /* 0x000000ffff727224 */ /* 0x000fe200078e00ff */
[----:B------:R-:W-:Y:S01]  /*67a0*/  CS2R R22, SRZ ;  /* 0x0000000000167805 */ /* 0x000fe2000001ff00 */
[----:B------:R-:W-:Y:S01]  /*67b0*/  MOV R112, RZ ;  /* 0x000000ff00707202 */ /* 0x000fe20000000f00 */
[----:B------:R-:W-:Y:S01]  /*67c0*/  IMAD.MOV.U32 R110, RZ, RZ, RZ ;  /* 0x000000ffff6e7224 */ /* 0x000fe200078e00ff */
[----:B------:R-:W-:Y:S01]  /*67d0*/  CS2R R24, SRZ ;  /* 0x0000000000187805 */ /* 0x000fe2000001ff00 */
[----:B------:R-:W-:Y:S01]  /*67e0*/  MOV R108, RZ ;  /* 0x000000ff006c7202 */ /* 0x000fe20000000f00 */
[----:B------:R-:W-:Y:S01]  /*67f0*/  CS2R R106, SRZ ;  /* 0x00000000006a7805 */ /* 0x000fe2000001ff00 */
[----:B------:R-:W-:Y:S01]  /*6800*/  IMAD.MOV.U32 R104, RZ, RZ, RZ ;  /* 0x000000ffff687224 */ /* 0x000fe200078e00ff */
[----:B------:R-:W-:Y:S01]  /*6810*/  CS2R R102, SRZ ;  /* 0x0000000000667805 */ /* 0x000fe2000001ff00 */
[----:B------:R-:W-:Y:S01]  /*6820*/  MOV R27, RZ ;  /* 0x000000ff001b7202 */ /* 0x000fe20000000f00 */
[----:B------:R-:W-:Y:S01]  /*6830*/  IMAD.MOV.U32 R100, RZ, RZ, RZ ;  /* 0x000000ffff647224 */ /* 0x000fe200078e00ff */
        /* <DEDUP_REMOVED lines=11> */
[----:B------:R-:W-:Y:S01]  /*68f0*/  CS2R R78, SRZ ;  /* 0x00000000004e7805 */ /* 0x000fe2000001ff00 */
[----:B------:R-:W-:Y:S01]  /*6900*/  MOV R76, RZ ;  /* 0x000000ff004c7202 */ /* 0x000fe20000000f00 */
[----:B------:R-:W-:Y:S01]  /*6910*/  CS2R R32, SRZ ;  /* 0x0000000000207805 */ /* 0x000fe2000001ff00 */
[----:B------:R-:W-:Y:S05]  /*6920*/  @!P0 BRA `(.L_x_361) ;  /* 0x00016a9000008947 */ /* 0x000fea0003800000 */
[----:B------:R-:W2:Y:S01]  /*6930*/  LDL R4, [R1+0x28] ;  /* 0x0000280001047983 */ /* 0x000ea20000100800 */
[----:B------:R-:W-:-:S03]  /*6940*/  ISETP.NE.U32.AND P0, PT, RZ, c[0x0][0x340], PT ;  /* 0x0000d000ff007a0c */ /* 0x000fc60003f05070 */
[----:B------:R-:W3:Y:S01]  /*6950*/  LDL R170, [R1+0x8] ;  /* 0x0000080001aa7983 */ /* 0x000ee20000100800 */
[----:B------:R-:W-:-:S03]  /*6960*/  ISETP.NE.AND.EX P0, PT, RZ, c[0x0][0x344], PT, P0 ;  /* 0x0000d100ff007a0c */ /* 0x000fc60003f05300 */
[----:B------:R-:W4:Y:S10]  /*6970*/  LDL R216, [R1+0x24] ;  /* 0x0000240001d87983 */ /* 0x000f340000100800 */
[----:B------:R-:W-:-:S04]  /*6980*/  @P0 IMAD.MOV.U32 R2, RZ, RZ, 0x4 ;  /* 0x00000004ff020424 */ /* 0x000fc800078e00ff */
[----:B--2---:R-:W-:-:S05]  /*6990*/  @P0 IMAD.WIDE R2, R4, R2, c[0x0][0x340] ;  /* 0x0000d00004020625 */ /* 0x004fca00078e0202 */
[----:B------:R1:W2:Y:S01]  /*69a0*/  @P0 LDG.E R0, [R2.64] ;  /* 0x0000001202000981 */ /* 0x0002a2000c1e1900 */
[----:B------:R-:W-:Y:S01]  /*69b0*/  SHF.R.S32.HI R168, RZ, 0x1f, R167 ;  /* 0x0000001fffa87819 */ /* 0x000fe200000114a7 */
[----:B------:R-:W-:Y:S02]  /*69c0*/  IMAD.MOV.U32 R84, RZ, RZ, 0x60 ;  /* 0x00000060ff547424 */ /* 0x000fe400078e00ff */
[----:B------:R-:W-:Y:S02]  /*69d0*/  IMAD.MOV.U32 R221, RZ, RZ, c[0x0][0x2b8] ;  /* 0x0000ae00ffdd7624 */ /* 0x000fe400078e00ff */
[----:B------:R-:W-:Y:S01]  /*69e0*/  IMAD R164, R227, R84, -0x60 ;  /* 0xffffffa0e3a47424 */ /* 0x000fe200078e0254 */
[----:B-1----:R-:W-:-:S04]  /*69f0*/  LEA.HI R3, R168, R167, RZ, 0x3 ;  /* 0x000000a7a8037211 */ /* 0x002fc800078f18ff */
[----:B------:R-:W-:Y:S02]  /*6a00*/  LOP3.LUT R2, R3, 0xfffffff8, RZ, 0xc0, !PT ;  /* 0xfffffff803027812 */ /* 0x000fe400078ec0ff */
[----:B------:R-:W-:-:S03]  /*6a10*/  SHF.R.S32.HI R68, RZ, 0x3, R3 ;  /* 0x00000003ff447819 */ /* 0x000fc60000011403 */
[----:B------:R-:W-:-:S04]  /*6a20*/  IMAD.IADD R48, R167, 0x1, -R2 ;  /* 0x00000001a7307824 */ /* 0x000fc800078e0a02 */
[----:B------:R-:W-:Y:S01]  /*6a30*/  IMAD R197, R48, 0x20, R68 ;  /* 0x0000002030c57824 */ /* 0x000fe200078e0244 */
[----:B------:R-:W-:-:S03]  /*6a40*/  ISETP.NE.AND P1, PT, R221, 0x1, PT ;  /* 0x00000001dd00780c */ /* 0x000fc60003f25270 */
[----:B------:R-:W-:-:S04]  /*6a50*/  IMAD.IADD R2, R197, 0x1, R164 ;  /* 0x00000001c5027824 */ /* 0x000fc800078e02a4 */
[----:B----4-:R-:W-:Y:S01]  /*6a60*/  IMAD.IADD R9, R2, 0x1, R216 ;  /* 0x0000000102097824 */ /* 0x010fe200078e02d8 */
[----:B------:R-:W-:-:S03]  /*6a70*/  LOP3.LUT R215, R215, 0xffdfffff, RZ, 0xc0, !PT ;  /* 0xffdfffffd7d77812 */ /* 0x000fc600078ec0ff */
[----:B------:R-:W-:Y:S02]  /*6a80*/  IMAD.MOV.U32 R8, RZ, RZ, R9 ;  /* 0x000000ffff087224 */ /* 0x000fe400078e0009 */
[----:B------:R-:W-:Y:S01]  /*6a90*/  @P1 LOP3.LUT R215, R215, 0x200000, RZ, 0xfc, !PT ;  /* 0x00200000d7d71812 */ /* 0x000fe200078efcff */
[----:B------:R-:W-:Y:S01]  /*6aa0*/  IMAD.MOV.U32 R217, RZ, RZ, RZ ;  /* 0x000000ffffd97224 */ /* 0x000fe200078e00ff */
[----:B------:R-:W-:Y:S04]  /*6ab0*/  STL [R1], R197 ;  /* 0x000000c501007387 */ /* 0x000fe80000100800 */
[----:B------:R-:W-:Y:S01]  /*6ac0*/  BAR.SYNC.DEFER_BLOCKING 0x0 ;  /* 0x0000000000007b1d */ /* 0x000fe20000010000 */
[----:B------:R-:W-:Y:S01]  /*6ad0*/  @!P0 IMAD.MOV.U32 R0, RZ, RZ, R4 ;  /* 0x000000ffff008224 */ /* 0x000fe200078e0004 */
[----:B---3--:R-:W-:-:S04]  /*6ae0*/  ISETP.GE.AND P0, PT, R2, R170, PT ;  /* 0x000000aa0200720c */ /* 0x008fc80003f06270 */
[----:B--2---:R-:W-:Y:S02]  /*6af0*/  SHF.R.S32.HI R3, RZ, 0x1f, R0 ;  /* 0x0000001fff037819 */ /* 0x004fe40000011400 */
[----:B------:R-:W-:-:S03]  /*6b00*/  ISETP.GT.OR P0, PT, R197, 0x5f, P0 ;  /* 0x0000005fc500780c */ /* 0x000fc60000704670 */
[----:B------:R-:W-:Y:S02]  /*6b10*/  IMAD R2, R3, c[0x0][0x2b0], RZ ;  /* 0x0000ac0003027a24 */ /* 0x000fe400078e02ff */
[----:B------:R-:W-:-:S04]  /*6b20*/  @P1 IMAD.HI.U32 R3, R9, c[0x0][0x2bc], RZ ;  /* 0x0000af0009031a27 */ /* 0x000fc800078e00ff */
[C---:B------:R-:W-:Y:S01]  /*6b30*/  IMAD R2, R0.reuse, c[0x0][0x2b4], R2 ;  /* 0x0000ad0000027a24 */ /* 0x040fe200078e0202 */
[----:B------:R-:W-:Y:S01]  /*6b40*/  @P1 SHF.R.U32.HI R8, RZ, c[0x0][0x2c0], R3 ;  /* 0x0000b000ff081a19 */ /* 0x000fe20000011603 */
[----:B------:R-:W-:-:S04]  /*6b50*/  IMAD.WIDE.U32 R222, R0, c[0x0][0x2b0], RZ ;  /* 0x0000ac0000de7a25 */ /* 0x000fc800078e00ff */
[----:B------:R-:W-:Y:S01]  /*6b60*/  IMAD.IADD R191, R223, 0x1, R2 ;  /* 0x00000001dfbf7824 */ /* 0x000fe200078e0202 */
[----:B------:R-:W-:-:S04]  /*6b70*/  @!P0 IADD3 R0, P1, R8, R222, RZ ;  /* 0x000000de08008210 */ /* 0x000fc80007f3e0ff */
[----:B------:R-:W-:Y:S02]  /*6b80*/  @!P0 LEA.HI.X.SX32 R3, R8, R191, 0x1, P1 ;  /* 0x000000bf08038211 */ /* 0x000fe400008f0eff */
[----:B------:R-:W-:-:S04]  /*6b90*/  @!P0 LEA R2, P1, R0, c[0x0][0x2a0], 0x2 ;  /* 0x0000a80000028a11 */ /* 0x000fc800078210ff */
[----:B------:R-:W-:-:S05]  /*6ba0*/  @!P0 LEA.HI.X R3, R0, c[0x0][0x2a4], R3, 0x2, P1 ;  /* 0x0000a90000038a11 */ /* 0x000fca00008f1403 */
[----:B------:R1:W2:Y:S04]  /*6bb0*/  @!P0 LDG.E R217, [R2.64] ;  /* 0x0000001202d98981 */ /* 0x0002a8000c1e1900 */
[----:B------:R-:W-:Y:S04]  /*6bc0*/  STL.64 [R1+0x18], R222 ;  /* 0x000018de01007387 */ /* 0x000fe80000100a00 */
[----:B------:R-:W-:Y:S04]  /*6bd0*/  STL [R1+0x20], R191 ;  /* 0x000020bf01007387 */ /* 0x000fe80000100800 */
[----:B------:R-:W3:Y:S04]  /*6be0*/  LDL R169, [R1+0xc] ;  /* 0x00000c0001a97983 */ /* 0x000ee80000100800 */
[----:B------:R-:W4:Y:S01]  /*6bf0*/  S2R R31, SR_CTAID.Y ;  /* 0x00000000001f7919 */ /* 0x000f220000002600 */
[----:B------:R-:W-:-:S05]  /*6c00*/  SHF.R.S32.HI R0, RZ, 0x1f, R140 ;  /* 0x0000001fff007819 */ /* 0x000fca000001148c */
[----:B------:R-:W-:Y:S01]  /*6c10*/  IMAD R0, R0, c[0x0][0x178], RZ ;  /* 0x00005e0000007a24 */ /* 0x000fe200078e02ff */
[----:B------:R-:W-:Y:S01]  /*6c20*/  ISETP.NE.U32.AND P0, PT, RZ, c[0x0][0x348], PT ;  /* 0x0000d200ff007a0c */ /* 0x000fe20003f05070 */
[----:B-1----:R-:W-:-:S04]  /*6c30*/  IMAD.WIDE.U32 R2, R140, c[0x0][0x178], RZ ;  /* 0x00005e008c027a25 */ /* 0x002fc800078e00ff */
[----:B------:R-:W-:Y:S01]  /*6c40*/  IMAD R0, R140, c[0x0][0x17c], R0 ;  /* 0x00005f008c007a24 */ /* 0x000fe200078e0200 */
[----:B------:R-:W-:Y:S01]  /*6c50*/  ISETP.NE.AND.EX P0, PT, RZ, c[0x0][0x34c], PT, P0 ;  /* 0x0000d300ff007a0c */ /* 0x000fe20003f05300 */
[----:B------:R-:W-:Y:S02]  /*6c60*/  IMAD R6, R156, c[0x0][0x1b8], RZ ;  /* 0x00006e009c067a24 */ /* 0x000fe400078e02ff */
[----:B------:R-:W-:Y:S01]  /*6c70*/  IMAD.IADD R3, R3, 0x1, R0 ;  /* 0x0000000103037824 */ /* 0x000fe200078e0200 */
[----:B------:R-:W-:Y:S01]  /*6c80*/  SHF.R.S32.HI R0, RZ, 0x1f, R4 ;  /* 0x0000001fff007819 */ /* 0x000fe20000011404 */
[----:B------:R-:W-:-:S03]  /*6c90*/  IMAD.IADD R7, R218, 0x1, R197 ;  /* 0x00000001da077824 */ /* 0x000fc600078e02c5 */
[----:B------:R-:W-:Y:S01]  /*6ca0*/  SEL R5, R0, RZ, !P0 ;  /* 0x000000ff00057207 */ /* 0x000fe20004000000 */
[C---:B----4-:R-:W-:Y:S02]  /*6cb0*/  IMAD R6, R31.reuse, c[0x0][0x1bc], R6 ;  /* 0x00006f001f067a24 */ /* 0x050fe400078e0206 */
[----:B------:R-:W-:Y:S01]  /*6cc0*/  IMAD.WIDE.U32 R2, R31, c[0x0][0x1b8], R2 ;  /* 0x00006e001f027a25 */ /* 0x000fe200078e0002 */
[----:B------:R-:W-:-:S03]  /*6cd0*/  SEL R4, R4, RZ, !P0 ;  /* 0x000000ff04047207 */ /* 0x000fc60004000000 */
[----:B------:R-:W-:Y:S02]  /*6ce0*/  IMAD.IADD R3, R3, 0x1, R6 ;  /* 0x0000000103037824 */ /* 0x000fe400078e0206 */
[----:B------:R-:W-:-:S04]  /*6cf0*/  @P3 IMAD.HI.U32 R6, R7, c[0x0][0x2c8], RZ ;  /* 0x0000b20007063a27 */ /* 0x000fc800078e00ff */
[----:B------:R-:W-:Y:S02]  /*6d00*/  IMAD R5, R5, c[0x0][0x1c0], RZ ;  /* 0x0000700005057a24 */ /* 0x000fe400078e02ff */
[----:B------:R-:W-:Y:S01]  /*6d10*/  IMAD.MOV.U32 R0, RZ, RZ, R7 ;  /* 0x000000ffff007224 */ /* 0x000fe200078e0007 */
[----:B------:R-:W-:Y:S01]  /*6d20*/  @P3 SHF.R.U32.HI R0, RZ, c[0x0][0x2cc], R6 ;  /* 0x0000b300ff003a19 */ /* 0x000fe20000011606 */
[C---:B------:R-:W-:Y:S02]  /*6d30*/  IMAD R5, R4.reuse, c[0x0][0x1c4], R5 ;  /* 0x0000710004057a24 */ /* 0x040fe400078e0205 */
[----:B------:R-:W-:Y:S01]  /*6d40*/  IMAD.WIDE.U32 R2, R4, c[0x0][0x1c0], R2 ;  /* 0x0000700004027a25 */ /* 0x000fe200078e0002 */
[----:B------:R-:W-:-:S03]  /*6d50*/  SHF.R.S32.HI R4, RZ, 0x1f, R0 ;  /* 0x0000001fff047819 */ /* 0x000fc60000011400 */
[----:B------:R-:W-:Y:S02]  /*6d60*/  IMAD.IADD R3, R3, 0x1, R5 ;  /* 0x0000000103037824 */ /* 0x000fe400078e0205 */
[----:B------:R-:W-:Y:S02]  /*6d70*/  IMAD.MOV R5, RZ, RZ, -R8 ;  /* 0x000000ffff057224 */ /* 0x000fe400078e0a08 */
[----:B------:R-:W-:Y:S02]  /*6d80*/  IMAD.MOV R6, RZ, RZ, -R0 ;  /* 0x000000ffff067224 */ /* 0x000fe400078e0a00 */
[----:B------:R-:W-:Y:S02]  /*6d90*/  IMAD R4, R4, c[0x0][0x1b0], RZ ;  /* 0x00006c0004047a24 */ /* 0x000fe400078e02ff */
[----:B------:R-:W-:Y:S02]  /*6da0*/  IMAD R220, R5, c[0x0][0x2b8], R9 ;  /* 0x0000ae0005dc7a24 */ /* 0x000fe400078e0209 */
[----:B------:R-:W-:-:S02]  /*6db0*/  IMAD R6, R6, c[0x0][0x2c4], R7 ;  /* 0x0000b10006067a24 */ /* 0x000fc400078e0207 */
[C---:B------:R-:W-:Y:S01]  /*6dc0*/  IMAD R4, R0.reuse, c[0x0][0x1b4], R4 ;  /* 0x00006d0000047a24 */ /* 0x040fe200078e0204 */
[----:B------:R-:W-:Y:S01]  /*6dd0*/  SHF.R.S32.HI R80, RZ, 0x1f, R220 ;  /* 0x0000001fff507819 */ /* 0x000fe200000114dc */
[----:B------:R-:W-:Y:S01]  /*6de0*/  IMAD.WIDE.U32 R2, R0, c[0x0][0x1b0], R2 ;  /* 0x00006c0000027a25 */ /* 0x000fe200078e0002 */
[----:B------:R-:W-:Y:S02]  /*6df0*/  SHF.R.S32.HI R0, RZ, 0x1f, R6 ;  /* 0x0000001fff007819 */ /* 0x000fe40000011406 */
[----:B------:R-:W-:Y:S01]  /*6e00*/  LEA.HI R23, R168, R167, RZ, 0x4 ;  /* 0x000000a7a8177211 */ /* 0x000fe200078f20ff */
[----:B------:R-:W-:Y:S02]  /*6e10*/  IMAD R7, R80, c[0x0][0x1e0], RZ ;  /* 0x0000780050077a24 */ /* 0x000fe400078e02ff */
[----:B------:R-:W-:Y:S01]  /*6e20*/  IMAD R0, R0, c[0x0][0x1a8], RZ ;  /* 0x00006a0000007a24 */ /* 0x000fe200078e02ff */
[----:B------:R-:W-:Y:S01]  /*6e30*/  LOP3.LUT R10, R23, 0xfffffff0, RZ, 0xc0, !PT ;  /* 0xfffffff0170a7812 */ /* 0x000fe200078ec0ff */
[----:B------:R-:W-:-:S02]  /*6e40*/  IMAD.IADD R3, R3, 0x1, R4 ;  /* 0x0000000103037824 */ /* 0x000fc400078e0204 */
[----:B------:R-:W-:Y:S02]  /*6e50*/  IMAD R8, R220, c[0x0][0x1e4], R7 ;  /* 0x00007900dc087a24 */ /* 0x000fe400078e0207 */
[----:B------:R-:W-:Y:S02]  /*6e60*/  IMAD R9, R6, c[0x0][0x1ac], R0 ;  /* 0x00006b0006097a24 */ /* 0x000fe400078e0200 */
[----:B------:R-:W-:-:S04]  /*6e70*/  IMAD.WIDE.U32 R4, R220, c[0x0][0x1e0], RZ ;  /* 0x00007800dc047a25 */ /* 0x000fc800078e00ff */
[----:B------:R-:W-:-:S04]  /*6e80*/  IMAD.WIDE.U32 R6, R6, c[0x0][0x1a8], R2 ;  /* 0x00006a0006067a25 */ /* 0x000fc800078e0002 */
[----:B------:R-:W-:Y:S02]  /*6e90*/  IMAD.IADD R0, R167, 0x1, -R10 ;  /* 0x00000001a7007824 */ /* 0x000fe400078e0a0a */
[----:B------:R-:W-:Y:S02]  /*6ea0*/  IMAD R2, R156, c[0x0][0x1e8], RZ ;  /* 0x00007a009c027a24 */ /* 0x000fe400078e02ff */
[----:B------:R-:W-:Y:S01]  /*6eb0*/  IMAD.IADD R3, R5, 0x1, R8 ;  /* 0x0000000105037824 */ /* 0x000fe200078e0208 */
[----:B------:R-:W-:Y:S01]  /*6ec0*/  SHF.R.S32.HI R8, RZ, 0x1f, R0 ;  /* 0x0000001fff087819 */ /* 0x000fe20000011400 */
[----:B------:R-:W-:-:S04]  /*6ed0*/  IMAD.WIDE.U32 R200, R31, c[0x0][0x1e8], RZ ;  /* 0x00007a001fc87a25 */ /* 0x000fc800078e00ff */
[----:B------:R-:W-:Y:S02]  /*6ee0*/  IMAD R5, R31, c[0x0][0x1ec], R2 ;  /* 0x00007b001f057a24 */ /* 0x000fe400078e0202 */
[----:B------:R-:W-:Y:S01]  /*6ef0*/  IMAD.MOV.U32 R2, RZ, RZ, R4 ;  /* 0x000000ffff027224 */ /* 0x000fe200078e0004 */
[----:B------:R-:W-:Y:S01]  /*6f00*/  LEA.HI R22, R8, R0, RZ, 0x3 ;  /* 0x0000000008167211 */ /* 0x000fe200078f18ff */
[----:B------:R-:W-:Y:S01]  /*6f10*/  IMAD.IADD R190, R201, 0x1, R5 ;  /* 0x00000001c9be7824 */ /* 0x000fe200078e0205 */
[----:B------:R-:W-:Y:S01]  /*6f20*/  LEA R11, P1, R6, c[0x0][0x160], 0x1 ;  /* 0x00005800060b7a11 */ /* 0x000fe200078208ff */
[----:B------:R-:W-:Y:S01]  /*6f30*/  IMAD.IADD R7, R7, 0x1, R9 ;  /* 0x0000000107077824 */ /* 0x000fe200078e0209 */
[----:B------:R-:W-:Y:S01]  /*6f40*/  LOP3.LUT R8, R22, 0xfffffff8, RZ, 0xc0, !PT ;  /* 0xfffffff816087812 */ /* 0x000fe200078ec0ff */
[----:B------:R-:W-:-:S03]  /*6f50*/  IMAD.IADD R18, R218, 0x1, R68 ;  /* 0x00000001da127824 */ /* 0x000fc600078e0244 */
[----:B------:R-:W-:Y:S01]  /*6f60*/  LEA.HI.X R10, R6, c[0x0][0x164], R7, 0x1, P1 ;  /* 0x00005900060a7a11 */ /* 0x000fe200008f0c07 */
[----:B------:R-:W-:Y:S02]  /*6f70*/  IMAD.IADD R21, R0, 0x1, -R8 ;  /* 0x0000000100157824 */ /* 0x000fe400078e0a08 */
[----:B------:R-:W-:Y:S02]  /*6f80*/  IMAD.SHL.U32 R6, R68, 0x40, RZ ;  /* 0x0000004044067824 */ /* 0x000fe400078e00ff */
[----:B------:R-:W-:-:S03]  /*6f90*/  IMAD.SHL.U32 R224, R48, 0x8, RZ ;  /* 0x0000000830e07824 */ /* 0x000fc600078e00ff */
[----:B------:R-:W-:Y:S02]  /*6fa0*/  LOP3.LUT R24, R6, 0x1c0, RZ, 0xc0, !PT ;  /* 0x000001c006187812 */ /* 0x000fe400078ec0ff */
[----:B------:R-:W-:Y:S02]  /*6fb0*/  IADD3 R188, R224, 0x40, RZ ;  /* 0x00000040e0bc7810 */ /* 0x000fe40007ffe0ff */
[----:B------:R-:W-:Y:S01]  /*6fc0*/  SHF.R.U32.HI R41, RZ, 0x3, R24 ;  /* 0x00000003ff297819 */ /* 0x000fe20000011618 */
[----:B------:R-:W-:Y:S01]  /*6fd0*/  IMAD.MOV.U32 R6, RZ, RZ, 0x10 ;  /* 0x00000010ff067424 */ /* 0x000fe200078e00ff */
[----:B------:R-:W-:Y:S04]  /*6fe0*/  SHFL.IDX PT, R8, R11, 0x1, 0x181f ;  /* 0x00381f000b087f89 */ /* 0x000fe800000e0000 */
[----:B------:R-:W-:Y:S01]  /*6ff0*/  SHFL.IDX PT, R9, R10, 0x1, 0x181f ;  /* 0x00381f000a097f89 */ /* 0x000fe200000e0000 */
[----:B------:R-:W-:Y:S01]  /*7000*/  IADD3 R12, R18, 0x60, RZ ;  /* 0x00000060120c7810 */ /* 0x000fe20007ffe0ff */
[----:B------:R-:W-:-:S04]  /*7010*/  IMAD R84, R227, -0x60, R84 ;  /* 0xffffffa0e3547824 */ /* 0x000fc800078e0254 */
[----:B------:R-:W-:-:S04]  /*7020*/  IMAD.IADD R165, R170, 0x1, R84 ;  /* 0x00000001aaa57824 */ /* 0x000fc800078e0254 */
[----:B------:R-:W-:Y:S01]  /*7030*/  IMAD.IADD R85, R165, 0x1, -R68 ;  /* 0x00000001a5557824 */ /* 0x000fe200078e0a44 */
[----:B--2---:R-:W-:Y:S01]  /*7040*/  SHF.R.S32.HI R79, RZ, 0x1f, R217 ;  /* 0x0000001fff4f7819 */ /* 0x004fe200000114d9 */
[----:B------:R-:W-:-:S04]  /*7050*/  IMAD.WIDE.U32 R2, R217, c[0x0][0x1f0], R2 ;  /* 0x00007c00d9027a25 */ /* 0x000fc800078e0002 */
[----:B------:R-:W-:Y:S01]  /*7060*/  IMAD R5, R79, c[0x0][0x1f0], RZ ;  /* 0x00007c004f057a24 */ /* 0x000fe200078e02ff */
[----:B------:R-:W-:-:S03]  /*7070*/  IADD3 R4, P0, R200, R2, RZ ;  /* 0x00000002c8047210 */ /* 0x000fc60007f1e0ff */
[----:B------:R-:W-:Y:S02]  /*7080*/  IMAD R5, R217, c[0x0][0x1f4], R5 ;  /* 0x00007d00d9057a24 */ /* 0x000fe400078e0205 */
[----:B---3--:R-:W-:Y:S01]  /*7090*/  IMAD R45, R169, c[0x0][0x2c4], RZ ;  /* 0x0000b100a92d7a24 */ /* 0x008fe200078e02ff */
[----:B------:R-:W-:Y:S02]  /*70a0*/  SHFL.IDX PT, R2, R11, RZ, 0x181f ;  /* 0x00181fff0b027589 */ /* 0x000fe400000e0000 */
[----:B------:R-:W-:Y:S02]  /*70b0*/  IADD3.X R0, R190, R3, R5, P0, !PT ;  /* 0x00000003be007210 */ /* 0x000fe400007fe405 */
[----:B------:R-:W-:Y:S01]  /*70c0*/  ISETP.GE.AND P4, PT, R18, R45, PT ;  /* 0x0000002d1200720c */ /* 0x000fe20003f86270 */
[----:B------:R-:W1:Y:S01]  /*70d0*/  SHFL.IDX PT, R3, R10, RZ, 0x181f ;  /* 0x00181fff0a037589 */ /* 0x000e6200000e0000 */
[----:B------:R-:W-:Y:S02]  /*70e0*/  LEA.HI R5, R168, R167, RZ, 0x6 ;  /* 0x000000a7a8057211 */ /* 0x000fe400078f30ff */
[----:B------:R-:W-:-:S03]  /*70f0*/  LEA R20, P0, R4, c[0x0][0x1c8], 0x1 ;  /* 0x0000720004147a11 */ /* 0x000fc600078008ff */
[----:B------:R-:W-:Y:S01]  /*7100*/  IMAD.SHL.U32 R5, R5, 0x8, RZ ;  /* 0x0000000805057824 */ /* 0x000fe200078e00ff */
[----:B------:R-:W-:Y:S02]  /*7110*/  LEA.HI.X R19, R4, c[0x0][0x1cc], R0, 0x1, P0 ;  /* 0x0000730004137a11 */ /* 0x000fe400000f0c00 */
[----:B------:R-:W-:-:S03]  /*7120*/  LOP3.LUT R4, R24, 0x38, R224, 0xf8, !PT ;  /* 0x0000003818047812 */ /* 0x000fc600078ef8e0 */
[----:B------:R-:W-:Y:S02]  /*7130*/  @!P4 SHF.R.S32.HI R0, RZ, 0x1f, R188 ;  /* 0x0000001fff00c819 */ /* 0x000fe400000114bc */
[----:B------:R-:W-:Y:S02]  /*7140*/  LOP3.LUT R30, R5, 0xfffffe00, RZ, 0xc0, !PT ;  /* 0xfffffe00051e7812 */ /* 0x000fe400078ec0ff */
[----:B------:R-:W-:Y:S02]  /*7150*/  LOP3.LUT R4, R4, R41, RZ, 0x3c, !PT ;  /* 0x0000002904047212 */ /* 0x000fe400078e3cff */
[----:B------:R-:W-:Y:S02]  /*7160*/  R2P PR, R21, 0x6 ;  /* 0x0000000615007804 */ /* 0x000fe40000000000 */
[----:B------:R-:W-:Y:S02]  /*7170*/  ISETP.GE.AND P3, PT, R224, c[0x0][0x198], PT ;  /* 0x00006600e0007a0c */ /* 0x000fe40003f66270 */
[----:B------:R-:W-:-:S02]  /*7180*/  @!P4 LEA.HI R0, R0, R188, RZ, 0x3 ;  /* 0x000000bc0000c211 */ /* 0x000fc400078f18ff */
[----:B------:R-:W-:Y:S01]  /*7190*/  ISETP.GE.AND P0, PT, R188, c[0x0][0x198], PT ;  /* 0x00006600bc007a0c */ /* 0x000fe20003f06270 */
[----:B------:R-:W-:Y:S01]  /*71a0*/  IMAD.IADD R219, R30, 0x1, R4 ;  /* 0x000000011edb7824 */ /* 0x000fe200078e0204 */
[----:B------:R-:W-:Y:S02]  /*71b0*/  @!P4 LOP3.LUT R4, R0, 0xfffffff8, RZ, 0xc0, !PT ;  /* 0xfffffff80004c812 */ /* 0x000fe400078ec0ff */
[----:B------:R-:W-:Y:S01]  /*71c0*/  SEL R5, R6, 0xfffffff0, !P1 ;  /* 0xfffffff006057807 */ /* 0x000fe20004800000 */
[----:B------:R-:W-:Y:S02]  /*71d0*/  @!P4 IMAD.SHL.U32 R0, R219, 0x2, RZ ;  /* 0x00000002db00c824 */ /* 0x000fe400078e00ff */
[----:B-1----:R-:W-:-:S04]  /*71e0*/  @!P4 IMAD.WIDE R6, R224, 0x2, R2 ;  /* 0x00000002e006c825 */ /* 0x002fc800078e0202 */
[----:B------:R-:W-:Y:S01]  /*71f0*/  @!P4 IMAD.WIDE R2, R4, 0x2, R2 ;  /* 0x000000020402c825 */ /* 0x000fe200078e0202 */
[----:B------:R1:W-:Y:S04]  /*7200*/  @!P4 LDGSTS.E.BYPASS.LTC128B.128 [R0+0x100], [R6.64], !P3 ;  /* 0x001000000600cfae */ /* 0x0003e8000d901d52 */
[----:B------:R2:W-:Y:S01]  /*7210*/  @!P4 LDGSTS.E.BYPASS.LTC128B.128 [R0+0x4100], [R2.64], !P0 ;  /* 0x041000000200cfae */ /* 0x0005e2000c101d52 */
[----:B------:R-:W-:-:S04]  /*7220*/  IADD3 R4, R18, 0x20, RZ ;  /* 0x0000002012047810 */ /* 0x000fc80007ffe0ff */
[----:B------:R-:W-:Y:S02]  /*7230*/  ISETP.GE.AND P1, PT, R4, R45, PT ;  /* 0x0000002d0400720c */ /* 0x000fe40003f26270 */
[----:B--2---:R-:W-:-:S04]  /*7240*/  IADD3 R2, R18, 0x40, RZ ;  /* 0x0000004012027810 */ /* 0x004fc80007ffe0ff */
[-C--:B------:R-:W-:Y:S01]  /*7250*/  ISETP.GE.AND P5, PT, R2, R45.reuse, PT ;  /* 0x0000002d0200720c */ /* 0x080fe20003fa6270 */
[----:B-1----:R-:W-:Y:S06]  /*7260*/  SHFL.IDX PT, R6, R11, 0x2, 0x181f ;  /* 0x00581f000b067f89 */ /* 0x002fec00000e0000 */
[--C-:B------:R-:W-:Y:S02]  /*7270*/  @!P1 SHF.R.S32.HI R0, RZ, 0x1f, R188.reuse ;  /* 0x0000001fff009819 */ /* 0x100fe400000114bc */
[----:B------:R-:W-:Y:S01]  /*7280*/  ISETP.GE.AND P6, PT, R12, R45, PT ;  /* 0x0000002d0c00720c */ /* 0x000fe20003fc6270 */
[----:B------:R-:W1:Y:S03]  /*7290*/  SHFL.IDX PT, R7, R10, 0x2, 0x181f ;  /* 0x00581f000a077f89 */ /* 0x000e6600000e0000 */
[----:B------:R-:W-:Y:S01]  /*72a0*/  @!P5 SHF.R.S32.HI R2, RZ, 0x1f, R188 ;  /* 0x0000001fff02d819 */ /* 0x000fe200000114bc */
[----:B------:R2:W-:Y:S03]  /*72b0*/  SHFL.IDX PT, R3, R10, 0x3, 0x181f ;  /* 0x00781f000a037f89 */ /* 0x0005e600000e0000 */
[----:B------:R-:W-:-:S02]  /*72c0*/  @!P5 LEA.HI R4, R2, R188, RZ, 0x3 ;  /* 0x000000bc0204d211 */ /* 0x000fc400078f18ff */
[----:B------:R3:W4:Y:S01]  /*72d0*/  SHFL.IDX PT, R2, R11, 0x3, 0x181f ;  /* 0x00781f000b027f89 */ /* 0x00072200000e0000 */
[----:B------:R-:W-:-:S04]  /*72e0*/  @!P1 LEA.HI R0, R0, R188, RZ, 0x3 ;  /* 0x000000bc00009211 */ /* 0x000fc800078f18ff */
[----:B------:R-:W-:-:S05]  /*72f0*/  @!P1 LOP3.LUT R0, R0, 0xfffffff8, RZ, 0xc0, !PT ;  /* 0xfffffff800009812 */ /* 0x000fca00078ec0ff */
[----:B------:R-:W-:Y:S01]  /*7300*/  @!P1 IMAD.WIDE R14, R0, 0x2, R8 ;  /* 0x00000002000e9825 */ /* 0x000fe200078e0208 */
[----:B------:R-:W-:-:S04]  /*7310*/  @!P6 SHF.R.S32.HI R0, RZ, 0x1f, R188 ;  /* 0x0000001fff00e819 */ /* 0x000fc800000114bc */
[----:B------:R-:W-:Y:S01]  /*7320*/  @!P6 LEA.HI R0, R0, R188, RZ, 0x3 ;  /* 0x000000bc0000e211 */ /* 0x000fe200078f18ff */
[----:B------:R-:W-:Y:S01]  /*7330*/  @!P1 IMAD.SHL.U32 R16, R219, 0x2, RZ ;  /* 0x00000002db109824 */ /* 0x000fe200078e00ff */
[----:B--2---:R-:W-:Y:S01]  /*7340*/  @!P5 LOP3.LUT R10, R4, 0xfffffff8, RZ, 0xc0, !PT ;  /* 0xfffffff8040ad812 */ /* 0x004fe200078ec0ff */
[----:B------:R-:W-:Y:S01]  /*7350*/  @!P1 IMAD.WIDE R12, R224, 0x2, R8 ;  /* 0x00000002e00c9825 */ /* 0x000fe200078e0208 */
[----:B------:R-:W-:-:S03]  /*7360*/  @!P6 LOP3.LUT R0, R0, 0xfffffff8, RZ, 0xc0, !PT ;  /* 0xfffffff80000e812 */ /* 0x000fc600078ec0ff */
[----:B------:R-:W-:Y:S01]  /*7370*/  @!P5 IMAD.SHL.U32 R4, R219, 0x2, RZ ;  /* 0x00000002db04d824 */ /* 0x000fe200078e00ff */
[----:B------:R2:W-:Y:S01]  /*7380*/  @!P1 LDGSTS.E.BYPASS.LTC128B.128 [R16+0x1100], [R12.64], !P3 ;  /* 0x011000000c109fae */ /* 0x0005e2000d901d52 */
[----:B-1----:R-:W-:-:S03]  /*7390*/  @!P5 IMAD.WIDE R8, R224, 0x2, R6 ;  /* 0x00000002e008d825 */ /* 0x002fc600078e0206 */
[----:B------:R2:W-:Y:S01]  /*73a0*/  @!P1 LDGSTS.E.BYPASS.LTC128B.128 [R16+0x5100], [R14.64], !P0 ;  /* 0x051000000e109fae */ /* 0x0005e2000c101d52 */
[----:B---3--:R-:W-:-:S03]  /*73b0*/  @!P5 IMAD.WIDE R10, R10, 0x2, R6 ;  /* 0x000000020a0ad825 */ /* 0x008fc600078e0206 */
[----:B------:R1:W-:Y:S01]  /*73c0*/  @!P5 LDGSTS.E.BYPASS.LTC128B.128 [R4+0x2100], [R8.64], !P3 ;  /* 0x021000000804dfae */ /* 0x0003e2000d901d52 */
[----:B------:R-:W-:Y:S02]  /*73d0*/  @!P6 IMAD.SHL.U32 R17, R219, 0x2, RZ ;  /* 0x00000002db11e824 */ /* 0x000fe400078e00ff */
[--C-:B----4-:R-:W-:Y:S01]  /*73e0*/  @!P6 IMAD.WIDE R6, R224, 0x2, R2.reuse ;  /* 0x00000002e006e825 */ /* 0x110fe200078e0202 */
[----:B------:R3:W-:Y:S03]  /*73f0*/  @!P5 LDGSTS.E.BYPASS.LTC128B.128 [R4+0x6100], [R10.64], !P0 ;  /* 0x061000000a04dfae */ /* 0x0007e6000c101d52 */
[----:B------:R-:W-:Y:S01]  /*7400*/  @!P6 IMAD.WIDE R2, R0, 0x2, R2 ;  /* 0x000000020002e825 */ /* 0x000fe200078e0202 */
[----:B------:R4:W-:Y:S04]  /*7410*/  @!P6 LDGSTS.E.BYPASS.LTC128B.128 [R17+0x3100], [R6.64], !P3 ;  /* 0x031000000611efae */ /* 0x0009e8000d901d52 */
[----:B------:R1:W-:Y:S01]  /*7420*/  @!P6 LDGSTS.E.BYPASS.LTC128B.128 [R17+0x7100], [R2.64], !P0 ;  /* 0x071000000211efae */ /* 0x0003e2000c101d52 */
[----:B------:R-:W-:-:S02]  /*7430*/  ISETP.GE.AND P0, PT, R85, 0x1, PT ;  /* 0x000000015500780c */ /* 0x000fc40003f06270 */
[----:B------:R-:W-:Y:S01]  /*7440*/  ISETP.GE.AND P3, PT, R188, c[0x0][0x1d4], PT ;  /* 0x00007500bc007a0c */ /* 0x000fe20003f66270 */
[----:B------:R-:W0:Y:S04]  /*7450*/  LDGDEPBAR ;  /* 0x00000000000079af */ /* 0x000e280000000000 */
[----:B----4-:R-:W-:Y:S04]  /*7460*/  SHFL.IDX PT, R6, R20, RZ, 0x181f ;  /* 0x00181fff14067589 */ /* 0x010fe800000e0000 */
[----:B------:R-:W4:Y:S01]  /*7470*/  SHFL.IDX PT, R7, R19, RZ, 0x181f ;  /* 0x00181fff13077589 */ /* 0x000f2200000e0000 */
[----:B-1----:R-:W-:Y:S01]  /*7480*/  IMAD.MOV.U32 R2, RZ, RZ, 0x20 ;  /* 0x00000020ff027424 */ /* 0x002fe200078e00ff */
[----:B------:R-:W-:-:S04]  /*7490*/  @P0 SHF.R.S32.HI R0, RZ, 0x1f, R188 ;  /* 0x0000001fff000819 */ /* 0x000fc800000114bc */
[----:B------:R-:W-:Y:S02]  /*74a0*/  @P0 LEA.HI R0, R0, R188, RZ, 0x3 ;  /* 0x000000bc00000211 */ /* 0x000fe400078f18ff */
[----:B------:R-:W-:Y:S02]  /*74b0*/  SEL R2, R2, 0xffffffe0, !P2 ;  /* 0xffffffe002027807 */ /* 0x000fe40005000000 */
[----:B------:R-:W-:Y:S02]  /*74c0*/  ISETP.GE.AND P2, PT, R224, c[0x0][0x1d4], PT ;  /* 0x00007500e0007a0c */ /* 0x000fe40003f46270 */
[----:B------:R-:W-:Y:S01]  /*74d0*/  @P0 LOP3.LUT R0, R0, 0xfffffff8, RZ, 0xc0, !PT ;  /* 0xfffffff800000812 */ /* 0x000fe200078ec0ff */
[----:B------:R-:W-:-:S04]  /*74e0*/  @P0 IMAD.SHL.U32 R3, R219, 0x2, RZ ;  /* 0x00000002db030824 */ /* 0x000fc800078e00ff */
[----:B----4-:R-:W-:-:S04]  /*74f0*/  @P0 IMAD.WIDE R8, R0, 0x2, R6 ;  /* 0x0000000200080825 */ /* 0x010fc800078e0206 */
[----:B------:R-:W-:-:S05]  /*7500*/  @P0 IMAD.WIDE R6, R224, 0x2, R6 ;  /* 0x00000002e0060825 */ /* 0x000fca00078e0206 */
[----:B------:R1:W-:Y:S04]  /*7510*/  @P0 LDGSTS.E.BYPASS.LTC128B.128 [R3+0x8100], [R6.64], !P2 ;  /* 0x0810000006030fae */ /* 0x0003e8000d101d52 */
[----:B------:R4:W-:Y:S01]  /*7520*/  @P0 LDGSTS.E.BYPASS.LTC128B.128 [R3+0xb100], [R8.64], !P3 ;  /* 0x0b10000008030fae */ /* 0x0009e2000d901d52 */
[----:B------:R-:W-:-:S03]  /*7530*/  ISETP.GE.AND P0, PT, R85, 0x21, PT ;  /* 0x000000215500780c */ /* 0x000fc60003f06270 */
[----:B-1----:R-:W-:Y:S04]  /*7540*/  SHFL.IDX PT, R6, R20, 0x1, 0x181f ;  /* 0x00381f0014067f89 */ /* 0x002fe800000e0000 */
[----:B------:R-:W1:Y:S06]  /*7550*/  SHFL.IDX PT, R7, R19, 0x1, 0x181f ;  /* 0x00381f0013077f89 */ /* 0x000e6c00000e0000 */
[----:B------:R-:W-:-:S04]  /*7560*/  @P0 SHF.R.S32.HI R0, RZ, 0x1f, R188 ;  /* 0x0000001fff000819 */ /* 0x000fc800000114bc */
[----:B------:R-:W-:-:S04]  /*7570*/  @P0 LEA.HI R0, R0, R188, RZ, 0x3 ;  /* 0x000000bc00000211 */ /* 0x000fc800078f18ff */
[----:B----4-:R-:W-:Y:S01]  /*7580*/  @P0 LOP3.LUT R3, R0, 0xfffffff8, RZ, 0xc0, !PT ;  /* 0xfffffff800030812 */ /* 0x010fe200078ec0ff */
[----:B------:R-:W-:Y:S02]  /*7590*/  @P0 IMAD.SHL.U32 R0, R219, 0x2, RZ ;  /* 0x00000002db000824 */ /* 0x000fe400078e00ff */
[----:B-1----:R-:W-:-:S04]  /*75a0*/  @P0 IMAD.WIDE R8, R224, 0x2, R6 ;  /* 0x00000002e0080825 */ /* 0x002fc800078e0206 */
[----:B------:R-:W-:Y:S01]  /*75b0*/  @P0 IMAD.WIDE R6, R3, 0x2, R6 ;  /* 0x0000000203060825 */ /* 0x000fe200078e0206 */
[----:B------:R1:W-:Y:S04]  /*75c0*/  @P0 LDGSTS.E.BYPASS.LTC128B.128 [R0+0x9100], [R8.64], !P2 ;  /* 0x0910000008000fae */ /* 0x0003e8000d101d52 */
[----:B------:R1:W-:Y:S01]  /*75d0*/  @P0 LDGSTS.E.BYPASS.LTC128B.128 [R0+0xc100], [R6.64], !P3 ;  /* 0x0c10000006000fae */ /* 0x0003e2000d901d52 */
[----:B------:R-:W-:Y:S01]  /*75e0*/  ISETP.GE.AND P0, PT, R85, 0x41, PT ;  /* 0x000000415500780c */ /* 0x000fe20003f06270 */
[----:B-1----:R-:W-:-:S04]  /*75f0*/  IMAD R0, R220, c[0x0][0x1e0], RZ ;  /* 0x00007800dc007a24 */ /* 0x002fc800078e02ff */
[----:B------:R-:W-:-:S04]  /*7600*/  IMAD R0, R217, c[0x0][0x1f0], R0 ;  /* 0x00007c00d9007a24 */ /* 0x000fc800078e0200 */
[----:B------:R-:W-:-:S05]  /*7610*/  IMAD R0, R31, c[0x0][0x1e8], R0 ;  /* 0x00007a001f007a24 */ /* 0x000fca00078e0200 */
[----:B------:R-:W-:Y:S01]  /*7620*/  LEA R6, R0, c[0x0][0x1c8], 0x1 ;  /* 0x0000720000067a11 */ /* 0x000fe200078e08ff */
[----:B------:R-:W-:Y:S05]  /*7630*/  SHFL.IDX PT, R7, R19, 0x2, 0x181f ;  /* 0x00581f0013077f89 */ /* 0x000fea00000e0000 */
[----:B------:R-:W1:Y:S01]  /*7640*/  SHFL.IDX PT, R6, R6, 0x2, 0x181f ;  /* 0x00581f0006067f89 */ /* 0x000e6200000e0000 */
[----:B------:R-:W-:-:S04]  /*7650*/  @P0 SHF.R.S32.HI R0, RZ, 0x1f, R188 ;  /* 0x0000001fff000819 */ /* 0x000fc800000114bc */
[----:B------:R-:W-:-:S04]  /*7660*/  @P0 LEA.HI R0, R0, R188, RZ, 0x3 ;  /* 0x000000bc00000211 */ /* 0x000fc800078f18ff */
[----:B------:R-:W-:Y:S01]  /*7670*/  @P0 LOP3.LUT R3, R0, 0xfffffff8, RZ, 0xc0, !PT ;  /* 0xfffffff800030812 */ /* 0x000fe200078ec0ff */
[----:B------:R-:W-:Y:S02]  /*7680*/  @P0 IMAD.SHL.U32 R0, R219, 0x2, RZ ;  /* 0x00000002db000824 */ /* 0x000fe400078e00ff */
[----:B-1----:R-:W-:-:S04]  /*7690*/  @P0 IMAD.WIDE R8, R224, 0x2, R6 ;  /* 0x00000002e0080825 */ /* 0x002fc800078e0206 */
[----:B------:R-:W-:Y:S01]  /*76a0*/  @P0 IMAD.WIDE R6, R3, 0x2, R6 ;  /* 0x0000000203060825 */ /* 0x000fe200078e0206 */
[----:B------:R1:W-:Y:S04]  /*76b0*/  @P0 LDGSTS.E.BYPASS.LTC128B.128 [R0+0xa100], [R8.64], !P2 ;  /* 0x0a10000008000fae */ /* 0x0003e8000d101d52 */
[----:B------:R1:W-:Y:S01]  /*76c0*/  @P0 LDGSTS.E.BYPASS.LTC128B.128 [R0+0xd100], [R6.64], !P3 ;  /* 0x0d10000006000fae */ /* 0x0003e2000d901d52 */
[----:B------:R-:W-:Y:S02]  /*76d0*/  LOP3.LUT R215, R215, 0xfffbffff, RZ, 0xc0, !PT ;  /* 0xfffbffffd7d77812 */ /* 0x000fe400078ec0ff */
[----:B------:R-:W-:Y:S01]  /*76e0*/  ISETP.LT.AND P0, PT, RZ, c[0x0][0x27c], PT ;  /* 0x00009f00ff007a0c */ /* 0x000fe20003f01270 */
[----:B------:R-:W-:Y:S01]  /*76f0*/  IMAD.WIDE.U32 R82, R31, c[0x0][0x210], RZ ;  /* 0x000084001f527a25 */ /* 0x000fe200078e00ff */
[----:B------:R-:W-:Y:S01]  /*7700*/  @P2 LOP3.LUT R215, R215, 0x40000, RZ, 0xfc, !PT ;  /* 0x00040000d7d72812 */ /* 0x000fe200078efcff */
[----:B------:R-:W0:Y:S01]  /*7710*/  LDGDEPBAR ;  /* 0x00000000000079af */ /* 0x000e220000000000 */
[----:B-1----:R-:W-:-:S04]  /*7720*/  SHF.R.S32.HI R0, RZ, 0x4, R23 ;  /* 0x00000004ff007819 */ /* 0x002fc80000011417 */
[----:B------:R-:W-:-:S04]  /*7730*/  LEA.HI R3, R23, R0, RZ, 0x1 ;  /* 0x0000000017037211 */ /* 0x000fc800078f08ff */
[----:B------:R-:W-:-:S05]  /*7740*/  LOP3.LUT R3, R3, 0xfffffffe, RZ, 0xc0, !PT ;  /* 0xfffffffe03037812 */ /* 0x000fca00078ec0ff */
[----:B------:R-:W-:Y:S02]  /*7750*/  IMAD.IADD R78, R0, 0x1, -R3 ;  /* 0x00000001004e7824 */ /* 0x000fe400078e0a03 */
[----:B------:R-:W-:Y:S02]  /*7760*/  IMAD.SHL.U32 R0, R21, 0x40, RZ ;  /* 0x0000004015007824 */ /* 0x000fe400078e00ff */
[----:B------:R-:W-:-:S03]  /*7770*/  IMAD.SHL.U32 R3, R78, 0x8, RZ ;  /* 0x000000084e037824 */ /* 0x000fc600078e00ff */
[----:B------:R-:W-:Y:S02]  /*7780*/  LOP3.LUT R0, R0, 0x1c0, RZ, 0xc0, !PT ;  /* 0x000001c000007812 */ /* 0x000fe400078ec0ff */
[----:B------:R-:W-:Y:S02]  /*7790*/  ISETP.GT.AND P2, PT, R197, 0x5f, PT ;  /* 0x0000005fc500780c */ /* 0x000fe40003f44270 */
[----:B------:R-:W-:Y:S02]  /*77a0*/  LOP3.LUT R3, R0, 0x8, R3, 0xf8, !PT ;  /* 0x0000000800037812 */ /* 0x000fe400078ef803 */
[----:B---3--:R-:W-:Y:S02]  /*77b0*/  SHF.R.U32.HI R4, RZ, 0x3, R0 ;  /* 0x00000003ff047819 */ /* 0x008fe40000011600 */
[----:B------:R-:W-:Y:S02]  /*77c0*/  LOP3.LUT R215, R215, 0xffefffff, RZ, 0xc0, !PT ;  /* 0xffefffffd7d77812 */ /* 0x000fe400078ec0ff */
[----:B------:R-:W-:Y:S01]  /*77d0*/  LOP3.LUT R4, R3, R4, RZ, 0x3c, !PT ;  /* 0x0000000403047212 */ /* 0x000fe200078e3cff */
[----:B------:R-:W-:Y:S01]  /*77e0*/  IMAD R3, R156, c[0x0][0x210], RZ ;  /* 0x000084009c037a24 */ /* 0x000fe200078e02ff */
[----:B------:R-:W-:Y:S01]  /*77f0*/  @P3 LOP3.LUT R215, R215, 0x100000, RZ, 0xfc, !PT ;  /* 0x00100000d7d73812 */ /* 0x000fe200078efcff */
[----:B------:R-:W-:-:S02]  /*7800*/  IMAD.SHL.U32 R0, R22, 0x40, RZ ;  /* 0x0000004016007824 */ /* 0x000fc400078e00ff */
[----:B------:R-:W-:Y:S01]  /*7810*/  IMAD R3, R31, c[0x0][0x214], R3 ;  /* 0x000085001f037a24 */ /* 0x000fe200078e0203 */
[----:B------:R-:W-:Y:S02]  /*7820*/  LOP3.LUT R215, R215, 0xfff7ffff, RZ, 0xc0, !PT ;  /* 0xfff7ffffd7d77812 */ /* 0x000fe400078ec0ff */
[----:B------:R-:W-:Y:S01]  /*7830*/  SEL R229, RZ, 0x10, P3 ;  /* 0x00000010ffe57807 */ /* 0x000fe20001800000 */
[----:B------:R-:W-:Y:S01]  /*7840*/  IMAD.IADD R81, R83, 0x1, R3 ;  /* 0x0000000153517824 */ /* 0x000fe200078e0203 */
[----:B------:R-:W-:Y:S02]  /*7850*/  LOP3.LUT R4, R4, 0xfffffe00, R0, 0xf8, !PT ;  /* 0xfffffe0004047812 */ /* 0x000fe400078ef800 */
[----:B------:R-:W-:Y:S02]  /*7860*/  IADD3 R166, R227, -0x1, RZ ;  /* 0xffffffffe3a67810 */ /* 0x000fe40007ffe0ff */
[----:B------:R-:W-:Y:S02]  /*7870*/  ISETP.NE.AND P3, PT, R26, 0x1, PT ;  /* 0x000000011a00780c */ /* 0x000fe40003f65270 */
[----:B------:R-:W-:Y:S01]  /*7880*/  @P2 LOP3.LUT R215, R215, 0x80000, RZ, 0xfc, !PT ;  /* 0x00080000d7d72812 */ /* 0x000fe200078efcff */
[----:B------:R-:W-:Y:S05]  /*7890*/  @P0 BRA `(.L_x_362) ;  /* 0x0000002000000947 */ /* 0x000fea0003800000 */
[----:B--2---:R-:W-:-:S04]  /*78a0*/  DEPBAR.LE SB0, 0x1 ;  /* 0x000080400000791a */ /* 0x004fc80000000000 */
[----:B------:R-:W-:Y:S05]  /*78b0*/  BRA `(.L_x_363) ;  /* 0x00004cd000007947 */ /* 0x000fea0003800000 */
.L_x_362:
[----:B--2---:R-:W-:Y:S01]  /*78c0*/  ULDC.U8 UR4, c[0x0][0x298] ;  /* 0x0000a60000047ab9 */ /* 0x004fe20000000000 */
[----:B-----5:R-:W-:Y:S01]  /*78d0*/  SHF.R.S32.HI R0, RZ, 0x1f, R136 ;  /* 0x0000001fff007819 */ /* 0x020fe20000011488 */
[----:B------:R-:W-:Y:S01]  /*78e0*/  IMAD.WIDE.U32 R10, R136, c[0x0][0x280], RZ ;  /* 0x0000a000880a7a25 */ /* 0x000fe200078e00ff */
[----:B------:R-:W-:Y:S01]  /*78f0*/  ISETP.NE.AND P0, PT, RZ, UR4, PT ;  /* 0x00000004ff007c0c */ /* 0x000fe2000bf05270 */
[----:B------:R-:W-:Y:S01]  /*7900*/  BSSY B2, `(.L_x_363) ;  /* 0x00004c8000027945 */ /* 0x000fe20003800000 */
[----:B------:R-:W-:Y:S01]  /*7910*/  SHF.L.U32 R44, R219, 0x1, RZ ;  /* 0x00000001db2c7819 */ /* 0x000fe200000006ff */
[C---:B------:R-:W-:Y:S02]  /*7920*/  IMAD R3, R0.reuse, c[0x0][0x280], RZ ;  /* 0x0000a00000037a24 */ /* 0x040fe400078e02ff */
[----:B------:R-:W-:Y:S02]  /*7930*/  IMAD R0, R0, c[0x0][0x290], RZ ;  /* 0x0000a40000007a24 */ /* 0x000fe400078e02ff */
[----:B------:R-:W-:-:S02]  /*7940*/  IMAD R3, R136, c[0x0][0x284], R3 ;  /* 0x0000a10088037a24 */ /* 0x000fc400078e0203 */
[----:B------:R-:W-:Y:S01]  /*7950*/  IMAD R6, R136, c[0x0][0x294], R0 ;  /* 0x0000a50088067a24 */ /* 0x000fe200078e0200 */
[----:B------:R-:W-:Y:S01]  /*7960*/  LEA R0, R48, R18, 0x5 ;  /* 0x0000001230007211 */ /* 0x000fe200078e28ff */
[----:B------:R-:W-:Y:S01]  /*7970*/  IMAD.WIDE.U32 R12, R136, c[0x0][0x290], RZ ;  /* 0x0000a400880c7a25 */ /* 0x000fe200078e00ff */
[----:B------:R-:W-:-:S04]  /*7980*/  IADD3 R9, R3, R11, RZ ;  /* 0x0000000b03097210 */ /* 0x000fc80007ffe0ff */
[----:B------:R-:W-:Y:S01]  /*7990*/  IADD3 R7, R6, R13, RZ ;  /* 0x0000000d06077210 */ /* 0x000fe20007ffe0ff */
[----:B------:R-:W-:Y:S05]  /*79a0*/  @!P0 BRA `(.L_x_364) ;  /* 0x0000258000008947 */ /* 0x000fea0003800000 */
[----:B------:R-:W-:Y:S01]  /*79b0*/  @P3 IMAD.HI.U32 R3, R0, c[0x0][0x2c8], RZ ;  /* 0x0000b20000033a27 */ /* 0x000fe200078e00ff */
[----:B------:R-:W-:Y:S01]  /*79c0*/  MOV R8, R10 ;  /* 0x0000000a00087202 */ /* 0x000fe20000000f00 */
[----:B------:R-:W-:Y:S01]  /*79d0*/  BSSY B0, `(.L_x_365) ;  /* 0x000002d000007945 */ /* 0x000fe20003800000 */
[----:B------:R-:W-:Y:S01]  /*79e0*/  CS2R R32, SRZ ;  /* 0x0000000000207805 */ /* 0x000fe2000001ff00 */
[----:B------:R-:W-:Y:S01]  /*79f0*/  IMAD.SHL.U32 R38, R48, 0x4, RZ ;  /* 0x0000000430267824 */ /* 0x000fe200078e00ff */
[----:B------:R-:W-:Y:S01]  /*7a00*/  @P3 SHF.R.U32.HI R0, RZ, c[0x0][0x2cc], R3 ;  /* 0x0000b300ff003a19 */ /* 0x000fe20000011603 */
[----:B------:R-:W-:Y:S01]  /*7a10*/  CS2R R20, SRZ ;  /* 0x0000000000147805 */ /* 0x000fe2000001ff00 */
[----:B------:R-:W-:Y:S01]  /*7a20*/  CS2R R14, SRZ ;  /* 0x00000000000e7805 */ /* 0x000fe2000001ff00 */
[----:B------:R-:W-:Y:S01]  /*7a30*/  CS2R R22, SRZ ;  /* 0x0000000000167805 */ /* 0x000fe2000001ff00 */
[----:B------:R-:W-:Y:S01]  /*7a40*/  SHF.R.S32.HI R3, RZ, 0x1f, R0 ;  /* 0x0000001fff037819 */ /* 0x000fe20000011400 */
[----:B------:R-:W-:Y:S01]  /*7a50*/  IMAD.WIDE.U32 R8, R0, c[0x0][0x280], R8 ;  /* 0x0000a00000087a25 */ /* 0x000fe200078e0008 */
[----:B------:R-:W-:-:S03]  /*7a60*/  CS2R R16, SRZ ;  /* 0x0000000000107805 */ /* 0x000fc6000001ff00 */
[C---:B------:R-:W-:Y:S01]  /*7a70*/  IMAD R6, R3.reuse, c[0x0][0x280], RZ ;  /* 0x0000a00003067a24 */ /* 0x040fe200078e02ff */
[----:B------:R-:W-:Y:S01]  /*7a80*/  LEA R25, P0, R8, c[0x0][0x270], 0x1 ;  /* 0x00009c0008197a11 */ /* 0x000fe200078008ff */
[----:B------:R-:W-:Y:S02]  /*7a90*/  IMAD R3, R3, c[0x0][0x290], RZ ;  /* 0x0000a40003037a24 */ /* 0x000fe400078e02ff */
[----:B------:R-:W-:-:S05]  /*7aa0*/  IMAD R6, R0, c[0x0][0x284], R6 ;  /* 0x0000a10000067a24 */ /* 0x000fca00078e0206 */
[----:B------:R-:W-:-:S04]  /*7ab0*/  IADD3 R6, R9, R6, RZ ;  /* 0x0000000609067210 */ /* 0x000fc80007ffe0ff */
[----:B------:R-:W-:Y:S01]  /*7ac0*/  LEA.HI.X R24, R8, c[0x0][0x274], R6, 0x1, P0 ;  /* 0x00009d0008187a11 */ /* 0x000fe200000f0c06 */
[----:B------:R-:W-:Y:S01]  /*7ad0*/  IMAD.MOV.U32 R6, RZ, RZ, R12 ;  /* 0x000000ffff067224 */ /* 0x000fe200078e000c */
[----:B------:R1:W2:Y:S03]  /*7ae0*/  SHFL.IDX PT, R8, R25, RZ, 0x181f ;  /* 0x00181fff19087589 */ /* 0x0002a600000e0000 */
[C---:B------:R-:W-:Y:S01]  /*7af0*/  IMAD.WIDE.U32 R6, R0.reuse, c[0x0][0x290], R6 ;  /* 0x0000a40000067a25 */ /* 0x040fe200078e0006 */
[----:B------:R1:W3:Y:S03]  /*7b00*/  SHFL.IDX PT, R9, R24, RZ, 0x181f ;  /* 0x00181fff18097589 */ /* 0x0002e600000e0000 */
[----:B------:R-:W-:Y:S01]  /*7b10*/  IMAD R0, R0, c[0x0][0x294], R3 ;  /* 0x0000a50000007a24 */ /* 0x000fe200078e0203 */
[----:B------:R-:W-:-:S04]  /*7b20*/  LEA R19, P0, R6, c[0x0][0x288], 0x1 ;  /* 0x0000a20006137a11 */ /* 0x000fc800078008ff */
[----:B------:R-:W-:-:S04]  /*7b30*/  IADD3 R0, R7, R0, RZ ;  /* 0x0000000007007210 */ /* 0x000fc80007ffe0ff */
[----:B------:R-:W-:Y:S02]  /*7b40*/  LEA.HI.X R18, R6, c[0x0][0x28c], R0, 0x1, P0 ;  /* 0x0000a30006127a11 */ /* 0x000fe400000f0c00 */
[----:B------:R1:W4:Y:S04]  /*7b50*/  SHFL.IDX PT, R6, R19, RZ, 0x181f ;  /* 0x00181fff13067589 */ /* 0x00032800000e0000 */
[----:B------:R1:W1:Y:S01]  /*7b60*/  SHFL.IDX PT, R7, R18, RZ, 0x181f ;  /* 0x00181fff12077589 */ /* 0x00026200000e0000 */
[----:B------:R-:W-:Y:S05]  /*7b70*/  @P4 BRA `(.L_x_366) ;  /* 0x0000012000004947 */ /* 0x000fea0003800000 */
[C---:B------:R-:W-:Y:S01]  /*7b80*/  ISETP.GE.AND P0, PT, R38.reuse, c[0x0][0x27c], PT ;  /* 0x00009f0026007a0c */ /* 0x040fe20003f06270 */
[----:B------:R-:W-:Y:S01]  /*7b90*/  CS2R R14, SRZ ;  /* 0x00000000000e7805 */ /* 0x000fe2000001ff00 */
[----:B------:R-:W-:Y:S01]  /*7ba0*/  CS2R R16, SRZ ;  /* 0x0000000000107805 */ /* 0x000fe2000001ff00 */
[----:B------:R-:W-:-:S10]  /*7bb0*/  IADD3 R3, R38, 0x20, RZ ;  /* 0x0000002026037810 */ /* 0x000fd40007ffe0ff */
[----:B--23--:R-:W-:-:S04]  /*7bc0*/  @!P0 IMAD.WIDE R12, R38, 0x2, R8 ;  /* 0x00000002260c8825 */ /* 0x00cfc800078e0208 */
[----:B-1--4-:R-:W-:Y:S01]  /*7bd0*/  @!P0 IMAD.WIDE R10, R38, 0x2, R6 ;  /* 0x00000002260a8825 */ /* 0x012fe200078e0206 */
[----:B------:R1:W5:Y:S04]  /*7be0*/  @!P0 LD.E.64 R14, [R12.64] ;  /* 0x000000120c0e8980 */ /* 0x000368000c101b00 */
[----:B------:R1:W5:Y:S01]  /*7bf0*/  @!P0 LD.E.64 R16, [R10.64] ;  /* 0x000000120a108980 */ /* 0x000362000c101b00 */
[----:B------:R-:W-:Y:S01]  /*7c00*/  ISETP.GE.AND P0, PT, R3, c[0x0][0x27c], PT ;  /* 0x00009f0003007a0c */ /* 0x000fe20003f06270 */
[----:B------:R-:W-:Y:S01]  /*7c10*/  CS2R R20, SRZ ;  /* 0x0000000000147805 */ /* 0x000fe2000001ff00 */
[----:B------:R-:W-:-:S11]  /*7c20*/  CS2R R22, SRZ ;  /* 0x0000000000167805 */ /* 0x000fd6000001ff00 */
[----:B------:R-:W-:-:S04]  /*7c30*/  @!P0 SHF.R.S32.HI R0, RZ, 0x1f, R3 ;  /* 0x0000001fff008819 */ /* 0x000fc80000011403 */
[----:B------:R-:W-:-:S04]  /*7c40*/  @!P0 LEA.HI R0, R0, R3, RZ, 0x2 ;  /* 0x0000000300008211 */ /* 0x000fc800078f10ff */
[----:B------:R-:W-:-:S05]  /*7c50*/  @!P0 LOP3.LUT R0, R0, 0xfffffffc, RZ, 0xc0, !PT ;  /* 0xfffffffc00008812 */ /* 0x000fca00078ec0ff */
[----:B------:R-:W-:-:S04]  /*7c60*/  @!P0 IMAD.WIDE R8, R0, 0x2, R8 ;  /* 0x0000000200088825 */ /* 0x000fc800078e0208 */
[----:B------:R-:W-:Y:S01]  /*7c70*/  @!P0 IMAD.WIDE R6, R0, 0x2, R6 ;  /* 0x0000000200068825 */ /* 0x000fe200078e0206 */
[----:B------:R1:W5:Y:S04]  /*7c80*/  @!P0 LD.E.64 R20, [R8.64] ;  /* 0x0000001208148980 */ /* 0x000368000c101b00 */
[----:B------:R1:W5:Y:S02]  /*7c90*/  @!P0 LD.E.64 R22, [R6.64] ;  /* 0x0000001206168980 */ /* 0x000364000c101b00 */
.L_x_366:
[----:B------:R-:W-:Y:S05]  /*7ca0*/  BSYNC B0 ;  /* 0x0000000000007941 */ /* 0x000fea0003800000 */
.L_x_365:
[----:B-1---5:R-:W-:Y:S01]  /*7cb0*/  IMAD.MOV.U32 R11, RZ, RZ, R20 ;  /* 0x000000ffff0b7224 */ /* 0x022fe200078e0014 */
[----:B------:R-:W-:Y:S01]  /*7cc0*/  MOV R3, R14 ;  /* 0x0000000e00037202 */ /* 0x000fe20000000f00 */
[----:B------:R-:W-:Y:S01]  /*7cd0*/  IMAD.MOV.U32 R10, RZ, RZ, R21 ;  /* 0x000000ffff0a7224 */ /* 0x000fe200078e0015 */
[----:B---3--:R1:W3:Y:S01]  /*7ce0*/  SHFL.IDX PT, R9, R24, 0x1, 0x181f ;  /* 0x00381f0018097f89 */ /* 0x0082e200000e0000 */
[----:B------:R-:W-:Y:S01]  /*7cf0*/  IMAD.MOV.U32 R0, RZ, RZ, R15 ;  /* 0x000000ffff007224 */ /* 0x000fe200078e000f */
[----:B------:R-:W-:Y:S01]  /*7d00*/  BSSY B0, `(.L_x_367) ;  /* 0x0000022000007945 */ /* 0x000fe20003800000 */
[----:B------:R-:W-:Y:S01]  /*7d10*/  CS2R R26, SRZ ;  /* 0x00000000001a7805 */ /* 0x000fe2000001ff00 */
[----:B------:R-:W-:Y:S01]  /*7d20*/  PRMT R55, R10, 0x5410, R11 ;  /* 0x000054100a377816 */ /* 0x000fe2000000000b */
[----:B------:R-:W-:Y:S01]  /*7d30*/  IMAD.MOV.U32 R11, RZ, RZ, R22 ;  /* 0x000000ffff0b7224 */ /* 0x000fe200078e0016 */
[----:B------:R-:W-:Y:S01]  /*7d40*/  PRMT R49, R0, 0x5410, R3 ;  /* 0x0000541000317816 */ /* 0x000fe20000000003 */
[----:B------:R-:W-:Y:S01]  /*7d50*/  IMAD.MOV.U32 R3, RZ, RZ, R16 ;  /* 0x000000ffff037224 */ /* 0x000fe200078e0010 */
[----:B------:R-:W-:Y:S01]  /*7d60*/  MOV R10, R23 ;  /* 0x00000017000a7202 */ /* 0x000fe20000000f00 */
[----:B--2---:R1:W2:Y:S01]  /*7d70*/  SHFL.IDX PT, R8, R25, 0x1, 0x181f ;  /* 0x00381f0019087f89 */ /* 0x0042a200000e0000 */
[----:B------:R-:W-:Y:S01]  /*7d80*/  MOV R0, R17 ;  /* 0x0000001100007202 */ /* 0x000fe20000000f00 */
[----:B------:R-:W-:Y:S01]  /*7d90*/  CS2R R30, SRZ ;  /* 0x00000000001e7805 */ /* 0x000fe2000001ff00 */
[----:B------:R-:W-:Y:S01]  /*7da0*/  PRMT R54, R10, 0x5410, R11 ;  /* 0x000054100a367816 */ /* 0x000fe2000000000b */
[----:B------:R1:W4:Y:S01]  /*7db0*/  SHFL.IDX PT, R7, R18, 0x1, 0x181f ;  /* 0x00381f0012077f89 */ /* 0x00032200000e0000 */
[----:B------:R-:W-:Y:S01]  /*7dc0*/  PRMT R39, R0, 0x5410, R3 ;  /* 0x0000541000277816 */ /* 0x000fe20000000003 */
[----:B------:R-:W-:-:S02]  /*7dd0*/  CS2R R28, SRZ ;  /* 0x00000000001c7805 */ /* 0x000fc4000001ff00 */
[----:B----4-:R1:W4:Y:S01]  /*7de0*/  SHFL.IDX PT, R6, R19, 0x1, 0x181f ;  /* 0x00381f0013067f89 */ /* 0x01032200000e0000 */
[----:B------:R-:W-:Y:S05]  /*7df0*/  @P1 BRA `(.L_x_368) ;  /* 0x0000012000001947 */ /* 0x000fea0003800000 */
[C---:B------:R-:W-:Y:S01]  /*7e00*/  ISETP.GE.AND P0, PT, R38.reuse, c[0x0][0x27c], PT ;  /* 0x00009f0026007a0c */ /* 0x040fe20003f06270 */
[----:B------:R-:W-:Y:S01]  /*7e10*/  CS2R R26, SRZ ;  /* 0x00000000001a7805 */ /* 0x000fe2000001ff00 */
[----:B------:R-:W-:Y:S01]  /*7e20*/  CS2R R28, SRZ ;  /* 0x00000000001c7805 */ /* 0x000fe2000001ff00 */
[----:B------:R-:W-:-:S10]  /*7e30*/  IADD3 R3, R38, 0x20, RZ ;  /* 0x0000002026037810 */ /* 0x000fd40007ffe0ff */
[----:B--23--:R-:W-:-:S04]  /*7e40*/  @!P0 IMAD.WIDE R12, R38, 0x2, R8 ;  /* 0x00000002260c8825 */ /* 0x00cfc800078e0208 */
[----:B----4-:R-:W-:Y:S01]  /*7e50*/  @!P0 IMAD.WIDE R10, R38, 0x2, R6 ;  /* 0x00000002260a8825 */ /* 0x010fe200078e0206 */
        /* <DEDUP_REMOVED lines=12> */
.L_x_368:
[----:B------:R-:W-:Y:S05]  /*7f20*/  BSYNC B0 ;  /* 0x0000000000007941 */ /* 0x000fea0003800000 */
.L_x_367:
[----:B--2--5:R-:W-:Y:S01]  /*7f30*/  IMAD.MOV.U32 R11, RZ, RZ, R32 ;  /* 0x000000ffff0b7224 */ /* 0x024fe200078e0020 */
        /* <DEDUP_REMOVED lines=11> */
[----:B------:R2:W1:Y:S01]  /*7ff0*/  SHFL.IDX PT, R8, R25, 0x2, 0x181f ;  /* 0x00581f0019087f89 */ /* 0x00046200000e0000 */
[----:B------:R-:W-:Y:S01]  /*8000*/  MOV R0, R29 ;  /* 0x0000001d00007202 */ /* 0x000fe20000000f00 */
[----:B------:R-:W-:Y:S01]  /*8010*/  CS2R R40, SRZ ;  /* 0x0000000000287805 */ /* 0x000fe2000001ff00 */
[----:B------:R-:W-:Y:S01]  /*8020*/  PRMT R58, R10, 0x5410, R11 ;  /* 0x000054100a3a7816 */ /* 0x000fe2000000000b */
[----:B------:R2:W4:Y:S01]  /*8030*/  SHFL.IDX PT, R7, R18, 0x2, 0x181f ;  /* 0x00581f0012077f89 */ /* 0x00052200000e0000 */
[----:B------:R-:W-:Y:S01]  /*8040*/  PRMT R56, R0, 0x5410, R3 ;  /* 0x0000541000387816 */ /* 0x000fe20000000003 */
[----:B------:R-:W-:Y:S01]  /*8050*/  CS2R R34, SRZ ;  /* 0x0000000000227805 */ /* 0x000fe2000001ff00 */
[----:B------:R-:W-:Y:S01]  /*8060*/  CS2R R42, SRZ ;  /* 0x00000000002a7805 */ /* 0x000fe2000001ff00 */
[----:B----4-:R2:W4:Y:S01]  /*8070*/  SHFL.IDX PT, R6, R19, 0x2, 0x181f ;  /* 0x00581f0013067f89 */ /* 0x01052200000e0000 */
[----:B------:R-:W-:Y:S01]  /*8080*/  CS2R R36, SRZ ;  /* 0x0000000000247805 */ /* 0x000fe2000001ff00 */
[----:B------:R-:W-:Y:S05]  /*8090*/  @P5 BRA `(.L_x_370) ;  /* 0x0000012000005947 */ /* 0x000fea0003800000 */
[C---:B------:R-:W-:Y:S01]  /*80a0*/  ISETP.GE.AND P0, PT, R38.reuse, c[0x0][0x27c], PT ;  /* 0x00009f0026007a0c */ /* 0x040fe20003f06270 */
[----:B------:R-:W-:Y:S01]  /*80b0*/  CS2R R34, SRZ ;  /* 0x0000000000227805 */ /* 0x000fe2000001ff00 */
[----:B------:R-:W-:Y:S01]  /*80c0*/  CS2R R36, SRZ ;  /* 0x0000000000247805 */ /* 0x000fe2000001ff00 */
[----:B------:R-:W-:-:S10]  /*80d0*/  IADD3 R3, R38, 0x20, RZ ;  /* 0x0000002026037810 */ /* 0x000fd40007ffe0ff */
[----:B-1-3--:R-:W-:-:S04]  /*80e0*/  @!P0 IMAD.WIDE R12, R38, 0x2, R8 ;  /* 0x00000002260c8825 */ /* 0x00afc800078e0208 */
        /* <DEDUP_REMOVED lines=13> */
.L_x_370:
[----:B------:R-:W-:Y:S05]  /*81c0*/  BSYNC B0 ;  /* 0x0000000000007941 */ /* 0x000fea0003800000 */
.L_x_369:
[----:B-1---5:R-:W-:Y:S01]  /*81d0*/  IMAD.MOV.U32 R11, RZ, RZ, R40 ;  /* 0x000000ffff0b7224 */ /* 0x022fe200078e0028 */
[----:B------:R-:W-:Y:S01]  /*81e0*/  MOV R3, R34 ;  /* 0x0000002200037202 */ /* 0x000fe20000000f00 */
[----:B------:R-:W-:Y:S01]  /*81f0*/  IMAD.MOV.U32 R10, RZ, RZ, R41 ;  /* 0x000000ffff0a7224 */ /* 0x000fe200078e0029 */
[----:B---3--:R-:W1:Y:S01]  /*8200*/  SHFL.IDX PT, R9, R24, 0x3, 0x181f ;  /* 0x00781f0018097f89 */ /* 0x008e6200000e0000 */
        /* <DEDUP_REMOVED lines=8> */
[----:B------:R3:W2:Y:S01]  /*8290*/  SHFL.IDX PT, R8, R25, 0x3, 0x181f ;  /* 0x00781f0019087f89 */ /* 0x0006a200000e0000 */
[----:B------:R-:W-:Y:S01]  /*82a0*/  MOV R0, R37 ;  /* 0x0000002500007202 */ /* 0x000fe20000000f00 */
[----:B------:R-:W-:Y:S01]  /*82b0*/  CS2R R46, SRZ ;  /* 0x00000000002e7805 */ /* 0x000fe2000001ff00 */
[----:B------:R-:W-:Y:S01]  /*82c0*/  PRMT R62, R10, 0x5410, R11 ;  /* 0x000054100a3e7816 */ /* 0x000fe2000000000b */
[----:B------:R4:W1:Y:S01]  /*82d0*/  SHFL.IDX PT, R7, R18, 0x3, 0x181f ;  /* 0x00781f0012077f89 */ /* 0x00086200000e0000 */
[----:B------:R-:W-:-:S03]  /*82e0*/  PRMT R60, R0, 0x5410, R3 ;  /* 0x00005410003c7816 */ /* 0x000fc60000000003 */
[----:B----4-:R4:W1:Y:S01]  /*82f0*/  SHFL.IDX PT, R6, R19, 0x3, 0x181f ;  /* 0x00781f0013067f89 */ /* 0x01086200000e0000 */
[----:B--23--:R-:W-:Y:S01]  /*8300*/  CS2R R24, SRZ ;  /* 0x0000000000187805 */ /* 0x00cfe2000001ff00 */
[----:B------:R-:W-:Y:S05]  /*8310*/  @P6 BRA `(.L_x_372) ;  /* 0x0000012000006947 */ /* 0x000fea0003800000 */
[C---:B------:R-:W-:Y:S01]  /*8320*/  ISETP.GE.AND P0, PT, R38.reuse, c[0x0][0x27c], PT ;  /* 0x00009f0026007a0c */ /* 0x040fe20003f06270 */
[----:B------:R-:W-:Y:S01]  /*8330*/  CS2R R24, SRZ ;  /* 0x0000000000187805 */ /* 0x000fe2000001ff00 */
[----:B------:R-:W-:Y:S01]  /*8340*/  CS2R R46, SRZ ;  /* 0x00000000002e7805 */ /* 0x000fe2000001ff00 */
[----:B------:R-:W-:-:S10]  /*8350*/  IADD3 R3, R38, 0x20, RZ ;  /* 0x0000002026037810 */ /* 0x000fd40007ffe0ff */
[----:B-1----:R-:W-:-:S04]  /*8360*/  @!P0 IMAD.WIDE R12, R38, 0x2, R8 ;  /* 0x00000002260c8825 */ /* 0x002fc800078e0208 */
[----:B------:R-:W-:Y:S01]  /*8370*/  @!P0 IMAD.WIDE R10, R38, 0x2, R6 ;  /* 0x00000002260a8825 */ /* 0x000fe200078e0206 */
        /* <DEDUP_REMOVED lines=12> */
.L_x_372:
[----:B------:R-:W-:Y:S05]  /*8440*/  BSYNC B0 ;  /* 0x0000000000007941 */ /* 0x000fea0003800000 */
.L_x_371:
[----:B-1----:R-:W-:Y:S01]  /*8450*/  IADD3 R6, -R218, R45, RZ ;  /* 0x0000002dda067210 */ /* 0x002fe20007ffe1ff */
[----:B-----5:R-:W-:Y:S01]  /*8460*/  IMAD.MOV.U32 R0, RZ, RZ, R52 ;  /* 0x000000ffff007224 */ /* 0x020fe200078e0034 */
[----:B------:R-:W-:-:S04]  /*8470*/  DEPBAR.LE SB0, 0x1 ;  /* 0x000080400000791a */ /* 0x000fc80000000000 */
[----:B------:R-:W-:Y:S01]  /*8480*/  IMNMX R45, R6, 0x80, PT ;  /* 0x00000080062d7817 */ /* 0x000fe20003800200 */
[----:B------:R-:W-:Y:S01]  /*8490*/  IMAD.MOV.U32 R7, RZ, RZ, R53 ;  /* 0x000000ffff077224 */ /* 0x000fe200078e0035 */
[----:B------:R-:W-:Y:S01]  /*84a0*/  MOV R6, R51 ;  /* 0x0000003300067202 */ /* 0x000fe20000000f00 */
[----:B------:R-:W-:Y:S01]  /*84b0*/  IMAD.MOV.U32 R3, RZ, RZ, R24 ;  /* 0x000000ffff037224 */ /* 0x000fe200078e0018 */
[----:B------:R-:W-:Y:S01]  /*84c0*/  BAR.SYNC.DEFER_BLOCKING 0x0 ;  /* 0x0000000000007b1d */ /* 0x000fe20000010000 */
[----:B------:R-:W-:Y:S02]  /*84d0*/  ISETP.GE.AND P0, PT, R68, R45, PT ;  /* 0x0000002d4400720c */ /* 0x000fe40003f06270 */
[----:B------:R-:W-:Y:S01]  /*84e0*/  PRMT R67, R7, 0x5410, R0 ;  /* 0x0000541007437816 */ /* 0x000fe20000000000 */
[----:B------:R-:W-:Y:S02]  /*84f0*/  IMAD.MOV.U32 R0, RZ, RZ, R25 ;  /* 0x000000ffff007224 */ /* 0x000fe400078e0019 */
[----:B------:R-:W-:Y:S01]  /*8500*/  IMAD.MOV.U32 R7, RZ, RZ, R50 ;  /* 0x000000ffff077224 */ /* 0x000fe200078e0032 */
[----:B------:R-:W-:Y:S02]  /*8510*/  BSSY B1, `(.L_x_373) ;  /* 0x000006a000017945 */ /* 0x000fe40003800000 */
[----:B------:R-:W-:Y:S01]  /*8520*/  PRMT R65, R0, 0x5410, R3 ;  /* 0x0000541000417816 */ /* 0x000fe20000000003 */
[----:B------:R-:W-:Y:S01]  /*8530*/  IMAD.MOV.U32 R3, RZ, RZ, R46 ;  /* 0x000000ffff037224 */ /* 0x000fe200078e002e */
[----:B------:R-:W-:-:S02]  /*8540*/  MOV R0, R47 ;  /* 0x0000002f00007202 */ /* 0x000fc40000000f00 */
[----:B------:R-:W-:Y:S02]  /*8550*/  PRMT R66, R6, 0x5410, R7 ;  /* 0x0000541006427816 */ /* 0x000fe40000000007 */
[----:B------:R-:W-:Y:S01]  /*8560*/  PRMT R64, R0, 0x5410, R3 ;  /* 0x0000541000407816 */ /* 0x000fe20000000003 */
[----:B------:R-:W-:Y:S05]  /*8570*/  @P0 BRA `(.L_x_374) ;  /* 0x0000063000000947 */ /* 0x000fea0003800000 */
[----:B------:R-:W-:Y:S01]  /*8580*/  ISETP.GE.AND P0, PT, R38, c[0x0][0x27c], PT ;  /* 0x00009f0026007a0c */ /* 0x000fe20003f06270 */
[----:B------:R-:W-:-:S12]  /*8590*/  BSSY B0, `(.L_x_375) ;  /* 0x0000030000007945 */ /* 0x000fd80003800000 */
[----:B------:R-:W-:Y:S05]  /*85a0*/  @P0 BRA `(.L_x_376) ;  /* 0x000002e000000947 */ /* 0x000fea0003800000 */
[----:B------:R-:W1:Y:S01]  /*85b0*/  LDS.128 R8, [R44+0x100] ;  /* 0x000100002c087984 */ /* 0x000e620000000c00 */
[----:B------:R-:W-:Y:S02]  /*85c0*/  SHF.R.U64 R0, R14, 0x10, R15 ;  /* 0x000000100e007819 */ /* 0x000fe4000000120f */
[----:B------:R-:W-:Y:S02]  /*85d0*/  SHF.R.U32.HI R7, RZ, 0x10, R17 ;  /* 0x00000010ff077819 */ /* 0x000fe40000011611 */
[----:B------:R-:W-:Y:S02]  /*85e0*/  SHF.R.U32.HI R3, RZ, 0x10, R15 ;  /* 0x00000010ff037819 */ /* 0x000fe4000001160f */
[----:B------:R-:W-:Y:S02]  /*85f0*/  SHF.R.U64 R6, R16, 0x10, R17 ;  /* 0x0000001010067819 */ /* 0x000fe40000001211 */
[----:B------:R-:W-:Y:S02]  /*8600*/  PRMT R14, R49, 0x5432, R0 ;  /* 0x00005432310e7816 */ /* 0x000fe40000000000 */
[----:B------:R-:W-:-:S02]  /*8610*/  PRMT R0, R39, 0x5410, R7 ;  /* 0x0000541027007816 */ /* 0x000fc40000000007 */
[----:B------:R-:W-:Y:S02]  /*8620*/  PRMT R3, R49, 0x5410, R3 ;  /* 0x0000541031037816 */ /* 0x000fe40000000003 */
[----:B------:R-:W-:Y:S01]  /*8630*/  PRMT R13, R39, 0x5432, R6 ;  /* 0x00005432270d7816 */ /* 0x000fe20000000006 */
[C---:B------:R-:W-:Y:S01]  /*8640*/  IMAD.U32 R17, R0.reuse, 0x10000, RZ ;  /* 0x0001000000117824 */ /* 0x040fe200078e00ff */
[----:B------:R-:W-:Y:S01]  /*8650*/  LOP3.LUT R39, R0, 0xffff0000, RZ, 0xc0, !PT ;  /* 0xffff000000277812 */ /* 0x000fe200078ec0ff */
[C---:B------:R-:W-:Y:S01]  /*8660*/  IMAD.U32 R18, R3.reuse, 0x10000, RZ ;  /* 0x0001000003127824 */ /* 0x040fe200078e00ff */
[----:B----4-:R-:W-:Y:S02]  /*8670*/  LOP3.LUT R19, R3, 0xffff0000, RZ, 0xc0, !PT ;  /* 0xffff000003137812 */ /* 0x010fe400078ec0ff */
[C---:B-1----:R-:W-:Y:S01]  /*8680*/  LOP3.LUT R6, R10.reuse, 0xffff0000, RZ, 0xc0, !PT ;  /* 0xffff00000a067812 */ /* 0x042fe200078ec0ff */
[----:B------:R-:W-:Y:S01]  /*8690*/  IMAD.U32 R7, R10, 0x10000, RZ ;  /* 0x000100000a077824 */ /* 0x000fe200078e00ff */
[C---:B------:R-:W-:Y:S01]  /*86a0*/  LOP3.LUT R10, R11.reuse, 0xffff0000, RZ, 0xc0, !PT ;  /* 0xffff00000b0a7812 */ /* 0x040fe200078ec0ff */
[----:B------:R-:W-:Y:S01]  /*86b0*/  IMAD.U32 R12, R11, 0x10000, RZ ;  /* 0x000100000b0c7824 */ /* 0x000fe200078e00ff */
[----:B------:R-:W-:Y:S01]  /*86c0*/  SHF.L.U32 R15, R8, 0x10, RZ ;  /* 0x00000010080f7819 */ /* 0x000fe200000006ff */
[----:B------:R-:W-:Y:S01]  /*86d0*/  FMUL.FTZ R3, R6, R17 ;  /* 0x0000001106037220 */ /* 0x000fe20000410000 */
[----:B------:R-:W-:Y:S01]  /*86e0*/  LOP3.LUT R11, R8, 0xffff0000, RZ, 0xc0, !PT ;  /* 0xffff0000080b7812 */ /* 0x000fe200078ec0ff */
[-C--:B------:R-:W-:Y:S01]  /*86f0*/  FMUL.FTZ R6, R6, R18.reuse ;  /* 0x0000001206067220 */ /* 0x080fe20000410000 */
[C---:B------:R-:W-:Y:S01]  /*8700*/  SHF.L.U32 R16, R9.reuse, 0x10, RZ ;  /* 0x0000001009107819 */ /* 0x040fe200000006ff */
[----:B------:R-:W-:Y:S01]  /*8710*/  FMUL.FTZ R0, R10, R39 ;  /* 0x000000270a007220 */ /* 0x000fe20000410000 */
[----:B------:R-:W-:Y:S01]  /*8720*/  LOP3.LUT R8, R9, 0xffff0000, RZ, 0xc0, !PT ;  /* 0xffff000009087812 */ /* 0x000fe200078ec0ff */
[C---:B------:R-:W-:Y:S01]  /*8730*/  FFMA.FTZ R18, R7.reuse, R18, -R3 ;  /* 0x0000001207127223 */ /* 0x040fe20000010803 */
[C---:B------:R-:W-:Y:S01]  /*8740*/  SHF.L.U32 R9, R14.reuse, 0x10, RZ ;  /* 0x000000100e097819 */ /* 0x040fe200000006ff */
[----:B------:R-:W-:Y:S01]  /*8750*/  FFMA.FTZ R17, R7, R17, R6 ;  /* 0x0000001107117223 */ /* 0x000fe20000010006 */
[----:B------:R-:W-:Y:S01]  /*8760*/  LOP3.LUT R14, R14, 0xffff0000, RZ, 0xc0, !PT ;  /* 0xffff00000e0e7812 */ /* 0x000fe200078ec0ff */
[----:B------:R-:W-:-:S02]  /*8770*/  FMUL.FTZ R10, R10, R19 ;  /* 0x000000130a0a7220 */ /* 0x000fc40000410000 */
[----:B------:R-:W-:Y:S02]  /*8780*/  FFMA.FTZ R7, R12, R19, -R0 ;  /* 0x000000130c077223 */ /* 0x000fe40000010800 */
[C---:B------:R-:W-:Y:S01]  /*8790*/  IMAD.U32 R19, R13.reuse, 0x10000, RZ ;  /* 0x000100000d137824 */ /* 0x040fe200078e00ff */
[----:B------:R-:W-:Y:S01]  /*87a0*/  LOP3.LUT R13, R13, 0xffff0000, RZ, 0xc0, !PT ;  /* 0xffff00000d0d7812 */ /* 0x000fe200078ec0ff */
[C---:B------:R-:W-:Y:S02]  /*87b0*/  FMUL.FTZ R3, R11.reuse, R9 ;  /* 0x000000090b037220 */ /* 0x040fe40000410000 */
[----:B------:R-:W-:Y:S02]  /*87c0*/  FMUL.FTZ R6, R11, R19 ;  /* 0x000000130b067220 */ /* 0x000fe40000410000 */
[C---:B------:R-:W-:Y:S02]  /*87d0*/  FMUL.FTZ R0, R8.reuse, R13 ;  /* 0x0000000d08007220 */ /* 0x040fe40000410000 */
[----:B------:R-:W-:-:S02]  /*87e0*/  FMUL.FTZ R8, R8, R14 ;  /* 0x0000000e08087220 */ /* 0x000fc40000410000 */
[----:B------:R-:W-:Y:S02]  /*87f0*/  FFMA.FTZ R6, R15, R9, -R6 ;  /* 0x000000090f067223 */ /* 0x000fe40000010806 */
[----:B------:R-:W-:Y:S01]  /*8800*/  FFMA.FTZ R12, R12, R39, R10 ;  /* 0x000000270c0c7223 */ /* 0x000fe2000001000a */
[----:B------:R-:W-:Y:S01]  /*8810*/  F2FP.BF16.PACK_AB R10, R17, R18 ;  /* 0x00000012110a723e */ /* 0x000fe200000010ff */
[----:B------:R-:W-:Y:S02]  /*8820*/  FFMA.FTZ R3, R15, R19, R3 ;  /* 0x000000130f037223 */ /* 0x000fe40000010003 */
[----:B------:R-:W-:Y:S01]  /*8830*/  FFMA.FTZ R0, R16, R14, -R0 ;  /* 0x0000000e10007223 */ /* 0x000fe20000010800 */
[----:B------:R-:W-:Y:S01]  /*8840*/  F2FP.BF16.PACK_AB R11, R12, R7 ;  /* 0x000000070c0b723e */ /* 0x000fe200000010ff */
[----:B------:R-:W-:Y:S01]  /*8850*/  FFMA.FTZ R9, R16, R13, R8 ;  /* 0x0000000d10097223 */ /* 0x000fe20000010008 */
[----:B------:R-:W-:-:S04]  /*8860*/  F2FP.BF16.PACK_AB R8, R3, R6 ;  /* 0x000000060308723e */ /* 0x000fc800000010ff */
[----:B------:R-:W-:-:S05]  /*8870*/  F2FP.BF16.PACK_AB R9, R9, R0 ;  /* 0x000000000909723e */ /* 0x000fca00000010ff */
[----:B------:R1:W-:Y:S02]  /*8880*/  STS.128 [R44+0x100], R8 ;  /* 0x000100082c007388 */ /* 0x0003e40000000c00 */
.L_x_376:
[----:B------:R-:W-:Y:S05]  /*8890*/  BSYNC B0 ;  /* 0x0000000000007941 */ /* 0x000fea0003800000 */
.L_x_375:
[----:B------:R-:W-:-:S04]  /*88a0*/  IADD3 R0, R38, 0x20, RZ ;  /* 0x0000002026007810 */ /* 0x000fc80007ffe0ff */
[----:B------:R-:W-:-:S13]  /*88b0*/  ISETP.GE.AND P0, PT, R0, c[0x0][0x27c], PT ;  /* 0x00009f0000007a0c */ /* 0x000fda0003f06270 */
[----:B------:R-:W-:Y:S05]  /*88c0*/  @P0 BRA `(.L_x_374) ;  /* 0x000002e000000947 */ /* 0x000fea0003800000 */
[----:B-1----:R-:W1:Y:S01]  /*88d0*/  LDS.128 R8, [R44+0x4100] ;  /* 0x004100002c087984 */ /* 0x002e620000000c00 */
        /* <DEDUP_REMOVED lines=17> */
[-C--:B------:R-:W-:Y:S01]  /*89f0*/  FMUL.FTZ R3, R6, R17.reuse ;  /* 0x0000001106037220 */ /* 0x080fe20000410000 */
[----:B------:R-:W-:Y:S01]  /*8a00*/  LOP3.LUT R11, R8, 0xffff0000, RZ, 0xc0, !PT ;  /* 0xffff0000080b7812 */ /* 0x000fe200078ec0ff */
[----:B------:R-:W-:Y:S01]  /*8a10*/  FMUL.FTZ R6, R6, R18 ;  /* 0x0000001206067220 */ /* 0x000fe20000410000 */
        /* <DEDUP_REMOVED lines=25> */
.L_x_374:
[----:B------:R-:W-:Y:S05]  /*8bb0*/  BSYNC B1 ;  /* 0x0000000000017941 */ /* 0x000fea0003800000 */
.L_x_373:
[----:B------:R-:W-:Y:S01]  /*8bc0*/  IADD3 R0, R68, 0x20, RZ ;  /* 0x0000002044007810 */ /* 0x000fe20007ffe0ff */
[----:B------:R-:W-:Y:S03]  /*8bd0*/  BSSY B1, `(.L_x_377) ;  /* 0x0000066000017945 */ /* 0x000fe60003800000 */
[----:B------:R-:W-:-:S13]  /*8be0*/  ISETP.GE.AND P0, PT, R0, R45, PT ;  /* 0x0000002d0000720c */ /* 0x000fda0003f06270 */
[----:B------:R-:W-:Y:S05]  /*8bf0*/  @P0 BRA `(.L_x_378) ;  /* 0x0000063000000947 */ /* 0x000fea0003800000 */
[----:B------:R-:W-:Y:S01]  /*8c00*/  ISETP.GE.AND P0, PT, R38, c[0x0][0x27c], PT ;  /* 0x00009f0026007a0c */ /* 0x000fe20003f06270 */
[----:B------:R-:W-:-:S12]  /*8c10*/  BSSY B0, `(.L_x_379) ;  /* 0x0000030000007945 */ /* 0x000fd80003800000 */
        /* <DEDUP_REMOVED lines=47> */
.L_x_380:
[----:B------:R-:W-:Y:S05]  /*8f10*/  BSYNC B0 ;  /* 0x0000000000007941 */ /* 0x000fea0003800000 */
.L_x_379:
        /* <DEDUP_REMOVED lines=49> */
.L_x_378:
[----:B------:R-:W-:Y:S05]  /*9230*/  BSYNC B1 ;  /* 0x0000000000017941 */ /* 0x000fea0003800000 */
.L_x_377:
        /* <DEDUP_REMOVED lines=53> */
.L_x_384:
[----:B------:R-:W-:Y:S05]  /*9590*/  BSYNC B0 ;  /* 0x0000000000007941 */ /* 0x000fea0003800000 */
.L_x_383:
        /* <DEDUP_REMOVED lines=49> */
.L_x_382:
[----:B------:R-:W-:Y:S05]  /*98b0*/  BSYNC B1 ;  /* 0x0000000000017941 */ /* 0x000fea0003800000 */
.L_x_381:
[----:B------:R-:W-:-:S04]  /*98c0*/  IADD3 R0, R68, 0x60, RZ ;  /* 0x0000006044007810 */ /* 0x000fc80007ffe0ff */
        /* <DEDUP_REMOVED lines=51> */
.L_x_387:
[----:B------:R-:W-:Y:S05]  /*9c00*/  BSYNC B0 ;  /* 0x0000000000007941 */ /* 0x000fea0003800000 */
.L_x_386:
        /* <DEDUP_REMOVED lines=48> */
[----:B------:R1:W-:Y:S01]  /*9f10*/  STS.128 [R44+0x7100], R8 ;  /* 0x007100082c007388 */ /* 0x0003e20000000c00 */
[----:B------:R-:W-:Y:S05]  /*9f20*/  BRA `(.L_x_385) ;  /* 0x0000265000007947 */ /* 0x000fea0003800000 */
.L_x_364:
[----:B------:R-:W-:Y:S01]  /*9f30*/  @P3 IMAD.HI.U32 R3, R0, c[0x0][0x2c8], RZ ;  /* 0x0000b20000033a27 */ /* 0x000fe200078e00ff */
[----:B------:R-:W-:Y:S01]  /*9f40*/  SHF.R.S32.HI R40, RZ, 0x1f, R224 ;  /* 0x0000001fff287819 */ /* 0x000fe200000114e0 */
[----:B------:R-:W-:Y:S01]  /*9f50*/  CS2R R18, SRZ ;  /* 0x0000000000127805 */ /* 0x000fe2000001ff00 */
[----:B------:R-:W-:Y:S01]  /*9f60*/  CS2R R16, SRZ ;  /* 0x0000000000107805 */ /* 0x000fe2000001ff00 */
[----:B------:R-:W-:Y:S01]  /*9f70*/  IMAD.MOV.U32 R8, RZ, RZ, R10 ;  /* 0x000000ffff087224 */ /* 0x000fe200078e000a */
[----:B------:R-:W-:-:S04]  /*9f80*/  @P3 SHF.R.U32.HI R0, RZ, c[0x0][0x2cc], R3 ;  /* 0x0000b300ff003a19 */ /* 0x000fc80000011603 */
[----:B------:R-:W-:Y:S01]  /*9f90*/  SHF.R.S32.HI R3, RZ, 0x1f, R0 ;  /* 0x0000001fff037819 */ /* 0x000fe20000011400 */
[----:B------:R-:W-:-:S04]  /*9fa0*/  IMAD.WIDE.U32 R8, R0, c[0x0][0x280], R8 ;  /* 0x0000a00000087a25 */ /* 0x000fc800078e0008 */
[C---:B------:R-:W-:Y:S01]  /*9fb0*/  IMAD R6, R3.reuse, c[0x0][0x280], RZ ;  /* 0x0000a00003067a24 */ /* 0x040fe200078e02ff */
[----:B------:R-:W-:Y:S01]  /*9fc0*/  LEA R15, P0, R8, c[0x0][0x270], 0x1 ;  /* 0x00009c00080f7a11 */ /* 0x000fe200078008ff */
[----:B------:R-:W-:Y:S02]  /*9fd0*/  IMAD R3, R3, c[0x0][0x290], RZ ;  /* 0x0000a40003037a24 */ /* 0x000fe400078e02ff */
[----:B------:R-:W-:-:S04]  /*9fe0*/  IMAD R6, R0, c[0x0][0x284], R6 ;  /* 0x0000a10000067a24 */ /* 0x000fc800078e0206 */
[----:B------:R-:W-:-:S05]  /*9ff0*/  IMAD.IADD R6, R9, 0x1, R6 ;  /* 0x0000000109067824 */ /* 0x000fca00078e0206 */
[----:B------:R-:W-:Y:S01]  /*a000*/  LEA.HI.X R14, R8, c[0x0][0x274], R6, 0x1, P0 ;  /* 0x00009d00080e7a11 */ /* 0x000fe200000f0c06 */
[----:B------:R-:W-:Y:S01]  /*a010*/  IMAD.MOV.U32 R6, RZ, RZ, R12 ;  /* 0x000000ffff067224 */ /* 0x000fe200078e000c */
[----:B------:R-:W1:Y:S03]  /*a020*/  SHFL.IDX PT, R8, R15, RZ, 0x181f ;  /* 0x00181fff0f087589 */ /* 0x000e6600000e0000 */
[----:B------:R-:W-:-:S04]  /*a030*/  IMAD.WIDE.U32 R6, R0, c[0x0][0x290], R6 ;  /* 0x0000a40000067a25 */ /* 0x000fc800078e0006 */
[----:B------:R-:W-:Y:S01]  /*a040*/  IMAD R0, R0, c[0x0][0x294], R3 ;  /* 0x0000a50000007a24 */ /* 0x000fe200078e0203 */
[C---:B------:R-:W-:Y:S01]  /*a050*/  LEA R12, P0, R6.reuse, c[0x0][0x288], 0x1 ;  /* 0x0000a200060c7a11 */ /* 0x040fe200078008ff */
[----:B------:R-:W2:Y:S02]  /*a060*/  SHFL.IDX PT, R3, R14, RZ, 0x181f ;  /* 0x00181fff0e037589 */ /* 0x000ea400000e0000 */
[----:B------:R-:W-:Y:S02]  /*a070*/  IMAD.IADD R0, R7, 0x1, R0 ;  /* 0x0000000107007824 */ /* 0x000fe400078e0200 */
[----:B------:R-:W3:Y:S03]  /*a080*/  SHFL.IDX PT, R7, R12, RZ, 0x181f ;  /* 0x00181fff0c077589 */ /* 0x000ee600000e0000 */
[----:B------:R-:W-:Y:S02]  /*a090*/  LEA.HI.X R11, R6, c[0x0][0x28c], R0, 0x1, P0 ;  /* 0x0000a300060b7a11 */ /* 0x000fe400000f0c00 */
[----:B------:R-:W-:-:S13]  /*a0a0*/  ISETP.GE.OR P0, PT, R224, c[0x0][0x27c], P4 ;  /* 0x00009f00e0007a0c */ /* 0x000fda0002706670 */
[C---:B------:R-:W-:Y:S01]  /*a0b0*/  @!P0 IMAD.SHL.U32 R6, R224.reuse, 0x2, RZ ;  /* 0x00000002e0068824 */ /* 0x040fe200078e00ff */
[----:B------:R-:W-:-:S04]  /*a0c0*/  @!P0 SHF.L.U64.HI R0, R224, 0x1, R40 ;  /* 0x00000001e0008819 */ /* 0x000fc80000010228 */
[----:B-1----:R-:W-:-:S04]  /*a0d0*/  @!P0 IADD3 R8, P2, R8, R6, RZ ;  /* 0x0000000608088210 */ /* 0x002fc80007f5e0ff */
[----:B--2---:R-:W-:Y:S02]  /*a0e0*/  @!P0 IADD3.X R9, R3, R0, RZ, P2, !PT ;  /* 0x0000000003098210 */ /* 0x004fe400017fe4ff */
[----:B------:R-:W1:Y:S01]  /*a0f0*/  SHFL.IDX PT, R3, R11, RZ, 0x181f ;  /* 0x00181fff0b037589 */ /* 0x000e6200000e0000 */
[----:B---3--:R-:W-:Y:S01]  /*a100*/  @!P0 IADD3 R6, P2, R7, R6, RZ ;  /* 0x0000000607068210 */ /* 0x008fe20007f5e0ff */
[----:B------:R-:W-:Y:S01]  /*a110*/  CS2R R22, SRZ ;  /* 0x0000000000167805 */ /* 0x000fe2000001ff00 */
[----:B------:R-:W-:Y:S01]  /*a120*/  CS2R R20, SRZ ;  /* 0x0000000000147805 */ /* 0x000fe2000001ff00 */
[----:B------:R2:W3:Y:S02]  /*a130*/  @!P0 LD.E.128 R16, [R8.64] ;  /* 0x0000001208108980 */ /* 0x0004e4000c101d00 */
[----:B-1----:R-:W-:-:S05]  /*a140*/  @!P0 IMAD.X R7, R3, 0x1, R0, P2 ;  /* 0x0000000103078824 */ /* 0x002fca00010e0600 */
[----:B------:R3:W4:Y:S01]  /*a150*/  @!P0 LD.E.128 R20, [R6.64] ;  /* 0x0000001206148980 */ /* 0x000722000c101d00 */
[----:B------:R-:W-:Y:S03]  /*a160*/  BSSY B0, `(.L_x_388) ;  /* 0x0000025000007945 */ /* 0x000fe60003800000 */
[----:B--2---:R1:W2:Y:S01]  /*a170*/  SHFL.IDX PT, R8, R15, 0x1, 0x181f ;  /* 0x00381f000f087f89 */ /* 0x0042a200000e0000 */
[----:B------:R-:W-:-:S03]  /*a180*/  CS2R R38, SRZ ;  /* 0x0000000000267805 */ /* 0x000fc6000001ff00 */
[----:B------:R1:W1:Y:S01]  /*a190*/  SHFL.IDX PT, R10, R12, 0x1, 0x181f ;  /* 0x00381f000c0a7f89 */ /* 0x00026200000e0000 */
[----:B------:R-:W-:-:S03]  /*a1a0*/  CS2R R36, SRZ ;  /* 0x0000000000247805 */ /* 0x000fc6000001ff00 */
[----:B------:R1:W1:Y:S01]  /*a1b0*/  SHFL.IDX PT, R9, R14, 0x1, 0x181f ;  /* 0x00381f000e097f89 */ /* 0x00026200000e0000 */
[----:B------:R-:W-:-:S03]  /*a1c0*/  CS2R R34, SRZ ;  /* 0x0000000000227805 */ /* 0x000fc6000001ff00 */
[----:B------:R1:W1:Y:S01]  /*a1d0*/  SHFL.IDX PT, R13, R11, 0x1, 0x181f ;  /* 0x00381f000b0d7f89 */ /* 0x00026200000e0000 */
[----:B------:R-:W-:Y:S01]  /*a1e0*/  CS2R R32, SRZ ;  /* 0x0000000000207805 */ /* 0x000fe2000001ff00 */
[----:B------:R-:W-:Y:S01]  /*a1f0*/  ISETP.GE.AND P2, PT, R224, c[0x0][0x27c], PT ;  /* 0x00009f00e0007a0c */ /* 0x000fe20003f46270 */
[----:B---3--:R-:W-:Y:S01]  /*a200*/  IMAD.MOV.U32 R7, RZ, RZ, R18 ;  /* 0x000000ffff077224 */ /* 0x008fe200078e0012 */
[----:B------:R-:W-:Y:S01]  /*a210*/  MOV R3, R16 ;  /* 0x0000001000037202 */ /* 0x000fe20000000f00 */
[----:B------:R-:W-:Y:S02]  /*a220*/  IMAD.MOV.U32 R6, RZ, RZ, R19 ;  /* 0x000000ffff067224 */ /* 0x000fe400078e0013 */
[----:B------:R-:W-:Y:S01]  /*a230*/  IMAD.MOV.U32 R0, RZ, RZ, R17 ;  /* 0x000000ffff007224 */ /* 0x000fe200078e0011 */
[----:B------:R-:W-:Y:S02]  /*a240*/  PRMT R31, R7, 0x7610, R31 ;  /* 0x00007610071f7816 */ /* 0x000fe4000000001f */
[----:B------:R-:W-:-:S02]  /*a250*/  PRMT R28, R6, 0x7610, R28 ;  /* 0x00007610061c7816 */ /* 0x000fc4000000001c */
[----:B------:R-:W-:Y:S01]  /*a260*/  PRMT R26, R0, 0x5410, R3 ;  /* 0x00005410001a7816 */ /* 0x000fe20000000003 */
[----:B----4-:R-:W-:Y:S01]  /*a270*/  IMAD.MOV.U32 R7, RZ, RZ, R22 ;  /* 0x000000ffff077224 */ /* 0x010fe200078e0016 */
[----:B------:R-:W-:Y:S01]  /*a280*/  MOV R3, R20 ;  /* 0x0000001400037202 */ /* 0x000fe20000000f00 */
[----:B------:R-:W-:Y:S02]  /*a290*/  IMAD.MOV.U32 R6, RZ, RZ, R23 ;  /* 0x000000ffff067224 */ /* 0x000fe400078e0017 */
[----:B------:R-:W-:Y:S01]  /*a2a0*/  IMAD.MOV.U32 R0, RZ, RZ, R21 ;  /* 0x000000ffff007224 */ /* 0x000fe200078e0015 */
[----:B------:R-:W-:Y:S02]  /*a2b0*/  PRMT R27, R7, 0x7610, R27 ;  /* 0x00007610071b7816 */ /* 0x000fe4000000001b */
[----:B------:R-:W-:Y:S02]  /*a2c0*/  PRMT R29, R6, 0x7610, R29 ;  /* 0x00007610061d7816 */ /* 0x000fe4000000001d */
[----:B------:R-:W-:Y:S01]  /*a2d0*/  PRMT R25, R0, 0x5410, R3 ;  /* 0x0000541000197816 */ /* 0x000fe20000000003 */
[----:B------:R-:W-:Y:S05]  /*a2e0*/  @P1 BRA `(.L_x_389) ;  /* 0x000000c000001947 */ /* 0x000fea0003800000 */
[----:B-12---:R-:W-:Y:S01]  /*a2f0*/  CS2R R36, SRZ ;  /* 0x0000000000247805 */ /* 0x006fe2000001ff00 */
[----:B------:R-:W-:Y:S01]  /*a300*/  CS2R R34, SRZ ;  /* 0x0000000000227805 */ /* 0x000fe2000001ff00 */
[----:B------:R-:W-:Y:S01]  /*a310*/  CS2R R32, SRZ ;  /* 0x0000000000207805 */ /* 0x000fe2000001ff00 */
[----:B------:R-:W-:Y:S05]  /*a320*/  @P2 BRA `(.L_x_389) ;  /* 0x0000008000002947 */ /* 0x000fea0003800000 */
[C---:B------:R-:W-:Y:S01]  /*a330*/  IMAD.SHL.U32 R6, R224.reuse, 0x2, RZ ;  /* 0x00000002e0067824 */ /* 0x040fe200078e00ff */
[----:B------:R-:W-:-:S04]  /*a340*/  SHF.L.U64.HI R0, R224, 0x1, R40 ;  /* 0x00000001e0007819 */ /* 0x000fc80000010228 */
[----:B------:R-:W-:-:S05]  /*a350*/  IADD3 R8, P0, R8, R6, RZ ;  /* 0x0000000608087210 */ /* 0x000fca0007f1e0ff */
[----:B------:R-:W-:Y:S01]  /*a360*/  IMAD.X R9, R9, 0x1, R0, P0 ;  /* 0x0000000109097824 */ /* 0x000fe200000e0600 */
[----:B------:R-:W-:-:S04]  /*a370*/  IADD3 R6, P0, R10, R6, RZ ;  /* 0x000000060a067210 */ /* 0x000fc80007f1e0ff */
[----:B------:R1:W5:Y:S01]  /*a380*/  LD.E.128 R36, [R8.64] ;  /* 0x0000001208247980 */ /* 0x000362000c101d00 */
[----:B------:R-:W-:-:S05]  /*a390*/  IMAD.X R7, R13, 0x1, R0, P0 ;  /* 0x000000010d077824 */ /* 0x000fca00000e0600 */
[----:B------:R1:W5:Y:S03]  /*a3a0*/  LD.E.128 R32, [R6.64] ;  /* 0x0000001206207980 */ /* 0x000366000c101d00 */
.L_x_389:
[----:B-12---:R-:W-:Y:S05]  /*a3b0*/  BSYNC B0 ;  /* 0x0000000000007941 */ /* 0x006fea0003800000 */
.L_x_388:
[----:B------:R-:W1:Y:S01]  /*a3c0*/  SHFL.IDX PT, R3, R15, 0x2, 0x181f ;  /* 0x00581f000f037f89 */ /* 0x000e6200000e0000 */
[C---:B------:R-:W-:Y:S01]  /*a3d0*/  ISETP.GE.OR P0, PT, R224.reuse, c[0x0][0x27c], P5 ;  /* 0x00009f00e0007a0c */ /* 0x040fe20002f06670 */
[----:B------:R-:W-:Y:S01]  /*a3e0*/  CS2R R54, SRZ ;  /* 0x0000000000367805 */ /* 0x000fe2000001ff00 */
[----:B------:R-:W-:Y:S01]  /*a3f0*/  CS2R R52, SRZ ;  /* 0x0000000000347805 */ /* 0x000fe2000001ff00 */
[----:B------:R-:W2:Y:S04]  /*a400*/  SHFL.IDX PT, R6, R14, 0x2, 0x181f ;  /* 0x00581f000e067f89 */ /* 0x000ea800000e0000 */
[----:B------:R-:W-:Y:S06]  /*a410*/  SHFL.IDX PT, R10, R11, 0x2, 0x181f ;  /* 0x00581f000b0a7f89 */ /* 0x000fec00000e0000 */
[C---:B------:R-:W-:Y:S01]  /*a420*/  @!P0 IMAD.SHL.U32 R0, R224.reuse, 0x2, RZ ;  /* 0x00000002e0008824 */ /* 0x040fe200078e00ff */
[----:B------:R-:W-:-:S04]  /*a430*/  @!P0 SHF.L.U64.HI R7, R224, 0x1, R40 ;  /* 0x00000001e0078819 */ /* 0x000fc80000010228 */
[----:B-1----:R-:W-:Y:S02]  /*a440*/  @!P0 IADD3 R8, P1, R3, R0, RZ ;  /* 0x0000000003088210 */ /* 0x002fe40007f3e0ff */
[----:B------:R-:W1:Y:S03]  /*a450*/  SHFL.IDX PT, R3, R12, 0x2, 0x181f ;  /* 0x00581f000c037f89 */ /* 0x000e6600000e0000 */
[----:B--2---:R-:W-:Y:S01]  /*a460*/  @!P0 IMAD.X R9, R6, 0x1, R7, P1 ;  /* 0x0000000106098824 */ /* 0x004fe200008e0607 */
[----:B------:R-:W-:Y:S01]  /*a470*/  CS2R R58, SRZ ;  /* 0x00000000003a7805 */ /* 0x000fe2000001ff00 */
[----:B------:R-:W-:-:S03]  /*a480*/  CS2R R56, SRZ ;  /* 0x0000000000387805 */ /* 0x000fc6000001ff00 */
[----:B------:R2:W3:Y:S01]  /*a490*/  @!P0 LD.E.128 R52, [R8.64] ;  /* 0x0000001208348980 */ /* 0x0004e2000c101d00 */
[----:B-1----:R-:W-:-:S05]  /*a4a0*/  @!P0 IADD3 R6, P1, R3, R0, RZ ;  /* 0x0000000003068210 */ /* 0x002fca0007f3e0ff */
[----:B------:R-:W-:-:S05]  /*a4b0*/  @!P0 IMAD.X R7, R10, 0x1, R7, P1 ;  /* 0x000000010a078824 */ /* 0x000fca00008e0607 */
[----:B------:R1:W4:Y:S01]  /*a4c0*/  @!P0 LD.E.128 R56, [R6.64] ;  /* 0x0000001206388980 */ /* 0x000322000c101d00 */
[----:B-----5:R-:W-:Y:S02]  /*a4d0*/  IMAD.MOV.U32 R3, RZ, RZ, R36 ;  /* 0x000000ffff037224 */ /* 0x020fe400078e0024 */
[----:B------:R-:W-:-:S05]  /*a4e0*/  IMAD.MOV.U32 R0, RZ, RZ, R37 ;  /* 0x000000ffff007224 */ /* 0x000fca00078e0025 */
[----:B------:R-:W-:Y:S01]  /*a4f0*/  PRMT R50, R0, 0x5410, R3 ;  /* 0x0000541000327816 */ /* 0x000fe20000000003 */
[----:B------:R-:W-:Y:S02]  /*a500*/  IMAD.MOV.U32 R3, RZ, RZ, R32 ;  /* 0x000000ffff037224 */ /* 0x000fe400078e0020 */
[----:B------:R-:W-:Y:S02]  /*a510*/  IMAD.MOV.U32 R0, RZ, RZ, R33 ;  /* 0x000000ffff007224 */ /* 0x000fe400078e0021 */
[----:B-1----:R-:W-:Y:S01]  /*a520*/  IMAD.MOV.U32 R6, RZ, RZ, R39 ;  /* 0x000000ffff067224 */ /* 0x002fe200078e0027 */
[----:B------:R-:W-:-:S04]  /*a530*/  MOV R7, R38 ;  /* 0x0000002600077202 */ /* 0x000fc80000000f00 */
[----:B------:R-:W-:Y:S01]  /*a540*/  PRMT R69, R6, 0x5410, R7 ;  /* 0x0000541006457816 */ /* 0x000fe20000000007 */
[----:B------:R-:W-:Y:S01]  /*a550*/  IMAD.MOV.U32 R6, RZ, RZ, R35 ;  /* 0x000000ffff067224 */ /* 0x000fe200078e0023 */
[----:B------:R-:W-:Y:S02]  /*a560*/  MOV R7, R34 ;  /* 0x0000002200077202 */ /* 0x000fe40000000f00 */
[----:B------:R-:W-:Y:S02]  /*a570*/  PRMT R49, R0, 0x5410, R3 ;  /* 0x0000541000317816 */ /* 0x000fe40000000003 */
[----:B------:R-:W-:Y:S01]  /*a580*/  PRMT R51, R6, 0x5410, R7 ;  /* 0x0000541006337816 */ /* 0x000fe20000000007 */
[----:B--2---:R1:W2:Y:S01]  /*a590*/  SHFL.IDX PT, R9, R14, 0x3, 0x181f ;  /* 0x00781f000e097f89 */ /* 0x0042a200000e0000 */
[----:B------:R-:W-:Y:S03]  /*a5a0*/  BSSY B0, `(.L_x_390) ;  /* 0x0000020000007945 */ /* 0x000fe60003800000 */
[----:B------:R1:W1:Y:S01]  /*a5b0*/  SHFL.IDX PT, R8, R15, 0x3, 0x181f ;  /* 0x00781f000f087f89 */ /* 0x00026200000e0000 */
[----:B------:R-:W-:-:S03]  /*a5c0*/  CS2R R66, SRZ ;  /* 0x0000000000427805 */ /* 0x000fc6000001ff00 */
[----:B------:R1:W1:Y:S01]  /*a5d0*/  SHFL.IDX PT, R10, R12, 0x3, 0x181f ;  /* 0x00781f000c0a7f89 */ /* 0x00026200000e0000 */
[----:B------:R-:W-:-:S03]  /*a5e0*/  CS2R R64, SRZ ;  /* 0x0000000000407805 */ /* 0x000fc6000001ff00 */
[----:B------:R-:W1:Y:S01]  /*a5f0*/  SHFL.IDX PT, R11, R11, 0x3, 0x181f ;  /* 0x00781f000b0b7f89 */ /* 0x000e6200000e0000 */
[----:B------:R-:W-:Y:S01]  /*a600*/  CS2R R62, SRZ ;  /* 0x00000000003e7805 */ /* 0x000fe2000001ff00 */
[----:B------:R-:W-:Y:S01]  /*a610*/  CS2R R60, SRZ ;  /* 0x00000000003c7805 */ /* 0x000fe2000001ff00 */
[----:B---3--:R-:W-:Y:S01]  /*a620*/  IMAD.MOV.U32 R6, RZ, RZ, R55 ;  /* 0x000000ffff067224 */ /* 0x008fe200078e0037 */
[----:B------:R-:W-:Y:S01]  /*a630*/  MOV R7, R54 ;  /* 0x0000003600077202 */ /* 0x000fe20000000f00 */
[----:B------:R-:W-:Y:S01]  /*a640*/  IMAD.MOV.U32 R3, RZ, RZ, R52 ;  /* 0x000000ffff037224 */ /* 0x000fe200078e0034 */
[----:B------:R-:W-:Y:S02]  /*a650*/  MOV R0, R53 ;  /* 0x0000003500007202 */ /* 0x000fe40000000f00 */
[----:B------:R-:W-:Y:S02]  /*a660*/  PRMT R73, R6, 0x5410, R7 ;  /* 0x0000541006497816 */ /* 0x000fe40000000007 */
[----:B------:R-:W-:Y:S01]  /*a670*/  PRMT R71, R0, 0x5410, R3 ;  /* 0x0000541000477816 */ /* 0x000fe20000000003 */
[----:B----4-:R-:W-:Y:S01]  /*a680*/  IMAD.MOV.U32 R7, RZ, RZ, R58 ;  /* 0x000000ffff077224 */ /* 0x010fe200078e003a */
[----:B------:R-:W-:Y:S01]  /*a690*/  MOV R3, R56 ;  /* 0x0000003800037202 */ /* 0x000fe20000000f00 */
[----:B------:R-:W-:-:S02]  /*a6a0*/  IMAD.MOV.U32 R6, RZ, RZ, R59 ;  /* 0x000000ffff067224 */ /* 0x000fc400078e003b */
[----:B------:R-:W-:-:S03]  /*a6b0*/  IMAD.MOV.U32 R0, RZ, RZ, R57 ;  /* 0x000000ffff007224 */ /* 0x000fc600078e0039 */
[----:B------:R-:W-:Y:S02]  /*a6c0*/  PRMT R72, R6, 0x5410, R7 ;  /* 0x0000541006487816 */ /* 0x000fe40000000007 */
[----:B------:R-:W-:Y:S01]  /*a6d0*/  PRMT R70, R0, 0x5410, R3 ;  /* 0x0000541000467816 */ /* 0x000fe20000000003 */
[----:B------:R-:W-:Y:S05]  /*a6e0*/  @P6 BRA `(.L_x_391) ;  /* 0x000000b000006947 */ /* 0x000fea0003800000 */
[C---:B-12---:R-:W-:Y:S01]  /*a6f0*/  IMAD.SHL.U32 R3, R224.reuse, 0x2, RZ ;  /* 0x00000002e0037824 */ /* 0x046fe200078e00ff */
[----:B------:R-:W-:Y:S01]  /*a700*/  SHF.L.U64.HI R0, R224, 0x1, R40 ;  /* 0x00000001e0007819 */ /* 0x000fe20000010228 */
[----:B------:R-:W-:Y:S01]  /*a710*/  CS2R R64, SRZ ;  /* 0x0000000000407805 */ /* 0x000fe2000001ff00 */
[----:B------:R-:W-:Y:S01]  /*a720*/  CS2R R62, SRZ ;  /* 0x00000000003e7805 */ /* 0x000fe2000001ff00 */
[----:B------:R-:W-:Y:S01]  /*a730*/  CS2R R60, SRZ ;  /* 0x00000000003c7805 */ /* 0x000fe2000001ff00 */
[----:B------:R-:W-:-:S05]  /*a740*/  IADD3 R8, P0, R8, R3, RZ ;  /* 0x0000000308087210 */ /* 0x000fca0007f1e0ff */
[----:B------:R-:W-:Y:S01]  /*a750*/  IMAD.X R9, R9, 0x1, R0, P0 ;  /* 0x0000000109097824 */ /* 0x000fe200000e0600 */
[----:B------:R-:W-:-:S04]  /*a760*/  IADD3 R6, P0, R10, R3, RZ ;  /* 0x000000030a067210 */ /* 0x000fc80007f1e0ff */
[----:B------:R1:W5:Y:S01]  /*a770*/  @!P2 LD.E.128 R64, [R8.64] ;  /* 0x000000120840a980 */ /* 0x000362000c101d00 */
[----:B------:R-:W-:-:S05]  /*a780*/  IMAD.X R7, R11, 0x1, R0, P0 ;  /* 0x000000010b077824 */ /* 0x000fca00000e0600 */
[----:B------:R1:W5:Y:S03]  /*a790*/  @!P2 LD.E.128 R60, [R6.64] ;  /* 0x00000012063ca980 */ /* 0x000366000c101d00 */
.L_x_391:
[----:B-12---:R-:W-:Y:S05]  /*a7a0*/  BSYNC B0 ;  /* 0x0000000000007941 */ /* 0x006fea0003800000 */
.L_x_390:
[----:B------:R-:W-:Y:S01]  /*a7b0*/  IMAD.IADD R7, R45, 0x1, -R218 ;  /* 0x000000012d077824 */ /* 0x000fe200078e0ada */
[----:B------:R-:W-:-:S04]  /*a7c0*/  DEPBAR.LE SB0, 0x1 ;  /* 0x000080400000791a */ /* 0x000fc80000000000 */
[----:B------:R-:W-:Y:S01]  /*a7d0*/  IMNMX R47, R7, 0x80, PT ;  /* 0x00000080072f7817 */ /* 0x000fe20003800200 */
[----:B-----5:R-:W-:Y:S01]  /*a7e0*/  IMAD.MOV.U32 R6, RZ, RZ, R66 ;  /* 0x000000ffff067224 */ /* 0x020fe200078e0042 */
[----:B------:R-:W-:Y:S01]  /*a7f0*/  BSSY B0, `(.L_x_392) ;  /* 0x0000078000007945 */ /* 0x000fe20003800000 */
[----:B------:R-:W-:Y:S01]  /*a800*/  IMAD.MOV.U32 R3, RZ, RZ, R67 ;  /* 0x000000ffff037224 */ /* 0x000fe200078e0043 */
[----:B------:R-:W-:Y:S01]  /*a810*/  BAR.SYNC.DEFER_BLOCKING 0x0 ;  /* 0x0000000000007b1d */ /* 0x000fe20000010000 */
[----:B------:R-:W-:Y:S01]  /*a820*/  IMAD.MOV.U32 R0, RZ, RZ, R64 ;  /* 0x000000ffff007224 */ /* 0x000fe200078e0040 */
[----:B------:R-:W-:Y:S02]  /*a830*/  ISETP.GE.OR P0, PT, R68, R47, P2 ;  /* 0x0000002f4400720c */ /* 0x000fe40001706670 */
[----:B------:R-:W-:Y:S01]  /*a840*/  PRMT R77, R3, 0x5410, R6 ;  /* 0x00005410034d7816 */ /* 0x000fe20000000006 */
[----:B------:R-:W-:Y:S01]  /*a850*/  IMAD.MOV.U32 R3, RZ, RZ, R65 ;  /* 0x000000ffff037224 */ /* 0x000fe200078e0041 */
[----:B------:R-:W-:Y:S01]  /*a860*/  PRMT R75, R75, 0x5410, R0 ;  /* 0x000054104b4b7816 */ /* 0x000fe20000000000 */
[----:B------:R-:W-:Y:S01]  /*a870*/  IMAD.MOV.U32 R6, RZ, RZ, R63 ;  /* 0x000000ffff067224 */ /* 0x000fe200078e003f */
[----:B------:R-:W-:-:S02]  /*a880*/  MOV R0, R62 ;  /* 0x0000003e00007202 */ /* 0x000fc40000000f00 */
[----:B------:R-:W-:Y:S02]  /*a890*/  PRMT R75, R3, 0x7610, R75 ;  /* 0x00007610034b7816 */ /* 0x000fe4000000004b */
[----:B------:R-:W-:Y:S01]  /*a8a0*/  PRMT R76, R76, 0x5410, R0 ;  /* 0x000054104c4c7816 */ /* 0x000fe20000000000 */
[----:B------:R-:W-:Y:S01]  /*a8b0*/  IMAD.MOV.U32 R0, RZ, RZ, R61 ;  /* 0x000000ffff007224 */ /* 0x000fe200078e003d */
[----:B------:R-:W-:Y:S02]  /*a8c0*/  MOV R3, R60 ;  /* 0x0000003c00037202 */ /* 0x000fe40000000f00 */
[----:B------:R-:W-:Y:S02]  /*a8d0*/  PRMT R76, R6, 0x7610, R76 ;  /* 0x00007610064c7816 */ /* 0x000fe4000000004c */
[----:B------:R-:W-:Y:S01]  /*a8e0*/  PRMT R74, R0, 0x5410, R3 ;  /* 0x00005410004a7816 */ /* 0x000fe20000000003 */
[----:B------:R-:W-:Y:S05]  /*a8f0*/  @P0 BRA `(.L_x_393) ;  /* 0x0000067000000947 */ /* 0x000fea0003800000 */
[----:B------:R-:W-:Y:S01]  /*a900*/  IMAD.MOV.U32 R0, RZ, RZ, c[0x0][0x27c] ;  /* 0x00009f00ff007624 */ /* 0x000fe200078e00ff */
[----:B------:R-:W1:Y:S01]  /*a910*/  LDS.128 R12, [R44+0x100] ;  /* 0x000100002c0c7984 */ /* 0x000e620000000c00 */
[----:B------:R-:W-:-:S03]  /*a920*/  SHF.R.U64 R7, R20, 0x10, R21 ;  /* 0x0000001014077819 */ /* 0x000fc60000001215 */
[----:B------:R-:W-:-:S04]  /*a930*/  LEA.HI R0, R0, R48, RZ, 0x1d ;  /* 0x0000003000007211 */ /* 0x000fc800078fe8ff */
[----:B------:R-:W-:Y:S01]  /*a940*/  SHF.R.S32.HI R6, RZ, 0x1f, R0 ;  /* 0x0000001fff067819 */ /* 0x000fe20000011400 */
[----:B------:R-:W-:-:S03]  /*a950*/  IMAD.SHL.U32 R3, R0, 0x8, RZ ;  /* 0x0000000800037824 */ /* 0x000fc600078e00ff */
[----:B------:R-:W-:Y:S02]  /*a960*/  LEA.HI R0, R6, R0, RZ, 0x3 ;  /* 0x0000000006007211 */ /* 0x000fe400078f18ff */
[----:B------:R-:W-:Y:S02]  /*a970*/  LOP3.LUT R3, R24, 0x38, R3, 0xf8, !PT ;  /* 0x0000003818037812 */ /* 0x000fe400078ef803 */
[----:B------:R-:W-:Y:S01]  /*a980*/  SHF.R.U32.HI R6, RZ, 0x10, R19 ;  /* 0x00000010ff067819 */ /* 0x000fe20000011613 */
[----:B------:R-:W-:Y:S01]  /*a990*/  IMAD.SHL.U32 R0, R0, 0x400, RZ ;  /* 0x0000040000007824 */ /* 0x000fe200078e00ff */
[----:B------:R-:W-:Y:S02]  /*a9a0*/  LOP3.LUT R3, R3, R41, RZ, 0x3c, !PT ;  /* 0x0000002903037212 */ /* 0x000fe400078e3cff */
[----:B------:R-:W-:Y:S02]  /*a9b0*/  SHF.R.U64 R24, R16, 0x10, R17 ;  /* 0x0000001010187819 */ /* 0x000fe40000001211 */
[----:B------:R-:W-:-:S02]  /*a9c0*/  LOP3.LUT R0, R0, 0x7fffe000, RZ, 0xc0, !PT ;  /* 0x7fffe00000007812 */ /* 0x000fc400078ec0ff */
[----:B------:R-:W-:Y:S02]  /*a9d0*/  SHF.R.U32.HI R16, RZ, 0x10, R21 ;  /* 0x00000010ff107819 */ /* 0x000fe40000011615 */
[----:B------:R-:W-:Y:S02]  /*a9e0*/  IADD3 R0, R3, R0, R30 ;  /* 0x0000000003007210 */ /* 0x000fe40007ffe01e */
[----:B------:R-:W-:Y:S02]  /*a9f0*/  SHF.R.U64 R3, R18, 0x10, R19 ;  /* 0x0000001012037819 */ /* 0x000fe40000001213 */
[----:B------:R-:W-:Y:S01]  /*aa00*/  PRMT R19, R25, 0x5432, R7 ;  /* 0x0000543219137816 */ /* 0x000fe20000000007 */
[----:B------:R-:W-:Y:S01]  /*aa10*/  IMAD.SHL.U32 R43, R0, 0x2, RZ ;  /* 0x00000002002b7824 */ /* 0x000fe200078e00ff */
[----:B------:R-:W-:Y:S02]  /*aa20*/  SHF.R.U32.HI R0, RZ, 0x10, R17 ;  /* 0x00000010ff007819 */ /* 0x000fe40000011611 */
[----:B------:R-:W-:Y:S01]  /*aa30*/  SHF.R.U32.HI R18, RZ, 0x10, R23 ;  /* 0x00000010ff127819 */ /* 0x000fe20000011617 */
[----:B------:R-:W-:Y:S01]  /*aa40*/  IMAD.U32 R40, R19, 0x10000, RZ ;  /* 0x0001000013287824 */ /* 0x000fe200078e00ff */
[----:B------:R-:W2:Y:S01]  /*aa50*/  LDS.128 R8, [R43+0x100] ;  /* 0x000100002b087984 */ /* 0x000ea20000000c00 */
[----:B------:R-:W-:-:S02]  /*aa60*/  PRMT R24, R26, 0x5432, R24 ;  /* 0x000054321a187816 */ /* 0x000fc40000000018 */
[----:B------:R-:W-:Y:S02]  /*aa70*/  PRMT R31, R31, 0x5410, R3 ;  /* 0x000054101f1f7816 */ /* 0x000fe40000000003 */
[----:B------:R-:W-:Y:S02]  /*aa80*/  SHF.R.U64 R17, R22, 0x10, R23 ;  /* 0x0000001016117819 */ /* 0x000fe40000001217 */
[----:B------:R-:W-:Y:S02]  /*aa90*/  PRMT R23, R26, 0x5410, R0 ;  /* 0x000054101a177816 */ /* 0x000fe40000000000 */
[----:B------:R-:W-:Y:S01]  /*aaa0*/  PRMT R20, R25, 0x5410, R16 ;  /* 0x0000541019147816 */ /* 0x000fe20000000010 */
[----:B-1----:R-:W-:Y:S01]  /*aab0*/  IMAD.U32 R25, R14, 0x10000, RZ ;  /* 0x000100000e197824 */ /* 0x002fe200078e00ff */
[----:B------:R-:W-:Y:S01]  /*aac0*/  PRMT R26, R29, 0x5410, R18 ;  /* 0x000054101d1a7816 */ /* 0x000fe20000000012 */
[----:B------:R-:W-:Y:S01]  /*aad0*/  IMAD.U32 R16, R12, 0x10000, RZ ;  /* 0x000100000c107824 */ /* 0x000fe200078e00ff */
[----:B------:R-:W-:Y:S01]  /*aae0*/  LOP3.LUT R30, R14, 0xffff0000, RZ, 0xc0, !PT ;  /* 0xffff00000e1e7812 */ /* 0x000fe200078ec0ff */
[----:B------:R-:W-:Y:S01]  /*aaf0*/  IMAD.U32 R14, R24, 0x10000, RZ ;  /* 0x00010000180e7824 */ /* 0x000fe200078e00ff */
[----:B------:R-:W-:Y:S01]  /*ab00*/  LOP3.LUT R18, R12, 0xffff0000, RZ, 0xc0, !PT ;  /* 0xffff00000c127812 */ /* 0x000fe200078ec0ff */
[----:B------:R-:W-:Y:S01]  /*ab10*/  IMAD.U32 R41, R20, 0x10000, RZ ;  /* 0x0001000014297824 */ /* 0x000fe200078e00ff */
[----:B------:R-:W-:-:S02]  /*ab20*/  PRMT R28, R28, 0x5410, R6 ;  /* 0x000054101c1c7816 */ /* 0x000fc40000000006 */
[----:B------:R-:W-:Y:S02]  /*ab30*/  PRMT R27, R27, 0x5410, R17 ;  /* 0x000054101b1b7816 */ /* 0x000fe40000000011 */
[C---:B------:R-:W-:Y:S02]  /*ab40*/  SHF.L.U32 R17, R13.reuse, 0x10, RZ ;  /* 0x000000100d117819 */ /* 0x040fe400000006ff */
[----:B------:R-:W-:Y:S01]  /*ab50*/  LOP3.LUT R21, R13, 0xffff0000, RZ, 0xc0, !PT ;  /* 0xffff00000d157812 */ /* 0x000fe200078ec0ff */
[C---:B------:R-:W-:Y:S01]  /*ab60*/  IMAD.U32 R13, R15.reuse, 0x10000, RZ ;  /* 0x000100000f0d7824 */ /* 0x040fe200078e00ff */
[----:B------:R-:W-:Y:S01]  /*ab70*/  LOP3.LUT R29, R15, 0xffff0000, RZ, 0xc0, !PT ;  /* 0xffff00000f1d7812 */ /* 0x000fe200078ec0ff */
[C---:B--2---:R-:W-:Y:S01]  /*ab80*/  IMAD.U32 R3, R8.reuse, 0x10000, RZ ;  /* 0x0001000008037824 */ /* 0x044fe200078e00ff */
[----:B------:R-:W-:Y:S01]  /*ab90*/  LOP3.LUT R12, R8, 0xffff0000, RZ, 0xc0, !PT ;  /* 0xffff0000080c7812 */ /* 0x000fe200078ec0ff */
[----:B------:R-:W-:Y:S01]  /*aba0*/  IMAD.U32 R0, R11, 0x10000, RZ ;  /* 0x000100000b007824 */ /* 0x000fe200078e00ff */
[----:B------:R-:W-:Y:S01]  /*abb0*/  SHF.L.U32 R6, R9, 0x10, RZ ;  /* 0x0000001009067819 */ /* 0x000fe200000006ff */
[----:B------:R-:W-:Y:S01]  /*abc0*/  FMUL.FTZ R7, R3, R40 ;  /* 0x0000002803077220 */ /* 0x000fe20000410000 */
[----:B------:R-:W-:Y:S01]  /*abd0*/  LOP3.LUT R8, R9, 0xffff0000, RZ, 0xc0, !PT ;  /* 0xffff000009087812 */ /* 0x000fe200078ec0ff */
[-C--:B------:R-:W-:Y:S01]  /*abe0*/  FMUL.FTZ R3, R3, R14.reuse ;  /* 0x0000000e03037220 */ /* 0x080fe20000410000 */
[----:B------:R-:W-:Y:S01]  /*abf0*/  SHF.L.U32 R9, R10, 0x10, RZ ;  /* 0x000000100a097819 */ /* 0x000fe200000006ff */
[----:B------:R-:W-:Y:S01]  /*ac00*/  FFMA.FTZ R46, R16, R14, -R7 ;  /* 0x0000000e102e7223 */ /* 0x000fe20000010807 */
[----:B------:R-:W-:Y:S01]  /*ac10*/  LOP3.LUT R22, R10, 0xffff0000, RZ, 0xc0, !PT ;  /* 0xffff00000a167812 */ /* 0x000fe200078ec0ff */
[----:B------:R-:W-:Y:S01]  /*ac20*/  IMAD.U32 R10, R23, 0x10000, RZ ;  /* 0x00010000170a7824 */ /* 0x000fe200078e00ff */
[----:B------:R-:W-:Y:S01]  /*ac30*/  LOP3.LUT R15, R11, 0xffff0000, RZ, 0xc0, !PT ;  /* 0xffff00000b0f7812 */ /* 0x000fe200078ec0ff */
[----:B------:R-:W-:Y:S01]  /*ac40*/  IMAD.U32 R14, R26, 0x10000, RZ ;  /* 0x000100001a0e7824 */ /* 0x000fe200078e00ff */
[----:B------:R-:W-:Y:S01]  /*ac50*/  SHF.L.U32 R11, R28, 0x10, RZ ;  /* 0x000000101c0b7819 */ /* 0x000fe200000006ff */
[----:B------:R-:W-:-:S02]  /*ac60*/  FMUL.FTZ R7, R6, R41 ;  /* 0x0000002906077220 */ /* 0x000fc40000410000 */
[----:B------:R-:W-:Y:S01]  /*ac70*/  FFMA.FTZ R45, R16, R40, R3 ;  /* 0x00000028102d7223 */ /* 0x000fe20000010003 */
[----:B------:R-:W-:Y:S01]  /*ac80*/  LOP3.LUT R16, R19, 0xffff0000, RZ, 0xc0, !PT ;  /* 0xffff000013107812 */ /* 0x000fe200078ec0ff */
[----:B------:R-:W-:Y:S02]  /*ac90*/  FMUL.FTZ R6, R6, R10 ;  /* 0x0000000a06067220 */ /* 0x000fe40000410000 */
[CC--:B------:R-:W-:Y:S02]  /*aca0*/  FMUL.FTZ R3, R0.reuse, R14.reuse ;  /* 0x0000000e00037220 */ /* 0x0c0fe40000410000 */
[----:B------:R-:W-:Y:S02]  /*acb0*/  FMUL.FTZ R0, R0, R11 ;  /* 0x0000000b00007220 */ /* 0x000fe40000410000 */
[----:B------:R-:W-:Y:S02]  /*acc0*/  FFMA.FTZ R40, R17, R41, R6 ;  /* 0x0000002911287223 */ /* 0x000fe40000010006 */
[C---:B------:R-:W-:Y:S01]  /*acd0*/  FFMA.FTZ R41, R13.reuse, R11, -R3 ;  /* 0x0000000b0d297223 */ /* 0x040fe20000010803 */
[----:B------:R-:W-:Y:S01]  /*ace0*/  LOP3.LUT R3, R24, 0xffff0000, RZ, 0xc0, !PT ;  /* 0xffff000018037812 */ /* 0x000fe200078ec0ff */
[----:B------:R-:W-:Y:S01]  /*acf0*/  FFMA.FTZ R19, R13, R14, R0 ;  /* 0x0000000e0d137223 */ /* 0x000fe20000010000 */
[----:B------:R-:W-:Y:S01]  /*ad00*/  LOP3.LUT R11, R23, 0xffff0000, RZ, 0xc0, !PT ;  /* 0xffff0000170b7812 */ /* 0x000fe200078ec0ff */
[----:B------:R-:W-:-:S02]  /*ad10*/  FMUL.FTZ R0, R12, R16 ;  /* 0x000000100c007220 */ /* 0x000fc40000410000 */
[----:B------:R-:W-:Y:S01]  /*ad20*/  FFMA.FTZ R42, R17, R10, -R7 ;  /* 0x0000000a112a7223 */ /* 0x000fe20000010807 */
[----:B------:R-:W-:Y:S01]  /*ad30*/  LOP3.LUT R10, R20, 0xffff0000, RZ, 0xc0, !PT ;  /* 0xffff0000140a7812 */ /* 0x000fe200078ec0ff */
[-C--:B------:R-:W-:Y:S01]  /*ad40*/  FMUL.FTZ R6, R12, R3.reuse ;  /* 0x000000030c067220 */ /* 0x080fe20000410000 */
[----:B------:R-:W-:Y:S01]  /*ad50*/  LOP3.LUT R17, R26, 0xffff0000, RZ, 0xc0, !PT ;  /* 0xffff00001a117812 */ /* 0x000fe200078ec0ff */
[----:B------:R-:W-:Y:S02]  /*ad60*/  FFMA.FTZ R12, R18, R3, -R0 ;  /* 0x00000003120c7223 */ /* 0x000fe40000010800 */
[----:B------:R-:W-:Y:S02]  /*ad70*/  FMUL.FTZ R0, R8, R11 ;  /* 0x0000000b08007220 */ /* 0x000fe40000410000 */
[----:B------:R-:W-:Y:S01]  /*ad80*/  IMAD.U32 R20, R27, 0x10000, RZ ;  /* 0x000100001b147824 */ /* 0x000fe200078e00ff */
[----:B------:R-:W-:Y:S01]  /*ad90*/  F2FP.BF16.PACK_AB R12, R12, R46 ;  /* 0x0000002e0c0c723e */ /* 0x000fe200000010ff */
[----:B------:R-:W-:-:S02]  /*ada0*/  IMAD.U32 R7, R31, 0x10000, RZ ;  /* 0x000100001f077824 */ /* 0x000fc400078e00ff */
[----:B------:R-:W-:Y:S02]  /*adb0*/  FMUL.FTZ R3, R8, R10 ;  /* 0x0000000a08037220 */ /* 0x000fe40000410000 */
[----:B------:R-:W-:Y:S01]  /*adc0*/  FFMA.FTZ R8, R18, R16, R6 ;  /* 0x0000001012087223 */ /* 0x000fe20000010006 */
[----:B------:R-:W-:Y:S01]  /*add0*/  LOP3.LUT R18, R27, 0xffff0000, RZ, 0xc0, !PT ;  /* 0xffff00001b127812 */ /* 0x000fe200078ec0ff */
[----:B------:R-:W-:Y:S01]  /*ade0*/  FFMA.FTZ R14, R21, R10, R0 ;  /* 0x0000000a150e7223 */ /* 0x000fe20000010000 */
[----:B------:R-:W-:Y:S01]  /*adf0*/  LOP3.LUT R16, R31, 0xffff0000, RZ, 0xc0, !PT ;  /* 0xffff00001f107812 */ /* 0x000fe200078ec0ff */
[C---:B------:R-:W-:Y:S01]  /*ae00*/  FMUL.FTZ R6, R9.reuse, R20 ;  /* 0x0000001409067220 */ /* 0x040fe20000410000 */
[----:B------:R-:W-:Y:S01]  /*ae10*/  F2FP.BF16.PACK_AB R8, R8, R45 ;  /* 0x0000002d0808723e */ /* 0x000fe200000010ff */
[----:B------:R-:W-:Y:S01]  /*ae20*/  FMUL.FTZ R0, R9, R7 ;  /* 0x0000000709007220 */ /* 0x000fe20000410000 */
[----:B------:R-:W-:Y:S01]  /*ae30*/  LOP3.LUT R9, R28, 0xffff0000, RZ, 0xc0, !PT ;  /* 0xffff00001c097812 */ /* 0x000fe200078ec0ff */
[----:B------:R-:W-:-:S02]  /*ae40*/  FFMA.FTZ R13, R21, R11, -R3 ;  /* 0x0000000b150d7223 */ /* 0x000fc40000010803 */
[C---:B------:R-:W-:Y:S02]  /*ae50*/  FFMA.FTZ R11, R25.reuse, R7, -R6 ;  /* 0x00000007190b7223 */ /* 0x040fe40000010806 */
[----:B------:R-:W-:Y:S01]  /*ae60*/  FFMA.FTZ R10, R25, R20, R0 ;  /* 0x00000014190a7223 */ /* 0x000fe20000010000 */
[----:B------:R-:W-:Y:S01]  /*ae70*/  F2FP.BF16.PACK_AB R13, R13, R42 ;  /* 0x0000002a0d0d723e */ /* 0x000fe200000010ff */
[C---:B------:R-:W-:Y:S02]  /*ae80*/  FMUL.FTZ R7, R22.reuse, R18 ;  /* 0x0000001216077220 */ /* 0x040fe40000410000 */
[C---:B------:R-:W-:Y:S02]  /*ae90*/  FMUL.FTZ R3, R15.reuse, R17 ;  /* 0x000000110f037220 */ /* 0x040fe40000410000 */
[----:B------:R-:W-:Y:S02]  /*aea0*/  FMUL.FTZ R6, R22, R16 ;  /* 0x0000001016067220 */ /* 0x000fe40000410000 */
[----:B------:R-:W-:-:S02]  /*aeb0*/  FMUL.FTZ R0, R15, R9 ;  /* 0x000000090f007220 */ /* 0x000fc40000410000 */
[----:B------:R-:W-:Y:S02]  /*aec0*/  FFMA.FTZ R7, R30, R16, -R7 ;  /* 0x000000101e077223 */ /* 0x000fe40000010807 */
[----:B------:R-:W-:Y:S01]  /*aed0*/  FFMA.FTZ R3, R29, R9, -R3 ;  /* 0x000000091d037223 */ /* 0x000fe20000010803 */
[----:B------:R-:W-:Y:S01]  /*aee0*/  F2FP.BF16.PACK_AB R9, R14, R40 ;  /* 0x000000280e09723e */ /* 0x000fe200000010ff */
[----:B------:R-:W-:Y:S01]  /*aef0*/  FFMA.FTZ R6, R30, R18, R6 ;  /* 0x000000121e067223 */ /* 0x000fe20000010006 */
[----:B------:R-:W-:Y:S01]  /*af00*/  F2FP.BF16.PACK_AB R14, R7, R11 ;  /* 0x0000000b070e723e */ /* 0x000fe200000010ff */
[----:B------:R-:W-:Y:S01]  /*af10*/  FFMA.FTZ R0, R29, R17, R0 ;  /* 0x000000111d007223 */ /* 0x000fe20000010000 */
[----:B------:R-:W-:Y:S02]  /*af20*/  F2FP.BF16.PACK_AB R15, R3, R41 ;  /* 0x00000029030f723e */ /* 0x000fe400000010ff */
[----:B------:R-:W-:Y:S02]  /*af30*/  F2FP.BF16.PACK_AB R10, R6, R10 ;  /* 0x0000000a060a723e */ /* 0x000fe400000010ff */
[----:B------:R-:W-:Y:S01]  /*af40*/  F2FP.BF16.PACK_AB R11, R0, R19 ;  /* 0x00000013000b723e */ /* 0x000fe200000010ff */
[----:B------:R1:W-:Y:S04]  /*af50*/  STS.128 [R44+0x100], R12 ;  /* 0x0001000c2c007388 */ /* 0x0003e80000000c00 */
[----:B------:R1:W-:Y:S02]  /*af60*/  STS.128 [R43+0x100], R8 ;  /* 0x000100082b007388 */ /* 0x0003e40000000c00 */
.L_x_393:
[----:B------:R-:W-:Y:S05]  /*af70*/  BSYNC B0 ;  /* 0x0000000000007941 */ /* 0x000fea0003800000 */
.L_x_392:
[----:B------:R-:W-:Y:S01]  /*af80*/  IADD3 R3, R68, 0x20, RZ ;  /* 0x0000002044037810 */ /* 0x000fe20007ffe0ff */
[----:B------:R-:W-:Y:S03]  /*af90*/  BSSY B0, `(.L_x_394) ;  /* 0x0000074000007945 */ /* 0x000fe60003800000 */
[----:B------:R-:W-:-:S13]  /*afa0*/  ISETP.GE.OR P0, PT, R3, R47, P2 ;  /* 0x0000002f0300720c */ /* 0x000fda0001706670 */
[----:B------:R-:W-:Y:S05]  /*afb0*/  @P0 BRA `(.L_x_395) ;  /* 0x0000071000000947 */ /* 0x000fea0003800000 */
[----:B------:R-:W-:Y:S01]  /*afc0*/  IMAD.MOV.U32 R7, RZ, RZ, c[0x0][0x27c] ;  /* 0x00009f00ff077624 */ /* 0x000fe200078e00ff */
[----:B------:R-:W-:Y:S01]  /*afd0*/  SHF.R.S32.HI R0, RZ, 0x1f, R3 ;  /* 0x0000001fff007819 */ /* 0x000fe20000011403 */
[----:B------:R-:W-:Y:S01]  /*afe0*/  IMAD.SHL.U32 R6, R3, 0x40, RZ ;  /* 0x0000004003067824 */ /* 0x000fe200078e00ff */
[----:B------:R-:W-:Y:S02]  /*aff0*/  SHF.R.U64 R16, R32, 0x10, R33 ;  /* 0x0000001020107819 */ /* 0x000fe40000001221 */
[----:B------:R-:W-:Y:S02]  /*b000*/  LEA.HI R7, R7, R48, RZ, 0x1d ;  /* 0x0000003007077211 */ /* 0x000fe400078fe8ff */
[----:B------:R-:W-:Y:S02]  /*b010*/  LEA.HI R3, R0, R3, RZ, 0x3 ;  /* 0x0000000300037211 */ /* 0x000fe400078f18ff */
[----:B-1----:R-:W-:Y:S01]  /*b020*/  SHF.R.S32.HI R10, RZ, 0x1f, R7 ;  /* 0x0000001fff0a7819 */ /* 0x002fe20000011407 */
[----:B------:R-:W-:Y:S01]  /*b030*/  IMAD.SHL.U32 R8, R7, 0x8, RZ ;  /* 0x0000000807087824 */ /* 0x000fe200078e00ff */
[----:B------:R-:W-:Y:S01]  /*b040*/  LOP3.LUT R0, R6, 0x1c0, RZ, 0xc0, !PT ;  /* 0x000001c006007812 */ /* 0x000fe200078ec0ff */
[----:B------:R-:W-:Y:S01]  /*b050*/  IMAD.SHL.U32 R6, R3, 0x40, RZ ;  /* 0x0000004003067824 */ /* 0x000fe200078e00ff */
[----:B------:R-:W-:-:S02]  /*b060*/  LEA.HI R7, R10, R7, RZ, 0x3 ;  /* 0x000000070a077211 */ /* 0x000fc400078f18ff */
[C---:B------:R-:W-:Y:S02]  /*b070*/  LOP3.LUT R9, R0.reuse, 0x38, R224, 0xf8, !PT ;  /* 0x0000003800097812 */ /* 0x040fe400078ef8e0 */
[----:B------:R-:W-:Y:S02]  /*b080*/  SHF.R.U32.HI R3, RZ, 0x3, R0 ;  /* 0x00000003ff037819 */ /* 0x000fe40000011600 */
[----:B------:R-:W-:Y:S01]  /*b090*/  LOP3.LUT R8, R0, 0x38, R8, 0xf8, !PT ;  /* 0x0000003800087812 */ /* 0x000fe200078ef808 */
[----:B------:R-:W-:Y:S01]  /*b0a0*/  IMAD.SHL.U32 R0, R7, 0x400, RZ ;  /* 0x0000040007007824 */ /* 0x000fe200078e00ff */
[----:B------:R-:W-:Y:S02]  /*b0b0*/  LOP3.LUT R6, R6, 0xfffffe00, RZ, 0xc0, !PT ;  /* 0xfffffe0006067812 */ /* 0x000fe400078ec0ff */
[----:B------:R-:W-:Y:S02]  /*b0c0*/  SHF.R.U32.HI R17, RZ, 0x10, R33 ;  /* 0x00000010ff117819 */ /* 0x000fe40000011621 */
[----:B------:R-:W-:-:S02]  /*b0d0*/  LOP3.LUT R9, R6, R9, R3, 0xf6, !PT ;  /* 0x0000000906097212 */ /* 0x000fc400078ef603 */
[----:B------:R-:W-:Y:S02]  /*b0e0*/  LOP3.LUT R3, R8, R3, RZ, 0x3c, !PT ;  /* 0x0000000308037212 */ /* 0x000fe400078e3cff */
[----:B------:R-:W-:Y:S01]  /*b0f0*/  LOP3.LUT R0, R0, 0x7fffe000, RZ, 0xc0, !PT ;  /* 0x7fffe00000007812 */ /* 0x000fe200078ec0ff */
[----:B------:R-:W-:Y:S01]  /*b100*/  IMAD.SHL.U32 R41, R9, 0x2, RZ ;  /* 0x0000000209297824 */ /* 0x000fe200078e00ff */
[----:B------:R-:W-:Y:S02]  /*b110*/  SHF.R.U32.HI R21, RZ, 0x10, R35 ;  /* 0x00000010ff157819 */ /* 0x000fe40000011623 */
[----:B------:R-:W-:Y:S02]  /*b120*/  IADD3 R0, R3, R0, R6 ;  /* 0x0000000003007210 */ /* 0x000fe40007ffe006 */
[----:B------:R-:W1:Y:S01]  /*b130*/  LDS.128 R12, [R41+0x100] ;  /* 0x00010000290c7984 */ /* 0x000e620000000c00 */
[--C-:B------:R-:W-:Y:S02]  /*b140*/  SHF.R.U32.HI R3, RZ, 0x10, R37.reuse ;  /* 0x00000010ff037819 */ /* 0x100fe40000011625 */
[----:B------:R-:W-:Y:S01]  /*b150*/  IMAD.SHL.U32 R40, R0, 0x2, RZ ;  /* 0x0000000200287824 */ /* 0x000fe200078e00ff */
[----:B------:R-:W-:-:S02]  /*b160*/  SHF.R.U64 R0, R36, 0x10, R37 ;  /* 0x0000001024007819 */ /* 0x000fc40000001225 */
[----:B------:R-:W-:Y:S02]  /*b170*/  SHF.R.U64 R18, R34, 0x10, R35 ;  /* 0x0000001022127819 */ /* 0x000fe40000001223 */
[----:B------:R-:W2:Y:S01]  /*b180*/  LDS.128 R8, [R40+0x100] ;  /* 0x0001000028087984 */ /* 0x000ea20000000c00 */
[C---:B------:R-:W-:Y:S02]  /*b190*/  PRMT R20, R50.reuse, 0x5432, R0 ;  /* 0x0000543232147816 */ /* 0x040fe40000000000 */
[----:B------:R-:W-:Y:S02]  /*b1a0*/  PRMT R0, R49, 0x5432, R16 ;  /* 0x0000543231007816 */ /* 0x000fe40000000010 */
[----:B------:R-:W-:Y:S01]  /*b1b0*/  PRMT R22, R50, 0x5410, R3 ;  /* 0x0000541032167816 */ /* 0x000fe20000000003 */
[----:B------:R-:W-:Y:S01]  /*b1c0*/  IMAD.U32 R30, R20, 0x10000, RZ ;  /* 0x00010000141e7824 */ /* 0x000fe200078e00ff */
[--C-:B------:R-:W-:Y:S01]  /*b1d0*/  SHF.R.U64 R6, R38, 0x10, R39.reuse ;  /* 0x0000001026067819 */ /* 0x100fe20000001227 */
[----:B------:R-:W-:Y:S01]  /*b1e0*/  IMAD.U32 R31, R0, 0x10000, RZ ;  /* 0x00010000001f7824 */ /* 0x000fe200078e00ff */
[----:B------:R-:W-:-:S02]  /*b1f0*/  SHF.R.U32.HI R7, RZ, 0x10, R39 ;  /* 0x00000010ff077819 */ /* 0x000fc40000011627 */
[----:B------:R-:W-:Y:S02]  /*b200*/  PRMT R19, R49, 0x5410, R17 ;  /* 0x0000541031137816 */ /* 0x000fe40000000011 */
[C---:B------:R-:W-:Y:S02]  /*b210*/  PRMT R24, R51.reuse, 0x5410, R21 ;  /* 0x0000541033187816 */ /* 0x040fe40000000015 */
[----:B------:R-:W-:Y:S02]  /*b220*/  PRMT R25, R51, 0x5432, R18 ;  /* 0x0000543233197816 */ /* 0x000fe40000000012 */
[C---:B------:R-:W-:Y:S02]  /*b230*/  PRMT R27, R69.reuse, 0x5432, R6 ;  /* 0x00005432451b7816 */ /* 0x040fe40000000006 */
[----:B------:R-:W-:Y:S02]  /*b240*/  PRMT R26, R69, 0x5410, R7 ;  /* 0x00005410451a7816 */ /* 0x000fe40000000007 */
[----:B------:R-:W-:Y:S01]  /*b250*/  LOP3.LUT R34, R0, 0xffff0000, RZ, 0xc0, !PT ;  /* 0xffff000000227812 */ /* 0x000fe200078ec0ff */
[C---:B-1----:R-:W-:Y:S01]  /*b260*/  IMAD.U32 R17, R13.reuse, 0x10000, RZ ;  /* 0x000100000d117824 */ /* 0x042fe200078e00ff */
[----:B------:R-:W-:Y:S01]  /*b270*/  LOP3.LUT R21, R13, 0xffff0000, RZ, 0xc0, !PT ;  /* 0xffff00000d157812 */ /* 0x000fe200078ec0ff */
[C---:B------:R-:W-:Y:S01]  /*b280*/  IMAD.U32 R16, R12.reuse, 0x10000, RZ ;  /* 0x000100000c107824 */ /* 0x040fe200078e00ff */
[----:B------:R-:W-:Y:S01]  /*b290*/  LOP3.LUT R18, R12, 0xffff0000, RZ, 0xc0, !PT ;  /* 0xffff00000c127812 */ /* 0x000fe200078ec0ff */
[C---:B------:R-:W-:Y:S01]  /*b2a0*/  IMAD.U32 R13, R15.reuse, 0x10000, RZ ;  /* 0x000100000f0d7824 */ /* 0x040fe200078e00ff */
[----:B------:R-:W-:Y:S01]  /*b2b0*/  LOP3.LUT R28, R15, 0xffff0000, RZ, 0xc0, !PT ;  /* 0xffff00000f1c7812 */ /* 0x000fe200078ec0ff */
[C---:B------:R-:W-:Y:S01]  /*b2c0*/  IMAD.U32 R23, R14.reuse, 0x10000, RZ ;  /* 0x000100000e177824 */ /* 0x040fe200078e00ff */
[----:B------:R-:W-:Y:S01]  /*b2d0*/  LOP3.LUT R29, R14, 0xffff0000, RZ, 0xc0, !PT ;  /* 0xffff00000e1d7812 */ /* 0x000fe200078ec0ff */
[----:B--2---:R-:W-:Y:S01]  /*b2e0*/  IMAD.U32 R12, R10, 0x10000, RZ ;  /* 0x000100000a0c7824 */ /* 0x004fe200078e00ff */
[----:B------:R-:W-:Y:S01]  /*b2f0*/  SHF.L.U32 R3, R8, 0x10, RZ ;  /* 0x0000001008037819 */ /* 0x000fe200000006ff */
[----:B------:R-:W-:Y:S01]  /*b300*/  IMAD.U32 R7, R11, 0x10000, RZ ;  /* 0x000100000b077824 */ /* 0x000fe200078e00ff */
[----:B------:R-:W-:-:S02]  /*b310*/  LOP3.LUT R15, R10, 0xffff0000, RZ, 0xc0, !PT ;  /* 0xffff00000a0f7812 */ /* 0x000fc400078ec0ff */
[----:B------:R-:W-:Y:S01]  /*b320*/  LOP3.LUT R6, R8, 0xffff0000, RZ, 0xc0, !PT ;  /* 0xffff000008067812 */ /* 0x000fe200078ec0ff */
[----:B------:R-:W-:Y:S01]  /*b330*/  FMUL.FTZ R10, R3, R31 ;  /* 0x0000001f030a7220 */ /* 0x000fe20000410000 */
[----:B------:R-:W-:Y:S01]  /*b340*/  LOP3.LUT R14, R11, 0xffff0000, RZ, 0xc0, !PT ;  /* 0xffff00000b0e7812 */ /* 0x000fe200078ec0ff */
[-C--:B------:R-:W-:Y:S01]  /*b350*/  FMUL.FTZ R3, R3, R30.reuse ;  /* 0x0000001e03037220 */ /* 0x080fe20000410000 */
[----:B------:R-:W-:Y:S01]  /*b360*/  LOP3.LUT R11, R20, 0xffff0000, RZ, 0xc0, !PT ;  /* 0xffff0000140b7812 */ /* 0x000fe200078ec0ff */
[C---:B------:R-:W-:Y:S01]  /*b370*/  IMAD.U32 R8, R9.reuse, 0x10000, RZ ;  /* 0x0001000009087824 */ /* 0x040fe200078e00ff */
[----:B------:R-:W-:Y:S01]  /*b380*/  LOP3.LUT R9, R9, 0xffff0000, RZ, 0xc0, !PT ;  /* 0xffff000009097812 */ /* 0x000fe200078ec0ff */
[----:B------:R-:W-:Y:S02]  /*b390*/  IMAD.U32 R20, R19, 0x10000, RZ ;  /* 0x0001000013147824 */ /* 0x000fe400078e00ff */
[----:B------:R-:W-:Y:S01]  /*b3a0*/  FFMA.FTZ R35, R16, R30, -R10 ;  /* 0x0000001e10237223 */ /* 0x000fe2000001080a */
[----:B------:R-:W-:Y:S01]  /*b3b0*/  SHF.L.U32 R10, R22, 0x10, RZ ;  /* 0x00000010160a7819 */ /* 0x000fe200000006ff */
[----:B------:R-:W-:-:S02]  /*b3c0*/  FMUL.FTZ R0, R6, R34 ;  /* 0x0000002206007220 */ /* 0x000fc40000410000 */
[----:B------:R-:W-:Y:S02]  /*b3d0*/  FFMA.FTZ R33, R16, R31, R3 ;  /* 0x0000001f10217223 */ /* 0x000fe40000010003 */
[-C--:B------:R-:W-:Y:S02]  /*b3e0*/  FMUL.FTZ R6, R6, R11.reuse ;  /* 0x0000000b06067220 */ /* 0x080fe40000410000 */
[----:B------:R-:W-:Y:S02]  /*b3f0*/  FMUL.FTZ R3, R8, R20 ;  /* 0x0000001408037220 */ /* 0x000fe40000410000 */
[----:B------:R-:W-:Y:S02]  /*b400*/  IMAD.U32 R16, R24, 0x10000, RZ ;  /* 0x0001000018107824 */ /* 0x000fe400078e00ff */
[----:B------:R-:W-:Y:S02]  /*b410*/  FFMA.FTZ R32, R18, R11, -R0 ;  /* 0x0000000b12207223 */ /* 0x000fe40000010800 */
[----:B------:R-:W-:Y:S01]  /*b420*/  FMUL.FTZ R0, R8, R10 ;  /* 0x0000000a08007220 */ /* 0x000fe20000410000 */
[----:B------:R-:W-:Y:S01]  /*b430*/  LOP3.LUT R8, R19, 0xffff0000, RZ, 0xc0, !PT ;  /* 0xffff000013087812 */ /* 0x000fe200078ec0ff */
[----:B------:R-:W-:Y:S01]  /*b440*/  FFMA.FTZ R31, R18, R34, R6 ;  /* 0x00000022121f7223 */ /* 0x000fe20000010006 */
[----:B------:R-:W-:Y:S01]  /*b450*/  LOP3.LUT R18, R25, 0xffff0000, RZ, 0xc0, !PT ;  /* 0xffff000019127812 */ /* 0x000fe200078ec0ff */
[----:B------:R-:W-:Y:S01]  /*b460*/  FFMA.FTZ R30, R17, R10, -R3 ;  /* 0x0000000a111e7223 */ /* 0x000fe20000010803 */
[----:B------:R-:W-:Y:S01]  /*b470*/  LOP3.LUT R10, R22, 0xffff0000, RZ, 0xc0, !PT ;  /* 0xffff0000160a7812 */ /* 0x000fe200078ec0ff */
[----:B------:R-:W-:-:S02]  /*b480*/  IMAD.U32 R6, R26, 0x10000, RZ ;  /* 0x000100001a067824 */ /* 0x000fc400078e00ff */
[----:B------:R-:W-:Y:S02]  /*b490*/  FMUL.FTZ R3, R7, R16 ;  /* 0x0000001007037220 */ /* 0x000fe40000410000 */
[----:B------:R-:W-:Y:S02]  /*b4a0*/  FFMA.FTZ R20, R17, R20, R0 ;  /* 0x0000001411147223 */ /* 0x000fe40000010000 */
[-C--:B------:R-:W-:Y:S02]  /*b4b0*/  FMUL.FTZ R0, R7, R6.reuse ;  /* 0x0000000607007220 */ /* 0x080fe40000410000 */
[----:B------:R-:W-:Y:S02]  /*b4c0*/  FFMA.FTZ R19, R13, R6, -R3 ;  /* 0x000000060d137223 */ /* 0x000fe40000010803 */
[----:B------:R-:W-:Y:S02]  /*b4d0*/  IMAD.U32 R22, R25, 0x10000, RZ ;  /* 0x0001000019167824 */ /* 0x000fe400078e00ff */
[----:B------:R-:W-:-:S02]  /*b4e0*/  IMAD.U32 R11, R27, 0x10000, RZ ;  /* 0x000100001b0b7824 */ /* 0x000fc400078e00ff */
[C---:B------:R-:W-:Y:S02]  /*b4f0*/  FMUL.FTZ R6, R9.reuse, R10 ;  /* 0x0000000a09067220 */ /* 0x040fe40000410000 */
[----:B------:R-:W-:Y:S02]  /*b500*/  FMUL.FTZ R7, R9, R8 ;  /* 0x0000000809077220 */ /* 0x000fe40000410000 */
[----:B------:R-:W-:Y:S01]  /*b510*/  FFMA.FTZ R17, R13, R16, R0 ;  /* 0x000000100d117223 */ /* 0x000fe20000010000 */
[----:B------:R-:W-:Y:S01]  /*b520*/  LOP3.LUT R16, R24, 0xffff0000, RZ, 0xc0, !PT ;  /* 0xffff000018107812 */ /* 0x000fe200078ec0ff */
[C---:B------:R-:W-:Y:S02]  /*b530*/  FMUL.FTZ R3, R12.reuse, R22 ;  /* 0x000000160c037220 */ /* 0x040fe40000410000 */
[----:B------:R-:W-:Y:S01]  /*b540*/  FFMA.FTZ R9, R21, R8, R6 ;  /* 0x0000000815097223 */ /* 0x000fe20000010006 */
[----:B------:R-:W-:Y:S01]  /*b550*/  LOP3.LUT R8, R27, 0xffff0000, RZ, 0xc0, !PT ;  /* 0xffff00001b087812 */ /* 0x000fe200078ec0ff */
[-C--:B------:R-:W-:Y:S01]  /*b560*/  FMUL.FTZ R0, R12, R11.reuse ;  /* 0x0000000b0c007220 */ /* 0x080fe20000410000 */
[----:B------:R-:W-:Y:S01]  /*b570*/  LOP3.LUT R12, R26, 0xffff0000, RZ, 0xc0, !PT ;  /* 0xffff00001a0c7812 */ /* 0x000fe200078ec0ff */
[----:B------:R-:W-:Y:S01]  /*b580*/  FFMA.FTZ R13, R21, R10, -R7 ;  /* 0x0000000a150d7223 */ /* 0x000fe20000010807 */
[----:B------:R-:W-:Y:S01]  /*b590*/  F2FP.BF16.PACK_AB R9, R9, R20 ;  /* 0x000000140909723e */ /* 0x000fe200000010ff */
[----:B------:R-:W-:-:S02]  /*b5a0*/  FFMA.FTZ R11, R23, R11, -R3 ;  /* 0x0000000b170b7223 */ /* 0x000fc40000010803 */
[----:B------:R-:W-:Y:S01]  /*b5b0*/  FFMA.FTZ R10, R23, R22, R0 ;  /* 0x00000016170a7223 */ /* 0x000fe20000010000 */
[----:B------:R-:W-:Y:S01]  /*b5c0*/  F2FP.BF16.PACK_AB R13, R13, R30 ;  /* 0x0000001e0d0d723e */ /* 0x000fe200000010ff */
[C---:B------:R-:W-:Y:S02]  /*b5d0*/  FMUL.FTZ R7, R15.reuse, R18 ;  /* 0x000000120f077220 */ /* 0x040fe40000410000 */
[C---:B------:R-:W-:Y:S02]  /*b5e0*/  FMUL.FTZ R3, R14.reuse, R16 ;  /* 0x000000100e037220 */ /* 0x040fe40000410000 */
[----:B------:R-:W-:Y:S02]  /*b5f0*/  FMUL.FTZ R6, R15, R8 ;  /* 0x000000080f067220 */ /* 0x000fe40000410000 */
[----:B------:R-:W-:Y:S02]  /*b600*/  FMUL.FTZ R0, R14, R12 ;  /* 0x0000000c0e007220 */ /* 0x000fe40000410000 */
        /* <DEDUP_REMOVED lines=12> */
.L_x_395:
[----:B------:R-:W-:Y:S05]  /*b6d0*/  BSYNC B0 ;  /* 0x0000000000007941 */ /* 0x000fea0003800000 */
.L_x_394:
        /* <DEDUP_REMOVED lines=117> */
.L_x_397:
[----:B------:R-:W-:Y:S05]  /*be30*/  BSYNC B0 ;  /* 0x0000000000007941 */ /* 0x000fea0003800000 */
.L_x_396:
[----:B------:R-:W-:-:S04]  /*be40*/  IADD3 R3, R68, 0x60, RZ ;  /* 0x0000006044037810 */ /* 0x000fc80007ffe0ff */
        /* <DEDUP_REMOVED lines=33> */
[----:B------:R-:W-:Y:S02]  /*c060*/  PRMT R22, R75, 0x5410, R3 ;  /* 0x000054104b167816 */ /* 0x000fe40000000003 */
[----:B------:R-:W-:Y:S01]  /*c070*/  SHF.R.U64 R6, R66, 0x10, R67 ;  /* 0x0000001042067819 */ /* 0x000fe20000001243 */
[----:B------:R-:W-:Y:S01]  /*c080*/  IMAD.U32 R30, R0, 0x10000, RZ ;  /* 0x00010000001e7824 */ /* 0x000fe200078e00ff */
[----:B------:R-:W-:-:S02]  /*c090*/  PRMT R19, R74, 0x5410, R17 ;  /* 0x000054104a137816 */ /* 0x000fc40000000011 */
[C---:B------:R-:W-:Y:S02]  /*c0a0*/  PRMT R24, R76.reuse, 0x5410, R21 ;  /* 0x000054104c187816 */ /* 0x040fe40000000015 */
[----:B------:R-:W-:Y:S02]  /*c0b0*/  PRMT R25, R76, 0x5432, R18 ;  /* 0x000054324c197816 */ /* 0x000fe40000000012 */
[----:B------:R-:W-:Y:S02]  /*c0c0*/  PRMT R27, R77, 0x5432, R6 ;  /* 0x000054324d1b7816 */ /* 0x000fe40000000006 */
[----:B------:R-:W-:Y:S02]  /*c0d0*/  LOP3.LUT R35, R0, 0xffff0000, RZ, 0xc0, !PT ;  /* 0xffff000000237812 */ /* 0x000fe400078ec0ff */
[----:B------:R-:W-:-:S04]  /*c0e0*/  SHF.R.U32.HI R7, RZ, 0x10, R67 ;  /* 0x00000010ff077819 */ /* 0x000fc80000011643 */
[----:B------:R-:W-:Y:S01]  /*c0f0*/  PRMT R26, R77, 0x5410, R7 ;  /* 0x000054104d1a7816 */ /* 0x000fe20000000007 */
        /* <DEDUP_REMOVED lines=11> */
[----:B------:R-:W-:Y:S01]  /*c1b0*/  LOP3.LUT R15, R10, 0xffff0000, RZ, 0xc0, !PT ;  /* 0xffff00000a0f7812 */ /* 0x000fe200078ec0ff */
[----:B------:R-:W-:Y:S01]  /*c1c0*/  IMAD.U32 R7, R11, 0x10000, RZ ;  /* 0x000100000b077824 */ /* 0x000fe200078e00ff */
[----:B------:R-:W-:Y:S01]  /*c1d0*/  LOP3.LUT R6, R8, 0xffff0000, RZ, 0xc0, !PT ;  /* 0xffff000008067812 */ /* 0x000fe200078ec0ff */
[C---:B------:R-:W-:Y:S01]  /*c1e0*/  FMUL.FTZ R10, R3.reuse, R30 ;  /* 0x0000001e030a7220 */ /* 0x040fe20000410000 */
[----:B------:R-:W-:Y:S01]  /*c1f0*/  LOP3.LUT R20, R20, 0xffff0000, RZ, 0xc0, !PT ;  /* 0xffff000014147812 */ /* 0x000fe200078ec0ff */
[-C--:B------:R-:W-:Y:S01]  /*c200*/  FMUL.FTZ R3, R3, R14.reuse ;  /* 0x0000000e03037220 */ /* 0x080fe20000410000 */
[----:B------:R-:W-:Y:S01]  /*c210*/  LOP3.LUT R11, R11, 0xffff0000, RZ, 0xc0, !PT ;  /* 0xffff00000b0b7812 */ /* 0x000fe200078ec0ff */
[----:B------:R-:W-:Y:S01]  /*c220*/  FFMA.FTZ R36, R16, R14, -R10 ;  /* 0x0000000e10247223 */ /* 0x000fe2000001080a */
[----:B------:R-:W-:Y:S01]  /*c230*/  SHF.L.U32 R10, R22, 0x10, RZ ;  /* 0x00000010160a7819 */ /* 0x000fe200000006ff */
[----:B------:R-:W-:Y:S01]  /*c240*/  FMUL.FTZ R0, R6, R35 ;  /* 0x0000002306007220 */ /* 0x000fe20000410000 */
[----:B------:R-:W-:Y:S01]  /*c250*/  LOP3.LUT R22, R22, 0xffff0000, RZ, 0xc0, !PT ;  /* 0xffff000016167812 */ /* 0x000fe200078ec0ff */
[C---:B------:R-:W-:Y:S01]  /*c260*/  IMAD.U32 R8, R9.reuse, 0x10000, RZ ;  /* 0x0001000009087824 */ /* 0x040fe200078e00ff */
[----:B------:R-:W-:Y:S01]  /*c270*/  LOP3.LUT R9, R9, 0xffff0000, RZ, 0xc0, !PT ;  /* 0xffff000009097812 */ /* 0x000fe200078ec0ff */
[C---:B------:R-:W-:Y:S01]  /*c280*/  IMAD.U32 R14, R19.reuse, 0x10000, RZ ;  /* 0x00010000130e7824 */ /* 0x040fe200078e00ff */
[----:B------:R-:W-:Y:S01]  /*c290*/  LOP3.LUT R19, R19, 0xffff0000, RZ, 0xc0, !PT ;  /* 0xffff000013137812 */ /* 0x000fe200078ec0ff */
[----:B------:R-:W-:-:S02]  /*c2a0*/  FMUL.FTZ R6, R6, R20 ;  /* 0x0000001406067220 */ /* 0x000fc40000410000 */
[----:B------:R-:W-:Y:S02]  /*c2b0*/  FFMA.FTZ R33, R16, R30, R3 ;  /* 0x0000001e10217223 */ /* 0x000fe40000010003 */
[----:B------:R-:W-:Y:S02]  /*c2c0*/  FFMA.FTZ R31, R18, R20, -R0 ;  /* 0x00000014121f7223 */ /* 0x000fe40000010800 */
[C---:B------:R-:W-:Y:S02]  /*c2d0*/  FMUL.FTZ R3, R8.reuse, R14 ;  /* 0x0000000e08037220 */ /* 0x040fe40000410000 */
[----:B------:R-:W-:Y:S01]  /*c2e0*/  FMUL.FTZ R0, R8, R10 ;  /* 0x0000000a08007220 */ /* 0x000fe20000410000 */
[----:B------:R-:W-:Y:S01]  /*c2f0*/  LOP3.LUT R8, R27, 0xffff0000, RZ, 0xc0, !PT ;  /* 0xffff00001b087812 */ /* 0x000fe200078ec0ff */
[----:B------:R-:W-:Y:S02]  /*c300*/  FFMA.FTZ R30, R18, R35, R6 ;  /* 0x00000023121e7223 */ /* 0x000fe40000010006 */
[C---:B------:R-:W-:Y:S01]  /*c310*/  IMAD.U32 R16, R24.reuse, 0x10000, RZ ;  /* 0x0001000018107824 */ /* 0x040fe200078e00ff */
[----:B------:R-:W-:Y:S01]  /*c320*/  LOP3.LUT R24, R24, 0xffff0000, RZ, 0xc0, !PT ;  /* 0xffff000018187812 */ /* 0x000fe200078ec0ff */
[----:B------:R-:W-:-:S02]  /*c330*/  IMAD.U32 R6, R26, 0x10000, RZ ;  /* 0x000100001a067824 */ /* 0x000fc400078e00ff */
[C---:B------:R-:W-:Y:S02]  /*c340*/  FFMA.FTZ R20, R17.reuse, R10, -R3 ;  /* 0x0000000a11147223 */ /* 0x040fe40000010803 */
[----:B------:R-:W-:Y:S02]  /*c350*/  FFMA.FTZ R18, R17, R14, R0 ;  /* 0x0000000e11127223 */ /* 0x000fe40000010000 */
[C---:B------:R-:W-:Y:S02]  /*c360*/  FMUL.FTZ R3, R7.reuse, R16 ;  /* 0x0000001007037220 */ /* 0x040fe40000410000 */
[----:B------:R-:W-:Y:S02]  /*c370*/  FMUL.FTZ R0, R7, R6 ;  /* 0x0000000607007220 */ /* 0x000fe40000410000 */
[C---:B------:R-:W-:Y:S01]  /*c380*/  IMAD.U32 R10, R25.reuse, 0x10000, RZ ;  /* 0x00010000190a7824 */ /* 0x040fe200078e00ff */
[----:B------:R-:W-:Y:S01]  /*c390*/  LOP3.LUT R25, R25, 0xffff0000, RZ, 0xc0, !PT ;  /* 0xffff000019197812 */ /* 0x000fe200078ec0ff */
[----:B------:R-:W-:-:S02]  /*c3a0*/  IMAD.U32 R14, R27, 0x10000, RZ ;  /* 0x000100001b0e7824 */ /* 0x000fc400078e00ff */
[C---:B------:R-:W-:Y:S02]  /*c3b0*/  FFMA.FTZ R17, R13.reuse, R6, -R3 ;  /* 0x000000060d117223 */ /* 0x040fe40000010803 */
[----:B------:R-:W-:Y:S02]  /*c3c0*/  FFMA.FTZ R16, R13, R16, R0 ;  /* 0x000000100d107223 */ /* 0x000fe40000010000 */
[C---:B------:R-:W-:Y:S02]  /*c3d0*/  FMUL.FTZ R7, R9.reuse, R19 ;  /* 0x0000001309077220 */ /* 0x040fe40000410000 */
[C---:B------:R-:W-:Y:S02]  /*c3e0*/  FMUL.FTZ R3, R12.reuse, R10 ;  /* 0x0000000a0c037220 */ /* 0x040fe40000410000 */
[----:B------:R-:W-:Y:S01]  /*c3f0*/  FMUL.FTZ R0, R12, R14 ;  /* 0x0000000e0c007220 */ /* 0x000fe20000410000 */
[----:B------:R-:W-:Y:S01]  /*c400*/  LOP3.LUT R12, R26, 0xffff0000, RZ, 0xc0, !PT ;  /* 0xffff00001a0c7812 */ /* 0x000fe200078ec0ff */
[----:B------:R-:W-:-:S02]  /*c410*/  FMUL.FTZ R6, R9, R22 ;  /* 0x0000001609067220 */ /* 0x000fc40000410000 */
[----:B------:R-:W-:Y:S02]  /*c420*/  FFMA.FTZ R13, R21, R22, -R7 ;  /* 0x00000016150d7223 */ /* 0x000fe40000010807 */
[----:B------:R-:W-:Y:S02]  /*c430*/  FFMA.FTZ R14, R23, R14, -R3 ;  /* 0x0000000e170e7223 */ /* 0x000fe40000010803 */
[----:B------:R-:W-:Y:S01]  /*c440*/  FFMA.FTZ R9, R21, R19, R6 ;  /* 0x0000001315097223 */ /* 0x000fe20000010006 */
[----:B------:R-:W-:Y:S01]  /*c450*/  F2FP.BF16.PACK_AB R13, R13, R20 ;  /* 0x000000140d0d723e */ /* 0x000fe200000010ff */
[----:B------:R-:W-:Y:S02]  /*c460*/  FFMA.FTZ R10, R23, R10, R0 ;  /* 0x0000000a170a7223 */ /* 0x000fe40000010000 */
[----:B------:R-:W-:Y:S01]  /*c470*/  FMUL.FTZ R7, R15, R25 ;  /* 0x000000190f077220 */ /* 0x000fe20000410000 */
[----:B------:R-:W-:Y:S01]  /*c480*/  F2FP.BF16.PACK_AB R9, R9, R18 ;  /* 0x000000120909723e */ /* 0x000fe200000010ff */
[----:B------:R-:W-:-:S02]  /*c490*/  FMUL.FTZ R3, R11, R24 ;  /* 0x000000180b037220 */ /* 0x000fc40000410000 */
[----:B------:R-:W-:Y:S02]  /*c4a0*/  FMUL.FTZ R6, R15, R8 ;  /* 0x000000080f067220 */ /* 0x000fe40000410000 */
[----:B------:R-:W-:Y:S02]  /*c4b0*/  FMUL.FTZ R0, R11, R12 ;  /* 0x0000000c0b007220 */ /* 0x000fe40000410000 */
[----:B------:R-:W-:Y:S01]  /*c4c0*/  FFMA.FTZ R7, R29, R8, -R7 ;  /* 0x000000081d077223 */ /* 0x000fe20000010807 */
[----:B------:R-:W-:Y:S01]  /*c4d0*/  F2FP.BF16.PACK_AB R8, R30, R33 ;  /* 0x000000211e08723e */ /* 0x000fe200000010ff */
[C---:B------:R-:W-:Y:S01]  /*c4e0*/  FFMA.FTZ R3, R28.reuse, R12, -R3 ;  /* 0x0000000c1c037223 */ /* 0x040fe20000010803 */
        /* <DEDUP_REMOVED lines=9> */
.L_x_385:
[----:B------:R-:W-:Y:S05]  /*c580*/  BSYNC B2 ;  /* 0x0000000000027941 */ /* 0x000fea0003800000 */
.L_x_363:
[----:B------:R-:W-:Y:S01]  /*c590*/  IMAD R0, R80, c[0x0][0x208], RZ ;  /* 0x0000820050007a24 */ /* 0x000fe200078e02ff */
[----:B------:R-:W-:Y:S01]  /*c5a0*/  LEA.HI R87, R168, R167, RZ, 0x5 ;  /* 0x000000a7a8577211 */ /* 0x000fe200078f28ff */
[----:B------:R-:W-:Y:S01]  /*c5b0*/  IMAD.WIDE.U32 R6, R220, c[0x0][0x208], RZ ;  /* 0x00008200dc067a25 */ /* 0x000fe200078e00ff */
[----:B------:R-:W-:Y:S01]  /*c5c0*/  BAR.SYNC.DEFER_BLOCKING 0x0 ;  /* 0x0000000000007b1d */ /* 0x000fe20000010000 */
[----:B------:R-:W-:-:S02]  /*c5d0*/  ISETP.GE.AND P1, PT, R224, c[0x0][0x1d4], PT ;  /* 0x00007500e0007a0c */ /* 0x000fc40003f26270 */
[----:B------:R-:W-:Y:S01]  /*c5e0*/  IMAD R0, R220, c[0x0][0x20c], R0 ;  /* 0x00008300dc007a24 */ /* 0x000fe200078e0200 */
[----:B------:R-:W-:Y:S01]  /*c5f0*/  SHF.R.S32.HI R86, RZ, 0x5, R87 ;  /* 0x00000005ff567819 */ /* 0x000fe20000011457 */
[----:B------:R-:W-:Y:S01]  /*c600*/  IMAD R3, R79, c[0x0][0x218], RZ ;  /* 0x000086004f037a24 */ /* 0x000fe200078e02ff */
[----:B------:R-:W-:Y:S01]  /*c610*/  SHF.R.S32.HI R189, RZ, 0x1f, R224 ;  /* 0x0000001fffbd7819 */ /* 0x000fe200000114e0 */
[----:B------:R-:W-:Y:S02]  /*c620*/  IMAD.IADD R7, R7, 0x1, R0 ;  /* 0x0000000107077824 */ /* 0x000fe400078e0200 */
[C---:B------:R-:W-:Y:S02]  /*c630*/  IMAD R3, R217.reuse, c[0x0][0x21c], R3 ;  /* 0x00008700d9037a24 */ /* 0x040fe400078e0203 */
[----:B------:R-:W-:-:S04]  /*c640*/  IMAD.WIDE.U32 R6, R217, c[0x0][0x218], R6 ;  /* 0x00008600d9067a25 */ /* 0x000fc800078e0006 */
[----:B------:R-:W-:Y:S01]  /*c650*/  IMAD.SHL.U32 R0, R48, 0x40, RZ ;  /* 0x0000004030007824 */ /* 0x000fe200078e00ff */
[----:B------:R-:W-:Y:S01]  /*c660*/  IADD3 R6, P0, R82, R6, RZ ;  /* 0x0000000652067210 */ /* 0x000fe20007f1e0ff */
[----:B-1----:R-:W-:Y:S02]  /*c670*/  IMAD.SHL.U32 R8, R68, 0x8, RZ ;  /* 0x0000000844087824 */ /* 0x002fe400078e00ff */
[----:B------:R-:W-:Y:S01]  /*c680*/  IMAD R176, R86, 0x400, R4 ;  /* 0x0000040056b07824 */ /* 0x000fe200078e0204 */
[----:B------:R-:W-:Y:S01]  /*c690*/  IADD3.X R7, R81, R7, R3, P0, !PT ;  /* 0x0000000751077210 */ /* 0x000fe200007fe403 */
[----:B------:R-:W-:Y:S01]  /*c6a0*/  IMAD.WIDE R14, R224, 0x2, RZ ;  /* 0x00000002e00e7825 */ /* 0x000fe200078e02ff */
[----:B------:R-:W-:Y:S02]  /*c6b0*/  LEA R3, P0, R6, c[0x0][0x1f8], 0x1 ;  /* 0x00007e0006037a11 */ /* 0x000fe400078008ff */
[----:B------:R-:W-:Y:S01]  /*c6c0*/  LOP3.LUT R0, R0, 0x1c0, RZ, 0xc0, !PT ;  /* 0x000001c000007812 */ /* 0x000fe200078ec0ff */
[----:B------:R-:W-:Y:S01]  /*c6d0*/  IMAD.SHL.U32 R219, R219, 0x2, RZ ;  /* 0x00000002dbdb7824 */ /* 0x000fe200078e00ff */
[----:B------:R-:W-:Y:S01]  /*c6e0*/  LEA.HI.X R6, R6, c[0x0][0x1fc], R7, 0x1, P0 ;  /* 0x00007f0006067a11 */ /* 0x000fe200000f0c07 */
[----:B------:R-:W1:Y:S01]  /*c6f0*/  SHFL.IDX PT, R12, R3, RZ, 0x181f ;  /* 0x00181fff030c7589 */ /* 0x000e6200000e0000 */
[----:B------:R-:W-:-:S02]  /*c700*/  LOP3.LUT R8, R0, 0x8, R8, 0xf8, !PT ;  /* 0x0000000800087812 */ /* 0x000fc400078ef808 */
[----:B------:R-:W-:Y:S01]  /*c710*/  SHF.R.U32.HI R0, RZ, 0x3, R0 ;  /* 0x00000003ff007819 */ /* 0x000fe20000011600 */
[----:B------:R-:W2:Y:S01]  /*c720*/  SHFL.IDX PT, R11, R6, RZ, 0x181f ;  /* 0x00181fff060b7589 */ /* 0x000ea200000e0000 */
[C---:B------:R-:W-:Y:S01]  /*c730*/  LEA R184, R176.reuse, 0x100, 0x1 ;  /* 0x00000100b0b87811 */ /* 0x040fe200078e08ff */
[----:B------:R-:W-:Y:S01]  /*c740*/  IMAD.SHL.U32 R176, R176, 0x2, RZ ;  /* 0x00000002b0b07824 */ /* 0x000fe200078e00ff */
[----:B------:R-:W-:Y:S01]  /*c750*/  LOP3.LUT R0, R8, R0, RZ, 0x3c, !PT ;  /* 0x0000000008007212 */ /* 0x000fe200078e3cff */
[----:B------:R-:W3:Y:S01]  /*c760*/  SHFL.IDX PT, R10, R3, 0x1, 0x181f ;  /* 0x00381f00030a7f89 */ /* 0x000ee200000e0000 */
[----:B------:R-:W-:Y:S01]  /*c770*/  LOP3.LUT P0, RZ, R48, 0x2, RZ, 0xc0, !PT ;  /* 0x0000000230ff7812 */ /* 0x000fe2000780c0ff */
[----:B------:R-:W-:Y:S01]  /*c780*/  IMAD R180, R5, 0x2, R184 ;  /* 0x0000000205b47824 */ /* 0x000fe200078e02b8 */
[----:B------:R-:W-:Y:S01]  /*c790*/  IADD3 R231, R219, 0x100, RZ ;  /* 0x00000100dbe77810 */ /* 0x000fe20007ffe0ff */
[----:B------:R-:W-:Y:S01]  /*c7a0*/  IMAD R0, R78, 0x200, R0 ;  /* 0x000002004e007824 */ /* 0x000fe200078e0200 */
[----:B------:R-:W4:Y:S01]  /*c7b0*/  SHFL.IDX PT, R9, R6, 0x1, 0x181f ;  /* 0x00381f0006097f89 */ /* 0x000f2200000e0000 */
[----:B------:R-:W-:-:S02]  /*c7c0*/  IMAD R184, R2, 0x2, R184 ;  /* 0x0000000202b87824 */ /* 0x000fc400078e02b8 */
[----:B------:R-:W-:Y:S01]  /*c7d0*/  IMAD.SHL.U32 R196, R0, 0x2, RZ ;  /* 0x0000000200c47824 */ /* 0x000fe200078e00ff */
[----:B------:R1:W2:Y:S01]  /*c7e0*/  SHFL.IDX PT, R8, R3, 0x2, 0x181f ;  /* 0x00581f0003087f89 */ /* 0x0002a200000e0000 */
[----:B------:R-:W-:-:S03]  /*c7f0*/  IMAD R192, R2, 0x2, R180 ;  /* 0x0000000202c07824 */ /* 0x000fc600078e02b4 */
[----:B------:R2:W2:Y:S01]  /*c800*/  SHFL.IDX PT, R0, R6, 0x2, 0x181f ;  /* 0x00581f0006007f89 */ /* 0x0004a200000e0000 */
[----:B------:R-:W-:-:S03]  /*c810*/  IADD3 R203, R196, 0x8120, RZ ;  /* 0x00008120c4cb7810 */ /* 0x000fc60007ffe0ff */
[----:B------:R-:W-:Y:S04]  /*c820*/  LDSM.16.M88.4 R124, [R176+0x100] ;  /* 0x00010000b07c783b */ /* 0x000fe80000000200 */
[----:B------:R-:W-:Y:S04]  /*c830*/  LDSM.16.M88.4 R128, [R180] ;  /* 0x00000000b480783b */ /* 0x000fe80000000200 */
[----:B------:R-:W-:Y:S04]  /*c840*/  LDSM.16.M88.4 R152, [R184] ;  /* 0x00000000b898783b */ /* 0x000fe80000000200 */
[----:B------:R-:W-:Y:S01]  /*c850*/  LDSM.16.M88.4 R172, [R192] ;  /* 0x00000000c0ac783b */ /* 0x000fe20000000200 */
[----:B-1----:R-:W-:-:S03]  /*c860*/  IADD3 R3, R196, 0x8100, RZ ;  /* 0x00008100c4037810 */ /* 0x002fc60007ffe0ff */
[----:B------:R-:W-:Y:S01]  /*c870*/  LDSM.16.M88.4 R176, [R176+0x4100] ;  /* 0x00410000b0b0783b */ /* 0x000fe20000000200 */
[----:B------:R-:W-:-:S03]  /*c880*/  @P0 IADD3 R203, R3, -0x20, RZ ;  /* 0xffffffe003cb0810 */ /* 0x000fc60007ffe0ff */
[----:B------:R-:W-:Y:S01]  /*c890*/  LDSM.16.M88.4 R180, [R180+0x4000] ;  /* 0x00400000b4b4783b */ /* 0x000fe20000000200 */
[----:B--2---:R-:W-:Y:S02]  /*c8a0*/  SHF.R.S32.HI R6, RZ, 0x1f, R188 ;  /* 0x0000001fff067819 */ /* 0x004fe400000114bc */
[----:B------:R-:W-:Y:S01]  /*c8b0*/  IADD3 R18, P0, R12, R14, RZ ;  /* 0x0000000e0c127210 */ /* 0x000fe20007f1e0ff */
[----:B------:R-:W-:Y:S01]  /*c8c0*/  LDSM.16.M88.4 R184, [R184+0x4000] ;  /* 0x00400000b8b8783b */ /* 0x000fe20000000200 */
[----:B------:R-:W-:Y:S02]  /*c8d0*/  LEA.HI R3, R6, R188, RZ, 0x3 ;  /* 0x000000bc06037211 */ /* 0x000fe400078f18ff */
[----:B------:R-:W-:Y:S01]  /*c8e0*/  IADD3 R214, R203, 0x800, RZ ;  /* 0x00000800cbd67810 */ /* 0x000fe20007ffe0ff */
[----:B------:R-:W-:Y:S01]  /*c8f0*/  LDSM.16.M88.4 R192, [R192+0x4000] ;  /* 0x00400000c0c0783b */ /* 0x000fe20000000200 */
[----:B----4-:R-:W-:Y:S01]  /*c900*/  IMAD.X R19, R11, 0x1, R15, P0 ;  /* 0x000000010b137824 */ /* 0x010fe200000e060f */
[----:B---3--:R-:W-:-:S02]  /*c910*/  IADD3 R16, P0, R14, R10, RZ ;  /* 0x0000000a0e107210 */ /* 0x008fc40007f1e0ff */
[----:B------:R-:W-:Y:S01]  /*c920*/  BAR.SYNC.DEFER_BLOCKING 0x0 ;  /* 0x0000000000007b1d */ /* 0x000fe20000010000 */
[----:B------:R-:W-:Y:S02]  /*c930*/  LOP3.LUT R230, R3, 0xfffffff8, RZ, 0xc0, !PT ;  /* 0xfffffff803e67812 */ /* 0x000fe400078ec0ff */
[----:B------:R-:W-:Y:S01]  /*c940*/  IMAD.X R17, R15, 0x1, R9, P0 ;  /* 0x000000010f117824 */ /* 0x000fe200000e0609 */
[----:B------:R-:W-:Y:S02]  /*c950*/  IADD3 R14, P0, R14, R8, RZ ;  /* 0x000000080e0e7210 */ /* 0x000fe40007f1e0ff */
[----:B------:R-:W-:Y:S01]  /*c960*/  IMAD.WIDE R6, R230, 0x2, RZ ;  /* 0x00000002e6067825 */ /* 0x000fe200078e02ff */
[----:B------:R-:W-:Y:S02]  /*c970*/  IADD3 R3, R219, 0x1100, RZ ;  /* 0x00001100db037810 */ /* 0x000fe40007ffe0ff */
[----:B------:R-:W-:Y:S01]  /*c980*/  SHF.R.S32.HI R251, RZ, 0x1f, R230 ;  /* 0x0000001ffffb7819 */ /* 0x000fe200000114e6 */
[----:B------:R-:W-:Y:S01]  /*c990*/  IMAD.X R15, R15, 0x1, R0, P0 ;  /* 0x000000010f0f7824 */ /* 0x000fe200000e0600 */
[----:B------:R-:W-:-:S02]  /*c9a0*/  IADD3 R12, P0, R12, R6, RZ ;  /* 0x000000060c0c7210 */ /* 0x000fc40007f1e0ff */
[C---:B------:R-:W-:Y:S02]  /*c9b0*/  IADD3 R213, R203.reuse, 0x1000, RZ ;  /* 0x00001000cbd57810 */ /* 0x040fe40007ffe0ff */
[----:B------:R-:W-:Y:S01]  /*c9c0*/  IADD3 R212, R203, 0x1800, RZ ;  /* 0x00001800cbd47810 */ /* 0x000fe20007ffe0ff */
[----:B------:R-:W-:Y:S01]  /*c9d0*/  IMAD.X R13, R11, 0x1, R7, P0 ;  /* 0x000000010b0d7824 */ /* 0x000fe200000e0607 */
[C---:B------:R-:W-:Y:S02]  /*c9e0*/  IADD3 R10, P0, R6.reuse, R10, RZ ;  /* 0x0000000a060a7210 */ /* 0x040fe40007f1e0ff */
[C---:B------:R-:W-:Y:S02]  /*c9f0*/  IADD3 R211, R203.reuse, 0x2000, RZ ;  /* 0x00002000cbd37810 */ /* 0x040fe40007ffe0ff */
[----:B------:R-:W-:Y:S01]  /*ca00*/  IADD3 R210, R203, 0x2800, RZ ;  /* 0x00002800cbd27810 */ /* 0x000fe20007ffe0ff */
[----:B------:R-:W-:Y:S01]  /*ca10*/  IMAD.X R11, R7, 0x1, R9, P0 ;  /* 0x00000001070b7824 */ /* 0x000fe200000e0609 */
[----:B------:R-:W-:Y:S01]  /*ca20*/  IADD3 R6, P0, R6, R8, RZ ;  /* 0x0000000806067210 */ /* 0x000fe20007f1e0ff */
[----:B------:R-:W-:-:S04]  /*ca30*/  DEPBAR.LE SB0, 0x0 ;  /* 0x000080000000791a */ /* 0x000fc80000000000 */
[----:B------:R-:W-:Y:S01]  /*ca40*/  BAR.SYNC.DEFER_BLOCKING 0x0 ;  /* 0x0000000000007b1d */ /* 0x000fe20000010000 */
[----:B------:R-:W-:Y:S01]  /*ca50*/  IMAD.X R7, R7, 0x1, R0, P0 ;  /* 0x0000000107077824 */ /* 0x000fe200000e0600 */
[----:B------:R-:W-:Y:S01]  /*ca60*/  ISETP.LT.OR P0, PT, R85, 0x1, P1 ;  /* 0x000000015500780c */ /* 0x000fe20000f01670 */
[----:B------:R-:W-:Y:S01]  /*ca70*/  IMAD.MOV.U32 R0, RZ, RZ, 0x40 ;  /* 0x00000040ff007424 */ /* 0x000fe200078e00ff */
[C---:B------:R-:W-:Y:S02]  /*ca80*/  IADD3 R209, R203.reuse, 0x3000, RZ ;  /* 0x00003000cbd17810 */ /* 0x040fe40007ffe0ff */
[C---:B------:R-:W-:Y:S02]  /*ca90*/  IADD3 R208, R203.reuse, 0x3800, RZ ;  /* 0x00003800cbd07810 */ /* 0x040fe40007ffe0ff */
[C---:B------:R-:W-:Y:S02]  /*caa0*/  IADD3 R207, R203.reuse, 0x4000, RZ ;  /* 0x00004000cbcf7810 */ /* 0x040fe40007ffe0ff */
[----:B------:R-:W-:-:S02]  /*cab0*/  IADD3 R206, R203, 0x4800, RZ ;  /* 0x00004800cbce7810 */ /* 0x000fc40007ffe0ff */
[C---:B------:R-:W-:Y:S02]  /*cac0*/  IADD3 R205, R203.reuse, 0x5000, RZ ;  /* 0x00005000cbcd7810 */ /* 0x040fe40007ffe0ff */
[----:B------:R-:W-:Y:S01]  /*cad0*/  IADD3 R204, R203, 0x5800, RZ ;  /* 0x00005800cbcc7810 */ /* 0x000fe20007ffe0ff */
[----:B------:R-:W1:Y:S04]  /*cae0*/  LDSM.16.M88.4 R24, [R196+0x8100] ;  /* 0x00810000c418783b */ /* 0x000e680000000200 */
[----:B------:R-:W2:Y:S04]  /*caf0*/  LDSM.16.M88.4 R20, [R196+0x8900] ;  /* 0x00890000c414783b */ /* 0x000ea80000000200 */
[----:B------:R-:W3:Y:S04]  /*cb00*/  LDSM.16.M88.4 R36, [R196+0x9100] ;  /* 0x00910000c424783b */ /* 0x000ee80000000200 */
[----:B------:R-:W-:Y:S04]  /*cb10*/  LDSM.16.M88.4 R44, [R196+0x9900] ;  /* 0x00990000c42c783b */ /* 0x000fe80000000200 */
[----:B------:R-:W-:Y:S04]  /*cb20*/  LDSM.16.M88.4 R68, [R196+0xa100] ;  /* 0x00a10000c444783b */ /* 0x000fe80000000200 */
[----:B------:R-:W-:Y:S04]  /*cb30*/  LDSM.16.M88.4 R72, [R196+0xa900] ;  /* 0x00a90000c448783b */ /* 0x000fe80000000200 */
[----:B------:R-:W4:Y:S04]  /*cb40*/  LDSM.16.M88.4 R64, [R203] ;  /* 0x00000000cb40783b */ /* 0x000f280000000200 */
[----:B------:R-:W3:Y:S04]  /*cb50*/  LDSM.16.M88.4 R60, [R203+0x800] ;  /* 0x00080000cb3c783b */ /* 0x000ee80000000200 */
[----:B------:R-:W3:Y:S04]  /*cb60*/  LDSM.16.M88.4 R56, [R203+0x1000] ;  /* 0x00100000cb38783b */ /* 0x000ee80000000200 */
[----:B------:R-:W3:Y:S04]  /*cb70*/  LDSM.16.M88.4 R52, [R203+0x1800] ;  /* 0x00180000cb34783b */ /* 0x000ee80000000200 */
[----:B------:R-:W4:Y:S01]  /*cb80*/  LDSM.16.M88.4 R88, [R203+0x2000] ;  /* 0x00200000cb58783b */ /* 0x000f220000000200 */
[C---:B-1----:R-:W-:Y:S03]  /*cb90*/  HMMA.16816.F32.BF16 R40, R124.reuse, R24, RZ ;  /* 0x000000187c28723c */ /* 0x042fe600000418ff */
[----:B------:R-:W1:Y:S04]  /*cba0*/  LDSM.16.M88.4 R104, [R203+0x2800] ;  /* 0x00280000cb68783b */ /* 0x000e680000000200 */
[----:B------:R-:W-:Y:S01]  /*cbb0*/  @!PT LDS RZ, [RZ] ;  /* 0x00000000fffff984 */ /* 0x000fe20000000800 */
[----:B------:R-:W-:Y:S01]  /*cbc0*/  @!PT LDS RZ, [RZ] ;  /* 0x00000000fffff984 */ /* 0x000fe20000000800 */
[----:B------:R-:W-:Y:S01]  /*cbd0*/  @!PT LDS RZ, [RZ] ;  /* 0x00000000fffff984 */ /* 0x000fe20000000800 */
[----:B------:R1:W-:Y:S01]  /*cbe0*/  LDGSTS.E.BYPASS.LTC128B.128 [R219+0x100], [R18.64], !P0 ;  /* 0x0010000012db7fae */ /* 0x0003e2000c101d52 */
[----:B------:R-:W-:Y:S01]  /*cbf0*/  ISETP.GE.AND P0, PT, R188, c[0x0][0x1d4], PT ;  /* 0x00007500bc007a0c */ /* 0x000fe20003f06270 */
[----:B------:R-:W-:Y:S03]  /*cc00*/  HMMA.16816.F32.BF16 R32, R124, R26, RZ ;  /* 0x0000001a7c20723c */ /* 0x000fe600000418ff */
[----:B------:R-:W-:-:S05]  /*cc10*/  ISETP.LT.OR P2, PT, R85, 0x1, P0 ;  /* 0x000000015500780c */ /* 0x000fca0000741670 */
[C---:B--2---:R-:W-:Y:S08]  /*cc20*/  HMMA.16816.F32.BF16 R28, R124.reuse, R20, RZ ;  /* 0x000000147c1c723c */ /* 0x044ff000000418ff */
[----:B------:R2:W-:Y:S01]  /*cc30*/  LDGSTS.E.BYPASS.LTC128B.128 [R219+0x3100], [R12.64], !P2 ;  /* 0x031000000cdb7fae */ /* 0x0005e2000d101d52 */
[C---:B------:R-:W-:Y:S01]  /*cc40*/  ISETP.LT.OR P2, PT, R85.reuse, 0x21, P1 ;  /* 0x000000215500780c */ /* 0x040fe20000f41670 */
[----:B------:R-:W-:Y:S01]  /*cc50*/  HMMA.16816.F32.BF16 R24, R124, R22, RZ ;  /* 0x000000167c18723c */ /* 0x000fe200000418ff */
[----:B------:R-:W-:-:S07]  /*cc60*/  ISETP.LT.OR P1, PT, R85, 0x41, P1 ;  /* 0x000000415500780c */ /* 0x000fce0000f21670 */
[----:B---3--:R-:W-:Y:S04]  /*cc70*/  HMMA.16816.F32.BF16 R20, R124, R36, RZ ;  /* 0x000000247c14723c */ /* 0x008fe800000418ff */
[----:B------:R1:W-:Y:S01]  /*cc80*/  LDGSTS.E.BYPASS.LTC128B.128 [R219+0x1100], [R16.64], !P2 ;  /* 0x0110000010db7fae */ /* 0x0003e2000d101d52 */
[C---:B------:R-:W-:Y:S02]  /*cc90*/  ISETP.LT.OR P2, PT, R85.reuse, 0x21, P0 ;  /* 0x000000215500780c */ /* 0x040fe40000741670 */
[----:B------:R-:W-:Y:S01]  /*cca0*/  ISETP.LT.OR P0, PT, R85, 0x41, P0 ;  /* 0x000000415500780c */ /* 0x000fe20000701670 */
[C---:B----4-:R-:W-:Y:S08]  /*ccb0*/  HMMA.16816.F32.BF16 R80, R128.reuse, R66, R32 ;  /* 0x000000428050723c */ /* 0x050ff00000041820 */
[----:B------:R-:W-:Y:S02]  /*ccc0*/  HMMA.16816.F32.BF16 R100, R128, R60, R28 ;  /* 0x0000003c8064723c */ /* 0x000fe4000004181c */
[----:B------:R3:W-:Y:S01]  /*ccd0*/  LDGSTS.E.BYPASS.LTC128B.128 [R219+0x4100], [R10.64], !P2 ;  /* 0x041000000adb7fae */ /* 0x0007e2000d101d52 */
[----:B------:R-:W-:-:S03]  /*cce0*/  LOP3.LUT P2, RZ, R48, 0x4, RZ, 0xc0, !PT ;  /* 0x0000000430ff7812 */ /* 0x000fc6000784c0ff */
[----:B------:R2:W-:Y:S01]  /*ccf0*/  LDGSTS.E.BYPASS.LTC128B.128 [R219+0x2100], [R14.64], !P1 ;  /* 0x021000000edb7fae */ /* 0x0005e2000c901d52 */
[----:B------:R-:W-:Y:S01]  /*cd00*/  SEL R0, R0, 0xffffffc0, !P2 ;  /* 0xffffffc000007807 */ /* 0x000fe20005000000 */
[----:B------:R-:W-:Y:S02]  /*cd10*/  HMMA.16816.F32.BF16 R96, R128, R56, R20 ;  /* 0x000000388060723c */ /* 0x000fe40000041814 */
[----:B------:R4:W-:Y:S01]  /*cd20*/  LDGSTS.E.BYPASS.LTC128B.128 [R219+0x5100], [R6.64], !P0 ;  /* 0x0510000006db7fae */ /* 0x0009e2000c101d52 */
[----:B------:R-:W-:Y:S01]  /*cd30*/  ISETP.GT.AND P0, PT, R166, R252, PT ;  /* 0x000000fca600720c */ /* 0x000fe20003f04270 */
[----:B------:R-:W-:Y:S02]  /*cd40*/  IMAD.IADD R202, R196, 0x1, R0 ;  /* 0x00000001c4ca7824 */ /* 0x000fe400078e0200 */
[----:B------:R-:W-:Y:S01]  /*cd50*/  IMAD.IADD R199, R0, 0x1, R203 ;  /* 0x0000000100c77824 */ /* 0x000fe200078e02cb */
[----:B------:R-:W-:Y:S01]  /*cd60*/  LDSM.16.M88.4 R112, [R196+0xc100] ;  /* 0x00c10000c470783b */ /* 0x000fe20000000200 */
[----:B-1----:R-:W-:Y:S01]  /*cd70*/  HMMA.16816.F32.BF16 R16, R124, R38, RZ ;  /* 0x000000267c10723c */ /* 0x002fe200000418ff */
[----:B------:R-:W-:-:S02]  /*cd80*/  IADD3 R0, R219, 0x3100, RZ ;  /* 0x00003100db007810 */ /* 0x000fc40007ffe0ff */
[----:B------:R-:W1:Y:S01]  /*cd90*/  LDSM.16.M88.4 R48, [R202+0x8100] ;  /* 0x00810000ca30783b */ /* 0x000e620000000200 */
[----:B------:R-:W-:-:S03]  /*cda0*/  IADD3 R0, R219, 0x4100, RZ ;  /* 0x00004100db007810 */ /* 0x000fc60007ffe0ff */
[----:B------:R-:W-:Y:S01]  /*cdb0*/  LDSM.16.M88.4 R32, [R202+0x9100] ;  /* 0x00910000ca20783b */ /* 0x000fe20000000200 */
[C---:B------:R-:W-:Y:S03]  /*cdc0*/  HMMA.16816.F32.BF16 R36, R124.reuse, R74, RZ ;  /* 0x0000004a7c24723c */ /* 0x040fe600000418ff */
[----:B------:R-:W-:Y:S04]  /*cdd0*/  LDSM.16.M88.4 R28, [R202+0x9900] ;  /* 0x00990000ca1c783b */ /* 0x000fe80000000200 */
[----:B------:R-:W-:Y:S01]  /*cde0*/  LDSM.16.M88.4 R108, [R199+0x1000] ;  /* 0x00100000c76c783b */ /* 0x000fe20000000200 */
[C---:B---3--:R-:W-:Y:S03]  /*cdf0*/  HMMA.16816.F32.BF16 R8, R124.reuse, R46, RZ ;  /* 0x0000002e7c08723c */ /* 0x048fe600000418ff */
[----:B------:R-:W-:Y:S04]  /*ce00*/  LDSM.16.M88.4 R116, [R199+0x1800] ;  /* 0x00180000c774783b */ /* 0x000fe80000000200 */
[----:B-----5:R-:W-:Y:S01]  /*ce10*/  LDSM.16.M88.4 R136, [R199+0x2000] ;  /* 0x00200000c788783b */ /* 0x020fe20000000200 */
[----:B--2---:R-:W-:Y:S03]  /*ce20*/  HMMA.16816.F32.BF16 R12, R124, R44, RZ ;  /* 0x0000002c7c0c723c */ /* 0x004fe600000418ff */
[----:B------:R-:W-:Y:S04]  /*ce30*/  LDSM.16.M88.4 R120, [R196+0xc900] ;  /* 0x00c90000c478783b */ /* 0x000fe80000000200 */
[----:B------:R-:W-:Y:S01]  /*ce40*/  LDSM.16.M88.4 R132, [R203+0x3800] ;  /* 0x00380000cb84783b */ /* 0x000fe20000000200 */
[----:B------:R-:W-:Y:S03]  /*ce50*/  HMMA.16816.F32.BF16 R76, R128, R58, R16 ;  /* 0x0000003a804c723c */ /* 0x000fe60000041810 */
[----:B------:R-:W-:Y:S04]  /*ce60*/  LDSM.16.M88.4 R160, [R202+0xb100] ;  /* 0x00b10000caa0783b */ /* 0x000fe80000000200 */
[----:B------:R-:W-:Y:S01]  /*ce70*/  LDSM.16.M88.4 R140, [R202+0xc100] ;  /* 0x00c10000ca8c783b */ /* 0x000fe20000000200 */
[----:B------:R-:W-:Y:S03]  /*ce80*/  HMMA.16816.F32.BF16 R16, R124, R68, RZ ;  /* 0x000000447c10723c */ /* 0x000fe600000418ff */
[----:B------:R-:W-:Y:S04]  /*ce90*/  LDSM.16.M88.4 R148, [R202+0xd100] ;  /* 0x00d10000ca94783b */ /* 0x000fe80000000200 */
[----:B------:R-:W-:Y:S01]  /*cea0*/  LDSM.16.M88.4 R156, [R202+0xd900] ;  /* 0x00d90000ca9c783b */ /* 0x000fe20000000200 */
[C---:B------:R-:W-:Y:S03]  /*ceb0*/  HMMA.16816.F32.BF16 R44, R128.reuse, R64, R40 ;  /* 0x00000040802c723c */ /* 0x040fe60000041828 */
[----:B------:R-:W-:Y:S04]  /*cec0*/  LDSM.16.M88.4 R144, [R202+0xc900] ;  /* 0x00c90000ca90783b */ /* 0x000fe80000000200 */
[----:B------:R-:W0:Y:S01]  /*ced0*/  LDGDEPBAR ;  /* 0x00000000000079af */ /* 0x000e220000000000 */
[C---:B------:R-:W-:Y:S08]  /*cee0*/  HMMA.16816.F32.BF16 R64, R128.reuse, R52, R12 ;  /* 0x000000348040723c */ /* 0x040ff0000004180c */
[----:B------:R-:W-:Y:S01]  /*cef0*/  HMMA.16816.F32.BF16 R56, R128, R54, R8 ;  /* 0x000000368038723c */ /* 0x000fe20000041808 */
[----:B------:R-:W2:Y:S07]  /*cf00*/  LDSM.16.M88.4 R52, [R202+0x8900] ;  /* 0x00890000ca34783b */ /* 0x000eae0000000200 */
[C---:B------:R-:W-:Y:S08]  /*cf10*/  HMMA.16816.F32.BF16 R12, R124.reuse, R70, RZ ;  /* 0x000000467c0c723c */ /* 0x040ff000000418ff */
[----:B------:R-:W-:Y:S01]  /*cf20*/  HMMA.16816.F32.BF16 R8, R124, R72, RZ ;  /* 0x000000487c08723c */ /* 0x000fe200000418ff */
[----:B------:R-:W-:Y:S07]  /*cf30*/  LDSM.16.M88.4 R72, [R199] ;  /* 0x00000000c748783b */ /* 0x000fee0000000200 */
[C---:B------:R-:W-:Y:S01]  /*cf40*/  HMMA.16816.F32.BF16 R92, R128.reuse, R62, R24 ;  /* 0x0000003e805c723c */ /* 0x040fe20000041818 */
[----:B------:R-:W3:Y:S07]  /*cf50*/  LDSM.16.M88.4 R24, [R202+0xa100] ;  /* 0x00a10000ca18783b */ /* 0x000eee0000000200 */
[C---:B------:R-:W-:Y:S01]  /*cf60*/  HMMA.16816.F32.BF16 R40, R128.reuse, R88, R16 ;  /* 0x000000588028723c */ /* 0x040fe20000041810 */
[----:B------:R-:W2:Y:S07]  /*cf70*/  LDSM.16.M88.4 R16, [R202+0xa900] ;  /* 0x00a90000ca10783b */ /* 0x000eae0000000200 */
[C---:B------:R-:W-:Y:S08]  /*cf80*/  HMMA.16816.F32.BF16 R20, R128.reuse, R90, R12 ;  /* 0x0000005a8014723c */ /* 0x040ff0000004180c */
[C---:B------:R-:W-:Y:S08]  /*cf90*/  HMMA.16816.F32.BF16 R12, R128.reuse, R104, R8 ;  /* 0x00000068800c723c */ /* 0x040ff00000041808 */
[----:B------:R-:W-:Y:S01]  /*cfa0*/  HMMA.16816.F32.BF16 R8, R128, R106, R36 ;  /* 0x0000006a8008723c */ /* 0x000fe20000041824 */
[----:B------:R-:W3:Y:S04]  /*cfb0*/  LDSM.16.M88.4 R104, [R199+0x800] ;  /* 0x00080000c768783b */ /* 0x000ee80000000200 */
[----:B------:R-:W-:Y:S03]  /*cfc0*/  LDSM.16.M88.4 R36, [R196+0xb100] ;  /* 0x00b10000c424783b */ /* 0x000fe60000000200 */
[C---:B-1----:R-:W-:Y:S08]  /*cfd0*/  HMMA.16816.F32.BF16 R44, R152.reuse, R48, R44 ;  /* 0x00000030982c723c */ /* 0x042ff0000004182c */
[C---:B------:R-:W-:Y:S01]  /*cfe0*/  HMMA.16816.F32.BF16 R60, R152.reuse, R50, R80 ;  /* 0x00000032983c723c */ /* 0x040fe20000041850 */
[----:B------:R-:W1:Y:S07]  /*cff0*/  LDSM.16.M88.4 R48, [R199+0x2800] ;  /* 0x00280000c730783b */ /* 0x000e6e0000000200 */
[C---:B--2---:R-:W-:Y:S01]  /*d000*/  HMMA.16816.F32.BF16 R68, R152.reuse, R52, R100 ;  /* 0x000000349844723c */ /* 0x044fe20000041864 */
[----:B------:R-:W2:Y:S07]  /*d010*/  LDSM.16.M88.4 R100, [R196+0xb900] ;  /* 0x00b90000c464783b */ /* 0x000eae0000000200 */
[C---:B------:R-:W-:Y:S08]  /*d020*/  HMMA.16816.F32.BF16 R92, R152.reuse, R54, R92 ;  /* 0x00000036985c723c */ /* 0x040ff0000004185c */
[C---:B------:R-:W-:Y:S08]  /*d030*/  HMMA.16816.F32.BF16 R96, R152.reuse, R32, R96 ;  /* 0x000000209860723c */ /* 0x040ff00000041860 */
[C---:B------:R-:W-:Y:S08]  /*d040*/  HMMA.16816.F32.BF16 R88, R152.reuse, R34, R76 ;  /* 0x000000229858723c */ /* 0x040ff0000004184c */
[C---:B------:R-:W-:Y:S08]  /*d050*/  HMMA.16816.F32.BF16 R80, R152.reuse, R28, R64 ;  /* 0x0000001c9850723c */ /* 0x040ff00000041840 */
[C---:B------:R-:W-:Y:S08]  /*d060*/  HMMA.16816.F32.BF16 R76, R152.reuse, R30, R56 ;  /* 0x0000001e984c723c */ /* 0x040ff00000041838 */
[C---:B---3--:R-:W-:Y:S08]  /*d070*/  HMMA.16816.F32.BF16 R64, R152.reuse, R24, R40 ;  /* 0x000000189840723c */ /* 0x048ff00000041828 */
[C---:B------:R-:W-:Y:S08]  /*d080*/  HMMA.16816.F32.BF16 R52, R152.reuse, R16, R12 ;  /* 0x000000109834723c */ /* 0x040ff0000004180c */
[C---:B------:R-:W-:Y:S08]  /*d090*/  HMMA.16816.F32.BF16 R56, R152.reuse, R26, R20 ;  /* 0x0000001a9838723c */ /* 0x040ff00000041814 */
[----:B------:R-:W-:Y:S08]  /*d0a0*/  HMMA.16816.F32.BF16 R40, R152, R18, R8 ;  /* 0x000000129828723c */ /* 0x000ff00000041808 */
[C---:B------:R-:W-:Y:S08]  /*d0b0*/  HMMA.16816.F32.BF16 R32, R172.reuse, R72, R44 ;  /* 0x00000048ac20723c */ /* 0x040ff0000004182c */
[C---:B------:R-:W-:Y:S08]  /*d0c0*/  HMMA.16816.F32.BF16 R28, R172.reuse, R74, R60 ;  /* 0x0000004aac1c723c */ /* 0x040ff0000004183c */
[C---:B------:R-:W-:Y:S08]  /*d0d0*/  HMMA.16816.F32.BF16 R24, R172.reuse, R104, R68 ;  /* 0x00000068ac18723c */ /* 0x040ff00000041844 */
[C---:B------:R-:W-:Y:S01]  /*d0e0*/  HMMA.16816.F32.BF16 R20, R172.reuse, R106, R92 ;  /* 0x0000006aac14723c */ /* 0x040fe2000004185c */
[----:B------:R-:W3:Y:S07]  /*d0f0*/  LDSM.16.M88.4 R92, [R196+0xd100] ;  /* 0x00d10000c45c783b */ /* 0x000eee0000000200 */
[C---:B------:R-:W-:Y:S01]  /*d100*/  HMMA.16816.F32.BF16 R16, R172.reuse, R108, R96 ;  /* 0x0000006cac10723c */ /* 0x040fe20000041860 */
[----:B------:R-:W2:Y:S07]  /*d110*/  LDSM.16.M88.4 R96, [R196+0xd900] ;  /* 0x00d90000c460783b */ /* 0x000eae0000000200 */
[C---:B------:R-:W-:Y:S01]  /*d120*/  HMMA.16816.F32.BF16 R12, R172.reuse, R110, R88 ;  /* 0x0000006eac0c723c */ /* 0x040fe20000041858 */
[----:B------:R-:W2:Y:S07]  /*d130*/  LDSM.16.M88.4 R108, [R203+0x3000] ;  /* 0x00300000cb6c783b */ /* 0x000eae0000000200 */
[C---:B------:R-:W-:Y:S08]  /*d140*/  HMMA.16816.F32.BF16 R8, R172.reuse, R116, R80 ;  /* 0x00000074ac08723c */ /* 0x040ff00000041850 */
[C---:B------:R-:W-:Y:S01]  /*d150*/  HMMA.16816.F32.BF16 R88, R172.reuse, R118, R76 ;  /* 0x00000076ac58723c */ /* 0x040fe2000004184c */
[----:B------:R-:W2:Y:S07]  /*d160*/  LDSM.16.M88.4 R116, [R203+0x4000] ;  /* 0x00400000cb74783b */ /* 0x000eae0000000200 */
[C---:B------:R-:W-:Y:S08]  /*d170*/  HMMA.16816.F32.BF16 R80, R172.reuse, R136, R64 ;  /* 0x00000088ac50723c */ /* 0x040ff00000041840 */
[C---:B-1----:R-:W-:Y:S08]  /*d180*/  HMMA.16816.F32.BF16 R72, R172.reuse, R48, R52 ;  /* 0x00000030ac48723c */ /* 0x042ff00000041834 */
[C---:B------:R-:W-:Y:S08]  /*d190*/  HMMA.16816.F32.BF16 R76, R172.reuse, R138, R56 ;  /* 0x0000008aac4c723c */ /* 0x040ff00000041838 */
[----:B------:R-:W-:Y:S01]  /*d1a0*/  HMMA.16816.F32.BF16 R68, R172, R50, R40 ;  /* 0x00000032ac44723c */ /* 0x000fe20000041828 */
[----:B------:R-:W-:Y:S07]  /*d1b0*/  LDSM.16.M88.4 R40, [R203+0x4800] ;  /* 0x00480000cb28783b */ /* 0x000fee0000000200 */
[C---:B------:R-:W-:Y:S08]  /*d1c0*/  HMMA.16816.F32.BF16 R64, R176.reuse, R36, R32 ;  /* 0x00000024b040723c */ /* 0x040ff00000041820 */
[C---:B------:R-:W-:Y:S01]  /*d1d0*/  HMMA.16816.F32.BF16 R60, R176.reuse, R38, R28 ;  /* 0x00000026b03c723c */ /* 0x040fe2000004181c */
[----:B------:R-:W1:Y:S07]  /*d1e0*/  LDSM.16.M88.4 R36, [R203+0x5000] ;  /* 0x00500000cb24783b */ /* 0x000e6e0000000200 */
[C---:B--2---:R-:W-:Y:S08]  /*d1f0*/  HMMA.16816.F32.BF16 R56, R176.reuse, R100, R24 ;  /* 0x00000064b038723c */ /* 0x044ff00000041818 */
[C---:B------:R-:W-:Y:S01]  /*d200*/  HMMA.16816.F32.BF16 R52, R176.reuse, R102, R20 ;  /* 0x00000066b034723c */ /* 0x040fe20000041814 */
[----:B------:R-:W2:Y:S07]  /*d210*/  LDSM.16.M88.4 R100, [R203+0x5800] ;  /* 0x00580000cb64783b */ /* 0x000eae0000000200 */
[C---:B------:R-:W-:Y:S08]  /*d220*/  HMMA.16816.F32.BF16 R48, R176.reuse, R112, R16 ;  /* 0x00000070b030723c */ /* 0x040ff00000041810 */
[C---:B------:R-:W-:Y:S08]  /*d230*/  HMMA.16816.F32.BF16 R44, R176.reuse, R114, R12 ;  /* 0x00000072b02c723c */ /* 0x040ff0000004180c */
[C---:B---3--:R-:W-:Y:S08]  /*d240*/  HMMA.16816.F32.BF16 R24, R176.reuse, R92, R80 ;  /* 0x0000005cb018723c */ /* 0x048ff00000041850 */
[C---:B------:R-:W-:Y:S01]  /*d250*/  HMMA.16816.F32.BF16 R16, R176.reuse, R96, R72 ;  /* 0x00000060b010723c */ /* 0x040fe20000041848 */
[----:B------:R-:W-:Y:S07]  /*d260*/  LDSM.16.M88.4 R72, [R199+0x3800] ;  /* 0x00380000c748783b */ /* 0x000fee0000000200 */
[C---:B------:R-:W-:Y:S08]  /*d270*/  HMMA.16816.F32.BF16 R32, R176.reuse, R120, R8 ;  /* 0x00000078b020723c */ /* 0x040ff00000041808 */
[C---:B------:R-:W-:Y:S08]  /*d280*/  HMMA.16816.F32.BF16 R28, R176.reuse, R122, R88 ;  /* 0x0000007ab01c723c */ /* 0x040ff00000041858 */
[C---:B------:R-:W-:Y:S08]  /*d290*/  HMMA.16816.F32.BF16 R20, R176.reuse, R94, R76 ;  /* 0x0000005eb014723c */ /* 0x040ff0000004184c */
[----:B------:R-:W-:Y:S01]  /*d2a0*/  HMMA.16816.F32.BF16 R12, R176, R98, R68 ;  /* 0x00000062b00c723c */ /* 0x000fe20000041844 */
[----:B------:R-:W3:Y:S04]  /*d2b0*/  LDSM.16.M88.4 R96, [R202+0xb900] ;  /* 0x00b90000ca60783b */ /* 0x000ee80000000200 */
[----:B------:R-:W-:Y:S03]  /*d2c0*/  LDSM.16.M88.4 R68, [R199+0x4000] ;  /* 0x00400000c744783b */ /* 0x000fe60000000200 */
[C---:B------:R-:W-:Y:S01]  /*d2d0*/  HMMA.16816.F32.BF16 R8, R180.reuse, R108, R64 ;  /* 0x0000006cb408723c */ /* 0x040fe20000041840 */
[----:B------:R-:W-:Y:S07]  /*d2e0*/  LDSM.16.M88.4 R64, [R199+0x4800] ;  /* 0x00480000c740783b */ /* 0x000fee0000000200 */
[C---:B------:R-:W-:Y:S01]  /*d2f0*/  HMMA.16816.F32.BF16 R108, R180.reuse, R110, R60 ;  /* 0x0000006eb46c723c */ /* 0x040fe2000004183c */
[----:B------:R-:W-:Y:S07]  /*d300*/  LDSM.16.M88.4 R60, [R199+0x5000] ;  /* 0x00500000c73c783b */ /* 0x000fee0000000200 */
[C---:B------:R-:W-:Y:S01]  /*d310*/  HMMA.16816.F32.BF16 R136, R180.reuse, R132, R56 ;  /* 0x00000084b488723c */ /* 0x040fe20000041838 */
[----:B------:R-:W-:Y:S07]  /*d320*/  LDSM.16.M88.4 R56, [R199+0x5800] ;  /* 0x00580000c738783b */ /* 0x000fee0000000200 */
[C---:B------:R-:W-:Y:S08]  /*d330*/  HMMA.16816.F32.BF16 R120, R180.reuse, R116, R48 ;  /* 0x00000074b478723c */ /* 0x040ff00000041830 */
[C---:B------:R-:W-:Y:S08]  /*d340*/  HMMA.16816.F32.BF16 R132, R180.reuse, R134, R52 ;  /* 0x00000086b484723c */ /* 0x040ff00000041834 */
[C---:B------:R-:W-:Y:S08]  /*d350*/  HMMA.16816.F32.BF16 R116, R180.reuse, R118, R44 ;  /* 0x00000076b474723c */ /* 0x040ff0000004182c */
[C---:B-1----:R-:W-:Y:S08]  /*d360*/  HMMA.16816.F32.BF16 R92, R180.reuse, R36, R24 ;  /* 0x00000024b45c723c */ /* 0x042ff00000041818 */
[C---:B--2---:R-:W-:Y:S08]  /*d370*/  HMMA.16816.F32.BF16 R80, R180.reuse, R100, R16 ;  /* 0x00000064b450723c */ /* 0x044ff00000041810 */
[C---:B------:R-:W-:Y:S08]  /*d380*/  HMMA.16816.F32.BF16 R112, R180.reuse, R40, R32 ;  /* 0x00000028b470723c */ /* 0x040ff00000041820 */
[C---:B------:R-:W-:Y:S08]  /*d390*/  HMMA.16816.F32.BF16 R104, R180.reuse, R42, R28 ;  /* 0x0000002ab468723c */ /* 0x040ff0000004181c */
[C---:B------:R-:W-:Y:S08]  /*d3a0*/  HMMA.16816.F32.BF16 R88, R180.reuse, R38, R20 ;  /* 0x00000026b458723c */ /* 0x040ff00000041814 */
[----:B------:R-:W-:Y:S01]  /*d3b0*/  HMMA.16816.F32.BF16 R76, R180, R102, R12 ;  /* 0x00000066b44c723c */ /* 0x000fe2000004180c */
[----:B------:R-:W1:Y:S01]  /*d3c0*/  LDSM.16.M88.4 R100, [R199+0x3000] ;  /* 0x00300000c764783b */ /* 0x000e620000000200 */
[----:B------:R-:W-:-:S06]  /*d3d0*/  DEPBAR.LE SB0, 0x0 ;  /* 0x000080000000791a */ /* 0x000fcc0000000000 */
[C---:B------:R-:W-:Y:S08]  /*d3e0*/  HMMA.16816.F32.BF16 R52, R184.reuse, R160, R8 ;  /* 0x000000a0b834723c */ /* 0x040ff00000041808 */
[C---:B------:R-:W-:Y:S08]  /*d3f0*/  HMMA.16816.F32.BF16 R48, R184.reuse, R162, R108 ;  /* 0x000000a2b830723c */ /* 0x040ff0000004186c */
[C---:B---3--:R-:W-:Y:S08]  /*d400*/  HMMA.16816.F32.BF16 R44, R184.reuse, R96, R136 ;  /* 0x00000060b82c723c */ /* 0x048ff00000041888 */
        /* <DEDUP_REMOVED lines=9> */
[C---:B-1----:R-:W-:Y:S08]  /*d4a0*/  HMMA.16816.F32.BF16 R112, R192.reuse, R100, R52 ;  /* 0x00000064c070723c */ /* 0x042ff00000041834 */
        /* <DEDUP_REMOVED lines=13> */
[----:B----4-:R-:W-:Y:S01]  /*d580*/  ISETP.NE.AND P5, PT, R221, 0x1, PT ;  /* 0x00000001dd00780c */ /* 0x010fe20003fa5270 */
[----:B------:R-:W-:Y:S01]  /*d590*/  IMAD.MOV.U32 R217, RZ, RZ, RZ ;  /* 0x000000ffffd97224 */ /* 0x000fe200078e00ff */
[----:B------:R-:W-:-:S02]  /*d5a0*/  IADD3 R3, R197, R164, R216 ;  /* 0x000000a4c5037210 */ /* 0x000fc40007ffe0d8 */
[----:B------:R-:W-:Y:S02]  /*d5b0*/  ISETP.GT.AND P4, PT, R197, 0x5f, PT ;  /* 0x0000005fc500780c */ /* 0x000fe40003f84270 */
[----:B------:R-:W-:-:S05]  /*d5c0*/  IADD3 R3, R3, -0x60, RZ ;  /* 0xffffffa003037810 */ /* 0x000fca0007ffe0ff */
[----:B------:R-:W-:Y:S02]  /*d5d0*/  IMAD.MOV.U32 R0, RZ, RZ, R3 ;  /* 0x000000ffff007224 */ /* 0x000fe400078e0003 */
[----:B------:R-:W-:-:S05]  /*d5e0*/  @P5 IMAD.HI.U32 R6, R3, c[0x0][0x2bc], RZ ;  /* 0x0000af0003065a27 */ /* 0x000fca00078e00ff */
        /* <DEDUP_REMOVED lines=8> */
[----:B------:R-:W-:Y:S01]  /*d670*/  IMAD.SHL.U32 R20, R224, 0x2, RZ ;  /* 0x00000002e0147824 */ /* 0x000fe200078e00ff */
[----:B------:R-:W-:Y:S01]  /*d680*/  ISETP.GE.AND P4, PT, R188, c[0x0][0x1d4], PT ;  /* 0x00007500bc007a0c */ /* 0x000fe20003f86270 */
[----:B------:R-:W-:Y:S01]  /*d690*/  IMAD R220, R0, c[0x0][0x2b8], R3 ;  /* 0x0000ae0000dc7a24 */ /* 0x000fe200078e0203 */
[----:B------:R-:W-:-:S04]  /*d6a0*/  SEL R19, RZ, 0x10, P5 ;  /* 0x00000010ff137807 */ /* 0x000fc80002800000 */
[----:B------:R-:W-:-:S05]  /*d6b0*/  SHF.R.S32.HI R0, RZ, 0x1f, R220 ;  /* 0x0000001fff007819 */ /* 0x000fca00000114dc */
[----:B------:R-:W-:-:S04]  /*d6c0*/  IMAD R0, R0, c[0x0][0x1e0], RZ ;  /* 0x0000780000007a24 */ /* 0x000fc800078e02ff */
[C---:B------:R-:W-:Y:S02]  /*d6d0*/  IMAD R0, R220.reuse, c[0x0][0x1e4], R0 ;  /* 0x00007900dc007a24 */ /* 0x040fe400078e0200 */
[----:B-1----:R-:W-:-:S04]  /*d6e0*/  IMAD.WIDE.U32 R6, R220, c[0x0][0x1e0], RZ ;  /* 0x00007800dc067a25 */ /* 0x002fc800078e00ff */
[----:B------:R-:W-:Y:S01]  /*d6f0*/  IMAD.IADD R7, R7, 0x1, R0 ;  /* 0x0000000107077824 */ /* 0x000fe200078e0200 */
[----:B--2---:R-:W-:-:S03]  /*d700*/  SHF.R.S32.HI R0, RZ, 0x1f, R217 ;  /* 0x0000001fff007819 */ /* 0x004fc600000114d9 */
[----:B------:R-:W-:-:S04]  /*d710*/  IMAD.WIDE.U32 R6, R217, c[0x0][0x1f0], R6 ;  /* 0x00007c00d9067a25 */ /* 0x000fc800078e0006 */
[----:B------:R-:W-:-:S04]  /*d720*/  IMAD R0, R0, c[0x0][0x1f0], RZ ;  /* 0x00007c0000007a24 */ /* 0x000fc800078e02ff */
[----:B------:R-:W-:Y:S01]  /*d730*/  IMAD R3, R217, c[0x0][0x1f4], R0 ;  /* 0x00007d00d9037a24 */ /* 0x000fe200078e0200 */
[----:B------:R-:W-:Y:S02]  /*d740*/  IADD3 R0, P0, R200, R6, RZ ;  /* 0x00000006c8007210 */ /* 0x000fe40007f1e0ff */
[----:B------:R-:W-:Y:S02]  /*d750*/  SHF.L.U64.HI R6, R224, 0x1, R189 ;  /* 0x00000001e0067819 */ /* 0x000fe400000102bd */
[----:B------:R-:W-:Y:S02]  /*d760*/  IADD3.X R3, R190, R7, R3, P0, !PT ;  /* 0x00000007be037210 */ /* 0x000fe400007fe403 */
[----:B------:R-:W-:-:S04]  /*d770*/  LEA R8, P0, R0, c[0x0][0x1c8], 0x1 ;  /* 0x0000720000087a11 */ /* 0x000fc800078008ff */
[----:B------:R-:W-:Y:S01]  /*d780*/  LEA.HI.X R7, R0, c[0x0][0x1cc], R3, 0x1, P0 ;  /* 0x0000730000077a11 */ /* 0x000fe200000f0c03 */
[----:B------:R-:W1:Y:S01]  /*d790*/  SHFL.IDX PT, R9, R8, 0x2, 0x181f ;  /* 0x00581f0008097f89 */ /* 0x000e6200000e0000 */
[----:B------:R-:W-:Y:S02]  /*d7a0*/  IADD3 R0, -R19, 0x10, RZ ;  /* 0x0000001013007810 */ /* 0x000fe40007ffe1ff */
[----:B------:R-:W-:Y:S01]  /*d7b0*/  IADD3 R3, -R229, 0x10, RZ ;  /* 0x00000010e5037810 */ /* 0x000fe20007ffe1ff */
[----:B------:R-:W2:Y:S01]  /*d7c0*/  SHFL.IDX PT, R10, R7, 0x2, 0x181f ;  /* 0x00581f00070a7f89 */ /* 0x000ea200000e0000 */
[----:B------:R-:W-:Y:S02]  /*d7d0*/  LOP3.LUT R0, R0, 0xf, RZ, 0xc0, !PT ;  /* 0x0000000f00007812 */ /* 0x000fe400078ec0ff */
[----:B------:R-:W-:Y:S01]  /*d7e0*/  LOP3.LUT R11, R3, 0xf, RZ, 0xc0, !PT ;  /* 0x0000000f030b7812 */ /* 0x000fe200078ec0ff */
[----:B------:R-:W-:Y:S01]  /*d7f0*/  SHFL.IDX PT, R18, R8, 0x1, 0x181f ;  /* 0x00381f0008127f89 */ /* 0x000fe200000e0000 */
[----:B------:R-:W-:-:S02]  /*d800*/  SHF.L.U64.HI R3, R230, 0x1, R251 ;  /* 0x00000001e6037819 */ /* 0x000fc400000102fb */
[----:B-1----:R-:W-:Y:S01]  /*d810*/  IADD3 R16, P1, P0, R0, R9, R20 ;  /* 0x0000000900107210 */ /* 0x002fe2000783e014 */
[----:B------:R-:W-:-:S03]  /*d820*/  IMAD.SHL.U32 R0, R230, 0x2, RZ ;  /* 0x00000002e6007824 */ /* 0x000fc600078e00ff */
[-C--:B--2---:R-:W-:Y:S02]  /*d830*/  IADD3.X R17, RZ, R10.reuse, R6, P1, P0 ;  /* 0x0000000aff117210 */ /* 0x084fe40000fe0406 */
[----:B------:R-:W-:Y:S02]  /*d840*/  IADD3 R14, P1, P0, R11, R9, R0 ;  /* 0x000000090b0e7210 */ /* 0x000fe4000783e000 */
[----:B------:R-:W-:Y:S02]  /*d850*/  SHFL.IDX PT, R9, R7, RZ, 0x181f ;  /* 0x00181fff07097589 */ /* 0x000fe400000e0000 */
[----:B------:R-:W-:Y:S02]  /*d860*/  IADD3.X R15, RZ, R10, R3, P1, P0 ;  /* 0x0000000aff0f7210 */ /* 0x000fe40000fe0403 */
[----:B------:R-:W1:Y:S04]  /*d870*/  SHFL.IDX PT, R10, R8, RZ, 0x181f ;  /* 0x00181fff080a7589 */ /* 0x000e6800000e0000 */
[----:B------:R-:W2:Y:S01]  /*d880*/  SHFL.IDX PT, R7, R7, 0x1, 0x181f ;  /* 0x00381f0007077f89 */ /* 0x000ea200000e0000 */
[----:B-1----:R-:W-:-:S05]  /*d890*/  IADD3 R12, P0, R10, R20, RZ ;  /* 0x000000140a0c7210 */ /* 0x002fca0007f1e0ff */
[----:B------:R-:W-:Y:S01]  /*d8a0*/  IMAD.X R13, R9, 0x1, R6, P0 ;  /* 0x00000001090d7824 */ /* 0x000fe200000e0606 */
[----:B------:R-:W-:-:S04]  /*d8b0*/  IADD3 R10, P0, R10, R0, RZ ;  /* 0x000000000a0a7210 */ /* 0x000fc80007f1e0ff */
[----:B------:R1:W-:Y:S01]  /*d8c0*/  LDGSTS.E.BYPASS.LTC128B.128 [R219+0x8100], [R12.64], !P5 ;  /* 0x081000000cdb7fae */ /* 0x0003e2000e901d52 */
[----:B------:R-:W-:Y:S01]  /*d8d0*/  IMAD.X R11, R9, 0x1, R3, P0 ;  /* 0x00000001090b7824 */ /* 0x000fe200000e0603 */
[----:B------:R-:W-:-:S04]  /*d8e0*/  IADD3 R8, P0, R18, R20, RZ ;  /* 0x0000001412087210 */ /* 0x000fc80007f1e0ff */
[----:B------:R1:W-:Y:S01]  /*d8f0*/  LDGSTS.E.BYPASS.LTC128B.128 [R219+0xb100], [R10.64], !P4 ;  /* 0x0b1000000adb7fae */ /* 0x0003e2000e101d52 */
[----:B--2---:R-:W-:Y:S01]  /*d900*/  IMAD.X R9, R7, 0x1, R6, P0 ;  /* 0x0000000107097824 */ /* 0x004fe200000e0606 */
        /* <DEDUP_REMOVED lines=8> */
.L_x_398:
[----:B----4-:R-:W-:Y:S01]  /*d990*/  FMUL.FTZ R0, R96, c[0x0][0x320] ;  /* 0x0000c80060007a20 */ /* 0x010fe20000410000 */
[----:B------:R-:W-:Y:S01]  /*d9a0*/  LOP3.LUT R3, R87, 0xffffffe0, RZ, 0xc0, !PT ;  /* 0xffffffe057037812 */ /* 0x000fe200078ec0ff */
[----:B------:R-:W-:Y:S01]  /*d9b0*/  ULDC UR4, c[0x0][0x324] ;  /* 0x0000c90000047ab9 */ /* 0x000fe20000000800 */
[----:B-1----:R-:W-:Y:S01]  /*d9c0*/  LEA.HI R6, R168, R167, RZ, 0x2 ;  /* 0x000000a7a8067211 */ /* 0x002fe200078f10ff */
[----:B------:R1:W2:Y:S01]  /*d9d0*/  MUFU.TANH R36, R0 ;  /* 0x0000000000247308 */ /* 0x0002a20000002400 */
[----:B------:R-:W-:Y:S01]  /*d9e0*/  SHF.R.S32.HI R7, RZ, 0x1f, R86 ;  /* 0x0000001fff077819 */ /* 0x000fe20000011456 */
[----:B------:R-:W-:Y:S01]  /*d9f0*/  ULOP3.LUT UR4, URZ, UR4, URZ, 0x33, !UPT ;  /* 0x000000043f047292 */ /* 0x000fe2000f8e333f */
[----:B------:R-:W-:Y:S01]  /*da00*/  LOP3.LUT R6, R6, 0xfffffffc, RZ, 0xc0, !PT ;  /* 0xfffffffc06067812 */ /* 0x000fe200078ec0ff */
[----:B------:R-:W0:Y:S01]  /*da10*/  LDGDEPBAR ;  /* 0x00000000000079af */ /* 0x000e220000000000 */
[----:B------:R-:W-:Y:S02]  /*da20*/  LEA.HI R7, R7, R86, RZ, 0x3 ;  /* 0x0000005607077211 */ /* 0x000fe400078f18ff */
[----:B------:R-:W-:-:S02]  /*da30*/  ISETP.GE.AND P0, PT, R171, 0x1, PT ;  /* 0x00000001ab00780c */ /* 0x000fc40003f06270 */
        /* <DEDUP_REMOVED lines=65> */
[----:B------:R-:W-:Y:S02]  /*de50*/  IADD3 R10, -R250, R170, R84 ;  /* 0x000000aafa0a7210 */ /* 0x000fe40007ffe154 */
        /* <DEDUP_REMOVED lines=21> */
.L_x_401:
[----:B------:R-:W-:-:S04]  /*dfb0*/  MOV R9, c[0x0][0x32c] ;  /* 0x0000cb0000097a02 */ /* 0x000fc80000000f00 */
[----:B------:R-:W-:-:S13]  /*dfc0*/  ISETP.NE.AND P0, PT, R9, 0x1, PT ;  /* 0x000000010900780c */ /* 0x000fda0003f05270 */
[----:B------:R-:W-:-:S05]  /*dfd0*/  @P0 IMAD.HI.U32 R9, R6, c[0x0][0x330], RZ ;  /* 0x0000cc0006090a27 */ /* 0x000fca00078e00ff */
[----:B------:R-:W-:Y:S02]  /*dfe0*/  @P0 SHF.R.U32.HI R6, RZ, c[0x0][0x334], R9 ;  /* 0x0000cd00ff060a19 */ /* 0x000fe40000011609 */
.L_x_402:
[----:B------:R-:W-:Y:S05]  /*dff0*/  BSYNC B0 ;  /* 0x0000000000007941 */ /* 0x000fea0003800000 */
.L_x_400:
[----:B------:R-:W-:-:S05]  /*e000*/  IMAD R6, R6, c[0x0][0x32c], R12 ;  /* 0x0000cb0006067a24 */ /* 0x000fca00078e020c */
[----:B------:R-:W-:Y:S02]  /*e010*/  IADD3 R9, R6, c[0x0][0x32c], RZ ;  /* 0x0000cb0006097a10 */ /* 0x000fe40007ffe0ff */
[----:B------:R-:W-:Y:S02]  /*e020*/  IMNMX R0, R0, R6, !PT ;  /* 0x0000000600007217 */ /* 0x000fe40007800200 */
[----:B------:R-:W-:Y:S02]  /*e030*/  IMNMX R3, R3, R9, PT ;  /* 0x0000000903037217 */ /* 0x000fe40003800200 */
.L_x_399:
[C---:B---34-:R-:W-:Y:S01]  /*e040*/  ISETP.GE.AND P0, PT, R84.reuse, 0x2, PT ;  /* 0x000000025400780c */ /* 0x058fe20003f06270 */
[----:B------:R-:W1:Y:S01]  /*e050*/  SHFL.IDX PT, R6, R7, 0x1, 0x1c1f ;  /* 0x003c1f0007067f89 */ /* 0x000e6200000e0000 */
[----:B------:R-:W-:Y:S02]  /*e060*/  ISETP.GE.AND P1, PT, R84, 0x9, PT ;  /* 0x000000095400780c */ /* 0x000fe40003f26270 */
[----:B------:R-:W-:Y:S02]  /*e070*/  P2R R56, PR, RZ, 0x1 ;  /* 0x00000001ff387803 */ /* 0x000fe40000000000 */
[----:B------:R-:W-:-:S02]  /*e080*/  ISETP.GT.AND P0, PT, R0, 0x1, !P0 ;  /* 0x000000010000780c */ /* 0x000fc40004704270 */
[----:B------:R-:W-:Y:S02]  /*e090*/  P2R R55, PR, RZ, 0x2 ;  /* 0x00000002ff377803 */ /* 0x000fe40000000000 */
[----:B------:R-:W-:Y:S02]  /*e0a0*/  ISETP.LT.OR P0, PT, R3, 0x2, P0 ;  /* 0x000000020300780c */ /* 0x000fe40000701670 */
[----:B------:R-:W-:Y:S02]  /*e0b0*/  ISETP.GE.AND P6, PT, R84, 0x42, PT ;  /* 0x000000425400780c */ /* 0x000fe40003fc6270 */
        /* <DEDUP_REMOVED lines=33> */
[C---:B------:R-:W-:Y:S02]  /*e2d0*/  ISETP.LT.OR P0, PT, R3.reuse, 0x21, P0 ;  /* 0x000000210300780c */ /* 0x040fe40000701670 */
        /* <DEDUP_REMOVED lines=35> */
[----:B------:R-:W-:Y:S02]  /*e510*/  ISETP.GE.AND P5, PT, R84, 0x49, PT ;  /* 0x000000495400780c */ /* 0x000fe40003fa6270 */
[----:B------:R-:W-:Y:S02]  /*e520*/  FSEL R159, R25, -INF , !P0 ;  /* 0xff800000199f7808 */ /* 0x000fe40004000000 */
[----:B------:R-:W-:Y:S02]  /*e530*/  ISETP.GT.AND P0, PT, R0, 0x40, !P1 ;  /* 0x000000400000780c */ /* 0x000fe40004f04270 */
[C---:B------:R-:W-:Y:S02]  /*e540*/  ISETP.GE.AND P4, PT, R84.reuse, 0x4a, PT ;  /* 0x0000004a5400780c */ /* 0x040fe40003f86270 */
[----:B------:R-:W-:Y:S02]  /*e550*/  ISETP.LT.OR P0, PT, R3, 0x41, P0 ;  /* 0x000000410300780c */ /* 0x000fe40000701670 */
[----:B------:R-:W-:-:S02]  /*e560*/  ISETP.GE.AND P3, PT, R84, 0x51, PT ;  /* 0x000000515400780c */ /* 0x000fc40003f66270 */
        /* <DEDUP_REMOVED lines=8> */
[----:B------:R-:W-:-:S04]  /*e5f0*/  ISETP.LT.OR P0, PT, R3, 0x49, P0 ;  /* 0x000000490300780c */ /* 0x000fc80000701670 */
[----:B------:R-:W-:Y:S02]  /*e600*/  FSEL R166, R22, -INF , !P0 ;  /* 0xff80000016a67808 */ /* 0x000fe40004000000 */
[----:B------:R-:W-:-:S04]  /*e610*/  ISETP.GT.AND P0, PT, R0, 0x49, !P4 ;  /* 0x000000490000780c */ /* 0x000fc80006704270 */
        /* <DEDUP_REMOVED lines=11> */
[----:B------:R-:W-:-:S04]  /*e6d0*/  ISETP.GE.AND P0, PT, R84, 0x1, PT ;  /* 0x000000015400780c */ /* 0x000fc80003f06270 */
[----:B------:R-:W-:Y:S02]  /*e6e0*/  P2R R37, PR, RZ, 0x1 ;  /* 0x00000001ff257803 */ /* 0x000fe40000000000 */
[----:B------:R-:W-:-:S04]  /*e6f0*/  ISETP.GT.AND P0, PT, R0, RZ, !P0 ;  /* 0x000000ff0000720c */ /* 0x000fc80004704270 */
[----:B------:R-:W-:-:S04]  /*e700*/  ISETP.LT.OR P0, PT, R3, 0x1, P0 ;  /* 0x000000010300780c */ /* 0x000fc80000701670 */
[----:B------:R-:W-:Y:S02]  /*e710*/  FSEL R32, R16, -INF , !P0 ;  /* 0xff80000010207808 */ /* 0x000fe40004000000 */
[----:B------:R-:W-:-:S04]  /*e720*/  ISETP.GE.AND P0, PT, R84, 0x5a, PT ;  /* 0x0000005a5400780c */ /* 0x000fc80003f06270 */
[----:B------:R-:W-:Y:S02]  /*e730*/  P2R R36, PR, RZ, 0x1 ;  /* 0x00000001ff247803 */ /* 0x000fe40000000000 */
[----:B------:R-:W-:Y:S01]  /*e740*/  ISETP.GT.AND P0, PT, R0, 0x59, !P0 ;  /* 0x000000590000780c */ /* 0x000fe20004704270 */
[----:B------:R-:W-:-:S03]  /*e750*/  FMUL.FTZ R0, R98, c[0x0][0x320] ;  /* 0x0000c80062007a20 */ /* 0x000fc60000410000 */
[----:B------:R-:W-:Y:S01]  /*e760*/  ISETP.LT.OR P0, PT, R3, 0x5a, P0 ;  /* 0x0000005a0300780c */ /* 0x000fe20000701670 */
[----:B------:R2:W3:Y:S01]  /*e770*/  MUFU.TANH R35, R0 ;  /* 0x0000000000237308 */ /* 0x0004e20000002400 */
[----:B-1----:R-:W-:Y:S02]  /*e780*/  IMAD.IADD R3, R8, 0x1, R6 ;  /* 0x0000000108037824 */ /* 0x002fe400078e0206 */
[----:B------:R-:W-:Y:S02]  /*e790*/  FSEL R216, R17, -INF , !P0 ;  /* 0xff80000011d87808 */ /* 0x000fe40004000000 */
[----:B------:R-:W-:Y:S02]  /*e7a0*/  ISETP.GE.AND P0, PT, R171, 0x1, PT ;  /* 0x00000001ab00780c */ /* 0x000fe40003f06270 */
        /* <DEDUP_REMOVED lines=60> */
.L_x_405:
[----:B------:R-:W-:-:S04]  /*eb70*/  MOV R7, c[0x0][0x32c] ;  /* 0x0000cb0000077a02 */ /* 0x000fc80000000f00 */
[----:B------:R-:W-:-:S13]  /*eb80*/  ISETP.NE.AND P0, PT, R7, 0x1, PT ;  /* 0x000000010700780c */ /* 0x000fda0003f05270 */
[----:B------:R-:W-:-:S05]  /*eb90*/  @P0 IMAD.HI.U32 R7, R6, c[0x0][0x330], RZ ;  /* 0x0000cc0006070a27 */ /* 0x000fca00078e00ff */
[----:B------:R-:W-:Y:S02]  /*eba0*/  @P0 SHF.R.U32.HI R6, RZ, c[0x0][0x334], R7 ;  /* 0x0000cd00ff060a19 */ /* 0x000fe40000011607 */
.L_x_406:
[----:B------:R-:W-:Y:S05]  /*ebb0*/  BSYNC B0 ;  /* 0x0000000000007941 */ /* 0x000fea0003800000 */
.L_x_404:
[----:B------:R-:W-:-:S05]  /*ebc0*/  IMAD R6, R6, c[0x0][0x32c], R12 ;  /* 0x0000cb0006067a24 */ /* 0x000fca00078e020c */
[----:B------:R-:W-:Y:S02]  /*ebd0*/  IADD3 R7, R6, c[0x0][0x32c], RZ ;  /* 0x0000cb0006077a10 */ /* 0x000fe40007ffe0ff */
[----:B------:R-:W-:Y:S02]  /*ebe0*/  IMNMX R0, R0, R6, !PT ;  /* 0x0000000600007217 */ /* 0x000fe40007800200 */
[----:B------:R-:W-:Y:S02]  /*ebf0*/  IMNMX R3, R3, R7, PT ;  /* 0x0000000703037217 */ /* 0x000fe40003800200 */
.L_x_403:
[----:B--234-:R-:W-:Y:S01]  /*ec00*/  ISETP.NE.AND P0, PT, R56, RZ, PT ;  /* 0x000000ff3800720c */ /* 0x01cfe20003f05270 */
[----:B------:R-:W-:Y:S01]  /*ec10*/  IMAD.SHL.U32 R197, R4, 0x2, RZ ;  /* 0x0000000204c57824 */ /* 0x000fe200078e00ff */
[----:B------:R-:W-:Y:S02]  /*ec20*/  FMNMX.FTZ R68, R32, R38, !PT ;  /* 0x0000002620447209 */ /* 0x000fe40007810000 */
[----:B------:R-:W-:Y:S01]  /*ec30*/  ISETP.GT.AND P0, PT, R0, 0x1, !P0 ;  /* 0x000000010000780c */ /* 0x000fe20004704270 */
[----:B------:R-:W-:Y:S01]  /*ec40*/  IMAD R201, R2, 0x2, R197 ;  /* 0x0000000202c97824 */ /* 0x000fe200078e02c5 */
        /* <DEDUP_REMOVED lines=84> */
[----:B------:R-:W-:Y:S02]  /*f190*/  ISETP.GT.AND P0, PT, R0, 0x41, !P6 ;  /* 0x000000410000780c */ /* 0x000fe40007704270 */
[----:B------:R-:W-:Y:S02]  /*f1a0*/  ISETP.NE.AND P6, PT, R37, RZ, PT ;  /* 0x000000ff2500720c */ /* 0x000fe40003fc5270 */
        /* <DEDUP_REMOVED lines=17> */
[----:B------:R-:W-:Y:S01]  /*f2c0*/  ISETP.GT.AND P0, PT, R0, RZ, !P6 ;  /* 0x000000ff0000720c */ /* 0x000fe20007704270 */
[----:B------:R-:W-:Y:S01]  /*f2d0*/  LDSM.16.MT88.4 R20, [R197+0x100] ;  /* 0x00010000c514783b */ /* 0x000fe20000004200 */
[----:B------:R-:W-:Y:S02]  /*f2e0*/  ISETP.NE.AND P6, PT, R36, RZ, PT ;  /* 0x000000ff2400720c */ /* 0x000fe40003fc5270 */
[----:B------:R-:W-:-:S04]  /*f2f0*/  ISETP.LT.OR P0, PT, R3, 0x1, P0 ;  /* 0x000000010300780c */ /* 0x000fc80000701670 */
[----:B------:R-:W-:Y:S02]  /*f300*/  FSEL R8, R17, -INF , !P0 ;  /* 0xff80000011087808 */ /* 0x000fe40004000000 */
[----:B------:R-:W-:Y:S01]  /*f310*/  ISETP.GT.AND P0, PT, R0, 0x59, !P6 ;  /* 0x000000590000780c */ /* 0x000fe20007704270 */
[----:B------:R-:W-:Y:S01]  /*f320*/  LDSM.16.MT88.4 R16, [R201+0x100] ;  /* 0x00010000c910783b */ /* 0x000fe20000004200 */
[----:B------:R-:W-:Y:S02]  /*f330*/  FMNMX.FTZ R6, R8, R15, !PT ;  /* 0x0000000f08067209 */ /* 0x000fe40007810000 */
[----:B------:R-:W-:Y:S02]  /*f340*/  ISETP.LT.OR P0, PT, R3, 0x5a, P0 ;  /* 0x0000005a0300780c */ /* 0x000fe40000701670 */
[----:B------:R-:W-:Y:S02]  /*f350*/  FMNMX.FTZ R6, R10, R6, !PT ;  /* 0x000000060a067209 */ /* 0x000fe40007810000 */
[----:B------:R-:W-:-:S02]  /*f360*/  FSEL R165, R57, -INF , !P0 ;  /* 0xff80000039a57808 */ /* 0x000fc40004000000 */
        /* <DEDUP_REMOVED lines=14> */
[----:B------:R-:W-:Y:S02]  /*f450*/  FMNMX.FTZ R7, R160, R6, !PT ;  /* 0x00000006a0077209 */ /* 0x000fe40007810000 */
[----:B------:R-:W1:Y:S02]  /*f460*/  SHFL.BFLY PT, R6, R68, 0x2, 0x1f ;  /* 0x0c401f0044067f89 */ /* 0x000e6400000e0000 */
[----:B------:R-:W-:-:S04]  /*f470*/  FMNMX.FTZ R7, R162, R7, !PT ;  /* 0x00000007a2077209 */ /* 0x000fc80007810000 */
[----:B------:R-:W-:-:S04]  /*f480*/  FMNMX.FTZ R7, R163, R7, !PT ;  /* 0x00000007a3077209 */ /* 0x000fc80007810000 */
[----:B------:R-:W-:-:S04]  /*f490*/  FMNMX.FTZ R0, R169, R7, !PT ;  /* 0x00000007a9007209 */ /* 0x000fc80007810000 */
[----:B------:R-:W-:-:S04]  /*f4a0*/  FMNMX.FTZ R0, R170, R0, !PT ;  /* 0x00000000aa007209 */ /* 0x000fc80007810000 */
        /* <DEDUP_REMOVED lines=12> */
[----:B------:R-:W-:Y:S02]  /*f570*/  LDSM.16.MT88.4 R32, [R201+0x3100] ;  /* 0x00310000c920783b */ /* 0x000fe40000004200 */
[----:B------:R2:W-:Y:S02]  /*f580*/  MUFU.EX2 R248, R3 ;  /* 0x0000000300f87308 */ /* 0x0005e40000000800 */
[----:B--2---:R-:W-:-:S06]  /*f590*/  FFMA.FTZ R3, R38, c[0x0][0x2d0], -R6 ;  /* 0x0000b40026037a23 */ /* 0x004fcc0000010806 */
[----:B------:R1:W2:Y:S02]  /*f5a0*/  MUFU.EX2 R246, R3 ;  /* 0x0000000300f67308 */ /* 0x0002a40000000800 */
[----:B-1----:R-:W-:Y:S01]  /*f5b0*/  FMNMX.FTZ R3, R7, R0, !PT ;  /* 0x0000000007037209 */ /* 0x002fe20007810000 */
[--C-:B------:R-:W-:Y:S02]  /*f5c0*/  FFMA.FTZ R0, R39, c[0x0][0x2d0], -R6.reuse ;  /* 0x0000b40027007a23 */ /* 0x100fe40000010806 */
[----:B------:R-:W-:Y:S01]  /*f5d0*/  FFMA.FTZ R7, R40, c[0x0][0x2d0], -R6 ;  /* 0x0000b40028077a23 */ /* 0x000fe20000010806 */
[C---:B------:R-:W-:Y:S02]  /*f5e0*/  FSETP.NEU.FTZ.AND P0, PT, R3.reuse, -INF , PT ;  /* 0xff8000000300780b */ /* 0x040fe40003f1d000 */
[----:B------:R1:W-:Y:S01]  /*f5f0*/  MUFU.EX2 R249, R0 ;  /* 0x0000000000f97308 */ /* 0x0003e20000000800 */
[----:B------:R-:W-:Y:S07]  /*f600*/  LDSM.16.MT88.4 R36, [R197+0x900] ;  /* 0x00090000c524783b */ /* 0x000fee0000004200 */
[----:B------:R3:W4:Y:S01]  /*f610*/  MUFU.EX2 R247, R7 ;  /* 0x0000000700f77308 */ /* 0x0007220000000800 */
[----:B-1----:R-:W-:-:S05]  /*f620*/  FMUL.FTZ R0, R3, c[0x0][0x2d0] ;  /* 0x0000b40003007a20 */ /* 0x002fca0000410000 */
[----:B------:R-:W-:-:S05]  /*f630*/  FSEL R0, R0, RZ, P0 ;  /* 0x000000ff00007208 */ /* 0x000fca0000000000 */
[--C-:B---3--:R-:W-:Y:S01]  /*f640*/  FFMA.FTZ R7, R8, c[0x0][0x2d0], -R0.reuse ;  /* 0x0000b40008077a23 */ /* 0x108fe20000010800 */
[----:B--2---:R-:W-:Y:S01]  /*f650*/  F2FP.BF16.PACK_AB R8, R246, R248 ;  /* 0x000000f8f608723e */ /* 0x004fe200000010ff */
[----:B------:R-:W-:Y:S02]  /*f660*/  FFMA.FTZ R4, R15, c[0x0][0x2d0], -R0 ;  /* 0x0000b4000f047a23 */ /* 0x000fe40000010800 */
[----:B------:R1:W-:Y:S08]  /*f670*/  MUFU.EX2 R171, R7 ;  /* 0x0000000700ab7308 */ /* 0x0003f00000000800 */
[----:B------:R2:W3:Y:S01]  /*f680*/  MUFU.EX2 R239, R4 ;  /* 0x0000000400ef7308 */ /* 0x0004e20000000800 */
[----:B-1----:R-:W-:-:S02]  /*f690*/  IMAD.MOV.U32 R7, RZ, RZ, R198 ;  /* 0x000000ffff077224 */ /* 0x002fc400078e00c6 */
[----:B------:R-:W-:-:S04]  /*f6a0*/  IMAD R198, R5, 0x2, R197 ;  /* 0x0000000205c67824 */ /* 0x000fc800078e02c5 */
[----:B------:R-:W-:Y:S01]  /*f6b0*/  IMAD R200, R2, 0x2, R198 ;  /* 0x0000000202c87824 */ /* 0x000fe200078e02c6 */
[----:B------:R-:W1:Y:S01]  /*f6c0*/  LDSM.16.MT88.4 R12, [R198+0x100] ;  /* 0x00010000c60c783b */ /* 0x000e620000004200 */
[----:B--2---:R-:W-:Y:S01]  /*f6d0*/  FFMA.FTZ R4, R10, c[0x0][0x2d0], -R0 ;  /* 0x0000b4000a047a23 */ /* 0x004fe20000010800 */
[----:B----4-:R-:W-:Y:S01]  /*f6e0*/  F2FP.BF16.PACK_AB R10, R247, R249 ;  /* 0x000000f9f70a723e */ /* 0x010fe200000010ff */
[----:B------:R-:W-:Y:S01]  /*f6f0*/  FFMA.FTZ R2, R64, c[0x0][0x2d0], -R6 ;  /* 0x0000b40040027a23 */ /* 0x000fe20000010806 */
[----:B---3--:R-:W-:Y:S01]  /*f700*/  F2FP.BF16.PACK_AB R9, R239, R171 ;  /* 0x000000abef09723e */ /* 0x008fe200000010ff */
[----:B------:R2:W-:Y:S01]  /*f710*/  MUFU.EX2 R245, R4 ;  /* 0x0000000400f57308 */ /* 0x0005e20000000800 */
[----:B------:R-:W3:Y:S04]  /*f720*/  LDSM.16.MT88.4 R24, [R200+0x100] ;  /* 0x00010000c818783b */ /* 0x000ee80000004200 */
[----:B------:R-:W-:Y:S03]  /*f730*/  LDSM.16.MT88.4 R40, [R198+0x3100] ;  /* 0x00310000c628783b */ /* 0x000fe60000004200 */
[----:B------:R4:W-:Y:S01]  /*f740*/  MUFU.EX2 R243, R2 ;  /* 0x0000000200f37308 */ /* 0x0009e20000000800 */
[----:B------:R-:W-:Y:S01]  /*f750*/  LDSM.16.MT88.4 R28, [R198+0x900] ;  /* 0x00090000c61c783b */ /* 0x000fe20000004200 */
[----:B--2---:R-:W-:-:S06]  /*f760*/  FFMA.FTZ R4, R11, c[0x0][0x2d0], -R0 ;  /* 0x0000b4000b047a23 */ /* 0x004fcc0000010800 */
[----:B------:R-:W2:Y:S01]  /*f770*/  MUFU.EX2 R244, R4 ;  /* 0x0000000400f47308 */ /* 0x000ea20000000800 */
[----:B----4-:R-:W-:-:S07]  /*f780*/  FFMA.FTZ R2, R65, c[0x0][0x2d0], -R6 ;  /* 0x0000b40041027a23 */ /* 0x010fce0000010806 */
[----:B------:R4:W5:Y:S01]  /*f790*/  MUFU.EX2 R241, R2 ;  /* 0x0000000200f17308 */ /* 0x0009620000000800 */
[----:B--2---:R-:W-:-:S07]  /*f7a0*/  F2FP.BF16.PACK_AB R11, R244, R245 ;  /* 0x000000f5f40b723e */ /* 0x004fce00000010ff */
[----:B------:R-:W-:Y:S01]  /*f7b0*/  HMMA.16816.F32.BF16 R76, R8, R20, RZ ;  /* 0x00000014084c723c */ /* 0x000fe200000418ff */
[----:B----4-:R-:W-:-:S04]  /*f7c0*/  FFMA.FTZ R2, R66, c[0x0][0x2d0], -R6 ;  /* 0x0000b40042027a23 */ /* 0x010fc80000010806 */
[----:B------:R2:W-:Y:S03]  /*f7d0*/  MUFU.EX2 R242, R2 ;  /* 0x0000000200f27308 */ /* 0x0005e60000000800 */
[C---:B------:R-:W-:Y:S01]  /*f7e0*/  HMMA.16816.F32.BF16 R72, R8.reuse, R22, RZ ;  /* 0x000000160848723c */ /* 0x040fe200000418ff */
[----:B------:R-:W4:Y:S07]  /*f7f0*/  LDSM.16.MT88.4 R20, [R197+0x3100] ;  /* 0x00310000c514783b */ /* 0x000f2e0000004200 */
[----:B-1----:R-:W-:Y:S01]  /*f800*/  HMMA.16816.F32.BF16 R56, R8, R12, RZ ;  /* 0x0000000c0838723c */ /* 0x002fe200000418ff */
[----:B--2---:R-:W-:-:S07]  /*f810*/  FFMA.FTZ R2, R69, c[0x0][0x2d0], -R6 ;  /* 0x0000b40045027a23 */ /* 0x004fce0000010806 */
[C---:B------:R-:W-:Y:S01]  /*f820*/  HMMA.16816.F32.BF16 R52, R8.reuse, R14, RZ ;  /* 0x0000000e0834723c */ /* 0x040fe200000418ff */
[----:B------:R-:W1:Y:S01]  /*f830*/  LDSM.16.MT88.4 R12, [R200+0x3100] ;  /* 0x00310000c80c783b */ /* 0x000e620000004200 */
[----:B------:R2:W1:Y:S06]  /*f840*/  MUFU.EX2 R240, R2 ;  /* 0x0000000200f07308 */ /* 0x00046c0000000800 */
[C---:B------:R-:W-:Y:S08]  /*f850*/  HMMA.16816.F32.BF16 R48, R8.reuse, R16, RZ ;  /* 0x000000100830723c */ /* 0x040ff000000418ff */
[----:B------:R-:W-:Y:S01]  /*f860*/  HMMA.16816.F32.BF16 R44, R8, R18, RZ ;  /* 0x00000012082c723c */ /* 0x000fe200000418ff */
[----:B------:R-:W1:Y:S01]  /*f870*/  LDSM.16.MT88.4 R16, [R201+0x900] ;  /* 0x00090000c910783b */ /* 0x000e620000004200 */
[----:B--2---:R-:W-:-:S04]  /*f880*/  FFMA.FTZ R2, R61, c[0x0][0x2d0], -R0 ;  /* 0x0000b4003d027a23 */ /* 0x004fc80000010800 */
[----:B------:R2:W-:Y:S02]  /*f890*/  MUFU.EX2 R238, R2 ;  /* 0x0000000200ee7308 */ /* 0x0005e40000000800 */
[C---:B---3--:R-:W-:Y:S08]  /*f8a0*/  HMMA.16816.F32.BF16 R64, R8.reuse, R24, RZ ;  /* 0x000000180840723c */ /* 0x048ff000000418ff */
[----:B------:R-:W-:Y:S01]  /*f8b0*/  HMMA.16816.F32.BF16 R80, R8, R26, RZ ;  /* 0x0000001a0850723c */ /* 0x000fe200000418ff */
[----:B------:R-:W3:Y:S01]  /*f8c0*/  LDSM.16.MT88.4 R24, [R197+0x3900] ;  /* 0x00390000c518783b */ /* 0x000ee20000004200 */
[----:B--2---:R-:W-:-:S06]  /*f8d0*/  FFMA.FTZ R2, R60, c[0x0][0x2d0], -R0 ;  /* 0x0000b4003c027a23 */ /* 0x004fcc0000010800 */
[C---:B----4-:R-:W-:Y:S01]  /*f8e0*/  HMMA.16816.F32.BF16 R84, R8.reuse, R20, RZ ;  /* 0x000000140854723c */ /* 0x050fe200000418ff */
[----:B------:R2:W4:Y:S07]  /*f8f0*/  MUFU.EX2 R236, R2 ;  /* 0x0000000200ec7308 */ /* 0x00052e0000000800 */
[C---:B------:R-:W-:Y:S01]  /*f900*/  HMMA.16816.F32.BF16 R88, R8.reuse, R22, RZ ;  /* 0x000000160858723c */ /* 0x040fe200000418ff */
[----:B------:R-:W3:Y:S07]  /*f910*/  LDSM.16.MT88.4 R20, [R200+0x900] ;  /* 0x00090000c814783b */ /* 0x000eee0000004200 */
[----:B------:R-:W-:Y:S01]  /*f920*/  HMMA.16816.F32.BF16 R104, R8, R42, RZ ;  /* 0x0000002a0868723c */ /* 0x000fe200000418ff */
[----:B--2---:R-:W-:-:S04]  /*f930*/  FFMA.FTZ R2, R62, c[0x0][0x2d0], -R0 ;  /* 0x0000b4003e027a23 */ /* 0x004fc80000010800 */
[----:B------:R2:W-:Y:S03]  /*f940*/  MUFU.EX2 R237, R2 ;  /* 0x0000000200ed7308 */ /* 0x0005e60000000800 */
[C---:B------:R-:W-:Y:S08]  /*f950*/  HMMA.16816.F32.BF16 R92, R8.reuse, R32, RZ ;  /* 0x00000020085c723c */ /* 0x040ff000000418ff */
[----:B------:R-:W-:Y:S01]  /*f960*/  HMMA.16816.F32.BF16 R100, R8, R34, RZ ;  /* 0x000000220864723c */ /* 0x000fe200000418ff */
[----:B------:R-:W-:Y:S01]  /*f970*/  LDSM.16.MT88.4 R32, [R198+0x1100] ;  /* 0x00110000c620783b */ /* 0x000fe20000004200 */
[----:B--2---:R-:W-:-:S06]  /*f980*/  FFMA.FTZ R2, R63, c[0x0][0x2d0], -R0 ;  /* 0x0000b4003f027a23 */ /* 0x004fcc0000010800 */
[C---:B------:R-:W-:Y:S01]  /*f990*/  HMMA.16816.F32.BF16 R60, R8.reuse, R40, RZ ;  /* 0x00000028083c723c */ /* 0x040fe200000418ff */
[----:B------:R-:W2:Y:S01]  /*f9a0*/  LDSM.16.MT88.4 R40, [R198+0x3900] ;  /* 0x00390000c628783b */ /* 0x000ea20000004200 */
[----:B------:R3:W3:Y:S06]  /*f9b0*/  MUFU.EX2 R235, R2 ;  /* 0x0000000200eb7308 */ /* 0x0006ec0000000800 */
[C---:B-1----:R-:W-:Y:S08]  /*f9c0*/  HMMA.16816.F32.BF16 R116, R8.reuse, R12, RZ ;  /* 0x0000000c0874723c */ /* 0x042ff000000418ff */
[----:B------:R-:W-:Y:S01]  /*f9d0*/  HMMA.16816.F32.BF16 R96, R8, R14, RZ ;  /* 0x0000000e0860723c */ /* 0x000fe200000418ff */
[----:B------:R-:W-:Y:S01]  /*f9e0*/  LDSM.16.MT88.4 R12, [R200+0x3900] ;  /* 0x00390000c80c783b */ /* 0x000fe20000004200 */
[----:B---3--:R-:W-:-:S04]  /*f9f0*/  FFMA.FTZ R2, R108, c[0x0][0x2d0], -R6 ;  /* 0x0000b4006c027a23 */ /* 0x008fc80000010806 */
[----:B------:R1:W-:Y:S01]  /*fa00*/  MUFU.EX2 R234, R2 ;  /* 0x0000000200ea7308 */ /* 0x0003e20000000800 */
[----:B-----5:R-:W-:Y:S02]  /*fa10*/  F2FP.BF16.PACK_AB R8, R241, R243 ;  /* 0x000000f3f108723e */ /* 0x020fe400000010ff */
[----:B------:R-:W-:Y:S02]  /*fa20*/  F2FP.BF16.PACK_AB R10, R240, R242 ;  /* 0x000000f2f00a723e */ /* 0x000fe400000010ff */
[----:B----4-:R-:W-:Y:S02]  /*fa30*/  F2FP.BF16.PACK_AB R9, R236, R238 ;  /* 0x000000eeec09723e */ /* 0x010fe400000010ff */
[----:B------:R-:W-:-:S07]  /*fa40*/  F2FP.BF16.PACK_AB R11, R235, R237 ;  /* 0x000000edeb0b723e */ /* 0x000fce00000010ff */
[----:B------:R-:W-:Y:S01]  /*fa50*/  HMMA.16816.F32.BF16 R112, R8, R28, R56 ;  /* 0x0000001c0870723c */ /* 0x000fe20000041838 */
[----:B-1----:R-:W-:-:S04]  /*fa60*/  FFMA.FTZ R2, R110, c[0x0][0x2d0], -R6 ;  /* 0x0000b4006e027a23 */ /* 0x002fc80000010806 */
[----:B------:R1:W3:Y:S03]  /*fa70*/  MUFU.EX2 R233, R2 ;  /* 0x0000000200e97308 */ /* 0x0002e60000000800 */
[C---:B------:R-:W-:Y:S08]  /*fa80*/  HMMA.16816.F32.BF16 R56, R8.reuse, R16, R48 ;  /* 0x000000100838723c */ /* 0x040ff00000041830 */
[----:B------:R-:W-:Y:S01]  /*fa90*/  HMMA.16816.F32.BF16 R44, R8, R18, R44 ;  /* 0x00000012082c723c */ /* 0x000fe2000004182c */
[----:B------:R-:W4:Y:S01]  /*faa0*/  LDSM.16.MT88.4 R16, [R201+0x3900] ;  /* 0x00390000c910783b */ /* 0x000f220000004200 */
[----:B-1----:R-:W-:-:S06]  /*fab0*/  FFMA.FTZ R2, R109, c[0x0][0x2d0], -R6 ;  /* 0x0000b4006d027a23 */ /* 0x002fcc0000010806 */
[C---:B------:R-:W-:Y:S01]  /*fac0*/  HMMA.16816.F32.BF16 R140, R8.reuse, R36, R76 ;  /* 0x00000024088c723c */ /* 0x040fe2000004184c */
[----:B------:R1:W-:Y:S07]  /*fad0*/  MUFU.EX2 R232, R2 ;  /* 0x0000000200e87308 */ /* 0x0003ee0000000800 */
[C---:B------:R-:W-:Y:S01]  /*fae0*/  HMMA.16816.F32.BF16 R132, R8.reuse, R38, R72 ;  /* 0x000000260884723c */ /* 0x040fe20000041848 */
[----:B------:R-:W5:Y:S07]  /*faf0*/  LDSM.16.MT88.4 R36, [R197+0x1100] ;  /* 0x00110000c524783b */ /* 0x000f6e0000004200 */
[----:B------:R-:W-:Y:S01]  /*fb00*/  HMMA.16816.F32.BF16 R120, R8, R26, R88 ;  /* 0x0000001a0878723c */ /* 0x000fe20000041858 */
[----:B-1----:R-:W-:-:S04]  /*fb10*/  FFMA.FTZ R2, R111, c[0x0][0x2d0], -R6 ;  /* 0x0000b4006f027a23 */ /* 0x002fc80000010806 */
[----:B------:R1:W1:Y:S03]  /*fb20*/  MUFU.EX2 R228, R2 ;  /* 0x0000000200e47308 */ /* 0x0002660000000800 */
[C---:B------:R-:W-:Y:S01]  /*fb30*/  HMMA.16816.F32.BF16 R108, R8.reuse, R24, R84 ;  /* 0x00000018086c723c */ /* 0x040fe20000041854 */
[----:B------:R-:W3:Y:S07]  /*fb40*/  LDSM.16.MT88.4 R24, [R201+0x1100] ;  /* 0x00110000c918783b */ /* 0x000eee0000004200 */
[----:B------:R-:W-:Y:S01]  /*fb50*/  HMMA.16816.F32.BF16 R76, R8, R30, R52 ;  /* 0x0000001e084c723c */ /* 0x000fe20000041834 */
[----:B------:R-:W3:Y:S01]  /*fb60*/  LDSM.16.MT88.4 R28, [R200+0x1100] ;  /* 0x00110000c81c783b */ /* 0x000ee20000004200 */
[----:B-1----:R-:W-:-:S06]  /*fb70*/  FFMA.FTZ R2, R71, c[0x0][0x2d0], -R0 ;  /* 0x0000b40047027a23 */ /* 0x002fcc0000010800 */
[C---:B------:R-:W-:Y:S01]  /*fb80*/  HMMA.16816.F32.BF16 R52, R8.reuse, R20, R64 ;  /* 0x000000140834723c */ /* 0x040fe20000041840 */
[----:B------:R1:W-:Y:S07]  /*fb90*/  MUFU.EX2 R226, R2 ;  /* 0x0000000200e27308 */ /* 0x0003ee0000000800 */
[C---:B--2---:R-:W-:Y:S08]  /*fba0*/  HMMA.16816.F32.BF16 R144, R8.reuse, R40, R60 ;  /* 0x000000280890723c */ /* 0x044ff0000004183c */
[----:B------:R-:W-:Y:S01]  /*fbb0*/  HMMA.16816.F32.BF16 R48, R8, R22, R80 ;  /* 0x000000160830723c */ /* 0x000fe20000041850 */
[----:B------:R-:W2:Y:S01]  /*fbc0*/  LDSM.16.MT88.4 R20, [R197+0x4100] ;  /* 0x00410000c514783b */ /* 0x000ea20000004200 */
[----:B-1----:R-:W-:-:S04]  /*fbd0*/  FFMA.FTZ R2, R70, c[0x0][0x2d0], -R0 ;  /* 0x0000b40046027a23 */ /* 0x002fc80000010800 */
[----:B------:R1:W1:Y:S02]  /*fbe0*/  MUFU.EX2 R225, R2 ;  /* 0x0000000200e17308 */ /* 0x0002640000000800 */
[C---:B----4-:R-:W-:Y:S08]  /*fbf0*/  HMMA.16816.F32.BF16 R92, R8.reuse, R16, R92 ;  /* 0x00000010085c723c */ /* 0x050ff0000004185c */
[----:B------:R-:W-:Y:S01]  /*fc00*/  HMMA.16816.F32.BF16 R72, R8, R18, R100 ;  /* 0x000000120848723c */ /* 0x000fe20000041864 */
[----:B------:R-:W-:Y:S01]  /*fc10*/  LDSM.16.MT88.4 R16, [R201+0x4100] ;  /* 0x00410000c910783b */ /* 0x000fe20000004200 */
[----:B-1----:R-:W-:-:S06]  /*fc20*/  FFMA.FTZ R2, R136, c[0x0][0x2d0], -R0 ;  /* 0x0000b40088027a23 */ /* 0x002fcc0000010800 */
[C---:B------:R-:W-:Y:S01]  /*fc30*/  HMMA.16816.F32.BF16 R64, R8.reuse, R12, R116 ;  /* 0x0000000c0840723c */ /* 0x040fe20000041874 */
[----:B------:R1:W-:Y:S07]  /*fc40*/  MUFU.EX2 R223, R2 ;  /* 0x0000000200df7308 */ /* 0x0003ee0000000800 */
[----:B------:R-:W-:Y:S01]  /*fc50*/  HMMA.16816.F32.BF16 R60, R8, R14, R96 ;  /* 0x0000000e083c723c */ /* 0x000fe20000041860 */
[----:B------:R-:W-:Y:S01]  /*fc60*/  LDSM.16.MT88.4 R12, [R200+0x4100] ;  /* 0x00410000c80c783b */ /* 0x000fe20000004200 */
[----:B-1----:R-:W-:-:S06]  /*fc70*/  FFMA.FTZ R2, R137, c[0x0][0x2d0], -R0 ;  /* 0x0000b40089027a23 */ /* 0x002fcc0000010800 */
[----:B------:R-:W-:Y:S01]  /*fc80*/  HMMA.16816.F32.BF16 R136, R8, R42, R104 ;  /* 0x0000002a0888723c */ /* 0x000fe20000041868 */
[----:B------:R-:W1:Y:S06]  /*fc90*/  MUFU.EX2 R222, R2 ;  /* 0x0000000200de7308 */ /* 0x000e6c0000000800 */
[----:B---3--:R-:W-:Y:S02]  /*fca0*/  F2FP.BF16.PACK_AB R8, R233, R234 ;  /* 0x000000eae908723e */ /* 0x008fe400000010ff */
[----:B------:R-:W-:Y:S02]  /*fcb0*/  F2FP.BF16.PACK_AB R10, R228, R232 ;  /* 0x000000e8e40a723e */ /* 0x000fe400000010ff */
[----:B------:R-:W-:-:S02]  /*fcc0*/  F2FP.BF16.PACK_AB R9, R225, R226 ;  /* 0x000000e2e109723e */ /* 0x000fc400000010ff */
[----:B-1----:R-:W-:Y:S01]  /*fcd0*/  F2FP.BF16.PACK_AB R11, R222, R223 ;  /* 0x000000dfde0b723e */ /* 0x002fe200000010ff */
[----:B------:R-:W-:-:S04]  /*fce0*/  FFMA.FTZ R2, R156, c[0x0][0x2d0], -R6 ;  /* 0x0000b4009c027a23 */ /* 0x000fc80000010806 */
[----:B------:R1:W-:Y:S02]  /*fcf0*/  MUFU.EX2 R221, R2 ;  /* 0x0000000200dd7308 */ /* 0x0003e40000000800 */
[C---:B-----5:R-:W-:Y:S08]  /*fd00*/  HMMA.16816.F32.BF16 R88, R8.reuse, R36, R140 ;  /* 0x000000240858723c */ /* 0x060ff0000004188c */
[----:B------:R-:W-:Y:S01]  /*fd10*/  HMMA.16816.F32.BF16 R100, R8, R38, R132 ;  /* 0x000000260864723c */ /* 0x000fe20000041884 */
[----:B------:R-:W3:Y:S01]  /*fd20*/  LDSM.16.MT88.4 R36, [R198+0x4100] ;  /* 0x00410000c624783b */ /* 0x000ee20000004200 */
[----:B-1----:R-:W-:-:S06]  /*fd30*/  FFMA.FTZ R2, R158, c[0x0][0x2d0], -R6 ;  /* 0x0000b4009e027a23 */ /* 0x002fcc0000010806 */
[C---:B------:R-:W-:Y:S01]  /*fd40*/  HMMA.16816.F32.BF16 R84, R8.reuse, R24, R56 ;  /* 0x000000180854723c */ /* 0x040fe20000041838 */
[----:B------:R1:W4:Y:S07]  /*fd50*/  MUFU.EX2 R158, R2 ;  /* 0x00000002009e7308 */ /* 0x00032e0000000800 */
[C---:B------:R-:W-:Y:S01]  /*fd60*/  HMMA.16816.F32.BF16 R40, R8.reuse, R26, R44 ;  /* 0x0000001a0828723c */ /* 0x040fe2000004182c */
[----:B------:R-:W5:Y:S07]  /*fd70*/  LDSM.16.MT88.4 R24, [R200+0x1900] ;  /* 0x00190000c818783b */ /* 0x000f6e0000004200 */
[----:B------:R-:W-:Y:S01]  /*fd80*/  HMMA.16816.F32.BF16 R80, R8, R28, R52 ;  /* 0x0000001c0850723c */ /* 0x000fe20000041834 */
[----:B-1----:R-:W-:-:S04]  /*fd90*/  FFMA.FTZ R2, R157, c[0x0][0x2d0], -R6 ;  /* 0x0000b4009d027a23 */ /* 0x002fc80000010806 */
[----:B------:R1:W-:Y:S03]  /*fda0*/  MUFU.EX2 R157, R2 ;  /* 0x00000002009d7308 */ /* 0x0003e60000000800 */
[C---:B------:R-:W-:Y:S01]  /*fdb0*/  HMMA.16816.F32.BF16 R44, R8.reuse, R30, R48 ;  /* 0x0000001e082c723c */ /* 0x040fe20000041830 */
[----:B------:R-:W-:Y:S07]  /*fdc0*/  LDSM.16.MT88.4 R28, [R198+0x1900] ;  /* 0x00190000c61c783b */ /* 0x000fee0000004200 */
[----:B--2---:R-:W-:Y:S01]  /*fdd0*/  HMMA.16816.F32.BF16 R116, R8, R22, R120 ;  /* 0x000000160874723c */ /* 0x004fe20000041878 */
[----:B-1----:R-:W-:-:S07]  /*fde0*/  FFMA.FTZ R2, R159, c[0x0][0x2d0], -R6 ;  /* 0x0000b4009f027a23 */ /* 0x002fce0000010806 */
[C---:B---3--:R-:W-:Y:S01]  /*fdf0*/  HMMA.16816.F32.BF16 R132, R8.reuse, R36, R144 ;  /* 0x000000240884723c */ /* 0x048fe20000041890 */
[----:B------:R-:W-:Y:S01]  /*fe00*/  IMAD.MOV.U32 R159, RZ, RZ, R7 ;  /* 0x000000ffff9f7224 */ /* 0x000fe200078e0007 */
[----:B------:R1:W2:Y:S06]  /*fe10*/  MUFU.EX2 R156, R2 ;  /* 0x00000002009c7308 */ /* 0x0002ac0000000800 */
[C---:B------:R-:W-:Y:S08]  /*fe20*/  HMMA.16816.F32.BF16 R104, R8.reuse, R32, R112 ;  /* 0x000000200868723c */ /* 0x040ff00000041870 */
[----:B------:R-:W-:Y:S01]  /*fe30*/  HMMA.16816.F32.BF16 R120, R8, R16, R92 ;  /* 0x000000100878723c */ /* 0x000fe2000004185c */
[----:B-1----:R-:W-:-:S04]  /*fe40*/  FFMA.FTZ R2, R149, c[0x0][0x2d0], -R0 ;  /* 0x0000b40095027a23 */ /* 0x002fc80000010800 */
[----:B------:R1:W-:Y:S03]  /*fe50*/  MUFU.EX2 R149, R2 ;  /* 0x0000000200957308 */ /* 0x0003e60000000800 */
[C---:B------:R-:W-:Y:S01]  /*fe60*/  HMMA.16816.F32.BF16 R96, R8.reuse, R34, R76 ;  /* 0x000000220860723c */ /* 0x040fe2000004184c */
[----:B------:R-:W-:Y:S07]  /*fe70*/  LDSM.16.MT88.4 R32, [R197+0x1900] ;  /* 0x00190000c520783b */ /* 0x000fee0000004200 */
[----:B------:R-:W-:Y:S01]  /*fe80*/  HMMA.16816.F32.BF16 R108, R8, R20, R108 ;  /* 0x00000014086c723c */ /* 0x000fe2000004186c */
[----:B------:R-:W3:Y:S01]  /*fe90*/  LDSM.16.MT88.4 R20, [R201+0x1900] ;  /* 0x00190000c914783b */ /* 0x000ee20000004200 */
[----:B-1----:R-:W-:-:S06]  /*fea0*/  FFMA.FTZ R2, R148, c[0x0][0x2d0], -R0 ;  /* 0x0000b40094027a23 */ /* 0x002fcc0000010800 */
[C---:B------:R-:W-:Y:S01]  /*feb0*/  HMMA.16816.F32.BF16 R136, R8.reuse, R38, R136 ;  /* 0x000000260888723c */ /* 0x040fe20000041888 */
[----:B------:R-:W-:Y:S01]  /*fec0*/  LDSM.16.MT88.4 R36, [R198+0x4900] ;  /* 0x00490000c624783b */ /* 0x000fe20000004200 */
[----:B------:R1:W1:Y:S06]  /*fed0*/  MUFU.EX2 R148, R2 ;  /* 0x0000000200947308 */ /* 0x00026c0000000800 */
[C---:B------:R-:W-:Y:S01]  /*fee0*/  HMMA.16816.F32.BF16 R112, R8.reuse, R18, R72 ;  /* 0x000000120870723c */ /* 0x040fe20000041848 */
[----:B------:R-:W-:Y:S07]  /*fef0*/  LDSM.16.MT88.4 R16, [R198+0x2100] ;  /* 0x00210000c610783b */ /* 0x000fee0000004200 */
[----:B------:R-:W-:Y:S01]  /*ff00*/  HMMA.16816.F32.BF16 R92, R8, R12, R64 ;  /* 0x0000000c085c723c */ /* 0x000fe20000041840 */
[----:B-1----:R-:W-:-:S02]  /*ff10*/  FFMA.FTZ R2, R150, c[0x0][0x2d0], -R0 ;  /* 0x0000b40096027a23 */ /* 0x002fc40000010800 */
[----:B------:R-:W-:Y:S02]  /*ff20*/  IMAD.MOV.U32 R150, RZ, RZ, R248 ;  /* 0x000000ffff967224 */ /* 0x000fe400078e00f8 */
[----:B------:R1:W-:Y:S03]  /*ff30*/  MUFU.EX2 R144, R2 ;  /* 0x0000000200907308 */ /* 0x0003e60000000800 */
[----:B------:R-:W-:Y:S01]  /*ff40*/  HMMA.16816.F32.BF16 R60, R8, R14, R60 ;  /* 0x0000000e083c723c */ /* 0x000fe2000004183c */
[----:B------:R-:W3:Y:S06]  /*ff50*/  LDSM.16.MT88.4 R12, [R197+0x4900] ;  /* 0x00490000c50c783b */ /* 0x000eec0000004200 */
[----:B----4-:R-:W-:-:S02]  /*ff60*/  F2FP.BF16.PACK_AB R8, R158, R221 ;  /* 0x000000dd9e08723e */ /* 0x010fc400000010ff */
[----:B--2---:R-:W-:Y:S02]  /*ff70*/  F2FP.BF16.PACK_AB R10, R156, R157 ;  /* 0x0000009d9c0a723e */ /* 0x004fe400000010ff */
[----:B------:R-:W-:Y:S01]  /*ff80*/  F2FP.BF16.PACK_AB R9, R148, R149 ;  /* 0x000000959409723e */ /* 0x000fe200000010ff */
[----:B-1----:R-:W-:-:S04]  /*ff90*/  FFMA.FTZ R2, R151, c[0x0][0x2d0], -R0 ;  /* 0x0000b40097027a23 */ /* 0x002fc80000010800 */
[----:B------:R-:W1:Y:S02]  /*ffa0*/  MUFU.EX2 R143, R2 ;  /* 0x00000002008f7308 */ /* 0x000e640000000800 */
[----:B-1----:R-:W-:Y:S01]  /*ffb0*/  F2FP.BF16.PACK_AB R11, R143, R144 ;  /* 0x000000908f0b723e */ /* 0x002fe200000010ff */
[----:B------:R-:W-:-:S05]  /*ffc0*/  FFMA.FTZ R2, R164, c[0x0][0x2d0], -R6 ;  /* 0x0000b400a4027a23 */ /* 0x000fca0000010806 */
[----:B------:R1:W-:Y:S01]  /*ffd0*/  MUFU.EX2 R142, R2 ;  /* 0x00000002008e7308 */ /* 0x0003e20000000800 */
[C---:B-----5:R-:W-:Y:S08]  /*ffe0*/  HMMA.16816.F32.BF16 R48, R8.reuse, R24, R80 ;  /* 0x000000180830723c */ /* 0x060ff00000041850 */
[----:B------:R-:W-:Y:S01]  /*fff0*/  HMMA.16816.F32.BF16 R44, R8, R26, R44 ;  /* 0x0000001a082c723c */ /* 0x000fe2000004182c */
[----:B------:R-:W2:Y:S01]  /*10000*/  LDSM.16.MT88.4 R24, [R201+0x4900] ;  /* 0x00490000c918783b */ /* 0x000ea20000004200 */
[----:B-1----:R-:W-:-:S06]  /*10010*/  FFMA.FTZ R2, R167, c[0x0][0x2d0], -R6 ;  /* 0x0000b400a7027a23 */ /* 0x002fcc0000010806 */
[C---:B---3--:R-:W-:Y:S01]  /*10020*/  HMMA.16816.F32.BF16 R52, R8.reuse, R20, R84 ;  /* 0x000000140834723c */ /* 0x048fe20000041854 */
[----:B------:R1:W3:Y:S07]  /*10030*/  MUFU.EX2 R141, R2 ;  /* 0x00000002008d7308 */ /* 0x0002ee0000000800 */
[C---:B------:R-:W-:Y:S01]  /*10040*/  HMMA.16816.F32.BF16 R40, R8.reuse, R22, R40 ;  /* 0x000000160828723c */ /* 0x040fe20000041828 */
[----:B------:R-:W4:Y:S07]  /*10050*/  LDSM.16.MT88.4 R20, [R200+0x4900] ;  /* 0x00490000c814783b */ /* 0x000f2e0000004200 */
[----:B------:R-:W-:Y:S01]  /*10060*/  HMMA.16816.F32.BF16 R76, R8, R32, R88 ;  /* 0x00000020084c723c */ /* 0x000fe20000041858 */
[----:B-1----:R-:W-:-:S04]  /*10070*/  FFMA.FTZ R2, R166, c[0x0][0x2d0], -R6 ;  /* 0x0000b400a6027a23 */ /* 0x002fc80000010806 */
[----:B------:R1:W-:Y:S03]  /*10080*/  MUFU.EX2 R140, R2 ;  /* 0x00000002008c7308 */ /* 0x0003e60000000800 */
[C---:B------:R-:W-:Y:S08]  /*10090*/  HMMA.16816.F32.BF16 R88, R8.reuse, R14, R116 ;  /* 0x0000000e0858723c */ /* 0x040ff00000041874 */
[----:B------:R-:W-:Y:S01]  /*100a0*/  HMMA.16816.F32.BF16 R116, R8, R36, R132 ;  /* 0x000000240874723c */ /* 0x000fe20000041884 */
[----:B-1----:R-:W-:-:S07]  /*100b0*/  FFMA.FTZ R2, R168, c[0x0][0x2d0], -R6 ;  /* 0x0000b400a8027a23 */ /* 0x002fce0000010806 */
[C---:B--2---:R-:W-:Y:S01]  /*100c0*/  HMMA.16816.F32.BF16 R120, R8.reuse, R24, R120 ;  /* 0x000000180878723c */ /* 0x044fe20000041878 */
[----:B------:R1:W2:Y:S07]  /*100d0*/  MUFU.EX2 R71, R2 ;  /* 0x0000000200477308 */ /* 0x0002ae0000000800 */
[C---:B------:R-:W-:Y:S01]  /*100e0*/  HMMA.16816.F32.BF16 R112, R8.reuse, R26, R112 ;  /* 0x0000001a0870723c */ /* 0x040fe20000041870 */
[----:B------:R-:W5:Y:S07]  /*100f0*/  LDSM.16.MT88.4 R24, [R197+0x5100] ;  /* 0x00510000c518783b */ /* 0x000f6e0000004200 */
[----:B------:R-:W-:Y:S01]  /*10100*/  HMMA.16816.F32.BF16 R136, R8, R38, R136 ;  /* 0x000000260888723c */ /* 0x000fe20000041888 */
[----:B-1----:R-:W-:-:S04]  /*10110*/  FFMA.FTZ R2, R161, c[0x0][0x2d0], -R0 ;  /* 0x0000b400a1027a23 */ /* 0x002fc80000010800 */
[----:B------:R1:W-:Y:S03]  /*10120*/  MUFU.EX2 R70, R2 ;  /* 0x0000000200467308 */ /* 0x0003e60000000800 */
[C---:B------:R-:W-:Y:S01]  /*10130*/  HMMA.16816.F32.BF16 R64, R8.reuse, R28, R104 ;  /* 0x0000001c0840723c */ /* 0x040fe20000041868 */
[----:B------:R-:W-:Y:S07]  /*10140*/  LDSM.16.MT88.4 R104, [R200+0x2900] ;  /* 0x00290000c868783b */ /* 0x000fee0000004200 */
[----:B------:R-:W-:Y:S01]  /*10150*/  HMMA.16816.F32.BF16 R56, R8, R30, R96 ;  /* 0x0000001e0838723c */ /* 0x000fe20000041860 */
[----:B------:R-:W2:Y:S04]  /*10160*/  LDSM.16.MT88.4 R28, [R197+0x2100] ;  /* 0x00210000c51c783b */ /* 0x000ea80000004200 */
[----:B------:R-:W-:Y:S01]  /*10170*/  LDSM.16.MT88.4 R96, [R201+0x2900] ;  /* 0x00290000c960783b */ /* 0x000fe20000004200 */
[----:B-1----:R-:W-:-:S02]  /*10180*/  FFMA.FTZ R2, R160, c[0x0][0x2d0], -R0 ;  /* 0x0000b400a0027a23 */ /* 0x002fc40000010800 */
[C---:B------:R-:W-:Y:S01]  /*10190*/  HMMA.16816.F32.BF16 R80, R8.reuse, R12, R108 ;  /* 0x0000000c0850723c */ /* 0x040fe2000004186c */
[----:B------:R-:W1:Y:S01]  /*101a0*/  LDSM.16.MT88.4 R12, [R201+0x2100] ;  /* 0x00210000c90c783b */ /* 0x000e620000004200 */
[----:B------:R3:W2:Y:S06]  /*101b0*/  MUFU.EX2 R69, R2 ;  /* 0x0000000200457308 */ /* 0x0006ac0000000800 */
[C---:B------:R-:W-:Y:S01]  /*101c0*/  HMMA.16816.F32.BF16 R72, R8.reuse, R34, R100 ;  /* 0x000000220848723c */ /* 0x040fe20000041864 */
[----:B------:R-:W1:Y:S07]  /*101d0*/  LDSM.16.MT88.4 R32, [R200+0x2100] ;  /* 0x00210000c820783b */ /* 0x000e6e0000004200 */
[----:B----4-:R-:W-:Y:S01]  /*101e0*/  HMMA.16816.F32.BF16 R92, R8, R20, R92 ;  /* 0x00000014085c723c */ /* 0x010fe2000004185c */
[----:B---3--:R-:W-:-:S04]  /*101f0*/  FFMA.FTZ R2, R162, c[0x0][0x2d0], -R0 ;  /* 0x0000b400a2027a23 */ /* 0x008fc80000010800 */
[----:B------:R3:W-:Y:S03]  /*10200*/  MUFU.EX2 R4, R2 ;  /* 0x0000000200047308 */ /* 0x0007e60000000800 */
[----:B------:R-:W-:Y:S01]  /*10210*/  HMMA.16816.F32.BF16 R60, R8, R22, R60 ;  /* 0x00000016083c723c */ /* 0x000fe2000004183c */
[----:B------:R-:W-:Y:S06]  /*10220*/  LDSM.16.MT88.4 R20, [R198+0x5100] ;  /* 0x00510000c614783b */ /* 0x000fec0000004200 */
[----:B------:R-:W-:-:S02]  /*10230*/  F2FP.BF16.PACK_AB R8, R141, R142 ;  /* 0x0000008e8d08723e */ /* 0x000fc400000010ff */
[----:B--2---:R-:W-:Y:S02]  /*10240*/  F2FP.BF16.PACK_AB R10, R71, R140 ;  /* 0x0000008c470a723e */ /* 0x004fe400000010ff */
[----:B------:R-:W-:Y:S01]  /*10250*/  F2FP.BF16.PACK_AB R9, R69, R70 ;  /* 0x000000464509723e */ /* 0x000fe200000010ff */
[----:B---3--:R-:W-:-:S04]  /*10260*/  FFMA.FTZ R2, R163, c[0x0][0x2d0], -R0 ;  /* 0x0000b400a3027a23 */ /* 0x008fc80000010800 */
[----:B------:R2:W3:Y:S02]  /*10270*/  MUFU.EX2 R36, R2 ;  /* 0x0000000200247308 */ /* 0x0004e40000000800 */
[----:B--2---:R-:W-:Y:S01]  /*10280*/  FFMA.FTZ R2, R189, c[0x0][0x2d0], -R6 ;  /* 0x0000b400bd027a23 */ /* 0x004fe20000010806 */
[----:B---3--:R-:W-:-:S05]  /*10290*/  F2FP.BF16.PACK_AB R11, R36, R4 ;  /* 0x00000004240b723e */ /* 0x008fca00000010ff */
[----:B------:R2:W-:Y:S02]  /*102a0*/  MUFU.EX2 R39, R2 ;  /* 0x0000000200277308 */ /* 0x0005e40000000800 */
[C---:B-----5:R-:W-:Y:S01]  /*102b0*/  HMMA.16816.F32.BF16 R108, R8.reuse, R24, R80 ;  /* 0x00000018086c723c */ /* 0x060fe20000041850 */
[----:B------:R-:W-:Y:S07]  /*102c0*/  LDSM.16.MT88.4 R80, [R197+0x2900] ;  /* 0x00290000c550783b */ /* 0x000fee0000004200 */
[----:B------:R-:W-:Y:S01]  /*102d0*/  HMMA.16816.F32.BF16 R76, R8, R28, R76 ;  /* 0x0000001c084c723c */ /* 0x000fe2000004184c */
[----:B--2---:R-:W-:-:S04]  /*102e0*/  FFMA.FTZ R2, R191, c[0x0][0x2d0], -R6 ;  /* 0x0000b400bf027a23 */ /* 0x004fc80000010806 */
[----:B------:R2:W3:Y:S03]  /*102f0*/  MUFU.EX2 R38, R2 ;  /* 0x0000000200267308 */ /* 0x0004e60000000800 */
[C---:B------:R-:W-:Y:S08]  /*10300*/  HMMA.16816.F32.BF16 R72, R8.reuse, R30, R72 ;  /* 0x0000001e0848723c */ /* 0x040ff00000041848 */
[----:B------:R-:W-:Y:S01]  /*10310*/  HMMA.16816.F32.BF16 R84, R8, R16, R64 ;  /* 0x000000100854723c */ /* 0x000fe20000041840 */
[----:B--2---:R-:W-:-:S07]  /*10320*/  FFMA.FTZ R2, R190, c[0x0][0x2d0], -R6 ;  /* 0x0000b400be027a23 */ /* 0x004fce0000010806 */
[C---:B------:R-:W-:Y:S01]  /*10330*/  HMMA.16816.F32.BF16 R56, R8.reuse, R18, R56 ;  /* 0x000000120838723c */ /* 0x040fe20000041838 */
[----:B------:R-:W2:Y:S01]  /*10340*/  LDSM.16.MT88.4 R16, [R201+0x5100] ;  /* 0x00510000c910783b */ /* 0x000ea20000004200 */
[----:B---3--:R-:W-:Y:S01]  /*10350*/  F2FP.BF16.PACK_AB R64, R38, R39 ;  /* 0x000000272640723e */ /* 0x008fe200000010ff */
[----:B------:R3:W-:Y:S05]  /*10360*/  MUFU.EX2 R37, R2 ;  /* 0x0000000200257308 */ /* 0x0007ea0000000800 */
[C---:B------:R-:W-:Y:S01]  /*10370*/  HMMA.16816.F32.BF16 R28, R8.reuse, R26, R88 ;  /* 0x0000001a081c723c */ /* 0x040fe20000041858 */
[----:B------:R-:W-:Y:S07]  /*10380*/  LDSM.16.MT88.4 R88, [R198+0x2900] ;  /* 0x00290000c658783b */ /* 0x000fee0000004200 */
[----:B-1----:R-:W-:Y:S01]  /*10390*/  HMMA.16816.F32.BF16 R52, R8, R12, R52 ;  /* 0x0000000c0834723c */ /* 0x002fe20000041834 */
[----:B---3--:R-:W-:Y:S01]  /*103a0*/  FFMA.FTZ R2, R216, c[0x0][0x2d0], -R6 ;  /* 0x0000b400d8027a23 */ /* 0x008fe20000010806 */
[----:B------:R-:W-:-:S03]  /*103b0*/  IADD3 R216, R227, -0x2, RZ ;  /* 0xfffffffee3d87810 */ /* 0x000fc60007ffe0ff */
[----:B------:R1:W3:Y:S03]  /*103c0*/  MUFU.EX2 R248, R2 ;  /* 0x0000000200f87308 */ /* 0x0002e60000000800 */
[C---:B------:R-:W-:Y:S01]  /*103d0*/  HMMA.16816.F32.BF16 R40, R8.reuse, R14, R40 ;  /* 0x0000000e0828723c */ /* 0x040fe20000041828 */
[----:B------:R-:W4:Y:S07]  /*103e0*/  LDSM.16.MT88.4 R12, [R200+0x5100] ;  /* 0x00510000c80c783b */ /* 0x000f2e0000004200 */
[----:B------:R-:W-:Y:S01]  /*103f0*/  HMMA.16816.F32.BF16 R48, R8, R32, R48 ;  /* 0x000000200830723c */ /* 0x000fe20000041830 */
[----:B-1----:R-:W-:Y:S01]  /*10400*/  FFMA.FTZ R2, R169, c[0x0][0x2d0], -R0 ;  /* 0x0000b400a9027a23 */ /* 0x002fe20000010800 */
[----:B---3--:R-:W-:-:S06]  /*10410*/  F2FP.BF16.PACK_AB R66, R248, R37 ;  /* 0x00000025f842723e */ /* 0x008fcc00000010ff */
[C---:B------:R-:W-:Y:S01]  /*10420*/  HMMA.16816.F32.BF16 R44, R8.reuse, R34, R44 ;  /* 0x00000022082c723c */ /* 0x040fe2000004182c */
[----:B------:R1:W-:Y:S07]  /*10430*/  MUFU.EX2 R5, R2 ;  /* 0x0000000200057308 */ /* 0x0003ee0000000800 */
[C---:B--2---:R-:W-:Y:S01]  /*10440*/  HMMA.16816.F32.BF16 R32, R8.reuse, R16, R120 ;  /* 0x000000100820723c */ /* 0x044fe20000041878 */
[----:B------:R-:W-:Y:S07]  /*10450*/  LDSM.16.MT88.4 R120, [R198+0x5900] ;  /* 0x00590000c678783b */ /* 0x000fee0000004200 */
[----:B------:R-:W-:Y:S01]  /*10460*/  HMMA.16816.F32.BF16 R116, R8, R20, R116 ;  /* 0x000000140874723c */ /* 0x000fe20000041874 */
[----:B-1----:R-:W-:-:S04]  /*10470*/  FFMA.FTZ R2, R170, c[0x0][0x2d0], -R0 ;  /* 0x0000b400aa027a23 */ /* 0x002fc80000010800 */
[----:B------:R1:W2:Y:S03]  /*10480*/  MUFU.EX2 R24, R2 ;  /* 0x0000000200187308 */ /* 0x0002a60000000800 */
[C---:B------:R-:W-:Y:S01]  /*10490*/  HMMA.16816.F32.BF16 R16, R8.reuse, R18, R112 ;  /* 0x000000120810723c */ /* 0x040fe20000041870 */
[----:B------:R-:W3:Y:S07]  /*104a0*/  LDSM.16.MT88.4 R112, [R197+0x5900] ;  /* 0x00590000c570783b */ /* 0x000eee0000004200 */
[----:B----4-:R-:W-:Y:S01]  /*104b0*/  HMMA.16816.F32.BF16 R132, R8, R12, R92 ;  /* 0x0000000c0884723c */ /* 0x010fe2000004185c */
[--C-:B-1----:R-:W-:Y:S01]  /*104c0*/  FFMA.FTZ R2, R188, c[0x0][0x2d0], -R0.reuse ;  /* 0x0000b400bc027a23 */ /* 0x102fe20000010800 */
[----:B--2---:R-:W-:Y:S01]  /*104d0*/  F2FP.BF16.PACK_AB R65, R24, R5 ;  /* 0x000000051841723e */ /* 0x004fe200000010ff */
[----:B------:R-:W-:-:S05]  /*104e0*/  FFMA.FTZ R0, R165, c[0x0][0x2d0], -R0 ;  /* 0x0000b400a5007a23 */ /* 0x000fca0000010800 */
[C---:B------:R-:W-:Y:S01]  /*104f0*/  HMMA.16816.F32.BF16 R20, R8.reuse, R22, R136 ;  /* 0x000000160814723c */ /* 0x040fe20000041888 */
[----:B------:R1:W-:Y:S07]  /*10500*/  MUFU.EX2 R7, R2 ;  /* 0x0000000200077308 */ /* 0x0003ee0000000800 */
[----:B------:R-:W-:Y:S01]  /*10510*/  HMMA.16816.F32.BF16 R12, R8, R14, R60 ;  /* 0x0000000e080c723c */ /* 0x000fe2000004183c */
[----:B------:R2:W4:Y:S01]  /*10520*/  MUFU.EX2 R6, R0 ;  /* 0x0000000000067308 */ /* 0x0005220000000800 */
[----:B------:R-:W-:Y:S01]  /*10530*/  LDSM.16.MT88.4 R8, [R200+0x5900] ;  /* 0x00590000c808783b */ /* 0x000fe20000004200 */
[----:B-1----:R-:W-:-:S02]  /*10540*/  FADD.FTZ R2, R150, R246 ;  /* 0x000000f696027221 */ /* 0x002fc40000010000 */
[----:B------:R-:W-:Y:S02]  /*10550*/  IMAD.MOV.U32 R150, RZ, RZ, R159 ;  /* 0x000000ffff967224 */ /* 0x000fe400078e009f */
[----:B------:R-:W-:Y:S02]  /*10560*/  FADD.FTZ R2, R249, R2 ;  /* 0x00000002f9027221 */ /* 0x000fe40000010000 */
[----:B------:R-:W-:Y:S02]  /*10570*/  IMAD.MOV.U32 R159, RZ, RZ, c[0x0][0x2c4] ;  /* 0x0000b100ff9f7624 */ /* 0x000fe400078e00ff */
[----:B--2---:R-:W-:Y:S01]  /*10580*/  FADD.FTZ R0, R171, R239 ;  /* 0x000000efab007221 */ /* 0x004fe20000010000 */
[----:B----4-:R-:W-:Y:S01]  /*10590*/  F2FP.BF16.PACK_AB R67, R6, R7 ;  /* 0x000000070643723e */ /* 0x010fe200000010ff */
[----:B------:R-:W-:Y:S01]  /*105a0*/  FADD.FTZ R2, R247, R2 ;  /* 0x00000002f7027221 */ /* 0x000fe20000010000 */
[----:B------:R-:W-:Y:S01]  /*105b0*/  ISETP.NE.AND P6, PT, R159, 0x1, PT ;  /* 0x000000019f00780c */ /* 0x000fe20003fc5270 */
        /* <DEDUP_REMOVED lines=29> */
[C---:B---3--:R-:W-:Y:S01]  /*10790*/  HMMA.16816.F32.BF16 R108, R64.reuse, R112, R108 ;  /* 0x00000070406c723c */ /* 0x048fe2000004186c */
        /* <DEDUP_REMOVED lines=9> */
[----:B-1----:R-:W-:Y:S01]  /*10830*/  HMMA.16816.F32.BF16 R52, R64, R56, R32 ;  /* 0x000000384034723c */ /* 0x002fe20000041820 */
[----:B------:R-:W-:Y:S02]  /*10840*/  IMAD.MOV.U32 R159, RZ, RZ, c[0x0][0x32c] ;  /* 0x0000cb00ff9f7624 */ /* 0x000fe400078e00ff */
[----:B------:R-:W-:Y:S02]  /*10850*/  FADD.FTZ R0, R4, R0 ;  /* 0x0000000004007221 */ /* 0x000fe40000010000 */
[----:B------:R-:W-:-:S02]  /*10860*/  FADD.FTZ R4, R71, R2 ;  /* 0x0000000247047221 */ /* 0x000fc40000010000 */
        /* <DEDUP_REMOVED lines=8> */
[----:B------:R-:W-:Y:S01]  /*108f0*/  FADD.FTZ R0, R24, R4 ;  /* 0x0000000418007221 */ /* 0x000fe20000010000 */
[----:B------:R-:W-:Y:S01]  /*10900*/  ISETP.GE.AND P6, PT, R159, 0x1, PT ;  /* 0x000000019f00780c */ /* 0x000fe20003fc6270 */
        /* <DEDUP_REMOVED lines=10> */
[C---:B------:R-:W-:Y:S08]  /*109b0*/  HMMA.16816.F32.BF16 R60, R64.reuse, R8, R132 ;  /* 0x00000008403c723c */ /* 0x040ff00000041884 */
        /* <DEDUP_REMOVED lines=12> */
.L_x_408:
[----:B------:R-:W-:-:S04]  /*10a80*/  MOV R4, 0x1 ;  /* 0x0000000100047802 */ /* 0x000fc80000000f00 */
[----:B------:R-:W-:-:S13]  /*10a90*/  ISETP.NE.AND P0, PT, R4, c[0x0][0x32c], PT ;  /* 0x0000cb0004007a0c */ /* 0x000fda0003f05270 */
[----:B------:R-:W-:-:S05]  /*10aa0*/  @P0 IMAD.HI.U32 R4, R0, c[0x0][0x330], RZ ;  /* 0x0000cc0000040a27 */ /* 0x000fca00078e00ff */
[----:B------:R-:W-:Y:S02]  /*10ab0*/  @P0 SHF.R.U32.HI R0, RZ, c[0x0][0x334], R4 ;  /* 0x0000cd00ff000a19 */ /* 0x000fe40000011604 */
.L_x_409:
[----:B------:R-:W-:-:S05]  /*10ac0*/  MOV R4, c[0x0][0x32c] ;  /* 0x0000cb0000047a02 */ /* 0x000fca0000000f00 */
[----:B------:R-:W-:-:S05]  /*10ad0*/  IMAD R0, R0, R4, c[0x0][0x32c] ;  /* 0x0000cb0000007624 */ /* 0x000fca00078e0204 */
[----:B------:R-:W-:-:S05]  /*10ae0*/  IMNMX R2, R2, R0, PT ;  /* 0x0000000002027217 */ /* 0x000fca0003800200 */
.L_x_407:
[----:B------:R-:W-:-:S05]  /*10af0*/  IMAD.HI R2, R2, 0x2aaaaaab, RZ ;  /* 0x2aaaaaab02027827 */ /* 0x000fca00078e02ff */
[----:B------:R-:W-:-:S04]  /*10b00*/  SHF.R.U32.HI R0, RZ, 0x1f, R2 ;  /* 0x0000001fff007819 */ /* 0x000fc80000011602 */
[----:B------:R-:W-:-:S04]  /*10b10*/  LEA.HI.SX32 R2, R2, R0, 0x1c ;  /* 0x0000000002027211 */ /* 0x000fc800078fe2ff */
[----:B------:R-:W-:-:S04]  /*10b20*/  IMNMX R239, R252, R2, !PT ;  /* 0x00000002fcef7217 */ /* 0x000fc80007800200 */
[----:B------:R-:W-:-:S13]  /*10b30*/  ISETP.GE.AND P0, PT, R216, R239, PT ;  /* 0x000000efd800720c */ /* 0x000fda0003f06270 */
[----:B------:R-:W-:Y:S05]  /*10b40*/  @!P0 BRA `(.L_x_410) ;  /* 0x000046a000008947 */ /* 0x000fea0003800000 */
[----:B------:R-:W-:Y:S01]  /*10b50*/  MOV R70, R3 ;  /* 0x0000000300467202 */ /* 0x000fe20000000f00 */
[----:B------:R-:W-:Y:S01]  /*10b60*/  ULDC UR4, c[0x0][0x324] ;  /* 0x0000c90000047ab9 */ /* 0x000fe20000000800 */
[----:B------:R-:W-:Y:S01]  /*10b70*/  MOV R69, R68 ;  /* 0x0000004400457202 */ /* 0x000fe20000000f00 */
[----:B------:R-:W-:Y:S01]  /*10b80*/  ULOP3.LUT UR4, URZ, UR4, URZ, 0x33, !UPT ;  /* 0x000000043f047292 */ /* 0x000fe2000f8e333f */
[----:B------:R-:W-:Y:S02]  /*10b90*/  MOV R218, R216 ;  /* 0x000000d800da7202 */ /* 0x000fe40000000f00 */
.L_x_421:
[----:B------:R-:W-:Y:S04]  /*10ba0*/  DEPBAR.LE SB0, 0x0 ;  /* 0x000080000000791a */ /* 0x000fe80000000000 */
[----:B------:R-:W-:Y:S01]  /*10bb0*/  BAR.SYNC.DEFER_BLOCKING 0x0 ;  /* 0x0000000000007b1d */ /* 0x000fe20000010000 */
[----:B------:R-:W-:Y:S02]  /*10bc0*/  ISETP.GT.AND P0, PT, R252, R218, PT ;  /* 0x000000dafc00720c */ /* 0x000fe40003f04270 */
[C---:B------:R-:W-:Y:S02]  /*10bd0*/  IADD3 R0, R224.reuse, 0x40, RZ ;  /* 0x00000040e0007810 */ /* 0x040fe40007ffe0ff */
[----:B------:R-:W-:Y:S02]  /*10be0*/  ISETP.GE.AND P2, PT, R224, c[0x0][0x1d4], PT ;  /* 0x00007500e0007a0c */ /* 0x000fe40003f46270 */
[----:B------:R-:W-:Y:S02]  /*10bf0*/  ISETP.GE.AND P3, PT, R0, c[0x0][0x1d4], PT ;  /* 0x0000750000007a0c */ /* 0x000fe40003f66270 */
[----:B------:R-:W-:Y:S01]  /*10c00*/  SHF.R.S32.HI R216, RZ, 0x1f, R224 ;  /* 0x0000001fffd87819 */ /* 0x000fe200000114e0 */
        /* <DEDUP_REMOVED lines=17> */
[C---:B------:R-:W-:Y:S01]  /*10d20*/  IADD3 R36, R219.reuse, 0x3100, RZ ;  /* 0x00003100db247810 */ /* 0x040fe20007ffe0ff */
[----:B------:R-:W-:Y:S01]  /*10d30*/  IMAD R0, R0, c[0x0][0x208], RZ ;  /* 0x0000820000007a24 */ /* 0x000fe200078e02ff */
[C---:B------:R-:W-:Y:S01]  /*10d40*/  IADD3 R31, R219.reuse, 0x1100, RZ ;  /* 0x00001100db1f7810 */ /* 0x040fe20007ffe0ff */
[----:B------:R-:W-:Y:S01]  /*10d50*/  IMAD R4, R4, c[0x0][0x218], RZ ;  /* 0x0000860004047a24 */ /* 0x000fe200078e02ff */
[----:B------:R-:W-:Y:S01]  /*10d60*/  IADD3 R30, R219, 0x4100, RZ ;  /* 0x00004100db1e7810 */ /* 0x000fe20007ffe0ff */
[----:B------:R-:W-:Y:S02]  /*10d70*/  IMAD R0, R220, c[0x0][0x20c], R0 ;  /* 0x00008300dc007a24 */ /* 0x000fe400078e0200 */
[----:B------:R-:W-:Y:S02]  /*10d80*/  IMAD R4, R217, c[0x0][0x21c], R4 ;  /* 0x00008700d9047a24 */ /* 0x000fe400078e0204 */
[----:B------:R-:W-:Y:S02]  /*10d90*/  IMAD.IADD R3, R3, 0x1, R0 ;  /* 0x0000000103037824 */ /* 0x000fe400078e0200 */
[----:B------:R-:W-:Y:S02]  /*10da0*/  IMAD.SHL.U32 R29, R224, 0x2, RZ ;  /* 0x00000002e01d7824 */ /* 0x000fe400078e00ff */
[----:B------:R-:W-:Y:S01]  /*10db0*/  IMAD.WIDE.U32 R2, R217, c[0x0][0x218], R2 ;  /* 0x00008600d9027a25 */ /* 0x000fe200078e0002 */
[----:B--2---:R-:W-:Y:S03]  /*10dc0*/  SHF.R.S32.HI R5, RZ, 0x1f, R12 ;  /* 0x0000001fff057819 */ /* 0x004fe6000001140c */
[----:B------:R-:W-:Y:S04]  /*10dd0*/  IMAD.WIDE.U32 R6, R12, c[0x0][0x210], RZ ;  /* 0x000084000c067a25 */ /* 0x000fe800078e00ff */
[----:B------:R-:W-:Y:S01]  /*10de0*/  IMAD R5, R5, c[0x0][0x210], RZ ;  /* 0x0000840005057a24 */ /* 0x000fe200078e02ff */
[----:B------:R-:W-:Y:S03]  /*10df0*/  IADD3 R0, P0, R6, R2, RZ ;  /* 0x0000000206007210 */ /* 0x000fe60007f1e0ff */
[----:B------:R-:W-:Y:S04]  /*10e00*/  IMAD R5, R12, c[0x0][0x214], R5 ;  /* 0x000085000c057a24 */ /* 0x000fe800078e0205 */
[----:B------:R-:W-:Y:S05]  /*10e10*/  IMAD.IADD R5, R7, 0x1, R5 ;  /* 0x0000000107057824 */ /* 0x000fea00078e0205 */
[----:B------:R-:W-:Y:S01]  /*10e20*/  IADD3.X R3, R5, R3, R4, P0, !PT ;  /* 0x0000000305037210 */ /* 0x000fe200007fe404 */
[----:B------:R-:W-:Y:S01]  /*10e30*/  IMAD.SHL.U32 R4, R230, 0x2, RZ ;  /* 0x00000002e6047824 */ /* 0x000fe200078e00ff */
[C---:B------:R-:W-:Y:S04]  /*10e40*/  LEA R2, P0, R0.reuse, c[0x0][0x1f8], 0x1 ;  /* 0x00007e0000027a11 */ /* 0x040fe800078008ff */
[----:B------:R-:W-:Y:S01]  /*10e50*/  LEA.HI.X R0, R0, c[0x0][0x1fc], R3, 0x1, P0 ;  /* 0x00007f0000007a11 */ /* 0x000fe200000f0c03 */
[----:B------:R-:W2:Y:S01]  /*10e60*/  SHFL.IDX PT, R23, R2, 0x2, 0x181f ;  /* 0x00581f0002177f89 */ /* 0x000ea200000e0000 */
[----:B------:R-:W-:Y:S03]  /*10e70*/  IADD3 R3, -R229, 0x10, RZ ;  /* 0x00000010e5037810 */ /* 0x000fe60007ffe1ff */
[----:B------:R-:W3:Y:S01]  /*10e80*/  SHFL.IDX PT, R28, R0, 0x2, 0x181f ;  /* 0x00581f00001c7f89 */ /* 0x000ee200000e0000 */
[----:B------:R-:W-:Y:S02]  /*10e90*/  LOP3.LUT R20, R3, 0xf, RZ, 0xc0, !PT ;  /* 0x0000000f03147812 */ /* 0x000fe400078ec0ff */
[----:B------:R-:W-:Y:S01]  /*10ea0*/  SHF.L.U64.HI R3, R230, 0x1, R251 ;  /* 0x00000001e6037819 */ /* 0x000fe200000102fb */
[----:B------:R-:W5:Y:S04]  /*10eb0*/  SHFL.IDX PT, R5, R2, RZ, 0x181f ;  /* 0x00181fff02057589 */ /* 0x000f6800000e0000 */
[----:B------:R-:W4:Y:S04]  /*10ec0*/  SHFL.IDX PT, R6, R0, RZ, 0x181f ;  /* 0x00181fff00067589 */ /* 0x000f2800000e0000 */
[----:B------:R1:W-:Y:S04]  /*10ed0*/  SHFL.IDX PT, R22, R0, 0x1, 0x181f ;  /* 0x00381f0000167f89 */ /* 0x0003e800000e0000 */
[----:B------:R-:W4:Y:S01]  /*10ee0*/  SHFL.IDX PT, R2, R2, 0x1, 0x181f ;  /* 0x00381f0002027f89 */ /* 0x000f2200000e0000 */
[----:B--2---:R-:W-:Y:S04]  /*10ef0*/  IADD3 R20, P1, P0, R20, R23, R4 ;  /* 0x0000001714147210 */ /* 0x004fe8000783e004 */
[--C-:B---3--:R-:W-:Y:S02]  /*10f00*/  IADD3.X R21, RZ, R28, R3.reuse, P1, P0 ;  /* 0x0000001cff157210 */ /* 0x108fe40000fe0403 */
[CC--:B-----5:R-:W-:Y:S02]  /*10f10*/  IADD3 R14, P0, R5.reuse, R29.reuse, RZ ;  /* 0x0000001d050e7210 */ /* 0x0e0fe40007f1e0ff */
[----:B-1----:R-:W-:Y:S05]  /*10f20*/  SHF.L.U64.HI R0, R224, 0x1, R216 ;  /* 0x00000001e0007819 */ /* 0x002fea00000102d8 */
[C-C-:B----4-:R-:W-:Y:S01]  /*10f30*/  IMAD.X R15, R6.reuse, 0x1, R0.reuse, P0 ;  /* 0x00000001060f7824 */ /* 0x150fe200000e0600 */
[-C--:B------:R-:W-:Y:S04]  /*10f40*/  IADD3 R12, P0, R5, R4.reuse, RZ ;  /* 0x00000004050c7210 */ /* 0x080fe80007f1e0ff */
[----:B------:R1:W-:Y:S01]  /*10f50*/  LDGSTS.E.BYPASS.LTC128B.128 [R231], [R14.64], !P2 ;  /* 0x000000000ee77fae */ /* 0x0003e2000d101d52 */
[--C-:B------:R-:W-:Y:S01]  /*10f60*/  IMAD.X R13, R6, 0x1, R3.reuse, P0 ;  /* 0x00000001060d7824 */ /* 0x100fe200000e0603 */
[----:B------:R-:W-:Y:S04]  /*10f70*/  IADD3 R6, P0, R2, R4, RZ ;  /* 0x0000000402067210 */ /* 0x000fe80007f1e0ff */
[----:B------:R1:W-:Y:S01]  /*10f80*/  LDGSTS.E.BYPASS.LTC128B.128 [R36], [R12.64], !P3 ;  /* 0x000000000c247fae */ /* 0x0003e2000d901d52 */
[----:B------:R-:W-:Y:S01]  /*10f90*/  IMAD.X R7, R22, 0x1, R3, P0 ;  /* 0x0000000116077824 */ /* 0x000fe200000e0603 */
[-C--:B------:R-:W-:Y:S05]  /*10fa0*/  IADD3 R4, P0, R2, R29.reuse, RZ ;  /* 0x0000001d02047210 */ /* 0x080fea0007f1e0ff */
[--C-:B------:R-:W-:Y:S01]  /*10fb0*/  IMAD.X R5, R22, 0x1, R0.reuse, P0 ;  /* 0x0000000116057824 */ /* 0x100fe200000e0600 */
[----:B------:R-:W-:Y:S04]  /*10fc0*/  IADD3 R2, P0, R23, R29, RZ ;  /* 0x0000001d17027210 */ /* 0x000fe80007f1e0ff */
[----:B------:R1:W-:Y:S01]  /*10fd0*/  LDGSTS.E.BYPASS.LTC128B.128 [R31], [R4.64], !P2 ;  /* 0x00000000041f7fae */ /* 0x0003e2000d101d52 */
[----:B------:R-:W-:Y:S01]  /*10fe0*/  IMAD.X R3, R28, 0x1, R0, P0 ;  /* 0x000000011c037824 */ /* 0x000fe200000e0600 */
[----:B------:R-:W-:Y:S02]  /*10ff0*/  ISETP.NE.U32.AND P0, PT, R229, RZ, PT ;  /* 0x000000ffe500720c */ /* 0x000fe40003f05070 */
[----:B------:R1:W-:Y:S04]  /*11000*/  LDGSTS.E.BYPASS.LTC128B.128 [R30], [R6.64], !P3 ;  /* 0x00000000061e7fae */ /* 0x0003e8000d901d52 */
[----:B------:R1:W-:Y:S07]  /*11010*/  LDGSTS.E.BYPASS.LTC128B.128 [R231+0x2000], [R2.64], !P2 ;  /* 0x0200000002e77fae */ /* 0x0003ee000d101d52 */
[----:B------:R1:W-:Y:S02]  /*11020*/  LDGSTS.E.BYPASS.LTC128B.128.ZFILL [R231+0x5000], [R20.64], P0 ;  /* 0x0500000014e77fae */ /* 0x0003e40008141d52 */
.L_x_411:
[C---:B-123--:R-:W-:Y:S01]  /*11030*/  HMMA.16816.F32.BF16 R4, R124.reuse, R8, RZ ;  /* 0x000000087c04723c */ /* 0x04efe200000418ff */
[----:B------:R-:W1:Y:S02]  /*11040*/  LDSM.16.M88.4 R156, [R202+0x8100] ;  /* 0x00810000ca9c783b */ /* 0x000e640000000200 */
[----:B------:R-:W-:Y:S05]  /*11050*/  ISETP.GT.AND P0, PT, R218, R252, PT ;  /* 0x000000fcda00720c */ /* 0x000fea0003f04270 */
        /* <DEDUP_REMOVED lines=10> */
[C---:B------:R-:W-:Y:S08]  /*11100*/  HMMA.16816.F32.BF16 R28, R124.reuse, R32, RZ ;  /* 0x000000207c1c723c */ /* 0x040ff000000418ff */
[C---:B------:R-:W-:Y:S08]  /*11110*/  HMMA.16816.F32.BF16 R32, R124.reuse, R34, RZ ;  /* 0x000000227c20723c */ /* 0x040ff000000418ff */
[C---:B------:R-:W-:Y:S08]  /*11120*/  HMMA.16816.F32.BF16 R36, R124.reuse, R40, RZ ;  /* 0x000000287c24723c */ /* 0x040ff000000418ff */
[C---:B------:R-:W-:Y:S08]  /*11130*/  HMMA.16816.F32.BF16 R40, R124.reuse, R42, RZ ;  /* 0x0000002a7c28723c */ /* 0x040ff000000418ff */
[C---:B------:R-:W-:Y:S08]  /*11140*/  HMMA.16816.F32.BF16 R44, R124.reuse, R48, RZ ;  /* 0x000000307c2c723c */ /* 0x040ff000000418ff */
[----:B------:R-:W-:Y:S08]  /*11150*/  HMMA.16816.F32.BF16 R48, R124, R50, RZ ;  /* 0x000000327c30723c */ /* 0x000ff000000418ff */
[C---:B------:R-:W-:Y:S08]  /*11160*/  HMMA.16816.F32.BF16 R4, R128.reuse, R72, R4 ;  /* 0x000000488004723c */ /* 0x040ff00000041804 */
[C---:B------:R-:W-:Y:S01]  /*11170*/  HMMA.16816.F32.BF16 R8, R128.reuse, R74, R8 ;  /* 0x0000004a8008723c */ /* 0x040fe20000041808 */
[----:B------:R-:W3:Y:S07]  /*11180*/  LDSM.16.M88.4 R72, [R202+0x9100] ;  /* 0x00910000ca48783b */ /* 0x000eee0000000200 */
        /* <DEDUP_REMOVED lines=8> */
[----:B------:R-:W2:Y:S07]  /*11210*/  LDSM.16.M88.4 R140, [R199+0x800] ;  /* 0x00080000c78c783b */ /* 0x000eae0000000200 */
[C---:B------:R-:W-:Y:S08]  /*11220*/  HMMA.16816.F32.BF16 R36, R128.reuse, R144, R36 ;  /* 0x000000908024723c */ /* 0x040ff00000041824 */
[C---:B------:R-:W-:Y:S01]  /*11230*/  HMMA.16816.F32.BF16 R40, R128.reuse, R146, R40 ;  /* 0x000000928028723c */ /* 0x040fe20000041828 */
[----:B------:R-:W3:Y:S07]  /*11240*/  LDSM.16.M88.4 R144, [R199+0x1000] ;  /* 0x00100000c790783b */ /* 0x000eee0000000200 */
[C---:B------:R-:W-:Y:S08]  /*11250*/  HMMA.16816.F32.BF16 R44, R128.reuse, R148, R44 ;  /* 0x00000094802c723c */ /* 0x040ff0000004182c */
[----:B------:R-:W-:Y:S01]  /*11260*/  HMMA.16816.F32.BF16 R48, R128, R150, R48 ;  /* 0x000000968030723c */ /* 0x000fe20000041830 */
[----:B------:R-:W4:Y:S07]  /*11270*/  LDSM.16.M88.4 R148, [R199+0x1800] ;  /* 0x00180000c794783b */ /* 0x000f2e0000000200 */
        /* <DEDUP_REMOVED lines=8> */
[----:B------:R-:W2:Y:S07]  /*11300*/  LDSM.16.M88.4 R72, [R199+0x2800] ;  /* 0x00280000c748783b */ /* 0x000eae0000000200 */
        /* <DEDUP_REMOVED lines=14> */
[----:B------:R-:W2:Y:S07]  /*113f0*/  LDSM.16.M88.4 R140, [R196+0xd900] ;  /* 0x00d90000c48c783b */ /* 0x000eae0000000200 */
[C---:B------:R-:W-:Y:S08]  /*11400*/  HMMA.16816.F32.BF16 R20, R172.reuse, R144, R20 ;  /* 0x00000090ac14723c */ /* 0x040ff00000041814 */
[C---:B------:R-:W-:Y:S01]  /*11410*/  HMMA.16816.F32.BF16 R24, R172.reuse, R146, R24 ;  /* 0x00000092ac18723c */ /* 0x040fe20000041818 */
[----:B------:R-:W3:Y:S07]  /*11420*/  LDSM.16.M88.4 R144, [R209] ;  /* 0x00000000d190783b */ /* 0x000eee0000000200 */
[C---:B------:R-:W-:Y:S08]  /*11430*/  HMMA.16816.F32.BF16 R28, R172.reuse, R148, R28 ;  /* 0x00000094ac1c723c */ /* 0x040ff0000004181c */
[C---:B------:R-:W-:Y:S01]  /*11440*/  HMMA.16816.F32.BF16 R32, R172.reuse, R150, R32 ;  /* 0x00000096ac20723c */ /* 0x040fe20000041820 */
[----:B------:R-:W4:Y:S07]  /*11450*/  LDSM.16.M88.4 R148, [R208] ;  /* 0x00000000d094783b */ /* 0x000f2e0000000200 */
[C---:B-1----:R-:W-:Y:S08]  /*11460*/  HMMA.16816.F32.BF16 R36, R172.reuse, R156, R36 ;  /* 0x0000009cac24723c */ /* 0x042ff00000041824 */
[C---:B------:R-:W-:Y:S01]  /*11470*/  HMMA.16816.F32.BF16 R40, R172.reuse, R158, R40 ;  /* 0x0000009eac28723c */ /* 0x040fe20000041828 */
[----:B------:R-:W-:Y:S07]  /*11480*/  LDSM.16.M88.4 R156, [R205] ;  /* 0x00000000cd9c783b */ /* 0x000fee0000000200 */
[C---:B--2---:R-:W-:Y:S08]  /*11490*/  HMMA.16816.F32.BF16 R44, R172.reuse, R72, R44 ;  /* 0x00000048ac2c723c */ /* 0x044ff0000004182c */
        /* <DEDUP_REMOVED lines=118> */
[----:B------:R3:W3:Y:S01]  /*11c00*/  MUFU.TANH R143, R14 ;  /* 0x0000000e008f7308 */ /* 0x0006e20000002400 */
[----:B------:R-:W-:Y:S03]  /*11c10*/  HMMA.16816.F32.BF16 R48, R192, R10, R48 ;  /* 0x0000000ac030723c */ /* 0x000fe60000041830 */
[----:B------:R-:W-:Y:S02]  /*11c20*/  FMUL.FTZ R39, R39, c[0x0][0x320] ;  /* 0x0000c80027277a20 */ /* 0x000fe40000410000 */
[----:B-1----:R-:W-:Y:S02]  /*11c30*/  FMUL.FTZ R23, R40, c[0x0][0x320] ;  /* 0x0000c80028177a20 */ /* 0x002fe40000410000 */
[----:B------:R-:W-:Y:S02]  /*11c40*/  FMUL.FTZ R22, R41, c[0x0][0x320] ;  /* 0x0000c80029167a20 */ /* 0x000fe40000410000 */
[----:B------:R1:W1:Y:S03]  /*11c50*/  MUFU.TANH R141, R15 ;  /* 0x0000000f008d7308 */ /* 0x0002660000002400 */
[----:B------:R-:W-:Y:S02]  /*11c60*/  FMUL.FTZ R42, R42, c[0x0][0x320] ;  /* 0x0000c8002a2a7a20 */ /* 0x000fe40000410000 */
[----:B------:R-:W-:Y:S02]  /*11c70*/  FMUL.FTZ R43, R43, c[0x0][0x320] ;  /* 0x0000c8002b2b7a20 */ /* 0x000fe40000410000 */
[----:B------:R-:W-:Y:S02]  /*11c80*/  FMUL.FTZ R20, R44, c[0x0][0x320] ;  /* 0x0000c8002c147a20 */ /* 0x000fe40000410000 */
[----:B------:R-:W-:Y:S01]  /*11c90*/  FMUL.FTZ R19, R45, c[0x0][0x320] ;  /* 0x0000c8002d137a20 */ /* 0x000fe20000410000 */
[----:B------:R1:W1:Y:S01]  /*11ca0*/  MUFU.TANH R75, R16 ;  /* 0x00000010004b7308 */ /* 0x0002620000002400 */
[----:B--2---:R-:W-:Y:S02]  /*11cb0*/  FMUL.FTZ R25, R46, c[0x0][0x320] ;  /* 0x0000c8002e197a20 */ /* 0x004fe40000410000 */
[----:B------:R-:W-:Y:S02]  /*11cc0*/  FMUL.FTZ R24, R47, c[0x0][0x320] ;  /* 0x0000c8002f187a20 */ /* 0x000fe40000410000 */
[----:B------:R-:W-:Y:S02]  /*11cd0*/  FMUL.FTZ R18, R48, c[0x0][0x320] ;  /* 0x0000c80030127a20 */ /* 0x000fe40000410000 */
[----:B------:R-:W-:Y:S02]  /*11ce0*/  FMUL.FTZ R17, R49, c[0x0][0x320] ;  /* 0x0000c80031117a20 */ /* 0x000fe40000410000 */
[----:B------:R-:W-:Y:S01]  /*11cf0*/  FMUL.FTZ R21, R50, c[0x0][0x320] ;  /* 0x0000c80032157a20 */ /* 0x000fe20000410000 */
[----:B------:R2:W1:Y:S01]  /*11d00*/  MUFU.TANH R73, R26 ;  /* 0x0000001a00497308 */ /* 0x0004620000002400 */
        /* <DEDUP_REMOVED lines=28> */
[----:B------:R-:W-:Y:S02]  /*11ed0*/  IMAD.MOV.U32 R217, RZ, RZ, RZ ;  /* 0x000000ffffd97224 */ /* 0x000fe400078e00ff */
[----:B------:R-:W-:Y:S01]  /*11ee0*/  IMAD.SHL.U32 R26, R224, 0x2, RZ ;  /* 0x00000002e01a7824 */ /* 0x000fe200078e00ff */
[----:B------:R-:W3:Y:S01]  /*11ef0*/  LDL R0, [R1] ;  /* 0x0000000001007983 */ /* 0x000ee20000100800 */
[----:B------:R-:W-:Y:S03]  /*11f00*/  IMAD.MOV.U32 R3, RZ, RZ, c[0x0][0x2b8] ;  /* 0x0000ae00ff037624 */ /* 0x000fe600078e00ff */
[----:B------:R-:W4:Y:S02]  /*11f10*/  LDL.64 R222, [R1+0x18] ;  /* 0x0000180001de7983 */ /* 0x000f240000100a00 */
[----:B------:R-:W-:Y:S02]  /*11f20*/  ISETP.NE.AND P4, PT, R3, 0x1, PT ;  /* 0x000000010300780c */ /* 0x000fe40003f85270 */
[----:B------:R-:W5:Y:S04]  /*11f30*/  LDL R221, [R1+0x20] ;  /* 0x0000200001dd7983 */ /* 0x000f680000100800 */
[----:B------:R-:W1:Y:S01]  /*11f40*/  S2R R225, SR_CTAID.Y ;  /* 0x0000000000e17919 */ /* 0x000e620000002600 */
[----:B--2---:R-:W-:Y:S01]  /*11f50*/  IMAD R2, R218, 0x60, R2 ;  /* 0x00000060da027824 */ /* 0x004fe200078e0202 */
[----:B---3--:R-:W-:Y:S04]  /*11f60*/  ISETP.GT.AND P1, PT, R0, 0x5f, PT ;  /* 0x0000005f0000780c */ /* 0x008fe80003f24270 */
[----:B------:R-:W-:Y:S05]  /*11f70*/  IADD3 R2, R2, -0x60, R0 ;  /* 0xffffffa002027810 */ /* 0x000fea0007ffe000 */
[----:B------:R-:W-:Y:S04]  /*11f80*/  @P4 IMAD.HI.U32 R3, R2, c[0x0][0x2bc], RZ ;  /* 0x0000af0002034a27 */ /* 0x000fe800078e00ff */
[----:B------:R-:W-:Y:S01]  /*11f90*/  IMAD.MOV.U32 R0, RZ, RZ, R2 ;  /* 0x000000ffff007224 */ /* 0x000fe200078e0002 */
[----:B------:R-:W-:Y:S04]  /*11fa0*/  @P4 SHF.R.U32.HI R0, RZ, c[0x0][0x2c0], R3 ;  /* 0x0000b000ff004a19 */ /* 0x000fe80000011603 */
[C---:B----4-:R-:W-:Y:S01]  /*11fb0*/  @!P1 IADD3 R3, P0, R0.reuse, R222, RZ ;  /* 0x000000de00039210 */ /* 0x050fe20007f1e0ff */
[----:B-1----:R-:W-:Y:S03]  /*11fc0*/  IMAD.WIDE.U32 R222, R225, c[0x0][0x1e8], RZ ;  /* 0x00007a00e1de7a25 */ /* 0x002fe600078e00ff */
        /* <DEDUP_REMOVED lines=16> */
[C---:B------:R-:W-:Y:S04]  /*120d0*/  IMAD.WIDE.U32 R2, R217.reuse, c[0x0][0x1f0], R2 ;  /* 0x00007c00d9027a25 */ /* 0x040fe800078e0002 */
[----:B------:R-:W-:Y:S01]  /*120e0*/  IMAD R4, R4, c[0x0][0x1f0], RZ ;  /* 0x00007c0004047a24 */ /* 0x000fe200078e02ff */
[----:B------:R-:W-:Y:S03]  /*120f0*/  IADD3 R0, P0, R222, R2, RZ ;  /* 0x00000002de007210 */ /* 0x000fe60007f1e0ff */
[----:B------:R-:W-:Y:S05]  /*12100*/  IMAD R4, R217, c[0x0][0x1f4], R4 ;  /* 0x00007d00d9047a24 */ /* 0x000fea00078e0204 */
[----:B------:R-:W-:Y:S02]  /*12110*/  IADD3.X R3, R221, R3, R4, P0, !PT ;  /* 0x00000003dd037210 */ /* 0x000fe400007fe404 */
[C---:B------:R-:W-:Y:S02]  /*12120*/  LEA R2, P0, R0.reuse, c[0x0][0x1c8], 0x1 ;  /* 0x0000720000027a11 */ /* 0x040fe400078008ff */
[----:B------:R-:W-:Y:S02]  /*12130*/  IADD3 R4, -R229, 0x10, RZ ;  /* 0x00000010e5047810 */ /* 0x000fe40007ffe1ff */
[----:B------:R-:W-:Y:S01]  /*12140*/  LEA.HI.X R0, R0, c[0x0][0x1cc], R3, 0x1, P0 ;  /* 0x0000730000007a11 */ /* 0x000fe200000f0c03 */
[----:B------:R-:W1:Y:S01]  /*12150*/  SHFL.IDX PT, R15, R2, 0x2, 0x181f ;  /* 0x00581f00020f7f89 */ /* 0x000e6200000e0000 */
[----:B------:R-:W-:Y:S01]  /*12160*/  IMAD.SHL.U32 R3, R230, 0x2, RZ ;  /* 0x00000002e6037824 */ /* 0x000fe200078e00ff */
[----:B------:R-:W-:Y:S02]  /*12170*/  LOP3.LUT R12, R4, 0xf, RZ, 0xc0, !PT ;  /* 0x0000000f040c7812 */ /* 0x000fe400078ec0ff */
[----:B------:R-:W2:Y:S01]  /*12180*/  SHFL.IDX PT, R16, R0, 0x2, 0x181f ;  /* 0x00581f0000107f89 */ /* 0x000ea200000e0000 */
[----:B------:R-:W-:Y:S03]  /*12190*/  SHF.L.U64.HI R4, R230, 0x1, R251 ;  /* 0x00000001e6047819 */ /* 0x000fe600000102fb */
[----:B------:R-:W3:Y:S04]  /*121a0*/  SHFL.IDX PT, R5, R2, RZ, 0x181f ;  /* 0x00181fff02057589 */ /* 0x000ee800000e0000 */
[----:B------:R-:W4:Y:S04]  /*121b0*/  SHFL.IDX PT, R6, R0, RZ, 0x181f ;  /* 0x00181fff00067589 */ /* 0x000f2800000e0000 */
[----:B------:R5:W-:Y:S04]  /*121c0*/  SHFL.IDX PT, R14, R0, 0x1, 0x181f ;  /* 0x00381f00000e7f89 */ /* 0x000be800000e0000 */
[----:B------:R-:W4:Y:S01]  /*121d0*/  SHFL.IDX PT, R2, R2, 0x1, 0x181f ;  /* 0x00381f0002027f89 */ /* 0x000f2200000e0000 */
[----:B-1----:R-:W-:Y:S04]  /*121e0*/  IADD3 R12, P1, P0, R12, R15, R3 ;  /* 0x0000000f0c0c7210 */ /* 0x002fe8000783e003 */
[----:B--2---:R-:W-:Y:S02]  /*121f0*/  IADD3.X R13, RZ, R16, R4, P1, P0 ;  /* 0x00000010ff0d7210 */ /* 0x004fe40000fe0404 */
[CC--:B---3--:R-:W-:Y:S02]  /*12200*/  IADD3 R10, P0, R5.reuse, R26.reuse, RZ ;  /* 0x0000001a050a7210 */ /* 0x0c8fe40007f1e0ff */
[----:B-----5:R-:W-:Y:S05]  /*12210*/  SHF.L.U64.HI R0, R224, 0x1, R216 ;  /* 0x00000001e0007819 */ /* 0x020fea00000102d8 */
[C---:B----4-:R-:W-:Y:S01]  /*12220*/  IMAD.X R11, R6.reuse, 0x1, R0, P0 ;  /* 0x00000001060b7824 */ /* 0x050fe200000e0600 */
[-C--:B------:R-:W-:Y:S04]  /*12230*/  IADD3 R8, P0, R5, R3.reuse, RZ ;  /* 0x0000000305087210 */ /* 0x080fe80007f1e0ff */
[----:B------:R1:W-:Y:S01]  /*12240*/  LDGSTS.E.BYPASS.LTC128B.128 [R219+0x8100], [R10.64], !P2 ;  /* 0x081000000adb7fae */ /* 0x0003e2000d101d52 */
[--C-:B------:R-:W-:Y:S01]  /*12250*/  IMAD.X R9, R6, 0x1, R4.reuse, P0 ;  /* 0x0000000106097824 */ /* 0x100fe200000e0604 */
[----:B------:R-:W-:Y:S04]  /*12260*/  IADD3 R6, P0, R2, R3, RZ ;  /* 0x0000000302067210 */ /* 0x000fe80007f1e0ff */
[----:B------:R1:W-:Y:S01]  /*12270*/  LDGSTS.E.BYPASS.LTC128B.128 [R219+0xb100], [R8.64], !P3 ;  /* 0x0b10000008db7fae */ /* 0x0003e2000d901d52 */
[----:B------:R-:W-:Y:S01]  /*12280*/  IMAD.X R7, R14, 0x1, R4, P0 ;  /* 0x000000010e077824 */ /* 0x000fe200000e0604 */
[-C--:B------:R-:W-:Y:S05]  /*12290*/  IADD3 R4, P0, R2, R26.reuse, RZ ;  /* 0x0000001a02047210 */ /* 0x080fea0007f1e0ff */
[--C-:B------:R-:W-:Y:S01]  /*122a0*/  IMAD.X R5, R14, 0x1, R0.reuse, P0 ;  /* 0x000000010e057824 */ /* 0x100fe200000e0600 */
[----:B------:R-:W-:Y:S04]  /*122b0*/  IADD3 R2, P0, R15, R26, RZ ;  /* 0x0000001a0f027210 */ /* 0x000fe80007f1e0ff */
[----:B------:R1:W-:Y:S01]  /*122c0*/  LDGSTS.E.BYPASS.LTC128B.128 [R219+0x9100], [R4.64], !P2 ;  /* 0x0910000004db7fae */ /* 0x0003e2000d101d52 */
[----:B------:R-:W-:Y:S01]  /*122d0*/  IMAD.X R3, R16, 0x1, R0, P0 ;  /* 0x0000000110037824 */ /* 0x000fe200000e0600 */
[----:B------:R-:W-:Y:S02]  /*122e0*/  ISETP.NE.U32.AND P0, PT, R229, RZ, PT ;  /* 0x000000ffe500720c */ /* 0x000fe40003f05070 */
[----:B------:R1:W-:Y:S04]  /*122f0*/  LDGSTS.E.BYPASS.LTC128B.128 [R219+0xc100], [R6.64], !P3 ;  /* 0x0c10000006db7fae */ /* 0x0003e8000d901d52 */
[----:B------:R1:W-:Y:S07]  /*12300*/  LDGSTS.E.BYPASS.LTC128B.128 [R219+0xa100], [R2.64], !P2 ;  /* 0x0a10000002db7fae */ /* 0x0003ee000d101d52 */
[----:B------:R1:W-:Y:S02]  /*12310*/  LDGSTS.E.BYPASS.LTC128B.128.ZFILL [R219+0xd100], [R12.64], P0 ;  /* 0x0d1000000cdb7fae */ /* 0x0003e40008141d52 */
.L_x_412:
[----:B-1234-:R-:W2:Y:S01]  /*12320*/  LDL R2, [R1+0x4] ;  /* 0x0000040001027983 */ /* 0x01eea20000100800 */
[----:B------:R-:W-:Y:S02]  /*12330*/  IMAD.MOV.U32 R0, RZ, RZ, c[0x0][0x2c4] ;  /* 0x0000b100ff007624 */ /* 0x000fe400078e00ff */
[----:B------:R-:W-:Y:S01]  /*12340*/  IMAD.MOV.U32 R14, RZ, RZ, c[0x0][0x32c] ;  /* 0x0000cb00ff0e7624 */ /* 0x000fe200078e00ff */
[----:B------:R-:W3:Y:S02]  /*12350*/  LDL R13, [R1+0x8] ;  /* 0x00000800010d7983 */ /* 0x000ee40000100800 */
[----:B------:R-:W-:Y:S02]  /*12360*/  ISETP.NE.AND P0, PT, R0, 0x1, PT ;  /* 0x000000010000780c */ /* 0x000fe40003f05270 */
[----:B------:R-:W3:Y:S04]  /*12370*/  LDL R11, [R1+0xc] ;  /* 0x00000c00010b7983 */ /* 0x000ee80000100800 */
[----:B------:R-:W0:Y:S07]  /*12380*/  LDGDEPBAR ;  /* 0x00000000000079af */ /* 0x000e2e0000000000 */
[----:B--2---:R-:W-:Y:S04]  /*12390*/  @P0 IMAD.HI.U32 R0, R2, c[0x0][0x2c8], RZ ;  /* 0x0000b20002000a27 */ /* 0x004fe800078e00ff */
[----:B------:R-:W-:Y:S01]  /*123a0*/  IMAD.MOV.U32 R5, RZ, RZ, R2 ;  /* 0x000000ffff057224 */ /* 0x000fe200078e0002 */
[----:B------:R-:W-:Y:S01]  /*123b0*/  @P0 SHF.R.U32.HI R5, RZ, c[0x0][0x2cc], R0 ;  /* 0x0000b300ff050a19 */ /* 0x000fe20000011600 */
[----:B------:R-:W-:Y:S01]  /*123c0*/  IMAD R0, R218, -0x60, RZ ;  /* 0xffffffa0da007824 */ /* 0x000fe200078e02ff */
[----:B------:R-:W-:Y:S03]  /*123d0*/  ISETP.GE.AND P0, PT, R14, 0x1, PT ;  /* 0x000000010e00780c */ /* 0x000fe60003f06270 */
[----:B------:R-:W1:Y:S01]  /*123e0*/  SHFL.IDX PT, R4, R5, RZ, 0x1c1f ;  /* 0x001c1fff05047589 */ /* 0x000e6200000e0000 */
[----:B------:R-:W-:Y:S04]  /*123f0*/  IADD3 R2, -R250, 0x1, R0 ;  /* 0x00000001fa027810 */ /* 0x000fe80007ffe100 */
[----:B---3--:R-:W-:Y:S04]  /*12400*/  IADD3 R2, -R11, R2, R13 ;  /* 0x000000020b027210 */ /* 0x008fe80007ffe10d */
[C---:B------:R-:W-:Y:S02]  /*12410*/  IADD3 R7, R2.reuse, c[0x0][0x328], RZ ;  /* 0x0000ca0002077a10 */ /* 0x040fe40007ffe0ff */
[----:B------:R-:W-:Y:S03]  /*12420*/  IADD3 R6, R2, UR4, RZ ;  /* 0x0000000402067c10 */ /* 0x000fe6000fffe0ff */
        /* <DEDUP_REMOVED lines=16> */
.L_x_415:
[----:B------:R-:W-:Y:S04]  /*12530*/  MOV R8, c[0x0][0x32c] ;  /* 0x0000cb0000087a02 */ /* 0x000fe80000000f00 */
[----:B------:R-:W-:Y:S11]  /*12540*/  ISETP.NE.AND P0, PT, R8, 0x1, PT ;  /* 0x000000010800780c */ /* 0x000ff60003f05270 */
[----:B------:R-:W-:Y:S02]  /*12550*/  @!UPT UIADD3 URZ, URZ, URZ, URZ ;  /* 0x0000003f3f3ff290 */ /* 0x000fe4000fffe03f */
[----:B------:R-:W-:Y:S05]  /*12560*/  @P0 IMAD.HI.U32 R8, R4, c[0x0][0x330], RZ ;  /* 0x0000cc0004080a27 */ /* 0x000fea00078e00ff */
[----:B------:R-:W-:Y:S02]  /*12570*/  @P0 SHF.R.U32.HI R4, RZ, c[0x0][0x334], R8 ;  /* 0x0000cd00ff040a19 */ /* 0x000fe40000011608 */
.L_x_416:
[----:B------:R-:W-:Y:S05]  /*12580*/  BSYNC B0 ;  /* 0x0000000000007941 */ /* 0x000fea0003800000 */
.L_x_414:
[----:B------:R-:W-:Y:S04]  /*12590*/  IMAD.IADD R8, R0, 0x1, -R250 ;  /* 0x0000000100087824 */ /* 0x000fe800078e0afa */
[----:B------:R-:W-:Y:S05]  /*125a0*/  IMAD R4, R4, c[0x0][0x32c], R8 ;  /* 0x0000cb0004047a24 */ /* 0x000fea00078e0208 */
[----:B------:R-:W-:Y:S02]  /*125b0*/  IADD3 R8, R4, c[0x0][0x32c], RZ ;  /* 0x0000cb0004087a10 */ /* 0x000fe40007ffe0ff */
[----:B------:R-:W-:Y:S02]  /*125c0*/  IMNMX R2, R2, R4, !PT ;  /* 0x0000000402027217 */ /* 0x000fe40007800200 */
[----:B------:R-:W-:Y:S02]  /*125d0*/  IMNMX R3, R3, R8, PT ;  /* 0x0000000803037217 */ /* 0x000fe40003800200 */
.L_x_413:
[C---:B------:R-:W-:Y:S01]  /*125e0*/  ISETP.GE.AND P0, PT, R0.reuse, 0x1, PT ;  /* 0x000000010000780c */ /* 0x040fe20003f06270 */
[----:B------:R-:W1:Y:S01]  /*125f0*/  SHFL.IDX PT, R4, R5, 0x1, 0x1c1f ;  /* 0x003c1f0005047f89 */ /* 0x000e6200000e0000 */
[C---:B------:R-:W-:Y:S02]  /*12600*/  ISETP.GE.AND P1, PT, R0.reuse, 0x2, PT ;  /* 0x000000020000780c */ /* 0x040fe40003f26270 */
[----:B------:R-:W-:Y:S02]  /*12610*/  LOP3.LUT R215, R215, 0xfffeffff, RZ, 0xc0, !PT ;  /* 0xfffeffffd7d77812 */ /* 0x000fe400078ec0ff */
[C---:B------:R-:W-:Y:S02]  /*12620*/  ISETP.GE.AND P6, PT, R0.reuse, 0x42, PT ;  /* 0x000000420000780c */ /* 0x040fe40003fc6270 */
[C---:B------:R-:W-:Y:S02]  /*12630*/  ISETP.GE.AND P5, PT, R0.reuse, 0x49, PT ;  /* 0x000000490000780c */ /* 0x040fe40003fa6270 */
[C---:B------:R-:W-:Y:S02]  /*12640*/  ISETP.GE.AND P4, PT, R0.reuse, 0x4a, PT ;  /* 0x0000004a0000780c */ /* 0x040fe40003f86270 */
[----:B------:R-:W-:Y:S02]  /*12650*/  ISETP.GE.AND P3, PT, R0, 0x51, PT ;  /* 0x000000510000780c */ /* 0x000fe40003f66270 */
[----:B------:R-:W-:Y:S02]  /*12660*/  @P0 LOP3.LUT R215, R215, 0x10000, RZ, 0xfc, !PT ;  /* 0x00010000d7d70812 */ /* 0x000fe400078efcff */
[----:B------:R-:W-:Y:S02]  /*12670*/  ISETP.GT.AND P0, PT, R2, RZ, !P0 ;  /* 0x000000ff0200720c */ /* 0x000fe40004704270 */
        /* <DEDUP_REMOVED lines=9> */
[----:B------:R-:W-:Y:S02]  /*12710*/  ISETP.GT.AND P0, PT, R2, 0x8, !P1 ;  /* 0x000000080200780c */ /* 0x000fe40004f04270 */
[C---:B------:R-:W-:Y:S02]  /*12720*/  ISETP.GE.AND P2, PT, R0.reuse, 0x52, PT ;  /* 0x000000520000780c */ /* 0x040fe40003f46270 */
        /* <DEDUP_REMOVED lines=91> */
[C---:B------:R-:W-:Y:S02]  /*12ce0*/  ISETP.GT.AND P0, PT, R2.reuse, 0x48, !P5 ;  /* 0x000000480200780c */ /* 0x040fe40006f04270 */
[----:B------:R-:W-:Y:S02]  /*12cf0*/  LOP3.LUT R215, R215, 0xfffdffff, RZ, 0xc0, !PT ;  /* 0xfffdffffd7d77812 */ /* 0x000fe400078ec0ff */
[----:B------:R-:W-:Y:S04]  /*12d00*/  ISETP.LT.OR P0, PT, R3, 0x49, P0 ;  /* 0x000000490300780c */ /* 0x000fe80000701670 */
[----:B------:R-:W-:Y:S02]  /*12d10*/  FSEL R162, R23, -INF , !P0 ;  /* 0xff80000017a27808 */ /* 0x000fe40004000000 */
[----:B------:R-:W-:Y:S04]  /*12d20*/  ISETP.GT.AND P0, PT, R2, 0x49, !P4 ;  /* 0x000000490200780c */ /* 0x000fe80006704270 */
[C---:B------:R-:W-:Y:S04]  /*12d30*/  ISETP.LT.OR P0, PT, R3.reuse, 0x4a, P0 ;  /* 0x0000004a0300780c */ /* 0x040fe80000701670 */
[----:B------:R-:W-:Y:S02]  /*12d40*/  FSEL R163, R22, -INF , !P0 ;  /* 0xff80000016a37808 */ /* 0x000fe40004000000 */
[----:B------:R-:W-:Y:S04]  /*12d50*/  ISETP.GT.AND P0, PT, R2, 0x50, !P3 ;  /* 0x000000500200780c */ /* 0x000fe80005f04270 */
[C---:B------:R-:W-:Y:S04]  /*12d60*/  ISETP.LT.OR P0, PT, R3.reuse, 0x51, P0 ;  /* 0x000000510300780c */ /* 0x040fe80000701670 */
[----:B------:R-:W-:Y:S02]  /*12d70*/  FSEL R166, R20, -INF , !P0 ;  /* 0xff80000014a67808 */ /* 0x000fe40004000000 */
[C---:B------:R-:W-:Y:S04]  /*12d80*/  ISETP.GT.AND P0, PT, R2.reuse, 0x51, !P2 ;  /* 0x000000510200780c */ /* 0x040fe80005704270 */
[----:B------:R-:W-:Y:S04]  /*12d90*/  ISETP.LT.OR P0, PT, R3, 0x52, P0 ;  /* 0x000000520300780c */ /* 0x000fe80000701670 */
[----:B------:R-:W-:Y:S02]  /*12da0*/  FSEL R168, R19, -INF , !P0 ;  /* 0xff80000013a87808 */ /* 0x000fe40004000000 */
[----:B------:R-:W-:Y:S04]  /*12db0*/  ISETP.GT.AND P0, PT, R2, 0x58, !P1 ;  /* 0x000000580200780c */ /* 0x000fe80004f04270 */
[----:B------:R-:W-:Y:S04]  /*12dc0*/  ISETP.LT.OR P0, PT, R3, 0x59, P0 ;  /* 0x000000590300780c */ /* 0x000fe80000701670 */
[----:B------:R-:W-:Y:S02]  /*12dd0*/  FSEL R170, R18, -INF , !P0 ;  /* 0xff80000012aa7808 */ /* 0x000fe40004000000 */
[----:B------:R-:W-:Y:S11]  /*12de0*/  ISETP.GE.AND P0, PT, R0, 0x5a, PT ;  /* 0x0000005a0000780c */ /* 0x000ff60003f06270 */
[----:B------:R-:W-:Y:S02]  /*12df0*/  @!UPT UIADD3 URZ, URZ, URZ, URZ ;  /* 0x0000003f3f3ff290 */ /* 0x000fe4000fffe03f */
[----:B------:R-:W-:Y:S02]  /*12e00*/  @P0 LOP3.LUT R215, R215, 0x20000, RZ, 0xfc, !PT ;  /* 0x00020000d7d70812 */ /* 0x000fe400078efcff */
[----:B------:R-:W-:Y:S01]  /*12e10*/  ISETP.GT.AND P0, PT, R2, 0x59, !P0 ;  /* 0x000000590200780c */ /* 0x000fe20004704270 */
[--C-:B-1----:R-:W-:Y:S03]  /*12e20*/  IMAD.IADD R2, R6, 0x1, R4.reuse ;  /* 0x0000000106027824 */ /* 0x102fe600078e0204 */
[----:B------:R-:W-:Y:S01]  /*12e30*/  ISETP.LT.OR P0, PT, R3, 0x5a, P0 ;  /* 0x0000005a0300780c */ /* 0x000fe20000701670 */
[----:B------:R-:W-:Y:S03]  /*12e40*/  IMAD.IADD R3, R7, 0x1, R4 ;  /* 0x0000000107037824 */ /* 0x000fe600078e0204 */
[----:B------:R-:W-:Y:S02]  /*12e50*/  FSEL R171, R17, -INF , !P0 ;  /* 0xff80000011ab7808 */ /* 0x000fe40004000000 */
[----:B------:R-:W-:Y:S11]  /*12e60*/  ISETP.GE.AND P0, PT, R14, 0x1, PT ;  /* 0x000000010e00780c */ /* 0x000ff60003f06270 */
[----:B------:R-:W-:Y:S02]  /*12e70*/  @!UPT UIADD3 URZ, URZ, URZ, URZ ;  /* 0x0000003f3f3ff290 */ /* 0x000fe4000fffe03f */
        /* <DEDUP_REMOVED lines=14> */
.L_x_419:
[----:B------:R-:W-:Y:S04]  /*12f60*/  MOV R5, c[0x0][0x32c] ;  /* 0x0000cb0000057a02 */ /* 0x000fe80000000f00 */
[----:B------:R-:W-:Y:S11]  /*12f70*/  ISETP.NE.AND P0, PT, R5, 0x1, PT ;  /* 0x000000010500780c */ /* 0x000ff60003f05270 */
[----:B------:R-:W-:Y:S02]  /*12f80*/  @!UPT UIADD3 URZ, URZ, URZ, URZ ;  /* 0x0000003f3f3ff290 */ /* 0x000fe4000fffe03f */
[----:B------:R-:W-:Y:S05]  /*12f90*/  @P0 IMAD.HI.U32 R5, R4, c[0x0][0x330], RZ ;  /* 0x0000cc0004050a27 */ /* 0x000fea00078e00ff */
[----:B------:R-:W-:Y:S02]  /*12fa0*/  @P0 SHF.R.U32.HI R4, RZ, c[0x0][0x334], R5 ;  /* 0x0000cd00ff040a19 */ /* 0x000fe40000011605 */
.L_x_420:
[----:B------:R-:W-:Y:S05]  /*12fb0*/  BSYNC B0 ;  /* 0x0000000000007941 */ /* 0x000fea0003800000 */
.L_x_418:
[----:B------:R-:W-:Y:S04]  /*12fc0*/  IMAD.IADD R0, R0, 0x1, -R250 ;  /* 0x0000000100007824 */ /* 0x000fe800078e0afa */
[----:B------:R-:W-:Y:S05]  /*12fd0*/  IMAD R4, R4, c[0x0][0x32c], R0 ;  /* 0x0000cb0004047a24 */ /* 0x000fea00078e0200 */
[----:B------:R-:W-:Y:S02]  /*12fe0*/  IADD3 R0, R4, c[0x0][0x32c], RZ ;  /* 0x0000cb0004007a10 */ /* 0x000fe40007ffe0ff */
[----:B------:R-:W-:Y:S02]  /*12ff0*/  IMNMX R2, R2, R4, !PT ;  /* 0x0000000402027217 */ /* 0x000fe40007800200 */
[----:B------:R-:W-:Y:S02]  /*13000*/  IMNMX R3, R3, R0, PT ;  /* 0x0000000003037217 */ /* 0x000fe40003800200 */
.L_x_417:
[----:B------:R-:W-:Y:S01]  /*13010*/  LOP3.LUT P0, RZ, R215, 0x10000, RZ, 0xc0, !PT ;  /* 0x00010000d7ff7812 */ /* 0x000fe2000780c0ff */
[----:B------:R-:W-:Y:S01]  /*13020*/  LDSM.16.MT88.4 R44, [R197+0x3100] ;  /* 0x00310000c52c783b */ /* 0x000fe20000004200 */
[----:B------:R-:W-:Y:S02]  /*13030*/  FMNMX.FTZ R0, R8, R69, !PT ;  /* 0x0000004508007209 */ /* 0x000fe40007810000 */
[----:B------:R-:W-:Y:S02]  /*13040*/  ISETP.GT.AND P0, PT, R2, RZ, !P0 ;  /* 0x000000ff0200720c */ /* 0x000fe40004704270 */
        /* <DEDUP_REMOVED lines=34> */
[C---:B------:R-:W-:Y:S02]  /*13270*/  ISETP.GT.AND P0, PT, R2.reuse, 0x11, !P0 ;  /* 0x000000110200780c */ /* 0x040fe40004704270 */
        /* <DEDUP_REMOVED lines=43> */
[----:B------:R-:W-:Y:S03]  /*13530*/  ISETP.LT.OR P0, PT, R3, 0x2a, P0 ;  /* 0x0000002a0300780c */ /* 0x000fe60000701670 */
[----:B------:R-:W1:Y:S01]  /*13540*/  SHFL.BFLY PT, R68, R0, 0x2, 0x1f ;  /* 0x0c401f0000447f89 */ /* 0x000e6200000e0000 */
        /* <DEDUP_REMOVED lines=10> */
[----:B------:R-:W-:Y:S04]  /*135f0*/  ISETP.LT.OR P0, PT, R3, 0x32, P0 ;  /* 0x000000320300780c */ /* 0x000fe80000701670 */
[----:B------:R-:W-:Y:S02]  /*13600*/  FSEL R148, R31, -INF , !P0 ;  /* 0xff8000001f947808 */ /* 0x000fe40004000000 */
[----:B------:R-:W-:Y:S01]  /*13610*/  LOP3.LUT P0, RZ, R215, 0x4, RZ, 0xc0, !PT ;  /* 0x00000004d7ff7812 */ /* 0x000fe2000780c0ff */
[----:B------:R-:W-:Y:S01]  /*13620*/  LDSM.16.MT88.4 R28, [R201+0x100] ;  /* 0x00010000c91c783b */ /* 0x000fe20000004200 */
        /* <DEDUP_REMOVED lines=14> */
[C---:B------:R-:W-:Y:S02]  /*13710*/  ISETP.GT.AND P0, PT, R2.reuse, 0x41, !P6 ;  /* 0x000000410200780c */ /* 0x040fe40007704270 */
[----:B------:R-:W-:Y:S02]  /*13720*/  FMNMX.FTZ R11, R157, R11, !PT ;  /* 0x0000000b9d0b7209 */ /* 0x000fe40007810000 */
[----:B------:R-:W-:Y:S02]  /*13730*/  ISETP.LT.OR P0, PT, R3, 0x42, P0 ;  /* 0x000000420300780c */ /* 0x000fe40000701670 */
[----:B------:R-:W-:Y:S02]  /*13740*/  LOP3.LUT P6, RZ, R215, 0x20000, RZ, 0xc0, !PT ;  /* 0x00020000d7ff7812 */ /* 0x000fe400078cc0ff */
[----:B------:R-:W-:Y:S02]  /*13750*/  FSEL R159, R39, -INF , !P0 ;  /* 0xff800000279f7808 */ /* 0x000fe40004000000 */
[----:B------:R-:W-:Y:S01]  /*13760*/  ISETP.GT.AND P0, PT, R2, 0x48, !P5 ;  /* 0x000000480200780c */ /* 0x000fe20006f04270 */
[----:B------:R-:W-:Y:S01]  /*13770*/  LDSM.16.MT88.4 R36, [R200+0x100] ;  /* 0x00010000c824783b */ /* 0x000fe20000004200 */
[----:B------:R-:W-:Y:S02]  /*13780*/  FMNMX.FTZ R11, R159, R11, !PT ;  /* 0x0000000b9f0b7209 */ /* 0x000fe40007810000 */
[----:B------:R-:W-:Y:S04]  /*13790*/  ISETP.LT.OR P0, PT, R3, 0x49, P0 ;  /* 0x000000490300780c */ /* 0x000fe80000701670 */
[----:B------:R-:W-:Y:S02]  /*137a0*/  FSEL R161, R42, -INF , !P0 ;  /* 0xff8000002aa17808 */ /* 0x000fe40004000000 */
[C---:B------:R-:W-:Y:S02]  /*137b0*/  ISETP.GT.AND P0, PT, R2.reuse, 0x49, !P4 ;  /* 0x000000490200780c */ /* 0x040fe40006704270 */
[----:B------:R-:W-:Y:S02]  /*137c0*/  FMNMX.FTZ R11, R161, R11, !PT ;  /* 0x0000000ba10b7209 */ /* 0x000fe40007810000 */
[----:B------:R-:W-:Y:S04]  /*137d0*/  ISETP.LT.OR P0, PT, R3, 0x4a, P0 ;  /* 0x0000004a0300780c */ /* 0x000fe80000701670 */
[----:B------:R-:W-:Y:S02]  /*137e0*/  FSEL R164, R43, -INF , !P0 ;  /* 0xff8000002ba47808 */ /* 0x000fe40004000000 */
[----:B------:R-:W-:Y:S02]  /*137f0*/  ISETP.GT.AND P0, PT, R2, 0x50, !P3 ;  /* 0x000000500200780c */ /* 0x000fe40005f04270 */
[----:B------:R-:W-:Y:S02]  /*13800*/  FMNMX.FTZ R11, R164, R11, !PT ;  /* 0x0000000ba40b7209 */ /* 0x000fe40007810000 */
[----:B------:R-:W-:Y:S04]  /*13810*/  ISETP.LT.OR P0, PT, R3, 0x51, P0 ;  /* 0x000000510300780c */ /* 0x000fe80000701670 */
[----:B------:R-:W-:Y:S02]  /*13820*/  FSEL R165, R25, -INF , !P0 ;  /* 0xff80000019a57808 */ /* 0x000fe40004000000 */
[----:B------:R-:W-:Y:S04]  /*13830*/  ISETP.GT.AND P0, PT, R2, 0x51, !P2 ;  /* 0x000000510200780c */ /* 0x000fe80005704270 */
[C---:B------:R-:W-:Y:S04]  /*13840*/  ISETP.LT.OR P0, PT, R3.reuse, 0x52, P0 ;  /* 0x000000520300780c */ /* 0x040fe80000701670 */
[----:B------:R-:W-:Y:S02]  /*13850*/  FSEL R167, R24, -INF , !P0 ;  /* 0xff80000018a77808 */ /* 0x000fe40004000000 */
[C---:B------:R-:W-:Y:S04]  /*13860*/  ISETP.GT.AND P0, PT, R2.reuse, 0x58, !P1 ;  /* 0x000000580200780c */ /* 0x040fe80004f04270 */
[----:B------:R-:W-:Y:S04]  /*13870*/  ISETP.LT.OR P0, PT, R3, 0x59, P0 ;  /* 0x000000590300780c */ /* 0x000fe80000701670 */
[----:B------:R-:W-:Y:S02]  /*13880*/  FSEL R169, R21, -INF , !P0 ;  /* 0xff80000015a97808 */ /* 0x000fe40004000000 */
[----:B------:R-:W-:Y:S01]  /*13890*/  ISETP.GT.AND P0, PT, R2, 0x59, !P6 ;  /* 0x000000590200780c */ /* 0x000fe20007704270 */
[----:B------:R-:W-:Y:S01]  /*138a0*/  LDSM.16.MT88.4 R20, [R198+0x100] ;  /* 0x00010000c614783b */ /* 0x000fe20000004200 */
[----:B------:R-:W-:Y:S02]  /*138b0*/  FMNMX.FTZ R2, R165, R11, !PT ;  /* 0x0000000ba5027209 */ /* 0x000fe40007810000 */
[----:B------:R-:W-:Y:S02]  /*138c0*/  ISETP.LT.OR P0, PT, R3, 0x5a, P0 ;  /* 0x0000005a0300780c */ /* 0x000fe40000701670 */
[----:B------:R-:W-:Y:S02]  /*138d0*/  FMNMX.FTZ R0, R167, R2, !PT ;  /* 0x00000002a7007209 */ /* 0x000fe40007810000 */
[----:B------:R-:W-:Y:S01]  /*138e0*/  FSEL R71, R51, -INF , !P0 ;  /* 0xff80000033477808 */ /* 0x000fe20004000000 */
[----:B------:R-:W1:Y:S01]  /*138f0*/  SHFL.BFLY PT, R3, R68, 0x1, 0x1f ;  /* 0x0c201f0044037f89 */ /* 0x000e6200000e0000 */
[----:B------:R-:W-:Y:S04]  /*13900*/  FMNMX.FTZ R0, R169, R0, !PT ;  /* 0x00000000a9007209 */ /* 0x000fe80007810000 */
[----:B------:R-:W-:Y:S05]  /*13910*/  FMNMX.FTZ R0, R71, R0, !PT ;  /* 0x0000000047007209 */ /* 0x000fea0007810000 */
[----:B------:R-:W2:Y:S01]  /*13920*/  SHFL.BFLY PT, R2, R0, 0x2, 0x1f ;  /* 0x0c401f0000027f89 */ /* 0x000ea200000e0000 */
[----:B-1----:R-:W-:Y:S04]  /*13930*/  FMNMX.FTZ R68, R68, R3, !PT ;  /* 0x0000000344447209 */ /* 0x002fe80007810000 */
[C---:B------:R-:W-:Y:S01]  /*13940*/  FSETP.NEU.FTZ.AND P0, PT, R68.reuse, -INF , PT ;  /* 0xff8000004400780b */ /* 0x040fe20003f1d000 */
[----:B------:R-:W-:Y:S01]  /*13950*/  FMUL.FTZ R132, R68, c[0x0][0x2d0] ;  /* 0x0000b40044847a20 */ /* 0x000fe20000410000 */
[----:B--2---:R-:W-:Y:S02]  /*13960*/  FMNMX.FTZ R2, R0, R2, !PT ;  /* 0x0000000200027209 */ /* 0x004fe40007810000 */
[----:B------:R-:W-:Y:S02]  /*13970*/  FSEL R0, R68, RZ, P0 ;  /* 0x000000ff44007208 */ /* 0x000fe40000000000 */
[----:B------:R-:W-:Y:S01]  /*13980*/  FSEL R132, R132, RZ, P0 ;  /* 0x000000ff84847208 */ /* 0x000fe20000000000 */
[----:B------:R-:W1:Y:S02]  /*13990*/  SHFL.BFLY PT, R3, R2, 0x1, 0x1f ;  /* 0x0c201f0002037f89 */ /* 0x000e6400000e0000 */
[----:B------:R-:W-:Y:S02]  /*139a0*/  FADD.FTZ R0, -R0, R69 ;  /* 0x0000004500007221 */ /* 0x000fe40000010100 */
[--C-:B------:R-:W-:Y:S02]  /*139b0*/  FFMA.FTZ R8, R8, c[0x0][0x2d0], -R132.reuse ;  /* 0x0000b40008087a23 */ /* 0x100fe40000010884 */
[----:B------:R-:W-:Y:S02]  /*139c0*/  FMUL.FTZ R0, R0, c[0x0][0x2d0] ;  /* 0x0000b40000007a20 */ /* 0x000fe40000410000 */
[----:B------:R2:W-:Y:S01]  /*139d0*/  MUFU.EX2 R235, R8 ;  /* 0x0000000800eb7308 */ /* 0x0005e20000000800 */
[--C-:B------:R-:W-:Y:S02]  /*139e0*/  FFMA.FTZ R10, R10, c[0x0][0x2d0], -R132.reuse ;  /* 0x0000b4000a0a7a23 */ /* 0x100fe40000010884 */
[--C-:B------:R-:W-:Y:S07]  /*139f0*/  FFMA.FTZ R9, R9, c[0x0][0x2d0], -R132.reuse ;  /* 0x0000b40009097a23 */ /* 0x100fee0000010884 */
[----:B------:R-:W3:Y:S01]  /*13a00*/  MUFU.EX2 R238, R10 ;  /* 0x0000000a00ee7308 */ /* 0x000ee20000000800 */
[----:B-1----:R-:W-:Y:S09]  /*13a10*/  FMNMX.FTZ R3, R3, R2, !PT ;  /* 0x0000000203037209 */ /* 0x002ff20007810000 */
[----:B------:R1:W4:Y:S01]  /*13a20*/  MUFU.EX2 R2, R0 ;  /* 0x0000000000027308 */ /* 0x0003220000000800 */
[C---:B------:R-:W-:Y:S01]  /*13a30*/  FSETP.NEU.FTZ.AND P0, PT, R3.reuse, -INF , PT ;  /* 0xff8000000300780b */ /* 0x040fe20003f1d000 */
[----:B------:R-:W-:Y:S02]  /*13a40*/  FMUL.FTZ R69, R3, c[0x0][0x2d0] ;  /* 0x0000b40003457a20 */ /* 0x000fe40000410000 */
[----:B--2---:R-:W-:Y:S02]  /*13a50*/  FFMA.FTZ R8, R12, c[0x0][0x2d0], -R132 ;  /* 0x0000b4000c087a23 */ /* 0x004fe40000010884 */
[----:B------:R-:W2:Y:S01]  /*13a60*/  LDSM.16.MT88.4 R12, [R197+0x100] ;  /* 0x00010000c50c783b */ /* 0x000ea20000004200 */
[----:B------:R-:W-:Y:S03]  /*13a70*/  FSEL R69, R69, RZ, P0 ;  /* 0x000000ff45457208 */ /* 0x000fe60000000000 */
[----:B------:R5:W-:Y:S02]  /*13a80*/  MUFU.EX2 R237, R9 ;  /* 0x0000000900ed7308 */ /* 0x000be40000000800 */
[--C-:B------:R-:W-:Y:S02]  /*13a90*/  FFMA.FTZ R4, R4, c[0x0][0x2d0], -R69.reuse ;  /* 0x0000b40004047a23 */ /* 0x100fe40000010845 */
[--C-:B------:R-:W-:Y:S01]  /*13aa0*/  FFMA.FTZ R6, R6, c[0x0][0x2d0], -R69.reuse ;  /* 0x0000b40006067a23 */ /* 0x100fe20000010845 */
[----:B---3--:R-:W-:Y:S01]  /*13ab0*/  F2FP.BF16.PACK_AB R72, R238, R235 ;  /* 0x000000ebee48723e */ /* 0x008fe200000010ff */
[--C-:B------:R-:W-:Y:S02]  /*13ac0*/  FFMA.FTZ R5, R5, c[0x0][0x2d0], -R69.reuse ;  /* 0x0000b40005057a23 */ /* 0x100fe40000010845 */
[--C-:B------:R-:W-:Y:S02]  /*13ad0*/  FFMA.FTZ R7, R7, c[0x0][0x2d0], -R69.reuse ;  /* 0x0000b40007077a23 */ /* 0x100fe40000010845 */
[----:B------:R-:W3:Y:S01]  /*13ae0*/  MUFU.EX2 R236, R8 ;  /* 0x0000000800ec7308 */ /* 0x000ee20000000800 */
[----:B-1----:R-:W-:Y:S01]  /*13af0*/  FSEL R0, R3, RZ, P0 ;  /* 0x000000ff03007208 */ /* 0x002fe20000000000 */
[----:B----4-:R-:W-:Y:S01]  /*13b00*/  FMUL.FTZ R16, R2, R88 ;  /* 0x0000005802107220 */ /* 0x010fe20000410000 */
[----:B------:R-:W-:Y:S01]  /*13b10*/  ISETP.GT.AND P0, PT, R218, R239, PT ;  /* 0x000000efda00720c */ /* 0x000fe20003f04270 */
[----:B------:R-:W-:Y:S02]  /*13b20*/  FMUL.FTZ R17, R2, R89 ;  /* 0x0000005902117220 */ /* 0x000fe40000410000 */
[----:B------:R-:W-:Y:S04]  /*13b30*/  FADD.FTZ R0, -R0, R70 ;  /* 0x0000004600007221 */ /* 0x000fe80000010100 */
[----:B------:R1:W-:Y:S01]  /*13b40*/  MUFU.EX2 R234, R4 ;  /* 0x0000000400ea7308 */ /* 0x0003e20000000800 */
[----:B------:R-:W-:Y:S02]  /*13b50*/  FMUL.FTZ R24, R2, R96 ;  /* 0x0000006002187220 */ /* 0x000fe40000410000 */
[----:B------:R-:W-:Y:S02]  /*13b60*/  FMUL.FTZ R0, R0, c[0x0][0x2d0] ;  /* 0x0000b40000007a20 */ /* 0x000fe40000410000 */
[C---:B-----5:R-:W-:Y:S02]  /*13b70*/  FMUL.FTZ R9, R2.reuse, R81 ;  /* 0x0000005102097220 */ /* 0x060fe40000410000 */
[C---:B------:R-:W-:Y:S02]  /*13b80*/  FMUL.FTZ R25, R2.reuse, R97 ;  /* 0x0000006102197220 */ /* 0x040fe40000410000 */
[--C-:B------:R-:W-:Y:S01]  /*13b90*/  FFMA.FTZ R70, R133, c[0x0][0x2d0], -R69.reuse ;  /* 0x0000b40085467a23 */ /* 0x100fe20000010845 */
[----:B------:R-:W4:Y:S01]  /*13ba0*/  MUFU.EX2 R233, R6 ;  /* 0x0000000600e97308 */ /* 0x000f220000000800 */
[C---:B------:R-:W-:Y:S02]  /*13bb0*/  FMUL.FTZ R32, R2.reuse, R104 ;  /* 0x0000006802207220 */ /* 0x040fe40000410000 */
[----:B------:R-:W-:Y:S01]  /*13bc0*/  FMUL.FTZ R33, R2, R105 ;  /* 0x0000006902217220 */ /* 0x000fe20000410000 */
[----:B---3--:R-:W-:Y:S01]  /*13bd0*/  F2FP.BF16.PACK_AB R74, R236, R237 ;  /* 0x000000edec4a723e */ /* 0x008fe200000010ff */
[C---:B------:R-:W-:Y:S02]  /*13be0*/  FMUL.FTZ R8, R2.reuse, R80 ;  /* 0x0000005002087220 */ /* 0x040fe40000410000 */
[C---:B------:R-:W-:Y:S02]  /*13bf0*/  FMUL.FTZ R52, R2.reuse, R52 ;  /* 0x0000003402347220 */ /* 0x040fe40000410000 */
[C---:B------:R-:W-:Y:S01]  /*13c00*/  FMUL.FTZ R53, R2.reuse, R53 ;  /* 0x0000003502357220 */ /* 0x040fe20000410000 */
[----:B------:R3:W-:Y:S01]  /*13c10*/  MUFU.EX2 R232, R5 ;  /* 0x0000000500e87308 */ /* 0x0007e20000000800 */
[C---:B------:R-:W-:Y:S02]  /*13c20*/  FMUL.FTZ R56, R2.reuse, R56 ;  /* 0x0000003802387220 */ /* 0x040fe40000410000 */
[C---:B------:R-:W-:Y:S02]  /*13c30*/  FMUL.FTZ R57, R2.reuse, R57 ;  /* 0x0000003902397220 */ /* 0x040fe40000410000 */
[C---:B-1----:R-:W-:Y:S02]  /*13c40*/  FMUL.FTZ R4, R2.reuse, R76 ;  /* 0x0000004c02047220 */ /* 0x042fe40000410000 */
[C---:B------:R-:W-:Y:S02]  /*13c50*/  FMUL.FTZ R60, R2.reuse, R60 ;  /* 0x0000003c023c7220 */ /* 0x040fe40000410000 */
[C---:B------:R-:W-:Y:S01]  /*13c60*/  FMUL.FTZ R61, R2.reuse, R61 ;  /* 0x0000003d023d7220 */ /* 0x040fe20000410000 */
[----:B------:R-:W1:Y:S01]  /*13c70*/  MUFU.EX2 R228, R7 ;  /* 0x0000000700e47308 */ /* 0x000e620000000800 */
[C---:B------:R-:W-:Y:S02]  /*13c80*/  FMUL.FTZ R64, R2.reuse, R64 ;  /* 0x0000004002407220 */ /* 0x040fe40000410000 */
[C---:B------:R-:W-:Y:S01]  /*13c90*/  FMUL.FTZ R65, R2.reuse, R65 ;  /* 0x0000004102417220 */ /* 0x040fe20000410000 */
[----:B----4-:R-:W-:Y:S06]  /*13ca0*/  F2FP.BF16.PACK_AB R73, R233, R234 ;  /* 0x000000eae949723e */ /* 0x010fec00000010ff */
[----:B------:R-:W4:Y:S01]  /*13cb0*/  MUFU.EX2 R0, R0 ;  /* 0x0000000000007308 */ /* 0x000f220000000800 */
[----:B---3--:R-:W-:Y:S01]  /*13cc0*/  FMUL.FTZ R5, R2, R77 ;  /* 0x0000004d02057220 */ /* 0x008fe20000410000 */
[----:B-1----:R-:W-:Y:S01]  /*13cd0*/  F2FP.BF16.PACK_AB R75, R228, R232 ;  /* 0x000000e8e44b723e */ /* 0x002fe200000010ff */
[C---:B----4-:R-:W-:Y:S02]  /*13ce0*/  FMUL.FTZ R6, R0.reuse, R78 ;  /* 0x0000004e00067220 */ /* 0x050fe40000410000 */
[C---:B------:R-:W-:Y:S02]  /*13cf0*/  FMUL.FTZ R7, R0.reuse, R79 ;  /* 0x0000004f00077220 */ /* 0x040fe40000410000 */
[----:B------:R-:W1:Y:S01]  /*13d00*/  LDSM.16.MT88.4 R76, [R198+0x3100] ;  /* 0x00310000c64c783b */ /* 0x000e620000004200 */
[C---:B------:R-:W-:Y:S02]  /*13d10*/  FMUL.FTZ R10, R0.reuse, R82 ;  /* 0x00000052000a7220 */ /* 0x040fe40000410000 */
[C---:B------:R-:W-:Y:S02]  /*13d20*/  FMUL.FTZ R11, R0.reuse, R83 ;  /* 0x00000053000b7220 */ /* 0x040fe40000410000 */
[C---:B--2---:R-:W-:Y:S03]  /*13d30*/  HMMA.16816.F32.BF16 R4, R72.reuse, R12, R4 ;  /* 0x0000000c4804723c */ /* 0x044fe60000041804 */
        /* <DEDUP_REMOVED lines=331> */
.L_x_410:
[----:B------:R-:W2:Y:S04]  /*151f0*/  LDL R4, [R1+0xc] ;  /* 0x00000c0001047983 */ /* 0x000ea80000100800 */
[----:B------:R-:W3:Y:S01]  /*15200*/  LDL R2, [R1+0x8] ;  /* 0x0000080001027983 */ /* 0x000ee20000100800 */
[----:B------:R-:W-:-:S02]  /*15210*/  IMAD.MOV.U32 R0, RZ, RZ, c[0x0][0x2c4] ;  /* 0x0000b100ff007624 */ /* 0x000fc400078e00ff */
[----:B------:R-:W-:-:S03]  /*15220*/  IMAD.MOV.U32 R5, RZ, RZ, c[0x0][0x32c] ;  /* 0x0000cb00ff057624 */ /* 0x000fc600078e00ff */
[----:B------:R-:W-:Y:S02]  /*15230*/  ISETP.NE.AND P1, PT, R0, 0x1, PT ;  /* 0x000000010000780c */ /* 0x000fe40003f25270 */
[----:B------:R-:W1:Y:S01]  /*15240*/  S2R R0, SR_CTAID.X ;  /* 0x0000000000007919 */ /* 0x000e620000002500 */
[----:B------:R-:W-:Y:S02]  /*15250*/  ISETP.GE.AND P0, PT, R5, 0x1, PT ;  /* 0x000000010500780c */ /* 0x000fe40003f06270 */
[----:B-1----:R-:W-:Y:S01]  /*15260*/  LEA R0, R0, 0x7f, 0x7 ;  /* 0x0000007f00007811 */ /* 0x002fe200078e38ff */
[----:B--2---:R-:W-:-:S07]  /*15270*/  IMAD.MOV.U32 R6, RZ, RZ, R4 ;  /* 0x000000ffff067224 */ /* 0x004fce00078e0004 */
[----:B------:R-:W-:Y:S01]  /*15280*/  @P1 IMAD.HI.U32 R4, R0, c[0x0][0x2c8], RZ ;  /* 0x0000b20000041a27 */ /* 0x000fe200078e00ff */
[----:B---3--:R-:W-:-:S04]  /*15290*/  IADD3 R2, R2, 0x1, -R6 ;  /* 0x0000000102027810 */ /* 0x008fc80007ffe806 */
[----:B------:R-:W-:-:S05]  /*152a0*/  @P1 SHF.R.U32.HI R0, RZ, c[0x0][0x2cc], R4 ;  /* 0x0000b300ff001a19 */ /* 0x000fca0000011604 */
        /* <DEDUP_REMOVED lines=12> */
.L_x_423:
[----:B------:R-:W-:-:S04]  /*15370*/  MOV R4, 0x1 ;  /* 0x0000000100047802 */ /* 0x000fc80000000f00 */
[----:B------:R-:W-:-:S13]  /*15380*/  ISETP.NE.AND P0, PT, R4, c[0x0][0x32c], PT ;  /* 0x0000cb0004007a0c */ /* 0x000fda0003f05270 */
[----:B------:R-:W-:-:S05]  /*15390*/  @P0 IMAD.HI.U32 R4, R0, c[0x0][0x330], RZ ;  /* 0x0000cc0000040a27 */ /* 0x000fca00078e00ff */
[----:B------:R-:W-:-:S05]  /*153a0*/  @P0 SHF.R.U32.HI R0, RZ, c[0x0][0x334], R4 ;  /* 0x0000cd00ff000a19 */ /* 0x000fca0000011604 */
.L_x_424:
[----:B------:R-:W-:-:S05]  /*153b0*/  IMAD R0, R0, c[0x0][0x32c], RZ ;  /* 0x0000cb0000007a24 */ /* 0x000fca00078e02ff */
[----:B------:R-:W-:-:S04]  /*153c0*/  IMNMX R2, R2, R0, !PT ;  /* 0x0000000002027217 */ /* 0x000fc80007800200 */
.L_x_422:
        /* <DEDUP_REMOVED lines=8> */
[----:B------:R-:W-:Y:S02]  /*15450*/  MOV R70, R3 ;  /* 0x0000000300467202 */ /* 0x000fe40000000f00 */
[----:B------:R-:W-:Y:S02]  /*15460*/  MOV R69, R68 ;  /* 0x0000004400457202 */ /* 0x000fe40000000f00 */
[----:B------:R-:W-:Y:S02]  /*15470*/  MOV R218, R216 ;  /* 0x000000d800da7202 */ /* 0x000fe40000000f00 */
.L_x_428:
[----:B------:R-:W-:Y:S04]  /*15480*/  DEPBAR.LE SB0, 0x0 ;  /* 0x000080000000791a */ /* 0x000fe80000000000 */
[----:B------:R-:W-:Y:S01]  /*15490*/  BAR.SYNC.DEFER_BLOCKING 0x0 ;  /* 0x0000000000007b1d */ /* 0x000fe20000010000 */
[----:B------:R-:W-:Y:S02]  /*154a0*/  ISETP.GT.AND P0, PT, R252, R218, PT ;  /* 0x000000dafc00720c */ /* 0x000fe40003f04270 */
[C---:B------:R-:W-:Y:S02]  /*154b0*/  IADD3 R0, R224.reuse, 0x40, RZ ;  /* 0x00000040e0007810 */ /* 0x040fe40007ffe0ff */
[----:B------:R-:W-:Y:S02]  /*154c0*/  ISETP.GE.AND P2, PT, R224, c[0x0][0x1d4], PT ;  /* 0x00007500e0007a0c */ /* 0x000fe40003f46270 */
[----:B------:R-:W-:Y:S02]  /*154d0*/  ISETP.GE.AND P3, PT, R0, c[0x0][0x1d4], PT ;  /* 0x0000750000007a0c */ /* 0x000fe40003f66270 */
[----:B------:R-:W-:Y:S01]  /*154e0*/  SHF.R.S32.HI R68, RZ, 0x1f, R224 ;  /* 0x0000001fff447819 */ /* 0x000fe200000114e0 */
[----:B------:R2:W3:Y:S04]  /*154f0*/  LDSM.16.M88.4 R8, [R196+0x8100] ;  /* 0x00810000c408783b */ /* 0x0004e80000000200 */
[----:B------:R2:W4:Y:S04]  /*15500*/  LDSM.16.M88.4 R16, [R196+0x8900] ;  /* 0x00890000c410783b */ /* 0x0005280000000200 */
[----:B------:R2:W1:Y:S04]  /*15510*/  LDSM.16.M88.4 R24, [R196+0x9100] ;  /* 0x00910000c418783b */ /* 0x0004680000000200 */
        /* <DEDUP_REMOVED lines=10> */
[----:B---34-:R-:W3:Y:S01]  /*155c0*/  S2R R12, SR_CTAID.Y ;  /* 0x00000000000c7919 */ /* 0x018ee20000002600 */
[----:B------:R-:W-:Y:S01]  /*155d0*/  SHF.R.S32.HI R0, RZ, 0x1f, R220 ;  /* 0x0000001fff007819 */ /* 0x000fe200000114dc */
[----:B------:R-:W-:Y:S01]  /*155e0*/  IMAD.WIDE.U32 R2, R220, c[0x0][0x208], RZ ;  /* 0x00008200dc027a25 */ /* 0x000fe200078e00ff */
[----:B-1----:R-:W-:Y:S02]  /*155f0*/  SHF.R.S32.HI R4, RZ, 0x1f, R217 ;  /* 0x0000001fff047819 */ /* 0x002fe400000114d9 */
        /* <DEDUP_REMOVED lines=10> */
[----:B---3--:R-:W-:Y:S03]  /*156a0*/  SHF.R.S32.HI R5, RZ, 0x1f, R12 ;  /* 0x0000001fff057819 */ /* 0x008fe6000001140c */
[----:B------:R-:W-:Y:S04]  /*156b0*/  IMAD.WIDE.U32 R6, R12, c[0x0][0x210], RZ ;  /* 0x000084000c067a25 */ /* 0x000fe800078e00ff */
[----:B------:R-:W-:Y:S01]  /*156c0*/  IMAD R5, R5, c[0x0][0x210], RZ ;  /* 0x0000840005057a24 */ /* 0x000fe200078e02ff */
[----:B------:R-:W-:Y:S03]  /*156d0*/  IADD3 R0, P0, R6, R2, RZ ;  /* 0x0000000206007210 */ /* 0x000fe60007f1e0ff */
[----:B------:R-:W-:Y:S04]  /*156e0*/  IMAD R5, R12, c[0x0][0x214], R5 ;  /* 0x000085000c057a24 */ /* 0x000fe800078e0205 */
[----:B------:R-:W-:Y:S05]  /*156f0*/  IMAD.IADD R5, R7, 0x1, R5 ;  /* 0x0000000107057824 */ /* 0x000fea00078e0205 */
[----:B------:R-:W-:Y:S02]  /*15700*/  IADD3.X R3, R5, R3, R4, P0, !PT ;  /* 0x0000000305037210 */ /* 0x000fe400007fe404 */
[C---:B------:R-:W-:Y:S02]  /*15710*/  LEA R2, P0, R0.reuse, c[0x0][0x1f8], 0x1 ;  /* 0x00007e0000027a11 */ /* 0x040fe400078008ff */
[----:B------:R-:W-:Y:S02]  /*15720*/  IADD3 R4, -R229, 0x10, RZ ;  /* 0x00000010e5047810 */ /* 0x000fe40007ffe1ff */
[----:B------:R-:W-:Y:S01]  /*15730*/  LEA.HI.X R0, R0, c[0x0][0x1fc], R3, 0x1, P0 ;  /* 0x00007f0000007a11 */ /* 0x000fe200000f0c03 */
[----:B------:R-:W1:Y:S01]  /*15740*/  SHFL.IDX PT, R23, R2, 0x2, 0x181f ;  /* 0x00581f0002177f89 */ /* 0x000e6200000e0000 */
[----:B------:R-:W-:Y:S01]  /*15750*/  IMAD.SHL.U32 R3, R230, 0x2, RZ ;  /* 0x00000002e6037824 */ /* 0x000fe200078e00ff */
[----:B------:R-:W-:Y:S02]  /*15760*/  LOP3.LUT R20, R4, 0xf, RZ, 0xc0, !PT ;  /* 0x0000000f04147812 */ /* 0x000fe400078ec0ff */
[----:B------:R-:W3:Y:S01]  /*15770*/  SHFL.IDX PT, R28, R0, 0x2, 0x181f ;  /* 0x00581f00001c7f89 */ /* 0x000ee200000e0000 */
[----:B------:R-:W-:Y:S03]  /*15780*/  SHF.L.U64.HI R4, R230, 0x1, R251 ;  /* 0x00000001e6047819 */ /* 0x000fe600000102fb */
[----:B------:R-:W4:Y:S04]  /*15790*/  SHFL.IDX PT, R5, R2, RZ, 0x181f ;  /* 0x00181fff02057589 */ /* 0x000f2800000e0000 */
[----:B------:R-:W5:Y:S04]  /*157a0*/  SHFL.IDX PT, R6, R0, RZ, 0x181f ;  /* 0x00181fff00067589 */ /* 0x000f6800000e0000 */
[----:B------:R2:W-:Y:S04]  /*157b0*/  SHFL.IDX PT, R22, R0, 0x1, 0x181f ;  /* 0x00381f0000167f89 */ /* 0x0005e800000e0000 */
[----:B------:R-:W5:Y:S01]  /*157c0*/  SHFL.IDX PT, R2, R2, 0x1, 0x181f ;  /* 0x00381f0002027f89 */ /* 0x000f6200000e0000 */
[----:B-1----:R-:W-:Y:S04]  /*157d0*/  IADD3 R20, P1, P0, R20, R23, R3 ;  /* 0x0000001714147210 */ /* 0x002fe8000783e003 */
[----:B---3--:R-:W-:Y:S02]  /*157e0*/  IADD3.X R21, RZ, R28, R4, P1, P0 ;  /* 0x0000001cff157210 */ /* 0x008fe40000fe0404 */
[C---:B----4-:R-:W-:Y:S02]  /*157f0*/  IADD3 R14, P0, R5.reuse, R29, RZ ;  /* 0x0000001d050e7210 */ /* 0x050fe40007f1e0ff */
[----:B--2---:R-:W-:Y:S05]  /*15800*/  SHF.L.U64.HI R0, R224, 0x1, R68 ;  /* 0x00000001e0007819 */ /* 0x004fea0000010244 */
[C---:B-----5:R-:W-:Y:S01]  /*15810*/  IMAD.X R15, R6.reuse, 0x1, R0, P0 ;  /* 0x00000001060f7824 */ /* 0x060fe200000e0600 */
        /* <DEDUP_REMOVED lines=15> */
.L_x_426:
[C---:B-1-34-:R-:W-:Y:S01]  /*15910*/  HMMA.16816.F32.BF16 R4, R124.reuse, R8, RZ ;  /* 0x000000087c04723c */ /* 0x05afe200000418ff */
[----:B------:R-:W1:Y:S02]  /*15920*/  LDSM.16.M88.4 R156, [R202+0x8100] ;  /* 0x00810000ca9c783b */ /* 0x000e640000000200 */
[----:B------:R-:W-:Y:S05]  /*15930*/  ISETP.GT.AND P0, PT, R218, R252, PT ;  /* 0x000000fcda00720c */ /* 0x000fea0003f04270 */
[C---:B------:R-:W-:Y:S01]  /*15940*/  HMMA.16816.F32.BF16 R8, R124.reuse, R10, RZ ;  /* 0x0000000a7c08723c */ /* 0x040fe200000418ff */
[----:B------:R-:W0:Y:S07]  /*15950*/  LDGDEPBAR ;  /* 0x00000000000079af */ /* 0x000e2e0000000000 */
[C---:B------:R-:W-:Y:S01]  /*15960*/  HMMA.16816.F32.BF16 R12, R124.reuse, R16, RZ ;  /* 0x000000107c0c723c */ /* 0x040fe200000418ff */
[----:B------:R-:W3:Y:S07]  /*15970*/  LDSM.16.M88.4 R160, [R202+0x8900] ;  /* 0x00890000caa0783b */ /* 0x000eee0000000200 */
[C---:B------:R-:W-:Y:S01]  /*15980*/  HMMA.16816.F32.BF16 R16, R124.reuse, R18, RZ ;  /* 0x000000127c10723c */ /* 0x040fe200000418ff */
[----:B------:R-:W-:Y:S07]  /*15990*/  LDSM.16.M88.4 R164, [R202+0xa100] ;  /* 0x00a10000caa4783b */ /* 0x000fee0000000200 */
[C---:B------:R-:W-:Y:S01]  /*159a0*/  HMMA.16816.F32.BF16 R20, R124.reuse, R24, RZ ;  /* 0x000000187c14723c */ /* 0x040fe200000418ff */
        /* <DEDUP_REMOVED lines=11> */
[----:B------:R-:W4:Y:S07]  /*15a60*/  LDSM.16.M88.4 R72, [R202+0x9100] ;  /* 0x00910000ca48783b */ /* 0x000f2e0000000200 */
[C---:B------:R-:W-:Y:S08]  /*15a70*/  HMMA.16816.F32.BF16 R12, R128.reuse, R132, R12 ;  /* 0x00000084800c723c */ /* 0x040ff0000004180c */
[C---:B------:R-:W-:Y:S01]  /*15a80*/  HMMA.16816.F32.BF16 R16, R128.reuse, R134, R16 ;  /* 0x000000868010723c */ /* 0x040fe20000041810 */
[----:B------:R-:W5:Y:S07]  /*15a90*/  LDSM.16.M88.4 R132, [R202+0x9900] ;  /* 0x00990000ca84783b */ /* 0x000f6e0000000200 */
[C---:B------:R-:W-:Y:S08]  /*15aa0*/  HMMA.16816.F32.BF16 R20, R128.reuse, R136, R20 ;  /* 0x000000888014723c */ /* 0x040ff00000041814 */
[C---:B------:R-:W-:Y:S01]  /*15ab0*/  HMMA.16816.F32.BF16 R24, R128.reuse, R138, R24 ;  /* 0x0000008a8018723c */ /* 0x040fe20000041818 */
[----:B------:R-:W2:Y:S07]  /*15ac0*/  LDSM.16.M88.4 R136, [R199] ;  /* 0x00000000c788783b */ /* 0x000eae0000000200 */
[C---:B------:R-:W-:Y:S08]  /*15ad0*/  HMMA.16816.F32.BF16 R28, R128.reuse, R140, R28 ;  /* 0x0000008c801c723c */ /* 0x040ff0000004181c */
[C---:B------:R-:W-:Y:S01]  /*15ae0*/  HMMA.16816.F32.BF16 R32, R128.reuse, R142, R32 ;  /* 0x0000008e8020723c */ /* 0x040fe20000041820 */
[----:B------:R-:W2:Y:S07]  /*15af0*/  LDSM.16.M88.4 R140, [R199+0x800] ;  /* 0x00080000c78c783b */ /* 0x000eae0000000200 */
[C---:B------:R-:W-:Y:S08]  /*15b00*/  HMMA.16816.F32.BF16 R36, R128.reuse, R144, R36 ;  /* 0x000000908024723c */ /* 0x040ff00000041824 */
[C---:B------:R-:W-:Y:S01]  /*15b10*/  HMMA.16816.F32.BF16 R40, R128.reuse, R146, R40 ;  /* 0x000000928028723c */ /* 0x040fe20000041828 */
[----:B------:R-:W2:Y:S07]  /*15b20*/  LDSM.16.M88.4 R144, [R199+0x1000] ;  /* 0x00100000c790783b */ /* 0x000eae0000000200 */
[C---:B------:R-:W-:Y:S08]  /*15b30*/  HMMA.16816.F32.BF16 R44, R128.reuse, R148, R44 ;  /* 0x00000094802c723c */ /* 0x040ff0000004182c */
[----:B------:R-:W-:Y:S01]  /*15b40*/  HMMA.16816.F32.BF16 R48, R128, R150, R48 ;  /* 0x000000968030723c */ /* 0x000fe20000041830 */
[----:B------:R-:W2:Y:S07]  /*15b50*/  LDSM.16.M88.4 R148, [R199+0x1800] ;  /* 0x00180000c794783b */ /* 0x000eae0000000200 */
[C---:B-1----:R-:W-:Y:S08]  /*15b60*/  HMMA.16816.F32.BF16 R4, R152.reuse, R156, R4 ;  /* 0x0000009c9804723c */ /* 0x042ff00000041804 */
[C---:B------:R-:W-:Y:S01]  /*15b70*/  HMMA.16816.F32.BF16 R8, R152.reuse, R158, R8 ;  /* 0x0000009e9808723c */ /* 0x040fe20000041808 */
[----:B------:R-:W1:Y:S07]  /*15b80*/  LDSM.16.M88.4 R156, [R199+0x2000] ;  /* 0x00200000c79c783b */ /* 0x000e6e0000000200 */
[C---:B---3--:R-:W-:Y:S08]  /*15b90*/  HMMA.16816.F32.BF16 R12, R152.reuse, R160, R12 ;  /* 0x000000a0980c723c */ /* 0x048ff0000004180c */
[C---:B------:R-:W-:Y:S01]  /*15ba0*/  HMMA.16816.F32.BF16 R16, R152.reuse, R162, R16 ;  /* 0x000000a29810723c */ /* 0x040fe20000041810 */
[----:B------:R-:W-:Y:S07]  /*15bb0*/  LDSM.16.M88.4 R160, [R196+0xb900] ;  /* 0x00b90000c4a0783b */ /* 0x000fee0000000200 */
[C---:B----4-:R-:W-:Y:S08]  /*15bc0*/  HMMA.16816.F32.BF16 R20, R152.reuse, R72, R20 ;  /* 0x000000489814723c */ /* 0x050ff00000041814 */
[C---:B------:R-:W-:Y:S01]  /*15bd0*/  HMMA.16816.F32.BF16 R24, R152.reuse, R74, R24 ;  /* 0x0000004a9818723c */ /* 0x040fe20000041818 */
[----:B------:R-:W3:Y:S07]  /*15be0*/  LDSM.16.M88.4 R72, [R199+0x2800] ;  /* 0x00280000c748783b */ /* 0x000eee0000000200 */
[C---:B-----5:R-:W-:Y:S08]  /*15bf0*/  HMMA.16816.F32.BF16 R28, R152.reuse, R132, R28 ;  /* 0x00000084981c723c */ /* 0x060ff0000004181c */
[C---:B------:R-:W-:Y:S01]  /*15c00*/  HMMA.16816.F32.BF16 R32, R152.reuse, R134, R32 ;  /* 0x000000869820723c */ /* 0x040fe20000041820 */
[----:B------:R-:W4:Y:S07]  /*15c10*/  LDSM.16.M88.4 R132, [R196+0xb100] ;  /* 0x00b10000c484783b */ /* 0x000f2e0000000200 */
[C---:B------:R-:W-:Y:S08]  /*15c20*/  HMMA.16816.F32.BF16 R36, R152.reuse, R164, R36 ;  /* 0x000000a49824723c */ /* 0x040ff00000041824 */
        /* <DEDUP_REMOVED lines=10> */
[----:B------:R-:W2:Y:S07]  /*15cd0*/  LDSM.16.M88.4 R140, [R196+0xd900] ;  /* 0x00d90000c48c783b */ /* 0x000eae0000000200 */
[C---:B------:R-:W-:Y:S08]  /*15ce0*/  HMMA.16816.F32.BF16 R20, R172.reuse, R144, R20 ;  /* 0x00000090ac14723c */ /* 0x040ff00000041814 */
[C---:B------:R-:W-:Y:S01]  /*15cf0*/  HMMA.16816.F32.BF16 R24, R172.reuse, R146, R24 ;  /* 0x00000092ac18723c */ /* 0x040fe20000041818 */
[----:B------:R-:W2:Y:S07]  /*15d00*/  LDSM.16.M88.4 R144, [R209] ;  /* 0x00000000d190783b */ /* 0x000eae0000000200 */
[C---:B------:R-:W-:Y:S08]  /*15d10*/  HMMA.16816.F32.BF16 R28, R172.reuse, R148, R28 ;  /* 0x00000094ac1c723c */ /* 0x040ff0000004181c */
[C---:B------:R-:W-:Y:S01]  /*15d20*/  HMMA.16816.F32.BF16 R32, R172.reuse, R150, R32 ;  /* 0x00000096ac20723c */ /* 0x040fe20000041820 */
[----:B------:R-:W2:Y:S07]  /*15d30*/  LDSM.16.M88.4 R148, [R208] ;  /* 0x00000000d094783b */ /* 0x000eae0000000200 */
[C---:B-1----:R-:W-:Y:S08]  /*15d40*/  HMMA.16816.F32.BF16 R36, R172.reuse, R156, R36 ;  /* 0x0000009cac24723c */ /* 0x042ff00000041824 */
[C---:B------:R-:W-:Y:S01]  /*15d50*/  HMMA.16816.F32.BF16 R40, R172.reuse, R158, R40 ;  /* 0x0000009eac28723c */ /* 0x040fe20000041828 */
[----:B------:R-:W-:Y:S07]  /*15d60*/  LDSM.16.M88.4 R156, [R205] ;  /* 0x00000000cd9c783b */ /* 0x000fee0000000200 */
[C---:B---3--:R-:W-:Y:S08]  /*15d70*/  HMMA.16816.F32.BF16 R44, R172.reuse, R72, R44 ;  /* 0x00000048ac2c723c */ /* 0x048ff0000004182c */
[----:B------:R-:W-:Y:S01]  /*15d80*/  HMMA.16816.F32.BF16 R48, R172, R74, R48 ;  /* 0x0000004aac30723c */ /* 0x000fe20000041830 */
[----:B------:R-:W1:Y:S07]  /*15d90*/  LDSM.16.M88.4 R72, [R207] ;  /* 0x00000000cf48783b */ /* 0x000e6e0000000200 */
[C---:B----4-:R-:W-:Y:S08]  /*15da0*/  HMMA.16816.F32.BF16 R4, R176.reuse, R132, R4 ;  /* 0x00000084b004723c */ /* 0x050ff00000041804 */
[C---:B------:R-:W-:Y:S01]  /*15db0*/  HMMA.16816.F32.BF16 R8, R176.reuse, R134, R8 ;  /* 0x00000086b008723c */ /* 0x040fe20000041808 */
[----:B------:R-:W3:Y:S07]  /*15dc0*/  LDSM.16.M88.4 R132, [R206] ;  /* 0x00000000ce84783b */ /* 0x000eee0000000200 */
[C---:B------:R-:W-:Y:S08]  /*15dd0*/  HMMA.16816.F32.BF16 R12, R176.reuse, R160, R12 ;  /* 0x000000a0b00c723c */ /* 0x040ff0000004180c */
[C---:B------:R-:W-:Y:S01]  /*15de0*/  HMMA.16816.F32.BF16 R16, R176.reuse, R162, R16 ;  /* 0x000000a2b010723c */ /* 0x040fe20000041810 */
[----:B------:R-:W4:Y:S07]  /*15df0*/  LDSM.16.M88.4 R160, [R204] ;  /* 0x00000000cca0783b */ /* 0x000f2e0000000200 */
[C---:B-----5:R-:W-:Y:S08]  /*15e00*/  HMMA.16816.F32.BF16 R20, R176.reuse, R164, R20 ;  /* 0x000000a4b014723c */ /* 0x060ff00000041814 */
[C---:B------:R-:W-:Y:S01]  /*15e10*/  HMMA.16816.F32.BF16 R24, R176.reuse, R166, R24 ;  /* 0x000000a6b018723c */ /* 0x040fe20000041818 */
[----:B------:R-:W5:Y:S07]  /*15e20*/  LDSM.16.M88.4 R164, [R202+0xb100] ;  /* 0x00b10000caa4783b */ /* 0x000f6e0000000200 */
[C---:B------:R-:W-:Y:S08]  /*15e30*/  HMMA.16816.F32.BF16 R28, R176.reuse, R168, R28 ;  /* 0x000000a8b01c723c */ /* 0x040ff0000004181c */
[C---:B------:R-:W-:Y:S01]  /*15e40*/  HMMA.16816.F32.BF16 R32, R176.reuse, R170, R32 ;  /* 0x000000aab020723c */ /* 0x040fe20000041820 */
[----:B------:R-:W-:Y:S07]  /*15e50*/  LDSM.16.M88.4 R168, [R202+0xd100] ;  /* 0x00d10000caa8783b */ /* 0x000fee0000000200 */
[C---:B--2---:R-:W-:Y:S08]  /*15e60*/  HMMA.16816.F32.BF16 R36, R176.reuse, R136, R36 ;  /* 0x00000088b024723c */ /* 0x044ff00000041824 */
[C---:B------:R-:W-:Y:S01]  /*15e70*/  HMMA.16816.F32.BF16 R40, R176.reuse, R138, R40 ;  /* 0x0000008ab028723c */ /* 0x040fe20000041828 */
[----:B------:R-:W2:Y:S07]  /*15e80*/  LDSM.16.M88.4 R136, [R202+0xb900] ;  /* 0x00b90000ca88783b */ /* 0x000eae0000000200 */
[C---:B------:R-:W-:Y:S08]  /*15e90*/  HMMA.16816.F32.BF16 R44, R176.reuse, R140, R44 ;  /* 0x0000008cb02c723c */ /* 0x040ff0000004182c */
        /* <DEDUP_REMOVED lines=10> */
[----:B------:R-:W1:Y:S07]  /*15f40*/  LDSM.16.M88.4 R72, [R199+0x3800] ;  /* 0x00380000c748783b */ /* 0x000e6e0000000200 */
[C---:B---3--:R-:W-:Y:S08]  /*15f50*/  HMMA.16816.F32.BF16 R28, R180.reuse, R132, R28 ;  /* 0x00000084b41c723c */ /* 0x048ff0000004181c */
[C---:B------:R-:W-:Y:S08]  /*15f60*/  HMMA.16816.F32.BF16 R32, R180.reuse, R134, R32 ;  /* 0x00000086b420723c */ /* 0x040ff00000041820 */
[C---:B------:R-:W-:Y:S08]  /*15f70*/  HMMA.16816.F32.BF16 R36, R180.reuse, R156, R36 ;  /* 0x0000009cb424723c */ /* 0x040ff00000041824 */
[C---:B------:R-:W-:Y:S08]  /*15f80*/  HMMA.16816.F32.BF16 R40, R180.reuse, R158, R40 ;  /* 0x0000009eb428723c */ /* 0x040ff00000041828 */
[C---:B----4-:R-:W-:Y:S08]  /*15f90*/  HMMA.16816.F32.BF16 R44, R180.reuse, R160, R44 ;  /* 0x000000a0b42c723c */ /* 0x050ff0000004182c */
[----:B------:R-:W-:Y:S08]  /*15fa0*/  HMMA.16816.F32.BF16 R48, R180, R162, R48 ;  /* 0x000000a2b430723c */ /* 0x000ff00000041830 */
[C---:B-----5:R-:W-:Y:S08]  /*15fb0*/  HMMA.16816.F32.BF16 R4, R184.reuse, R164, R4 ;  /* 0x000000a4b804723c */ /* 0x060ff00000041804 */
        /* <DEDUP_REMOVED lines=127> */
[----:B------:R-:W-:Y:S02]  /*167b0*/  IMAD.MOV.U32 R217, RZ, RZ, RZ ;  /* 0x000000ffffd97224 */ /* 0x000fe400078e00ff */
[----:B----4-:R-:W-:Y:S01]  /*167c0*/  IMAD.SHL.U32 R17, R224, 0x2, RZ ;  /* 0x00000002e0117824 */ /* 0x010fe200078e00ff */
        /* <DEDUP_REMOVED lines=12> */
[----:B----4-:R-:W-:Y:S01]  /*16890*/  @!P1 IADD3 R3, P0, R0, R226, RZ ;  /* 0x000000e200039210 */ /* 0x010fe20007f1e0ff */
        /* <DEDUP_REMOVED lines=36> */
[C---:B---3--:R-:W-:Y:S02]  /*16ae0*/  IADD3 R10, P0, R5.reuse, R17, RZ ;  /* 0x00000011050a7210 */ /* 0x048fe40007f1e0ff */
        /* <DEDUP_REMOVED lines=17> */
.L_x_427:
[----:B--234-:R-:W-:Y:S01]  /*16c00*/  FMNMX.FTZ R0, R132, R69, !PT ;  /* 0x0000004584007209 */ /* 0x01cfe20007810000 */
[----:B-1----:R-:W-:Y:S01]  /*16c10*/  LDSM.16.MT88.4 R12, [R197+0x100] ;  /* 0x00010000c50c783b */ /* 0x002fe20000004200 */
        /* <DEDUP_REMOVED lines=66> */
[----:B------:R-:W-:Y:S02]  /*17040*/  FFMA.FTZ R32, R74, c[0x0][0x2d0], -R143 ;  /* 0x0000b4004a207a23 */ /* 0x000fe4000001088f */
[--C-:B------:R-:W-:Y:S02]  /*17050*/  FFMA.FTZ R8, R138, c[0x0][0x2d0], -R69.reuse ;  /* 0x0000b4008a087a23 */ /* 0x100fe40000010845 */
[--C-:B------:R-:W-:Y:S02]  /*17060*/  FFMA.FTZ R6, R134, c[0x0][0x2d0], -R69.reuse ;  /* 0x0000b40086067a23 */ /* 0x100fe40000010845 */
[----:B------:R-:W-:Y:S01]  /*17070*/  FFMA.FTZ R40, R139, c[0x0][0x2d0], -R69 ;  /* 0x0000b4008b287a23 */ /* 0x000fe20000010845 */
[----:B------:R2:W3:Y:S01]  /*17080*/  MUFU.EX2 R2, R0 ;  /* 0x0000000000027308 */ /* 0x0004e20000000800 */
[----:B------:R-:W-:Y:S02]  /*17090*/  FFMA.FTZ R48, R141, c[0x0][0x2d0], -R143 ;  /* 0x0000b4008d307a23 */ /* 0x000fe4000001088f */
[----:B------:R-:W-:Y:S07]  /*170a0*/  FFMA.FTZ R71, R71, c[0x0][0x2d0], -R69 ;  /* 0x0000b40047477a23 */ /* 0x000fee0000010845 */
[----:B------:R4:W-:Y:S01]  /*170b0*/  MUFU.EX2 R242, R8 ;  /* 0x0000000800f27308 */ /* 0x0009e20000000800 */
[--C-:B-1----:R-:W-:Y:S09]  /*170c0*/  FFMA.FTZ R4, R137, c[0x0][0x2d0], -R143.reuse ;  /* 0x0000b40089047a23 */ /* 0x102ff2000001088f */
        /* <DEDUP_REMOVED lines=18> */
[----:B------:R-:W-:Y:S01]  /*171f0*/  FMUL.FTZ R52, R2, R52 ;  /* 0x0000003402347220 */ /* 0x000fe20000410000 */
        /* <DEDUP_REMOVED lines=14> */
[----:B-1----:R-:W-:Y:S02]  /*172e0*/  FFMA.FTZ R4, R73, c[0x0][0x2d0], -R143 ;  /* 0x0000b40049047a23 */ /* 0x002fe4000001088f */
[C---:B------:R-:W-:Y:S02]  /*172f0*/  FMUL.FTZ R19, R0.reuse, R91 ;  /* 0x0000005b00137220 */ /* 0x040fe40000410000 */
[C---:B------:R-:W-:Y:S01]  /*17300*/  FMUL.FTZ R26, R0.reuse, R98 ;  /* 0x00000062001a7220 */ /* 0x040fe20000410000 */
[----:B------:R1:W5:Y:S01]  /*17310*/  MUFU.EX2 R245, R4 ;  /* 0x0000000400f57308 */ /* 0x0003620000000800 */
[C---:B------:R-:W-:Y:S01]  /*17320*/  FMUL.FTZ R27, R0.reuse, R99 ;  /* 0x00000063001b7220 */ /* 0x040fe20000410000 */
[----:B------:R-:W-:Y:S01]  /*17330*/  LDSM.16.MT88.4 R88, [R200+0x3100] ;  /* 0x00310000c858783b */ /* 0x000fe20000004200 */
[----:B------:R-:W-:Y:S02]  /*17340*/  FMUL.FTZ R34, R0, R106 ;  /* 0x0000006a00227220 */ /* 0x000fe40000410000 */
        /* <DEDUP_REMOVED lines=12> */
[C---:B------:R-:W-:Y:S02]  /*17410*/  FMUL.FTZ R55, R0.reuse, R55 ;  /* 0x0000003700377220 */ /* 0x040fe40000410000 */
        /* <DEDUP_REMOVED lines=16> */
[----:B-1----:R-:W-:Y:S09]  /*17520*/  FFMA.FTZ R4, R136, c[0x0][0x2d0], -R69 ;  /* 0x0000b40088047a23 */ /* 0x002ff20000010845 */
[----:B------:R-:W1:Y:S01]  /*17530*/  MUFU.EX2 R240, R4 ;  /* 0x0000000400f07308 */ /* 0x000e620000000800 */
[--C-:B--2---:R-:W-:Y:S09]  /*17540*/  FFMA.FTZ R70, R146, c[0x0][0x2d0], -R143.reuse ;  /* 0x0000b40092467a23 */ /* 0x104ff2000001088f */
[----:B------:R-:W-:Y:S01]  /*17550*/  MUFU.EX2 R71, R71 ;  /* 0x0000004700477308 */ /* 0x000fe20000000800 */
[----:B---3--:R-:W-:Y:S02]  /*17560*/  FMUL.FTZ R48, R2, R120 ;  /* 0x0000007802307220 */ /* 0x008fe40000410000 */
[----:B------:R-:W-:Y:S01]  /*17570*/  LDSM.16.MT88.4 R120, [R198+0x5900] ;  /* 0x00590000c678783b */ /* 0x000fe20000004200 */
[----:B-1----:R-:W-:Y:S01]  /*17580*/  F2FP.BF16.PACK_AB R79, R240, R241 ;  /* 0x000000f1f04f723e */ /* 0x002fe200000010ff */
[C---:B------:R-:W-:Y:S01]  /*17590*/  FMUL.FTZ R4, R2.reuse, R76 ;  /* 0x0000004c02047220 */ /* 0x040fe20000410000 */
        /* <DEDUP_REMOVED lines=47> */
[----:B-1----:R-:W-:Y:S04]  /*17890*/  FFMA.FTZ R70, R147, c[0x0][0x2d0], -R143 ;  /* 0x0000b40093467a23 */ /* 0x002fe8000001088f */
        /* <DEDUP_REMOVED lines=15> */
[----:B-1----:R-:W-:Y:S06]  /*17990*/  FFMA.FTZ R70, R149, c[0x0][0x2d0], -R69 ;  /* 0x0000b40095467a23 */ /* 0x002fec0000010845 */
        /* <DEDUP_REMOVED lines=15> */
[----:B-1----:R-:W-:Y:S04]  /*17a90*/  FFMA.FTZ R70, R150, c[0x0][0x2d0], -R143 ;  /* 0x0000b40096467a23 */ /* 0x002fe8000001088f */
        /* <DEDUP_REMOVED lines=15> */
[----:B-1----:R-:W-:Y:S03]  /*17b90*/  FFMA.FTZ R70, R157, c[0x0][0x2d0], -R69 ;  /* 0x0000b4009d467a23 */ /* 0x002fe60000010845 */
        /* <DEDUP_REMOVED lines=12> */
[----:B-1----:R-:W-:Y:S04]  /*17c60*/  FFMA.FTZ R70, R159, c[0x0][0x2d0], -R143 ;  /* 0x0000b4009f467a23 */ /* 0x002fe8000001088f */
        /* <DEDUP_REMOVED lines=15> */
[----:B-1----:R-:W-:Y:S04]  /*17d60*/  FFMA.FTZ R70, R161, c[0x0][0x2d0], -R69 ;  /* 0x0000b400a1467a23 */ /* 0x002fe80000010845 */
        /* <DEDUP_REMOVED lines=13> */
[----:B-1----:R-:W-:Y:S04]  /*17e40*/  FFMA.FTZ R70, R163, c[0x0][0x2d0], -R143 ;  /* 0x0000b400a3467a23 */ /* 0x002fe8000001088f */
[----:B------:R1:W1:Y:S02]  /*17e50*/  MUFU.EX2 R148, R70 ;  /* 0x0000004600947308 */ /* 0x0002640000000800 */
[--C-:B-1----:R-:W-:Y:S01]  /*17e60*/  FFMA.FTZ R70, R164, c[0x0][0x2d0], -R69.reuse ;  /* 0x0000b400a4467a23 */ /* 0x102fe20000010845 */
[----:B------:R-:W-:Y:S07]  /*17e70*/  F2FP.BF16.PACK_AB R78, R148, R149 ;  /* 0x00000095944e723e */ /* 0x000fee00000010ff */
[----:B------:R1:W-:Y:S02]  /*17e80*/  MUFU.EX2 R147, R70 ;  /* 0x0000004600937308 */ /* 0x0003e40000000800 */
[----:B-1----:R-:W-:Y:S08]  /*17e90*/  FFMA.FTZ R70, R165, c[0x0][0x2d0], -R69 ;  /* 0x0000b400a5467a23 */ /* 0x002ff00000010845 */
        /* <DEDUP_REMOVED lines=8> */
[----:B-1----:R-:W-:Y:S04]  /*17f20*/  FFMA.FTZ R70, R167, c[0x0][0x2d0], -R143 ;  /* 0x0000b400a7467a23 */ /* 0x002fe8000001088f */
        /* <DEDUP_REMOVED lines=16> */
[----:B-1----:R-:W-:Y:S04]  /*18030*/  FFMA.FTZ R70, R170, c[0x0][0x2d0], -R69 ;  /* 0x0000b400aa467a23 */ /* 0x002fe80000010845 */
        /* <DEDUP_REMOVED lines=13> */
[----:B-1----:R-:W-:Y:S04]  /*18110*/  FFMA.FTZ R70, R171, c[0x0][0x2d0], -R143 ;  /* 0x0000b400ab467a23 */ /* 0x002fe8000001088f */
[----:B------:R1:W3:Y:S02]  /*18120*/  MUFU.EX2 R139, R70 ;  /* 0x00000046008b7308 */ /* 0x0002e40000000800 */
[--C-:B-1----:R-:W-:Y:S01]  /*18130*/  FFMA.FTZ R70, R188, c[0x0][0x2d0], -R69.reuse ;  /* 0x0000b400bc467a23 */ /* 0x102fe20000010845 */
[----:B---3--:R-:W-:Y:S07]  /*18140*/  F2FP.BF16.PACK_AB R78, R139, R140 ;  /* 0x0000008c8b4e723e */ /* 0x008fee00000010ff */
[----:B------:R1:W-:Y:S02]  /*18150*/  MUFU.EX2 R138, R70 ;  /* 0x00000046008a7308 */ /* 0x0003e40000000800 */
[----:B-1----:R-:W-:Y:S08]  /*18160*/  FFMA.FTZ R70, R189, c[0x0][0x2d0], -R69 ;  /* 0x0000b400bd467a23 */ /* 0x002ff00000010845 */
        /* <DEDUP_REMOVED lines=8> */
[----:B-1----:R-:W-:Y:S04]  /*181f0*/  FFMA.FTZ R70, R190, c[0x0][0x2d0], -R143 ;  /* 0x0000b400be467a23 */ /* 0x002fe8000001088f */
        /* <DEDUP_REMOVED lines=96> */
.L_x_425:
[----:B------:R-:W-:-:S13]  /*18800*/  ISETP.GE.AND P0, PT, R216, R252, PT ;  /* 0x000000fcd800720c */ /* 0x000fda0003f06270 */
[----:B------:R-:W-:Y:S05]  /*18810*/  @!P0 BRA `(.L_x_429) ;  /* 0x000045f000008947 */ /* 0x000fea0003800000 */
[----:B------:R-:W-:Y:S01]  /*18820*/  SHF.R.S32.HI R0, RZ, 0x1f, R224 ;  /* 0x0000001fff007819 */ /* 0x000fe200000114e0 */
[C---:B------:R-:W-:Y:S01]  /*18830*/  IMAD.SHL.U32 R241, R224.reuse, 0x2, RZ ;  /* 0x00000002e0f17824 */ /* 0x040fe200078e00ff */
[----:B------:R-:W-:Y:S01]  /*18840*/  MOV R69, R68 ;  /* 0x0000004400457202 */ /* 0x000fe20000000f00 */
[----:B------:R-:W-:Y:S01]  /*18850*/  IMAD.MOV.U32 R70, RZ, RZ, R3 ;  /* 0x000000ffff467224 */ /* 0x000fe200078e0003 */
[----:B------:R-:W-:Y:S01]  /*18860*/  SHF.L.U64.HI R221, R224, 0x1, R0 ;  /* 0x00000001e0dd7819 */ /* 0x000fe20000010200 */
[C---:B------:R-:W-:Y:S01]  /*18870*/  IMAD.SHL.U32 R218, R230.reuse, 0x2, RZ ;  /* 0x00000002e6da7824 */ /* 0x040fe200078e00ff */
[----:B------:R-:W-:Y:S01]  /*18880*/  SHF.L.U64.HI R228, R230, 0x1, R251 ;  /* 0x00000001e6e47819 */ /* 0x000fe200000102fb */
[----:B------:R-:W-:Y:S02]  /*18890*/  ULDC UR4, c[0x0][0x324] ;  /* 0x0000c90000047ab9 */ /* 0x000fe40000000800 */
[----:B------:R-:W-:Y:S02]  /*188a0*/  ULOP3.LUT UR4, URZ, UR4, URZ, 0x33, !UPT ;  /* 0x000000043f047292 */ /* 0x000fe4000f8e333f */
.L_x_439:
[----:B------:R-:W-:Y:S04]  /*188b0*/  DEPBAR.LE SB0, 0x0 ;  /* 0x000080000000791a */ /* 0x000fe80000000000 */
[----:B------:R-:W-:Y:S01]  /*188c0*/  BAR.SYNC.DEFER_BLOCKING 0x0 ;  /* 0x0000000000007b1d */ /* 0x000fe20000010000 */
[----:B------:R-:W-:Y:S01]  /*188d0*/  SHF.R.S32.HI R0, RZ, 0x1f, R220 ;  /* 0x0000001fff007819 */ /* 0x000fe200000114dc */
[----:B------:R-:W-:Y:S01]  /*188e0*/  IMAD.WIDE.U32 R2, R220, c[0x0][0x208], RZ ;  /* 0x00008200dc027a25 */ /* 0x000fe200078e00ff */
[C---:B------:R-:W-:Y:S02]  /*188f0*/  ISETP.GE.AND P2, PT, R224.reuse, c[0x0][0x1d4], PT ;  /* 0x00007500e0007a0c */ /* 0x040fe40003f46270 */
[----:B------:R-:W-:Y:S01]  /*18900*/  IADD3 R166, R224, 0x40, RZ ;  /* 0x00000040e0a67810 */ /* 0x000fe20007ffe0ff */
[----:B------:R-:W-:Y:S01]  /*18910*/  IMAD R0, R0, c[0x0][0x208], RZ ;  /* 0x0000820000007a24 */ /* 0x000fe200078e02ff */
[C---:B------:R-:W-:Y:S02]  /*18920*/  IADD3 R167, R219.reuse, 0x1100, RZ ;  /* 0x00001100dba77810 */ /* 0x040fe40007ffe0ff */
[----:B------:R-:W-:Y:S01]  /*18930*/  ISETP.GE.AND P1, PT, R166, c[0x0][0x1d4], PT ;  /* 0x00007500a6007a0c */ /* 0x000fe20003f26270 */
[----:B------:R-:W-:Y:S01]  /*18940*/  IMAD R0, R220, c[0x0][0x20c], R0 ;  /* 0x00008300dc007a24 */ /* 0x000fe200078e0200 */
[----:B------:R-:W-:Y:S04]  /*18950*/  IADD3 R166, R219, 0x3100, RZ ;  /* 0x00003100dba67810 */ /* 0x000fe80007ffe0ff */
[----:B------:R-:W-:Y:S02]  /*18960*/  IADD3 R3, R3, R0, RZ ;  /* 0x0000000003037210 */ /* 0x000fe40007ffe0ff */
[----:B------:R-:W-:Y:S03]  /*18970*/  SHF.R.S32.HI R0, RZ, 0x1f, R217 ;  /* 0x0000001fff007819 */ /* 0x000fe600000114d9 */
[C---:B------:R-:W-:Y:S01]  /*18980*/  IMAD.WIDE.U32 R2, R217.reuse, c[0x0][0x218], R2 ;  /* 0x00008600d9027a25 */ /* 0x040fe200078e0002 */
[----:B------:R-:W2:Y:S03]  /*18990*/  LDSM.16.M88.4 R8, [R196+0x8100] ;  /* 0x00810000c408783b */ /* 0x000ea60000000200 */
[----:B------:R-:W-:Y:S04]  /*189a0*/  IMAD R0, R0, c[0x0][0x218], RZ ;  /* 0x0000860000007a24 */ /* 0x000fe800078e02ff */
[----:B------:R-:W-:Y:S01]  /*189b0*/  IMAD R0, R217, c[0x0][0x21c], R0 ;  /* 0x00008700d9007a24 */ /* 0x000fe200078e0200 */
[----:B------:R-:W3:Y:S08]  /*189c0*/  LDSM.16.M88.4 R16, [R196+0x8900] ;  /* 0x00890000c410783b */ /* 0x000ef00000000200 */
[----:B------:R-:W4:Y:S08]  /*189d0*/  S2R R12, SR_CTAID.Y ;  /* 0x00000000000c7919 */ /* 0x000f300000002600 */
[----:B------:R-:W5:Y:S08]  /*189e0*/  LDSM.16.M88.4 R24, [R196+0x9100] ;  /* 0x00910000c418783b */ /* 0x000f700000000200 */
[----:B------:R-:W1:Y:S02]  /*189f0*/  LDSM.16.M88.4 R32, [R196+0x9900] ;  /* 0x00990000c420783b */ /* 0x000e640000000200 */
[C---:B-12---:R-:W-:Y:S06]  /*18a00*/  HMMA.16816.F32.BF16 R4, R124.reuse, R8, RZ ;  /* 0x000000087c04723c */ /* 0x046fec00000418ff */
[----:B------:R-:W1:Y:S01]  /*18a10*/  LDSM.16.M88.4 R40, [R196+0xa100] ;  /* 0x00a10000c428783b */ /* 0x000e620000000200 */
[----:B----4-:R-:W-:Y:S01]  /*18a20*/  SHF.R.S32.HI R20, RZ, 0x1f, R12 ;  /* 0x0000001fff147819 */ /* 0x010fe2000001140c */
[----:B------:R-:W-:Y:S01]  /*18a30*/  IMAD.WIDE.U32 R22, R12, c[0x0][0x210], RZ ;  /* 0x000084000c167a25 */ /* 0x000fe200078e00ff */
[C---:B------:R-:W-:Y:S03]  /*18a40*/  HMMA.16816.F32.BF16 R8, R124.reuse, R10, RZ ;  /* 0x0000000a7c08723c */ /* 0x040fe600000418ff */
[----:B------:R-:W-:Y:S02]  /*18a50*/  IMAD R20, R20, c[0x0][0x210], RZ ;  /* 0x0000840014147a24 */ /* 0x000fe400078e02ff */
[----:B------:R-:W-:Y:S01]  /*18a60*/  LDSM.16.M88.4 R48, [R196+0xa900] ;  /* 0x00a90000c430783b */ /* 0x000fe20000000200 */
[----:B------:R-:W-:Y:S01]  /*18a70*/  IADD3 R2, P0, R22, R2, RZ ;  /* 0x0000000216027210 */ /* 0x000fe20007f1e0ff */
[----:B------:R-:W-:Y:S02]  /*18a80*/  IMAD R20, R12, c[0x0][0x214], R20 ;  /* 0x000085000c147a24 */ /* 0x000fe400078e0214 */
[C---:B---3--:R-:W-:Y:S04]  /*18a90*/  HMMA.16816.F32.BF16 R12, R124.reuse, R16, RZ ;  /* 0x000000107c0c723c */ /* 0x048fe800000418ff */
[----:B------:R-:W-:Y:S01]  /*18aa0*/  LDSM.16.M88.4 R72, [R203] ;  /* 0x00000000cb48783b */ /* 0x000fe20000000200 */
[----:B------:R-:W-:Y:S03]  /*18ab0*/  IADD3 R20, R23, R20, RZ ;  /* 0x0000001417147210 */ /* 0x000fe60007ffe0ff */
[C---:B------:R-:W-:Y:S01]  /*18ac0*/  HMMA.16816.F32.BF16 R16, R124.reuse, R18, RZ ;  /* 0x000000127c10723c */ /* 0x040fe200000418ff */
[----:B------:R-:W-:Y:S03]  /*18ad0*/  IADD3.X R3, R20, R3, R0, P0, !PT ;  /* 0x0000000314037210 */ /* 0x000fe600007fe400 */
[----:B------:R-:W-:Y:S01]  /*18ae0*/  LDSM.16.M88.4 R132, [R214] ;  /* 0x00000000d684783b */ /* 0x000fe20000000200 */
[C---:B------:R-:W-:Y:S03]  /*18af0*/  LEA R0, P0, R2.reuse, c[0x0][0x1f8], 0x1 ;  /* 0x00007e0002007a11 */ /* 0x040fe600078008ff */
[C---:B-----5:R-:W-:Y:S01]  /*18b00*/  HMMA.16816.F32.BF16 R20, R124.reuse, R24, RZ ;  /* 0x000000187c14723c */ /* 0x060fe200000418ff */
[----:B------:R-:W-:Y:S03]  /*18b10*/  LEA.HI.X R2, R2, c[0x0][0x1fc], R3, 0x1, P0 ;  /* 0x00007f0002027a11 */ /* 0x000fe600000f0c03 */
[----:B------:R-:W-:Y:S04]  /*18b20*/  LDSM.16.M88.4 R136, [R213] ;  /* 0x00000000d588783b */ /* 0x000fe80000000200 */
[C---:B------:R-:W-:Y:S04]  /*18b30*/  HMMA.16816.F32.BF16 R24, R124.reuse, R26, RZ ;  /* 0x0000001a7c18723c */ /* 0x040fe800000418ff */
[----:B------:R-:W2:Y:S04]  /*18b40*/  SHFL.IDX PT, R3, R0, RZ, 0x181f ;  /* 0x00181fff00037589 */ /* 0x000ea800000e0000 */
[C---:B------:R-:W-:Y:S04]  /*18b50*/  HMMA.16816.F32.BF16 R28, R124.reuse, R32, RZ ;  /* 0x000000207c1c723c */ /* 0x040fe800000418ff */
        /* <DEDUP_REMOVED lines=8> */
[C---:B---3--:R-:W-:Y:S02]  /*18be0*/  IADD3.X R161, R44.reuse, R221, RZ, P0, !PT ;  /* 0x000000dd2ca17210 */ /* 0x048fe400007fe4ff */
[----:B------:R-:W-:Y:S05]  /*18bf0*/  IADD3 R164, P0, R3, R218, RZ ;  /* 0x000000da03a47210 */ /* 0x000fea0007f1e0ff */
[----:B------:R-:W-:Y:S01]  /*18c00*/  LDSM.16.M88.4 R144, [R211] ;  /* 0x00000000d390783b */ /* 0x000fe20000000200 */
[----:B------:R-:W-:Y:S02]  /*18c10*/  IADD3.X R165, R44, R228, RZ, P0, !PT ;  /* 0x000000e42ca57210 */ /* 0x000fe400007fe4ff */
[C---:B----4-:R-:W-:Y:S05]  /*18c20*/  IADD3 R156, P0, R45.reuse, R241, RZ ;  /* 0x000000f12d9c7210 */ /* 0x050fea0007f1e0ff */
[----:B------:R-:W-:Y:S01]  /*18c30*/  LDSM.16.M88.4 R148, [R210] ;  /* 0x00000000d294783b */ /* 0x000fe20000000200 */
[C---:B-1----:R-:W-:Y:S02]  /*18c40*/  IADD3.X R157, R68.reuse, R221, RZ, P0, !PT ;  /* 0x000000dd449d7210 */ /* 0x042fe400007fe4ff */
        /* <DEDUP_REMOVED lines=174> */
[----:B------:R5:W2:Y:S02]  /*19730*/  MUFU.TANH R72, R21 ;  /* 0x0000001500487308 */ /* 0x000aa40000002400 */
[C---:B------:R-:W-:Y:S01]  /*19740*/  HMMA.16816.F32.BF16 R32, R192.reuse, R10, R32 ;  /* 0x0000000ac020723c */ /* 0x040fe20000041820 */
[----:B------:R-:W2:Y:S01]  /*19750*/  LDSM.16.M88.4 R8, [R199+0x5800] ;  /* 0x00580000c708783b */ /* 0x000ea20000000200 */
        /* <DEDUP_REMOVED lines=15> */
[----:B------:R3:W3:Y:S01]  /*19850*/  MUFU.TANH R68, R25 ;  /* 0x0000001900447308 */ /* 0x0006e20000002400 */
[----:B------:R-:W-:Y:S01]  /*19860*/  FMUL.FTZ R38, R38, c[0x0][0x320] ;  /* 0x0000c80026267a20 */ /* 0x000fe20000410000 */
[C---:B--2---:R-:W-:Y:S03]  /*19870*/  HMMA.16816.F32.BF16 R44, R192.reuse, R8, R44 ;  /* 0x00000008c02c723c */ /* 0x044fe6000004182c */
[----:B------:R-:W-:Y:S02]  /*19880*/  FMUL.FTZ R39, R39, c[0x0][0x320] ;  /* 0x0000c80027277a20 */ /* 0x000fe40000410000 */
[----:B-----5:R-:W-:Y:S03]  /*19890*/  FMUL.FTZ R21, R40, c[0x0][0x320] ;  /* 0x0000c80028157a20 */ /* 0x020fe60000410000 */
[----:B------:R2:W2:Y:S01]  /*198a0*/  MUFU.TANH R133, R12 ;  /* 0x0000000c00857308 */ /* 0x0004a20000002400 */
[----:B------:R-:W-:Y:S03]  /*198b0*/  HMMA.16816.F32.BF16 R48, R192, R10, R48 ;  /* 0x0000000ac030723c */ /* 0x000fe60000041830 */
[----:B-1----:R-:W-:Y:S02]  /*198c0*/  FMUL.FTZ R24, R37, c[0x0][0x320] ;  /* 0x0000c80025187a20 */ /* 0x002fe40000410000 */
[----:B------:R-:W-:Y:S02]  /*198d0*/  FMUL.FTZ R20, R41, c[0x0][0x320] ;  /* 0x0000c80029147a20 */ /* 0x000fe40000410000 */
[----:B------:R-:W-:Y:S02]  /*198e0*/  FMUL.FTZ R42, R42, c[0x0][0x320] ;  /* 0x0000c8002a2a7a20 */ /* 0x000fe40000410000 */
[----:B------:R1:W1:Y:S03]  /*198f0*/  MUFU.TANH R132, R13 ;  /* 0x0000000d00847308 */ /* 0x0002660000002400 */
[----:B------:R-:W-:Y:S02]  /*19900*/  FMUL.FTZ R43, R43, c[0x0][0x320] ;  /* 0x0000c8002b2b7a20 */ /* 0x000fe40000410000 */
[----:B---3--:R-:W-:Y:S02]  /*19910*/  FMUL.FTZ R25, R36, c[0x0][0x320] ;  /* 0x0000c80024197a20 */ /* 0x008fe40000410000 */
        /* <DEDUP_REMOVED lines=38> */
[----:B------:R-:W-:Y:S01]  /*19b80*/  IMAD.MOV.U32 R225, RZ, RZ, c[0x0][0x2b8] ;  /* 0x0000ae00ffe17624 */ /* 0x000fe200078e00ff */
[----:B------:R-:W3:Y:S04]  /*19b90*/  LDL R0, [R1] ;  /* 0x0000000001007983 */ /* 0x000ee80000100800 */
[----:B------:R-:W4:Y:S01]  /*19ba0*/  LDL.64 R226, [R1+0x18] ;  /* 0x0000180001e27983 */ /* 0x000f220000100a00 */
[----:B------:R-:W-:Y:S03]  /*19bb0*/  ISETP.NE.AND P4, PT, R225, 0x1, PT ;  /* 0x00000001e100780c */ /* 0x000fe60003f85270 */
[----:B------:R-:W5:Y:S01]  /*19bc0*/  LDL R222, [R1+0x20] ;  /* 0x0000200001de7983 */ /* 0x000f620000100800 */
[----:B--2---:R-:W-:Y:S03]  /*19bd0*/  IMAD R2, R216, 0x60, R223 ;  /* 0x00000060d8027824 */ /* 0x004fe600078e02df */
[----:B------:R-:W2:Y:S01]  /*19be0*/  S2R R223, SR_CTAID.Y ;  /* 0x0000000000df7919 */ /* 0x000ea20000002600 */
[----:B---3--:R-:W-:Y:S02]  /*19bf0*/  ISETP.GT.AND P3, PT, R0, 0x5f, PT ;  /* 0x0000005f0000780c */ /* 0x008fe40003f64270 */
[----:B------:R-:W-:Y:S05]  /*19c00*/  IADD3 R2, R2, -0x60, R0 ;  /* 0xffffffa002027810 */ /* 0x000fea0007ffe000 */
[----:B------:R-:W-:Y:S04]  /*19c10*/  @P4 IMAD.HI.U32 R3, R2, c[0x0][0x2bc], RZ ;  /* 0x0000af0002034a27 */ /* 0x000fe800078e00ff */
[----:B------:R-:W-:Y:S01]  /*19c20*/  IMAD.MOV.U32 R0, RZ, RZ, R2 ;  /* 0x000000ffff007224 */ /* 0x000fe200078e0002 */
[----:B------:R-:W-:Y:S04]  /*19c30*/  @P4 SHF.R.U32.HI R0, RZ, c[0x0][0x2c0], R3 ;  /* 0x0000b000ff004a19 */ /* 0x000fe80000011603 */
[C---:B----4-:R-:W-:Y:S04]  /*19c40*/  @!P3 IADD3 R3, P0, R0.reuse, R226, RZ ;  /* 0x000000e20003b210 */ /* 0x050fe80007f1e0ff */
[----:B-----5:R-:W-:Y:S01]  /*19c50*/  @!P3 LEA.HI.X.SX32 R5, R0, R222, 0x1, P0 ;  /* 0x000000de0005b211 */ /* 0x020fe200000f0eff */
[----:B------:R-:W-:Y:S01]  /*19c60*/  IMAD.MOV R0, RZ, RZ, -R0 ;  /* 0x000000ffff007224 */ /* 0x000fe200078e0a00 */
[----:B------:R-:W-:Y:S01]  /*19c70*/  @!P3 LEA R4, P0, R3, c[0x0][0x2a0], 0x2 ;  /* 0x0000a8000304ba11 */ /* 0x000fe200078010ff */
[----:B--2---:R-:W-:Y:S01]  /*19c80*/  IMAD.WIDE.U32 R226, R223, c[0x0][0x1e8], RZ ;  /* 0x00007a00dfe27a25 */ /* 0x004fe200078e00ff */
[----:B------:R-:W-:Y:S02]  /*19c90*/  SHF.R.S32.HI R222, RZ, 0x1f, R223 ;  /* 0x0000001fffde7819 */ /* 0x000fe400000114df */
[----:B------:R-:W-:Y:S01]  /*19ca0*/  @!P3 LEA.HI.X R5, R3, c[0x0][0x2a4], R5, 0x2, P0 ;  /* 0x0000a9000305ba11 */ /* 0x000fe200000f1405 */
[----:B------:R-:W-:Y:S02]  /*19cb0*/  IMAD R220, R0, c[0x0][0x2b8], R2 ;  /* 0x0000ae0000dc7a24 */ /* 0x000fe400078e0202 */
[----:B------:R-:W-:Y:S02]  /*19cc0*/  IMAD R222, R222, c[0x0][0x1e8], RZ ;  /* 0x00007a00dede7a24 */ /* 0x000fe400078e02ff */
[----:B------:R-:W2:Y:S01]  /*19cd0*/  @!P3 LDG.E R217, [R4.64] ;  /* 0x0000001204d9b981 */ /* 0x000ea2000c1e1900 */
[----:B------:R-:W-:Y:S01]  /*19ce0*/  SHF.R.S32.HI R0, RZ, 0x1f, R220 ;  /* 0x0000001fff007819 */ /* 0x000fe200000114dc */
[----:B------:R-:W-:Y:S04]  /*19cf0*/  IMAD.WIDE.U32 R2, R220, c[0x0][0x1e0], RZ ;  /* 0x00007800dc027a25 */ /* 0x000fe800078e00ff */
        /* <DEDUP_REMOVED lines=17> */
[----:B------:R5:W-:Y:S04]  /*19e10*/  SHFL.IDX PT, R14, R0, 0x2, 0x181f ;  /* 0x00581f00000e7f89 */ /* 0x000be800000e0000 */
[----:B------:R-:W1:Y:S01]  /*19e20*/  SHFL.IDX PT, R2, R2, 0x2, 0x181f ;  /* 0x00581f0002027f89 */ /* 0x000e6200000e0000 */
[C---:B--2---:R-:W-:Y:S04]  /*19e30*/  IADD3 R12, P0, R3.reuse, R241, RZ ;  /* 0x000000f1030c7210 */ /* 0x044fe80007f1e0ff */
[----:B-1-3--:R-:W-:Y:S02]  /*19e40*/  IADD3.X R13, R4, R221, RZ, P0, !PT ;  /* 0x000000dd040d7210 */ /* 0x00afe400007fe4ff */
[-C--:B------:R-:W-:Y:S03]  /*19e50*/  IADD3 R10, P0, R3, R218.reuse, RZ ;  /* 0x000000da030a7210 */ /* 0x080fe60007f1e0ff */
[----:B------:R1:W-:Y:S01]  /*19e60*/  LDGSTS.E.BYPASS.LTC128B.128 [R219+0x8100], [R12.64], !P2 ;  /* 0x081000000cdb7fae */ /* 0x0003e2000d101d52 */
[----:B-----5:R-:W-:Y:S05]  /*19e70*/  SHF.L.U64.HI R0, R230, 0x1, R251 ;  /* 0x00000001e6007819 */ /* 0x020fea00000102fb */
[--C-:B------:R-:W-:Y:S01]  /*19e80*/  IMAD.X R11, R4, 0x1, R0.reuse, P0 ;  /* 0x00000001040b7824 */ /* 0x100fe200000e0600 */
[CC--:B------:R-:W-:Y:S04]  /*19e90*/  IADD3 R8, P0, R6.reuse, R241.reuse, RZ ;  /* 0x000000f106087210 */ /* 0x0c0fe80007f1e0ff */
[----:B------:R1:W-:Y:S01]  /*19ea0*/  LDGSTS.E.BYPASS.LTC128B.128 [R219+0xb100], [R10.64], !P1 ;  /* 0x0b1000000adb7fae */ /* 0x0003e2000c901d52 */
[C-C-:B----4-:R-:W-:Y:S01]  /*19eb0*/  IMAD.X R9, R5.reuse, 0x1, R221.reuse, P0 ;  /* 0x0000000105097824 */ /* 0x150fe200000e06dd */
[-C--:B------:R-:W-:Y:S04]  /*19ec0*/  IADD3 R6, P0, R6, R218.reuse, RZ ;  /* 0x000000da06067210 */ /* 0x080fe80007f1e0ff */
[----:B------:R1:W-:Y:S01]  /*19ed0*/  LDGSTS.E.BYPASS.LTC128B.128 [R219+0x9100], [R8.64], !P2 ;  /* 0x0910000008db7fae */ /* 0x0003e2000d101d52 */
[----:B------:R-:W-:Y:S01]  /*19ee0*/  IMAD.X R7, R5, 0x1, R0, P0 ;  /* 0x0000000105077824 */ /* 0x000fe200000e0600 */
[----:B------:R-:W-:Y:S04]  /*19ef0*/  IADD3 R4, P0, R2, R218, RZ ;  /* 0x000000da02047210 */ /* 0x000fe80007f1e0ff */
[----:B------:R1:W-:Y:S01]  /*19f00*/  LDGSTS.E.BYPASS.LTC128B.128 [R219+0xc100], [R6.64], !P1 ;  /* 0x0c10000006db7fae */ /* 0x0003e2000c901d52 */
[----:B------:R-:W-:Y:S02]  /*19f10*/  IADD3.X R5, R14, R0, RZ, P0, !PT ;  /* 0x000000000e057210 */ /* 0x000fe400007fe4ff */
[----:B------:R-:W-:Y:S05]  /*19f20*/  IADD3 R2, P0, R2, R241, RZ ;  /* 0x000000f102027210 */ /* 0x000fea0007f1e0ff */
[----:B------:R-:W-:Y:S05]  /*19f30*/  IMAD.X R3, R14, 0x1, R221, P0 ;  /* 0x000000010e037824 */ /* 0x000fea00000e06dd */
[----:B------:R1:W-:Y:S04]  /*19f40*/  LDGSTS.E.BYPASS.LTC128B.128 [R219+0xa100], [R2.64], !P2 ;  /* 0x0a10000002db7fae */ /* 0x0003e8000d101d52 */
[----:B------:R1:W-:Y:S02]  /*19f50*/  LDGSTS.E.BYPASS.LTC128B.128 [R219+0xd100], [R4.64], !P1 ;  /* 0x0d10000004db7fae */ /* 0x0003e4000c901d52 */
.L_x_430:
        /* <DEDUP_REMOVED lines=13> */
[C---:B------:R-:W-:Y:S02]  /*1a030*/  IADD3 R0, -R250.reuse, 0x1, R2 ;  /* 0x00000001fa007810 */ /* 0x040fe40007ffe102 */
[----:B------:R-:W-:Y:S02]  /*1a040*/  IADD3 R8, -R250, R2, RZ ;  /* 0x00000002fa087210 */ /* 0x000fe40007ffe1ff */
[----:B---3--:R-:W-:Y:S04]  /*1a050*/  IADD3 R0, -R13, R0, R14 ;  /* 0x000000000d007210 */ /* 0x008fe80007ffe10e */
[C---:B------:R-:W-:Y:S02]  /*1a060*/  IADD3 R7, R0.reuse, c[0x0][0x328], RZ ;  /* 0x0000ca0000077a10 */ /* 0x040fe40007ffe0ff */
[----:B------:R-:W-:Y:S04]  /*1a070*/  IADD3 R6, R0, UR4, RZ ;  /* 0x0000000400067c10 */ /* 0x000fe8000fffe0ff */
[----:B-1----:R-:W-:Y:S01]  /*1a080*/  IADD3 R0, R6, R4, RZ ;  /* 0x0000000406007210 */ /* 0x002fe20007ffe0ff */
        /* <DEDUP_REMOVED lines=15> */
.L_x_433:
[----:B------:R-:W-:Y:S04]  /*1a180*/  MOV R9, c[0x0][0x32c] ;  /* 0x0000cb0000097a02 */ /* 0x000fe80000000f00 */
[----:B------:R-:W-:Y:S11]  /*1a190*/  ISETP.NE.AND P0, PT, R9, 0x1, PT ;  /* 0x000000010900780c */ /* 0x000ff60003f05270 */
[----:B------:R-:W-:Y:S02]  /*1a1a0*/  @!UPT UIADD3 URZ, URZ, URZ, URZ ;  /* 0x0000003f3f3ff290 */ /* 0x000fe4000fffe03f */
[----:B------:R-:W-:Y:S05]  /*1a1b0*/  @P0 IMAD.HI.U32 R9, R4, c[0x0][0x330], RZ ;  /* 0x0000cc0004090a27 */ /* 0x000fea00078e00ff */
[----:B------:R-:W-:Y:S02]  /*1a1c0*/  @P0 SHF.R.U32.HI R4, RZ, c[0x0][0x334], R9 ;  /* 0x0000cd00ff040a19 */ /* 0x000fe40000011609 */
.L_x_434:
[----:B------:R-:W-:Y:S05]  /*1a1d0*/  BSYNC B0 ;  /* 0x0000000000007941 */ /* 0x000fea0003800000 */
.L_x_432:
[----:B------:R-:W-:Y:S05]  /*1a1e0*/  IMAD R4, R4, c[0x0][0x32c], R8 ;  /* 0x0000cb0004047a24 */ /* 0x000fea00078e0208 */
[----:B------:R-:W-:Y:S02]  /*1a1f0*/  IADD3 R9, R4, c[0x0][0x32c], RZ ;  /* 0x0000cb0004097a10 */ /* 0x000fe40007ffe0ff */
[----:B------:R-:W-:Y:S02]  /*1a200*/  IMNMX R0, R0, R4, !PT ;  /* 0x0000000400007217 */ /* 0x000fe40007800200 */
[----:B------:R-:W-:Y:S02]  /*1a210*/  IMNMX R3, R3, R9, PT ;  /* 0x0000000903037217 */ /* 0x000fe40003800200 */
.L_x_431:
[C---:B------:R-:W-:Y:S02]  /*1a220*/  ISETP.GE.AND P0, PT, R2.reuse, 0x2, PT ;  /* 0x000000020200780c */ /* 0x040fe40003f06270 */
[C---:B------:R-:W-:Y:S02]  /*1a230*/  ISETP.GE.AND P1, PT, R2.reuse, 0x9, PT ;  /* 0x000000090200780c */ /* 0x040fe40003f26270 */
[----:B------:R-:W-:Y:S02]  /*1a240*/  LOP3.LUT R215, R215, 0xfffeffff, RZ, 0xc0, !PT ;  /* 0xfffeffffd7d77812 */ /* 0x000fe400078ec0ff */
[C---:B------:R-:W-:Y:S02]  /*1a250*/  ISETP.GE.AND P6, PT, R2.reuse, 0x49, PT ;  /* 0x000000490200780c */ /* 0x040fe40003fc6270 */
[C---:B------:R-:W-:Y:S02]  /*1a260*/  ISETP.GE.AND P5, PT, R2.reuse, 0x4a, PT ;  /* 0x0000004a0200780c */ /* 0x040fe40003fa6270 */
[C---:B------:R-:W-:Y:S02]  /*1a270*/  ISETP.GE.AND P4, PT, R2.reuse, 0x51, PT ;  /* 0x000000510200780c */ /* 0x040fe40003f86270 */
[----:B------:R-:W-:Y:S02]  /*1a280*/  ISETP.GE.AND P3, PT, R2, 0x52, PT ;  /* 0x000000520200780c */ /* 0x000fe40003f66270 */
        /* <DEDUP_REMOVED lines=104> */
[----:B------:R-:W-:Y:S02]  /*1a910*/  ISETP.GT.AND P0, PT, R0, 0x49, !P5 ;  /* 0x000000490000780c */ /* 0x000fe40006f04270 */
[----:B------:R-:W-:Y:S02]  /*1a920*/  LOP3.LUT R215, R215, 0xfffdffff, RZ, 0xc0, !PT ;  /* 0xfffdffffd7d77812 */ /* 0x000fe400078ec0ff */
        /* <DEDUP_REMOVED lines=9> */
[C---:B------:R-:W-:Y:S04]  /*1a9c0*/  ISETP.LT.OR P0, PT, R3.reuse, 0x59, P0 ;  /* 0x000000590300780c */ /* 0x040fe80000701670 */
[----:B------:R-:W-:Y:S02]  /*1a9d0*/  FSEL R188, R16, -INF , !P0 ;  /* 0xff80000010bc7808 */ /* 0x000fe40004000000 */
[----:B------:R-:W-:Y:S04]  /*1a9e0*/  ISETP.GT.AND P0, PT, R0, RZ, !P1 ;  /* 0x000000ff0000720c */ /* 0x000fe80004f04270 */
[----:B------:R-:W-:Y:S04]  /*1a9f0*/  ISETP.LT.OR P0, PT, R3, 0x1, P0 ;  /* 0x000000010300780c */ /* 0x000fe80000701670 */
[----:B------:R-:W-:Y:S02]  /*1aa00*/  FSEL R9, R149, -INF , !P0 ;  /* 0xff80000095097808 */ /* 0x000fe40004000000 */
[----:B------:R-:W-:Y:S11]  /*1aa10*/  ISETP.GE.AND P0, PT, R2, 0x5a, PT ;  /* 0x0000005a0200780c */ /* 0x000ff60003f06270 */
[----:B------:R-:W-:Y:S02]  /*1aa20*/  @!UPT UIADD3 URZ, URZ, URZ, URZ ;  /* 0x0000003f3f3ff290 */ /* 0x000fe4000fffe03f */
[----:B------:R-:W-:Y:S02]  /*1aa30*/  @P0 LOP3.LUT R215, R215, 0x20000, RZ, 0xfc, !PT ;  /* 0x00020000d7d70812 */ /* 0x000fe400078efcff */
[----:B------:R-:W-:Y:S04]  /*1aa40*/  ISETP.GT.AND P0, PT, R0, 0x59, !P0 ;  /* 0x000000590000780c */ /* 0x000fe80004704270 */
[----:B------:R-:W-:Y:S02]  /*1aa50*/  ISETP.LT.OR P0, PT, R3, 0x5a, P0 ;  /* 0x0000005a0300780c */ /* 0x000fe40000701670 */
[----:B------:R-:W1:Y:S02]  /*1aa60*/  SHFL.IDX PT, R3, R5, 0x1, 0x1c1f ;  /* 0x003c1f0005037f89 */ /* 0x000e6400000e0000 */
[----:B------:R-:W-:Y:S02]  /*1aa70*/  FSEL R171, R15, -INF , !P0 ;  /* 0xff8000000fab7808 */ /* 0x000fe40004000000 */
[----:B------:R-:W-:Y:S01]  /*1aa80*/  ISETP.GE.AND P0, PT, R36, 0x1, PT ;  /* 0x000000012400780c */ /* 0x000fe20003f06270 */
[--C-:B-1----:R-:W-:Y:S02]  /*1aa90*/  IMAD.IADD R2, R7, 0x1, R3.reuse ;  /* 0x0000000107027824 */ /* 0x102fe400078e0203 */
[----:B------:R-:W-:Y:S10]  /*1aaa0*/  IMAD.IADD R0, R6, 0x1, R3 ;  /* 0x0000000106007824 */ /* 0x000ff400078e0203 */
        /* <DEDUP_REMOVED lines=14> */
.L_x_437:
[----:B------:R-:W-:Y:S04]  /*1ab90*/  MOV R4, c[0x0][0x32c] ;  /* 0x0000cb0000047a02 */ /* 0x000fe80000000f00 */
[----:B------:R-:W-:Y:S11]  /*1aba0*/  ISETP.NE.AND P0, PT, R4, 0x1, PT ;  /* 0x000000010400780c */ /* 0x000ff60003f05270 */
[----:B------:R-:W-:Y:S02]  /*1abb0*/  @!UPT UIADD3 URZ, URZ, URZ, URZ ;  /* 0x0000003f3f3ff290 */ /* 0x000fe4000fffe03f */
[----:B------:R-:W-:Y:S05]  /*1abc0*/  @P0 IMAD.HI.U32 R4, R3, c[0x0][0x330], RZ ;  /* 0x0000cc0003040a27 */ /* 0x000fea00078e00ff */
[----:B------:R-:W-:Y:S02]  /*1abd0*/  @P0 SHF.R.U32.HI R3, RZ, c[0x0][0x334], R4 ;  /* 0x0000cd00ff030a19 */ /* 0x000fe40000011604 */
.L_x_438:
[----:B------:R-:W-:Y:S05]  /*1abe0*/  BSYNC B0 ;  /* 0x0000000000007941 */ /* 0x000fea0003800000 */
.L_x_436:
[----:B------:R-:W-:Y:S05]  /*1abf0*/  IMAD R3, R3, c[0x0][0x32c], R8 ;  /* 0x0000cb0003037a24 */ /* 0x000fea00078e0208 */
[----:B------:R-:W-:Y:S02]  /*1ac00*/  IADD3 R4, R3, c[0x0][0x32c], RZ ;  /* 0x0000cb0003047a10 */ /* 0x000fe40007ffe0ff */
[----:B------:R-:W-:Y:S02]  /*1ac10*/  IMNMX R0, R0, R3, !PT ;  /* 0x0000000300007217 */ /* 0x000fe40007800200 */
[----:B------:R-:W-:Y:S02]  /*1ac20*/  IMNMX R2, R2, R4, PT ;  /* 0x0000000402027217 */ /* 0x000fe40003800200 */
.L_x_435:
[----:B------:R-:W-:Y:S01]  /*1ac30*/  ISETP.GT.AND P0, PT, R0, RZ, !P1 ;  /* 0x000000ff0000720c */ /* 0x000fe20004f04270 */
[----:B------:R-:W-:Y:S01]  /*1ac40*/  LDSM.16.MT88.4 R44, [R197+0x3100] ;  /* 0x00310000c52c783b */ /* 0x000fe20000004200 */
[----:B------:R-:W-:Y:S02]  /*1ac50*/  LOP3.LUT P1, RZ, R215, 0x800, RZ, 0xc0, !PT ;  /* 0x00000800d7ff7812 */ /* 0x000fe4000782c0ff */
        /* <DEDUP_REMOVED lines=50> */
[C---:B------:R-:W-:Y:S02]  /*1af80*/  LOP3.LUT P0, RZ, R215.reuse, 0x200, RZ, 0xc0, !PT ;  /* 0x00000200d7ff7812 */ /* 0x040fe4000780c0ff */
[----:B------:R-:W-:Y:S02]  /*1af90*/  LOP3.LUT P1, RZ, R215, 0x1, RZ, 0xc0, !PT ;  /* 0x00000001d7ff7812 */ /* 0x000fe4000782c0ff */
        /* <DEDUP_REMOVED lines=37> */
[----:B------:R-:W-:Y:S03]  /*1b1f0*/  ISETP.LT.OR P0, PT, R2, 0x32, P0 ;  /* 0x000000320200780c */ /* 0x000fe60000701670 */
[----:B------:R-:W-:Y:S01]  /*1b200*/  SHFL.BFLY PT, R13, R3, 0x2, 0x1f ;  /* 0x0c401f00030d7f89 */ /* 0x000fe200000e0000 */
[----:B------:R-:W-:Y:S02]  /*1b210*/  FSEL R148, R31, -INF , !P0 ;  /* 0xff8000001f947808 */ /* 0x000fe40004000000 */
[C---:B------:R-:W-:Y:S02]  /*1b220*/  LOP3.LUT P0, RZ, R215.reuse, 0x8, RZ, 0xc0, !PT ;  /* 0x00000008d7ff7812 */ /* 0x040fe4000780c0ff */
[----:B------:R-:W-:Y:S02]  /*1b230*/  FMNMX.FTZ R8, R148, R8, !PT ;  /* 0x0000000894087209 */ /* 0x000fe40007810000 */
[----:B------:R-:W-:Y:S01]  /*1b240*/  ISETP.GT.AND P0, PT, R0, 0x38, !P0 ;  /* 0x000000380000780c */ /* 0x000fe20004704270 */
[----:B------:R-:W-:Y:S03]  /*1b250*/  LDSM.16.MT88.4 R28, [R201+0x100] ;  /* 0x00010000c91c783b */ /* 0x000fe60000004200 */
        /* <DEDUP_REMOVED lines=12> */
[----:B------:R-:W-:Y:S02]  /*1b320*/  ISETP.GT.AND P0, PT, R0, 0x41, !P1 ;  /* 0x000000410000780c */ /* 0x000fe40004f04270 */
        /* <DEDUP_REMOVED lines=9> */
[----:B------:R-:W-:Y:S02]  /*1b3c0*/  ISETP.GT.AND P0, PT, R0, 0x49, !P5 ;  /* 0x000000490000780c */ /* 0x000fe40006f04270 */
        /* <DEDUP_REMOVED lines=8> */
[----:B------:R-:W-:Y:S04]  /*1b450*/  ISETP.LT.OR P0, PT, R2, 0x52, P0 ;  /* 0x000000520200780c */ /* 0x000fe80000701670 */
[----:B------:R-:W-:Y:S02]  /*1b460*/  FSEL R167, R22, -INF , !P0 ;  /* 0xff80000016a77808 */ /* 0x000fe40004000000 */
[----:B------:R-:W-:Y:S01]  /*1b470*/  ISETP.GT.AND P0, PT, R0, 0x58, !P2 ;  /* 0x000000580000780c */ /* 0x000fe20005704270 */
[----:B------:R-:W-:Y:S03]  /*1b480*/  LDSM.16.MT88.4 R20, [R198+0x100] ;  /* 0x00010000c614783b */ /* 0x000fe60000004200 */
[----:B------:R-:W-:Y:S04]  /*1b490*/  ISETP.LT.OR P0, PT, R2, 0x59, P0 ;  /* 0x000000590200780c */ /* 0x000fe80000701670 */
[----:B------:R-:W-:Y:S02]  /*1b4a0*/  FSEL R170, R19, -INF , !P0 ;  /* 0xff80000013aa7808 */ /* 0x000fe40004000000 */
[----:B------:R-:W-:Y:S02]  /*1b4b0*/  ISETP.GT.AND P0, PT, R0, 0x59, !P1 ;  /* 0x000000590000780c */ /* 0x000fe40004f04270 */
[----:B------:R-:W-:Y:S02]  /*1b4c0*/  FMNMX.FTZ R0, R165, R8, !PT ;  /* 0x00000008a5007209 */ /* 0x000fe40007810000 */
[----:B------:R-:W-:Y:S02]  /*1b4d0*/  ISETP.LT.OR P0, PT, R2, 0x5a, P0 ;  /* 0x0000005a0200780c */ /* 0x000fe40000701670 */
[----:B------:R-:W-:Y:S02]  /*1b4e0*/  FMNMX.FTZ R0, R167, R0, !PT ;  /* 0x00000000a7007209 */ /* 0x000fe40007810000 */
[----:B------:R-:W-:Y:S02]  /*1b4f0*/  FSEL R71, R51, -INF , !P0 ;  /* 0xff80000033477808 */ /* 0x000fe40004000000 */
[----:B------:R-:W-:Y:S04]  /*1b500*/  FMNMX.FTZ R0, R170, R0, !PT ;  /* 0x00000000aa007209 */ /* 0x000fe80007810000 */
[----:B------:R-:W-:Y:S05]  /*1b510*/  FMNMX.FTZ R0, R71, R0, !PT ;  /* 0x0000000047007209 */ /* 0x000fea0007810000 */
[----:B------:R-:W1:Y:S02]  /*1b520*/  SHFL.BFLY PT, R2, R0, 0x2, 0x1f ;  /* 0x0c401f0000027f89 */ /* 0x000e6400000e0000 */
[----:B-1----:R-:W-:Y:S02]  /*1b530*/  FMNMX.FTZ R2, R0, R2, !PT ;  /* 0x0000000200027209 */ /* 0x002fe40007810000 */
[----:B------:R-:W-:Y:S05]  /*1b540*/  FMNMX.FTZ R3, R3, R13, !PT ;  /* 0x0000000d03037209 */ /* 0x000fea0007810000 */
[----:B------:R-:W1:Y:S02]  /*1b550*/  SHFL.BFLY PT, R68, R3, 0x1, 0x1f ;  /* 0x0c201f0003447f89 */ /* 0x000e6400000e0000 */
[----:B-1----:R-:W-:Y:S06]  /*1b560*/  FMNMX.FTZ R68, R3, R68, !PT ;  /* 0x0000004403447209 */ /* 0x002fec0007810000 */
[----:B------:R-:W1:Y:S01]  /*1b570*/  SHFL.BFLY PT, R3, R2, 0x1, 0x1f ;  /* 0x0c201f0002037f89 */ /* 0x000e6200000e0000 */
[C---:B------:R-:W-:Y:S01]  /*1b580*/  FSETP.NEU.FTZ.AND P0, PT, R68.reuse, -INF , PT ;  /* 0xff8000004400780b */ /* 0x040fe20003f1d000 */
[C---:B------:R-:W-:Y:S03]  /*1b590*/  FMUL.FTZ R132, R68.reuse, c[0x0][0x2d0] ;  /* 0x0000b40044847a20 */ /* 0x040fe60000410000 */
[----:B------:R-:W-:Y:S02]  /*1b5a0*/  FSEL R0, R68, RZ, P0 ;  /* 0x000000ff44007208 */ /* 0x000fe40000000000 */
[----:B------:R-:W-:Y:S03]  /*1b5b0*/  FSEL R132, R132, RZ, P0 ;  /* 0x000000ff84847208 */ /* 0x000fe60000000000 */
[----:B------:R-:W-:Y:S02]  /*1b5c0*/  FADD.FTZ R0, -R0, R69 ;  /* 0x0000004500007221 */ /* 0x000fe40000010100 */
[--C-:B------:R-:W-:Y:S02]  /*1b5d0*/  FFMA.FTZ R12, R12, c[0x0][0x2d0], -R132.reuse ;  /* 0x0000b4000c0c7a23 */ /* 0x100fe40000010884 */
[----:B------:R-:W-:Y:S02]  /*1b5e0*/  FMUL.FTZ R0, R0, c[0x0][0x2d0] ;  /* 0x0000b40000007a20 */ /* 0x000fe40000410000 */
[----:B------:R2:W-:Y:S01]  /*1b5f0*/  MUFU.EX2 R238, R12 ;  /* 0x0000000c00ee7308 */ /* 0x0005e20000000800 */
[--C-:B------:R-:W-:Y:S02]  /*1b600*/  FFMA.FTZ R9, R9, c[0x0][0x2d0], -R132.reuse ;  /* 0x0000b40009097a23 */ /* 0x100fe40000010884 */
[--C-:B------:R-:W-:Y:S02]  /*1b610*/  FFMA.FTZ R11, R11, c[0x0][0x2d0], -R132.reuse ;  /* 0x0000b4000b0b7a23 */ /* 0x100fe40000010884 */
[----:B------:R-:W-:Y:S01]  /*1b620*/  FFMA.FTZ R10, R10, c[0x0][0x2d0], -R132 ;  /* 0x0000b4000a0a7a23 */ /* 0x000fe20000010884 */
[----:B-1----:R-:W-:Y:S04]  /*1b630*/  FMNMX.FTZ R3, R3, R2, !PT ;  /* 0x0000000203037209 */ /* 0x002fe80007810000 */
[----:B------:R1:W3:Y:S01]  /*1b640*/  MUFU.EX2 R2, R0 ;  /* 0x0000000000027308 */ /* 0x0002e20000000800 */
[C---:B------:R-:W-:Y:S01]  /*1b650*/  FSETP.NEU.FTZ.AND P0, PT, R3.reuse, -INF , PT ;  /* 0xff8000000300780b */ /* 0x040fe20003f1d000 */
[----:B------:R-:W-:Y:S05]  /*1b660*/  FMUL.FTZ R69, R3, c[0x0][0x2d0] ;  /* 0x0000b40003457a20 */ /* 0x000fea0000410000 */
[----:B------:R-:W-:Y:S03]  /*1b670*/  FSEL R69, R69, RZ, P0 ;  /* 0x000000ff45457208 */ /* 0x000fe60000000000 */
[----:B------:R4:W-:Y:S02]  /*1b680*/  MUFU.EX2 R237, R9 ;  /* 0x0000000900ed7308 */ /* 0x0009e40000000800 */
[--C-:B------:R-:W-:Y:S01]  /*1b690*/  FFMA.FTZ R4, R4, c[0x0][0x2d0], -R69.reuse ;  /* 0x0000b40004047a23 */ /* 0x100fe20000010845 */
[----:B--2---:R-:W2:Y:S01]  /*1b6a0*/  LDSM.16.MT88.4 R12, [R197+0x100] ;  /* 0x00010000c50c783b */ /* 0x004ea20000004200 */
[--C-:B------:R-:W-:Y:S02]  /*1b6b0*/  FFMA.FTZ R6, R6, c[0x0][0x2d0], -R69.reuse ;  /* 0x0000b40006067a23 */ /* 0x100fe40000010845 */
[--C-:B------:R-:W-:Y:S02]  /*1b6c0*/  FFMA.FTZ R5, R5, c[0x0][0x2d0], -R69.reuse ;  /* 0x0000b40005057a23 */ /* 0x100fe40000010845 */
[--C-:B------:R-:W-:Y:S02]  /*1b6d0*/  FFMA.FTZ R7, R7, c[0x0][0x2d0], -R69.reuse ;  /* 0x0000b40007077a23 */ /* 0x100fe40000010845 */
[----:B------:R-:W5:Y:S01]  /*1b6e0*/  MUFU.EX2 R240, R11 ;  /* 0x0000000b00f07308 */ /* 0x000f620000000800 */
[----:B-1----:R-:W-:Y:S01]  /*1b6f0*/  FSEL R0, R3, RZ, P0 ;  /* 0x000000ff03007208 */ /* 0x002fe20000000000 */
[----:B---3--:R-:W-:Y:S01]  /*1b700*/  FMUL.FTZ R8, R2, R80 ;  /* 0x0000005002087220 */ /* 0x008fe20000410000 */
[----:B------:R-:W-:Y:S01]  /*1b710*/  ISETP.GT.AND P0, PT, R216, R252, PT ;  /* 0x000000fcd800720c */ /* 0x000fe20003f04270 */
[----:B------:R-:W-:Y:S02]  /*1b720*/  FMUL.FTZ R16, R2, R88 ;  /* 0x0000005802107220 */ /* 0x000fe40000410000 */
[----:B------:R-:W-:Y:S04]  /*1b730*/  FADD.FTZ R0, -R0, R70 ;  /* 0x0000004600007221 */ /* 0x000fe80000010100 */
[----:B------:R-:W1:Y:S01]  /*1b740*/  MUFU.EX2 R239, R10 ;  /* 0x0000000a00ef7308 */ /* 0x000e620000000800 */
[----:B------:R-:W-:Y:S02]  /*1b750*/  FMUL.FTZ R17, R2, R89 ;  /* 0x0000005902117220 */ /* 0x000fe40000410000 */
[----:B------:R-:W-:Y:S02]  /*1b760*/  FMUL.FTZ R0, R0, c[0x0][0x2d0] ;  /* 0x0000b40000007a20 */ /* 0x000fe40000410000 */
[C---:B----4-:R-:W-:Y:S02]  /*1b770*/  FMUL.FTZ R9, R2.reuse, R81 ;  /* 0x0000005102097220 */ /* 0x050fe40000410000 */
[C---:B------:R-:W-:Y:S02]  /*1b780*/  FMUL.FTZ R24, R2.reuse, R96 ;  /* 0x0000006002187220 */ /* 0x040fe40000410000 */
[C---:B------:R-:W-:Y:S01]  /*1b790*/  FMUL.FTZ R25, R2.reuse, R97 ;  /* 0x0000006102197220 */ /* 0x040fe20000410000 */
[----:B------:R3:W-:Y:S01]  /*1b7a0*/  MUFU.EX2 R168, R4 ;  /* 0x0000000400a87308 */ /* 0x0007e20000000800 */
[--C-:B------:R-:W-:Y:S02]  /*1b7b0*/  FFMA.FTZ R70, R133, c[0x0][0x2d0], -R69.reuse ;  /* 0x0000b40085467a23 */ /* 0x100fe40000010845 */
[----:B------:R-:W-:Y:S01]  /*1b7c0*/  FMUL.FTZ R32, R2, R104 ;  /* 0x0000006802207220 */ /* 0x000fe20000410000 */
[----:B-----5:R-:W-:Y:S01]  /*1b7d0*/  F2FP.BF16.PACK_AB R72, R240, R237 ;  /* 0x000000edf048723e */ /* 0x020fe200000010ff */
[C---:B------:R-:W-:Y:S02]  /*1b7e0*/  FMUL.FTZ R33, R2.reuse, R105 ;  /* 0x0000006902217220 */ /* 0x040fe40000410000 */
[C---:B------:R-:W-:Y:S02]  /*1b7f0*/  FMUL.FTZ R52, R2.reuse, R52 ;  /* 0x0000003402347220 */ /* 0x040fe40000410000 */
[C---:B------:R-:W-:Y:S01]  /*1b800*/  FMUL.FTZ R53, R2.reuse, R53 ;  /* 0x0000003502357220 */ /* 0x040fe20000410000 */
[----:B------:R-:W4:Y:S01]  /*1b810*/  MUFU.EX2 R236, R6 ;  /* 0x0000000600ec7308 */ /* 0x000f220000000800 */
[C---:B------:R-:W-:Y:S02]  /*1b820*/  FMUL.FTZ R56, R2.reuse, R56 ;  /* 0x0000003802387220 */ /* 0x040fe40000410000 */
[----:B------:R-:W-:Y:S01]  /*1b830*/  FMUL.FTZ R57, R2, R57 ;  /* 0x0000003902397220 */ /* 0x000fe20000410000 */
[----:B-1----:R-:W-:Y:S01]  /*1b840*/  F2FP.BF16.PACK_AB R74, R238, R239 ;  /* 0x000000efee4a723e */ /* 0x002fe200000010ff */
[C---:B------:R-:W-:Y:S02]  /*1b850*/  FMUL.FTZ R60, R2.reuse, R60 ;  /* 0x0000003c023c7220 */ /* 0x040fe40000410000 */
[C---:B------:R-:W-:Y:S02]  /*1b860*/  FMUL.FTZ R61, R2.reuse, R61 ;  /* 0x0000003d023d7220 */ /* 0x040fe40000410000 */
[C---:B------:R-:W-:Y:S01]  /*1b870*/  FMUL.FTZ R64, R2.reuse, R64 ;  /* 0x0000004002407220 */ /* 0x040fe20000410000 */
[----:B------:R1:W-:Y:S01]  /*1b880*/  MUFU.EX2 R235, R5 ;  /* 0x0000000500eb7308 */ /* 0x0003e20000000800 */
[C---:B------:R-:W-:Y:S02]  /*1b890*/  FMUL.FTZ R65, R2.reuse, R65 ;  /* 0x0000004102417220 */ /* 0x040fe40000410000 */
[----:B---3--:R-:W-:Y:S07]  /*1b8a0*/  FMUL.FTZ R4, R2, R76 ;  /* 0x0000004c02047220 */ /* 0x008fee0000410000 */
[----:B------:R-:W3:Y:S01]  /*1b8b0*/  MUFU.EX2 R234, R7 ;  /* 0x0000000700ea7308 */ /* 0x000ee20000000800 */
[----:B----4-:R-:W-:Y:S09]  /*1b8c0*/  F2FP.BF16.PACK_AB R73, R236, R168 ;  /* 0x000000a8ec49723e */ /* 0x010ff200000010ff */
[----:B------:R-:W4:Y:S01]  /*1b8d0*/  MUFU.EX2 R0, R0 ;  /* 0x0000000000007308 */ /* 0x000f220000000800 */
[----:B-1----:R-:W-:Y:S01]  /*1b8e0*/  FMUL.FTZ R5, R2, R77 ;  /* 0x0000004d02057220 */ /* 0x002fe20000410000 */
[----:B---3--:R-:W-:Y:S01]  /*1b8f0*/  F2FP.BF16.PACK_AB R75, R234, R235 ;  /* 0x000000ebea4b723e */ /* 0x008fe200000010ff */
        /* <DEDUP_REMOVED lines=62> */
[--C-:B------:R-:W-:Y:S01]  /*1bce0*/  FFMA.FTZ R44, R48, c[0x0][0x2d0], -R132.reuse ;  /* 0x0000b400302c7a23 */ /* 0x100fe20000010884 */
[----:B------:R4:W-:Y:S01]  /*1bcf0*/  MUFU.EX2 R108, R70 ;  /* 0x00000046006c7308 */ /* 0x0009e20000000800 */
[C---:B------:R-:W-:Y:S03]  /*1bd00*/  FMUL.FTZ R45, R2.reuse, R117 ;  /* 0x00000075022d7220 */ /* 0x040fe60000410000 */
[--C-:B------:R-:W-:Y:S02]  /*1bd10*/  FFMA.FTZ R48, R49, c[0x0][0x2d0], -R132.reuse ;  /* 0x0000b40031307a23 */ /* 0x100fe40000010884 */
[C---:B-1----:R-:W-:Y:S02]  /*1bd20*/  FMUL.FTZ R40, R2.reuse, R112 ;  /* 0x0000007002287220 */ /* 0x042fe40000410000 */
[----:B------:R-:W-:Y:S01]  /*1bd30*/  LDSM.16.MT88.4 R112, [R197+0x5900] ;  /* 0x00590000c570783b */ /* 0x000fe20000004200 */
[----:B------:R-:W-:Y:S01]  /*1bd40*/  FMUL.FTZ R49, R2, R121 ;  /* 0x0000007902317220 */ /* 0x000fe20000410000 */
[----:B------:R1:W-:Y:S03]  /*1bd50*/  MUFU.EX2 R110, R44 ;  /* 0x0000002c006e7308 */ /* 0x0003e60000000800 */
[C---:B------:R-:W-:Y:S07]  /*1bd60*/  HMMA.16816.F32.BF16 R40, R72.reuse, R46, R40 ;  /* 0x0000002e4828723c */ /* 0x040fee0000041828 */
[C---:B------:R-:W-:Y:S01]  /*1bd70*/  FMUL.FTZ R47, R0.reuse, R119 ;  /* 0x00000077002f7220 */ /* 0x040fe20000410000 */
[----:B------:R5:W2:Y:S01]  /*1bd80*/  MUFU.EX2 R232, R48 ;  /* 0x0000003000e87308 */ /* 0x000aa20000000800 */
[----:B------:R-:W-:Y:S03]  /*1bd90*/  FMUL.FTZ R46, R0, R118 ;  /* 0x00000076002e7220 */ /* 0x000fe60000410000 */
[--C-:B----4-:R-:W-:Y:S02]  /*1bda0*/  FFMA.FTZ R70, R135, c[0x0][0x2d0], -R69.reuse ;  /* 0x0000b40087467a23 */ /* 0x110fe40000010845 */
[C---:B-1----:R-:W-:Y:S04]  /*1bdb0*/  FMUL.FTZ R44, R2.reuse, R116 ;  /* 0x00000074022c7220 */ /* 0x042fe80000410000 */
[----:B------:R1:W-:Y:S03]  /*1bdc0*/  MUFU.EX2 R116, R70 ;  /* 0x0000004600747308 */ /* 0x0003e60000000800 */
[C---:B------:R-:W-:Y:S03]  /*1bdd0*/  HMMA.16816.F32.BF16 R44, R72.reuse, R76, R44 ;  /* 0x0000004c482c723c */ /* 0x040fe6000004182c */
[----:B-----5:R-:W-:Y:S02]  /*1bde0*/  FMUL.FTZ R48, R2, R120 ;  /* 0x0000007802307220 */ /* 0x020fe40000410000 */
[----:B------:R-:W-:Y:S05]  /*1bdf0*/  LDSM.16.MT88.4 R120, [R198+0x5900] ;  /* 0x00590000c678783b */ /* 0x000fea0000004200 */
[C---:B------:R-:W-:Y:S03]  /*1be00*/  HMMA.16816.F32.BF16 R48, R72.reuse, R78, R48 ;  /* 0x0000004e4830723c */ /* 0x040fe60000041830 */
[----:B------:R-:W4:Y:S05]  /*1be10*/  LDSM.16.MT88.4 R76, [R197+0x900] ;  /* 0x00090000c54c783b */ /* 0x000f2a0000004200 */
[C---:B--2---:R-:W-:Y:S04]  /*1be20*/  HMMA.16816.F32.BF16 R52, R72.reuse, R80, R52 ;  /* 0x000000504834723c */ /* 0x044fe80000041834 */
[--C-:B-1----:R-:W-:Y:S04]  /*1be30*/  FFMA.FTZ R70, R136, c[0x0][0x2d0], -R69.reuse ;  /* 0x0000b40088467a23 */ /* 0x102fe80000010845 */
[C---:B------:R-:W-:Y:S01]  /*1be40*/  HMMA.16816.F32.BF16 R56, R72.reuse, R82, R56 ;  /* 0x000000524838723c */ /* 0x040fe20000041838 */
[----:B------:R1:W2:Y:S01]  /*1be50*/  MUFU.EX2 R229, R70 ;  /* 0x0000004600e57308 */ /* 0x0002a20000000800 */
[----:B------:R-:W5:Y:S06]  /*1be60*/  LDSM.16.MT88.4 R80, [R198+0x900] ;  /* 0x00090000c650783b */ /* 0x000f6c0000004200 */
[C---:B---3--:R-:W-:Y:S08]  /*1be70*/  HMMA.16816.F32.BF16 R60, R72.reuse, R84, R60 ;  /* 0x00000054483c723c */ /* 0x048ff0000004183c */
[----:B------:R-:W-:Y:S01]  /*1be80*/  HMMA.16816.F32.BF16 R64, R72, R86, R64 ;  /* 0x000000564840723c */ /* 0x000fe20000041840 */
[----:B------:R-:W3:Y:S06]  /*1be90*/  LDSM.16.MT88.4 R84, [R197+0x3900] ;  /* 0x00390000c554783b */ /* 0x000eec0000004200 */
[----:B------:R-:W-:Y:S01]  /*1bea0*/  F2FP.BF16.PACK_AB R72, R111, R233 ;  /* 0x000000e96f48723e */ /* 0x000fe200000010ff */
[--C-:B-1----:R-:W-:Y:S01]  /*1beb0*/  FFMA.FTZ R70, R138, c[0x0][0x2d0], -R132.reuse ;  /* 0x0000b4008a467a23 */ /* 0x102fe20000010884 */
[----:B------:R-:W-:Y:S03]  /*1bec0*/  F2FP.BF16.PACK_AB R74, R232, R110 ;  /* 0x0000006ee84a723e */ /* 0x000fe600000010ff */
[----:B------:R1:W-:Y:S01]  /*1bed0*/  MUFU.EX2 R226, R70 ;  /* 0x0000004600e27308 */ /* 0x0003e20000000800 */
[----:B------:R-:W-:Y:S02]  /*1bee0*/  F2FP.BF16.PACK_AB R73, R108, R109 ;  /* 0x0000006d6c49723e */ /* 0x000fe400000010ff */
[----:B--2---:R-:W-:Y:S07]  /*1bef0*/  F2FP.BF16.PACK_AB R75, R229, R116 ;  /* 0x00000074e54b723e */ /* 0x004fee00000010ff */
[C---:B----4-:R-:W-:Y:S08]  /*1bf00*/  HMMA.16816.F32.BF16 R4, R72.reuse, R76, R4 ;  /* 0x0000004c4804723c */ /* 0x050ff00000041804 */
[C---:B------:R-:W-:Y:S01]  /*1bf10*/  HMMA.16816.F32.BF16 R8, R72.reuse, R78, R8 ;  /* 0x0000004e4808723c */ /* 0x040fe20000041808 */
[----:B------:R-:W2:Y:S03]  /*1bf20*/  LDSM.16.MT88.4 R76, [R198+0x3900] ;  /* 0x00390000c64c783b */ /* 0x000ea60000004200 */
[--C-:B-1----:R-:W-:Y:S04]  /*1bf30*/  FFMA.FTZ R70, R140, c[0x0][0x2d0], -R132.reuse ;  /* 0x0000b4008c467a23 */ /* 0x102fe80000010884 */
[C---:B-----5:R-:W-:Y:S01]  /*1bf40*/  HMMA.16816.F32.BF16 R12, R72.reuse, R80, R12 ;  /* 0x00000050480c723c */ /* 0x060fe2000004180c */
[----:B------:R1:W4:Y:S07]  /*1bf50*/  MUFU.EX2 R227, R70 ;  /* 0x0000004600e37308 */ /* 0x00032e0000000800 */
[C---:B------:R-:W-:Y:S01]  /*1bf60*/  HMMA.16816.F32.BF16 R16, R72.reuse, R82, R16 ;  /* 0x000000524810723c */ /* 0x040fe20000041810 */
[----:B------:R-:W5:Y:S07]  /*1bf70*/  LDSM.16.MT88.4 R80, [R201+0x3900] ;  /* 0x00390000c950783b */ /* 0x000f6e0000004200 */
[C---:B------:R-:W-:Y:S08]  /*1bf80*/  HMMA.16816.F32.BF16 R20, R72.reuse, R88, R20 ;  /* 0x000000584814723c */ /* 0x040ff00000041814 */
[C---:B------:R-:W-:Y:S01]  /*1bf90*/  HMMA.16816.F32.BF16 R24, R72.reuse, R90, R24 ;  /* 0x0000005a4818723c */ /* 0x040fe20000041818 */
[----:B------:R-:W4:Y:S03]  /*1bfa0*/  LDSM.16.MT88.4 R88, [R200+0x3900] ;  /* 0x00390000c858783b */ /* 0x000f260000004200 */
[--C-:B-1----:R-:W-:Y:S04]  /*1bfb0*/  FFMA.FTZ R70, R142, c[0x0][0x2d0], -R132.reuse ;  /* 0x0000b4008e467a23 */ /* 0x102fe80000010884 */
[C---:B------:R-:W-:Y:S01]  /*1bfc0*/  HMMA.16816.F32.BF16 R28, R72.reuse, R92, R28 ;  /* 0x0000005c481c723c */ /* 0x040fe2000004181c */
[----:B------:R1:W-:Y:S07]  /*1bfd0*/  MUFU.EX2 R119, R70 ;  /* 0x0000004600777308 */ /* 0x0003ee0000000800 */
[C---:B------:R-:W-:Y:S01]  /*1bfe0*/  HMMA.16816.F32.BF16 R32, R72.reuse, R94, R32 ;  /* 0x0000005e4820723c */ /* 0x040fe20000041820 */
[----:B------:R-:W-:Y:S07]  /*1bff0*/  LDSM.16.MT88.4 R92, [R200+0x4100] ;  /* 0x00410000c85c783b */ /* 0x000fee0000004200 */
[C---:B---3--:R-:W-:Y:S08]  /*1c000*/  HMMA.16816.F32.BF16 R36, R72.reuse, R84, R36 ;  /* 0x000000544824723c */ /* 0x048ff00000041824 */
[C---:B------:R-:W-:Y:S01]  /*1c010*/  HMMA.16816.F32.BF16 R40, R72.reuse, R86, R40 ;  /* 0x000000564828723c */ /* 0x040fe20000041828 */
[----:B------:R-:W-:Y:S03]  /*1c020*/  LDSM.16.MT88.4 R84, [R198+0x1100] ;  /* 0x00110000c654783b */ /* 0x000fe60000004200 */
[--C-:B-1----:R-:W-:Y:S04]  /*1c030*/  FFMA.FTZ R70, R144, c[0x0][0x2d0], -R132.reuse ;  /* 0x0000b40090467a23 */ /* 0x102fe80000010884 */
[C---:B--2---:R-:W-:Y:S01]  /*1c040*/  HMMA.16816.F32.BF16 R44, R72.reuse, R76, R44 ;  /* 0x0000004c482c723c */ /* 0x044fe2000004182c */
[----:B------:R1:W2:Y:S07]  /*1c050*/  MUFU.EX2 R225, R70 ;  /* 0x0000004600e17308 */ /* 0x0002ae0000000800 */
[C---:B------:R-:W-:Y:S01]  /*1c060*/  HMMA.16816.F32.BF16 R48, R72.reuse, R78, R48 ;  /* 0x0000004e4830723c */ /* 0x040fe20000041830 */
[----:B------:R-:W3:Y:S07]  /*1c070*/  LDSM.16.MT88.4 R76, [R197+0x1100] ;  /* 0x00110000c54c783b */ /* 0x000eee0000004200 */
[C---:B-----5:R-:W-:Y:S08]  /*1c080*/  HMMA.16816.F32.BF16 R52, R72.reuse, R80, R52 ;  /* 0x000000504834723c */ /* 0x060ff00000041834 */
[C---:B------:R-:W-:Y:S01]  /*1c090*/  HMMA.16816.F32.BF16 R56, R72.reuse, R82, R56 ;  /* 0x000000524838723c */ /* 0x040fe20000041838 */
[----:B------:R-:W5:Y:S03]  /*1c0a0*/  LDSM.16.MT88.4 R80, [R201+0x1100] ;  /* 0x00110000c950783b */ /* 0x000f660000004200 */
[--C-:B-1----:R-:W-:Y:S04]  /*1c0b0*/  FFMA.FTZ R70, R137, c[0x0][0x2d0], -R69.reuse ;  /* 0x0000b40089467a23 */ /* 0x102fe80000010845 */
[C---:B----4-:R-:W-:Y:S01]  /*1c0c0*/  HMMA.16816.F32.BF16 R60, R72.reuse, R88, R60 ;  /* 0x00000058483c723c */ /* 0x050fe2000004183c */
[----:B------:R1:W-:Y:S07]  /*1c0d0*/  MUFU.EX2 R118, R70 ;  /* 0x0000004600767308 */ /* 0x0003ee0000000800 */
[----:B------:R-:W-:Y:S01]  /*1c0e0*/  HMMA.16816.F32.BF16 R64, R72, R90, R64 ;  /* 0x0000005a4840723c */ /* 0x000fe20000041840 */
[----:B------:R-:W4:Y:S06]  /*1c0f0*/  LDSM.16.MT88.4 R88, [R200+0x1100] ;  /* 0x00110000c858783b */ /* 0x000f2c0000004200 */
[----:B------:R-:W-:Y:S02]  /*1c100*/  F2FP.BF16.PACK_AB R72, R227, R226 ;  /* 0x000000e2e348723e */ /* 0x000fe400000010ff */
[----:B--2---:R-:W-:Y:S03]  /*1c110*/  F2FP.BF16.PACK_AB R74, R225, R119 ;  /* 0x00000077e14a723e */ /* 0x004fe600000010ff */
        /* <DEDUP_REMOVED lines=18> */
[C---:B-----5:R-:W-:Y:S08]  /*1c240*/  HMMA.16816.F32.BF16 R20, R72.reuse, R80, R20 ;  /* 0x000000504814723c */ /* 0x060ff00000041814 */
[C---:B------:R-:W-:Y:S01]  /*1c250*/  HMMA.16816.F32.BF16 R24, R72.reuse, R82, R24 ;  /* 0x000000524818723c */ /* 0x040fe20000041818 */
[----:B------:R-:W5:Y:S07]  /*1c260*/  LDSM.16.MT88.4 R80, [R201+0x4100] ;  /* 0x00410000c950783b */ /* 0x000f6e0000004200 */
[C---:B----4-:R-:W-:Y:S04]  /*1c270*/  HMMA.16816.F32.BF16 R28, R72.reuse, R88, R28 ;  /* 0x00000058481c723c */ /* 0x050fe8000004181c */
[--C-:B-1----:R-:W-:Y:S04]  /*1c280*/  FFMA.FTZ R70, R150, c[0x0][0x2d0], -R132.reuse ;  /* 0x0000b40096467a23 */ /* 0x102fe80000010884 */
[C---:B------:R-:W-:Y:S01]  /*1c290*/  HMMA.16816.F32.BF16 R32, R72.reuse, R90, R32 ;  /* 0x0000005a4820723c */ /* 0x040fe20000041820 */
[----:B------:R1:W-:Y:S01]  /*1c2a0*/  MUFU.EX2 R189, R70 ;  /* 0x0000004600bd7308 */ /* 0x0003e20000000800 */
[----:B------:R-:W4:Y:S06]  /*1c2b0*/  LDSM.16.MT88.4 R88, [R197+0x1900] ;  /* 0x00190000c558783b */ /* 0x000f2c0000004200 */
[C---:B--2---:R-:W-:Y:S08]  /*1c2c0*/  HMMA.16816.F32.BF16 R36, R72.reuse, R76, R36 ;  /* 0x0000004c4824723c */ /* 0x044ff00000041824 */
[C---:B------:R-:W-:Y:S01]  /*1c2d0*/  HMMA.16816.F32.BF16 R40, R72.reuse, R78, R40 ;  /* 0x0000004e4828723c */ /* 0x040fe20000041828 */
[----:B------:R-:W2:Y:S07]  /*1c2e0*/  LDSM.16.MT88.4 R76, [R198+0x1900] ;  /* 0x00190000c64c783b */ /* 0x000eae0000004200 */
[C---:B---3--:R-:W-:Y:S04]  /*1c2f0*/  HMMA.16816.F32.BF16 R44, R72.reuse, R84, R44 ;  /* 0x00000054482c723c */ /* 0x048fe8000004182c */
[--C-:B-1----:R-:W-:Y:S04]  /*1c300*/  FFMA.FTZ R70, R151, c[0x0][0x2d0], -R132.reuse ;  /* 0x0000b40097467a23 */ /* 0x102fe80000010884 */
[C---:B------:R-:W-:Y:S01]  /*1c310*/  HMMA.16816.F32.BF16 R48, R72.reuse, R86, R48 ;  /* 0x000000564830723c */ /* 0x040fe20000041830 */
[----:B------:R1:W3:Y:S01]  /*1c320*/  MUFU.EX2 R151, R70 ;  /* 0x0000004600977308 */ /* 0x0002e20000000800 */
[----:B------:R-:W-:Y:S06]  /*1c330*/  LDSM.16.MT88.4 R84, [R200+0x1900] ;  /* 0x00190000c854783b */ /* 0x000fec0000004200 */
[C---:B-----5:R-:W-:Y:S08]  /*1c340*/  HMMA.16816.F32.BF16 R52, R72.reuse, R80, R52 ;  /* 0x000000504834723c */ /* 0x060ff00000041834 */
[C---:B------:R-:W-:Y:S01]  /*1c350*/  HMMA.16816.F32.BF16 R56, R72.reuse, R82, R56 ;  /* 0x000000524838723c */ /* 0x040fe20000041838 */
[----:B------:R-:W5:Y:S07]  /*1c360*/  LDSM.16.MT88.4 R80, [R201+0x1900] ;  /* 0x00190000c950783b */ /* 0x000f6e0000004200 */
        /* <DEDUP_REMOVED lines=17> */
[C---:B----4-:R-:W-:Y:S08]  /*1c480*/  HMMA.16816.F32.BF16 R4, R72.reuse, R88, R4 ;  /* 0x000000584804723c */ /* 0x050ff00000041804 */
[C---:B------:R-:W-:Y:S01]  /*1c490*/  HMMA.16816.F32.BF16 R8, R72.reuse, R90, R8 ;  /* 0x0000005a4808723c */ /* 0x040fe20000041808 */
[----:B------:R-:W3:Y:S07]  /*1c4a0*/  LDSM.16.MT88.4 R88, [R197+0x4900] ;  /* 0x00490000c558783b */ /* 0x000eee0000004200 */
[C---:B--2---:R-:W-:Y:S04]  /*1c4b0*/  HMMA.16816.F32.BF16 R12, R72.reuse, R76, R12 ;  /* 0x0000004c480c723c */ /* 0x044fe8000004180c */
[--C-:B-1----:R-:W-:Y:S04]  /*1c4c0*/  FFMA.FTZ R70, R160, c[0x0][0x2d0], -R132.reuse ;  /* 0x0000b400a0467a23 */ /* 0x102fe80000010884 */
[C---:B------:R-:W-:Y:S01]  /*1c4d0*/  HMMA.16816.F32.BF16 R16, R72.reuse, R78, R16 ;  /* 0x0000004e4810723c */ /* 0x040fe20000041810 */
[----:B------:R1:W2:Y:S01]  /*1c4e0*/  MUFU.EX2 R144, R70 ;  /* 0x0000004600907308 */ /* 0x0002a20000000800 */
[----:B------:R-:W4:Y:S06]  /*1c4f0*/  LDSM.16.MT88.4 R76, [R198+0x4900] ;  /* 0x00490000c64c783b */ /* 0x000f2c0000004200 */
[C---:B-----5:R-:W-:Y:S08]  /*1c500*/  HMMA.16816.F32.BF16 R20, R72.reuse, R80, R20 ;  /* 0x000000504814723c */ /* 0x060ff00000041814 */
[C---:B------:R-:W-:Y:S01]  /*1c510*/  HMMA.16816.F32.BF16 R24, R72.reuse, R82, R24 ;  /* 0x000000524818723c */ /* 0x040fe20000041818 */
[----:B------:R-:W5:Y:S07]  /*1c520*/  LDSM.16.MT88.4 R80, [R197+0x2100] ;  /* 0x00210000c550783b */ /* 0x000f6e0000004200 */
[C---:B------:R-:W-:Y:S04]  /*1c530*/  HMMA.16816.F32.BF16 R28, R72.reuse, R84, R28 ;  /* 0x00000054481c723c */ /* 0x040fe8000004181c */
[--C-:B-1----:R-:W-:Y:S04]  /*1c540*/  FFMA.FTZ R70, R162, c[0x0][0x2d0], -R132.reuse ;  /* 0x0000b400a2467a23 */ /* 0x102fe80000010884 */
[C---:B------:R-:W-:Y:S01]  /*1c550*/  HMMA.16816.F32.BF16 R32, R72.reuse, R86, R32 ;  /* 0x000000564820723c */ /* 0x040fe20000041820 */
[----:B------:R1:W-:Y:S01]  /*1c560*/  MUFU.EX2 R143, R70 ;  /* 0x00000046008f7308 */ /* 0x0003e20000000800 */
[----:B------:R-:W2:Y:S06]  /*1c570*/  LDSM.16.MT88.4 R84, [R198+0x2100] ;  /* 0x00210000c654783b */ /* 0x000eac0000004200 */
[C---:B---3--:R-:W-:Y:S08]  /*1c580*/  HMMA.16816.F32.BF16 R36, R72.reuse, R88, R36 ;  /* 0x000000584824723c */ /* 0x048ff00000041824 */
        /* <DEDUP_REMOVED lines=16> */
[----:B---3--:R-:W-:Y:S03]  /*1c690*/  F2FP.BF16.PACK_AB R74, R142, R143 ;  /* 0x0000008f8e4a723e */ /* 0x008fe600000010ff */
        /* <DEDUP_REMOVED lines=10> */
[C---:B-----5:R-:W-:Y:S08]  /*1c740*/  HMMA.16816.F32.BF16 R4, R72.reuse, R80, R4 ;  /* 0x000000504804723c */ /* 0x060ff00000041804 */
        /* <DEDUP_REMOVED lines=19> */
[C---:B-----5:R-:W-:Y:S04]  /*1c880*/  HMMA.16816.F32.BF16 R44, R72.reuse, R84, R44 ;  /* 0x00000054482c723c */ /* 0x060fe8000004182c */
[--C-:B-1----:R-:W-:Y:S04]  /*1c890*/  FFMA.FTZ R70, R165, c[0x0][0x2d0], -R69.reuse ;  /* 0x0000b400a5467a23 */ /* 0x102fe80000010845 */
[C---:B------:R-:W-:Y:S01]  /*1c8a0*/  HMMA.16816.F32.BF16 R48, R72.reuse, R86, R48 ;  /* 0x000000564830723c */ /* 0x040fe20000041830 */
[----:B------:R1:W-:Y:S07]  /*1c8b0*/  MUFU.EX2 R133, R70 ;  /* 0x0000004600857308 */ /* 0x0003ee0000000800 */
[C---:B------:R-:W-:Y:S08]  /*1c8c0*/  HMMA.16816.F32.BF16 R52, R72.reuse, R92, R52 ;  /* 0x0000005c4834723c */ /* 0x040ff00000041834 */
[C---:B------:R-:W-:Y:S08]  /*1c8d0*/  HMMA.16816.F32.BF16 R56, R72.reuse, R94, R56 ;  /* 0x0000005e4838723c */ /* 0x040ff00000041838 */
[C---:B----4-:R-:W-:Y:S04]  /*1c8e0*/  HMMA.16816.F32.BF16 R60, R72.reuse, R76, R60 ;  /* 0x0000004c483c723c */ /* 0x050fe8000004183c */
        /* <DEDUP_REMOVED lines=82> */
.L_x_429:
        /* <DEDUP_REMOVED lines=91> */
.L_x_361:
        /* <DEDUP_REMOVED lines=122> */
.L_x_441:
        /* <DEDUP_REMOVED lines=103> */
[----:B------:R-:W-:Y:S01]  /*1e1d0*/  IADD3 R6, R12, 0x40, RZ ;  /* 0x000000400c067810 */ /* 0x000fe20007ffe0ff */
[----:B---3--:R1:W-:Y:S01]  /*1e1e0*/  @!P0 ST.E [R8.64], R33 ;  /* 0x0000002108008985 */ /* 0x0083e2000c101912 */
[----:B------:R-:W-:Y:S01]  /*1e1f0*/  IMAD.IADD R3, R3, 0x1, R4 ;  /* 0x0000000103037824 */ /* 0x000fe200078e0204 */
[C---:B------:R-:W-:Y:S02]  /*1e200*/  LEA R14, P0, R2.reuse, c[0x0][0x380], 0x1 ;  /* 0x0000e000020e7a11 */ /* 0x040fe400078008ff */
        /* <DEDUP_REMOVED lines=22> */
.L_x_443:
[----:B------:R-:W-:Y:S05]  /*1e370*/  BSYNC B0 ;  /* 0x0000000000007941 */ /* 0x000fea0003800000 */
.L_x_442:
        /* <DEDUP_REMOVED lines=15> */
.L_x_445:
[----:B------:R-:W-:Y:S05]  /*1e470*/  BSYNC B0 ;  /* 0x0000000000007941 */ /* 0x000fea0003800000 */
.L_x_444:
        /* <DEDUP_REMOVED lines=15> */
.L_x_447:
[----:B------:R-:W-:Y:S05]  /*1e570*/  BSYNC B0 ;  /* 0x0000000000007941 */ /* 0x000fea0003800000 */
.L_x_446:
        /* <DEDUP_REMOVED lines=16> */
.L_x_440:
        /* <DEDUP_REMOVED lines=19> */
.L_x_448:
        /* <DEDUP_REMOVED lines=40> */
.L_x_450:
[----:B------:R-:W-:Y:S05]  /*1ea30*/  BSYNC B0 ;  /* 0x0000000000007941 */ /* 0x000fea0003800000 */
.L_x_449:
        /* <DEDUP_REMOVED lines=57> */
.L_x_452:
[----:B------:R-:W-:Y:S05]  /*1edd0*/  BSYNC B0 ;  /* 0x0000000000007941 */ /* 0x000fea0003800000 */
.L_x_451:
        /* <DEDUP_REMOVED lines=15> */
.L_x_454:
[----:B------:R-:W-:Y:S05]  /*1eed0*/  BSYNC B0 ;  /* 0x0000000000007941 */ /* 0x000fea0003800000 */
.L_x_453:
        /* <DEDUP_REMOVED lines=15> */
.L_x_456:
[----:B------:R-:W-:Y:S05]  /*1efd0*/  BSYNC B0 ;  /* 0x0000000000007941 */ /* 0x000fea0003800000 */
.L_x_455:
        /* <DEDUP_REMOVED lines=16> */
.L_x_457:
        /* <DEDUP_REMOVED lines=10> */
.L_x_4335:


//--------------------- .text._ZN7cutlass13device_kernelIN5flash19enable_sm80_to_sm89INS1_16FlashAttnFwdSm80INS1_25CollectiveMainloopFwdSm80ILi8ELi1ELb1EN4cute5tupleIJNS5_1CILi128EEES8_S8_EEELi128ENS_10bfloat16_tEfNS_4arch4Sm80ELb1ELb0ELb1ELb0ELb1ELb0ELb1ELb0EEENS1_21CollectiveEpilogueFwdIS9_NS6_IJNS7_ILi1EEESF_SF_EEESA_SC_Li256ELb0ELb1ELb0ELb0EEENS1_30DynamicPersistentTileSchedulerILi256ELi256ELb0ELb1ELb0EEEEEEEEEvNT_6ParamsE --------------------------
	.section	.text._ZN7cutlass13device_kernelIN5flash19enable_sm80_to_sm89INS1_16FlashAttnFwdSm80INS1_25CollectiveMainloopFwdSm80ILi8ELi1ELb1EN4cute5tupleIJNS5_1CILi128EEES8_S8_EEELi128ENS_10bfloat16_tEfNS_4arch4Sm80ELb1ELb0ELb1ELb0ELb1ELb0ELb1ELb0EEENS1_21CollectiveEpilogueFwdIS9_NS6_IJNS7_ILi1EEESF_SF_EEESA_SC_Li256ELb0ELb1ELb0ELb0EEENS1_30DynamicPersistentTileSchedulerILi256ELi256ELb0ELb1ELb0EEEEEEEEEvNT_6ParamsE,"ax",@progbits
	.sectioninfo	@"SHI_REGISTERS=255"
	.align	128
.text._ZN7cutlass13device_kernelIN5flash19enable_sm80_to_sm89INS1_16FlashAttnFwdSm80INS1_25CollectiveMainloopFwdSm80ILi8ELi1ELb1EN4cute5tupleIJNS5_1CILi128EEES8_S8_EEELi128ENS_10bfloat16_tEfNS_4arch4Sm80ELb1ELb0ELb1ELb0ELb1ELb0ELb1ELb0EEENS1_21CollectiveEpilogueFwdIS9_NS6_IJNS7_ILi1EEESF_SF_EEESA_SC_Li256ELb0ELb1ELb0ELb0EEENS1_30DynamicPersistentTileSchedulerILi256ELi256ELb0ELb1ELb0EEEEEEEEEvNT_6ParamsE:
        .type           _ZN7cutlass13device_kernelIN5flash19enable_sm80_to_sm89INS1_16FlashAttnFwdSm80INS1_25CollectiveMainloopFwdSm80ILi8ELi1ELb1EN4cute5tupleIJNS5_1CILi128EEES8_S8_EEELi128ENS_10bfloat16_tEfNS_4arch4Sm80ELb1ELb0ELb1ELb0ELb1ELb0ELb1ELb0EEENS1_21CollectiveEpilogueFwdIS9_NS6_IJNS7_ILi1EEESF_SF_EEESA_SC_Li256ELb0ELb1ELb0ELb0EEENS1_30DynamicPersistentTileSchedulerILi256ELi256ELb0ELb1ELb0EEEEEEEEEvNT_6ParamsE,@function
        .size           _ZN7cutlass13device_kernelIN5flash19enable_sm80_to_sm89INS1_16FlashAttnFwdSm80INS1_25CollectiveMainloopFwdSm80ILi8ELi1ELb1EN4cute5tupleIJNS5_1CILi128EEES8_S8_EEELi128ENS_10bfloat16_tEfNS_4arch4Sm80ELb1ELb0ELb1ELb0ELb1ELb0ELb1ELb0EEENS1_21CollectiveEpilogueFwdIS9_NS6_IJNS7_ILi1EEESF_SF_EEESA_SC_Li256ELb0ELb1ELb0ELb0EEENS1_30DynamicPersistentTileSchedulerILi256ELi256ELb0ELb1ELb0EEEEEEEEEvNT_6ParamsE,(.L_x_4336 - _ZN7cutlass13device_kernelIN5flash19enable_sm80_to_sm89INS1_16FlashAttnFwdSm80INS1_25CollectiveMainloopFwdSm80ILi8ELi1ELb1EN4cute5tupleIJNS5_1CILi128EEES8_S8_EEELi128ENS_10bfloat16_tEfNS_4arch4Sm80ELb1ELb0ELb1ELb0ELb1ELb0ELb1ELb0EEENS1_21CollectiveEpilogueFwdIS9_NS6_IJNS7_ILi1EEESF_SF_EEESA_SC_Li256ELb0ELb1ELb0ELb0EEENS1_30DynamicPersistentTileSchedulerILi256ELi256ELb0ELb1ELb0EEEEEEEEEvNT_6ParamsE)
        .other          _ZN7cutlass13device_kernelIN5flash19enable_sm80_to_sm89INS1_16FlashAttnFwdSm80INS1_25CollectiveMainloopFwdSm80ILi8ELi1ELb1EN4cute5tupleIJNS5_1CILi128EEES8_S8_EEELi128ENS_10bfloat16_tEfNS_4arch4Sm80ELb1ELb0ELb1ELb0ELb1ELb0ELb1ELb0EEENS1_21CollectiveEpilogueFwdIS9_NS6_IJNS7_ILi1EEESF_SF_EEESA_SC_Li256ELb0ELb1ELb0ELb0EEENS1_30DynamicPersistentTileSchedulerILi256ELi256ELb0ELb1ELb0EEEEEEEEEvNT_6ParamsE,@"STO_CUDA_ENTRY STV_DEFAULT"
_ZN7cutlass13device_kernelIN5flash19enable_sm80_to_sm89INS1_16FlashAttnFwdSm80INS1_25CollectiveMainloopFwdSm80ILi8ELi1ELb1EN4cute5tupleIJNS5_1CILi128EEES8_S8_EEELi128ENS_10bfloat16_tEfNS_4arch4Sm80ELb1ELb0ELb1ELb0ELb1ELb0ELb1ELb0EEENS1_21CollectiveEpilogueFwdIS9_NS6_IJNS7_ILi1EEESF_SF_EEESA_SC_Li256ELb0ELb1ELb0ELb0EEENS1_30DynamicPersistentTileSchedulerILi256ELi256ELb0ELb1ELb0EEEEEEEEEvNT_6ParamsE:
[----:B------:R-:W-:-:S03]  /*0000*/  MOV R1, c[0x0][0x28] ;  /* 0x00000a0000017a02 */ /* 0x000fc60000000f00 */
[----:B------:R-:W1:Y:S01]  /*0010*/  S2R R20, SR_TID.X ;  /* 0x0000000000147919 */ /* 0x000e620000002100 */
[----:B------:R-:W-:-:S03]  /*0020*/  IADD3 R1, R1, -0x80, RZ ;  /* 0xffffff8001017810 */ /* 0x000fc60007ffe0ff */
[----:B------:R-:W2:Y:S01]  /*0030*/  S2R R15, SR_CTAID.X ;  /* 0x00000000000f7919 */ /* 0x000ea20000002500 */
[----:B-1----:R-:W-:-:S05]  /*0040*/  SHF.R.U32.HI R2, RZ, 0x5, R20 ;  /* 0x00000005ff027819 */ /* 0x002fca0000011614 */
[----:B------:R-:W1:Y:S02]  /*0050*/  SHFL.IDX PT, R0, R2, RZ, 0x1f ;  /* 0x00001fff02007589 */ /* 0x000e6400000e0000 */
[----:B-1----:R-:W-:Y:S02]  /*0060*/  ISETP.GE.AND P0, PT, R0, 0x1, PT ;  /* 0x000000010000780c */ /* 0x002fe40003f06270 */
[----:B------:R1:W-:Y:S11]  /*0070*/  STL [R1+0x74], R0 ;  /* 0x0000740001007387 */ /* 0x0003f60000100800 */
[----:B------:R-:W-:Y:S06]  /*0080*/  @P0 BAR.ARV 0x4, 0x100 ;  /* 0x0104000000000b1d */ /* 0x000fec0000002000 */
[----:B--2---:R-:W-:-:S13]  /*0090*/  ISETP.GE.AND P0, PT, R15, c[0x0][0x538], PT ;  /* 0x00014e000f007a0c */ /* 0x004fda0003f06270 */
[----:B------:R-:W-:Y:S05]  /*00a0*/  @P0 EXIT ;  /* 0x000000000000094d */ /* 0x000fea0003800000 */
[----:B-1----:R-:W-:Y:S01]  /*00b0*/  SHF.R.S32.HI R13, RZ, 0x1f, R20 ;  /* 0x0000001fff0d7819 */ /* 0x002fe20000011414 */
[----:B------:R-:W-:Y:S01]  /*00c0*/  IMAD.MOV.U32 R14, RZ, RZ, 0x10 ;  /* 0x00000010ff0e7424 */ /* 0x000fe200078e00ff */
[----:B------:R-:W-:Y:S02]  /*00d0*/  ULDC.64 UR6, c[0x0][0x118] ;  /* 0x0000460000067ab9 */ /* 0x000fe40000000a00 */
[CC--:B------:R-:W-:Y:S02]  /*00e0*/  LEA.HI R2, R13.reuse, R20.reuse, RZ, 0x4 ;  /* 0x000000140d027211 */ /* 0x0c0fe400078f20ff */
[----:B------:R-:W-:Y:S02]  /*00f0*/  LEA.HI R12, R13, R20, RZ, 0x2 ;  /* 0x000000140d0c7211 */ /* 0x000fe400078f10ff */
[----:B------:R-:W-:Y:S02]  /*0100*/  SHF.R.S32.HI R3, RZ, 0x4, R2 ;  /* 0x00000004ff037819 */ /* 0x000fe40000011402 */
[----:B------:R-:W-:-:S02]  /*0110*/  SHF.R.S32.HI R8, RZ, 0x2, R12 ;  /* 0x00000002ff087819 */ /* 0x000fc4000001140c */
[----:B------:R-:W-:Y:S02]  /*0120*/  LEA.HI R0, R2, R3, RZ, 0x1 ;  /* 0x0000000302007211 */ /* 0x000fe400078f08ff */
[----:B------:R-:W-:Y:S02]  /*0130*/  SHF.R.S32.HI R4, RZ, 0x1f, R12 ;  /* 0x0000001fff047819 */ /* 0x000fe4000001140c */
[----:B------:R-:W-:Y:S02]  /*0140*/  LOP3.LUT R0, R0, 0xfffffffe, RZ, 0xc0, !PT ;  /* 0xfffffffe00007812 */ /* 0x000fe400078ec0ff */
[CC--:B------:R-:W-:Y:S02]  /*0150*/  LEA.HI R9, R13.reuse, R20.reuse, RZ, 0x3 ;  /* 0x000000140d097211 */ /* 0x0c0fe400078f18ff */
[----:B------:R-:W-:Y:S01]  /*0160*/  LEA.HI R7, R13, R20, RZ, 0x5 ;  /* 0x000000140d077211 */ /* 0x000fe200078f28ff */
[----:B------:R-:W-:Y:S01]  /*0170*/  IMAD.IADD R11, R3, 0x1, -R0 ;  /* 0x00000001030b7824 */ /* 0x000fe200078e0a00 */
[----:B------:R-:W-:-:S02]  /*0180*/  LOP3.LUT R0, R2, 0xfffffff0, RZ, 0xc0, !PT ;  /* 0xfffffff002007812 */ /* 0x000fc400078ec0ff */
[----:B------:R-:W-:Y:S02]  /*0190*/  LEA.HI R3, R4, R8, RZ, 0x3 ;  /* 0x0000000804037211 */ /* 0x000fe400078f18ff */
[----:B------:R-:W-:Y:S01]  /*01a0*/  SHF.R.S32.HI R19, RZ, 0x3, R9 ;  /* 0x00000003ff137819 */ /* 0x000fe20000011409 */
[C---:B------:R-:W-:Y:S01]  /*01b0*/  IMAD.IADD R2, R20.reuse, 0x1, -R0 ;  /* 0x0000000114027824 */ /* 0x040fe200078e0a00 */
[----:B------:R-:W-:Y:S02]  /*01c0*/  LOP3.LUT R4, R9, 0xfffffff8, RZ, 0xc0, !PT ;  /* 0xfffffff809047812 */ /* 0x000fe400078ec0ff */
[----:B------:R-:W-:Y:S01]  /*01d0*/  LOP3.LUT R0, R3, 0xfffffff8, RZ, 0xc0, !PT ;  /* 0xfffffff803007812 */ /* 0x000fe200078ec0ff */
[----:B------:R-:W-:Y:S01]  /*01e0*/  IMAD.SHL.U32 R3, R19, 0x40, RZ ;  /* 0x0000004013037824 */ /* 0x000fe200078e00ff */
[----:B------:R-:W-:Y:S01]  /*01f0*/  SHF.R.S32.HI R214, RZ, 0x5, R7 ;  /* 0x00000005ffd67819 */ /* 0x000fe20000011407 */
[----:B------:R-:W-:Y:S01]  /*0200*/  IMAD.IADD R18, R20, 0x1, -R4 ;  /* 0x0000000114127824 */ /* 0x000fe200078e0a04 */
[----:B------:R-:W-:Y:S01]  /*0210*/  SHF.R.S32.HI R4, RZ, 0x1f, R2 ;  /* 0x0000001fff047819 */ /* 0x000fe20000011402 */
[----:B------:R-:W-:Y:S01]  /*0220*/  IMAD.IADD R8, R8, 0x1, -R0 ;  /* 0x0000000108087824 */ /* 0x000fe200078e0a00 */
[----:B------:R-:W-:Y:S01]  /*0230*/  LOP3.LUT R0, R3, 0x1c0, RZ, 0xc0, !PT ;  /* 0x000001c003007812 */ /* 0x000fe200078ec0ff */
[----:B------:R-:W-:Y:S01]  /*0240*/  IMAD.SHL.U32 R228, R18, 0x8, RZ ;  /* 0x0000000812e47824 */ /* 0x000fe200078e00ff */
[----:B------:R-:W-:Y:S01]  /*0250*/  LEA.HI R207, R4, R2, RZ, 0x3 ;  /* 0x0000000204cf7211 */ /* 0x000fe200078f18ff */
[----:B------:R-:W-:Y:S01]  /*0260*/  IMAD.SHL.U32 R6, R18, 0x40, RZ ;  /* 0x0000004012067824 */ /* 0x000fe200078e00ff */
[----:B------:R-:W-:-:S02]  /*0270*/  SHF.R.U32.HI R5, RZ, 0x3, R0 ;  /* 0x00000003ff057819 */ /* 0x000fc40000011600 */
[----:B------:R-:W-:Y:S02]  /*0280*/  LOP3.LUT R3, R0, 0x38, R228, 0xf8, !PT ;  /* 0x0000003800037812 */ /* 0x000fe400078ef8e4 */
[C---:B------:R-:W-:Y:S01]  /*0290*/  LOP3.LUT R4, R207.reuse, 0xfffffff8, RZ, 0xc0, !PT ;  /* 0xfffffff8cf047812 */ /* 0x040fe200078ec0ff */
[----:B------:R-:W-:Y:S01]  /*02a0*/  IMAD.SHL.U32 R207, R207, 0x40, RZ ;  /* 0x00000040cfcf7824 */ /* 0x000fe200078e00ff */
[----:B------:R-:W-:Y:S02]  /*02b0*/  LOP3.LUT R10, R3, R5, RZ, 0x3c, !PT ;  /* 0x00000005030a7212 */ /* 0x000fe400078e3cff */
[----:B------:R-:W-:Y:S02]  /*02c0*/  LOP3.LUT R3, R7, 0xffffffe0, RZ, 0xc0, !PT ;  /* 0xffffffe007037812 */ /* 0x000fe400078ec0ff */
[----:B------:R-:W-:Y:S01]  /*02d0*/  LOP3.LUT R0, R6, 0x1c0, RZ, 0xc0, !PT ;  /* 0x000001c006007812 */ /* 0x000fe200078ec0ff */
[----:B------:R-:W-:Y:S01]  /*02e0*/  IMAD.IADD R6, R2, 0x1, -R4 ;  /* 0x0000000102067824 */ /* 0x000fe200078e0a04 */
[----:B------:R-:W-:Y:S01]  /*02f0*/  LOP3.LUT R5, R8, 0x1, RZ, 0xc0, !PT ;  /* 0x0000000108057812 */ /* 0x000fe200078ec0ff */
[----:B------:R-:W-:Y:S01]  /*0300*/  IMAD.IADD R17, R20, 0x1, -R3 ;  /* 0x0000000114117824 */ /* 0x000fe200078e0a03 */
[----:B------:R-:W-:-:S02]  /*0310*/  LOP3.LUT R4, R0, 0x8, R9, 0xf8, !PT ;  /* 0x0000000800047812 */ /* 0x000fc400078ef809 */
[----:B------:R-:W-:Y:S02]  /*0320*/  SHF.R.U32.HI R2, RZ, 0x3, R0 ;  /* 0x00000003ff027819 */ /* 0x000fe40000011600 */
[----:B------:R-:W-:Y:S02]  /*0330*/  SHF.R.S32.HI R0, RZ, 0x1f, R7 ;  /* 0x0000001fff007819 */ /* 0x000fe40000011407 */
[----:B------:R-:W-:Y:S02]  /*0340*/  LOP3.LUT R204, R4, R2, RZ, 0x3c, !PT ;  /* 0x0000000204cc7212 */ /* 0x000fe400078e3cff */
[----:B------:R-:W-:Y:S02]  /*0350*/  LEA.HI R0, R0, R214, RZ, 0x3 ;  /* 0x000000d600007211 */ /* 0x000fe400078f18ff */
[----:B------:R-:W-:Y:S01]  /*0360*/  SHF.R.S32.HI R9, RZ, 0x1f, R17 ;  /* 0x0000001fff097819 */ /* 0x000fe20000011411 */
[----:B------:R-:W-:Y:S01]  /*0370*/  IMAD R204, R11, 0x200, R204 ;  /* 0x000002000bcc7824 */ /* 0x000fe200078e02cc */
[----:B------:R-:W-:Y:S01]  /*0380*/  LOP3.LUT R2, R12, 0xfffffffc, RZ, 0xc0, !PT ;  /* 0xfffffffc0c027812 */ /* 0x000fe200078ec0ff */
[----:B------:R-:W-:Y:S01]  /*0390*/  IMAD.MOV.U32 R12, RZ, RZ, 0x20 ;  /* 0x00000020ff0c7424 */ /* 0x000fe200078e00ff */
[----:B------:R-:W-:-:S02]  /*03a0*/  LOP3.LUT R0, R0, 0xffffff8, RZ, 0xc0, !PT ;  /* 0x0ffffff800007812 */ /* 0x000fc400078ec0ff */
[----:B------:R-:W-:Y:S01]  /*03b0*/  LEA.HI R9, R9, R17, RZ, 0x2 ;  /* 0x0000001109097211 */ /* 0x000fe200078f10ff */
[----:B------:R-:W-:Y:S01]  /*03c0*/  IMAD.IADD R2, R20, 0x1, -R2 ;  /* 0x0000000114027824 */ /* 0x000fe200078e0a02 */
[----:B------:R-:W-:Y:S01]  /*03d0*/  LEA.HI R7, R13, R20, RZ, 0x6 ;  /* 0x000000140d077211 */ /* 0x000fe200078f30ff */
[----:B------:R-:W-:Y:S01]  /*03e0*/  IMAD.IADD R4, R214, 0x1, -R0 ;  /* 0x00000001d6047824 */ /* 0x000fe200078e0a00 */
[----:B------:R-:W-:Y:S02]  /*03f0*/  SHF.R.S32.HI R3, RZ, 0x2, R9 ;  /* 0x00000002ff037819 */ /* 0x000fe40000011409 */
[----:B------:R-:W-:Y:S01]  /*0400*/  LEA.HI R0, R2, R2, RZ, 0x1 ;  /* 0x0000000202007211 */ /* 0x000fe200078f08ff */
[----:B------:R-:W-:Y:S01]  /*0410*/  IMAD.SHL.U32 R7, R7, 0x8, RZ ;  /* 0x0000000807077824 */ /* 0x000fe200078e00ff */
[----:B------:R-:W-:Y:S01]  /*0420*/  ISETP.NE.U32.AND P0, PT, R5, 0x1, PT ;  /* 0x000000010500780c */ /* 0x000fe20003f05070 */
[----:B------:R-:W-:Y:S01]  /*0430*/  IMAD R16, R4, 0x10, R3 ;  /* 0x0000001004107824 */ /* 0x000fe200078e0203 */
[----:B------:R-:W-:Y:S01]  /*0440*/  LOP3.LUT R3, R0, 0x1ffffffe, RZ, 0xc0, !PT ;  /* 0x1ffffffe00037812 */ /* 0x000fe200078ec0ff */
[----:B------:R-:W-:Y:S01]  /*0450*/  IMAD.SHL.U32 R0, R6, 0x40, RZ ;  /* 0x0000004006007824 */ /* 0x000fe200078e00ff */
[----:B------:R-:W-:Y:S01]  /*0460*/  LOP3.LUT R10, R10, 0x7ffffe00, R7, 0xf8, !PT ;  /* 0x7ffffe000a0a7812 */ /* 0x000fe200078ef807 */
[C---:B------:R-:W-:Y:S01]  /*0470*/  IMAD.SHL.U32 R4, R8.reuse, 0x40, RZ ;  /* 0x0000004008047824 */ /* 0x040fe200078e00ff */
[----:B------:R-:W-:Y:S01]  /*0480*/  R2P PR, R8, 0x6 ;  /* 0x0000000608007804 */ /* 0x000fe20000000000 */
[----:B------:R-:W-:Y:S01]  /*0490*/  IMAD.SHL.U32 R5, R11, 0x8, RZ ;  /* 0x000000080b057824 */ /* 0x000fe200078e00ff */
[----:B------:R-:W-:Y:S01]  /*04a0*/  LOP3.LUT R0, R0, 0x1c0, RZ, 0xc0, !PT ;  /* 0x000001c000007812 */ /* 0x000fe200078ec0ff */
[----:B------:R-:W-:Y:S01]  /*04b0*/  IMAD.IADD R7, R2, 0x1, -R3 ;  /* 0x0000000102077824 */ /* 0x000fe200078e0a03 */
[----:B------:R-:W-:Y:S01]  /*04c0*/  LOP3.LUT R3, R4, 0x1c0, RZ, 0xc0, !PT ;  /* 0x000001c004037812 */ /* 0x000fe200078ec0ff */
[----:B------:R-:W-:Y:S01]  /*04d0*/  IMAD.MOV.U32 R8, RZ, RZ, 0x40 ;  /* 0x00000040ff087424 */ /* 0x000fe200078e00ff */
[C---:B------:R-:W-:Y:S01]  /*04e0*/  LOP3.LUT P4, RZ, R6.reuse, 0x2, RZ, 0xc0, !PT ;  /* 0x0000000206ff7812 */ /* 0x040fe2000788c0ff */
[----:B------:R-:W-:Y:S01]  /*04f0*/  STL [R1+0x78], R16 ;  /* 0x0000781001007387 */ /* 0x000fe20000100800 */
[----:B------:R-:W-:Y:S01]  /*0500*/  LOP3.LUT P3, RZ, R6, 0x4, RZ, 0xc0, !PT ;  /* 0x0000000406ff7812 */ /* 0x000fe2000786c0ff */
[----:B------:R-:W-:Y:S01]  /*0510*/  IMAD R6, R214, 0x200, R2 ;  /* 0x00000200d6067824 */ /* 0x000fe200078e0202 */
[----:B------:R-:W-:Y:S01]  /*0520*/  LOP3.LUT R5, R0, 0x8, R5, 0xf8, !PT ;  /* 0x0000000800057812 */ /* 0x000fe200078ef805 */
[----:B------:R-:W-:Y:S01]  /*0530*/  STL [R1+0x50], R15 ;  /* 0x0000500f01007387 */ /* 0x000fe20000100800 */
[----:B------:R-:W-:Y:S01]  /*0540*/  SHF.R.U32.HI R2, RZ, 0x3, R0 ;  /* 0x00000003ff027819 */ /* 0x000fe20000011600 */
[----:B------:R-:W-:Y:S01]  /*0550*/  IMAD.SHL.U32 R219, R10, 0x2, RZ ;  /* 0x000000020adb7824 */ /* 0x000fe200078e00ff */
[----:B------:R-:W-:-:S02]  /*0560*/  LEA.HI R0, R3, R3, RZ, 0x1d ;  /* 0x0000000303007211 */ /* 0x000fc400078fe8ff */
[----:B------:R-:W-:Y:S01]  /*0570*/  LOP3.LUT R2, R5, R2, RZ, 0x3c, !PT ;  /* 0x0000000205027212 */ /* 0x000fe200078e3cff */
[----:B------:R-:W-:Y:S01]  /*0580*/  IMAD R5, R18, 0x20, R19 ;  /* 0x0000002012057824 */ /* 0x000fe200078e0213 */
[----:B------:R-:W-:Y:S01]  /*0590*/  SEL R4, R14, 0xfffffff0, !P4 ;  /* 0xfffffff00e047807 */ /* 0x000fe20006000000 */
[----:B------:R-:W-:Y:S01]  /*05a0*/  IMAD.U32 R6, R6, 0x2, R0 ;  /* 0x0000000206067824 */ /* 0x000fe200078e0000 */
[----:B------:R-:W-:Y:S02]  /*05b0*/  LEA.HI R0, R13, R20, RZ, 0x7 ;  /* 0x000000140d007211 */ /* 0x000fe400078f38ff */
[----:B------:R-:W-:Y:S01]  /*05c0*/  LOP3.LUT R207, R2, 0x7ffffe00, R207, 0xf8, !PT ;  /* 0x7ffffe0002cf7812 */ /* 0x000fe200078ef8cf */
[----:B------:R1:W-:Y:S01]  /*05d0*/  STL [R1+0x10], R5 ;  /* 0x0000100501007387 */ /* 0x0003e20000100800 */
[----:B------:R-:W-:Y:S02]  /*05e0*/  SHF.R.S32.HI R2, RZ, 0x7, R0 ;  /* 0x00000007ff027819 */ /* 0x000fe40000011400 */
[----:B------:R-:W-:-:S02]  /*05f0*/  SEL R3, R12, 0xffffffe0, !P3 ;  /* 0xffffffe00c037807 */ /* 0x000fc40005800000 */
[----:B------:R-:W-:Y:S02]  /*0600*/  LOP3.LUT R0, R9, 0x7ffffffc, RZ, 0xc0, !PT ;  /* 0x7ffffffc09007812 */ /* 0x000fe400078ec0ff */
[----:B------:R-:W-:Y:S01]  /*0610*/  IADD3 R241, R228, 0x40, RZ ;  /* 0x00000040e4f17810 */ /* 0x000fe20007ffe0ff */
[----:B------:R-:W-:Y:S01]  /*0620*/  IMAD.IADD R3, R4, 0x1, R3 ;  /* 0x0000000104037824 */ /* 0x000fe200078e0203 */
[----:B------:R-:W-:Y:S01]  /*0630*/  SHF.R.S32.HI R4, RZ, 0x1f, R228 ;  /* 0x0000001fff047819 */ /* 0x000fe200000114e4 */
[----:B------:R-:W-:Y:S01]  /*0640*/  IMAD.IADD R0, R17, 0x1, -R0 ;  /* 0x0000000111007824 */ /* 0x000fe200078e0a00 */
[----:B------:R-:W-:Y:S02]  /*0650*/  SEL R4, R12, 0xffffffe0, !P1 ;  /* 0xffffffe00c047807 */ /* 0x000fe40004800000 */
[----:B------:R-:W-:Y:S02]  /*0660*/  LEA R11, R6, 0x80, 0x1 ;  /* 0x00000080060b7811 */ /* 0x000fe400078e08ff */
[----:B------:R-:W-:Y:S01]  /*0670*/  SHF.R.S32.HI R2, RZ, 0x1f, R241 ;  /* 0x0000001fff027819 */ /* 0x000fe200000114f1 */
[----:B------:R-:W-:Y:S01]  /*0680*/  IMAD.SHL.U32 R2, R0, 0x2, RZ ;  /* 0x0000000200027824 */ /* 0x000fe200078e00ff */
[----:B------:R-:W-:Y:S01]  /*0690*/  IADD3 R6, R11, -0x10, RZ ;  /* 0xfffffff00b067810 */ /* 0x000fe20007ffe0ff */
[----:B------:R-:W-:Y:S01]  /*06a0*/  IMAD R0, R7, 0x8, R16 ;  /* 0x0000000807007824 */ /* 0x000fe200078e0210 */
[----:B------:R-:W-:Y:S01]  /*06b0*/  LEA R207, R207, 0x100, 0x1 ;  /* 0x00000100cfcf7811 */ /* 0x000fe200078e08ff */
[C---:B------:R-:W-:Y:S01]  /*06c0*/  IMAD.IADD R9, R11.reuse, 0x1, R4 ;  /* 0x000000010b097824 */ /* 0x040fe200078e0204 */
[----:B------:R-:W-:Y:S01]  /*06d0*/  @P0 IADD3 R6, R11, 0x10, RZ ;  /* 0x000000100b060810 */ /* 0x000fe20007ffe0ff */
[----:B------:R2:W-:Y:S01]  /*06e0*/  STL [R1+0x4c], R2 ;  /* 0x00004c0201007387 */ /* 0x0005e20000100800 */
[----:B------:R-:W-:Y:S01]  /*06f0*/  LEA R204, R204, 0x8100, 0x1 ;  /* 0x00008100cccc7811 */ /* 0x000fe200078e08ff */
[----:B------:R-:W-:Y:S01]  /*0700*/  IMAD R214, R214, 0x800, R207 ;  /* 0x00000800d6d67824 */ /* 0x000fe200078e02cf */
[----:B-1----:R-:W-:Y:S01]  /*0710*/  SEL R5, R8, 0xffffffc0, !P2 ;  /* 0xffffffc008057807 */ /* 0x002fe20005000000 */
[----:B------:R-:W-:Y:S01]  /*0720*/  STL [R1+0x54], R11 ;  /* 0x0000540b01007387 */ /* 0x000fe20000100800 */
[----:B------:R-:W-:-:S02]  /*0730*/  IMAD.IADD R4, R4, 0x1, R6 ;  /* 0x0000000104047824 */ /* 0x000fc400078e0206 */
[----:B------:R-:W-:Y:S01]  /*0740*/  IMAD R213, R3, 0x2, R207 ;  /* 0x0000000203d57824 */ /* 0x000fe200078e02cf */
[----:B------:R1:W-:Y:S01]  /*0750*/  STL [R1+0x48], R0 ;  /* 0x0000480001007387 */ /* 0x0003e20000100800 */
[----:B------:R-:W-:-:S03]  /*0760*/  IMAD.IADD R7, R11, 0x1, R5 ;  /* 0x000000010b077824 */ /* 0x000fc600078e0205 */
[----:B------:R-:W-:Y:S04]  /*0770*/  STL [R1+0x60], R9 ;  /* 0x0000600901007387 */ /* 0x000fe80000100800 */
[----:B------:R3:W-:Y:S04]  /*0780*/  STL [R1+0x70], R7 ;  /* 0x0000700701007387 */ /* 0x0007e80000100800 */
[----:B------:R4:W-:Y:S01]  /*0790*/  STL [R1+0x58], R6 ;  /* 0x0000580601007387 */ /* 0x0009e20000100800 */
[----:B--2---:R-:W-:-:S05]  /*07a0*/  SEL R2, R12, 0xffffffe0, !P4 ;  /* 0xffffffe00c027807 */ /* 0x004fca0006000000 */
[----:B------:R-:W-:Y:S02]  /*07b0*/  IMAD.IADD R209, R207, 0x1, R2 ;  /* 0x00000001cfd17824 */ /* 0x000fe400078e0202 */
[----:B------:R-:W-:Y:S01]  /*07c0*/  IMAD.IADD R215, R2, 0x1, R214 ;  /* 0x0000000102d77824 */ /* 0x000fe200078e02d6 */
[----:B-1----:R-:W-:-:S04]  /*07d0*/  SEL R0, R8, 0xffffffc0, !P3 ;  /* 0xffffffc008007807 */ /* 0x002fc80005800000 */
[----:B------:R-:W-:Y:S01]  /*07e0*/  IADD3 R210, R0, R207, R2 ;  /* 0x000000cf00d27210 */ /* 0x000fe20007ffe002 */
[--C-:B------:R-:W-:Y:S02]  /*07f0*/  IMAD.IADD R2, R4, 0x1, R5.reuse ;  /* 0x0000000104027824 */ /* 0x100fe400078e0205 */
[----:B------:R-:W-:Y:S02]  /*0800*/  IMAD.IADD R208, R207, 0x1, R0 ;  /* 0x00000001cfd07824 */ /* 0x000fe400078e0200 */
[----:B---3--:R-:W-:Y:S02]  /*0810*/  IMAD.IADD R7, R9, 0x1, R5 ;  /* 0x0000000109077824 */ /* 0x008fe400078e0205 */
[C---:B------:R-:W-:Y:S02]  /*0820*/  IMAD.IADD R217, R0.reuse, 0x1, R214 ;  /* 0x0000000100d97824 */ /* 0x040fe400078e02d6 */
[----:B----4-:R-:W-:Y:S01]  /*0830*/  IMAD.IADD R6, R5, 0x1, R6 ;  /* 0x0000000105067824 */ /* 0x010fe200078e0206 */
[----:B------:R1:W-:Y:S01]  /*0840*/  STL [R1+0x6c], R7 ;  /* 0x00006c0701007387 */ /* 0x0003e20000100800 */
[----:B------:R-:W-:-:S03]  /*0850*/  IMAD.IADD R216, R0, 0x1, R215 ;  /* 0x0000000100d87824 */ /* 0x000fc600078e02d7 */
[----:B------:R1:W-:Y:S04]  /*0860*/  STL [R1+0x68], R6 ;  /* 0x0000680601007387 */ /* 0x0003e80000100800 */
[----:B------:R1:W-:Y:S04]  /*0870*/  STL [R1+0x5c], R4 ;  /* 0x00005c0401007387 */ /* 0x0003e80000100800 */
[----:B------:R1:W-:Y:S02]  /*0880*/  STL [R1+0x64], R2 ;  /* 0x0000640201007387 */ /* 0x0003e40000100800 */
.L_x_519:
[----:B-1----:R-:W2:Y:S01]  /*0890*/  LDL R2, [R1+0x50] ;  /* 0x0000500001027983 */ /* 0x002ea20000100800 */
[----:B------:R-:W-:Y:S01]  /*08a0*/  IMAD.MOV.U32 R0, RZ, RZ, c[0x0][0x560] ;  /* 0x00015800ff007624 */ /* 0x000fe200078e00ff */
[----:B------:R-:W-:Y:S01]  /*08b0*/  YIELD ;  /* 0x0000000000007946 */ /* 0x000fe20003800000 */
[----:B------:R-:W-:Y:S03]  /*08c0*/  BSSY B0, `(.L_x_458) ;  /* 0x0000016000007945 */ /* 0x000fe60003800000 */
[----:B------:R-:W-:-:S13]  /*08d0*/  ISETP.NE.AND P0, PT, R0, 0x1, PT ;  /* 0x000000010000780c */ /* 0x000fda0003f05270 */
[----:B--2---:R-:W-:Y:S01]  /*08e0*/  @P0 IMAD.HI.U32 R0, R2, c[0x0][0x564], RZ ;  /* 0x0001590002000a27 */ /* 0x004fe200078e00ff */
[----:B------:R-:W-:-:S04]  /*08f0*/  MOV R3, R2 ;  /* 0x0000000200037202 */ /* 0x000fc80000000f00 */
[----:B------:R-:W-:-:S04]  /*0900*/  @P0 SHF.R.U32.HI R3, RZ, c[0x0][0x568], R0 ;  /* 0x00015a00ff030a19 */ /* 0x000fc80000011600 */
[----:B------:R-:W-:Y:S01]  /*0910*/  ISETP.GE.AND P0, PT, R3, c[0x0][0x578], PT ;  /* 0x00015e0003007a0c */ /* 0x000fe20003f06270 */
[----:B------:R-:W-:-:S04]  /*0920*/  IMAD.MOV R0, RZ, RZ, -R3 ;  /* 0x000000ffff007224 */ /* 0x000fc800078e0a03 */
[----:B------:R-:W-:-:S08]  /*0930*/  IMAD R0, R0, c[0x0][0x560], R2 ;  /* 0x0001580000007a24 */ /* 0x000fd000078e0202 */
[----:B------:R-:W-:Y:S05]  /*0940*/  @!P0 BRA `(.L_x_459) ;  /* 0x0000007000008947 */ /* 0x000fea0003800000 */
[----:B------:R-:W-:-:S04]  /*0950*/  MOV R2, c[0x0][0x56c] ;  /* 0x00015b0000027a02 */ /* 0x000fc80000000f00 */
[----:B------:R-:W-:Y:S02]  /*0960*/  ISETP.NE.AND P0, PT, R2, 0x1, PT ;  /* 0x000000010200780c */ /* 0x000fe40003f05270 */
[----:B------:R-:W-:-:S11]  /*0970*/  MOV R2, R0 ;  /* 0x0000000000027202 */ /* 0x000fd60000000f00 */
[----:B------:R-:W-:-:S05]  /*0980*/  @P0 IMAD.HI.U32 R4, R0, c[0x0][0x570], RZ ;  /* 0x00015c0000040a27 */ /* 0x000fca00078e00ff */
[----:B------:R-:W-:-:S05]  /*0990*/  @P0 SHF.R.U32.HI R2, RZ, c[0x0][0x574], R4 ;  /* 0x00015d00ff020a19 */ /* 0x000fca0000011604 */
[----:B------:R-:W-:Y:S01]  /*09a0*/  IMAD R4, R2, c[0x0][0x56c], RZ ;  /* 0x00015b0002047a24 */ /* 0x000fe200078e02ff */
[----:B------:R-:W-:Y:S05]  /*09b0*/  BRA `(.L_x_460) ;  /* 0x0000006000007947 */ /* 0x000fea0003800000 */
.L_x_459:
[----:B------:R-:W-:-:S04]  /*09c0*/  MOV R2, c[0x0][0x554] ;  /* 0x0001550000027a02 */ /* 0x000fc80000000f00 */
[----:B------:R-:W-:Y:S02]  /*09d0*/  ISETP.NE.AND P0, PT, R2, 0x1, PT ;  /* 0x000000010200780c */ /* 0x000fe40003f05270 */
[----:B------:R-:W-:-:S11]  /*09e0*/  MOV R2, R0 ;  /* 0x0000000000027202 */ /* 0x000fd60000000f00 */
[----:B------:R-:W-:-:S05]  /*09f0*/  @P0 IMAD.HI.U32 R4, R0, c[0x0][0x558], RZ ;  /* 0x0001560000040a27 */ /* 0x000fca00078e00ff */
[----:B------:R-:W-:-:S05]  /*0a00*/  @P0 SHF.R.U32.HI R2, RZ, c[0x0][0x55c], R4 ;  /* 0x00015700ff020a19 */ /* 0x000fca0000011604 */
[----:B------:R-:W-:Y:S02]  /*0a10*/  IMAD R4, R2, c[0x0][0x554], RZ ;  /* 0x0001550002047a24 */ /* 0x000fe400078e02ff */
.L_x_460:
[----:B------:R-:W-:Y:S05]  /*0a20*/  BSYNC B0 ;  /* 0x0000000000007941 */ /* 0x000fea0003800000 */
.L_x_458:
[----:B------:R-:W-:Y:S01]  /*0a30*/  IMAD.MOV.U32 R5, RZ, RZ, c[0x0][0x548] ;  /* 0x00015200ff057624 */ /* 0x000fe200078e00ff */
[----:B------:R-:W-:Y:S01]  /*0a40*/  ISETP.NE.U32.AND P0, PT, RZ, c[0x0][0x370], PT ;  /* 0x0000dc00ff007a0c */ /* 0x000fe20003f05070 */
[----:B------:R-:W-:Y:S02]  /*0a50*/  IMAD.IADD R4, R0, 0x1, -R4 ;  /* 0x0000000100047824 */ /* 0x000fe400078e0a04 */
[----:B------:R-:W-:Y:S01]  /*0a60*/  IMAD.MOV.U32 R145, RZ, RZ, RZ ;  /* 0x000000ffff917224 */ /* 0x000fe200078e00ff */
[----:B------:R-:W-:Y:S01]  /*0a70*/  ISETP.NE.AND P1, PT, R5, 0x1, PT ;  /* 0x000000010500780c */ /* 0x000fe20003f25270 */
[----:B------:R-:W-:Y:S01]  /*0a80*/  IMAD R6, R3, c[0x0][0x554], R4 ;  /* 0x0001550003067a24 */ /* 0x000fe200078e0204 */
[----:B------:R-:W-:-:S04]  /*0a90*/  ISETP.NE.AND.EX P0, PT, RZ, c[0x0][0x374], PT, P0 ;  /* 0x0000dd00ff007a0c */ /* 0x000fc80003f05300 */
[----:B------:R-:W-:-:S07]  /*0aa0*/  MOV R8, R6 ;  /* 0x0000000600087202 */ /* 0x000fce0000000f00 */
[----:B------:R-:W-:-:S04]  /*0ab0*/  @P1 IMAD.HI.U32 R0, R6, c[0x0][0x54c], RZ ;  /* 0x0001530006001a27 */ /* 0x000fc800078e00ff */
[----:B------:R-:W-:Y:S01]  /*0ac0*/  @P0 IMAD.MOV.U32 R4, RZ, RZ, 0x4 ;  /* 0x00000004ff040424 */ /* 0x000fe200078e00ff */
[----:B------:R-:W-:-:S05]  /*0ad0*/  @P1 SHF.R.U32.HI R8, RZ, c[0x0][0x550], R0 ;  /* 0x00015400ff081a19 */ /* 0x000fca0000011600 */
[----:B------:R-:W-:Y:S01]  /*0ae0*/  @P0 IMAD.WIDE R4, R8, R4, c[0x0][0x370] ;  /* 0x0000dc0008040625 */ /* 0x000fe200078e0204 */
[----:B------:R-:W-:Y:S01]  /*0af0*/  LOP3.LUT R2, R2, 0x1ffffff, RZ, 0x3c, !PT ;  /* 0x01ffffff02027812 */ /* 0x000fe200078e3cff */
[----:B------:R1:W-:Y:S04]  /*0b00*/  STL [R1+0x40], R8 ;  /* 0x0000400801007387 */ /* 0x0003e80000100800 */
[----:B------:R2:W3:Y:S01]  /*0b10*/  @P0 LDG.E R145, [R4.64] ;  /* 0x0000000604910981 */ /* 0x0004e2000c1e1900 */
[----:B------:R-:W-:Y:S01]  /*0b20*/  MOV R35, c[0x0][0x2c4] ;  /* 0x0000b10000237a02 */ /* 0x000fe20000000f00 */
[----:B------:R-:W-:Y:S01]  /*0b30*/  CS2R R134, SRZ ;  /* 0x0000000000867805 */ /* 0x000fe2000001ff00 */
[----:B------:R-:W-:Y:S01]  /*0b40*/  IADD3 R2, R2, c[0x0][0x53c], RZ ;  /* 0x00014f0002027a10 */ /* 0x000fe20007ffe0ff */
[----:B------:R-:W-:Y:S01]  /*0b50*/  CS2R R132, SRZ ;  /* 0x0000000000847805 */ /* 0x000fe2000001ff00 */
[----:B------:R-:W-:Y:S01]  /*0b60*/  ISETP.NE.AND P4, PT, R35, 0x1, PT ;  /* 0x000000012300780c */ /* 0x000fe20003f85270 */
[----:B------:R-:W-:Y:S01]  /*0b70*/  CS2R R130, SRZ ;  /* 0x0000000000827805 */ /* 0x000fe2000001ff00 */
[----:B------:R-:W-:Y:S01]  /*0b80*/  MOV R128, RZ ;  /* 0x000000ff00807202 */ /* 0x000fe20000000f00 */
[----:B------:R-:W-:Y:S01]  /*0b90*/  IMAD.SHL.U32 R36, R2, 0x80, RZ ;  /* 0x0000008002247824 */ /* 0x000fe200078e00ff */
[----:B------:R-:W-:Y:S01]  /*0ba0*/  MOV R2, c[0x0][0x2ac] ;  /* 0x0000ab0000027a02 */ /* 0x000fe20000000f00 */
[----:B------:R-:W-:Y:S01]  /*0bb0*/  IMAD.MOV.U32 R126, RZ, RZ, RZ ;  /* 0x000000ffff7e7224 */ /* 0x000fe200078e00ff */
[----:B------:R-:W-:Y:S01]  /*0bc0*/  MOV R122, RZ ;  /* 0x000000ff007a7202 */ /* 0x000fe20000000f00 */
[----:B------:R-:W-:Y:S01]  /*0bd0*/  IMAD.MOV.U32 R124, RZ, RZ, RZ ;  /* 0x000000ffff7c7224 */ /* 0x000fe200078e00ff */
[----:B------:R-:W-:Y:S01]  /*0be0*/  IADD3 R0, R36, 0x7f, RZ ;  /* 0x0000007f24007810 */ /* 0x000fe20007ffe0ff */
[----:B------:R-:W-:Y:S01]  /*0bf0*/  IMAD R41, R2, c[0x0][0x1d0], RZ ;  /* 0x0000740002297a24 */ /* 0x000fe200078e02ff */
[----:B------:R1:W-:Y:S01]  /*0c00*/  STL [R1+0x3c], R36 ;  /* 0x00003c2401007387 */ /* 0x0003e20000100800 */
[----:B------:R-:W-:Y:S01]  /*0c10*/  CS2R R120, SRZ ;  /* 0x0000000000787805 */ /* 0x000fe2000001ff00 */
[----:B------:R-:W-:Y:S01]  /*0c20*/  IMAD.MOV.U32 R9, RZ, RZ, RZ ;  /* 0x000000ffff097224 */ /* 0x000fe200078e00ff */
[----:B------:R-:W-:Y:S01]  /*0c30*/  CS2R R10, SRZ ;  /* 0x00000000000a7805 */ /* 0x000fe2000001ff00 */
[----:B------:R-:W-:Y:S01]  /*0c40*/  @P4 IMAD.HI.U32 R3, R0, c[0x0][0x2c8], RZ ;  /* 0x0000b20000034a27 */ /* 0x000fe200078e00ff */
[----:B------:R-:W-:Y:S01]  /*0c50*/  MOV R116, RZ ;  /* 0x000000ff00747202 */ /* 0x000fe20000000f00 */
[----:B------:R-:W-:Y:S01]  /*0c60*/  CS2R R12, SRZ ;  /* 0x00000000000c7805 */ /* 0x000fe2000001ff00 */
[----:B------:R-:W-:Y:S01]  /*0c70*/  MOV R110, RZ ;  /* 0x000000ff006e7202 */ /* 0x000fe20000000f00 */
[----:B------:R-:W-:Y:S01]  /*0c80*/  IMAD.MOV.U32 R118, RZ, RZ, RZ ;  /* 0x000000ffff767224 */ /* 0x000fe200078e00ff */
[----:B------:R-:W-:Y:S01]  /*0c90*/  @P4 SHF.R.U32.HI R0, RZ, c[0x0][0x2cc], R3 ;  /* 0x0000b300ff004a19 */ /* 0x000fe20000011603 */
[----:B--2---:R-:W-:Y:S01]  /*0ca0*/  IMAD.MOV.U32 R4, RZ, RZ, 0x80 ;  /* 0x00000080ff047424 */ /* 0x004fe200078e00ff */
[----:B------:R-:W-:Y:S01]  /*0cb0*/  IADD3 R3, R41, 0x7f, RZ ;  /* 0x0000007f29037810 */ /* 0x000fe20007ffe0ff */
[----:B------:R-:W-:Y:S01]  /*0cc0*/  IMAD.MOV.U32 R114, RZ, RZ, RZ ;  /* 0x000000ffff727224 */ /* 0x000fe200078e00ff */
[----:B------:R-:W-:Y:S01]  /*0cd0*/  CS2R R14, SRZ ;  /* 0x00000000000e7805 */ /* 0x000fe2000001ff00 */
[----:B------:R-:W-:Y:S01]  /*0ce0*/  IMAD.MOV.U32 R112, RZ, RZ, RZ ;  /* 0x000000ffff707224 */ /* 0x000fe200078e00ff */
[----:B------:R-:W-:Y:S01]  /*0cf0*/  IADD3 R4, R4, -c[0x0][0x168], RZ ;  /* 0x80005a0004047a10 */ /* 0x000fe20007ffe0ff */
[----:B------:R-:W-:Y:S01]  /*0d00*/  IMAD.MOV.U32 R108, RZ, RZ, RZ ;  /* 0x000000ffff6c7224 */ /* 0x000fe200078e00ff */
[----:B------:R-:W-:Y:S01]  /*0d10*/  CS2R R16, SRZ ;  /* 0x0000000000107805 */ /* 0x000fe2000001ff00 */
[----:B------:R-:W-:Y:S01]  /*0d20*/  IMAD.MOV.U32 R106, RZ, RZ, RZ ;  /* 0x000000ffff6a7224 */ /* 0x000fe200078e00ff */
[----:B------:R-:W-:Y:S01]  /*0d30*/  MOV R104, RZ ;  /* 0x000000ff00687202 */ /* 0x000fe20000000f00 */
[----:B------:R-:W-:Y:S01]  /*0d40*/  IMAD R2, R2, c[0x0][0x1d0], R4 ;  /* 0x0000740002027a24 */ /* 0x000fe200078e0204 */
[----:B------:R-:W-:Y:S01]  /*0d50*/  CS2R R18, SRZ ;  /* 0x0000000000127805 */ /* 0x000fe2000001ff00 */
[----:B------:R-:W-:Y:S01]  /*0d60*/  IMAD.MOV.U32 R102, RZ, RZ, RZ ;  /* 0x000000ffff667224 */ /* 0x000fe200078e00ff */
[----:B------:R-:W-:Y:S01]  /*0d70*/  MOV R98, RZ ;  /* 0x000000ff00627202 */ /* 0x000fe20000000f00 */
[----:B------:R-:W-:Y:S01]  /*0d80*/  IMAD.IADD R0, R2, 0x1, R0 ;  /* 0x0000000102007824 */ /* 0x000fe200078e0200 */
[----:B------:R-:W-:Y:S01]  /*0d90*/  SHF.R.S32.HI R2, RZ, 0x1f, R3 ;  /* 0x0000001fff027819 */ /* 0x000fe20000011403 */
[----:B------:R-:W-:Y:S01]  /*0da0*/  IMAD.MOV.U32 R100, RZ, RZ, RZ ;  /* 0x000000ffff647224 */ /* 0x000fe200078e00ff */
[----:B------:R-:W-:Y:S01]  /*0db0*/  CS2R R20, SRZ ;  /* 0x0000000000147805 */ /* 0x000fe2000001ff00 */
[----:B------:R-:W-:Y:S01]  /*0dc0*/  IMAD.MOV.U32 R96, RZ, RZ, RZ ;  /* 0x000000ffff607224 */ /* 0x000fe200078e00ff */
[----:B------:R-:W-:Y:S01]  /*0dd0*/  SHF.R.S32.HI R4, RZ, 0x1f, R0 ;  /* 0x0000001fff047819 */ /* 0x000fe20000011400 */
[----:B------:R-:W-:Y:S01]  /*0de0*/  IMAD.MOV.U32 R94, RZ, RZ, RZ ;  /* 0x000000ffff5e7224 */ /* 0x000fe200078e00ff */
[----:B------:R-:W-:Y:S01]  /*0df0*/  LEA.HI R2, R2, R3, RZ, 0x7 ;  /* 0x0000000302027211 */ /* 0x000fe200078f38ff */
[----:B------:R-:W-:Y:S01]  /*0e00*/  IMAD.MOV R3, RZ, RZ, -R8 ;  /* 0x000000ffff037224 */ /* 0x000fe200078e0a08 */
[----:B------:R-:W-:Y:S01]  /*0e10*/  LEA.HI R4, R4, R0, RZ, 0x7 ;  /* 0x0000000004047211 */ /* 0x000fe200078f38ff */
[----:B------:R-:W-:Y:S01]  /*0e20*/  CS2R R22, SRZ ;  /* 0x0000000000167805 */ /* 0x000fe2000001ff00 */
[----:B------:R-:W-:Y:S01]  /*0e30*/  SHF.R.S32.HI R0, RZ, 0x7, R2 ;  /* 0x00000007ff007819 */ /* 0x000fe20000011402 */
[----:B------:R-:W-:Y:S01]  /*0e40*/  IMAD R46, R3, c[0x0][0x548], R6 ;  /* 0x00015200032e7a24 */ /* 0x000fe200078e0206 */
[----:B------:R-:W-:Y:S01]  /*0e50*/  SHF.R.S32.HI R2, RZ, 0x7, R4 ;  /* 0x00000007ff027819 */ /* 0x000fe20000011404 */
[----:B------:R-:W-:Y:S01]  /*0e60*/  CS2R R6, SRZ ;  /* 0x0000000000067805 */ /* 0x000fe2000001ff00 */
[----:B------:R-:W-:Y:S01]  /*0e70*/  CS2R R4, SRZ ;  /* 0x0000000000047805 */ /* 0x000fe2000001ff00 */
[----:B------:R-:W-:Y:S01]  /*0e80*/  MOV R92, RZ ;  /* 0x000000ff005c7202 */ /* 0x000fe20000000f00 */
[----:B------:R1:W-:Y:S01]  /*0e90*/  STL [R1+0x44], R46 ;  /* 0x0000442e01007387 */ /* 0x0003e20000100800 */
[----:B------:R-:W-:Y:S01]  /*0ea0*/  IMNMX R226, R0, R2, PT ;  /* 0x0000000200e27217 */ /* 0x000fe20003800200 */
[----:B------:R-:W-:Y:S01]  /*0eb0*/  IMAD.MOV.U32 R90, RZ, RZ, RZ ;  /* 0x000000ffff5a7224 */ /* 0x000fe200078e00ff */
[----:B------:R-:W-:Y:S01]  /*0ec0*/  PRMT R0, RZ, 0x7610, R0 ;  /* 0x00007610ff007816 */ /* 0x000fe20000000000 */
[----:B------:R-:W-:Y:S01]  /*0ed0*/  CS2R R24, SRZ ;  /* 0x0000000000187805 */ /* 0x000fe2000001ff00 */
[----:B------:R-:W-:Y:S01]  /*0ee0*/  ISETP.GE.AND P0, PT, R226, 0x1, PT ;  /* 0x00000001e200780c */ /* 0x000fe20003f06270 */
        /* <DEDUP_REMOVED lines=14> */
[----:B---3--:R1:W-:Y:S01]  /*0fd0*/  STL [R1+0x14], R145 ;  /* 0x0000149101007387 */ /* 0x0083e20000100800 */
[----:B------:R-:W-:Y:S05]  /*0fe0*/  @!P0 BRA `(.L_x_461) ;  /* 0x0000ea6000008947 */ /* 0x000fea0003800000 */
[----:B------:R-:W-:-:S04]  /*0ff0*/  ISETP.NE.U32.AND P0, PT, RZ, c[0x0][0x340], PT ;  /* 0x0000d000ff007a0c */ /* 0x000fc80003f05070 */
[----:B------:R-:W-:-:S13]  /*1000*/  ISETP.NE.AND.EX P0, PT, RZ, c[0x0][0x344], PT, P0 ;  /* 0x0000d100ff007a0c */ /* 0x000fda0003f05300 */
[----:B------:R-:W-:-:S04]  /*1010*/  @P0 IMAD.MOV.U32 R2, RZ, RZ, 0x4 ;  /* 0x00000004ff020424 */ /* 0x000fc800078e00ff */
[----:B------:R-:W-:-:S05]  /*1020*/  @P0 IMAD.WIDE R2, R8, R2, c[0x0][0x340] ;  /* 0x0000d00008020625 */ /* 0x000fca00078e0202 */
[----:B------:R2:W5:Y:S01]  /*1030*/  @P0 LDG.E R0, [R2.64] ;  /* 0x0000000602000981 */ /* 0x000562000c1e1900 */
[----:B------:R-:W-:Y:S01]  /*1040*/  WARPSYNC 0xffffffff ;  /* 0xffffffff00007948 */ /* 0x000fe20003800000 */
[----:B------:R-:W-:Y:S02]  /*1050*/  @!P0 MOV R0, R8 ;  /* 0x0000000800008202 */ /* 0x000fe40000000f00 */
[----:B--2---:R-:W2:Y:S01]  /*1060*/  LDL R144, [R1+0x10] ;  /* 0x0000100001907983 */ /* 0x004ea20000100800 */
[----:B------:R-:W-:Y:S01]  /*1070*/  IMAD.MOV.U32 R3, RZ, RZ, c[0x0][0x2b8] ;  /* 0x0000ae00ff037624 */ /* 0x000fe200078e00ff */
[----:B------:R-:W-:Y:S01]  /*1080*/  MOV R221, RZ ;  /* 0x000000ff00dd7202 */ /* 0x000fe20000000f00 */
[----:B-----5:R-:W-:-:S03]  /*1090*/  IMAD.WIDE.U32 R134, R0, c[0x0][0x2b0], RZ ;  /* 0x0000ac0000867a25 */ /* 0x020fc600078e00ff */
[----:B------:R-:W-:Y:S02]  /*10a0*/  ISETP.NE.AND P3, PT, R3, 0x1, PT ;  /* 0x000000010300780c */ /* 0x000fe40003f65270 */
[----:B------:R-:W-:Y:S01]  /*10b0*/  SHF.R.S32.HI R3, RZ, 0x1f, R0 ;  /* 0x0000001fff037819 */ /* 0x000fe20000011400 */
[----:B------:R-:W-:Y:S01]  /*10c0*/  BAR.SYNC.DEFER_BLOCKING 0x0 ;  /* 0x0000000000007b1d */ /* 0x000fe20000010000 */
[----:B------:R-:W-:-:S05]  /*10d0*/  SHF.R.S32.HI R37, RZ, 0x1f, R46 ;  /* 0x0000001fff257819 */ /* 0x000fca000001142e */
[----:B------:R-:W-:Y:S01]  /*10e0*/  IMAD R5, R37, c[0x0][0x1b8], RZ ;  /* 0x00006e0025057a24 */ /* 0x000fe200078e02ff */
[----:B------:R-:W-:Y:S01]  /*10f0*/  SHF.R.S32.HI R6, RZ, 0x1f, R8 ;  /* 0x0000001fff067819 */ /* 0x000fe20000011408 */
[----:B------:R-:W3:Y:S02]  /*1100*/  S2R R38, SR_TID.X ;  /* 0x0000000000267919 */ /* 0x000ee40000002100 */
[----:B------:R-:W-:Y:S02]  /*1110*/  IMAD R5, R46, c[0x0][0x1bc], R5 ;  /* 0x00006f002e057a24 */ /* 0x000fe400078e0205 */
[----:B------:R-:W-:Y:S01]  /*1120*/  IMAD R16, R35, c[0x0][0x168], RZ ;  /* 0x00005a0023107a24 */ /* 0x000fe200078e02ff */
[----:B------:R-:W-:Y:S02]  /*1130*/  SHF.R.S32.HI R39, RZ, 0x1f, R228 ;  /* 0x0000001fff277819 */ /* 0x000fe400000114e4 */
[----:B------:R-:W-:Y:S02]  /*1140*/  ISETP.GE.AND P2, PT, R228, c[0x0][0x198], PT ;  /* 0x00006600e4007a0c */ /* 0x000fe40003f46270 */
[----:B------:R-:W-:Y:S01]  /*1150*/  ISETP.GE.AND P6, PT, R241, c[0x0][0x198], PT ;  /* 0x00006600f1007a0c */ /* 0x000fe20003fc6270 */
[----:B------:R-:W-:Y:S01]  /*1160*/  IMAD.WIDE.U32 R132, R46, c[0x0][0x1e8], RZ ;  /* 0x00007a002e847a25 */ /* 0x000fe200078e00ff */
[----:B------:R-:W-:Y:S01]  /*1170*/  IADD3 R71, R204, 0x20, RZ ;  /* 0x00000020cc477810 */ /* 0x000fe20007ffe0ff */
[----:B------:R-:W-:Y:S02]  /*1180*/  STL.64 [R1+0x20], R134 ;  /* 0x0000208601007387 */ /* 0x000fe40000100a00 */
[----:B--2---:R-:W-:-:S05]  /*1190*/  IMAD R2, R226, 0x80, R144 ;  /* 0x00000080e2027824 */ /* 0x004fca00078e0290 */
[----:B------:R-:W-:-:S04]  /*11a0*/  IADD3 R2, R2, -0x80, RZ ;  /* 0xffffff8002027810 */ /* 0x000fc80007ffe0ff */
[C---:B------:R-:W-:Y:S02]  /*11b0*/  ISETP.GE.AND P1, PT, R2.reuse, R41, PT ;  /* 0x000000290200720c */ /* 0x040fe40003f26270 */
[----:B------:R-:W-:Y:S01]  /*11c0*/  IADD3 R13, R2, R145, RZ ;  /* 0x00000091020d7210 */ /* 0x000fe20007ffe0ff */
[----:B------:R-:W-:Y:S01]  /*11d0*/  IMAD R2, R3, c[0x0][0x2b0], RZ ;  /* 0x0000ac0003027a24 */ /* 0x000fe200078e02ff */
[----:B------:R-:W-:-:S03]  /*11e0*/  ISETP.GT.OR P1, PT, R144, 0x7f, P1 ;  /* 0x0000007f9000780c */ /* 0x000fc60000f24670 */
[----:B------:R-:W-:-:S04]  /*11f0*/  @P3 IMAD.HI.U32 R3, R13, c[0x0][0x2bc], RZ ;  /* 0x0000af000d033a27 */ /* 0x000fc800078e00ff */
[----:B------:R-:W-:Y:S01]  /*1200*/  IMAD.MOV.U32 R12, RZ, RZ, R13 ;  /* 0x000000ffff0c7224 */ /* 0x000fe200078e000d */
[----:B------:R-:W-:Y:S01]  /*1210*/  @P3 SHF.R.U32.HI R12, RZ, c[0x0][0x2c0], R3 ;  /* 0x0000b000ff0c3a19 */ /* 0x000fe20000011603 */
[----:B------:R-:W-:-:S04]  /*1220*/  IMAD R2, R0, c[0x0][0x2b4], R2 ;  /* 0x0000ad0000027a24 */ /* 0x000fc800078e0202 */
[----:B------:R-:W-:Y:S01]  /*1230*/  IMAD.IADD R131, R135, 0x1, R2 ;  /* 0x0000000187837824 */ /* 0x000fe200078e0202 */
[----:B------:R-:W-:-:S04]  /*1240*/  @!P1 IADD3 R0, P0, R12, R134, RZ ;  /* 0x000000860c009210 */ /* 0x000fc80007f1e0ff */
[----:B------:R-:W-:Y:S01]  /*1250*/  @!P1 LEA.HI.X.SX32 R3, R12, R131, 0x1, P0 ;  /* 0x000000830c039211 */ /* 0x000fe200000f0eff */
[----:B------:R-:W-:Y:S01]  /*1260*/  IMAD.IADD R4, R144, 0x1, R36 ;  /* 0x0000000190047824 */ /* 0x000fe200078e0224 */
[----:B------:R-:W-:Y:S01]  /*1270*/  @!P1 LEA R2, P0, R0, c[0x0][0x2a0], 0x2 ;  /* 0x0000a80000029a11 */ /* 0x000fe200078010ff */
[----:B------:R-:W-:Y:S01]  /*1280*/  IMAD.WIDE.U32 R44, R46, c[0x0][0x210], RZ ;  /* 0x000084002e2c7a25 */ /* 0x000fe200078e00ff */
[----:B---3--:R-:W-:Y:S01]  /*1290*/  SHF.R.S32.HI R40, RZ, 0x1f, R38 ;  /* 0x0000001fff287819 */ /* 0x008fe20000011426 */
[----:B------:R-:W-:Y:S01]  /*12a0*/  STL [R1+0x34], R131 ;  /* 0x0000348301007387 */ /* 0x000fe20000100800 */
[----:B------:R-:W-:-:S05]  /*12b0*/  @!P1 LEA.HI.X R3, R0, c[0x0][0x2a4], R3, 0x2, P0 ;  /* 0x0000a90000039a11 */ /* 0x000fca00000f1403 */
[----:B------:R2:W3:Y:S01]  /*12c0*/  @!P1 LDG.E R221, [R2.64] ;  /* 0x0000000602dd9981 */ /* 0x0004e2000c1e1900 */
[----:B------:R-:W-:Y:S01]  /*12d0*/  @P4 IMAD.HI.U32 R7, R4, c[0x0][0x2c8], RZ ;  /* 0x0000b20004074a27 */ /* 0x000fe200078e00ff */
[----:B------:R-:W-:Y:S01]  /*12e0*/  LEA.HI R40, R40, R38, RZ, 0x3 ;  /* 0x0000002628287211 */ /* 0x000fe200078f18ff */
[----:B------:R-:W-:Y:S01]  /*12f0*/  BSSY B0, `(.L_x_462) ;  /* 0x0000271000007945 */ /* 0x000fe20003800000 */
[----:B------:R-:W-:Y:S01]  /*1300*/  SHF.R.S32.HI R38, RZ, 0x1f, R241 ;  /* 0x0000001fff267819 */ /* 0x000fe200000114f1 */
[----:B------:R-:W-:Y:S01]  /*1310*/  IMAD.MOV.U32 R0, RZ, RZ, R4 ;  /* 0x000000ffff007224 */ /* 0x000fe200078e0004 */
[----:B------:R-:W-:Y:S01]  /*1320*/  @P4 SHF.R.U32.HI R0, RZ, c[0x0][0x2cc], R7 ;  /* 0x0000b300ff004a19 */ /* 0x000fe20000011607 */
[----:B------:R-:W-:Y:S01]  /*1330*/  STL.64 [R1+0x18], R132 ;  /* 0x0000188401007387 */ /* 0x000fe20000100a00 */
[----:B------:R-:W-:Y:S01]  /*1340*/  SHF.R.S32.HI R40, RZ, 0x3, R40 ;  /* 0x00000003ff287819 */ /* 0x000fe20000011428 */
[----:B------:R-:W-:Y:S01]  /*1350*/  IMAD.SHL.U32 R128, R228, 0x2, RZ ;  /* 0x00000002e4807824 */ /* 0x000fe200078e00ff */
[----:B------:R-:W-:-:S02]  /*1360*/  SHF.R.S32.HI R7, RZ, 0x1f, R0 ;  /* 0x0000001fff077819 */ /* 0x000fc40000011400 */
[C---:B------:R-:W-:Y:S01]  /*1370*/  SHF.L.U32 R129, R241.reuse, 0x1, RZ ;  /* 0x00000001f1817819 */ /* 0x040fe200000006ff */
[----:B------:R-:W-:Y:S01]  /*1380*/  IMAD.IADD R11, R40, 0x1, R36 ;  /* 0x00000001280b7824 */ /* 0x000fe200078e0224 */
[----:B------:R-:W-:Y:S02]  /*1390*/  SHF.L.U64.HI R69, R241, 0x1, R38 ;  /* 0x00000001f1457819 */ /* 0x000fe40000010226 */
[----:B------:R-:W-:Y:S02]  /*13a0*/  SHF.L.U64.HI R68, R228, 0x1, R39 ;  /* 0x00000001e4447819 */ /* 0x000fe40000010227 */
[C---:B------:R-:W-:Y:S02]  /*13b0*/  ISETP.GE.AND P1, PT, R11.reuse, R16, PT ;  /* 0x000000100b00720c */ /* 0x040fe40003f26270 */
[----:B------:R-:W-:Y:S01]  /*13c0*/  IADD3 R14, R11, 0x40, RZ ;  /* 0x000000400b0e7810 */ /* 0x000fe20007ffe0ff */
[----:B--2---:R-:W-:-:S05]  /*13d0*/  IMAD.WIDE.U32 R2, R46, c[0x0][0x1b8], RZ ;  /* 0x00006e002e027a25 */ /* 0x004fca00078e00ff */
[----:B------:R-:W-:Y:S01]  /*13e0*/  IADD3 R3, R3, R5, RZ ;  /* 0x0000000503037210 */ /* 0x000fe20007ffe0ff */
[----:B------:R-:W-:-:S04]  /*13f0*/  IMAD R5, R6, c[0x0][0x1c0], RZ ;  /* 0x0000700006057a24 */ /* 0x000fc800078e02ff */
[C---:B------:R-:W-:Y:S02]  /*1400*/  IMAD R6, R8.reuse, c[0x0][0x1c4], R5 ;  /* 0x0000710008067a24 */ /* 0x040fe400078e0205 */
[----:B------:R-:W-:Y:S02]  /*1410*/  IMAD.MOV R5, RZ, RZ, -R0 ;  /* 0x000000ffff057224 */ /* 0x000fe400078e0a00 */
[----:B------:R-:W-:-:S04]  /*1420*/  IMAD.WIDE.U32 R2, R8, c[0x0][0x1c0], R2 ;  /* 0x0000700008027a25 */ /* 0x000fc800078e0002 */
[----:B------:R-:W-:Y:S02]  /*1430*/  IMAD R4, R5, c[0x0][0x2c4], R4 ;  /* 0x0000b10005047a24 */ /* 0x000fe400078e0204 */
[----:B------:R-:W-:Y:S02]  /*1440*/  IMAD.IADD R3, R3, 0x1, R6 ;  /* 0x0000000103037824 */ /* 0x000fe400078e0206 */
[----:B------:R-:W-:Y:S01]  /*1450*/  IMAD R5, R7, c[0x0][0x1b0], RZ ;  /* 0x00006c0007057a24 */ /* 0x000fe200078e02ff */
[C---:B------:R-:W-:Y:S01]  /*1460*/  IADD3 R7, R11.reuse, 0x20, RZ ;  /* 0x000000200b077810 */ /* 0x040fe20007ffe0ff */
[----:B------:R-:W-:Y:S01]  /*1470*/  IMAD.WIDE.U32 R2, R0, c[0x0][0x1b0], R2 ;  /* 0x00006c0000027a25 */ /* 0x000fe200078e0002 */
[----:B------:R-:W-:-:S03]  /*1480*/  IADD3 R11, R11, 0x60, RZ ;  /* 0x000000600b0b7810 */ /* 0x000fc60007ffe0ff */
[----:B------:R-:W-:Y:S01]  /*1490*/  IMAD R6, R0, c[0x0][0x1b4], R5 ;  /* 0x00006d0000067a24 */ /* 0x000fe200078e0205 */
[----:B------:R-:W-:-:S04]  /*14a0*/  SHF.R.S32.HI R5, RZ, 0x1f, R4 ;  /* 0x0000001fff057819 */ /* 0x000fc80000011404 */
[----:B------:R-:W-:Y:S01]  /*14b0*/  IADD3 R3, R3, R6, RZ ;  /* 0x0000000603037210 */ /* 0x000fe20007ffe0ff */
[----:B------:R-:W-:Y:S01]  /*14c0*/  IMAD R0, R5, c[0x0][0x1a8], RZ ;  /* 0x00006a0005007a24 */ /* 0x000fe200078e02ff */
[----:B------:R-:W-:-:S03]  /*14d0*/  IADD3 R6, -R12, RZ, RZ ;  /* 0x000000ff0c067210 */ /* 0x000fc60007ffe1ff */
[C---:B------:R-:W-:Y:S02]  /*14e0*/  IMAD R0, R4.reuse, c[0x0][0x1ac], R0 ;  /* 0x00006b0004007a24 */ /* 0x040fe400078e0200 */
[----:B------:R-:W-:-:S04]  /*14f0*/  IMAD.WIDE.U32 R2, R4, c[0x0][0x1a8], R2 ;  /* 0x00006a0004027a25 */ /* 0x000fc800078e0002 */
[----:B------:R-:W-:Y:S01]  /*1500*/  IMAD.IADD R9, R3, 0x1, R0 ;  /* 0x0000000103097824 */ /* 0x000fe200078e0200 */
[----:B-1----:R-:W-:Y:S01]  /*1510*/  LEA R8, P0, R2, c[0x0][0x160], 0x1 ;  /* 0x0000580002087a11 */ /* 0x002fe200078008ff */
[----:B------:R-:W-:-:S03]  /*1520*/  IMAD R222, R6, c[0x0][0x2b8], R13 ;  /* 0x0000ae0006de7a24 */ /* 0x000fc600078e020d */
[----:B------:R-:W-:Y:S01]  /*1530*/  LEA.HI.X R9, R2, c[0x0][0x164], R9, 0x1, P0 ;  /* 0x0000590002097a11 */ /* 0x000fe200000f0c09 */
[----:B------:R-:W1:Y:S01]  /*1540*/  SHFL.IDX PT, R0, R8, RZ, 0x181f ;  /* 0x00181fff08007589 */ /* 0x000e6200000e0000 */
[----:B------:R-:W-:-:S03]  /*1550*/  SHF.R.S32.HI R15, RZ, 0x1f, R222 ;  /* 0x0000001fff0f7819 */ /* 0x000fc600000114de */
[----:B------:R-:W2:Y:S04]  /*1560*/  SHFL.IDX PT, R3, R9, RZ, 0x181f ;  /* 0x00181fff09037589 */ /* 0x000ea800000e0000 */
[----:B------:R-:W4:Y:S04]  /*1570*/  SHFL.IDX PT, R10, R8, 0x1, 0x181f ;  /* 0x00381f00080a7f89 */ /* 0x000f2800000e0000 */
[----:B------:R-:W4:Y:S04]  /*1580*/  SHFL.IDX PT, R12, R9, 0x1, 0x181f ;  /* 0x00381f00090c7f89 */ /* 0x000f2800000e0000 */
[----:B------:R-:W-:Y:S04]  /*1590*/  SHFL.IDX PT, R13, R9, 0x2, 0x181f ;  /* 0x00581f00090d7f89 */ /* 0x000fe800000e0000 */
[----:B------:R-:W-:Y:S01]  /*15a0*/  SHFL.IDX PT, R9, R9, 0x3, 0x181f ;  /* 0x00781f0009097f89 */ /* 0x000fe200000e0000 */
[----:B-1----:R-:W-:-:S02]  /*15b0*/  @!P1 LEA R4, P5, R228, R0, 0x1 ;  /* 0x00000000e4049211 */ /* 0x002fc400078a08ff */
[C---:B------:R-:W-:Y:S02]  /*15c0*/  @!P1 LEA R2, P0, R241.reuse, R0, 0x1 ;  /* 0x00000000f1029211 */ /* 0x040fe400078008ff */
[-C--:B--2---:R-:W-:Y:S01]  /*15d0*/  @!P1 LEA.HI.X R5, R228, R3.reuse, R39, 0x1, P5 ;  /* 0x00000003e4059211 */ /* 0x084fe200028f0c27 */
[----:B------:R-:W1:Y:S01]  /*15e0*/  SHFL.IDX PT, R0, R8, 0x2, 0x181f ;  /* 0x00581f0008007f89 */ /* 0x000e6200000e0000 */
[----:B------:R-:W-:Y:S02]  /*15f0*/  @!P1 LEA.HI.X R3, R241, R3, R38, 0x1, P0 ;  /* 0x00000003f1039211 */ /* 0x000fe400000f0c26 */
[-C--:B------:R-:W-:Y:S01]  /*1600*/  ISETP.GE.AND P0, PT, R7, R16.reuse, PT ;  /* 0x000000100700720c */ /* 0x080fe20003f06270 */
[----:B------:R2:W-:Y:S01]  /*1610*/  @!P1 LDGSTS.E.BYPASS.LTC128B.128 [R219+0x100], [R4.64], !P2 ;  /* 0x0010000004db9fae */ /* 0x0005e2000d101d46 */
[----:B------:R-:W-:-:S03]  /*1620*/  ISETP.GE.AND P5, PT, R14, R16, PT ;  /* 0x000000100e00720c */ /* 0x000fc60003fa6270 */
[----:B------:R1:W-:Y:S04]  /*1630*/  @!P1 LDGSTS.E.BYPASS.LTC128B.128 [R219+0x4100], [R2.64], !P6 ;  /* 0x0410000002db9fae */ /* 0x0003e8000f101d46 */
[----:B------:R-:W3:Y:S04]  /*1640*/  SHFL.IDX PT, R8, R8, 0x3, 0x181f ;  /* 0x00781f0008087f89 */ /* 0x000ee800000e0000 */
[----:B----4-:R-:W-:-:S04]  /*1650*/  @!P0 LEA R6, P1, R228, R10, 0x1 ;  /* 0x0000000ae4068211 */ /* 0x010fc800078208ff */
[----:B------:R-:W-:-:S05]  /*1660*/  @!P0 LEA.HI.X R7, R228, R12, R39, 0x1, P1 ;  /* 0x0000000ce4078211 */ /* 0x000fca00008f0c27 */
[----:B------:R4:W-:Y:S01]  /*1670*/  @!P0 LDGSTS.E.BYPASS.LTC128B.128 [R219+0x1100], [R6.64], !P2 ;  /* 0x0110000006db8fae */ /* 0x0009e2000d101d46 */
[----:B--2---:R-:W-:Y:S02]  /*1680*/  IMAD R4, R15, c[0x0][0x1e0], RZ ;  /* 0x000078000f047a24 */ /* 0x004fe400078e02ff */
[----:B-1----:R-:W-:-:S04]  /*1690*/  IMAD.WIDE.U32 R2, R222, c[0x0][0x1e0], RZ ;  /* 0x00007800de027a25 */ /* 0x002fc800078e00ff */
[----:B------:R-:W-:Y:S01]  /*16a0*/  IMAD R5, R222, c[0x0][0x1e4], R4 ;  /* 0x00007900de057a24 */ /* 0x000fe200078e0204 */
[----:B------:R-:W-:Y:S01]  /*16b0*/  @!P0 LEA R4, P1, R241, R10, 0x1 ;  /* 0x0000000af1048211 */ /* 0x000fe200078208ff */
[----:B------:R-:W-:Y:S02]  /*16c0*/  IMAD R10, R37, c[0x0][0x1e8], RZ ;  /* 0x00007a00250a7a24 */ /* 0x000fe400078e02ff */
[----:B------:R-:W-:Y:S01]  /*16d0*/  IMAD.IADD R3, R3, 0x1, R5 ;  /* 0x0000000103037824 */ /* 0x000fe200078e0205 */
[----:B------:R-:W-:-:S05]  /*16e0*/  @!P0 LEA.HI.X R5, R241, R12, R38, 0x1, P1 ;  /* 0x0000000cf1058211 */ /* 0x000fca00008f0c26 */
[----:B------:R1:W-:Y:S01]  /*16f0*/  @!P0 LDGSTS.E.BYPASS.LTC128B.128 [R219+0x5100], [R4.64], !P6 ;  /* 0x0510000004db8fae */ /* 0x0003e2000f101d46 */
[----:B----4-:R-:W-:Y:S01]  /*1700*/  IMAD R6, R46, c[0x0][0x1ec], R10 ;  /* 0x00007b002e067a24 */ /* 0x010fe200078e020a */
[----:B------:R-:W-:-:S03]  /*1710*/  LEA R10, R226, 0xffffff80, 0x7 ;  /* 0xffffff80e20a7811 */ /* 0x000fc600078e38ff */
[----:B------:R-:W-:Y:S01]  /*1720*/  IMAD.IADD R130, R133, 0x1, R6 ;  /* 0x0000000185827824 */ /* 0x000fe200078e0206 */
[----:B------:R-:W-:-:S04]  /*1730*/  IADD3 R127, R41, -R10, RZ ;  /* 0x8000000a297f7210 */ /* 0x000fc80007ffe0ff */
[----:B------:R-:W-:Y:S04]  /*1740*/  STL [R1+0x30], R130 ;  /* 0x0000308201007387 */ /* 0x000fe80000100800 */
[----:B------:R-:W-:Y:S01]  /*1750*/  STL.64 [R1+0x28], R44 ;  /* 0x0000282c01007387 */ /* 0x000fe20000100a00 */
[----:B-1----:R-:W-:Y:S02]  /*1760*/  @!P5 LEA R4, P1, R228, R0, 0x1 ;  /* 0x00000000e404d211 */ /* 0x002fe400078208ff */
[----:B---3--:R-:W-:Y:S01]  /*1770*/  SHF.R.S32.HI R36, RZ, 0x1f, R221 ;  /* 0x0000001fff247819 */ /* 0x008fe200000114dd */
[----:B------:R-:W-:-:S04]  /*1780*/  IMAD.WIDE.U32 R2, R221, c[0x0][0x1f0], R2 ;  /* 0x00007c00dd027a25 */ /* 0x000fc800078e0002 */
[----:B------:R-:W-:Y:S01]  /*1790*/  IMAD R5, R36, c[0x0][0x1f0], RZ ;  /* 0x00007c0024057a24 */ /* 0x000fe200078e02ff */
[----:B------:R-:W-:-:S03]  /*17a0*/  IADD3 R6, P0, R2, R132, RZ ;  /* 0x0000008402067210 */ /* 0x000fc60007f1e0ff */
[----:B------:R-:W-:Y:S01]  /*17b0*/  IMAD R7, R221, c[0x0][0x1f4], R5 ;  /* 0x00007d00dd077a24 */ /* 0x000fe200078e0205 */
[----:B------:R-:W-:Y:S02]  /*17c0*/  @!P5 LEA.HI.X R5, R228, R13, R39, 0x1, P1 ;  /* 0x0000000de405d211 */ /* 0x000fe400008f0c27 */
[C---:B------:R-:W-:Y:S02]  /*17d0*/  @!P5 LEA R2, P1, R241.reuse, R0, 0x1 ;  /* 0x00000000f102d211 */ /* 0x040fe400078208ff */
[----:B------:R-:W-:Y:S01]  /*17e0*/  IADD3.X R7, R130, R3, R7, P0, !PT ;  /* 0x0000000382077210 */ /* 0x000fe200007fe407 */
[----:B------:R1:W-:Y:S01]  /*17f0*/  @!P5 LDGSTS.E.BYPASS.LTC128B.128 [R219+0x2100], [R4.64], !P2 ;  /* 0x0210000004dbdfae */ /* 0x0003e2000d101d46 */
[C---:B------:R-:W-:Y:S02]  /*1800*/  LEA R0, P0, R6.reuse, c[0x0][0x1c8], 0x1 ;  /* 0x0000720006007a11 */ /* 0x040fe400078008ff */
[----:B------:R-:W-:Y:S01]  /*1810*/  @!P5 LEA.HI.X R3, R241, R13, R38, 0x1, P1 ;  /* 0x0000000df103d211 */ /* 0x000fe200008f0c26 */
[----:B------:R-:W-:Y:S01]  /*1820*/  IMAD.IADD R13, R127, 0x1, -R40 ;  /* 0x000000017f0d7824 */ /* 0x000fe200078e0a28 */
[----:B------:R-:W-:Y:S01]  /*1830*/  LEA.HI.X R14, R6, c[0x0][0x1cc], R7, 0x1, P0 ;  /* 0x00007300060e7a11 */ /* 0x000fe200000f0c07 */
[----:B------:R-:W-:Y:S01]  /*1840*/  SHFL.IDX PT, R10, R0, 0x1, 0x181f ;  /* 0x00381f00000a7f89 */ /* 0x000fe200000e0000 */
[----:B------:R-:W-:-:S03]  /*1850*/  ISETP.GE.AND P1, PT, R11, R16, PT ;  /* 0x000000100b00720c */ /* 0x000fc60003f26270 */
[----:B------:R-:W2:Y:S04]  /*1860*/  SHFL.IDX PT, R6, R0, RZ, 0x181f ;  /* 0x00181fff00067589 */ /* 0x000ea800000e0000 */
[----:B------:R-:W3:Y:S04]  /*1870*/  SHFL.IDX PT, R7, R14, RZ, 0x181f ;  /* 0x00181fff0e077589 */ /* 0x000ee800000e0000 */
[----:B------:R4:W-:Y:S01]  /*1880*/  @!P5 LDGSTS.E.BYPASS.LTC128B.128 [R219+0x6100], [R2.64], !P6 ;  /* 0x0610000002dbdfae */ /* 0x0009e2000f101d46 */
[----:B------:R-:W-:-:S03]  /*1890*/  ISETP.GE.AND P5, PT, R13, 0x1, PT ;  /* 0x000000010d00780c */ /* 0x000fc60003fa6270 */
[----:B------:R-:W1:Y:S04]  /*18a0*/  SHFL.IDX PT, R12, R14, 0x1, 0x181f ;  /* 0x00381f000e0c7f89 */ /* 0x000e6800000e0000 */
[----:B------:R-:W-:Y:S04]  /*18b0*/  SHFL.IDX PT, R11, R14, 0x2, 0x181f ;  /* 0x00581f000e0b7f89 */ /* 0x000fe800000e0000 */
[----:B------:R-:W2:Y:S01]  /*18c0*/  S2R R40, SR_TID.X ;  /* 0x0000000000287919 */ /* 0x000ea20000002100 */
[----:B----4-:R-:W-:-:S04]  /*18d0*/  @!P1 LEA R2, P0, R228, R8, 0x1 ;  /* 0x00000008e4029211 */ /* 0x010fc800078008ff */
[CC--:B------:R-:W-:Y:S02]  /*18e0*/  @!P1 LEA.HI.X R3, R228.reuse, R9.reuse, R39, 0x1, P0 ;  /* 0x00000009e4039211 */ /* 0x0c0fe400000f0c27 */
[C---:B-1----:R-:W-:Y:S02]  /*18f0*/  @!P1 LEA R4, P0, R241.reuse, R8, 0x1 ;  /* 0x00000008f1049211 */ /* 0x042fe400078008ff */
[----:B------:R-:W-:Y:S01]  /*1900*/  SHFL.IDX PT, R8, R14, 0x3, 0x181f ;  /* 0x00781f000e087f89 */ /* 0x000fe200000e0000 */
[----:B--2---:R-:W-:Y:S02]  /*1910*/  SHF.R.S32.HI R16, RZ, 0x1f, R40 ;  /* 0x0000001fff107819 */ /* 0x004fe40000011428 */
[----:B------:R-:W-:Y:S01]  /*1920*/  @!P1 LEA.HI.X R5, R241, R9, R38, 0x1, P0 ;  /* 0x00000009f1059211 */ /* 0x000fe200000f0c26 */
[----:B------:R1:W-:Y:S01]  /*1930*/  @!P1 LDGSTS.E.BYPASS.LTC128B.128 [R219+0x3100], [R2.64], !P2 ;  /* 0x0310000002db9fae */ /* 0x0003e2000d101d46 */
[----:B------:R-:W-:Y:S02]  /*1940*/  @P5 ISETP.GE.AND P0, PT, R228, c[0x0][0x1d4], PT ;  /* 0x00007500e4005a0c */ /* 0x000fe40003f06270 */
[----:B------:R-:W-:Y:S01]  /*1950*/  LEA.HI R16, R16, R40, RZ, 0x3 ;  /* 0x0000002810107211 */ /* 0x000fe200078f18ff */
[----:B------:R-:W2:Y:S03]  /*1960*/  SHFL.IDX PT, R9, R0, 0x2, 0x181f ;  /* 0x00581f0000097f89 */ /* 0x000ea600000e0000 */
[----:B------:R-:W-:Y:S01]  /*1970*/  LOP3.LUT R16, R16, 0xfffffff8, RZ, 0xc0, !PT ;  /* 0xfffffff810107812 */ /* 0x000fe200078ec0ff */
[----:B------:R4:W-:Y:S04]  /*1980*/  @!P1 LDGSTS.E.BYPASS.LTC128B.128 [R219+0x7100], [R4.64], !P6 ;  /* 0x0710000004db9fae */ /* 0x0009e8000f101d46 */
[----:B------:R-:W0:Y:S01]  /*1990*/  LDGDEPBAR ;  /* 0x00000000000079af */ /* 0x000e220000000000 */
[----:B------:R-:W-:-:S03]  /*19a0*/  IMAD.IADD R16, R40, 0x1, -R16 ;  /* 0x0000000128107824 */ /* 0x000fc600078e0a10 */
[----:B------:R-:W2:Y:S01]  /*19b0*/  SHFL.IDX PT, R0, R0, 0x3, 0x181f ;  /* 0x00781f0000007f89 */ /* 0x000ea200000e0000 */
[----:B-1----:R-:W-:-:S04]  /*19c0*/  @P5 LEA R2, P2, R228, R6, 0x1 ;  /* 0x00000006e4025211 */ /* 0x002fc800078408ff */
[----:B---3--:R-:W-:Y:S02]  /*19d0*/  @P5 LEA.HI.X R3, R228, R7, R39, 0x1, P2 ;  /* 0x00000007e4035211 */ /* 0x008fe400010f0c27 */
[----:B------:R-:W-:-:S03]  /*19e0*/  ISETP.GE.AND P2, PT, R13, 0x21, PT ;  /* 0x000000210d00780c */ /* 0x000fc60003f46270 */
[----:B------:R1:W-:Y:S01]  /*19f0*/  @P5 LDGSTS.E.BYPASS.LTC128B.128 [R219+0x8100], [R2.64], !P0 ;  /* 0x0810000002db5fae */ /* 0x0003e2000c101d46 */
[C---:B------:R-:W-:Y:S02]  /*1a00*/  @P5 ISETP.GE.AND P0, PT, R241.reuse, c[0x0][0x1d4], PT ;  /* 0x00007500f1005a0c */ /* 0x040fe40003f06270 */
[----:B-1----:R-:W-:-:S07]  /*1a10*/  @P5 LEA R2, P1, R241, R6, 0x1 ;  /* 0x00000006f1025211 */ /* 0x002fce00078208ff */
[C---:B------:R-:W-:Y:S02]  /*1a20*/  @P2 LEA R6, P6, R228.reuse, R10, 0x1 ;  /* 0x0000000ae4062211 */ /* 0x040fe400078c08ff */
[----:B------:R-:W-:Y:S02]  /*1a30*/  @P5 LEA.HI.X R3, R241, R7, R38, 0x1, P1 ;  /* 0x00000007f1035211 */ /* 0x000fe400008f0c26 */
[C---:B------:R-:W-:Y:S02]  /*1a40*/  @P2 LEA.HI.X R7, R228.reuse, R12, R39, 0x1, P6 ;  /* 0x0000000ce4072211 */ /* 0x040fe400030f0c27 */
[----:B------:R-:W-:Y:S01]  /*1a50*/  ISETP.GE.AND P6, PT, R13, 0x41, PT ;  /* 0x000000410d00780c */ /* 0x000fe20003fc6270 */
[----:B------:R2:W-:Y:S01]  /*1a60*/  @P5 LDGSTS.E.BYPASS.LTC128B.128 [R219+0xc100], [R2.64], !P0 ;  /* 0x0c10000002db5fae */ /* 0x0005e2000c101d46 */
[----:B------:R-:W-:Y:S02]  /*1a70*/  @P2 ISETP.GE.AND P1, PT, R228, c[0x0][0x1d4], PT ;  /* 0x00007500e4002a0c */ /* 0x000fe40003f26270 */
[----:B----4-:R-:W-:-:S04]  /*1a80*/  @P2 LEA R4, P0, R241, R10, 0x1 ;  /* 0x0000000af1042211 */ /* 0x010fc800078008ff */
[----:B------:R-:W-:-:S05]  /*1a90*/  @P2 LEA.HI.X R5, R241, R12, R38, 0x1, P0 ;  /* 0x0000000cf1052211 */ /* 0x000fca00000f0c26 */
[C---:B------:R-:W-:Y:S02]  /*1aa0*/  @P6 ISETP.GE.AND P0, PT, R228.reuse, c[0x0][0x1d4], PT ;  /* 0x00007500e4006a0c */ /* 0x040fe40003f06270 */
[----:B------:R1:W-:Y:S01]  /*1ab0*/  @P2 LDGSTS.E.BYPASS.LTC128B.128 [R219+0x9100], [R6.64], !P1 ;  /* 0x0910000006db2fae */ /* 0x0003e2000c901d46 */
[----:B------:R-:W-:Y:S02]  /*1ac0*/  @P2 ISETP.GE.AND P1, PT, R241, c[0x0][0x1d4], PT ;  /* 0x00007500f1002a0c */ /* 0x000fe40003f26270 */
[----:B--2---:R-:W-:-:S11]  /*1ad0*/  @P6 LEA R2, P5, R228, R9, 0x1 ;  /* 0x00000009e4026211 */ /* 0x004fd600078a08ff */
[----:B------:R2:W-:Y:S01]  /*1ae0*/  @P2 LDGSTS.E.BYPASS.LTC128B.128 [R219+0xd100], [R4.64], !P1 ;  /* 0x0d10000004db2fae */ /* 0x0005e2000c901d46 */
[----:B------:R-:W-:Y:S02]  /*1af0*/  @P6 LEA.HI.X R3, R228, R11, R39, 0x1, P5 ;  /* 0x0000000be4036211 */ /* 0x000fe400028f0c27 */
[----:B------:R-:W-:-:S03]  /*1b00*/  ISETP.GE.AND P5, PT, R13, 0x61, PT ;  /* 0x000000610d00780c */ /* 0x000fc60003fa6270 */
[----:B------:R3:W-:Y:S01]  /*1b10*/  @P6 LDGSTS.E.BYPASS.LTC128B.128 [R219+0xa100], [R2.64], !P0 ;  /* 0x0a10000002db6fae */ /* 0x0007e2000c101d46 */
[----:B-1----:R-:W-:-:S04]  /*1b20*/  @P6 LEA R6, P2, R241, R9, 0x1 ;  /* 0x00000009f1066211 */ /* 0x002fc800078408ff */
[C---:B------:R-:W-:Y:S02]  /*1b30*/  @P6 LEA.HI.X R7, R241.reuse, R11, R38, 0x1, P2 ;  /* 0x0000000bf1076211 */ /* 0x040fe400010f0c26 */
[----:B------:R-:W-:-:S03]  /*1b40*/  @P6 ISETP.GE.AND P2, PT, R241, c[0x0][0x1d4], PT ;  /* 0x00007500f1006a0c */ /* 0x000fc60003f46270 */
[----:B--2---:R-:W-:-:S04]  /*1b50*/  @P5 LEA R4, P1, R228, R0, 0x1 ;  /* 0x00000000e4045211 */ /* 0x004fc800078208ff */
[----:B------:R-:W-:-:S06]  /*1b60*/  @P5 LEA.HI.X R5, R228, R8, R39, 0x1, P1 ;  /* 0x00000008e4055211 */ /* 0x000fcc00008f0c27 */
[----:B------:R1:W-:Y:S01]  /*1b70*/  @P6 LDGSTS.E.BYPASS.LTC128B.128 [R219+0xe100], [R6.64], !P2 ;  /* 0x0e10000006db6fae */ /* 0x0003e2000d101d46 */
[----:B------:R-:W-:Y:S02]  /*1b80*/  @P5 ISETP.GE.AND P1, PT, R228, c[0x0][0x1d4], PT ;  /* 0x00007500e4005a0c */ /* 0x000fe40003f26270 */
[----:B---3--:R-:W-:Y:S01]  /*1b90*/  @P5 LEA R2, P0, R241, R0, 0x1 ;  /* 0x00000000f1025211 */ /* 0x008fe200078008ff */
[----:B------:R-:W-:-:S03]  /*1ba0*/  IMAD R0, R15, c[0x0][0x208], RZ ;  /* 0x000082000f007a24 */ /* 0x000fc600078e02ff */
[C---:B------:R-:W-:Y:S01]  /*1bb0*/  @P5 LEA.HI.X R3, R241.reuse, R8, R38, 0x1, P0 ;  /* 0x00000008f1035211 */ /* 0x040fe200000f0c26 */
[----:B------:R-:W-:Y:S01]  /*1bc0*/  IMAD R0, R222, c[0x0][0x20c], R0 ;  /* 0x00008300de007a24 */ /* 0x000fe200078e0200 */
[----:B------:R-:W-:-:S05]  /*1bd0*/  @P5 ISETP.GE.AND P0, PT, R241, c[0x0][0x1d4], PT ;  /* 0x00007500f1005a0c */ /* 0x000fca0003f06270 */
[----:B------:R1:W-:Y:S08]  /*1be0*/  @P5 LDGSTS.E.BYPASS.LTC128B.128 [R219+0xb100], [R4.64], !P1 ;  /* 0x0b10000004db5fae */ /* 0x0003f0000c901d46 */
[----:B------:R2:W-:Y:S01]  /*1bf0*/  @P5 LDGSTS.E.BYPASS.LTC128B.128 [R219+0xf100], [R2.64], !P0 ;  /* 0x0f10000002db5fae */ /* 0x0005e2000c101d46 */
[----:B------:R-:W-:Y:S02]  /*1c00*/  R2P PR, R16, 0x6 ;  /* 0x0000000610007804 */ /* 0x000fe40000000000 */
[----:B------:R-:W-:Y:S01]  /*1c10*/  ISETP.GE.AND P6, PT, R228, c[0x0][0x1d4], PT ;  /* 0x00007500e4007a0c */ /* 0x000fe20003fc6270 */
[----:B------:R-:W0:Y:S10]  /*1c20*/  LDGDEPBAR ;  /* 0x00000000000079af */ /* 0x000e340000000000 */
[----:B------:R-:W-:Y:S01]  /*1c30*/  @P1 IADD3 R71, R204, -0x20, RZ ;  /* 0xffffffe0cc471810 */ /* 0x000fe20007ffe0ff */
[----:B--2---:R-:W-:Y:S01]  /*1c40*/  IMAD.WIDE.U32 R2, R222, c[0x0][0x208], RZ ;  /* 0x00008200de027a25 */ /* 0x004fe200078e00ff */
[----:B------:R-:W-:-:S04]  /*1c50*/  DEPBAR.LE SB0, 0x1 ;  /* 0x000080400000791a */ /* 0x000fc80000000000 */
[----:B------:R-:W-:Y:S01]  /*1c60*/  BAR.SYNC.DEFER_BLOCKING 0x0 ;  /* 0x0000000000007b1d */ /* 0x000fe20000010000 */
[----:B------:R-:W-:Y:S01]  /*1c70*/  IADD3 R3, R3, R0, RZ ;  /* 0x0000000003037210 */ /* 0x000fe20007ffe0ff */
[----:B------:R-:W-:-:S04]  /*1c80*/  IMAD R0, R37, c[0x0][0x210], RZ ;  /* 0x0000840025007a24 */ /* 0x000fc800078e02ff */
[----:B------:R-:W-:Y:S02]  /*1c90*/  IMAD R0, R46, c[0x0][0x214], R0 ;  /* 0x000085002e007a24 */ /* 0x000fe400078e0200 */
[----:B------:R-:W-:-:S05]  /*1ca0*/  IMAD.WIDE.U32 R2, R221, c[0x0][0x218], R2 ;  /* 0x00008600dd027a25 */ /* 0x000fca00078e0002 */
[----:B------:R-:W-:Y:S01]  /*1cb0*/  IADD3 R2, P0, R2, R44, RZ ;  /* 0x0000002c02027210 */ /* 0x000fe20007f1e0ff */
[----:B------:R-:W-:Y:S04]  /*1cc0*/  LDSM.16.M88.4 R136, [R214] ;  /* 0x00000000d688783b */ /* 0x000fe80000000200 */
        /* <DEDUP_REMOVED lines=10> */
[----:B-1----:R-:W1:Y:S04]  /*1d70*/  LDSM.16.M88.4 R4, [R204] ;  /* 0x00000000cc04783b */ /* 0x002e680000000200 */
[----:B------:R-:W2:Y:S04]  /*1d80*/  LDSM.16.M88.4 R20, [R204+0x800] ;  /* 0x00080000cc14783b */ /* 0x000ea80000000200 */
[----:B------:R-:W3:Y:S04]  /*1d90*/  LDSM.16.M88.4 R24, [R71] ;  /* 0x000000004718783b */ /* 0x000ee80000000200 */
[----:B------:R-:W4:Y:S04]  /*1da0*/  LDSM.16.M88.4 R32, [R71+0x800] ;  /* 0x000800004720783b */ /* 0x000f280000000200 */
[----:B------:R-:W2:Y:S04]  /*1db0*/  LDSM.16.M88.4 R28, [R204+0x1000] ;  /* 0x00100000cc1c783b */ /* 0x000ea80000000200 */
[----:B------:R-:W-:Y:S04]  /*1dc0*/  LDSM.16.M88.4 R40, [R204+0x1800] ;  /* 0x00180000cc28783b */ /* 0x000fe80000000200 */
[----:B------:R-:W-:Y:S04]  /*1dd0*/  LDSM.16.M88.4 R48, [R71+0x1800] ;  /* 0x001800004730783b */ /* 0x000fe80000000200 */
[----:B------:R-:W-:Y:S04]  /*1de0*/  LDSM.16.M88.4 R60, [R71+0x2000] ;  /* 0x00200000473c783b */ /* 0x000fe80000000200 */
[----:B------:R-:W-:Y:S04]  /*1df0*/  LDSM.16.M88.4 R56, [R71+0x2800] ;  /* 0x002800004738783b */ /* 0x000fe80000000200 */
[----:B------:R-:W-:Y:S01]  /*1e00*/  LDSM.16.M88.4 R64, [R71+0x3000] ;  /* 0x003000004740783b */ /* 0x000fe20000000200 */
[C---:B-1----:R-:W-:Y:S03]  /*1e10*/  HMMA.16816.F32.BF16 R16, R136.reuse, R4, RZ ;  /* 0x000000048810723c */ /* 0x042fe600000418ff */
[----:B------:R-:W-:Y:S05]  /*1e20*/  LDSM.16.M88.4 R72, [R71+0x3800] ;  /* 0x003800004748783b */ /* 0x000fea0000000200 */
[C---:B------:R-:W-:Y:S08]  /*1e30*/  HMMA.16816.F32.BF16 R8, R136.reuse, R6, RZ ;  /* 0x000000068808723c */ /* 0x040ff000000418ff */
[----:B--2---:R-:W-:Y:S08]  /*1e40*/  HMMA.16816.F32.BF16 R4, R136, R20, RZ ;  /* 0x000000148804723c */ /* 0x004ff000000418ff */
[C---:B---3--:R-:W-:Y:S08]  /*1e50*/  HMMA.16816.F32.BF16 R120, R140.reuse, R24, R16 ;  /* 0x000000188c78723c */ /* 0x048ff00000041810 */
[C---:B------:R-:W-:Y:S01]  /*1e60*/  HMMA.16816.F32.BF16 R100, R140.reuse, R26, R8 ;  /* 0x0000001a8c64723c */ /* 0x040fe20000041808 */
[----:B------:R-:W1:Y:S07]  /*1e70*/  LDSM.16.M88.4 R24, [R71+0x1000] ;  /* 0x001000004718783b */ /* 0x000e6e0000000200 */
[----:B----4-:R-:W-:Y:S07]  /*1e80*/  HMMA.16816.F32.BF16 R108, R140, R32, R4 ;  /* 0x000000208c6c723c */ /* 0x010fee0000041804 */
[----:B------:R-:W-:Y:S01]  /*1e90*/  IMAD R4, R36, c[0x0][0x218], RZ ;  /* 0x0000860024047a24 */ /* 0x000fe200078e02ff */
[----:B------:R-:W-:Y:S01]  /*1ea0*/  HMMA.16816.F32.BF16 R8, R136, R22, RZ ;  /* 0x000000168808723c */ /* 0x000fe200000418ff */
[----:B------:R-:W-:-:S02]  /*1eb0*/  IMAD.IADD R5, R45, 0x1, R0 ;  /* 0x000000012d057824 */ /* 0x000fc400078e0200 */
[----:B------:R-:W-:Y:S01]  /*1ec0*/  IMAD R0, R221, c[0x0][0x21c], R4 ;  /* 0x00008700dd007a24 */ /* 0x000fe200078e0204 */
[----:B------:R-:W-:Y:S04]  /*1ed0*/  LDSM.16.M88.4 R44, [R204+0x3800] ;  /* 0x00380000cc2c783b */ /* 0x000fe80000000200 */
[----:B------:R-:W-:Y:S01]  /*1ee0*/  IADD3.X R3, R5, R3, R0, P0, !PT ;  /* 0x0000000305037210 */ /* 0x000fe200007fe400 */
[C---:B------:R-:W-:Y:S01]  /*1ef0*/  HMMA.16816.F32.BF16 R20, R136.reuse, R28, RZ ;  /* 0x0000001c8814723c */ /* 0x040fe200000418ff */
[C---:B------:R-:W-:Y:S01]  /*1f00*/  LEA R0, P0, R2.reuse, c[0x0][0x1f8], 0x1 ;  /* 0x00007e0002007a11 */ /* 0x040fe200078008ff */
[----:B------:R-:W-:Y:S03]  /*1f10*/  STL [R1+0x38], R5 ;  /* 0x0000380501007387 */ /* 0x000fe60000100800 */
[----:B------:R-:W-:Y:S01]  /*1f20*/  LEA.HI.X R4, R2, c[0x0][0x1fc], R3, 0x1, P0 ;  /* 0x00007f0002047a11 */ /* 0x000fe200000f0c03 */
[----:B------:R-:W-:Y:S02]  /*1f30*/  SHFL.IDX PT, R14, R0, 0x2, 0x181f ;  /* 0x00581f00000e7f89 */ /* 0x000fe400000e0000 */
[----:B------:R-:W-:Y:S02]  /*1f40*/  HMMA.16816.F32.BF16 R16, R136, R30, RZ ;  /* 0x0000001e8810723c */ /* 0x000fe400000418ff */
[----:B------:R-:W2:Y:S04]  /*1f50*/  SHFL.IDX PT, R2, R0, RZ, 0x181f ;  /* 0x00181fff00027589 */ /* 0x000ea800000e0000 */
[----:B------:R-:W3:Y:S02]  /*1f60*/  SHFL.IDX PT, R3, R0, 0x1, 0x181f ;  /* 0x00381f0000037f89 */ /* 0x000ee400000e0000 */
[C---:B------:R-:W-:Y:S02]  /*1f70*/  HMMA.16816.F32.BF16 R80, R140.reuse, R34, R8 ;  /* 0x000000228c50723c */ /* 0x040fe40000041808 */
[----:B------:R-:W4:Y:S04]  /*1f80*/  SHFL.IDX PT, R5, R4, RZ, 0x181f ;  /* 0x00181fff04057589 */ /* 0x000f2800000e0000 */
[----:B------:R-:W4:Y:S02]  /*1f90*/  SHFL.IDX PT, R12, R4, 0x1, 0x181f ;  /* 0x00381f00040c7f89 */ /* 0x000f2400000e0000 */
[C---:B-1----:R-:W-:Y:S02]  /*1fa0*/  HMMA.16816.F32.BF16 R96, R140.reuse, R24, R20 ;  /* 0x000000188c60723c */ /* 0x042fe40000041814 */
[----:B------:R-:W1:Y:S04]  /*1fb0*/  SHFL.IDX PT, R15, R4, 0x2, 0x181f ;  /* 0x00581f00040f7f89 */ /* 0x000e6800000e0000 */
[----:B------:R-:W1:Y:S02]  /*1fc0*/  SHFL.IDX PT, R0, R0, 0x3, 0x181f ;  /* 0x00781f0000007f89 */ /* 0x000e6400000e0000 */
[----:B------:R-:W-:Y:S02]  /*1fd0*/  HMMA.16816.F32.BF16 R112, R140, R26, R16 ;  /* 0x0000001a8c70723c */ /* 0x000fe40000041810 */
[----:B------:R1:W1:Y:S01]  /*1fe0*/  SHFL.IDX PT, R18, R4, 0x3, 0x181f ;  /* 0x00781f0004127f89 */ /* 0x00026200000e0000 */
[----:B--2---:R-:W-:-:S02]  /*1ff0*/  IADD3 R8, P5, R2, R129, RZ ;  /* 0x0000008102087210 */ /* 0x004fc40007fbe0ff */
[-C--:B------:R-:W-:Y:S01]  /*2000*/  IADD3 R10, P1, R2, R128.reuse, RZ ;  /* 0x00000080020a7210 */ /* 0x080fe20007f3e0ff */
[----:B------:R-:W2:Y:S01]  /*2010*/  LDSM.16.M88.4 R28, [R204+0x2000] ;  /* 0x00200000cc1c783b */ /* 0x000ea20000000200 */
[-C--:B---3--:R-:W-:Y:S01]  /*2020*/  IADD3 R6, P0, R3, R128.reuse, RZ ;  /* 0x0000008003067210 */ /* 0x088fe20007f1e0ff */
[C---:B------:R-:W-:Y:S01]  /*2030*/  HMMA.16816.F32.BF16 R20, R136.reuse, R40, RZ ;  /* 0x000000288814723c */ /* 0x040fe200000418ff */
[C---:B----4-:R-:W-:Y:S01]  /*2040*/  IMAD.X R9, R5.reuse, 0x1, R69, P5 ;  /* 0x0000000105097824 */ /* 0x050fe200028e0645 */
[----:B------:R-:W-:Y:S01]  /*2050*/  IADD3 R2, P5, R14, R128, RZ ;  /* 0x000000800e027210 */ /* 0x000fe20007fbe0ff */
[--C-:B------:R-:W-:Y:S01]  /*2060*/  IMAD.X R11, R5, 0x1, R68.reuse, P1 ;  /* 0x00000001050b7824 */ /* 0x100fe200008e0644 */
[----:B------:R-:W3:Y:S01]  /*2070*/  LDSM.16.M88.4 R24, [R204+0x2800] ;  /* 0x00280000cc18783b */ /* 0x000ee20000000200 */
[----:B------:R-:W-:Y:S02]  /*2080*/  IADD3.X R7, R12, R68, RZ, P0, !PT ;  /* 0x000000440c077210 */ /* 0x000fe400007fe4ff */
[-C--:B------:R-:W-:Y:S01]  /*2090*/  IADD3 R14, P0, R14, R129.reuse, RZ ;  /* 0x000000810e0e7210 */ /* 0x080fe20007f1e0ff */
[----:B------:R-:W-:Y:S01]  /*20a0*/  HMMA.16816.F32.BF16 R52, R136, R42, RZ ;  /* 0x0000002a8834723c */ /* 0x000fe200000418ff */
[----:B-1----:R-:W-:Y:S01]  /*20b0*/  IADD3 R4, P1, R3, R129, RZ ;  /* 0x0000008103047210 */ /* 0x002fe20007f3e0ff */
[C---:B------:R-:W-:Y:S01]  /*20c0*/  IMAD.X R3, R15.reuse, 0x1, R68, P5 ;  /* 0x000000010f037824 */ /* 0x040fe200028e0644 */
[----:B------:R-:W-:-:S02]  /*20d0*/  IADD3.X R15, R15, R69, RZ, P0, !PT ;  /* 0x000000450f0f7210 */ /* 0x000fc400007fe4ff */
[----:B------:R-:W-:Y:S01]  /*20e0*/  ISETP.LT.OR P0, PT, R13, 0x1, P6 ;  /* 0x000000010d00780c */ /* 0x000fe20003701670 */
[----:B------:R-:W-:Y:S01]  /*20f0*/  IMAD.X R5, R12, 0x1, R69, P1 ;  /* 0x000000010c057824 */ /* 0x000fe200008e0645 */
[----:B------:R-:W-:-:S09]  /*2100*/  IADD3 R16, P5, R0, R128, RZ ;  /* 0x0000008000107210 */ /* 0x000fd20007fbe0ff */
[----:B------:R-:W-:Y:S01]  /*2110*/  HMMA.16816.F32.BF16 R116, R140, R48, R20 ;  /* 0x000000308c74723c */ /* 0x000fe20000041814 */
[----:B------:R-:W-:Y:S01]  /*2120*/  ISETP.GE.AND P1, PT, R241, c[0x0][0x1d4], PT ;  /* 0x00007500f1007a0c */ /* 0x000fe20003f26270 */
[----:B------:R-:W1:Y:S01]  /*2130*/  LDSM.16.M88.4 R20, [R204+0x3000] ;  /* 0x00300000cc14783b */ /* 0x000e620000000200 */
[----:B------:R-:W-:Y:S02]  /*2140*/  IMAD.X R17, R18, 0x1, R68, P5 ;  /* 0x0000000112117824 */ /* 0x000fe400028e0644 */
[----:B------:R-:W-:-:S03]  /*2150*/  ISETP.LT.OR P5, PT, R13, 0x1, P1 ;  /* 0x000000010d00780c */ /* 0x000fc60000fa1670 */
[----:B------:R-:W-:Y:S01]  /*2160*/  HMMA.16816.F32.BF16 R88, R140, R50, R52 ;  /* 0x000000328c58723c */ /* 0x000fe20000041834 */
[----:B------:R-:W-:Y:S01]  /*2170*/  @!PT LDS RZ, [RZ] ;  /* 0x00000000fffff984 */ /* 0x000fe20000000800 */
[----:B------:R-:W-:Y:S01]  /*2180*/  @!PT LDS RZ, [RZ] ;  /* 0x00000000fffff984 */ /* 0x000fe20000000800 */
[----:B------:R-:W-:Y:S01]  /*2190*/  @!PT LDS RZ, [RZ] ;  /* 0x00000000fffff984 */ /* 0x000fe20000000800 */
[----:B------:R4:W-:Y:S01]  /*21a0*/  LDGSTS.E.BYPASS.LTC128B.128 [R219+0x100], [R10.64], !P0 ;  /* 0x001000000adb7fae */ /* 0x0009e2000c101d46 */
[----:B------:R-:W-:-:S06]  /*21b0*/  ISETP.LT.OR P0, PT, R13, 0x21, P6 ;  /* 0x000000210d00780c */ /* 0x000fcc0003701670 */
[----:B--2---:R-:W-:Y:S02]  /*21c0*/  HMMA.16816.F32.BF16 R40, R136, R28, RZ ;  /* 0x0000001c8828723c */ /* 0x004fe400000418ff */
[----:B------:R4:W-:Y:S01]  /*21d0*/  LDGSTS.E.BYPASS.LTC128B.128 [R219+0x4100], [R8.64], !P5 ;  /* 0x0410000008db7fae */ /* 0x0009e2000e901d46 */
[----:B------:R-:W-:-:S04]  /*21e0*/  ISETP.LT.OR P5, PT, R13, 0x21, P1 ;  /* 0x000000210d00780c */ /* 0x000fc80000fa1670 */
[----:B------:R2:W-:Y:S01]  /*21f0*/  LDGSTS.E.BYPASS.LTC128B.128 [R219+0x1100], [R6.64], !P0 ;  /* 0x0110000006db7fae */ /* 0x0005e2000c101d46 */
[C---:B------:R-:W-:Y:S01]  /*2200*/  ISETP.LT.OR P0, PT, R13.reuse, 0x41, P6 ;  /* 0x000000410d00780c */ /* 0x040fe20003701670 */
[C---:B------:R-:W-:Y:S07]  /*2210*/  HMMA.16816.F32.BF16 R36, R136.reuse, R30, RZ ;  /* 0x0000001e8824723c */ /* 0x040fee00000418ff */
[----:B------:R2:W-:Y:S01]  /*2220*/  LDGSTS.E.BYPASS.LTC128B.128 [R219+0x5100], [R4.64], !P5 ;  /* 0x0510000004db7fae */ /* 0x0005e2000e901d46 */
[C---:B------:R-:W-:Y:S01]  /*2230*/  ISETP.LT.OR P5, PT, R13.reuse, 0x61, P6 ;  /* 0x000000610d00780c */ /* 0x040fe200037a1670 */
[----:B---3--:R-:W-:Y:S01]  /*2240*/  HMMA.16816.F32.BF16 R32, R136, R24, RZ ;  /* 0x000000188820723c */ /* 0x008fe200000418ff */
[----:B------:R-:W-:-:S02]  /*2250*/  ISETP.LT.OR P6, PT, R13, 0x41, P1 ;  /* 0x000000410d00780c */ /* 0x000fc40000fc1670 */
[----:B------:R-:W-:Y:S01]  /*2260*/  ISETP.LT.OR P1, PT, R13, 0x61, P1 ;  /* 0x000000610d00780c */ /* 0x000fe20000f21670 */
[----:B------:R3:W-:Y:S04]  /*2270*/  LDGSTS.E.BYPASS.LTC128B.128 [R219+0x2100], [R2.64], !P0 ;  /* 0x0210000002db7fae */ /* 0x0007e8000c101d46 */
[C---:B------:R-:W-:Y:S06]  /*2280*/  HMMA.16816.F32.BF16 R28, R136.reuse, R26, RZ ;  /* 0x0000001a881c723c */ /* 0x040fec00000418ff */
[----:B------:R2:W-:Y:S02]  /*2290*/  LDGSTS.E.BYPASS.LTC128B.128 [R219+0x6100], [R14.64], !P6 ;  /* 0x061000000edb7fae */ /* 0x0005e4000f101d46 */
[C---:B-1----:R-:W-:Y:S02]  /*22a0*/  HMMA.16816.F32.BF16 R24, R136.reuse, R20, RZ ;  /* 0x000000148818723c */ /* 0x042fe400000418ff */
[----:B------:R1:W-:Y:S06]  /*22b0*/  LDGSTS.E.BYPASS.LTC128B.128 [R219+0x3100], [R16.64], !P5 ;  /* 0x0310000010db7fae */ /* 0x0003ec000e901d46 */
[----:B------:R-:W-:Y:S01]  /*22c0*/  HMMA.16816.F32.BF16 R20, R136, R22, RZ ;  /* 0x000000168814723c */ /* 0x000fe200000418ff */
[----:B---3--:R-:W-:Y:S01]  /*22d0*/  IMAD.MOV.U32 R3, RZ, RZ, 0x40 ;  /* 0x00000040ff037424 */ /* 0x008fe200078e00ff */
[----:B------:R-:W-:-:S06]  /*22e0*/  IADD3 R2, P0, R0, R129, RZ ;  /* 0x0000008100027210 */ /* 0x000fcc0007f1e0ff */
[----:B------:R-:W-:Y:S01]  /*22f0*/  HMMA.16816.F32.BF16 R92, R140, R60, R40 ;  /* 0x0000003c8c5c723c */ /* 0x000fe20000041828 */
[----:B------:R-:W-:Y:S02]  /*2300*/  SEL R0, R3, 0xffffffc0, !P2 ;  /* 0xffffffc003007807 */ /* 0x000fe40005000000 */
[----:B------:R-:W-:Y:S02]  /*2310*/  IADD3.X R3, R18, R69, RZ, P0, !PT ;  /* 0x0000004512037210 */ /* 0x000fe400007fe4ff */
[----:B------:R-:W-:Y:S01]  /*2320*/  ISETP.GE.AND P0, PT, R226, 0x2, PT ;  /* 0x00000002e200780c */ /* 0x000fe20003f06270 */
[----:B------:R-:W-:Y:S02]  /*2330*/  IMAD.IADD R206, R204, 0x1, R0 ;  /* 0x00000001ccce7824 */ /* 0x000fe400078e0200 */
[----:B--2---:R-:W-:Y:S01]  /*2340*/  HMMA.16816.F32.BF16 R12, R136, R46, RZ ;  /* 0x0000002e880c723c */ /* 0x004fe200000418ff */
[----:B------:R2:W-:Y:S01]  /*2350*/  LDGSTS.E.BYPASS.LTC128B.128 [R219+0x7100], [R2.64], !P1 ;  /* 0x0710000002db7fae */ /* 0x0005e2000c901d46 */
[----:B------:R-:W-:-:S03]  /*2360*/  ISETP.GT.AND P1, PT, R144, 0x7f, PT ;  /* 0x0000007f9000780c */ /* 0x000fc60003f24270 */
[----:B----4-:R-:W3:Y:S03]  /*2370*/  LDSM.16.M88.4 R8, [R206] ;  /* 0x00000000ce08783b */ /* 0x010ee60000000200 */
[----:B-1----:R-:W-:Y:S01]  /*2380*/  HMMA.16816.F32.BF16 R16, R136, R44, RZ ;  /* 0x0000002c8810723c */ /* 0x002fe200000418ff */
[----:B------:R-:W1:Y:S04]  /*2390*/  LDSM.16.M88.4 R4, [R206+0x800] ;  /* 0x00080000ce04783b */ /* 0x000e680000000200 */
[----:B------:R-:W-:Y:S03]  /*23a0*/  LDSM.16.M88.4 R44, [R206+0x1000] ;  /* 0x00100000ce2c783b */ /* 0x000fe60000000200 */
[C---:B------:R-:W-:Y:S01]  /*23b0*/  HMMA.16816.F32.BF16 R104, R140.reuse, R62, R36 ;  /* 0x0000003e8c68723c */ /* 0x040fe20000041824 */
[----:B------:R-:W0:Y:S07]  /*23c0*/  LDGDEPBAR ;  /* 0x00000000000079af */ /* 0x000e2e0000000000 */
[----:B------:R-:W-:Y:S01]  /*23d0*/  HMMA.16816.F32.BF16 R48, R140, R64, R24 ;  /* 0x000000408c30723c */ /* 0x000fe20000041818 */
[----:B------:R-:W4:Y:S01]  /*23e0*/  LDSM.16.M88.4 R24, [R206+0x1800] ;  /* 0x00180000ce18783b */ /* 0x000f220000000200 */
[----:B--2---:R-:W-:-:S06]  /*23f0*/  IADD3 R2, R71, 0x4000, RZ ;  /* 0x0000400047027810 */ /* 0x004fcc0007ffe0ff */
[----:B------:R-:W-:Y:S01]  /*2400*/  HMMA.16816.F32.BF16 R84, R140, R56, R32 ;  /* 0x000000388c54723c */ /* 0x000fe20000041820 */
[----:B------:R-:W-:-:S05]  /*2410*/  IADD3 R205, R2, R0, RZ ;  /* 0x0000000002cd7210 */ /* 0x000fca0007ffe0ff */
[----:B------:R-:W-:Y:S02]  /*2420*/  LDSM.16.M88.4 R52, [R205+-0x3800] ;  /* 0xffc80000cd34783b */ /* 0x000fe40000000200 */
[----:B------:R-:W-:Y:S02]  /*2430*/  HMMA.16816.F32.BF16 R60, R140, R66, R20 ;  /* 0x000000428c3c723c */ /* 0x000fe40000041814 */
[----:B------:R-:W2:Y:S06]  /*2440*/  LDSM.16.M88.4 R20, [R206+0x2000] ;  /* 0x00200000ce14783b */ /* 0x000eac0000000200 */
[C---:B---3--:R-:W-:Y:S01]  /*2450*/  HMMA.16816.F32.BF16 R32, R176.reuse, R8, R120 ;  /* 0x00000008b020723c */ /* 0x048fe20000041878 */
[----:B------:R-:W-:Y:S07]  /*2460*/  LDSM.16.M88.4 R120, [R205+-0x2000] ;  /* 0xffe00000cd78783b */ /* 0x000fee0000000200 */
[----:B------:R-:W-:Y:S01]  /*2470*/  HMMA.16816.F32.BF16 R36, R176, R10, R100 ;  /* 0x0000000ab024723c */ /* 0x000fe20000041864 */
[----:B------:R-:W3:Y:S04]  /*2480*/  LDSM.16.M88.4 R8, [R206+0x3000] ;  /* 0x00300000ce08783b */ /* 0x000ee80000000200 */
[----:B------:R-:W-:Y:S03]  /*2490*/  LDSM.16.M88.4 R100, [R205+-0x2800] ;  /* 0xffd80000cd64783b */ /* 0x000fe60000000200 */
[C---:B------:R-:W-:Y:S08]  /*24a0*/  HMMA.16816.F32.BF16 R76, R140.reuse, R58, R28 ;  /* 0x0000003a8c4c723c */ /* 0x040ff0000004181c */
[C---:B------:R-:W-:Y:S01]  /*24b0*/  HMMA.16816.F32.BF16 R56, R140.reuse, R72, R16 ;  /* 0x000000488c38723c */ /* 0x040fe20000041810 */
[----:B------:R-:W3:Y:S07]  /*24c0*/  LDSM.16.M88.4 R16, [R206+0x2800] ;  /* 0x00280000ce10783b */ /* 0x000eee0000000200 */
[----:B------:R-:W-:Y:S01]  /*24d0*/  HMMA.16816.F32.BF16 R40, R140, R74, R12 ;  /* 0x0000004a8c28723c */ /* 0x000fe2000004180c */
[----:B------:R-:W-:Y:S07]  /*24e0*/  LDSM.16.M88.4 R12, [R205+-0x4000] ;  /* 0xffc00000cd0c783b */ /* 0x000fee0000000200 */
[C---:B-1----:R-:W-:Y:S08]  /*24f0*/  HMMA.16816.F32.BF16 R64, R176.reuse, R4, R108 ;  /* 0x00000004b040723c */ /* 0x042ff0000004186c */
[C---:B------:R-:W-:Y:S01]  /*2500*/  HMMA.16816.F32.BF16 R72, R176.reuse, R6, R80 ;  /* 0x00000006b048723c */ /* 0x040fe20000041850 */
[----:B------:R-:W1:Y:S07]  /*2510*/  LDSM.16.M88.4 R4, [R206+0x3800] ;  /* 0x00380000ce04783b */ /* 0x000e6e0000000200 */
[C---:B----4-:R-:W-:Y:S08]  /*2520*/  HMMA.16816.F32.BF16 R108, R176.reuse, R26, R88 ;  /* 0x0000001ab06c723c */ /* 0x050ff00000041858 */
[C---:B--2---:R-:W-:Y:S08]  /*2530*/  HMMA.16816.F32.BF16 R92, R176.reuse, R20, R92 ;  /* 0x00000014b05c723c */ /* 0x044ff0000004185c */
[C---:B------:R-:W-:Y:S08]  /*2540*/  HMMA.16816.F32.BF16 R88, R176.reuse, R22, R104 ;  /* 0x00000016b058723c */ /* 0x040ff00000041868 */
[C---:B---3--:R-:W-:Y:S08]  /*2550*/  HMMA.16816.F32.BF16 R48, R176.reuse, R8, R48 ;  /* 0x00000008b030723c */ /* 0x048ff00000041830 */
[C---:B------:R-:W-:Y:S01]  /*2560*/  HMMA.16816.F32.BF16 R20, R176.reuse, R10, R60 ;  /* 0x0000000ab014723c */ /* 0x040fe2000004183c */
[----:B------:R-:W-:Y:S07]  /*2570*/  LDSM.16.M88.4 R8, [R204+0x4000] ;  /* 0x00400000cc08783b */ /* 0x000fee0000000200 */
[C---:B------:R-:W-:Y:S01]  /*2580*/  HMMA.16816.F32.BF16 R80, R176.reuse, R44, R96 ;  /* 0x0000002cb050723c */ /* 0x040fe20000041860 */
[----:B------:R-:W-:Y:S07]  /*2590*/  LDSM.16.M88.4 R96, [R205+-0x1800] ;  /* 0xffe80000cd60783b */ /* 0x000fee0000000200 */
[C---:B------:R-:W-:Y:S01]  /*25a0*/  HMMA.16816.F32.BF16 R112, R176.reuse, R46, R112 ;  /* 0x0000002eb070723c */ /* 0x040fe20000041870 */
[----:B------:R-:W2:Y:S07]  /*25b0*/  LDSM.16.M88.4 R44, [R205+-0x3000] ;  /* 0xffd00000cd2c783b */ /* 0x000eae0000000200 */
[C---:B------:R-:W-:Y:S08]  /*25c0*/  HMMA.16816.F32.BF16 R116, R176.reuse, R24, R116 ;  /* 0x00000018b074723c */ /* 0x040ff00000041874 */
[C---:B------:R-:W-:Y:S08]  /*25d0*/  HMMA.16816.F32.BF16 R28, R176.reuse, R16, R84 ;  /* 0x00000010b01c723c */ /* 0x040ff00000041854 */
[C---:B------:R-:W-:Y:S01]  /*25e0*/  HMMA.16816.F32.BF16 R24, R176.reuse, R18, R76 ;  /* 0x00000012b018723c */ /* 0x040fe2000004184c */
[----:B------:R-:W-:Y:S07]  /*25f0*/  LDSM.16.M88.4 R16, [R205+-0x1000] ;  /* 0xfff00000cd10783b */ /* 0x000fee0000000200 */
[C---:B-1----:R-:W-:Y:S08]  /*2600*/  HMMA.16816.F32.BF16 R76, R176.reuse, R4, R56 ;  /* 0x00000004b04c723c */ /* 0x042ff00000041838 */
[----:B------:R-:W-:Y:S01]  /*2610*/  HMMA.16816.F32.BF16 R84, R176, R6, R40 ;  /* 0x00000006b054723c */ /* 0x000fe20000041828 */
[----:B------:R-:W-:Y:S07]  /*2620*/  LDSM.16.M88.4 R40, [R205+-0x800] ;  /* 0xfff80000cd28783b */ /* 0x000fee0000000200 */
[C---:B------:R-:W-:Y:S01]  /*2630*/  HMMA.16816.F32.BF16 R4, R180.reuse, R12, R32 ;  /* 0x0000000cb404723c */ /* 0x040fe20000041820 */
[----:B------:R-:W-:Y:S07]  /*2640*/  LDSM.16.M88.4 R32, [R204+0x5800] ;  /* 0x00580000cc20783b */ /* 0x000fee0000000200 */
[C---:B------:R-:W-:Y:S01]  /*2650*/  HMMA.16816.F32.BF16 R12, R180.reuse, R14, R36 ;  /* 0x0000000eb40c723c */ /* 0x040fe20000041824 */
[----:B------:R-:W1:Y:S07]  /*2660*/  LDSM.16.M88.4 R36, [R71+0x4000] ;  /* 0x004000004724783b */ /* 0x000e6e0000000200 */
[----:B--2---:R-:W-:Y:S08]  /*2670*/  HMMA.16816.F32.BF16 R56, R180, R44, R80 ;  /* 0x0000002cb438723c */ /* 0x004ff00000041850 */
[----:B------:R-:W-:Y:S08]  /*2680*/  HMMA.16816.F32.BF16 R4, R184, R8, R4 ;  /* 0x00000008b804723c */ /* 0x000ff00000041804 */
[C---:B------:R-:W-:Y:S08]  /*2690*/  HMMA.16816.F32.BF16 R80, R180.reuse, R120, R92 ;  /* 0x00000078b450723c */ /* 0x040ff0000004185c */
[C---:B------:R-:W-:Y:S01]  /*26a0*/  HMMA.16816.F32.BF16 R92, R180.reuse, R96, R28 ;  /* 0x00000060b45c723c */ /* 0x040fe2000004181c */
[----:B------:R-:W-:Y:S07]  /*26b0*/  LDSM.16.M88.4 R28, [R204+0x5000] ;  /* 0x00500000cc1c783b */ /* 0x000fee0000000200 */
[----:B------:R-:W-:Y:S01]  /*26c0*/  HMMA.16816.F32.BF16 R96, R180, R98, R24 ;  /* 0x00000062b460723c */ /* 0x000fe20000041818 */
[----:B------:R-:W2:Y:S07]  /*26d0*/  LDSM.16.M88.4 R24, [R206+0x4000] ;  /* 0x00400000ce18783b */ /* 0x000eae0000000200 */
[----:B------:R-:W-:Y:S01]  /*26e0*/  HMMA.16816.F32.BF16 R8, R184, R10, R12 ;  /* 0x0000000ab808723c */ /* 0x000fe2000004180c */
[----:B------:R-:W3:Y:S07]  /*26f0*/  LDSM.16.M88.4 R12, [R204+0x4800] ;  /* 0x00480000cc0c783b */ /* 0x000eee0000000200 */
[----:B-1----:R-:W-:Y:S08]  /*2700*/  HMMA.16816.F32.BF16 R4, R188, R36, R4 ;  /* 0x00000024bc04723c */ /* 0x002ff00000041804 */
[C---:B------:R-:W-:Y:S08]  /*2710*/  HMMA.16816.F32.BF16 R64, R180.reuse, R52, R64 ;  /* 0x00000034b440723c */ /* 0x040ff00000041840 */
[C---:B------:R-:W-:Y:S01]  /*2720*/  HMMA.16816.F32.BF16 R60, R180.reuse, R46, R112 ;  /* 0x0000002eb43c723c */ /* 0x040fe20000041870 */
[----:B------:R-:W1:Y:S07]  /*2730*/  LDSM.16.M88.4 R44, [R205] ;  /* 0x00000000cd2c783b */ /* 0x000e6e0000000200 */
[----:B------:R-:W-:Y:S08]  /*2740*/  HMMA.16816.F32.BF16 R52, R180, R54, R72 ;  /* 0x00000036b434723c */ /* 0x000ff00000041848 */
[----:B------:R-:W-:Y:S01]  /*2750*/  HMMA.16816.F32.BF16 R8, R188, R38, R8 ;  /* 0x00000026bc08723c */ /* 0x000fe20000041808 */
[----:B------:R-:W4:Y:S07]  /*2760*/  LDSM.16.M88.4 R36, [R71+0x4800] ;  /* 0x004800004724783b */ /* 0x000f2e0000000200 */
[C---:B------:R-:W-:Y:S08]  /*2770*/  HMMA.16816.F32.BF16 R72, R180.reuse, R100, R116 ;  /* 0x00000064b448723c */ /* 0x040ff00000041874 */
[C---:B------:R-:W-:Y:S08]  /*2780*/  HMMA.16816.F32.BF16 R108, R180.reuse, R102, R108 ;  /* 0x00000066b46c723c */ /* 0x040ff0000004186c */
[C---:B------:R-:W-:Y:S01]  /*2790*/  HMMA.16816.F32.BF16 R100, R180.reuse, R16, R48 ;  /* 0x00000010b464723c */ /* 0x040fe20000041830 */
[----:B------:R-:W-:Y:S07]  /*27a0*/  LDSM.16.M88.4 R48, [R206+0x5000] ;  /* 0x00500000ce30783b */ /* 0x000fee0000000200 */
[----:B------:R-:W-:Y:S08]  /*27b0*/  HMMA.16816.F32.BF16 R104, R180, R18, R20 ;  /* 0x00000012b468723c */ /* 0x000ff00000041814 */
[----:B--2---:R-:W-:Y:S08]  /*27c0*/  HMMA.16816.F32.BF16 R4, R192, R24, R4 ;  /* 0x00000018c004723c */ /* 0x004ff00000041804 */
[C---:B---3--:R-:W-:Y:S08]  /*27d0*/  HMMA.16816.F32.BF16 R16, R184.reuse, R12, R64 ;  /* 0x0000000cb810723c */ /* 0x048ff00000041840 */
[----:B------:R-:W-:Y:S08]  /*27e0*/  HMMA.16816.F32.BF16 R20, R184, R14, R52 ;  /* 0x0000000eb814723c */ /* 0x000ff00000041834 */
[----:B------:R-:W-:Y:S01]  /*27f0*/  HMMA.16816.F32.BF16 R8, R192, R26, R8 ;  /* 0x0000001ac008723c */ /* 0x000fe20000041808 */
[----:B------:R-:W2:Y:S07]  /*2800*/  LDSM.16.M88.4 R24, [R206+0x4800] ;  /* 0x00480000ce18783b */ /* 0x000eae0000000200 */
[C---:B------:R-:W-:Y:S08]  /*2810*/  HMMA.16816.F32.BF16 R112, R180.reuse, R40, R76 ;  /* 0x00000028b470723c */ /* 0x040ff0000004184c */
[----:B------:R-:W-:Y:S01]  /*2820*/  HMMA.16816.F32.BF16 R116, R180, R42, R84 ;  /* 0x0000002ab474723c */ /* 0x000fe20000041854 */
[----:B------:R-:W3:Y:S07]  /*2830*/  LDSM.16.M88.4 R40, [R71+0x5000] ;  /* 0x005000004728783b */ /* 0x000eee0000000200 */
[----:B-1----:R-:W-:Y:S08]  /*2840*/  HMMA.16816.F32.BF16 R12, R196, R44, R4 ;  /* 0x0000002cc40c723c */ /* 0x002ff00000041804 */
[C---:B----4-:R-:W-:Y:S08]  /*2850*/  HMMA.16816.F32.BF16 R4, R188.reuse, R36, R16 ;  /* 0x00000024bc04723c */ /* 0x050ff00000041810 */
[----:B------:R-:W-:Y:S01]  /*2860*/  HMMA.16816.F32.BF16 R16, R188, R38, R20 ;  /* 0x00000026bc10723c */ /* 0x000fe20000041814 */
[----:B------:R-:W-:Y:S04]  /*2870*/  LDSM.16.M88.4 R36, [R205+0x800] ;  /* 0x00080000cd24783b */ /* 0x000fe80000000200 */
[----:B------:R-:W-:Y:S03]  /*2880*/  LDSM.16.M88.4 R20, [R71+0x5800] ;  /* 0x005800004714783b */ /* 0x000fe60000000200 */
[----:B------:R-:W-:Y:S01]  /*2890*/  HMMA.16816.F32.BF16 R52, R184, R28, R56 ;  /* 0x0000001cb834723c */ /* 0x000fe20000041838 */
[----:B------:R-:W-:Y:S01]  /*28a0*/  FMUL.FTZ R0, R12, c[0x0][0x320] ;  /* 0x0000c8000c007a20 */ /* 0x000fe20000410000 */
[----:B------:R-:W1:Y:S03]  /*28b0*/  LDSM.16.M88.4 R56, [R204+0x6000] ;  /* 0x00600000cc38783b */ /* 0x000e660000000200 */
[----:B------:R4:W1:Y:S03]  /*28c0*/  MUFU.TANH R124, R0 ;  /* 0x00000000007c7308 */ /* 0x0008660000002400 */
[----:B--2---:R-:W-:Y:S08]  /*28d0*/  HMMA.16816.F32.BF16 R4, R192, R24, R4 ;  /* 0x00000018c004723c */ /* 0x004ff00000041804 */
[----:B------:R-:W-:Y:S01]  /*28e0*/  HMMA.16816.F32.BF16 R60, R184, R30, R60 ;  /* 0x0000001eb83c723c */ /* 0x000fe2000004183c */
[----:B----4-:R-:W-:-:S07]  /*28f0*/  FMUL.FTZ R0, R13, c[0x0][0x320] ;  /* 0x0000c8000d007a20 */ /* 0x010fce0000410000 */
[----:B------:R-:W-:Y:S01]  /*2900*/  HMMA.16816.F32.BF16 R28, R196, R46, R8 ;  /* 0x0000002ec41c723c */ /* 0x000fe20000041808 */
[----:B------:R-:W2:Y:S07]  /*2910*/  LDSM.16.M88.4 R44, [R204+0x6800] ;  /* 0x00680000cc2c783b */ /* 0x000eae0000000200 */
[----:B------:R-:W-:Y:S01]  /*2920*/  HMMA.16816.F32.BF16 R88, R180, R122, R88 ;  /* 0x0000007ab458723c */ /* 0x000fe20000041858 */
[----:B------:R4:W1:Y:S07]  /*2930*/  MUFU.TANH R123, R0 ;  /* 0x00000000007b7308 */ /* 0x00086e0000002400 */
[----:B---3--:R-:W-:Y:S01]  /*2940*/  HMMA.16816.F32.BF16 R8, R188, R40, R52 ;  /* 0x00000028bc08723c */ /* 0x008fe20000041834 */
[----:B------:R-:W-:Y:S07]  /*2950*/  LDSM.16.M88.4 R52, [R206+0x5800] ;  /* 0x00580000ce34783b */ /* 0x000fee0000000200 */
[----:B------:R-:W-:Y:S01]  /*2960*/  HMMA.16816.F32.BF16 R64, R184, R32, R72 ;  /* 0x00000020b840723c */ /* 0x000fe20000041848 */
[----:B----4-:R-:W-:-:S04]  /*2970*/  FMUL.FTZ R0, R14, c[0x0][0x320] ;  /* 0x0000c8000e007a20 */ /* 0x010fc80000410000 */
[----:B------:R3:W4:Y:S03]  /*2980*/  MUFU.TANH R126, R0 ;  /* 0x00000000007e7308 */ /* 0x0007260000002400 */
[C---:B------:R-:W-:Y:S01]  /*2990*/  HMMA.16816.F32.BF16 R76, R184.reuse, R34, R108 ;  /* 0x00000022b84c723c */ /* 0x040fe2000004186c */
[----:B------:R-:W-:Y:S07]  /*29a0*/  LDSM.16.M88.4 R32, [R205+0x1000] ;  /* 0x00100000cd20783b */ /* 0x000fee0000000200 */
[----:B-1----:R-:W-:Y:S01]  /*29b0*/  HMMA.16816.F32.BF16 R80, R184, R56, R80 ;  /* 0x00000038b850723c */ /* 0x002fe20000041850 */
[----:B---3--:R-:W-:-:S07]  /*29c0*/  FMUL.FTZ R0, R15, c[0x0][0x320] ;  /* 0x0000c8000f007a20 */ /* 0x008fce0000410000 */
[----:B------:R-:W-:Y:S01]  /*29d0*/  HMMA.16816.F32.BF16 R12, R192, R26, R16 ;  /* 0x0000001ac00c723c */ /* 0x000fe20000041810 */
[----:B------:R1:W3:Y:S07]  /*29e0*/  MUFU.TANH R125, R0 ;  /* 0x00000000007d7308 */ /* 0x0002ee0000002400 */
[----:B------:R-:W-:Y:S08]  /*29f0*/  HMMA.16816.F32.BF16 R16, R196, R36, R4 ;  /* 0x00000024c410723c */ /* 0x000ff00000041804 */
[----:B------:R-:W-:Y:S01]  /*2a00*/  HMMA.16816.F32.BF16 R4, R192, R48, R8 ;  /* 0x00000030c004723c */ /* 0x000fe20000041808 */
[----:B-1----:R-:W-:-:S04]  /*2a10*/  FMUL.FTZ R0, R28, c[0x0][0x320] ;  /* 0x0000c8001c007a20 */ /* 0x002fc80000410000 */
[----:B------:R1:W1:Y:S03]  /*2a20*/  MUFU.TANH R120, R0 ;  /* 0x0000000000787308 */ /* 0x0002660000002400 */
[----:B------:R-:W-:Y:S01]  /*2a30*/  HMMA.16816.F32.BF16 R24, R188, R42, R60 ;  /* 0x0000002abc18723c */ /* 0x000fe2000004183c */
[----:B------:R-:W-:Y:S07]  /*2a40*/  LDSM.16.M88.4 R40, [R205+0x1800] ;  /* 0x00180000cd28783b */ /* 0x000fee0000000200 */
[----:B------:R-:W-:Y:S01]  /*2a50*/  HMMA.16816.F32.BF16 R8, R196, R38, R12 ;  /* 0x00000026c408723c */ /* 0x000fe2000004180c */
[----:B------:R-:W-:Y:S01]  /*2a60*/  LDSM.16.M88.4 R36, [R71+0x6800] ;  /* 0x006800004724783b */ /* 0x000fe20000000200 */
[----:B-1----:R-:W-:-:S06]  /*2a70*/  FMUL.FTZ R0, R29, c[0x0][0x320] ;  /* 0x0000c8001d007a20 */ /* 0x002fcc0000410000 */
[----:B------:R-:W-:Y:S01]  /*2a80*/  HMMA.16816.F32.BF16 R12, R188, R20, R64 ;  /* 0x00000014bc0c723c */ /* 0x000fe20000041840 */
[----:B------:R1:W1:Y:S07]  /*2a90*/  MUFU.TANH R111, R0 ;  /* 0x00000000006f7308 */ /* 0x00026e0000002400 */
[----:B--2---:R-:W-:Y:S08]  /*2aa0*/  HMMA.16816.F32.BF16 R60, R184, R44, R92 ;  /* 0x0000002cb83c723c */ /* 0x004ff0000004185c */
[----:B------:R-:W-:Y:S01]  /*2ab0*/  HMMA.16816.F32.BF16 R20, R188, R22, R76 ;  /* 0x00000016bc14723c */ /* 0x000fe2000004184c */
[----:B-1----:R-:W-:-:S04]  /*2ac0*/  FMUL.FTZ R0, R30, c[0x0][0x320] ;  /* 0x0000c8001e007a20 */ /* 0x002fc80000410000 */
[----:B------:R1:W2:Y:S03]  /*2ad0*/  MUFU.TANH R122, R0 ;  /* 0x00000000007a7308 */ /* 0x0002a60000002400 */
[C---:B------:R-:W-:Y:S01]  /*2ae0*/  HMMA.16816.F32.BF16 R72, R184.reuse, R58, R88 ;  /* 0x0000003ab848723c */ /* 0x040fe20000041858 */
[----:B------:R-:W2:Y:S07]  /*2af0*/  LDSM.16.M88.4 R56, [R204+0x7000] ;  /* 0x00700000cc38783b */ /* 0x000eae0000000200 */
[----:B------:R-:W-:Y:S01]  /*2b00*/  HMMA.16816.F32.BF16 R64, R184, R46, R96 ;  /* 0x0000002eb840723c */ /* 0x000fe20000041860 */
[----:B------:R-:W-:Y:S01]  /*2b10*/  LDSM.16.M88.4 R44, [R206+0x6800] ;  /* 0x00680000ce2c783b */ /* 0x000fe20000000200 */
[----:B-1----:R-:W-:-:S03]  /*2b20*/  FMUL.FTZ R0, R31, c[0x0][0x320] ;  /* 0x0000c8001f007a20 */ /* 0x002fc60000410000 */
[----:B------:R-:W1:Y:S01]  /*2b30*/  LDSM.16.M88.4 R28, [R71+0x6000] ;  /* 0x00600000471c783b */ /* 0x000e620000000200 */
[----:B------:R3:W1:Y:S02]  /*2b40*/  MUFU.TANH R121, R0 ;  /* 0x0000000000797308 */ /* 0x0006640000002400 */
[----:B---3--:R-:W-:-:S06]  /*2b50*/  FMUL.FTZ R0, R16, c[0x0][0x320] ;  /* 0x0000c80010007a20 */ /* 0x008fcc0000410000 */
[----:B------:R3:W1:Y:S01]  /*2b60*/  MUFU.TANH R108, R0 ;  /* 0x00000000006c7308 */ /* 0x0006620000002400 */
[----:B--2---:R-:W-:Y:S01]  /*2b70*/  HMMA.16816.F32.BF16 R76, R184, R56, R100 ;  /* 0x00000038b84c723c */ /* 0x004fe20000041864 */
[----:B---3--:R-:W-:-:S06]  /*2b80*/  FMUL.FTZ R0, R17, c[0x0][0x320] ;  /* 0x0000c80011007a20 */ /* 0x008fcc0000410000 */
[----:B------:R2:W3:Y:S02]  /*2b90*/  MUFU.TANH R70, R0 ;  /* 0x0000000000467308 */ /* 0x0004e40000002400 */
[----:B--2---:R-:W-:-:S06]  /*2ba0*/  FMUL.FTZ R0, R18, c[0x0][0x320] ;  /* 0x0000c80012007a20 */ /* 0x004fcc0000410000 */
[----:B------:R2:W1:Y:S02]  /*2bb0*/  MUFU.TANH R110, R0 ;  /* 0x00000000006e7308 */ /* 0x0004640000002400 */
[----:B--2---:R-:W-:Y:S02]  /*2bc0*/  FMUL.FTZ R0, R19, c[0x0][0x320] ;  /* 0x0000c80013007a20 */ /* 0x004fe40000410000 */
[----:B------:R-:W-:Y:S04]  /*2bd0*/  HMMA.16816.F32.BF16 R16, R196, R32, R4 ;  /* 0x00000020c410723c */ /* 0x000fe80000041804 */
[----:B------:R2:W1:Y:S04]  /*2be0*/  MUFU.TANH R109, R0 ;  /* 0x00000000006d7308 */ /* 0x0004680000002400 */
[----:B------:R-:W-:Y:S01]  /*2bf0*/  HMMA.16816.F32.BF16 R4, R192, R50, R24 ;  /* 0x00000032c004723c */ /* 0x000fe20000041818 */
[----:B------:R-:W-:Y:S01]  /*2c00*/  LDSM.16.M88.4 R48, [R205+0x2000] ;  /* 0x00200000cd30783b */ /* 0x000fe20000000200 */
[----:B--2---:R-:W-:-:S04]  /*2c10*/  FMUL.FTZ R0, R8, c[0x0][0x320] ;  /* 0x0000c80008007a20 */ /* 0x004fc80000410000 */
[----:B------:R2:W1:Y:S11]  /*2c20*/  MUFU.TANH R84, R0 ;  /* 0x0000000000547308 */ /* 0x0004760000002400 */
[----:B------:R-:W-:Y:S07]  /*2c30*/  @!UPT UIADD3 URZ, URZ, URZ, URZ ;  /* 0x0000003f3f3ff290 */ /* 0x000fee000fffe03f */
[----:B------:R-:W-:Y:S01]  /*2c40*/  HMMA.16816.F32.BF16 R4, R196, R34, R4 ;  /* 0x00000022c404723c */ /* 0x000fe20000041804 */
[----:B------:R-:W1:Y:S01]  /*2c50*/  LDSM.16.M88.4 R32, [R206+0x6000] ;  /* 0x00600000ce20783b */ /* 0x000e620000000200 */
[----:B--2---:R-:W-:-:S04]  /*2c60*/  FMUL.FTZ R0, R9, c[0x0][0x320] ;  /* 0x0000c80009007a20 */ /* 0x004fc80000410000 */
[----:B------:R2:W1:Y:S02]  /*2c70*/  MUFU.TANH R85, R0 ;  /* 0x0000000000557308 */ /* 0x0004640000002400 */
[----:B--2---:R-:W-:-:S06]  /*2c80*/  FMUL.FTZ R0, R10, c[0x0][0x320] ;  /* 0x0000c8000a007a20 */ /* 0x004fcc0000410000 */
[----:B------:R2:W1:Y:S02]  /*2c90*/  MUFU.TANH R94, R0 ;  /* 0x00000000005e7308 */ /* 0x0004640000002400 */
[----:B--2---:R-:W-:Y:S02]  /*2ca0*/  FMUL.FTZ R0, R11, c[0x0][0x320] ;  /* 0x0000c8000b007a20 */ /* 0x004fe40000410000 */
[----:B------:R-:W-:Y:S04]  /*2cb0*/  HMMA.16816.F32.BF16 R8, R192, R52, R12 ;  /* 0x00000034c008723c */ /* 0x000fe8000004180c */
[----:B------:R2:W2:Y:S04]  /*2cc0*/  MUFU.TANH R93, R0 ;  /* 0x00000000005d7308 */ /* 0x0004a80000002400 */
[----:B-1----:R-:W-:Y:S01]  /*2cd0*/  HMMA.16816.F32.BF16 R12, R188, R28, R80 ;  /* 0x0000001cbc0c723c */ /* 0x002fe20000041850 */
[----:B--2---:R-:W-:-:S04]  /*2ce0*/  FMUL.FTZ R0, R16, c[0x0][0x320] ;  /* 0x0000c80010007a20 */ /* 0x004fc80000410000 */
[----:B------:R1:W2:Y:S11]  /*2cf0*/  MUFU.TANH R90, R0 ;  /* 0x00000000005a7308 */ /* 0x0002b60000002400 */
        /* <DEDUP_REMOVED lines=9> */
[----:B------:R-:W-:Y:S04]  /*2d90*/  HMMA.16816.F32.BF16 R16, R192, R32, R12 ;  /* 0x00000020c010723c */ /* 0x000fe8000004180c */
[----:B------:R1:W1:Y:S04]  /*2da0*/  MUFU.TANH R91, R0 ;  /* 0x00000000005b7308 */ /* 0x0002680000002400 */
[----:B------:R-:W-:Y:S01]  /*2db0*/  HMMA.16816.F32.BF16 R12, R188, R36, R60 ;  /* 0x00000024bc0c723c */ /* 0x000fe2000004183c */
[----:B------:R-:W2:Y:S01]  /*2dc0*/  LDSM.16.M88.4 R60, [R204+0x7800] ;  /* 0x00780000cc3c783b */ /* 0x000ea20000000200 */
[----:B-1----:R-:W-:-:S04]  /*2dd0*/  FMUL.FTZ R0, R4, c[0x0][0x320] ;  /* 0x0000c80004007a20 */ /* 0x002fc80000410000 */
[----:B------:R1:W1:Y:S02]  /*2de0*/  MUFU.TANH R86, R0 ;  /* 0x0000000000567308 */ /* 0x0002640000002400 */
[----:B-1----:R-:W-:-:S06]  /*2df0*/  FMUL.FTZ R0, R5, c[0x0][0x320] ;  /* 0x0000c80005007a20 */ /* 0x002fcc0000410000 */
[----:B------:R1:W1:Y:S01]  /*2e00*/  MUFU.TANH R82, R0 ;  /* 0x0000000000527308 */ /* 0x0002620000002400 */
[----:B--2---:R-:W-:Y:S01]  /*2e10*/  HMMA.16816.F32.BF16 R52, R184, R60, R112 ;  /* 0x0000003cb834723c */ /* 0x004fe20000041870 */
[----:B-1----:R-:W-:-:S06]  /*2e20*/  FMUL.FTZ R0, R6, c[0x0][0x320] ;  /* 0x0000c80006007a20 */ /* 0x002fcc0000410000 */
[----:B------:R1:W2:Y:S02]  /*2e30*/  MUFU.TANH R89, R0 ;  /* 0x0000000000597308 */ /* 0x0002a40000002400 */
[----:B-1----:R-:W-:Y:S02]  /*2e40*/  FMUL.FTZ R0, R7, c[0x0][0x320] ;  /* 0x0000c80007007a20 */ /* 0x002fe40000410000 */
[----:B------:R-:W-:Y:S04]  /*2e50*/  HMMA.16816.F32.BF16 R4, R196, R42, R8 ;  /* 0x0000002ac404723c */ /* 0x000fe80000041808 */
[----:B------:R1:W1:Y:S04]  /*2e60*/  MUFU.TANH R87, R0 ;  /* 0x0000000000577308 */ /* 0x0002680000002400 */
[----:B------:R-:W-:Y:S01]  /*2e70*/  HMMA.16816.F32.BF16 R8, R192, R34, R20 ;  /* 0x00000022c008723c */ /* 0x000fe20000041814 */
[----:B------:R-:W2:Y:S07]  /*2e80*/  LDSM.16.M88.4 R32, [R205+0x2800] ;  /* 0x00280000cd20783b */ /* 0x000eae0000000200 */
        /* <DEDUP_REMOVED lines=25> */
[----:B------:R-:W4:Y:S07]  /*3020*/  LDSM.16.M88.4 R44, [R71+0x7800] ;  /* 0x00780000472c783b */ /* 0x000f2e0000000200 */
[----:B--2---:R-:W-:Y:S01]  /*3030*/  HMMA.16816.F32.BF16 R20, R196, R32, R16 ;  /* 0x00000020c414723c */ /* 0x004fe20000041810 */
[----:B---3--:R-:W-:-:S04]  /*3040*/  FMUL.FTZ R0, R24, c[0x0][0x320] ;  /* 0x0000c80018007a20 */ /* 0x008fc80000410000 */
[----:B------:R2:W3:Y:S11]  /*3050*/  MUFU.TANH R59, R0 ;  /* 0x00000000003b7308 */ /* 0x0004f60000002400 */
[----:B------:R-:W-:Y:S01]  /*3060*/  HMMA.16816.F32.BF16 R8, R196, R34, R8 ;  /* 0x00000022c408723c */ /* 0x000fe20000041808 */
[----:B------:R-:W3:Y:S01]  /*3070*/  LDSM.16.M88.4 R32, [R206+0x7800] ;  /* 0x00780000ce20783b */ /* 0x000ee20000000200 */
[----:B--2---:R-:W-:-:S06]  /*3080*/  FMUL.FTZ R0, R25, c[0x0][0x320] ;  /* 0x0000c80019007a20 */ /* 0x004fcc0000410000 */
[----:B------:R-:W-:Y:S01]  /*3090*/  FMUL.FTZ R21, R21, c[0x0][0x320] ;  /* 0x0000c80015157a20 */ /* 0x000fe20000410000 */
[----:B-1----:R-:W-:Y:S01]  /*30a0*/  HMMA.16816.F32.BF16 R16, R192, R48, R12 ;  /* 0x00000030c010723c */ /* 0x002fe2000004180c */
[----:B------:R1:W2:Y:S01]  /*30b0*/  MUFU.TANH R58, R0 ;  /* 0x00000000003a7308 */ /* 0x0002a20000002400 */
[----:B------:R-:W-:Y:S02]  /*30c0*/  FMUL.FTZ R22, R22, c[0x0][0x320] ;  /* 0x0000c80016167a20 */ /* 0x000fe40000410000 */
[----:B------:R-:W-:-:S04]  /*30d0*/  FMUL.FTZ R23, R23, c[0x0][0x320] ;  /* 0x0000c80017177a20 */ /* 0x000fc80000410000 */
[----:B----4-:R-:W-:Y:S01]  /*30e0*/  HMMA.16816.F32.BF16 R12, R188, R44, R52 ;  /* 0x0000002cbc0c723c */ /* 0x010fe20000041834 */
[----:B------:R-:W4:Y:S06]  /*30f0*/  MUFU.TANH R48, R22 ;  /* 0x0000001600307308 */ /* 0x000f2c0000002400 */
[----:B------:R-:W-:Y:S02]  /*3100*/  FMUL.FTZ R8, R8, c[0x0][0x320] ;  /* 0x0000c80008087a20 */ /* 0x000fe40000410000 */
[----:B-1----:R-:W-:Y:S01]  /*3110*/  FMUL.FTZ R0, R26, c[0x0][0x320] ;  /* 0x0000c8001a007a20 */ /* 0x002fe20000410000 */
[----:B------:R-:W1:Y:S01]  /*3120*/  MUFU.TANH R45, R23 ;  /* 0x00000017002d7308 */ /* 0x000e620000002400 */
[----:B------:R-:W-:-:S02]  /*3130*/  FMUL.FTZ R9, R9, c[0x0][0x320] ;  /* 0x0000c80009097a20 */ /* 0x000fc40000410000 */
[----:B------:R-:W-:Y:S02]  /*3140*/  FMUL.FTZ R10, R10, c[0x0][0x320] ;  /* 0x0000c8000a0a7a20 */ /* 0x000fe40000410000 */
[----:B------:R-:W-:-:S03]  /*3150*/  FMUL.FTZ R11, R11, c[0x0][0x320] ;  /* 0x0000c8000b0b7a20 */ /* 0x000fc60000410000 */
[----:B------:R1:W1:Y:S06]  /*3160*/  MUFU.TANH R66, R0 ;  /* 0x0000000000427308 */ /* 0x00026c0000002400 */
[----:B---3--:R-:W-:Y:S02]  /*3170*/  HMMA.16816.F32.BF16 R12, R192, R32, R12 ;  /* 0x00000020c00c723c */ /* 0x008fe4000004180c */
[----:B------:R-:W3:Y:S01]  /*3180*/  MUFU.TANH R44, R10 ;  /* 0x0000000a002c7308 */ /* 0x000ee20000002400 */
[----:B-1----:R-:W-:-:S05]  /*3190*/  FMUL.FTZ R0, R27, c[0x0][0x320] ;  /* 0x0000c8001b007a20 */ /* 0x002fca0000410000 */
[----:B------:R-:W-:Y:S01]  /*31a0*/  HMMA.16816.F32.BF16 R24, R188, R30, R40 ;  /* 0x0000001ebc18723c */ /* 0x000fe20000041828 */
[----:B------:R-:W1:Y:S01]  /*31b0*/  LDSM.16.M88.4 R28, [R205+0x3800] ;  /* 0x00380000cd1c783b */ /* 0x000e620000000200 */
[----:B------:R2:W1:Y:S01]  /*31c0*/  MUFU.TANH R65, R0 ;  /* 0x0000000000417308 */ /* 0x0004620000002400 */
[----:B------:R-:W-:-:S07]  /*31d0*/  DEPBAR.LE SB0, 0x0 ;  /* 0x000080000000791a */ /* 0x000fce0000000000 */
[----:B------:R-:W1:Y:S01]  /*31e0*/  MUFU.TANH R41, R21 ;  /* 0x0000001500297308 */ /* 0x000e620000002400 */
[----:B--2---:R-:W-:-:S07]  /*31f0*/  FMUL.FTZ R0, R4, c[0x0][0x320] ;  /* 0x0000c80004007a20 */ /* 0x004fce0000410000 */
[----:B------:R-:W2:Y:S06]  /*3200*/  MUFU.TANH R40, R8 ;  /* 0x0000000800287308 */ /* 0x000eac0000002400 */
[----:B------:R-:W-:Y:S02]  /*3210*/  HMMA.16816.F32.BF16 R24, R192, R50, R24 ;  /* 0x00000032c018723c */ /* 0x000fe40000041818 */
[----:B------:R1:W1:Y:S08]  /*3220*/  MUFU.TANH R57, R0 ;  /* 0x0000000000397308 */ /* 0x0002700000002400 */
[----:B------:R-:W2:Y:S01]  /*3230*/  MUFU.TANH R43, R11 ;  /* 0x0000000b002b7308 */ /* 0x000ea20000002400 */
[----:B-1----:R-:W-:-:S07]  /*3240*/  FMUL.FTZ R0, R5, c[0x0][0x320] ;  /* 0x0000c80005007a20 */ /* 0x002fce0000410000 */
        /* <DEDUP_REMOVED lines=8> */
[----:B------:R1:W1:Y:S11]  /*32d0*/  MUFU.TANH R37, R9 ;  /* 0x0000000900257308 */ /* 0x0002760000002400 */
[----:B------:R-:W-:Y:S01]  /*32e0*/  @!UPT UIADD3 URZ, URZ, URZ, URZ ;  /* 0x0000003f3f3ff290 */ /* 0x000fe2000fffe03f */
[----:B------:R-:W-:Y:S01]  /*32f0*/  HMMA.16816.F32.BF16 R4, R188, R46, R4 ;  /* 0x0000002ebc04723c */ /* 0x000fe20000041804 */
[----:B------:R2:W2:Y:S07]  /*3300*/  MUFU.TANH R42, R0 ;  /* 0x00000000002a7308 */ /* 0x0004ae0000002400 */
[C---:B------:R-:W-:Y:S08]  /*3310*/  HMMA.16816.F32.BF16 R16, R196.reuse, R38, R24 ;  /* 0x00000026c410723c */ /* 0x040ff00000041818 */
[----:B-1----:R-:W-:Y:S01]  /*3320*/  HMMA.16816.F32.BF16 R8, R196, R28, R12 ;  /* 0x0000001cc408723c */ /* 0x002fe2000004180c */
[----:B------:R-:W-:-:S02]  /*3330*/  FMUL.FTZ R20, R20, c[0x0][0x320] ;  /* 0x0000c80014147a20 */ /* 0x000fc40000410000 */
[----:B------:R-:W-:Y:S02]  /*3340*/  FMUL.FTZ R21, R21, c[0x0][0x320] ;  /* 0x0000c80015157a20 */ /* 0x000fe40000410000 */
[----:B------:R-:W-:Y:S01]  /*3350*/  FMUL.FTZ R22, R22, c[0x0][0x320] ;  /* 0x0000c80016167a20 */ /* 0x000fe20000410000 */
[----:B------:R1:W1:Y:S01]  /*3360*/  MUFU.TANH R25, R20 ;  /* 0x0000001400197308 */ /* 0x0002620000002400 */
[----:B------:R-:W-:Y:S01]  /*3370*/  FMUL.FTZ R23, R23, c[0x0][0x320] ;  /* 0x0000c80017177a20 */ /* 0x000fe20000410000 */
[----:B------:R-:W-:Y:S06]  /*3380*/  HMMA.16816.F32.BF16 R4, R192, R34, R4 ;  /* 0x00000022c004723c */ /* 0x000fec0000041804 */
[----:B------:R1:W1:Y:S02]  /*3390*/  MUFU.TANH R24, R21 ;  /* 0x0000001500187308 */ /* 0x0002640000002400 */
        /* <DEDUP_REMOVED lines=10> */
[----:B------:R-:W-:Y:S07]  /*3440*/  HMMA.16816.F32.BF16 R4, R196, R30, R4 ;  /* 0x0000001ec404723c */ /* 0x000fee0000041804 */
[----:B------:R1:W1:Y:S08]  /*3450*/  MUFU.TANH R21, R16 ;  /* 0x0000001000157308 */ /* 0x0002700000002400 */
[----:B------:R1:W1:Y:S08]  /*3460*/  MUFU.TANH R20, R17 ;  /* 0x0000001100147308 */ /* 0x0002700000002400 */
[----:B------:R1:W1:Y:S01]  /*3470*/  MUFU.TANH R27, R18 ;  /* 0x00000012001b7308 */ /* 0x0002620000002400 */
[----:B------:R-:W-:-:S02]  /*3480*/  FMUL.FTZ R4, R4, c[0x0][0x320] ;  /* 0x0000c80004047a20 */ /* 0x000fc40000410000 */
[----:B------:R-:W-:Y:S02]  /*3490*/  FMUL.FTZ R5, R5, c[0x0][0x320] ;  /* 0x0000c80005057a20 */ /* 0x000fe40000410000 */
[----:B------:R-:W-:Y:S02]  /*34a0*/  FMUL.FTZ R6, R6, c[0x0][0x320] ;  /* 0x0000c80006067a20 */ /* 0x000fe40000410000 */
[----:B------:R-:W-:Y:S01]  /*34b0*/  FMUL.FTZ R7, R7, c[0x0][0x320] ;  /* 0x0000c80007077a20 */ /* 0x000fe20000410000 */
        /* <DEDUP_REMOVED lines=10> */
[----:B------:R-:W-:Y:S05]  /*3560*/  @!P0 BRA `(.L_x_463) ;  /* 0x0000049000008947 */ /* 0x000fea0003800000 */
[----:B--234-:R-:W-:Y:S01]  /*3570*/  IMAD R2, R226, 0x80, R145 ;  /* 0x00000080e2027824 */ /* 0x01cfe200078e0291 */
[----:B------:R-:W-:-:S04]  /*3580*/  MOV R221, RZ ;  /* 0x000000ff00dd7202 */ /* 0x000fc80000000f00 */
[----:B------:R-:W-:-:S05]  /*3590*/  IADD3 R2, R2, -0x100, R144 ;  /* 0xffffff0002027810 */ /* 0x000fca0007ffe090 */
[----:B------:R-:W-:-:S04]  /*35a0*/  @P3 IMAD.HI.U32 R3, R2, c[0x0][0x2bc], RZ ;  /* 0x0000af0002033a27 */ /* 0x000fc800078e00ff */
[----:B------:R-:W-:Y:S01]  /*35b0*/  IMAD.MOV.U32 R0, RZ, RZ, R2 ;  /* 0x000000ffff007224 */ /* 0x000fe200078e0002 */
[----:B------:R-:W-:-:S04]  /*35c0*/  @P3 SHF.R.U32.HI R0, RZ, c[0x0][0x2c0], R3 ;  /* 0x0000b000ff003a19 */ /* 0x000fc80000011603 */
[----:B------:R-:W-:-:S04]  /*35d0*/  @!P1 IADD3 R3, P0, R0, R134, RZ ;  /* 0x0000008600039210 */ /* 0x000fc80007f1e0ff */
[----:B-1----:R-:W-:Y:S02]  /*35e0*/  @!P1 LEA.HI.X.SX32 R5, R0, R131, 0x1, P0 ;  /* 0x0000008300059211 */ /* 0x002fe400000f0eff */
[----:B------:R-:W-:-:S04]  /*35f0*/  @!P1 LEA R4, P0, R3, c[0x0][0x2a0], 0x2 ;  /* 0x0000a80003049a11 */ /* 0x000fc800078010ff */
[----:B------:R-:W-:-:S05]  /*3600*/  @!P1 LEA.HI.X R5, R3, c[0x0][0x2a4], R5, 0x2, P0 ;  /* 0x0000a90003059a11 */ /* 0x000fca00000f1405 */
[----:B------:R-:W2:Y:S01]  /*3610*/  @!P1 LDG.E R221, [R4.64] ;  /* 0x0000000604dd9981 */ /* 0x000ea2000c1e1900 */
[----:B------:R-:W-:-:S04]  /*3620*/  IMAD.MOV R222, RZ, RZ, -R0 ;  /* 0x000000ffffde7224 */ /* 0x000fc800078e0a00 */
[----:B------:R-:W-:-:S04]  /*3630*/  IMAD R222, R222, c[0x0][0x2b8], R2 ;  /* 0x0000ae00dede7a24 */ /* 0x000fc800078e0202 */
[----:B------:R-:W-:Y:S01]  /*3640*/  IMAD.WIDE.U32 R2, R222, c[0x0][0x1e0], RZ ;  /* 0x00007800de027a25 */ /* 0x000fe200078e00ff */
[----:B------:R-:W-:-:S05]  /*3650*/  SHF.R.S32.HI R0, RZ, 0x1f, R222 ;  /* 0x0000001fff007819 */ /* 0x000fca00000114de */
[----:B------:R-:W-:-:S04]  /*3660*/  IMAD R0, R0, c[0x0][0x1e0], RZ ;  /* 0x0000780000007a24 */ /* 0x000fc800078e02ff */
[----:B------:R-:W-:-:S05]  /*3670*/  IMAD R0, R222, c[0x0][0x1e4], R0 ;  /* 0x00007900de007a24 */ /* 0x000fca00078e0200 */
[----:B------:R-:W-:Y:S02]  /*3680*/  IADD3 R3, R3, R0, RZ ;  /* 0x0000000003037210 */ /* 0x000fe40007ffe0ff */
[----:B--2---:R-:W-:-:S03]  /*3690*/  SHF.R.S32.HI R4, RZ, 0x1f, R221 ;  /* 0x0000001fff047819 */ /* 0x004fc600000114dd */
[----:B------:R-:W-:-:S04]  /*36a0*/  IMAD.WIDE.U32 R2, R221, c[0x0][0x1f0], R2 ;  /* 0x00007c00dd027a25 */ /* 0x000fc800078e0002 */
[----:B------:R-:W-:Y:S01]  /*36b0*/  IMAD R4, R4, c[0x0][0x1f0], RZ ;  /* 0x00007c0004047a24 */ /* 0x000fe200078e02ff */
[----:B------:R-:W-:-:S03]  /*36c0*/  IADD3 R0, P2, R132, R2, RZ ;  /* 0x0000000284007210 */ /* 0x000fc60007f5e0ff */
[----:B------:R-:W-:Y:S01]  /*36d0*/  IMAD R2, R221, c[0x0][0x1f4], R4 ;  /* 0x00007d00dd027a24 */ /* 0x000fe200078e0204 */
[----:B------:R-:W-:-:S04]  /*36e0*/  LEA R4, P0, R0, c[0x0][0x1c8], 0x1 ;  /* 0x0000720000047a11 */ /* 0x000fc800078008ff */
[----:B------:R-:W-:-:S04]  /*36f0*/  IADD3.X R2, R130, R3, R2, P2, !PT ;  /* 0x0000000382027210 */ /* 0x000fc800017fe402 */
[----:B------:R-:W-:Y:S01]  /*3700*/  LEA.HI.X R0, R0, c[0x0][0x1cc], R2, 0x1, P0 ;  /* 0x0000730000007a11 */ /* 0x000fe200000f0c02 */
[----:B------:R-:W-:Y:S05]  /*3710*/  BRA.DIV ~URZ, `(.L_x_464) ;  /* 0x0000de527f007947 */ /* 0x000fea000b800000 */
[----:B------:R1:W2:Y:S02]  /*3720*/  SHFL.IDX PT, R5, R0, RZ, 0x181f ;  /* 0x00181fff00057589 */ /* 0x0002a400000e0000 */
.L_x_520:
[----:B------:R-:W-:Y:S05]  /*3730*/  BRA.DIV ~URZ, `(.L_x_465) ;  /* 0x0000dea27f007947 */ /* 0x000fea000b800000 */
[----:B------:R-:W3:Y:S01]  /*3740*/  SHFL.IDX PT, R2, R4, RZ, 0x181f ;  /* 0x00181fff04027589 */ /* 0x000ee200000e0000 */
[----:B------:R-:W-:Y:S02]  /*3750*/  ISETP.GE.AND P2, PT, R228, c[0x0][0x1d4], PT ;  /* 0x00007500e4007a0c */ /* 0x000fe40003f46270 */
[----:B------:R-:W-:Y:S01]  /*3760*/  ISETP.GE.AND P0, PT, R241, c[0x0][0x1d4], PT ;  /* 0x00007500f1007a0c */ /* 0x000fe20003f06270 */
[----:B------:R-:W4:Y:S04]  /*3770*/  SHFL.IDX PT, R8, R4, 0x1, 0x181f ;  /* 0x00381f0004087f89 */ /* 0x000f2800000e0000 */
[----:B------:R-:W5:Y:S04]  /*3780*/  SHFL.IDX PT, R9, R0, 0x1, 0x181f ;  /* 0x00381f0000097f89 */ /* 0x000f6800000e0000 */
[----:B------:R-:W1:Y:S04]  /*3790*/  SHFL.IDX PT, R12, R4, 0x2, 0x181f ;  /* 0x00581f00040c7f89 */ /* 0x000e6800000e0000 */
[----:B------:R-:W2:Y:S04]  /*37a0*/  SHFL.IDX PT, R13, R0, 0x2, 0x181f ;  /* 0x00581f00000d7f89 */ /* 0x000ea800000e0000 */
[----:B-1----:R-:W1:Y:S01]  /*37b0*/  SHFL.IDX PT, R0, R0, 0x3, 0x181f ;  /* 0x00781f0000007f89 */ /* 0x002e6200000e0000 */
[----:B---3--:R-:W-:-:S03]  /*37c0*/  IADD3 R6, P6, R2, R128, RZ ;  /* 0x0000008002067210 */ /* 0x008fc60007fde0ff */
[----:B------:R-:W3:Y:S01]  /*37d0*/  SHFL.IDX PT, R4, R4, 0x3, 0x181f ;  /* 0x00781f0004047f89 */ /* 0x000ee200000e0000 */
[----:B------:R-:W-:Y:S01]  /*37e0*/  IADD3 R2, P5, R2, R129, RZ ;  /* 0x0000008102027210 */ /* 0x000fe20007fbe0ff */
[----:B--2---:R-:W-:Y:S01]  /*37f0*/  IMAD.X R7, R5, 0x1, R68, P6 ;  /* 0x0000000105077824 */ /* 0x004fe200030e0644 */
[----:B----4-:R-:W-:-:S03]  /*3800*/  IADD3 R10, P6, R8, R128, RZ ;  /* 0x00000080080a7210 */ /* 0x010fc60007fde0ff */
[--C-:B------:R-:W-:Y:S01]  /*3810*/  IMAD.X R3, R5, 0x1, R69.reuse, P5 ;  /* 0x0000000105037824 */ /* 0x100fe200028e0645 */
[-C--:B------:R-:W-:Y:S01]  /*3820*/  IADD3 R8, P5, R8, R129.reuse, RZ ;  /* 0x0000008108087210 */ /* 0x080fe20007fbe0ff */
[----:B------:R2:W-:Y:S01]  /*3830*/  LDGSTS.E.BYPASS.LTC128B.128 [R219+0x8100], [R6.64], !P2 ;  /* 0x0810000006db7fae */ /* 0x0005e2000d101d46 */
[C---:B-----5:R-:W-:Y:S01]  /*3840*/  IMAD.X R11, R9.reuse, 0x1, R68, P6 ;  /* 0x00000001090b7824 */ /* 0x060fe200030e0644 */
[----:B------:R-:W-:Y:S02]  /*3850*/  SEL R5, RZ, 0x10, P0 ;  /* 0x00000010ff057807 */ /* 0x000fe40000000000 */
[----:B------:R-:W-:Y:S01]  /*3860*/  IMAD.X R9, R9, 0x1, R69, P5 ;  /* 0x0000000109097824 */ /* 0x000fe200028e0645 */
[----:B------:R4:W-:Y:S04]  /*3870*/  LDGSTS.E.BYPASS.LTC128B.128 [R219+0xc100], [R2.64], !P0 ;  /* 0x0c10000002db7fae */ /* 0x0009e8000c101d46 */
[----:B------:R1:W-:Y:S04]  /*3880*/  LDGSTS.E.BYPASS.LTC128B.128 [R219+0x9100], [R10.64], !P2 ;  /* 0x091000000adb7fae */ /* 0x0003e8000d101d46 */
[----:B------:R1:W-:Y:S01]  /*3890*/  LDGSTS.E.BYPASS.LTC128B.128 [R219+0xd100], [R8.64], !P0 ;  /* 0x0d10000008db7fae */ /* 0x0003e2000c101d46 */
[----:B--2---:R-:W-:-:S02]  /*38a0*/  IADD3 R6, P5, R12, R129, RZ ;  /* 0x000000810c067210 */ /* 0x004fc40007fbe0ff */
[----:B----4-:R-:W-:-:S03]  /*38b0*/  IADD3 R2, P6, R12, R128, RZ ;  /* 0x000000800c027210 */ /* 0x010fc60007fde0ff */
[C---:B------:R-:W-:Y:S02]  /*38c0*/  IMAD.X R7, R13.reuse, 0x1, R69, P5 ;  /* 0x000000010d077824 */ /* 0x040fe400028e0645 */
[----:B------:R-:W-:-:S05]  /*38d0*/  IMAD.X R3, R13, 0x1, R68, P6 ;  /* 0x000000010d037824 */ /* 0x000fca00030e0644 */
[----:B------:R2:W-:Y:S04]  /*38e0*/  LDGSTS.E.BYPASS.LTC128B.128 [R219+0xa100], [R2.64], !P2 ;  /* 0x0a10000002db7fae */ /* 0x0005e8000d101d46 */
[----:B------:R4:W-:Y:S02]  /*38f0*/  LDGSTS.E.BYPASS.LTC128B.128 [R219+0xe100], [R6.64], !P0 ;  /* 0x0e10000006db7fae */ /* 0x0009e4000c101d46 */
[----:B----4-:R-:W-:-:S04]  /*3900*/  SEL R6, RZ, 0x10, P2 ;  /* 0x00000010ff067807 */ /* 0x010fc80001000000 */
.L_x_521:
[----:B-123--:R-:W-:Y:S02]  /*3910*/  IADD3 R2, -R6, 0x10, RZ ;  /* 0x0000001006027810 */ /* 0x00efe40007ffe1ff */
[----:B------:R-:W-:Y:S02]  /*3920*/  IADD3 R7, -R5, 0x10, RZ ;  /* 0x0000001005077810 */ /* 0x000fe40007ffe1ff */
[----:B------:R-:W-:-:S02]  /*3930*/  LOP3.LUT R2, R2, 0xf, RZ, 0xc0, !PT ;  /* 0x0000000f02027812 */ /* 0x000fc400078ec0ff */
[----:B------:R-:W-:Y:S02]  /*3940*/  ISETP.NE.U32.AND P6, PT, R6, RZ, PT ;  /* 0x000000ff0600720c */ /* 0x000fe40003fc5070 */
[----:B------:R-:W-:Y:S02]  /*3950*/  IADD3 R2, P2, P0, R2, R4, R128 ;  /* 0x0000000402027210 */ /* 0x000fe4000785e080 */
[----:B------:R-:W-:Y:S02]  /*3960*/  LOP3.LUT R7, R7, 0xf, RZ, 0xc0, !PT ;  /* 0x0000000f07077812 */ /* 0x000fe400078ec0ff */
[----:B------:R-:W-:Y:S02]  /*3970*/  ISETP.NE.U32.AND P5, PT, R5, RZ, PT ;  /* 0x000000ff0500720c */ /* 0x000fe40003fa5070 */
[----:B------:R-:W-:Y:S02]  /*3980*/  IADD3.X R3, RZ, R0, R68, P2, P0 ;  /* 0x00000000ff037210 */ /* 0x000fe400017e0444 */
[----:B------:R-:W-:-:S03]  /*3990*/  IADD3 R4, P2, P0, R7, R4, R129 ;  /* 0x0000000407047210 */ /* 0x000fc6000785e081 */
[----:B------:R-:W-:Y:S01]  /*39a0*/  @!PT LDS RZ, [RZ] ;  /* 0x00000000fffff984 */ /* 0x000fe20000000800 */
[----:B------:R-:W-:Y:S01]  /*39b0*/  @!PT LDS RZ, [RZ] ;  /* 0x00000000fffff984 */ /* 0x000fe20000000800 */
[----:B------:R-:W-:Y:S01]  /*39c0*/  @!PT LDS RZ, [RZ] ;  /* 0x00000000fffff984 */ /* 0x000fe20000000800 */
[----:B------:R1:W-:Y:S01]  /*39d0*/  LDGSTS.E.BYPASS.LTC128B.128.ZFILL [R219+0xb100], [R2.64], P6 ;  /* 0x0b10000002db7fae */ /* 0x0003e2000b141d46 */
[----:B------:R-:W-:-:S05]  /*39e0*/  IADD3.X R5, RZ, R0, R69, P2, P0 ;  /* 0x00000000ff057210 */ /* 0x000fca00017e0445 */
[----:B------:R1:W-:Y:S04]  /*39f0*/  LDGSTS.E.BYPASS.LTC128B.128.ZFILL [R219+0xf100], [R4.64], P5 ;  /* 0x0f10000004db7fae */ /* 0x0003e8000a941d46 */
.L_x_463:
[----:B--234-:R-:W-:Y:S05]  /*3a00*/  BSYNC B0 ;  /* 0x0000000000007941 */ /* 0x01cfea0003800000 */
.L_x_462:
[----:B-1----:R-:W2:Y:S04]  /*3a10*/  LDL R3, [R1+0x3c] ;  /* 0x00003c0001037983 */ /* 0x002ea80000100800 */
[----:B------:R-:W2:Y:S04]  /*3a20*/  LDL R2, [R1+0x48] ;  /* 0x0000480001027983 */ /* 0x000ea80000100800 */
[----:B------:R-:W3:Y:S01]  /*3a30*/  LDL R4, [R1+0x4c] ;  /* 0x00004c0001047983 */ /* 0x000ee20000100800 */
[----:B------:R-:W-:-:S03]  /*3a40*/  MOV R0, 0xffffff80 ;  /* 0xffffff8000007802 */ /* 0x000fc60000000f00 */
[----:B------:R-:W0:Y:S02]  /*3a50*/  LDGDEPBAR ;  /* 0x00000000000079af */ /* 0x000e240000000000 */
[----:B------:R-:W-:Y:S01]  /*3a60*/  IMAD R0, R226, R0, 0x81 ;  /* 0x00000081e2007424 */ /* 0x000fe200078e0200 */
[----:B--2---:R-:W-:Y:S02]  /*3a70*/  IADD3 R36, R2, R3, RZ ;  /* 0x0000000302247210 */ /* 0x004fe40007ffe0ff */
[----:B------:R-:W-:Y:S02]  /*3a80*/  MOV R3, c[0x0][0x2ac] ;  /* 0x0000ab0000037a02 */ /* 0x000fe40000000f00 */
[----:B---3--:R-:W-:Y:S01]  /*3a90*/  IADD3 R5, -R4, R127, RZ ;  /* 0x0000007f04057210 */ /* 0x008fe20007ffe1ff */
[----:B------:R-:W-:-:S04]  /*3aa0*/  @P4 IMAD.HI.U32 R2, R36, c[0x0][0x2c8], RZ ;  /* 0x0000b20024024a27 */ /* 0x000fc800078e00ff */
[----:B------:R-:W-:Y:S01]  /*3ab0*/  IMAD R0, R3, c[0x0][0x1d0], R0 ;  /* 0x0000740003007a24 */ /* 0x000fe200078e0200 */
[----:B------:R-:W-:-:S04]  /*3ac0*/  @P4 SHF.R.U32.HI R36, RZ, c[0x0][0x2cc], R2 ;  /* 0x0000b300ff244a19 */ /* 0x000fc80000011602 */
[----:B------:R-:W-:Y:S01]  /*3ad0*/  IADD3 R4, R0, -c[0x0][0x168], -R4 ;  /* 0x80005a0000047a10 */ /* 0x000fe20007ffe804 */
[----:B------:R-:W-:Y:S05]  /*3ae0*/  BRA.DIV ~URZ, `(.L_x_466) ;  /* 0x0000e0227f007947 */ /* 0x000fea000b800000 */
[----:B------:R1:W2:Y:S02]  /*3af0*/  SHFL.IDX PT, R29, R36, RZ, 0x1c1f ;  /* 0x001c1fff241d7589 */ /* 0x0002a400000e0000 */
.L_x_522:
[----:B--2---:R-:W-:-:S05]  /*3b00*/  IMAD.IADD R0, R4, 0x1, R29 ;  /* 0x0000000104007824 */ /* 0x004fca00078e021d */
[----:B------:R-:W-:-:S04]  /*3b10*/  IMNMX R0, R5, R0, PT ;  /* 0x0000000005007217 */ /* 0x000fc80003800200 */
[C---:B------:R-:W-:Y:S02]  /*3b20*/  ISETP.GT.AND P6, PT, R0.reuse, RZ, PT ;  /* 0x000000ff0000720c */ /* 0x040fe40003fc4270 */
[C---:B------:R-:W-:Y:S02]  /*3b30*/  ISETP.GT.AND P5, PT, R0.reuse, 0x1, PT ;  /* 0x000000010000780c */ /* 0x040fe40003fa4270 */
[C---:B------:R-:W-:Y:S02]  /*3b40*/  ISETP.GT.AND P2, PT, R0.reuse, 0x8, PT ;  /* 0x000000080000780c */ /* 0x040fe40003f44270 */
[----:B------:R-:W-:Y:S02]  /*3b50*/  ISETP.GT.AND P0, PT, R0, 0x9, PT ;  /* 0x000000090000780c */ /* 0x000fe40003f04270 */
[----:B------:R-:W-:Y:S02]  /*3b60*/  FSEL R7, R124, -INF , P6 ;  /* 0xff8000007c077808 */ /* 0x000fe40003000000 */
[----:B------:R-:W-:-:S02]  /*3b70*/  FSEL R10, R123, -INF , P5 ;  /* 0xff8000007b0a7808 */ /* 0x000fc40002800000 */
[----:B------:R-:W-:Y:S02]  /*3b80*/  FSEL R11, R120, -INF , P2 ;  /* 0xff800000780b7808 */ /* 0x000fe40001000000 */
[----:B------:R-:W-:Y:S02]  /*3b90*/  FSEL R12, R111, -INF , P0 ;  /* 0xff8000006f0c7808 */ /* 0x000fe40000000000 */
[C---:B------:R-:W-:Y:S02]  /*3ba0*/  ISETP.GT.AND P6, PT, R0.reuse, 0x10, PT ;  /* 0x000000100000780c */ /* 0x040fe40003fc4270 */
[C---:B------:R-:W-:Y:S02]  /*3bb0*/  ISETP.GT.AND P5, PT, R0.reuse, 0x11, PT ;  /* 0x000000110000780c */ /* 0x040fe40003fa4270 */
[C---:B------:R-:W-:Y:S02]  /*3bc0*/  ISETP.GT.AND P2, PT, R0.reuse, 0x18, PT ;  /* 0x000000180000780c */ /* 0x040fe40003f44270 */
[----:B------:R-:W-:-:S02]  /*3bd0*/  ISETP.GT.AND P0, PT, R0, 0x19, PT ;  /* 0x000000190000780c */ /* 0x000fc40003f04270 */
[----:B------:R-:W-:Y:S02]  /*3be0*/  FSEL R69, R108, -INF , P6 ;  /* 0xff8000006c457808 */ /* 0x000fe40003000000 */
[----:B------:R-:W-:Y:S02]  /*3bf0*/  FSEL R70, R70, -INF , P5 ;  /* 0xff80000046467808 */ /* 0x000fe40002800000 */
[----:B------:R-:W-:Y:S02]  /*3c00*/  FSEL R84, R84, -INF , P2 ;  /* 0xff80000054547808 */ /* 0x000fe40001000000 */
[----:B------:R-:W-:Y:S02]  /*3c10*/  FSEL R85, R85, -INF , P0 ;  /* 0xff80000055557808 */ /* 0x000fe40000000000 */
[C---:B------:R-:W-:Y:S02]  /*3c20*/  ISETP.GT.AND P6, PT, R0.reuse, 0x20, PT ;  /* 0x000000200000780c */ /* 0x040fe40003fc4270 */
[----:B------:R-:W-:-:S02]  /*3c30*/  ISETP.GT.AND P5, PT, R0, 0x21, PT ;  /* 0x000000210000780c */ /* 0x000fc40003fa4270 */
[C---:B------:R-:W-:Y:S02]  /*3c40*/  ISETP.GT.AND P2, PT, R0.reuse, 0x28, PT ;  /* 0x000000280000780c */ /* 0x040fe40003f44270 */
[----:B------:R-:W-:Y:S02]  /*3c50*/  ISETP.GT.AND P0, PT, R0, 0x29, PT ;  /* 0x000000290000780c */ /* 0x000fe40003f04270 */
[----:B------:R-:W-:Y:S02]  /*3c60*/  FSEL R128, R90, -INF , P6 ;  /* 0xff8000005a807808 */ /* 0x000fe40003000000 */
[----:B------:R-:W-:Y:S02]  /*3c70*/  FSEL R129, R88, -INF , P5 ;  /* 0xff80000058817808 */ /* 0x000fe40002800000 */
[----:B------:R-:W-:Y:S02]  /*3c80*/  FSEL R130, R86, -INF , P2 ;  /* 0xff80000056827808 */ /* 0x000fe40001000000 */
[----:B------:R-:W-:-:S02]  /*3c90*/  FSEL R131, R82, -INF , P0 ;  /* 0xff80000052837808 */ /* 0x000fc40000000000 */
[C---:B------:R-:W-:Y:S02]  /*3ca0*/  ISETP.GT.AND P6, PT, R0.reuse, 0x30, PT ;  /* 0x000000300000780c */ /* 0x040fe40003fc4270 */
        /* <DEDUP_REMOVED lines=38> */
[----:B------:R-:W-:Y:S01]  /*3f10*/  FSEL R203, R14, -INF , P0 ;  /* 0xff8000000ecb7808 */ /* 0x000fe20000000000 */
[----:B------:R-:W-:Y:S05]  /*3f20*/  BRA.DIV ~URZ, `(.L_x_467) ;  /* 0x0000dc327f007947 */ /* 0x000fea000b800000 */
[----:B------:R-:W2:Y:S01]  /*3f30*/  SHFL.IDX PT, R0, R36, 0x1, 0x1c1f ;  /* 0x003c1f0024007f89 */ /* 0x000ea200000e0000 */
[----:B------:R-:W-:-:S04]  /*3f40*/  FMNMX.FTZ R2, R7, R10, !PT ;  /* 0x0000000a07027209 */ /* 0x000fc80007810000 */
[----:B------:R-:W-:-:S04]  /*3f50*/  FMNMX.FTZ R2, R11, R2, !PT ;  /* 0x000000020b027209 */ /* 0x000fc80007810000 */
[----:B------:R-:W-:-:S04]  /*3f60*/  FMNMX.FTZ R2, R12, R2, !PT ;  /* 0x000000020c027209 */ /* 0x000fc80007810000 */
[----:B------:R-:W-:-:S04]  /*3f70*/  FMNMX.FTZ R2, R69, R2, !PT ;  /* 0x0000000245027209 */ /* 0x000fc80007810000 */
[----:B------:R-:W-:-:S04]  /*3f80*/  FMNMX.FTZ R2, R70, R2, !PT ;  /* 0x0000000246027209 */ /* 0x000fc80007810000 */
[----:B------:R-:W-:Y:S01]  /*3f90*/  FMNMX.FTZ R2, R84, R2, !PT ;  /* 0x0000000254027209 */ /* 0x000fe20007810000 */
[----:B--2---:R-:W-:-:S03]  /*3fa0*/  IMAD.IADD R0, R4, 0x1, R0 ;  /* 0x0000000104007824 */ /* 0x004fc600078e0200 */
[----:B------:R-:W-:Y:S02]  /*3fb0*/  FMNMX.FTZ R2, R85, R2, !PT ;  /* 0x0000000255027209 */ /* 0x000fe40007810000 */
[----:B------:R-:W-:Y:S02]  /*3fc0*/  IMNMX R0, R5, R0, PT ;  /* 0x0000000005007217 */ /* 0x000fe40003800200 */
[----:B------:R-:W-:Y:S02]  /*3fd0*/  FMNMX.FTZ R2, R128, R2, !PT ;  /* 0x0000000280027209 */ /* 0x000fe40007810000 */
[C---:B------:R-:W-:Y:S02]  /*3fe0*/  ISETP.GT.AND P5, PT, R0.reuse, RZ, PT ;  /* 0x000000ff0000720c */ /* 0x040fe40003fa4270 */
[C---:B------:R-:W-:Y:S02]  /*3ff0*/  ISETP.GT.AND P2, PT, R0.reuse, 0x1, PT ;  /* 0x000000010000780c */ /* 0x040fe40003f44270 */
[----:B------:R-:W-:-:S02]  /*4000*/  ISETP.GT.AND P0, PT, R0, 0x8, PT ;  /* 0x000000080000780c */ /* 0x000fc40003f04270 */
[----:B------:R-:W-:Y:S02]  /*4010*/  FSEL R5, R126, -INF , P5 ;  /* 0xff8000007e057808 */ /* 0x000fe40002800000 */
[----:B------:R-:W-:Y:S02]  /*4020*/  FSEL R6, R125, -INF , P2 ;  /* 0xff8000007d067808 */ /* 0x000fe40001000000 */
[----:B------:R-:W-:Y:S02]  /*4030*/  ISETP.GT.AND P2, PT, R0, 0x9, PT ;  /* 0x000000090000780c */ /* 0x000fe40003f44270 */
[----:B------:R-:W-:Y:S02]  /*4040*/  FSEL R9, R122, -INF , P0 ;  /* 0xff8000007a097808 */ /* 0x000fe40000000000 */
[----:B------:R-:W-:Y:S02]  /*4050*/  FMNMX.FTZ R3, R5, R6, !PT ;  /* 0x0000000605037209 */ /* 0x000fe40007810000 */
[----:B------:R-:W-:-:S02]  /*4060*/  ISETP.GT.AND P0, PT, R0, 0x10, PT ;  /* 0x000000100000780c */ /* 0x000fc40003f04270 */
[----:B------:R-:W-:Y:S02]  /*4070*/  FSEL R24, R121, -INF , P2 ;  /* 0xff80000079187808 */ /* 0x000fe40001000000 */
[----:B------:R-:W-:Y:S02]  /*4080*/  FMNMX.FTZ R3, R9, R3, !PT ;  /* 0x0000000309037209 */ /* 0x000fe40007810000 */
        /* <DEDUP_REMOVED lines=15> */
[----:B------:R-:W-:-:S02]  /*4180*/  FMNMX.FTZ R2, R129, R2, !PT ;  /* 0x0000000281027209 */ /* 0x000fc40007810000 */
[----:B------:R-:W-:Y:S02]  /*4190*/  ISETP.GT.AND P0, PT, R0, 0x28, PT ;  /* 0x000000280000780c */ /* 0x000fe40003f04270 */
[----:B------:R-:W-:Y:S02]  /*41a0*/  FSEL R117, R91, -INF , P2 ;  /* 0xff8000005b757808 */ /* 0x000fe40001000000 */
[----:B------:R-:W-:Y:S02]  /*41b0*/  FMNMX.FTZ R3, R116, R3, !PT ;  /* 0x0000000374037209 */ /* 0x000fe40007810000 */
[----:B------:R-:W-:Y:S02]  /*41c0*/  FMNMX.FTZ R2, R130, R2, !PT ;  /* 0x0000000282027209 */ /* 0x000fe40007810000 */
[----:B------:R-:W-:Y:S02]  /*41d0*/  ISETP.GT.AND P2, PT, R0, 0x29, PT ;  /* 0x000000290000780c */ /* 0x000fe40003f44270 */
[----:B------:R-:W-:-:S02]  /*41e0*/  FSEL R118, R89, -INF , P0 ;  /* 0xff80000059767808 */ /* 0x000fc40000000000 */
[----:B------:R-:W-:Y:S02]  /*41f0*/  FMNMX.FTZ R3, R117, R3, !PT ;  /* 0x0000000375037209 */ /* 0x000fe40007810000 */
[----:B------:R-:W-:Y:S02]  /*4200*/  FMNMX.FTZ R2, R131, R2, !PT ;  /* 0x0000000283027209 */ /* 0x000fe40007810000 */
[----:B------:R-:W-:Y:S02]  /*4210*/  ISETP.GT.AND P0, PT, R0, 0x30, PT ;  /* 0x000000300000780c */ /* 0x000fe40003f04270 */
[----:B------:R-:W-:Y:S02]  /*4220*/  FSEL R119, R87, -INF , P2 ;  /* 0xff80000057777808 */ /* 0x000fe40001000000 */
[----:B------:R-:W-:Y:S02]  /*4230*/  FMNMX.FTZ R3, R118, R3, !PT ;  /* 0x0000000376037209 */ /* 0x000fe40007810000 */
[----:B------:R-:W-:-:S02]  /*4240*/  FMNMX.FTZ R2, R144, R2, !PT ;  /* 0x0000000290027209 */ /* 0x000fc40007810000 */
[C---:B------:R-:W-:Y:S02]  /*4250*/  ISETP.GT.AND P2, PT, R0.reuse, 0x31, PT ;  /* 0x000000310000780c */ /* 0x040fe40003f44270 */
        /* <DEDUP_REMOVED lines=75> */
[----:B------:R-:W-:Y:S02]  /*4710*/  FSEL R174, R18, -INF , P2 ;  /* 0xff80000012ae7808 */ /* 0x000fe40001000000 */
[----:B------:R-:W-:-:S02]  /*4720*/  FMNMX.FTZ R2, R175, R3, !PT ;  /* 0x00000003af027209 */ /* 0x000fc40007810000 */
[----:B------:R-:W2:Y:S02]  /*4730*/  SHFL.BFLY PT, R3, R0, 0x2, 0x1f ;  /* 0x0c401f0000037f89 */ /* 0x000ea400000e0000 */
[----:B------:R-:W-:-:S05]  /*4740*/  FMNMX.FTZ R2, R174, R2, !PT ;  /* 0x00000002ae027209 */ /* 0x000fca0007810000 */
[----:B------:R-:W3:Y:S01]  /*4750*/  SHFL.BFLY PT, R8, R2, 0x2, 0x1f ;  /* 0x0c401f0002087f89 */ /* 0x000ee200000e0000 */
[----:B--2---:R-:W-:-:S05]  /*4760*/  FMNMX.FTZ R0, R3, R0, !PT ;  /* 0x0000000003007209 */ /* 0x004fca0007810000 */
[----:B------:R-:W2:Y:S01]  /*4770*/  SHFL.BFLY PT, R68, R0, 0x1, 0x1f ;  /* 0x0c201f0000447f89 */ /* 0x000ea200000e0000 */
[----:B---3--:R-:W-:-:S05]  /*4780*/  FMNMX.FTZ R8, R2, R8, !PT ;  /* 0x0000000802087209 */ /* 0x008fca0007810000 */
[----:B------:R3:W4:Y:S01]  /*4790*/  SHFL.BFLY PT, R3, R8, 0x1, 0x1f ;  /* 0x0c201f0008037f89 */ /* 0x00072200000e0000 */
[----:B--2---:R-:W-:-:S05]  /*47a0*/  FMNMX.FTZ R68, R0, R68, !PT ;  /* 0x0000004400447209 */ /* 0x004fca0007810000 */
.L_x_523:
[C---:B------:R-:W-:Y:S01]  /*47b0*/  FMUL.FTZ R2, R68.reuse, c[0x0][0x2d0] ;  /* 0x0000b40044027a20 */ /* 0x040fe20000410000 */
[----:B------:R-:W-:Y:S01]  /*47c0*/  FSETP.NEU.FTZ.AND P0, PT, R68, -INF , PT ;  /* 0xff8000004400780b */ /* 0x000fe20003f1d000 */
[----:B------:R-:W-:Y:S01]  /*47d0*/  WARPSYNC 0xffffffff ;  /* 0xffffffff00007948 */ /* 0x000fe20003800000 */
[----:B---34-:R-:W-:Y:S01]  /*47e0*/  FMNMX.FTZ R8, R3, R8, !PT ;  /* 0x0000000803087209 */ /* 0x018fe20007810000 */
[----:B------:R-:W-:Y:S01]  /*47f0*/  LDSM.16.MT88.4 R20, [R207] ;  /* 0x00000000cf14783b */ /* 0x000fe20000004200 */
[----:B------:R-:W-:Y:S02]  /*4800*/  FSEL R2, R2, RZ, P0 ;  /* 0x000000ff02027208 */ /* 0x000fe40000000000 */
[----:B------:R-:W-:Y:S01]  /*4810*/  FSETP.NEU.FTZ.AND P0, PT, R8, -INF , PT ;  /* 0xff8000000800780b */ /* 0x000fe20003f1d000 */
[----:B------:R-:W-:Y:S02]  /*4820*/  LDSM.16.MT88.4 R16, [R209] ;  /* 0x00000000d110783b */ /* 0x000fe40000004200 */
[----:B------:R-:W-:-:S02]  /*4830*/  FFMA.FTZ R0, R7, c[0x0][0x2d0], -R2 ;  /* 0x0000b40007007a23 */ /* 0x000fc40000010802 */
[--C-:B------:R-:W-:Y:S01]  /*4840*/  FFMA.FTZ R3, R11, c[0x0][0x2d0], -R2.reuse ;  /* 0x0000b4000b037a23 */ /* 0x100fe20000010802 */
[----:B-1----:R-:W-:Y:S01]  /*4850*/  LDSM.16.MT88.4 R36, [R209+0x4000] ;  /* 0x00400000d124783b */ /* 0x002fe20000004200 */
[----:B------:R1:W-:Y:S03]  /*4860*/  MUFU.EX2 R248, R0 ;  /* 0x0000000000f87308 */ /* 0x0003e60000000800 */
[----:B------:R-:W-:Y:S04]  /*4870*/  LDSM.16.MT88.4 R28, [R213] ;  /* 0x00000000d51c783b */ /* 0x000fe80000004200 */
[----:B------:R-:W-:Y:S01]  /*4880*/  LDSM.16.MT88.4 R32, [R208+0x4000] ;  /* 0x00400000d020783b */ /* 0x000fe20000004200 */
[----:B------:R2:W-:Y:S01]  /*4890*/  MUFU.EX2 R251, R3 ;  /* 0x0000000300fb7308 */ /* 0x0005e20000000800 */
[----:B-1----:R-:W-:-:S07]  /*48a0*/  FFMA.FTZ R0, R10, c[0x0][0x2d0], -R2 ;  /* 0x0000b4000a007a23 */ /* 0x002fce0000010802 */
[----:B------:R1:W3:Y:S01]  /*48b0*/  MUFU.EX2 R247, R0 ;  /* 0x0000000000f77308 */ /* 0x0002e20000000800 */
[----:B--2---:R-:W-:Y:S02]  /*48c0*/  FFMA.FTZ R3, R12, c[0x0][0x2d0], -R2 ;  /* 0x0000b4000c037a23 */ /* 0x004fe40000010802 */
[----:B------:R-:W2:Y:S05]  /*48d0*/  LDSM.16.MT88.4 R12, [R208] ;  /* 0x00000000d00c783b */ /* 0x000eaa0000004200 */
[----:B------:R4:W5:Y:S01]  /*48e0*/  MUFU.EX2 R218, R3 ;  /* 0x0000000300da7308 */ /* 0x0009620000000800 */
[----:B-1----:R-:W-:Y:S01]  /*48f0*/  FMUL.FTZ R0, R8, c[0x0][0x2d0] ;  /* 0x0000b40008007a20 */ /* 0x002fe20000410000 */
[----:B---3--:R-:W-:-:S04]  /*4900*/  F2FP.BF16.PACK_AB R4, R247, R248 ;  /* 0x000000f8f704723e */ /* 0x008fc800000010ff */
[----:B------:R-:W-:-:S05]  /*4910*/  FSEL R0, R0, RZ, P0 ;  /* 0x000000ff00007208 */ /* 0x000fca0000000000 */
[----:B----4-:R-:W-:-:S04]  /*4920*/  FFMA.FTZ R3, R5, c[0x0][0x2d0], -R0 ;  /* 0x0000b40005037a23 */ /* 0x010fc80000010800 */
[----:B------:R1:W-:Y:S02]  /*4930*/  MUFU.EX2 R212, R3 ;  /* 0x0000000300d47308 */ /* 0x0003e40000000800 */
[----:B-1----:R-:W-:Y:S01]  /*4940*/  FFMA.FTZ R3, R6, c[0x0][0x2d0], -R0 ;  /* 0x0000b40006037a23 */ /* 0x002fe20000010800 */
[----:B-----5:R-:W-:-:S05]  /*4950*/  F2FP.BF16.PACK_AB R6, R218, R251 ;  /* 0x000000fbda06723e */ /* 0x020fca00000010ff */
[----:B------:R1:W3:Y:S02]  /*4960*/  MUFU.EX2 R211, R3 ;  /* 0x0000000300d37308 */ /* 0x0002e40000000800 */
[----:B-1----:R-:W-:Y:S01]  /*4970*/  FFMA.FTZ R3, R9, c[0x0][0x2d0], -R0 ;  /* 0x0000b40009037a23 */ /* 0x002fe20000010800 */
[----:B---3--:R-:W-:-:S05]  /*4980*/  F2FP.BF16.PACK_AB R5, R211, R212 ;  /* 0x000000d4d305723e */ /* 0x008fca00000010ff */
[----:B------:R1:W-:Y:S02]  /*4990*/  MUFU.EX2 R220, R3 ;  /* 0x0000000300dc7308 */ /* 0x0003e40000000800 */
[----:B-1----:R-:W-:Y:S02]  /*49a0*/  FFMA.FTZ R3, R24, c[0x0][0x2d0], -R0 ;  /* 0x0000b40018037a23 */ /* 0x002fe40000010800 */
[----:B------:R-:W1:Y:S04]  /*49b0*/  LDSM.16.MT88.4 R24, [R207+0x4000] ;  /* 0x00400000cf18783b */ /* 0x000e680000004200 */
[----:B------:R-:W3:Y:S02]  /*49c0*/  MUFU.EX2 R223, R3 ;  /* 0x0000000300df7308 */ /* 0x000ee40000000800 */
[----:B---3--:R-:W-:Y:S01]  /*49d0*/  F2FP.BF16.PACK_AB R7, R223, R220 ;  /* 0x000000dcdf07723e */ /* 0x008fe200000010ff */
[----:B------:R-:W-:-:S05]  /*49e0*/  FFMA.FTZ R3, R69, c[0x0][0x2d0], -R2 ;  /* 0x0000b40045037a23 */ /* 0x000fca0000010802 */
[----:B------:R3:W-:Y:S01]  /*49f0*/  MUFU.EX2 R250, R3 ;  /* 0x0000000300fa7308 */ /* 0x0007e20000000800 */
[C---:B--2---:R-:W-:Y:S08]  /*4a00*/  HMMA.16816.F32.BF16 R64, R4.reuse, R12, RZ ;  /* 0x0000000c0440723c */ /* 0x044ff000000418ff */
[----:B------:R-:W-:Y:S01]  /*4a10*/  HMMA.16816.F32.BF16 R56, R4, R14, RZ ;  /* 0x0000000e0438723c */ /* 0x000fe200000418ff */
[----:B------:R-:W2:Y:S01]  /*4a20*/  LDSM.16.MT88.4 R12, [R210+0x4000] ;  /* 0x00400000d20c783b */ /* 0x000ea20000004200 */
[----:B---3--:R-:W-:-:S06]  /*4a30*/  FFMA.FTZ R3, R70, c[0x0][0x2d0], -R2 ;  /* 0x0000b40046037a23 */ /* 0x008fcc0000010802 */
[C---:B------:R-:W-:Y:S01]  /*4a40*/  HMMA.16816.F32.BF16 R88, R4.reuse, R20, RZ ;  /* 0x000000140458723c */ /* 0x040fe200000418ff */
[----:B------:R3:W-:Y:S07]  /*4a50*/  MUFU.EX2 R224, R3 ;  /* 0x0000000300e07308 */ /* 0x0007ee0000000800 */
[C---:B------:R-:W-:Y:S01]  /*4a60*/  HMMA.16816.F32.BF16 R80, R4.reuse, R22, RZ ;  /* 0x000000160450723c */ /* 0x040fe200000418ff */
[----:B------:R-:W-:Y:S07]  /*4a70*/  LDSM.16.MT88.4 R20, [R208+0x800] ;  /* 0x00080000d014783b */ /* 0x000fee0000004200 */
[----:B-1----:R-:W-:Y:S01]  /*4a80*/  HMMA.16816.F32.BF16 R44, R4, R24, RZ ;  /* 0x00000018042c723c */ /* 0x002fe200000418ff */
[----:B---3--:R-:W-:-:S04]  /*4a90*/  FFMA.FTZ R3, R84, c[0x0][0x2d0], -R2 ;  /* 0x0000b40054037a23 */ /* 0x008fc80000010802 */
[----:B------:R1:W-:Y:S03]  /*4aa0*/  MUFU.EX2 R249, R3 ;  /* 0x0000000300f97308 */ /* 0x0003e60000000800 */
[C---:B------:R-:W-:Y:S01]  /*4ab0*/  HMMA.16816.F32.BF16 R40, R4.reuse, R26, RZ ;  /* 0x0000001a0428723c */ /* 0x040fe200000418ff */
[----:B------:R-:W3:Y:S07]  /*4ac0*/  LDSM.16.MT88.4 R24, [R209+0x800] ;  /* 0x00080000d118783b */ /* 0x000eee0000004200 */
[----:B------:R-:W-:Y:S01]  /*4ad0*/  HMMA.16816.F32.BF16 R76, R4, R16, RZ ;  /* 0x00000010044c723c */ /* 0x000fe200000418ff */
[----:B-1----:R-:W-:-:S07]  /*4ae0*/  FFMA.FTZ R3, R85, c[0x0][0x2d0], -R2 ;  /* 0x0000b40055037a23 */ /* 0x002fce0000010802 */
[C---:B------:R-:W-:Y:S01]  /*4af0*/  HMMA.16816.F32.BF16 R72, R4.reuse, R18, RZ ;  /* 0x000000120448723c */ /* 0x040fe200000418ff */
[----:B------:R-:W1:Y:S01]  /*4b00*/  LDSM.16.MT88.4 R16, [R210+0x800] ;  /* 0x00080000d210783b */ /* 0x000e620000004200 */
[----:B------:R4:W5:Y:S06]  /*4b10*/  MUFU.EX2 R252, R3 ;  /* 0x0000000300fc7308 */ /* 0x00096c0000000800 */
[C---:B--2---:R-:W-:Y:S08]  /*4b20*/  HMMA.16816.F32.BF16 R108, R4.reuse, R12, RZ ;  /* 0x0000000c046c723c */ /* 0x044ff000000418ff */
[----:B------:R-:W-:Y:S01]  /*4b30*/  HMMA.16816.F32.BF16 R96, R4, R14, RZ ;  /* 0x0000000e0460723c */ /* 0x000fe200000418ff */
[----:B------:R-:W2:Y:S01]  /*4b40*/  LDSM.16.MT88.4 R12, [R207+0x4800] ;  /* 0x00480000cf0c783b */ /* 0x000ea20000004200 */
[----:B----4-:R-:W-:-:S04]  /*4b50*/  FFMA.FTZ R3, R61, c[0x0][0x2d0], -R0 ;  /* 0x0000b4003d037a23 */ /* 0x010fc80000010800 */
[----:B------:R4:W-:Y:S02]  /*4b60*/  MUFU.EX2 R246, R3 ;  /* 0x0000000300f67308 */ /* 0x0009e40000000800 */
[C---:B------:R-:W-:Y:S08]  /*4b70*/  HMMA.16816.F32.BF16 R92, R4.reuse, R36, RZ ;  /* 0x00000024045c723c */ /* 0x040ff000000418ff */
[----:B------:R-:W-:Y:S01]  /*4b80*/  HMMA.16816.F32.BF16 R52, R4, R28, RZ ;  /* 0x0000001c0434723c */ /* 0x000fe200000418ff */
[----:B----4-:R-:W-:-:S07]  /*4b90*/  FFMA.FTZ R3, R60, c[0x0][0x2d0], -R0 ;  /* 0x0000b4003c037a23 */ /* 0x010fce0000010800 */
[C---:B------:R-:W-:Y:S01]  /*4ba0*/  HMMA.16816.F32.BF16 R48, R4.reuse, R30, RZ ;  /* 0x0000001e0430723c */ /* 0x040fe200000418ff */
[----:B------:R-:W4:Y:S01]  /*4bb0*/  LDSM.16.MT88.4 R28, [R207+0x800] ;  /* 0x00080000cf1c783b */ /* 0x000f220000004200 */
[----:B------:R1:W1:Y:S06]  /*4bc0*/  MUFU.EX2 R244, R3 ;  /* 0x0000000300f47308 */ /* 0x00026c0000000800 */
[C---:B------:R-:W-:Y:S08]  /*4bd0*/  HMMA.16816.F32.BF16 R36, R4.reuse, R38, RZ ;  /* 0x000000260424723c */ /* 0x040ff000000418ff */
[----:B------:R-:W-:Y:S01]  /*4be0*/  HMMA.16816.F32.BF16 R100, R4, R32, RZ ;  /* 0x000000200464723c */ /* 0x000fe200000418ff */
[----:B-1----:R-:W-:-:S04]  /*4bf0*/  FFMA.FTZ R3, R63, c[0x0][0x2d0], -R0 ;  /* 0x0000b4003f037a23 */ /* 0x002fc80000010800 */
[----:B------:R1:W-:Y:S03]  /*4c00*/  MUFU.EX2 R245, R3 ;  /* 0x0000000300f57308 */ /* 0x0003e60000000800 */
[----:B------:R-:W-:Y:S01]  /*4c10*/  HMMA.16816.F32.BF16 R104, R4, R34, RZ ;  /* 0x000000220468723c */ /* 0x000fe200000418ff */
[----:B------:R-:W2:Y:S06]  /*4c20*/  LDSM.16.MT88.4 R32, [R209+0x4800] ;  /* 0x00480000d120783b */ /* 0x000eac0000004200 */
[----:B------:R-:W-:Y:S01]  /*4c30*/  FFMA.FTZ R4, R62, c[0x0][0x2d0], -R0 ;  /* 0x0000b4003e047a23 */ /* 0x000fe20000010800 */
[----:B-----5:R-:W-:-:S02]  /*4c40*/  F2FP.BF16.PACK_AB R6, R252, R249 ;  /* 0x000000f9fc06723e */ /* 0x020fc400000010ff */
[----:B------:R-:W-:Y:S01]  /*4c50*/  F2FP.BF16.PACK_AB R5, R244, R246 ;  /* 0x000000f6f405723e */ /* 0x000fe200000010ff */
[----:B------:R5:W3:Y:S01]  /*4c60*/  MUFU.EX2 R243, R4 ;  /* 0x0000000400f37308 */ /* 0x000ae20000000800 */
[----:B-1----:R-:W-:-:S07]  /*4c70*/  FFMA.FTZ R3, R128, c[0x0][0x2d0], -R2 ;  /* 0x0000b40080037a23 */ /* 0x002fce0000010802 */
[----:B------:R1:W-:Y:S01]  /*4c80*/  MUFU.EX2 R238, R3 ;  /* 0x0000000300ee7308 */ /* 0x0003e20000000800 */
[----:B-----5:R-:W-:Y:S02]  /*4c90*/  F2FP.BF16.PACK_AB R4, R224, R250 ;  /* 0x000000fae004723e */ /* 0x020fe400000010ff */
[----:B---3--:R-:W-:Y:S01]  /*4ca0*/  F2FP.BF16.PACK_AB R7, R245, R243 ;  /* 0x000000f3f507723e */ /* 0x008fe200000010ff */
[----:B-1----:R-:W-:-:S06]  /*4cb0*/  FFMA.FTZ R3, R129, c[0x0][0x2d0], -R2 ;  /* 0x0000b40081037a23 */ /* 0x002fcc0000010802 */
[C---:B------:R-:W-:Y:S01]  /*4cc0*/  HMMA.16816.F32.BF16 R112, R4.reuse, R24, R76 ;  /* 0x000000180470723c */ /* 0x040fe2000004184c */
[----:B------:R1:W-:Y:S07]  /*4cd0*/  MUFU.EX2 R242, R3 ;  /* 0x0000000300f27308 */ /* 0x0003ee0000000800 */
[C---:B------:R-:W-:Y:S08]  /*4ce0*/  HMMA.16816.F32.BF16 R84, R4.reuse, R20, R64 ;  /* 0x000000140454723c */ /* 0x040ff00000041840 */
[----:B------:R-:W-:Y:S01]  /*4cf0*/  HMMA.16816.F32.BF16 R76, R4, R16, R52 ;  /* 0x00000010044c723c */ /* 0x000fe20000041834 */
[----:B-1----:R-:W-:-:S04]  /*4d00*/  FFMA.FTZ R3, R130, c[0x0][0x2d0], -R2 ;  /* 0x0000b40082037a23 */ /* 0x002fc80000010802 */
[----:B------:R1:W-:Y:S03]  /*4d10*/  MUFU.EX2 R240, R3 ;  /* 0x0000000300f07308 */ /* 0x0003e60000000800 */
[C---:B------:R-:W-:Y:S01]  /*4d20*/  HMMA.16816.F32.BF16 R64, R4.reuse, R18, R48 ;  /* 0x000000120440723c */ /* 0x040fe20000041830 */
[----:B------:R-:W3:Y:S07]  /*4d30*/  LDSM.16.MT88.4 R16, [R210+0x4800] ;  /* 0x00480000d210783b */ /* 0x000eee0000004200 */
[----:B--2---:R-:W-:Y:S01]  /*4d40*/  HMMA.16816.F32.BF16 R60, R4, R12, R44 ;  /* 0x0000000c043c723c */ /* 0x004fe2000004182c */
[----:B-1----:R-:W-:-:S07]  /*4d50*/  FFMA.FTZ R3, R131, c[0x0][0x2d0], -R2 ;  /* 0x0000b40083037a23 */ /* 0x002fce0000010802 */
[C---:B------:R-:W-:Y:S01]  /*4d60*/  HMMA.16816.F32.BF16 R44, R4.reuse, R14, R40 ;  /* 0x0000000e042c723c */ /* 0x040fe20000041828 */
[----:B------:R-:W1:Y:S01]  /*4d70*/  LDSM.16.MT88.4 R12, [R208+0x4800] ;  /* 0x00480000d00c783b */ /* 0x000e620000004200 */
[----:B------:R2:W5:Y:S06]  /*4d80*/  MUFU.EX2 R239, R3 ;  /* 0x0000000300ef7308 */ /* 0x00056c0000000800 */
[C---:B----4-:R-:W-:Y:S08]  /*4d90*/  HMMA.16816.F32.BF16 R124, R4.reuse, R28, R88 ;  /* 0x0000001c047c723c */ /* 0x050ff00000041858 */
[----:B------:R-:W-:Y:S01]  /*4da0*/  HMMA.16816.F32.BF16 R120, R4, R30, R80 ;  /* 0x0000001e0478723c */ /* 0x000fe20000041850 */
[----:B------:R-:W-:Y:S01]  /*4db0*/  LDSM.16.MT88.4 R28, [R207+0x1000] ;  /* 0x00100000cf1c783b */ /* 0x000fe20000004200 */
[----:B--2---:R-:W-:Y:S01]  /*4dc0*/  FFMA.FTZ R3, R116, c[0x0][0x2d0], -R0 ;  /* 0x0000b40074037a23 */ /* 0x004fe20000010800 */
[----:B------:R-:W-:-:S03]  /*4dd0*/  MOV R116, R224 ;  /* 0x000000e000747202 */ /* 0x000fc60000000f00 */
[----:B------:R2:W-:Y:S02]  /*4de0*/  MUFU.EX2 R237, R3 ;  /* 0x0000000300ed7308 */ /* 0x0005e40000000800 */
[C---:B------:R-:W-:Y:S01]  /*4df0*/  HMMA.16816.F32.BF16 R88, R4.reuse, R26, R72 ;  /* 0x0000001a0458723c */ /* 0x040fe20000041848 */
[----:B------:R-:W4:Y:S07]  /*4e00*/  LDSM.16.MT88.4 R24, [R209+0x1000] ;  /* 0x00100000d118783b */ /* 0x000f2e0000004200 */
[----:B------:R-:W-:Y:S01]  /*4e10*/  HMMA.16816.F32.BF16 R80, R4, R22, R56 ;  /* 0x000000160450723c */ /* 0x000fe20000041838 */
[----:B------:R-:W4:Y:S01]  /*4e20*/  LDSM.16.MT88.4 R20, [R208+0x1000] ;  /* 0x00100000d014783b */ /* 0x000f220000004200 */
[----:B--2---:R-:W-:-:S06]  /*4e30*/  FFMA.FTZ R3, R117, c[0x0][0x2d0], -R0 ;  /* 0x0000b40075037a23 */ /* 0x004fcc0000010800 */
[C---:B------:R-:W-:Y:S01]  /*4e40*/  HMMA.16816.F32.BF16 R56, R4.reuse, R34, R36 ;  /* 0x000000220438723c */ /* 0x040fe20000041824 */
[----:B------:R-:W-:Y:S01]  /*4e50*/  MOV R117, R223 ;  /* 0x000000df00757202 */ /* 0x000fe20000000f00 */
[----:B------:R2:W1:Y:S06]  /*4e60*/  MUFU.EX2 R236, R3 ;  /* 0x0000000300ec7308 */ /* 0x00046c0000000800 */
[C---:B---3--:R-:W-:Y:S08]  /*4e70*/  HMMA.16816.F32.BF16 R72, R4.reuse, R16, R108 ;  /* 0x000000100448723c */ /* 0x048ff0000004186c */
[----:B------:R-:W-:Y:S01]  /*4e80*/  HMMA.16816.F32.BF16 R36, R4, R18, R96 ;  /* 0x000000120424723c */ /* 0x000fe20000041860 */
[----:B------:R-:W3:Y:S01]  /*4e90*/  LDSM.16.MT88.4 R16, [R210+0x1000] ;  /* 0x00100000d210783b */ /* 0x000ee20000004200 */
[----:B--2---:R-:W-:Y:S01]  /*4ea0*/  FFMA.FTZ R3, R119, c[0x0][0x2d0], -R0 ;  /* 0x0000b40077037a23 */ /* 0x004fe20000010800 */
[----:B------:R-:W-:-:S03]  /*4eb0*/  MOV R119, R218 ;  /* 0x000000da00777202 */ /* 0x000fc60000000f00 */
[----:B------:R2:W-:Y:S02]  /*4ec0*/  MUFU.EX2 R235, R3 ;  /* 0x0000000300eb7308 */ /* 0x0005e40000000800 */
[C---:B-1----:R-:W-:Y:S08]  /*4ed0*/  HMMA.16816.F32.BF16 R48, R4.reuse, R12, R100 ;  /* 0x0000000c0430723c */ /* 0x042ff00000041864 */
[----:B------:R-:W-:Y:S01]  /*4ee0*/  HMMA.16816.F32.BF16 R40, R4, R14, R104 ;  /* 0x0000000e0428723c */ /* 0x000fe20000041868 */
[----:B------:R-:W1:Y:S01]  /*4ef0*/  LDSM.16.MT88.4 R12, [R207+0x5000] ;  /* 0x00500000cf0c783b */ /* 0x000e620000004200 */
[----:B--2---:R-:W-:-:S06]  /*4f00*/  FFMA.FTZ R3, R144, c[0x0][0x2d0], -R2 ;  /* 0x0000b40090037a23 */ /* 0x004fcc0000010802 */
[----:B------:R-:W-:Y:S01]  /*4f10*/  HMMA.16816.F32.BF16 R52, R4, R32, R92 ;  /* 0x000000200434723c */ /* 0x000fe2000004185c */
[----:B------:R-:W-:Y:S01]  /*4f20*/  LDSM.16.MT88.4 R32, [R209+0x5000] ;  /* 0x00500000d120783b */ /* 0x000fe20000004200 */
[----:B------:R2:W-:Y:S05]  /*4f30*/  MUFU.EX2 R230, R3 ;  /* 0x0000000300e67308 */ /* 0x0005ea0000000800 */
[----:B------:R-:W-:Y:S01]  /*4f40*/  FFMA.FTZ R4, R118, c[0x0][0x2d0], -R0 ;  /* 0x0000b40076047a23 */ /* 0x000fe20000010800 */
[----:B-----5:R-:W-:Y:S02]  /*4f50*/  F2FP.BF16.PACK_AB R6, R239, R240 ;  /* 0x000000f0ef06723e */ /* 0x020fe400000010ff */
[----:B------:R-:W-:Y:S01]  /*4f60*/  F2FP.BF16.PACK_AB R5, R236, R237 ;  /* 0x000000edec05723e */ /* 0x000fe200000010ff */
[----:B------:R5:W3:Y:S01]  /*4f70*/  MUFU.EX2 R234, R4 ;  /* 0x0000000400ea7308 */ /* 0x000ae20000000800 */
[----:B------:R-:W-:Y:S01]  /*4f80*/  MOV R118, R220 ;  /* 0x000000dc00767202 */ /* 0x000fe20000000f00 */
[----:B--2---:R-:W-:-:S06]  /*4f90*/  FFMA.FTZ R3, R145, c[0x0][0x2d0], -R2 ;  /* 0x0000b40091037a23 */ /* 0x004fcc0000010802 */
[----:B------:R2:W-:Y:S01]  /*4fa0*/  MUFU.EX2 R233, R3 ;  /* 0x0000000300e97308 */ /* 0x0005e20000000800 */
[----:B-----5:R-:W-:Y:S02]  /*4fb0*/  F2FP.BF16.PACK_AB R4, R242, R238 ;  /* 0x000000eef204723e */ /* 0x020fe400000010ff */
[----:B---3--:R-:W-:-:S07]  /*4fc0*/  F2FP.BF16.PACK_AB R7, R235, R234 ;  /* 0x000000eaeb07723e */ /* 0x008fce00000010ff */
[----:B----4-:R-:W-:Y:S01]  /*4fd0*/  HMMA.16816.F32.BF16 R92, R4, R26, R88 ;  /* 0x0000001a045c723c */ /* 0x010fe20000041858 */
[----:B--2---:R-:W-:-:S04]  /*4fe0*/  FFMA.FTZ R3, R146, c[0x0][0x2d0], -R2 ;  /* 0x0000b40092037a23 */ /* 0x004fc80000010802 */
[----:B------:R2:W-:Y:S03]  /*4ff0*/  MUFU.EX2 R232, R3 ;  /* 0x0000000300e87308 */ /* 0x0005e60000000800 */
[C---:B------:R-:W-:Y:S08]  /*5000*/  HMMA.16816.F32.BF16 R88, R4.reuse, R20, R84 ;  /* 0x000000140458723c */ /* 0x040ff00000041854 */
[----:B------:R-:W-:Y:S01]  /*5010*/  HMMA.16816.F32.BF16 R84, R4, R22, R80 ;  /* 0x000000160454723c */ /* 0x000fe20000041850 */
[----:B------:R-:W-:Y:S01]  /*5020*/  LDSM.16.MT88.4 R20, [R208+0x1800] ;  /* 0x00180000d014783b */ /* 0x000fe20000004200 */
[----:B--2---:R-:W-:-:S06]  /*5030*/  FFMA.FTZ R3, R147, c[0x0][0x2d0], -R2 ;  /* 0x0000b40093037a23 */ /* 0x004fcc0000010802 */
[C---:B------:R-:W-:Y:S01]  /*5040*/  HMMA.16816.F32.BF16 R80, R4.reuse, R16, R76 ;  /* 0x000000100450723c */ /* 0x040fe2000004184c */
[----:B------:R2:W3:Y:S07]  /*5050*/  MUFU.EX2 R231, R3 ;  /* 0x0000000300e77308 */ /* 0x0004ee0000000800 */
[C---:B------:R-:W-:Y:S01]  /*5060*/  HMMA.16816.F32.BF16 R76, R4.reuse, R18, R64 ;  /* 0x00000012044c723c */ /* 0x040fe20000041840 */
[----:B------:R-:W4:Y:S07]  /*5070*/  LDSM.16.MT88.4 R16, [R210+0x5000] ;  /* 0x00500000d210783b */ /* 0x000f2e0000004200 */
[----:B-1----:R-:W-:Y:S01]  /*5080*/  HMMA.16816.F32.BF16 R64, R4, R12, R60 ;  /* 0x0000000c0440723c */ /* 0x002fe2000004183c */
[----:B--2---:R-:W-:-:S04]  /*5090*/  FFMA.FTZ R3, R132, c[0x0][0x2d0], -R0 ;  /* 0x0000b40084037a23 */ /* 0x004fc80000010800 */
[----:B------:R1:W-:Y:S03]  /*50a0*/  MUFU.EX2 R229, R3 ;  /* 0x0000000300e57308 */ /* 0x0003e60000000800 */
[C---:B------:R-:W-:Y:S01]  /*50b0*/  HMMA.16816.F32.BF16 R60, R4.reuse, R14, R44 ;  /* 0x0000000e043c723c */ /* 0x040fe2000004182c */
[----:B------:R-:W2:Y:S07]  /*50c0*/  LDSM.16.MT88.4 R12, [R208+0x5000] ;  /* 0x00500000d00c783b */ /* 0x000eae0000004200 */
[----:B------:R-:W-:Y:S01]  /*50d0*/  HMMA.16816.F32.BF16 R108, R4, R28, R124 ;  /* 0x0000001c046c723c */ /* 0x000fe2000004187c */
[----:B-1----:R-:W-:-:S07]  /*50e0*/  FFMA.FTZ R3, R133, c[0x0][0x2d0], -R0 ;  /* 0x0000b40085037a23 */ /* 0x002fce0000010800 */
[----:B------:R-:W-:Y:S01]  /*50f0*/  HMMA.16816.F32.BF16 R104, R4, R30, R120 ;  /* 0x0000001e0468723c */ /* 0x000fe20000041878 */
[----:B------:R-:W-:Y:S01]  /*5100*/  LDSM.16.MT88.4 R28, [R207+0x1800] ;  /* 0x00180000cf1c783b */ /* 0x000fe20000004200 */
[----:B------:R-:W-:Y:S01]  /*5110*/  MOV R127, R212 ;  /* 0x000000d4007f7202 */ /* 0x000fe20000000f00 */
[----:B------:R1:W5:Y:S01]  /*5120*/  MUFU.EX2 R227, R3 ;  /* 0x0000000300e37308 */ /* 0x0003620000000800 */
[----:B------:R-:W-:-:S04]  /*5130*/  MOV R126, R211 ;  /* 0x000000d3007e7202 */ /* 0x000fc80000000f00 */
[C---:B------:R-:W-:Y:S01]  /*5140*/  HMMA.16816.F32.BF16 R96, R4.reuse, R24, R112 ;  /* 0x000000180460723c */ /* 0x040fe20000041870 */
[----:B------:R-:W-:Y:S07]  /*5150*/  LDSM.16.MT88.4 R24, [R209+0x1800] ;  /* 0x00180000d118783b */ /* 0x000fee0000004200 */
[----:B----4-:R-:W-:Y:S01]  /*5160*/  HMMA.16816.F32.BF16 R36, R4, R18, R36 ;  /* 0x000000120424723c */ /* 0x010fe20000041824 */
[----:B-1----:R-:W-:-:S04]  /*5170*/  FFMA.FTZ R3, R135, c[0x0][0x2d0], -R0 ;  /* 0x0000b40087037a23 */ /* 0x002fc80000010800 */
[----:B------:R1:W-:Y:S03]  /*5180*/  MUFU.EX2 R225, R3 ;  /* 0x0000000300e17308 */ /* 0x0003e60000000800 */
[C---:B------:R-:W-:Y:S08]  /*5190*/  HMMA.16816.F32.BF16 R52, R4.reuse, R32, R52 ;  /* 0x000000200434723c */ /* 0x040ff00000041834 */
[----:B--2---:R-:W-:Y:S01]  /*51a0*/  HMMA.16816.F32.BF16 R44, R4, R14, R40 ;  /* 0x0000000e042c723c */ /* 0x004fe20000041828 */
[----:B-1----:R-:W-:-:S07]  /*51b0*/  FFMA.FTZ R3, R154, c[0x0][0x2d0], -R2 ;  /* 0x0000b4009a037a23 */ /* 0x002fce0000010802 */
[C---:B------:R-:W-:Y:S01]  /*51c0*/  HMMA.16816.F32.BF16 R40, R4.reuse, R16, R72 ;  /* 0x000000100428723c */ /* 0x040fe20000041848 */
[----:B------:R-:W1:Y:S01]  /*51d0*/  LDSM.16.MT88.4 R16, [R210+0x1800] ;  /* 0x00180000d210783b */ /* 0x000e620000004200 */
[----:B------:R2:W-:Y:S06]  /*51e0*/  MUFU.EX2 R212, R3 ;  /* 0x0000000300d47308 */ /* 0x0005ec0000000800 */
[C---:B------:R-:W-:Y:S01]  /*51f0*/  HMMA.16816.F32.BF16 R48, R4.reuse, R12, R48 ;  /* 0x0000000c0430723c */ /* 0x040fe20000041830 */
[----:B------:R-:W4:Y:S07]  /*5200*/  LDSM.16.MT88.4 R12, [R207+0x5800] ;  /* 0x00580000cf0c783b */ /* 0x000f2e0000004200 */
[----:B------:R-:W-:Y:S01]  /*5210*/  HMMA.16816.F32.BF16 R56, R4, R34, R56 ;  /* 0x000000220438723c */ /* 0x000fe20000041838 */
[----:B------:R-:W-:Y:S01]  /*5220*/  LDSM.16.MT88.4 R32, [R209+0x5800] ;  /* 0x00580000d120783b */ /* 0x000fe20000004200 */
[----:B--2---:R-:W-:-:S05]  /*5230*/  FFMA.FTZ R3, R153, c[0x0][0x2d0], -R2 ;  /* 0x0000b40099037a23 */ /* 0x004fca0000010802 */
[----:B------:R-:W-:Y:S01]  /*5240*/  FFMA.FTZ R4, R134, c[0x0][0x2d0], -R0 ;  /* 0x0000b40086047a23 */ /* 0x000fe20000010800 */
[----:B---3--:R-:W-:Y:S01]  /*5250*/  F2FP.BF16.PACK_AB R6, R231, R232 ;  /* 0x000000e8e706723e */ /* 0x008fe200000010ff */
[----:B------:R2:W-:Y:S01]  /*5260*/  MUFU.EX2 R223, R3 ;  /* 0x0000000300df7308 */ /* 0x0005e20000000800 */
[----:B-----5:R-:W-:-:S07]  /*5270*/  F2FP.BF16.PACK_AB R5, R227, R229 ;  /* 0x000000e5e305723e */ /* 0x020fce00000010ff */
[----:B------:R3:W5:Y:S01]  /*5280*/  MUFU.EX2 R224, R4 ;  /* 0x0000000400e07308 */ /* 0x0007620000000800 */
[----:B--2---:R-:W-:-:S07]  /*5290*/  FFMA.FTZ R3, R152, c[0x0][0x2d0], -R2 ;  /* 0x0000b40098037a23 */ /* 0x004fce0000010802 */
[----:B------:R2:W-:Y:S01]  /*52a0*/  MUFU.EX2 R220, R3 ;  /* 0x0000000300dc7308 */ /* 0x0005e20000000800 */
[----:B---3--:R-:W-:Y:S02]  /*52b0*/  F2FP.BF16.PACK_AB R4, R233, R230 ;  /* 0x000000e6e904723e */ /* 0x008fe400000010ff */
[----:B-----5:R-:W-:-:S07]  /*52c0*/  F2FP.BF16.PACK_AB R7, R225, R224 ;  /* 0x000000e0e107723e */ /* 0x020fce00000010ff */
[----:B-1----:R-:W-:Y:S01]  /*52d0*/  HMMA.16816.F32.BF16 R80, R4, R16, R80 ;  /* 0x000000100450723c */ /* 0x002fe20000041850 */
[----:B--2---:R-:W-:-:S04]  /*52e0*/  FFMA.FTZ R3, R155, c[0x0][0x2d0], -R2 ;  /* 0x0000b4009b037a23 */ /* 0x004fc80000010802 */
[----:B------:R1:W2:Y:S03]  /*52f0*/  MUFU.EX2 R218, R3 ;  /* 0x0000000300da7308 */ /* 0x0002a60000000800 */
[C---:B------:R-:W-:Y:S01]  /*5300*/  HMMA.16816.F32.BF16 R72, R4.reuse, R18, R76 ;  /* 0x000000120448723c */ /* 0x040fe2000004184c */
[----:B------:R-:W3:Y:S07]  /*5310*/  LDSM.16.MT88.4 R16, [R210+0x5800] ;  /* 0x00580000d210783b */ /* 0x000eee0000004200 */
[----:B----4-:R-:W-:Y:S01]  /*5320*/  HMMA.16816.F32.BF16 R64, R4, R12, R64 ;  /* 0x0000000c0440723c */ /* 0x010fe20000041840 */
[----:B-1----:R-:W-:-:S07]  /*5330*/  FFMA.FTZ R3, R148, c[0x0][0x2d0], -R0 ;  /* 0x0000b40094037a23 */ /* 0x002fce0000010800 */
[C---:B------:R-:W-:Y:S01]  /*5340*/  HMMA.16816.F32.BF16 R60, R4.reuse, R14, R60 ;  /* 0x0000000e043c723c */ /* 0x040fe2000004183c */
[----:B------:R-:W1:Y:S01]  /*5350*/  LDSM.16.MT88.4 R12, [R208+0x5800] ;  /* 0x00580000d00c783b */ /* 0x000e620000004200 */
[----:B------:R4:W-:Y:S06]  /*5360*/  MUFU.EX2 R211, R3 ;  /* 0x0000000300d37308 */ /* 0x0009ec0000000800 */
[C---:B------:R-:W-:Y:S08]  /*5370*/  HMMA.16816.F32.BF16 R96, R4.reuse, R24, R96 ;  /* 0x000000180460723c */ /* 0x040ff00000041860 */
[----:B------:R-:W-:Y:S01]  /*5380*/  HMMA.16816.F32.BF16 R92, R4, R26, R92 ;  /* 0x0000001a045c723c */ /* 0x000fe2000004185c */
[----:B------:R-:W-:Y:S01]  /*5390*/  LDSM.16.MT88.4 R24, [R209+0x2000] ;  /* 0x00200000d118783b */ /* 0x000fe20000004200 */
[----:B----4-:R-:W-:-:S04]  /*53a0*/  FFMA.FTZ R3, R149, c[0x0][0x2d0], -R0 ;  /* 0x0000b40095037a23 */ /* 0x010fc80000010800 */
[----:B------:R4:W5:Y:S02]  /*53b0*/  MUFU.EX2 R155, R3 ;  /* 0x00000003009b7308 */ /* 0x0009640000000800 */
[C---:B------:R-:W-:Y:S08]  /*53c0*/  HMMA.16816.F32.BF16 R88, R4.reuse, R20, R88 ;  /* 0x000000140458723c */ /* 0x040ff00000041858 */
[----:B---3--:R-:W-:Y:S01]  /*53d0*/  HMMA.16816.F32.BF16 R40, R4, R16, R40 ;  /* 0x000000100428723c */ /* 0x008fe20000041828 */
[----:B----4-:R-:W-:-:S07]  /*53e0*/  FFMA.FTZ R3, R151, c[0x0][0x2d0], -R0 ;  /* 0x0000b40097037a23 */ /* 0x010fce0000010800 */
[C---:B------:R-:W-:Y:S01]  /*53f0*/  HMMA.16816.F32.BF16 R36, R4.reuse, R18, R36 ;  /* 0x000000120424723c */ /* 0x040fe20000041824 */
[----:B------:R-:W3:Y:S01]  /*5400*/  LDSM.16.MT88.4 R16, [R210+0x2000] ;  /* 0x00200000d210783b */ /* 0x000ee20000004200 */
[----:B------:R4:W-:Y:S06]  /*5410*/  MUFU.EX2 R123, R3 ;  /* 0x00000003007b7308 */ /* 0x0009ec0000000800 */
[C---:B-1----:R-:W-:Y:S08]  /*5420*/  HMMA.16816.F32.BF16 R48, R4.reuse, R12, R48 ;  /* 0x0000000c0430723c */ /* 0x042ff00000041830 */
[----:B------:R-:W-:Y:S01]  /*5430*/  HMMA.16816.F32.BF16 R44, R4, R14, R44 ;  /* 0x0000000e042c723c */ /* 0x000fe2000004182c */
[----:B------:R-:W1:Y:S01]  /*5440*/  LDSM.16.MT88.4 R12, [R207+0x6000] ;  /* 0x00600000cf0c783b */ /* 0x000e620000004200 */
[----:B----4-:R-:W-:-:S04]  /*5450*/  FFMA.FTZ R3, R162, c[0x0][0x2d0], -R2 ;  /* 0x0000b400a2037a23 */ /* 0x010fc80000010802 */
[----:B------:R4:W-:Y:S02]  /*5460*/  MUFU.EX2 R121, R3 ;  /* 0x0000000300797308 */ /* 0x0009e40000000800 */
[C---:B------:R-:W-:Y:S01]  /*5470*/  HMMA.16816.F32.BF16 R84, R4.reuse, R22, R84 ;  /* 0x000000160454723c */ /* 0x040fe20000041854 */
[----:B------:R-:W1:Y:S07]  /*5480*/  LDSM.16.MT88.4 R20, [R208+0x2000] ;  /* 0x00200000d014783b */ /* 0x000e6e0000004200 */
[----:B------:R-:W-:Y:S01]  /*5490*/  HMMA.16816.F32.BF16 R108, R4, R28, R108 ;  /* 0x0000001c046c723c */ /* 0x000fe2000004186c */
[----:B----4-:R-:W-:-:S07]  /*54a0*/  FFMA.FTZ R3, R161, c[0x0][0x2d0], -R2 ;  /* 0x0000b400a1037a23 */ /* 0x010fce0000010802 */
[C---:B------:R-:W-:Y:S01]  /*54b0*/  HMMA.16816.F32.BF16 R104, R4.reuse, R30, R104 ;  /* 0x0000001e0468723c */ /* 0x040fe20000041868 */
[----:B------:R-:W-:Y:S01]  /*54c0*/  LDSM.16.MT88.4 R28, [R207+0x2000] ;  /* 0x00200000cf1c783b */ /* 0x000fe20000004200 */
[----:B------:R4:W-:Y:S06]  /*54d0*/  MUFU.EX2 R154, R3 ;  /* 0x00000003009a7308 */ /* 0x0009ec0000000800 */
[C---:B------:R-:W-:Y:S08]  /*54e0*/  HMMA.16816.F32.BF16 R52, R4.reuse, R32, R52 ;  /* 0x000000200434723c */ /* 0x040ff00000041834 */
[----:B------:R-:W-:Y:S01]  /*54f0*/  HMMA.16816.F32.BF16 R56, R4, R34, R56 ;  /* 0x000000220438723c */ /* 0x000fe20000041838 */
[----:B------:R-:W1:Y:S01]  /*5500*/  LDSM.16.MT88.4 R32, [R209+0x6000] ;  /* 0x00600000d120783b */ /* 0x000e620000004200 */
[----:B----4-:R-:W-:-:S05]  /*5510*/  FFMA.FTZ R3, R160, c[0x0][0x2d0], -R2 ;  /* 0x0000b400a0037a23 */ /* 0x010fca0000010802 */
[----:B------:R-:W-:Y:S01]  /*5520*/  FFMA.FTZ R4, R150, c[0x0][0x2d0], -R0 ;  /* 0x0000b40096047a23 */ /* 0x000fe20000010800 */
[----:B--2---:R-:W-:Y:S01]  /*5530*/  F2FP.BF16.PACK_AB R6, R218, R220 ;  /* 0x000000dcda06723e */ /* 0x004fe200000010ff */
[----:B------:R2:W-:Y:S01]  /*5540*/  MUFU.EX2 R153, R3 ;  /* 0x0000000300997308 */ /* 0x0005e20000000800 */
[----:B-----5:R-:W-:-:S07]  /*5550*/  F2FP.BF16.PACK_AB R5, R155, R211 ;  /* 0x000000d39b05723e */ /* 0x020fce00000010ff */
[----:B------:R4:W5:Y:S01]  /*5560*/  MUFU.EX2 R122, R4 ;  /* 0x00000004007a7308 */ /* 0x0009620000000800 */
[----:B--2---:R-:W-:-:S07]  /*5570*/  FFMA.FTZ R3, R163, c[0x0][0x2d0], -R2 ;  /* 0x0000b400a3037a23 */ /* 0x004fce0000010802 */
[----:B------:R2:W1:Y:S01]  /*5580*/  MUFU.EX2 R152, R3 ;  /* 0x0000000300987308 */ /* 0x0004620000000800 */
[----:B----4-:R-:W-:Y:S02]  /*5590*/  F2FP.BF16.PACK_AB R4, R223, R212 ;  /* 0x000000d4df04723e */ /* 0x010fe400000010ff */
[----:B-----5:R-:W-:-:S07]  /*55a0*/  F2FP.BF16.PACK_AB R7, R123, R122 ;  /* 0x0000007a7b07723e */ /* 0x020fce00000010ff */
[----:B---3--:R-:W-:Y:S01]  /*55b0*/  HMMA.16816.F32.BF16 R76, R4, R18, R72 ;  /* 0x00000012044c723c */ /* 0x008fe20000041848 */
[----:B--2---:R-:W-:-:S04]  /*55c0*/  FFMA.FTZ R3, R156, c[0x0][0x2d0], -R0 ;  /* 0x0000b4009c037a23 */ /* 0x004fc80000010800 */
[----:B------:R2:W-:Y:S03]  /*55d0*/  MUFU.EX2 R120, R3 ;  /* 0x0000000300787308 */ /* 0x0005e60000000800 */
[C---:B-1----:R-:W-:Y:S08]  /*55e0*/  HMMA.16816.F32.BF16 R72, R4.reuse, R12, R64 ;  /* 0x0000000c0448723c */ /* 0x042ff00000041840 */
[----:B------:R-:W-:Y:S01]  /*55f0*/  HMMA.16816.F32.BF16 R64, R4, R14, R60 ;  /* 0x0000000e0440723c */ /* 0x000fe2000004183c */
[----:B------:R-:W1:Y:S01]  /*5600*/  LDSM.16.MT88.4 R12, [R208+0x6000] ;  /* 0x00600000d00c783b */ /* 0x000e620000004200 */
[----:B--2---:R-:W-:-:S06]  /*5610*/  FFMA.FTZ R3, R157, c[0x0][0x2d0], -R0 ;  /* 0x0000b4009d037a23 */ /* 0x004fcc0000010800 */
[C---:B------:R-:W-:Y:S01]  /*5620*/  HMMA.16816.F32.BF16 R100, R4.reuse, R24, R96 ;  /* 0x000000180464723c */ /* 0x040fe20000041860 */
[----:B------:R2:W3:Y:S07]  /*5630*/  MUFU.EX2 R151, R3 ;  /* 0x0000000300977308 */ /* 0x0004ee0000000800 */
[C---:B------:R-:W-:Y:S01]  /*5640*/  HMMA.16816.F32.BF16 R96, R4.reuse, R26, R92 ;  /* 0x0000001a0460723c */ /* 0x040fe2000004185c */
[----:B------:R-:W-:Y:S07]  /*5650*/  LDSM.16.MT88.4 R24, [R207+0x2800] ;  /* 0x00280000cf18783b */ /* 0x000fee0000004200 */
[----:B------:R-:W-:Y:S01]  /*5660*/  HMMA.16816.F32.BF16 R92, R4, R20, R88 ;  /* 0x00000014045c723c */ /* 0x000fe20000041858 */
[----:B--2---:R-:W-:-:S04]  /*5670*/  FFMA.FTZ R3, R158, c[0x0][0x2d0], -R0 ;  /* 0x0000b4009e037a23 */ /* 0x004fc80000010800 */
[----:B------:R2:W-:Y:S03]  /*5680*/  MUFU.EX2 R130, R3 ;  /* 0x0000000300827308 */ /* 0x0005e60000000800 */
[C---:B------:R-:W-:Y:S01]  /*5690*/  HMMA.16816.F32.BF16 R88, R4.reuse, R22, R84 ;  /* 0x000000160458723c */ /* 0x040fe20000041854 */
[----:B------:R-:W-:Y:S07]  /*56a0*/  LDSM.16.MT88.4 R20, [R209+0x2800] ;  /* 0x00280000d114783b */ /* 0x000fee0000004200 */
[----:B------:R-:W-:Y:S01]  /*56b0*/  HMMA.16816.F32.BF16 R84, R4, R16, R80 ;  /* 0x000000100454723c */ /* 0x000fe20000041850 */
[----:B------:R-:W4:Y:S01]  /*56c0*/  LDSM.16.MT88.4 R16, [R210+0x6000] ;  /* 0x00600000d210783b */ /* 0x000f220000004200 */
[----:B--2---:R-:W-:-:S06]  /*56d0*/  FFMA.FTZ R3, R159, c[0x0][0x2d0], -R0 ;  /* 0x0000b4009f037a23 */ /* 0x004fcc0000010800 */
[C---:B------:R-:W-:Y:S01]  /*56e0*/  HMMA.16816.F32.BF16 R60, R4.reuse, R32, R52 ;  /* 0x00000020043c723c */ /* 0x040fe20000041834 */
[----:B------:R2:W5:Y:S07]  /*56f0*/  MUFU.EX2 R131, R3 ;  /* 0x0000000300837308 */ /* 0x00056e0000000800 */
[C---:B-1----:R-:W-:Y:S08]  /*5700*/  HMMA.16816.F32.BF16 R52, R4.reuse, R12, R48 ;  /* 0x0000000c0434723c */ /* 0x042ff00000041830 */
[----:B------:R-:W-:Y:S01]  /*5710*/  HMMA.16816.F32.BF16 R44, R4, R14, R44 ;  /* 0x0000000e042c723c */ /* 0x000fe2000004182c */
[----:B------:R-:W1:Y:S01]  /*5720*/  LDSM.16.MT88.4 R12, [R210+0x2800] ;  /* 0x00280000d20c783b */ /* 0x000e620000004200 */
[----:B--2---:R-:W-:-:S04]  /*5730*/  FFMA.FTZ R3, R170, c[0x0][0x2d0], -R2 ;  /* 0x0000b400aa037a23 */ /* 0x004fc80000010802 */
[----:B------:R2:W-:Y:S02]  /*5740*/  MUFU.EX2 R129, R3 ;  /* 0x0000000300817308 */ /* 0x0005e40000000800 */
[C---:B------:R-:W-:Y:S08]  /*5750*/  HMMA.16816.F32.BF16 R104, R4.reuse, R30, R104 ;  /* 0x0000001e0468723c */ /* 0x040ff00000041868 */
[----:B------:R-:W-:Y:S01]  /*5760*/  HMMA.16816.F32.BF16 R108, R4, R28, R108 ;  /* 0x0000001c046c723c */ /* 0x000fe2000004186c */
[----:B------:R-:W-:Y:S01]  /*5770*/  LDSM.16.MT88.4 R28, [R207+0x6800] ;  /* 0x00680000cf1c783b */ /* 0x000fe20000004200 */
[----:B--2---:R-:W-:-:S06]  /*5780*/  FFMA.FTZ R3, R169, c[0x0][0x2d0], -R2 ;  /* 0x0000b400a9037a23 */ /* 0x004fcc0000010802 */
[C---:B----4-:R-:W-:Y:S01]  /*5790*/  HMMA.16816.F32.BF16 R48, R4.reuse, R16, R40 ;  /* 0x000000100430723c */ /* 0x050fe20000041828 */
[----:B------:R2:W4:Y:S07]  /*57a0*/  MUFU.EX2 R149, R3 ;  /* 0x0000000300957308 */ /* 0x00052e0000000800 */
[C---:B------:R-:W-:Y:S01]  /*57b0*/  HMMA.16816.F32.BF16 R36, R4.reuse, R18, R36 ;  /* 0x000000120424723c */ /* 0x040fe20000041824 */
[----:B------:R-:W1:Y:S07]  /*57c0*/  LDSM.16.MT88.4 R16, [R208+0x2800] ;  /* 0x00280000d010783b */ /* 0x000e6e0000004200 */
[----:B------:R-:W-:Y:S01]  /*57d0*/  HMMA.16816.F32.BF16 R56, R4, R34, R56 ;  /* 0x000000220438723c */ /* 0x000fe20000041838 */
[----:B--2---:R-:W-:-:S06]  /*57e0*/  FFMA.FTZ R3, R168, c[0x0][0x2d0], -R2 ;  /* 0x0000b400a8037a23 */ /* 0x004fcc0000010802 */
[----:B------:R-:W-:Y:S01]  /*57f0*/  F2FP.BF16.PACK_AB R4, R154, R121 ;  /* 0x000000799a04723e */ /* 0x000fe200000010ff */
[----:B------:R2:W-:Y:S01]  /*5800*/  MUFU.EX2 R150, R3 ;  /* 0x0000000300967308 */ /* 0x0005e20000000800 */
[----:B------:R-:W-:Y:S02]  /*5810*/  F2FP.BF16.PACK_AB R6, R152, R153 ;  /* 0x000000999806723e */ /* 0x000fe400000010ff */
[----:B---3--:R-:W-:Y:S02]  /*5820*/  F2FP.BF16.PACK_AB R5, R151, R120 ;  /* 0x000000789705723e */ /* 0x008fe400000010ff */
[----:B-----5:R-:W-:-:S07]  /*5830*/  F2FP.BF16.PACK_AB R7, R131, R130 ;  /* 0x000000828307723e */ /* 0x020fce00000010ff */
[----:B------:R-:W-:Y:S01]  /*5840*/  HMMA.16816.F32.BF16 R80, R4, R20, R100 ;  /* 0x000000140450723c */ /* 0x000fe20000041864 */
[----:B--2---:R-:W-:-:S07]  /*5850*/  FFMA.FTZ R3, R171, c[0x0][0x2d0], -R2 ;  /* 0x0000b400ab037a23 */ /* 0x004fce0000010802 */
[C---:B------:R-:W-:Y:S01]  /*5860*/  HMMA.16816.F32.BF16 R100, R4.reuse, R22, R96 ;  /* 0x000000160464723c */ /* 0x040fe20000041860 */
[----:B------:R2:W3:Y:S01]  /*5870*/  MUFU.EX2 R148, R3 ;  /* 0x0000000300947308 */ /* 0x0004e20000000800 */
[----:B------:R-:W-:Y:S06]  /*5880*/  LDSM.16.MT88.4 R20, [R207+0x7000] ;  /* 0x00700000cf14783b */ /* 0x000fec0000004200 */
[C---:B-1----:R-:W-:Y:S08]  /*5890*/  HMMA.16816.F32.BF16 R96, R4.reuse, R12, R84 ;  /* 0x0000000c0460723c */ /* 0x042ff00000041854 */
[----:B------:R-:W-:Y:S01]  /*58a0*/  HMMA.16816.F32.BF16 R84, R4, R14, R76 ;  /* 0x0000000e0454723c */ /* 0x000fe2000004184c */
[----:B------:R-:W1:Y:S01]  /*58b0*/  LDSM.16.MT88.4 R12, [R209+0x6800] ;  /* 0x00680000d10c783b */ /* 0x000e620000004200 */
[----:B--2---:R-:W-:-:S04]  /*58c0*/  FFMA.FTZ R3, R164, c[0x0][0x2d0], -R0 ;  /* 0x0000b400a4037a23 */ /* 0x004fc80000010800 */
[----:B------:R2:W-:Y:S02]  /*58d0*/  MUFU.EX2 R128, R3 ;  /* 0x0000000300807308 */ /* 0x0005e40000000800 */
[C---:B------:R-:W-:Y:S08]  /*58e0*/  HMMA.16816.F32.BF16 R40, R4.reuse, R26, R104 ;  /* 0x0000001a0428723c */ /* 0x040ff00000041868 */
[----:B------:R-:W-:Y:S01]  /*58f0*/  HMMA.16816.F32.BF16 R104, R4, R16, R92 ;  /* 0x000000100468723c */ /* 0x000fe2000004185c */
[----:B--2---:R-:W-:-:S07]  /*5900*/  FFMA.FTZ R3, R166, c[0x0][0x2d0], -R0 ;  /* 0x0000b400a6037a23 */ /* 0x004fce0000010800 */
[C---:B------:R-:W-:Y:S01]  /*5910*/  HMMA.16816.F32.BF16 R92, R4.reuse, R18, R88 ;  /* 0x00000012045c723c */ /* 0x040fe20000041858 */
[----:B------:R-:W2:Y:S01]  /*5920*/  LDSM.16.MT88.4 R16, [R208+0x6800] ;  /* 0x00680000d010783b */ /* 0x000ea20000004200 */
[----:B------:R5:W1:Y:S06]  /*5930*/  MUFU.EX2 R147, R3 ;  /* 0x0000000300937308 */ /* 0x000a6c0000000800 */
[C---:B------:R-:W-:Y:S01]  /*5940*/  HMMA.16816.F32.BF16 R32, R4.reuse, R24, R108 ;  /* 0x000000180420723c */ /* 0x040fe2000004186c */
[----:B------:R-:W-:Y:S04]  /*5950*/  LDSM.16.MT88.4 R24, [R209+0x3000] ;  /* 0x00300000d118783b */ /* 0x000fe80000004200 */
[----:B------:R-:W-:Y:S03]  /*5960*/  LDSM.16.MT88.4 R108, [R207+0x7800] ;  /* 0x00780000cf6c783b */ /* 0x000fe60000004200 */
[----:B------:R-:W-:Y:S01]  /*5970*/  HMMA.16816.F32.BF16 R76, R4, R28, R72 ;  /* 0x0000001c044c723c */ /* 0x000fe20000041848 */
[----:B-----5:R-:W-:-:S04]  /*5980*/  FFMA.FTZ R3, R165, c[0x0][0x2d0], -R0 ;  /* 0x0000b400a5037a23 */ /* 0x020fc80000010800 */
[----:B------:R5:W-:Y:S03]  /*5990*/  MUFU.EX2 R145, R3 ;  /* 0x0000000300917308 */ /* 0x000be60000000800 */
[C---:B-1----:R-:W-:Y:S08]  /*59a0*/  HMMA.16816.F32.BF16 R60, R4.reuse, R12, R60 ;  /* 0x0000000c043c723c */ /* 0x042ff0000004183c */
[----:B------:R-:W-:Y:S01]  /*59b0*/  HMMA.16816.F32.BF16 R56, R4, R14, R56 ;  /* 0x0000000e0438723c */ /* 0x000fe20000041838 */
[----:B------:R-:W1:Y:S01]  /*59c0*/  LDSM.16.MT88.4 R12, [R210+0x6800] ;  /* 0x00680000d20c783b */ /* 0x000e620000004200 */
[----:B-----5:R-:W-:-:S06]  /*59d0*/  FFMA.FTZ R3, R167, c[0x0][0x2d0], -R0 ;  /* 0x0000b400a7037a23 */ /* 0x020fcc0000010800 */
[C---:B------:R-:W-:Y:S01]  /*59e0*/  HMMA.16816.F32.BF16 R72, R4.reuse, R30, R64 ;  /* 0x0000001e0448723c */ /* 0x040fe20000041840 */
[----:B------:R5:W1:Y:S07]  /*59f0*/  MUFU.EX2 R146, R3 ;  /* 0x0000000300927308 */ /* 0x000a6e0000000800 */
[C---:B--2---:R-:W-:Y:S08]  /*5a00*/  HMMA.16816.F32.BF16 R52, R4.reuse, R16, R52 ;  /* 0x000000100434723c */ /* 0x044ff00000041834 */
[----:B------:R-:W-:Y:S01]  /*5a10*/  HMMA.16816.F32.BF16 R44, R4, R18, R44 ;  /* 0x00000012042c723c */ /* 0x000fe2000004182c */
[----:B------:R-:W2:Y:S01]  /*5a20*/  LDSM.16.MT88.4 R16, [R207+0x3000] ;  /* 0x00300000cf10783b */ /* 0x000ea20000004200 */
[----:B-----5:R-:W-:-:S04]  /*5a30*/  FFMA.FTZ R3, R200, c[0x0][0x2d0], -R2 ;  /* 0x0000b400c8037a23 */ /* 0x020fc80000010802 */
[----:B------:R5:W-:Y:S02]  /*5a40*/  MUFU.EX2 R69, R3 ;  /* 0x0000000300457308 */ /* 0x000be40000000800 */
[----:B-1----:R-:W-:Y:S01]  /*5a50*/  HMMA.16816.F32.BF16 R48, R4, R12, R48 ;  /* 0x0000000c0430723c */ /* 0x002fe20000041830 */
[----:B-----5:R-:W-:-:S07]  /*5a60*/  FFMA.FTZ R3, R201, c[0x0][0x2d0], -R2 ;  /* 0x0000b400c9037a23 */ /* 0x020fce0000010802 */
[----:B------:R-:W-:Y:S01]  /*5a70*/  HMMA.16816.F32.BF16 R28, R4, R14, R36 ;  /* 0x0000000e041c723c */ /* 0x000fe20000041824 */
[----:B------:R-:W1:Y:S01]  /*5a80*/  LDSM.16.MT88.4 R12, [R210+0x3000] ;  /* 0x00300000d20c783b */ /* 0x000e620000004200 */
[----:B------:R5:W2:Y:S05]  /*5a90*/  MUFU.EX2 R70, R3 ;  /* 0x0000000300467308 */ /* 0x000aaa0000000800 */
[----:B----4-:R-:W-:Y:S02]  /*5aa0*/  F2FP.BF16.PACK_AB R4, R149, R129 ;  /* 0x000000819504723e */ /* 0x010fe400000010ff */
[----:B---3--:R-:W-:Y:S02]  /*5ab0*/  F2FP.BF16.PACK_AB R6, R148, R150 ;  /* 0x000000969406723e */ /* 0x008fe400000010ff */
[----:B------:R-:W-:-:S02]  /*5ac0*/  F2FP.BF16.PACK_AB R5, R147, R128 ;  /* 0x000000809305723e */ /* 0x000fc400000010ff */
[----:B------:R-:W-:Y:S01]  /*5ad0*/  F2FP.BF16.PACK_AB R7, R146, R145 ;  /* 0x000000919207723e */ /* 0x000fe200000010ff */
[----:B-----5:R-:W-:Y:S01]  /*5ae0*/  FFMA.FTZ R3, R202, c[0x0][0x2d0], -R2 ;  /* 0x0000b400ca037a23 */ /* 0x020fe20000010802 */
[----:B------:R-:W-:-:S05]  /*5af0*/  IADD3 R226, R226, -0x2, RZ ;  /* 0xfffffffee2e27810 */ /* 0x000fca0007ffe0ff */
[----:B--2---:R-:W-:Y:S01]  /*5b00*/  HMMA.16816.F32.BF16 R32, R4, R16, R32 ;  /* 0x000000100420723c */ /* 0x004fe20000041820 */
[----:B------:R-:W-:Y:S01]  /*5b10*/  FFMA.FTZ R2, R203, c[0x0][0x2d0], -R2 ;  /* 0x0000b400cb027a23 */ /* 0x000fe20000010802 */
[----:B------:R-:W-:Y:S01]  /*5b20*/  MUFU.EX2 R144, R3 ;  /* 0x0000000300907308 */ /* 0x000fe20000000800 */
[----:B------:R-:W-:-:S05]  /*5b30*/  F2FP.BF16.PACK_AB R132, R70, R69 ;  /* 0x000000454684723e */ /* 0x000fca00000010ff */
[C---:B------:R-:W-:Y:S01]  /*5b40*/  HMMA.16816.F32.BF16 R40, R4.reuse, R18, R40 ;  /* 0x000000120428723c */ /* 0x040fe20000041828 */
[----:B------:R-:W2:Y:S07]  /*5b50*/  LDSM.16.MT88.4 R16, [R208+0x3000] ;  /* 0x00300000d010783b */ /* 0x000eae0000004200 */
[C---:B------:R-:W-:Y:S08]  /*5b60*/  HMMA.16816.F32.BF16 R80, R4.reuse, R24, R80 ;  /* 0x000000180450723c */ /* 0x040ff00000041850 */
[C---:B------:R-:W-:Y:S01]  /*5b70*/  HMMA.16816.F32.BF16 R36, R4.reuse, R26, R100 ;  /* 0x0000001a0424723c */ /* 0x040fe20000041864 */
[----:B------:R-:W3:Y:S04]  /*5b80*/  LDSM.16.MT88.4 R24, [R209+0x7000] ;  /* 0x00700000d118783b */ /* 0x000ee80000004200 */
[----:B------:R-:W-:Y:S03]  /*5b90*/  LDSM.16.MT88.4 R100, [R210+0x3800] ;  /* 0x00380000d264783b */ /* 0x000fe60000004200 */
[C---:B-1----:R-:W-:Y:S08]  /*5ba0*/  HMMA.16816.F32.BF16 R96, R4.reuse, R12, R96 ;  /* 0x0000000c0460723c */ /* 0x042ff00000041860 */
[C---:B------:R-:W-:Y:S01]  /*5bb0*/  HMMA.16816.F32.BF16 R112, R4.reuse, R20, R76 ;  /* 0x000000140470723c */ /* 0x040fe2000004184c */
[----:B------:R-:W-:Y:S07]  /*5bc0*/  LDSM.16.MT88.4 R76, [R207+0x3800] ;  /* 0x00380000cf4c783b */ /* 0x000fee0000004200 */
[C---:B------:R-:W-:Y:S08]  /*5bd0*/  HMMA.16816.F32.BF16 R20, R4.reuse, R22, R72 ;  /* 0x000000160414723c */ /* 0x040ff00000041848 */
[C---:B--2---:R-:W-:Y:S08]  /*5be0*/  HMMA.16816.F32.BF16 R88, R4.reuse, R16, R104 ;  /* 0x000000100458723c */ /* 0x044ff00000041868 */
[C---:B------:R-:W-:Y:S01]  /*5bf0*/  HMMA.16816.F32.BF16 R64, R4.reuse, R18, R92 ;  /* 0x000000120440723c */ /* 0x040fe2000004185c */
[----:B------:R-:W1:Y:S04]  /*5c00*/  LDSM.16.MT88.4 R16, [R210+0x7000] ;  /* 0x00700000d210783b */ /* 0x000e680000004200 */
[----:B------:R-:W-:Y:S03]  /*5c10*/  LDSM.16.MT88.4 R92, [R208+0x3800] ;  /* 0x00380000d05c783b */ /* 0x000fe60000004200 */
[C---:B------:R-:W-:Y:S01]  /*5c20*/  HMMA.16816.F32.BF16 R104, R4.reuse, R14, R84 ;  /* 0x0000000e0468723c */ /* 0x040fe20000041854 */
[----:B------:R-:W2:Y:S04]  /*5c30*/  LDSM.16.MT88.4 R12, [R208+0x7000] ;  /* 0x00700000d00c783b */ /* 0x000ea80000004200 */
[----:B------:R-:W4:Y:S03]  /*5c40*/  LDSM.16.MT88.4 R84, [R209+0x3800] ;  /* 0x00380000d154783b */ /* 0x000f260000004200 */
[C---:B---3--:R-:W-:Y:S01]  /*5c50*/  HMMA.16816.F32.BF16 R60, R4.reuse, R24, R60 ;  /* 0x00000018043c723c */ /* 0x048fe2000004183c */
[----:B------:R3:W5:Y:S07]  /*5c60*/  MUFU.EX2 R25, R2 ;  /* 0x0000000200197308 */ /* 0x00076e0000000800 */
[----:B------:R-:W-:Y:S01]  /*5c70*/  HMMA.16816.F32.BF16 R56, R4, R26, R56 ;  /* 0x0000001a0438723c */ /* 0x000fe20000041838 */
[----:B---3--:R-:W-:Y:S01]  /*5c80*/  FFMA.FTZ R2, R172, c[0x0][0x2d0], -R0 ;  /* 0x0000b400ac027a23 */ /* 0x008fe20000010800 */
[----:B-----5:R-:W-:-:S03]  /*5c90*/  F2FP.BF16.PACK_AB R134, R25, R144 ;  /* 0x000000901986723e */ /* 0x020fc600000010ff */
[----:B------:R3:W-:Y:S03]  /*5ca0*/  MUFU.EX2 R24, R2 ;  /* 0x0000000200187308 */ /* 0x0007e60000000800 */
[C---:B-1----:R-:W-:Y:S08]  /*5cb0*/  HMMA.16816.F32.BF16 R48, R4.reuse, R16, R48 ;  /* 0x000000100430723c */ /* 0x042ff00000041830 */
[----:B--2---:R-:W-:Y:S01]  /*5cc0*/  HMMA.16816.F32.BF16 R52, R4, R12, R52 ;  /* 0x0000000c0434723c */ /* 0x004fe20000041834 */
[----:B---3--:R-:W-:-:S07]  /*5cd0*/  FFMA.FTZ R2, R173, c[0x0][0x2d0], -R0 ;  /* 0x0000b400ad027a23 */ /* 0x008fce0000010800 */
[C---:B------:R-:W-:Y:S01]  /*5ce0*/  HMMA.16816.F32.BF16 R44, R4.reuse, R14, R44 ;  /* 0x0000000e042c723c */ /* 0x040fe2000004182c */
[----:B------:R1:W2:Y:S01]  /*5cf0*/  MUFU.EX2 R11, R2 ;  /* 0x00000002000b7308 */ /* 0x0002a20000000800 */
[----:B------:R-:W-:Y:S06]  /*5d00*/  LDSM.16.MT88.4 R12, [R210+0x7800] ;  /* 0x00780000d20c783b */ /* 0x000fec0000004200 */
[----:B------:R-:W-:Y:S01]  /*5d10*/  HMMA.16816.F32.BF16 R28, R4, R18, R28 ;  /* 0x00000012041c723c */ /* 0x000fe2000004181c */
[----:B------:R-:W3:Y:S01]  /*5d20*/  LDL R5, [R1+0x3c] ;  /* 0x00003c0001057983 */ /* 0x000ee20000100800 */
[--C-:B-1----:R-:W-:Y:S01]  /*5d30*/  FFMA.FTZ R2, R175, c[0x0][0x2d0], -R0.reuse ;  /* 0x0000b400af027a23 */ /* 0x102fe20000010800 */
[----:B--2---:R-:W-:Y:S01]  /*5d40*/  F2FP.BF16.PACK_AB R133, R11, R24 ;  /* 0x000000180b85723e */ /* 0x004fe200000010ff */
[----:B------:R-:W-:-:S02]  /*5d50*/  FFMA.FTZ R0, R174, c[0x0][0x2d0], -R0 ;  /* 0x0000b400ae007a23 */ /* 0x000fc40000010800 */
[----:B------:R1:W-:Y:S08]  /*5d60*/  MUFU.EX2 R10, R2 ;  /* 0x00000002000a7308 */ /* 0x0003f00000000800 */
[----:B------:R2:W5:Y:S01]  /*5d70*/  MUFU.EX2 R9, R0 ;  /* 0x0000000000097308 */ /* 0x0005620000000800 */
[----:B-1----:R-:W-:Y:S02]  /*5d80*/  FADD.FTZ R2, R127, R126 ;  /* 0x0000007e7f027221 */ /* 0x002fe40000010000 */
[----:B------:R-:W-:Y:S02]  /*5d90*/  LDSM.16.MT88.4 R124, [R208+0x7800] ;  /* 0x00780000d07c783b */ /* 0x000fe40000004200 */
[----:B------:R-:W-:-:S02]  /*5da0*/  FADD.FTZ R2, R118, R2 ;  /* 0x0000000276027221 */ /* 0x000fc40000010000 */
[----:B--2---:R-:W-:Y:S01]  /*5db0*/  FADD.FTZ R0, R248, R247 ;  /* 0x000000f7f8007221 */ /* 0x004fe20000010000 */
[----:B-----5:R-:W-:Y:S01]  /*5dc0*/  F2FP.BF16.PACK_AB R135, R9, R10 ;  /* 0x0000000a0987723e */ /* 0x020fe200000010ff */
        /* <DEDUP_REMOVED lines=9> */
[----:B------:R-:W-:Y:S01]  /*5e60*/  FADD.FTZ R2, R243, R2 ;  /* 0x00000002f3027221 */ /* 0x000fe20000010000 */
[----:B------:R-:W1:Y:S01]  /*5e70*/  LDSM.16.MT88.4 R116, [R209+0x7800] ;  /* 0x00780000d174783b */ /* 0x000e620000004200 */
        /* <DEDUP_REMOVED lines=10> */
[----:B------:R-:W-:-:S04]  /*5f20*/  FADD.FTZ R0, R240, R0 ;  /* 0x00000000f0007221 */ /* 0x000fc80000010000 */
        /* <DEDUP_REMOVED lines=16> */
[----:B------:R-:W-:Y:S01]  /*6030*/  HMMA.16816.F32.BF16 R84, R132, R86, R36 ;  /* 0x000000568454723c */ /* 0x000fe20000041824 */
[----:B------:R-:W-:Y:S02]  /*6040*/  FADD.FTZ R0, R155, R0 ;  /* 0x000000009b007221 */ /* 0x000fe40000010000 */
[----:B------:R-:W-:Y:S02]  /*6050*/  FADD.FTZ R2, R220, R2 ;  /* 0x00000002dc027221 */ /* 0x000fe40000010000 */
[----:B------:R-:W-:Y:S02]  /*6060*/  FADD.FTZ R0, R122, R0 ;  /* 0x000000007a007221 */ /* 0x000fe40000010000 */
[----:B------:R-:W-:Y:S02]  /*6070*/  FADD.FTZ R2, R218, R2 ;  /* 0x00000002da027221 */ /* 0x000fe40000010000 */
[----:B------:R-:W-:-:S02]  /*6080*/  FADD.FTZ R0, R123, R0 ;  /* 0x000000007b007221 */ /* 0x000fc40000010000 */
[----:B------:R-:W-:Y:S02]  /*6090*/  FADD.FTZ R2, R121, R2 ;  /* 0x0000000279027221 */ /* 0x000fe40000010000 */
        /* <DEDUP_REMOVED lines=10> */
[----:B------:R-:W-:Y:S01]  /*6140*/  FADD.FTZ R2, R147, R2 ;  /* 0x0000000293027221 */ /* 0x000fe20000010000 */
[C---:B-1----:R-:W-:Y:S08]  /*6150*/  HMMA.16816.F32.BF16 R112, R132.reuse, R116, R60 ;  /* 0x000000748470723c */ /* 0x042ff0000004183c */
[C---:B------:R-:W-:Y:S08]  /*6160*/  HMMA.16816.F32.BF16 R120, R132.reuse, R124, R52 ;  /* 0x0000007c8478723c */ /* 0x040ff00000041834 */
[C---:B------:R-:W-:Y:S08]  /*6170*/  HMMA.16816.F32.BF16 R92, R132.reuse, R94, R64 ;  /* 0x0000005e845c723c */ /* 0x040ff00000041840 */
[C---:B------:R-:W-:Y:S08]  /*6180*/  HMMA.16816.F32.BF16 R108, R132.reuse, R110, R20 ;  /* 0x0000006e846c723c */ /* 0x040ff00000041814 */
[C---:B------:R-:W-:Y:S08]  /*6190*/  HMMA.16816.F32.BF16 R116, R132.reuse, R118, R56 ;  /* 0x000000768474723c */ /* 0x040ff00000041838 */
[C---:B------:R-:W-:Y:S08]  /*61a0*/  HMMA.16816.F32.BF16 R124, R132.reuse, R126, R44 ;  /* 0x0000007e847c723c */ /* 0x040ff0000004182c */
[C---:B------:R-:W-:Y:S08]  /*61b0*/  HMMA.16816.F32.BF16 R128, R132.reuse, R12, R48 ;  /* 0x0000000c8480723c */ /* 0x040ff00000041830 */
[----:B------:R-:W-:Y:S01]  /*61c0*/  HMMA.16816.F32.BF16 R132, R132, R14, R28 ;  /* 0x0000000e8484723c */ /* 0x000fe2000004181c */
[----:B---3--:R-:W-:Y:S01]  /*61d0*/  @P4 IMAD.HI.U32 R4, R5, c[0x0][0x2c8], RZ ;  /* 0x0000b20005044a27 */ /* 0x008fe200078e00ff */
[----:B------:R-:W-:-:S02]  /*61e0*/  MOV R0, R5 ;  /* 0x0000000500007202 */ /* 0x000fc40000000f00 */
[----:B------:R-:W-:Y:S02]  /*61f0*/  MOV R5, c[0x0][0x2ac] ;  /* 0x0000ab0000057a02 */ /* 0x000fe40000000f00 */
[----:B------:R-:W-:-:S03]  /*6200*/  @P4 SHF.R.U32.HI R0, RZ, c[0x0][0x2cc], R4 ;  /* 0x0000b300ff004a19 */ /* 0x000fc60000011604 */
[----:B------:R-:W-:-:S05]  /*6210*/  IMAD R5, R5, c[0x0][0x1d0], RZ ;  /* 0x0000740005057a24 */ /* 0x000fca00078e02ff */
[----:B------:R-:W-:Y:S01]  /*6220*/  IADD3 R0, R0, -c[0x0][0x168], R5 ;  /* 0x80005a0000007a10 */ /* 0x000fe20007ffe005 */
[----:B------:R-:W-:Y:S02]  /*6230*/  FADD.FTZ R4, R150, R3 ;  /* 0x0000000396047221 */ /* 0x000fe40000010000 */
[----:B------:R-:W-:Y:S01]  /*6240*/  FADD.FTZ R3, R145, R2 ;  /* 0x0000000291037221 */ /* 0x000fe20000010000 */
[----:B------:R-:W-:Y:S01]  /*6250*/  SHF.R.S32.HI R5, RZ, 0x1f, R0 ;  /* 0x0000001fff057819 */ /* 0x000fe20000011400 */
[----:B------:R-:W-:-:S03]  /*6260*/  FADD.FTZ R2, R148, R4 ;  /* 0x0000000494027221 */ /* 0x000fc60000010000 */
[----:B------:R-:W-:Y:S01]  /*6270*/  LEA.HI R5, R5, R0, RZ, 0x7 ;  /* 0x0000000005057211 */ /* 0x000fe200078f38ff */
[----:B------:R-:W-:Y:S02]  /*6280*/  FADD.FTZ R0, R146, R3 ;  /* 0x0000000392007221 */ /* 0x000fe40000010000 */
[----:B------:R-:W-:Y:S02]  /*6290*/  FADD.FTZ R2, R69, R2 ;  /* 0x0000000245027221 */ /* 0x000fe40000010000 */
[----:B------:R-:W-:Y:S02]  /*62a0*/  FADD.FTZ R0, R24, R0 ;  /* 0x0000000018007221 */ /* 0x000fe40000010000 */
[----:B------:R-:W-:Y:S02]  /*62b0*/  FADD.FTZ R2, R70, R2 ;  /* 0x0000000246027221 */ /* 0x000fe40000010000 */
[----:B------:R-:W-:Y:S01]  /*62c0*/  FADD.FTZ R0, R11, R0 ;  /* 0x000000000b007221 */ /* 0x000fe20000010000 */
[----:B------:R-:W-:Y:S01]  /*62d0*/  SHF.R.S32.HI R3, RZ, 0x7, R5 ;  /* 0x00000007ff037819 */ /* 0x000fe20000011405 */
[----:B------:R-:W-:-:S02]  /*62e0*/  FADD.FTZ R2, R144, R2 ;  /* 0x0000000290027221 */ /* 0x000fc40000010000 */
[----:B------:R-:W-:Y:S01]  /*62f0*/  FADD.FTZ R0, R10, R0 ;  /* 0x000000000a007221 */ /* 0x000fe20000010000 */
[----:B------:R-:W-:Y:S01]  /*6300*/  IMNMX R6, RZ, R3, !PT ;  /* 0x00000003ff067217 */ /* 0x000fe20007800200 */
[----:B------:R-:W-:Y:S02]  /*6310*/  FADD.FTZ R2, R25, R2 ;  /* 0x0000000219027221 */ /* 0x000fe40000010000 */
[----:B------:R-:W-:Y:S02]  /*6320*/  FADD.FTZ R0, R9, R0 ;  /* 0x0000000009007221 */ /* 0x000fe40000010000 */
[----:B------:R1:W-:Y:S04]  /*6330*/  STL [R1+0x4], R6 ;  /* 0x0000040601007387 */ /* 0x0003e80000100800 */
[----:B------:R1:W-:Y:S04]  /*6340*/  STL [R1+0xc], R0 ;  /* 0x00000c0001007387 */ /* 0x0003e80000100800 */
[----:B------:R1:W-:Y:S01]  /*6350*/  STL [R1+0x8], R2 ;  /* 0x0000080201007387 */ /* 0x0003e20000100800 */
[----:B------:R-:W-:Y:S11]  /*6360*/  ISETP.GE.AND P0, PT, R226, R6, PT ;  /* 0x00000006e200720c */ /* 0x000ff60003f06270 */
[----:B------:R-:W-:Y:S02]  /*6370*/  @!UPT UIADD3 URZ, URZ, URZ, URZ ;  /* 0x0000003f3f3ff290 */ /* 0x000fe4000fffe03f */
[----:B------:R-:W-:Y:S05]  /*6380*/  @!P0 BRA `(.L_x_468) ;  /* 0x00004c8000008947 */ /* 0x000fea0003800000 */
[----:B------:R-:W-:Y:S02]  /*6390*/  MOV R70, R8 ;  /* 0x0000000800467202 */ /* 0x000fe40000000f00 */
[----:B------:R-:W-:Y:S02]  /*63a0*/  MOV R69, R68 ;  /* 0x0000004400457202 */ /* 0x000fe40000000f00 */
.L_x_479:
[----:B------:R-:W-:Y:S04]  /*63b0*/  DEPBAR.LE SB0, 0x0 ;  /* 0x000080000000791a */ /* 0x000fe80000000000 */
[----:B------:R-:W-:Y:S01]  /*63c0*/  WARPSYNC 0xffffffff ;  /* 0xffffffff00007948 */ /* 0x000fe20003800000 */
[----:B------:R-:W-:Y:S01]  /*63d0*/  BAR.SYNC.DEFER_BLOCKING 0x0 ;  /* 0x0000000000007b1d */ /* 0x000fe20000010000 */
[----:B------:R-:W-:Y:S05]  /*63e0*/  ISETP.GE.AND P0, PT, R226, RZ, PT ;  /* 0x000000ffe200720c */ /* 0x000fea0003f06270 */
[----:B------:R2:W3:Y:S01]  /*63f0*/  LDSM.16.M88.4 R8, [R204] ;  /* 0x00000000cc08783b */ /* 0x0004e20000000200 */
[----:B------:R-:W-:Y:S03]  /*6400*/  BSSY B0, `(.L_x_469) ;  /* 0x0000055000007945 */ /* 0x000fe60003800000 */
[----:B------:R2:W4:Y:S04]  /*6410*/  LDSM.16.M88.4 R16, [R204+0x800] ;  /* 0x00080000cc10783b */ /* 0x0005280000000200 */
[----:B------:R2:W1:Y:S04]  /*6420*/  LDSM.16.M88.4 R24, [R204+0x1000] ;  /* 0x00100000cc18783b */ /* 0x0004680000000200 */
[----:B------:R2:W1:Y:S04]  /*6430*/  LDSM.16.M88.4 R32, [R204+0x1800] ;  /* 0x00180000cc20783b */ /* 0x0004680000000200 */
[----:B------:R2:W1:Y:S04]  /*6440*/  LDSM.16.M88.4 R40, [R204+0x2000] ;  /* 0x00200000cc28783b */ /* 0x0004680000000200 */
        /* <DEDUP_REMOVED lines=11> */
[----:B------:R-:W-:-:S05]  /*6500*/  @!P0 BRA `(.L_x_470) ;  /* 0x0000044000008947 */ /* 0x000fca0003800000 */
[----:B-1-34-:R-:W-:Y:S01]  /*6510*/  IMAD.WIDE.U32 R2, R222, c[0x0][0x208], RZ ;  /* 0x00008200de027a25 */ /* 0x01afe200078e00ff */
[----:B------:R-:W-:Y:S01]  /*6520*/  SHF.R.S32.HI R0, RZ, 0x1f, R222 ;  /* 0x0000001fff007819 */ /* 0x000fe200000114de */
[----:B------:R-:W3:Y:S01]  /*6530*/  LDL.64 R6, [R1+0x28] ;  /* 0x0000280001067983 */ /* 0x000ee20000100a00 */
[----:B------:R-:W-:Y:S01]  /*6540*/  SHF.R.S32.HI R4, RZ, 0x1f, R221 ;  /* 0x0000001fff047819 */ /* 0x000fe200000114dd */
[----:B------:R-:W-:Y:S02]  /*6550*/  IMAD.SHL.U32 R30, R241, 0x2, RZ ;  /* 0x00000002f11e7824 */ /* 0x000fe400078e00ff */
[----:B------:R-:W-:Y:S02]  /*6560*/  IMAD R0, R0, c[0x0][0x208], RZ ;  /* 0x0000820000007a24 */ /* 0x000fe400078e02ff */
[----:B------:R-:W4:Y:S01]  /*6570*/  LDL R5, [R1+0x38] ;  /* 0x0000380001057983 */ /* 0x000f220000100800 */
[----:B------:R-:W-:Y:S02]  /*6580*/  IMAD R4, R4, c[0x0][0x218], RZ ;  /* 0x0000860004047a24 */ /* 0x000fe400078e02ff */
[----:B------:R-:W-:Y:S02]  /*6590*/  IMAD R0, R222, c[0x0][0x20c], R0 ;  /* 0x00008300de007a24 */ /* 0x000fe400078e0200 */
[----:B------:R-:W-:Y:S02]  /*65a0*/  IMAD R4, R221, c[0x0][0x21c], R4 ;  /* 0x00008700dd047a24 */ /* 0x000fe400078e0204 */
[----:B------:R-:W-:Y:S02]  /*65b0*/  IMAD.IADD R3, R3, 0x1, R0 ;  /* 0x0000000103037824 */ /* 0x000fe400078e0200 */
[----:B------:R-:W-:Y:S02]  /*65c0*/  IMAD.SHL.U32 R28, R228, 0x2, RZ ;  /* 0x00000002e41c7824 */ /* 0x000fe400078e00ff */
[----:B------:R-:W-:Y:S05]  /*65d0*/  IMAD.WIDE.U32 R2, R221, c[0x0][0x218], R2 ;  /* 0x00008600dd027a25 */ /* 0x000fea00078e0002 */
[----:B---3--:R-:W-:Y:S02]  /*65e0*/  IADD3 R0, P0, R6, R2, RZ ;  /* 0x0000000206007210 */ /* 0x008fe40007f1e0ff */
[----:B------:R-:W-:Y:S02]  /*65f0*/  SHF.R.S32.HI R6, RZ, 0x1f, R241 ;  /* 0x0000001fff067819 */ /* 0x000fe400000114f1 */
[----:B----4-:R-:W-:Y:S02]  /*6600*/  IADD3.X R2, R5, R3, R4, P0, !PT ;  /* 0x0000000305027210 */ /* 0x010fe400007fe404 */
[C---:B------:R-:W-:Y:S02]  /*6610*/  LEA R4, P0, R0.reuse, c[0x0][0x1f8], 0x1 ;  /* 0x00007e0000047a11 */ /* 0x040fe400078008ff */
[----:B------:R-:W-:Y:S02]  /*6620*/  SHF.R.S32.HI R5, RZ, 0x1f, R228 ;  /* 0x0000001fff057819 */ /* 0x000fe400000114e4 */
[----:B------:R-:W-:Y:S02]  /*6630*/  SHF.L.U64.HI R6, R241, 0x1, R6 ;  /* 0x00000001f1067819 */ /* 0x000fe40000010206 */
[----:B------:R-:W-:Y:S02]  /*6640*/  LEA.HI.X R0, R0, c[0x0][0x1fc], R2, 0x1, P0 ;  /* 0x00007f0000007a11 */ /* 0x000fe400000f0c02 */
[----:B------:R-:W-:Y:S01]  /*6650*/  SHF.L.U64.HI R5, R228, 0x1, R5 ;  /* 0x00000001e4057819 */ /* 0x000fe20000010205 */
[----:B------:R-:W-:-:S05]  /*6660*/  BRA.DIV ~URZ, `(.L_x_471) ;  /* 0x0000be827f007947 */ /* 0x000fca000b800000 */
[----:B------:R1:W3:Y:S02]  /*6670*/  SHFL.IDX PT, R7, R0, RZ, 0x181f ;  /* 0x00181fff00077589 */ /* 0x0002e400000e0000 */
.L_x_524:
[----:B------:R-:W-:-:S05]  /*6680*/  BRA.DIV ~URZ, `(.L_x_472) ;  /* 0x0000bed27f007947 */ /* 0x000fca000b800000 */
[----:B------:R-:W4:Y:S01]  /*6690*/  SHFL.IDX PT, R2, R4, RZ, 0x181f ;  /* 0x00181fff04027589 */ /* 0x000f2200000e0000 */
[----:B------:R-:W-:Y:S02]  /*66a0*/  ISETP.GE.AND P2, PT, R228, c[0x0][0x1d4], PT ;  /* 0x00007500e4007a0c */ /* 0x000fe40003f46270 */
[----:B------:R-:W-:Y:S01]  /*66b0*/  ISETP.GE.AND P0, PT, R241, c[0x0][0x1d4], PT ;  /* 0x00007500f1007a0c */ /* 0x000fe20003f06270 */
[----:B------:R-:W5:Y:S04]  /*66c0*/  SHFL.IDX PT, R14, R4, 0x1, 0x181f ;  /* 0x00381f00040e7f89 */ /* 0x000f6800000e0000 */
[----:B------:R-:W1:Y:S04]  /*66d0*/  SHFL.IDX PT, R15, R0, 0x1, 0x181f ;  /* 0x00381f00000f7f89 */ /* 0x000e6800000e0000 */
[----:B------:R-:W2:Y:S04]  /*66e0*/  SHFL.IDX PT, R22, R4, 0x2, 0x181f ;  /* 0x00581f0004167f89 */ /* 0x000ea800000e0000 */
[----:B------:R-:W3:Y:S01]  /*66f0*/  SHFL.IDX PT, R23, R0, 0x2, 0x181f ;  /* 0x00581f0000177f89 */ /* 0x000ee200000e0000 */
[C---:B----4-:R-:W-:Y:S02]  /*6700*/  IADD3 R12, P6, R2.reuse, R28, RZ ;  /* 0x0000001c020c7210 */ /* 0x050fe40007fde0ff */
[----:B------:R-:W-:Y:S03]  /*6710*/  IADD3 R2, P5, R2, R30, RZ ;  /* 0x0000001e02027210 */ /* 0x000fe60007fbe0ff */
[C-C-:B---3--:R-:W-:Y:S01]  /*6720*/  IMAD.X R13, R7.reuse, 0x1, R5.reuse, P6 ;  /* 0x00000001070d7824 */ /* 0x148fe200030e0605 */
[C---:B-----5:R-:W-:Y:S01]  /*6730*/  IADD3 R20, P6, R14.reuse, R28, RZ ;  /* 0x0000001c0e147210 */ /* 0x060fe20007fde0ff */
[--C-:B------:R-:W-:Y:S01]  /*6740*/  IMAD.X R3, R7, 0x1, R6.reuse, P5 ;  /* 0x0000000107037824 */ /* 0x100fe200028e0606 */
[----:B------:R-:W-:Y:S02]  /*6750*/  IADD3 R14, P5, R14, R30, RZ ;  /* 0x0000001e0e0e7210 */ /* 0x000fe40007fbe0ff */
[----:B------:R2:W-:Y:S01]  /*6760*/  LDGSTS.E.BYPASS.LTC128B.128 [R219+0x100], [R12.64], !P2 ;  /* 0x001000000cdb7fae */ /* 0x0005e2000d101d46 */
[C-C-:B-1----:R-:W-:Y:S01]  /*6770*/  IMAD.X R21, R15.reuse, 0x1, R5.reuse, P6 ;  /* 0x000000010f157824 */ /* 0x142fe200030e0605 */
[----:B------:R-:W-:Y:S01]  /*6780*/  SEL R7, RZ, 0x10, P0 ;  /* 0x00000010ff077807 */ /* 0x000fe20000000000 */
[--C-:B------:R-:W-:Y:S01]  /*6790*/  IMAD.X R15, R15, 0x1, R6.reuse, P5 ;  /* 0x000000010f0f7824 */ /* 0x100fe200028e0606 */
[----:B------:R1:W-:Y:S04]  /*67a0*/  LDGSTS.E.BYPASS.LTC128B.128 [R219+0x4100], [R2.64], !P0 ;  /* 0x0410000002db7fae */ /* 0x0003e8000c101d46 */
[----:B------:R3:W-:Y:S04]  /*67b0*/  LDGSTS.E.BYPASS.LTC128B.128 [R219+0x1100], [R20.64], !P2 ;  /* 0x0110000014db7fae */ /* 0x0007e8000d101d46 */
[----:B------:R4:W-:Y:S01]  /*67c0*/  LDGSTS.E.BYPASS.LTC128B.128 [R219+0x5100], [R14.64], !P0 ;  /* 0x051000000edb7fae */ /* 0x0009e2000c101d46 */
[C---:B--2---:R-:W-:Y:S02]  /*67d0*/  IADD3 R12, P6, R22.reuse, R28, RZ ;  /* 0x0000001c160c7210 */ /* 0x044fe40007fde0ff */
[----:B-1----:R-:W-:Y:S03]  /*67e0*/  IADD3 R2, P5, R22, R30, RZ ;  /* 0x0000001e16027210 */ /* 0x002fe60007fbe0ff */
[C---:B------:R-:W-:Y:S02]  /*67f0*/  IMAD.X R13, R23.reuse, 0x1, R5, P6 ;  /* 0x00000001170d7824 */ /* 0x040fe400030e0605 */
[----:B------:R-:W-:Y:S03]  /*6800*/  IMAD.X R3, R23, 0x1, R6, P5 ;  /* 0x0000000117037824 */ /* 0x000fe600028e0606 */
[----:B------:R1:W-:Y:S04]  /*6810*/  LDGSTS.E.BYPASS.LTC128B.128 [R219+0x2100], [R12.64], !P2 ;  /* 0x021000000cdb7fae */ /* 0x0003e8000d101d46 */
[----:B----4-:R3:W2:Y:S04]  /*6820*/  SHFL.IDX PT, R14, R0, 0x3, 0x181f ;  /* 0x00781f00000e7f89 */ /* 0x0106a800000e0000 */
[----:B------:R3:W4:Y:S04]  /*6830*/  SHFL.IDX PT, R0, R4, 0x3, 0x181f ;  /* 0x00781f0004007f89 */ /* 0x00072800000e0000 */
[----:B------:R3:W-:Y:S01]  /*6840*/  LDGSTS.E.BYPASS.LTC128B.128 [R219+0x6100], [R2.64], !P0 ;  /* 0x0610000002db7fae */ /* 0x0007e2000c101d46 */
[----:B-1----:R-:W-:Y:S04]  /*6850*/  SEL R12, RZ, 0x10, P2 ;  /* 0x00000010ff0c7807 */ /* 0x002fe80001000000 */
.L_x_525:
[----:B---3--:R-:W-:Y:S02]  /*6860*/  IADD3 R4, -R12, 0x10, RZ ;  /* 0x000000100c047810 */ /* 0x008fe40007ffe1ff */
[C---:B------:R-:W-:Y:S02]  /*6870*/  IADD3 R2, -R7.reuse, 0x10, RZ ;  /* 0x0000001007027810 */ /* 0x040fe40007ffe1ff */
[----:B------:R-:W-:Y:S02]  /*6880*/  LOP3.LUT R4, R4, 0xf, RZ, 0xc0, !PT ;  /* 0x0000000f04047812 */ /* 0x000fe400078ec0ff */
[----:B------:R-:W-:Y:S02]  /*6890*/  ISETP.NE.U32.AND P6, PT, R12, RZ, PT ;  /* 0x000000ff0c00720c */ /* 0x000fe40003fc5070 */
[----:B----4-:R-:W-:Y:S02]  /*68a0*/  IADD3 R4, P2, P0, R4, R0, R28 ;  /* 0x0000000004047210 */ /* 0x010fe4000785e01c */
[----:B------:R-:W-:Y:S02]  /*68b0*/  LOP3.LUT R2, R2, 0xf, RZ, 0xc0, !PT ;  /* 0x0000000f02027812 */ /* 0x000fe400078ec0ff */
[----:B------:R-:W-:Y:S02]  /*68c0*/  ISETP.NE.U32.AND P5, PT, R7, RZ, PT ;  /* 0x000000ff0700720c */ /* 0x000fe40003fa5070 */
[----:B--2---:R-:W-:Y:S02]  /*68d0*/  IADD3.X R5, RZ, R14, R5, P2, P0 ;  /* 0x0000000eff057210 */ /* 0x004fe400017e0405 */
[----:B------:R-:W-:Y:S03]  /*68e0*/  IADD3 R2, P2, P0, R2, R0, R30 ;  /* 0x0000000002027210 */ /* 0x000fe6000785e01e */
[----:B------:R-:W-:Y:S01]  /*68f0*/  @!PT LDS RZ, [RZ] ;  /* 0x00000000fffff984 */ /* 0x000fe20000000800 */
[----:B------:R-:W-:Y:S01]  /*6900*/  @!PT LDS RZ, [RZ] ;  /* 0x00000000fffff984 */ /* 0x000fe20000000800 */
[----:B------:R-:W-:Y:S01]  /*6910*/  @!PT LDS RZ, [RZ] ;  /* 0x00000000fffff984 */ /* 0x000fe20000000800 */
[----:B------:R1:W-:Y:S01]  /*6920*/  LDGSTS.E.BYPASS.LTC128B.128.ZFILL [R219+0x3100], [R4.64], P6 ;  /* 0x0310000004db7fae */ /* 0x0003e2000b141d46 */
[----:B------:R-:W-:Y:S05]  /*6930*/  IADD3.X R3, RZ, R14, R6, P2, P0 ;  /* 0x0000000eff037210 */ /* 0x000fea00017e0406 */
[----:B------:R1:W-:Y:S04]  /*6940*/  LDGSTS.E.BYPASS.LTC128B.128.ZFILL [R219+0x7100], [R2.64], P5 ;  /* 0x0710000002db7fae */ /* 0x0003e8000a941d46 */
.L_x_470:
[----:B---34-:R-:W-:Y:S05]  /*6950*/  BSYNC B0 ;  /* 0x0000000000007941 */ /* 0x018fea0003800000 */
.L_x_469:
[----:B------:R-:W0:Y:S01]  /*6960*/  LDGDEPBAR ;  /* 0x00000000000079af */ /* 0x000e220000000000 */
[----:B------:R-:W-:Y:S01]  /*6970*/  WARPSYNC 0xffffffff ;  /* 0xffffffff00007948 */ /* 0x000fe20003800000 */
[C---:B-1----:R-:W-:Y:S01]  /*6980*/  HMMA.16816.F32.BF16 R4, R136.reuse, R8, RZ ;  /* 0x000000088804723c */ /* 0x042fe200000418ff */
[----:B------:R-:W-:Y:S02]  /*6990*/  BSSY B0, `(.L_x_473) ;  /* 0x0000189000007945 */ /* 0x000fe40003800000 */
[----:B------:R-:W-:Y:S05]  /*69a0*/  ISETP.GE.AND P0, PT, R226, 0x1, PT ;  /* 0x00000001e200780c */ /* 0x000fea0003f06270 */
[C---:B------:R-:W-:Y:S08]  /*69b0*/  HMMA.16816.F32.BF16 R8, R136.reuse, R10, RZ ;  /* 0x0000000a8808723c */ /* 0x040ff000000418ff */
        /* <DEDUP_REMOVED lines=16> */
[----:B------:R-:W1:Y:S07]  /*6ac0*/  LDSM.16.M88.4 R144, [R206] ;  /* 0x00000000ce90783b */ /* 0x000e6e0000000200 */
        /* <DEDUP_REMOVED lines=11> */
[----:B------:R-:W2:Y:S07]  /*6b80*/  LDSM.16.M88.4 R160, [R206+0x2000] ;  /* 0x00200000cea0783b */ /* 0x000eae0000000200 */
[C---:B------:R-:W-:Y:S08]  /*6b90*/  HMMA.16816.F32.BF16 R44, R140.reuse, R164, R44 ;  /* 0x000000a48c2c723c */ /* 0x040ff0000004182c */
[C---:B------:R-:W-:Y:S01]  /*6ba0*/  HMMA.16816.F32.BF16 R48, R140.reuse, R166, R48 ;  /* 0x000000a68c30723c */ /* 0x040fe20000041830 */
[----:B------:R-:W2:Y:S07]  /*6bb0*/  LDSM.16.M88.4 R164, [R206+0x2800] ;  /* 0x00280000cea4783b */ /* 0x000eae0000000200 */
[C---:B------:R-:W-:Y:S08]  /*6bc0*/  HMMA.16816.F32.BF16 R52, R140.reuse, R168, R52 ;  /* 0x000000a88c34723c */ /* 0x040ff00000041834 */
[C---:B------:R-:W-:Y:S01]  /*6bd0*/  HMMA.16816.F32.BF16 R56, R140.reuse, R170, R56 ;  /* 0x000000aa8c38723c */ /* 0x040fe20000041838 */
[----:B------:R-:W-:Y:S07]  /*6be0*/  LDSM.16.M88.4 R168, [R205+-0x3000] ;  /* 0xffd00000cda8783b */ /* 0x000fee0000000200 */
[C---:B------:R-:W-:Y:S08]  /*6bf0*/  HMMA.16816.F32.BF16 R60, R140.reuse, R172, R60 ;  /* 0x000000ac8c3c723c */ /* 0x040ff0000004183c */
[----:B------:R-:W-:Y:S08]  /*6c00*/  HMMA.16816.F32.BF16 R64, R140, R174, R64 ;  /* 0x000000ae8c40723c */ /* 0x000ff00000041840 */
[C---:B-1----:R-:W-:Y:S08]  /*6c10*/  HMMA.16816.F32.BF16 R4, R176.reuse, R144, R4 ;  /* 0x00000090b004723c */ /* 0x042ff00000041804 */
[C---:B------:R-:W-:Y:S01]  /*6c20*/  HMMA.16816.F32.BF16 R8, R176.reuse, R146, R8 ;  /* 0x00000092b008723c */ /* 0x040fe20000041808 */
[----:B------:R-:W1:Y:S07]  /*6c30*/  LDSM.16.M88.4 R144, [R206+0x3000] ;  /* 0x00300000ce90783b */ /* 0x000e6e0000000200 */
[C---:B---3--:R-:W-:Y:S08]  /*6c40*/  HMMA.16816.F32.BF16 R12, R176.reuse, R148, R12 ;  /* 0x00000094b00c723c */ /* 0x048ff0000004180c */
[C---:B------:R-:W-:Y:S01]  /*6c50*/  HMMA.16816.F32.BF16 R16, R176.reuse, R150, R16 ;  /* 0x00000096b010723c */ /* 0x040fe20000041810 */
[----:B------:R-:W3:Y:S07]  /*6c60*/  LDSM.16.M88.4 R148, [R206+0x3800] ;  /* 0x00380000ce94783b */ /* 0x000eee0000000200 */
[C---:B----4-:R-:W-:Y:S08]  /*6c70*/  HMMA.16816.F32.BF16 R20, R176.reuse, R152, R20 ;  /* 0x00000098b014723c */ /* 0x050ff00000041814 */
[C---:B------:R-:W-:Y:S01]  /*6c80*/  HMMA.16816.F32.BF16 R24, R176.reuse, R154, R24 ;  /* 0x0000009ab018723c */ /* 0x040fe20000041818 */
[----:B------:R-:W4:Y:S07]  /*6c90*/  LDSM.16.M88.4 R152, [R205+-0x4000] ;  /* 0xffc00000cd98783b */ /* 0x000f2e0000000200 */
[C---:B-----5:R-:W-:Y:S08]  /*6ca0*/  HMMA.16816.F32.BF16 R28, R176.reuse, R156, R28 ;  /* 0x0000009cb01c723c */ /* 0x060ff0000004181c */
[C---:B------:R-:W-:Y:S01]  /*6cb0*/  HMMA.16816.F32.BF16 R32, R176.reuse, R158, R32 ;  /* 0x0000009eb020723c */ /* 0x040fe20000041820 */
[----:B------:R-:W5:Y:S07]  /*6cc0*/  LDSM.16.M88.4 R156, [R205+-0x3800] ;  /* 0xffc80000cd9c783b */ /* 0x000f6e0000000200 */
[C---:B--2---:R-:W-:Y:S08]  /*6cd0*/  HMMA.16816.F32.BF16 R36, R176.reuse, R160, R36 ;  /* 0x000000a0b024723c */ /* 0x044ff00000041824 */
[C---:B------:R-:W-:Y:S01]  /*6ce0*/  HMMA.16816.F32.BF16 R40, R176.reuse, R162, R40 ;  /* 0x000000a2b028723c */ /* 0x040fe20000041828 */
[----:B------:R-:W2:Y:S07]  /*6cf0*/  LDSM.16.M88.4 R160, [R205+-0x2800] ;  /* 0xffd80000cda0783b */ /* 0x000eae0000000200 */
[C---:B------:R-:W-:Y:S08]  /*6d00*/  HMMA.16816.F32.BF16 R44, R176.reuse, R164, R44 ;  /* 0x000000a4b02c723c */ /* 0x040ff0000004182c */
[C---:B------:R-:W-:Y:S01]  /*6d10*/  HMMA.16816.F32.BF16 R48, R176.reuse, R166, R48 ;  /* 0x000000a6b030723c */ /* 0x040fe20000041830 */
[----:B------:R-:W2:Y:S07]  /*6d20*/  LDSM.16.M88.4 R164, [R205+-0x2000] ;  /* 0xffe00000cda4783b */ /* 0x000eae0000000200 */
[C---:B-1----:R-:W-:Y:S08]  /*6d30*/  HMMA.16816.F32.BF16 R52, R176.reuse, R144, R52 ;  /* 0x00000090b034723c */ /* 0x042ff00000041834 */
[C---:B------:R-:W-:Y:S01]  /*6d40*/  HMMA.16816.F32.BF16 R56, R176.reuse, R146, R56 ;  /* 0x00000092b038723c */ /* 0x040fe20000041838 */
[----:B------:R-:W1:Y:S07]  /*6d50*/  LDSM.16.M88.4 R144, [R205+-0x1800] ;  /* 0xffe80000cd90783b */ /* 0x000e6e0000000200 */
[C---:B---3--:R-:W-:Y:S08]  /*6d60*/  HMMA.16816.F32.BF16 R60, R176.reuse, R148, R60 ;  /* 0x00000094b03c723c */ /* 0x048ff0000004183c */
[----:B------:R-:W-:Y:S01]  /*6d70*/  HMMA.16816.F32.BF16 R64, R176, R150, R64 ;  /* 0x00000096b040723c */ /* 0x000fe20000041840 */
[----:B------:R-:W3:Y:S07]  /*6d80*/  LDSM.16.M88.4 R148, [R205+-0x1000] ;  /* 0xfff00000cd94783b */ /* 0x000eee0000000200 */
[C---:B----4-:R-:W-:Y:S08]  /*6d90*/  HMMA.16816.F32.BF16 R4, R180.reuse, R152, R4 ;  /* 0x00000098b404723c */ /* 0x050ff00000041804 */
[C---:B------:R-:W-:Y:S01]  /*6da0*/  HMMA.16816.F32.BF16 R8, R180.reuse, R154, R8 ;  /* 0x0000009ab408723c */ /* 0x040fe20000041808 */
[----:B------:R-:W4:Y:S07]  /*6db0*/  LDSM.16.M88.4 R152, [R205+-0x800] ;  /* 0xfff80000cd98783b */ /* 0x000f2e0000000200 */
        /* <DEDUP_REMOVED lines=16> */
[C---:B------:R-:W-:Y:S01]  /*6ec0*/  HMMA.16816.F32.BF16 R56, R180.reuse, R150, R56 ;  /* 0x00000096b438723c */ /* 0x040fe20000041838 */
[----:B------:R-:W3:Y:S07]  /*6ed0*/  LDSM.16.M88.4 R148, [R204+0x6800] ;  /* 0x00680000cc94783b */ /* 0x000eee0000000200 */
[C---:B----4-:R-:W-:Y:S08]  /*6ee0*/  HMMA.16816.F32.BF16 R60, R180.reuse, R152, R60 ;  /* 0x00000098b43c723c */ /* 0x050ff0000004183c */
[----:B------:R-:W-:Y:S01]  /*6ef0*/  HMMA.16816.F32.BF16 R64, R180, R154, R64 ;  /* 0x0000009ab440723c */ /* 0x000fe20000041840 */
[----:B------:R-:W4:Y:S07]  /*6f00*/  LDSM.16.M88.4 R152, [R204+0x7000] ;  /* 0x00700000cc98783b */ /* 0x000f2e0000000200 */
[C---:B-----5:R-:W-:Y:S08]  /*6f10*/  HMMA.16816.F32.BF16 R4, R184.reuse, R156, R4 ;  /* 0x0000009cb804723c */ /* 0x060ff00000041804 */
[C---:B------:R-:W-:Y:S01]  /*6f20*/  HMMA.16816.F32.BF16 R8, R184.reuse, R158, R8 ;  /* 0x0000009eb808723c */ /* 0x040fe20000041808 */
[----:B------:R-:W5:Y:S07]  /*6f30*/  LDSM.16.M88.4 R156, [R204+0x7800] ;  /* 0x00780000cc9c783b */ /* 0x000f6e0000000200 */
        /* <DEDUP_REMOVED lines=18> */
[C---:B-----5:R-:W-:Y:S08]  /*7060*/  HMMA.16816.F32.BF16 R60, R184.reuse, R156, R60 ;  /* 0x0000009cb83c723c */ /* 0x060ff0000004183c */
[----:B------:R-:W-:Y:S01]  /*7070*/  HMMA.16816.F32.BF16 R64, R184, R158, R64 ;  /* 0x0000009eb840723c */ /* 0x000fe20000041840 */
        /* <DEDUP_REMOVED lines=30> */
[----:B------:R-:W2:Y:S07]  /*7260*/  LDSM.16.M88.4 R164, [R205] ;  /* 0x00000000cda4783b */ /* 0x000eae0000000200 */
[C---:B-1----:R-:W-:Y:S08]  /*7270*/  HMMA.16816.F32.BF16 R20, R192.reuse, R144, R20 ;  /* 0x00000090c014723c */ /* 0x042ff00000041814 */
[C---:B------:R-:W-:Y:S01]  /*7280*/  HMMA.16816.F32.BF16 R24, R192.reuse, R146, R24 ;  /* 0x00000092c018723c */ /* 0x040fe20000041818 */
[----:B------:R-:W1:Y:S07]  /*7290*/  LDSM.16.M88.4 R144, [R205+0x800] ;  /* 0x00080000cd90783b */ /* 0x000e6e0000000200 */
[C---:B---3--:R-:W-:Y:S08]  /*72a0*/  HMMA.16816.F32.BF16 R28, R192.reuse, R148, R28 ;  /* 0x00000094c01c723c */ /* 0x048ff0000004181c */
[C---:B------:R-:W-:Y:S08]  /*72b0*/  HMMA.16816.F32.BF16 R32, R192.reuse, R150, R32 ;  /* 0x00000096c020723c */ /* 0x040ff00000041820 */
[C---:B----4-:R-:W-:Y:S08]  /*72c0*/  HMMA.16816.F32.BF16 R36, R192.reuse, R152, R36 ;  /* 0x00000098c024723c */ /* 0x050ff00000041824 */
[C---:B------:R-:W-:Y:S08]  /*72d0*/  HMMA.16816.F32.BF16 R40, R192.reuse, R154, R40 ;  /* 0x0000009ac028723c */ /* 0x040ff00000041828 */
[C---:B-----5:R-:W-:Y:S08]  /*72e0*/  HMMA.16816.F32.BF16 R44, R192.reuse, R156, R44 ;  /* 0x0000009cc02c723c */ /* 0x060ff0000004182c */
[C---:B------:R-:W-:Y:S08]  /*72f0*/  HMMA.16816.F32.BF16 R48, R192.reuse, R158, R48 ;  /* 0x0000009ec030723c */ /* 0x040ff00000041830 */
[C---:B--2---:R-:W-:Y:S08]  /*7300*/  HMMA.16816.F32.BF16 R52, R192.reuse, R160, R52 ;  /* 0x000000a0c034723c */ /* 0x044ff00000041834 */
        /* <DEDUP_REMOVED lines=100> */
[----:B--2---:R-:W-:Y:S01]  /*7950*/  FMUL.FTZ R20, R57, c[0x0][0x320] ;  /* 0x0000c80039147a20 */ /* 0x004fe20000410000 */
        /* <DEDUP_REMOVED lines=14> */
[----:B------:R-:W-:Y:S02]  /*7a40*/  FMUL.FTZ R16, R65, c[0x0][0x320] ;  /* 0x0000c80041107a20 */ /* 0x000fe40000410000 */
[----:B------:R-:W-:Y:S01]  /*7a50*/  FMUL.FTZ R66, R66, c[0x0][0x320] ;  /* 0x0000c80042427a20 */ /* 0x000fe20000410000 */
[----:B------:R-:W1:Y:S01]  /*7a60*/  MUFU.TANH R31, R31 ;  /* 0x0000001f001f7308 */ /* 0x000e620000002400 */
[----:B------:R-:W-:Y:S09]  /*7a70*/  FMUL.FTZ R67, R67, c[0x0][0x320] ;  /* 0x0000c80043437a20 */ /* 0x000ff20000410000 */
[----:B------:R2:W1:Y:S10]  /*7a80*/  MUFU.TANH R27, R32 ;  /* 0x00000020001b7308 */ /* 0x0004740000002400 */
[----:B------:R-:W1:Y:S10]  /*7a90*/  MUFU.TANH R33, R33 ;  /* 0x0000002100217308 */ /* 0x000e740000002400 */
[----:B------:R-:W1:Y:S10]  /*7aa0*/  MUFU.TANH R34, R34 ;  /* 0x0000002200227308 */ /* 0x000e740000002400 */
[----:B------:R-:W1:Y:S10]  /*7ab0*/  MUFU.TANH R35, R35 ;  /* 0x0000002300237308 */ /* 0x000e740000002400 */
        /* <DEDUP_REMOVED lines=33> */
[----:B--234-:R-:W-:Y:S01]  /*7cd0*/  IMAD.MOV.U32 R221, RZ, RZ, RZ ;  /* 0x000000ffffdd7224 */ /* 0x01cfe200078e00ff */
[----:B------:R-:W2:Y:S01]  /*7ce0*/  LDL R2, [R1+0x14] ;  /* 0x0000140001027983 */ /* 0x000ea20000100800 */
[----:B------:R-:W-:Y:S02]  /*7cf0*/  IMAD.SHL.U32 R24, R241, 0x2, RZ ;  /* 0x00000002f1187824 */ /* 0x000fe400078e00ff */
[----:B------:R-:W-:Y:S01]  /*7d00*/  IMAD.SHL.U32 R22, R228, 0x2, RZ ;  /* 0x00000002e4167824 */ /* 0x000fe200078e00ff */
[----:B------:R-:W3:Y:S04]  /*7d10*/  LDL R0, [R1+0x10] ;  /* 0x0000100001007983 */ /* 0x000ee80000100800 */
[----:B------:R-:W4:Y:S04]  /*7d20*/  LDL.64 R224, [R1+0x20] ;  /* 0x0000200001e07983 */ /* 0x000f280000100a00 */
[----:B------:R-:W5:Y:S04]  /*7d30*/  LDL R201, [R1+0x34] ;  /* 0x0000340001c97983 */ /* 0x000f680000100800 */
[----:B------:R-:W4:Y:S04]  /*7d40*/  LDL.64 R202, [R1+0x18] ;  /* 0x0000180001ca7983 */ /* 0x000f280000100a00 */
[----:B------:R-:W5:Y:S01]  /*7d50*/  LDL R200, [R1+0x30] ;  /* 0x0000300001c87983 */ /* 0x000f620000100800 */
[----:B--2---:R-:W-:Y:S05]  /*7d60*/  IMAD R2, R226, 0x80, R2 ;  /* 0x00000080e2027824 */ /* 0x004fea00078e0202 */
[----:B---3--:R-:W-:Y:S05]  /*7d70*/  IADD3 R2, R2, -0x80, R0 ;  /* 0xffffff8002027810 */ /* 0x008fea0007ffe000 */
[----:B------:R-:W-:Y:S04]  /*7d80*/  @P3 IMAD.HI.U32 R3, R2, c[0x0][0x2bc], RZ ;  /* 0x0000af0002033a27 */ /* 0x000fe800078e00ff */
[----:B------:R-:W-:Y:S01]  /*7d90*/  IMAD.MOV.U32 R0, RZ, RZ, R2 ;  /* 0x000000ffff007224 */ /* 0x000fe200078e0002 */
[----:B------:R-:W-:Y:S04]  /*7da0*/  @P3 SHF.R.U32.HI R0, RZ, c[0x0][0x2c0], R3 ;  /* 0x0000b000ff003a19 */ /* 0x000fe80000011603 */
[C---:B----4-:R-:W-:Y:S04]  /*7db0*/  @!P1 IADD3 R3, P0, R0.reuse, R224, RZ ;  /* 0x000000e000039210 */ /* 0x050fe80007f1e0ff */
[----:B-----5:R-:W-:Y:S01]  /*7dc0*/  @!P1 LEA.HI.X.SX32 R5, R0, R201, 0x1, P0 ;  /* 0x000000c900059211 */ /* 0x020fe200000f0eff */
[----:B------:R-:W-:Y:S01]  /*7dd0*/  IMAD.MOV R0, RZ, RZ, -R0 ;  /* 0x000000ffff007224 */ /* 0x000fe200078e0a00 */
[C---:B------:R-:W-:Y:S02]  /*7de0*/  @!P1 LEA R4, P0, R3.reuse, c[0x0][0x2a0], 0x2 ;  /* 0x0000a80003049a11 */ /* 0x040fe400078010ff */
[----:B------:R-:W-:Y:S01]  /*7df0*/  SHF.R.S32.HI R201, RZ, 0x1f, R241 ;  /* 0x0000001fffc97819 */ /* 0x000fe200000114f1 */
[----:B------:R-:W-:Y:S01]  /*7e00*/  IMAD R222, R0, c[0x0][0x2b8], R2 ;  /* 0x0000ae0000de7a24 */ /* 0x000fe200078e0202 */
[----:B------:R-:W-:Y:S02]  /*7e10*/  @!P1 LEA.HI.X R5, R3, c[0x0][0x2a4], R5, 0x2, P0 ;  /* 0x0000a90003059a11 */ /* 0x000fe400000f1405 */
[----:B------:R-:W-:Y:S01]  /*7e20*/  SHF.L.U64.HI R6, R241, 0x1, R201 ;  /* 0x00000001f1067819 */ /* 0x000fe200000102c9 */
[----:B------:R-:W-:Y:S01]  /*7e30*/  IMAD.WIDE.U32 R2, R222, c[0x0][0x1e0], RZ ;  /* 0x00007800de027a25 */ /* 0x000fe200078e00ff */
[----:B------:R-:W-:Y:S01]  /*7e40*/  SHF.R.S32.HI R0, RZ, 0x1f, R222 ;  /* 0x0000001fff007819 */ /* 0x000fe200000114de */
[----:B------:R-:W2:Y:S04]  /*7e50*/  @!P1 LDG.E R221, [R4.64] ;  /* 0x0000000604dd9981 */ /* 0x000ea8000c1e1900 */
[----:B------:R-:W-:Y:S04]  /*7e60*/  IMAD R0, R0, c[0x0][0x1e0], RZ ;  /* 0x0000780000007a24 */ /* 0x000fe800078e02ff */
[----:B------:R-:W-:Y:S04]  /*7e70*/  IMAD R0, R222, c[0x0][0x1e4], R0 ;  /* 0x00007900de007a24 */ /* 0x000fe800078e0200 */
        /* <DEDUP_REMOVED lines=8> */
[----:B------:R-:W-:Y:S02]  /*7f00*/  SHF.R.S32.HI R200, RZ, 0x1f, R228 ;  /* 0x0000001fffc87819 */ /* 0x000fe400000114e4 */
[----:B------:R-:W-:Y:S02]  /*7f10*/  LEA.HI.X R0, R0, c[0x0][0x1cc], R2, 0x1, P0 ;  /* 0x0000730000007a11 */ /* 0x000fe400000f0c02 */
[----:B------:R-:W-:Y:S01]  /*7f20*/  SHF.L.U64.HI R5, R228, 0x1, R200 ;  /* 0x00000001e4057819 */ /* 0x000fe200000102c8 */
[----:B------:R-:W-:-:S05]  /*7f30*/  BRA.DIV ~URZ, `(.L_x_475) ;  /* 0x0000ab527f007947 */ /* 0x000fca000b800000 */
[----:B------:R2:W3:Y:S02]  /*7f40*/  SHFL.IDX PT, R7, R0, RZ, 0x181f ;  /* 0x00181fff00077589 */ /* 0x0004e400000e0000 */
.L_x_526:
[----:B------:R-:W-:-:S05]  /*7f50*/  BRA.DIV ~URZ, `(.L_x_476) ;  /* 0x0000aba27f007947 */ /* 0x000fca000b800000 */
[----:B------:R-:W4:Y:S01]  /*7f60*/  SHFL.IDX PT, R2, R4, RZ, 0x181f ;  /* 0x00181fff04027589 */ /* 0x000f2200000e0000 */
[----:B------:R-:W-:Y:S02]  /*7f70*/  ISETP.GE.AND P2, PT, R228, c[0x0][0x1d4], PT ;  /* 0x00007500e4007a0c */ /* 0x000fe40003f46270 */
[----:B------:R-:W-:Y:S01]  /*7f80*/  ISETP.GE.AND P0, PT, R241, c[0x0][0x1d4], PT ;  /* 0x00007500f1007a0c */ /* 0x000fe20003f06270 */
[----:B------:R-:W5:Y:S04]  /*7f90*/  SHFL.IDX PT, R10, R4, 0x1, 0x181f ;  /* 0x00381f00040a7f89 */ /* 0x000f6800000e0000 */
[----:B------:R-:W2:Y:S04]  /*7fa0*/  SHFL.IDX PT, R11, R0, 0x1, 0x181f ;  /* 0x00381f00000b7f89 */ /* 0x000ea800000e0000 */
[----:B------:R-:W3:Y:S04]  /*7fb0*/  SHFL.IDX PT, R14, R4, 0x2, 0x181f ;  /* 0x00581f00040e7f89 */ /* 0x000ee800000e0000 */
[----:B------:R-:W1:Y:S01]  /*7fc0*/  SHFL.IDX PT, R15, R0, 0x2, 0x181f ;  /* 0x00581f00000f7f89 */ /* 0x000e6200000e0000 */
[C---:B----4-:R-:W-:Y:S02]  /*7fd0*/  IADD3 R8, P6, R2.reuse, R22, RZ ;  /* 0x0000001602087210 */ /* 0x050fe40007fde0ff */
[----:B------:R-:W-:Y:S03]  /*7fe0*/  IADD3 R2, P5, R2, R24, RZ ;  /* 0x0000001802027210 */ /* 0x000fe60007fbe0ff */
[C-C-:B---3--:R-:W-:Y:S01]  /*7ff0*/  IMAD.X R9, R7.reuse, 0x1, R5.reuse, P6 ;  /* 0x0000000107097824 */ /* 0x148fe200030e0605 */
[C---:B-----5:R-:W-:Y:S01]  /*8000*/  IADD3 R12, P6, R10.reuse, R22, RZ ;  /* 0x000000160a0c7210 */ /* 0x060fe20007fde0ff */
[--C-:B------:R-:W-:Y:S01]  /*8010*/  IMAD.X R3, R7, 0x1, R6.reuse, P5 ;  /* 0x0000000107037824 */ /* 0x100fe200028e0606 */
[----:B------:R-:W-:Y:S02]  /*8020*/  IADD3 R10, P5, R10, R24, RZ ;  /* 0x000000180a0a7210 */ /* 0x000fe40007fbe0ff */
[----:B------:R3:W-:Y:S01]  /*8030*/  LDGSTS.E.BYPASS.LTC128B.128 [R219+0x8100], [R8.64], !P2 ;  /* 0x0810000008db7fae */ /* 0x0007e2000d101d46 */
[C-C-:B--2---:R-:W-:Y:S01]  /*8040*/  IMAD.X R13, R11.reuse, 0x1, R5.reuse, P6 ;  /* 0x000000010b0d7824 */ /* 0x144fe200030e0605 */
[----:B------:R-:W-:Y:S01]  /*8050*/  SEL R7, RZ, 0x10, P0 ;  /* 0x00000010ff077807 */ /* 0x000fe20000000000 */
[--C-:B------:R-:W-:Y:S01]  /*8060*/  IMAD.X R11, R11, 0x1, R6.reuse, P5 ;  /* 0x000000010b0b7824 */ /* 0x100fe200028e0606 */
[----:B------:R2:W-:Y:S04]  /*8070*/  LDGSTS.E.BYPASS.LTC128B.128 [R219+0xc100], [R2.64], !P0 ;  /* 0x0c10000002db7fae */ /* 0x0005e8000c101d46 */
[----:B------:R4:W-:Y:S04]  /*8080*/  LDGSTS.E.BYPASS.LTC128B.128 [R219+0x9100], [R12.64], !P2 ;  /* 0x091000000cdb7fae */ /* 0x0009e8000d101d46 */
[----:B------:R5:W-:Y:S01]  /*8090*/  LDGSTS.E.BYPASS.LTC128B.128 [R219+0xd100], [R10.64], !P0 ;  /* 0x0d1000000adb7fae */ /* 0x000be2000c101d46 */
[C---:B---3--:R-:W-:Y:S02]  /*80a0*/  IADD3 R8, P6, R14.reuse, R22, RZ ;  /* 0x000000160e087210 */ /* 0x048fe40007fde0ff */
[----:B--2---:R-:W-:Y:S03]  /*80b0*/  IADD3 R2, P5, R14, R24, RZ ;  /* 0x000000180e027210 */ /* 0x004fe60007fbe0ff */
[C---:B-1----:R-:W-:Y:S02]  /*80c0*/  IMAD.X R9, R15.reuse, 0x1, R5, P6 ;  /* 0x000000010f097824 */ /* 0x042fe400030e0605 */
[----:B------:R-:W-:Y:S03]  /*80d0*/  IMAD.X R3, R15, 0x1, R6, P5 ;  /* 0x000000010f037824 */ /* 0x000fe600028e0606 */
[----:B------:R1:W-:Y:S04]  /*80e0*/  LDGSTS.E.BYPASS.LTC128B.128 [R219+0xa100], [R8.64], !P2 ;  /* 0x0a10000008db7fae */ /* 0x0003e8000d101d46 */
[----:B-----5:R4:W2:Y:S04]  /*80f0*/  SHFL.IDX PT, R10, R0, 0x3, 0x181f ;  /* 0x00781f00000a7f89 */ /* 0x0208a800000e0000 */
[----:B------:R4:W3:Y:S04]  /*8100*/  SHFL.IDX PT, R0, R4, 0x3, 0x181f ;  /* 0x00781f0004007f89 */ /* 0x0008e800000e0000 */
[----:B------:R4:W-:Y:S01]  /*8110*/  LDGSTS.E.BYPASS.LTC128B.128 [R219+0xe100], [R2.64], !P0 ;  /* 0x0e10000002db7fae */ /* 0x0009e2000c101d46 */
[----:B-1----:R-:W-:Y:S04]  /*8120*/  SEL R8, RZ, 0x10, P2 ;  /* 0x00000010ff087807 */ /* 0x002fe80001000000 */
.L_x_527:
[----:B----4-:R-:W-:Y:S02]  /*8130*/  IADD3 R4, -R8, 0x10, RZ ;  /* 0x0000001008047810 */ /* 0x010fe40007ffe1ff */
[C---:B------:R-:W-:Y:S02]  /*8140*/  IADD3 R2, -R7.reuse, 0x10, RZ ;  /* 0x0000001007027810 */ /* 0x040fe40007ffe1ff */
[----:B------:R-:W-:Y:S02]  /*8150*/  LOP3.LUT R4, R4, 0xf, RZ, 0xc0, !PT ;  /* 0x0000000f04047812 */ /* 0x000fe400078ec0ff */
[----:B------:R-:W-:Y:S02]  /*8160*/  ISETP.NE.U32.AND P6, PT, R8, RZ, PT ;  /* 0x000000ff0800720c */ /* 0x000fe40003fc5070 */
[----:B---3--:R-:W-:Y:S02]  /*8170*/  IADD3 R4, P2, P0, R4, R0, R22 ;  /* 0x0000000004047210 */ /* 0x008fe4000785e016 */
        /* <DEDUP_REMOVED lines=10> */
.L_x_474:
[----:B--234-:R-:W-:Y:S05]  /*8220*/  BSYNC B0 ;  /* 0x0000000000007941 */ /* 0x01cfea0003800000 */
.L_x_473:
[----:B-1----:R-:W2:Y:S01]  /*8230*/  LDL R4, [R1+0x3c] ;  /* 0x00003c0001047983 */ /* 0x002ea20000100800 */
[----:B------:R-:W-:Y:S03]  /*8240*/  MOV R0, 0xffffff80 ;  /* 0xffffff8000007802 */ /* 0x000fe60000000f00 */
[----:B------:R-:W2:Y:S02]  /*8250*/  LDL R3, [R1+0x48] ;  /* 0x0000480001037983 */ /* 0x000ea40000100800 */
[----:B------:R-:W-:Y:S02]  /*8260*/  IMAD R0, R226, R0, 0x1 ;  /* 0x00000001e2007424 */ /* 0x000fe400078e0200 */
[----:B------:R-:W3:Y:S04]  /*8270*/  LDL R2, [R1+0x4c] ;  /* 0x00004c0001027983 */ /* 0x000ee80000100800 */
[----:B------:R-:W0:Y:S01]  /*8280*/  LDGDEPBAR ;  /* 0x00000000000079af */ /* 0x000e220000000000 */
[----:B--2---:R-:W-:Y:S02]  /*8290*/  IADD3 R4, R3, R4, RZ ;  /* 0x0000000403047210 */ /* 0x004fe40007ffe0ff */
[----:B------:R-:W-:Y:S02]  /*82a0*/  MOV R3, c[0x0][0x2ac] ;  /* 0x0000ab0000037a02 */ /* 0x000fe40000000f00 */
[----:B---3--:R-:W-:Y:S01]  /*82b0*/  IADD3 R0, -R2, R0, RZ ;  /* 0x0000000002007210 */ /* 0x008fe20007ffe1ff */
[----:B------:R-:W-:Y:S04]  /*82c0*/  @P4 IMAD.HI.U32 R2, R4, c[0x0][0x2c8], RZ ;  /* 0x0000b20004024a27 */ /* 0x000fe800078e00ff */
[----:B------:R-:W-:Y:S01]  /*82d0*/  IMAD R0, R3, c[0x0][0x1d0], R0 ;  /* 0x0000740003007a24 */ /* 0x000fe200078e0200 */
[----:B------:R-:W-:Y:S04]  /*82e0*/  @P4 SHF.R.U32.HI R4, RZ, c[0x0][0x2cc], R2 ;  /* 0x0000b300ff044a19 */ /* 0x000fe80000011602 */
[----:B------:R-:W-:Y:S01]  /*82f0*/  IADD3 R5, R0, -c[0x0][0x168], RZ ;  /* 0x80005a0000057a10 */ /* 0x000fe20007ffe0ff */
[----:B------:R-:W-:-:S05]  /*8300*/  BRA.DIV ~URZ, `(.L_x_477) ;  /* 0x0000ad227f007947 */ /* 0x000fca000b800000 */
[----:B------:R1:W2:Y:S02]  /*8310*/  SHFL.IDX PT, R0, R4, RZ, 0x1c1f ;  /* 0x001c1fff04007589 */ /* 0x0002a400000e0000 */
.L_x_528:
[----:B--2---:R-:W-:Y:S05]  /*8320*/  IMAD.IADD R0, R5, 0x1, R0 ;  /* 0x0000000105007824 */ /* 0x004fea00078e0200 */
[C---:B------:R-:W-:Y:S02]  /*8330*/  ISETP.GT.AND P6, PT, R0.reuse, RZ, PT ;  /* 0x000000ff0000720c */ /* 0x040fe40003fc4270 */
[C---:B------:R-:W-:Y:S02]  /*8340*/  ISETP.GT.AND P5, PT, R0.reuse, 0x1, PT ;  /* 0x000000010000780c */ /* 0x040fe40003fa4270 */
[C---:B------:R-:W-:Y:S02]  /*8350*/  ISETP.GT.AND P2, PT, R0.reuse, 0x8, PT ;  /* 0x000000080000780c */ /* 0x040fe40003f44270 */
[C---:B------:R-:W-:Y:S02]  /*8360*/  ISETP.GT.AND P0, PT, R0.reuse, 0x9, PT ;  /* 0x000000090000780c */ /* 0x040fe40003f04270 */
[----:B------:R-:W-:Y:S02]  /*8370*/  FSEL R6, R163, -INF , P6 ;  /* 0xff800000a3067808 */ /* 0x000fe40003000000 */
[----:B------:R-:W-:Y:S02]  /*8380*/  ISETP.GT.AND P6, PT, R0, 0x10, PT ;  /* 0x000000100000780c */ /* 0x000fe40003fc4270 */
[----:B------:R-:W-:Y:S02]  /*8390*/  FSEL R8, R162, -INF , P5 ;  /* 0xff800000a2087808 */ /* 0x000fe40002800000 */
        /* <DEDUP_REMOVED lines=12> */
[----:B------:R-:W-:Y:S02]  /*8460*/  ISETP.GT.AND P0, PT, R0, 0x29, PT ;  /* 0x000000290000780c */ /* 0x000fe40003f04270 */
[----:B------:R-:W-:Y:S02]  /*8470*/  FSEL R152, R152, -INF , P6 ;  /* 0xff80000098987808 */ /* 0x000fe40003000000 */
[----:B------:R-:W-:Y:S02]  /*8480*/  ISETP.GT.AND P6, PT, R0, 0x30, PT ;  /* 0x000000300000780c */ /* 0x000fe40003fc4270 */
        /* <DEDUP_REMOVED lines=9> */
[C---:B------:R-:W-:Y:S02]  /*8520*/  ISETP.GT.AND P5, PT, R0.reuse, 0x41, PT ;  /* 0x000000410000780c */ /* 0x040fe40003fa4270 */
[----:B------:R-:W-:Y:S02]  /*8530*/  FSEL R164, R27, -INF , P2 ;  /* 0xff8000001ba47808 */ /* 0x000fe40001000000 */
[C---:B------:R-:W-:Y:S02]  /*8540*/  ISETP.GT.AND P2, PT, R0.reuse, 0x48, PT ;  /* 0x000000480000780c */ /* 0x040fe40003f44270 */
[----:B------:R-:W-:Y:S02]  /*8550*/  FSEL R165, R33, -INF , P0 ;  /* 0xff80000021a57808 */ /* 0x000fe40000000000 */
[----:B------:R-:W-:Y:S02]  /*8560*/  ISETP.GT.AND P0, PT, R0, 0x49, PT ;  /* 0x000000490000780c */ /* 0x000fe40003f04270 */
[----:B------:R-:W-:Y:S02]  /*8570*/  FSEL R170, R26, -INF , P6 ;  /* 0xff8000001aaa7808 */ /* 0x000fe40003000000 */
[C---:B------:R-:W-:Y:S02]  /*8580*/  ISETP.GT.AND P6, PT, R0.reuse, 0x50, PT ;  /* 0x000000500000780c */ /* 0x040fe40003fc4270 */
        /* <DEDUP_REMOVED lines=23> */
[----:B------:R-:W-:Y:S02]  /*8700*/  FSEL R237, R18, -INF , P5 ;  /* 0xff80000012ed7808 */ /* 0x000fe40002800000 */
[----:B------:R-:W-:Y:S02]  /*8710*/  FSEL R236, R17, -INF , P2 ;  /* 0xff80000011ec7808 */ /* 0x000fe40001000000 */
[----:B------:R-:W-:Y:S01]  /*8720*/  FSEL R235, R16, -INF , P0 ;  /* 0xff80000010eb7808 */ /* 0x000fe20000000000 */
[----:B------:R-:W-:-:S05]  /*8730*/  BRA.DIV ~URZ, `(.L_x_478) ;  /* 0x0000a9627f007947 */ /* 0x000fca000b800000 */
[----:B------:R-:W-:Y:S01]  /*8740*/  FMNMX.FTZ R2, R6, R69, !PT ;  /* 0x0000004506027209 */ /* 0x000fe20007810000 */
[----:B------:R-:W2:Y:S03]  /*8750*/  SHFL.IDX PT, R0, R4, 0x1, 0x1c1f ;  /* 0x003c1f0004007f89 */ /* 0x000ea600000e0000 */
[----:B------:R-:W-:Y:S04]  /*8760*/  FMNMX.FTZ R2, R8, R2, !PT ;  /* 0x0000000208027209 */ /* 0x000fe80007810000 */
[----:B------:R-:W-:Y:S04]  /*8770*/  FMNMX.FTZ R2, R9, R2, !PT ;  /* 0x0000000209027209 */ /* 0x000fe80007810000 */
[----:B------:R-:W-:Y:S04]  /*8780*/  FMNMX.FTZ R2, R13, R2, !PT ;  /* 0x000000020d027209 */ /* 0x000fe80007810000 */
[----:B------:R-:W-:Y:S04]  /*8790*/  FMNMX.FTZ R2, R32, R2, !PT ;  /* 0x0000000220027209 */ /* 0x000fe80007810000 */
[----:B------:R-:W-:Y:S04]  /*87a0*/  FMNMX.FTZ R2, R40, R2, !PT ;  /* 0x0000000228027209 */ /* 0x000fe80007810000 */
[----:B------:R-:W-:Y:S01]  /*87b0*/  FMNMX.FTZ R2, R41, R2, !PT ;  /* 0x0000000229027209 */ /* 0x000fe20007810000 */
[----:B--2---:R-:W-:Y:S03]  /*87c0*/  IMAD.IADD R0, R5, 0x1, R0 ;  /* 0x0000000105007824 */ /* 0x004fe600078e0200 */
[----:B------:R-:W-:Y:S02]  /*87d0*/  FMNMX.FTZ R2, R49, R2, !PT ;  /* 0x0000000231027209 */ /* 0x000fe40007810000 */
[C---:B------:R-:W-:Y:S02]  /*87e0*/  ISETP.GT.AND P2, PT, R0.reuse, RZ, PT ;  /* 0x000000ff0000720c */ /* 0x040fe40003f44270 */
[C---:B------:R-:W-:Y:S02]  /*87f0*/  ISETP.GT.AND P0, PT, R0.reuse, 0x1, PT ;  /* 0x000000010000780c */ /* 0x040fe40003f04270 */
[----:B------:R-:W-:Y:S02]  /*8800*/  FSEL R7, R169, -INF , P2 ;  /* 0xff800000a9077808 */ /* 0x000fe40001000000 */
[----:B------:R-:W-:Y:S02]  /*8810*/  ISETP.GT.AND P2, PT, R0, 0x8, PT ;  /* 0x000000080000780c */ /* 0x000fe40003f44270 */
[----:B------:R-:W-:Y:S02]  /*8820*/  FSEL R12, R168, -INF , P0 ;  /* 0xff800000a80c7808 */ /* 0x000fe40000000000 */
[----:B-1----:R-:W-:Y:S02]  /*8830*/  FMNMX.FTZ R4, R7, R70, !PT ;  /* 0x0000004607047209 */ /* 0x002fe40007810000 */
[----:B------:R-:W-:Y:S02]  /*8840*/  ISETP.GT.AND P0, PT, R0, 0x9, PT ;  /* 0x000000090000780c */ /* 0x000fe40003f04270 */
[----:B------:R-:W-:Y:S02]  /*8850*/  FSEL R11, R166, -INF , P2 ;  /* 0xff800000a60b7808 */ /* 0x000fe40001000000 */
[----:B------:R-:W-:Y:S02]  /*8860*/  FMNMX.FTZ R4, R12, R4, !PT ;  /* 0x000000040c047209 */ /* 0x000fe40007810000 */
[C---:B------:R-:W-:Y:S02]  /*8870*/  ISETP.GT.AND P2, PT, R0.reuse, 0x10, PT ;  /* 0x000000100000780c */ /* 0x040fe40003f44270 */
[----:B------:R-:W-:Y:S02]  /*8880*/  FSEL R10, R167, -INF , P0 ;  /* 0xff800000a70a7808 */ /* 0x000fe40000000000 */
[----:B------:R-:W-:Y:S02]  /*8890*/  FMNMX.FTZ R4, R11, R4, !PT ;  /* 0x000000040b047209 */ /* 0x000fe40007810000 */
[----:B------:R-:W-:Y:S02]  /*88a0*/  ISETP.GT.AND P0, PT, R0, 0x11, PT ;  /* 0x000000110000780c */ /* 0x000fe40003f04270 */
        /* <DEDUP_REMOVED lines=20> */
[C---:B------:R-:W-:Y:S02]  /*89f0*/  ISETP.GT.AND P0, PT, R0.reuse, 0x29, PT ;  /* 0x000000290000780c */ /* 0x040fe40003f04270 */
        /* <DEDUP_REMOVED lines=83> */
[----:B------:R-:W-:Y:S02]  /*8f30*/  FSEL R225, R67, -INF , P0 ;  /* 0xff80000043e17808 */ /* 0x000fe40000000000 */
[----:B------:R-:W-:Y:S01]  /*8f40*/  FMNMX.FTZ R4, R227, R4, !PT ;  /* 0x00000004e3047209 */ /* 0x000fe20007810000 */
[----:B------:R-:W1:Y:S03]  /*8f50*/  SHFL.BFLY PT, R68, R0, 0x2, 0x1f ;  /* 0x0c401f0000447f89 */ /* 0x000e6600000e0000 */
[----:B------:R-:W-:Y:S05]  /*8f60*/  FMNMX.FTZ R4, R225, R4, !PT ;  /* 0x00000004e1047209 */ /* 0x000fea0007810000 */
[----:B------:R-:W2:Y:S01]  /*8f70*/  SHFL.BFLY PT, R2, R4, 0x2, 0x1f ;  /* 0x0c401f0004027f89 */ /* 0x000ea200000e0000 */
[----:B-1----:R-:W-:Y:S07]  /*8f80*/  FMNMX.FTZ R68, R68, R0, !PT ;  /* 0x0000000044447209 */ /* 0x002fee0007810000 */
[----:B------:R-:W1:Y:S01]  /*8f90*/  SHFL.BFLY PT, R3, R68, 0x1, 0x1f ;  /* 0x0c201f0044037f89 */ /* 0x000e6200000e0000 */
[----:B--2---:R-:W-:Y:S07]  /*8fa0*/  FMNMX.FTZ R4, R4, R2, !PT ;  /* 0x0000000204047209 */ /* 0x004fee0007810000 */
[----:B------:R2:W3:Y:S01]  /*8fb0*/  SHFL.BFLY PT, R0, R4, 0x1, 0x1f ;  /* 0x0c201f0004007f89 */ /* 0x0004e200000e0000 */
[----:B-1----:R-:W-:Y:S07]  /*8fc0*/  FMNMX.FTZ R68, R68, R3, !PT ;  /* 0x0000000344447209 */ /* 0x002fee0007810000 */
.L_x_529:
[C---:B------:R-:W-:Y:S01]  /*8fd0*/  FMUL.FTZ R148, R68.reuse, c[0x0][0x2d0] ;  /* 0x0000b40044947a20 */ /* 0x040fe20000410000 */
[----:B------:R-:W-:Y:S01]  /*8fe0*/  FSETP.NEU.FTZ.AND P0, PT, R68, -INF , PT ;  /* 0xff8000004400780b */ /* 0x000fe20003f1d000 */
[----:B------:R-:W-:Y:S01]  /*8ff0*/  WARPSYNC 0xffffffff ;  /* 0xffffffff00007948 */ /* 0x000fe20003800000 */
[----:B---3--:R-:W-:Y:S01]  /*9000*/  FMNMX.FTZ R3, R0, R4, !PT ;  /* 0x0000000400037209 */ /* 0x008fe20007810000 */
[----:B------:R-:W-:Y:S01]  /*9010*/  LDSM.16.MT88.4 R20, [R209] ;  /* 0x00000000d114783b */ /* 0x000fe20000004200 */
[----:B------:R-:W-:Y:S03]  /*9020*/  FSEL R148, R148, RZ, P0 ;  /* 0x000000ff94947208 */ /* 0x000fe60000000000 */
[----:B------:R-:W-:Y:S02]  /*9030*/  FMUL.FTZ R149, R3, c[0x0][0x2d0] ;  /* 0x0000b40003957a20 */ /* 0x000fe40000410000 */
[--C-:B------:R-:W-:Y:S02]  /*9040*/  FFMA.FTZ R2, R6, c[0x0][0x2d0], -R148.reuse ;  /* 0x0000b40006027a23 */ /* 0x100fe40000010894 */
[--C-:B------:R-:W-:Y:S01]  /*9050*/  FFMA.FTZ R5, R13, c[0x0][0x2d0], -R148.reuse ;  /* 0x0000b4000d057a23 */ /* 0x100fe20000010894 */
[----:B------:R-:W-:Y:S01]  /*9060*/  LDSM.16.MT88.4 R28, [R208] ;  /* 0x00000000d01c783b */ /* 0x000fe20000004200 */
[----:B------:R1:W-:Y:S01]  /*9070*/  MUFU.EX2 R246, R2 ;  /* 0x0000000200f67308 */ /* 0x0003e20000000800 */
[--C-:B------:R-:W-:Y:S06]  /*9080*/  FFMA.FTZ R32, R32, c[0x0][0x2d0], -R148.reuse ;  /* 0x0000b40020207a23 */ /* 0x100fec0000010894 */
[----:B------:R-:W-:Y:S03]  /*9090*/  LDSM.16.MT88.4 R36, [R213] ;  /* 0x00000000d524783b */ /* 0x000fe60000004200 */
[----:B------:R-:W-:Y:S05]  /*90a0*/  MUFU.EX2 R33, R5 ;  /* 0x0000000500217308 */ /* 0x000fea0000000800 */
[----:B------:R-:W-:Y:S05]  /*90b0*/  LDSM.16.MT88.4 R44, [R207+0x4000] ;  /* 0x00400000cf2c783b */ /* 0x000fea0000004200 */
[----:B------:R-:W-:Y:S03]  /*90c0*/  MUFU.EX2 R251, R32 ;  /* 0x0000002000fb7308 */ /* 0x000fe60000000800 */
[----:B------:R-:W-:Y:S01]  /*90d0*/  LDSM.16.MT88.4 R52, [R209+0x4000] ;  /* 0x00400000d134783b */ /* 0x000fe20000004200 */
[--C-:B-1----:R-:W-:Y:S06]  /*90e0*/  FFMA.FTZ R2, R8, c[0x0][0x2d0], -R148.reuse ;  /* 0x0000b40008027a23 */ /* 0x102fec0000010894 */
[----:B------:R1:W3:Y:S01]  /*90f0*/  MUFU.EX2 R43, R2 ;  /* 0x00000002002b7308 */ /* 0x0002e20000000800 */
[----:B------:R-:W-:Y:S01]  /*9100*/  LDSM.16.MT88.4 R60, [R208+0x4000] ;  /* 0x00400000d03c783b */ /* 0x000fe20000004200 */
[--C-:B-1----:R-:W-:Y:S08]  /*9110*/  FFMA.FTZ R2, R9, c[0x0][0x2d0], -R148.reuse ;  /* 0x0000b40009027a23 */ /* 0x102ff00000010894 */
[----:B------:R1:W4:Y:S02]  /*9120*/  MUFU.EX2 R35, R2 ;  /* 0x0000000200237308 */ /* 0x0003240000000800 */
[----:B-1----:R-:W-:Y:S02]  /*9130*/  FSEL R2, R68, RZ, P0 ;  /* 0x000000ff44027208 */ /* 0x002fe40000000000 */
[----:B------:R-:W-:Y:S02]  /*9140*/  FSETP.NEU.FTZ.AND P0, PT, R3, -INF , PT ;  /* 0xff8000000300780b */ /* 0x000fe40003f1d000 */
[----:B---3--:R-:W-:Y:S01]  /*9150*/  F2FP.BF16.PACK_AB R144, R43, R246 ;  /* 0x000000f62b90723e */ /* 0x008fe200000010ff */
[----:B------:R-:W-:Y:S01]  /*9160*/  FADD.FTZ R0, -R2, R69 ;  /* 0x0000004502007221 */ /* 0x000fe20000010100 */
[----:B------:R-:W-:Y:S01]  /*9170*/  FSEL R149, R149, RZ, P0 ;  /* 0x000000ff95957208 */ /* 0x000fe20000000000 */
[--C-:B------:R-:W-:Y:S01]  /*9180*/  FFMA.FTZ R69, R152, c[0x0][0x2d0], -R148.reuse ;  /* 0x0000b40098457a23 */ /* 0x100fe20000010894 */
[----:B----4-:R-:W-:Y:S01]  /*9190*/  F2FP.BF16.PACK_AB R146, R33, R35 ;  /* 0x000000232192723e */ /* 0x010fe200000010ff */
[----:B------:R-:W-:Y:S02]  /*91a0*/  FMUL.FTZ R0, R0, c[0x0][0x2d0] ;  /* 0x0000b40000007a20 */ /* 0x000fe40000410000 */
[--C-:B------:R-:W-:Y:S02]  /*91b0*/  FFMA.FTZ R48, R48, c[0x0][0x2d0], -R149.reuse ;  /* 0x0000b40030307a23 */ /* 0x100fe40000010895 */
[----:B------:R1:W3:Y:S01]  /*91c0*/  MUFU.EX2 R2, R0 ;  /* 0x0000000000027308 */ /* 0x0002e20000000800 */
[--C-:B--2---:R-:W-:Y:S09]  /*91d0*/  FFMA.FTZ R4, R10, c[0x0][0x2d0], -R149.reuse ;  /* 0x0000b4000a047a23 */ /* 0x104ff20000010895 */
[----:B------:R2:W-:Y:S10]  /*91e0*/  MUFU.EX2 R247, R48 ;  /* 0x0000003000f77308 */ /* 0x0005f40000000800 */
[----:B------:R4:W-:Y:S01]  /*91f0*/  MUFU.EX2 R42, R4 ;  /* 0x00000004002a7308 */ /* 0x0009e20000000800 */
[--C-:B-1----:R-:W-:Y:S02]  /*9200*/  FFMA.FTZ R0, R7, c[0x0][0x2d0], -R149.reuse ;  /* 0x0000b40007007a23 */ /* 0x102fe40000010895 */
[C---:B---3--:R-:W-:Y:S02]  /*9210*/  FMUL.FTZ R5, R2.reuse, R73 ;  /* 0x0000004902057220 */ /* 0x048fe40000410000 */
[C---:B------:R-:W-:Y:S05]  /*9220*/  FMUL.FTZ R8, R2.reuse, R76 ;  /* 0x0000004c02087220 */ /* 0x040fea0000410000 */
[----:B------:R1:W-:Y:S01]  /*9230*/  MUFU.EX2 R245, R0 ;  /* 0x0000000000f57308 */ /* 0x0003e20000000800 */
[C---:B------:R-:W-:Y:S02]  /*9240*/  FMUL.FTZ R9, R2.reuse, R77 ;  /* 0x0000004d02097220 */ /* 0x040fe40000410000 */
[C---:B------:R-:W-:Y:S02]  /*9250*/  FMUL.FTZ R16, R2.reuse, R84 ;  /* 0x0000005402107220 */ /* 0x040fe40000410000 */
[C---:B--2---:R-:W-:Y:S02]  /*9260*/  FMUL.FTZ R48, R2.reuse, R116 ;  /* 0x0000007402307220 */ /* 0x044fe40000410000 */
[C---:B------:R-:W-:Y:S02]  /*9270*/  FMUL.FTZ R17, R2.reuse, R85 ;  /* 0x0000005502117220 */ /* 0x040fe40000410000 */
[C---:B------:R-:W-:Y:S01]  /*9280*/  FMUL.FTZ R24, R2.reuse, R92 ;  /* 0x0000005c02187220 */ /* 0x040fe20000410000 */
[----:B------:R2:W-:Y:S01]  /*9290*/  MUFU.EX2 R116, R69 ;  /* 0x0000004500747308 */ /* 0x0005e20000000800 */
[C---:B------:R-:W-:Y:S02]  /*92a0*/  FMUL.FTZ R25, R2.reuse, R93 ;  /* 0x0000005d02197220 */ /* 0x040fe40000410000 */
[C---:B------:R-:W-:Y:S02]  /*92b0*/  FMUL.FTZ R32, R2.reuse, R100 ;  /* 0x0000006402207220 */ /* 0x040fe40000410000 */
[----:B----4-:R-:W-:Y:S02]  /*92c0*/  FMUL.FTZ R4, R2, R72 ;  /* 0x0000004802047220 */ /* 0x010fe40000410000 */
[--C-:B------:R-:W-:Y:S02]  /*92d0*/  FFMA.FTZ R100, R236, c[0x0][0x2d0], -R148.reuse ;  /* 0x0000b400ec647a23 */ /* 0x100fe40000010894 */
[----:B------:R-:W-:Y:S02]  /*92e0*/  FMUL.FTZ R65, R2, R133 ;  /* 0x0000008502417220 */ /* 0x000fe40000410000 */
[--C-:B-1----:R-:W-:Y:S02]  /*92f0*/  FFMA.FTZ R0, R12, c[0x0][0x2d0], -R149.reuse ;  /* 0x0000b4000c007a23 */ /* 0x102fe40000010895 */
[----:B------:R-:W1:Y:S02]  /*9300*/  LDSM.16.MT88.4 R12, [R207] ;  /* 0x00000000cf0c783b */ /* 0x000e640000004200 */
[----:B------:R3:W4:Y:S01]  /*9310*/  MUFU.EX2 R252, R0 ;  /* 0x0000000000fc7308 */ /* 0x0007220000000800 */
[--C-:B--2---:R-:W-:Y:S09]  /*9320*/  FFMA.FTZ R69, R154, c[0x0][0x2d0], -R148.reuse ;  /* 0x0000b4009a457a23 */ /* 0x104ff20000010894 */
[----:B------:R2:W-:Y:S01]  /*9330*/  MUFU.EX2 R244, R69 ;  /* 0x0000004500f47308 */ /* 0x0005e20000000800 */
[--C-:B---3--:R-:W-:Y:S01]  /*9340*/  FFMA.FTZ R0, R11, c[0x0][0x2d0], -R149.reuse ;  /* 0x0000b4000b007a23 */ /* 0x108fe20000010895 */
[----:B----4-:R-:W-:Y:S08]  /*9350*/  F2FP.BF16.PACK_AB R145, R252, R245 ;  /* 0x000000f5fc91723e */ /* 0x010ff000000010ff */
[----:B------:R3:W4:Y:S01]  /*9360*/  MUFU.EX2 R34, R0 ;  /* 0x0000000000227308 */ /* 0x0007220000000800 */
[----:B--2---:R-:W-:Y:S09]  /*9370*/  FFMA.FTZ R69, R156, c[0x0][0x2d0], -R148 ;  /* 0x0000b4009c457a23 */ /* 0x004ff20000010894 */
[----:B------:R2:W-:Y:S01]  /*9380*/  MUFU.EX2 R243, R69 ;  /* 0x0000004500f37308 */ /* 0x0005e20000000800 */
[----:B---3--:R-:W-:Y:S02]  /*9390*/  FSEL R0, R3, RZ, P0 ;  /* 0x000000ff03007208 */ /* 0x008fe40000000000 */
[----:B----4-:R-:W-:Y:S03]  /*93a0*/  F2FP.BF16.PACK_AB R147, R42, R34 ;  /* 0x000000222a93723e */ /* 0x010fe600000010ff */
[----:B------:R-:W-:Y:S02]  /*93b0*/  FADD.FTZ R0, -R0, R70 ;  /* 0x0000004600007221 */ /* 0x000fe40000010100 */
[--C-:B------:R-:W-:Y:S02]  /*93c0*/  FFMA.FTZ R70, R237, c[0x0][0x2d0], -R148.reuse ;  /* 0x0000b400ed467a23 */ /* 0x100fe40000010894 */
[----:B------:R-:W-:Y:S02]  /*93d0*/  FMUL.FTZ R0, R0, c[0x0][0x2d0] ;  /* 0x0000b40000007a20 */ /* 0x000fe40000410000 */
[--C-:B--2---:R-:W-:Y:S04]  /*93e0*/  FFMA.FTZ R69, R157, c[0x0][0x2d0], -R148.reuse ;  /* 0x0000b4009d457a23 */ /* 0x104fe80000010894 */
[----:B------:R-:W2:Y:S10]  /*93f0*/  MUFU.EX2 R0, R0 ;  /* 0x0000000000007308 */ /* 0x000eb40000000800 */
[----:B------:R3:W-:Y:S01]  /*9400*/  MUFU.EX2 R242, R69 ;  /* 0x0000004500f27308 */ /* 0x0007e20000000800 */
[C---:B--2---:R-:W-:Y:S02]  /*9410*/  FMUL.FTZ R6, R0.reuse, R74 ;  /* 0x0000004a00067220 */ /* 0x044fe40000410000 */
[C---:B------:R-:W-:Y:S02]  /*9420*/  FMUL.FTZ R7, R0.reuse, R75 ;  /* 0x0000004b00077220 */ /* 0x040fe40000410000 */
[----:B------:R-:W2:Y:S01]  /*9430*/  LDSM.16.MT88.4 R72, [R210+0x4000] ;  /* 0x00400000d248783b */ /* 0x000ea20000004200 */
[C---:B------:R-:W-:Y:S02]  /*9440*/  FMUL.FTZ R10, R0.reuse, R78 ;  /* 0x0000004e000a7220 */ /* 0x040fe40000410000 */
[C---:B------:R-:W-:Y:S02]  /*9450*/  FMUL.FTZ R11, R0.reuse, R79 ;  /* 0x0000004f000b7220 */ /* 0x040fe40000410000 */
[C---:B-1----:R-:W-:Y:S03]  /*9460*/  HMMA.16816.F32.BF16 R4, R144.reuse, R12, R4 ;  /* 0x0000000c9004723c */ /* 0x042fe60000041804 */
[----:B------:R-:W1:Y:S02]  /*9470*/  LDSM.16.MT88.4 R76, [R207+0x800] ;  /* 0x00080000cf4c783b */ /* 0x000e640000004200 */
        /* <DEDUP_REMOVED lines=10> */
[----:B------:R-:W4:Y:S01]  /*9520*/  LDSM.16.MT88.4 R80, [R209+0x800] ;  /* 0x00080000d150783b */ /* 0x000f220000004200 */
        /* <DEDUP_REMOVED lines=8> */
[--C-:B---3--:R-:W-:Y:S02]  /*95b0*/  FFMA.FTZ R69, R150, c[0x0][0x2d0], -R149.reuse ;  /* 0x0000b40096457a23 */ /* 0x108fe40000010895 */
[C---:B------:R-:W-:Y:S02]  /*95c0*/  FMUL.FTZ R22, R0.reuse, R90 ;  /* 0x0000005a00167220 */ /* 0x040fe40000410000 */
[----:B------:R3:W-:Y:S02]  /*95d0*/  MUFU.EX2 R240, R69 ;  /* 0x0000004500f07308 */ /* 0x0007e40000000800 */
[C---:B------:R-:W-:Y:S02]  /*95e0*/  FMUL.FTZ R23, R0.reuse, R91 ;  /* 0x0000005b00177220 */ /* 0x040fe40000410000 */
[----:B------:R-:W5:Y:S01]  /*95f0*/  LDSM.16.MT88.4 R88, [R210+0x800] ;  /* 0x00080000d258783b */ /* 0x000f620000004200 */
[C---:B------:R-:W-:Y:S02]  /*9600*/  FMUL.FTZ R51, R0.reuse, R119 ;  /* 0x0000007700337220 */ /* 0x040fe40000410000 */
[C---:B------:R-:W-:Y:S02]  /*9610*/  FMUL.FTZ R66, R0.reuse, R134 ;  /* 0x0000008600427220 */ /* 0x040fe40000410000 */
[C---:B------:R-:W-:Y:S03]  /*9620*/  HMMA.16816.F32.BF16 R20, R144.reuse, R28, R20 ;  /* 0x0000001c9014723c */ /* 0x040fe60000041814 */
[----:B------:R-:W-:Y:S04]  /*9630*/  FMUL.FTZ R67, R0, R135 ;  /* 0x0000008700437220 */ /* 0x000fe80000410000 */
[C---:B------:R-:W-:Y:S01]  /*9640*/  FMUL.FTZ R28, R2.reuse, R96 ;  /* 0x00000060021c7220 */ /* 0x040fe20000410000 */
[C---:B------:R-:W-:Y:S04]  /*9650*/  HMMA.16816.F32.BF16 R24, R144.reuse, R30, R24 ;  /* 0x0000001e9018723c */ /* 0x040fe80000041818 */
[----:B------:R-:W-:Y:S01]  /*9660*/  FMUL.FTZ R29, R2, R97 ;  /* 0x00000061021d7220 */ /* 0x000fe20000410000 */
[----:B------:R-:W-:Y:S01]  /*9670*/  MOV R97, R35 ;  /* 0x0000002300617202 */ /* 0x000fe20000000f00 */
[C---:B------:R-:W-:Y:S01]  /*9680*/  FMUL.FTZ R35, R0.reuse, R103 ;  /* 0x0000006700237220 */ /* 0x040fe20000410000 */
[----:B------:R-:W-:Y:S01]  /*9690*/  MOV R96, R43 ;  /* 0x0000002b00607202 */ /* 0x000fe20000000f00 */
[C---:B------:R-:W-:Y:S01]  /*96a0*/  FMUL.FTZ R30, R0.reuse, R98 ;  /* 0x00000062001e7220 */ /* 0x040fe20000410000 */
[----:B------:R-:W-:Y:S03]  /*96b0*/  MOV R98, R34 ;  /* 0x0000002200627202 */ /* 0x000fe60000000f00 */
[----:B------:R-:W-:Y:S01]  /*96c0*/  FMUL.FTZ R31, R0, R99 ;  /* 0x00000063001f7220 */ /* 0x000fe20000410000 */
[----:B------:R-:W-:Y:S01]  /*96d0*/  MOV R99, R33 ;  /* 0x0000002100637202 */ /* 0x000fe20000000f00 */
[--C-:B------:R-:W-:Y:S02]  /*96e0*/  FFMA.FTZ R103, R227, c[0x0][0x2d0], -R149.reuse ;  /* 0x0000b400e3677a23 */ /* 0x100fe40000010895 */
[----:B------:R-:W-:Y:S02]  /*96f0*/  FMUL.FTZ R33, R2, R101 ;  /* 0x0000006502217220 */ /* 0x000fe40000410000 */
[--C-:B------:R-:W-:Y:S01]  /*9700*/  FFMA.FTZ R101, R230, c[0x0][0x2d0], -R149.reuse ;  /* 0x0000b400e6657a23 */ /* 0x100fe20000010895 */
[C---:B------:R-:W-:Y:S03]  /*9710*/  HMMA.16816.F32.BF16 R28, R144.reuse, R36, R28 ;  /* 0x00000024901c723c */ /* 0x040fe6000004181c */
[----:B------:R-:W-:Y:S02]  /*9720*/  FMUL.FTZ R34, R0, R102 ;  /* 0x0000006600227220 */ /* 0x000fe40000410000 */
[--C-:B------:R-:W-:Y:S02]  /*9730*/  FFMA.FTZ R102, R229, c[0x0][0x2d0], -R149.reuse ;  /* 0x0000b400e5667a23 */ /* 0x100fe40000010895 */
[--C-:B------:R-:W-:Y:S02]  /*9740*/  FFMA.FTZ R36, R40, c[0x0][0x2d0], -R148.reuse ;  /* 0x0000b40028247a23 */ /* 0x100fe40000010894 */
[--C-:B---3--:R-:W-:Y:S01]  /*9750*/  FFMA.FTZ R69, R151, c[0x0][0x2d0], -R149.reuse ;  /* 0x0000b40097457a23 */ /* 0x108fe20000010895 */
[C---:B------:R-:W-:Y:S01]  /*9760*/  HMMA.16816.F32.BF16 R32, R144.reuse, R38, R32 ;  /* 0x000000269020723c */ /* 0x040fe20000041820 */
[----:B------:R3:W-:Y:S02]  /*9770*/  MUFU.EX2 R250, R36 ;  /* 0x0000002400fa7308 */ /* 0x0007e40000000800 */
[--C-:B------:R-:W-:Y:S02]  /*9780*/  FFMA.FTZ R40, R41, c[0x0][0x2d0], -R148.reuse ;  /* 0x0000b40029287a23 */ /* 0x100fe40000010894 */
[----:B------:R-:W-:Y:S02]  /*9790*/  FMUL.FTZ R37, R2, R105 ;  /* 0x0000006902257220 */ /* 0x000fe40000410000 */
[C---:B------:R-:W-:Y:S02]  /*97a0*/  FMUL.FTZ R38, R0.reuse, R106 ;  /* 0x0000006a00267220 */ /* 0x040fe40000410000 */
[----:B------:R-:W-:Y:S02]  /*97b0*/  FMUL.FTZ R39, R0, R107 ;  /* 0x0000006b00277220 */ /* 0x000fe40000410000 */
[----:B------:R1:W-:Y:S01]  /*97c0*/  MUFU.EX2 R127, R69 ;  /* 0x00000045007f7308 */ /* 0x0003e20000000800 */
[----:B------:R-:W-:Y:S02]  /*97d0*/  FMUL.FTZ R41, R2, R109 ;  /* 0x0000006d02297220 */ /* 0x000fe40000410000 */
[----:B------:R-:W-:Y:S01]  /*97e0*/  FMUL.FTZ R43, R0, R111 ;  /* 0x0000006f002b7220 */ /* 0x000fe20000410000 */
[----:B------:R-:W-:Y:S06]  /*97f0*/  MOV R111, R97 ;  /* 0x00000061006f7202 */ /* 0x000fec0000000f00 */
[----:B------:R2:W-:Y:S01]  /*9800*/  MUFU.EX2 R249, R40 ;  /* 0x0000002800f97308 */ /* 0x0005e20000000800 */
[C---:B---3--:R-:W-:Y:S02]  /*9810*/  FMUL.FTZ R36, R2.reuse, R104 ;  /* 0x0000006802247220 */ /* 0x048fe40000410000 */
[----:B------:R-:W3:Y:S04]  /*9820*/  LDL.LU R104, [R1+0x8] ;  /* 0x0000080001687983 */ /* 0x000ee80000300800 */
[----:B------:R-:W3:Y:S01]  /*9830*/  LDL.LU R109, [R1+0xc] ;  /* 0x00000c00016d7983 */ /* 0x000ee20000300800 */
[C---:B------:R-:W-:Y:S03]  /*9840*/  HMMA.16816.F32.BF16 R36, R144.reuse, R44, R36 ;  /* 0x0000002c9024723c */ /* 0x040fe60000041824 */
[--C-:B-1----:R-:W-:Y:S04]  /*9850*/  FFMA.FTZ R69, R153, c[0x0][0x2d0], -R149.reuse ;  /* 0x0000b40099457a23 */ /* 0x102fe80000010895 */
[--C-:B------:R-:W-:Y:S01]  /*9860*/  FFMA.FTZ R44, R49, c[0x0][0x2d0], -R148.reuse ;  /* 0x0000b400312c7a23 */ /* 0x100fe20000010894 */
[----:B------:R1:W-:Y:S01]  /*9870*/  MUFU.EX2 R126, R69 ;  /* 0x00000045007e7308 */ /* 0x0003e20000000800 */
[C---:B------:R-:W-:Y:S03]  /*9880*/  FMUL.FTZ R45, R2.reuse, R113 ;  /* 0x00000071022d7220 */ /* 0x040fe60000410000 */
[C---:B------:R-:W-:Y:S02]  /*9890*/  FMUL.FTZ R49, R2.reuse, R117 ;  /* 0x0000007502317220 */ /* 0x040fe40000410000 */
[----:B--2---:R-:W-:Y:S01]  /*98a0*/  FMUL.FTZ R40, R2, R108 ;  /* 0x0000006c02287220 */ /* 0x004fe20000410000 */
[----:B------:R-:W-:Y:S01]  /*98b0*/  MOV R108, R42 ;  /* 0x0000002a006c7202 */ /* 0x000fe20000000f00 */
[C---:B------:R-:W-:Y:S01]  /*98c0*/  FMUL.FTZ R42, R0.reuse, R110 ;  /* 0x0000006e002a7220 */ /* 0x040fe20000410000 */
[----:B------:R-:W-:Y:S01]  /*98d0*/  MOV R110, R98 ;  /* 0x00000062006e7202 */ /* 0x000fe20000000f00 */
[----:B------:R2:W-:Y:S05]  /*98e0*/  MUFU.EX2 R248, R44 ;  /* 0x0000002c00f87308 */ /* 0x0005ea0000000800 */
[C---:B------:R-:W-:Y:S07]  /*98f0*/  HMMA.16816.F32.BF16 R40, R144.reuse, R46, R40 ;  /* 0x0000002e9028723c */ /* 0x040fee0000041828 */
[C---:B------:R-:W-:Y:S02]  /*9900*/  FMUL.FTZ R46, R0.reuse, R114 ;  /* 0x00000072002e7220 */ /* 0x040fe40000410000 */
[----:B------:R-:W-:Y:S03]  /*9910*/  FMUL.FTZ R47, R0, R115 ;  /* 0x00000073002f7220 */ /* 0x000fe60000410000 */
[--C-:B-1----:R-:W-:Y:S02]  /*9920*/  FFMA.FTZ R69, R155, c[0x0][0x2d0], -R149.reuse ;  /* 0x0000b4009b457a23 */ /* 0x102fe40000010895 */
[----:B--2---:R-:W-:Y:S07]  /*9930*/  FMUL.FTZ R44, R2, R112 ;  /* 0x00000070022c7220 */ /* 0x004fee0000410000 */
[C---:B------:R-:W-:Y:S07]  /*9940*/  HMMA.16816.F32.BF16 R44, R144.reuse, R52, R44 ;  /* 0x00000034902c723c */ /* 0x040fee000004182c */
[--C-:B------:R-:W-:Y:S01]  /*9950*/  FFMA.FTZ R52, R56, c[0x0][0x2d0], -R149.reuse ;  /* 0x0000b40038347a23 */ /* 0x100fe20000010895 */
[C---:B------:R-:W-:Y:S03]  /*9960*/  HMMA.16816.F32.BF16 R48, R144.reuse, R54, R48 ;  /* 0x000000369030723c */ /* 0x040fe60000041830 */
[----:B------:R1:W2:Y:S01]  /*9970*/  MUFU.EX2 R119, R52 ;  /* 0x0000003400777308 */ /* 0x0002a20000000800 */
[--C-:B------:R-:W-:Y:S02]  /*9980*/  FFMA.FTZ R56, R57, c[0x0][0x2d0], -R149.reuse ;  /* 0x0000b40039387a23 */ /* 0x100fe40000010895 */
[C---:B------:R-:W-:Y:S02]  /*9990*/  FMUL.FTZ R57, R2.reuse, R125 ;  /* 0x0000007d02397220 */ /* 0x040fe40000410000 */
[----:B------:R-:W-:Y:S04]  /*99a0*/  FMUL.FTZ R53, R2, R121 ;  /* 0x0000007902357220 */ /* 0x000fe80000410000 */
[C---:B------:R-:W-:Y:S01]  /*99b0*/  FMUL.FTZ R54, R0.reuse, R122 ;  /* 0x0000007a00367220 */ /* 0x040fe20000410000 */
[----:B------:R2:W-:Y:S01]  /*99c0*/  MUFU.EX2 R125, R69 ;  /* 0x00000045007d7308 */ /* 0x0005e20000000800 */
[----:B------:R-:W-:Y:S09]  /*99d0*/  FMUL.FTZ R55, R0, R123 ;  /* 0x0000007b00377220 */ /* 0x000ff20000410000 */
[----:B------:R4:W-:Y:S01]  /*99e0*/  MUFU.EX2 R118, R56 ;  /* 0x0000003800767308 */ /* 0x0009e20000000800 */
[----:B-1----:R-:W-:Y:S07]  /*99f0*/  FMUL.FTZ R52, R2, R120 ;  /* 0x0000007802347220 */ /* 0x002fee0000410000 */
[C---:B------:R-:W-:Y:S03]  /*9a00*/  HMMA.16816.F32.BF16 R52, R144.reuse, R60, R52 ;  /* 0x0000003c9034723c */ /* 0x040fe60000041834 */
[--C-:B--2---:R-:W-:Y:S04]  /*9a10*/  FFMA.FTZ R69, R162, c[0x0][0x2d0], -R148.reuse ;  /* 0x0000b400a2457a23 */ /* 0x104fe80000010894 */
[--C-:B------:R-:W-:Y:S02]  /*9a20*/  FFMA.FTZ R60, R64, c[0x0][0x2d0], -R149.reuse ;  /* 0x0000b400403c7a23 */ /* 0x100fe40000010895 */
[C---:B------:R-:W-:Y:S02]  /*9a30*/  FMUL.FTZ R61, R2.reuse, R129 ;  /* 0x00000081023d7220 */ /* 0x040fe40000410000 */
[----:B------:R1:W2:Y:S01]  /*9a40*/  MUFU.EX2 R117, R60 ;  /* 0x0000003c00757308 */ /* 0x0002a20000000800 */
[C---:B------:R-:W-:Y:S01]  /*9a50*/  FMUL.FTZ R64, R2.reuse, R132 ;  /* 0x0000008402407220 */ /* 0x040fe20000410000 */
[----:B------:R-:W-:Y:S01]  /*9a60*/  MOV R132, R96 ;  /* 0x0000006000847202 */ /* 0x000fe20000000f00 */
[----:B----4-:R-:W-:Y:S07]  /*9a70*/  FMUL.FTZ R56, R2, R124 ;  /* 0x0000007c02387220 */ /* 0x010fee0000410000 */
[C---:B------:R-:W-:Y:S01]  /*9a80*/  HMMA.16816.F32.BF16 R56, R144.reuse, R62, R56 ;  /* 0x0000003e9038723c */ /* 0x040fe20000041838 */
[----:B------:R4:W-:Y:S06]  /*9a90*/  MUFU.EX2 R124, R69 ;  /* 0x00000045007c7308 */ /* 0x0009ec0000000800 */
[C---:B------:R-:W-:Y:S02]  /*9aa0*/  FMUL.FTZ R62, R0.reuse, R130 ;  /* 0x00000082003e7220 */ /* 0x040fe40000410000 */
[----:B------:R-:W-:Y:S03]  /*9ab0*/  FMUL.FTZ R63, R0, R131 ;  /* 0x00000083003f7220 */ /* 0x000fe60000410000 */
[----:B-1----:R-:W-:Y:S07]  /*9ac0*/  FMUL.FTZ R60, R2, R128 ;  /* 0x00000080023c7220 */ /* 0x002fee0000410000 */
[C---:B------:R-:W-:Y:S03]  /*9ad0*/  HMMA.16816.F32.BF16 R60, R144.reuse, R72, R60 ;  /* 0x00000048903c723c */ /* 0x040fe6000004183c */
[--C-:B----4-:R-:W-:Y:S04]  /*9ae0*/  FFMA.FTZ R69, R163, c[0x0][0x2d0], -R148.reuse ;  /* 0x0000b400a3457a23 */ /* 0x110fe80000010894 */
[----:B------:R-:W-:Y:S01]  /*9af0*/  F2FP.BF16.PACK_AB R73, R119, R247 ;  /* 0x000000f77749723e */ /* 0x000fe200000010ff */
[----:B------:R-:W-:Y:S01]  /*9b00*/  HMMA.16816.F32.BF16 R64, R144, R74, R64 ;  /* 0x0000004a9040723c */ /* 0x000fe20000041840 */
[----:B------:R1:W-:Y:S03]  /*9b10*/  MUFU.EX2 R239, R69 ;  /* 0x0000004500ef7308 */ /* 0x0003e60000000800 */
[----:B------:R-:W-:Y:S03]  /*9b20*/  F2FP.BF16.PACK_AB R72, R250, R251 ;  /* 0x000000fbfa48723e */ /* 0x000fe600000010ff */
[----:B--2---:R-:W-:Y:S02]  /*9b30*/  F2FP.BF16.PACK_AB R75, R117, R118 ;  /* 0x00000076754b723e */ /* 0x004fe400000010ff */
[----:B------:R-:W-:Y:S02]  /*9b40*/  F2FP.BF16.PACK_AB R74, R248, R249 ;  /* 0x000000f9f84a723e */ /* 0x000fe400000010ff */
[----:B------:R-:W-:Y:S05]  /*9b50*/  MUFU.EX2 R145, R100 ;  /* 0x0000006400917308 */ /* 0x000fea0000000800 */
[C---:B------:R-:W-:Y:S05]  /*9b60*/  HMMA.16816.F32.BF16 R4, R72.reuse, R76, R4 ;  /* 0x0000004c4804723c */ /* 0x040fea0000041804 */
[----:B------:R-:W-:Y:S03]  /*9b70*/  MUFU.EX2 R144, R101 ;  /* 0x0000006500907308 */ /* 0x000fe60000000800 */
[C---:B------:R-:W-:Y:S01]  /*9b80*/  HMMA.16816.F32.BF16 R8, R72.reuse, R78, R8 ;  /* 0x0000004e4808723c */ /* 0x040fe20000041808 */
[----:B------:R-:W2:Y:S03]  /*9b90*/  LDSM.16.MT88.4 R76, [R207+0x4800] ;  /* 0x00480000cf4c783b */ /* 0x000ea60000004200 */
[--C-:B-1----:R-:W-:Y:S03]  /*9ba0*/  FFMA.FTZ R69, R164, c[0x0][0x2d0], -R148.reuse ;  /* 0x0000b400a4457a23 */ /* 0x102fe60000010894 */
[----:B------:R-:W-:Y:S01]  /*9bb0*/  MUFU.EX2 R146, R70 ;  /* 0x0000004600927308 */ /* 0x000fe20000000800 */
[C---:B------:R-:W-:Y:S08]  /*9bc0*/  HMMA.16816.F32.BF16 R12, R72.reuse, R80, R12 ;  /* 0x00000050480c723c */ /* 0x040ff0000004180c */
[C---:B------:R-:W-:Y:S01]  /*9bd0*/  HMMA.16816.F32.BF16 R16, R72.reuse, R82, R16 ;  /* 0x000000524810723c */ /* 0x040fe20000041810 */
[----:B------:R1:W-:Y:S01]  /*9be0*/  MUFU.EX2 R107, R69 ;  /* 0x00000045006b7308 */ /* 0x0003e20000000800 */
[----:B------:R-:W4:Y:S06]  /*9bf0*/  LDSM.16.MT88.4 R80, [R209+0x4800] ;  /* 0x00480000d150783b */ /* 0x000f2c0000004200 */
[C---:B------:R-:W-:Y:S03]  /*9c00*/  HMMA.16816.F32.BF16 R20, R72.reuse, R84, R20 ;  /* 0x000000544814723c */ /* 0x040fe60000041814 */
[----:B------:R-:W2:Y:S05]  /*9c10*/  MUFU.EX2 R70, R102 ;  /* 0x0000006600467308 */ /* 0x000eaa0000000800 */
[C---:B------:R-:W-:Y:S01]  /*9c20*/  HMMA.16816.F32.BF16 R24, R72.reuse, R86, R24 ;  /* 0x000000564818723c */ /* 0x040fe20000041818 */
[----:B------:R-:W4:Y:S07]  /*9c30*/  LDSM.16.MT88.4 R84, [R208+0x4800] ;  /* 0x00480000d054783b */ /* 0x000f2e0000004200 */
[C---:B-----5:R-:W-:Y:S04]  /*9c40*/  HMMA.16816.F32.BF16 R28, R72.reuse, R88, R28 ;  /* 0x00000058481c723c */ /* 0x060fe8000004181c */
[----:B-1----:R-:W-:Y:S02]  /*9c50*/  FFMA.FTZ R69, R165, c[0x0][0x2d0], -R148 ;  /* 0x0000b400a5457a23 */ /* 0x002fe40000010894 */
[----:B------:R-:W5:Y:S02]  /*9c60*/  LDL R165, [R1+0x4] ;  /* 0x0000040001a57983 */ /* 0x000f640000100800 */
[C---:B------:R-:W-:Y:S01]  /*9c70*/  HMMA.16816.F32.BF16 R32, R72.reuse, R90, R32 ;  /* 0x0000005a4820723c */ /* 0x040fe20000041820 */
[----:B------:R1:W-:Y:S01]  /*9c80*/  MUFU.EX2 R164, R69 ;  /* 0x0000004500a47308 */ /* 0x0003e20000000800 */
[----:B------:R-:W1:Y:S02]  /*9c90*/  LDSM.16.MT88.4 R88, [R210+0x4800] ;  /* 0x00480000d258783b */ /* 0x000e640000004200 */
[----:B--2---:R-:W-:Y:S04]  /*9ca0*/  F2FP.BF16.PACK_AB R133, R70, R144 ;  /* 0x000000904685723e */ /* 0x004fe800000010ff */
[C---:B------:R-:W-:Y:S08]  /*9cb0*/  HMMA.16816.F32.BF16 R36, R72.reuse, R76, R36 ;  /* 0x0000004c4824723c */ /* 0x040ff00000041824 */
[C---:B------:R-:W-:Y:S01]  /*9cc0*/  HMMA.16816.F32.BF16 R40, R72.reuse, R78, R40 ;  /* 0x0000004e4828723c */ /* 0x040fe20000041828 */
[----:B------:R-:W2:Y:S07]  /*9cd0*/  LDSM.16.MT88.4 R76, [R207+0x1000] ;  /* 0x00100000cf4c783b */ /* 0x000eae0000004200 */
[C---:B----4-:R-:W-:Y:S04]  /*9ce0*/  HMMA.16816.F32.BF16 R44, R72.reuse, R80, R44 ;  /* 0x00000050482c723c */ /* 0x050fe8000004182c */
[--C-:B-1----:R-:W-:Y:S04]  /*9cf0*/  FFMA.FTZ R69, R158, c[0x0][0x2d0], -R149.reuse ;  /* 0x0000b4009e457a23 */ /* 0x102fe80000010895 */
[C---:B------:R-:W-:Y:S01]  /*9d00*/  HMMA.16816.F32.BF16 R48, R72.reuse, R82, R48 ;  /* 0x000000524830723c */ /* 0x040fe20000041830 */
[----:B------:R1:W4:Y:S01]  /*9d10*/  MUFU.EX2 R106, R69 ;  /* 0x00000045006a7308 */ /* 0x0003220000000800 */
[----:B------:R-:W2:Y:S06]  /*9d20*/  LDSM.16.MT88.4 R80, [R208+0x1000] ;  /* 0x00100000d050783b */ /* 0x000eac0000004200 */
[C---:B------:R-:W-:Y:S08]  /*9d30*/  HMMA.16816.F32.BF16 R52, R72.reuse, R84, R52 ;  /* 0x000000544834723c */ /* 0x040ff00000041834 */
[C---:B------:R-:W-:Y:S01]  /*9d40*/  HMMA.16816.F32.BF16 R56, R72.reuse, R86, R56 ;  /* 0x000000564838723c */ /* 0x040fe20000041838 */
[----:B------:R-:W4:Y:S07]  /*9d50*/  LDSM.16.MT88.4 R84, [R210+0x1000] ;  /* 0x00100000d254783b */ /* 0x000f2e0000004200 */
[C---:B------:R-:W-:Y:S04]  /*9d60*/  HMMA.16816.F32.BF16 R60, R72.reuse, R88, R60 ;  /* 0x00000058483c723c */ /* 0x040fe8000004183c */
[----:B-1----:R-:W-:Y:S04]  /*9d70*/  FFMA.FTZ R69, R159, c[0x0][0x2d0], -R149 ;  /* 0x0000b4009f457a23 */ /* 0x002fe80000010895 */
[----:B------:R-:W-:Y:S01]  /*9d80*/  HMMA.16816.F32.BF16 R64, R72, R90, R64 ;  /* 0x0000005a4840723c */ /* 0x000fe20000041840 */
[----:B------:R1:W1:Y:S01]  /*9d90*/  MUFU.EX2 R105, R69 ;  /* 0x0000004500697308 */ /* 0x0002620000000800 */
[----:B------:R-:W-:Y:S05]  /*9da0*/  LDSM.16.MT88.4 R88, [R209+0x5000] ;  /* 0x00500000d158783b */ /* 0x000fea0000004200 */
[----:B------:R-:W-:Y:S02]  /*9db0*/  F2FP.BF16.PACK_AB R72, R244, R116 ;  /* 0x00000074f448723e */ /* 0x000fe400000010ff */
[----:B------:R-:W-:Y:S03]  /*9dc0*/  F2FP.BF16.PACK_AB R73, R127, R240 ;  /* 0x000000f07f49723e */ /* 0x000fe600000010ff */
[----:B------:R-:W-:Y:S02]  /*9dd0*/  F2FP.BF16.PACK_AB R75, R125, R126 ;  /* 0x0000007e7d4b723e */ /* 0x000fe400000010ff */
[----:B------:R-:W-:Y:S01]  /*9de0*/  F2FP.BF16.PACK_AB R74, R242, R243 ;  /* 0x000000f3f24a723e */ /* 0x000fe200000010ff */
[----:B---3--:R-:W-:Y:S06]  /*9df0*/  FFMA.FTZ R104, R2, R104, R246 ;  /* 0x0000006802687223 */ /* 0x008fec00000100f6 */
[C---:B--2---:R-:W-:Y:S03]  /*9e00*/  HMMA.16816.F32.BF16 R4, R72.reuse, R76, R4 ;  /* 0x0000004c4804723c */ /* 0x044fe60000041804 */
[----:B------:R-:W-:Y:S01]  /*9e10*/  FFMA.FTZ R2, R0, R109, R245 ;  /* 0x0000006d00027223 */ /* 0x000fe200000100f5 */
[----:B------:R-:W-:Y:S01]  /*9e20*/  MOV R109, R99 ;  /* 0x00000063006d7202 */ /* 0x000fe20000000f00 */
[--C-:B-1----:R-:W-:Y:S01]  /*9e30*/  FFMA.FTZ R69, R160, c[0x0][0x2d0], -R149.reuse ;  /* 0x0000b400a0457a23 */ /* 0x102fe20000010895 */
[----:B------:R-:W-:Y:S01]  /*9e40*/  LDSM.16.MT88.4 R96, [R209+0x7000] ;  /* 0x00700000d160783b */ /* 0x000fe20000004200 */
[----:B------:R-:W-:Y:S01]  /*9e50*/  FADD.FTZ R0, R132, R104 ;  /* 0x0000006884007221 */ /* 0x000fe20000010000 */
[C---:B------:R-:W-:Y:S01]  /*9e60*/  HMMA.16816.F32.BF16 R8, R72.reuse, R78, R8 ;  /* 0x0000004e4808723c */ /* 0x040fe20000041808 */
[----:B------:R1:W2:Y:S03]  /*9e70*/  MUFU.EX2 R163, R69 ;  /* 0x0000004500a37308 */ /* 0x0002a60000000800 */
[----:B------:R-:W-:Y:S02]  /*9e80*/  FADD.FTZ R0, R111, R0 ;  /* 0x000000006f007221 */ /* 0x000fe40000010000 */
[----:B------:R-:W3:Y:S01]  /*9e90*/  LDSM.16.MT88.4 R76, [R207+0x5000] ;  /* 0x00500000cf4c783b */ /* 0x000ee20000004200 */
[----:B------:R-:W-:Y:S01]  /*9ea0*/  FADD.FTZ R2, R252, R2 ;  /* 0x00000002fc027221 */ /* 0x000fe20000010000 */
[C---:B------:R-:W-:Y:S04]  /*9eb0*/  HMMA.16816.F32.BF16 R12, R72.reuse, R92, R12 ;  /* 0x0000005c480c723c */ /* 0x040fe8000004180c */
[----:B------:R-:W-:Y:S02]  /*9ec0*/  FADD.FTZ R2, R110, R2 ;  /* 0x000000026e027221 */ /* 0x000fe40000010000 */
[----:B------:R-:W-:Y:S02]  /*9ed0*/  FADD.FTZ R0, R109, R0 ;  /* 0x000000006d007221 */ /* 0x000fe40000010000 */
[C---:B------:R-:W-:Y:S01]  /*9ee0*/  HMMA.16816.F32.BF16 R16, R72.reuse, R94, R16 ;  /* 0x0000005e4810723c */ /* 0x040fe20000041810 */
[----:B------:R-:W-:Y:S03]  /*9ef0*/  LDSM.16.MT88.4 R92, [R209+0x1800] ;  /* 0x00180000d15c783b */ /* 0x000fe60000004200 */
[----:B------:R-:W-:Y:S02]  /*9f00*/  FADD.FTZ R2, R108, R2 ;  /* 0x000000026c027221 */ /* 0x000fe40000010000 */
[----:B------:R-:W-:Y:S02]  /*9f10*/  FADD.FTZ R0, R251, R0 ;  /* 0x00000000fb007221 */ /* 0x000fe40000010000 */
[C---:B------:R-:W-:Y:S01]  /*9f20*/  HMMA.16816.F32.BF16 R20, R72.reuse, R80, R20 ;  /* 0x000000504814723c */ /* 0x040fe20000041814 */
[----:B------:R-:W-:Y:S03]  /*9f30*/  LDSM.16.MT88.4 R108, [R207+0x7800] ;  /* 0x00780000cf6c783b */ /* 0x000fe60000004200 */
[--C-:B-1----:R-:W-:Y:S02]  /*9f40*/  FFMA.FTZ R69, R161, c[0x0][0x2d0], -R149.reuse ;  /* 0x0000b400a1457a23 */ /* 0x102fe40000010895 */
[----:B------:R-:W-:Y:S02]  /*9f50*/  FADD.FTZ R2, R247, R2 ;  /* 0x00000002f7027221 */ /* 0x000fe40000010000 */
[C---:B------:R-:W-:Y:S01]  /*9f60*/  HMMA.16816.F32.BF16 R24, R72.reuse, R82, R24 ;  /* 0x000000524818723c */ /* 0x040fe20000041818 */
[----:B------:R1:W-:Y:S01]  /*9f70*/  MUFU.EX2 R162, R69 ;  /* 0x0000004500a27308 */ /* 0x0003e20000000800 */
[----:B------:R-:W2:Y:S02]  /*9f80*/  LDSM.16.MT88.4 R80, [R208+0x5000] ;  /* 0x00500000d050783b */ /* 0x000ea40000004200 */
[----:B------:R-:W-:Y:S02]  /*9f90*/  FADD.FTZ R2, R119, R2 ;  /* 0x0000000277027221 */ /* 0x000fe40000010000 */
[----:B------:R-:W-:Y:S02]  /*9fa0*/  FADD.FTZ R0, R250, R0 ;  /* 0x00000000fa007221 */ /* 0x000fe40000010000 */
[C---:B----4-:R-:W-:Y:S04]  /*9fb0*/  HMMA.16816.F32.BF16 R28, R72.reuse, R84, R28 ;  /* 0x00000054481c723c */ /* 0x050fe8000004181c */
[----:B------:R-:W-:Y:S02]  /*9fc0*/  FADD.FTZ R2, R118, R2 ;  /* 0x0000000276027221 */ /* 0x000fe40000010000 */
[----:B------:R-:W-:Y:S02]  /*9fd0*/  FADD.FTZ R0, R249, R0 ;  /* 0x00000000f9007221 */ /* 0x000fe40000010000 */
[C---:B------:R-:W-:Y:S01]  /*9fe0*/  HMMA.16816.F32.BF16 R32, R72.reuse, R86, R32 ;  /* 0x000000564820723c */ /* 0x040fe20000041820 */
[----:B------:R-:W4:Y:S03]  /*9ff0*/  LDSM.16.MT88.4 R84, [R210+0x5000] ;  /* 0x00500000d254783b */ /* 0x000f260000004200 */
[----:B------:R-:W-:Y:S02]  /*a000*/  FADD.FTZ R2, R117, R2 ;  /* 0x0000000275027221 */ /* 0x000fe40000010000 */
[----:B------:R-:W-:Y:S02]  /*a010*/  FADD.FTZ R0, R248, R0 ;  /* 0x00000000f8007221 */ /* 0x000fe40000010000 */
[C---:B---3--:R-:W-:Y:S04]  /*a020*/  HMMA.16816.F32.BF16 R36, R72.reuse, R76, R36 ;  /* 0x0000004c4824723c */ /* 0x048fe80000041824 */
[----:B-1----:R-:W-:Y:S02]  /*a030*/  FFMA.FTZ R69, R170, c[0x0][0x2d0], -R148 ;  /* 0x0000b400aa457a23 */ /* 0x002fe40000010894 */
[----:B------:R-:W-:Y:S02]  /*a040*/  FADD.FTZ R0, R116, R0 ;  /* 0x0000000074007221 */ /* 0x000fe40000010000 */
[C---:B------:R-:W-:Y:S01]  /*a050*/  HMMA.16816.F32.BF16 R40, R72.reuse, R78, R40 ;  /* 0x0000004e4828723c */ /* 0x040fe20000041828 */
[----:B------:R1:W3:Y:S01]  /*a060*/  MUFU.EX2 R115, R69 ;  /* 0x0000004500737308 */ /* 0x0002e20000000800 */
[----:B------:R-:W3:Y:S02]  /*a070*/  LDSM.16.MT88.4 R76, [R207+0x1800] ;  /* 0x00180000cf4c783b */ /* 0x000ee40000004200 */
[----:B------:R-:W-:Y:S02]  /*a080*/  FADD.FTZ R2, R240, R2 ;  /* 0x00000002f0027221 */ /* 0x000fe40000010000 */
[----:B------:R-:W-:Y:S02]  /*a090*/  FADD.FTZ R0, R244, R0 ;  /* 0x00000000f4007221 */ /* 0x000fe40000010000 */
[C---:B------:R-:W-:Y:S02]  /*a0a0*/  HMMA.16816.F32.BF16 R44, R72.reuse, R88, R44 ;  /* 0x00000058482c723c */ /* 0x040fe4000004182c */
[----:B------:R-:W-:Y:S02]  /*a0b0*/  LDSM.16.MT88.4 R116, [R209+0x7800] ;  /* 0x00780000d174783b */ /* 0x000fe40000004200 */
[----:B------:R-:W-:Y:S02]  /*a0c0*/  FADD.FTZ R2, R127, R2 ;  /* 0x000000027f027221 */ /* 0x000fe40000010000 */
[----:B------:R-:W-:Y:S02]  /*a0d0*/  FADD.FTZ R0, R243, R0 ;  /* 0x00000000f3007221 */ /* 0x000fe40000010000 */
[C---:B------:R-:W-:Y:S02]  /*a0e0*/  HMMA.16816.F32.BF16 R48, R72.reuse, R90, R48 ;  /* 0x0000005a4830723c */ /* 0x040fe40000041830 */
[----:B------:R-:W3:Y:S02]  /*a0f0*/  LDSM.16.MT88.4 R88, [R208+0x1800] ;  /* 0x00180000d058783b */ /* 0x000ee40000004200 */
[----:B------:R-:W-:Y:S02]  /*a100*/  FADD.FTZ R2, R126, R2 ;  /* 0x000000027e027221 */ /* 0x000fe40000010000 */
[----:B------:R-:W-:Y:S02]  /*a110*/  FADD.FTZ R0, R242, R0 ;  /* 0x00000000f2007221 */ /* 0x000fe40000010000 */
[C---:B--2---:R-:W-:Y:S04]  /*a120*/  HMMA.16816.F32.BF16 R52, R72.reuse, R80, R52 ;  /* 0x000000504834723c */ /* 0x044fe80000041834 */
[----:B-1----:R-:W-:Y:S02]  /*a130*/  FFMA.FTZ R69, R171, c[0x0][0x2d0], -R148 ;  /* 0x0000b400ab457a23 */ /* 0x002fe40000010894 */
[----:B------:R-:W-:Y:S02]  /*a140*/  FADD.FTZ R2, R125, R2 ;  /* 0x000000027d027221 */ /* 0x000fe40000010000 */
[C---:B------:R-:W-:Y:S01]  /*a150*/  HMMA.16816.F32.BF16 R56, R72.reuse, R82, R56 ;  /* 0x000000524838723c */ /* 0x040fe20000041838 */
[----:B------:R1:W2:Y:S01]  /*a160*/  MUFU.EX2 R161, R69 ;  /* 0x0000004500a17308 */ /* 0x0002a20000000800 */
[----:B------:R-:W2:Y:S02]  /*a170*/  LDSM.16.MT88.4 R80, [R210+0x1800] ;  /* 0x00180000d250783b */ /* 0x000ea40000004200 */
[----:B------:R-:W-:Y:S02]  /*a180*/  FADD.FTZ R0, R124, R0 ;  /* 0x000000007c007221 */ /* 0x000fe40000010000 */
[----:B------:R-:W-:Y:S02]  /*a190*/  FADD.FTZ R2, R106, R2 ;  /* 0x000000026a027221 */ /* 0x000fe40000010000 */
[C---:B----4-:R-:W-:Y:S04]  /*a1a0*/  HMMA.16816.F32.BF16 R60, R72.reuse, R84, R60 ;  /* 0x00000054483c723c */ /* 0x050fe8000004183c */
[----:B------:R-:W-:Y:S02]  /*a1b0*/  FADD.FTZ R2, R105, R2 ;  /* 0x0000000269027221 */ /* 0x000fe40000010000 */
[----:B------:R-:W-:Y:S02]  /*a1c0*/  FADD.FTZ R0, R239, R0 ;  /* 0x00000000ef007221 */ /* 0x000fe40000010000 */
[----:B------:R-:W-:Y:S01]  /*a1d0*/  HMMA.16816.F32.BF16 R64, R72, R86, R64 ;  /* 0x000000564840723c */ /* 0x000fe20000041840 */
[----:B------:R-:W-:Y:S03]  /*a1e0*/  LDSM.16.MT88.4 R84, [R209+0x5800] ;  /* 0x00580000d154783b */ /* 0x000fe60000004200 */
[----:B------:R-:W-:Y:S02]  /*a1f0*/  FADD.FTZ R0, R107, R0 ;  /* 0x000000006b007221 */ /* 0x000fe40000010000 */
[----:B------:R-:W-:Y:S01]  /*a200*/  FADD.FTZ R2, R163, R2 ;  /* 0x00000002a3027221 */ /* 0x000fe20000010000 */
[----:B------:R-:W-:Y:S01]  /*a210*/  F2FP.BF16.PACK_AB R72, R239, R124 ;  /* 0x0000007cef48723e */ /* 0x000fe200000010ff */
[C---:B------:R-:W-:Y:S01]  /*a220*/  FADD.FTZ R0, R164.reuse, R0 ;  /* 0x00000000a4007221 */ /* 0x040fe20000010000 */
[----:B------:R-:W-:Y:S01]  /*a230*/  F2FP.BF16.PACK_AB R74, R164, R107 ;  /* 0x0000006ba44a723e */ /* 0x000fe200000010ff */
[----:B------:R-:W-:Y:S02]  /*a240*/  LDSM.16.MT88.4 R124, [R208+0x7800] ;  /* 0x00780000d07c783b */ /* 0x000fe40000004200 */
[----:B-1----:R-:W-:Y:S01]  /*a250*/  FFMA.FTZ R69, R172, c[0x0][0x2d0], -R148 ;  /* 0x0000b400ac457a23 */ /* 0x002fe20000010894 */
[----:B------:R-:W-:Y:S01]  /*a260*/  F2FP.BF16.PACK_AB R73, R105, R106 ;  /* 0x0000006a6949723e */ /* 0x000fe200000010ff */
[----:B---3--:R-:W-:Y:S01]  /*a270*/  FADD.FTZ R0, R115, R0 ;  /* 0x0000000073007221 */ /* 0x008fe20000010000 */
[C---:B------:R-:W-:Y:S01]  /*a280*/  F2FP.BF16.PACK_AB R75, R162.reuse, R163 ;  /* 0x000000a3a24b723e */ /* 0x040fe200000010ff */
[----:B------:R1:W3:Y:S01]  /*a290*/  MUFU.EX2 R114, R69 ;  /* 0x0000004500727308 */ /* 0x0002e20000000800 */
[----:B------:R-:W-:Y:S02]  /*a2a0*/  FADD.FTZ R2, R162, R2 ;  /* 0x00000002a2027221 */ /* 0x000fe40000010000 */
[----:B--2---:R-:W-:Y:S03]  /*a2b0*/  FADD.FTZ R0, R161, R0 ;  /* 0x00000000a1007221 */ /* 0x004fe60000010000 */
[C---:B------:R-:W-:Y:S08]  /*a2c0*/  HMMA.16816.F32.BF16 R4, R72.reuse, R76, R4 ;  /* 0x0000004c4804723c */ /* 0x040ff00000041804 */
[C---:B------:R-:W-:Y:S01]  /*a2d0*/  HMMA.16816.F32.BF16 R8, R72.reuse, R78, R8 ;  /* 0x0000004e4808723c */ /* 0x040fe20000041808 */
[----:B------:R-:W2:Y:S07]  /*a2e0*/  LDSM.16.MT88.4 R76, [R207+0x5800] ;  /* 0x00580000cf4c783b */ /* 0x000eae0000004200 */
[C---:B------:R-:W-:Y:S04]  /*a2f0*/  HMMA.16816.F32.BF16 R12, R72.reuse, R92, R12 ;  /* 0x0000005c480c723c */ /* 0x040fe8000004180c */
[----:B-1----:R-:W-:Y:S02]  /*a300*/  FFMA.FTZ R69, R173, c[0x0][0x2d0], -R148 ;  /* 0x0000b400ad457a23 */ /* 0x002fe40000010894 */
[----:B---3--:R-:W-:Y:S02]  /*a310*/  FADD.FTZ R0, R114, R0 ;  /* 0x0000000072007221 */ /* 0x008fe40000010000 */
[C---:B------:R-:W-:Y:S01]  /*a320*/  HMMA.16816.F32.BF16 R16, R72.reuse, R94, R16 ;  /* 0x0000005e4810723c */ /* 0x040fe20000041810 */
[----:B------:R1:W3:Y:S01]  /*a330*/  MUFU.EX2 R160, R69 ;  /* 0x0000004500a07308 */ /* 0x0002e20000000800 */
[----:B------:R-:W-:Y:S06]  /*a340*/  LDSM.16.MT88.4 R92, [R210+0x5800] ;  /* 0x00580000d25c783b */ /* 0x000fec0000004200 */
[C---:B------:R-:W-:Y:S08]  /*a350*/  HMMA.16816.F32.BF16 R20, R72.reuse, R88, R20 ;  /* 0x000000584814723c */ /* 0x040ff00000041814 */
[C---:B------:R-:W-:Y:S01]  /*a360*/  HMMA.16816.F32.BF16 R24, R72.reuse, R90, R24 ;  /* 0x0000005a4818723c */ /* 0x040fe20000041818 */
[----:B------:R-:W4:Y:S07]  /*a370*/  LDSM.16.MT88.4 R88, [R208+0x5800] ;  /* 0x00580000d058783b */ /* 0x000f2e0000004200 */
[C---:B------:R-:W-:Y:S04]  /*a380*/  HMMA.16816.F32.BF16 R28, R72.reuse, R80, R28 ;  /* 0x00000050481c723c */ /* 0x040fe8000004181c */
[--C-:B-1----:R-:W-:Y:S02]  /*a390*/  FFMA.FTZ R69, R166, c[0x0][0x2d0], -R149.reuse ;  /* 0x0000b400a6457a23 */ /* 0x102fe40000010895 */
[----:B---3--:R-:W-:Y:S02]  /*a3a0*/  FADD.FTZ R0, R160, R0 ;  /* 0x00000000a0007221 */ /* 0x008fe40000010000 */
[C---:B------:R-:W-:Y:S01]  /*a3b0*/  HMMA.16816.F32.BF16 R32, R72.reuse, R82, R32 ;  /* 0x000000524820723c */ /* 0x040fe20000041820 */
[----:B------:R1:W3:Y:S01]  /*a3c0*/  MUFU.EX2 R113, R69 ;  /* 0x0000004500717308 */ /* 0x0002e20000000800 */
[----:B------:R-:W-:Y:S06]  /*a3d0*/  LDSM.16.MT88.4 R80, [R209+0x2000] ;  /* 0x00200000d150783b */ /* 0x000fec0000004200 */
[C---:B--2---:R-:W-:Y:S03]  /*a3e0*/  HMMA.16816.F32.BF16 R36, R72.reuse, R76, R36 ;  /* 0x0000004c4824723c */ /* 0x044fe60000041824 */
[C---:B-----5:R-:W-:Y:S05]  /*a3f0*/  ISETP.GT.AND P0, PT, R226.reuse, R165, PT ;  /* 0x000000a5e200720c */ /* 0x060fea0003f04270 */
[C---:B------:R-:W-:Y:S01]  /*a400*/  HMMA.16816.F32.BF16 R40, R72.reuse, R78, R40 ;  /* 0x0000004e4828723c */ /* 0x040fe20000041828 */
[----:B------:R-:W2:Y:S03]  /*a410*/  LDSM.16.MT88.4 R76, [R207+0x2000] ;  /* 0x00200000cf4c783b */ /* 0x000ea60000004200 */
[----:B------:R-:W-:Y:S04]  /*a420*/  IADD3 R226, R226, -0x1, RZ ;  /* 0xffffffffe2e27810 */ /* 0x000fe80007ffe0ff */
[C---:B------:R-:W-:Y:S04]  /*a430*/  HMMA.16816.F32.BF16 R44, R72.reuse, R84, R44 ;  /* 0x00000054482c723c */ /* 0x040fe8000004182c */
[--C-:B-1----:R-:W-:Y:S02]  /*a440*/  FFMA.FTZ R69, R167, c[0x0][0x2d0], -R149.reuse ;  /* 0x0000b400a7457a23 */ /* 0x102fe40000010895 */
[----:B---3--:R-:W-:Y:S02]  /*a450*/  FADD.FTZ R2, R113, R2 ;  /* 0x0000000271027221 */ /* 0x008fe40000010000 */
        /* <DEDUP_REMOVED lines=8> */
[----:B---3--:R-:W-:Y:S02]  /*a4e0*/  FADD.FTZ R2, R112, R2 ;  /* 0x0000000270027221 */ /* 0x008fe40000010000 */
[----:B------:R-:W-:Y:S01]  /*a4f0*/  HMMA.16816.F32.BF16 R64, R72, R94, R64 ;  /* 0x0000005e4840723c */ /* 0x000fe20000041840 */
[----:B------:R1:W3:Y:S01]  /*a500*/  MUFU.EX2 R159, R69 ;  /* 0x00000045009f7308 */ /* 0x0002e20000000800 */
[----:B------:R-:W-:Y:S05]  /*a510*/  LDSM.16.MT88.4 R92, [R209+0x2800] ;  /* 0x00280000d15c783b */ /* 0x000fea0000004200 */
[----:B------:R-:W-:Y:S02]  /*a520*/  F2FP.BF16.PACK_AB R72, R161, R115 ;  /* 0x00000073a148723e */ /* 0x000fe400000010ff */
[----:B------:R-:W-:Y:S03]  /*a530*/  F2FP.BF16.PACK_AB R74, R160, R114 ;  /* 0x00000072a04a723e */ /* 0x000fe600000010ff */
[----:B------:R-:W-:Y:S01]  /*a540*/  F2FP.BF16.PACK_AB R73, R112, R113 ;  /* 0x000000717049723e */ /* 0x000fe200000010ff */
[--C-:B-1----:R-:W-:Y:S02]  /*a550*/  FFMA.FTZ R69, R169, c[0x0][0x2d0], -R149.reuse ;  /* 0x0000b400a9457a23 */ /* 0x102fe40000010895 */
[----:B---3--:R-:W-:Y:S02]  /*a560*/  FADD.FTZ R2, R159, R2 ;  /* 0x000000029f027221 */ /* 0x008fe40000010000 */
[----:B------:R1:W3:Y:S02]  /*a570*/  MUFU.EX2 R158, R69 ;  /* 0x00000045009e7308 */ /* 0x0002e40000000800 */
[----:B-1----:R-:W-:Y:S01]  /*a580*/  FFMA.FTZ R69, R202, c[0x0][0x2d0], -R148 ;  /* 0x0000b400ca457a23 */ /* 0x002fe20000010894 */
[C---:B---3--:R-:W-:Y:S01]  /*a590*/  F2FP.BF16.PACK_AB R75, R158.reuse, R159 ;  /* 0x0000009f9e4b723e */ /* 0x048fe200000010ff */
[----:B------:R-:W-:Y:S06]  /*a5a0*/  FADD.FTZ R2, R158, R2 ;  /* 0x000000029e027221 */ /* 0x000fec0000010000 */
[----:B------:R1:W3:Y:S01]  /*a5b0*/  MUFU.EX2 R157, R69 ;  /* 0x00000045009d7308 */ /* 0x0002e20000000800 */
[C---:B--2---:R-:W-:Y:S08]  /*a5c0*/  HMMA.16816.F32.BF16 R4, R72.reuse, R76, R4 ;  /* 0x0000004c4804723c */ /* 0x044ff00000041804 */
[C---:B------:R-:W-:Y:S01]  /*a5d0*/  HMMA.16816.F32.BF16 R8, R72.reuse, R78, R8 ;  /* 0x0000004e4808723c */ /* 0x040fe20000041808 */
[----:B------:R-:W2:Y:S07]  /*a5e0*/  LDSM.16.MT88.4 R76, [R207+0x6000] ;  /* 0x00600000cf4c783b */ /* 0x000eae0000004200 */
[C---:B------:R-:W-:Y:S04]  /*a5f0*/  HMMA.16816.F32.BF16 R12, R72.reuse, R80, R12 ;  /* 0x00000050480c723c */ /* 0x040fe8000004180c */
[----:B-1----:R-:W-:Y:S02]  /*a600*/  FFMA.FTZ R69, R203, c[0x0][0x2d0], -R148 ;  /* 0x0000b400cb457a23 */ /* 0x002fe40000010894 */
[----:B---3--:R-:W-:Y:S02]  /*a610*/  FADD.FTZ R0, R157, R0 ;  /* 0x000000009d007221 */ /* 0x008fe40000010000 */
[C---:B------:R-:W-:Y:S01]  /*a620*/  HMMA.16816.F32.BF16 R16, R72.reuse, R82, R16 ;  /* 0x000000524810723c */ /* 0x040fe20000041810 */
[----:B------:R1:W3:Y:S01]  /*a630*/  MUFU.EX2 R123, R69 ;  /* 0x00000045007b7308 */ /* 0x0002e20000000800 */
[----:B------:R-:W2:Y:S06]  /*a640*/  LDSM.16.MT88.4 R80, [R209+0x6000] ;  /* 0x00600000d150783b */ /* 0x000eac0000004200 */
[C---:B-----5:R-:W-:Y:S08]  /*a650*/  HMMA.16816.F32.BF16 R20, R72.reuse, R84, R20 ;  /* 0x000000544814723c */ /* 0x060ff00000041814 */
[C---:B------:R-:W-:Y:S01]  /*a660*/  HMMA.16816.F32.BF16 R24, R72.reuse, R86, R24 ;  /* 0x000000564818723c */ /* 0x040fe20000041818 */
[----:B------:R-:W5:Y:S07]  /*a670*/  LDSM.16.MT88.4 R84, [R208+0x6000] ;  /* 0x00600000d054783b */ /* 0x000f6e0000004200 */
[C---:B----4-:R-:W-:Y:S04]  /*a680*/  HMMA.16816.F32.BF16 R28, R72.reuse, R88, R28 ;  /* 0x00000058481c723c */ /* 0x050fe8000004181c */
[----:B-1----:R-:W-:Y:S02]  /*a690*/  FFMA.FTZ R69, R211, c[0x0][0x2d0], -R148 ;  /* 0x0000b400d3457a23 */ /* 0x002fe40000010894 */
[C---:B---3--:R-:W-:Y:S02]  /*a6a0*/  FADD.FTZ R0, R123.reuse, R0 ;  /* 0x000000007b007221 */ /* 0x048fe40000010000 */
[C---:B------:R-:W-:Y:S01]  /*a6b0*/  HMMA.16816.F32.BF16 R32, R72.reuse, R90, R32 ;  /* 0x0000005a4820723c */ /* 0x040fe20000041820 */
[----:B------:R1:W3:Y:S01]  /*a6c0*/  MUFU.EX2 R122, R69 ;  /* 0x00000045007a7308 */ /* 0x0002e20000000800 */
[----:B------:R-:W4:Y:S06]  /*a6d0*/  LDSM.16.MT88.4 R88, [R210+0x6000] ;  /* 0x00600000d258783b */ /* 0x000f2c0000004200 */
        /* <DEDUP_REMOVED lines=13> */
[--C-:B-1----:R-:W-:Y:S02]  /*a7b0*/  FFMA.FTZ R69, R174, c[0x0][0x2d0], -R149.reuse ;  /* 0x0000b400ae457a23 */ /* 0x102fe40000010895 */
[C---:B---3--:R-:W-:Y:S02]  /*a7c0*/  FADD.FTZ R0, R156.reuse, R0 ;  /* 0x000000009c007221 */ /* 0x048fe40000010000 */
[----:B------:R-:W-:Y:S01]  /*a7d0*/  HMMA.16816.F32.BF16 R64, R72, R90, R64 ;  /* 0x0000005a4840723c */ /* 0x000fe20000041840 */
[----:B------:R1:W3:Y:S01]  /*a7e0*/  MUFU.EX2 R121, R69 ;  /* 0x0000004500797308 */ /* 0x0002e20000000800 */
[----:B------:R-:W-:Y:S05]  /*a7f0*/  LDSM.16.MT88.4 R88, [R209+0x6800] ;  /* 0x00680000d158783b */ /* 0x000fea0000004200 */
[----:B------:R-:W-:Y:S02]  /*a800*/  F2FP.BF16.PACK_AB R72, R123, R157 ;  /* 0x0000009d7b48723e */ /* 0x000fe400000010ff */
[----:B------:R-:W-:Y:S03]  /*a810*/  F2FP.BF16.PACK_AB R74, R156, R122 ;  /* 0x0000007a9c4a723e */ /* 0x000fe600000010ff */
[--C-:B-1----:R-:W-:Y:S02]  /*a820*/  FFMA.FTZ R69, R175, c[0x0][0x2d0], -R149.reuse ;  /* 0x0000b400af457a23 */ /* 0x102fe40000010895 */
[----:B---3--:R-:W-:Y:S02]  /*a830*/  FADD.FTZ R2, R121, R2 ;  /* 0x0000000279027221 */ /* 0x008fe40000010000 */
[----:B------:R1:W3:Y:S02]  /*a840*/  MUFU.EX2 R120, R69 ;  /* 0x0000004500787308 */ /* 0x0002e40000000800 */
[--C-:B-1----:R-:W-:Y:S01]  /*a850*/  FFMA.FTZ R69, R200, c[0x0][0x2d0], -R149.reuse ;  /* 0x0000b400c8457a23 */ /* 0x102fe20000010895 */
[C---:B---3--:R-:W-:Y:S01]  /*a860*/  F2FP.BF16.PACK_AB R73, R120.reuse, R121 ;  /* 0x000000797849723e */ /* 0x048fe200000010ff */
[----:B------:R-:W-:Y:S06]  /*a870*/  FADD.FTZ R2, R120, R2 ;  /* 0x0000000278027221 */ /* 0x000fec0000010000 */
[----:B------:R1:W3:Y:S02]  /*a880*/  MUFU.EX2 R155, R69 ;  /* 0x00000045009b7308 */ /* 0x0002e40000000800 */
[--C-:B-1----:R-:W-:Y:S02]  /*a890*/  FFMA.FTZ R69, R201, c[0x0][0x2d0], -R149.reuse ;  /* 0x0000b400c9457a23 */ /* 0x102fe40000010895 */
[----:B---3--:R-:W-:Y:S06]  /*a8a0*/  FADD.FTZ R2, R155, R2 ;  /* 0x000000029b027221 */ /* 0x008fec0000010000 */
        /* <DEDUP_REMOVED lines=17> */
[C---:B-----5:R-:W-:Y:S04]  /*a9c0*/  HMMA.16816.F32.BF16 R28, R72.reuse, R84, R28 ;  /* 0x00000054481c723c */ /* 0x060fe8000004181c */
[----:B-1----:R-:W-:Y:S02]  /*a9d0*/  FFMA.FTZ R69, R233, c[0x0][0x2d0], -R148 ;  /* 0x0000b400e9457a23 */ /* 0x002fe40000010894 */
[C---:B---3--:R-:W-:Y:S02]  /*a9e0*/  FADD.FTZ R0, R131.reuse, R0 ;  /* 0x0000000083007221 */ /* 0x048fe40000010000 */
[C---:B------:R-:W-:Y:S01]  /*a9f0*/  HMMA.16816.F32.BF16 R32, R72.reuse, R86, R32 ;  /* 0x000000564820723c */ /* 0x040fe20000041820 */
[----:B------:R1:W3:Y:S01]  /*aa00*/  MUFU.EX2 R130, R69 ;  /* 0x0000004500827308 */ /* 0x0002e20000000800 */
[----:B------:R-:W5:Y:S06]  /*aa10*/  LDSM.16.MT88.4 R84, [R210+0x6800] ;  /* 0x00680000d254783b */ /* 0x000f6c0000004200 */
        /* <DEDUP_REMOVED lines=9> */
[C---:B----4-:R-:W-:Y:S08]  /*aab0*/  HMMA.16816.F32.BF16 R52, R72.reuse, R80, R52 ;  /* 0x000000504834723c */ /* 0x050ff00000041834 */
[C---:B------:R-:W-:Y:S01]  /*aac0*/  HMMA.16816.F32.BF16 R56, R72.reuse, R82, R56 ;  /* 0x000000524838723c */ /* 0x040fe20000041838 */
[----:B------:R-:W4:Y:S07]  /*aad0*/  LDSM.16.MT88.4 R80, [R209+0x3000] ;  /* 0x00300000d150783b */ /* 0x000f2e0000004200 */
[C---:B-----5:R-:W-:Y:S04]  /*aae0*/  HMMA.16816.F32.BF16 R60, R72.reuse, R84, R60 ;  /* 0x00000054483c723c */ /* 0x060fe8000004183c */
[--C-:B-1----:R-:W-:Y:S02]  /*aaf0*/  FFMA.FTZ R69, R218, c[0x0][0x2d0], -R149.reuse ;  /* 0x0000b400da457a23 */ /* 0x102fe40000010895 */
[C---:B---3--:R-:W-:Y:S02]  /*ab00*/  FADD.FTZ R0, R152.reuse, R0 ;  /* 0x0000000098007221 */ /* 0x048fe40000010000 */
[----:B------:R-:W-:Y:S01]  /*ab10*/  HMMA.16816.F32.BF16 R64, R72, R86, R64 ;  /* 0x000000564840723c */ /* 0x000fe20000041840 */
[----:B------:R1:W3:Y:S01]  /*ab20*/  MUFU.EX2 R129, R69 ;  /* 0x0000004500817308 */ /* 0x0002e20000000800 */
[----:B------:R-:W5:Y:S05]  /*ab30*/  LDSM.16.MT88.4 R84, [R207+0x7000] ;  /* 0x00700000cf54783b */ /* 0x000f6a0000004200 */
        /* <DEDUP_REMOVED lines=10> */
[----:B------:R-:W-:Y:S06]  /*abe0*/  FFMA.FTZ R149, R225, c[0x0][0x2d0], -R149 ;  /* 0x0000b400e1957a23 */ /* 0x000fec0000010895 */
[----:B------:R-:W1:Y:S01]  /*abf0*/  MUFU.EX2 R150, R69 ;  /* 0x0000004500967308 */ /* 0x000e620000000800 */
[----:B---3--:R-:W-:Y:S09]  /*ac00*/  FADD.FTZ R2, R151, R2 ;  /* 0x0000000297027221 */ /* 0x008ff20000010000 */
[----:B------:R-:W-:Y:S01]  /*ac10*/  MUFU.EX2 R149, R149 ;  /* 0x0000009500957308 */ /* 0x000fe20000000800 */
[----:B-1----:R-:W-:Y:S01]  /*ac20*/  F2FP.BF16.PACK_AB R75, R150, R151 ;  /* 0x00000097964b723e */ /* 0x002fe200000010ff */
[--C-:B------:R-:W-:Y:S02]  /*ac30*/  FFMA.FTZ R69, R238, c[0x0][0x2d0], -R148.reuse ;  /* 0x0000b400ee457a23 */ /* 0x100fe40000010894 */
[----:B------:R-:W-:Y:S06]  /*ac40*/  FFMA.FTZ R148, R235, c[0x0][0x2d0], -R148 ;  /* 0x0000b400eb947a23 */ /* 0x000fec0000010894 */
[----:B------:R-:W1:Y:S01]  /*ac50*/  MUFU.EX2 R147, R69 ;  /* 0x0000004500937308 */ /* 0x000e620000000800 */
[C---:B--2---:R-:W-:Y:S08]  /*ac60*/  HMMA.16816.F32.BF16 R4, R72.reuse, R76, R4 ;  /* 0x0000004c4804723c */ /* 0x044ff00000041804 */
[C---:B------:R-:W-:Y:S01]  /*ac70*/  HMMA.16816.F32.BF16 R8, R72.reuse, R78, R8 ;  /* 0x0000004e4808723c */ /* 0x040fe20000041808 */
[----:B------:R-:W2:Y:S01]  /*ac80*/  LDSM.16.MT88.4 R76, [R208+0x7000] ;  /* 0x00700000d04c783b */ /* 0x000ea20000004200 */
[----:B------:R3:W3:Y:S06]  /*ac90*/  MUFU.EX2 R69, R103 ;  /* 0x0000006700457308 */ /* 0x0006ec0000000800 */
[C---:B----4-:R-:W-:Y:S04]  /*aca0*/  HMMA.16816.F32.BF16 R12, R72.reuse, R80, R12 ;  /* 0x00000050480c723c */ /* 0x050fe8000004180c */
[----:B------:R-:W4:Y:S01]  /*acb0*/  MUFU.EX2 R148, R148 ;  /* 0x0000009400947308 */ /* 0x000f220000000800 */
[----:B-1----:R-:W-:Y:S03]  /*acc0*/  F2FP.BF16.PACK_AB R132, R146, R147 ;  /* 0x000000939284723e */ /* 0x002fe600000010ff */
[C---:B------:R-:W-:Y:S01]  /*acd0*/  HMMA.16816.F32.BF16 R16, R72.reuse, R82, R16 ;  /* 0x000000524810723c */ /* 0x040fe20000041810 */
[----:B------:R-:W1:Y:S07]  /*ace0*/  LDSM.16.MT88.4 R80, [R210+0x7000] ;  /* 0x00700000d250783b */ /* 0x000e6e0000004200 */
[C---:B------:R-:W-:Y:S01]  /*acf0*/  HMMA.16816.F32.BF16 R20, R72.reuse, R88, R20 ;  /* 0x000000584814723c */ /* 0x040fe20000041814 */
[----:B---3--:R-:W-:Y:S03]  /*ad00*/  LDSM.16.MT88.4 R100, [R210+0x3800] ;  /* 0x00380000d264783b */ /* 0x008fe60000004200 */
[----:B------:R-:W-:Y:S04]  /*ad10*/  F2FP.BF16.PACK_AB R135, R149, R69 ;  /* 0x000000459587723e */ /* 0x000fe800000010ff */
[C---:B------:R-:W-:Y:S01]  /*ad20*/  HMMA.16816.F32.BF16 R24, R72.reuse, R90, R24 ;  /* 0x0000005a4818723c */ /* 0x040fe20000041818 */
[----:B------:R-:W-:Y:S03]  /*ad30*/  LDSM.16.MT88.4 R88, [R209+0x3800] ;  /* 0x00380000d158783b */ /* 0x000fe60000004200 */
[----:B----4-:R-:W-:Y:S04]  /*ad40*/  F2FP.BF16.PACK_AB R134, R148, R145 ;  /* 0x000000919486723e */ /* 0x010fe800000010ff */
[C---:B------:R-:W-:Y:S08]  /*ad50*/  HMMA.16816.F32.BF16 R28, R72.reuse, R92, R28 ;  /* 0x0000005c481c723c */ /* 0x040ff0000004181c */
[C---:B------:R-:W-:Y:S01]  /*ad60*/  HMMA.16816.F32.BF16 R32, R72.reuse, R94, R32 ;  /* 0x0000005e4820723c */ /* 0x040fe20000041820 */
[----:B------:R-:W-:Y:S07]  /*ad70*/  LDSM.16.MT88.4 R92, [R208+0x3800] ;  /* 0x00380000d05c783b */ /* 0x000fee0000004200 */
[C---:B-----5:R-:W-:Y:S08]  /*ad80*/  HMMA.16816.F32.BF16 R36, R72.reuse, R84, R36 ;  /* 0x000000544824723c */ /* 0x060ff00000041824 */
[C---:B------:R-:W-:Y:S01]  /*ad90*/  HMMA.16816.F32.BF16 R40, R72.reuse, R86, R40 ;  /* 0x000000564828723c */ /* 0x040fe20000041828 */
[----:B------:R-:W3:Y:S07]  /*ada0*/  LDSM.16.MT88.4 R84, [R207+0x3800] ;  /* 0x00380000cf54783b */ /* 0x000eee0000004200 */
[C---:B------:R-:W-:Y:S08]  /*adb0*/  HMMA.16816.F32.BF16 R44, R72.reuse, R96, R44 ;  /* 0x00000060482c723c */ /* 0x040ff0000004182c */
[C---:B------:R-:W-:Y:S08]  /*adc0*/  HMMA.16816.F32.BF16 R48, R72.reuse, R98, R48 ;  /* 0x000000624830723c */ /* 0x040ff00000041830 */
[C---:B--2---:R-:W-:Y:S08]  /*add0*/  HMMA.16816.F32.BF16 R52, R72.reuse, R76, R52 ;  /* 0x0000004c4834723c */ /* 0x044ff00000041834 */
[C---:B------:R-:W-:Y:S08]  /*ade0*/  HMMA.16816.F32.BF16 R56, R72.reuse, R78, R56 ;  /* 0x0000004e4838723c */ /* 0x040ff00000041838 */
[C---:B-1----:R-:W-:Y:S08]  /*adf0*/  HMMA.16816.F32.BF16 R60, R72.reuse, R80, R60 ;  /* 0x00000050483c723c */ /* 0x042ff0000004183c */
[----:B------:R-:W-:Y:S08]  /*ae00*/  HMMA.16816.F32.BF16 R64, R72, R82, R64 ;  /* 0x000000524840723c */ /* 0x000ff00000041840 */
[C---:B---3--:R-:W-:Y:S01]  /*ae10*/  HMMA.16816.F32.BF16 R72, R132.reuse, R84, R4 ;  /* 0x000000548448723c */ /* 0x048fe20000041804 */
[----:B------:R-:W1:Y:S07]  /*ae20*/  LDSM.16.MT88.4 R4, [R210+0x7800] ;  /* 0x00780000d204783b */ /* 0x000e6e0000004200 */
[C---:B------:R-:W-:Y:S07]  /*ae30*/  HMMA.16816.F32.BF16 R76, R132.reuse, R86, R8 ;  /* 0x00000056844c723c */ /* 0x040fee0000041808 */
[-C--:B------:R-:W-:Y:S01]  /*ae40*/  MOV R8, R3.reuse ;  /* 0x0000000300087202 */ /* 0x080fe20000000f00 */
        /* <DEDUP_REMOVED lines=12> */
[C---:B-1----:R-:W-:Y:S07]  /*af10*/  HMMA.16816.F32.BF16 R128, R132.reuse, R4, R60 ;  /* 0x000000048480723c */ /* 0x042fee000004183c */
[----:B------:R-:W-:Y:S01]  /*af20*/  FADD.FTZ R4, R150, R2 ;  /* 0x0000000296047221 */ /* 0x000fe20000010000 */
[----:B------:R-:W-:Y:S04]  /*af30*/  HMMA.16816.F32.BF16 R132, R132, R6, R64 ;  /* 0x000000068484723c */ /* 0x000fe80000041840 */
[----:B------:R-:W-:Y:S02]  /*af40*/  FADD.FTZ R2, R147, R0 ;  /* 0x0000000093027221 */ /* 0x000fe40000010000 */
[----:B------:R-:W-:Y:S02]  /*af50*/  FADD.FTZ R0, R144, R4 ;  /* 0x0000000490007221 */ /* 0x000fe40000010000 */
[----:B------:R-:W-:Y:S04]  /*af60*/  FADD.FTZ R2, R146, R2 ;  /* 0x0000000292027221 */ /* 0x000fe80000010000 */
[----:B------:R-:W-:Y:S01]  /*af70*/  FADD.FTZ R0, R70, R0 ;  /* 0x0000000046007221 */ /* 0x000fe20000010000 */
[----:B------:R-:W-:Y:S01]  /*af80*/  MOV R70, R3 ;  /* 0x0000000300467202 */ /* 0x000fe20000000f00 */
[----:B------:R-:W-:Y:S02]  /*af90*/  FADD.FTZ R2, R145, R2 ;  /* 0x0000000291027221 */ /* 0x000fe40000010000 */
[----:B------:R-:W-:Y:S01]  /*afa0*/  FADD.FTZ R0, R69, R0 ;  /* 0x0000000045007221 */ /* 0x000fe20000010000 */
[----:B------:R-:W-:Y:S01]  /*afb0*/  MOV R69, R68 ;  /* 0x0000004400457202 */ /* 0x000fe20000000f00 */
[----:B------:R-:W-:Y:S02]  /*afc0*/  FADD.FTZ R2, R148, R2 ;  /* 0x0000000294027221 */ /* 0x000fe40000010000 */
[----:B------:R-:W-:Y:S03]  /*afd0*/  FADD.FTZ R0, R149, R0 ;  /* 0x0000000095007221 */ /* 0x000fe60000010000 */
[----:B------:R1:W-:Y:S04]  /*afe0*/  STL [R1+0x8], R2 ;  /* 0x0000080201007387 */ /* 0x0003e80000100800 */
[----:B------:R1:W-:Y:S02]  /*aff0*/  STL [R1+0xc], R0 ;  /* 0x00000c0001007387 */ /* 0x0003e40000100800 */
[----:B-1----:R-:W-:-:S05]  /*b000*/  @P0 BRA `(.L_x_479) ;  /* 0xffffb3a000000947 */ /* 0x002fca000383ffff */
.L_x_468:
[----:B------:R-:W-:-:S13]  /*b010*/  ISETP.GE.AND P0, PT, R226, RZ, PT ;  /* 0x000000ffe200720c */ /* 0x000fda0003f06270 */
[----:B------:R-:W-:Y:S05]  /*b020*/  @!P0 BRA `(.L_x_480) ;  /* 0x0000441000008947 */ /* 0x000fea0003800000 */
[----:B------:R-:W-:Y:S02]  /*b030*/  MOV R70, R8 ;  /* 0x0000000800467202 */ /* 0x000fe40000000f00 */
[----:B------:R-:W-:Y:S02]  /*b040*/  MOV R69, R68 ;  /* 0x0000004400457202 */ /* 0x000fe40000000f00 */
.L_x_487:
[----:B-1----:R-:W2:Y:S01]  /*b050*/  LDL.64 R6, [R1+0x28] ;  /* 0x0000280001067983 */ /* 0x002ea20000100a00 */
[----:B------:R-:W-:Y:S04]  /*b060*/  DEPBAR.LE SB0, 0x0 ;  /* 0x000080000000791a */ /* 0x000fe80000000000 */
[----:B------:R-:W3:Y:S01]  /*b070*/  LDL R4, [R1+0x38] ;  /* 0x0000380001047983 */ /* 0x000ee20000100800 */
[----:B------:R-:W-:Y:S01]  /*b080*/  WARPSYNC 0xffffffff ;  /* 0xffffffff00007948 */ /* 0x000fe20003800000 */
[----:B------:R-:W-:Y:S01]  /*b090*/  SHF.R.S32.HI R0, RZ, 0x1f, R222 ;  /* 0x0000001fff007819 */ /* 0x000fe200000114de */
[----:B------:R-:W-:Y:S01]  /*b0a0*/  IMAD.WIDE.U32 R2, R222, c[0x0][0x208], RZ ;  /* 0x00008200de027a25 */ /* 0x000fe200078e00ff */
[----:B------:R-:W-:Y:S01]  /*b0b0*/  BAR.SYNC.DEFER_BLOCKING 0x0 ;  /* 0x0000000000007b1d */ /* 0x000fe20000010000 */
[----:B------:R-:W-:Y:S02]  /*b0c0*/  SHF.R.S32.HI R5, RZ, 0x1f, R241 ;  /* 0x0000001fff057819 */ /* 0x000fe400000114f1 */
[----:B------:R-:W-:Y:S01]  /*b0d0*/  IMAD R0, R0, c[0x0][0x208], RZ ;  /* 0x0000820000007a24 */ /* 0x000fe200078e02ff */
[----:B------:R-:W-:Y:S01]  /*b0e0*/  IADD3 R212, R71, 0x7800, RZ ;  /* 0x0000780047d47810 */ /* 0x000fe20007ffe0ff */
[----:B------:R-:W-:Y:S01]  /*b0f0*/  IMAD.SHL.U32 R220, R241, 0x2, RZ ;  /* 0x00000002f1dc7824 */ /* 0x000fe200078e00ff */
[C---:B------:R-:W-:Y:S01]  /*b100*/  IADD3 R211, R71.reuse, 0x7000, RZ ;  /* 0x0000700047d37810 */ /* 0x040fe20007ffe0ff */
[----:B------:R-:W-:Y:S01]  /*b110*/  IMAD R0, R222, c[0x0][0x20c], R0 ;  /* 0x00008300de007a24 */ /* 0x000fe200078e0200 */
[C---:B------:R-:W-:Y:S01]  /*b120*/  IADD3 R203, R71.reuse, 0x6800, RZ ;  /* 0x0000680047cb7810 */ /* 0x040fe20007ffe0ff */
[----:B------:R-:W-:Y:S01]  /*b130*/  IMAD.SHL.U32 R55, R228, 0x2, RZ ;  /* 0x00000002e4377824 */ /* 0x000fe200078e00ff */
[----:B------:R-:W-:Y:S01]  /*b140*/  IADD3 R202, R71, 0x6000, RZ ;  /* 0x0000600047ca7810 */ /* 0x000fe20007ffe0ff */
[----:B------:R-:W-:Y:S01]  /*b150*/  IMAD.IADD R3, R3, 0x1, R0 ;  /* 0x0000000103037824 */ /* 0x000fe200078e0200 */
[----:B------:R-:W-:Y:S02]  /*b160*/  SHF.R.S32.HI R0, RZ, 0x1f, R221 ;  /* 0x0000001fff007819 */ /* 0x000fe400000114dd */
[----:B------:R-:W-:Y:S01]  /*b170*/  IADD3 R201, R71, 0x5800, RZ ;  /* 0x0000580047c97810 */ /* 0x000fe20007ffe0ff */
[----:B------:R-:W-:Y:S01]  /*b180*/  IMAD.WIDE.U32 R2, R221, c[0x0][0x218], R2 ;  /* 0x00008600dd027a25 */ /* 0x000fe200078e0002 */
[C---:B------:R-:W-:Y:S02]  /*b190*/  IADD3 R200, R71.reuse, 0x5000, RZ ;  /* 0x0000500047c87810 */ /* 0x040fe40007ffe0ff */
[----:B------:R-:W-:Y:S01]  /*b1a0*/  IADD3 R68, R71, 0x4800, RZ ;  /* 0x0000480047447810 */ /* 0x000fe20007ffe0ff */
[----:B------:R-:W-:Y:S01]  /*b1b0*/  IMAD R0, R0, c[0x0][0x218], RZ ;  /* 0x0000860000007a24 */ /* 0x000fe200078e02ff */
[----:B------:R-:W-:Y:S03]  /*b1c0*/  SHF.L.U64.HI R60, R241, 0x1, R5 ;  /* 0x00000001f13c7819 */ /* 0x000fe60000010205 */
[----:B------:R-:W-:Y:S01]  /*b1d0*/  IMAD R0, R221, c[0x0][0x21c], R0 ;  /* 0x00008700dd007a24 */ /* 0x000fe200078e0200 */
[----:B------:R1:W4:Y:S04]  /*b1e0*/  LDSM.16.M88.4 R8, [R204] ;  /* 0x00000000cc08783b */ /* 0x0003280000000200 */
[----:B------:R1:W1:Y:S04]  /*b1f0*/  LDSM.16.M88.4 R16, [R204+0x800] ;  /* 0x00080000cc10783b */ /* 0x0002680000000200 */
        /* <DEDUP_REMOVED lines=14> */
[----:B--2---:R-:W-:Y:S04]  /*b2e0*/  IADD3 R36, P0, R6, R2, RZ ;  /* 0x0000000206247210 */ /* 0x004fe80007f1e0ff */
[----:B---3--:R-:W-:Y:S02]  /*b2f0*/  IADD3.X R2, R4, R3, R0, P0, !PT ;  /* 0x0000000304027210 */ /* 0x008fe400007fe400 */
[C---:B------:R-:W-:Y:S02]  /*b300*/  LEA R28, P0, R36.reuse, c[0x0][0x1f8], 0x1 ;  /* 0x00007e00241c7a11 */ /* 0x040fe400078008ff */
[----:B------:R-:W-:Y:S02]  /*b310*/  SHF.R.S32.HI R4, RZ, 0x1f, R228 ;  /* 0x0000001fff047819 */ /* 0x000fe400000114e4 */
[----:B------:R-:W-:Y:S02]  /*b320*/  LEA.HI.X R36, R36, c[0x0][0x1fc], R2, 0x1, P0 ;  /* 0x00007f0024247a11 */ /* 0x000fe400000f0c02 */
[----:B------:R-:W-:Y:S02]  /*b330*/  IADD3 R0, R71, 0x4000, RZ ;  /* 0x0000400047007810 */ /* 0x000fe40007ffe0ff */
[----:B------:R-:W-:Y:S01]  /*b340*/  SHF.L.U64.HI R44, R228, 0x1, R4 ;  /* 0x00000001e42c7819 */ /* 0x000fe20000010204 */
[----:B------:R-:W-:-:S05]  /*b350*/  BRA.DIV ~URZ, `(.L_x_481) ;  /* 0x000086b27f007947 */ /* 0x000fca000b800000 */
[----:B-1--4-:R1:W2:Y:S02]  /*b360*/  SHFL.IDX PT, R29, R36, RZ, 0x181f ;  /* 0x00181fff241d7589 */ /* 0x0122a400000e0000 */
.L_x_530:
[C---:B------:R-:W-:Y:S01]  /*b370*/  HMMA.16816.F32.BF16 R4, R136.reuse, R8, RZ ;  /* 0x000000088804723c */ /* 0x040fe200000418ff */
[----:B------:R-:W3:Y:S01]  /*b380*/  SHFL.IDX PT, R38, R28, RZ, 0x181f ;  /* 0x00181fff1c267589 */ /* 0x000ee200000e0000 */
[----:B------:R-:W-:Y:S01]  /*b390*/  BSSY B0, `(.L_x_482) ;  /* 0x00001af000007945 */ /* 0x000fe20003800000 */
[----:B------:R-:W-:Y:S02]  /*b3a0*/  ISETP.GE.AND P0, PT, R228, c[0x0][0x1d4], PT ;  /* 0x00007500e4007a0c */ /* 0x000fe40003f06270 */
[----:B------:R-:W-:Y:S02]  /*b3b0*/  ISETP.GE.AND P2, PT, R241, c[0x0][0x1d4], PT ;  /* 0x00007500f1007a0c */ /* 0x000fe40003f46270 */
[----:B------:R-:W-:Y:S01]  /*b3c0*/  SEL R218, RZ, 0x10, P0 ;  /* 0x00000010ffda7807 */ /* 0x000fe20000000000 */
[C---:B------:R-:W-:Y:S01]  /*b3d0*/  HMMA.16816.F32.BF16 R8, R136.reuse, R10, RZ ;  /* 0x0000000a8808723c */ /* 0x040fe200000418ff */
[----:B------:R-:W4:Y:S02]  /*b3e0*/  SHFL.IDX PT, R46, R28, 0x1, 0x181f ;  /* 0x00381f001c2e7f89 */ /* 0x000f2400000e0000 */
[----:B------:R-:W-:Y:S02]  /*b3f0*/  ISETP.NE.U32.AND P6, PT, R218, RZ, PT ;  /* 0x000000ffda00720c */ /* 0x000fe40003fc5070 */
[----:B------:R-:W-:Y:S03]  /*b400*/  SEL R63, RZ, 0x10, P2 ;  /* 0x00000010ff3f7807 */ /* 0x000fe60001000000 */
[C---:B------:R-:W-:Y:S01]  /*b410*/  HMMA.16816.F32.BF16 R12, R136.reuse, R16, RZ ;  /* 0x00000010880c723c */ /* 0x040fe200000418ff */
[----:B------:R-:W5:Y:S07]  /*b420*/  SHFL.IDX PT, R37, R36, 0x1, 0x181f ;  /* 0x00381f0024257f89 */ /* 0x000f6e00000e0000 */
[C---:B------:R-:W-:Y:S01]  /*b430*/  HMMA.16816.F32.BF16 R16, R136.reuse, R18, RZ ;  /* 0x000000128810723c */ /* 0x040fe200000418ff */
[----:B------:R-:W1:Y:S07]  /*b440*/  SHFL.IDX PT, R45, R28, 0x2, 0x181f ;  /* 0x00581f001c2d7f89 */ /* 0x000e6e00000e0000 */
[C---:B------:R-:W-:Y:S01]  /*b450*/  HMMA.16816.F32.BF16 R20, R136.reuse, R24, RZ ;  /* 0x000000188814723c */ /* 0x040fe200000418ff */
[----:B------:R-:W2:Y:S07]  /*b460*/  SHFL.IDX PT, R54, R36, 0x2, 0x181f ;  /* 0x00581f0024367f89 */ /* 0x000eae00000e0000 */
[C---:B------:R-:W-:Y:S01]  /*b470*/  HMMA.16816.F32.BF16 R24, R136.reuse, R26, RZ ;  /* 0x0000001a8818723c */ /* 0x040fe200000418ff */
[----:B------:R1:W2:Y:S08]  /*b480*/  SHFL.IDX PT, R62, R28, 0x3, 0x181f ;  /* 0x00781f001c3e7f89 */ /* 0x0002b000000e0000 */
[----:B------:R2:W2:Y:S03]  /*b490*/  SHFL.IDX PT, R61, R36, 0x3, 0x181f ;  /* 0x00781f00243d7f89 */ /* 0x0004a600000e0000 */
[CC--:B---3--:R-:W-:Y:S02]  /*b4a0*/  IADD3 R2, P4, R38.reuse, R55.reuse, RZ ;  /* 0x0000003726027210 */ /* 0x0c8fe40007f9e0ff */
[----:B------:R-:W-:Y:S02]  /*b4b0*/  IADD3 R38, P5, R38, R220, RZ ;  /* 0x000000dc26267210 */ /* 0x000fe40007fbe0ff */
[C---:B--2---:R-:W-:Y:S02]  /*b4c0*/  IADD3.X R3, R29.reuse, R44, RZ, P4, !PT ;  /* 0x0000002c1d037210 */ /* 0x044fe400027fe4ff */
[----:B------:R-:W-:Y:S02]  /*b4d0*/  IADD3.X R39, R29, R60, RZ, P5, !PT ;  /* 0x0000003c1d277210 */ /* 0x000fe40002ffe4ff */
[CC--:B----4-:R-:W-:Y:S01]  /*b4e0*/  IADD3 R52, P4, R46.reuse, R55.reuse, RZ ;  /* 0x000000372e347210 */ /* 0x0d0fe20007f9e0ff */
[----:B------:R2:W-:Y:S01]  /*b4f0*/  LDGSTS.E.BYPASS.LTC128B.128 [R219+0x100], [R2.64], !P0 ;  /* 0x0010000002db7fae */ /* 0x0005e2000c101d46 */
[----:B------:R-:W-:Y:S01]  /*b500*/  IADD3 R46, P5, R46, R220, RZ ;  /* 0x000000dc2e2e7210 */ /* 0x000fe20007fbe0ff */
[C---:B-1----:R-:W-:Y:S01]  /*b510*/  HMMA.16816.F32.BF16 R28, R136.reuse, R32, RZ ;  /* 0x00000020881c723c */ /* 0x042fe200000418ff */
[C---:B-----5:R-:W-:Y:S02]  /*b520*/  IADD3.X R53, R37.reuse, R44, RZ, P4, !PT ;  /* 0x0000002c25357210 */ /* 0x060fe400027fe4ff */
[----:B------:R-:W-:Y:S03]  /*b530*/  IADD3.X R47, R37, R60, RZ, P5, !PT ;  /* 0x0000003c252f7210 */ /* 0x000fe60002ffe4ff */
[----:B------:R1:W-:Y:S01]  /*b540*/  LDGSTS.E.BYPASS.LTC128B.128 [R219+0x4100], [R38.64], !P2 ;  /* 0x0410000026db7fae */ /* 0x0003e2000d101d46 */
[C---:B------:R-:W-:Y:S01]  /*b550*/  ISETP.NE.U32.AND P5, PT, R63.reuse, RZ, PT ;  /* 0x000000ff3f00720c */ /* 0x040fe20003fa5070 */
[C---:B------:R-:W-:Y:S01]  /*b560*/  HMMA.16816.F32.BF16 R32, R136.reuse, R34, RZ ;  /* 0x000000228820723c */ /* 0x040fe200000418ff */
[----:B------:R-:W-:Y:S05]  /*b570*/  IADD3 R63, -R63, 0x10, RZ ;  /* 0x000000103f3f7810 */ /* 0x000fea0007ffe1ff */
[----:B------:R3:W-:Y:S01]  /*b580*/  LDGSTS.E.BYPASS.LTC128B.128 [R219+0x1100], [R52.64], !P0 ;  /* 0x0110000034db7fae */ /* 0x0007e2000c101d46 */
[----:B------:R-:W-:Y:S07]  /*b590*/  LOP3.LUT R63, R63, 0xf, RZ, 0xc0, !PT ;  /* 0x0000000f3f3f7812 */ /* 0x000fee00078ec0ff */
[----:B------:R4:W-:Y:S01]  /*b5a0*/  LDGSTS.E.BYPASS.LTC128B.128 [R219+0x5100], [R46.64], !P2 ;  /* 0x051000002edb7fae */ /* 0x0009e2000d101d46 */
[C---:B--2---:R-:W-:Y:S04]  /*b5b0*/  IADD3 R2, P4, R45.reuse, R55, RZ ;  /* 0x000000372d027210 */ /* 0x044fe80007f9e0ff */
[----:B------:R-:W-:Y:S01]  /*b5c0*/  IADD3.X R3, R54, R44, RZ, P4, !PT ;  /* 0x0000002c36037210 */ /* 0x000fe200027fe4ff */
[C---:B-1----:R-:W-:Y:S04]  /*b5d0*/  HMMA.16816.F32.BF16 R36, R136.reuse, R40, RZ ;  /* 0x000000288824723c */ /* 0x042fe800000418ff */
[----:B------:R1:W-:Y:S04]  /*b5e0*/  LDGSTS.E.BYPASS.LTC128B.128 [R219+0x2100], [R2.64], !P0 ;  /* 0x0210000002db7fae */ /* 0x0003e8000c101d46 */
[C---:B------:R-:W-:Y:S01]  /*b5f0*/  HMMA.16816.F32.BF16 R40, R136.reuse, R42, RZ ;  /* 0x0000002a8828723c */ /* 0x040fe200000418ff */
[----:B---3--:R-:W-:Y:S04]  /*b600*/  IADD3 R52, -R218, 0x10, RZ ;  /* 0x00000010da347810 */ /* 0x008fe80007ffe1ff */
[----:B------:R-:W-:Y:S02]  /*b610*/  LOP3.LUT R52, R52, 0xf, RZ, 0xc0, !PT ;  /* 0x0000000f34347812 */ /* 0x000fe400078ec0ff */
[----:B-1----:R-:W-:Y:S05]  /*b620*/  IADD3 R2, P0, R45, R220, RZ ;  /* 0x000000dc2d027210 */ /* 0x002fea0007f1e0ff */
[----:B------:R-:W-:Y:S02]  /*b630*/  IADD3.X R3, R54, R60, RZ, P0, !PT ;  /* 0x0000003c36037210 */ /* 0x000fe400007fe4ff */
[-C--:B------:R-:W-:Y:S03]  /*b640*/  IADD3 R52, P4, P0, R52, R62.reuse, R55 ;  /* 0x0000003e34347210 */ /* 0x080fe6000789e037 */
[----:B------:R1:W-:Y:S01]  /*b650*/  LDGSTS.E.BYPASS.LTC128B.128 [R219+0x6100], [R2.64], !P2 ;  /* 0x0610000002db7fae */ /* 0x0003e2000d101d46 */
[-C--:B------:R-:W-:Y:S02]  /*b660*/  IADD3.X R53, RZ, R61.reuse, R44, P4, P0 ;  /* 0x0000003dff357210 */ /* 0x080fe400027e042c */
[C---:B----4-:R-:W-:Y:S01]  /*b670*/  HMMA.16816.F32.BF16 R44, R136.reuse, R48, RZ ;  /* 0x00000030882c723c */ /* 0x050fe200000418ff */
[----:B------:R-:W-:Y:S04]  /*b680*/  IADD3 R62, P4, P0, R63, R62, R220 ;  /* 0x0000003e3f3e7210 */ /* 0x000fe8000789e0dc */
[----:B------:R2:W-:Y:S01]  /*b690*/  LDGSTS.E.BYPASS.LTC128B.128.ZFILL [R219+0x3100], [R52.64], P6 ;  /* 0x0310000034db7fae */ /* 0x0005e2000b141d46 */
[----:B------:R-:W-:Y:S02]  /*b6a0*/  IADD3.X R63, RZ, R61, R60, P4, P0 ;  /* 0x0000003dff3f7210 */ /* 0x000fe400027e043c */
[C---:B------:R-:W-:Y:S01]  /*b6b0*/  HMMA.16816.F32.BF16 R48, R136.reuse, R50, RZ ;  /* 0x000000328830723c */ /* 0x040fe200000418ff */
[----:B------:R-:W-:Y:S04]  /*b6c0*/  ISETP.GE.AND P0, PT, R226, 0x1, PT ;  /* 0x00000001e200780c */ /* 0x000fe80003f06270 */
[----:B------:R3:W-:Y:S08]  /*b6d0*/  LDGSTS.E.BYPASS.LTC128B.128.ZFILL [R219+0x7100], [R62.64], P5 ;  /* 0x071000003edb7fae */ /* 0x0007f0000a941d46 */
[----:B------:R-:W0:Y:S01]  /*b6e0*/  LDGDEPBAR ;  /* 0x00000000000079af */ /* 0x000e220000000000 */
[C---:B--2---:R-:W-:Y:S08]  /*b6f0*/  HMMA.16816.F32.BF16 R52, R136.reuse, R56, RZ ;  /* 0x000000388834723c */ /* 0x044ff000000418ff */
[C---:B------:R-:W-:Y:S08]  /*b700*/  HMMA.16816.F32.BF16 R56, R136.reuse, R58, RZ ;  /* 0x0000003a8838723c */ /* 0x040ff000000418ff */
[C---:B---3--:R-:W-:Y:S08]  /*b710*/  HMMA.16816.F32.BF16 R60, R136.reuse, R64, RZ ;  /* 0x00000040883c723c */ /* 0x048ff000000418ff */
[----:B------:R-:W-:Y:S08]  /*b720*/  HMMA.16816.F32.BF16 R64, R136, R66, RZ ;  /* 0x000000428840723c */ /* 0x000ff000000418ff */
[C---:B------:R-:W-:Y:S08]  /*b730*/  HMMA.16816.F32.BF16 R4, R140.reuse, R144, R4 ;  /* 0x000000908c04723c */ /* 0x040ff00000041804 */
[C---:B------:R-:W-:Y:S01]  /*b740*/  HMMA.16816.F32.BF16 R8, R140.reuse, R146, R8 ;  /* 0x000000928c08723c */ /* 0x040fe20000041808 */
[----:B------:R-:W2:Y:S07]  /*b750*/  LDSM.16.M88.4 R144, [R206] ;  /* 0x00000000ce90783b */ /* 0x000eae0000000200 */
        /* <DEDUP_REMOVED lines=20> */
[----:B------:R-:W-:Y:S07]  /*b8a0*/  LDSM.16.M88.4 R172, [R202] ;  /* 0x00000000caac783b */ /* 0x000fee0000000200 */
[C---:B--2---:R-:W-:Y:S08]  /*b8b0*/  HMMA.16816.F32.BF16 R4, R176.reuse, R144, R4 ;  /* 0x00000090b004723c */ /* 0x044ff00000041804 */
[C---:B------:R-:W-:Y:S01]  /*b8c0*/  HMMA.16816.F32.BF16 R8, R176.reuse, R146, R8 ;  /* 0x00000092b008723c */ /* 0x040fe20000041808 */
[----:B------:R-:W2:Y:S07]  /*b8d0*/  LDSM.16.M88.4 R144, [R206+0x3800] ;  /* 0x00380000ce90783b */ /* 0x000eae0000000200 */
[C---:B---3--:R-:W-:Y:S08]  /*b8e0*/  HMMA.16816.F32.BF16 R12, R176.reuse, R148, R12 ;  /* 0x00000094b00c723c */ /* 0x048ff0000004180c */
[C---:B------:R-:W-:Y:S01]  /*b8f0*/  HMMA.16816.F32.BF16 R16, R176.reuse, R150, R16 ;  /* 0x00000096b010723c */ /* 0x040fe20000041810 */
[----:B------:R-:W3:Y:S07]  /*b900*/  LDSM.16.M88.4 R148, [R205+-0x4000] ;  /* 0xffc00000cd94783b */ /* 0x000eee0000000200 */
[C---:B----4-:R-:W-:Y:S08]  /*b910*/  HMMA.16816.F32.BF16 R20, R176.reuse, R152, R20 ;  /* 0x00000098b014723c */ /* 0x050ff00000041814 */
[C---:B------:R-:W-:Y:S01]  /*b920*/  HMMA.16816.F32.BF16 R24, R176.reuse, R154, R24 ;  /* 0x0000009ab018723c */ /* 0x040fe20000041818 */
[----:B------:R-:W4:Y:S07]  /*b930*/  LDSM.16.M88.4 R152, [R205+-0x3800] ;  /* 0xffc80000cd98783b */ /* 0x000f2e0000000200 */
[C---:B-----5:R-:W-:Y:S08]  /*b940*/  HMMA.16816.F32.BF16 R28, R176.reuse, R156, R28 ;  /* 0x0000009cb01c723c */ /* 0x060ff0000004181c */
[C---:B------:R-:W-:Y:S01]  /*b950*/  HMMA.16816.F32.BF16 R32, R176.reuse, R158, R32 ;  /* 0x0000009eb020723c */ /* 0x040fe20000041820 */
[----:B------:R-:W5:Y:S07]  /*b960*/  LDSM.16.M88.4 R156, [R205+-0x3000] ;  /* 0xffd00000cd9c783b */ /* 0x000f6e0000000200 */
[C---:B-1----:R-:W-:Y:S08]  /*b970*/  HMMA.16816.F32.BF16 R36, R176.reuse, R160, R36 ;  /* 0x000000a0b024723c */ /* 0x042ff00000041824 */
[C---:B------:R-:W-:Y:S01]  /*b980*/  HMMA.16816.F32.BF16 R40, R176.reuse, R162, R40 ;  /* 0x000000a2b028723c */ /* 0x040fe20000041828 */
[----:B------:R-:W1:Y:S07]  /*b990*/  LDSM.16.M88.4 R160, [R205+-0x2800] ;  /* 0xffd80000cda0783b */ /* 0x000e6e0000000200 */
[C---:B------:R-:W-:Y:S08]  /*b9a0*/  HMMA.16816.F32.BF16 R44, R176.reuse, R164, R44 ;  /* 0x000000a4b02c723c */ /* 0x040ff0000004182c */
[C---:B------:R-:W-:Y:S01]  /*b9b0*/  HMMA.16816.F32.BF16 R48, R176.reuse, R166, R48 ;  /* 0x000000a6b030723c */ /* 0x040fe20000041830 */
[----:B------:R-:W1:Y:S07]  /*b9c0*/  LDSM.16.M88.4 R164, [R205+-0x2000] ;  /* 0xffe00000cda4783b */ /* 0x000e6e0000000200 */
[C---:B------:R-:W-:Y:S08]  /*b9d0*/  HMMA.16816.F32.BF16 R52, R176.reuse, R168, R52 ;  /* 0x000000a8b034723c */ /* 0x040ff00000041834 */
[C---:B------:R-:W-:Y:S01]  /*b9e0*/  HMMA.16816.F32.BF16 R56, R176.reuse, R170, R56 ;  /* 0x000000aab038723c */ /* 0x040fe20000041838 */
[----:B------:R-:W1:Y:S07]  /*b9f0*/  LDSM.16.M88.4 R168, [R205+-0x1800] ;  /* 0xffe80000cda8783b */ /* 0x000e6e0000000200 */
[C---:B--2---:R-:W-:Y:S08]  /*ba00*/  HMMA.16816.F32.BF16 R60, R176.reuse, R144, R60 ;  /* 0x00000090b03c723c */ /* 0x044ff0000004183c */
[----:B------:R-:W-:Y:S01]  /*ba10*/  HMMA.16816.F32.BF16 R64, R176, R146, R64 ;  /* 0x00000092b040723c */ /* 0x000fe20000041840 */
[----:B------:R-:W2:Y:S07]  /*ba20*/  LDSM.16.M88.4 R144, [R205+-0x1000] ;  /* 0xfff00000cd90783b */ /* 0x000eae0000000200 */
[C---:B---3--:R-:W-:Y:S08]  /*ba30*/  HMMA.16816.F32.BF16 R4, R180.reuse, R148, R4 ;  /* 0x00000094b404723c */ /* 0x048ff00000041804 */
[C---:B------:R-:W-:Y:S01]  /*ba40*/  HMMA.16816.F32.BF16 R8, R180.reuse, R150, R8 ;  /* 0x00000096b408723c */ /* 0x040fe20000041808 */
[----:B------:R-:W3:Y:S07]  /*ba50*/  LDSM.16.M88.4 R148, [R205+-0x800] ;  /* 0xfff80000cd94783b */ /* 0x000eee0000000200 */
        /* <DEDUP_REMOVED lines=15> */
[C---:B--2---:R-:W-:Y:S08]  /*bb50*/  HMMA.16816.F32.BF16 R52, R180.reuse, R144, R52 ;  /* 0x00000090b434723c */ /* 0x044ff00000041834 */
[C---:B------:R-:W-:Y:S01]  /*bb60*/  HMMA.16816.F32.BF16 R56, R180.reuse, R146, R56 ;  /* 0x00000092b438723c */ /* 0x040fe20000041838 */
[----:B------:R-:W2:Y:S07]  /*bb70*/  LDSM.16.M88.4 R144, [R204+0x6800] ;  /* 0x00680000cc90783b */ /* 0x000eae0000000200 */
[C---:B---3--:R-:W-:Y:S08]  /*bb80*/  HMMA.16816.F32.BF16 R60, R180.reuse, R148, R60 ;  /* 0x00000094b43c723c */ /* 0x048ff0000004183c */
[----:B------:R-:W-:Y:S01]  /*bb90*/  HMMA.16816.F32.BF16 R64, R180, R150, R64 ;  /* 0x00000096b440723c */ /* 0x000fe20000041840 */
[----:B------:R-:W3:Y:S07]  /*bba0*/  LDSM.16.M88.4 R148, [R204+0x7000] ;  /* 0x00700000cc94783b */ /* 0x000eee0000000200 */
[C---:B----4-:R-:W-:Y:S08]  /*bbb0*/  HMMA.16816.F32.BF16 R4, R184.reuse, R152, R4 ;  /* 0x00000098b804723c */ /* 0x050ff00000041804 */
[C---:B------:R-:W-:Y:S01]  /*bbc0*/  HMMA.16816.F32.BF16 R8, R184.reuse, R154, R8 ;  /* 0x0000009ab808723c */ /* 0x040fe20000041808 */
[----:B------:R-:W4:Y:S07]  /*bbd0*/  LDSM.16.M88.4 R152, [R204+0x7800] ;  /* 0x00780000cc98783b */ /* 0x000f2e0000000200 */
[C---:B-----5:R-:W-:Y:S08]  /*bbe0*/  HMMA.16816.F32.BF16 R12, R184.reuse, R156, R12 ;  /* 0x0000009cb80c723c */ /* 0x060ff0000004180c */
[C---:B------:R-:W-:Y:S01]  /*bbf0*/  HMMA.16816.F32.BF16 R16, R184.reuse, R158, R16 ;  /* 0x0000009eb810723c */ /* 0x040fe20000041810 */
[----:B------:R-:W5:Y:S07]  /*bc00*/  LDSM.16.M88.4 R156, [R0] ;  /* 0x00000000009c783b */ /* 0x000f6e0000000200 */
[C---:B-1----:R-:W-:Y:S08]  /*bc10*/  HMMA.16816.F32.BF16 R20, R184.reuse, R160, R20 ;  /* 0x000000a0b814723c */ /* 0x042ff00000041814 */
[C---:B------:R-:W-:Y:S01]  /*bc20*/  HMMA.16816.F32.BF16 R24, R184.reuse, R162, R24 ;  /* 0x000000a2b818723c */ /* 0x040fe20000041818 */
[----:B------:R-:W1:Y:S07]  /*bc30*/  LDSM.16.M88.4 R160, [R68] ;  /* 0x0000000044a0783b */ /* 0x000e6e0000000200 */
[C---:B------:R-:W-:Y:S08]  /*bc40*/  HMMA.16816.F32.BF16 R28, R184.reuse, R164, R28 ;  /* 0x000000a4b81c723c */ /* 0x040ff0000004181c */
[C---:B------:R-:W-:Y:S01]  /*bc50*/  HMMA.16816.F32.BF16 R32, R184.reuse, R166, R32 ;  /* 0x000000a6b820723c */ /* 0x040fe20000041820 */
[----:B------:R-:W1:Y:S07]  /*bc60*/  LDSM.16.M88.4 R164, [R200] ;  /* 0x00000000c8a4783b */ /* 0x000e6e0000000200 */
[C---:B------:R-:W-:Y:S08]  /*bc70*/  HMMA.16816.F32.BF16 R36, R184.reuse, R168, R36 ;  /* 0x000000a8b824723c */ /* 0x040ff00000041824 */
[C---:B------:R-:W-:Y:S01]  /*bc80*/  HMMA.16816.F32.BF16 R40, R184.reuse, R170, R40 ;  /* 0x000000aab828723c */ /* 0x040fe20000041828 */
[----:B------:R-:W1:Y:S07]  /*bc90*/  LDSM.16.M88.4 R168, [R201] ;  /* 0x00000000c9a8783b */ /* 0x000e6e0000000200 */
[C---:B--2---:R-:W-:Y:S01]  /*bca0*/  HMMA.16816.F32.BF16 R44, R184.reuse, R144, R44 ;  /* 0x00000090b82c723c */ /* 0x044fe2000004182c */
[----:B------:R-:W2:Y:S07]  /*bcb0*/  LDSM.16.M88.4 R200, [R203] ;  /* 0x00000000cbc8783b */ /* 0x000eae0000000200 */
[C---:B------:R-:W-:Y:S01]  /*bcc0*/  HMMA.16816.F32.BF16 R48, R184.reuse, R146, R48 ;  /* 0x00000092b830723c */ /* 0x040fe20000041830 */
[----:B------:R-:W1:Y:S07]  /*bcd0*/  LDSM.16.M88.4 R144, [R211] ;  /* 0x00000000d390783b */ /* 0x000e6e0000000200 */
[C---:B---3--:R-:W-:Y:S08]  /*bce0*/  HMMA.16816.F32.BF16 R52, R184.reuse, R148, R52 ;  /* 0x00000094b834723c */ /* 0x048ff00000041834 */
[C---:B------:R-:W-:Y:S01]  /*bcf0*/  HMMA.16816.F32.BF16 R56, R184.reuse, R150, R56 ;  /* 0x00000096b838723c */ /* 0x040fe20000041838 */
[----:B------:R-:W3:Y:S07]  /*bd00*/  LDSM.16.M88.4 R148, [R212] ;  /* 0x00000000d494783b */ /* 0x000eee0000000200 */
[C---:B----4-:R-:W-:Y:S08]  /*bd10*/  HMMA.16816.F32.BF16 R60, R184.reuse, R152, R60 ;  /* 0x00000098b83c723c */ /* 0x050ff0000004183c */
[----:B------:R-:W-:Y:S01]  /*bd20*/  HMMA.16816.F32.BF16 R64, R184, R154, R64 ;  /* 0x0000009ab840723c */ /* 0x000fe20000041840 */
[----:B------:R-:W4:Y:S07]  /*bd30*/  LDSM.16.M88.4 R152, [R206+0x4000] ;  /* 0x00400000ce98783b */ /* 0x000f2e0000000200 */
[C---:B-----5:R-:W-:Y:S08]  /*bd40*/  HMMA.16816.F32.BF16 R4, R188.reuse, R156, R4 ;  /* 0x0000009cbc04723c */ /* 0x060ff00000041804 */
[C---:B------:R-:W-:Y:S01]  /*bd50*/  HMMA.16816.F32.BF16 R8, R188.reuse, R158, R8 ;  /* 0x0000009ebc08723c */ /* 0x040fe20000041808 */
[----:B------:R-:W-:Y:S07]  /*bd60*/  LDSM.16.M88.4 R156, [R206+0x5000] ;  /* 0x00500000ce9c783b */ /* 0x000fee0000000200 */
[C---:B-1----:R-:W-:Y:S08]  /*bd70*/  HMMA.16816.F32.BF16 R12, R188.reuse, R160, R12 ;  /* 0x000000a0bc0c723c */ /* 0x042ff0000004180c */
        /* <DEDUP_REMOVED lines=11> */
[C---:B--2---:R-:W-:Y:S08]  /*be30*/  HMMA.16816.F32.BF16 R44, R188.reuse, R200, R44 ;  /* 0x000000c8bc2c723c */ /* 0x044ff0000004182c */
[C---:B------:R-:W-:Y:S01]  /*be40*/  HMMA.16816.F32.BF16 R48, R188.reuse, R202, R48 ;  /* 0x000000cabc30723c */ /* 0x040fe20000041830 */
[----:B------:R-:W-:Y:S07]  /*be50*/  LDSM.16.M88.4 R200, [R206+0x7800] ;  /* 0x00780000cec8783b */ /* 0x000fee0000000200 */
[C---:B------:R-:W-:Y:S08]  /*be60*/  HMMA.16816.F32.BF16 R52, R188.reuse, R144, R52 ;  /* 0x00000090bc34723c */ /* 0x040ff00000041834 */
[C---:B------:R-:W-:Y:S01]  /*be70*/  HMMA.16816.F32.BF16 R56, R188.reuse, R146, R56 ;  /* 0x00000092bc38723c */ /* 0x040fe20000041838 */
[----:B------:R-:W1:Y:S07]  /*be80*/  LDSM.16.M88.4 R144, [R206+0x4800] ;  /* 0x00480000ce90783b */ /* 0x000e6e0000000200 */
[C---:B---3--:R-:W-:Y:S08]  /*be90*/  HMMA.16816.F32.BF16 R60, R188.reuse, R148, R60 ;  /* 0x00000094bc3c723c */ /* 0x048ff0000004183c */
[----:B------:R-:W-:Y:S01]  /*bea0*/  HMMA.16816.F32.BF16 R64, R188, R150, R64 ;  /* 0x00000096bc40723c */ /* 0x000fe20000041840 */
[----:B------:R-:W2:Y:S07]  /*beb0*/  LDSM.16.M88.4 R148, [R205] ;  /* 0x00000000cd94783b */ /* 0x000eae0000000200 */
[C---:B----4-:R-:W-:Y:S08]  /*bec0*/  HMMA.16816.F32.BF16 R4, R192.reuse, R152, R4 ;  /* 0x00000098c004723c */ /* 0x050ff00000041804 */
        /* <DEDUP_REMOVED lines=38> */
[----:B------:R1:W-:Y:S01]  /*c130*/  MUFU.TANH R153, R7 ;  /* 0x0000000700997308 */ /* 0x0003e20000002400 */
[----:B------:R-:W-:Y:S09]  /*c140*/  FMUL.FTZ R19, R19, c[0x0][0x320] ;  /* 0x0000c80013137a20 */ /* 0x000ff20000410000 */
[----:B------:R-:W-:Y:S10]  /*c150*/  MUFU.TANH R150, R8 ;  /* 0x0000000800967308 */ /* 0x000ff40000002400 */
[----:B------:R-:W-:Y:S01]  /*c160*/  MUFU.TANH R144, R9 ;  /* 0x0000000900907308 */ /* 0x000fe20000002400 */
[----:B-1----:R-:W1:Y:S09]  /*c170*/  LDSM.16.M88.4 R4, [R205+0x1000] ;  /* 0x00100000cd04783b */ /* 0x002e720000000200 */
[----:B------:R-:W-:Y:S10]  /*c180*/  MUFU.TANH R145, R10 ;  /* 0x0000000a00917308 */ /* 0x000ff40000002400 */
[----:B------:R2:W-:Y:S10]  /*c190*/  MUFU.TANH R152, R11 ;  /* 0x0000000b00987308 */ /* 0x0005f40000002400 */
[----:B------:R-:W-:Y:S10]  /*c1a0*/  MUFU.TANH R155, R12 ;  /* 0x0000000c009b7308 */ /* 0x000ff40000002400 */
[----:B------:R-:W-:Y:S01]  /*c1b0*/  MUFU.TANH R156, R13 ;  /* 0x0000000d009c7308 */ /* 0x000fe20000002400 */
[----:B--2---:R-:W2:Y:S01]  /*c1c0*/  LDSM.16.M88.4 R8, [R205+0x1800] ;  /* 0x00180000cd08783b */ /* 0x004ea20000000200 */
[C---:B-1----:R-:W-:Y:S08]  /*c1d0*/  HMMA.16816.F32.BF16 R20, R196.reuse, R4, R20 ;  /* 0x00000004c414723c */ /* 0x042ff00000041814 */
[----:B------:R-:W-:Y:S01]  /*c1e0*/  MUFU.TANH R159, R14 ;  /* 0x0000000e009f7308 */ /* 0x000fe20000002400 */
[C---:B------:R-:W-:Y:S01]  /*c1f0*/  HMMA.16816.F32.BF16 R24, R196.reuse, R6, R24 ;  /* 0x00000006c418723c */ /* 0x040fe20000041818 */
[----:B------:R-:W1:Y:S08]  /*c200*/  LDSM.16.M88.4 R4, [R205+0x2000] ;  /* 0x00200000cd04783b */ /* 0x000e700000000200 */
[----:B------:R-:W-:Y:S06]  /*c210*/  MUFU.TANH R161, R15 ;  /* 0x0000000f00a17308 */ /* 0x000fec0000002400 */
[----:B------:R-:W-:Y:S04]  /*c220*/  FMUL.FTZ R20, R20, c[0x0][0x320] ;  /* 0x0000c80014147a20 */ /* 0x000fe80000410000 */
        /* <DEDUP_REMOVED lines=8> */
[----:B------:R-:W-:Y:S01]  /*c2b0*/  FMUL.FTZ R27, R27, c[0x0][0x320] ;  /* 0x0000c8001b1b7a20 */ /* 0x000fe20000410000 */
[C---:B--2---:R-:W-:Y:S06]  /*c2c0*/  HMMA.16816.F32.BF16 R28, R196.reuse, R8, R28 ;  /* 0x00000008c41c723c */ /* 0x044fec000004181c */
[----:B------:R-:W-:Y:S02]  /*c2d0*/  MUFU.TANH R160, R18 ;  /* 0x0000001200a07308 */ /* 0x000fe40000002400 */
[C---:B------:R-:W-:Y:S01]  /*c2e0*/  HMMA.16816.F32.BF16 R32, R196.reuse, R10, R32 ;  /* 0x0000000ac420723c */ /* 0x040fe20000041820 */
[----:B------:R-:W2:Y:S07]  /*c2f0*/  LDSM.16.M88.4 R8, [R205+0x2800] ;  /* 0x00280000cd08783b */ /* 0x000eae0000000200 */
[----:B------:R-:W-:Y:S01]  /*c300*/  MUFU.TANH R162, R19 ;  /* 0x0000001300a27308 */ /* 0x000fe20000002400 */
[C---:B-1----:R-:W-:Y:S07]  /*c310*/  HMMA.16816.F32.BF16 R36, R196.reuse, R4, R36 ;  /* 0x00000004c424723c */ /* 0x042fee0000041824 */
[----:B------:R-:W-:Y:S01]  /*c320*/  FMUL.FTZ R28, R28, c[0x0][0x320] ;  /* 0x0000c8001c1c7a20 */ /* 0x000fe20000410000 */
[C---:B------:R-:W-:Y:S01]  /*c330*/  HMMA.16816.F32.BF16 R40, R196.reuse, R6, R40 ;  /* 0x00000006c428723c */ /* 0x040fe20000041828 */
[----:B------:R-:W-:Y:S01]  /*c340*/  MUFU.TANH R163, R20 ;  /* 0x0000001400a37308 */ /* 0x000fe20000002400 */
[----:B------:R-:W1:Y:S02]  /*c350*/  LDSM.16.M88.4 R4, [R205+0x3000] ;  /* 0x00300000cd04783b */ /* 0x000e640000000200 */
[----:B------:R-:W-:Y:S02]  /*c360*/  FMUL.FTZ R29, R29, c[0x0][0x320] ;  /* 0x0000c8001d1d7a20 */ /* 0x000fe40000410000 */
[----:B------:R-:W-:Y:S02]  /*c370*/  FMUL.FTZ R30, R30, c[0x0][0x320] ;  /* 0x0000c8001e1e7a20 */ /* 0x000fe40000410000 */
[----:B------:R-:W-:Y:S03]  /*c380*/  FMUL.FTZ R31, R31, c[0x0][0x320] ;  /* 0x0000c8001f1f7a20 */ /* 0x000fe60000410000 */
[----:B------:R-:W-:Y:S01]  /*c390*/  MUFU.TANH R166, R21 ;  /* 0x0000001500a67308 */ /* 0x000fe20000002400 */
[----:B------:R-:W-:Y:S02]  /*c3a0*/  FMUL.FTZ R32, R32, c[0x0][0x320] ;  /* 0x0000c80020207a20 */ /* 0x000fe40000410000 */
[----:B------:R-:W-:Y:S02]  /*c3b0*/  FMUL.FTZ R33, R33, c[0x0][0x320] ;  /* 0x0000c80021217a20 */ /* 0x000fe40000410000 */
[----:B------:R-:W-:Y:S02]  /*c3c0*/  FMUL.FTZ R34, R34, c[0x0][0x320] ;  /* 0x0000c80022227a20 */ /* 0x000fe40000410000 */
[----:B------:R-:W-:Y:S02]  /*c3d0*/  FMUL.FTZ R35, R35, c[0x0][0x320] ;  /* 0x0000c80023237a20 */ /* 0x000fe40000410000 */
[----:B------:R-:W-:Y:S01]  /*c3e0*/  FMUL.FTZ R36, R36, c[0x0][0x320] ;  /* 0x0000c80024247a20 */ /* 0x000fe20000410000 */
[----:B------:R-:W-:Y:S01]  /*c3f0*/  MUFU.TANH R167, R22 ;  /* 0x0000001600a77308 */ /* 0x000fe20000002400 */
[----:B------:R-:W-:Y:S01]  /*c400*/  FMUL.FTZ R37, R37, c[0x0][0x320] ;  /* 0x0000c80025257a20 */ /* 0x000fe20000410000 */
[C---:B--2---:R-:W-:Y:S03]  /*c410*/  HMMA.16816.F32.BF16 R44, R196.reuse, R8, R44 ;  /* 0x00000008c42c723c */ /* 0x044fe6000004182c */
[----:B------:R-:W-:Y:S02]  /*c420*/  FMUL.FTZ R38, R38, c[0x0][0x320] ;  /* 0x0000c80026267a20 */ /* 0x000fe40000410000 */
[----:B------:R-:W-:Y:S03]  /*c430*/  FMUL.FTZ R39, R39, c[0x0][0x320] ;  /* 0x0000c80027277a20 */ /* 0x000fe60000410000 */
[----:B------:R-:W-:Y:S01]  /*c440*/  MUFU.TANH R169, R23 ;  /* 0x0000001700a97308 */ /* 0x000fe20000002400 */
[C---:B------:R-:W-:Y:S01]  /*c450*/  HMMA.16816.F32.BF16 R48, R196.reuse, R10, R48 ;  /* 0x0000000ac430723c */ /* 0x040fe20000041830 */
[----:B------:R-:W2:Y:S01]  /*c460*/  LDSM.16.M88.4 R8, [R205+0x3800] ;  /* 0x00380000cd08783b */ /* 0x000ea20000000200 */
[----:B------:R-:W-:Y:S04]  /*c470*/  DEPBAR.LE SB0, 0x0 ;  /* 0x000080000000791a */ /* 0x000fe80000000000 */
[----:B------:R-:W-:Y:S02]  /*c480*/  FMUL.FTZ R40, R40, c[0x0][0x320] ;  /* 0x0000c80028287a20 */ /* 0x000fe40000410000 */
[----:B------:R-:W-:Y:S01]  /*c490*/  FMUL.FTZ R41, R41, c[0x0][0x320] ;  /* 0x0000c80029297a20 */ /* 0x000fe20000410000 */
[----:B------:R-:W-:Y:S01]  /*c4a0*/  MUFU.TANH R164, R24 ;  /* 0x0000001800a47308 */ /* 0x000fe20000002400 */
[----:B------:R-:W-:Y:S01]  /*c4b0*/  BAR.SYNC.DEFER_BLOCKING 0x0 ;  /* 0x0000000000007b1d */ /* 0x000fe20000010000 */
[C---:B-1----:R-:W-:Y:S05]  /*c4c0*/  HMMA.16816.F32.BF16 R52, R196.reuse, R4, R52 ;  /* 0x00000004c434723c */ /* 0x042fea0000041834 */
[----:B------:R-:W-:Y:S02]  /*c4d0*/  FMUL.FTZ R42, R42, c[0x0][0x320] ;  /* 0x0000c8002a2a7a20 */ /* 0x000fe40000410000 */
[----:B------:R-:W-:Y:S01]  /*c4e0*/  FMUL.FTZ R43, R43, c[0x0][0x320] ;  /* 0x0000c8002b2b7a20 */ /* 0x000fe20000410000 */
[----:B------:R-:W-:Y:S01]  /*c4f0*/  MUFU.TANH R165, R25 ;  /* 0x0000001900a57308 */ /* 0x000fe20000002400 */
[C---:B------:R-:W-:Y:S03]  /*c500*/  HMMA.16816.F32.BF16 R56, R196.reuse, R6, R56 ;  /* 0x00000006c438723c */ /* 0x040fe60000041838 */
[----:B------:R-:W-:Y:S02]  /*c510*/  FMUL.FTZ R44, R44, c[0x0][0x320] ;  /* 0x0000c8002c2c7a20 */ /* 0x000fe40000410000 */
[----:B------:R-:W-:Y:S02]  /*c520*/  FMUL.FTZ R45, R45, c[0x0][0x320] ;  /* 0x0000c8002d2d7a20 */ /* 0x000fe40000410000 */
[----:B------:R-:W-:Y:S02]  /*c530*/  FMUL.FTZ R46, R46, c[0x0][0x320] ;  /* 0x0000c8002e2e7a20 */ /* 0x000fe40000410000 */
[----:B------:R-:W-:Y:S03]  /*c540*/  MUFU.TANH R168, R26 ;  /* 0x0000001a00a87308 */ /* 0x000fe60000002400 */
        /* <DEDUP_REMOVED lines=8> */
[----:B------:R-:W-:Y:S02]  /*c5d0*/  FMUL.FTZ R53, R53, c[0x0][0x320] ;  /* 0x0000c80035357a20 */ /* 0x000fe40000410000 */
[----:B------:R-:W-:Y:S01]  /*c5e0*/  FMUL.FTZ R54, R54, c[0x0][0x320] ;  /* 0x0000c80036367a20 */ /* 0x000fe20000410000 */
[----:B------:R-:W-:Y:S01]  /*c5f0*/  MUFU.TANH R171, R28 ;  /* 0x0000001c00ab7308 */ /* 0x000fe20000002400 */
[----:B------:R-:W-:Y:S03]  /*c600*/  HMMA.16816.F32.BF16 R64, R196, R10, R64 ;  /* 0x0000000ac440723c */ /* 0x000fe60000041840 */
        /* <DEDUP_REMOVED lines=16> */
[----:B------:R2:W3:Y:S10]  /*c710*/  MUFU.TANH R201, R31 ;  /* 0x0000001f00c97308 */ /* 0x0004f40000002400 */
[----:B------:R2:W4:Y:S01]  /*c720*/  MUFU.TANH R173, R32 ;  /* 0x0000002000ad7308 */ /* 0x0005220000002400 */
[----:B-1----:R2:W-:Y:S09]  /*c730*/  STL [R1], R0 ;  /* 0x0000000001007387 */ /* 0x0025f20000100800 */
        /* <DEDUP_REMOVED lines=35> */
[----:B---34-:R-:W-:Y:S01]  /*c970*/  IMAD.MOV.U32 R221, RZ, RZ, RZ ;  /* 0x000000ffffdd7224 */ /* 0x018fe200078e00ff */
[----:B------:R-:W3:Y:S01]  /*c980*/  LDL R2, [R1+0x14] ;  /* 0x0000140001027983 */ /* 0x000ee20000100800 */
[C---:B------:R-:W-:Y:S01]  /*c990*/  IMAD.SHL.U32 R18, R241.reuse, 0x2, RZ ;  /* 0x00000002f1127824 */ /* 0x040fe200078e00ff */
[----:B------:R-:W-:Y:S01]  /*c9a0*/  SHF.R.S32.HI R6, RZ, 0x1f, R241 ;  /* 0x0000001fff067819 */ /* 0x000fe200000114f1 */
[----:B------:R-:W-:Y:S01]  /*c9b0*/  IMAD.SHL.U32 R17, R228, 0x2, RZ ;  /* 0x00000002e4117824 */ /* 0x000fe200078e00ff */
[----:B------:R-:W4:Y:S02]  /*c9c0*/  LDL R3, [R1+0x10] ;  /* 0x0000100001037983 */ /* 0x000f240000100800 */
[----:B------:R-:W-:Y:S02]  /*c9d0*/  SHF.L.U64.HI R6, R241, 0x1, R6 ;  /* 0x00000001f1067819 */ /* 0x000fe40000010206 */
[----:B------:R-:W5:Y:S04]  /*c9e0*/  LDL.64 R146, [R1+0x20] ;  /* 0x0000200001927983 */ /* 0x000f680000100a00 */
[----:B--2---:R-:W2:Y:S04]  /*c9f0*/  LDL R68, [R1+0x34] ;  /* 0x0000340001447983 */ /* 0x004ea80000100800 */
[----:B------:R-:W2:Y:S04]  /*ca00*/  LDL.64 R8, [R1+0x18] ;  /* 0x0000180001087983 */ /* 0x000ea80000100a00 */
[----:B------:R-:W2:Y:S01]  /*ca10*/  LDL R7, [R1+0x30] ;  /* 0x0000300001077983 */ /* 0x000ea20000100800 */
[----:B---3--:R-:W-:Y:S05]  /*ca20*/  IMAD R2, R226, 0x80, R2 ;  /* 0x00000080e2027824 */ /* 0x008fea00078e0202 */
[----:B----4-:R-:W-:Y:S05]  /*ca30*/  IADD3 R2, R2, -0x80, R3 ;  /* 0xffffff8002027810 */ /* 0x010fea0007ffe003 */
[----:B------:R-:W-:Y:S04]  /*ca40*/  @P3 IMAD.HI.U32 R3, R2, c[0x0][0x2bc], RZ ;  /* 0x0000af0002033a27 */ /* 0x000fe800078e00ff */
[----:B------:R-:W-:Y:S01]  /*ca50*/  IMAD.MOV.U32 R0, RZ, RZ, R2 ;  /* 0x000000ffff007224 */ /* 0x000fe200078e0002 */
[----:B------:R-:W-:Y:S04]  /*ca60*/  @P3 SHF.R.U32.HI R0, RZ, c[0x0][0x2c0], R3 ;  /* 0x0000b000ff003a19 */ /* 0x000fe80000011603 */
[C---:B-----5:R-:W-:Y:S04]  /*ca70*/  @!P1 IADD3 R3, P0, R0.reuse, R146, RZ ;  /* 0x0000009200039210 */ /* 0x060fe80007f1e0ff */
[----:B--2---:R-:W-:Y:S01]  /*ca80*/  @!P1 LEA.HI.X.SX32 R5, R0, R68, 0x1, P0 ;  /* 0x0000004400059211 */ /* 0x004fe200000f0eff */
[----:B------:R-:W-:Y:S01]  /*ca90*/  IMAD.MOV R0, RZ, RZ, -R0 ;  /* 0x000000ffff007224 */ /* 0x000fe200078e0a00 */
[C---:B------:R-:W-:Y:S03]  /*caa0*/  @!P1 LEA R4, P0, R3.reuse, c[0x0][0x2a0], 0x2 ;  /* 0x0000a80003049a11 */ /* 0x040fe600078010ff */
[----:B------:R-:W-:Y:S01]  /*cab0*/  IMAD R222, R0, c[0x0][0x2b8], R2 ;  /* 0x0000ae0000de7a24 */ /* 0x000fe200078e0202 */
[----:B------:R-:W-:Y:S03]  /*cac0*/  @!P1 LEA.HI.X R5, R3, c[0x0][0x2a4], R5, 0x2, P0 ;  /* 0x0000a90003059a11 */ /* 0x000fe600000f1405 */
        /* <DEDUP_REMOVED lines=18> */
.L_x_531:
[----:B------:R-:W-:-:S05]  /*cbf0*/  BRA.DIV ~URZ, `(.L_x_485) ;  /* 0x00006ed27f007947 */ /* 0x000fca000b800000 */
[----:B------:R-:W4:Y:S01]  /*cc00*/  SHFL.IDX PT, R8, R4, RZ, 0x181f ;  /* 0x00181fff04087589 */ /* 0x000f2200000e0000 */
[C---:B------:R-:W-:Y:S02]  /*cc10*/  IADD3 R2, -R218.reuse, 0x10, RZ ;  /* 0x00000010da027810 */ /* 0x040fe40007ffe1ff */
[----:B------:R-:W-:Y:S01]  /*cc20*/  ISETP.NE.U32.AND P0, PT, R218, RZ, PT ;  /* 0x000000ffda00720c */ /* 0x000fe20003f05070 */
[----:B------:R-:W5:Y:S01]  /*cc30*/  SHFL.IDX PT, R3, R4, 0x1, 0x181f ;  /* 0x00381f0004037f89 */ /* 0x000f6200000e0000 */
[----:B------:R-:W-:Y:S03]  /*cc40*/  LOP3.LUT R2, R2, 0xf, RZ, 0xc0, !PT ;  /* 0x0000000f02027812 */ /* 0x000fe600078ec0ff */
[----:B------:R-:W2:Y:S04]  /*cc50*/  SHFL.IDX PT, R15, R0, 0x1, 0x181f ;  /* 0x00381f00000f7f89 */ /* 0x000ea800000e0000 */
[----:B------:R-:W3:Y:S04]  /*cc60*/  SHFL.IDX PT, R14, R4, 0x2, 0x181f ;  /* 0x00581f00040e7f89 */ /* 0x000ee800000e0000 */
[----:B------:R-:W1:Y:S04]  /*cc70*/  SHFL.IDX PT, R16, R0, 0x2, 0x181f ;  /* 0x00581f0000107f89 */ /* 0x000e6800000e0000 */
[----:B--2---:R-:W2:Y:S04]  /*cc80*/  SHFL.IDX PT, R0, R0, 0x3, 0x181f ;  /* 0x00781f0000007f89 */ /* 0x004ea800000e0000 */
[----:B------:R-:W1:Y:S01]  /*cc90*/  SHFL.IDX PT, R4, R4, 0x3, 0x181f ;  /* 0x00781f0004047f89 */ /* 0x000e6200000e0000 */
[----:B----4-:R-:W-:Y:S02]  /*cca0*/  IADD3 R10, P6, P5, R2, R8, R17 ;  /* 0x00000008020a7210 */ /* 0x010fe40007dde011 */
[----:B------:R-:W-:Y:S02]  /*ccb0*/  IADD3 R8, P4, R8, R18, RZ ;  /* 0x0000001208087210 */ /* 0x000fe40007f9e0ff */
[----:B---3--:R-:W-:Y:S02]  /*ccc0*/  IADD3.X R11, RZ, R7, R5, P6, P5 ;  /* 0x00000007ff0b7210 */ /* 0x008fe400037ea405 */
[C---:B-----5:R-:W-:Y:S01]  /*ccd0*/  IADD3 R12, P6, P5, R2.reuse, R3, R17 ;  /* 0x00000003020c7210 */ /* 0x060fe20007dde011 */
[--C-:B------:R-:W-:Y:S02]  /*cce0*/  IMAD.X R9, R7, 0x1, R6.reuse, P4 ;  /* 0x0000000107097824 */ /* 0x100fe400020e0606 */
[----:B------:R3:W-:Y:S01]  /*ccf0*/  LDGSTS.E.BYPASS.LTC128B.128.ZFILL [R219+0x8100], [R10.64], P0 ;  /* 0x081000000adb7fae */ /* 0x0007e20008141d46 */
[----:B------:R-:W-:Y:S02]  /*cd00*/  IADD3.X R13, RZ, R15, R5, P6, P5 ;  /* 0x0000000fff0d7210 */ /* 0x000fe400037ea405 */
[----:B------:R-:W-:Y:S01]  /*cd10*/  IADD3 R2, P6, P5, R2, R14, R17 ;  /* 0x0000000e02027210 */ /* 0x000fe20007dde011 */
[----:B------:R4:W-:Y:S04]  /*cd20*/  LDGSTS.E.BYPASS.LTC128B.128 [R219+0xc100], [R8.64], !P2 ;  /* 0x0c10000008db7fae */ /* 0x0009e8000d101d46 */
[----:B------:R2:W-:Y:S01]  /*cd30*/  LDGSTS.E.BYPASS.LTC128B.128.ZFILL [R219+0x9100], [R12.64], P0 ;  /* 0x091000000cdb7fae */ /* 0x0005e20008141d46 */
[----:B---3--:R-:W-:Y:S02]  /*cd40*/  IADD3 R10, P4, R3, R18, RZ ;  /* 0x00000012030a7210 */ /* 0x008fe40007f9e0ff */
[----:B-1----:R-:W-:Y:S03]  /*cd50*/  IADD3.X R3, RZ, R16, R5, P6, P5 ;  /* 0x00000010ff037210 */ /* 0x002fe600037ea405 */
[--C-:B------:R-:W-:Y:S01]  /*cd60*/  IMAD.X R11, R15, 0x1, R6.reuse, P4 ;  /* 0x000000010f0b7824 */ /* 0x100fe200020e0606 */
[----:B----4-:R-:W-:Y:S04]  /*cd70*/  IADD3 R8, P4, R14, R18, RZ ;  /* 0x000000120e087210 */ /* 0x010fe80007f9e0ff */
[----:B------:R1:W-:Y:S01]  /*cd80*/  LDGSTS.E.BYPASS.LTC128B.128 [R219+0xd100], [R10.64], !P2 ;  /* 0x0d1000000adb7fae */ /* 0x0003e2000d101d46 */
[----:B------:R-:W-:Y:S03]  /*cd90*/  IMAD.X R9, R16, 0x1, R6, P4 ;  /* 0x0000000110097824 */ /* 0x000fe600020e0606 */
[----:B------:R1:W-:Y:S04]  /*cda0*/  LDGSTS.E.BYPASS.LTC128B.128.ZFILL [R219+0xa100], [R2.64], P0 ;  /* 0x0a10000002db7fae */ /* 0x0003e80008141d46 */
[----:B------:R1:W-:Y:S02]  /*cdb0*/  LDGSTS.E.BYPASS.LTC128B.128 [R219+0xe100], [R8.64], !P2 ;  /* 0x0e10000008db7fae */ /* 0x0003e4000d101d46 */
.L_x_532:
[C---:B-12---:R-:W-:Y:S02]  /*cdc0*/  IADD3 R3, -R218.reuse, 0x10, RZ ;  /* 0x00000010da037810 */ /* 0x046fe40007ffe1ff */
[----:B------:R-:W-:Y:S02]  /*cdd0*/  ISETP.NE.U32.AND P0, PT, R218, RZ, PT ;  /* 0x000000ffda00720c */ /* 0x000fe40003f05070 */
[----:B------:R-:W-:Y:S02]  /*cde0*/  LOP3.LUT R3, R3, 0xf, RZ, 0xc0, !PT ;  /* 0x0000000f03037812 */ /* 0x000fe400078ec0ff */
[----:B------:R-:W-:Y:S02]  /*cdf0*/  IADD3 R2, P4, R4, R18, RZ ;  /* 0x0000001204027210 */ /* 0x000fe40007f9e0ff */
[----:B------:R-:W-:Y:S03]  /*ce00*/  IADD3 R4, P6, P5, R3, R4, R17 ;  /* 0x0000000403047210 */ /* 0x000fe60007dde011 */
[----:B------:R-:W-:Y:S01]  /*ce10*/  IMAD.X R3, R0, 0x1, R6, P4 ;  /* 0x0000000100037824 */ /* 0x000fe200020e0606 */
[----:B------:R-:W-:Y:S05]  /*ce20*/  IADD3.X R5, RZ, R0, R5, P6, P5 ;  /* 0x00000000ff057210 */ /* 0x000fea00037ea405 */
[----:B------:R-:W-:Y:S01]  /*ce30*/  @!PT LDS RZ, [RZ] ;  /* 0x00000000fffff984 */ /* 0x000fe20000000800 */
[----:B------:R-:W-:Y:S01]  /*ce40*/  @!PT LDS RZ, [RZ] ;  /* 0x00000000fffff984 */ /* 0x000fe20000000800 */
[----:B------:R-:W-:Y:S01]  /*ce50*/  @!PT LDS RZ, [RZ] ;  /* 0x00000000fffff984 */ /* 0x000fe20000000800 */
[----:B------:R1:W-:Y:S04]  /*ce60*/  LDGSTS.E.BYPASS.LTC128B.128.ZFILL [R219+0xb100], [R4.64], P0 ;  /* 0x0b10000004db7fae */ /* 0x0003e80008141d46 */
[----:B------:R1:W-:Y:S02]  /*ce70*/  LDGSTS.E.BYPASS.LTC128B.128 [R219+0xf100], [R2.64], !P2 ;  /* 0x0f10000002db7fae */ /* 0x0003e4000d101d46 */
.L_x_483:
[----:B---34-:R-:W-:Y:S05]  /*ce80*/  BSYNC B0 ;  /* 0x0000000000007941 */ /* 0x018fea0003800000 */
.L_x_482:
[----:B-1----:R-:W-:Y:S01]  /*ce90*/  FMNMX.FTZ R2, R148, R69, !PT ;  /* 0x0000004594027209 */ /* 0x002fe20007810000 */
[----:B------:R-:W3:Y:S01]  /*cea0*/  LDL R3, [R1] ;  /* 0x0000000001037983 */ /* 0x000ee20000100800 */
[----:B--2---:R-:W-:Y:S02]  /*ceb0*/  FMNMX.FTZ R0, R149, R70, !PT ;  /* 0x0000004695007209 */ /* 0x004fe40007810000 */
        /* <DEDUP_REMOVED lines=55> */
[----:B------:R-:W-:Y:S04]  /*d230*/  FMNMX.FTZ R0, R252, R0, !PT ;  /* 0x00000000fc007209 */ /* 0x000fe80007810000 */
[----:B------:R-:W-:Y:S04]  /*d240*/  FMNMX.FTZ R0, R250, R0, !PT ;  /* 0x00000000fa007209 */ /* 0x000fe80007810000 */
[----:B------:R-:W-:Y:S04]  /*d250*/  FMNMX.FTZ R0, R248, R0, !PT ;  /* 0x00000000f8007209 */ /* 0x000fe80007810000 */
[----:B------:R-:W-:Y:S02]  /*d260*/  FMNMX.FTZ R5, R246, R0, !PT ;  /* 0x00000000f6057209 */ /* 0x000fe40007810000 */
[----:B---3--:R-:W-:Y:S04]  /*d270*/  FMNMX.FTZ R4, R3, R4, !PT ;  /* 0x0000000403047209 */ /* 0x008fe80007810000 */
[----:B------:R-:W-:Y:S04]  /*d280*/  FMNMX.FTZ R4, R251, R4, !PT ;  /* 0x00000004fb047209 */ /* 0x000fe80007810000 */
[----:B------:R-:W-:Y:S04]  /*d290*/  FMNMX.FTZ R4, R249, R4, !PT ;  /* 0x00000004f9047209 */ /* 0x000fe80007810000 */
[----:B------:R-:W-:Y:S01]  /*d2a0*/  FMNMX.FTZ R4, R247, R4, !PT ;  /* 0x00000004f7047209 */ /* 0x000fe20007810000 */
[----:B------:R-:W-:-:S05]  /*d2b0*/  BRA.DIV ~URZ, `(.L_x_486) ;  /* 0x00006cd27f007947 */ /* 0x000fca000b800000 */
[----:B------:R-:W1:Y:S04]  /*d2c0*/  SHFL.BFLY PT, R68, R4, 0x2, 0x1f ;  /* 0x0c401f0004447f89 */ /* 0x000e6800000e0000 */
[----:B------:R-:W2:Y:S01]  /*d2d0*/  SHFL.BFLY PT, R0, R5, 0x2, 0x1f ;  /* 0x0c401f0005007f89 */ /* 0x000ea200000e0000 */
[----:B-1----:R-:W-:Y:S02]  /*d2e0*/  FMNMX.FTZ R68, R4, R68, !PT ;  /* 0x0000004404447209 */ /* 0x002fe40007810000 */
[----:B--2---:R-:W-:Y:S03]  /*d2f0*/  FMNMX.FTZ R4, R5, R0, !PT ;  /* 0x0000000005047209 */ /* 0x004fe60007810000 */
[----:B------:R-:W1:Y:S04]  /*d300*/  SHFL.BFLY PT, R2, R68, 0x1, 0x1f ;  /* 0x0c201f0044027f89 */ /* 0x000e6800000e0000 */
[----:B------:R2:W3:Y:S01]  /*d310*/  SHFL.BFLY PT, R0, R4, 0x1, 0x1f ;  /* 0x0c201f0004007f89 */ /* 0x0004e200000e0000 */
[----:B-1----:R-:W-:Y:S05]  /*d320*/  FMNMX.FTZ R68, R68, R2, !PT ;  /* 0x0000000244447209 */ /* 0x002fea0007810000 */
.L_x_533:
[C---:B------:R-:W-:Y:S01]  /*d330*/  FMUL.FTZ R154, R68.reuse, c[0x0][0x2d0] ;  /* 0x0000b400449a7a20 */ /* 0x040fe20000410000 */
[----:B------:R-:W-:Y:S01]  /*d340*/  WARPSYNC 0xffffffff ;  /* 0xffffffff00007948 */ /* 0x000fe20003800000 */
[----:B------:R-:W-:Y:S01]  /*d350*/  FADD.FTZ R2, -R68, R69 ;  /* 0x0000004544027221 */ /* 0x000fe20000010100 */
[----:B------:R-:W1:Y:S01]  /*d360*/  LDSM.16.MT88.4 R12, [R207] ;  /* 0x00000000cf0c783b */ /* 0x000e620000004200 */
[--C-:B------:R-:W-:Y:S01]  /*d370*/  FFMA.FTZ R3, R148, c[0x0][0x2d0], -R154.reuse ;  /* 0x0000b40094037a23 */ /* 0x100fe2000001089a */
[----:B------:R-:W-:Y:S01]  /*d380*/  ISETP.GT.AND P0, PT, R226, RZ, PT ;  /* 0x000000ffe200720c */ /* 0x000fe20003f04270 */
[----:B------:R-:W-:Y:S02]  /*d390*/  FMUL.FTZ R2, R2, c[0x0][0x2d0] ;  /* 0x0000b40002027a20 */ /* 0x000fe40000410000 */
[----:B------:R4:W5:Y:S01]  /*d3a0*/  MUFU.EX2 R5, R3 ;  /* 0x0000000300057308 */ /* 0x0009620000000800 */
[--C-:B------:R-:W-:Y:S02]  /*d3b0*/  FFMA.FTZ R32, R155, c[0x0][0x2d0], -R154.reuse ;  /* 0x0000b4009b207a23 */ /* 0x100fe4000001089a */
[----:B------:R-:W2:Y:S01]  /*d3c0*/  LDSM.16.MT88.4 R20, [R209] ;  /* 0x00000000d114783b */ /* 0x000ea20000004200 */
[--C-:B------:R-:W-:Y:S06]  /*d3d0*/  FFMA.FTZ R40, R157, c[0x0][0x2d0], -R154.reuse ;  /* 0x0000b4009d287a23 */ /* 0x100fec000001089a */
[----:B------:R-:W3:Y:S01]  /*d3e0*/  MUFU.EX2 R2, R2 ;  /* 0x0000000200027308 */ /* 0x000ee20000000800 */
[----:B------:R-:W1:Y:S08]  /*d3f0*/  LDSM.16.MT88.4 R28, [R208] ;  /* 0x00000000d01c783b */ /* 0x000e700000004200 */
[----:B------:R-:W1:Y:S01]  /*d400*/  LDSM.16.MT88.4 R36, [R213] ;  /* 0x00000000d524783b */ /* 0x000e620000004200 */
[----:B------:R-:W-:Y:S01]  /*d410*/  MUFU.EX2 R41, R32 ;  /* 0x0000002000297308 */ /* 0x000fe20000000800 */
[--C-:B----4-:R-:W-:Y:S06]  /*d420*/  FFMA.FTZ R3, R151, c[0x0][0x2d0], -R154.reuse ;  /* 0x0000b40097037a23 */ /* 0x110fec000001089a */
[----:B------:R-:W4:Y:S03]  /*d430*/  LDSM.16.MT88.4 R44, [R207+0x4000] ;  /* 0x00400000cf2c783b */ /* 0x000f260000004200 */
[----:B------:R2:W1:Y:S05]  /*d440*/  MUFU.EX2 R6, R3 ;  /* 0x0000000300067308 */ /* 0x00046a0000000800 */
[----:B------:R-:W1:Y:S05]  /*d450*/  LDSM.16.MT88.4 R52, [R209+0x4000] ;  /* 0x00400000d134783b */ /* 0x000e6a0000004200 */
[----:B------:R-:W-:Y:S03]  /*d460*/  MUFU.EX2 R65, R40 ;  /* 0x0000002800417308 */ /* 0x000fe60000000800 */
[----:B------:R-:W1:Y:S01]  /*d470*/  LDSM.16.MT88.4 R60, [R208+0x4000] ;  /* 0x00400000d03c783b */ /* 0x000e620000004200 */
[--C-:B--2---:R-:W-:Y:S06]  /*d480*/  FFMA.FTZ R3, R150, c[0x0][0x2d0], -R154.reuse ;  /* 0x0000b40096037a23 */ /* 0x104fec000001089a */
[----:B------:R2:W-:Y:S02]  /*d490*/  MUFU.EX2 R67, R3 ;  /* 0x0000000300437308 */ /* 0x0005e40000000800 */
[----:B--23--:R-:W-:Y:S01]  /*d4a0*/  FMNMX.FTZ R3, R0, R4, !PT ;  /* 0x0000000400037209 */ /* 0x00cfe20007810000 */
[----:B------:R-:W-:Y:S01]  /*d4b0*/  FFMA.FTZ R0, R144, c[0x0][0x2d0], -R154 ;  /* 0x0000b40090007a23 */ /* 0x000fe2000001089a */
[----:B-----5:R-:W-:Y:S01]  /*d4c0*/  MOV R151, R5 ;  /* 0x0000000500977202 */ /* 0x020fe20000000f00 */
[C---:B------:R-:W-:Y:S02]  /*d4d0*/  FMUL.FTZ R8, R2.reuse, R76 ;  /* 0x0000004c02087220 */ /* 0x040fe40000410000 */
[----:B------:R-:W-:Y:S03]  /*d4e0*/  FMUL.FTZ R148, R3, c[0x0][0x2d0] ;  /* 0x0000b40003947a20 */ /* 0x000fe60000410000 */
[----:B------:R2:W3:Y:S01]  /*d4f0*/  MUFU.EX2 R5, R0 ;  /* 0x0000000000057308 */ /* 0x0004e20000000800 */
[C---:B------:R-:W-:Y:S02]  /*d500*/  FMUL.FTZ R9, R2.reuse, R77 ;  /* 0x0000004d02097220 */ /* 0x040fe40000410000 */
[--C-:B------:R-:W-:Y:S01]  /*d510*/  FFMA.FTZ R4, R149, c[0x0][0x2d0], -R148.reuse ;  /* 0x0000b40095047a23 */ /* 0x100fe20000010894 */
[----:B-1----:R-:W-:Y:S01]  /*d520*/  MOV R149, R6 ;  /* 0x0000000600957202 */ /* 0x002fe20000000f00 */
[C---:B------:R-:W-:Y:S02]  /*d530*/  FMUL.FTZ R16, R2.reuse, R84 ;  /* 0x0000005402107220 */ /* 0x040fe40000410000 */
[C---:B------:R-:W-:Y:S01]  /*d540*/  FMUL.FTZ R17, R2.reuse, R85 ;  /* 0x0000005502117220 */ /* 0x040fe20000410000 */
[----:B------:R-:W-:Y:S01]  /*d550*/  F2FP.BF16.PACK_AB R144, R149, R151 ;  /* 0x000000979590723e */ /* 0x000fe200000010ff */
[C---:B------:R-:W-:Y:S01]  /*d560*/  FMUL.FTZ R25, R2.reuse, R93 ;  /* 0x0000005d02197220 */ /* 0x040fe20000410000 */
[----:B------:R1:W-:Y:S01]  /*d570*/  MUFU.EX2 R150, R4 ;  /* 0x0000000400967308 */ /* 0x0003e20000000800 */
[C---:B------:R-:W-:Y:S02]  /*d580*/  FMUL.FTZ R24, R2.reuse, R92 ;  /* 0x0000005c02187220 */ /* 0x040fe40000410000 */
[C---:B------:R-:W-:Y:S02]  /*d590*/  FMUL.FTZ R32, R2.reuse, R100 ;  /* 0x0000006402207220 */ /* 0x040fe40000410000 */
[----:B------:R-:W-:Y:S02]  /*d5a0*/  FMUL.FTZ R33, R2, R101 ;  /* 0x0000006502217220 */ /* 0x000fe40000410000 */
[--C-:B------:R-:W-:Y:S02]  /*d5b0*/  FFMA.FTZ R64, R162, c[0x0][0x2d0], -R148.reuse ;  /* 0x0000b400a2407a23 */ /* 0x100fe40000010894 */
[----:B------:R-:W-:Y:S02]  /*d5c0*/  FMUL.FTZ R49, R2, R117 ;  /* 0x0000007502317220 */ /* 0x000fe40000410000 */
[----:B------:R5:W-:Y:S01]  /*d5d0*/  MUFU.EX2 R117, R64 ;  /* 0x0000004000757308 */ /* 0x000be20000000800 */
[----:B------:R-:W-:Y:S02]  /*d5e0*/  FFMA.FTZ R50, R159, c[0x0][0x2d0], -R148 ;  /* 0x0000b4009f327a23 */ /* 0x000fe40000010894 */
[----:B--2---:R-:W-:Y:S02]  /*d5f0*/  FADD.FTZ R0, -R3, R70 ;  /* 0x0000004603007221 */ /* 0x004fe40000010100 */
[--C-:B------:R-:W-:Y:S02]  /*d600*/  FFMA.FTZ R58, R160, c[0x0][0x2d0], -R148.reuse ;  /* 0x0000b400a03a7a23 */ /* 0x100fe40000010894 */
[----:B------:R-:W-:Y:S02]  /*d610*/  FMUL.FTZ R0, R0, c[0x0][0x2d0] ;  /* 0x0000b40000007a20 */ /* 0x000fe40000410000 */
[--C-:B------:R-:W-:Y:S02]  /*d620*/  FFMA.FTZ R56, R161, c[0x0][0x2d0], -R148.reuse ;  /* 0x0000b400a1387a23 */ /* 0x100fe40000010894 */
[C---:B------:R-:W-:Y:S02]  /*d630*/  FMUL.FTZ R57, R2.reuse, R125 ;  /* 0x0000007d02397220 */ /* 0x040fe40000410000 */
[----:B-1----:R-:W-:Y:S01]  /*d640*/  FFMA.FTZ R4, R153, c[0x0][0x2d0], -R148 ;  /* 0x0000b40099047a23 */ /* 0x002fe20000010894 */
[----:B---3--:R-:W-:Y:S01]  /*d650*/  MOV R153, R5 ;  /* 0x0000000500997202 */ /* 0x008fe20000000f00 */
[----:B------:R-:W1:Y:S01]  /*d660*/  MUFU.EX2 R0, R0 ;  /* 0x0000000000007308 */ /* 0x000e620000000800 */
[C---:B------:R-:W-:Y:S01]  /*d670*/  FMUL.FTZ R40, R2.reuse, R108 ;  /* 0x0000006c02287220 */ /* 0x040fe20000410000 */
[----:B------:R-:W-:Y:S01]  /*d680*/  MOV R108, R41 ;  /* 0x00000029006c7202 */ /* 0x000fe20000000f00 */
[C---:B------:R-:W-:Y:S01]  /*d690*/  FMUL.FTZ R41, R2.reuse, R109 ;  /* 0x0000006d02297220 */ /* 0x040fe20000410000 */
[----:B------:R-:W-:Y:S01]  /*d6a0*/  F2FP.BF16.PACK_AB R146, R153, R67 ;  /* 0x000000439992723e */ /* 0x000fe200000010ff */
[--C-:B------:R-:W-:Y:S02]  /*d6b0*/  FFMA.FTZ R100, R249, c[0x0][0x2d0], -R154.reuse ;  /* 0x0000b400f9647a23 */ /* 0x100fe4000001089a */
[----:B------:R-:W-:Y:S02]  /*d6c0*/  FFMA.FTZ R101, R247, c[0x0][0x2d0], -R154 ;  /* 0x0000b400f7657a23 */ /* 0x000fe4000001089a */
[C---:B-----5:R-:W-:Y:S01]  /*d6d0*/  FMUL.FTZ R64, R2.reuse, R132 ;  /* 0x0000008402407220 */ /* 0x060fe20000410000 */
[----:B------:R2:W3:Y:S01]  /*d6e0*/  MUFU.EX2 R66, R4 ;  /* 0x0000000400427308 */ /* 0x0004e20000000800 */
[----:B------:R-:W-:Y:S01]  /*d6f0*/  MOV R132, R65 ;  /* 0x0000004100847202 */ /* 0x000fe20000000f00 */
[----:B------:R-:W-:Y:S02]  /*d700*/  FMUL.FTZ R65, R2, R133 ;  /* 0x0000008502417220 */ /* 0x000fe40000410000 */
[C---:B-1----:R-:W-:Y:S02]  /*d710*/  FMUL.FTZ R6, R0.reuse, R74 ;  /* 0x0000004a00067220 */ /* 0x042fe40000410000 */
[C---:B------:R-:W-:Y:S02]  /*d720*/  FMUL.FTZ R7, R0.reuse, R75 ;  /* 0x0000004b00077220 */ /* 0x040fe40000410000 */
[C---:B------:R-:W-:Y:S02]  /*d730*/  FMUL.FTZ R10, R0.reuse, R78 ;  /* 0x0000004e000a7220 */ /* 0x040fe40000410000 */
[C---:B------:R-:W-:Y:S02]  /*d740*/  FMUL.FTZ R11, R0.reuse, R79 ;  /* 0x0000004f000b7220 */ /* 0x040fe40000410000 */
[----:B------:R-:W-:Y:S01]  /*d750*/  FMUL.FTZ R18, R0, R86 ;  /* 0x0000005600127220 */ /* 0x000fe20000410000 */
[----:B------:R-:W-:Y:S01]  /*d760*/  LDSM.16.MT88.4 R76, [R207+0x800] ;  /* 0x00080000cf4c783b */ /* 0x000fe20000004200 */
[--C-:B--2---:R-:W-:Y:S01]  /*d770*/  FFMA.FTZ R4, R145, c[0x0][0x2d0], -R148.reuse ;  /* 0x0000b40091047a23 */ /* 0x104fe20000010894 */
[----:B---3--:R-:W-:Y:S01]  /*d780*/  F2FP.BF16.PACK_AB R145, R66, R150 ;  /* 0x000000964291723e */ /* 0x008fe200000010ff */
[C---:B------:R-:W-:Y:S02]  /*d790*/  FMUL.FTZ R19, R0.reuse, R87 ;  /* 0x0000005700137220 */ /* 0x040fe40000410000 */
[----:B------:R1:W2:Y:S01]  /*d7a0*/  MUFU.EX2 R5, R4 ;  /* 0x0000000400057308 */ /* 0x0002a20000000800 */
[C---:B------:R-:W-:Y:S02]  /*d7b0*/  FMUL.FTZ R26, R0.reuse, R94 ;  /* 0x0000005e001a7220 */ /* 0x040fe40000410000 */
[C---:B------:R-:W-:Y:S01]  /*d7c0*/  FMUL.FTZ R27, R0.reuse, R95 ;  /* 0x0000005f001b7220 */ /* 0x040fe20000410000 */
[----:B------:R-:W-:Y:S01]  /*d7d0*/  LDSM.16.MT88.4 R84, [R208+0x800] ;  /* 0x00080000d054783b */ /* 0x000fe20000004200 */
[C---:B------:R-:W-:Y:S02]  /*d7e0*/  FMUL.FTZ R34, R0.reuse, R102 ;  /* 0x0000006600227220 */ /* 0x040fe40000410000 */
[C---:B------:R-:W-:Y:S02]  /*d7f0*/  FMUL.FTZ R35, R0.reuse, R103 ;  /* 0x0000006700237220 */ /* 0x040fe40000410000 */
[C---:B------:R-:W-:Y:S02]  /*d800*/  FMUL.FTZ R43, R0.reuse, R111 ;  /* 0x0000006f002b7220 */ /* 0x040fe40000410000 */
[C---:B------:R-:W-:Y:S02]  /*d810*/  FMUL.FTZ R42, R0.reuse, R110 ;  /* 0x0000006e002a7220 */ /* 0x040fe40000410000 */
[----:B------:R3:W-:Y:S01]  /*d820*/  MUFU.EX2 R110, R50 ;  /* 0x00000032006e7308 */ /* 0x0007e20000000800 */
[C---:B------:R-:W-:Y:S02]  /*d830*/  FMUL.FTZ R59, R0.reuse, R127 ;  /* 0x0000007f003b7220 */ /* 0x040fe40000410000 */
[----:B------:R-:W-:Y:S02]  /*d840*/  FMUL.FTZ R51, R0, R119 ;  /* 0x0000007700337220 */ /* 0x000fe40000410000 */
[--C-:B------:R-:W-:Y:S02]  /*d850*/  FFMA.FTZ R102, R252, c[0x0][0x2d0], -R148.reuse ;  /* 0x0000b400fc667a23 */ /* 0x100fe40000010894 */
[--C-:B------:R-:W-:Y:S03]  /*d860*/  FFMA.FTZ R103, R250, c[0x0][0x2d0], -R148.reuse ;  /* 0x0000b400fa677a23 */ /* 0x100fe60000010894 */
[----:B------:R5:W-:Y:S01]  /*d870*/  MUFU.EX2 R119, R56 ;  /* 0x0000003800777308 */ /* 0x000be20000000800 */
[----:B-1----:R-:W-:Y:S01]  /*d880*/  FFMA.FTZ R4, R152, c[0x0][0x2d0], -R148 ;  /* 0x0000b40098047a23 */ /* 0x002fe20000010894 */
[----:B--2---:R-:W-:Y:S01]  /*d890*/  MOV R152, R5 ;  /* 0x0000000500987202 */ /* 0x004fe20000000f00 */
[----:B------:R-:W-:Y:S07]  /*d8a0*/  FMUL.FTZ R5, R2, R73 ;  /* 0x0000004902057220 */ /* 0x000fee0000410000 */
[----:B------:R1:W2:Y:S01]  /*d8b0*/  MUFU.EX2 R70, R4 ;  /* 0x0000000400467308 */ /* 0x0002a20000000800 */
[----:B---3--:R-:W-:Y:S09]  /*d8c0*/  FMUL.FTZ R50, R0, R118 ;  /* 0x0000007600327220 */ /* 0x008ff20000410000 */
[----:B------:R3:W-:Y:S01]  /*d8d0*/  MUFU.EX2 R118, R58 ;  /* 0x0000003a00767308 */ /* 0x0007e20000000800 */
[C---:B-----5:R-:W-:Y:S02]  /*d8e0*/  FMUL.FTZ R56, R2.reuse, R124 ;  /* 0x0000007c02387220 */ /* 0x060fe40000410000 */
[----:B-1----:R-:W-:Y:S01]  /*d8f0*/  FMUL.FTZ R4, R2, R72 ;  /* 0x0000004802047220 */ /* 0x002fe20000410000 */
[----:B--2---:R-:W-:Y:S01]  /*d900*/  F2FP.BF16.PACK_AB R147, R70, R152 ;  /* 0x000000984693723e */ /* 0x004fe200000010ff */
[----:B------:R-:W1:Y:S01]  /*d910*/  LDSM.16.MT88.4 R72, [R210+0x4000] ;  /* 0x00400000d248783b */ /* 0x000e620000004200 */
[----:B------:R-:W-:Y:S05]  /*d920*/  MOV R109, R70 ;  /* 0x00000046006d7202 */ /* 0x000fea0000000f00 */
[C---:B------:R-:W-:Y:S02]  /*d930*/  HMMA.16816.F32.BF16 R4, R144.reuse, R12, R4 ;  /* 0x0000000c9004723c */ /* 0x040fe40000041804 */
[----:B------:R-:W2:Y:S03]  /*d940*/  LDL.LU R70, [R1] ;  /* 0x0000000001467983 */ /* 0x000ea60000300800 */
[----:B---3--:R-:W-:Y:S02]  /*d950*/  FMUL.FTZ R58, R0, R126 ;  /* 0x0000007e003a7220 */ /* 0x008fe40000410000 */
[C---:B------:R-:W-:Y:S01]  /*d960*/  FMUL.FTZ R12, R2.reuse, R80 ;  /* 0x00000050020c7220 */ /* 0x040fe20000410000 */
[C---:B------:R-:W-:Y:S04]  /*d970*/  HMMA.16816.F32.BF16 R8, R144.reuse, R14, R8 ;  /* 0x0000000e9008723c */ /* 0x040fe80000041808 */
[----:B------:R-:W-:Y:S03]  /*d980*/  FMUL.FTZ R13, R2, R81 ;  /* 0x00000051020d7220 */ /* 0x000fe60000410000 */
[C---:B------:R-:W-:Y:S02]  /*d990*/  FMUL.FTZ R14, R0.reuse, R82 ;  /* 0x00000052000e7220 */ /* 0x040fe40000410000 */
[----:B------:R-:W-:Y:S02]  /*d9a0*/  FMUL.FTZ R15, R0, R83 ;  /* 0x00000053000f7220 */ /* 0x000fe40000410000 */
[----:B------:R-:W3:Y:S05]  /*d9b0*/  LDSM.16.MT88.4 R80, [R209+0x800] ;  /* 0x00080000d150783b */ /* 0x000eea0000004200 */
[C---:B------:R-:W-:Y:S07]  /*d9c0*/  HMMA.16816.F32.BF16 R12, R144.reuse, R20, R12 ;  /* 0x00000014900c723c */ /* 0x040fee000004180c */
[C---:B------:R-:W-:Y:S01]  /*d9d0*/  FMUL.FTZ R20, R2.reuse, R88 ;  /* 0x0000005802147220 */ /* 0x040fe20000410000 */
[C---:B------:R-:W-:Y:S04]  /*d9e0*/  HMMA.16816.F32.BF16 R16, R144.reuse, R22, R16 ;  /* 0x000000169010723c */ /* 0x040fe80000041810 */
[----:B------:R-:W-:Y:S03]  /*d9f0*/  FMUL.FTZ R21, R2, R89 ;  /* 0x0000005902157220 */ /* 0x000fe60000410000 */
[C---:B------:R-:W-:Y:S02]  /*da00*/  FMUL.FTZ R22, R0.reuse, R90 ;  /* 0x0000005a00167220 */ /* 0x040fe40000410000 */
[----:B------:R-:W-:Y:S02]  /*da10*/  FMUL.FTZ R23, R0, R91 ;  /* 0x0000005b00177220 */ /* 0x000fe40000410000 */
[----:B------:R-:W5:Y:S05]  /*da20*/  LDSM.16.MT88.4 R88, [R210+0x800] ;  /* 0x00080000d258783b */ /* 0x000f6a0000004200 */
[C---:B------:R-:W-:Y:S07]  /*da30*/  HMMA.16816.F32.BF16 R20, R144.reuse, R28, R20 ;  /* 0x0000001c9014723c */ /* 0x040fee0000041814 */
        /* <DEDUP_REMOVED lines=8> */
[C---:B------:R-:W-:Y:S02]  /*dac0*/  FMUL.FTZ R30, R0.reuse, R98 ;  /* 0x00000062001e7220 */ /* 0x040fe40000410000 */
[----:B------:R-:W-:Y:S02]  /*dad0*/  FMUL.FTZ R67, R0, R135 ;  /* 0x0000008700437220 */ /* 0x000fe40000410000 */
[----:B------:R-:W2:Y:S03]  /*dae0*/  LDL.LU R135, [R1+0x8] ;  /* 0x0000080001877983 */ /* 0x000ea60000300800 */
[C---:B------:R-:W-:Y:S07]  /*daf0*/  HMMA.16816.F32.BF16 R28, R144.reuse, R36, R28 ;  /* 0x00000024901c723c */ /* 0x040fee000004181c */
[----:B------:R-:W-:Y:S01]  /*db00*/  FFMA.FTZ R36, R156, c[0x0][0x2d0], -R154 ;  /* 0x0000b4009c247a23 */ /* 0x000fe2000001089a */
[C---:B------:R-:W-:Y:S03]  /*db10*/  HMMA.16816.F32.BF16 R32, R144.reuse, R38, R32 ;  /* 0x000000269020723c */ /* 0x040fe60000041820 */
[----:B------:R1:W1:Y:S01]  /*db20*/  MUFU.EX2 R48, R36 ;  /* 0x0000002400307308 */ /* 0x0002620000000800 */
[----:B------:R-:W-:Y:S02]  /*db30*/  FMUL.FTZ R37, R2, R105 ;  /* 0x0000006902257220 */ /* 0x000fe40000410000 */
[--C-:B------:R-:W-:Y:S02]  /*db40*/  FFMA.FTZ R105, R246, c[0x0][0x2d0], -R148.reuse ;  /* 0x0000b400f6697a23 */ /* 0x100fe40000010894 */
[C---:B------:R-:W-:Y:S04]  /*db50*/  FMUL.FTZ R38, R0.reuse, R106 ;  /* 0x0000006a00267220 */ /* 0x040fe80000410000 */
[----:B------:R-:W-:Y:S02]  /*db60*/  FMUL.FTZ R39, R0, R107 ;  /* 0x0000006b00277220 */ /* 0x000fe40000410000 */
[C---:B-1----:R-:W-:Y:S01]  /*db70*/  FMUL.FTZ R36, R2.reuse, R104 ;  /* 0x0000006802247220 */ /* 0x042fe20000410000 */
[----:B------:R-:W-:Y:S01]  /*db80*/  MOV R111, R48 ;  /* 0x00000030006f7202 */ /* 0x000fe20000000f00 */
[----:B------:R-:W-:Y:S02]  /*db90*/  FMUL.FTZ R48, R2, R116 ;  /* 0x0000007402307220 */ /* 0x000fe40000410000 */
[----:B------:R-:W-:Y:S03]  /*dba0*/  FFMA.FTZ R104, R248, c[0x0][0x2d0], -R148 ;  /* 0x0000b400f8687a23 */ /* 0x000fe60000010894 */
[C---:B----4-:R-:W-:Y:S07]  /*dbb0*/  HMMA.16816.F32.BF16 R36, R144.reuse, R44, R36 ;  /* 0x0000002c9024723c */ /* 0x050fee0000041824 */
[--C-:B------:R-:W-:Y:S01]  /*dbc0*/  FFMA.FTZ R44, R158, c[0x0][0x2d0], -R154.reuse ;  /* 0x0000b4009e2c7a23 */ /* 0x100fe2000001089a */
[C---:B------:R-:W-:Y:S03]  /*dbd0*/  HMMA.16816.F32.BF16 R40, R144.reuse, R46, R40 ;  /* 0x0000002e9028723c */ /* 0x040fe60000041828 */
[----:B------:R-:W1:Y:S01]  /*dbe0*/  MUFU.EX2 R69, R44 ;  /* 0x0000002c00457308 */ /* 0x000e620000000800 */
[----:B------:R-:W-:Y:S03]  /*dbf0*/  FMUL.FTZ R45, R2, R113 ;  /* 0x00000071022d7220 */ /* 0x000fe60000410000 */
[C---:B------:R-:W-:Y:S02]  /*dc00*/  FMUL.FTZ R47, R0.reuse, R115 ;  /* 0x00000073002f7220 */ /* 0x040fe40000410000 */
[----:B------:R-:W-:Y:S03]  /*dc10*/  FMUL.FTZ R46, R0, R114 ;  /* 0x00000072002e7220 */ /* 0x000fe60000410000 */
[----:B-1----:R-:W-:Y:S01]  /*dc20*/  MOV R133, R69 ;  /* 0x0000004500857202 */ /* 0x002fe20000000f00 */
[--C-:B------:R-:W-:Y:S02]  /*dc30*/  FFMA.FTZ R69, R163, c[0x0][0x2d0], -R154.reuse ;  /* 0x0000b400a3457a23 */ /* 0x100fe4000001089a */
[C---:B------:R-:W-:Y:S02]  /*dc40*/  FMUL.FTZ R44, R2.reuse, R112 ;  /* 0x00000070022c7220 */ /* 0x040fe40000410000 */
[----:B------:R1:W-:Y:S05]  /*dc50*/  MUFU.EX2 R116, R69 ;  /* 0x0000004500747308 */ /* 0x0003ea0000000800 */
[C---:B------:R-:W-:Y:S07]  /*dc60*/  HMMA.16816.F32.BF16 R44, R144.reuse, R52, R44 ;  /* 0x00000034902c723c */ /* 0x040fee000004182c */
[C---:B------:R-:W-:Y:S01]  /*dc70*/  FMUL.FTZ R52, R2.reuse, R120 ;  /* 0x0000007802347220 */ /* 0x040fe20000410000 */
[C---:B------:R-:W-:Y:S04]  /*dc80*/  HMMA.16816.F32.BF16 R48, R144.reuse, R54, R48 ;  /* 0x000000369030723c */ /* 0x040fe80000041830 */
[----:B------:R-:W-:Y:S03]  /*dc90*/  FMUL.FTZ R53, R2, R121 ;  /* 0x0000007902357220 */ /* 0x000fe60000410000 */
[C---:B------:R-:W-:Y:S02]  /*dca0*/  FMUL.FTZ R54, R0.reuse, R122 ;  /* 0x0000007a00367220 */ /* 0x040fe40000410000 */
[----:B------:R-:W-:Y:S03]  /*dcb0*/  FMUL.FTZ R55, R0, R123 ;  /* 0x0000007b00377220 */ /* 0x000fe60000410000 */
[--C-:B-1----:R-:W-:Y:S04]  /*dcc0*/  FFMA.FTZ R69, R166, c[0x0][0x2d0], -R154.reuse ;  /* 0x0000b400a6457a23 */ /* 0x102fe8000001089a */
[C---:B------:R-:W-:Y:S01]  /*dcd0*/  HMMA.16816.F32.BF16 R52, R144.reuse, R60, R52 ;  /* 0x0000003c9034723c */ /* 0x040fe20000041834 */
[----:B------:R1:W-:Y:S06]  /*dce0*/  MUFU.EX2 R134, R69 ;  /* 0x0000004500867308 */ /* 0x0003ec0000000800 */
[C---:B------:R-:W-:Y:S01]  /*dcf0*/  FMUL.FTZ R60, R2.reuse, R128 ;  /* 0x00000080023c7220 */ /* 0x040fe20000410000 */
[C---:B------:R-:W-:Y:S04]  /*dd00*/  HMMA.16816.F32.BF16 R56, R144.reuse, R62, R56 ;  /* 0x0000003e9038723c */ /* 0x040fe80000041838 */
[----:B------:R-:W-:Y:S03]  /*dd10*/  FMUL.FTZ R61, R2, R129 ;  /* 0x00000081023d7220 */ /* 0x000fe60000410000 */
[C---:B------:R-:W-:Y:S02]  /*dd20*/  FMUL.FTZ R62, R0.reuse, R130 ;  /* 0x00000082003e7220 */ /* 0x040fe40000410000 */
[----:B------:R-:W-:Y:S07]  /*dd30*/  FMUL.FTZ R63, R0, R131 ;  /* 0x00000083003f7220 */ /* 0x000fee0000410000 */
[C---:B------:R-:W-:Y:S03]  /*dd40*/  HMMA.16816.F32.BF16 R60, R144.reuse, R72, R60 ;  /* 0x00000048903c723c */ /* 0x040fe6000004183c */
[--C-:B-1----:R-:W-:Y:S04]  /*dd50*/  FFMA.FTZ R69, R164, c[0x0][0x2d0], -R154.reuse ;  /* 0x0000b400a4457a23 */ /* 0x102fe8000001089a */
[----:B------:R1:W-:Y:S01]  /*dd60*/  MUFU.EX2 R98, R69 ;  /* 0x0000004500627308 */ /* 0x0003e20000000800 */
[----:B------:R-:W-:Y:S04]  /*dd70*/  HMMA.16816.F32.BF16 R64, R144, R74, R64 ;  /* 0x0000004a9040723c */ /* 0x000fe80000041840 */
[----:B------:R-:W-:Y:S02]  /*dd80*/  F2FP.BF16.PACK_AB R72, R111, R108 ;  /* 0x0000006c6f48723e */ /* 0x000fe400000010ff */
[----:B------:R-:W-:Y:S02]  /*dd90*/  F2FP.BF16.PACK_AB R73, R119, R110 ;  /* 0x0000006e7749723e */ /* 0x000fe400000010ff */
[----:B------:R-:W-:Y:S01]  /*dda0*/  F2FP.BF16.PACK_AB R75, R117, R118 ;  /* 0x00000076754b723e */ /* 0x000fe200000010ff */
[----:B------:R-:W-:Y:S03]  /*ddb0*/  MUFU.EX2 R146, R102 ;  /* 0x0000006600927308 */ /* 0x000fe60000000800 */
[----:B------:R-:W-:Y:S02]  /*ddc0*/  F2FP.BF16.PACK_AB R74, R133, R132 ;  /* 0x00000084854a723e */ /* 0x000fe400000010ff */
[----:B------:R-:W-:Y:S05]  /*ddd0*/  MOV R147, R151 ;  /* 0x0000009700937202 */ /* 0x000fea0000000f00 */
[C---:B------:R-:W-:Y:S01]  /*dde0*/  HMMA.16816.F32.BF16 R4, R72.reuse, R76, R4 ;  /* 0x0000004c4804723c */ /* 0x040fe20000041804 */
[----:B------:R-:W-:Y:S04]  /*ddf0*/  MUFU.EX2 R145, R103 ;  /* 0x0000006700917308 */ /* 0x000fe80000000800 */
[----:B-1----:R-:W-:Y:S03]  /*de00*/  FFMA.FTZ R69, R165, c[0x0][0x2d0], -R154 ;  /* 0x0000b400a5457a23 */ /* 0x002fe6000001089a */
[C---:B------:R-:W-:Y:S01]  /*de10*/  HMMA.16816.F32.BF16 R8, R72.reuse, R78, R8 ;  /* 0x0000004e4808723c */ /* 0x040fe20000041808 */
[----:B------:R-:W1:Y:S02]  /*de20*/  LDSM.16.MT88.4 R76, [R207+0x4800] ;  /* 0x00480000cf4c783b */ /* 0x000e640000004200 */
[----:B------:R4:W1:Y:S05]  /*de30*/  MUFU.EX2 R92, R69 ;  /* 0x00000045005c7308 */ /* 0x00086a0000000800 */
[C---:B---3--:R-:W-:Y:S05]  /*de40*/  HMMA.16816.F32.BF16 R12, R72.reuse, R80, R12 ;  /* 0x00000050480c723c */ /* 0x048fea000004180c */
[----:B------:R-:W-:Y:S03]  /*de50*/  MUFU.EX2 R144, R104 ;  /* 0x0000006800907308 */ /* 0x000fe60000000800 */
[C---:B------:R-:W-:Y:S01]  /*de60*/  HMMA.16816.F32.BF16 R16, R72.reuse, R82, R16 ;  /* 0x000000524810723c */ /* 0x040fe20000041810 */
[----:B------:R-:W3:Y:S07]  /*de70*/  LDSM.16.MT88.4 R80, [R209+0x4800] ;  /* 0x00480000d150783b */ /* 0x000eee0000004200 */
[C---:B------:R-:W-:Y:S04]  /*de80*/  HMMA.16816.F32.BF16 R20, R72.reuse, R84, R20 ;  /* 0x000000544814723c */ /* 0x040fe80000041814 */
[--C-:B----4-:R-:W-:Y:S04]  /*de90*/  FFMA.FTZ R69, R167, c[0x0][0x2d0], -R148.reuse ;  /* 0x0000b400a7457a23 */ /* 0x110fe80000010894 */
[C---:B------:R-:W-:Y:S01]  /*dea0*/  HMMA.16816.F32.BF16 R24, R72.reuse, R86, R24 ;  /* 0x000000564818723c */ /* 0x040fe20000041818 */
[----:B------:R4:W-:Y:S01]  /*deb0*/  MUFU.EX2 R218, R69 ;  /* 0x0000004500da7308 */ /* 0x0009e20000000800 */
[----:B------:R-:W3:Y:S06]  /*dec0*/  LDSM.16.MT88.4 R84, [R208+0x4800] ;  /* 0x00480000d054783b */ /* 0x000eec0000004200 */
[C---:B-----5:R-:W-:Y:S08]  /*ded0*/  HMMA.16816.F32.BF16 R28, R72.reuse, R88, R28 ;  /* 0x00000058481c723c */ /* 0x060ff0000004181c */
[C---:B------:R-:W-:Y:S01]  /*dee0*/  HMMA.16816.F32.BF16 R32, R72.reuse, R90, R32 ;  /* 0x0000005a4820723c */ /* 0x040fe20000041820 */
[----:B------:R-:W5:Y:S07]  /*def0*/  LDSM.16.MT88.4 R88, [R210+0x4800] ;  /* 0x00480000d258783b */ /* 0x000f6e0000004200 */
[C---:B-1----:R-:W-:Y:S04]  /*df00*/  HMMA.16816.F32.BF16 R36, R72.reuse, R76, R36 ;  /* 0x0000004c4824723c */ /* 0x042fe80000041824 */
[--C-:B----4-:R-:W-:Y:S01]  /*df10*/  FFMA.FTZ R69, R169, c[0x0][0x2d0], -R148.reuse ;  /* 0x0000b400a9457a23 */ /* 0x110fe20000010894 */
[----:B------:R-:W-:Y:S02]  /*df20*/  MOV R169, R92 ;  /* 0x0000005c00a97202 */ /* 0x000fe40000000f00 */
[----:B------:R-:W-:Y:S01]  /*df30*/  LDSM.16.MT88.4 R92, [R209+0x1000] ;  /* 0x00100000d15c783b */ /* 0x000fe20000004200 */
[C---:B------:R-:W-:Y:S01]  /*df40*/  HMMA.16816.F32.BF16 R40, R72.reuse, R78, R40 ;  /* 0x0000004e4828723c */ /* 0x040fe20000041828 */
[----:B------:R1:W4:Y:S06]  /*df50*/  MUFU.EX2 R127, R69 ;  /* 0x00000045007f7308 */ /* 0x00032c0000000800 */
[----:B------:R-:W2:Y:S01]  /*df60*/  LDSM.16.MT88.4 R76, [R207+0x1000] ;  /* 0x00100000cf4c783b */ /* 0x000ea20000004200 */
[C---:B---3--:R-:W-:Y:S08]  /*df70*/  HMMA.16816.F32.BF16 R44, R72.reuse, R80, R44 ;  /* 0x00000050482c723c */ /* 0x048ff0000004182c */
[C---:B------:R-:W-:Y:S01]  /*df80*/  HMMA.16816.F32.BF16 R48, R72.reuse, R82, R48 ;  /* 0x000000524830723c */ /* 0x040fe20000041830 */
[----:B------:R-:W3:Y:S07]  /*df90*/  LDSM.16.MT88.4 R80, [R208+0x1000] ;  /* 0x00100000d050783b */ /* 0x000eee0000004200 */
[C---:B------:R-:W-:Y:S04]  /*dfa0*/  HMMA.16816.F32.BF16 R52, R72.reuse, R84, R52 ;  /* 0x000000544834723c */ /* 0x040fe80000041834 */
[--C-:B-1----:R-:W-:Y:S04]  /*dfb0*/  FFMA.FTZ R69, R168, c[0x0][0x2d0], -R148.reuse ;  /* 0x0000b400a8457a23 */ /* 0x102fe80000010894 */
[C---:B------:R-:W-:Y:S01]  /*dfc0*/  HMMA.16816.F32.BF16 R56, R72.reuse, R86, R56 ;  /* 0x000000564838723c */ /* 0x040fe20000041838 */
[----:B------:R1:W-:Y:S01]  /*dfd0*/  MUFU.EX2 R126, R69 ;  /* 0x00000045007e7308 */ /* 0x0003e20000000800 */
[----:B------:R-:W3:Y:S06]  /*dfe0*/  LDSM.16.MT88.4 R84, [R210+0x1000] ;  /* 0x00100000d254783b */ /* 0x000eec0000004200 */
[C---:B-----5:R-:W-:Y:S08]  /*dff0*/  HMMA.16816.F32.BF16 R60, R72.reuse, R88, R60 ;  /* 0x00000058483c723c */ /* 0x060ff0000004183c */
[----:B------:R-:W-:Y:S01]  /*e000*/  HMMA.16816.F32.BF16 R64, R72, R90, R64 ;  /* 0x0000005a4840723c */ /* 0x000fe20000041840 */
[----:B------:R-:W-:Y:S06]  /*e010*/  LDSM.16.MT88.4 R88, [R209+0x5000] ;  /* 0x00500000d158783b */ /* 0x000fec0000004200 */
[----:B------:R-:W-:Y:S01]  /*e020*/  F2FP.BF16.PACK_AB R72, R134, R116 ;  /* 0x000000748648723e */ /* 0x000fe200000010ff */
[----:B-1----:R-:W-:Y:S01]  /*e030*/  FFMA.FTZ R69, R170, c[0x0][0x2d0], -R148 ;  /* 0x0000b400aa457a23 */ /* 0x002fe20000010894 */
[----:B------:R-:W-:Y:S03]  /*e040*/  MOV R170, R98 ;  /* 0x0000006200aa7202 */ /* 0x000fe60000000f00 */
[----:B------:R1:W5:Y:S01]  /*e050*/  MUFU.EX2 R125, R69 ;  /* 0x00000045007d7308 */ /* 0x0003620000000800 */
[----:B----4-:R-:W-:Y:S01]  /*e060*/  F2FP.BF16.PACK_AB R73, R127, R218 ;  /* 0x000000da7f49723e */ /* 0x010fe200000010ff */
[----:B--2---:R-:W-:Y:S01]  /*e070*/  FFMA.FTZ R2, R2, R135, R147 ;  /* 0x0000008702027223 */ /* 0x004fe20000010093 */
[----:B------:R-:W-:Y:S02]  /*e080*/  F2FP.BF16.PACK_AB R74, R169, R170 ;  /* 0x000000aaa94a723e */ /* 0x000fe400000010ff */
[----:B------:R-:W-:Y:S02]  /*e090*/  MOV R98, R152 ;  /* 0x0000009800627202 */ /* 0x000fe40000000f00 */
[----:B------:R-:W-:Y:S03]  /*e0a0*/  MOV R135, R149 ;  /* 0x0000009500877202 */ /* 0x000fe60000000f00 */
[----:B------:R-:W-:Y:S01]  /*e0b0*/  MUFU.EX2 R147, R101 ;  /* 0x0000006500937308 */ /* 0x000fe20000000800 */
[--C-:B-1----:R-:W-:Y:S01]  /*e0c0*/  FFMA.FTZ R69, R171, c[0x0][0x2d0], -R154.reuse ;  /* 0x0000b400ab457a23 */ /* 0x102fe2000001089a */
[----:B-----5:R-:W-:Y:S02]  /*e0d0*/  F2FP.BF16.PACK_AB R75, R125, R126 ;  /* 0x0000007e7d4b723e */ /* 0x020fe400000010ff */
[----:B------:R-:W-:Y:S06]  /*e0e0*/  MOV R171, R150 ;  /* 0x0000009600ab7202 */ /* 0x000fec0000000f00 */
[----:B------:R1:W-:Y:S01]  /*e0f0*/  MUFU.EX2 R124, R69 ;  /* 0x00000045007c7308 */ /* 0x0003e20000000800 */
[C---:B------:R-:W-:Y:S08]  /*e100*/  HMMA.16816.F32.BF16 R4, R72.reuse, R76, R4 ;  /* 0x0000004c4804723c */ /* 0x040ff00000041804 */
[C---:B------:R-:W-:Y:S01]  /*e110*/  HMMA.16816.F32.BF16 R8, R72.reuse, R78, R8 ;  /* 0x0000004e4808723c */ /* 0x040fe20000041808 */
[----:B------:R-:W2:Y:S07]  /*e120*/  LDSM.16.MT88.4 R76, [R207+0x5000] ;  /* 0x00500000cf4c783b */ /* 0x000eae0000004200 */
[C---:B------:R-:W-:Y:S04]  /*e130*/  HMMA.16816.F32.BF16 R12, R72.reuse, R92, R12 ;  /* 0x0000005c480c723c */ /* 0x040fe8000004180c */
[--C-:B-1----:R-:W-:Y:S01]  /*e140*/  FFMA.FTZ R69, R174, c[0x0][0x2d0], -R154.reuse ;  /* 0x0000b400ae457a23 */ /* 0x102fe2000001089a */
[----:B------:R-:W-:Y:S02]  /*e150*/  MOV R174, R133 ;  /* 0x0000008500ae7202 */ /* 0x000fe40000000f00 */
[----:B------:R-:W-:Y:S01]  /*e160*/  MOV R133, R96 ;  /* 0x0000006000857202 */ /* 0x000fe20000000f00 */
[C---:B------:R-:W-:Y:S01]  /*e170*/  HMMA.16816.F32.BF16 R16, R72.reuse, R94, R16 ;  /* 0x0000005e4810723c */ /* 0x040fe20000041810 */
[----:B------:R1:W4:Y:S01]  /*e180*/  MUFU.EX2 R168, R69 ;  /* 0x0000004500a87308 */ /* 0x0003220000000800 */
[----:B------:R-:W-:Y:S06]  /*e190*/  LDSM.16.MT88.4 R92, [R210+0x5000] ;  /* 0x00500000d25c783b */ /* 0x000fec0000004200 */
[C---:B---3--:R-:W-:Y:S08]  /*e1a0*/  HMMA.16816.F32.BF16 R20, R72.reuse, R80, R20 ;  /* 0x000000504814723c */ /* 0x048ff00000041814 */
[C---:B------:R-:W-:Y:S01]  /*e1b0*/  HMMA.16816.F32.BF16 R24, R72.reuse, R82, R24 ;  /* 0x000000524818723c */ /* 0x040fe20000041818 */
[----:B------:R-:W3:Y:S07]  /*e1c0*/  LDSM.16.MT88.4 R80, [R208+0x5000] ;  /* 0x00500000d050783b */ /* 0x000eee0000004200 */
[C---:B------:R-:W-:Y:S04]  /*e1d0*/  HMMA.16816.F32.BF16 R28, R72.reuse, R84, R28 ;  /* 0x00000054481c723c */ /* 0x040fe8000004181c */
[--C-:B-1----:R-:W-:Y:S01]  /*e1e0*/  FFMA.FTZ R69, R173, c[0x0][0x2d0], -R154.reuse ;  /* 0x0000b400ad457a23 */ /* 0x102fe2000001089a */
[----:B------:R-:W-:Y:S02]  /*e1f0*/  MOV R173, R132 ;  /* 0x0000008400ad7202 */ /* 0x000fe40000000f00 */
[----:B------:R-:W-:Y:S01]  /*e200*/  MOV R132, R97 ;  /* 0x0000006100847202 */ /* 0x000fe20000000f00 */
[C---:B------:R-:W-:Y:S01]  /*e210*/  HMMA.16816.F32.BF16 R32, R72.reuse, R86, R32 ;  /* 0x000000564820723c */ /* 0x040fe20000041820 */
[----:B------:R1:W-:Y:S01]  /*e220*/  MUFU.EX2 R167, R69 ;  /* 0x0000004500a77308 */ /* 0x0003e20000000800 */
[----:B------:R-:W-:Y:S06]  /*e230*/  LDSM.16.MT88.4 R84, [R209+0x1800] ;  /* 0x00180000d154783b */ /* 0x000fec0000004200 */
[C---:B--2---:R-:W-:Y:S08]  /*e240*/  HMMA.16816.F32.BF16 R36, R72.reuse, R76, R36 ;  /* 0x0000004c4824723c */ /* 0x044ff00000041824 */
[C---:B------:R-:W-:Y:S01]  /*e250*/  HMMA.16816.F32.BF16 R40, R72.reuse, R78, R40 ;  /* 0x0000004e4828723c */ /* 0x040fe20000041828 */
[----:B------:R-:W2:Y:S07]  /*e260*/  LDSM.16.MT88.4 R76, [R207+0x1800] ;  /* 0x00180000cf4c783b */ /* 0x000eae0000004200 */
[C---:B------:R-:W-:Y:S04]  /*e270*/  HMMA.16816.F32.BF16 R44, R72.reuse, R88, R44 ;  /* 0x00000058482c723c */ /* 0x040fe8000004182c */
[----:B-1----:R-:W-:Y:S01]  /*e280*/  FFMA.FTZ R69, R172, c[0x0][0x2d0], -R154 ;  /* 0x0000b400ac457a23 */ /* 0x002fe2000001089a */
[----:B------:R-:W-:Y:S02]  /*e290*/  MOV R172, R111 ;  /* 0x0000006f00ac7202 */ /* 0x000fe40000000f00 */
[----:B------:R-:W-:Y:S01]  /*e2a0*/  MOV R111, R98 ;  /* 0x00000062006f7202 */ /* 0x000fe20000000f00 */
[C---:B------:R-:W-:Y:S01]  /*e2b0*/  HMMA.16816.F32.BF16 R48, R72.reuse, R90, R48 ;  /* 0x0000005a4830723c */ /* 0x040fe20000041830 */
[----:B------:R1:W5:Y:S01]  /*e2c0*/  MUFU.EX2 R166, R69 ;  /* 0x0000004500a67308 */ /* 0x0003620000000800 */
        /* <DEDUP_REMOVED lines=8> */
[----:B------:R-:W-:Y:S01]  /*e350*/  HMMA.16816.F32.BF16 R64, R72, R94, R64 ;  /* 0x0000005e4840723c */ /* 0x000fe20000041840 */
[----:B------:R1:W-:Y:S01]  /*e360*/  MUFU.EX2 R107, R69 ;  /* 0x00000045006b7308 */ /* 0x0003e20000000800 */
[----:B------:R-:W-:Y:S05]  /*e370*/  LDSM.16.MT88.4 R92, [R210+0x5800] ;  /* 0x00580000d25c783b */ /* 0x000fea0000004200 */
[----:B----4-:R-:W-:Y:S02]  /*e380*/  F2FP.BF16.PACK_AB R72, R168, R124 ;  /* 0x0000007ca848723e */ /* 0x010fe400000010ff */
[----:B-----5:R-:W-:Y:S01]  /*e390*/  F2FP.BF16.PACK_AB R74, R166, R167 ;  /* 0x000000a7a64a723e */ /* 0x020fe200000010ff */
[----:B------:R-:W-:Y:S02]  /*e3a0*/  LDSM.16.MT88.4 R96, [R209+0x7000] ;  /* 0x00700000d160783b */ /* 0x000fe40000004200 */
[--C-:B-1----:R-:W-:Y:S04]  /*e3b0*/  FFMA.FTZ R69, R201, c[0x0][0x2d0], -R148.reuse ;  /* 0x0000b400c9457a23 */ /* 0x102fe80000010894 */
[----:B------:R1:W4:Y:S02]  /*e3c0*/  MUFU.EX2 R106, R69 ;  /* 0x00000045006a7308 */ /* 0x0003240000000800 */
[--C-:B-1----:R-:W-:Y:S01]  /*e3d0*/  FFMA.FTZ R69, R175, c[0x0][0x2d0], -R148.reuse ;  /* 0x0000b400af457a23 */ /* 0x102fe20000010894 */
[----:B----4-:R-:W-:Y:S07]  /*e3e0*/  F2FP.BF16.PACK_AB R73, R106, R107 ;  /* 0x0000006b6a49723e */ /* 0x010fee00000010ff */
[----:B------:R1:W-:Y:S02]  /*e3f0*/  MUFU.EX2 R165, R69 ;  /* 0x0000004500a57308 */ /* 0x0003e40000000800 */
[----:B-1----:R-:W-:Y:S08]  /*e400*/  FFMA.FTZ R69, R202, c[0x0][0x2d0], -R148 ;  /* 0x0000b400ca457a23 */ /* 0x002ff00000010894 */
[----:B------:R1:W4:Y:S02]  /*e410*/  MUFU.EX2 R164, R69 ;  /* 0x0000004500a47308 */ /* 0x0003240000000800 */
[--C-:B-1----:R-:W-:Y:S01]  /*e420*/  FFMA.FTZ R69, R203, c[0x0][0x2d0], -R154.reuse ;  /* 0x0000b400cb457a23 */ /* 0x102fe2000001089a */
[----:B----4-:R-:W-:Y:S07]  /*e430*/  F2FP.BF16.PACK_AB R75, R164, R165 ;  /* 0x000000a5a44b723e */ /* 0x010fee00000010ff */
[----:B------:R1:W-:Y:S01]  /*e440*/  MUFU.EX2 R115, R69 ;  /* 0x0000004500737308 */ /* 0x0003e20000000800 */
[C---:B--2---:R-:W-:Y:S08]  /*e450*/  HMMA.16816.F32.BF16 R4, R72.reuse, R76, R4 ;  /* 0x0000004c4804723c */ /* 0x044ff00000041804 */
[C---:B------:R-:W-:Y:S01]  /*e460*/  HMMA.16816.F32.BF16 R8, R72.reuse, R78, R8 ;  /* 0x0000004e4808723c */ /* 0x040fe20000041808 */
[----:B------:R-:W2:Y:S07]  /*e470*/  LDSM.16.MT88.4 R76, [R207+0x5800] ;  /* 0x00580000cf4c783b */ /* 0x000eae0000004200 */
[C---:B------:R-:W-:Y:S04]  /*e480*/  HMMA.16816.F32.BF16 R12, R72.reuse, R84, R12 ;  /* 0x00000054480c723c */ /* 0x040fe8000004180c */
[--C-:B-1----:R-:W-:Y:S04]  /*e490*/  FFMA.FTZ R69, R212, c[0x0][0x2d0], -R154.reuse ;  /* 0x0000b400d4457a23 */ /* 0x102fe8000001089a */
[C---:B------:R-:W-:Y:S01]  /*e4a0*/  HMMA.16816.F32.BF16 R16, R72.reuse, R86, R16 ;  /* 0x000000564810723c */ /* 0x040fe20000041810 */
[----:B------:R1:W4:Y:S01]  /*e4b0*/  MUFU.EX2 R163, R69 ;  /* 0x0000004500a37308 */ /* 0x0003220000000800 */
        /* <DEDUP_REMOVED lines=8> */
[----:B------:R-:W-:Y:S06]  /*e540*/  LDSM.16.MT88.4 R88, [R209+0x2000] ;  /* 0x00200000d158783b */ /* 0x000fec0000004200 */
[C---:B--2---:R-:W-:Y:S08]  /*e550*/  HMMA.16816.F32.BF16 R36, R72.reuse, R76, R36 ;  /* 0x0000004c4824723c */ /* 0x044ff00000041824 */
[C---:B------:R-:W-:Y:S01]  /*e560*/  HMMA.16816.F32.BF16 R40, R72.reuse, R78, R40 ;  /* 0x0000004e4828723c */ /* 0x040fe20000041828 */
[----:B------:R-:W2:Y:S07]  /*e570*/  LDSM.16.MT88.4 R76, [R207+0x2000] ;  /* 0x00200000cf4c783b */ /* 0x000eae0000004200 */
[C---:B-----5:R-:W-:Y:S04]  /*e580*/  HMMA.16816.F32.BF16 R44, R72.reuse, R84, R44 ;  /* 0x00000054482c723c */ /* 0x060fe8000004182c */
[----:B-1----:R-:W-:Y:S04]  /*e590*/  FFMA.FTZ R69, R211, c[0x0][0x2d0], -R154 ;  /* 0x0000b400d3457a23 */ /* 0x002fe8000001089a */
[C---:B------:R-:W-:Y:S01]  /*e5a0*/  HMMA.16816.F32.BF16 R48, R72.reuse, R86, R48 ;  /* 0x000000564830723c */ /* 0x040fe20000041830 */
[----:B------:R1:W5:Y:S01]  /*e5b0*/  MUFU.EX2 R162, R69 ;  /* 0x0000004500a27308 */ /* 0x0003620000000800 */
[----:B------:R-:W2:Y:S06]  /*e5c0*/  LDSM.16.MT88.4 R84, [R208+0x2000] ;  /* 0x00200000d054783b */ /* 0x000eac0000004200 */
[C---:B---3--:R-:W-:Y:S08]  /*e5d0*/  HMMA.16816.F32.BF16 R52, R72.reuse, R80, R52 ;  /* 0x000000504834723c */ /* 0x048ff00000041834 */
[C---:B------:R-:W-:Y:S01]  /*e5e0*/  HMMA.16816.F32.BF16 R56, R72.reuse, R82, R56 ;  /* 0x000000524838723c */ /* 0x040fe20000041838 */
[----:B------:R-:W3:Y:S07]  /*e5f0*/  LDSM.16.MT88.4 R80, [R210+0x2000] ;  /* 0x00200000d250783b */ /* 0x000eee0000004200 */
[C---:B------:R-:W-:Y:S04]  /*e600*/  HMMA.16816.F32.BF16 R60, R72.reuse, R92, R60 ;  /* 0x0000005c483c723c */ /* 0x040fe8000004183c */
[--C-:B-1----:R-:W-:Y:S04]  /*e610*/  FFMA.FTZ R69, R223, c[0x0][0x2d0], -R148.reuse ;  /* 0x0000b400df457a23 */ /* 0x102fe80000010894 */
[----:B------:R-:W-:Y:S01]  /*e620*/  HMMA.16816.F32.BF16 R64, R72, R94, R64 ;  /* 0x0000005e4840723c */ /* 0x000fe20000041840 */
[----:B------:R1:W-:Y:S01]  /*e630*/  MUFU.EX2 R113, R69 ;  /* 0x0000004500717308 */ /* 0x0003e20000000800 */
[----:B------:R-:W2:Y:S05]  /*e640*/  LDSM.16.MT88.4 R92, [R207+0x6000] ;  /* 0x00600000cf5c783b */ /* 0x000eaa0000004200 */
[----:B----4-:R-:W-:Y:S02]  /*e650*/  F2FP.BF16.PACK_AB R72, R163, R115 ;  /* 0x00000073a348723e */ /* 0x010fe400000010ff */
[----:B-----5:R-:W-:Y:S03]  /*e660*/  F2FP.BF16.PACK_AB R74, R162, R114 ;  /* 0x00000072a24a723e */ /* 0x020fe600000010ff */
        /* <DEDUP_REMOVED lines=17> */
[----:B------:R-:W-:Y:S06]  /*e780*/  LDSM.16.MT88.4 R88, [R207+0x2800] ;  /* 0x00280000cf58783b */ /* 0x000fec0000004200 */
[C---:B------:R-:W-:Y:S08]  /*e790*/  HMMA.16816.F32.BF16 R20, R72.reuse, R84, R20 ;  /* 0x000000544814723c */ /* 0x040ff00000041814 */
[C---:B------:R-:W-:Y:S01]  /*e7a0*/  HMMA.16816.F32.BF16 R24, R72.reuse, R86, R24 ;  /* 0x000000564818723c */ /* 0x040fe20000041818 */
[----:B------:R-:W-:Y:S07]  /*e7b0*/  LDSM.16.MT88.4 R84, [R210+0x6000] ;  /* 0x00600000d254783b */ /* 0x000fee0000004200 */
[C---:B---3--:R-:W-:Y:S04]  /*e7c0*/  HMMA.16816.F32.BF16 R28, R72.reuse, R80, R28 ;  /* 0x00000050481c723c */ /* 0x048fe8000004181c */
[--C-:B-1----:R-:W-:Y:S04]  /*e7d0*/  FFMA.FTZ R69, R231, c[0x0][0x2d0], -R154.reuse ;  /* 0x0000b400e7457a23 */ /* 0x102fe8000001089a */
[C---:B------:R-:W-:Y:S01]  /*e7e0*/  HMMA.16816.F32.BF16 R32, R72.reuse, R82, R32 ;  /* 0x000000524820723c */ /* 0x040fe20000041820 */
[----:B------:R1:W-:Y:S01]  /*e7f0*/  MUFU.EX2 R122, R69 ;  /* 0x00000045007a7308 */ /* 0x0003e20000000800 */
[----:B------:R-:W3:Y:S06]  /*e800*/  LDSM.16.MT88.4 R80, [R208+0x6000] ;  /* 0x00600000d050783b */ /* 0x000eec0000004200 */
[C---:B------:R-:W-:Y:S08]  /*e810*/  HMMA.16816.F32.BF16 R36, R72.reuse, R92, R36 ;  /* 0x0000005c4824723c */ /* 0x040ff00000041824 */
[C---:B------:R-:W-:Y:S01]  /*e820*/  HMMA.16816.F32.BF16 R40, R72.reuse, R94, R40 ;  /* 0x0000005e4828723c */ /* 0x040fe20000041828 */
[----:B------:R-:W5:Y:S07]  /*e830*/  LDSM.16.MT88.4 R92, [R209+0x2800] ;  /* 0x00280000d15c783b */ /* 0x000f6e0000004200 */
[C---:B--2---:R-:W-:Y:S04]  /*e840*/  HMMA.16816.F32.BF16 R44, R72.reuse, R76, R44 ;  /* 0x0000004c482c723c */ /* 0x044fe8000004182c */
[----:B-1----:R-:W-:Y:S04]  /*e850*/  FFMA.FTZ R69, R229, c[0x0][0x2d0], -R154 ;  /* 0x0000b400e5457a23 */ /* 0x002fe8000001089a */
[C---:B------:R-:W-:Y:S01]  /*e860*/  HMMA.16816.F32.BF16 R48, R72.reuse, R78, R48 ;  /* 0x0000004e4830723c */ /* 0x040fe20000041830 */
[----:B------:R1:W2:Y:S01]  /*e870*/  MUFU.EX2 R158, R69 ;  /* 0x00000045009e7308 */ /* 0x0002a20000000800 */
[----:B------:R-:W2:Y:S06]  /*e880*/  LDSM.16.MT88.4 R76, [R208+0x2800] ;  /* 0x00280000d04c783b */ /* 0x000eac0000004200 */
[C---:B---3--:R-:W-:Y:S08]  /*e890*/  HMMA.16816.F32.BF16 R52, R72.reuse, R80, R52 ;  /* 0x000000504834723c */ /* 0x048ff00000041834 */
[C---:B------:R-:W-:Y:S01]  /*e8a0*/  HMMA.16816.F32.BF16 R56, R72.reuse, R82, R56 ;  /* 0x000000524838723c */ /* 0x040fe20000041838 */
[----:B------:R-:W3:Y:S03]  /*e8b0*/  LDSM.16.MT88.4 R80, [R210+0x2800] ;  /* 0x00280000d250783b */ /* 0x000ee60000004200 */
[--C-:B-1----:R-:W-:Y:S04]  /*e8c0*/  FFMA.FTZ R69, R234, c[0x0][0x2d0], -R148.reuse ;  /* 0x0000b400ea457a23 */ /* 0x102fe80000010894 */
[C---:B------:R-:W-:Y:S01]  /*e8d0*/  HMMA.16816.F32.BF16 R60, R72.reuse, R84, R60 ;  /* 0x00000054483c723c */ /* 0x040fe2000004183c */
[----:B------:R1:W-:Y:S07]  /*e8e0*/  MUFU.EX2 R121, R69 ;  /* 0x0000004500797308 */ /* 0x0003ee0000000800 */
[----:B------:R-:W-:Y:S01]  /*e8f0*/  HMMA.16816.F32.BF16 R64, R72, R86, R64 ;  /* 0x000000564840723c */ /* 0x000fe20000041840 */
[----:B------:R-:W3:Y:S06]  /*e900*/  LDSM.16.MT88.4 R84, [R207+0x6800] ;  /* 0x00680000cf54783b */ /* 0x000eec0000004200 */
[----:B----4-:R-:W-:Y:S02]  /*e910*/  F2FP.BF16.PACK_AB R72, R123, R159 ;  /* 0x0000009f7b48723e */ /* 0x010fe400000010ff */
[----:B--2---:R-:W-:Y:S03]  /*e920*/  F2FP.BF16.PACK_AB R74, R158, R122 ;  /* 0x0000007a9e4a723e */ /* 0x004fe600000010ff */
[--C-:B-1----:R-:W-:Y:S04]  /*e930*/  FFMA.FTZ R69, R235, c[0x0][0x2d0], -R148.reuse ;  /* 0x0000b400eb457a23 */ /* 0x102fe80000010894 */
[----:B------:R1:W2:Y:S02]  /*e940*/  MUFU.EX2 R120, R69 ;  /* 0x0000004500787308 */ /* 0x0002a40000000800 */
[--C-:B-1----:R-:W-:Y:S01]  /*e950*/  FFMA.FTZ R69, R233, c[0x0][0x2d0], -R148.reuse ;  /* 0x0000b400e9457a23 */ /* 0x102fe20000010894 */
[----:B--2---:R-:W-:Y:S07]  /*e960*/  F2FP.BF16.PACK_AB R73, R120, R121 ;  /* 0x000000797849723e */ /* 0x004fee00000010ff */
[----:B------:R1:W-:Y:S02]  /*e970*/  MUFU.EX2 R157, R69 ;  /* 0x00000045009d7308 */ /* 0x0003e40000000800 */
[----:B-1----:R-:W-:Y:S08]  /*e980*/  FFMA.FTZ R69, R236, c[0x0][0x2d0], -R148 ;  /* 0x0000b400ec457a23 */ /* 0x002ff00000010894 */
[----:B------:R1:W2:Y:S02]  /*e990*/  MUFU.EX2 R156, R69 ;  /* 0x00000045009c7308 */ /* 0x0002a40000000800 */
[--C-:B-1----:R-:W-:Y:S01]  /*e9a0*/  FFMA.FTZ R69, R238, c[0x0][0x2d0], -R154.reuse ;  /* 0x0000b400ee457a23 */ /* 0x102fe2000001089a */
[----:B--2---:R-:W-:Y:S07]  /*e9b0*/  F2FP.BF16.PACK_AB R75, R156, R157 ;  /* 0x0000009d9c4b723e */ /* 0x004fee00000010ff */
[----:B------:R1:W-:Y:S01]  /*e9c0*/  MUFU.EX2 R155, R69 ;  /* 0x00000045009b7308 */ /* 0x0003e20000000800 */
[C---:B------:R-:W-:Y:S08]  /*e9d0*/  HMMA.16816.F32.BF16 R4, R72.reuse, R88, R4 ;  /* 0x000000584804723c */ /* 0x040ff00000041804 */
[C---:B------:R-:W-:Y:S01]  /*e9e0*/  HMMA.16816.F32.BF16 R8, R72.reuse, R90, R8 ;  /* 0x0000005a4808723c */ /* 0x040fe20000041808 */
[----:B------:R-:W2:Y:S07]  /*e9f0*/  LDSM.16.MT88.4 R88, [R209+0x6800] ;  /* 0x00680000d158783b */ /* 0x000eae0000004200 */
[C---:B-----5:R-:W-:Y:S04]  /*ea00*/  HMMA.16816.F32.BF16 R12, R72.reuse, R92, R12 ;  /* 0x0000005c480c723c */ /* 0x060fe8000004180c */
[--C-:B-1----:R-:W-:Y:S04]  /*ea10*/  FFMA.FTZ R69, R240, c[0x0][0x2d0], -R154.reuse ;  /* 0x0000b400f0457a23 */ /* 0x102fe8000001089a */
[C---:B------:R-:W-:Y:S01]  /*ea20*/  HMMA.16816.F32.BF16 R16, R72.reuse, R94, R16 ;  /* 0x0000005e4810723c */ /* 0x040fe20000041810 */
[----:B------:R1:W4:Y:S01]  /*ea30*/  MUFU.EX2 R131, R69 ;  /* 0x0000004500837308 */ /* 0x0003220000000800 */
[----:B------:R-:W-:Y:S06]  /*ea40*/  LDSM.16.MT88.4 R92, [R210+0x3000] ;  /* 0x00300000d25c783b */ /* 0x000fec0000004200 */
[C---:B------:R-:W-:Y:S08]  /*ea50*/  HMMA.16816.F32.BF16 R20, R72.reuse, R76, R20 ;  /* 0x0000004c4814723c */ /* 0x040ff00000041814 */
[C---:B------:R-:W-:Y:S01]  /*ea60*/  HMMA.16816.F32.BF16 R24, R72.reuse, R78, R24 ;  /* 0x0000004e4818723c */ /* 0x040fe20000041818 */
[----:B------:R-:W5:Y:S07]  /*ea70*/  LDSM.16.MT88.4 R76, [R208+0x6800] ;  /* 0x00680000d04c783b */ /* 0x000f6e0000004200 */
[C---:B---3--:R-:W-:Y:S04]  /*ea80*/  HMMA.16816.F32.BF16 R28, R72.reuse, R80, R28 ;  /* 0x00000050481c723c */ /* 0x048fe8000004181c */
[--C-:B-1----:R-:W-:Y:S04]  /*ea90*/  FFMA.FTZ R69, R237, c[0x0][0x2d0], -R154.reuse ;  /* 0x0000b400ed457a23 */ /* 0x102fe8000001089a */
[C---:B------:R-:W-:Y:S01]  /*eaa0*/  HMMA.16816.F32.BF16 R32, R72.reuse, R82, R32 ;  /* 0x000000524820723c */ /* 0x040fe20000041820 */
[----:B------:R1:W-:Y:S01]  /*eab0*/  MUFU.EX2 R130, R69 ;  /* 0x0000004500827308 */ /* 0x0003e20000000800 */
[----:B------:R-:W3:Y:S06]  /*eac0*/  LDSM.16.MT88.4 R80, [R210+0x6800] ;  /* 0x00680000d250783b */ /* 0x000eec0000004200 */
[C---:B------:R-:W-:Y:S08]  /*ead0*/  HMMA.16816.F32.BF16 R36, R72.reuse, R84, R36 ;  /* 0x000000544824723c */ /* 0x040ff00000041824 */
[C---:B------:R-:W-:Y:S01]  /*eae0*/  HMMA.16816.F32.BF16 R40, R72.reuse, R86, R40 ;  /* 0x000000564828723c */ /* 0x040fe20000041828 */
[----:B------:R-:W4:Y:S07]  /*eaf0*/  LDSM.16.MT88.4 R84, [R207+0x3000] ;  /* 0x00300000cf54783b */ /* 0x000f2e0000004200 */
[C---:B--2---:R-:W-:Y:S04]  /*eb00*/  HMMA.16816.F32.BF16 R44, R72.reuse, R88, R44 ;  /* 0x00000058482c723c */ /* 0x044fe8000004182c */
[----:B-1----:R-:W-:Y:S04]  /*eb10*/  FFMA.FTZ R69, R239, c[0x0][0x2d0], -R154 ;  /* 0x0000b400ef457a23 */ /* 0x002fe8000001089a */
[C---:B------:R-:W-:Y:S01]  /*eb20*/  HMMA.16816.F32.BF16 R48, R72.reuse, R90, R48 ;  /* 0x0000005a4830723c */ /* 0x040fe20000041830 */
[----:B------:R1:W2:Y:S01]  /*eb30*/  MUFU.EX2 R153, R69 ;  /* 0x0000004500997308 */ /* 0x0002a20000000800 */
[----:B------:R-:W-:Y:S06]  /*eb40*/  LDSM.16.MT88.4 R88, [R208+0x3000] ;  /* 0x00300000d058783b */ /* 0x000fec0000004200 */
[C---:B-----5:R-:W-:Y:S08]  /*eb50*/  HMMA.16816.F32.BF16 R52, R72.reuse, R76, R52 ;  /* 0x0000004c4834723c */ /* 0x060ff00000041834 */
[C---:B------:R-:W-:Y:S01]  /*eb60*/  HMMA.16816.F32.BF16 R56, R72.reuse, R78, R56 ;  /* 0x0000004e4838723c */ /* 0x040fe20000041838 */
[----:B------:R-:W5:Y:S07]  /*eb70*/  LDSM.16.MT88.4 R76, [R209+0x3000] ;  /* 0x00300000d14c783b */ /* 0x000f6e0000004200 */
[C---:B---3--:R-:W-:Y:S04]  /*eb80*/  HMMA.16816.F32.BF16 R60, R72.reuse, R80, R60 ;  /* 0x00000050483c723c */ /* 0x048fe8000004183c */
[--C-:B-1----:R-:W-:Y:S04]  /*eb90*/  FFMA.FTZ R69, R243, c[0x0][0x2d0], -R148.reuse ;  /* 0x0000b400f3457a23 */ /* 0x102fe80000010894 */
[----:B------:R-:W-:Y:S01]  /*eba0*/  HMMA.16816.F32.BF16 R64, R72, R82, R64 ;  /* 0x000000524840723c */ /* 0x000fe20000041840 */
[----:B------:R1:W-:Y:S01]  /*ebb0*/  MUFU.EX2 R129, R69 ;  /* 0x0000004500817308 */ /* 0x0003e20000000800 */
[----:B------:R-:W3:Y:S05]  /*ebc0*/  LDSM.16.MT88.4 R80, [R207+0x7000] ;  /* 0x00700000cf50783b */ /* 0x000eea0000004200 */
        /* <DEDUP_REMOVED lines=8> */
[----:B------:R1:W-:Y:S10]  /*ec50*/  MUFU.EX2 R148, R100 ;  /* 0x0000006400947308 */ /* 0x0003f40000000800 */
[----:B------:R2:W4:Y:S01]  /*ec60*/  MUFU.EX2 R151, R69 ;  /* 0x0000004500977308 */ /* 0x0005220000000800 */
[----:B-1----:R-:W-:Y:S01]  /*ec70*/  LDSM.16.MT88.4 R100, [R210+0x3800] ;  /* 0x00380000d264783b */ /* 0x002fe20000004200 */
[--C-:B--2---:R-:W-:Y:S01]  /*ec80*/  FFMA.FTZ R69, R70, c[0x0][0x2d0], -R154.reuse ;  /* 0x0000b40046457a23 */ /* 0x104fe2000001089a */
[----:B----4-:R-:W-:Y:S01]  /*ec90*/  F2FP.BF16.PACK_AB R75, R151, R152 ;  /* 0x00000098974b723e */ /* 0x010fe200000010ff */
[----:B------:R-:W-:Y:S05]  /*eca0*/  FFMA.FTZ R70, R251, c[0x0][0x2d0], -R154 ;  /* 0x0000b400fb467a23 */ /* 0x000fea000001089a */
[----:B------:R-:W2:Y:S01]  /*ecb0*/  LDL.LU R154, [R1+0xc] ;  /* 0x00000c00019a7983 */ /* 0x000ea20000300800 */
[----:B------:R1:W-:Y:S01]  /*ecc0*/  MUFU.EX2 R150, R69 ;  /* 0x0000004500967308 */ /* 0x0003e20000000800 */
[C---:B------:R-:W-:Y:S09]  /*ecd0*/  HMMA.16816.F32.BF16 R4, R72.reuse, R84, R4 ;  /* 0x000000544804723c */ /* 0x040ff20000041804 */
[----:B------:R-:W-:Y:S01]  /*ece0*/  MUFU.EX2 R149, R70 ;  /* 0x0000004600957308 */ /* 0x000fe20000000800 */
[C---:B------:R-:W-:Y:S01]  /*ecf0*/  HMMA.16816.F32.BF16 R8, R72.reuse, R86, R8 ;  /* 0x000000564808723c */ /* 0x040fe20000041808 */
[----:B------:R-:W4:Y:S07]  /*ed00*/  LDSM.16.MT88.4 R84, [R208+0x7000] ;  /* 0x00700000d054783b */ /* 0x000f2e0000004200 */
[C---:B-----5:R-:W-:Y:S01]  /*ed10*/  HMMA.16816.F32.BF16 R12, R72.reuse, R76, R12 ;  /* 0x0000004c480c723c */ /* 0x060fe2000004180c */
[----:B------:R-:W5:Y:S03]  /*ed20*/  MUFU.EX2 R70, R105 ;  /* 0x0000006900467308 */ /* 0x000f660000000800 */
[----:B-1----:R-:W-:Y:S04]  /*ed30*/  FADD.FTZ R69, R135, R2 ;  /* 0x0000000287457221 */ /* 0x002fe80000010000 */
[C---:B------:R-:W-:Y:S01]  /*ed40*/  HMMA.16816.F32.BF16 R16, R72.reuse, R78, R16 ;  /* 0x0000004e4810723c */ /* 0x040fe20000041810 */
[----:B------:R-:W1:Y:S07]  /*ed50*/  LDSM.16.MT88.4 R76, [R210+0x7000] ;  /* 0x00700000d24c783b */ /* 0x000e6e0000004200 */
[C---:B------:R-:W-:Y:S08]  /*ed60*/  HMMA.16816.F32.BF16 R20, R72.reuse, R88, R20 ;  /* 0x000000584814723c */ /* 0x040ff00000041814 */
[C---:B------:R-:W-:Y:S01]  /*ed70*/  HMMA.16816.F32.BF16 R24, R72.reuse, R90, R24 ;  /* 0x0000005a4818723c */ /* 0x040fe20000041818 */
[----:B------:R-:W-:Y:S03]  /*ed80*/  LDSM.16.MT88.4 R88, [R209+0x3800] ;  /* 0x00380000d158783b */ /* 0x000fe60000004200 */
[----:B-----5:R-:W-:Y:S04]  /*ed90*/  F2FP.BF16.PACK_AB R135, R70, R144 ;  /* 0x000000904687723e */ /* 0x020fe800000010ff */
[C---:B------:R-:W-:Y:S08]  /*eda0*/  HMMA.16816.F32.BF16 R28, R72.reuse, R92, R28 ;  /* 0x0000005c481c723c */ /* 0x040ff0000004181c */
[C---:B------:R-:W-:Y:S01]  /*edb0*/  HMMA.16816.F32.BF16 R32, R72.reuse, R94, R32 ;  /* 0x0000005e4820723c */ /* 0x040fe20000041820 */
[----:B------:R-:W-:Y:S07]  /*edc0*/  LDSM.16.MT88.4 R92, [R208+0x3800] ;  /* 0x00380000d05c783b */ /* 0x000fee0000004200 */
[C---:B---3--:R-:W-:Y:S08]  /*edd0*/  HMMA.16816.F32.BF16 R36, R72.reuse, R80, R36 ;  /* 0x000000504824723c */ /* 0x048ff00000041824 */
[C---:B------:R-:W-:Y:S01]  /*ede0*/  HMMA.16816.F32.BF16 R40, R72.reuse, R82, R40 ;  /* 0x000000524828723c */ /* 0x040fe20000041828 */
[----:B------:R-:W3:Y:S07]  /*edf0*/  LDSM.16.MT88.4 R80, [R207+0x3800] ;  /* 0x00380000cf50783b */ /* 0x000eee0000004200 */
[C---:B------:R-:W-:Y:S08]  /*ee00*/  HMMA.16816.F32.BF16 R44, R72.reuse, R96, R44 ;  /* 0x00000060482c723c */ /* 0x040ff0000004182c */
[C---:B------:R-:W-:Y:S08]  /*ee10*/  HMMA.16816.F32.BF16 R48, R72.reuse, R98, R48 ;  /* 0x000000624830723c */ /* 0x040ff00000041830 */
[C---:B----4-:R-:W-:Y:S08]  /*ee20*/  HMMA.16816.F32.BF16 R52, R72.reuse, R84, R52 ;  /* 0x000000544834723c */ /* 0x050ff00000041834 */
[C---:B------:R-:W-:Y:S08]  /*ee30*/  HMMA.16816.F32.BF16 R56, R72.reuse, R86, R56 ;  /* 0x000000564838723c */ /* 0x040ff00000041838 */
[C---:B-1----:R-:W-:Y:S08]  /*ee40*/  HMMA.16816.F32.BF16 R60, R72.reuse, R76, R60 ;  /* 0x0000004c483c723c */ /* 0x042ff0000004183c */
[----:B------:R-:W-:Y:S04]  /*ee50*/  HMMA.16816.F32.BF16 R64, R72, R78, R64 ;  /* 0x0000004e4840723c */ /* 0x000fe80000041840 */
[----:B--2---:R-:W-:Y:S01]  /*ee60*/  FFMA.FTZ R0, R0, R154, R171 ;  /* 0x0000009a00007223 */ /* 0x004fe200000100ab */
[----:B------:R-:W-:Y:S02]  /*ee70*/  MOV R171, R134 ;  /* 0x0000008600ab7202 */ /* 0x000fe40000000f00 */
[----:B------:R-:W-:Y:S01]  /*ee80*/  F2FP.BF16.PACK_AB R134, R147, R148 ;  /* 0x000000949386723e */ /* 0x000fe200000010ff */
[----:B------:R-:W-:Y:S01]  /*ee90*/  FADD.FTZ R2, R133, R0 ;  /* 0x0000000085027221 */ /* 0x000fe20000010000 */
[----:B------:R-:W-:Y:S03]  /*eea0*/  F2FP.BF16.PACK_AB R133, R145, R146 ;  /* 0x000000929185723e */ /* 0x000fe600000010ff */
[----:B------:R-:W-:Y:S01]  /*eeb0*/  FADD.FTZ R0, R132, R69 ;  /* 0x0000004584007221 */ /* 0x000fe20000010000 */
[----:B------:R-:W-:Y:S01]  /*eec0*/  F2FP.BF16.PACK_AB R132, R149, R150 ;  /* 0x000000969584723e */ /* 0x000fe200000010ff */
[----:B------:R-:W-:Y:S01]  /*eed0*/  FADD.FTZ R2, R111, R2 ;  /* 0x000000026f027221 */ /* 0x000fe20000010000 */
[----:B------:R-:W-:Y:S01]  /*eee0*/  MOV R69, R68 ;  /* 0x0000004400457202 */ /* 0x000fe20000000f00 */
[----:B------:R-:W-:Y:S02]  /*eef0*/  FADD.FTZ R0, R110, R0 ;  /* 0x000000006e007221 */ /* 0x000fe40000010000 */
[----:B------:R-:W-:Y:S02]  /*ef00*/  FADD.FTZ R2, R109, R2 ;  /* 0x000000026d027221 */ /* 0x000fe40000010000 */
[C---:B---3--:R-:W-:Y:S01]  /*ef10*/  HMMA.16816.F32.BF16 R72, R132.reuse, R80, R4 ;  /* 0x000000508448723c */ /* 0x048fe20000041804 */
[----:B------:R-:W-:Y:S04]  /*ef20*/  LDSM.16.MT88.4 R4, [R210+0x7800] ;  /* 0x00780000d204783b */ /* 0x000fe80000004200 */
[----:B------:R-:W-:Y:S02]  /*ef30*/  FADD.FTZ R0, R108, R0 ;  /* 0x000000006c007221 */ /* 0x000fe40000010000 */
[----:B------:R-:W-:Y:S01]  /*ef40*/  FADD.FTZ R2, R200, R2 ;  /* 0x00000002c8027221 */ /* 0x000fe20000010000 */
[C---:B------:R-:W-:Y:S01]  /*ef50*/  HMMA.16816.F32.BF16 R76, R132.reuse, R82, R8 ;  /* 0x00000052844c723c */ /* 0x040fe20000041808 */
[----:B------:R-:W1:Y:S03]  /*ef60*/  LDSM.16.MT88.4 R108, [R207+0x7800] ;  /* 0x00780000cf6c783b */ /* 0x000e660000004200 */
[----:B------:R-:W-:Y:S02]  /*ef70*/  FADD.FTZ R2, R119, R2 ;  /* 0x0000000277027221 */ /* 0x000fe40000010000 */
[----:B------:R-:W-:Y:S01]  /*ef80*/  FADD.FTZ R0, R172, R0 ;  /* 0x00000000ac007221 */ /* 0x000fe20000010000 */
[-C--:B------:R-:W-:Y:S01]  /*ef90*/  MOV R8, R3.reuse ;  /* 0x0000000300087202 */ /* 0x080fe20000000f00 */
        /* <DEDUP_REMOVED lines=8> */
[----:B------:R-:W-:Y:S01]  /*f020*/  FADD.FTZ R2, R218, R2 ;  /* 0x00000002da027221 */ /* 0x000fe20000010000 */
[----:B------:R-:W2:Y:S01]  /*f030*/  LDSM.16.MT88.4 R116, [R209+0x7800] ;  /* 0x00780000d174783b */ /* 0x000ea20000004200 */
        /* <DEDUP_REMOVED lines=9> */
[C---:B------:R-:W-:Y:S01]  /*f0d0*/  HMMA.16816.F32.BF16 R100, R132.reuse, R102, R32 ;  /* 0x000000668464723c */ /* 0x040fe20000041820 */
[----:B------:R-:W3:Y:S02]  /*f0e0*/  LDSM.16.MT88.4 R124, [R208+0x7800] ;  /* 0x00780000d07c783b */ /* 0x000ee40000004200 */
[----:B------:R-:W-:Y:S02]  /*f0f0*/  FADD.FTZ R2, R107, R2 ;  /* 0x000000026b027221 */ /* 0x000fe40000010000 */
        /* <DEDUP_REMOVED lines=10> */
[----:B------:R-:W-:Y:S04]  /*f1a0*/  FADD.FTZ R0, R163, R0 ;  /* 0x00000000a3007221 */ /* 0x000fe80000010000 */
[----:B------:R-:W-:Y:S02]  /*f1b0*/  FADD.FTZ R2, R112, R2 ;  /* 0x0000000270027221 */ /* 0x000fe40000010000 */
[----:B------:R-:W-:Y:S02]  /*f1c0*/  FADD.FTZ R0, R114, R0 ;  /* 0x0000000072007221 */ /* 0x000fe40000010000 */
[----:B------:R-:W-:Y:S01]  /*f1d0*/  FADD.FTZ R2, R161, R2 ;  /* 0x00000002a1027221 */ /* 0x000fe20000010000 */
[C---:B--2---:R-:W-:Y:S03]  /*f1e0*/  HMMA.16816.F32.BF16 R112, R132.reuse, R116, R44 ;  /* 0x000000748470723c */ /* 0x044fe6000004182c */
        /* <DEDUP_REMOVED lines=8> */
[----:B------:R-:W-:Y:S01]  /*f270*/  FADD.FTZ R2, R157, R2 ;  /* 0x000000029d027221 */ /* 0x000fe20000010000 */
[C---:B---3--:R-:W-:Y:S03]  /*f280*/  HMMA.16816.F32.BF16 R120, R132.reuse, R124, R52 ;  /* 0x0000007c8478723c */ /* 0x048fe60000041834 */
        /* <DEDUP_REMOVED lines=9> */
[C---:B------:R-:W-:Y:S03]  /*f320*/  HMMA.16816.F32.BF16 R128, R132.reuse, R4, R60 ;  /* 0x000000048480723c */ /* 0x040fe6000004183c */
[----:B------:R-:W-:Y:S04]  /*f330*/  FADD.FTZ R0, R153, R0 ;  /* 0x0000000099007221 */ /* 0x000fe80000010000 */
[----:B------:R-:W-:Y:S01]  /*f340*/  FADD.FTZ R4, R151, R2 ;  /* 0x0000000297047221 */ /* 0x000fe20000010000 */
[----:B------:R-:W-:Y:S04]  /*f350*/  HMMA.16816.F32.BF16 R132, R132, R6, R64 ;  /* 0x000000068484723c */ /* 0x000fe80000041840 */
[----:B------:R-:W-:Y:S02]  /*f360*/  FADD.FTZ R2, R150, R0 ;  /* 0x0000000096027221 */ /* 0x000fe40000010000 */
[----:B------:R-:W-:Y:S02]  /*f370*/  FADD.FTZ R0, R146, R4 ;  /* 0x0000000492007221 */ /* 0x000fe40000010000 */
[----:B------:R-:W-:Y:S04]  /*f380*/  FADD.FTZ R2, R149, R2 ;  /* 0x0000000295027221 */ /* 0x000fe80000010000 */
[----:B------:R-:W-:Y:S02]  /*f390*/  FADD.FTZ R0, R145, R0 ;  /* 0x0000000091007221 */ /* 0x000fe40000010000 */
[----:B------:R-:W-:Y:S02]  /*f3a0*/  FADD.FTZ R4, R148, R2 ;  /* 0x0000000294047221 */ /* 0x000fe40000010000 */
[----:B------:R-:W-:Y:S01]  /*f3b0*/  FADD.FTZ R2, R144, R0 ;  /* 0x0000000090027221 */ /* 0x000fe20000010000 */
[----:B------:R-:W-:Y:S01]  /*f3c0*/  IADD3 R0, R226, -0x1, RZ ;  /* 0xffffffffe2007810 */ /* 0x000fe20007ffe0ff */
[----:B------:R-:W-:Y:S02]  /*f3d0*/  FADD.FTZ R4, R147, R4 ;  /* 0x0000000493047221 */ /* 0x000fe40000010000 */
[----:B------:R-:W-:Y:S01]  /*f3e0*/  FADD.FTZ R2, R70, R2 ;  /* 0x0000000246027221 */ /* 0x000fe20000010000 */
[----:B------:R-:W-:Y:S02]  /*f3f0*/  MOV R226, R0 ;  /* 0x0000000000e27202 */ /* 0x000fe40000000f00 */
[----:B------:R1:W-:Y:S01]  /*f400*/  STL [R1+0x8], R4 ;  /* 0x0000080401007387 */ /* 0x0003e20000100800 */
[----:B------:R-:W-:Y:S03]  /*f410*/  MOV R70, R3 ;  /* 0x0000000300467202 */ /* 0x000fe60000000f00 */
[----:B------:R1:W-:Y:S02]  /*f420*/  STL [R1+0xc], R2 ;  /* 0x00000c0201007387 */ /* 0x0003e40000100800 */
[----:B-1----:R-:W-:-:S05]  /*f430*/  @P0 BRA `(.L_x_487) ;  /* 0xffffbc1000000947 */ /* 0x002fca000383ffff */
.L_x_480:
[----:B------:R-:W-:Y:S05]  /*f440*/  BRA.DIV ~URZ, `(.L_x_488) ;  /* 0x00004c527f007947 */ /* 0x000fea000b800000 */
[----:B-1----:R-:W2:Y:S04]  /*f450*/  LDL R0, [R1+0x8] ;  /* 0x0000080001007983 */ /* 0x002ea80000100800 */
[----:B--2---:R1:W2:Y:S02]  /*f460*/  SHFL.BFLY PT, R5, R0, 0x2, 0x1f ;  /* 0x0c401f0000057f89 */ /* 0x0042a400000e0000 */
.L_x_534:
[----:B-1----:R-:W3:Y:S02]  /*f470*/  LDL.LU R0, [R1+0x8] ;  /* 0x0000080001007983 */ /* 0x002ee40000300800 */
[----:B--23--:R-:W-:Y:S01]  /*f480*/  FADD.FTZ R5, R5, R0 ;  /* 0x0000000005057221 */ /* 0x00cfe20000010000 */
[----:B------:R-:W-:Y:S05]  /*f490*/  BRA.DIV ~URZ, `(.L_x_489) ;  /* 0x00004c627f007947 */ /* 0x000fea000b800000 */
[----:B------:R-:W2:Y:S04]  /*f4a0*/  LDL.LU R2, [R1+0xc] ;  /* 0x00000c0001027983 */ /* 0x000ea80000300800 */
[----:B------:R-:W1:Y:S02]  /*f4b0*/  SHFL.BFLY PT, R0, R5, 0x1, 0x1f ;  /* 0x0c201f0005007f89 */ /* 0x000e6400000e0000 */
[----:B-1----:R-:W-:-:S02]  /*f4c0*/  FADD.FTZ R5, R5, R0 ;  /* 0x0000000005057221 */ /* 0x002fc40000010000 */
[----:B--2---:R-:W1:Y:S02]  /*f4d0*/  SHFL.BFLY PT, R4, R2, 0x2, 0x1f ;  /* 0x0c401f0002047f89 */ /* 0x004e6400000e0000 */
[----:B-1----:R-:W-:-:S05]  /*f4e0*/  FADD.FTZ R4, R4, R2 ;  /* 0x0000000204047221 */ /* 0x002fca0000010000 */
[----:B------:R1:W2:Y:S02]  /*f4f0*/  SHFL.BFLY PT, R3, R4, 0x1, 0x1f ;  /* 0x0c201f0004037f89 */ /* 0x0002a400000e0000 */
.L_x_535:
[----:B------:R-:W-:Y:S01]  /*f500*/  FSETP.NE.FTZ.AND P1, PT, R5, RZ, PT ;  /* 0x000000ff0500720b */ /* 0x000fe20003f35000 */
[----:B--2---:R-:W-:Y:S01]  /*f510*/  FADD.FTZ R3, R3, R4 ;  /* 0x0000000403037221 */ /* 0x004fe20000010000 */
[----:B------:R-:W-:Y:S02]  /*f520*/  MOV R2, RZ ;  /* 0x000000ff00027202 */ /* 0x000fe40000000f00 */
[----:B------:R-:W-:Y:S02]  /*f530*/  MOV R0, RZ ;  /* 0x000000ff00007202 */ /* 0x000fe40000000f00 */
[----:B------:R-:W-:Y:S02]  /*f540*/  FSETP.NE.FTZ.AND P0, PT, R3, RZ, PT ;  /* 0x000000ff0300720b */ /* 0x000fe40003f15000 */
[----:B------:R-:W-:Y:S02]  /*f550*/  MOV R35, 0x1 ;  /* 0x0000000100237802 */ /* 0x000fe40000000f00 */
[----:B------:R-:W-:-:S02]  /*f560*/  MOV R34, 0xff800000 ;  /* 0xff80000000227802 */ /* 0x000fc40000000f00 */
[----:B------:R-:W-:Y:S01]  /*f570*/  MOV R33, 0xff800000 ;  /* 0xff80000000217802 */ /* 0x000fe20000000f00 */
[----:B------:R-:W2:Y:S01]  /*f580*/  @P1 MUFU.RCP R2, R5 ;  /* 0x0000000500021308 */ /* 0x000ea20000001000 */
[----:B-1----:R-:W-:-:S07]  /*f590*/  @P1 MOV R4, 0x3f317218 ;  /* 0x3f31721800041802 */ /* 0x002fce0000000f00 */
[----:B------:R-:W1:Y:S01]  /*f5a0*/  @P1 MUFU.LG2 R5, R5 ;  /* 0x0000000500051308 */ /* 0x000e620000000c00 */
[----:B--2---:R-:W-:-:S07]  /*f5b0*/  FMUL.FTZ R72, R2, R72 ;  /* 0x0000004802487220 */ /* 0x004fce0000410000 */
[----:B------:R-:W2:Y:S01]  /*f5c0*/  @P0 MUFU.RCP R0, R3 ;  /* 0x0000000300000308 */ /* 0x000ea20000001000 */
[C---:B------:R-:W-:Y:S02]  /*f5d0*/  FMUL.FTZ R32, R2.reuse, R73 ;  /* 0x0000004902207220 */ /* 0x040fe40000410000 */
[C---:B------:R-:W-:Y:S02]  /*f5e0*/  FMUL.FTZ R76, R2.reuse, R76 ;  /* 0x0000004c024c7220 */ /* 0x040fe40000410000 */
[----:B------:R-:W-:Y:S02]  /*f5f0*/  FMUL.FTZ R30, R2, R77 ;  /* 0x0000004d021e7220 */ /* 0x000fe40000410000 */
        /* <DEDUP_REMOVED lines=30> */
[----:B------:R1:W3:Y:S01]  /*f7e0*/  @P0 MUFU.LG2 R2, R3 ;  /* 0x0000000300020308 */ /* 0x0002e20000000c00 */
[----:B------:R-:W-:Y:S02]  /*f7f0*/  @P1 FFMA.FTZ R34, R5, R68, R7 ;  /* 0x0000004405221223 */ /* 0x000fe40000010007 */
[C---:B--2---:R-:W-:Y:S02]  /*f800*/  FMUL.FTZ R74, R0.reuse, R74 ;  /* 0x0000004a004a7220 */ /* 0x044fe40000410000 */
[----:B------:R-:W-:-:S02]  /*f810*/  FMUL.FTZ R31, R0, R75 ;  /* 0x0000004b001f7220 */ /* 0x000fc40000410000 */
[C---:B------:R-:W-:Y:S02]  /*f820*/  FMUL.FTZ R78, R0.reuse, R78 ;  /* 0x0000004e004e7220 */ /* 0x040fe40000410000 */
[C---:B------:R-:W-:Y:S02]  /*f830*/  FMUL.FTZ R29, R0.reuse, R79 ;  /* 0x0000004f001d7220 */ /* 0x040fe40000410000 */
[C---:B------:R-:W-:Y:S02]  /*f840*/  FMUL.FTZ R82, R0.reuse, R82 ;  /* 0x0000005200527220 */ /* 0x040fe40000410000 */
[C---:B------:R-:W-:Y:S02]  /*f850*/  FMUL.FTZ R27, R0.reuse, R83 ;  /* 0x00000053001b7220 */ /* 0x040fe40000410000 */
[----:B------:R-:W-:Y:S01]  /*f860*/  FMUL.FTZ R86, R0, R86 ;  /* 0x0000005600567220 */ /* 0x000fe20000410000 */
[----:B-1----:R-:W-:Y:S01]  /*f870*/  @P0 MOV R3, 0x3f317218 ;  /* 0x3f31721800030802 */ /* 0x002fe20000000f00 */
[----:B---3--:R-:W-:-:S02]  /*f880*/  @P0 FMUL.FTZ R2, R2, 0.69314718246459960938 ;  /* 0x3f31721802020820 */ /* 0x008fc40000410000 */
[C---:B------:R-:W-:Y:S02]  /*f890*/  FMUL.FTZ R25, R0.reuse, R87 ;  /* 0x0000005700197220 */ /* 0x040fe40000410000 */
[----:B------:R-:W-:Y:S02]  /*f8a0*/  @P0 FMUL.FTZ R3, R3, c[0x0][0x2d0] ;  /* 0x0000b40003030a20 */ /* 0x000fe40000410000 */
        /* <DEDUP_REMOVED lines=24> */
[----:B------:R-:W-:Y:S01]  /*fa30*/  PRMT R0, R35, 0x7610, R0 ;  /* 0x0000761023007816 */ /* 0x000fe20000000000 */
[----:B------:R-:W-:Y:S02]  /*fa40*/  @P0 FFMA.FTZ R33, R3, R8, R2 ;  /* 0x0000000803210223 */ /* 0x000fe40000010002 */
.L_x_461:
[----:B------:R2:W5:Y:S01]  /*fa50*/  LDL R35, [R1+0x50] ;  /* 0x0000500001237983 */ /* 0x0005620000100800 */
[----:B------:R-:W-:Y:S03]  /*fa60*/  BSSY B0, `(.L_x_490) ;  /* 0x0000012000007945 */ /* 0x000fe60003800000 */
[----:B------:R-:W3:Y:S02]  /*fa70*/  S2R R38, SR_TID.X ;  /* 0x0000000000267919 */ /* 0x000ee40000002100 */
[----:B---3--:R-:W-:-:S13]  /*fa80*/  LOP3.LUT P4, RZ, R38, 0xff, RZ, 0xc0, !PT ;  /* 0x000000ff26ff7812 */ /* 0x008fda000788c0ff */
[----:B------:R-:W-:Y:S05]  /*fa90*/  @P4 BRA `(.L_x_491) ;  /* 0x000000e000004947 */ /* 0x000fea0003800000 */
[----:B-12---:R-:W1:Y:S01]  /*faa0*/  S2R R8, SR_LANEID ;  /* 0x0000000000087919 */ /* 0x006e620000000000 */
[----:B------:R-:W-:Y:S01]  /*fab0*/  VOTEU.ANY UR4, UPT, PT ;  /* 0x0000000000047886 */ /* 0x000fe200038e0100 */
[----:B------:R-:W-:Y:S01]  /*fac0*/  IMAD.MOV.U32 R36, RZ, RZ, c[0x0][0x580] ;  /* 0x00016000ff247624 */ /* 0x000fe200078e00ff */
[----:B------:R-:W1:Y:S01]  /*fad0*/  FLO.U32 R3, UR4 ;  /* 0x0000000400037d00 */ /* 0x000e6200080e0000 */
[----:B------:R-:W-:-:S07]  /*fae0*/  IMAD.MOV.U32 R37, RZ, RZ, c[0x0][0x584] ;  /* 0x00016100ff257624 */ /* 0x000fce00078e00ff */
[----:B------:R-:W2:Y:S01]  /*faf0*/  POPC R2, UR4 ;  /* 0x0000000400027d09 */ /* 0x000ea20008000000 */
[----:B-1----:R-:W-:-:S13]  /*fb00*/  ISETP.EQ.U32.AND P0, PT, R3, R8, PT ;  /* 0x000000080300720c */ /* 0x002fda0003f02070 */
[----:B--2---:R-:W2:Y:S04]  /*fb10*/  @P0 ATOMG.E.ADD.STRONG.GPU PT, R2, [R36.64], R2 ;  /* 0x00000002240209a8 */ /* 0x004ea800081ee1c6 */
[----:B------:R-:W1:Y:S04]  /*fb20*/  S2R R8, SR_LTMASK ;  /* 0x0000000000087919 */ /* 0x000e680000003900 */
[----:B--2---:R1:W2:Y:S02]  /*fb30*/  SHFL.IDX PT, R3, R2, R3, 0x1f ;  /* 0x00001f0302037589 */ /* 0x0042a400000e0000 */
[----:B-1----:R-:W-:-:S06]  /*fb40*/  LOP3.LUT R2, R8, UR4, RZ, 0xc0, !PT ;  /* 0x0000000408027c12 */ /* 0x002fcc000f8ec0ff */
[----:B------:R-:W2:Y:S02]  /*fb50*/  POPC R2, R2 ;  /* 0x0000000200027309 */ /* 0x000ea40000000000 */
[----:B--2--5:R-:W-:-:S05]  /*fb60*/  IADD3 R35, R3, c[0x0][0xc], R2 ;  /* 0x0000030003237a10 */ /* 0x024fca0007ffe002 */
[----:B------:R1:W-:Y:S02]  /*fb70*/  STL [R1+0x50], R35 ;  /* 0x0000502301007387 */ /* 0x0003e40000100800 */
.L_x_491:
[----:B--2---:R-:W-:Y:S05]  /*fb80*/  BSYNC B0 ;  /* 0x0000000000007941 */ /* 0x004fea0003800000 */
.L_x_490:
[----:B------:R-:W-:Y:S01]  /*fb90*/  PRMT R0, R0, 0x9910, RZ ;  /* 0x0000991000007816 */ /* 0x000fe200000000ff */
[----:B------:R-:W-:Y:S01]  /*fba0*/  BSSY B1, `(.L_x_492) ;  /* 0x0000188000017945 */ /* 0x000fe20003800000 */
[----:B-----5:R-:W-:Y:S02]  /*fbb0*/  IMAD.MOV.U32 R44, RZ, RZ, R35 ;  /* 0x000000ffff2c7224 */ /* 0x020fe400078e0023 */
[----:B------:R-:W-:-:S13]  /*fbc0*/  ISETP.NE.AND P0, PT, R0, RZ, PT ;  /* 0x000000ff0000720c */ /* 0x000fda0003f05270 */
[----:B------:R-:W-:Y:S05]  /*fbd0*/  @!P0 BRA `(.L_x_493) ;  /* 0x00000ed000008947 */ /* 0x000fea0003800000 */
[----:B------:R-:W2:Y:S04]  /*fbe0*/  LDL R43, [R1+0x54] ;  /* 0x00005400012b7983 */ /* 0x000ea80000100800 */
[----:B------:R-:W3:Y:S04]  /*fbf0*/  LDL R42, [R1+0x58] ;  /* 0x00005800012a7983 */ /* 0x000ee80000100800 */
[----:B------:R-:W4:Y:S04]  /*fc00*/  LDL R41, [R1+0x60] ;  /* 0x0000600001297983 */ /* 0x000f280000100800 */
[----:B------:R-:W5:Y:S04]  /*fc10*/  LDL R40, [R1+0x5c] ;  /* 0x00005c0001287983 */ /* 0x000f680000100800 */
[----:B------:R-:W4:Y:S04]  /*fc20*/  LDL R39, [R1+0x70] ;  /* 0x0000700001277983 */ /* 0x000f280000100800 */
[----:B------:R-:W5:Y:S04]  /*fc30*/  LDL R37, [R1+0x68] ;  /* 0x0000680001257983 */ /* 0x000f680000100800 */
[----:B-1----:R-:W5:Y:S04]  /*fc40*/  LDL R36, [R1+0x6c] ;  /* 0x00006c0001247983 */ /* 0x002f680000100800 */
[----:B------:R-:W5:Y:S01]  /*fc50*/  LDL R35, [R1+0x64] ;  /* 0x0000640001237983 */ /* 0x000f620000100800 */
[----:B------:R-:W-:Y:S01]  /*fc60*/  WARPSYNC 0xffffffff ;  /* 0xffffffff00007948 */ /* 0x000fe20003800000 */
[----:B------:R-:W-:-:S02]  /*fc70*/  F2FP.BF16.PACK_AB R32, R32, R72 ;  /* 0x000000482020723e */ /* 0x000fc400000010ff */
[----:B------:R-:W-:Y:S01]  /*fc80*/  BAR.SYNC.DEFER_BLOCKING 0x1, 0x100 ;  /* 0x0044000000007b1d */ /* 0x000fe20000010000 */
        /* <DEDUP_REMOVED lines=30> */
[----:B------:R-:W-:Y:S01]  /*fe70*/  F2FP.BF16.PACK_AB R0, R135, R134 ;  /* 0x000000868700723e */ /* 0x000fe200000010ff */
[----:B--2---:R1:W-:Y:S04]  /*fe80*/  STS [R43], R32 ;  /* 0x000000202b007388 */ /* 0x0043e80000000800 */
[----:B------:R1:W-:Y:S04]  /*fe90*/  STS [R43+0x400], R31 ;  /* 0x0004001f2b007388 */ /* 0x0003e80000000800 */
[----:B---3--:R1:W-:Y:S04]  /*fea0*/  STS [R42], R30 ;  /* 0x0000001e2a007388 */ /* 0x0083e80000000800 */
[----:B------:R1:W-:Y:S04]  /*feb0*/  STS [R42+0x400], R29 ;  /* 0x0004001d2a007388 */ /* 0x0003e80000000800 */
[----:B----4-:R1:W-:Y:S04]  /*fec0*/  STS [R41], R28 ;  /* 0x0000001c29007388 */ /* 0x0103e80000000800 */
[----:B------:R1:W-:Y:S04]  /*fed0*/  STS [R41+0x400], R27 ;  /* 0x0004001b29007388 */ /* 0x0003e80000000800 */
[----:B-----5:R1:W-:Y:S04]  /*fee0*/  STS [R40], R26 ;  /* 0x0000001a28007388 */ /* 0x0203e80000000800 */
[----:B------:R1:W-:Y:S04]  /*fef0*/  STS [R40+0x400], R25 ;  /* 0x0004001928007388 */ /* 0x0003e80000000800 */
[----:B------:R1:W-:Y:S04]  /*ff00*/  STS [R39], R24 ;  /* 0x0000001827007388 */ /* 0x0003e80000000800 */
[----:B------:R1:W-:Y:S04]  /*ff10*/  STS [R39+0x400], R23 ;  /* 0x0004001727007388 */ /* 0x0003e80000000800 */
[----:B------:R1:W-:Y:S04]  /*ff20*/  STS [R37], R22 ;  /* 0x0000001625007388 */ /* 0x0003e80000000800 */
[----:B------:R1:W-:Y:S04]  /*ff30*/  STS [R37+0x400], R21 ;  /* 0x0004001525007388 */ /* 0x0003e80000000800 */
[----:B------:R1:W-:Y:S04]  /*ff40*/  STS [R36], R20 ;  /* 0x0000001424007388 */ /* 0x0003e80000000800 */
[----:B------:R1:W-:Y:S04]  /*ff50*/  STS [R36+0x400], R19 ;  /* 0x0004001324007388 */ /* 0x0003e80000000800 */
[----:B------:R1:W-:Y:S04]  /*ff60*/  STS [R35], R18 ;  /* 0x0000001223007388 */ /* 0x0003e80000000800 */
[----:B------:R1:W-:Y:S04]  /*ff70*/  STS [R35+0x400], R17 ;  /* 0x0004001123007388 */ /* 0x0003e80000000800 */
        /* <DEDUP_REMOVED lines=16> */
[----:B------:R-:W-:Y:S06]  /*10080*/  BAR.SYNC.DEFER_BLOCKING 0x1, 0x100 ;  /* 0x0044000000007b1d */ /* 0x000fec0000010000 */
[----:B------:R-:W-:Y:S05]  /*10090*/  BRA.CONV ~URZ, `(.L_x_494) ;  /* 0x000000837f007947 */ /* 0x000fea000b800000 */
[----:B-1----:R-:W-:Y:S01]  /*100a0*/  SHF.R.S32.HI R35, RZ, 0x1f, R38 ;  /* 0x0000001fff237819 */ /* 0x002fe20000011426 */
[----:B------:R-:W-:Y:S01]  /*100b0*/  IMAD.MOV.U32 R3, RZ, RZ, RZ ;  /* 0x000000ffff037224 */ /* 0x000fe200078e00ff */
[----:B------:R-:W-:Y:S01]  /*100c0*/  MOV R2, 0x10120 ;  /* 0x0001012000027802 */ /* 0x000fe20000000f00 */
[----:B------:R-:W-:Y:S01]  /*100d0*/  IMAD.MOV.U32 R29, RZ, RZ, 0x1f ;  /* 0x0000001fff1d7424 */ /* 0x000fe200078e00ff */
[----:B------:R-:W-:-:S04]  /*100e0*/  LEA.HI R35, R35, R38, RZ, 0x7 ;  /* 0x0000002623237211 */ /* 0x000fc800078f38ff */
[----:B------:R-:W-:-:S05]  /*100f0*/  SHF.R.S32.HI R35, RZ, 0x7, R35 ;  /* 0x00000007ff237819 */ /* 0x000fca0000011423 */
[----:B------:R-:W-:Y:S02]  /*10100*/  IMAD.MOV.U32 R36, RZ, RZ, R35 ;  /* 0x000000ffff247224 */ /* 0x000fe400078e0023 */
[----:B------:R-:W-:Y:S05]  /*10110*/  CALL.REL.NOINC `($__internal_1_$__cuda_sm70_shflsync_idx_p) ;  /* 0x0000450000007944 */ /* 0x000fea0003c00000 */
.L_x_494:
[----:B-1----:R-:W2:Y:S04]  /*10120*/  LDL R2, [R1+0x48] ;  /* 0x0000480001027983 */ /* 0x002ea80000100800 */
[----:B------:R-:W3:Y:S04]  /*10130*/  LDL R15, [R1+0x10] ;  /* 0x00001000010f7983 */ /* 0x000ee80000100800 */
[----:B------:R-:W4:Y:S04]  /*10140*/  LDL.LU R10, [R1+0x44] ;  /* 0x00004400010a7983 */ /* 0x000f280000300800 */
[----:B------:R-:W5:Y:S04]  /*10150*/  LDL.LU R12, [R1+0x40] ;  /* 0x00004000010c7983 */ /* 0x000f680000300800 */
[----:B------:R-:W2:Y:S01]  /*10160*/  LDL.LU R14, [R1+0x3c] ;  /* 0x00003c00010e7983 */ /* 0x000ea20000300800 */
[----:B------:R-:W-:-:S03]  /*10170*/  IMAD.MOV.U32 R0, RZ, RZ, 0x1 ;  /* 0x00000001ff007424 */ /* 0x000fc600078e00ff */
[----:B------:R-:W3:Y:S02]  /*10180*/  LDL R13, [R1+0x78] ;  /* 0x00007800010d7983 */ /* 0x000ee40000100800 */
[----:B------:R-:W-:Y:S02]  /*10190*/  ISETP.NE.AND P1, PT, R0, c[0x0][0x4e8], PT ;  /* 0x00013a0000007a0c */ /* 0x000fe40003f25270 */
[----:B------:R-:W1:Y:S01]  /*101a0*/  S2R R16, SR_TID.X ;  /* 0x0000000000107919 */ /* 0x000e620000002100 */
[----:B------:R-:W-:Y:S02]  /*101b0*/  ULDC UR5, c[0x0][0x4e8] ;  /* 0x00013a0000057ab9 */ /* 0x000fe40000000800 */
[----:B------:R-:W-:Y:S02]  /*101c0*/  ULDC UR4, c[0x0][0x388] ;  /* 0x0000e20000047ab9 */ /* 0x000fe40000000800 */
[----:B------:R-:W-:Y:S01]  /*101d0*/  UIMAD UR4, UR5, UR4, URZ ;  /* 0x00000004050472a4 */ /* 0x000fe2000f8e023f */
[----:B------:R-:W-:Y:S01]  /*101e0*/  BSSY B0, `(.L_x_495) ;  /* 0x000005f000007945 */ /* 0x000fe20003800000 */
[----:B------:R-:W-:-:S02]  /*101f0*/  SHF.R.S32.HI R45, RZ, 0x1f, R241 ;  /* 0x0000001fff2d7819 */ /* 0x000fc400000114f1 */
[----:B------:R-:W-:Y:S02]  /*10200*/  SHF.R.S32.HI R46, RZ, 0x1f, R228 ;  /* 0x0000001fff2e7819 */ /* 0x000fe400000114e4 */
[----:B----4-:R-:W-:Y:S01]  /*10210*/  SHF.R.S32.HI R5, RZ, 0x1f, R10 ;  /* 0x0000001fff057819 */ /* 0x010fe2000001140a */
[----:B--2---:R-:W-:-:S04]  /*10220*/  IMAD.IADD R4, R2, 0x1, R14 ;  /* 0x0000000102047824 */ /* 0x004fc800078e020e */
[----:B------:R-:W-:Y:S02]  /*10230*/  IMAD R6, R5, c[0x0][0x490], RZ ;  /* 0x0001240005067a24 */ /* 0x000fe400078e02ff */
[----:B------:R-:W-:Y:S01]  /*10240*/  @P1 IMAD.HI.U32 R7, R4, c[0x0][0x4ec], RZ ;  /* 0x00013b0004071a27 */ /* 0x000fe200078e00ff */
[----:B------:R-:W-:-:S03]  /*10250*/  MOV R0, R4 ;  /* 0x0000000400007202 */ /* 0x000fc60000000f00 */
[----:B------:R-:W-:Y:S01]  /*10260*/  IMAD.WIDE.U32 R2, R10, c[0x0][0x490], RZ ;  /* 0x000124000a027a25 */ /* 0x000fe200078e00ff */
[----:B------:R-:W-:-:S03]  /*10270*/  @P1 SHF.R.U32.HI R0, RZ, c[0x0][0x4f0], R7 ;  /* 0x00013c00ff001a19 */ /* 0x000fc60000011607 */
[----:B------:R-:W-:Y:S01]  /*10280*/  IMAD R6, R10, c[0x0][0x494], R6 ;  /* 0x000125000a067a24 */ /* 0x000fe200078e0206 */
[----:B-----5:R-:W-:Y:S02]  /*10290*/  SHF.R.S32.HI R11, RZ, 0x1f, R12 ;  /* 0x0000001fff0b7819 */ /* 0x020fe4000001140c */
[----:B------:R-:W-:Y:S01]  /*102a0*/  IADD3 R8, -R0, RZ, RZ ;  /* 0x000000ff00087210 */ /* 0x000fe20007ffe1ff */
[----:B------:R-:W-:Y:S02]  /*102b0*/  IMAD.IADD R3, R3, 0x1, R6 ;  /* 0x0000000103037824 */ /* 0x000fe400078e0206 */
[----:B------:R-:W-:Y:S02]  /*102c0*/  IMAD R9, R11, c[0x0][0x498], RZ ;  /* 0x000126000b097a24 */ /* 0x000fe400078e02ff */
[----:B------:R-:W-:-:S04]  /*102d0*/  IMAD.WIDE.U32 R6, R12, c[0x0][0x498], R2 ;  /* 0x000126000c067a25 */ /* 0x000fc800078e0002 */
[----:B------:R-:W-:Y:S01]  /*102e0*/  IMAD R2, R8, c[0x0][0x4e8], R4 ;  /* 0x00013a0008027a24 */ /* 0x000fe200078e0204 */
[----:B------:R-:W-:Y:S01]  /*102f0*/  IADD3 R4, P0, R0, R6, RZ ;  /* 0x0000000600047210 */ /* 0x000fe20007f1e0ff */
[----:B------:R-:W-:Y:S01]  /*10300*/  IMAD R3, R12, c[0x0][0x49c], R9 ;  /* 0x000127000c037a24 */ /* 0x000fe200078e0209 */
[----:B------:R-:W-:Y:S02]  /*10310*/  SHF.R.S32.HI R8, RZ, 0x1f, R0 ;  /* 0x0000001fff087819 */ /* 0x000fe40000011400 */
[----:B------:R-:W-:Y:S01]  /*10320*/  SHF.R.S32.HI R6, RZ, 0x1f, R2 ;  /* 0x0000001fff067819 */ /* 0x000fe20000011402 */
[----:B------:R-:W-:Y:S01]  /*10330*/  IMAD R0, R5, c[0x0][0x3e8], RZ ;  /* 0x0000fa0005007a24 */ /* 0x000fe200078e02ff */
[----:B------:R-:W-:Y:S01]  /*10340*/  IADD3.X R5, R8, R7, R3, P0, !PT ;  /* 0x0000000708057210 */ /* 0x000fe200007fe403 */
[----:B---3--:R-:W-:Y:S02]  /*10350*/  IMAD.IADD R8, R15, 0x1, R14 ;  /* 0x000000010f087824 */ /* 0x008fe400078e020e */
[----:B------:R-:W-:-:S02]  /*10360*/  IMAD R3, R6, c[0x0][0x488], RZ ;  /* 0x0001220006037a24 */ /* 0x000fc400078e02ff */
[C---:B------:R-:W-:Y:S02]  /*10370*/  IMAD R9, R10.reuse, c[0x0][0x3ec], R0 ;  /* 0x0000fb000a097a24 */ /* 0x040fe400078e0200 */
[----:B------:R-:W-:Y:S01]  /*10380*/  IMAD.WIDE.U32 R6, R10, c[0x0][0x3e8], RZ ;  /* 0x0000fa000a067a25 */ /* 0x000fe200078e00ff */
[----:B-1----:R-:W-:-:S03]  /*10390*/  SHF.R.S32.HI R15, RZ, 0x1f, R16 ;  /* 0x0000001fff0f7819 */ /* 0x002fc60000011410 */
[C---:B------:R-:W-:Y:S02]  /*103a0*/  IMAD R10, R2.reuse, c[0x0][0x48c], R3 ;  /* 0x00012300020a7a24 */ /* 0x040fe400078e0203 */
[----:B------:R-:W-:-:S04]  /*103b0*/  IMAD.WIDE.U32 R4, R2, c[0x0][0x488], R4 ;  /* 0x0001220002047a25 */ /* 0x000fc800078e0004 */
[----:B------:R-:W-:Y:S01]  /*103c0*/  @P1 IMAD.HI.U32 R2, R8, c[0x0][0x4ec], RZ ;  /* 0x00013b0008021a27 */ /* 0x000fe200078e00ff */
[----:B------:R-:W-:Y:S02]  /*103d0*/  MOV R0, R8 ;  /* 0x0000000800007202 */ /* 0x000fe40000000f00 */
[----:B------:R-:W-:Y:S01]  /*103e0*/  IADD3 R5, R5, R10, RZ ;  /* 0x0000000a05057210 */ /* 0x000fe20007ffe0ff */
[----:B------:R-:W-:Y:S01]  /*103f0*/  IMAD.IADD R3, R7, 0x1, R9 ;  /* 0x0000000107037824 */ /* 0x000fe200078e0209 */
[C---:B------:R-:W-:Y:S02]  /*10400*/  LEA R9, P0, R4.reuse, c[0x0][0x450], 0x2 ;  /* 0x0001140004097a11 */ /* 0x040fe400078010ff */
[----:B------:R-:W-:Y:S01]  /*10410*/  @P1 SHF.R.U32.HI R0, RZ, c[0x0][0x4f0], R2 ;  /* 0x00013c00ff001a19 */ /* 0x000fe20000011602 */
[----:B------:R-:W-:Y:S01]  /*10420*/  IMAD.MOV.U32 R2, RZ, RZ, R6 ;  /* 0x000000ffff027224 */ /* 0x000fe200078e0006 */
[----:B------:R-:W-:Y:S01]  /*10430*/  LEA.HI R15, R15, R16, RZ, 0x5 ;  /* 0x000000100f0f7211 */ /* 0x000fe200078f28ff */
[----:B------:R-:W-:Y:S01]  /*10440*/  IMAD R6, R11, c[0x0][0x3f0], RZ ;  /* 0x0000fc000b067a24 */ /* 0x000fe200078e02ff */
[----:B------:R-:W-:-:S02]  /*10450*/  LEA.HI.X R5, R4, c[0x0][0x454], R5, 0x2, P0 ;  /* 0x0001150004057a11 */ /* 0x000fc400000f1405 */
[----:B------:R-:W-:Y:S01]  /*10460*/  LOP3.LUT R15, R15, 0xffffffe0, RZ, 0xc0, !PT ;  /* 0xffffffe00f0f7812 */ /* 0x000fe200078ec0ff */
[----:B------:R-:W-:Y:S01]  /*10470*/  IMAD R10, R12, c[0x0][0x3f4], R6 ;  /* 0x0000fd000c0a7a24 */ /* 0x000fe200078e0206 */
[----:B------:R-:W-:Y:S01]  /*10480*/  SHFL.IDX PT, R4, R9, 0x1, 0x1c1f ;  /* 0x003c1f0009047f89 */ /* 0x000fe200000e0000 */
[----:B------:R-:W-:Y:S02]  /*10490*/  IADD3 R11, -R0, RZ, RZ ;  /* 0x000000ff000b7210 */ /* 0x000fe40007ffe1ff */
[----:B------:R-:W-:Y:S01]  /*104a0*/  IMAD.IADD R15, R16, 0x1, -R15 ;  /* 0x00000001100f7824 */ /* 0x000fe200078e0a0f */
[----:B------:R1:W-:Y:S04]  /*104b0*/  SHFL.IDX PT, R6, R9, RZ, 0x1c1f ;  /* 0x001c1fff09067589 */ /* 0x0003e800000e0000 */
[----:B------:R-:W2:Y:S04]  /*104c0*/  SHFL.IDX PT, R7, R5, RZ, 0x1c1f ;  /* 0x001c1fff05077589 */ /* 0x000ea800000e0000 */
[----:B------:R-:W3:Y:S01]  /*104d0*/  SHFL.IDX PT, R5, R5, 0x1, 0x1c1f ;  /* 0x003c1f0005057f89 */ /* 0x000ee200000e0000 */
[----:B------:R-:W-:Y:S01]  /*104e0*/  LOP3.LUT P0, RZ, R15, 0x3, RZ, 0xc0, !PT ;  /* 0x000000030fff7812 */ /* 0x000fe2000780c0ff */
[----:B------:R-:W-:-:S02]  /*104f0*/  IMAD R8, R11, c[0x0][0x4e8], R8 ;  /* 0x00013a000b087a24 */ /* 0x000fc400078e0208 */
[----:B------:R-:W4:Y:S01]  /*10500*/  S2R R15, SR_TID.X ;  /* 0x00000000000f7919 */ /* 0x000f220000002100 */
[----:B-1----:R-:W-:-:S05]  /*10510*/  IMAD.IADD R9, R13, 0x1, R14 ;  /* 0x000000010d097824 */ /* 0x002fca00078e020e */
[C---:B------:R-:W-:Y:S02]  /*10520*/  IADD3 R11, R9.reuse, 0x8, RZ ;  /* 0x00000008090b7810 */ /* 0x040fe40007ffe0ff */
[----:B------:R-:W-:Y:S02]  /*10530*/  ISETP.GE.OR P1, PT, R9, UR4, P0 ;  /* 0x0000000409007c0c */ /* 0x000fe40008726670 */
[----:B------:R-:W-:Y:S01]  /*10540*/  ISETP.GE.OR P0, PT, R11, UR4, P0 ;  /* 0x000000040b007c0c */ /* 0x000fe20008706670 */
[----:B------:R-:W-:Y:S01]  /*10550*/  IMAD.WIDE.U32 R2, R12, c[0x0][0x3f0], R2 ;  /* 0x0000fc000c027a25 */ /* 0x000fe200078e0002 */
[----:B------:R-:W-:-:S04]  /*10560*/  SHF.R.S32.HI R12, RZ, 0x1f, R0 ;  /* 0x0000001fff0c7819 */ /* 0x000fc80000011400 */
[----:B------:R-:W-:Y:S01]  /*10570*/  IADD3 R3, R3, R10, RZ ;  /* 0x0000000a03037210 */ /* 0x000fe20007ffe0ff */
[----:B------:R-:W-:-:S04]  /*10580*/  IMAD R10, R12, c[0x0][0x3e0], RZ ;  /* 0x0000f8000c0a7a24 */ /* 0x000fc800078e02ff */
[----:B--2---:R1:W-:Y:S01]  /*10590*/  @!P1 ST.E [R6.64], R34 ;  /* 0x0000002206009985 */ /* 0x0043e2000c101906 */
[----:B------:R-:W-:-:S03]  /*105a0*/  IMAD R9, R0, c[0x0][0x3e4], R10 ;  /* 0x0000f90000097a24 */ /* 0x000fc600078e020a */
[----:B---3--:R2:W-:Y:S01]  /*105b0*/  @!P0 ST.E [R4.64], R33 ;  /* 0x0000002104008985 */ /* 0x0085e2000c101906 */
[----:B------:R-:W-:Y:S01]  /*105c0*/  IMAD.WIDE.U32 R2, R0, c[0x0][0x3e0], R2 ;  /* 0x0000f80000027a25 */ /* 0x000fe200078e0002 */
[----:B------:R-:W-:Y:S02]  /*105d0*/  SHF.R.S32.HI R0, RZ, 0x1f, R8 ;  /* 0x0000001fff007819 */ /* 0x000fe40000011408 */
[----:B------:R2:W3:Y:S04]  /*105e0*/  LDS.128 R24, [R219+0x1080] ;  /* 0x00108000db187984 */ /* 0x0004e80000000c00 */
[----:B------:R2:W2:Y:S04]  /*105f0*/  LDS.128 R32, [R219+0x2080] ;  /* 0x00208000db207984 */ /* 0x0004a80000000c00 */
[----:B------:R1:W2:Y:S04]  /*10600*/  LDS.128 R36, [R219+0x3080] ;  /* 0x00308000db247984 */ /* 0x0002a80000000c00 */
[----:B------:R1:W2:Y:S04]  /*10610*/  LDS.128 R20, [R219+0x5080] ;  /* 0x00508000db147984 */ /* 0x0002a80000000c00 */
[----:B------:R2:W2:Y:S04]  /*10620*/  LDS.128 R28, [R219+0x6080] ;  /* 0x00608000db1c7984 */ /* 0x0004a80000000c00 */
[----:B------:R2:W2:Y:S01]  /*10630*/  LDS.128 R40, [R219+0x7080] ;  /* 0x00708000db287984 */ /* 0x0004a20000000c00 */
[----:B----4-:R-:W-:Y:S01]  /*10640*/  SHF.R.S32.HI R13, RZ, 0x1f, R15 ;  /* 0x0000001fff0d7819 */ /* 0x010fe2000001140f */
[----:B------:R-:W-:Y:S01]  /*10650*/  IMAD R0, R0, c[0x0][0x3d8], RZ ;  /* 0x0000f60000007a24 */ /* 0x000fe200078e02ff */
[----:B------:R-:W-:-:S02]  /*10660*/  IADD3 R3, R3, R9, RZ ;  /* 0x0000000903037210 */ /* 0x000fc40007ffe0ff */
[----:B------:R-:W-:Y:S01]  /*10670*/  LEA.HI R13, R13, R15, RZ, 0x3 ;  /* 0x0000000f0d0d7211 */ /* 0x000fe200078f18ff */
[C---:B------:R-:W-:Y:S02]  /*10680*/  IMAD R0, R8.reuse, c[0x0][0x3dc], R0 ;  /* 0x0000f70008007a24 */ /* 0x040fe400078e0200 */
[----:B------:R-:W-:Y:S01]  /*10690*/  IMAD.WIDE.U32 R2, R8, c[0x0][0x3d8], R2 ;  /* 0x0000f60008027a25 */ /* 0x000fe200078e0002 */
[----:B------:R-:W-:-:S03]  /*106a0*/  SHF.R.S32.HI R13, RZ, 0x3, R13 ;  /* 0x00000003ff0d7819 */ /* 0x000fc6000001140d */
[----:B------:R-:W-:Y:S01]  /*106b0*/  IMAD.IADD R0, R3, 0x1, R0 ;  /* 0x0000000103007824 */ /* 0x000fe200078e0200 */
[C---:B------:R-:W-:Y:S02]  /*106c0*/  LEA R8, P0, R2.reuse, c[0x0][0x380], 0x1 ;  /* 0x0000e00002087a11 */ /* 0x040fe400078008ff */
[----:B-1----:R-:W-:Y:S02]  /*106d0*/  IADD3 R7, R13, R14, RZ ;  /* 0x0000000e0d077210 */ /* 0x002fe40007ffe0ff */
[----:B------:R-:W-:Y:S02]  /*106e0*/  LEA.HI.X R6, R2, c[0x0][0x384], R0, 0x1, P0 ;  /* 0x0000e10002067a11 */ /* 0x000fe400000f0c00 */
[----:B------:R-:W-:Y:S01]  /*106f0*/  ISETP.GE.AND P0, PT, R7, UR4, PT ;  /* 0x0000000407007c0c */ /* 0x000fe2000bf06270 */
[----:B------:R1:W4:Y:S04]  /*10700*/  SHFL.IDX PT, R0, R8, RZ, 0x181f ;  /* 0x00181fff08007589 */ /* 0x00032800000e0000 */
[----:B------:R1:W1:Y:S08]  /*10710*/  SHFL.IDX PT, R3, R6, RZ, 0x181f ;  /* 0x00181fff06037589 */ /* 0x00027000000e0000 */
[----:B------:R-:W-:Y:S05]  /*10720*/  @P0 BRA `(.L_x_496) ;  /* 0x000000a000000947 */ /* 0x000fea0003800000 */
[----:B---3--:R-:W3:Y:S01]  /*10730*/  LDS.128 R16, [R219+0x80] ;  /* 0x00008000db107984 */ /* 0x008ee20000000c00 */
[----:B------:R-:W-:-:S02]  /*10740*/  ISETP.GE.AND P3, PT, R228, c[0x0][0x3c8], PT ;  /* 0x0000f200e4007a0c */ /* 0x000fc40003f66270 */
[----:B------:R-:W-:Y:S01]  /*10750*/  ISETP.GE.AND P2, PT, R241, c[0x0][0x3c8], PT ;  /* 0x0000f200f1007a0c */ /* 0x000fe20003f46270 */
[----:B------:R-:W5:Y:S10]  /*10760*/  LDS.128 R12, [R219+0x4080] ;  /* 0x00408000db0c7984 */ /* 0x000f740000000c00 */
[----:B--2-4-:R-:W-:-:S02]  /*10770*/  @!P3 LEA R4, P1, R228, R0, 0x1 ;  /* 0x00000000e404b211 */ /* 0x014fc400078208ff */
[C---:B------:R-:W-:Y:S02]  /*10780*/  @!P2 LEA R2, P0, R241.reuse, R0, 0x1 ;  /* 0x00000000f102a211 */ /* 0x040fe400078008ff */
[-C--:B-1----:R-:W-:Y:S02]  /*10790*/  @!P3 LEA.HI.X R5, R228, R3.reuse, R46, 0x1, P1 ;  /* 0x00000003e405b211 */ /* 0x082fe400008f0c2e */
[----:B------:R-:W-:-:S03]  /*107a0*/  @!P2 LEA.HI.X R3, R241, R3, R45, 0x1, P0 ;  /* 0x00000003f103a211 */ /* 0x000fc600000f0c2d */
[----:B---3--:R1:W-:Y:S04]  /*107b0*/  @!P3 ST.E.128 [R4.64], R16 ;  /* 0x000000100400b985 */ /* 0x0083e8000c101d06 */
[----:B-----5:R1:W-:Y:S02]  /*107c0*/  @!P2 ST.E.128 [R2.64], R12 ;  /* 0x0000000c0200a985 */ /* 0x0203e4000c101d06 */
.L_x_496:
[----:B---3--:R-:W-:Y:S05]  /*107d0*/  BSYNC B0 ;  /* 0x0000000000007941 */ /* 0x008fea0003800000 */
.L_x_495:
[----:B-1----:R-:W-:Y:S01]  /*107e0*/  IADD3 R2, R7, 0x20, RZ ;  /* 0x0000002007027810 */ /* 0x002fe20007ffe0ff */
[----:B------:R1:W3:Y:S01]  /*107f0*/  SHFL.IDX PT, R3, R6, 0x1, 0x181f ;  /* 0x00381f0006037f89 */ /* 0x0002e200000e0000 */
[----:B------:R-:W-:Y:S02]  /*10800*/  BSSY B0, `(.L_x_497) ;  /* 0x000000c000007945 */ /* 0x000fe40003800000 */
[----:B------:R-:W-:Y:S01]  /*10810*/  ISETP.GE.AND P0, PT, R2, UR4, PT ;  /* 0x0000000402007c0c */ /* 0x000fe2000bf06270 */
[----:B----4-:R1:W4:-:S12]  /*10820*/  SHFL.IDX PT, R0, R8, 0x1, 0x181f ;  /* 0x00381f0008007f89 */ /* 0x01031800000e0000 */
[----:B------:R-:W-:Y:S05]  /*10830*/  @P0 BRA `(.L_x_498) ;  /* 0x0000008000000947 */ /* 0x000fea0003800000 */
[----:B------:R-:W-:Y:S02]  /*10840*/  ISETP.GE.AND P1, PT, R228, c[0x0][0x3c8], PT ;  /* 0x0000f200e4007a0c */ /* 0x000fe40003f26270 */
[----:B------:R-:W-:-:S11]  /*10850*/  ISETP.GE.AND P0, PT, R241, c[0x0][0x3c8], PT ;  /* 0x0000f200f1007a0c */ /* 0x000fd60003f06270 */
[CC--:B--2-4-:R-:W-:Y:S02]  /*10860*/  @!P1 LEA R4, P3, R228.reuse, R0.reuse, 0x1 ;  /* 0x00000000e4049211 */ /* 0x0d4fe400078608ff */
[C---:B------:R-:W-:Y:S02]  /*10870*/  @!P0 LEA R2, P2, R241.reuse, R0, 0x1 ;  /* 0x00000000f1028211 */ /* 0x040fe400078408ff */
[-C--:B---3--:R-:W-:Y:S02]  /*10880*/  @!P1 LEA.HI.X R5, R228, R3.reuse, R46, 0x1, P3 ;  /* 0x00000003e4059211 */ /* 0x088fe400018f0c2e */
[----:B------:R-:W-:-:S03]  /*10890*/  @!P0 LEA.HI.X R3, R241, R3, R45, 0x1, P2 ;  /* 0x00000003f1038211 */ /* 0x000fc600010f0c2d */
[----:B------:R2:W-:Y:S04]  /*108a0*/  @!P1 ST.E.128 [R4.64], R24 ;  /* 0x0000001804009985 */ /* 0x0005e8000c101d06 */
[----:B------:R2:W-:Y:S02]  /*108b0*/  @!P0 ST.E.128 [R2.64], R20 ;  /* 0x0000001402008985 */ /* 0x0005e4000c101d06 */
.L_x_498:
[----:B------:R-:W-:Y:S05]  /*108c0*/  BSYNC B0 ;  /* 0x0000000000007941 */ /* 0x000fea0003800000 */
.L_x_497:
[----:B--2---:R-:W-:Y:S01]  /*108d0*/  IADD3 R2, R7, 0x40, RZ ;  /* 0x0000004007027810 */ /* 0x004fe20007ffe0ff */
[----:B---3--:R2:W3:Y:S01]  /*108e0*/  SHFL.IDX PT, R3, R6, 0x2, 0x181f ;  /* 0x00581f0006037f89 */ /* 0x0084e200000e0000 */
[----:B------:R-:W-:Y:S02]  /*108f0*/  BSSY B0, `(.L_x_499) ;  /* 0x000000c000007945 */ /* 0x000fe40003800000 */
[----:B------:R-:W-:Y:S01]  /*10900*/  ISETP.GE.AND P0, PT, R2, UR4, PT ;  /* 0x0000000402007c0c */ /* 0x000fe2000bf06270 */
[----:B----4-:R2:W4:-:S12]  /*10910*/  SHFL.IDX PT, R0, R8, 0x2, 0x181f ;  /* 0x00581f0008007f89 */ /* 0x01051800000e0000 */
[----:B------:R-:W-:Y:S05]  /*10920*/  @P0 BRA `(.L_x_500) ;  /* 0x0000008000000947 */ /* 0x000fea0003800000 */
[----:B------:R-:W-:Y:S02]  /*10930*/  ISETP.GE.AND P1, PT, R228, c[0x0][0x3c8], PT ;  /* 0x0000f200e4007a0c */ /* 0x000fe40003f26270 */
[----:B------:R-:W-:-:S11]  /*10940*/  ISETP.GE.AND P0, PT, R241, c[0x0][0x3c8], PT ;  /* 0x0000f200f1007a0c */ /* 0x000fd60003f06270 */
[CC--:B----4-:R-:W-:Y:S02]  /*10950*/  @!P1 LEA R4, P3, R228.reuse, R0.reuse, 0x1 ;  /* 0x00000000e4049211 */ /* 0x0d0fe400078608ff */
[C---:B------:R-:W-:Y:S02]  /*10960*/  @!P0 LEA R2, P2, R241.reuse, R0, 0x1 ;  /* 0x00000000f1028211 */ /* 0x040fe400078408ff */
[-C--:B---3--:R-:W-:Y:S02]  /*10970*/  @!P1 LEA.HI.X R5, R228, R3.reuse, R46, 0x1, P3 ;  /* 0x00000003e4059211 */ /* 0x088fe400018f0c2e */
[----:B------:R-:W-:-:S03]  /*10980*/  @!P0 LEA.HI.X R3, R241, R3, R45, 0x1, P2 ;  /* 0x00000003f1038211 */ /* 0x000fc600010f0c2d */
[----:B------:R3:W-:Y:S04]  /*10990*/  @!P1 ST.E.128 [R4.64], R32 ;  /* 0x0000002004009985 */ /* 0x0007e8000c101d06 */
[----:B------:R3:W-:Y:S02]  /*109a0*/  @!P0 ST.E.128 [R2.64], R28 ;  /* 0x0000001c02008985 */ /* 0x0007e4000c101d06 */
.L_x_500:
[----:B------:R-:W-:Y:S05]  /*109b0*/  BSYNC B0 ;  /* 0x0000000000007941 */ /* 0x000fea0003800000 */
.L_x_499:
[----:B---3--:R-:W-:Y:S01]  /*109c0*/  IADD3 R2, R7, 0x60, RZ ;  /* 0x0000006007027810 */ /* 0x008fe20007ffe0ff */
[----:B------:R3:W1:Y:S03]  /*109d0*/  SHFL.IDX PT, R4, R6, 0x3, 0x181f ;  /* 0x00781f0006047f89 */ /* 0x00066600000e0000 */
[----:B------:R-:W-:Y:S01]  /*109e0*/  ISETP.GE.AND P0, PT, R2, UR4, PT ;  /* 0x0000000402007c0c */ /* 0x000fe2000bf06270 */
[----:B----4-:R3:W4:-:S12]  /*109f0*/  SHFL.IDX PT, R0, R8, 0x3, 0x181f ;  /* 0x00781f0008007f89 */ /* 0x01071800000e0000 */
[----:B------:R-:W-:Y:S05]  /*10a00*/  @P0 BRA `(.L_x_501) ;  /* 0x00000a1000000947 */ /* 0x000fea0003800000 */
[----:B------:R-:W-:-:S13]  /*10a10*/  ISETP.GE.AND P0, PT, R228, c[0x0][0x3c8], PT ;  /* 0x0000f200e4007a0c */ /* 0x000fda0003f06270 */
[----:B----4-:R-:W-:-:S04]  /*10a20*/  @!P0 LEA R2, P1, R228, R0, 0x1 ;  /* 0x00000000e4028211 */ /* 0x010fc800078208ff */
[----:B-1----:R-:W-:-:S05]  /*10a30*/  @!P0 LEA.HI.X R3, R228, R4, R46, 0x1, P1 ;  /* 0x00000004e4038211 */ /* 0x002fca00008f0c2e */
[----:B------:R1:W-:Y:S01]  /*10a40*/  @!P0 ST.E.128 [R2.64], R36 ;  /* 0x0000002402008985 */ /* 0x0003e2000c101d06 */
[----:B------:R-:W-:-:S13]  /*10a50*/  ISETP.GE.AND P0, PT, R241, c[0x0][0x3c8], PT ;  /* 0x0000f200f1007a0c */ /* 0x000fda0003f06270 */
[----:B------:R-:W-:Y:S05]  /*10a60*/  @P0 BRA `(.L_x_501) ;  /* 0x000009b000000947 */ /* 0x000fea0003800000 */
[----:B-1----:R-:W-:-:S04]  /*10a70*/  LEA R2, P0, R241, R0, 0x1 ;  /* 0x00000000f1027211 */ /* 0x002fc800078008ff */
[----:B------:R-:W-:-:S05]  /*10a80*/  LEA.HI.X R3, R241, R4, R45, 0x1, P0 ;  /* 0x00000004f1037211 */ /* 0x000fca00000f0c2d */
[----:B------:R1:W-:Y:S01]  /*10a90*/  ST.E.128 [R2.64], R40 ;  /* 0x0000002802007985 */ /* 0x0003e2000c101d06 */
[----:B------:R-:W-:Y:S05]  /*10aa0*/  BRA `(.L_x_501) ;  /* 0x0000097000007947 */ /* 0x000fea0003800000 */
.L_x_493:
[----:B------:R-:W2:Y:S04]  /*10ab0*/  LDL R2, [R1+0x44] ;  /* 0x0000440001027983 */ /* 0x000ea80000100800 */
[----:B------:R-:W3:Y:S04]  /*10ac0*/  LDL R0, [R1+0x40] ;  /* 0x0000400001007983 */ /* 0x000ee80000100800 */
[----:B------:R-:W4:Y:S04]  /*10ad0*/  LDL R4, [R1+0x3c] ;  /* 0x00003c0001047983 */ /* 0x000f280000100800 */
[----:B------:R-:W5:Y:S01]  /*10ae0*/  S2R R3, SR_TID.X ;  /* 0x0000000000037919 */ /* 0x000f620000002100 */
[----:B------:R-:W-:Y:S01]  /*10af0*/  BSSY B0, `(.L_x_502) ;  /* 0x0000026000007945 */ /* 0x000fe20003800000 */
[----:B-----5:R-:W-:Y:S01]  /*10b00*/  ISETP.GE.AND P0, PT, R3, 0x80, PT ;  /* 0x000000800300780c */ /* 0x020fe20003f06270 */
[----:B--2---:R-:W-:-:S02]  /*10b10*/  IMAD.MOV.U32 R12, RZ, RZ, R2 ;  /* 0x000000ffff0c7224 */ /* 0x004fc400078e0002 */
[----:B---3--:R-:W-:-:S03]  /*10b20*/  IMAD.MOV.U32 R11, RZ, RZ, R0 ;  /* 0x000000ffff0b7224 */ /* 0x008fc600078e0000 */
[----:B------:R-:W-:Y:S01]  /*10b30*/  SHF.R.S32.HI R9, RZ, 0x1f, R12 ;  /* 0x0000001fff097819 */ /* 0x000fe2000001140c */
[----:B----4-:R-:W-:Y:S01]  /*10b40*/  IMAD.MOV.U32 R13, RZ, RZ, R4 ;  /* 0x000000ffff0d7224 */ /* 0x010fe200078e0004 */
[----:B------:R-:W-:-:S05]  /*10b50*/  SHF.R.S32.HI R10, RZ, 0x1f, R11 ;  /* 0x0000001fff0a7819 */ /* 0x000fca000001140b */
[----:B------:R-:W-:Y:S05]  /*10b60*/  @P0 BRA `(.L_x_503) ;  /* 0x000001e000000947 */ /* 0x000fea0003800000 */
[----:B------:R-:W-:Y:S02]  /*10b70*/  MOV R2, c[0x0][0x4e8] ;  /* 0x00013a0000027a02 */ /* 0x000fe40000000f00 */
[----:B------:R-:W-:-:S03]  /*10b80*/  IADD3 R6, R13, R3, RZ ;  /* 0x000000030d067210 */ /* 0x000fc60007ffe0ff */
[----:B------:R-:W-:-:S05]  /*10b90*/  IMAD R0, R2, c[0x0][0x388], RZ ;  /* 0x0000e20002007a24 */ /* 0x000fca00078e02ff */
[----:B------:R-:W-:-:S13]  /*10ba0*/  ISETP.GE.AND P0, PT, R6, R0, PT ;  /* 0x000000000600720c */ /* 0x000fda0003f06270 */
[----:B------:R-:W-:Y:S05]  /*10bb0*/  @P0 BRA `(.L_x_503) ;  /* 0x0000019000000947 */ /* 0x000fea0003800000 */
[----:B------:R-:W-:Y:S01]  /*10bc0*/  ISETP.NE.AND P0, PT, R2, 0x1, PT ;  /* 0x000000010200780c */ /* 0x000fe20003f05270 */
[----:B------:R-:W-:Y:S01]  /*10bd0*/  IMAD R4, R9, c[0x0][0x490], RZ ;  /* 0x0001240009047a24 */ /* 0x000fe200078e02ff */
[----:B------:R-:W-:Y:S01]  /*10be0*/  MOV R0, R6 ;  /* 0x0000000600007202 */ /* 0x000fe20000000f00 */
[----:B------:R-:W-:-:S04]  /*10bf0*/  IMAD.WIDE.U32 R2, R12, c[0x0][0x490], RZ ;  /* 0x000124000c027a25 */ /* 0x000fc800078e00ff */
[----:B------:R-:W-:Y:S02]  /*10c00*/  IMAD R4, R12, c[0x0][0x494], R4 ;  /* 0x000125000c047a24 */ /* 0x000fe400078e0204 */
[----:B-1----:R-:W-:-:S03]  /*10c10*/  IMAD R8, R10, c[0x0][0x498], RZ ;  /* 0x000126000a087a24 */ /* 0x002fc600078e02ff */
[----:B------:R-:W-:Y:S01]  /*10c20*/  IADD3 R3, R3, R4, RZ ;  /* 0x0000000403037210 */ /* 0x000fe20007ffe0ff */
[----:B------:R-:W-:-:S05]  /*10c30*/  @P0 IMAD.HI.U32 R5, R6, c[0x0][0x4ec], RZ ;  /* 0x00013b0006050a27 */ /* 0x000fca00078e00ff */
[----:B------:R-:W-:Y:S01]  /*10c40*/  @P0 SHF.R.U32.HI R0, RZ, c[0x0][0x4f0], R5 ;  /* 0x00013c00ff000a19 */ /* 0x000fe20000011605 */
[----:B------:R-:W-:-:S03]  /*10c50*/  IMAD.WIDE.U32 R4, R11, c[0x0][0x498], R2 ;  /* 0x000126000b047a25 */ /* 0x000fc600078e0002 */
[C---:B------:R-:W-:Y:S01]  /*10c60*/  IADD3 R7, -R0.reuse, RZ, RZ ;  /* 0x000000ff00077210 */ /* 0x040fe20007ffe1ff */
[----:B------:R-:W-:Y:S01]  /*10c70*/  IMAD R3, R11, c[0x0][0x49c], R8 ;  /* 0x000127000b037a24 */ /* 0x000fe200078e0208 */
[----:B------:R-:W-:-:S03]  /*10c80*/  IADD3 R4, P0, R0, R4, RZ ;  /* 0x0000000400047210 */ /* 0x000fc60007f1e0ff */
[----:B------:R-:W-:Y:S01]  /*10c90*/  IMAD R2, R7, c[0x0][0x4e8], R6 ;  /* 0x00013a0007027a24 */ /* 0x000fe200078e0206 */
[----:B------:R-:W-:-:S04]  /*10ca0*/  SHF.R.S32.HI R6, RZ, 0x1f, R0 ;  /* 0x0000001fff067819 */ /* 0x000fc80000011400 */
[----:B------:R-:W-:Y:S02]  /*10cb0*/  SHF.R.S32.HI R0, RZ, 0x1f, R2 ;  /* 0x0000001fff007819 */ /* 0x000fe40000011402 */
[----:B------:R-:W-:-:S03]  /*10cc0*/  IADD3.X R5, R6, R5, R3, P0, !PT ;  /* 0x0000000506057210 */ /* 0x000fc600007fe403 */
[----:B------:R-:W-:-:S04]  /*10cd0*/  IMAD R0, R0, c[0x0][0x488], RZ ;  /* 0x0001220000007a24 */ /* 0x000fc800078e02ff */
[C---:B------:R-:W-:Y:S02]  /*10ce0*/  IMAD R0, R2.reuse, c[0x0][0x48c], R0 ;  /* 0x0001230002007a24 */ /* 0x040fe400078e0200 */
[----:B------:R-:W-:-:S05]  /*10cf0*/  IMAD.WIDE.U32 R2, R2, c[0x0][0x488], R4 ;  /* 0x0001220002027a25 */ /* 0x000fca00078e0004 */
[----:B------:R-:W-:Y:S02]  /*10d00*/  IADD3 R0, R3, R0, RZ ;  /* 0x0000000003007210 */ /* 0x000fe40007ffe0ff */
[----:B------:R-:W-:-:S04]  /*10d10*/  LEA R4, P0, R2, c[0x0][0x450], 0x2 ;  /* 0x0001140002047a11 */ /* 0x000fc800078010ff */
[----:B------:R-:W-:Y:S02]  /*10d20*/  LEA.HI.X R5, R2, c[0x0][0x454], R0, 0x2, P0 ;  /* 0x0001150002057a11 */ /* 0x000fe400000f1400 */
[----:B------:R-:W-:-:S05]  /*10d30*/  MOV R0, 0xff800000 ;  /* 0xff80000000007802 */ /* 0x000fca0000000f00 */
[----:B------:R1:W-:Y:S02]  /*10d40*/  STG.E [R4.64], R0 ;  /* 0x0000000004007986 */ /* 0x0003e4000c101906 */
.L_x_503:
[----:B------:R-:W-:Y:S05]  /*10d50*/  BSYNC B0 ;  /* 0x0000000000007941 */ /* 0x000fea0003800000 */
.L_x_502:
[----:B------:R-:W2:Y:S01]  /*10d60*/  LDL R2, [R1+0x10] ;  /* 0x0000100001027983 */ /* 0x000ea20000100800 */
[----:B-1----:R-:W-:Y:S01]  /*10d70*/  MOV R0, c[0x0][0x4e8] ;  /* 0x00013a0000007a02 */ /* 0x002fe20000000f00 */
[----:B------:R-:W-:-:S03]  /*10d80*/  IMAD R6, R10, c[0x0][0x3f0], RZ ;  /* 0x0000fc000a067a24 */ /* 0x000fc600078e02ff */
[----:B------:R-:W-:Y:S01]  /*10d90*/  ISETP.NE.AND P0, PT, R0, 0x1, PT ;  /* 0x000000010000780c */ /* 0x000fe20003f05270 */
[----:B------:R-:W-:Y:S02]  /*10da0*/  IMAD R0, R9, c[0x0][0x3e8], RZ ;  /* 0x0000fa0009007a24 */ /* 0x000fe400078e02ff */
[----:B------:R-:W-:Y:S02]  /*10db0*/  IMAD R8, R11, c[0x0][0x3f4], R6 ;  /* 0x0000fd000b087a24 */ /* 0x000fe400078e0206 */
[----:B------:R-:W-:Y:S01]  /*10dc0*/  IMAD R5, R12, c[0x0][0x3ec], R0 ;  /* 0x0000fb000c057a24 */ /* 0x000fe200078e0200 */
[----:B--2---:R-:W-:Y:S01]  /*10dd0*/  IADD3 R4, R2, R13, RZ ;  /* 0x0000000d02047210 */ /* 0x004fe20007ffe0ff */
[----:B------:R-:W-:-:S03]  /*10de0*/  IMAD.WIDE.U32 R2, R12, c[0x0][0x3e8], RZ ;  /* 0x0000fa000c027a25 */ /* 0x000fc600078e00ff */
[----:B------:R-:W-:-:S03]  /*10df0*/  MOV R0, R4 ;  /* 0x0000000400007202 */ /* 0x000fc60000000f00 */
[----:B------:R-:W-:Y:S01]  /*10e00*/  @P0 IMAD.HI.U32 R7, R4, c[0x0][0x4ec], RZ ;  /* 0x00013b0004070a27 */ /* 0x000fe200078e00ff */
[----:B------:R-:W-:-:S04]  /*10e10*/  IADD3 R3, R3, R5, RZ ;  /* 0x0000000503037210 */ /* 0x000fc80007ffe0ff */
[----:B------:R-:W-:Y:S01]  /*10e20*/  @P0 SHF.R.U32.HI R0, RZ, c[0x0][0x4f0], R7 ;  /* 0x00013c00ff000a19 */ /* 0x000fe20000011607 */
[----:B------:R-:W-:-:S03]  /*10e30*/  IMAD.WIDE.U32 R2, R11, c[0x0][0x3f0], R2 ;  /* 0x0000fc000b027a25 */ /* 0x000fc600078e0002 */
[----:B------:R-:W-:Y:S02]  /*10e40*/  SHF.R.S32.HI R6, RZ, 0x1f, R0 ;  /* 0x0000001fff067819 */ /* 0x000fe40000011400 */
[----:B------:R-:W-:Y:S02]  /*10e50*/  IADD3 R5, -R0, RZ, RZ ;  /* 0x000000ff00057210 */ /* 0x000fe40007ffe1ff */
[----:B------:R-:W-:Y:S01]  /*10e60*/  IADD3 R3, R3, R8, RZ ;  /* 0x0000000803037210 */ /* 0x000fe20007ffe0ff */
[----:B------:R-:W-:Y:S02]  /*10e70*/  IMAD R6, R6, c[0x0][0x3e0], RZ ;  /* 0x0000f80006067a24 */ /* 0x000fe400078e02ff */
[----:B------:R-:W-:Y:S02]  /*10e80*/  IMAD R4, R5, c[0x0][0x4e8], R4 ;  /* 0x00013a0005047a24 */ /* 0x000fe400078e0204 */
[C---:B------:R-:W-:Y:S02]  /*10e90*/  IMAD R5, R0.reuse, c[0x0][0x3e4], R6 ;  /* 0x0000f90000057a24 */ /* 0x040fe400078e0206 */
[----:B------:R-:W-:Y:S01]  /*10ea0*/  IMAD.WIDE.U32 R2, R0, c[0x0][0x3e0], R2 ;  /* 0x0000f80000027a25 */ /* 0x000fe200078e0002 */
[----:B------:R-:W-:-:S04]  /*10eb0*/  SHF.R.S32.HI R0, RZ, 0x1f, R4 ;  /* 0x0000001fff007819 */ /* 0x000fc80000011404 */
[----:B------:R-:W-:Y:S01]  /*10ec0*/  IADD3 R3, R3, R5, RZ ;  /* 0x0000000503037210 */ /* 0x000fe20007ffe0ff */
[----:B------:R-:W-:-:S04]  /*10ed0*/  IMAD R0, R0, c[0x0][0x3d8], RZ ;  /* 0x0000f60000007a24 */ /* 0x000fc800078e02ff */
[----:B------:R-:W-:-:S04]  /*10ee0*/  IMAD.WIDE.U32 R2, R4, c[0x0][0x3d8], R2 ;  /* 0x0000f60004027a25 */ /* 0x000fc800078e0002 */
[----:B------:R-:W-:Y:S01]  /*10ef0*/  IMAD R4, R4, c[0x0][0x3dc], R0 ;  /* 0x0000f70004047a24 */ /* 0x000fe200078e0200 */
[----:B------:R-:W-:-:S04]  /*10f00*/  LEA R9, P0, R2, c[0x0][0x380], 0x1 ;  /* 0x0000e00002097a11 */ /* 0x000fc800078008ff */
[----:B------:R-:W-:-:S04]  /*10f10*/  IADD3 R4, R3, R4, RZ ;  /* 0x0000000403047210 */ /* 0x000fc80007ffe0ff */
[----:B------:R-:W-:Y:S01]  /*10f20*/  LEA.HI.X R7, R2, c[0x0][0x384], R4, 0x1, P0 ;  /* 0x0000e10002077a11 */ /* 0x000fe200000f0c04 */
[----:B------:R-:W-:Y:S05]  /*10f30*/  BRA.DIV ~URZ, `(.L_x_504) ;  /* 0x000032c27f007947 */ /* 0x000fea000b800000 */
[----:B------:R1:W2:Y:S02]  /*10f40*/  SHFL.IDX PT, R8, R7, RZ, 0x181f ;  /* 0x00181fff07087589 */ /* 0x0002a400000e0000 */
.L_x_536:
[----:B------:R-:W-:Y:S05]  /*10f50*/  BRA.DIV ~URZ, `(.L_x_505) ;  /* 0x000033127f007947 */ /* 0x000fea000b800000 */
[----:B------:R3:W4:Y:S02]  /*10f60*/  SHFL.IDX PT, R0, R9, RZ, 0x181f ;  /* 0x00181fff09007589 */ /* 0x00072400000e0000 */
.L_x_537:
[----:B------:R-:W5:Y:S04]  /*10f70*/  LDL.LU R3, [R1+0x3c] ;  /* 0x00003c0001037983 */ /* 0x000f680000300800 */
[----:B------:R-:W1:Y:S01]  /*10f80*/  S2R R4, SR_TID.X ;  /* 0x0000000000047919 */ /* 0x000e620000002100 */
[----:B------:R-:W-:-:S04]  /*10f90*/  IMAD.MOV.U32 R10, RZ, RZ, c[0x0][0x4e8] ;  /* 0x00013a00ff0a7624 */ /* 0x000fc800078e00ff */
[----:B------:R-:W-:Y:S01]  /*10fa0*/  IMAD R10, R10, c[0x0][0x388], RZ ;  /* 0x0000e2000a0a7a24 */ /* 0x000fe200078e02ff */
[----:B-1----:R-:W-:-:S04]  /*10fb0*/  SHF.R.S32.HI R2, RZ, 0x1f, R4 ;  /* 0x0000001fff027819 */ /* 0x002fc80000011404 */
[----:B------:R-:W-:-:S04]  /*10fc0*/  LEA.HI R2, R2, R4, RZ, 0x3 ;  /* 0x0000000402027211 */ /* 0x000fc800078f18ff */
[----:B------:R-:W-:Y:S01]  /*10fd0*/  SHF.R.S32.HI R2, RZ, 0x3, R2 ;  /* 0x00000003ff027819 */ /* 0x000fe20000011402 */
[----:B------:R-:W-:Y:S04]  /*10fe0*/  BSSY B0, `(.L_x_506) ;  /* 0x000000e000007945 */ /* 0x000fe80003800000 */
[----:B-----5:R-:W-:-:S05]  /*10ff0*/  IMAD.IADD R6, R2, 0x1, R3 ;  /* 0x0000000102067824 */ /* 0x020fca00078e0203 */
[----:B------:R-:W-:-:S13]  /*11000*/  ISETP.GE.AND P0, PT, R6, R10, PT ;  /* 0x0000000a0600720c */ /* 0x000fda0003f06270 */
[----:B------:R-:W-:Y:S05]  /*11010*/  @P0 BRA `(.L_x_507) ;  /* 0x000000a000000947 */ /* 0x000fea0003800000 */
[----:B------:R-:W-:Y:S02]  /*11020*/  ISETP.GE.AND P1, PT, R228, c[0x0][0x3c8], PT ;  /* 0x0000f200e4007a0c */ /* 0x000fe40003f26270 */
[----:B------:R-:W-:Y:S02]  /*11030*/  ISETP.GE.AND P0, PT, R241, c[0x0][0x3c8], PT ;  /* 0x0000f200f1007a0c */ /* 0x000fe40003f06270 */
[----:B------:R-:W-:Y:S02]  /*11040*/  SHF.R.S32.HI R12, RZ, 0x1f, R228 ;  /* 0x0000001fff0c7819 */ /* 0x000fe400000114e4 */
[----:B------:R-:W-:-:S07]  /*11050*/  SHF.R.S32.HI R11, RZ, 0x1f, R241 ;  /* 0x0000001fff0b7819 */ /* 0x000fce00000114f1 */
[CC--:B----4-:R-:W-:Y:S02]  /*11060*/  @!P1 LEA R4, P3, R228.reuse, R0.reuse, 0x1 ;  /* 0x00000000e4049211 */ /* 0x0d0fe400078608ff */
[C---:B------:R-:W-:Y:S02]  /*11070*/  @!P0 LEA R2, P2, R241.reuse, R0, 0x1 ;  /* 0x00000000f1028211 */ /* 0x040fe400078408ff */
[-C--:B--2---:R-:W-:Y:S02]  /*11080*/  @!P1 LEA.HI.X R5, R228, R8.reuse, R12, 0x1, P3 ;  /* 0x00000008e4059211 */ /* 0x084fe400018f0c0c */
[----:B------:R-:W-:-:S03]  /*11090*/  @!P0 LEA.HI.X R3, R241, R8, R11, 0x1, P2 ;  /* 0x00000008f1038211 */ /* 0x000fc600010f0c0b */
[----:B------:R1:W-:Y:S04]  /*110a0*/  @!P1 ST.E.128 [R4.64], RZ ;  /* 0x000000ff04009985 */ /* 0x0003e8000c101d06 */
[----:B------:R1:W-:Y:S02]  /*110b0*/  @!P0 ST.E.128 [R2.64], RZ ;  /* 0x000000ff02008985 */ /* 0x0003e4000c101d06 */
.L_x_507:
[----:B------:R-:W-:Y:S05]  /*110c0*/  BSYNC B0 ;  /* 0x0000000000007941 */ /* 0x000fea0003800000 */
.L_x_506:
[----:B------:R-:W-:Y:S05]  /*110d0*/  BRA.DIV ~URZ, `(.L_x_508) ;  /* 0x000032027f007947 */ /* 0x000fea000b800000 */
[----:B--2---:R2:W1:Y:S04]  /*110e0*/  SHFL.IDX PT, R8, R7, 0x1, 0x181f ;  /* 0x00381f0007087f89 */ /* 0x00446800000e0000 */
[----:B----4-:R2:W4:Y:S02]  /*110f0*/  SHFL.IDX PT, R0, R9, 0x1, 0x181f ;  /* 0x00381f0009007f89 */ /* 0x01052400000e0000 */
.L_x_538:
[----:B-1----:R-:W-:Y:S01]  /*11100*/  IADD3 R2, R6, 0x20, RZ ;  /* 0x0000002006027810 */ /* 0x002fe20007ffe0ff */
[----:B------:R-:W-:Y:S03]  /*11110*/  BSSY B0, `(.L_x_509) ;  /* 0x000000d000007945 */ /* 0x000fe60003800000 */
        /* <DEDUP_REMOVED lines=8> */
[-C--:B------:R-:W-:Y:S02]  /*111a0*/  @!P1 LEA.HI.X R5, R228, R8.reuse, R12, 0x1, P3 ;  /* 0x00000008e4059211 */ /* 0x080fe400018f0c0c */
[----:B------:R-:W-:-:S03]  /*111b0*/  @!P0 LEA.HI.X R3, R241, R8, R11, 0x1, P2 ;  /* 0x00000008f1038211 */ /* 0x000fc600010f0c0b */
[----:B------:R1:W-:Y:S04]  /*111c0*/  @!P1 ST.E.128 [R4.64], RZ ;  /* 0x000000ff04009985 */ /* 0x0003e8000c101d06 */
[----:B------:R1:W-:Y:S02]  /*111d0*/  @!P0 ST.E.128 [R2.64], RZ ;  /* 0x000000ff02008985 */ /* 0x0003e4000c101d06 */
.L_x_510:
[----:B------:R-:W-:Y:S05]  /*111e0*/  BSYNC B0 ;  /* 0x0000000000007941 */ /* 0x000fea0003800000 */
.L_x_509:
[----:B------:R-:W-:Y:S05]  /*111f0*/  BRA.DIV ~URZ, `(.L_x_511) ;  /* 0x000031b27f007947 */ /* 0x000fea000b800000 */
[----:B------:R1:W2:Y:S02]  /*11200*/  SHFL.IDX PT, R8, R7, 0x2, 0x181f ;  /* 0x00581f0007087f89 */ /* 0x0002a400000e0000 */
.L_x_539:
[----:B------:R-:W-:Y:S05]  /*11210*/  BRA.DIV ~URZ, `(.L_x_512) ;  /* 0x000032027f007947 */ /* 0x000fea000b800000 */
[----:B----4-:R4:W1:Y:S02]  /*11220*/  SHFL.IDX PT, R0, R9, 0x2, 0x181f ;  /* 0x00581f0009007f89 */ /* 0x01086400000e0000 */
.L_x_540:
        /* <DEDUP_REMOVED lines=8> */
[CC--:B------:R-:W-:Y:S02]  /*112b0*/  @!P1 LEA R4, P3, R228.reuse, R0.reuse, 0x1 ;  /* 0x00000000e4049211 */ /* 0x0c0fe400078608ff */
[C---:B------:R-:W-:Y:S02]  /*112c0*/  @!P0 LEA R2, P2, R241.reuse, R0, 0x1 ;  /* 0x00000000f1028211 */ /* 0x040fe400078408ff */
[-C--:B--2---:R-:W-:Y:S02]  /*112d0*/  @!P1 LEA.HI.X R5, R228, R8.reuse, R12, 0x1, P3 ;  /* 0x00000008e4059211 */ /* 0x084fe400018f0c0c */
[----:B------:R-:W-:-:S03]  /*112e0*/  @!P0 LEA.HI.X R3, R241, R8, R11, 0x1, P2 ;  /* 0x00000008f1038211 */ /* 0x000fc600010f0c0b */
[----:B------:R1:W-:Y:S04]  /*112f0*/  @!P1 ST.E.128 [R4.64], RZ ;  /* 0x000000ff04009985 */ /* 0x0003e8000c101d06 */
[----:B------:R1:W-:Y:S02]  /*11300*/  @!P0 ST.E.128 [R2.64], RZ ;  /* 0x000000ff02008985 */ /* 0x0003e4000c101d06 */
.L_x_514:
[----:B------:R-:W-:Y:S05]  /*11310*/  BSYNC B0 ;  /* 0x0000000000007941 */ /* 0x000fea0003800000 */
.L_x_513:
[----:B------:R-:W-:Y:S05]  /*11320*/  BRA.DIV ~URZ, `(.L_x_515) ;  /* 0x000031627f007947 */ /* 0x000fea000b800000 */
[----:B--2---:R-:W2:Y:S04]  /*11330*/  SHFL.IDX PT, R7, R7, 0x3, 0x181f ;  /* 0x00781f0007077f89 */ /* 0x004ea800000e0000 */
[----:B------:R1:W3:Y:S02]  /*11340*/  SHFL.IDX PT, R0, R9, 0x3, 0x181f ;  /* 0x00781f0009007f89 */ /* 0x0002e400000e0000 */
.L_x_541:
[----:B------:R-:W-:-:S04]  /*11350*/  IADD3 R6, R6, 0x60, RZ ;  /* 0x0000006006067810 */ /* 0x000fc80007ffe0ff */
[----:B------:R-:W-:-:S13]  /*11360*/  ISETP.GE.AND P0, PT, R6, R10, PT ;  /* 0x0000000a0600720c */ /* 0x000fda0003f06270 */
[----:B------:R-:W-:Y:S05]  /*11370*/  @P0 BRA `(.L_x_501) ;  /* 0x000000a000000947 */ /* 0x000fea0003800000 */
[----:B------:R-:W-:Y:S02]  /*11380*/  ISETP.GE.AND P1, PT, R228, c[0x0][0x3c8], PT ;  /* 0x0000f200e4007a0c */ /* 0x000fe40003f26270 */
[----:B------:R-:W-:Y:S02]  /*11390*/  ISETP.GE.AND P0, PT, R241, c[0x0][0x3c8], PT ;  /* 0x0000f200f1007a0c */ /* 0x000fe40003f06270 */
[----:B-1-34-:R-:W-:Y:S02]  /*113a0*/  SHF.R.S32.HI R9, RZ, 0x1f, R228 ;  /* 0x0000001fff097819 */ /* 0x01afe400000114e4 */
[----:B------:R-:W-:-:S07]  /*113b0*/  SHF.R.S32.HI R8, RZ, 0x1f, R241 ;  /* 0x0000001fff087819 */ /* 0x000fce00000114f1 */
[CC--:B------:R-:W-:Y:S02]  /*113c0*/  @!P1 LEA R4, P3, R228.reuse, R0.reuse, 0x1 ;  /* 0x00000000e4049211 */ /* 0x0c0fe400078608ff */
[C---:B------:R-:W-:Y:S02]  /*113d0*/  @!P0 LEA R2, P2, R241.reuse, R0, 0x1 ;  /* 0x00000000f1028211 */ /* 0x040fe400078408ff */
[-C--:B--2---:R-:W-:Y:S02]  /*113e0*/  @!P1 LEA.HI.X R5, R228, R7.reuse, R9, 0x1, P3 ;  /* 0x00000007e4059211 */ /* 0x084fe400018f0c09 */
[----:B------:R-:W-:-:S03]  /*113f0*/  @!P0 LEA.HI.X R3, R241, R7, R8, 0x1, P2 ;  /* 0x00000007f1038211 */ /* 0x000fc600010f0c08 */
[----:B------:R1:W-:Y:S04]  /*11400*/  @!P1 ST.E.128 [R4.64], RZ ;  /* 0x000000ff04009985 */ /* 0x0003e8000c101d06 */
[----:B------:R1:W-:Y:S02]  /*11410*/  @!P0 ST.E.128 [R2.64], RZ ;  /* 0x000000ff02008985 */ /* 0x0003e4000c101d06 */
.L_x_501:
[----:B------:R-:W-:Y:S05]  /*11420*/  BSYNC B1 ;  /* 0x0000000000017941 */ /* 0x000fea0003800000 */
.L_x_492:
[----:B---34-:R-:W3:Y:S02]  /*11430*/  LDL R0, [R1+0x74] ;  /* 0x0000740001007983 */ /* 0x018ee40000100800 */
[----:B---3--:R-:W-:-:S13]  /*11440*/  ISETP.NE.AND P0, PT, R0, RZ, PT ;  /* 0x000000ff0000720c */ /* 0x008fda0003f05270 */
[----:B------:R-:W-:Y:S01]  /*11450*/  @P0 WARPSYNC 0xffffffff ;  /* 0xffffffff00000948 */ /* 0x000fe20003800000 */
[----:B------:R-:W-:Y:S06]  /*11460*/  @P0 BAR.SYNC.DEFER_BLOCKING 0x5, 0x100 ;  /* 0x0144000000000b1d */ /* 0x000fec0000010000 */
[----:B------:R-:W3:Y:S04]  /*11470*/  @P0 LDS R0, [0x10100] ;  /* 0x01010000ff000984 */ /* 0x000ee80000000800 */
[----:B---3--:R3:W-:Y:S04]  /*11480*/  @P0 STL [R1+0x50], R0 ;  /* 0x0000500001000387 */ /* 0x0087e80000100800 */
[----:B------:R-:W-:Y:S06]  /*11490*/  @P0 BAR.ARV 0x4, 0x100 ;  /* 0x0104000000000b1d */ /* 0x000fec0000002000 */
[----:B------:R-:W-:Y:S05]  /*114a0*/  @P0 BRA `(.L_x_516) ;  /* 0x0000007000000947 */ /* 0x000fea0003800000 */
[----:B------:R-:W-:Y:S05]  /*114b0*/  BRA.DIV ~URZ, `(.L_x_517) ;  /* 0x000030a27f007947 */ /* 0x000fea000b800000 */
[----:B------:R4:W3:Y:S02]  /*114c0*/  SHFL.IDX PT, R29, R44, RZ, 0x1f ;  /* 0x00001fff2c1d7589 */ /* 0x0008e400000e0000 */
.L_x_542:
[----:B------:R-:W-:Y:S01]  /*114d0*/  WARPSYNC 0xffffffff ;  /* 0xffffffff00007948 */ /* 0x000fe20003800000 */
[----:B------:R-:W-:Y:S06]  /*114e0*/  BAR.SYNC.DEFER_BLOCKING 0x4, 0x100 ;  /* 0x0104000000007b1d */ /* 0x000fec0000010000 */
[----:B---3--:R3:W-:Y:S04]  /*114f0*/  STL [R1+0x50], R29 ;  /* 0x0000501d01007387 */ /* 0x0087e80000100800 */
[----:B------:R3:W-:Y:S04]  /*11500*/  @!P4 STS [0x10100], R44 ;  /* 0x0101002cff00c388 */ /* 0x0007e80000000800 */
[----:B------:R-:W-:Y:S06]  /*11510*/  BAR.ARV 0x5, 0x100 ;  /* 0x0144000000007b1d */ /* 0x000fec0000002000 */
.L_x_516:
[----:B---3--:R-:W3:Y:S02]  /*11520*/  LDL R0, [R1+0x50] ;  /* 0x0000500001007983 */ /* 0x008ee40000100800 */
[----:B---3--:R-:W-:-:S13]  /*11530*/  ISETP.GE.AND P0, PT, R0, c[0x0][0x538], PT ;  /* 0x00014e0000007a0c */ /* 0x008fda0003f06270 */
[----:B-12-4-:R-:W-:Y:S01]  /*11540*/  @P0 CALL.REL.NOINC `(.L_x_518) ;  /* 0x0000001000000944 */ /* 0x016fe20003c00000 */
[----:B------:R-:W-:Y:S05]  /*11550*/  BRA `(.L_x_519) ;  /* 0xfffef33000007947 */ /* 0x000fea000383ffff */
.L_x_518:
[----:B------:R-:W-:Y:S05]  /*11560*/  EXIT ;  /* 0x000000000000794d */ /* 0x000fea0003800000 */
.L_x_464:
[----:B------:R-:W-:Y:S01]  /*11570*/  IMAD.MOV.U32 R36, RZ, RZ, R0 ;  /* 0x000000ffff247224 */ /* 0x000fe200078e0000 */
[----:B------:R-:W-:Y:S01]  /*11580*/  MOV R3, RZ ;  /* 0x000000ff00037202 */ /* 0x000fe20000000f00 */
[----:B------:R-:W-:Y:S01]  /*11590*/  IMAD.MOV.U32 R29, RZ, RZ, 0x181f ;  /* 0x0000181fff1d7424 */ /* 0x000fe200078e00ff */
[----:B------:R-:W-:Y:S02]  /*115a0*/  MOV R2, 0x115c0 ;  /* 0x000115c000027802 */ /* 0x000fe40000000f00 */
[----:B------:R-:W-:Y:S05]  /*115b0*/  CALL.REL.NOINC `($__internal_1_$__cuda_sm70_shflsync_idx_p) ;  /* 0x0000306000007944 */ /* 0x000fea0003c00000 */
[----:B------:R-:W-:Y:S01]  /*115c0*/  MOV R5, R29 ;  /* 0x0000001d00057202 */ /* 0x000fe20000000f00 */
[----:B------:R-:W-:Y:S05]  /*115d0*/  BRA `(.L_x_520) ;  /* 0xffff215000007947 */ /* 0x000fea000383ffff */
.L_x_465:
[----:B------:R-:W-:Y:S01]  /*115e0*/  IMAD.MOV.U32 R36, RZ, RZ, R4 ;  /* 0x000000ffff247224 */ /* 0x000fe200078e0004 */
[----:B------:R-:W-:Y:S01]  /*115f0*/  MOV R3, RZ ;  /* 0x000000ff00037202 */ /* 0x000fe20000000f00 */
[----:B------:R-:W-:Y:S01]  /*11600*/  IMAD.MOV.U32 R29, RZ, RZ, 0x181f ;  /* 0x0000181fff1d7424 */ /* 0x000fe200078e00ff */
[----:B------:R-:W-:Y:S02]  /*11610*/  MOV R2, 0x11630 ;  /* 0x0001163000027802 */ /* 0x000fe40000000f00 */
[----:B-12---:R-:W-:Y:S05]  /*11620*/  CALL.REL.NOINC `($__internal_1_$__cuda_sm70_shflsync_idx_p) ;  /* 0x00002ff000007944 */ /* 0x006fea0003c00000 */
[----:B------:R-:W-:Y:S01]  /*11630*/  ISETP.GE.AND P2, PT, R228, c[0x0][0x1d4], PT ;  /* 0x00007500e4007a0c */ /* 0x000fe20003f46270 */
[----:B------:R-:W-:Y:S01]  /*11640*/  IMAD.MOV.U32 R36, RZ, RZ, R0 ;  /* 0x000000ffff247224 */ /* 0x000fe200078e0000 */
[----:B------:R-:W-:Y:S02]  /*11650*/  ISETP.GE.AND P0, PT, R241, c[0x0][0x1d4], PT ;  /* 0x00007500f1007a0c */ /* 0x000fe40003f06270 */
[----:B------:R-:W-:-:S02]  /*11660*/  IADD3 R6, P6, R29, R128, RZ ;  /* 0x000000801d067210 */ /* 0x000fc40007fde0ff */
[----:B------:R-:W-:Y:S01]  /*11670*/  IADD3 R2, P5, R29, R129, RZ ;  /* 0x000000811d027210 */ /* 0x000fe20007fbe0ff */
[----:B------:R-:W-:Y:S02]  /*11680*/  IMAD.MOV.U32 R29, RZ, RZ, 0x181f ;  /* 0x0000181fff1d7424 */ /* 0x000fe400078e00ff */
[C---:B------:R-:W-:Y:S02]  /*11690*/  IMAD.X R7, R5.reuse, 0x1, R68, P6 ;  /* 0x0000000105077824 */ /* 0x040fe400030e0644 */
[----:B------:R-:W-:Y:S01]  /*116a0*/  IMAD.X R3, R5, 0x1, R69, P5 ;  /* 0x0000000105037824 */ /* 0x000fe200028e0645 */
[----:B------:R-:W-:Y:S02]  /*116b0*/  SEL R5, RZ, 0x10, P0 ;  /* 0x00000010ff057807 */ /* 0x000fe40000000000 */
[----:B------:R-:W-:Y:S01]  /*116c0*/  @!PT LDS RZ, [RZ] ;  /* 0x00000000fffff984 */ /* 0x000fe20000000800 */
[----:B------:R-:W-:Y:S01]  /*116d0*/  @!PT LDS RZ, [RZ] ;  /* 0x00000000fffff984 */ /* 0x000fe20000000800 */
[----:B------:R-:W-:Y:S01]  /*116e0*/  @!PT LDS RZ, [RZ] ;  /* 0x00000000fffff984 */ /* 0x000fe20000000800 */
[----:B------:R1:W-:Y:S04]  /*116f0*/  LDGSTS.E.BYPASS.LTC128B.128 [R219+0x8100], [R6.64], !P2 ;  /* 0x0810000006db7fae */ /* 0x0003e8000d101d46 */
[----:B------:R2:W-:Y:S01]  /*11700*/  LDGSTS.E.BYPASS.LTC128B.128 [R219+0xc100], [R2.64], !P0 ;  /* 0x0c10000002db7fae */ /* 0x0005e2000c101d46 */
[----:B-1----:R-:W-:Y:S01]  /*11710*/  SEL R6, RZ, 0x10, P2 ;  /* 0x00000010ff067807 */ /* 0x002fe20001000000 */
[----:B--2---:R-:W-:Y:S01]  /*11720*/  IMAD.MOV.U32 R3, RZ, RZ, 0x1 ;  /* 0x00000001ff037424 */ /* 0x004fe200078e00ff */
[----:B------:R-:W-:-:S02]  /*11730*/  MOV R2, 0x11750 ;  /* 0x0001175000027802 */ /* 0x000fc40000000f00 */
[----:B------:R-:W-:Y:S05]  /*11740*/  CALL.REL.NOINC `($__internal_1_$__cuda_sm70_shflsync_idx_p) ;  /* 0x00002ed000007944 */ /* 0x000fea0003c00000 */
[----:B------:R-:W-:Y:S01]  /*11750*/  IMAD.MOV.U32 R7, RZ, RZ, R29 ;  /* 0x000000ffff077224 */ /* 0x000fe200078e001d */
[----:B------:R-:W-:Y:S01]  /*11760*/  MOV R3, 0x1 ;  /* 0x0000000100037802 */ /* 0x000fe20000000f00 */
[----:B------:R-:W-:Y:S01]  /*11770*/  IMAD.MOV.U32 R36, RZ, RZ, R4 ;  /* 0x000000ffff247224 */ /* 0x000fe200078e0004 */
[----:B------:R-:W-:-:S02]  /*11780*/  MOV R29, 0x181f ;  /* 0x0000181f001d7802 */ /* 0x000fc40000000f00 */
[----:B------:R-:W-:Y:S02]  /*11790*/  MOV R2, 0x117b0 ;  /* 0x000117b000027802 */ /* 0x000fe40000000f00 */
[----:B------:R-:W-:Y:S05]  /*117a0*/  CALL.REL.NOINC `($__internal_1_$__cuda_sm70_shflsync_idx_p) ;  /* 0x00002e7000007944 */ /* 0x000fea0003c00000 */
[----:B------:R-:W-:Y:S01]  /*117b0*/  IADD3 R8, -R6, 0x10, RZ ;  /* 0x0000001006087810 */ /* 0x000fe20007ffe1ff */
[----:B------:R-:W-:Y:S01]  /*117c0*/  IMAD.MOV.U32 R36, RZ, RZ, R0 ;  /* 0x000000ffff247224 */ /* 0x000fe200078e0000 */
[----:B------:R-:W-:Y:S02]  /*117d0*/  IADD3 R2, -R5, 0x10, RZ ;  /* 0x0000001005027810 */ /* 0x000fe40007ffe1ff */
[----:B------:R-:W-:Y:S02]  /*117e0*/  LOP3.LUT R8, R8, 0xf, RZ, 0xc0, !PT ;  /* 0x0000000f08087812 */ /* 0x000fe400078ec0ff */
[----:B------:R-:W-:Y:S02]  /*117f0*/  ISETP.NE.U32.AND P6, PT, R6, RZ, PT ;  /* 0x000000ff0600720c */ /* 0x000fe40003fc5070 */
[----:B------:R-:W-:Y:S02]  /*11800*/  IADD3 R8, P2, P0, R8, R29, R128 ;  /* 0x0000001d08087210 */ /* 0x000fe4000785e080 */
[----:B------:R-:W-:-:S02]  /*11810*/  LOP3.LUT R2, R2, 0xf, RZ, 0xc0, !PT ;  /* 0x0000000f02027812 */ /* 0x000fc400078ec0ff */
[----:B------:R-:W-:Y:S02]  /*11820*/  ISETP.NE.U32.AND P5, PT, R5, RZ, PT ;  /* 0x000000ff0500720c */ /* 0x000fe40003fa5070 */
[----:B------:R-:W-:Y:S02]  /*11830*/  IADD3.X R9, RZ, R7, R68, P2, P0 ;  /* 0x00000007ff097210 */ /* 0x000fe400017e0444 */
[----:B------:R-:W-:Y:S01]  /*11840*/  IADD3 R2, P2, P0, R2, R29, R129 ;  /* 0x0000001d02027210 */ /* 0x000fe2000785e081 */
[----:B------:R-:W-:Y:S02]  /*11850*/  IMAD.MOV.U32 R29, RZ, RZ, 0x181f ;  /* 0x0000181fff1d7424 */ /* 0x000fe400078e00ff */
[----:B------:R-:W-:Y:S01]  /*11860*/  @!PT LDS RZ, [RZ] ;  /* 0x00000000fffff984 */ /* 0x000fe20000000800 */
[----:B------:R-:W-:Y:S01]  /*11870*/  @!PT LDS RZ, [RZ] ;  /* 0x00000000fffff984 */ /* 0x000fe20000000800 */
[----:B------:R-:W-:Y:S01]  /*11880*/  @!PT LDS RZ, [RZ] ;  /* 0x00000000fffff984 */ /* 0x000fe20000000800 */
[----:B------:R1:W-:Y:S01]  /*11890*/  LDGSTS.E.BYPASS.LTC128B.128.ZFILL [R219+0x9100], [R8.64], P6 ;  /* 0x0910000008db7fae */ /* 0x0003e2000b141d46 */
[----:B------:R-:W-:-:S05]  /*118a0*/  IADD3.X R3, RZ, R7, R69, P2, P0 ;  /* 0x00000007ff037210 */ /* 0x000fca00017e0445 */
[----:B------:R2:W-:Y:S02]  /*118b0*/  LDGSTS.E.BYPASS.LTC128B.128.ZFILL [R219+0xd100], [R2.64], P5 ;  /* 0x0d10000002db7fae */ /* 0x0005e4000a941d46 */
[----:B--2---:R-:W-:Y:S01]  /*118c0*/  IMAD.MOV.U32 R3, RZ, RZ, 0x2 ;  /* 0x00000002ff037424 */ /* 0x004fe200078e00ff */
[----:B------:R-:W-:Y:S02]  /*118d0*/  MOV R2, 0x118f0 ;  /* 0x000118f000027802 */ /* 0x000fe40000000f00 */
[----:B-1----:R-:W-:Y:S05]  /*118e0*/  CALL.REL.NOINC `($__internal_1_$__cuda_sm70_shflsync_idx_p) ;  /* 0x00002d3000007944 */ /* 0x002fea0003c00000 */
[----:B------:R-:W-:Y:S01]  /*118f0*/  IMAD.MOV.U32 R7, RZ, RZ, R29 ;  /* 0x000000ffff077224 */ /* 0x000fe200078e001d */
[----:B------:R-:W-:Y:S01]  /*11900*/  MOV R3, 0x2 ;  /* 0x0000000200037802 */ /* 0x000fe20000000f00 */
[----:B------:R-:W-:Y:S01]  /*11910*/  IMAD.MOV.U32 R36, RZ, RZ, R4 ;  /* 0x000000ffff247224 */ /* 0x000fe200078e0004 */
[----:B------:R-:W-:Y:S02]  /*11920*/  MOV R29, 0x181f ;  /* 0x0000181f001d7802 */ /* 0x000fe40000000f00 */
[----:B------:R-:W-:Y:S02]  /*11930*/  MOV R2, 0x11950 ;  /* 0x0001195000027802 */ /* 0x000fe40000000f00 */
[----:B------:R-:W-:Y:S05]  /*11940*/  CALL.REL.NOINC `($__internal_1_$__cuda_sm70_shflsync_idx_p) ;  /* 0x00002cd000007944 */ /* 0x000fea0003c00000 */
[----:B------:R-:W-:Y:S01]  /*11950*/  IADD3 R8, -R6, 0x10, RZ ;  /* 0x0000001006087810 */ /* 0x000fe20007ffe1ff */
[----:B------:R-:W-:Y:S01]  /*11960*/  IMAD.MOV.U32 R36, RZ, RZ, R0 ;  /* 0x000000ffff247224 */ /* 0x000fe200078e0000 */
[----:B------:R-:W-:-:S02]  /*11970*/  IADD3 R2, -R5, 0x10, RZ ;  /* 0x0000001005027810 */ /* 0x000fc40007ffe1ff */
[----:B------:R-:W-:Y:S02]  /*11980*/  LOP3.LUT R8, R8, 0xf, RZ, 0xc0, !PT ;  /* 0x0000000f08087812 */ /* 0x000fe400078ec0ff */
[----:B------:R-:W-:Y:S02]  /*11990*/  ISETP.NE.U32.AND P6, PT, R6, RZ, PT ;  /* 0x000000ff0600720c */ /* 0x000fe40003fc5070 */
[----:B------:R-:W-:Y:S02]  /*119a0*/  IADD3 R8, P2, P0, R8, R29, R128 ;  /* 0x0000001d08087210 */ /* 0x000fe4000785e080 */
[----:B------:R-:W-:Y:S02]  /*119b0*/  LOP3.LUT R2, R2, 0xf, RZ, 0xc0, !PT ;  /* 0x0000000f02027812 */ /* 0x000fe400078ec0ff */
[----:B------:R-:W-:Y:S02]  /*119c0*/  ISETP.NE.U32.AND P5, PT, R5, RZ, PT ;  /* 0x000000ff0500720c */ /* 0x000fe40003fa5070 */
[----:B------:R-:W-:-:S02]  /*119d0*/  IADD3.X R9, RZ, R7, R68, P2, P0 ;  /* 0x00000007ff097210 */ /* 0x000fc400017e0444 */
        /* <DEDUP_REMOVED lines=17> */
[----:B------:R-:W-:Y:S01]  /*11af0*/  MOV R4, R29 ;  /* 0x0000001d00047202 */ /* 0x000fe20000000f00 */
[----:B------:R-:W-:Y:S05]  /*11b00*/  BRA `(.L_x_521) ;  /* 0xffff1e0000007947 */ /* 0x000fea000383ffff */
.L_x_466:
[----:B------:R-:W-:Y:S01]  /*11b10*/  IMAD.MOV.U32 R3, RZ, RZ, RZ ;  /* 0x000000ffff037224 */ /* 0x000fe200078e00ff */
[----:B------:R-:W-:-:S02]  /*11b20*/  MOV R29, 0x1c1f ;  /* 0x00001c1f001d7802 */ /* 0x000fc40000000f00 */
[----:B------:R-:W-:Y:S02]  /*11b30*/  MOV R2, 0x11b50 ;  /* 0x00011b5000027802 */ /* 0x000fe40000000f00 */
[----:B------:R-:W-:Y:S05]  /*11b40*/  CALL.REL.NOINC `($__internal_1_$__cuda_sm70_shflsync_idx_p) ;  /* 0x00002ad000007944 */ /* 0x000fea0003c00000 */
[----:B------:R-:W-:Y:S05]  /*11b50*/  BRA `(.L_x_522) ;  /* 0xffff1fa000007947 */ /* 0x000fea000383ffff */
.L_x_467:
[----:B------:R-:W-:Y:S01]  /*11b60*/  IMAD.MOV.U32 R3, RZ, RZ, 0x1 ;  /* 0x00000001ff037424 */ /* 0x000fe200078e00ff */
[----:B------:R-:W-:Y:S02]  /*11b70*/  MOV R29, 0x1c1f ;  /* 0x00001c1f001d7802 */ /* 0x000fe40000000f00 */
[----:B------:R-:W-:Y:S02]  /*11b80*/  MOV R2, 0x11ba0 ;  /* 0x00011ba000027802 */ /* 0x000fe40000000f00 */
[----:B-1----:R-:W-:Y:S05]  /*11b90*/  CALL.REL.NOINC `($__internal_1_$__cuda_sm70_shflsync_idx_p) ;  /* 0x00002a8000007944 */ /* 0x002fea0003c00000 */
[----:B------:R-:W-:Y:S01]  /*11ba0*/  IMAD.IADD R0, R4, 0x1, R29 ;  /* 0x0000000104007824 */ /* 0x000fe200078e021d */
[----:B------:R-:W-:-:S04]  /*11bb0*/  FMNMX.FTZ R2, R7, R10, !PT ;  /* 0x0000000a07027209 */ /* 0x000fc80007810000 */
[----:B------:R-:W-:Y:S02]  /*11bc0*/  IMNMX R0, R5, R0, PT ;  /* 0x0000000005007217 */ /* 0x000fe40003800200 */
[----:B------:R-:W-:Y:S02]  /*11bd0*/  FMNMX.FTZ R2, R11, R2, !PT ;  /* 0x000000020b027209 */ /* 0x000fe40007810000 */
[C---:B------:R-:W-:Y:S02]  /*11be0*/  ISETP.GT.AND P5, PT, R0.reuse, RZ, PT ;  /* 0x000000ff0000720c */ /* 0x040fe40003fa4270 */
[C---:B------:R-:W-:Y:S02]  /*11bf0*/  ISETP.GT.AND P2, PT, R0.reuse, 0x1, PT ;  /* 0x000000010000780c */ /* 0x040fe40003f44270 */
[----:B------:R-:W-:Y:S02]  /*11c00*/  ISETP.GT.AND P0, PT, R0, 0x8, PT ;  /* 0x000000080000780c */ /* 0x000fe40003f04270 */
[----:B------:R-:W-:-:S02]  /*11c10*/  FSEL R5, R126, -INF , P5 ;  /* 0xff8000007e057808 */ /* 0x000fc40002800000 */
[----:B------:R-:W-:Y:S02]  /*11c20*/  FSEL R6, R125, -INF , P2 ;  /* 0xff8000007d067808 */ /* 0x000fe40001000000 */
        /* <DEDUP_REMOVED lines=112> */
[----:B------:R-:W-:Y:S01]  /*12330*/  ISETP.GT.AND P2, PT, R0, 0x79, PT ;  /* 0x000000790000780c */ /* 0x000fe20003f44270 */
[----:B------:R-:W-:Y:S01]  /*12340*/  IMAD.MOV.U32 R0, RZ, RZ, 0x2 ;  /* 0x00000002ff007424 */ /* 0x000fe200078e00ff */
[----:B------:R-:W-:-:S02]  /*12350*/  FSEL R175, R19, -INF , P0 ;  /* 0xff80000013af7808 */ /* 0x000fc40000000000 */
[----:B------:R-:W-:Y:S02]  /*12360*/  FMNMX.FTZ R8, R173, R8, !PT ;  /* 0x00000008ad087209 */ /* 0x000fe40007810000 */
[----:B------:R-:W-:Y:S02]  /*12370*/  FMNMX.FTZ R68, R203, R68, !PT ;  /* 0x00000044cb447209 */ /* 0x000fe40007810000 */
[----:B------:R-:W-:Y:S02]  /*12380*/  FSEL R174, R18, -INF , P2 ;  /* 0xff80000012ae7808 */ /* 0x000fe40001000000 */
[----:B------:R-:W-:Y:S01]  /*12390*/  FMNMX.FTZ R8, R175, R8, !PT ;  /* 0x00000008af087209 */ /* 0x000fe20007810000 */
[----:B------:R-:W-:Y:S01]  /*123a0*/  IMAD.MOV.U32 R4, RZ, RZ, R68 ;  /* 0x000000ffff047224 */ /* 0x000fe200078e0044 */
[----:B------:R-:W-:Y:S02]  /*123b0*/  MOV R2, 0x123e0 ;  /* 0x000123e000027802 */ /* 0x000fe40000000f00 */
[----:B------:R-:W-:-:S02]  /*123c0*/  FMNMX.FTZ R8, R174, R8, !PT ;  /* 0x00000008ae087209 */ /* 0x000fc40007810000 */
[----:B------:R-:W-:Y:S05]  /*123d0*/  CALL.REL.NOINC `($__internal_0_$__cuda_sm70_shflsync_bfly_p) ;  /* 0x000021e000007944 */ /* 0x000fea0003c00000 */
[----:B------:R-:W-:Y:S01]  /*123e0*/  FMNMX.FTZ R68, R68, R0, !PT ;  /* 0x0000000044447209 */ /* 0x000fe20007810000 */
[----:B------:R-:W-:Y:S01]  /*123f0*/  IMAD.MOV.U32 R0, RZ, RZ, 0x1 ;  /* 0x00000001ff007424 */ /* 0x000fe200078e00ff */
[----:B------:R-:W-:-:S03]  /*12400*/  MOV R2, 0x12430 ;  /* 0x0001243000027802 */ /* 0x000fc60000000f00 */
[----:B------:R-:W-:Y:S02]  /*12410*/  IMAD.MOV.U32 R4, RZ, RZ, R68 ;  /* 0x000000ffff047224 */ /* 0x000fe400078e0044 */
[----:B------:R-:W-:Y:S05]  /*12420*/  CALL.REL.NOINC `($__internal_0_$__cuda_sm70_shflsync_bfly_p) ;  /* 0x0000219000007944 */ /* 0x000fea0003c00000 */
[----:B------:R-:W-:Y:S01]  /*12430*/  FMNMX.FTZ R68, R68, R0, !PT ;  /* 0x0000000044447209 */ /* 0x000fe20007810000 */
[----:B------:R-:W-:Y:S01]  /*12440*/  IMAD.MOV.U32 R4, RZ, RZ, R8 ;  /* 0x000000ffff047224 */ /* 0x000fe200078e0008 */
[----:B------:R-:W-:Y:S01]  /*12450*/  MOV R2, 0x12480 ;  /* 0x0001248000027802 */ /* 0x000fe20000000f00 */
[----:B------:R-:W-:Y:S02]  /*12460*/  IMAD.MOV.U32 R0, RZ, RZ, 0x2 ;  /* 0x00000002ff007424 */ /* 0x000fe400078e00ff */
[----:B------:R-:W-:Y:S05]  /*12470*/  CALL.REL.NOINC `($__internal_0_$__cuda_sm70_shflsync_bfly_p) ;  /* 0x0000214000007944 */ /* 0x000fea0003c00000 */
[----:B------:R-:W-:Y:S01]  /*12480*/  FMNMX.FTZ R8, R8, R0, !PT ;  /* 0x0000000008087209 */ /* 0x000fe20007810000 */
[----:B------:R-:W-:Y:S01]  /*12490*/  IMAD.MOV.U32 R0, RZ, RZ, 0x1 ;  /* 0x00000001ff007424 */ /* 0x000fe200078e00ff */
[----:B------:R-:W-:-:S03]  /*124a0*/  MOV R2, 0x124d0 ;  /* 0x000124d000027802 */ /* 0x000fc60000000f00 */
[----:B------:R-:W-:Y:S02]  /*124b0*/  IMAD.MOV.U32 R4, RZ, RZ, R8 ;  /* 0x000000ffff047224 */ /* 0x000fe400078e0008 */
[----:B------:R-:W-:Y:S05]  /*124c0*/  CALL.REL.NOINC `($__internal_0_$__cuda_sm70_shflsync_bfly_p) ;  /* 0x000020f000007944 */ /* 0x000fea0003c00000 */
[----:B------:R-:W-:Y:S01]  /*124d0*/  MOV R3, R0 ;  /* 0x0000000000037202 */ /* 0x000fe20000000f00 */
[----:B------:R-:W-:Y:S05]  /*124e0*/  BRA `(.L_x_523) ;  /* 0xffff22c000007947 */ /* 0x000fea000383ffff */
.L_x_471:
[----:B------:R-:W-:Y:S01]  /*124f0*/  MOV R3, RZ ;  /* 0x000000ff00037202 */ /* 0x000fe20000000f00 */
[----:B------:R-:W-:Y:S01]  /*12500*/  IMAD.MOV.U32 R36, RZ, RZ, R0 ;  /* 0x000000ffff247224 */ /* 0x000fe200078e0000 */
[----:B------:R-:W-:Y:S01]  /*12510*/  MOV R2, 0x12540 ;  /* 0x0001254000027802 */ /* 0x000fe20000000f00 */
[----:B------:R-:W-:Y:S02]  /*12520*/  IMAD.MOV.U32 R29, RZ, RZ, 0x181f ;  /* 0x0000181fff1d7424 */ /* 0x000fe400078e00ff */
[----:B--2---:R-:W-:Y:S05]  /*12530*/  CALL.REL.NOINC `($__internal_1_$__cuda_sm70_shflsync_idx_p) ;  /* 0x000020e000007944 */ /* 0x004fea0003c00000 */
[----:B------:R-:W-:Y:S01]  /*12540*/  MOV R7, R29 ;  /* 0x0000001d00077202 */ /* 0x000fe20000000f00 */
[----:B------:R-:W-:-:S05]  /*12550*/  BRA `(.L_x_524) ;  /* 0xffff412000007947 */ /* 0x000fca000383ffff */
.L_x_472:
[----:B------:R-:W-:Y:S01]  /*12560*/  MOV R3, RZ ;  /* 0x000000ff00037202 */ /* 0x000fe20000000f00 */
[----:B------:R-:W-:Y:S01]  /*12570*/  IMAD.MOV.U32 R36, RZ, RZ, R4 ;  /* 0x000000ffff247224 */ /* 0x000fe200078e0004 */
[----:B------:R-:W-:Y:S01]  /*12580*/  MOV R2, 0x125b0 ;  /* 0x000125b000027802 */ /* 0x000fe20000000f00 */
[----:B------:R-:W-:Y:S02]  /*12590*/  IMAD.MOV.U32 R29, RZ, RZ, 0x181f ;  /* 0x0000181fff1d7424 */ /* 0x000fe400078e00ff */
[----:B-123--:R-:W-:Y:S05]  /*125a0*/  CALL.REL.NOINC `($__internal_1_$__cuda_sm70_shflsync_idx_p) ;  /* 0x0000207000007944 */ /* 0x00efea0003c00000 */
[----:B------:R-:W-:Y:S01]  /*125b0*/  ISETP.GE.AND P5, PT, R228, c[0x0][0x1d4], PT ;  /* 0x00007500e4007a0c */ /* 0x000fe20003fa6270 */
[----:B------:R-:W-:Y:S01]  /*125c0*/  IMAD.MOV.U32 R36, RZ, RZ, R0 ;  /* 0x000000ffff247224 */ /* 0x000fe200078e0000 */
[----:B------:R-:W-:Y:S02]  /*125d0*/  IADD3 R12, P2, R29, R28, RZ ;  /* 0x0000001c1d0c7210 */ /* 0x000fe40007f5e0ff */
[----:B------:R-:W-:Y:S03]  /*125e0*/  ISETP.GE.AND P0, PT, R241, c[0x0][0x1d4], PT ;  /* 0x00007500f1007a0c */ /* 0x000fe60003f06270 */
[----:B------:R-:W-:Y:S01]  /*125f0*/  IMAD.X R13, R7, 0x1, R5, P2 ;  /* 0x00000001070d7824 */ /* 0x000fe200010e0605 */
[----:B------:R-:W-:Y:S01]  /*12600*/  IADD3 R2, P2, R29, R30, RZ ;  /* 0x0000001e1d027210 */ /* 0x000fe20007f5e0ff */
[----:B------:R-:W-:Y:S04]  /*12610*/  IMAD.MOV.U32 R29, RZ, RZ, 0x181f ;  /* 0x0000181fff1d7424 */ /* 0x000fe800078e00ff */
[----:B------:R-:W-:Y:S01]  /*12620*/  @!PT LDS RZ, [RZ] ;  /* 0x00000000fffff984 */ /* 0x000fe20000000800 */
[----:B------:R-:W-:Y:S01]  /*12630*/  @!PT LDS RZ, [RZ] ;  /* 0x00000000fffff984 */ /* 0x000fe20000000800 */
[----:B------:R-:W-:Y:S01]  /*12640*/  @!PT LDS RZ, [RZ] ;  /* 0x00000000fffff984 */ /* 0x000fe20000000800 */
[----:B------:R1:W-:Y:S01]  /*12650*/  LDGSTS.E.BYPASS.LTC128B.128 [R219+0x100], [R12.64], !P5 ;  /* 0x001000000cdb7fae */ /* 0x0003e2000e901d46 */
[----:B------:R-:W-:Y:S01]  /*12660*/  IMAD.X R3, R7, 0x1, R6, P2 ;  /* 0x0000000107037824 */ /* 0x000fe200010e0606 */
[----:B------:R-:W-:Y:S04]  /*12670*/  SEL R7, RZ, 0x10, P0 ;  /* 0x00000010ff077807 */ /* 0x000fe80000000000 */
[----:B------:R2:W-:Y:S01]  /*12680*/  LDGSTS.E.BYPASS.LTC128B.128 [R219+0x4100], [R2.64], !P0 ;  /* 0x0410000002db7fae */ /* 0x0005e2000c101d46 */
[----:B-1----:R-:W-:Y:S02]  /*12690*/  SEL R12, RZ, 0x10, P5 ;  /* 0x00000010ff0c7807 */ /* 0x002fe40002800000 */
[----:B--2---:R-:W-:Y:S01]  /*126a0*/  MOV R2, 0x126d0 ;  /* 0x000126d000027802 */ /* 0x004fe20000000f00 */
[----:B------:R-:W-:Y:S02]  /*126b0*/  IMAD.MOV.U32 R3, RZ, RZ, 0x1 ;  /* 0x00000001ff037424 */ /* 0x000fe400078e00ff */
[----:B------:R-:W-:Y:S05]  /*126c0*/  CALL.REL.NOINC `($__internal_1_$__cuda_sm70_shflsync_idx_p) ;  /* 0x00001f5000007944 */ /* 0x000fea0003c00000 */
[----:B------:R-:W-:Y:S01]  /*126d0*/  MOV R3, 0x1 ;  /* 0x0000000100037802 */ /* 0x000fe20000000f00 */
[----:B------:R-:W-:Y:S01]  /*126e0*/  IMAD.MOV.U32 R13, RZ, RZ, R29 ;  /* 0x000000ffff0d7224 */ /* 0x000fe200078e001d */
[----:B------:R-:W-:Y:S01]  /*126f0*/  MOV R29, 0x181f ;  /* 0x0000181f001d7802 */ /* 0x000fe20000000f00 */
[----:B------:R-:W-:Y:S01]  /*12700*/  IMAD.MOV.U32 R36, RZ, RZ, R4 ;  /* 0x000000ffff247224 */ /* 0x000fe200078e0004 */
[----:B------:R-:W-:Y:S02]  /*12710*/  MOV R2, 0x12730 ;  /* 0x0001273000027802 */ /* 0x000fe40000000f00 */
[----:B------:R-:W-:Y:S05]  /*12720*/  CALL.REL.NOINC `($__internal_1_$__cuda_sm70_shflsync_idx_p) ;  /* 0x00001ef000007944 */ /* 0x000fea0003c00000 */
[C---:B------:R-:W-:Y:S01]  /*12730*/  IADD3 R2, -R12.reuse, 0x10, RZ ;  /* 0x000000100c027810 */ /* 0x040fe20007ffe1ff */
[----:B------:R-:W-:Y:S01]  /*12740*/  IMAD.MOV.U32 R36, RZ, RZ, R0 ;  /* 0x000000ffff247224 */ /* 0x000fe200078e0000 */
[----:B------:R-:W-:Y:S02]  /*12750*/  ISETP.NE.U32.AND P5, PT, R12, RZ, PT ;  /* 0x000000ff0c00720c */ /* 0x000fe40003fa5070 */
[----:B------:R-:W-:Y:S04]  /*12760*/  LOP3.LUT R2, R2, 0xf, RZ, 0xc0, !PT ;  /* 0x0000000f02027812 */ /* 0x000fe800078ec0ff */
[----:B------:R-:W-:Y:S04]  /*12770*/  IADD3 R2, P2, P0, R2, R29, R28 ;  /* 0x0000001d02027210 */ /* 0x000fe8000785e01c */
[----:B------:R-:W-:Y:S05]  /*12780*/  IADD3.X R3, RZ, R13, R5, P2, P0 ;  /* 0x0000000dff037210 */ /* 0x000fea00017e0405 */
[----:B------:R-:W-:Y:S01]  /*12790*/  @!PT LDS RZ, [RZ] ;  /* 0x00000000fffff984 */ /* 0x000fe20000000800 */
[----:B------:R-:W-:Y:S01]  /*127a0*/  @!PT LDS RZ, [RZ] ;  /* 0x00000000fffff984 */ /* 0x000fe20000000800 */
[----:B------:R-:W-:Y:S01]  /*127b0*/  @!PT LDS RZ, [RZ] ;  /* 0x00000000fffff984 */ /* 0x000fe20000000800 */
[----:B------:R1:W-:Y:S01]  /*127c0*/  LDGSTS.E.BYPASS.LTC128B.128.ZFILL [R219+0x1100], [R2.64], P5 ;  /* 0x0110000002db7fae */ /* 0x0003e2000a941d46 */
[C---:B------:R-:W-:Y:S02]  /*127d0*/  ISETP.NE.U32.AND P5, PT, R7.reuse, RZ, PT ;  /* 0x000000ff0700720c */ /* 0x040fe40003fa5070 */
[----:B-1----:R-:W-:Y:S04]  /*127e0*/  IADD3 R2, -R7, 0x10, RZ ;  /* 0x0000001007027810 */ /* 0x002fe80007ffe1ff */
[----:B------:R-:W-:Y:S04]  /*127f0*/  LOP3.LUT R2, R2, 0xf, RZ, 0xc0, !PT ;  /* 0x0000000f02027812 */ /* 0x000fe800078ec0ff */
[----:B------:R-:W-:Y:S01]  /*12800*/  IADD3 R2, P2, P0, R2, R29, R30 ;  /* 0x0000001d02027210 */ /* 0x000fe2000785e01e */
[----:B------:R-:W-:Y:S03]  /*12810*/  IMAD.MOV.U32 R29, RZ, RZ, 0x181f ;  /* 0x0000181fff1d7424 */ /* 0x000fe600078e00ff */
[----:B------:R-:W-:Y:S05]  /*12820*/  IADD3.X R3, RZ, R13, R6, P2, P0 ;  /* 0x0000000dff037210 */ /* 0x000fea00017e0406 */
[----:B------:R1:W-:Y:S02]  /*12830*/  LDGSTS.E.BYPASS.LTC128B.128.ZFILL [R219+0x5100], [R2.64], P5 ;  /* 0x0510000002db7fae */ /* 0x0003e4000a941d46 */
[----:B-1----:R-:W-:Y:S01]  /*12840*/  MOV R2, 0x12870 ;  /* 0x0001287000027802 */ /* 0x002fe20000000f00 */
[----:B------:R-:W-:Y:S03]  /*12850*/  IMAD.MOV.U32 R3, RZ, RZ, 0x2 ;  /* 0x00000002ff037424 */ /* 0x000fe600078e00ff */
        /* <DEDUP_REMOVED lines=33> */
[----:B------:R-:W-:Y:S01]  /*12a70*/  MOV R0, R29 ;  /* 0x0000001d00007202 */ /* 0x000fe20000000f00 */
[----:B------:R-:W-:-:S05]  /*12a80*/  BRA `(.L_x_525) ;  /* 0xffff3dd000007947 */ /* 0x000fca000383ffff */
.L_x_475:
[----:B------:R-:W-:Y:S01]  /*12a90*/  MOV R3, RZ ;  /* 0x000000ff00037202 */ /* 0x000fe20000000f00 */
[----:B------:R-:W-:Y:S01]  /*12aa0*/  IMAD.MOV.U32 R36, RZ, RZ, R0 ;  /* 0x000000ffff247224 */ /* 0x000fe200078e0000 */
[----:B------:R-:W-:Y:S01]  /*12ab0*/  MOV R2, 0x12ae0 ;  /* 0x00012ae000027802 */ /* 0x000fe20000000f00 */
[----:B------:R-:W-:Y:S02]  /*12ac0*/  IMAD.MOV.U32 R29, RZ, RZ, 0x181f ;  /* 0x0000181fff1d7424 */ /* 0x000fe400078e00ff */
[----:B-1----:R-:W-:Y:S05]  /*12ad0*/  CALL.REL.NOINC `($__internal_1_$__cuda_sm70_shflsync_idx_p) ;  /* 0x00001b4000007944 */ /* 0x002fea0003c00000 */
[----:B------:R-:W-:Y:S01]  /*12ae0*/  MOV R7, R29 ;  /* 0x0000001d00077202 */ /* 0x000fe20000000f00 */
[----:B------:R-:W-:-:S05]  /*12af0*/  BRA `(.L_x_526) ;  /* 0xffff545000007947 */ /* 0x000fca000383ffff */
.L_x_476:
        /* <DEDUP_REMOVED lines=83> */
.L_x_477:
[----:B------:R-:W-:Y:S01]  /*13030*/  MOV R3, RZ ;  /* 0x000000ff00037202 */ /* 0x000fe20000000f00 */
[----:B------:R-:W-:Y:S01]  /*13040*/  IMAD.MOV.U32 R36, RZ, RZ, R4 ;  /* 0x000000ffff247224 */ /* 0x000fe200078e0004 */
[----:B------:R-:W-:Y:S01]  /*13050*/  MOV R2, 0x13080 ;  /* 0x0001308000027802 */ /* 0x000fe20000000f00 */
[----:B------:R-:W-:Y:S02]  /*13060*/  IMAD.MOV.U32 R29, RZ, RZ, 0x1c1f ;  /* 0x00001c1fff1d7424 */ /* 0x000fe400078e00ff */
[----:B------:R-:W-:Y:S05]  /*13070*/  CALL.REL.NOINC `($__internal_1_$__cuda_sm70_shflsync_idx_p) ;  /* 0x000015a000007944 */ /* 0x000fea0003c00000 */
[----:B------:R-:W-:Y:S01]  /*13080*/  MOV R0, R29 ;  /* 0x0000001d00007202 */ /* 0x000fe20000000f00 */
[----:B------:R-:W-:-:S05]  /*13090*/  BRA `(.L_x_528) ;  /* 0xffff528000007947 */ /* 0x000fca000383ffff */
.L_x_478:
[----:B------:R-:W-:Y:S01]  /*130a0*/  MOV R3, 0x1 ;  /* 0x0000000100037802 */ /* 0x000fe20000000f00 */
[----:B------:R-:W-:Y:S01]  /*130b0*/  IMAD.MOV.U32 R36, RZ, RZ, R4 ;  /* 0x000000ffff247224 */ /* 0x000fe200078e0004 */
[----:B------:R-:W-:Y:S01]  /*130c0*/  MOV R2, 0x130f0 ;  /* 0x000130f000027802 */ /* 0x000fe20000000f00 */
[----:B------:R-:W-:Y:S02]  /*130d0*/  IMAD.MOV.U32 R29, RZ, RZ, 0x1c1f ;  /* 0x00001c1fff1d7424 */ /* 0x000fe400078e00ff */
[----:B-1----:R-:W-:Y:S05]  /*130e0*/  CALL.REL.NOINC `($__internal_1_$__cuda_sm70_shflsync_idx_p) ;  /* 0x0000153000007944 */ /* 0x002fea0003c00000 */
[----:B------:R-:W-:Y:S01]  /*130f0*/  FMNMX.FTZ R0, R6, R69, !PT ;  /* 0x0000004506007209 */ /* 0x000fe20007810000 */
[----:B------:R-:W-:Y:S03]  /*13100*/  IMAD.IADD R5, R5, 0x1, R29 ;  /* 0x0000000105057824 */ /* 0x000fe600078e021d */
[----:B------:R-:W-:Y:S02]  /*13110*/  FMNMX.FTZ R0, R8, R0, !PT ;  /* 0x0000000008007209 */ /* 0x000fe40007810000 */
[C---:B------:R-:W-:Y:S02]  /*13120*/  ISETP.GT.AND P6, PT, R5.reuse, RZ, PT ;  /* 0x000000ff0500720c */ /* 0x040fe40003fc4270 */
[----:B------:R-:W-:Y:S02]  /*13130*/  ISETP.GT.AND P5, PT, R5, 0x1, PT ;  /* 0x000000010500780c */ /* 0x000fe40003fa4270 */
[----:B------:R-:W-:Y:S02]  /*13140*/  FSEL R7, R169, -INF , P6 ;  /* 0xff800000a9077808 */ /* 0x000fe40003000000 */
        /* <DEDUP_REMOVED lines=107> */
[C---:B------:R-:W-:Y:S02]  /*13800*/  ISETP.GT.AND P2, PT, R5.reuse, 0x78, PT ;  /* 0x000000780500780c */ /* 0x040fe40003f44270 */
[----:B------:R-:W-:Y:S02]  /*13810*/  ISETP.GT.AND P0, PT, R5, 0x79, PT ;  /* 0x000000790500780c */ /* 0x000fe40003f04270 */
[----:B------:R-:W-:Y:S02]  /*13820*/  FMNMX.FTZ R0, R234, R0, !PT ;  /* 0x00000000ea007209 */ /* 0x000fe40007810000 */
[----:B------:R-:W-:Y:S02]  /*13830*/  FSEL R230, R62, -INF , P6 ;  /* 0xff8000003ee67808 */ /* 0x000fe40003000000 */
[----:B------:R-:W-:Y:S02]  /*13840*/  FMNMX.FTZ R5, R224, R2, !PT ;  /* 0x00000002e0057209 */ /* 0x000fe40007810000 */
[----:B------:R-:W-:Y:S01]  /*13850*/  FMNMX.FTZ R4, R238, R0, !PT ;  /* 0x00000000ee047209 */ /* 0x000fe20007810000 */
[----:B------:R-:W-:Y:S01]  /*13860*/  IMAD.MOV.U32 R0, RZ, RZ, 0x2 ;  /* 0x00000002ff007424 */ /* 0x000fe200078e00ff */
[----:B------:R-:W-:Y:S02]  /*13870*/  FSEL R229, R63, -INF , P5 ;  /* 0xff8000003fe57808 */ /* 0x000fe40002800000 */
[----:B------:R-:W-:Y:S02]  /*13880*/  FMNMX.FTZ R5, R230, R5, !PT ;  /* 0x00000005e6057209 */ /* 0x000fe40007810000 */
[----:B------:R-:W-:Y:S02]  /*13890*/  FMNMX.FTZ R4, R237, R4, !PT ;  /* 0x00000004ed047209 */ /* 0x000fe40007810000 */
[----:B------:R-:W-:Y:S02]  /*138a0*/  FSEL R227, R66, -INF , P2 ;  /* 0xff80000042e37808 */ /* 0x000fe40001000000 */
[----:B------:R-:W-:Y:S02]  /*138b0*/  FMNMX.FTZ R5, R229, R5, !PT ;  /* 0x00000005e5057209 */ /* 0x000fe40007810000 */
[----:B------:R-:W-:Y:S02]  /*138c0*/  FMNMX.FTZ R4, R236, R4, !PT ;  /* 0x00000004ec047209 */ /* 0x000fe40007810000 */
[----:B------:R-:W-:Y:S02]  /*138d0*/  FSEL R225, R67, -INF , P0 ;  /* 0xff80000043e17808 */ /* 0x000fe40000000000 */
[----:B------:R-:W-:Y:S02]  /*138e0*/  FMNMX.FTZ R5, R227, R5, !PT ;  /* 0x00000005e3057209 */ /* 0x000fe40007810000 */
[----:B------:R-:W-:Y:S02]  /*138f0*/  FMNMX.FTZ R4, R235, R4, !PT ;  /* 0x00000004eb047209 */ /* 0x000fe40007810000 */
[----:B------:R-:W-:Y:S02]  /*13900*/  FMNMX.FTZ R5, R225, R5, !PT ;  /* 0x00000005e1057209 */ /* 0x000fe40007810000 */
[----:B------:R-:W-:Y:S02]  /*13910*/  MOV R2, 0x13930 ;  /* 0x0001393000027802 */ /* 0x000fe40000000f00 */
[----:B------:R-:W-:Y:S05]  /*13920*/  CALL.REL.NOINC `($__internal_0_$__cuda_sm70_shflsync_bfly_p) ;  /* 0x00000c9000007944 */ /* 0x000fea0003c00000 */
[----:B------:R-:W-:Y:S01]  /*13930*/  FMNMX.FTZ R4, R4, R0, !PT ;  /* 0x0000000004047209 */ /* 0x000fe20007810000 */
[----:B------:R-:W-:Y:S01]  /*13940*/  IMAD.MOV.U32 R0, RZ, RZ, 0x1 ;  /* 0x00000001ff007424 */ /* 0x000fe200078e00ff */
[----:B------:R-:W-:Y:S02]  /*13950*/  MOV R2, 0x13970 ;  /* 0x0001397000027802 */ /* 0x000fe40000000f00 */
        /* <DEDUP_REMOVED lines=8> */
[----:B------:R-:W-:Y:S02]  /*139e0*/  MOV R2, 0x13a00 ;  /* 0x00013a0000027802 */ /* 0x000fe40000000f00 */
[----:B------:R-:W-:Y:S05]  /*139f0*/  CALL.REL.NOINC `($__internal_0_$__cuda_sm70_shflsync_bfly_p) ;  /* 0x00000bc000007944 */ /* 0x000fea0003c00000 */
[----:B------:R-:W-:-:S05]  /*13a00*/  BRA `(.L_x_529) ;  /* 0xffff55c000007947 */ /* 0x000fca000383ffff */
.L_x_481:
[----:B-1--4-:R-:W-:Y:S01]  /*13a10*/  MOV R29, 0x181f ;  /* 0x0000181f001d7802 */ /* 0x012fe20000000f00 */
[----:B------:R-:W-:Y:S01]  /*13a20*/  IMAD.MOV.U32 R3, RZ, RZ, RZ ;  /* 0x000000ffff037224 */ /* 0x000fe200078e00ff */
[----:B------:R-:W-:Y:S02]  /*13a30*/  MOV R2, 0x13a50 ;  /* 0x00013a5000027802 */ /* 0x000fe40000000f00 */
[----:B------:R-:W-:Y:S05]  /*13a40*/  CALL.REL.NOINC `($__internal_1_$__cuda_sm70_shflsync_idx_p) ;  /* 0x00000bd000007944 */ /* 0x000fea0003c00000 */
[----:B------:R-:W-:-:S05]  /*13a50*/  BRA `(.L_x_530) ;  /* 0xffff791000007947 */ /* 0x000fca000383ffff */
.L_x_484:
[----:B------:R-:W-:Y:S01]  /*13a60*/  MOV R3, RZ ;  /* 0x000000ff00037202 */ /* 0x000fe20000000f00 */
[----:B------:R-:W-:Y:S01]  /*13a70*/  IMAD.MOV.U32 R36, RZ, RZ, R0 ;  /* 0x000000ffff247224 */ /* 0x000fe200078e0000 */
[----:B------:R-:W-:Y:S01]  /*13a80*/  MOV R2, 0x13ab0 ;  /* 0x00013ab000027802 */ /* 0x000fe20000000f00 */
[----:B------:R-:W-:Y:S02]  /*13a90*/  IMAD.MOV.U32 R29, RZ, RZ, 0x181f ;  /* 0x0000181fff1d7424 */ /* 0x000fe400078e00ff */
[----:B-1----:R-:W-:Y:S05]  /*13aa0*/  CALL.REL.NOINC `($__internal_1_$__cuda_sm70_shflsync_idx_p) ;  /* 0x00000b7000007944 */ /* 0x002fea0003c00000 */
[----:B------:R-:W-:Y:S01]  /*13ab0*/  MOV R7, R29 ;  /* 0x0000001d00077202 */ /* 0x000fe20000000f00 */
[----:B------:R-:W-:-:S05]  /*13ac0*/  BRA `(.L_x_531) ;  /* 0xffff912000007947 */ /* 0x000fca000383ffff */
.L_x_485:
[----:B------:R-:W-:Y:S01]  /*13ad0*/  MOV R3, RZ ;  /* 0x000000ff00037202 */ /* 0x000fe20000000f00 */
[----:B------:R-:W-:Y:S01]  /*13ae0*/  IMAD.MOV.U32 R36, RZ, RZ, R4 ;  /* 0x000000ffff247224 */ /* 0x000fe200078e0004 */
[----:B------:R-:W-:Y:S01]  /*13af0*/  MOV R2, 0x13b20 ;  /* 0x00013b2000027802 */ /* 0x000fe20000000f00 */
[----:B------:R-:W-:Y:S02]  /*13b00*/  IMAD.MOV.U32 R29, RZ, RZ, 0x181f ;  /* 0x0000181fff1d7424 */ /* 0x000fe400078e00ff */
[----:B-123--:R-:W-:Y:S05]  /*13b10*/  CALL.REL.NOINC `($__internal_1_$__cuda_sm70_shflsync_idx_p) ;  /* 0x00000b0000007944 */ /* 0x00efea0003c00000 */
[C---:B------:R-:W-:Y:S01]  /*13b20*/  IADD3 R8, -R218.reuse, 0x10, RZ ;  /* 0x00000010da087810 */ /* 0x040fe20007ffe1ff */
[----:B------:R-:W-:Y:S01]  /*13b30*/  IMAD.MOV.U32 R36, RZ, RZ, R0 ;  /* 0x000000ffff247224 */ /* 0x000fe200078e0000 */
[----:B------:R-:W-:Y:S02]  /*13b40*/  ISETP.NE.U32.AND P0, PT, R218, RZ, PT ;  /* 0x000000ffda00720c */ /* 0x000fe40003f05070 */
[----:B------:R-:W-:Y:S04]  /*13b50*/  LOP3.LUT R8, R8, 0xf, RZ, 0xc0, !PT ;  /* 0x0000000f08087812 */ /* 0x000fe800078ec0ff */
[----:B------:R-:W-:Y:S04]  /*13b60*/  IADD3 R8, P5, P4, R8, R29, R17 ;  /* 0x0000001d08087210 */ /* 0x000fe80007cbe011 */
[----:B------:R-:W-:Y:S02]  /*13b70*/  IADD3.X R9, RZ, R7, R5, P5, P4 ;  /* 0x00000007ff097210 */ /* 0x000fe40002fe8405 */
[----:B------:R-:W-:Y:S01]  /*13b80*/  IADD3 R2, P4, R29, R18, RZ ;  /* 0x000000121d027210 */ /* 0x000fe20007f9e0ff */
[----:B------:R-:W-:Y:S02]  /*13b90*/  IMAD.MOV.U32 R29, RZ, RZ, 0x181f ;  /* 0x0000181fff1d7424 */ /* 0x000fe400078e00ff */
[----:B------:R-:W-:Y:S01]  /*13ba0*/  @!PT LDS RZ, [RZ] ;  /* 0x00000000fffff984 */ /* 0x000fe20000000800 */
[----:B------:R-:W-:Y:S01]  /*13bb0*/  @!PT LDS RZ, [RZ] ;  /* 0x00000000fffff984 */ /* 0x000fe20000000800 */
[----:B------:R-:W-:Y:S01]  /*13bc0*/  @!PT LDS RZ, [RZ] ;  /* 0x00000000fffff984 */ /* 0x000fe20000000800 */
[----:B------:R1:W-:Y:S02]  /*13bd0*/  LDGSTS.E.BYPASS.LTC128B.128.ZFILL [R219+0x8100], [R8.64], P0 ;  /* 0x0810000008db7fae */ /* 0x0003e40008141d46 */
[----:B------:R-:W-:Y:S05]  /*13be0*/  IMAD.X R3, R7, 0x1, R6, P4 ;  /* 0x0000000107037824 */ /* 0x000fea00020e0606 */
[----:B------:R2:W-:Y:S02]  /*13bf0*/  LDGSTS.E.BYPASS.LTC128B.128 [R219+0xc100], [R2.64], !P2 ;  /* 0x0c10000002db7fae */ /* 0x0005e4000d101d46 */
[----:B--2---:R-:W-:Y:S01]  /*13c00*/  MOV R2, 0x13c30 ;  /* 0x00013c3000027802 */ /* 0x004fe20000000f00 */
[----:B------:R-:W-:Y:S02]  /*13c10*/  IMAD.MOV.U32 R3, RZ, RZ, 0x1 ;  /* 0x00000001ff037424 */ /* 0x000fe400078e00ff */
[----:B-1----:R-:W-:Y:S05]  /*13c20*/  CALL.REL.NOINC `($__internal_1_$__cuda_sm70_shflsync_idx_p) ;  /* 0x000009f000007944 */ /* 0x002fea0003c00000 */
        /* <DEDUP_REMOVED lines=54> */
.L_x_486:
[----:B------:R-:W-:Y:S02]  /*13f90*/  MOV R0, 0x2 ;  /* 0x0000000200007802 */ /* 0x000fe40000000f00 */
        /* <DEDUP_REMOVED lines=16> */
.L_x_488:
[----:B------:R2:W5:Y:S01]  /*140a0*/  LDL R4, [R1+0x8] ;  /* 0x0000080001047983 */ /* 0x0005620000100800 */
[----:B-1----:R-:W-:-:S02]  /*140b0*/  MOV R0, 0x2 ;  /* 0x0000000200007802 */ /* 0x002fc40000000f00 */
[----:B------:R-:W-:Y:S02]  /*140c0*/  MOV R2, 0x140e0 ;  /* 0x000140e000027802 */ /* 0x000fe40000000f00 */
[----:B--2--5:R-:W-:Y:S05]  /*140d0*/  CALL.REL.NOINC `($__internal_0_$__cuda_sm70_shflsync_bfly_p) ;  /* 0x000004e000007944 */ /* 0x024fea0003c00000 */
[----:B------:R-:W-:Y:S01]  /*140e0*/  MOV R5, R0 ;  /* 0x0000000000057202 */ /* 0x000fe20000000f00 */
[----:B------:R-:W-:Y:S05]  /*140f0*/  BRA `(.L_x_534) ;  /* 0xffffb37000007947 */ /* 0x000fea000383ffff */
.L_x_489:
[----:B------:R-:W-:Y:S01]  /*14100*/  IMAD.MOV.U32 R4, RZ, RZ, R5 ;  /* 0x000000ffff047224 */ /* 0x000fe200078e0005 */
[----:B------:R-:W-:Y:S02]  /*14110*/  MOV R0, 0x1 ;  /* 0x0000000100007802 */ /* 0x000fe40000000f00 */
[----:B------:R-:W-:Y:S02]  /*14120*/  MOV R2, 0x14140 ;  /* 0x0001414000027802 */ /* 0x000fe40000000f00 */
[----:B------:R-:W-:Y:S05]  /*14130*/  CALL.REL.NOINC `($__internal_0_$__cuda_sm70_shflsync_bfly_p) ;  /* 0x0000048000007944 */ /* 0x000fea0003c00000 */
[----:B------:R1:W5:Y:S01]  /*14140*/  LDL R4, [R1+0xc] ;  /* 0x00000c0001047983 */ /* 0x0003620000100800 */
[----:B------:R-:W-:Y:S01]  /*14150*/  FADD.FTZ R5, R5, R0 ;  /* 0x0000000005057221 */ /* 0x000fe20000010000 */
[----:B------:R-:W-:Y:S02]  /*14160*/  MOV R0, 0x2 ;  /* 0x0000000200007802 */ /* 0x000fe40000000f00 */
[----:B------:R-:W-:Y:S02]  /*14170*/  MOV R2, 0x14190 ;  /* 0x0001419000027802 */ /* 0x000fe40000000f00 */
[----:B-1---5:R-:W-:Y:S05]  /*14180*/  CALL.REL.NOINC `($__internal_0_$__cuda_sm70_shflsync_bfly_p) ;  /* 0x0000043000007944 */ /* 0x022fea0003c00000 */
[----:B------:R-:W2:Y:S02]  /*14190*/  LDL.LU R2, [R1+0xc] ;  /* 0x00000c0001027983 */ /* 0x000ea40000300800 */
[----:B--2---:R-:W-:Y:S01]  /*141a0*/  FADD.FTZ R4, R2, R0 ;  /* 0x0000000002047221 */ /* 0x004fe20000010000 */
[----:B------:R-:W-:-:S02]  /*141b0*/  MOV R0, 0x1 ;  /* 0x0000000100007802 */ /* 0x000fc40000000f00 */
[----:B------:R-:W-:Y:S02]  /*141c0*/  MOV R2, 0x141e0 ;  /* 0x000141e000027802 */ /* 0x000fe40000000f00 */
[----:B------:R-:W-:Y:S05]  /*141d0*/  CALL.REL.NOINC `($__internal_0_$__cuda_sm70_shflsync_bfly_p) ;  /* 0x000003e000007944 */ /* 0x000fea0003c00000 */
[----:B------:R-:W-:Y:S01]  /*141e0*/  MOV R3, R0 ;  /* 0x0000000000037202 */ /* 0x000fe20000000f00 */
[----:B------:R-:W-:Y:S05]  /*141f0*/  BRA `(.L_x_535) ;  /* 0xffffb30000007947 */ /* 0x000fea000383ffff */
.L_x_504:
[----:B------:R-:W-:Y:S01]  /*14200*/  IMAD.MOV.U32 R36, RZ, RZ, R7 ;  /* 0x000000ffff247224 */ /* 0x000fe200078e0007 */
[----:B------:R-:W-:Y:S01]  /*14210*/  MOV R3, RZ ;  /* 0x000000ff00037202 */ /* 0x000fe20000000f00 */
[----:B------:R-:W-:Y:S01]  /*14220*/  IMAD.MOV.U32 R29, RZ, RZ, 0x181f ;  /* 0x0000181fff1d7424 */ /* 0x000fe200078e00ff */
[----:B------:R-:W-:Y:S02]  /*14230*/  MOV R2, 0x14250 ;  /* 0x0001425000027802 */ /* 0x000fe40000000f00 */
[----:B------:R-:W-:Y:S05]  /*14240*/  CALL.REL.NOINC `($__internal_1_$__cuda_sm70_shflsync_idx_p) ;  /* 0x000003d000007944 */ /* 0x000fea0003c00000 */
[----:B------:R-:W-:Y:S01]  /*14250*/  MOV R8, R29 ;  /* 0x0000001d00087202 */ /* 0x000fe20000000f00 */
[----:B------:R-:W-:Y:S05]  /*14260*/  BRA `(.L_x_536) ;  /* 0xffffcce000007947 */ /* 0x000fea000383ffff */
.L_x_505:
[----:B------:R-:W-:Y:S01]  /*14270*/  IMAD.MOV.U32 R36, RZ, RZ, R9 ;  /* 0x000000ffff247224 */ /* 0x000fe200078e0009 */
[----:B------:R-:W-:Y:S01]  /*14280*/  MOV R3, RZ ;  /* 0x000000ff00037202 */ /* 0x000fe20000000f00 */
[----:B------:R-:W-:Y:S01]  /*14290*/  IMAD.MOV.U32 R29, RZ, RZ, 0x181f ;  /* 0x0000181fff1d7424 */ /* 0x000fe200078e00ff */
[----:B------:R-:W-:Y:S02]  /*142a0*/  MOV R2, 0x142c0 ;  /* 0x000142c000027802 */ /* 0x000fe40000000f00 */
[----:B-12---:R-:W-:Y:S05]  /*142b0*/  CALL.REL.NOINC `($__internal_1_$__cuda_sm70_shflsync_idx_p) ;  /* 0x0000036000007944 */ /* 0x006fea0003c00000 */
[----:B------:R-:W-:Y:S01]  /*142c0*/  MOV R0, R29 ;  /* 0x0000001d00007202 */ /* 0x000fe20000000f00 */
[----:B------:R-:W-:Y:S05]  /*142d0*/  BRA `(.L_x_537) ;  /* 0xffffcc9000007947 */ /* 0x000fea000383ffff */
.L_x_508:
[----:B------:R-:W-:Y:S01]  /*142e0*/  IMAD.MOV.U32 R36, RZ, RZ, R7 ;  /* 0x000000ffff247224 */ /* 0x000fe200078e0007 */
[----:B-1----:R-:W-:Y:S01]  /*142f0*/  MOV R3, 0x1 ;  /* 0x0000000100037802 */ /* 0x002fe20000000f00 */
[----:B------:R-:W-:Y:S01]  /*14300*/  IMAD.MOV.U32 R29, RZ, RZ, 0x181f ;  /* 0x0000181fff1d7424 */ /* 0x000fe200078e00ff */
[----:B------:R-:W-:-:S02]  /*14310*/  MOV R2, 0x14330 ;  /* 0x0001433000027802 */ /* 0x000fc40000000f00 */
[----:B--234-:R-:W-:Y:S05]  /*14320*/  CALL.REL.NOINC `($__internal_1_$__cuda_sm70_shflsync_idx_p) ;  /* 0x000002f000007944 */ /* 0x01cfea0003c00000 */
[----:B------:R-:W-:Y:S01]  /*14330*/  IMAD.MOV.U32 R8, RZ, RZ, R29 ;  /* 0x000000ffff087224 */ /* 0x000fe200078e001d */
[----:B------:R-:W-:Y:S01]  /*14340*/  MOV R3, 0x1 ;  /* 0x0000000100037802 */ /* 0x000fe20000000f00 */
[----:B------:R-:W-:Y:S01]  /*14350*/  IMAD.MOV.U32 R36, RZ, RZ, R9 ;  /* 0x000000ffff247224 */ /* 0x000fe200078e0009 */
[----:B------:R-:W-:-:S02]  /*14360*/  MOV R29, 0x181f ;  /* 0x0000181f001d7802 */ /* 0x000fc40000000f00 */
[----:B------:R-:W-:Y:S02]  /*14370*/  MOV R2, 0x14390 ;  /* 0x0001439000027802 */ /* 0x000fe40000000f00 */
[----:B------:R-:W-:Y:S05]  /*14380*/  CALL.REL.NOINC `($__internal_1_$__cuda_sm70_shflsync_idx_p) ;  /* 0x0000029000007944 */ /* 0x000fea0003c00000 */
[----:B------:R-:W-:Y:S01]  /*14390*/  MOV R0, R29 ;  /* 0x0000001d00007202 */ /* 0x000fe20000000f00 */
[----:B------:R-:W-:Y:S05]  /*143a0*/  BRA `(.L_x_538) ;  /* 0xffffcd5000007947 */ /* 0x000fea000383ffff */
.L_x_511:
[----:B------:R-:W-:Y:S01]  /*143b0*/  IMAD.MOV.U32 R36, RZ, RZ, R7 ;  /* 0x000000ffff247224 */ /* 0x000fe200078e0007 */
[----:B-1----:R-:W-:Y:S01]  /*143c0*/  MOV R3, 0x2 ;  /* 0x0000000200037802 */ /* 0x002fe20000000f00 */
[----:B------:R-:W-:Y:S01]  /*143d0*/  IMAD.MOV.U32 R29, RZ, RZ, 0x181f ;  /* 0x0000181fff1d7424 */ /* 0x000fe200078e00ff */
[----:B------:R-:W-:Y:S02]  /*143e0*/  MOV R2, 0x14400 ;  /* 0x0001440000027802 */ /* 0x000fe40000000f00 */
[----:B--234-:R-:W-:Y:S05]  /*143f0*/  CALL.REL.NOINC `($__internal_1_$__cuda_sm70_shflsync_idx_p) ;  /* 0x0000022000007944 */ /* 0x01cfea0003c00000 */
[----:B------:R-:W-:Y:S01]  /*14400*/  MOV R8, R29 ;  /* 0x0000001d00087202 */ /* 0x000fe20000000f00 */
[----:B------:R-:W-:Y:S05]  /*14410*/  BRA `(.L_x_539) ;  /* 0xffffcdf000007947 */ /* 0x000fea000383ffff */
.L_x_512:
[----:B------:R-:W-:Y:S01]  /*14420*/  IMAD.MOV.U32 R36, RZ, RZ, R9 ;  /* 0x000000ffff247224 */ /* 0x000fe200078e0009 */
[----:B-1----:R-:W-:Y:S01]  /*14430*/  MOV R3, 0x2 ;  /* 0x0000000200037802 */ /* 0x002fe20000000f00 */
[----:B------:R-:W-:Y:S01]  /*14440*/  IMAD.MOV.U32 R29, RZ, RZ, 0x181f ;  /* 0x0000181fff1d7424 */ /* 0x000fe200078e00ff */
[----:B------:R-:W-:Y:S02]  /*14450*/  MOV R2, 0x14470 ;  /* 0x0001447000027802 */ /* 0x000fe40000000f00 */
[----:B--234-:R-:W-:Y:S05]  /*14460*/  CALL.REL.NOINC `($__internal_1_$__cuda_sm70_shflsync_idx_p) ;  /* 0x000001b000007944 */ /* 0x01cfea0003c00000 */
[----:B------:R-:W-:Y:S01]  /*14470*/  MOV R0, R29 ;  /* 0x0000001d00007202 */ /* 0x000fe20000000f00 */
[----:B------:R-:W-:Y:S05]  /*14480*/  BRA `(.L_x_540) ;  /* 0xffffcda000007947 */ /* 0x000fea000383ffff */
.L_x_515:
        /* <DEDUP_REMOVED lines=13> */
.L_x_517:
[----:B-1----:R-:W-:Y:S01]  /*14560*/  IMAD.MOV.U32 R36, RZ, RZ, R44 ;  /* 0x000000ffff247224 */ /* 0x002fe200078e002c */
[----:B------:R-:W-:Y:S01]  /*14570*/  MOV R3, RZ ;  /* 0x000000ff00037202 */ /* 0x000fe20000000f00 */
[----:B------:R-:W-:Y:S01]  /*14580*/  IMAD.MOV.U32 R29, RZ, RZ, 0x1f ;  /* 0x0000001fff1d7424 */ /* 0x000fe200078e00ff */
[----:B------:R-:W-:Y:S02]  /*14590*/  MOV R2, 0x145b0 ;  /* 0x000145b000027802 */ /* 0x000fe40000000f00 */
[----:B--23--:R-:W-:Y:S05]  /*145a0*/  CALL.REL.NOINC `($__internal_1_$__cuda_sm70_shflsync_idx_p) ;  /* 0x0000007000007944 */ /* 0x00cfea0003c00000 */
[----:B------:R-:W-:Y:S05]  /*145b0*/  BRA `(.L_x_542) ;  /* 0xffffcf1000007947 */ /* 0x000fea000383ffff */
        .weak           $__internal_0_$__cuda_sm70_shflsync_bfly_p
        .type           $__internal_0_$__cuda_sm70_shflsync_bfly_p,@function
        .size           $__internal_0_$__cuda_sm70_shflsync_bfly_p,($__internal_1_$__cuda_sm70_shflsync_idx_p - $__internal_0_$__cuda_sm70_shflsync_bfly_p)
$__internal_0_$__cuda_sm70_shflsync_bfly_p:
[----:B------:R-:W-:Y:S02]  /*145c0*/  MOV R14, 0xffffffff ;  /* 0xffffffff000e7802 */ /* 0x000fe40000000f00 */
[----:B------:R-:W-:Y:S02]  /*145d0*/  MOV R3, 0x1f ;  /* 0x0000001f00037802 */ /* 0x000fe40000000f00 */
[----:B------:R-:W-:Y:S04]  /*145e0*/  WARPSYNC R14 ;  /* 0x0000000e00007348 */ /* 0x000fe80003800000 */
[----:B------:R1:W2:Y:S02]  /*145f0*/  SHFL.BFLY PT, R0, R4, R0, R3 ;  /* 0x0c00000004007389 */ /* 0x0002a400000e0003 */
[----:B-1----:R-:W-:-:S04]  /*14600*/  MOV R3, 0x0 ;  /* 0x0000000000037802 */ /* 0x002fc80000000f00 */
[----:B--2---:R-:W-:Y:S05]  /*14610*/  RET.REL.NODEC R2 `(_ZN7cutlass13device_kernelIN5flash19enable_sm80_to_sm89INS1_16FlashAttnFwdSm80INS1_25CollectiveMainloopFwdSm80ILi8ELi1ELb1EN4cute5tupleIJNS5_1CILi128EEES8_S8_EEELi128ENS_10bfloat16_tEfNS_4arch4Sm80ELb1ELb0ELb1ELb0ELb1ELb0ELb1ELb0EEENS1_21CollectiveEpilogueFwdIS9_NS6_IJNS7_ILi1EEESF_SF_EEESA_SC_Li256ELb0ELb1ELb0ELb0EEENS1_30DynamicPersistentTileSchedulerILi256ELi256ELb0ELb1ELb0EEEEEEEEEvNT_6ParamsE) ;  /* 0xfffeb9e002007950 */ /* 0x004fea0003c3ffff */
        .weak           $__internal_1_$__cuda_sm70_shflsync_idx_p
        .type           $__internal_1_$__cuda_sm70_shflsync_idx_p,@function
        .size           $__internal_1_$__cuda_sm70_shflsync_idx_p,(.L_x_4336 - $__internal_1_$__cuda_sm70_shflsync_idx_p)
$__internal_1_$__cuda_sm70_shflsync_idx_p:
[----:B------:R-:W-:-:S04]  /*14620*/  MOV R61, 0xffffffff ;  /* 0xffffffff003d7802 */ /* 0x000fc80000000f00 */
[----:B------:R-:W-:Y:S04]  /*14630*/  WARPSYNC R61 ;  /* 0x0000003d00007348 */ /* 0x000fe80003800000 */
[----:B------:R1:W2:Y:S02]  /*14640*/  SHFL.IDX PT, R29, R36, R3, R29 ;  /* 0x00000003241d7389 */ /* 0x0002a400000e001d */
[----:B-1----:R-:W-:-:S04]  /*14650*/  MOV R3, 0x0 ;  /* 0x0000000000037802 */ /* 0x002fc80000000f00 */
[----:B--2---:R-:W-:Y:S05]  /*14660*/  RET.REL.NODEC R2 `(_ZN7cutlass13device_kernelIN5flash19enable_sm80_to_sm89INS1_16FlashAttnFwdSm80INS1_25CollectiveMainloopFwdSm80ILi8ELi1ELb1EN4cute5tupleIJNS5_1CILi128EEES8_S8_EEELi128ENS_10bfloat16_tEfNS_4arch4Sm80ELb1ELb0ELb1ELb0ELb1ELb0ELb1ELb0EEENS1_21CollectiveEpilogueFwdIS9_NS6_IJNS7_ILi1EEESF_SF_EEESA_SC_Li256ELb0ELb1ELb0ELb0EEENS1_30DynamicPersistentTileSchedulerILi256ELi256ELb0ELb1ELb0EEEEEEEEEvNT_6ParamsE) ;  /* 0xfffeb99002007950 */ /* 0x004fea0003c3ffff */
.L_x_543:
        /* <DEDUP_REMOVED lines=9> */
.L_x_4336:


//--------------------- .text._ZN7cutlass13device_kernelIN5flash19enable_sm80_to_sm89INS1_16FlashAttnFwdSm80INS1_25CollectiveMainloopFwdSm80ILi8ELi1ELb1EN4cute5tupleIJNS5_1CILi128EEES8_S8_EEELi128ENS_10bfloat16_tEfNS_4arch4Sm80ELb1ELb0ELb1ELb1ELb1ELb0ELb1ELb0EEENS1_21CollectiveEpilogueFwdIS9_NS6_IJNS7_ILi1EEESF_SF_EEESA_SC_Li256ELb1ELb1ELb0ELb0EEENS1_19SingleTileSchedulerILb1ELb0ELb1ELi128EEEEEEEEEvNT_6ParamsE --------------------------
	.section	.text._ZN7cutlass13device_kernelIN5flash19enable_sm80_to_sm89INS1_16FlashAttnFwdSm80INS1_25CollectiveMainloopFwdSm80ILi8ELi1ELb1EN4cute5tupleIJNS5_1CILi128EEES8_S8_EEELi128ENS_10bfloat16_tEfNS_4arch4Sm80ELb1ELb0ELb1ELb1ELb1ELb0ELb1ELb0EEENS1_21CollectiveEpilogueFwdIS9_NS6_IJNS7_ILi1EEESF_SF_EEESA_SC_Li256ELb1ELb1ELb0ELb0EEENS1_19SingleTileSchedulerILb1ELb0ELb1ELi128EEEEEEEEEvNT_6ParamsE,"ax",@progbits
	.sectioninfo	@"SHI_REGISTERS=255"
	.align	128
.text._ZN7cutlass13device_kernelIN5flash19enable_sm80_to_sm89INS1_16FlashAttnFwdSm80INS1_25CollectiveMainloopFwdSm80ILi8ELi1ELb1EN4cute5tupleIJNS5_1CILi128EEES8_S8_EEELi128ENS_10bfloat16_tEfNS_4arch4Sm80ELb1ELb0ELb1ELb1ELb1ELb0ELb1ELb0EEENS1_21CollectiveEpilogueFwdIS9_NS6_IJNS7_ILi1EEESF_SF_EEESA_SC_Li256ELb1ELb1ELb0ELb0EEENS1_19SingleTileSchedulerILb1ELb0ELb1ELi128EEEEEEEEEvNT_6ParamsE:
        .type           _ZN7cutlass13device_kernelIN5flash19enable_sm80_to_sm89INS1_16FlashAttnFwdSm80INS1_25CollectiveMainloopFwdSm80ILi8ELi1ELb1EN4cute5tupleIJNS5_1CILi128EEES8_S8_EEELi128ENS_10bfloat16_tEfNS_4arch4Sm80ELb1ELb0ELb1ELb1ELb1ELb0ELb1ELb0EEENS1_21CollectiveEpilogueFwdIS9_NS6_IJNS7_ILi1EEESF_SF_EEESA_SC_Li256ELb1ELb1ELb0ELb0EEENS1_19SingleTileSchedulerILb1ELb0ELb1ELi128EEEEEEEEEvNT_6ParamsE,@function
        .size           _ZN7cutlass13device_kernelIN5flash19enable_sm80_to_sm89INS1_16FlashAttnFwdSm80INS1_25CollectiveMainloopFwdSm80ILi8ELi1ELb1EN4cute5tupleIJNS5_1CILi128EEES8_S8_EEELi128ENS_10bfloat16_tEfNS_4arch4Sm80ELb1ELb0ELb1ELb1ELb1ELb0ELb1ELb0EEENS1_21CollectiveEpilogueFwdIS9_NS6_IJNS7_ILi1EEESF_SF_EEESA_SC_Li256ELb1ELb1ELb0ELb0EEENS1_19SingleTileSchedulerILb1ELb0ELb1ELi128EEEEEEEEEvNT_6ParamsE,(.L_x_4339 - _ZN7cutlass13device_kernelIN5flash19enable_sm80_to_sm89INS1_16FlashAttnFwdSm80INS1_25CollectiveMainloopFwdSm80ILi8ELi1ELb1EN4cute5tupleIJNS5_1CILi128EEES8_S8_EEELi128ENS_10bfloat16_tEfNS_4arch4Sm80ELb1ELb0ELb1ELb1ELb1ELb0ELb1ELb0EEENS1_21CollectiveEpilogueFwdIS9_NS6_IJNS7_ILi1EEESF_SF_EEESA_SC_Li256ELb1ELb1ELb0ELb0EEENS1_19SingleTileSchedulerILb1ELb0ELb1ELi128EEEEEEEEEvNT_6ParamsE)
        .other          _ZN7cutlass13device_kernelIN5flash19enable_sm80_to_sm89INS1_16FlashAttnFwdSm80INS1_25CollectiveMainloopFwdSm80ILi8ELi1ELb1EN4cute5tupleIJNS5_1CILi128EEES8_S8_EEELi128ENS_10bfloat16_tEfNS_4arch4Sm80ELb1ELb0ELb1ELb1ELb1ELb0ELb1ELb0EEENS1_21CollectiveEpilogueFwdIS9_NS6_IJNS7_ILi1EEESF_SF_EEESA_SC_Li256ELb1ELb1ELb0ELb0EEENS1_19SingleTileSchedulerILb1ELb0ELb1ELi128EEEEEEEEEvNT_6ParamsE,@"STO_CUDA_ENTRY STV_DEFAULT"
_ZN7cutlass13device_kernelIN5flash19enable_sm80_to_sm89INS1_16FlashAttnFwdSm80INS1_25CollectiveMainloopFwdSm80ILi8ELi1ELb1EN4cute5tupleIJNS5_1CILi128EEES8_S8_EEELi128ENS_10bfloat16_tEfNS_4arch4Sm80ELb1ELb0ELb1ELb1ELb1ELb0ELb1ELb0EEENS1_21CollectiveEpilogueFwdIS9_NS6_IJNS7_ILi1EEESF_SF_EEESA_SC_Li256ELb1ELb1ELb0ELb0EEENS1_19SingleTileSchedulerILb1ELb0ELb1ELi128EEEEEEEEEvNT_6ParamsE:
        /* <DEDUP_REMOVED lines=21> */
.L_x_545:
        /* <DEDUP_REMOVED lines=13> */
.L_x_547:
[----:B------:R-:W-:Y:S02]  /*0220*/  ULDC UR5, c[0x0][0x54c] ;  /* 0x0001530000057ab9 */ /* 0x000fe40000000800 */
.L_x_546:
[----:B------:R-:W-:Y:S02]  /*0230*/  ULDC UR4, c[0x0][0x548] ;  /* 0x0001520000047ab9 */ /* 0x000fe40000000800 */
[----:B------:R-:W-:-:S02]  /*0240*/  USHF.L.U32 UR7, UR7, 0x7, URZ ;  /* 0x0000000707077899 */ /* 0x000fc4000800063f */
[----:B------:R-:W-:-:S04]  /*0250*/  UIMAD UR4, UR5, UR4, URZ ;  /* 0x00000004050472a4 */ /* 0x000fc8000f8e023f */
[----:B------:R-:W-:-:S04]  /*0260*/  UISETP.GE.AND UP0, UPT, UR7, UR4, UPT ;  /* 0x000000040700728c */ /* 0x000fc8000bf06270 */
[----:B------:R-:W-:Y:S01]  /*0270*/  USEL UR13, UR13, 0xffffffff, !UP0 ;  /* 0xffffffff0d0d7887 */ /* 0x000fe2000c000000 */
[----:B------:R-:W-:Y:S05]  /*0280*/  BRA `(.L_x_548) ;  /* 0x000001b000007947 */ /* 0x000fea0003800000 */
.L_x_544:
        /* <DEDUP_REMOVED lines=8> */
.L_x_549:
        /* <DEDUP_REMOVED lines=13> */
.L_x_551:
[----:B------:R-:W-:Y:S02]  /*03e0*/  ULDC UR5, c[0x0][0x54c] ;  /* 0x0001530000057ab9 */ /* 0x000fe40000000800 */
.L_x_550:
[----:B------:R-:W-:Y:S02]  /*03f0*/  ULDC UR4, c[0x0][0x548] ;  /* 0x0001520000047ab9 */ /* 0x000fe40000000800 */
[----:B------:R-:W-:-:S02]  /*0400*/  USHF.L.U32 UR7, UR7, 0x7, URZ ;  /* 0x0000000707077899 */ /* 0x000fc4000800063f */
[----:B------:R-:W-:-:S04]  /*0410*/  UIMAD UR4, UR5, UR4, URZ ;  /* 0x00000004050472a4 */ /* 0x000fc8000f8e023f */
[----:B------:R-:W-:-:S04]  /*0420*/  UISETP.GE.AND UP0, UPT, UR7, UR4, UPT ;  /* 0x000000040700728c */ /* 0x000fc8000bf06270 */
[----:B------:R-:W-:-:S06]  /*0430*/  USEL UR13, UR13, 0xffffffff, !UP0 ;  /* 0xffffffff0d0d7887 */ /* 0x000fcc000c000000 */
.L_x_548:
[----:B------:R-:W-:-:S13]  /*0440*/  ISETP.LE.AND P0, PT, RZ, UR13, PT ;  /* 0x0000000dff007c0c */ /* 0x000fda000bf03270 */
[----:B------:R-:W-:Y:S05]  /*0450*/  @!P0 EXIT ;  /* 0x000000000000894d */ /* 0x000fea0003800000 */
[----:B------:R-:W-:Y:S02]  /*0460*/  ULDC.64 UR10, c[0x0][0x370] ;  /* 0x0000dc00000a7ab9 */ /* 0x000fe40000000a00 */
[----:B------:R-:W-:Y:S02]  /*0470*/  ULDC.64 UR4, c[0x0][0x360] ;  /* 0x0000d80000047ab9 */ /* 0x000fe40000000a00 */
[----:B------:R-:W-:Y:S02]  /*0480*/  UISETP.NE.U32.AND UP1, UPT, URZ, UR10, UPT ;  /* 0x0000000a3f00728c */ /* 0x000fe4000bf25070 */
[----:B------:R-:W-:Y:S02]  /*0490*/  UISETP.NE.U32.AND UP0, UPT, URZ, UR4, UPT ;  /* 0x000000043f00728c */ /* 0x000fe4000bf05070 */
[----:B------:R-:W-:Y:S02]  /*04a0*/  ULDC.64 UR8, c[0x0][0x348] ;  /* 0x0000d20000087ab9 */ /* 0x000fe40000000a00 */
[----:B------:R-:W-:-:S02]  /*04b0*/  UISETP.NE.U32.AND UP2, UPT, URZ, UR8, UPT ;  /* 0x000000083f00728c */ /* 0x000fc4000bf45070 */
[----:B------:R-:W-:Y:S02]  /*04c0*/  UISETP.NE.AND.EX UP1, UPT, URZ, UR11, UPT, UP1 ;  /* 0x0000000b3f00728c */ /* 0x000fe4000bf25310 */
[----:B------:R-:W-:Y:S02]  /*04d0*/  UISETP.NE.AND.EX UP0, UPT, URZ, UR5, UPT, UP0 ;  /* 0x000000053f00728c */ /* 0x000fe4000bf05300 */
[----:B------:R-:W-:Y:S02]  /*04e0*/  UISETP.NE.AND.EX UP2, UPT, URZ, UR9, UPT, UP2 ;  /* 0x000000093f00728c */ /* 0x000fe4000bf45320 */
[----:B------:R-:W-:Y:S01]  /*04f0*/  ULDC.64 UR10, c[0x0][0x370] ;  /* 0x0000dc00000a7ab9 */ /* 0x000fe20000000a00 */
[----:B------:R-:W-:Y:S01]  /*0500*/  PLOP3.LUT P2, PT, PT, PT, UP1, 0x80, 0x0 ;  /* 0x000000000000781c */ /* 0x000fe20003f4f018 */
[----:B------:R-:W-:Y:S01]  /*0510*/  ULDC.64 UR8, c[0x0][0x348] ;  /* 0x0000d20000087ab9 */ /* 0x000fe20000000a00 */
[----:B------:R-:W-:Y:S01]  /*0520*/  PLOP3.LUT P0, PT, PT, PT, UP0, 0x80, 0x0 ;  /* 0x000000000000781c */ /* 0x000fe20003f0f008 */
[----:B------:R-:W-:Y:S01]  /*0530*/  ULDC.64 UR4, c[0x0][0x360] ;  /* 0x0000d80000047ab9 */ /* 0x000fe20000000a00 */
[----:B------:R-:W-:Y:S01]  /*0540*/  PLOP3.LUT P1, PT, PT, PT, UP2, 0x80, 0x0 ;  /* 0x000000000000781c */ /* 0x000fe20003f2f028 */
[----:B------:R-:W-:-:S02]  /*0550*/  @UP1 UIMAD.WIDE UR10, UR13, UR6, UR10 ;  /* 0x000000060d0a12a5 */ /* 0x000fc4000f8e020a */
[----:B------:R-:W-:Y:S02]  /*0560*/  @UP0 UIMAD.WIDE UR4, UR13, UR6, UR4 ;  /* 0x000000060d0402a5 */ /* 0x000fe4000f8e0204 */
[----:B------:R-:W-:Y:S02]  /*0570*/  UIMAD.WIDE UR8, UR13, UR6, UR8 ;  /* 0x000000060d0872a5 */ /* 0x000fe4000f8e0208 */
[----:B------:R-:W-:Y:S02]  /*0580*/  IMAD.U32 R8, RZ, RZ, UR10 ;  /* 0x0000000aff087e24 */ /* 0x000fe4000f8e00ff */
[----:B------:R-:W-:Y:S01]  /*0590*/  IMAD.U32 R9, RZ, RZ, UR11 ;  /* 0x0000000bff097e24 */ /* 0x000fe2000f8e00ff */
[----:B------:R-:W-:Y:S01]  /*05a0*/  MOV R6, UR4 ;  /* 0x0000000400067c02 */ /* 0x000fe20008000f00 */
[----:B------:R-:W-:Y:S01]  /*05b0*/  IMAD.U32 R7, RZ, RZ, UR5 ;  /* 0x00000005ff077e24 */ /* 0x000fe2000f8e00ff */
[----:B------:R-:W-:Y:S01]  /*05c0*/  MOV R4, UR8 ;  /* 0x0000000800047c02 */ /* 0x000fe20008000f00 */
[----:B------:R-:W-:Y:S01]  /*05d0*/  IMAD.U32 R5, RZ, RZ, UR9 ;  /* 0x00000009ff057e24 */ /* 0x000fe2000f8e00ff */
[----:B------:R-:W2:Y:S04]  /*05e0*/  @P2 LDG.E R3, [R8.64] ;  /* 0x0000000e08032981 */ /* 0x000ea8000c1e1900 */
[----:B------:R-:W3:Y:S04]  /*05f0*/  @P0 LDG.E R0, [R6.64] ;  /* 0x0000000e06000981 */ /* 0x000ee8000c1e1900 */
[----:B------:R-:W4:Y:S01]  /*0600*/  @P1 LDG.E R2, [R4.64] ;  /* 0x0000000e04021981 */ /* 0x000f22000c1e1900 */
[----:B------:R-:W1:Y:S01]  /*0610*/  S2UR UR9, SR_CTAID.Y ;  /* 0x00000000000979c3 */ /* 0x000e620000002600 */
[----:B------:R-:W-:-:S02]  /*0620*/  UMOV UR11, URZ ;  /* 0x0000003f000b7c82 */ /* 0x000fc40008000000 */
[----:B------:R-:W-:Y:S02]  /*0630*/  ULDC UR12, c[0x0][0x168] ;  /* 0x00005a00000c7ab9 */ /* 0x000fe40000000800 */
[----:B------:R-:W-:Y:S02]  /*0640*/  UMOV UR17, URZ ;  /* 0x0000003f00117c82 */ /* 0x000fe40008000000 */
[----:B------:R-:W-:Y:S02]  /*0650*/  ULDC UR4, c[0x0][0x2ac] ;  /* 0x0000ab0000047ab9 */ /* 0x000fe40000000800 */
[----:B------:R-:W-:Y:S02]  /*0660*/  ULDC UR8, c[0x0][0x1d0] ;  /* 0x0000740000087ab9 */ /* 0x000fe40000000800 */
[----:B------:R-:W-:Y:S02]  /*0670*/  UIMAD UR8, UR4, UR8, URZ ;  /* 0x00000008040872a4 */ /* 0x000fe4000f8e023f */
[----:B-1----:R-:W-:Y:S01]  /*0680*/  USHF.R.S32.HI UR16, URZ, 0x1f, UR9 ;  /* 0x0000001f3f107899 */ /* 0x002fe20008011409 */
[----:B--2---:R1:W2:Y:S08]  /*0690*/  @P2 R2UR UR11, R3 ;  /* 0x00000000030b23c2 */ /* 0x0042b000000e0000 */
[----:B---3--:R1:W3:Y:S08]  /*06a0*/  @P0 R2UR UR12, R0 ;  /* 0x00000000000c03c2 */ /* 0x0082f000000e0000 */
[----:B----4-:R1:W4:Y:S02]  /*06b0*/  @P1 R2UR UR17, R2 ;  /* 0x00000000021113c2 */ /* 0x01032400000e0000 */
[----:B-1234-:R-:W-:Y:S05]  /*06c0*/  @P0 BRA `(.L_x_552) ;  /* 0x0000006000000947 */ /* 0x01efea0003800000 */
[----:B------:R-:W-:Y:S05]  /*06d0*/  @!P1 BRA `(.L_x_552) ;  /* 0x0000005000009947 */ /* 0x000fea0003800000 */
[----:B------:R-:W2:Y:S04]  /*06e0*/  LDG.E R0, [R4.64] ;  /* 0x0000000e04007981 */ /* 0x000ea8000c1e1900 */
[----:B------:R-:W3:Y:S01]  /*06f0*/  LDG.E R2, [R4.64+0x4] ;  /* 0x0000040e04027981 */ /* 0x000ee2000c1e1900 */
[----:B--2---:R-:W1:Y:S08]  /*0700*/  R2UR UR12, R0 ;  /* 0x00000000000c73c2 */ /* 0x004e7000000e0000 */
[----:B---3--:R-:W1:Y:S02]  /*0710*/  R2UR UR4, R2 ;  /* 0x00000000020473c2 */ /* 0x008e6400000e0000 */
[----:B-1----:R-:W-:-:S06]  /*0720*/  UIADD3 UR12, -UR12, UR4, URZ ;  /* 0x000000040c0c7290 */ /* 0x002fcc000fffe13f */
.L_x_552:
        /* <DEDUP_REMOVED lines=10> */
.L_x_553:
        /* <DEDUP_REMOVED lines=12> */
.L_x_554:
[----:B------:R-:W-:Y:S01]  /*0890*/  ULDC UR4, c[0x0][0x2c4] ;  /* 0x0000b10000047ab9 */ /* 0x000fe20000000800 */
[----:B------:R-:W-:Y:S01]  /*08a0*/  PLOP3.LUT P2, PT, PT, PT, PT, 0x80, 0x0 ;  /* 0x000000000000781c */ /* 0x000fe20003f4f070 */
[----:B------:R-:W-:Y:S01]  /*08b0*/  UISETP.NE.AND UP1, UPT, UR4, 0x1, UPT ;  /* 0x000000010400788c */ /* 0x000fe2000bf25270 */
[----:B------:R-:W-:Y:S01]  /*08c0*/  IMAD.MOV.U32 R3, RZ, RZ, RZ ;  /* 0x000000ffff037224 */ /* 0x000fe200078e00ff */
[----:B------:R-:W-:Y:S01]  /*08d0*/  UMOV UR10, UR7 ;  /* 0x00000007000a7c82 */ /* 0x000fe20008000000 */
[----:B------:R-:W-:Y:S01]  /*08e0*/  IMAD.MOV.U32 R70, RZ, RZ, RZ ;  /* 0x000000ffff467224 */ /* 0x000fe200078e00ff */
[----:B------:R-:W-:Y:S01]  /*08f0*/  ULDC.64 UR4, c[0x0][0x2c8] ;  /* 0x0000b20000047ab9 */ /* 0x000fe20000000a00 */
[----:B------:R-:W-:Y:S01]  /*0900*/  CS2R R68, SRZ ;  /* 0x0000000000447805 */ /* 0x000fe2000001ff00 */
[----:B------:R-:W-:Y:S01]  /*0910*/  UIADD3 UR8, -UR11, UR8, URZ ;  /* 0x000000080b087290 */ /* 0x000fe2000fffe13f */
[----:B------:R-:W-:Y:S01]  /*0920*/  CS2R R74, SRZ ;  /* 0x00000000004a7805 */ /* 0x000fe2000001ff00 */
[----:B------:R-:W-:Y:S01]  /*0930*/  CS2R R72, SRZ ;  /* 0x0000000000487805 */ /* 0x000fe2000001ff00 */
[----:B------:R-:W-:Y:S01]  /*0940*/  CS2R R78, SRZ ;  /* 0x00000000004e7805 */ /* 0x000fe2000001ff00 */
[----:B------:R-:W-:Y:S01]  /*0950*/  CS2R R76, SRZ ;  /* 0x00000000004c7805 */ /* 0x000fe2000001ff00 */
[----:B------:R-:W-:Y:S01]  /*0960*/  @UP1 UIADD3 UR18, UR10, 0x7f, URZ ;  /* 0x0000007f0a121890 */ /* 0x000fe2000fffe03f */
[----:B------:R-:W-:Y:S01]  /*0970*/  CS2R R82, SRZ ;  /* 0x0000000000527805 */ /* 0x000fe2000001ff00 */
[----:B------:R-:W-:Y:S01]  /*0980*/  CS2R R80, SRZ ;  /* 0x0000000000507805 */ /* 0x000fe2000001ff00 */
[----:B------:R-:W-:Y:S01]  /*0990*/  CS2R R86, SRZ ;  /* 0x0000000000567805 */ /* 0x000fe2000001ff00 */
[----:B------:R-:W-:Y:S01]  /*09a0*/  UIMAD.WIDE.U32 UR18, UR18, UR4, URZ ;  /* 0x00000004121272a5 */ /* 0x000fe2000f8e003f */
[----:B------:R-:W-:Y:S01]  /*09b0*/  CS2R R84, SRZ ;  /* 0x0000000000547805 */ /* 0x000fe2000001ff00 */
[----:B------:R-:W-:Y:S01]  /*09c0*/  UIADD3 UR4, UR7, 0x7f, URZ ;  /* 0x0000007f07047890 */ /* 0x000fe2000fffe03f */
[----:B------:R-:W-:Y:S01]  /*09d0*/  CS2R R90, SRZ ;  /* 0x00000000005a7805 */ /* 0x000fe2000001ff00 */
[----:B------:R-:W-:Y:S01]  /*09e0*/  @UP1 USHF.R.U32.HI UR4, URZ, UR5, UR19 ;  /* 0x000000053f041299 */ /* 0x000fe20008011613 */
[----:B------:R-:W-:Y:S01]  /*09f0*/  CS2R R88, SRZ ;  /* 0x0000000000587805 */ /* 0x000fe2000001ff00 */
[----:B------:R-:W-:Y:S01]  /*0a00*/  UIADD3 UR7, UR8, 0x80, -UR12 ;  /* 0x0000008008077890 */ /* 0x000fe2000fffe80c */
[----:B------:R-:W-:Y:S01]  /*0a10*/  CS2R R94, SRZ ;  /* 0x00000000005e7805 */ /* 0x000fe2000001ff00 */
[----:B------:R-:W-:Y:S01]  /*0a20*/  UIADD3 UR5, UR8, 0x7f, URZ ;  /* 0x0000007f08057890 */ /* 0x000fe2000fffe03f */
[----:B------:R-:W-:Y:S01]  /*0a30*/  CS2R R92, SRZ ;  /* 0x00000000005c7805 */ /* 0x000fe2000001ff00 */
[----:B------:R-:W-:Y:S01]  /*0a40*/  UIADD3 UR7, UR7, UR4, URZ ;  /* 0x0000000407077290 */ /* 0x000fe2000fffe03f */
[----:B------:R-:W-:Y:S01]  /*0a50*/  CS2R R98, SRZ ;  /* 0x0000000000627805 */ /* 0x000fe2000001ff00 */
[----:B------:R-:W-:Y:S01]  /*0a60*/  USHF.R.S32.HI UR18, URZ, 0x1f, UR5 ;  /* 0x0000001f3f127899 */ /* 0x000fe20008011405 */
[----:B------:R-:W-:Y:S01]  /*0a70*/  CS2R R96, SRZ ;  /* 0x0000000000607805 */ /* 0x000fe2000001ff00 */
[----:B------:R-:W-:Y:S01]  /*0a80*/  USHF.R.S32.HI UR4, URZ, 0x1f, UR7 ;  /* 0x0000001f3f047899 */ /* 0x000fe20008011407 */
[----:B------:R-:W-:Y:S01]  /*0a90*/  CS2R R102, SRZ ;  /* 0x0000000000667805 */ /* 0x000fe2000001ff00 */
[----:B------:R-:W-:Y:S01]  /*0aa0*/  ULEA.HI UR18, UR18, UR5, URZ, 0x7 ;  /* 0x0000000512127291 */ /* 0x000fe2000f8f383f */
[----:B------:R-:W-:Y:S01]  /*0ab0*/  CS2R R100, SRZ ;  /* 0x0000000000647805 */ /* 0x000fe2000001ff00 */
[----:B------:R-:W-:Y:S01]  /*0ac0*/  ULEA.HI UR4, UR4, UR7, URZ, 0x7 ;  /* 0x0000000704047291 */ /* 0x000fe2000f8f383f */
[----:B------:R-:W-:Y:S01]  /*0ad0*/  CS2R R106, SRZ ;  /* 0x00000000006a7805 */ /* 0x000fe2000001ff00 */
[----:B------:R-:W-:Y:S01]  /*0ae0*/  USHF.R.S32.HI UR18, URZ, 0x7, UR18 ;  /* 0x000000073f127899 */ /* 0x000fe20008011412 */
[----:B------:R-:W-:Y:S01]  /*0af0*/  CS2R R104, SRZ ;  /* 0x0000000000687805 */ /* 0x000fe2000001ff00 */
[----:B------:R-:W-:Y:S01]  /*0b00*/  USHF.R.S32.HI UR4, URZ, 0x7, UR4 ;  /* 0x000000073f047899 */ /* 0x000fe20008011404 */
[----:B------:R-:W-:Y:S01]  /*0b10*/  CS2R R110, SRZ ;  /* 0x00000000006e7805 */ /* 0x000fe2000001ff00 */
[----:B------:R-:W-:Y:S01]  /*0b20*/  CS2R R108, SRZ ;  /* 0x00000000006c7805 */ /* 0x000fe2000001ff00 */
[----:B------:R-:W-:Y:S01]  /*0b30*/  CS2R R114, SRZ ;  /* 0x0000000000727805 */ /* 0x000fe2000001ff00 */
[----:B------:R-:W-:Y:S01]  /*0b40*/  UISETP.LT.AND UP0, UPT, UR18, UR4, UPT ;  /* 0x000000041200728c */ /* 0x000fe2000bf01270 */
[----:B------:R-:W-:Y:S01]  /*0b50*/  CS2R R112, SRZ ;  /* 0x0000000000707805 */ /* 0x000fe2000001ff00 */
[----:B------:R-:W-:Y:S01]  /*0b60*/  CS2R R118, SRZ ;  /* 0x0000000000767805 */ /* 0x000fe2000001ff00 */
[----:B------:R-:W-:Y:S01]  /*0b70*/  MOV R117, RZ ;  /* 0x000000ff00757202 */ /* 0x000fe20000000f00 */
[----:B------:R-:W-:Y:S01]  /*0b80*/  USEL UR7, UR18, UR4, UP0 ;  /* 0x0000000412077287 */ /* 0x000fe20008000000 */
[----:B------:R-:W-:Y:S01]  /*0b90*/  CS2R R6, SRZ ;  /* 0x0000000000067805 */ /* 0x000fe2000001ff00 */
[----:B------:R-:W-:Y:S01]  /*0ba0*/  CS2R R122, SRZ ;  /* 0x00000000007a7805 */ /* 0x000fe2000001ff00 */
[----:B------:R-:W-:Y:S01]  /*0bb0*/  CS2R R120, SRZ ;  /* 0x0000000000787805 */ /* 0x000fe2000001ff00 */
[----:B------:R-:W-:Y:S01]  /*0bc0*/  UISETP.GE.AND UP0, UPT, UR7, 0x1, UPT ;  /* 0x000000010700788c */ /* 0x000fe2000bf06270 */
[----:B------:R-:W-:Y:S01]  /*0bd0*/  CS2R R126, SRZ ;  /* 0x00000000007e7805 */ /* 0x000fe2000001ff00 */
[----:B------:R-:W-:Y:S01]  /*0be0*/  CS2R R124, SRZ ;  /* 0x00000000007c7805 */ /* 0x000fe2000001ff00 */
[----:B------:R-:W-:Y:S01]  /*0bf0*/  CS2R R130, SRZ ;  /* 0x0000000000827805 */ /* 0x000fe2000001ff00 */
[----:B------:R-:W-:Y:S01]  /*0c00*/  CS2R R128, SRZ ;  /* 0x0000000000807805 */ /* 0x000fe2000001ff00 */
[----:B------:R-:W-:Y:S01]  /*0c10*/  IMAD.MOV.U32 R4, RZ, RZ, RZ ;  /* 0x000000ffff047224 */ /* 0x000fe200078e00ff */
[----:B------:R-:W-:-:S13]  /*0c20*/  PLOP3.LUT P0, PT, PT, PT, UP0, 0x80, 0x0 ;  /* 0x000000000000781c */ /* 0x000fda0003f0f008 */
        /* <DEDUP_REMOVED lines=10> */
[----:B------:R-:W-:Y:S01]  /*0cd0*/  IMAD.U32 R0, RZ, RZ, UR7 ;  /* 0x00000007ff007e24 */ /* 0x000fe2000f8e00ff */
[----:B------:R-:W-:Y:S02]  /*0ce0*/  ULDC.64 UR4, c[0x0][0x2b0] ;  /* 0x0000ac0000047ab9 */ /* 0x000fe40000000a00 */
[----:B------:R-:W-:Y:S01]  /*0cf0*/  LEA.HI R3, R119, R116, RZ, 0x3 ;  /* 0x0000007477037211 */ /* 0x000fe200078f18ff */
[----:B------:R-:W2:Y:S01]  /*0d00*/  @P0 LDG.E R4, [R6.64] ;  /* 0x0000000e06040981 */ /* 0x000ea2000c1e1900 */
[----:B------:R-:W-:Y:S02]  /*0d10*/  IMAD.MOV.U32 R2, RZ, RZ, c[0x0][0x2b8] ;  /* 0x0000ae00ff027624 */ /* 0x000fe400078e00ff */
[----:B------:R-:W-:Y:S01]  /*0d20*/  LOP3.LUT R5, R3, 0xfffffff8, RZ, 0xc0, !PT ;  /* 0xfffffff803057812 */ /* 0x000fe200078ec0ff */
[----:B------:R-:W-:Y:S01]  /*0d30*/  IMAD.MOV.U32 R251, RZ, RZ, RZ ;  /* 0x000000fffffb7224 */ /* 0x000fe200078e00ff */
[----:B------:R-:W-:Y:S01]  /*0d40*/  SHF.R.S32.HI R3, RZ, 0x3, R3 ;  /* 0x00000003ff037819 */ /* 0x000fe20000011403 */
[----:B------:R-:W-:Y:S01]  /*0d50*/  BAR.SYNC.DEFER_BLOCKING 0x0 ;  /* 0x0000000000007b1d */ /* 0x000fe20000010000 */
[----:B------:R-:W-:Y:S01]  /*0d60*/  ISETP.NE.AND P3, PT, R2, 0x1, PT ;  /* 0x000000010200780c */ /* 0x000fe20003f65270 */
[----:B------:R-:W-:-:S04]  /*0d70*/  IMAD.IADD R48, R116, 0x1, -R5 ;  /* 0x0000000174307824 */ /* 0x000fc800078e0a05 */
[----:B------:R-:W-:-:S04]  /*0d80*/  IMAD R122, R48, 0x20, R3 ;  /* 0x00000020307a7824 */ /* 0x000fc800078e0203 */
[----:B------:R-:W-:Y:S01]  /*0d90*/  IMAD R0, R0, 0x80, R122 ;  /* 0x0000008000007824 */ /* 0x000fe200078e027a */
[----:B------:R-:W-:Y:S01]  /*0da0*/  USEL UR21, UR13, URZ, !UP2 ;  /* 0x0000003f0d157287 */ /* 0x000fe2000d000000 */
[----:B--2---:R1:W2:Y:S03]  /*0db0*/  @P0 R2UR UR20, R4 ;  /* 0x00000000041403c2 */ /* 0x0042a600000e0000 */
[----:B------:R-:W-:Y:S01]  /*0dc0*/  IADD3 R0, R0, -0x80, RZ ;  /* 0xffffff8000007810 */ /* 0x000fe20007ffe0ff */
[----:B--2---:R-:W-:Y:S01]  /*0dd0*/  @!UP0 UMOV UR20, UR13 ;  /* 0x0000000d00148c82 */ /* 0x004fe20008000000 */
[----:B------:R-:W-:Y:S01]  /*0de0*/  IMAD.SHL.U32 R177, R48, 0x8, RZ ;  /* 0x0000000830b17824 */ /* 0x000fe200078e00ff */
[----:B------:R-:W-:Y:S01]  /*0df0*/  USHF.R.S32.HI UR6, URZ, 0x1f, UR20 ;  /* 0x0000001f3f067899 */ /* 0x000fe20008011414 */
[C---:B------:R-:W-:Y:S01]  /*0e00*/  ISETP.GE.AND P2, PT, R0.reuse, UR8, PT ;  /* 0x0000000800007c0c */ /* 0x040fe2000bf46270 */
[----:B------:R-:W-:Y:S01]  /*0e10*/  UIMAD.WIDE.U32 UR18, UR20, UR4, URZ ;  /* 0x00000004141272a5 */ /* 0x000fe2000f8e003f */
[----:B------:R-:W-:Y:S01]  /*0e20*/  IADD3 R252, R0, UR11, RZ ;  /* 0x0000000b00fc7c10 */ /* 0x000fe2000fffe0ff */
[----:B------:R-:W-:Y:S01]  /*0e30*/  UIMAD UR6, UR6, UR4, URZ ;  /* 0x00000004060672a4 */ /* 0x000fe2000f8e023f */
[----:B------:R-:W-:Y:S01]  /*0e40*/  ISETP.GT.OR P2, PT, R122, 0x7f, P2 ;  /* 0x0000007f7a00780c */ /* 0x000fe20001744670 */
[----:B------:R-:W-:Y:S01]  /*0e50*/  IMAD.MOV.U32 R52, RZ, RZ, 0x20 ;  /* 0x00000020ff347424 */ /* 0x000fe200078e00ff */
[----:B------:R-:W-:Y:S01]  /*0e60*/  LEA.HI R118, R119, R116, RZ, 0x5 ;  /* 0x0000007477767211 */ /* 0x000fe200078f28ff */
[----:B------:R-:W-:Y:S01]  /*0e70*/  @P3 IMAD.HI.U32 R0, R252, c[0x0][0x2bc], RZ ;  /* 0x0000af00fc003a27 */ /* 0x000fe200078e00ff */
[----:B------:R-:W-:Y:S01]  /*0e80*/  UIMAD UR6, UR20, UR5, UR6 ;  /* 0x00000005140672a4 */ /* 0x000fe2000f8e0206 */
[----:B------:R-:W-:Y:S02]  /*0e90*/  STL [R1+0x4], R122 ;  /* 0x0000047a01007387 */ /* 0x000fe40000100800 */
[----:B-1----:R-:W-:Y:S01]  /*0ea0*/  IMAD.MOV.U32 R4, RZ, RZ, R252 ;  /* 0x000000ffff047224 */ /* 0x002fe200078e00fc */
[----:B------:R-:W-:Y:S01]  /*0eb0*/  @P3 SHF.R.U32.HI R4, RZ, c[0x0][0x2c0], R0 ;  /* 0x0000b000ff043a19 */ /* 0x000fe20000011600 */
[----:B------:R-:W-:-:S02]  /*0ec0*/  UIADD3 UR6, UR19, UR6, URZ ;  /* 0x0000000613067290 */ /* 0x000fc4000fffe03f */
[----:B------:R-:W-:Y:S02]  /*0ed0*/  USHF.R.S32.HI UR20, URZ, 0x1f, UR17 ;  /* 0x0000001f3f147899 */ /* 0x000fe40008011411 */
[----:B------:R-:W-:Y:S01]  /*0ee0*/  @!P2 IADD3 R5, P1, R4, UR18, RZ ;  /* 0x000000120405ac10 */ /* 0x000fe2000ff3e0ff */
[----:B------:R-:W-:-:S03]  /*0ef0*/  ULDC.64 UR4, c[0x0][0x178] ;  /* 0x00005e0000047ab9 */ /* 0x000fc60000000a00 */
[----:B------:R-:W-:Y:S02]  /*0f00*/  @!P2 LEA R6, P0, R5, c[0x0][0x2a0], 0x2 ;  /* 0x0000a8000506aa11 */ /* 0x000fe400078010ff */
[----:B------:R-:W-:-:S04]  /*0f10*/  @!P2 LEA.HI.X.SX32 R0, R4, UR6, 0x1, P1 ;  /* 0x000000060400ac11 */ /* 0x000fc800088f0eff */
[----:B------:R-:W-:-:S05]  /*0f20*/  @!P2 LEA.HI.X R7, R5, c[0x0][0x2a4], R0, 0x2, P0 ;  /* 0x0000a9000507aa11 */ /* 0x000fca00000f1400 */
[----:B------:R1:W2:Y:S01]  /*0f30*/  @!P2 LDG.E R251, [R6.64] ;  /* 0x0000000e06fba981 */ /* 0x0002a2000c1e1900 */
[----:B------:R-:W-:Y:S01]  /*0f40*/  UIMAD UR20, UR20, UR4, URZ ;  /* 0x00000004141472a4 */ /* 0x000fe2000f8e023f */
[----:B------:R-:W-:Y:S01]  /*0f50*/  PLOP3.LUT P1, PT, PT, PT, UP1, 0x80, 0x0 ;  /* 0x000000000000781c */ /* 0x000fe20003f2f018 */
[----:B------:R-:W-:Y:S01]  /*0f60*/  UIMAD.WIDE.U32 UR22, UR17, UR4, URZ ;  /* 0x00000004111672a5 */ /* 0x000fe2000f8e003f */
[----:B------:R-:W-:Y:S01]  /*0f70*/  PLOP3.LUT P0, PT, PT, PT, UP1, 0x80, 0x0 ;  /* 0x000000000000781c */ /* 0x000fe20003f0f018 */
[----:B------:R-:W-:Y:S01]  /*0f80*/  UIMAD UR20, UR17, UR5, UR20 ;  /* 0x00000005111472a4 */ /* 0x000fe2000f8e0214 */
[----:B------:R-:W-:Y:S01]  /*0f90*/  IADD3 R0, R122, UR10, RZ ;  /* 0x0000000a7a007c10 */ /* 0x000fe2000fffe0ff */
[----:B------:R-:W-:Y:S01]  /*0fa0*/  STL [R1+0x2c], R177 ;  /* 0x00002cb101007387 */ /* 0x000fe20000100800 */
[----:B------:R-:W-:Y:S01]  /*0fb0*/  ULDC.64 UR4, c[0x0][0x1b8] ;  /* 0x00006e0000047ab9 */ /* 0x000fe20000000a00 */
[C---:B------:R-:W-:Y:S01]  /*0fc0*/  IADD3 R53, R177.reuse, 0x40, RZ ;  /* 0x00000040b1357810 */ /* 0x040fe20007ffe0ff */
[----:B------:R-:W-:Y:S01]  /*0fd0*/  UIADD3 UR23, UR23, UR20, URZ ;  /* 0x0000001417177290 */ /* 0x000fe2000fffe03f */
[----:B------:R-:W-:Y:S01]  /*0fe0*/  ISETP.GE.AND P6, PT, R177, c[0x0][0x198], PT ;  /* 0x00006600b1007a0c */ /* 0x000fe20003fc6270 */
[----:B------:R-:W-:Y:S01]  /*0ff0*/  UIMAD UR17, UR16, UR4, URZ ;  /* 0x00000004101172a4 */ /* 0x000fe2000f8e023f */
[----:B------:R-:W-:Y:S01]  /*1000*/  ISETP.GE.AND P5, PT, R53, c[0x0][0x198], PT ;  /* 0x0000660035007a0c */ /* 0x000fe20003fa6270 */
[----:B------:R-:W-:Y:S01]  /*1010*/  USHF.R.S32.HI UR20, URZ, 0x1f, UR13 ;  /* 0x0000001f3f147899 */ /* 0x000fe2000801140d */
[----:B------:R-:W-:Y:S01]  /*1020*/  @P1 IMAD.HI.U32 R2, R0, c[0x0][0x2c8], RZ ;  /* 0x0000b20000021a27 */ /* 0x000fe200078e00ff */
[----:B------:R-:W-:Y:S01]  /*1030*/  UIMAD UR17, UR9, UR5, UR17 ;  /* 0x00000005091172a4 */ /* 0x000fe2000f8e0211 */
[----:B------:R-:W-:Y:S01]  /*1040*/  SHF.R.S32.HI R117, RZ, 0x5, R118 ;  /* 0x00000005ff757819 */ /* 0x000fe20000011476 */
[----:B------:R-:W-:-:S02]  /*1050*/  UIMAD.WIDE.U32 UR22, UR9, UR4, UR22 ;  /* 0x00000004091672a5 */ /* 0x000fc4000f8e0016 */
[----:B------:R-:W-:Y:S02]  /*1060*/  USEL UR20, UR20, URZ, !UP2 ;  /* 0x0000003f14147287 */ /* 0x000fe4000d000000 */
[----:B------:R-:W-:Y:S02]  /*1070*/  ULDC.64 UR4, c[0x0][0x1c0] ;  /* 0x0000700000047ab9 */ /* 0x000fe40000000a00 */
[----:B------:R-:W-:Y:S01]  /*1080*/  UIMAD UR20, UR20, UR4, URZ ;  /* 0x00000004141472a4 */ /* 0x000fe2000f8e023f */
[----:B-1----:R-:W-:Y:S01]  /*1090*/  IMAD.MOV.U32 R6, RZ, RZ, R0 ;  /* 0x000000ffff067224 */ /* 0x002fe200078e0000 */
[----:B------:R-:W-:Y:S01]  /*10a0*/  UIADD3 UR23, UR23, UR17, URZ ;  /* 0x0000001117177290 */ /* 0x000fe2000fffe03f */
[----:B------:R-:W-:Y:S01]  /*10b0*/  @P0 SHF.R.U32.HI R6, RZ, c[0x0][0x2cc], R2 ;  /* 0x0000b300ff060a19 */ /* 0x000fe20000011602 */
[----:B------:R-:W-:Y:S02]  /*10c0*/  UIMAD UR5, UR21, UR5, UR20 ;  /* 0x00000005150572a4 */ /* 0x000fe4000f8e0214 */
[----:B------:R-:W-:Y:S01]  /*10d0*/  UIMAD.WIDE.U32 UR22, UR21, UR4, UR22 ;  /* 0x00000004151672a5 */ /* 0x000fe2000f8e0016 */
[--C-:B------:R-:W-:Y:S01]  /*10e0*/  SHF.R.S32.HI R2, RZ, 0x1f, R6.reuse ;  /* 0x0000001fff027819 */ /* 0x100fe20000011406 */
[----:B------:R-:W-:Y:S01]  /*10f0*/  IMAD.MOV R5, RZ, RZ, -R6 ;  /* 0x000000ffff057224 */ /* 0x000fe200078e0a06 */
[----:B------:R-:W-:-:S02]  /*1100*/  ULDC UR4, c[0x0][0x2c4] ;  /* 0x0000b10000047ab9 */ /* 0x000fc40000000800 */
[----:B------:R-:W-:Y:S01]  /*1110*/  UIADD3 UR5, UR23, UR5, URZ ;  /* 0x0000000517057290 */ /* 0x000fe2000fffe03f */
[----:B------:R-:W-:Y:S01]  /*1120*/  IMAD R5, R5, c[0x0][0x2c4], R0 ;  /* 0x0000b10005057a24 */ /* 0x000fe200078e0200 */
[----:B------:R-:W-:Y:S01]  /*1130*/  UIMAD UR4, UR12, UR4, URZ ;  /* 0x000000040c0472a4 */ /* 0x000fe2000f8e023f */
[----:B------:R-:W-:Y:S01]  /*1140*/  IMAD.U32 R9, RZ, RZ, UR23 ;  /* 0x00000017ff097e24 */ /* 0x000fe2000f8e00ff */
[----:B------:R-:W-:Y:S01]  /*1150*/  UISETP.GE.AND UP0, UPT, UR7, 0x2, UPT ;  /* 0x000000020700788c */ /* 0x000fe2000bf06270 */
[----:B------:R-:W-:Y:S01]  /*1160*/  IMAD.U32 R8, RZ, RZ, UR22 ;  /* 0x00000016ff087e24 */ /* 0x000fe2000f8e00ff */
[----:B------:R-:W-:Y:S01]  /*1170*/  SHF.R.S32.HI R0, RZ, 0x1f, R5 ;  /* 0x0000001fff007819 */ /* 0x000fe20000011405 */
[----:B------:R-:W-:Y:S01]  /*1180*/  IMAD.U32 R9, RZ, RZ, UR5 ;  /* 0x00000005ff097e24 */ /* 0x000fe2000f8e00ff */
[----:B------:R-:W-:Y:S01]  /*1190*/  ULEA UR22, UR7, 0xffffff80, 0x7 ;  /* 0xffffff8007167891 */ /* 0x000fe2000f8e383f */
[----:B------:R-:W-:Y:S01]  /*11a0*/  IMAD R7, R2, c[0x0][0x1b0], RZ ;  /* 0x00006c0002077a24 */ /* 0x000fe200078e02ff */
[----:B------:R-:W-:Y:S01]  /*11b0*/  IADD3 R2, R3, UR10, RZ ;  /* 0x0000000a03027c10 */ /* 0x000fe2000fffe0ff */
[----:B------:R-:W-:Y:S01]  /*11c0*/  IMAD.WIDE.U32 R8, R6, c[0x0][0x1b0], R8 ;  /* 0x00006c0006087a25 */ /* 0x000fe200078e0008 */
[----:B------:R-:W-:-:S03]  /*11d0*/  UIADD3 UR22, UR8, -UR22, URZ ;  /* 0x8000001608167290 */ /* 0x000fc6000fffe03f */
[----:B------:R-:W-:Y:S02]  /*11e0*/  IMAD R7, R6, c[0x0][0x1b4], R7 ;  /* 0x00006d0006077a24 */ /* 0x000fe400078e0207 */
[----:B------:R-:W-:Y:S01]  /*11f0*/  IMAD R0, R0, c[0x0][0x1a8], RZ ;  /* 0x00006a0000007a24 */ /* 0x000fe200078e02ff */
[----:B------:R-:W-:Y:S01]  /*1200*/  IADD3 R72, -R3, UR22, RZ ;  /* 0x0000001603487c10 */ /* 0x000fe2000fffe1ff */
[----:B------:R-:W-:Y:S02]  /*1210*/  IMAD.IADD R11, R9, 0x1, R7 ;  /* 0x00000001090b7824 */ /* 0x000fe400078e0207 */
[----:B------:R-:W-:Y:S02]  /*1220*/  IMAD.MOV.U32 R10, RZ, RZ, R8 ;  /* 0x000000ffff0a7224 */ /* 0x000fe400078e0008 */
[C---:B------:R-:W-:Y:S02]  /*1230*/  IMAD R9, R5.reuse, c[0x0][0x1ac], R0 ;  /* 0x00006b0005097a24 */ /* 0x040fe400078e0200 */
[----:B------:R-:W-:-:S04]  /*1240*/  IMAD.WIDE.U32 R10, R5, c[0x0][0x1a8], R10 ;  /* 0x00006a00050a7a25 */ /* 0x000fc800078e000a */
[----:B------:R-:W-:Y:S01]  /*1250*/  IMAD.SHL.U32 R8, R3, 0x40, RZ ;  /* 0x0000004003087824 */ /* 0x000fe200078e00ff */
[----:B------:R-:W-:Y:S01]  /*1260*/  LEA R6, P0, R10, c[0x0][0x160], 0x1 ;  /* 0x000058000a067a11 */ /* 0x000fe200078008ff */
[----:B------:R-:W-:Y:S01]  /*1270*/  IMAD.IADD R5, R11, 0x1, R9 ;  /* 0x000000010b057824 */ /* 0x000fe200078e0209 */
[-C--:B------:R-:W-:Y:S01]  /*1280*/  LEA.HI R11, R119, R116.reuse, RZ, 0x4 ;  /* 0x00000074770b7211 */ /* 0x080fe200078f20ff */
[----:B------:R-:W-:Y:S01]  /*1290*/  IMAD.MOV R7, RZ, RZ, -R4 ;  /* 0x000000ffff077224 */ /* 0x000fe200078e0a04 */
[----:B------:R-:W-:Y:S01]  /*12a0*/  LOP3.LUT R8, R8, 0x1c0, RZ, 0xc0, !PT ;  /* 0x000001c008087812 */ /* 0x000fe200078ec0ff */
[----:B------:R-:W-:Y:S01]  /*12b0*/  SHFL.IDX PT, R14, R6, RZ, 0x181f ;  /* 0x00181fff060e7589 */ /* 0x000fe200000e0000 */
[----:B------:R-:W-:Y:S01]  /*12c0*/  LEA.HI.X R0, R10, c[0x0][0x164], R5, 0x1, P0 ;  /* 0x000059000a007a11 */ /* 0x000fe200000f0c05 */
[----:B------:R-:W-:Y:S01]  /*12d0*/  IMAD R252, R7, c[0x0][0x2b8], R252 ;  /* 0x0000ae0007fc7a24 */ /* 0x000fe200078e02fc */
[----:B------:R-:W-:Y:S01]  /*12e0*/  SHF.R.U32.HI R5, RZ, 0x3, R8 ;  /* 0x00000003ff057819 */ /* 0x000fe20000011608 */
[----:B------:R-:W-:Y:S01]  /*12f0*/  SHFL.IDX PT, R12, R6, 0x1, 0x181f ;  /* 0x00381f00060c7f89 */ /* 0x000fe200000e0000 */
[----:B------:R-:W-:Y:S01]  /*1300*/  LOP3.LUT R8, R8, 0x38, R177, 0xf8, !PT ;  /* 0x0000003808087812 */ /* 0x000fe200078ef8b1 */
[----:B------:R-:W-:Y:S01]  /*1310*/  IMAD.SHL.U32 R3, R3, 0x8, RZ ;  /* 0x0000000803037824 */ /* 0x000fe200078e00ff */
[----:B------:R-:W-:Y:S01]  /*1320*/  LEA.HI R7, R119, R116, RZ, 0x6 ;  /* 0x0000007477077211 */ /* 0x000fe200078f30ff */
[----:B------:R-:W1:Y:S01]  /*1330*/  SHFL.IDX PT, R15, R0, RZ, 0x181f ;  /* 0x00181fff000f7589 */ /* 0x000e6200000e0000 */
[----:B------:R-:W-:-:S02]  /*1340*/  LOP3.LUT R8, R8, R5, RZ, 0x3c, !PT ;  /* 0x0000000508087212 */ /* 0x000fc400078e3cff */
[C---:B------:R-:W-:Y:S01]  /*1350*/  IADD3 R5, R2.reuse, 0x20, RZ ;  /* 0x0000002002057810 */ /* 0x040fe20007ffe0ff */
[----:B------:R-:W-:Y:S01]  /*1360*/  IMAD.SHL.U32 R7, R7, 0x8, RZ ;  /* 0x0000000807077824 */ /* 0x000fe200078e00ff */
[----:B------:R-:W-:Y:S02]  /*1370*/  ISETP.GE.AND P0, PT, R2, UR4, PT ;  /* 0x0000000402007c0c */ /* 0x000fe4000bf06270 */
[----:B------:R-:W-:Y:S02]  /*1380*/  ISETP.GE.AND P4, PT, R5, UR4, PT ;  /* 0x0000000405007c0c */ /* 0x000fe4000bf86270 */
[----:B------:R-:W-:Y:S01]  /*1390*/  LOP3.LUT R5, R8, 0xfffffe00, R7, 0xf8, !PT ;  /* 0xfffffe0008057812 */ /* 0x000fe200078ef807 */
[----:B------:R-:W-:Y:S01]  /*13a0*/  IMAD.WIDE.U32 R8, R252, c[0x0][0x1e0], RZ ;  /* 0x00007800fc087a25 */ /* 0x000fe200078e00ff */
[C---:B------:R-:W-:Y:S02]  /*13b0*/  IADD3 R7, R2.reuse, 0x40, RZ ;  /* 0x0000004002077810 */ /* 0x040fe40007ffe0ff */
[----:B------:R-:W-:Y:S01]  /*13c0*/  IADD3 R2, R2, 0x60, RZ ;  /* 0x0000006002027810 */ /* 0x000fe20007ffe0ff */
[----:B------:R-:W-:Y:S01]  /*13d0*/  IMAD.SHL.U32 R120, R5, 0x2, RZ ;  /* 0x0000000205787824 */ /* 0x000fe200078e00ff */
[----:B------:R-:W-:Y:S01]  /*13e0*/  SHF.R.S32.HI R36, RZ, 0x1f, R252 ;  /* 0x0000001fff247819 */ /* 0x000fe200000114fc */
[----:B------:R-:W-:Y:S01]  /*13f0*/  SHFL.IDX PT, R5, R0, 0x3, 0x181f ;  /* 0x00781f0000057f89 */ /* 0x000fe200000e0000 */
[----:B------:R-:W-:-:S02]  /*1400*/  ISETP.GE.AND P1, PT, R2, UR4, PT ;  /* 0x0000000402007c0c */ /* 0x000fc4000bf26270 */
[----:B------:R-:W-:Y:S01]  /*1410*/  SHF.R.S32.HI R4, RZ, 0x4, R11 ;  /* 0x00000004ff047819 */ /* 0x000fe2000001140b */
[----:B------:R-:W-:Y:S01]  /*1420*/  IMAD R13, R36, c[0x0][0x1e0], RZ ;  /* 0x00007800240d7a24 */ /* 0x000fe200078e02ff */
[----:B------:R-:W-:Y:S01]  /*1430*/  SHF.R.S32.HI R2, RZ, 0x1f, R53 ;  /* 0x0000001fff027819 */ /* 0x000fe20000011435 */
[----:B------:R-:W-:Y:S01]  /*1440*/  STL [R1], R120 ;  /* 0x0000007801007387 */ /* 0x000fe20000100800 */
[----:B------:R-:W-:Y:S01]  /*1450*/  LEA.HI R250, R11, R4, RZ, 0x1 ;  /* 0x000000040bfa7211 */ /* 0x000fe200078f08ff */
[----:B------:R-:W-:Y:S01]  /*1460*/  IMAD R18, R252, c[0x0][0x1e4], R13 ;  /* 0x00007900fc127a24 */ /* 0x000fe200078e020d */
[----:B------:R-:W-:Y:S01]  /*1470*/  LEA.HI R2, R2, R53, RZ, 0x3 ;  /* 0x0000003502027211 */ /* 0x000fe200078f18ff */
[----:B------:R-:W-:Y:S01]  /*1480*/  SHFL.IDX PT, R13, R0, 0x1, 0x181f ;  /* 0x00381f00000d7f89 */ /* 0x000fe200000e0000 */
[----:B------:R-:W-:Y:S01]  /*1490*/  ISETP.GE.AND P2, PT, R7, UR4, PT ;  /* 0x0000000407007c0c */ /* 0x000fe2000bf46270 */
[----:B------:R-:W-:Y:S01]  /*14a0*/  ULDC.64 UR4, c[0x0][0x1e8] ;  /* 0x00007a0000047ab9 */ /* 0x000fe20000000a00 */
[----:B------:R-:W-:Y:S01]  /*14b0*/  LOP3.LUT R250, R250, 0xfffffffe, RZ, 0xc0, !PT ;  /* 0xfffffffefafa7812 */ /* 0x000fe200078ec0ff */
[----:B------:R-:W-:Y:S01]  /*14c0*/  UIMAD.WIDE.U32 UR20, UR9, UR4, URZ ;  /* 0x00000004091472a5 */ /* 0x000fe2000f8e003f */
[----:B------:R-:W-:Y:S01]  /*14d0*/  LOP3.LUT R173, R2, 0xfffffff8, RZ, 0xc0, !PT ;  /* 0xfffffff802ad7812 */ /* 0x000fe200078ec0ff */
[----:B------:R-:W-:Y:S01]  /*14e0*/  IMAD.IADD R19, R9, 0x1, R18 ;  /* 0x0000000109137824 */ /* 0x000fe200078e0212 */
[----:B------:R-:W-:Y:S01]  /*14f0*/  UIMAD UR4, UR16, UR4, URZ ;  /* 0x00000004100472a4 */ /* 0x000fe2000f8e023f */
[----:B------:R-:W-:Y:S01]  /*1500*/  IMAD.MOV.U32 R18, RZ, RZ, R8 ;  /* 0x000000ffff127224 */ /* 0x000fe200078e0008 */
[----:B------:R-:W-:Y:S01]  /*1510*/  LOP3.LUT R11, R11, 0xfffffff0, RZ, 0xc0, !PT ;  /* 0xfffffff00b0b7812 */ /* 0x000fe200078ec0ff */
[----:B-1----:R-:W-:Y:S01]  /*1520*/  @!P0 IMAD.WIDE R16, R177, 0x2, R14 ;  /* 0x00000002b1108825 */ /* 0x002fe200078e020e */
[----:B------:R-:W-:Y:S01]  /*1530*/  SHFL.IDX PT, R8, R6, 0x2, 0x181f ;  /* 0x00581f0006087f89 */ /* 0x000fe200000e0000 */
[----:B------:R-:W-:Y:S01]  /*1540*/  UIMAD UR4, UR9, UR5, UR4 ;  /* 0x00000005090472a4 */ /* 0x000fe2000f8e0204 */
[----:B------:R-:W-:Y:S01]  /*1550*/  SHF.R.S32.HI R175, RZ, 0x1f, R173 ;  /* 0x0000001fffaf7819 */ /* 0x000fe200000114ad */
[----:B------:R-:W-:Y:S01]  /*1560*/  IMAD.IADD R250, R4, 0x1, -R250 ;  /* 0x0000000104fa7824 */ /* 0x000fe200078e0afa */
[----:B------:R1:W3:Y:S01]  /*1570*/  SHFL.IDX PT, R9, R0, 0x2, 0x181f ;  /* 0x00581f0000097f89 */ /* 0x0002e200000e0000 */
[----:B------:R-:W-:Y:S01]  /*1580*/  @!P0 IMAD.WIDE R20, R173, 0x2, R14 ;  /* 0x00000002ad148825 */ /* 0x000fe200078e020e */
[----:B------:R-:W-:-:S02]  /*1590*/  UIADD3 UR17, UR21, UR4, URZ ;  /* 0x0000000415117290 */ /* 0x000fc4000fffe03f */
[----:B------:R-:W4:Y:S01]  /*15a0*/  SHFL.IDX PT, R4, R6, 0x3, 0x181f ;  /* 0x00781f0006047f89 */ /* 0x000f2200000e0000 */
[----:B------:R-:W-:Y:S01]  /*15b0*/  IMAD.IADD R11, R116, 0x1, -R11 ;  /* 0x00000001740b7824 */ /* 0x000fe200078e0a0b */
[----:B------:R-:W-:Y:S02]  /*15c0*/  ULDC.64 UR4, c[0x0][0x210] ;  /* 0x0000840000047ab9 */ /* 0x000fe40000000a00 */
[----:B------:R5:W-:Y:S01]  /*15d0*/  @!P0 LDGSTS.E.BYPASS.LTC128B.128 [R120+0x100], [R16.64], !P6 ;  /* 0x0010000010788fae */ /* 0x000be2000f101d4e */
[----:B------:R-:W-:Y:S01]  /*15e0*/  UIMAD UR16, UR16, UR4, URZ ;  /* 0x00000004101072a4 */ /* 0x000fe2000f8e023f */
[----:B------:R-:W-:Y:S01]  /*15f0*/  SHF.R.S32.HI R2, RZ, 0x1f, R11 ;  /* 0x0000001fff027819 */ /* 0x000fe2000001140b */
[----:B------:R-:W-:Y:S01]  /*1600*/  UIMAD.WIDE.U32 UR24, UR9, UR4, URZ ;  /* 0x00000004091872a5 */ /* 0x000fe2000f8e003f */
[----:B------:R5:W-:Y:S01]  /*1610*/  @!P0 LDGSTS.E.BYPASS.LTC128B.128 [R120+0x4100], [R20.64], !P5 ;  /* 0x0410000014788fae */ /* 0x000be2000e901d4e */
[----:B------:R-:W-:Y:S01]  /*1620*/  UIMAD UR16, UR9, UR5, UR16 ;  /* 0x00000005091072a4 */ /* 0x000fe2000f8e0210 */
[----:B------:R-:W-:-:S02]  /*1630*/  LEA.HI R2, R2, R11, RZ, 0x3 ;  /* 0x0000000b02027211 */ /* 0x000fc400078f18ff */
[----:B------:R-:W-:Y:S01]  /*1640*/  STL [R1+0x28], R173 ;  /* 0x000028ad01007387 */ /* 0x000fe20000100800 */
[----:B------:R-:W-:Y:S01]  /*1650*/  UIADD3 UR16, UR25, UR16, URZ ;  /* 0x0000001019107290 */ /* 0x000fe2000fffe03f */
[----:B-1----:R-:W-:Y:S01]  /*1660*/  LOP3.LUT R0, R2, 0xfffffff8, RZ, 0xc0, !PT ;  /* 0xfffffff802007812 */ /* 0x002fe200078ec0ff */
[----:B---3--:R-:W-:-:S04]  /*1670*/  @!P2 IMAD.WIDE R24, R173, 0x2, R8 ;  /* 0x00000002ad18a825 */ /* 0x008fc800078e0208 */
[----:B------:R-:W-:Y:S02]  /*1680*/  IMAD.IADD R0, R11, 0x1, -R0 ;  /* 0x000000010b007824 */ /* 0x000fe400078e0a00 */
[----:B----4-:R-:W-:-:S04]  /*1690*/  @!P1 IMAD.WIDE R22, R177, 0x2, R4 ;  /* 0x00000002b1169825 */ /* 0x010fc800078e0204 */
[----:B-----5:R-:W-:-:S04]  /*16a0*/  @!P4 IMAD.WIDE R16, R177, 0x2, R12 ;  /* 0x00000002b110c825 */ /* 0x020fc800078e020c */
[----:B------:R-:W-:Y:S01]  /*16b0*/  @!P4 IMAD.WIDE R20, R173, 0x2, R12 ;  /* 0x00000002ad14c825 */ /* 0x000fe200078e020c */
[----:B------:R1:W-:Y:S04]  /*16c0*/  @!P4 LDGSTS.E.BYPASS.LTC128B.128 [R120+0x1100], [R16.64], !P6 ;  /* 0x011000001078cfae */ /* 0x0003e8000f101d4e */
[----:B------:R3:W-:Y:S01]  /*16d0*/  @!P4 LDGSTS.E.BYPASS.LTC128B.128 [R120+0x5100], [R20.64], !P5 ;  /* 0x051000001478cfae */ /* 0x0007e2000e901d4e */
[----:B------:R-:W-:-:S04]  /*16e0*/  ISETP.GE.AND P4, PT, R53, c[0x0][0x1d4], PT ;  /* 0x0000750035007a0c */ /* 0x000fc80003f86270 */
[----:B------:R-:W-:Y:S01]  /*16f0*/  SEL R121, RZ, 0x10, P4 ;  /* 0x00000010ff797807 */ /* 0x000fe20002000000 */
[----:B-1----:R-:W-:-:S04]  /*1700*/  @!P1 IMAD.WIDE R16, R173, 0x2, R4 ;  /* 0x00000002ad109825 */ /* 0x002fc800078e0204 */
[----:B------:R-:W-:Y:S02]  /*1710*/  IMAD.SHL.U32 R4, R0, 0x40, RZ ;  /* 0x0000004000047824 */ /* 0x000fe400078e00ff */
[----:B------:R-:W-:-:S03]  /*1720*/  IMAD.SHL.U32 R5, R250, 0x8, RZ ;  /* 0x00000008fa057824 */ /* 0x000fc600078e00ff */
[----:B------:R-:W-:-:S04]  /*1730*/  LOP3.LUT R4, R4, 0x1c0, RZ, 0xc0, !PT ;  /* 0x000001c004047812 */ /* 0x000fc800078ec0ff */
[----:B------:R-:W-:Y:S02]  /*1740*/  LOP3.LUT R5, R4, 0x8, R5, 0xf8, !PT ;  /* 0x0000000804057812 */ /* 0x000fe400078ef805 */
[----:B------:R-:W-:-:S04]  /*1750*/  SHF.R.U32.HI R4, RZ, 0x3, R4 ;  /* 0x00000003ff047819 */ /* 0x000fc80000011604 */
[----:B------:R-:W-:Y:S01]  /*1760*/  LOP3.LUT R4, R5, R4, RZ, 0x3c, !PT ;  /* 0x0000000405047212 */ /* 0x000fe200078e3cff */
[----:B------:R-:W-:Y:S01]  /*1770*/  IMAD.SHL.U32 R5, R48, 0x40, RZ ;  /* 0x0000004030057824 */ /* 0x000fe200078e00ff */
[----:B--2---:R-:W-:Y:S01]  /*1780*/  SHF.R.S32.HI R49, RZ, 0x1f, R251 ;  /* 0x0000001fff317819 */ /* 0x004fe200000114fb */
[----:B------:R-:W-:-:S04]  /*1790*/  IMAD.WIDE.U32 R18, R251, c[0x0][0x1f0], R18 ;  /* 0x00007c00fb127a25 */ /* 0x000fc800078e0012 */
[----:B------:R-:W-:Y:S01]  /*17a0*/  IMAD R14, R49, c[0x0][0x1f0], RZ ;  /* 0x00007c00310e7a24 */ /* 0x000fe200078e02ff */
[----:B------:R-:W-:-:S03]  /*17b0*/  IADD3 R7, P0, R18, UR20, RZ ;  /* 0x0000001412077c10 */ /* 0x000fc6000ff1e0ff */
[----:B------:R-:W-:-:S05]  /*17c0*/  IMAD R14, R251, c[0x0][0x1f4], R14 ;  /* 0x00007d00fb0e7a24 */ /* 0x000fca00078e020e */
[----:B------:R-:W-:Y:S01]  /*17d0*/  IADD3.X R14, R19, UR17, R14, P0, !PT ;  /* 0x00000011130e7c10 */ /* 0x000fe200087fe40e */
[----:B------:R-:W-:Y:S01]  /*17e0*/  @!P2 IMAD.WIDE R18, R177, 0x2, R8 ;  /* 0x00000002b112a825 */ /* 0x000fe200078e0208 */
[----:B------:R-:W-:-:S04]  /*17f0*/  LEA R15, P0, R7, c[0x0][0x1c8], 0x1 ;  /* 0x00007200070f7a11 */ /* 0x000fc800078008ff */
[----:B------:R-:W-:Y:S01]  /*1800*/  LEA.HI.X R14, R7, c[0x0][0x1cc], R14, 0x1, P0 ;  /* 0x00007300070e7a11 */ /* 0x000fe200000f0c0e */
[----:B------:R-:W-:Y:S01]  /*1810*/  SHFL.IDX PT, R12, R15, RZ, 0x181f ;  /* 0x00181fff0f0c7589 */ /* 0x000fe200000e0000 */
[----:B------:R-:W-:-:S03]  /*1820*/  ISETP.GT.AND P0, PT, R72, 0x60, PT ;  /* 0x000000604800780c */ /* 0x000fc60003f04270 */
[----:B------:R-:W1:Y:S04]  /*1830*/  SHFL.IDX PT, R13, R14, RZ, 0x181f ;  /* 0x00181fff0e0d7589 */ /* 0x000e6800000e0000 */
[----:B------:R-:W-:Y:S04]  /*1840*/  SHFL.IDX PT, R10, R15, 0x1, 0x181f ;  /* 0x00381f000f0a7f89 */ /* 0x000fe800000e0000 */
[----:B------:R-:W-:Y:S04]  /*1850*/  SHFL.IDX PT, R11, R14, 0x1, 0x181f ;  /* 0x00381f000e0b7f89 */ /* 0x000fe800000e0000 */
[----:B------:R-:W-:Y:S04]  /*1860*/  SHFL.IDX PT, R8, R15, 0x2, 0x181f ;  /* 0x00581f000f087f89 */ /* 0x000fe800000e0000 */
[----:B------:R-:W3:Y:S04]  /*1870*/  SHFL.IDX PT, R9, R14, 0x2, 0x181f ;  /* 0x00581f000e097f89 */ /* 0x000ee800000e0000 */
[----:B------:R-:W-:Y:S04]  /*1880*/  SHFL.IDX PT, R6, R15, 0x3, 0x181f ;  /* 0x00781f000f067f89 */ /* 0x000fe800000e0000 */
[----:B------:R1:W2:Y:S04]  /*1890*/  SHFL.IDX PT, R7, R14, 0x3, 0x181f ;  /* 0x00781f000e077f89 */ /* 0x0002a800000e0000 */
[----:B------:R4:W-:Y:S04]  /*18a0*/  @!P2 LDGSTS.E.BYPASS.LTC128B.128 [R120+0x2100], [R18.64], !P6 ;  /* 0x021000001278afae */ /* 0x0009e8000f101d4e */
[----:B------:R5:W-:Y:S01]  /*18b0*/  @!P2 LDGSTS.E.BYPASS.LTC128B.128 [R120+0x6100], [R24.64], !P5 ;  /* 0x061000001878afae */ /* 0x000be2000e901d4e */
[----:B------:R-:W-:-:S03]  /*18c0*/  ISETP.GE.AND P2, PT, R72, 0x21, PT ;  /* 0x000000214800780c */ /* 0x000fc60003f46270 */
[----:B------:R2:W-:Y:S01]  /*18d0*/  @!P1 LDGSTS.E.BYPASS.LTC128B.128 [R120+0x3100], [R22.64], !P6 ;  /* 0x0310000016789fae */ /* 0x0005e2000f101d4e */
[----:B------:R-:W-:-:S03]  /*18e0*/  ISETP.GE.AND P6, PT, R72, 0x1, PT ;  /* 0x000000014800780c */ /* 0x000fc60003fc6270 */
[----:B------:R2:W-:Y:S01]  /*18f0*/  @!P1 LDGSTS.E.BYPASS.LTC128B.128 [R120+0x7100], [R16.64], !P5 ;  /* 0x0710000010789fae */ /* 0x0005e2000e901d4e */
[----:B------:R-:W-:Y:S02]  /*1900*/  ISETP.GE.AND P1, PT, R72, 0x41, PT ;  /* 0x000000414800780c */ /* 0x000fe40003f26270 */
[C---:B------:R-:W-:Y:S01]  /*1910*/  ISETP.GE.AND P5, PT, R177.reuse, c[0x0][0x1d4], PT ;  /* 0x00007500b1007a0c */ /* 0x040fe20003fa6270 */
[----:B------:R-:W0:Y:S06]  /*1920*/  LDGDEPBAR ;  /* 0x00000000000079af */ /* 0x000e2c0000000000 */
[----:B-1----:R-:W-:-:S04]  /*1930*/  @P6 IMAD.WIDE R14, R177, 0x2, R12 ;  /* 0x00000002b10e6825 */ /* 0x002fc800078e020c */
[C---:B---3--:R-:W-:Y:S02]  /*1940*/  @P1 IMAD.WIDE R20, R173.reuse, 0x2, R8 ;  /* 0x00000002ad141825 */ /* 0x048fe400078e0208 */
[----:B------:R1:W-:Y:S02]  /*1950*/  @P6 LDGSTS.E.BYPASS.LTC128B.128 [R120+0x8100], [R14.64], !P5 ;  /* 0x081000000e786fae */ /* 0x0003e4000e901d4e */
[----:B----4-:R-:W-:-:S04]  /*1960*/  @P2 IMAD.WIDE R18, R173, 0x2, R10 ;  /* 0x00000002ad122825 */ /* 0x010fc800078e020a */
[----:B--2---:R-:W-:-:S04]  /*1970*/  @P6 IMAD.WIDE R16, R173, 0x2, R12 ;  /* 0x00000002ad106825 */ /* 0x004fc800078e020c */
[C---:B------:R-:W-:Y:S01]  /*1980*/  @P2 IMAD.WIDE R12, R177.reuse, 0x2, R10 ;  /* 0x00000002b10c2825 */ /* 0x040fe200078e020a */
[----:B------:R2:W-:Y:S03]  /*1990*/  @P6 LDGSTS.E.BYPASS.LTC128B.128 [R120+0xc100], [R16.64], !P4 ;  /* 0x0c10000010786fae */ /* 0x0005e6000e101d4e */
[C---:B------:R-:W-:Y:S01]  /*19a0*/  @P1 IMAD.WIDE R10, R177.reuse, 0x2, R8 ;  /* 0x00000002b10a1825 */ /* 0x040fe200078e0208 */
[----:B------:R3:W-:Y:S03]  /*19b0*/  @P2 LDGSTS.E.BYPASS.LTC128B.128 [R120+0x9100], [R12.64], !P5 ;  /* 0x091000000c782fae */ /* 0x0007e6000e901d4e */
[--C-:B------:R-:W-:Y:S01]  /*19c0*/  @P0 IMAD.WIDE R8, R177, 0x2, R6.reuse ;  /* 0x00000002b1080825 */ /* 0x100fe200078e0206 */
[----:B------:R2:W-:Y:S03]  /*19d0*/  @P2 LDGSTS.E.BYPASS.LTC128B.128 [R120+0xd100], [R18.64], !P4 ;  /* 0x0d10000012782fae */ /* 0x0005e6000e101d4e */
[----:B------:R-:W-:Y:S01]  /*19e0*/  @P0 IMAD.WIDE R6, R173, 0x2, R6 ;  /* 0x00000002ad060825 */ /* 0x000fe200078e0206 */
[----:B------:R4:W-:Y:S04]  /*19f0*/  @P1 LDGSTS.E.BYPASS.LTC128B.128 [R120+0xa100], [R10.64], !P5 ;  /* 0x0a1000000a781fae */ /* 0x0009e8000e901d4e */
[----:B------:R1:W-:Y:S01]  /*1a00*/  @P1 LDGSTS.E.BYPASS.LTC128B.128 [R120+0xe100], [R20.64], !P4 ;  /* 0x0e10000014781fae */ /* 0x0003e2000e101d4e */
[----:B------:R-:W-:-:S03]  /*1a10*/  R2P PR, R0, 0x6 ;  /* 0x0000000600007804 */ /* 0x000fc60000000000 */
[----:B------:R4:W-:Y:S04]  /*1a20*/  @P0 LDGSTS.E.BYPASS.LTC128B.128 [R120+0xb100], [R8.64], !P5 ;  /* 0x0b10000008780fae */ /* 0x0009e8000e901d4e */
[----:B------:R1:W-:Y:S01]  /*1a30*/  @P0 LDGSTS.E.BYPASS.LTC128B.128 [R120+0xf100], [R6.64], !P4 ;  /* 0x0f10000006780fae */ /* 0x0003e2000e101d4e */
[----:B------:R-:W-:-:S03]  /*1a40*/  LOP3.LUT P0, RZ, R48, 0x2, RZ, 0xc0, !PT ;  /* 0x0000000230ff7812 */ /* 0x000fc6000780c0ff */
[----:B------:R-:W0:Y:S01]  /*1a50*/  LDGDEPBAR ;  /* 0x00000000000079af */ /* 0x000e220000000000 */
[----:B---3--:R-:W-:Y:S01]  /*1a60*/  IMAD.SHL.U32 R13, R2, 0x40, RZ ;  /* 0x00000040020d7824 */ /* 0x008fe200078e00ff */
[----:B------:R-:W-:Y:S01]  /*1a70*/  LOP3.LUT R12, R5, 0x1c0, RZ, 0xc0, !PT ;  /* 0x000001c0050c7812 */ /* 0x000fe200078ec0ff */
[----:B------:R-:W-:-:S03]  /*1a80*/  IMAD.MOV.U32 R5, RZ, RZ, 0x10 ;  /* 0x00000010ff057424 */ /* 0x000fc600078e00ff */
[----:B------:R-:W-:Y:S02]  /*1a90*/  LOP3.LUT R2, R4, 0xfffffe00, R13, 0xf8, !PT ;  /* 0xfffffe0004027812 */ /* 0x000fe400078ef80d */
[----:B------:R-:W-:Y:S02]  /*1aa0*/  LOP3.LUT R3, R12, 0x8, R3, 0xf8, !PT ;  /* 0x000000080c037812 */ /* 0x000fe400078ef803 */
[----:B------:R-:W-:Y:S02]  /*1ab0*/  SHF.R.U32.HI R4, RZ, 0x3, R12 ;  /* 0x00000003ff047819 */ /* 0x000fe4000001160c */
[----:B------:R-:W-:Y:S02]  /*1ac0*/  SEL R5, R5, 0xfffffff0, !P1 ;  /* 0xfffffff005057807 */ /* 0x000fe40004800000 */
[----:B------:R-:W-:-:S05]  /*1ad0*/  LOP3.LUT R3, R3, R4, RZ, 0x3c, !PT ;  /* 0x0000000403037212 */ /* 0x000fca00078e3cff */
[----:B------:R-:W-:Y:S01]  /*1ae0*/  IMAD R250, R250, 0x200, R3 ;  /* 0x00000200fafa7824 */ /* 0x000fe200078e0203 */
[----:B------:R-:W-:Y:S01]  /*1af0*/  SEL R3, R52, 0xffffffe0, !P2 ;  /* 0xffffffe034037807 */ /* 0x000fe20005000000 */
[----:B-1----:R-:W-:Y:S01]  /*1b00*/  IMAD R7, R117, 0x400, R2 ;  /* 0x0000040075077824 */ /* 0x002fe200078e0202 */
[----:B------:R-:W-:-:S04]  /*1b10*/  DEPBAR.LE SB0, 0x1 ;  /* 0x000080400000791a */ /* 0x000fc80000000000 */
[C---:B------:R-:W-:Y:S01]  /*1b20*/  LEA R4, R7.reuse, 0x100, 0x1 ;  /* 0x0000010007047811 */ /* 0x040fe200078e08ff */
[----:B------:R-:W-:Y:S01]  /*1b30*/  IMAD.SHL.U32 R7, R7, 0x2, RZ ;  /* 0x0000000207077824 */ /* 0x000fe200078e00ff */
[----:B------:R-:W-:Y:S01]  /*1b40*/  BAR.SYNC.DEFER_BLOCKING 0x0 ;  /* 0x0000000000007b1d */ /* 0x000fe20000010000 */
[----:B------:R-:W-:Y:S01]  /*1b50*/  IMAD.SHL.U32 R250, R250, 0x2, RZ ;  /* 0x00000002fafa7824 */ /* 0x000fe200078e00ff */
[----:B------:R-:W-:Y:S01]  /*1b60*/  LOP3.LUT P2, RZ, R48, 0x4, RZ, 0xc0, !PT ;  /* 0x0000000430ff7812 */ /* 0x000fe2000784c0ff */
[--C-:B------:R-:W-:Y:S02]  /*1b70*/  IMAD R6, R5, 0x2, R4.reuse ;  /* 0x0000000205067824 */ /* 0x100fe400078e0204 */
[C---:B------:R-:W-:Y:S01]  /*1b80*/  IMAD R4, R3.reuse, 0x2, R4 ;  /* 0x0000000203047824 */ /* 0x040fe200078e0204 */
[C---:B------:R-:W-:Y:S01]  /*1b90*/  IADD3 R249, R250.reuse, 0x8120, RZ ;  /* 0x00008120faf97810 */ /* 0x040fe20007ffe0ff */
[----:B------:R-:W-:Y:S01]  /*1ba0*/  IMAD R0, R3, 0x2, R6 ;  /* 0x0000000203007824 */ /* 0x000fe200078e0206 */
[----:B------:R-:W-:Y:S04]  /*1bb0*/  LDSM.16.M88.4 R136, [R7+0x100] ;  /* 0x000100000788783b */ /* 0x000fe80000000200 */
[----:B------:R-:W-:Y:S04]  /*1bc0*/  LDSM.16.M88.4 R212, [R7+0x4100] ;  /* 0x0041000007d4783b */ /* 0x000fe80000000200 */
[----:B------:R-:W-:Y:S04]  /*1bd0*/  LDSM.16.M88.4 R168, [R6] ;  /* 0x0000000006a8783b */ /* 0x000fe80000000200 */
[----:B------:R1:W-:Y:S04]  /*1be0*/  LDSM.16.M88.4 R216, [R6+0x4000] ;  /* 0x0040000006d8783b */ /* 0x0003e80000000200 */
[----:B------:R-:W-:Y:S04]  /*1bf0*/  LDSM.16.M88.4 R204, [R4] ;  /* 0x0000000004cc783b */ /* 0x000fe80000000200 */
[----:B------:R-:W-:Y:S04]  /*1c00*/  LDSM.16.M88.4 R220, [R4+0x4000] ;  /* 0x0040000004dc783b */ /* 0x000fe80000000200 */
[----:B------:R-:W-:Y:S04]  /*1c10*/  LDSM.16.M88.4 R208, [R0] ;  /* 0x0000000000d0783b */ /* 0x000fe80000000200 */
[----:B------:R3:W-:Y:S04]  /*1c20*/  LDSM.16.M88.4 R224, [R0+0x4000] ;  /* 0x0040000000e0783b */ /* 0x0007e80000000200 */
[----:B------:R-:W-:Y:S01]  /*1c30*/  BAR.SYNC.DEFER_BLOCKING 0x0 ;  /* 0x0000000000007b1d */ /* 0x000fe20000010000 */
[----:B-1----:R-:W-:-:S04]  /*1c40*/  IADD3 R6, R250, 0x8100, RZ ;  /* 0x00008100fa067810 */ /* 0x002fc80007ffe0ff */
[----:B------:R-:W-:Y:S01]  /*1c50*/  @P0 IADD3 R249, R6, -0x20, RZ ;  /* 0xffffffe006f90810 */ /* 0x000fe20007ffe0ff */
[----:B------:R-:W-:-:S03]  /*1c60*/  IMAD.WIDE.U32 R6, R252, c[0x0][0x208], RZ ;  /* 0x00008200fc067a25 */ /* 0x000fc600078e00ff */
[C---:B------:R-:W-:Y:S02]  /*1c70*/  IADD3 R243, R249.reuse, 0x800, RZ ;  /* 0x00000800f9f37810 */ /* 0x040fe40007ffe0ff */
[C---:B------:R-:W-:Y:S02]  /*1c80*/  IADD3 R242, R249.reuse, 0x1000, RZ ;  /* 0x00001000f9f27810 */ /* 0x040fe40007ffe0ff */
[C---:B------:R-:W-:Y:S02]  /*1c90*/  IADD3 R241, R249.reuse, 0x1800, RZ ;  /* 0x00001800f9f17810 */ /* 0x040fe40007ffe0ff */
[----:B------:R-:W-:Y:S01]  /*1ca0*/  IADD3 R240, R249, 0x2000, RZ ;  /* 0x00002000f9f07810 */ /* 0x000fe20007ffe0ff */
[----:B---3--:R-:W-:Y:S01]  /*1cb0*/  IMAD R0, R49, c[0x0][0x218], RZ ;  /* 0x0000860031007a24 */ /* 0x008fe200078e02ff */
[C---:B------:R-:W-:Y:S02]  /*1cc0*/  IADD3 R239, R249.reuse, 0x2800, RZ ;  /* 0x00002800f9ef7810 */ /* 0x040fe40007ffe0ff */
[----:B------:R-:W-:Y:S01]  /*1cd0*/  IADD3 R238, R249, 0x3000, RZ ;  /* 0x00003000f9ee7810 */ /* 0x000fe20007ffe0ff */
[----:B------:R-:W-:-:S04]  /*1ce0*/  DEPBAR.LE SB0, 0x0 ;  /* 0x000080000000791a */ /* 0x000fc80000000000 */
[----:B------:R-:W-:Y:S01]  /*1cf0*/  BAR.SYNC.DEFER_BLOCKING 0x0 ;  /* 0x0000000000007b1d */ /* 0x000fe20000010000 */
[C---:B------:R-:W-:Y:S02]  /*1d00*/  IADD3 R237, R249.reuse, 0x3800, RZ ;  /* 0x00003800f9ed7810 */ /* 0x040fe40007ffe0ff */
[C---:B------:R-:W-:Y:S02]  /*1d10*/  IADD3 R235, R249.reuse, 0x4000, RZ ;  /* 0x00004000f9eb7810 */ /* 0x040fe40007ffe0ff */
[C---:B------:R-:W-:Y:S02]  /*1d20*/  IADD3 R234, R249.reuse, 0x4800, RZ ;  /* 0x00004800f9ea7810 */ /* 0x040fe40007ffe0ff */
[C---:B------:R-:W-:Y:S02]  /*1d30*/  IADD3 R233, R249.reuse, 0x5000, RZ ;  /* 0x00005000f9e97810 */ /* 0x040fe40007ffe0ff */
[C---:B------:R-:W-:Y:S02]  /*1d40*/  IADD3 R232, R249.reuse, 0x5800, RZ ;  /* 0x00005800f9e87810 */ /* 0x040fe40007ffe0ff */
[----:B------:R-:W-:-:S02]  /*1d50*/  IADD3 R231, R249, 0x6000, RZ ;  /* 0x00006000f9e77810 */ /* 0x000fc40007ffe0ff */
[C---:B------:R-:W-:Y:S02]  /*1d60*/  IADD3 R230, R249.reuse, 0x6800, RZ ;  /* 0x00006800f9e67810 */ /* 0x040fe40007ffe0ff */
[C---:B------:R-:W-:Y:S02]  /*1d70*/  IADD3 R229, R249.reuse, 0x7000, RZ ;  /* 0x00007000f9e57810 */ /* 0x040fe40007ffe0ff */
[----:B------:R-:W-:Y:S01]  /*1d80*/  IADD3 R228, R249, 0x7800, RZ ;  /* 0x00007800f9e47810 */ /* 0x000fe20007ffe0ff */
[----:B------:R-:W1:Y:S04]  /*1d90*/  LDSM.16.M88.4 R12, [R250+0x8900] ;  /* 0x00890000fa0c783b */ /* 0x000e680000000200 */
[----:B--2---:R-:W-:Y:S04]  /*1da0*/  LDSM.16.M88.4 R16, [R249+0x800] ;  /* 0x00080000f910783b */ /* 0x004fe80000000200 */
[----:B----4-:R-:W-:Y:S04]  /*1db0*/  LDSM.16.M88.4 R8, [R250+0x9900] ;  /* 0x00990000fa08783b */ /* 0x010fe80000000200 */
[----:B------:R-:W2:Y:S04]  /*1dc0*/  LDSM.16.M88.4 R32, [R250+0x8100] ;  /* 0x00810000fa20783b */ /* 0x000ea80000000200 */
[----:B-----5:R-:W3:Y:S04]  /*1dd0*/  LDSM.16.M88.4 R24, [R249] ;  /* 0x00000000f918783b */ /* 0x020ee80000000200 */
[----:B------:R-:W4:Y:S04]  /*1de0*/  LDSM.16.M88.4 R20, [R250+0x9100] ;  /* 0x00910000fa14783b */ /* 0x000f280000000200 */
        /* <DEDUP_REMOVED lines=8> */
[C---:B------:R-:W-:Y:S07]  /*1e70*/  HMMA.16816.F32.BF16 R28, R168.reuse, R16, R28 ;  /* 0x00000010a81c723c */ /* 0x040fee000004181c */
[----:B------:R-:W-:Y:S01]  /*1e80*/  IMAD R17, R36, c[0x0][0x208], RZ ;  /* 0x0000820024117a24 */ /* 0x000fe200078e02ff */
[----:B------:R-:W-:Y:S01]  /*1e90*/  HMMA.16816.F32.BF16 R12, R168, R18, R12 ;  /* 0x00000012a80c723c */ /* 0x000fe2000004180c */
[----:B------:R-:W1:Y:S02]  /*1ea0*/  LDSM.16.M88.4 R36, [R249+0x1800] ;  /* 0x00180000f924783b */ /* 0x000e640000000200 */
[----:B------:R-:W-:-:S04]  /*1eb0*/  IMAD R17, R252, c[0x0][0x20c], R17 ;  /* 0x00008300fc117a24 */ /* 0x000fc800078e0211 */
[----:B------:R-:W-:Y:S01]  /*1ec0*/  IMAD.IADD R7, R7, 0x1, R17 ;  /* 0x0000000107077824 */ /* 0x000fe200078e0211 */
[----:B------:R-:W-:Y:S03]  /*1ed0*/  HMMA.16816.F32.BF16 R32, R136, R34, RZ ;  /* 0x000000228820723c */ /* 0x000fe600000418ff */
[----:B------:R-:W-:-:S05]  /*1ee0*/  IMAD.WIDE.U32 R6, R251, c[0x0][0x218], R6 ;  /* 0x00008600fb067a25 */ /* 0x000fca00078e0006 */
[----:B------:R-:W-:Y:S01]  /*1ef0*/  HMMA.16816.F32.BF16 R16, R136, R8, RZ ;  /* 0x000000088810723c */ /* 0x000fe200000418ff */
[----:B------:R-:W-:-:S06]  /*1f00*/  IADD3 R51, P0, R6, UR24, RZ ;  /* 0x0000001806337c10 */ /* 0x000fcc000ff1e0ff */
[----:B------:R-:W-:Y:S01]  /*1f10*/  IMAD R9, R251, c[0x0][0x21c], R0 ;  /* 0x00008700fb097a24 */ /* 0x000fe200078e0200 */
[C---:B---3--:R-:W-:Y:S04]  /*1f20*/  HMMA.16816.F32.BF16 R40, R168.reuse, R24, R40 ;  /* 0x00000018a828723c */ /* 0x048fe80000041828 */
[----:B------:R-:W-:Y:S02]  /*1f30*/  IADD3.X R6, R7, UR16, R9, P0, !PT ;  /* 0x0000001007067c10 */ /* 0x000fe400087fe409 */
[C---:B------:R-:W-:Y:S02]  /*1f40*/  LEA R56, P0, R51.reuse, c[0x0][0x1f8], 0x1 ;  /* 0x00007e0033387a11 */ /* 0x040fe400078008ff */
[----:B------:R-:W-:Y:S02]  /*1f50*/  HMMA.16816.F32.BF16 R32, R168, R26, R32 ;  /* 0x0000001aa820723c */ /* 0x000fe40000041820 */
[----:B------:R-:W-:Y:S01]  /*1f60*/  LEA.HI.X R51, R51, c[0x0][0x1fc], R6, 0x1, P0 ;  /* 0x00007f0033337a11 */ /* 0x000fe200000f0c06 */
[----:B------:R-:W2:Y:S01]  /*1f70*/  SHFL.IDX PT, R82, R56, RZ, 0x181f ;  /* 0x00181fff38527589 */ /* 0x000ea200000e0000 */
[----:B------:R-:W-:-:S03]  /*1f80*/  IMAD.WIDE R6, R177, 0x2, RZ ;  /* 0x00000002b1067825 */ /* 0x000fc600078e02ff */
[----:B------:R-:W3:Y:S01]  /*1f90*/  SHFL.IDX PT, R74, R56, 0x1, 0x181f ;  /* 0x00381f00384a7f89 */ /* 0x000ee200000e0000 */
[----:B----4-:R-:W-:Y:S03]  /*1fa0*/  HMMA.16816.F32.BF16 R24, R136, R20, RZ ;  /* 0x000000148818723c */ /* 0x010fe600000418ff */
[----:B------:R-:W4:Y:S04]  /*1fb0*/  SHFL.IDX PT, R92, R56, 0x2, 0x181f ;  /* 0x00581f00385c7f89 */ /* 0x000f2800000e0000 */
[----:B------:R-:W5:Y:S01]  /*1fc0*/  SHFL.IDX PT, R50, R51, RZ, 0x181f ;  /* 0x00181fff33327589 */ /* 0x000f6200000e0000 */
[----:B-1----:R-:W-:Y:S03]  /*1fd0*/  HMMA.16816.F32.BF16 R16, R168, R36, R16 ;  /* 0x00000024a810723c */ /* 0x002fe60000041810 */
[----:B------:R-:W1:Y:S04]  /*1fe0*/  SHFL.IDX PT, R94, R56, 0x3, 0x181f ;  /* 0x00781f00385e7f89 */ /* 0x000e6800000e0000 */
[----:B------:R-:W1:Y:S01]  /*1ff0*/  SHFL.IDX PT, R49, R51, 0x1, 0x181f ;  /* 0x00381f0033317f89 */ /* 0x000e6200000e0000 */
[----:B------:R-:W-:Y:S01]  /*2000*/  IMAD.WIDE R36, R173, 0x2, RZ ;  /* 0x00000002ad247825 */ /* 0x000fe200078e02ff */
[----:B------:R-:W-:Y:S02]  /*2010*/  HMMA.16816.F32.BF16 R20, R136, R22, RZ ;  /* 0x000000168814723c */ /* 0x000fe400000418ff */
[----:B------:R-:W1:Y:S01]  /*2020*/  SHFL.IDX PT, R4, R51, 0x2, 0x181f ;  /* 0x00581f0033047f89 */ /* 0x000e6200000e0000 */
[----:B--2---:R-:W-:-:S03]  /*2030*/  IADD3 R54, P0, R82, R6, RZ ;  /* 0x0000000652367210 */ /* 0x004fc60007f1e0ff */
[----:B------:R-:W2:Y:S01]  /*2040*/  SHFL.IDX PT, R0, R51, 0x3, 0x181f ;  /* 0x00781f0033007f89 */ /* 0x000ea200000e0000 */
[C---:B---3--:R-:W-:Y:S01]  /*2050*/  IADD3 R80, P6, R6.reuse, R74, RZ ;  /* 0x0000004a06507210 */ /* 0x048fe20007fde0ff */
[----:B------:R-:W-:Y:S01]  /*2060*/  HMMA.16816.F32.BF16 R8, R136, R10, RZ ;  /* 0x0000000a8808723c */ /* 0x000fe200000418ff */
[----:B----4-:R-:W-:Y:S01]  /*2070*/  IADD3 R96, P1, R6, R92, RZ ;  /* 0x0000005c06607210 */ /* 0x010fe20007f3e0ff */
[----:B------:R-:W3:Y:S01]  /*2080*/  LDSM.16.M88.4 R56, [R250+0xa900] ;  /* 0x00a90000fa38783b */ /* 0x000ee20000000200 */
[----:B-----5:R-:W-:-:S05]  /*2090*/  IMAD.X R55, R50, 0x1, R7, P0 ;  /* 0x0000000132377824 */ /* 0x020fca00000e0607 */
[----:B------:R-:W-:Y:S01]  /*20a0*/  HMMA.16816.F32.BF16 R24, R168, R44, R24 ;  /* 0x0000002ca818723c */ /* 0x000fe20000041818 */
[----:B-1----:R-:W-:Y:S01]  /*20b0*/  IADD3 R6, P0, R6, R94, RZ ;  /* 0x0000005e06067210 */ /* 0x002fe20007f1e0ff */
[----:B------:R-:W-:Y:S01]  /*20c0*/  IMAD.X R81, R7, 0x1, R49, P6 ;  /* 0x0000000107517824 */ /* 0x000fe200030e0631 */
[----:B------:R-:W-:-:S05]  /*20d0*/  IADD3 R82, P6, R82, R36, RZ ;  /* 0x0000002452527210 */ /* 0x000fca0007fde0ff */
[C---:B------:R-:W-:Y:S01]  /*20e0*/  HMMA.16816.F32.BF16 R20, R168.reuse, R46, R20 ;  /* 0x0000002ea814723c */ /* 0x040fe20000041814 */
[----:B------:R-:W1:Y:S01]  /*20f0*/  LDSM.16.M88.4 R44, [R249+0x2000] ;  /* 0x00200000f92c783b */ /* 0x000e620000000200 */
[----:B------:R-:W-:Y:S01]  /*2100*/  IMAD.X R97, R7, 0x1, R4, P1 ;  /* 0x0000000107617824 */ /* 0x000fe200008e0604 */
[----:B------:R-:W-:Y:S01]  /*2110*/  IADD3 R92, P1, R36, R92, RZ ;  /* 0x0000005c245c7210 */ /* 0x000fe20007f3e0ff */
[----:B------:R-:W-:Y:S01]  /*2120*/  IMAD.X R83, R50, 0x1, R37, P6 ;  /* 0x0000000132537824 */ /* 0x000fe200030e0625 */
[----:B------:R-:W-:Y:S01]  /*2130*/  ISETP.GE.AND P6, PT, R177, c[0x0][0x1d4], PT ;  /* 0x00007500b1007a0c */ /* 0x000fe20003fc6270 */
[----:B--2---:R-:W-:Y:S01]  /*2140*/  IMAD.X R7, R7, 0x1, R0, P0 ;  /* 0x0000000107077824 */ /* 0x004fe200000e0600 */
[----:B------:R-:W-:Y:S01]  /*2150*/  IADD3 R74, P0, R36, R74, RZ ;  /* 0x0000004a244a7210 */ /* 0x000fe20007f1e0ff */
[----:B------:R-:W-:Y:S01]  /*2160*/  IMAD.X R93, R37, 0x1, R4, P1 ;  /* 0x00000001255d7824 */ /* 0x000fe200008e0604 */
[----:B------:R-:W-:Y:S01]  /*2170*/  ISETP.GE.AND P1, PT, R53, c[0x0][0x1d4], PT ;  /* 0x0000750035007a0c */ /* 0x000fe20003f26270 */
[----:B------:R-:W-:Y:S01]  /*2180*/  HMMA.16816.F32.BF16 R8, R168, R38, R8 ;  /* 0x00000026a808723c */ /* 0x000fe20000041808 */
[----:B------:R-:W-:Y:S01]  /*2190*/  IADD3 R4, R120, 0x100, RZ ;  /* 0x0000010078047810 */ /* 0x000fe20007ffe0ff */
[C---:B------:R-:W-:Y:S01]  /*21a0*/  IMAD.X R75, R37.reuse, 0x1, R49, P0 ;  /* 0x00000001254b7824 */ /* 0x040fe200000e0631 */
[----:B------:R-:W-:Y:S01]  /*21b0*/  IADD3 R94, P0, R36, R94, RZ ;  /* 0x0000005e245e7210 */ /* 0x000fe20007f1e0ff */
[----:B------:R-:W2:Y:S04]  /*21c0*/  LDSM.16.M88.4 R48, [R250+0xb100] ;  /* 0x00b10000fa30783b */ /* 0x000ea80000000200 */
[----:B------:R-:W-:Y:S01]  /*21d0*/  IMAD.X R95, R37, 0x1, R0, P0 ;  /* 0x00000001255f7824 */ /* 0x000fe200000e0600 */
[----:B------:R-:W-:Y:S01]  /*21e0*/  ISETP.LT.OR P0, PT, R72, 0x1, P6 ;  /* 0x000000014800780c */ /* 0x000fe20003701670 */
[----:B------:R-:W4:Y:S01]  /*21f0*/  LDSM.16.M88.4 R36, [R250+0xb900] ;  /* 0x00b90000fa24783b */ /* 0x000f220000000200 */
[----:B------:R-:W-:Y:S01]  /*2200*/  SEL R0, R52, 0xffffffe0, !P2 ;  /* 0xffffffe034007807 */ /* 0x000fe20005000000 */
[----:B------:R-:W-:Y:S01]  /*2210*/  HMMA.16816.F32.BF16 R68, R136, R64, RZ ;  /* 0x000000408844723c */ /* 0x000fe200000418ff */
[----:B------:R-:W-:Y:S01]  /*2220*/  ISETP.LT.OR P2, PT, R72, 0x1, P1 ;  /* 0x000000014800780c */ /* 0x000fe20000f41670 */
[----:B------:R5:W-:Y:S02]  /*2230*/  STL [R1+0x1c], R4 ;  /* 0x00001c0401007387 */ /* 0x000be40000100800 */
[----:B------:R-:W-:-:S02]  /*2240*/  IMAD R247, R0, 0x2, R250 ;  /* 0x0000000200f77824 */ /* 0x000fc400078e02fa */
[----:B------:R-:W-:Y:S01]  /*2250*/  IMAD R236, R0, 0x2, R249 ;  /* 0x0000000200ec7824 */ /* 0x000fe200078e02f9 */
[----:B------:R-:W-:Y:S01]  /*2260*/  IADD3 R0, R120, 0x4100, RZ ;  /* 0x0000410078007810 */ /* 0x000fe20007ffe0ff */
[----:B------:R-:W-:Y:S02]  /*2270*/  HMMA.16816.F32.BF16 R64, R136, R66, RZ ;  /* 0x000000428840723c */ /* 0x000fe400000418ff */
[----:B------:R-:W-:Y:S01]  /*2280*/  @!PT LDS RZ, [RZ] ;  /* 0x00000000fffff984 */ /* 0x000fe20000000800 */
[----:B------:R-:W-:Y:S01]  /*2290*/  @!PT LDS RZ, [RZ] ;  /* 0x00000000fffff984 */ /* 0x000fe20000000800 */
[----:B------:R-:W-:Y:S01]  /*22a0*/  @!PT LDS RZ, [RZ] ;  /* 0x00000000fffff984 */ /* 0x000fe20000000800 */
[----:B------:R2:W-:Y:S01]  /*22b0*/  LDGSTS.E.BYPASS.LTC128B.128 [R120+0x100], [R54.64], !P0 ;  /* 0x0010000036787fae */ /* 0x0005e2000c101d4e */
[----:B------:R-:W-:-:S03]  /*22c0*/  ISETP.LT.OR P0, PT, R72, 0x21, P6 ;  /* 0x000000214800780c */ /* 0x000fc60003701670 */
[----:B------:R2:W-:Y:S01]  /*22d0*/  LDGSTS.E.BYPASS.LTC128B.128 [R120+0x4100], [R82.64], !P2 ;  /* 0x0410000052787fae */ /* 0x0005e2000d101d4e */
[C---:B------:R-:W-:Y:S01]  /*22e0*/  ISETP.LT.OR P2, PT, R72.reuse, 0x21, P1 ;  /* 0x000000214800780c */ /* 0x040fe20000f41670 */
[----:B---3--:R-:W-:Y:S02]  /*22f0*/  HMMA.16816.F32.BF16 R60, R136, R56, RZ ;  /* 0x00000038883c723c */ /* 0x008fe400000418ff */
[----:B------:R3:W-:Y:S04]  /*2300*/  STL [R1+0x18], R0 ;  /* 0x0000180001007387 */ /* 0x0007e80000100800 */
[----:B------:R-:W-:Y:S02]  /*2310*/  STL [R1+0x30], R175 ;  /* 0x000030af01007387 */ /* 0x000fe40000100800 */
[----:B-1----:R-:W-:Y:S02]  /*2320*/  HMMA.16816.F32.BF16 R68, R168, R44, R68 ;  /* 0x0000002ca844723c */ /* 0x002fe40000041844 */
[----:B------:R1:W-:Y:S01]  /*2330*/  LDGSTS.E.BYPASS.LTC128B.128 [R120+0x1100], [R80.64], !P0 ;  /* 0x0110000050787fae */ /* 0x0003e2000c101d4e */
[----:B------:R-:W-:-:S02]  /*2340*/  ISETP.LT.OR P0, PT, R72, 0x41, P6 ;  /* 0x000000414800780c */ /* 0x000fc40003701670 */
[C---:B------:R-:W-:Y:S01]  /*2350*/  ISETP.LT.OR P6, PT, R72.reuse, 0x61, P6 ;  /* 0x000000614800780c */ /* 0x040fe200037c1670 */
[----:B------:R4:W-:Y:S01]  /*2360*/  LDGSTS.E.BYPASS.LTC128B.128 [R120+0x5100], [R74.64], !P2 ;  /* 0x051000004a787fae */ /* 0x0009e2000d101d4e */
[C---:B------:R-:W-:Y:S01]  /*2370*/  ISETP.LT.OR P2, PT, R72.reuse, 0x41, P1 ;  /* 0x000000414800780c */ /* 0x040fe20000f41670 */
[----:B------:R-:W-:Y:S01]  /*2380*/  HMMA.16816.F32.BF16 R64, R168, R46, R64 ;  /* 0x0000002ea840723c */ /* 0x000fe20000041840 */
[----:B------:R-:W-:Y:S02]  /*2390*/  ISETP.LT.OR P1, PT, R72, 0x61, P1 ;  /* 0x000000614800780c */ /* 0x000fe40000f21670 */
[----:B-----5:R-:W-:-:S05]  /*23a0*/  IADD3 R4, R120, 0x1100, RZ ;  /* 0x0000110078047810 */ /* 0x020fca0007ffe0ff */
[----:B------:R5:W-:Y:S01]  /*23b0*/  LDGSTS.E.BYPASS.LTC128B.128 [R120+0x2100], [R96.64], !P0 ;  /* 0x0210000060787fae */ /* 0x000be2000c101d4e */
[C---:B--2---:R-:W-:Y:S01]  /*23c0*/  HMMA.16816.F32.BF16 R52, R136.reuse, R48, RZ ;  /* 0x000000308834723c */ /* 0x044fe200000418ff */
[----:B------:R-:W-:Y:S02]  /*23d0*/  PLOP3.LUT P0, PT, PT, PT, UP0, 0x80, 0x0 ;  /* 0x000000000000781c */ /* 0x000fe40003f0f008 */
[----:B------:R2:W-:Y:S01]  /*23e0*/  LDGSTS.E.BYPASS.LTC128B.128 [R120+0x6100], [R92.64], !P2 ;  /* 0x061000005c787fae */ /* 0x0005e2000d101d4e */
[----:B---3--:R-:W-:Y:S02]  /*23f0*/  IADD3 R0, R120, 0x5100, RZ ;  /* 0x0000510078007810 */ /* 0x008fe40007ffe0ff */
[----:B------:R-:W-:Y:S01]  /*2400*/  ISETP.GT.AND P2, PT, R122, 0x7f, PT ;  /* 0x0000007f7a00780c */ /* 0x000fe20003f44270 */
[----:B------:R3:W-:Y:S01]  /*2410*/  LDGSTS.E.BYPASS.LTC128B.128 [R120+0x3100], [R6.64], !P6 ;  /* 0x0310000006787fae */ /* 0x0007e2000f101d4e */
[C---:B------:R-:W-:Y:S03]  /*2420*/  HMMA.16816.F32.BF16 R48, R136.reuse, R50, RZ ;  /* 0x000000328830723c */ /* 0x040fe600000418ff */
[----:B------:R2:W-:Y:S04]  /*2430*/  LDGSTS.E.BYPASS.LTC128B.128 [R120+0x7100], [R94.64], !P1 ;  /* 0x071000005e787fae */ /* 0x0005e8000c901d4e */
[----:B-1----:R-:W-:Y:S01]  /*2440*/  LDSM.16.M88.4 R80, [R247+0x8100] ;  /* 0x00810000f750783b */ /* 0x002fe20000000200 */
[C---:B----4-:R-:W-:Y:S03]  /*2450*/  HMMA.16816.F32.BF16 R44, R136.reuse, R36, RZ ;  /* 0x00000024882c723c */ /* 0x050fe600000418ff */
[----:B------:R-:W1:Y:S04]  /*2460*/  LDSM.16.M88.4 R72, [R247+0x8900] ;  /* 0x00890000f748783b */ /* 0x000e680000000200 */
[----:B------:R-:W-:Y:S01]  /*2470*/  LDSM.16.M88.4 R100, [R250+0xd100] ;  /* 0x00d10000fa64783b */ /* 0x000fe20000000200 */
[C---:B------:R-:W-:Y:S03]  /*2480*/  HMMA.16816.F32.BF16 R36, R136.reuse, R38, RZ ;  /* 0x000000268824723c */ /* 0x040fe600000418ff */
[----:B-----5:R-:W-:Y:S04]  /*2490*/  LDSM.16.M88.4 R96, [R236+0x800] ;  /* 0x00080000ec60783b */ /* 0x020fe80000000200 */
[----:B------:R-:W-:Y:S01]  /*24a0*/  LDSM.16.M88.4 R104, [R249+0x5800] ;  /* 0x00580000f968783b */ /* 0x000fe20000000200 */
[----:B------:R-:W-:Y:S03]  /*24b0*/  HMMA.16816.F32.BF16 R56, R136, R58, RZ ;  /* 0x0000003a8838723c */ /* 0x000fe600000418ff */
[----:B------:R-:W-:Y:S04]  /*24c0*/  LDSM.16.M88.4 R112, [R247+0xe900] ;  /* 0x00e90000f770783b */ /* 0x000fe80000000200 */
[----:B--2---:R-:W-:Y:S01]  /*24d0*/  LDSM.16.M88.4 R92, [R236+0x1000] ;  /* 0x00100000ec5c783b */ /* 0x004fe20000000200 */
[C---:B------:R-:W-:Y:S03]  /*24e0*/  HMMA.16816.F32.BF16 R52, R168.reuse, R76, R52 ;  /* 0x0000004ca834723c */ /* 0x040fe60000041834 */
[----:B------:R-:W-:Y:S04]  /*24f0*/  LDSM.16.M88.4 R108, [R247+0xf100] ;  /* 0x00f10000f76c783b */ /* 0x000fe80000000200 */
[----:B------:R-:W0:Y:S01]  /*2500*/  LDGDEPBAR ;  /* 0x00000000000079af */ /* 0x000e220000000000 */
[C---:B------:R-:W-:Y:S03]  /*2510*/  HMMA.16816.F32.BF16 R48, R168.reuse, R78, R48 ;  /* 0x0000004ea830723c */ /* 0x040fe60000041830 */
[----:B------:R-:W-:Y:S04]  /*2520*/  LDSM.16.M88.4 R76, [R247+0x9900] ;  /* 0x00990000f74c783b */ /* 0x000fe80000000200 */
[----:B------:R2:W-:Y:S01]  /*2530*/  STL [R1+0x14], R4 ;  /* 0x0000140401007387 */ /* 0x0005e20000100800 */
[----:B------:R-:W-:Y:S03]  /*2540*/  HMMA.16816.F32.BF16 R44, R168, R88, R44 ;  /* 0x00000058a82c723c */ /* 0x000fe6000004182c */
[----:B------:R4:W-:Y:S05]  /*2550*/  STL [R1+0x10], R0 ;  /* 0x0000100001007387 */ /* 0x0009ea0000100800 */
[C---:B-1----:R-:W-:Y:S08]  /*2560*/  HMMA.16816.F32.BF16 R28, R204.reuse, R72, R28 ;  /* 0x00000048cc1c723c */ /* 0x042ff0000004181c */
[----:B------:R-:W-:Y:S01]  /*2570*/  HMMA.16816.F32.BF16 R12, R204, R74, R12 ;  /* 0x0000004acc0c723c */ /* 0x000fe2000004180c */
[----:B------:R-:W1:Y:S07]  /*2580*/  LDSM.16.M88.4 R72, [R247+0xb100] ;  /* 0x00b10000f748783b */ /* 0x000e6e0000000200 */
[----:B------:R-:W-:Y:S01]  /*2590*/  HMMA.16816.F32.BF16 R36, R168, R90, R36 ;  /* 0x0000005aa824723c */ /* 0x000fe20000041824 */
[----:B------:R-:W5:Y:S01]  /*25a0*/  LDSM.16.M88.4 R88, [R247+0xa100] ;  /* 0x00a10000f758783b */ /* 0x000f620000000200 */
[----:B--2---:R-:W-:-:S02]  /*25b0*/  IADD3 R4, R120, 0x2100, RZ ;  /* 0x0000210078047810 */ /* 0x004fc40007ffe0ff */
[----:B----4-:R-:W-:-:S03]  /*25c0*/  IADD3 R0, R120, 0x6100, RZ ;  /* 0x0000610078007810 */ /* 0x010fc60007ffe0ff */
[----:B------:R-:W-:Y:S01]  /*25d0*/  STL [R1+0xc], R4 ;  /* 0x00000c0401007387 */ /* 0x000fe20000100800 */
[C---:B------:R-:W-:Y:S03]  /*25e0*/  HMMA.16816.F32.BF16 R60, R168.reuse, R84, R60 ;  /* 0x00000054a83c723c */ /* 0x040fe6000004183c */
[----:B------:R-:W-:Y:S05]  /*25f0*/  STL [R1+0x8], R0 ;  /* 0x0000080001007387 */ /* 0x000fea0000100800 */
[----:B------:R-:W-:Y:S01]  /*2600*/  HMMA.16816.F32.BF16 R56, R168, R86, R56 ;  /* 0x00000056a838723c */ /* 0x000fe20000041838 */
[----:B------:R-:W2:Y:S07]  /*2610*/  LDSM.16.M88.4 R84, [R247+0x9100] ;  /* 0x00910000f754783b */ /* 0x000eae0000000200 */
        /* <DEDUP_REMOVED lines=8> */
[----:B------:R-:W4:Y:S07]  /*26a0*/  LDSM.16.M88.4 R76, [R236] ;  /* 0x00000000ec4c783b */ /* 0x000f2e0000000200 */
[C---:B-----5:R-:W-:Y:S08]  /*26b0*/  HMMA.16816.F32.BF16 R68, R204.reuse, R88, R68 ;  /* 0x00000058cc44723c */ /* 0x060ff00000041844 */
[C---:B------:R-:W-:Y:S01]  /*26c0*/  HMMA.16816.F32.BF16 R64, R204.reuse, R90, R64 ;  /* 0x0000005acc40723c */ /* 0x040fe20000041840 */
[----:B------:R-:W-:Y:S07]  /*26d0*/  LDSM.16.M88.4 R88, [R236+0x2800] ;  /* 0x00280000ec58783b */ /* 0x000fee0000000200 */
[C---:B--2---:R-:W-:Y:S08]  /*26e0*/  HMMA.16816.F32.BF16 R24, R204.reuse, R84, R24 ;  /* 0x00000054cc18723c */ /* 0x044ff00000041818 */
[----:B------:R-:W-:Y:S01]  /*26f0*/  HMMA.16816.F32.BF16 R20, R204, R86, R20 ;  /* 0x00000056cc14723c */ /* 0x000fe20000041814 */
[----:B------:R-:W2:Y:S07]  /*2700*/  LDSM.16.M88.4 R84, [R247+0xb900] ;  /* 0x00b90000f754783b */ /* 0x000eae0000000200 */
[C---:B-1----:R-:W-:Y:S08]  /*2710*/  HMMA.16816.F32.BF16 R68, R208.reuse, R72, R68 ;  /* 0x00000048d044723c */ /* 0x042ff00000041844 */
[----:B------:R-:W-:Y:S01]  /*2720*/  HMMA.16816.F32.BF16 R64, R208, R74, R64 ;  /* 0x0000004ad040723c */ /* 0x000fe20000041840 */
[----:B------:R-:W1:Y:S07]  /*2730*/  LDSM.16.M88.4 R72, [R250+0xc100] ;  /* 0x00c10000fa48783b */ /* 0x000e6e0000000200 */
[C---:B------:R-:W-:Y:S08]  /*2740*/  HMMA.16816.F32.BF16 R60, R204.reuse, R80, R60 ;  /* 0x00000050cc3c723c */ /* 0x040ff0000004183c */
[----:B------:R-:W-:Y:S01]  /*2750*/  HMMA.16816.F32.BF16 R56, R204, R82, R56 ;  /* 0x00000052cc38723c */ /* 0x000fe20000041838 */
[----:B------:R-:W5:Y:S07]  /*2760*/  LDSM.16.M88.4 R80, [R236+0x1800] ;  /* 0x00180000ec50783b */ /* 0x000f6e0000000200 */
[C---:B----4-:R-:W-:Y:S08]  /*2770*/  HMMA.16816.F32.BF16 R40, R208.reuse, R76, R40 ;  /* 0x0000004cd028723c */ /* 0x050ff00000041828 */
[----:B------:R-:W-:Y:S01]  /*2780*/  HMMA.16816.F32.BF16 R32, R208, R78, R32 ;  /* 0x0000004ed020723c */ /* 0x000fe20000041820 */
[----:B------:R-:W4:Y:S07]  /*2790*/  LDSM.16.M88.4 R76, [R236+0x3800] ;  /* 0x00380000ec4c783b */ /* 0x000f2e0000000200 */
[C---:B--2---:R-:W-:Y:S08]  /*27a0*/  HMMA.16816.F32.BF16 R44, R204.reuse, R84, R44 ;  /* 0x00000054cc2c723c */ /* 0x044ff0000004182c */
[----:B------:R-:W-:Y:S01]  /*27b0*/  HMMA.16816.F32.BF16 R36, R204, R86, R36 ;  /* 0x00000056cc24723c */ /* 0x000fe20000041824 */
[----:B------:R-:W2:Y:S07]  /*27c0*/  LDSM.16.M88.4 R84, [R236+0x3000] ;  /* 0x00300000ec54783b */ /* 0x000eae0000000200 */
[C---:B-1----:R-:W-:Y:S08]  /*27d0*/  HMMA.16816.F32.BF16 R40, R212.reuse, R72, R40 ;  /* 0x00000048d428723c */ /* 0x042ff00000041828 */
[----:B------:R-:W-:Y:S01]  /*27e0*/  HMMA.16816.F32.BF16 R32, R212, R74, R32 ;  /* 0x0000004ad420723c */ /* 0x000fe20000041820 */
[----:B------:R-:W1:Y:S07]  /*27f0*/  LDSM.16.M88.4 R72, [R250+0xf900] ;  /* 0x00f90000fa48783b */ /* 0x000e6e0000000200 */
[C---:B-----5:R-:W-:Y:S08]  /*2800*/  HMMA.16816.F32.BF16 R16, R208.reuse, R80, R16 ;  /* 0x00000050d010723c */ /* 0x060ff00000041810 */
[C---:B------:R-:W-:Y:S01]  /*2810*/  HMMA.16816.F32.BF16 R8, R208.reuse, R82, R8 ;  /* 0x00000052d008723c */ /* 0x040fe20000041808 */
[----:B------:R-:W5:Y:S07]  /*2820*/  LDSM.16.M88.4 R80, [R250+0xc900] ;  /* 0x00c90000fa50783b */ /* 0x000f6e0000000200 */
[C---:B----4-:R-:W-:Y:S08]  /*2830*/  HMMA.16816.F32.BF16 R44, R208.reuse, R76, R44 ;  /* 0x0000004cd02c723c */ /* 0x050ff0000004182c */
[C---:B------:R-:W-:Y:S01]  /*2840*/  HMMA.16816.F32.BF16 R36, R208.reuse, R78, R36 ;  /* 0x0000004ed024723c */ /* 0x040fe20000041824 */
[----:B------:R-:W4:Y:S07]  /*2850*/  LDSM.16.M88.4 R76, [R250+0xf100] ;  /* 0x00f10000fa4c783b */ /* 0x000f2e0000000200 */
[C---:B------:R-:W-:Y:S08]  /*2860*/  HMMA.16816.F32.BF16 R60, R208.reuse, R88, R60 ;  /* 0x00000058d03c723c */ /* 0x040ff0000004183c */
[C---:B------:R-:W-:Y:S01]  /*2870*/  HMMA.16816.F32.BF16 R56, R208.reuse, R90, R56 ;  /* 0x0000005ad038723c */ /* 0x040fe20000041838 */
[----:B------:R-:W1:Y:S07]  /*2880*/  LDSM.16.M88.4 R88, [R250+0xe900] ;  /* 0x00e90000fa58783b */ /* 0x000e6e0000000200 */
[C---:B------:R-:W-:Y:S08]  /*2890*/  HMMA.16816.F32.BF16 R28, R208.reuse, R96, R28 ;  /* 0x00000060d01c723c */ /* 0x040ff0000004181c */
[C---:B------:R-:W-:Y:S01]  /*28a0*/  HMMA.16816.F32.BF16 R12, R208.reuse, R98, R12 ;  /* 0x00000062d00c723c */ /* 0x040fe2000004180c */
[----:B------:R-:W3:Y:S07]  /*28b0*/  LDSM.16.M88.4 R96, [R250+0xd900] ;  /* 0x00d90000fa60783b */ /* 0x000eee0000000200 */
[C---:B--2---:R-:W-:Y:S08]  /*28c0*/  HMMA.16816.F32.BF16 R52, R208.reuse, R84, R52 ;  /* 0x00000054d034723c */ /* 0x044ff00000041834 */
[C---:B------:R-:W-:Y:S01]  /*28d0*/  HMMA.16816.F32.BF16 R48, R208.reuse, R86, R48 ;  /* 0x00000056d030723c */ /* 0x040fe20000041830 */
[----:B------:R-:W-:Y:S07]  /*28e0*/  LDSM.16.M88.4 R84, [R249+0x4000] ;  /* 0x00400000f954783b */ /* 0x000fee0000000200 */
[C---:B------:R-:W-:Y:S08]  /*28f0*/  HMMA.16816.F32.BF16 R24, R208.reuse, R92, R24 ;  /* 0x0000005cd018723c */ /* 0x040ff00000041818 */
[----:B------:R-:W-:Y:S01]  /*2900*/  HMMA.16816.F32.BF16 R20, R208, R94, R20 ;  /* 0x0000005ed014723c */ /* 0x000fe20000041814 */
[----:B------:R-:W2:Y:S07]  /*2910*/  LDSM.16.M88.4 R92, [R250+0xe100] ;  /* 0x00e10000fa5c783b */ /* 0x000eae0000000200 */
[C---:B-1----:R-:W-:Y:S08]  /*2920*/  HMMA.16816.F32.BF16 R44, R212.reuse, R72, R44 ;  /* 0x00000048d42c723c */ /* 0x042ff0000004182c */
[C---:B------:R-:W-:Y:S01]  /*2930*/  HMMA.16816.F32.BF16 R36, R212.reuse, R74, R36 ;  /* 0x0000004ad424723c */ /* 0x040fe20000041824 */
        /* <DEDUP_REMOVED lines=12> */
[----:B------:R-:W-:Y:S07]  /*2a00*/  LDSM.16.M88.4 R88, [R247+0xc100] ;  /* 0x00c10000f758783b */ /* 0x000fee0000000200 */
[C---:B---3--:R-:W-:Y:S08]  /*2a10*/  HMMA.16816.F32.BF16 R16, R212.reuse, R96, R16 ;  /* 0x00000060d410723c */ /* 0x048ff00000041810 */
[C---:B------:R-:W-:Y:S01]  /*2a20*/  HMMA.16816.F32.BF16 R8, R212.reuse, R98, R8 ;  /* 0x00000062d408723c */ /* 0x040fe20000041808 */
[----:B------:R-:W-:Y:S07]  /*2a30*/  LDSM.16.M88.4 R96, [R249+0x7000] ;  /* 0x00700000f960783b */ /* 0x000fee0000000200 */
[C---:B--2---:R-:W-:Y:S08]  /*2a40*/  HMMA.16816.F32.BF16 R68, R212.reuse, R92, R68 ;  /* 0x0000005cd444723c */ /* 0x044ff00000041844 */
[----:B------:R-:W-:Y:S01]  /*2a50*/  HMMA.16816.F32.BF16 R64, R212, R94, R64 ;  /* 0x0000005ed440723c */ /* 0x000fe20000041840 */
[----:B------:R-:W2:Y:S07]  /*2a60*/  LDSM.16.M88.4 R92, [R249+0x7800] ;  /* 0x00780000f95c783b */ /* 0x000eae0000000200 */
[C---:B-1----:R-:W-:Y:S08]  /*2a70*/  HMMA.16816.F32.BF16 R60, R216.reuse, R72, R60 ;  /* 0x00000048d83c723c */ /* 0x042ff0000004183c */
[C---:B------:R-:W-:Y:S01]  /*2a80*/  HMMA.16816.F32.BF16 R56, R216.reuse, R74, R56 ;  /* 0x0000004ad838723c */ /* 0x040fe20000041838 */
[----:B------:R-:W1:Y:S07]  /*2a90*/  LDSM.16.M88.4 R72, [R247+0xe100] ;  /* 0x00e10000f748783b */ /* 0x000e6e0000000200 */
[C---:B------:R-:W-:Y:S08]  /*2aa0*/  HMMA.16816.F32.BF16 R40, R216.reuse, R84, R40 ;  /* 0x00000054d828723c */ /* 0x040ff00000041828 */
[C---:B------:R-:W-:Y:S01]  /*2ab0*/  HMMA.16816.F32.BF16 R32, R216.reuse, R86, R32 ;  /* 0x00000056d820723c */ /* 0x040fe20000041820 */
[----:B------:R-:W3:Y:S07]  /*2ac0*/  LDSM.16.M88.4 R84, [R247+0xc900] ;  /* 0x00c90000f754783b */ /* 0x000eee0000000200 */
        /* <DEDUP_REMOVED lines=12> */
[C---:B--2---:R-:W-:Y:S08]  /*2b90*/  HMMA.16816.F32.BF16 R44, R216.reuse, R92, R44 ;  /* 0x0000005cd82c723c */ /* 0x044ff0000004182c */
[C---:B------:R-:W-:Y:S08]  /*2ba0*/  HMMA.16816.F32.BF16 R52, R216.reuse, R96, R52 ;  /* 0x00000060d834723c */ /* 0x040ff00000041834 */
[C---:B------:R-:W-:Y:S01]  /*2bb0*/  HMMA.16816.F32.BF16 R48, R216.reuse, R98, R48 ;  /* 0x00000062d830723c */ /* 0x040fe20000041830 */
[----:B------:R-:W-:Y:S07]  /*2bc0*/  LDSM.16.M88.4 R96, [R236+0x4800] ;  /* 0x00480000ec60783b */ /* 0x000fee0000000200 */
[----:B------:R-:W-:Y:S01]  /*2bd0*/  HMMA.16816.F32.BF16 R36, R216, R94, R36 ;  /* 0x0000005ed824723c */ /* 0x000fe20000041824 */
[----:B------:R-:W-:Y:S07]  /*2be0*/  LDSM.16.M88.4 R92, [R236+0x5000] ;  /* 0x00500000ec5c783b */ /* 0x000fee0000000200 */
[C---:B-1----:R-:W-:Y:S08]  /*2bf0*/  HMMA.16816.F32.BF16 R68, R220.reuse, R72, R68 ;  /* 0x00000048dc44723c */ /* 0x042ff00000041844 */
[C---:B------:R-:W-:Y:S01]  /*2c00*/  HMMA.16816.F32.BF16 R64, R220.reuse, R74, R64 ;  /* 0x0000004adc40723c */ /* 0x040fe20000041840 */
[----:B------:R-:W1:Y:S07]  /*2c10*/  LDSM.16.M88.4 R72, [R236+0x7800] ;  /* 0x00780000ec48783b */ /* 0x000e6e0000000200 */
[C---:B------:R-:W-:Y:S08]  /*2c20*/  HMMA.16816.F32.BF16 R40, R220.reuse, R88, R40 ;  /* 0x00000058dc28723c */ /* 0x040ff00000041828 */
[C---:B------:R-:W-:Y:S01]  /*2c30*/  HMMA.16816.F32.BF16 R32, R220.reuse, R90, R32 ;  /* 0x0000005adc20723c */ /* 0x040fe20000041820 */
[----:B------:R-:W2:Y:S07]  /*2c40*/  LDSM.16.M88.4 R88, [R236+0x5800] ;  /* 0x00580000ec58783b */ /* 0x000eae0000000200 */
[C---:B---3--:R-:W-:Y:S08]  /*2c50*/  HMMA.16816.F32.BF16 R28, R220.reuse, R84, R28 ;  /* 0x00000054dc1c723c */ /* 0x048ff0000004181c */
[C---:B------:R-:W-:Y:S01]  /*2c60*/  HMMA.16816.F32.BF16 R12, R220.reuse, R86, R12 ;  /* 0x00000056dc0c723c */ /* 0x040fe2000004180c */
[----:B------:R-:W3:Y:S07]  /*2c70*/  LDSM.16.M88.4 R84, [R236+0x6000] ;  /* 0x00600000ec54783b */ /* 0x000eee0000000200 */
[C---:B-----5:R-:W-:Y:S08]  /*2c80*/  HMMA.16816.F32.BF16 R24, R220.reuse, R80, R24 ;  /* 0x00000050dc18723c */ /* 0x060ff00000041818 */
[C---:B------:R-:W-:Y:S01]  /*2c90*/  HMMA.16816.F32.BF16 R20, R220.reuse, R82, R20 ;  /* 0x00000052dc14723c */ /* 0x040fe20000041814 */
[----:B------:R-:W5:Y:S07]  /*2ca0*/  LDSM.16.M88.4 R80, [R236+0x6800] ;  /* 0x00680000ec50783b */ /* 0x000f6e0000000200 */
[C---:B----4-:R-:W-:Y:S08]  /*2cb0*/  HMMA.16816.F32.BF16 R16, R220.reuse, R76, R16 ;  /* 0x0000004cdc10723c */ /* 0x050ff00000041810 */
[----:B------:R-:W-:Y:S01]  /*2cc0*/  HMMA.16816.F32.BF16 R8, R220, R78, R8 ;  /* 0x0000004edc08723c */ /* 0x000fe20000041808 */
[----:B------:R-:W4:Y:S01]  /*2cd0*/  LDSM.16.M88.4 R76, [R236+0x7000] ;  /* 0x00700000ec4c783b */ /* 0x000f220000000200 */
[----:B------:R-:W-:-:S06]  /*2ce0*/  DEPBAR.LE SB0, 0x0 ;  /* 0x000080000000791a */ /* 0x000fcc0000000000 */
        /* <DEDUP_REMOVED lines=13> */
[C---:B--2---:R-:W-:Y:S08]  /*2dc0*/  HMMA.16816.F32.BF16 R16, R224.reuse, R88, R16 ;  /* 0x00000058e010723c */ /* 0x044ff00000041810 */
[C---:B------:R-:W-:Y:S08]  /*2dd0*/  HMMA.16816.F32.BF16 R8, R224.reuse, R90, R8 ;  /* 0x0000005ae008723c */ /* 0x040ff00000041808 */
[C---:B---3--:R-:W-:Y:S08]  /*2de0*/  HMMA.16816.F32.BF16 R68, R224.reuse, R84, R68 ;  /* 0x00000054e044723c */ /* 0x048ff00000041844 */
[C---:B------:R-:W-:Y:S08]  /*2df0*/  HMMA.16816.F32.BF16 R64, R224.reuse, R86, R64 ;  /* 0x00000056e040723c */ /* 0x040ff00000041840 */
[C---:B-----5:R-:W-:Y:S08]  /*2e00*/  HMMA.16816.F32.BF16 R60, R224.reuse, R80, R60 ;  /* 0x00000050e03c723c */ /* 0x060ff0000004183c */
[C---:B------:R-:W-:Y:S08]  /*2e10*/  HMMA.16816.F32.BF16 R56, R224.reuse, R82, R56 ;  /* 0x00000052e038723c */ /* 0x040ff00000041838 */
[C---:B----4-:R-:W-:Y:S08]  /*2e20*/  HMMA.16816.F32.BF16 R52, R224.reuse, R76, R52 ;  /* 0x0000004ce034723c */ /* 0x050ff00000041834 */
[C---:B------:R-:W-:Y:S08]  /*2e30*/  HMMA.16816.F32.BF16 R48, R224.reuse, R78, R48 ;  /* 0x0000004ee030723c */ /* 0x040ff00000041830 */
[----:B------:R-:W-:Y:S07]  /*2e40*/  HMMA.16816.F32.BF16 R72, R224, R74, R36 ;  /* 0x0000004ae048723c */ /* 0x000fee0000041824 */
[----:B------:R-:W-:Y:S01]  /*2e50*/  SHF.R.S32.HI R36, RZ, 0x1f, R177 ;  /* 0x0000001fff247819 */ /* 0x000fe200000114b1 */
[----:B------:R-:W-:Y:S06]  /*2e60*/  BAR.SYNC.DEFER_BLOCKING 0x0 ;  /* 0x0000000000007b1d */ /* 0x000fec0000010000 */
[----:B------:R-:W-:Y:S05]  /*2e70*/  @!P0 BRA `(.L_x_556) ;  /* 0x0000046000008947 */ /* 0x000fea0003800000 */
[----:B------:R-:W-:Y:S01]  /*2e80*/  ULEA UR4, UR7, UR11, 0x7 ;  /* 0x0000000b07047291 */ /* 0x000fe2000f8e383f */
        /* <DEDUP_REMOVED lines=12> */
[----:B------:R-:W-:-:S03]  /*2f50*/  SHF.L.U64.HI R4, R173, 0x1, R175 ;  /* 0x00000001ad047819 */ /* 0x000fc600000102af */
[----:B------:R-:W-:-:S04]  /*2f60*/  IMAD R252, R37, c[0x0][0x2b8], R252 ;  /* 0x0000ae0025fc7a24 */ /* 0x000fc800078e02fc */
[----:B------:R-:W-:Y:S01]  /*2f70*/  IMAD.WIDE.U32 R38, R252, c[0x0][0x1e0], RZ ;  /* 0x00007800fc267a25 */ /* 0x000fe200078e00ff */
[----:B------:R-:W-:-:S05]  /*2f80*/  SHF.R.S32.HI R37, RZ, 0x1f, R252 ;  /* 0x0000001fff257819 */ /* 0x000fca00000114fc */
[----:B------:R-:W-:-:S04]  /*2f90*/  IMAD R37, R37, c[0x0][0x1e0], RZ ;  /* 0x0000780025257a24 */ /* 0x000fc800078e02ff */
[----:B------:R-:W-:-:S04]  /*2fa0*/  IMAD R37, R252, c[0x0][0x1e4], R37 ;  /* 0x00007900fc257a24 */ /* 0x000fc800078e0225 */
[----:B------:R-:W-:Y:S01]  /*2fb0*/  IMAD.IADD R39, R39, 0x1, R37 ;  /* 0x0000000127277824 */ /* 0x000fe200078e0225 */
[----:B------:R-:W-:Y:S02]  /*2fc0*/  SHF.L.U64.HI R37, R177, 0x1, R36 ;  /* 0x00000001b1257819 */ /* 0x000fe40000010224 */
[----:B--2---:R-:W-:Y:S01]  /*2fd0*/  SHF.R.S32.HI R0, RZ, 0x1f, R251 ;  /* 0x0000001fff007819 */ /* 0x004fe200000114fb */
[----:B------:R-:W-:Y:S01]  /*2fe0*/  IMAD.WIDE.U32 R6, R251, c[0x0][0x1f0], R38 ;  /* 0x00007c00fb067a25 */ /* 0x000fe200078e0026 */
[----:B------:R-:W-:-:S03]  /*2ff0*/  IADD3 R38, -R121, 0x10, RZ ;  /* 0x0000001079267810 */ /* 0x000fc60007ffe1ff */
[----:B------:R-:W-:Y:S01]  /*3000*/  IMAD R0, R0, c[0x0][0x1f0], RZ ;  /* 0x00007c0000007a24 */ /* 0x000fe200078e02ff */
[----:B------:R-:W-:Y:S02]  /*3010*/  IADD3 R83, P0, R6, UR20, RZ ;  /* 0x0000001406537c10 */ /* 0x000fe4000ff1e0ff */
[----:B------:R-:W-:Y:S01]  /*3020*/  SEL R6, RZ, 0x10, P5 ;  /* 0x00000010ff067807 */ /* 0x000fe20002800000 */
[----:B------:R-:W-:Y:S01]  /*3030*/  IMAD R0, R251, c[0x0][0x1f4], R0 ;  /* 0x00007d00fb007a24 */ /* 0x000fe200078e0200 */
[----:B------:R-:W-:Y:S02]  /*3040*/  LOP3.LUT R38, R38, 0xf, RZ, 0xc0, !PT ;  /* 0x0000000f26267812 */ /* 0x000fe400078ec0ff */
[----:B------:R-:W-:Y:S02]  /*3050*/  IADD3 R76, -R6, 0x10, RZ ;  /* 0x00000010064c7810 */ /* 0x000fe40007ffe1ff */
[----:B------:R-:W-:Y:S01]  /*3060*/  IADD3.X R0, R7, UR17, R0, P0, !PT ;  /* 0x0000001107007c10 */ /* 0x000fe200087fe400 */
[----:B------:R-:W-:Y:S01]  /*3070*/  IMAD.SHL.U32 R7, R177, 0x2, RZ ;  /* 0x00000002b1077824 */ /* 0x000fe200078e00ff */
[----:B------:R-:W-:-:S02]  /*3080*/  LEA R84, P0, R83, c[0x0][0x1c8], 0x1 ;  /* 0x0000720053547a11 */ /* 0x000fc400078008ff */
[----:B------:R-:W-:Y:S02]  /*3090*/  LOP3.LUT R76, R76, 0xf, RZ, 0xc0, !PT ;  /* 0x0000000f4c4c7812 */ /* 0x000fe400078ec0ff */
[----:B------:R-:W-:Y:S01]  /*30a0*/  LEA.HI.X R83, R83, c[0x0][0x1cc], R0, 0x1, P0 ;  /* 0x0000730053537a11 */ /* 0x000fe200000f0c00 */
[----:B------:R-:W1:Y:S01]  /*30b0*/  SHFL.IDX PT, R86, R84, RZ, 0x181f ;  /* 0x00181fff54567589 */ /* 0x000e6200000e0000 */
[----:B------:R-:W-:-:S03]  /*30c0*/  IMAD.SHL.U32 R0, R173, 0x2, RZ ;  /* 0x00000002ad007824 */ /* 0x000fc600078e00ff */
[----:B------:R-:W-:Y:S04]  /*30d0*/  SHFL.IDX PT, R80, R84, 0x1, 0x181f ;  /* 0x00381f0054507f89 */ /* 0x000fe800000e0000 */
[----:B------:R-:W2:Y:S04]  /*30e0*/  SHFL.IDX PT, R82, R83, RZ, 0x181f ;  /* 0x00181fff53527589 */ /* 0x000ea800000e0000 */
[----:B------:R-:W3:Y:S04]  /*30f0*/  SHFL.IDX PT, R78, R84, 0x2, 0x181f ;  /* 0x00581f00544e7f89 */ /* 0x000ee800000e0000 */
[----:B------:R-:W4:Y:S04]  /*3100*/  SHFL.IDX PT, R81, R83, 0x1, 0x181f ;  /* 0x00381f0053517f89 */ /* 0x000f2800000e0000 */
[----:B------:R5:W4:Y:S04]  /*3110*/  SHFL.IDX PT, R39, R84, 0x3, 0x181f ;  /* 0x00781f0054277f89 */ /* 0x000b2800000e0000 */
[----:B------:R-:W4:Y:S01]  /*3120*/  SHFL.IDX PT, R79, R83, 0x2, 0x181f ;  /* 0x00581f00534f7f89 */ /* 0x000f2200000e0000 */
[----:B-1----:R-:W-:-:S02]  /*3130*/  IADD3 R88, P0, R86, R7, RZ ;  /* 0x0000000756587210 */ /* 0x002fc40007f1e0ff */
[----:B------:R-:W-:Y:S01]  /*3140*/  IADD3 R86, P6, R86, R0, RZ ;  /* 0x0000000056567210 */ /* 0x000fe20007fde0ff */
[----:B------:R1:W1:Y:S02]  /*3150*/  SHFL.IDX PT, R77, R83, 0x3, 0x181f ;  /* 0x00781f00534d7f89 */ /* 0x00026400000e0000 */
[C---:B--2---:R-:W-:Y:S02]  /*3160*/  IMAD.X R89, R82.reuse, 0x1, R37, P0 ;  /* 0x0000000152597824 */ /* 0x044fe400000e0625 */
[----:B------:R-:W-:Y:S01]  /*3170*/  IMAD.X R87, R82, 0x1, R4, P6 ;  /* 0x0000000152577824 */ /* 0x000fe200030e0604 */
[-C--:B---3--:R-:W-:Y:S02]  /*3180*/  IADD3 R82, P6, R78, R7.reuse, RZ ;  /* 0x000000074e527210 */ /* 0x088fe40007fde0ff */
[----:B------:R2:W-:Y:S04]  /*3190*/  LDGSTS.E.BYPASS.LTC128B.128 [R120+0x8100], [R88.64], !P5 ;  /* 0x0810000058787fae */ /* 0x0005e8000e901d4e */
[----:B------:R2:W-:Y:S01]  /*31a0*/  LDGSTS.E.BYPASS.LTC128B.128 [R120+0xc100], [R86.64], !P4 ;  /* 0x0c10000056787fae */ /* 0x0005e2000e101d4e */
[----:B-----5:R-:W-:-:S02]  /*31b0*/  IADD3 R84, P1, R80, R7, RZ ;  /* 0x0000000750547210 */ /* 0x020fc40007f3e0ff */
[----:B------:R-:W-:-:S03]  /*31c0*/  IADD3 R80, P0, R80, R0, RZ ;  /* 0x0000000050507210 */ /* 0x000fc60007f1e0ff */
[C---:B----4-:R-:W-:Y:S02]  /*31d0*/  IMAD.X R85, R81.reuse, 0x1, R37, P1 ;  /* 0x0000000151557824 */ /* 0x050fe400008e0625 */
[----:B------:R-:W-:Y:S01]  /*31e0*/  IMAD.X R81, R81, 0x1, R4, P0 ;  /* 0x0000000151517824 */ /* 0x000fe200000e0604 */
[----:B------:R-:W-:Y:S01]  /*31f0*/  IADD3 R90, P1, P0, R76, R39, R7 ;  /* 0x000000274c5a7210 */ /* 0x000fe2000783e007 */
[C-C-:B-1----:R-:W-:Y:S01]  /*3200*/  IMAD.X R83, R79.reuse, 0x1, R37.reuse, P6 ;  /* 0x000000014f537824 */ /* 0x142fe200030e0625 */
[----:B------:R-:W-:Y:S01]  /*3210*/  IADD3 R78, P6, R78, R0, RZ ;  /* 0x000000004e4e7210 */ /* 0x000fe20007fde0ff */
[----:B------:R2:W-:Y:S01]  /*3220*/  LDGSTS.E.BYPASS.LTC128B.128 [R120+0x9100], [R84.64], !P5 ;  /* 0x0910000054787fae */ /* 0x0005e2000e901d4e */
[----:B------:R-:W-:Y:S02]  /*3230*/  IADD3.X R91, RZ, R77, R37, P1, P0 ;  /* 0x0000004dff5b7210 */ /* 0x000fe40000fe0425 */
[----:B------:R-:W-:Y:S01]  /*3240*/  IADD3 R38, P1, P0, R38, R39, R0 ;  /* 0x0000002726267210 */ /* 0x000fe2000783e000 */
[--C-:B------:R-:W-:Y:S01]  /*3250*/  IMAD.X R79, R79, 0x1, R4.reuse, P6 ;  /* 0x000000014f4f7824 */ /* 0x100fe200030e0604 */
[----:B------:R-:W-:Y:S01]  /*3260*/  ISETP.NE.U32.AND P6, PT, R6, RZ, PT ;  /* 0x000000ff0600720c */ /* 0x000fe20003fc5070 */
[----:B------:R2:W-:Y:S01]  /*3270*/  LDGSTS.E.BYPASS.LTC128B.128 [R120+0xd100], [R80.64], !P4 ;  /* 0x0d10000050787fae */ /* 0x0005e2000e101d4e */
[----:B------:R-:W-:-:S02]  /*3280*/  IADD3.X R39, RZ, R77, R4, P1, P0 ;  /* 0x0000004dff277210 */ /* 0x000fc40000fe0404 */
[----:B------:R-:W-:Y:S01]  /*3290*/  ISETP.NE.U32.AND P0, PT, R121, RZ, PT ;  /* 0x000000ff7900720c */ /* 0x000fe20003f05070 */
[----:B------:R2:W-:Y:S04]  /*32a0*/  LDGSTS.E.BYPASS.LTC128B.128 [R120+0xa100], [R82.64], !P5 ;  /* 0x0a10000052787fae */ /* 0x0005e8000e901d4e */
[----:B------:R2:W-:Y:S04]  /*32b0*/  LDGSTS.E.BYPASS.LTC128B.128 [R120+0xe100], [R78.64], !P4 ;  /* 0x0e1000004e787fae */ /* 0x0005e8000e101d4e */
[----:B------:R2:W-:Y:S04]  /*32c0*/  LDGSTS.E.BYPASS.LTC128B.128.ZFILL [R120+0xb100], [R90.64], P6 ;  /* 0x0b1000005a787fae */ /* 0x0005e8000b141d4e */
[----:B------:R2:W-:Y:S02]  /*32d0*/  LDGSTS.E.BYPASS.LTC128B.128.ZFILL [R120+0xf100], [R38.64], P0 ;  /* 0x0f10000026787fae */ /* 0x0005e40008141d4e */
.L_x_556:
[----:B------:R-:W-:Y:S01]  /*32e0*/  FMUL.FTZ R21, R21, c[0x0][0x320] ;  /* 0x0000c80015157a20 */ /* 0x000fe20000410000 */
[----:B------:R-:W-:Y:S01]  /*32f0*/  PLOP3.LUT P1, PT, PT, PT, UP1, 0x80, 0x0 ;  /* 0x000000000000781c */ /* 0x000fe20003f2f018 */
[----:B------:R-:W-:Y:S01]  /*3300*/  FMUL.FTZ R9, R9, c[0x0][0x320] ;  /* 0x0000c80009097a20 */ /* 0x000fe20000410000 */
[----:B------:R-:W-:Y:S01]  /*3310*/  PLOP3.LUT P0, PT, PT, PT, UP1, 0x80, 0x0 ;  /* 0x000000000000781c */ /* 0x000fe20003f0f018 */
[----:B------:R1:W-:Y:S01]  /*3320*/  MUFU.TANH R37, R21 ;  /* 0x0000001500257308 */ /* 0x0003e20000002400 */
[----:B------:R-:W-:Y:S01]  /*3330*/  FMUL.FTZ R13, R13, c[0x0][0x320] ;  /* 0x0000c8000d0d7a20 */ /* 0x000fe20000410000 */
[----:B------:R-:W-:Y:S01]  /*3340*/  UMOV UR4, 0xffffff80 ;  /* 0xffffff8000047882 */ /* 0x000fe20000000000 */
[----:B------:R-:W-:Y:S01]  /*3350*/  FMUL.FTZ R158, R18, c[0x0][0x320] ;  /* 0x0000c800129e7a20 */ /* 0x000fe20000410000 */
[----:B------:R-:W-:Y:S01]  /*3360*/  SHF.R.S32.HI R18, RZ, 0x1f, R117 ;  /* 0x0000001fff127819 */ /* 0x000fe20000011475 */
[----:B--2---:R-:W-:Y:S01]  /*3370*/  FMUL.FTZ R38, R28, c[0x0][0x320] ;  /* 0x0000c8001c267a20 */ /* 0x004fe20000410000 */
[----:B------:R-:W-:Y:S01]  /*3380*/  UIMAD UR4, UR7, UR4, 0x81 ;  /* 0x00000081070474a4 */ /* 0x000fe2000f8e0204 */
[----:B------:R-:W-:Y:S01]  /*3390*/  FMUL.FTZ R22, R22, c[0x0][0x320] ;  /* 0x0000c80016167a20 */ /* 0x000fe20000410000 */
[----:B------:R2:W-:Y:S01]  /*33a0*/  MUFU.TANH R135, R9 ;  /* 0x0000000900877308 */ /* 0x0005e20000002400 */
[----:B------:R-:W-:Y:S01]  /*33b0*/  FMUL.FTZ R146, R19, c[0x0][0x320] ;  /* 0x0000c80013927a20 */ /* 0x000fe20000410000 */
[----:B------:R-:W0:Y:S01]  /*33c0*/  LDGDEPBAR ;  /* 0x00000000000079af */ /* 0x000e220000000000 */
[----:B------:R-:W-:-:S02]  /*33d0*/  FMUL.FTZ R27, R27, c[0x0][0x320] ;  /* 0x0000c8001b1b7a20 */ /* 0x000fc40000410000 */
[----:B------:R-:W-:Y:S02]  /*33e0*/  FMUL.FTZ R0, R40, c[0x0][0x320] ;  /* 0x0000c80028007a20 */ /* 0x000fe40000410000 */
[----:B------:R-:W-:Y:S01]  /*33f0*/  FMUL.FTZ R20, R20, c[0x0][0x320] ;  /* 0x0000c80014147a20 */ /* 0x000fe20000410000 */
[----:B-1----:R-:W-:Y:S01]  /*3400*/  LEA.HI R21, R119, R116, RZ, 0x2 ;  /* 0x0000007477157211 */ /* 0x002fe200078f10ff */
[----:B------:R1:W-:Y:S01]  /*3410*/  MUFU.TANH R28, R13 ;  /* 0x0000000d001c7308 */ /* 0x0003e20000002400 */
[----:B------:R-:W-:Y:S02]  /*3420*/  FMUL.FTZ R4, R41, c[0x0][0x320] ;  /* 0x0000c80029047a20 */ /* 0x000fe40000410000 */
[----:B------:R-:W-:Y:S01]  /*3430*/  LOP3.LUT R21, R21, 0xfffffffc, RZ, 0xc0, !PT ;  /* 0xfffffffc15157812 */ /* 0x000fe200078ec0ff */
[----:B------:R-:W-:Y:S02]  /*3440*/  FMUL.FTZ R7, R33, c[0x0][0x320] ;  /* 0x0000c80021077a20 */ /* 0x000fe40000410000 */
[----:B------:R-:W-:Y:S01]  /*3450*/  FMUL.FTZ R6, R32, c[0x0][0x320] ;  /* 0x0000c80020067a20 */ /* 0x000fe20000410000 */
[----:B--2---:R-:W-:Y:S01]  /*3460*/  LOP3.LUT R9, R118, 0xffffffe0, RZ, 0xc0, !PT ;  /* 0xffffffe076097812 */ /* 0x004fe200078ec0ff */
[----:B------:R2:W-:Y:S01]  /*3470*/  MUFU.TANH R142, R22 ;  /* 0x00000016008e7308 */ /* 0x0005e20000002400 */
[----:B------:R-:W-:-:S02]  /*3480*/  FMUL.FTZ R33, R29, c[0x0][0x320] ;  /* 0x0000c8001d217a20 */ /* 0x000fc40000410000 */
[----:B------:R-:W-:Y:S02]  /*3490*/  FMUL.FTZ R12, R12, c[0x0][0x320] ;  /* 0x0000c8000c0c7a20 */ /* 0x000fe40000410000 */
[C---:B------:R-:W-:Y:S02]  /*34a0*/  IMAD.IADD R9, R116.reuse, 0x1, -R9 ;  /* 0x0000000174097824 */ /* 0x040fe400078e0a09 */
[----:B------:R-:W-:Y:S01]  /*34b0*/  IMAD.IADD R116, R116, 0x1, -R21 ;  /* 0x0000000174747824 */ /* 0x000fe200078e0a15 */
[----:B-1----:R-:W-:Y:S01]  /*34c0*/  LEA.HI R13, R18, R117, RZ, 0x3 ;  /* 0x00000075120d7211 */ /* 0x002fe200078f18ff */
[----:B------:R1:W-:Y:S01]  /*34d0*/  MUFU.TANH R180, R27 ;  /* 0x0000001b00b47308 */ /* 0x0003e20000002400 */
[----:B------:R-:W-:Y:S01]  /*34e0*/  SHF.R.S32.HI R18, RZ, 0x1f, R9 ;  /* 0x0000001fff127819 */ /* 0x000fe20000011409 */
[----:B------:R-:W-:Y:S02]  /*34f0*/  FMUL.FTZ R150, R10, c[0x0][0x320] ;  /* 0x0000c8000a967a20 */ /* 0x000fe40000410000 */
[----:B------:R-:W-:Y:S01]  /*3500*/  FMUL.FTZ R39, R24, c[0x0][0x320] ;  /* 0x0000c80018277a20 */ /* 0x000fe20000410000 */
[----:B------:R-:W-:Y:S01]  /*3510*/  LEA.HI R18, R18, R9, RZ, 0x2 ;  /* 0x0000000912127211 */ /* 0x000fe200078f10ff */
[----:B------:R-:W-:Y:S01]  /*3520*/  FMUL.FTZ R24, R25, c[0x0][0x320] ;  /* 0x0000c80019187a20 */ /* 0x000fe20000410000 */
[----:B--2---:R-:W-:Y:S01]  /*3530*/  LOP3.LUT R22, R13, 0xffffff8, RZ, 0xc0, !PT ;  /* 0x0ffffff80d167812 */ /* 0x004fe200078ec0ff */
[----:B------:R-:W2:Y:S01]  /*3540*/  MUFU.TANH R0, R0 ;  /* 0x0000000000007308 */ /* 0x000ea20000002400 */
[----:B------:R-:W-:Y:S01]  /*3550*/  LEA.HI R13, R116, R116, RZ, 0x1 ;  /* 0x00000074740d7211 */ /* 0x000fe200078f08ff */
[----:B------:R-:W-:Y:S01]  /*3560*/  FMUL.FTZ R16, R16, c[0x0][0x320] ;  /* 0x0000c80010107a20 */ /* 0x000fe20000410000 */
[C---:B------:R-:W-:Y:S01]  /*3570*/  LEA.HI.SX32 R21, R18.reuse, UR10, 0x1e ;  /* 0x0000000a12157c11 */ /* 0x040fe2000f8ff2ff */
[----:B------:R-:W-:Y:S01]  /*3580*/  IMAD.IADD R22, R117, 0x1, -R22 ;  /* 0x0000000175167824 */ /* 0x000fe200078e0a16 */
[----:B------:R-:W-:Y:S01]  /*3590*/  LOP3.LUT R13, R13, 0x1ffffffe, RZ, 0xc0, !PT ;  /* 0x1ffffffe0d0d7812 */ /* 0x000fe200078ec0ff */
[----:B------:R-:W-:Y:S01]  /*35a0*/  FMUL.FTZ R17, R17, c[0x0][0x320] ;  /* 0x0000c80011117a20 */ /* 0x000fe20000410000 */
[----:B------:R-:W-:Y:S01]  /*35b0*/  LOP3.LUT R18, R18, 0x7ffffffc, RZ, 0xc0, !PT ;  /* 0x7ffffffc12127812 */ /* 0x000fe200078ec0ff */
[----:B------:R-:W-:Y:S01]  /*35c0*/  IMAD R21, R22, 0x10, R21 ;  /* 0x0000001016157824 */ /* 0x000fe200078e0215 */
[----:B------:R3:W-:Y:S01]  /*35d0*/  MUFU.TANH R29, R20 ;  /* 0x00000014001d7308 */ /* 0x0007e20000002400 */
[----:B------:R-:W-:-:S02]  /*35e0*/  IMAD.IADD R116, R116, 0x1, -R13 ;  /* 0x0000000174747824 */ /* 0x000fc400078e0a0d */
[----:B-1----:R-:W-:Y:S02]  /*35f0*/  FMUL.FTZ R27, R14, c[0x0][0x320] ;  /* 0x0000c8000e1b7a20 */ /* 0x002fe40000410000 */
[----:B------:R-:W-:Y:S02]  /*3600*/  IMAD R179, R116, 0x8, R21 ;  /* 0x0000000874b37824 */ /* 0x000fe400078e0215 */
[----:B------:R-:W-:Y:S01]  /*3610*/  IMAD.IADD R18, R9, 0x1, -R18 ;  /* 0x0000000109127824 */ /* 0x000fe200078e0a12 */
[----:B------:R-:W1:Y:S01]  /*3620*/  MUFU.TANH R4, R4 ;  /* 0x0000000400047308 */ /* 0x000e620000002400 */
[----:B------:R-:W-:Y:S01]  /*3630*/  @P1 IMAD.HI.U32 R13, R179, c[0x0][0x2c8], RZ ;  /* 0x0000b200b30d1a27 */ /* 0x000fe200078e00ff */
[----:B------:R-:W-:Y:S03]  /*3640*/  STL [R1+0x34], R179 ;  /* 0x000034b301007387 */ /* 0x000fe60000100800 */
[----:B------:R-:W-:Y:S01]  /*3650*/  IMAD.MOV.U32 R19, RZ, RZ, R179 ;  /* 0x000000ffff137224 */ /* 0x000fe200078e00b3 */
[----:B------:R-:W-:Y:S01]  /*3660*/  @P0 SHF.R.U32.HI R19, RZ, c[0x0][0x2cc], R13 ;  /* 0x0000b300ff130a19 */ /* 0x000fe2000001160d */
[----:B------:R-:W-:Y:S01]  /*3670*/  IMAD.U32 R9, RZ, RZ, UR4 ;  /* 0x00000004ff097e24 */ /* 0x000fe2000f8e00ff */
[----:B------:R-:W4:Y:S01]  /*3680*/  MUFU.TANH R6, R6 ;  /* 0x0000000600067308 */ /* 0x000f220000002400 */
[----:B------:R-:W-:Y:S01]  /*3690*/  IMAD.SHL.U32 R76, R18, 0x2, RZ ;  /* 0x00000002124c7824 */ /* 0x000fe200078e00ff */
[----:B------:R-:W-:Y:S01]  /*36a0*/  ULDC.64 UR4, c[0x0][0x2c8] ;  /* 0x0000b20000047ab9 */ /* 0x000fe20000000a00 */
[----:B------:R-:W5:Y:S01]  /*36b0*/  SHFL.IDX PT, R14, R19, RZ, 0x1c1f ;  /* 0x001c1fff130e7589 */ /* 0x000f6200000e0000 */
[----:B---3--:R-:W-:-:S02]  /*36c0*/  FMUL.FTZ R20, R30, c[0x0][0x320] ;  /* 0x0000c8001e147a20 */ /* 0x008fc40000410000 */
[C---:B------:R-:W-:Y:S01]  /*36d0*/  IADD3 R9, -R76.reuse, UR8, R9 ;  /* 0x000000084c097c10 */ /* 0x040fe2000fffe109 */
[----:B------:R-:W3:Y:S01]  /*36e0*/  SHFL.IDX PT, R13, R19, 0x1, 0x1c1f ;  /* 0x003c1f00130d7f89 */ /* 0x000ee200000e0000 */
[----:B------:R-:W-:Y:S01]  /*36f0*/  FMUL.FTZ R30, R15, c[0x0][0x320] ;  /* 0x0000c8000f1e7a20 */ /* 0x000fe20000410000 */
[----:B------:R-:W-:Y:S01]  /*3700*/  IADD3 R22, -R76, UR22, RZ ;  /* 0x000000164c167c10 */ /* 0x000fe2000fffe1ff */
[----:B------:R-:W1:Y:S01]  /*3710*/  MUFU.TANH R7, R7 ;  /* 0x0000000700077308 */ /* 0x000e620000002400 */
[----:B------:R-:W-:Y:S01]  /*3720*/  IADD3 R9, R9, -UR12, RZ ;  /* 0x8000000c09097c10 */ /* 0x000fe2000fffe0ff */
[----:B------:R-:W-:Y:S01]  /*3730*/  FMUL.FTZ R8, R8, c[0x0][0x320] ;  /* 0x0000c80008087a20 */ /* 0x000fe20000410000 */
[----:B------:R-:W-:Y:S01]  /*3740*/  STL [R1+0x38], R76 ;  /* 0x0000384c01007387 */ /* 0x000fe20000100800 */
[----:B------:R-:W-:Y:S01]  /*3750*/  FMUL.FTZ R68, R68, c[0x0][0x320] ;  /* 0x0000c80044447a20 */ /* 0x000fe20000410000 */
[----:B------:R-:W1:Y:S01]  /*3760*/  @UP1 S2UR UR22, SR_CTAID.X ;  /* 0x00000000001619c3 */ /* 0x000e620000002500 */
[----:B------:R-:W-:-:S02]  /*3770*/  FMUL.FTZ R69, R69, c[0x0][0x320] ;  /* 0x0000c80045457a20 */ /* 0x000fc40000410000 */
[----:B------:R-:W1:Y:S01]  /*3780*/  MUFU.TANH R38, R38 ;  /* 0x0000002600267308 */ /* 0x000e620000002400 */
[----:B------:R-:W-:Y:S02]  /*3790*/  FMUL.FTZ R64, R64, c[0x0][0x320] ;  /* 0x0000c80040407a20 */ /* 0x000fe40000410000 */
[----:B------:R-:W-:Y:S02]  /*37a0*/  FMUL.FTZ R65, R65, c[0x0][0x320] ;  /* 0x0000c80041417a20 */ /* 0x000fe40000410000 */
[----:B------:R-:W-:Y:S02]  /*37b0*/  FMUL.FTZ R25, R31, c[0x0][0x320] ;  /* 0x0000c8001f197a20 */ /* 0x000fe40000410000 */
[----:B------:R-:W-:Y:S01]  /*37c0*/  FMUL.FTZ R60, R60, c[0x0][0x320] ;  /* 0x0000c8003c3c7a20 */ /* 0x000fe20000410000 */
[----:B------:R-:W1:Y:S01]  /*37d0*/  MUFU.TANH R33, R33 ;  /* 0x0000002100217308 */ /* 0x000e620000002400 */
[----:B-----5:R-:W-:Y:S02]  /*37e0*/  IMAD.IADD R15, R9, 0x1, R14 ;  /* 0x00000001090f7824 */ /* 0x020fe400078e020e */
[----:B------:R-:W-:-:S02]  /*37f0*/  FMUL.FTZ R14, R11, c[0x0][0x320] ;  /* 0x0000c8000b0e7a20 */ /* 0x000fc40000410000 */
[----:B---3--:R-:W-:Y:S01]  /*3800*/  IMAD.IADD R13, R9, 0x1, R13 ;  /* 0x00000001090d7824 */ /* 0x008fe200078e020d */
[----:B------:R-:W-:Y:S01]  /*3810*/  IMNMX R10, R22, R15, PT ;  /* 0x0000000f160a7217 */ /* 0x000fe20003800200 */
[----:B------:R-:W-:Y:S01]  /*3820*/  FMUL.FTZ R61, R61, c[0x0][0x320] ;  /* 0x0000c8003d3d7a20 */ /* 0x000fe20000410000 */
[----:B------:R3:W5:Y:S01]  /*3830*/  MUFU.TANH R32, R12 ;  /* 0x0000000c00207308 */ /* 0x0007620000002400 */
[----:B------:R-:W-:Y:S01]  /*3840*/  FMUL.FTZ R56, R56, c[0x0][0x320] ;  /* 0x0000c80038387a20 */ /* 0x000fe20000410000 */
[C---:B------:R-:W-:Y:S01]  /*3850*/  ISETP.GT.AND P1, PT, R10.reuse, RZ, PT ;  /* 0x000000ff0a00720c */ /* 0x040fe20003f24270 */
[----:B------:R-:W-:Y:S01]  /*3860*/  FMUL.FTZ R57, R57, c[0x0][0x320] ;  /* 0x0000c80039397a20 */ /* 0x000fe20000410000 */
[----:B------:R-:W-:Y:S01]  /*3870*/  ISETP.GT.AND P0, PT, R10, 0x1, PT ;  /* 0x000000010a00780c */ /* 0x000fe20003f04270 */
[----:B------:R-:W-:Y:S01]  /*3880*/  FMUL.FTZ R52, R52, c[0x0][0x320] ;  /* 0x0000c80034347a20 */ /* 0x000fe20000410000 */
[----:B--2---:R-:W-:Y:S01]  /*3890*/  FSEL R18, R0, -INF , P1 ;  /* 0xff80000000127808 */ /* 0x004fe20000800000 */
[----:B------:R-:W-:Y:S01]  /*38a0*/  FMUL.FTZ R53, R53, c[0x0][0x320] ;  /* 0x0000c80035357a20 */ /* 0x000fe20000410000 */
[----:B------:R-:W2:Y:S01]  /*38b0*/  MUFU.TANH R39, R39 ;  /* 0x0000002700277308 */ /* 0x000ea20000002400 */
[----:B------:R-:W-:Y:S01]  /*38c0*/  ISETP.GT.AND P6, PT, R10, 0x8, PT ;  /* 0x000000080a00780c */ /* 0x000fe20003fc4270 */
[----:B------:R-:W-:Y:S01]  /*38d0*/  FMUL.FTZ R48, R48, c[0x0][0x320] ;  /* 0x0000c80030307a20 */ /* 0x000fe20000410000 */
[----:B------:R-:W-:Y:S01]  /*38e0*/  ISETP.GT.AND P1, PT, R10, 0x9, PT ;  /* 0x000000090a00780c */ /* 0x000fe20003f24270 */
[----:B------:R-:W-:Y:S01]  /*38f0*/  FMUL.FTZ R49, R49, c[0x0][0x320] ;  /* 0x0000c80031317a20 */ /* 0x000fe20000410000 */
[----:B-1----:R-:W-:Y:S01]  /*3900*/  FSEL R21, R4, -INF , P0 ;  /* 0xff80000004157808 */ /* 0x002fe20000000000 */
[----:B------:R-:W-:Y:S01]  /*3910*/  FMUL.FTZ R45, R45, c[0x0][0x320] ;  /* 0x0000c8002d2d7a20 */ /* 0x000fe20000410000 */
[----:B------:R-:W-:Y:S01]  /*3920*/  ISETP.GT.AND P0, PT, R10, 0x10, PT ;  /* 0x000000100a00780c */ /* 0x000fe20003f04270 */
[----:B------:R-:W1:Y:S01]  /*3930*/  MUFU.TANH R24, R24 ;  /* 0x0000001800187308 */ /* 0x000e620000002400 */
[----:B----4-:R-:W-:Y:S01]  /*3940*/  FSEL R19, R6, -INF , P6 ;  /* 0xff80000006137808 */ /* 0x010fe20003000000 */
[----:B---3--:R-:W-:Y:S01]  /*3950*/  FMUL.FTZ R12, R72, c[0x0][0x320] ;  /* 0x0000c800480c7a20 */ /* 0x008fe20000410000 */
[----:B------:R-:W-:Y:S01]  /*3960*/  FSEL R15, R7, -INF , P1 ;  /* 0xff800000070f7808 */ /* 0x000fe20000800000 */
[----:B------:R-:W-:Y:S01]  /*3970*/  FMUL.FTZ R140, R23, c[0x0][0x320] ;  /* 0x0000c800178c7a20 */ /* 0x000fe20000410000 */
[----:B------:R-:W-:Y:S01]  /*3980*/  ISETP.GT.AND P6, PT, R10, 0x11, PT ;  /* 0x000000110a00780c */ /* 0x000fe20003fc4270 */
[----:B------:R-:W-:Y:S01]  /*3990*/  FMUL.FTZ R26, R26, c[0x0][0x320] ;  /* 0x0000c8001a1a7a20 */ /* 0x000fe20000410000 */
[----:B------:R-:W-:Y:S01]  /*39a0*/  ISETP.GT.AND P1, PT, R10, 0x18, PT ;  /* 0x000000180a00780c */ /* 0x000fe20003f24270 */
[----:B------:R3:W4:Y:S01]  /*39b0*/  MUFU.TANH R133, R16 ;  /* 0x0000001000857308 */ /* 0x0007220000002400 */
[----:B------:R-:W-:Y:S01]  /*39c0*/  IMNMX R22, R22, R13, PT ;  /* 0x0000000d16167217 */ /* 0x000fe20003800200 */
[----:B------:R-:W-:Y:S01]  /*39d0*/  FMUL.FTZ R23, R34, c[0x0][0x320] ;  /* 0x0000c80022177a20 */ /* 0x000fe20000410000 */
[----:B------:R-:W-:Y:S01]  /*39e0*/  FSEL R13, R38, -INF , P0 ;  /* 0xff800000260d7808 */ /* 0x000fe20000000000 */
[----:B------:R-:W-:Y:S01]  /*39f0*/  FMUL.FTZ R67, R67, c[0x0][0x320] ;  /* 0x0000c80043437a20 */ /* 0x000fe20000410000 */
[----:B------:R-:W-:Y:S01]  /*3a00*/  ISETP.GT.AND P0, PT, R10, 0x19, PT ;  /* 0x000000190a00780c */ /* 0x000fe20003f04270 */
[----:B------:R-:W-:Y:S01]  /*3a10*/  FMUL.FTZ R63, R63, c[0x0][0x320] ;  /* 0x0000c8003f3f7a20 */ /* 0x000fe20000410000 */
[----:B------:R-:W-:Y:S01]  /*3a20*/  FSEL R11, R33, -INF , P6 ;  /* 0xff800000210b7808 */ /* 0x000fe20003000000 */
[----:B------:R4:W4:Y:S01]  /*3a30*/  MUFU.TANH R143, R17 ;  /* 0x00000011008f7308 */ /* 0x0009220000002400 */
[----:B-----5:R-:W-:Y:S01]  /*3a40*/  FSEL R7, R32, -INF , P1 ;  /* 0xff80000020077808 */ /* 0x020fe20000800000 */
[----:B------:R-:W-:Y:S01]  /*3a50*/  FMUL.FTZ R70, R70, c[0x0][0x320] ;  /* 0x0000c80046467a20 */ /* 0x000fe20000410000 */
[C---:B------:R-:W-:Y:S01]  /*3a60*/  ISETP.GT.AND P6, PT, R10.reuse, 0x20, PT ;  /* 0x000000200a00780c */ /* 0x040fe20003fc4270 */
[----:B------:R-:W-:Y:S01]  /*3a70*/  FMUL.FTZ R71, R71, c[0x0][0x320] ;  /* 0x0000c80047477a20 */ /* 0x000fe20000410000 */
[----:B------:R-:W-:Y:S01]  /*3a80*/  ISETP.GT.AND P1, PT, R10, 0x21, PT ;  /* 0x000000210a00780c */ /* 0x000fe20003f24270 */
[----:B------:R-:W-:Y:S01]  /*3a90*/  FMUL.FTZ R66, R66, c[0x0][0x320] ;  /* 0x0000c80042427a20 */ /* 0x000fe20000410000 */
[----:B------:R-:W-:Y:S01]  /*3aa0*/  FSEL R9, R28, -INF , P0 ;  /* 0xff8000001c097808 */ /* 0x000fe20000000000 */
[----:B------:R5:W5:Y:S01]  /*3ab0*/  MUFU.TANH R141, R8 ;  /* 0x00000008008d7308 */ /* 0x000b620000002400 */
[----:B------:R-:W-:Y:S01]  /*3ac0*/  ISETP.GT.AND P0, PT, R10, 0x28, PT ;  /* 0x000000280a00780c */ /* 0x000fe20003f04270 */
[----:B---3--:R-:W-:Y:S01]  /*3ad0*/  FMUL.FTZ R16, R44, c[0x0][0x320] ;  /* 0x0000c8002c107a20 */ /* 0x008fe20000410000 */
[----:B--2---:R-:W-:Y:S01]  /*3ae0*/  FSEL R39, R39, -INF , P6 ;  /* 0xff80000027277808 */ /* 0x004fe20003000000 */
[----:B------:R-:W-:Y:S01]  /*3af0*/  FMUL.FTZ R62, R62, c[0x0][0x320] ;  /* 0x0000c8003e3e7a20 */ /* 0x000fe20000410000 */
[----:B-1----:R-:W-:Y:S01]  /*3b00*/  FSEL R31, R24, -INF , P1 ;  /* 0xff800000181f7808 */ /* 0x002fe20000800000 */
[----:B------:R-:W-:Y:S01]  /*3b10*/  FMUL.FTZ R58, R58, c[0x0][0x320] ;  /* 0x0000c8003a3a7a20 */ /* 0x000fe20000410000 */
[C---:B------:R-:W-:Y:S01]  /*3b20*/  ISETP.GT.AND P6, PT, R10.reuse, 0x29, PT ;  /* 0x000000290a00780c */ /* 0x040fe20003fc4270 */
[----:B------:R-:W1:Y:S01]  /*3b30*/  MUFU.TANH R153, R68 ;  /* 0x0000004400997308 */ /* 0x000e620000002400 */
[C---:B------:R-:W-:Y:S01]  /*3b40*/  ISETP.GT.AND P1, PT, R10.reuse, 0x30, PT ;  /* 0x000000300a00780c */ /* 0x040fe20003f24270 */
[----:B----4-:R-:W-:Y:S01]  /*3b50*/  FMUL.FTZ R17, R43, c[0x0][0x320] ;  /* 0x0000c8002b117a20 */ /* 0x010fe20000410000 */
[----:B------:R-:W-:Y:S01]  /*3b60*/  FSEL R29, R29, -INF , P0 ;  /* 0xff8000001d1d7808 */ /* 0x000fe20000000000 */
[----:B------:R-:W-:Y:S01]  /*3b70*/  FMUL.FTZ R59, R59, c[0x0][0x320] ;  /* 0x0000c8003b3b7a20 */ /* 0x000fe20000410000 */
[----:B------:R-:W-:Y:S01]  /*3b80*/  ISETP.GT.AND P0, PT, R10, 0x31, PT ;  /* 0x000000310a00780c */ /* 0x000fe20003f04270 */
[----:B------:R-:W-:Y:S01]  /*3b90*/  FMUL.FTZ R54, R54, c[0x0][0x320] ;  /* 0x0000c80036367a20 */ /* 0x000fe20000410000 */
[----:B------:R-:W-:Y:S01]  /*3ba0*/  FSEL R37, R37, -INF , P6 ;  /* 0xff80000025257808 */ /* 0x000fe20003000000 */
[----:B------:R-:W2:Y:S01]  /*3bb0*/  MUFU.TANH R159, R69 ;  /* 0x00000045009f7308 */ /* 0x000ea20000002400 */
[----:B------:R-:W-:Y:S01]  /*3bc0*/  FSEL R133, R133, -INF , P1 ;  /* 0xff80000085857808 */ /* 0x000fe20000800000 */
[----:B-----5:R-:W-:Y:S01]  /*3bd0*/  FMUL.FTZ R8, R42, c[0x0][0x320] ;  /* 0x0000c8002a087a20 */ /* 0x020fe20000410000 */
[C---:B------:R-:W-:Y:S01]  /*3be0*/  ISETP.GT.AND P6, PT, R10.reuse, 0x38, PT ;  /* 0x000000380a00780c */ /* 0x040fe20003fc4270 */
[----:B------:R-:W-:Y:S01]  /*3bf0*/  FMUL.FTZ R55, R55, c[0x0][0x320] ;  /* 0x0000c80037377a20 */ /* 0x000fe20000410000 */
[----:B------:R-:W-:Y:S01]  /*3c00*/  ISETP.GT.AND P1, PT, R10, 0x39, PT ;  /* 0x000000390a00780c */ /* 0x000fe20003f24270 */
[----:B------:R-:W-:Y:S01]  /*3c10*/  FMUL.FTZ R50, R50, c[0x0][0x320] ;  /* 0x0000c80032327a20 */ /* 0x000fe20000410000 */
[----:B------:R-:W-:Y:S01]  /*3c20*/  FSEL R143, R143, -INF , P0 ;  /* 0xff8000008f8f7808 */ /* 0x000fe20000000000 */
[----:B------:R-:W3:Y:S01]  /*3c30*/  MUFU.TANH R157, R64 ;  /* 0x00000040009d7308 */ /* 0x000ee20000002400 */
[----:B------:R-:W-:Y:S01]  /*3c40*/  ISETP.GT.AND P0, PT, R10, 0x40, PT ;  /* 0x000000400a00780c */ /* 0x000fe20003f04270 */
[----:B------:R-:W-:Y:S01]  /*3c50*/  FMUL.FTZ R51, R51, c[0x0][0x320] ;  /* 0x0000c80033337a20 */ /* 0x000fe20000410000 */
[----:B------:R-:W-:Y:S01]  /*3c60*/  FSEL R141, R141, -INF , P6 ;  /* 0xff8000008d8d7808 */ /* 0x000fe20003000000 */
[----:B------:R-:W-:Y:S01]  /*3c70*/  FMUL.FTZ R46, R46, c[0x0][0x320] ;  /* 0x0000c8002e2e7a20 */ /* 0x000fe20000410000 */
[----:B------:R-:W-:Y:S01]  /*3c80*/  FSEL R135, R135, -INF , P1 ;  /* 0xff80000087877808 */ /* 0x000fe20000800000 */
[----:B------:R-:W-:Y:S01]  /*3c90*/  FMUL.FTZ R47, R47, c[0x0][0x320] ;  /* 0x0000c8002f2f7a20 */ /* 0x000fe20000410000 */
[C---:B------:R-:W-:Y:S01]  /*3ca0*/  ISETP.GT.AND P6, PT, R10.reuse, 0x41, PT ;  /* 0x000000410a00780c */ /* 0x040fe20003fc4270 */
[----:B------:R-:W4:Y:S01]  /*3cb0*/  MUFU.TANH R155, R65 ;  /* 0x00000041009b7308 */ /* 0x000f220000002400 */
[----:B------:R-:W-:Y:S01]  /*3cc0*/  ISETP.GT.AND P1, PT, R10, 0x48, PT ;  /* 0x000000480a00780c */ /* 0x000fe20003f24270 */
[----:B------:R-:W-:Y:S01]  /*3cd0*/  FMUL.FTZ R75, R75, c[0x0][0x320] ;  /* 0x0000c8004b4b7a20 */ /* 0x000fe20000410000 */
[----:B-1----:R-:W-:Y:S01]  /*3ce0*/  FSEL R153, R153, -INF , P0 ;  /* 0xff80000099997808 */ /* 0x002fe20000000000 */
[----:B------:R-:W-:Y:S01]  /*3cf0*/  IMAD.SHL.U32 R248, R2, 0x2, RZ ;  /* 0x0000000202f87824 */ /* 0x000fe200078e00ff */
[C---:B------:R-:W-:Y:S01]  /*3d00*/  ISETP.GT.AND P0, PT, R10.reuse, 0x49, PT ;  /* 0x000000490a00780c */ /* 0x040fe20003f04270 */
[----:B------:R-:W-:Y:S01]  /*3d10*/  @UP1 USHF.L.U32 UR22, UR22, 0x7, URZ ;  /* 0x0000000716161899 */ /* 0x000fe2000800063f */
[----:B--2---:R-:W-:Y:S01]  /*3d20*/  FSEL R159, R159, -INF , P6 ;  /* 0xff8000009f9f7808 */ /* 0x004fe20003000000 */
[----:B------:R-:W1:Y:S01]  /*3d30*/  MUFU.TANH R167, R60 ;  /* 0x0000003c00a77308 */ /* 0x000e620000002400 */
[----:B---3--:R-:W-:Y:S01]  /*3d40*/  FSEL R157, R157, -INF , P1 ;  /* 0xff8000009d9d7808 */ /* 0x008fe20000800000 */
[----:B------:R-:W-:Y:S01]  /*3d50*/  IMAD R246, R5, 0x2, R248 ;  /* 0x0000000205f67824 */ /* 0x000fe200078e02f8 */
[C---:B------:R-:W-:Y:S01]  /*3d60*/  ISETP.GT.AND P6, PT, R10.reuse, 0x50, PT ;  /* 0x000000500a00780c */ /* 0x040fe20003fc4270 */
[----:B------:R-:W-:Y:S01]  /*3d70*/  LDSM.16.MT88.4 R92, [R248+0x4100] ;  /* 0x00410000f85c783b */ /* 0x000fe20000004200 */
[----:B------:R-:W-:Y:S01]  /*3d80*/  ISETP.GT.AND P1, PT, R10, 0x51, PT ;  /* 0x000000510a00780c */ /* 0x000fe20003f24270 */
[----:B------:R-:W-:Y:S01]  /*3d90*/  IMAD R244, R3, 0x2, R246 ;  /* 0x0000000203f47824 */ /* 0x000fe200078e02f6 */
[----:B------:R-:W-:Y:S01]  /*3da0*/  FMNMX.FTZ R0, R18, R21, !PT ;  /* 0x0000001512007209 */ /* 0x000fe20007810000 */
[----:B------:R2:W3:Y:S01]  /*3db0*/  MUFU.TANH R165, R61 ;  /* 0x0000003d00a57308 */ /* 0x0004e20000002400 */
[----:B----4-:R-:W-:Y:S01]  /*3dc0*/  FSEL R155, R155, -INF , P0 ;  /* 0xff8000009b9b7808 */ /* 0x010fe20000000000 */
[----:B------:R-:W-:Y:S01]  /*3dd0*/  IMAD R245, R3, 0x2, R248 ;  /* 0x0000000203f57824 */ /* 0x000fe200078e02f8 */
[----:B------:R-:W-:Y:S01]  /*3de0*/  ISETP.GT.AND P0, PT, R10, 0x58, PT ;  /* 0x000000580a00780c */ /* 0x000fe20003f04270 */
[----:B------:R-:W-:Y:S01]  /*3df0*/  LDSM.16.MT88.4 R100, [R244+0x100] ;  /* 0x00010000f464783b */ /* 0x000fe20000004200 */
[----:B------:R-:W-:Y:S01]  /*3e00*/  FMNMX.FTZ R0, R19, R0, !PT ;  /* 0x0000000013007209 */ /* 0x000fe20007810000 */
[----:B------:R-:W-:-:S02]  /*3e10*/  UIMAD.WIDE.U32 UR22, UR22, UR4, URZ ;  /* 0x00000004161672a5 */ /* 0x000fc4000f8e003f */
[----:B------:R-:W4:Y:S01]  /*3e20*/  MUFU.TANH R163, R56 ;  /* 0x0000003800a37308 */ /* 0x000f220000002400 */
[----:B-1----:R-:W-:Y:S01]  /*3e30*/  FSEL R167, R167, -INF , P6 ;  /* 0xff800000a7a77808 */ /* 0x002fe20003000000 */
[----:B------:R-:W-:Y:S01]  /*3e40*/  LDSM.16.MT88.4 R124, [R248+0x100] ;  /* 0x00010000f87c783b */ /* 0x000fe20000004200 */
[C---:B------:R-:W-:Y:S01]  /*3e50*/  ISETP.GT.AND P6, PT, R10.reuse, 0x59, PT ;  /* 0x000000590a00780c */ /* 0x040fe20003fc4270 */
[----:B------:R-:W-:Y:S01]  /*3e60*/  @UP1 USHF.R.U32.HI UR10, URZ, UR5, UR23 ;  /* 0x000000053f0a1299 */ /* 0x000fe20008011617 */
[----:B------:R-:W-:Y:S01]  /*3e70*/  FMNMX.FTZ R0, R15, R0, !PT ;  /* 0x000000000f007209 */ /* 0x000fe20007810000 */
[----:B------:R-:W-:Y:S02]  /*3e80*/  LDSM.16.MT88.4 R116, [R246+0x100] ;  /* 0x00010000f674783b */ /* 0x000fe40000004200 */
[----:B------:R-:W1:Y:S01]  /*3e90*/  MUFU.TANH R161, R57 ;  /* 0x0000003900a17308 */ /* 0x000e620000002400 */
[----:B--2---:R-:W-:Y:S01]  /*3ea0*/  FMUL.FTZ R61, R73, c[0x0][0x320] ;  /* 0x0000c800493d7a20 */ /* 0x004fe20000410000 */
[----:B---3--:R-:W-:Y:S01]  /*3eb0*/  FSEL R165, R165, -INF , P1 ;  /* 0xff800000a5a57808 */ /* 0x008fe20000800000 */
[----:B------:R-:W-:Y:S01]  /*3ec0*/  LDSM.16.MT88.4 R108, [R245+0x100] ;  /* 0x00010000f56c783b */ /* 0x000fe20000004200 */
[C---:B------:R-:W-:Y:S01]  /*3ed0*/  ISETP.GT.AND P1, PT, R10.reuse, 0x60, PT ;  /* 0x000000600a00780c */ /* 0x040fe20003f24270 */
[----:B------:R-:W-:Y:S01]  /*3ee0*/  UIADD3 UR10, UR10, UR8, -UR12 ;  /* 0x000000080a0a7290 */ /* 0x000fe2000fffe80c */
[----:B------:R-:W-:Y:S01]  /*3ef0*/  FMNMX.FTZ R0, R13, R0, !PT ;  /* 0x000000000d007209 */ /* 0x000fe20007810000 */
[----:B------:R-:W-:Y:S01]  /*3f00*/  LDSM.16.MT88.4 R84, [R246+0x4100] ;  /* 0x00410000f654783b */ /* 0x000fe20000004200 */
[----:B------:R-:W2:Y:S01]  /*3f10*/  MUFU.TANH R151, R52 ;  /* 0x0000003400977308 */ /* 0x000ea20000002400 */
[----:B----4-:R-:W-:Y:S01]  /*3f20*/  FSEL R163, R163, -INF , P0 ;  /* 0xff800000a3a37808 */ /* 0x010fe20000000000 */
[----:B------:R-:W-:Y:S01]  /*3f30*/  USHF.R.S32.HI UR4, URZ, 0x1f, UR10 ;  /* 0x0000001f3f047899 */ /* 0x000fe2000801140a */
[----:B------:R-:W-:Y:S01]  /*3f40*/  ISETP.GT.AND P0, PT, R10, 0x61, PT ;  /* 0x000000610a00780c */ /* 0x000fe20003f04270 */
[----:B------:R-:W-:Y:S01]  /*3f50*/  LDSM.16.MT88.4 R76, [R245+0x4100] ;  /* 0x00410000f54c783b */ /* 0x000fe20000004200 */
[----:B------:R-:W-:Y:S01]  /*3f60*/  FMNMX.FTZ R0, R11, R0, !PT ;  /* 0x000000000b007209 */ /* 0x000fe20007810000 */
[----:B------:R-:W-:-:S02]  /*3f70*/  ULEA.HI UR4, UR4, UR10, URZ, 0x7 ;  /* 0x0000000a04047291 */ /* 0x000fc4000f8f383f */
[----:B------:R-:W3:Y:S01]  /*3f80*/  MUFU.TANH R149, R53 ;  /* 0x0000003500957308 */ /* 0x000ee20000002400 */
[----:B-1----:R-:W-:Y:S01]  /*3f90*/  FSEL R161, R161, -INF , P6 ;  /* 0xff800000a1a17808 */ /* 0x002fe20003000000 */
[----:B------:R-:W-:Y:S01]  /*3fa0*/  USHF.R.S32.HI UR5, URZ, 0x7, UR4 ;  /* 0x000000073f057899 */ /* 0x000fe20008011404 */
[C---:B------:R-:W-:Y:S01]  /*3fb0*/  ISETP.GT.AND P6, PT, R10.reuse, 0x68, PT ;  /* 0x000000680a00780c */ /* 0x040fe20003fc4270 */
[----:B------:R-:W-:Y:S01]  /*3fc0*/  UIADD3 UR10, UR7, -0x2, URZ ;  /* 0xfffffffe070a7890 */ /* 0x000fe2000fffe03f */
[----:B------:R-:W-:Y:S01]  /*3fd0*/  FMNMX.FTZ R0, R7, R0, !PT ;  /* 0x0000000007007209 */ /* 0x000fe20007810000 */
[----:B------:R-:W-:Y:S02]  /*3fe0*/  UISETP.LT.AND UP0, UPT, URZ, UR5, UPT ;  /* 0x000000053f00728c */ /* 0x000fe4000bf01270 */
[----:B------:R-:W1:Y:S01]  /*3ff0*/  MUFU.TANH R147, R48 ;  /* 0x0000003000937308 */ /* 0x000e620000002400 */
[----:B--2---:R-:W-:Y:S01]  /*4000*/  FSEL R151, R151, -INF , P1 ;  /* 0xff80000097977808 */ /* 0x004fe20000800000 */
[----:B------:R-:W-:Y:S01]  /*4010*/  USEL UR5, URZ, UR5, !UP0 ;  /* 0x000000053f057287 */ /* 0x000fe2000c000000 */
[----:B------:R-:W-:-:S02]  /*4020*/  ISETP.GT.AND P1, PT, R10, 0x69, PT ;  /* 0x000000690a00780c */ /* 0x000fc40003f24270 */
[----:B------:R-:W-:Y:S01]  /*4030*/  FMNMX.FTZ R0, R9, R0, !PT ;  /* 0x0000000009007209 */ /* 0x000fe20007810000 */
[----:B------:R-:W-:Y:S02]  /*4040*/  UISETP.GE.AND UP0, UPT, UR10, UR5, UPT ;  /* 0x000000050a00728c */ /* 0x000fe4000bf06270 */
[----:B------:R-:W2:Y:S01]  /*4050*/  MUFU.TANH R145, R49 ;  /* 0x0000003100917308 */ /* 0x000ea20000002400 */
[----:B---3--:R-:W-:Y:S02]  /*4060*/  FSEL R149, R149, -INF , P0 ;  /* 0xff80000095957808 */ /* 0x008fe40000000000 */
[----:B------:R-:W-:Y:S02]  /*4070*/  ISETP.GT.AND P0, PT, R10, 0x70, PT ;  /* 0x000000700a00780c */ /* 0x000fe40003f04270 */
[----:B------:R-:W-:-:S03]  /*4080*/  FMNMX.FTZ R0, R39, R0, !PT ;  /* 0x0000000027007209 */ /* 0x000fc60007810000 */
[----:B------:R-:W-:Y:S01]  /*4090*/  MUFU.TANH R16, R16 ;  /* 0x0000001000107308 */ /* 0x000fe20000002400 */
[----:B-1----:R-:W-:Y:S02]  /*40a0*/  FSEL R147, R147, -INF , P6 ;  /* 0xff80000093937808 */ /* 0x002fe40003000000 */
[----:B------:R-:W-:Y:S02]  /*40b0*/  ISETP.GT.AND P6, PT, R10, 0x71, PT ;  /* 0x000000710a00780c */ /* 0x000fe40003fc4270 */
[----:B------:R-:W-:-:S03]  /*40c0*/  FMNMX.FTZ R0, R31, R0, !PT ;  /* 0x000000001f007209 */ /* 0x000fc60007810000 */
[----:B------:R-:W1:Y:S01]  /*40d0*/  MUFU.TANH R65, R45 ;  /* 0x0000002d00417308 */ /* 0x000e620000002400 */
[----:B--2---:R-:W-:Y:S02]  /*40e0*/  FSEL R145, R145, -INF , P1 ;  /* 0xff80000091917808 */ /* 0x004fe40000800000 */
[----:B------:R-:W-:Y:S02]  /*40f0*/  ISETP.GT.AND P1, PT, R10, 0x78, PT ;  /* 0x000000780a00780c */ /* 0x000fe40003f24270 */
[----:B------:R-:W-:-:S03]  /*4100*/  FMNMX.FTZ R0, R29, R0, !PT ;  /* 0x000000001d007209 */ /* 0x000fc60007810000 */
[----:B------:R-:W-:Y:S01]  /*4110*/  MUFU.TANH R12, R12 ;  /* 0x0000000c000c7308 */ /* 0x000fe20000002400 */
[----:B------:R-:W-:-:S04]  /*4120*/  FMNMX.FTZ R0, R37, R0, !PT ;  /* 0x0000000025007209 */ /* 0x000fc80007810000 */
[----:B------:R-:W-:-:S03]  /*4130*/  FMNMX.FTZ R0, R133, R0, !PT ;  /* 0x0000000085007209 */ /* 0x000fc60007810000 */
[----:B------:R-:W-:Y:S01]  /*4140*/  MUFU.TANH R61, R61 ;  /* 0x0000003d003d7308 */ /* 0x000fe20000002400 */
[----:B-1----:R-:W-:Y:S02]  /*4150*/  FSEL R65, R65, -INF , P6 ;  /* 0xff80000041417808 */ /* 0x002fe40003000000 */
[----:B------:R-:W-:Y:S02]  /*4160*/  ISETP.GT.AND P6, PT, R22, RZ, PT ;  /* 0x000000ff1600720c */ /* 0x000fe40003fc4270 */
[----:B------:R-:W-:-:S03]  /*4170*/  FMNMX.FTZ R0, R143, R0, !PT ;  /* 0x000000008f007209 */ /* 0x000fc60007810000 */
[----:B------:R-:W1:Y:S01]  /*4180*/  MUFU.TANH R8, R8 ;  /* 0x0000000800087308 */ /* 0x000e620000002400 */
[----:B------:R-:W-:-:S04]  /*4190*/  FMNMX.FTZ R0, R141, R0, !PT ;  /* 0x000000008d007209 */ /* 0x000fc80007810000 */
[----:B------:R-:W-:-:S03]  /*41a0*/  FMNMX.FTZ R0, R135, R0, !PT ;  /* 0x0000000087007209 */ /* 0x000fc60007810000 */
[----:B------:R-:W-:Y:S01]  /*41b0*/  MUFU.TANH R17, R17 ;  /* 0x0000001100117308 */ /* 0x000fe20000002400 */
[----:B------:R-:W-:-:S04]  /*41c0*/  FMNMX.FTZ R0, R153, R0, !PT ;  /* 0x0000000099007209 */ /* 0x000fc80007810000 */
[----:B------:R-:W-:-:S03]  /*41d0*/  FMNMX.FTZ R0, R159, R0, !PT ;  /* 0x000000009f007209 */ /* 0x000fc60007810000 */
[----:B------:R2:W-:Y:S01]  /*41e0*/  MUFU.TANH R40, R26 ;  /* 0x0000001a00287308 */ /* 0x0005e20000002400 */
[----:B------:R-:W-:-:S04]  /*41f0*/  FMNMX.FTZ R0, R157, R0, !PT ;  /* 0x000000009d007209 */ /* 0x000fc80007810000 */
[----:B------:R-:W-:-:S03]  /*4200*/  FMNMX.FTZ R0, R155, R0, !PT ;  /* 0x000000009b007209 */ /* 0x000fc60007810000 */
[----:B------:R-:W3:Y:S01]  /*4210*/  MUFU.TANH R23, R23 ;  /* 0x0000001700177308 */ /* 0x000ee20000002400 */
[----:B------:R-:W-:-:S04]  /*4220*/  FMNMX.FTZ R0, R167, R0, !PT ;  /* 0x00000000a7007209 */ /* 0x000fc80007810000 */
[----:B------:R-:W-:Y:S01]  /*4230*/  FMNMX.FTZ R0, R165, R0, !PT ;  /* 0x00000000a5007209 */ /* 0x000fe20007810000 */
[----:B--2---:R-:W-:Y:S02]  /*4240*/  FMUL.FTZ R26, R35, c[0x0][0x320] ;  /* 0x0000c800231a7a20 */ /* 0x004fe40000410000 */
[----:B------:R2:W-:Y:S01]  /*4250*/  MUFU.TANH R164, R67 ;  /* 0x0000004300a47308 */ /* 0x0005e20000002400 */
[----:B------:R-:W-:Y:S01]  /*4260*/  FMNMX.FTZ R0, R163, R0, !PT ;  /* 0x00000000a3007209 */ /* 0x000fe20007810000 */
[----:B------:R-:W-:Y:S03]  /*4270*/  LDSM.16.MT88.4 R32, [R246+0x4900] ;  /* 0x00490000f620783b */ /* 0x000fe60000004200 */
[----:B------:R-:W-:-:S03]  /*4280*/  FMNMX.FTZ R0, R161, R0, !PT ;  /* 0x00000000a1007209 */ /* 0x000fc60007810000 */
[----:B------:R-:W4:Y:S01]  /*4290*/  MUFU.TANH R26, R26 ;  /* 0x0000001a001a7308 */ /* 0x000f220000002400 */
[----:B------:R-:W-:-:S04]  /*42a0*/  FMNMX.FTZ R0, R151, R0, !PT ;  /* 0x0000000097007209 */ /* 0x000fc80007810000 */
[----:B------:R-:W-:Y:S02]  /*42b0*/  FMNMX.FTZ R0, R149, R0, !PT ;  /* 0x0000000095007209 */ /* 0x000fe40007810000 */
[----:B--2---:R-:W-:Y:S01]  /*42c0*/  FSEL R67, R16, -INF , P0 ;  /* 0xff80000010437808 */ /* 0x004fe20000000000 */
[----:B------:R2:W-:Y:S01]  /*42d0*/  MUFU.TANH R172, R63 ;  /* 0x0000003f00ac7308 */ /* 0x0005e20000002400 */
[----:B------:R-:W-:Y:S02]  /*42e0*/  ISETP.GT.AND P0, PT, R10, 0x79, PT ;  /* 0x000000790a00780c */ /* 0x000fe40003f04270 */
[----:B-1----:R-:W-:Y:S02]  /*42f0*/  FSEL R16, R8, -INF , P6 ;  /* 0xff80000008107808 */ /* 0x002fe40003000000 */
[----:B------:R-:W-:Y:S02]  /*4300*/  FSEL R61, R61, -INF , P0 ;  /* 0xff8000003d3d7808 */ /* 0x000fe40000000000 */
[----:B------:R-:W-:Y:S01]  /*4310*/  ISETP.GT.AND P0, PT, R22, 0x8, PT ;  /* 0x000000081600780c */ /* 0x000fe20003f04270 */
[----:B------:R-:W-:Y:S01]  /*4320*/  MUFU.TANH R20, R20 ;  /* 0x0000001400147308 */ /* 0x000fe20000002400 */
[----:B------:R-:W-:-:S02]  /*4330*/  FMNMX.FTZ R0, R147, R0, !PT ;  /* 0x0000000093007209 */ /* 0x000fc40007810000 */
[----:B---3--:R-:W-:Y:S02]  /*4340*/  FSEL R4, R23, -INF , P0 ;  /* 0xff80000017047808 */ /* 0x008fe40000000000 */
[----:B------:R-:W-:Y:S02]  /*4350*/  ISETP.GT.AND P0, PT, R22, 0x10, PT ;  /* 0x000000101600780c */ /* 0x000fe40003f04270 */
[----:B------:R-:W-:Y:S01]  /*4360*/  FMNMX.FTZ R0, R145, R0, !PT ;  /* 0x0000000091007209 */ /* 0x000fe20007810000 */
[----:B------:R-:W1:Y:S01]  /*4370*/  MUFU.TANH R25, R25 ;  /* 0x0000001900197308 */ /* 0x000e620000002400 */
[----:B--2---:R-:W-:Y:S02]  /*4380*/  FSEL R63, R12, -INF , P1 ;  /* 0xff8000000c3f7808 */ /* 0x004fe40000800000 */
[----:B------:R-:W-:Y:S02]  /*4390*/  ISETP.GT.AND P1, PT, R22, 0x1, PT ;  /* 0x000000011600780c */ /* 0x000fe40003f24270 */
[----:B------:R-:W-:-:S02]  /*43a0*/  FMNMX.FTZ R0, R67, R0, !PT ;  /* 0x0000000043007209 */ /* 0x000fc40007810000 */
[----:B------:R-:W-:Y:S01]  /*43b0*/  FSEL R6, R17, -INF , P1 ;  /* 0xff80000011067808 */ /* 0x000fe20000800000 */
[----:B------:R-:W-:Y:S01]  /*43c0*/  MUFU.TANH R27, R27 ;  /* 0x0000001b001b7308 */ /* 0x000fe20000002400 */
[----:B------:R-:W-:Y:S02]  /*43d0*/  ISETP.GT.AND P1, PT, R22, 0x9, PT ;  /* 0x000000091600780c */ /* 0x000fe40003f24270 */
[----:B------:R-:W-:Y:S02]  /*43e0*/  FMNMX.FTZ R23, R16, R6, !PT ;  /* 0x0000000610177209 */ /* 0x000fe40007810000 */
[----:B----4-:R-:W-:Y:S02]  /*43f0*/  FSEL R26, R26, -INF , P1 ;  /* 0xff8000001a1a7808 */ /* 0x010fe40000800000 */
[----:B------:R-:W-:Y:S01]  /*4400*/  FMNMX.FTZ R23, R4, R23, !PT ;  /* 0x0000001704177209 */ /* 0x000fe20007810000 */
[----:B------:R-:W2:Y:S01]  /*4410*/  MUFU.TANH R30, R30 ;  /* 0x0000001e001e7308 */ /* 0x000ea20000002400 */
[----:B------:R-:W-:-:S02]  /*4420*/  ISETP.GT.AND P1, PT, R22, 0x11, PT ;  /* 0x000000111600780c */ /* 0x000fc40003f24270 */
[----:B------:R-:W-:Y:S02]  /*4430*/  FMNMX.FTZ R23, R26, R23, !PT ;  /* 0x000000171a177209 */ /* 0x000fe40007810000 */
[----:B-1----:R-:W-:Y:S02]  /*4440*/  FSEL R10, R25, -INF , P1 ;  /* 0xff800000190a7808 */ /* 0x002fe40000800000 */
[----:B------:R-:W-:Y:S01]  /*4450*/  ISETP.GT.AND P1, PT, R22, 0x19, PT ;  /* 0x000000191600780c */ /* 0x000fe20003f24270 */
[----:B------:R1:W-:Y:S01]  /*4460*/  MUFU.TANH R156, R14 ;  /* 0x0000000e009c7308 */ /* 0x0003e20000002400 */
[----:B------:R-:W-:-:S04]  /*4470*/  FMNMX.FTZ R0, R65, R0, !PT ;  /* 0x0000000041007209 */ /* 0x000fc80007810000 */
[----:B------:R-:W-:-:S03]  /*4480*/  FMNMX.FTZ R0, R63, R0, !PT ;  /* 0x000000003f007209 */ /* 0x000fc60007810000 */
[----:B------:R-:W3:Y:S01]  /*4490*/  MUFU.TANH R140, R140 ;  /* 0x0000008c008c7308 */ /* 0x000ee20000002400 */
[----:B--2---:R-:W-:Y:S02]  /*44a0*/  FSEL R12, R30, -INF , P1 ;  /* 0xff8000001e0c7808 */ /* 0x004fe40000800000 */
[----:B------:R-:W-:Y:S02]  /*44b0*/  ISETP.GT.AND P1, PT, R22, 0x21, PT ;  /* 0x000000211600780c */ /* 0x000fe40003f24270 */
[----:B------:R-:W-:Y:S02]  /*44c0*/  FMNMX.FTZ R0, R61, R0, !PT ;  /* 0x000000003d007209 */ /* 0x000fe40007810000 */
[----:B------:R-:W-:Y:S01]  /*44d0*/  FSEL R180, R180, -INF , P1 ;  /* 0xff800000b4b47808 */ /* 0x000fe20000800000 */
[----:B------:R-:W2:Y:S01]  /*44e0*/  MUFU.TANH R158, R158 ;  /* 0x0000009e009e7308 */ /* 0x000ea20000002400 */
[----:B-1----:R-:W-:Y:S01]  /*44f0*/  FSEL R14, R20, -INF , P0 ;  /* 0xff800000140e7808 */ /* 0x002fe20000000000 */
[----:B------:R-:W1:Y:S01]  /*4500*/  SHFL.BFLY PT, R17, R0, 0x2, 0x1f ;  /* 0x0c401f0000117f89 */ /* 0x000e6200000e0000 */
[----:B------:R-:W-:-:S02]  /*4510*/  ISETP.GT.AND P0, PT, R22, 0x18, PT ;  /* 0x000000181600780c */ /* 0x000fc40003f04270 */
[----:B------:R-:W-:Y:S02]  /*4520*/  FMNMX.FTZ R23, R14, R23, !PT ;  /* 0x000000170e177209 */ /* 0x000fe40007810000 */
[----:B------:R-:W-:Y:S01]  /*4530*/  FSEL R8, R27, -INF , P0 ;  /* 0xff8000001b087808 */ /* 0x000fe20000000000 */
[----:B------:R-:W4:Y:S01]  /*4540*/  MUFU.TANH R146, R146 ;  /* 0x0000009200927308 */ /* 0x000f220000002400 */
[----:B------:R-:W-:Y:S02]  /*4550*/  FMNMX.FTZ R23, R10, R23, !PT ;  /* 0x000000170a177209 */ /* 0x000fe40007810000 */
[----:B------:R-:W-:Y:S02]  /*4560*/  ISETP.GT.AND P0, PT, R22, 0x20, PT ;  /* 0x000000201600780c */ /* 0x000fe40003f04270 */
[----:B------:R-:W-:Y:S02]  /*4570*/  FMNMX.FTZ R23, R8, R23, !PT ;  /* 0x0000001708177209 */ /* 0x000fe40007810000 */
[----:B------:R-:W-:Y:S01]  /*4580*/  FSEL R40, R40, -INF , P0 ;  /* 0xff80000028287808 */ /* 0x000fe20000000000 */
[----:B------:R-:W5:Y:S01]  /*4590*/  MUFU.TANH R150, R150 ;  /* 0x0000009600967308 */ /* 0x000f620000002400 */
[----:B------:R-:W-:-:S02]  /*45a0*/  FMNMX.FTZ R23, R12, R23, !PT ;  /* 0x000000170c177209 */ /* 0x000fc40007810000 */
[----:B------:R-:W-:Y:S02]  /*45b0*/  ISETP.GT.AND P0, PT, R22, 0x28, PT ;  /* 0x000000281600780c */ /* 0x000fe40003f04270 */
[----:B------:R-:W-:Y:S02]  /*45c0*/  FMNMX.FTZ R23, R40, R23, !PT ;  /* 0x0000001728177209 */ /* 0x000fe40007810000 */
[----:B------:R-:W-:Y:S01]  /*45d0*/  ISETP.GT.AND P1, PT, R22, 0x29, PT ;  /* 0x000000291600780c */ /* 0x000fe20003f24270 */
[----:B------:R-:W1:Y:S01]  /*45e0*/  MUFU.TANH R178, R70 ;  /* 0x0000004600b27308 */ /* 0x000e620000002400 */
[----:B------:R-:W-:Y:S02]  /*45f0*/  FSEL R142, R142, -INF , P0 ;  /* 0xff8000008e8e7808 */ /* 0x000fe40000000000 */
[----:B------:R-:W-:Y:S02]  /*4600*/  FMNMX.FTZ R23, R180, R23, !PT ;  /* 0x00000017b4177209 */ /* 0x000fe40007810000 */
[----:B------:R-:W-:-:S02]  /*4610*/  ISETP.GT.AND P0, PT, R22, 0x30, PT ;  /* 0x000000301600780c */ /* 0x000fc40003f04270 */
[----:B---3--:R-:W-:Y:S01]  /*4620*/  FSEL R140, R140, -INF , P1 ;  /* 0xff8000008c8c7808 */ /* 0x008fe20000800000 */
[----:B------:R-:W3:Y:S01]  /*4630*/  MUFU.TANH R160, R71 ;  /* 0x0000004700a07308 */ /* 0x000ee20000002400 */
[----:B------:R-:W-:Y:S02]  /*4640*/  FMNMX.FTZ R23, R142, R23, !PT ;  /* 0x000000178e177209 */ /* 0x000fe40007810000 */
[----:B------:R-:W-:Y:S02]  /*4650*/  ISETP.GT.AND P1, PT, R22, 0x31, PT ;  /* 0x000000311600780c */ /* 0x000fe40003f24270 */
[----:B--2---:R-:W-:Y:S02]  /*4660*/  FSEL R158, R158, -INF , P0 ;  /* 0xff8000009e9e7808 */ /* 0x004fe40000000000 */
[----:B------:R-:W-:Y:S01]  /*4670*/  FMNMX.FTZ R23, R140, R23, !PT ;  /* 0x000000178c177209 */ /* 0x000fe20007810000 */
[----:B------:R-:W2:Y:S01]  /*4680*/  MUFU.TANH R176, R66 ;  /* 0x0000004200b07308 */ /* 0x000ea20000002400 */
[----:B------:R-:W-:-:S02]  /*4690*/  ISETP.GT.AND P0, PT, R22, 0x38, PT ;  /* 0x000000381600780c */ /* 0x000fc40003f04270 */
[----:B----4-:R-:W-:Y:S02]  /*46a0*/  FSEL R146, R146, -INF , P1 ;  /* 0xff80000092927808 */ /* 0x010fe40000800000 */
[----:B------:R-:W-:Y:S02]  /*46b0*/  FMNMX.FTZ R23, R158, R23, !PT ;  /* 0x000000179e177209 */ /* 0x000fe40007810000 */
[----:B------:R-:W-:Y:S01]  /*46c0*/  ISETP.GT.AND P1, PT, R22, 0x39, PT ;  /* 0x000000391600780c */ /* 0x000fe20003f24270 */
[----:B------:R4:W2:Y:S01]  /*46d0*/  MUFU.TANH R174, R62 ;  /* 0x0000003e00ae7308 */ /* 0x0008a20000002400 */
[----:B-----5:R-:W-:Y:S02]  /*46e0*/  FSEL R150, R150, -INF , P0 ;  /* 0xff80000096967808 */ /* 0x020fe40000000000 */
[----:B------:R-:W-:Y:S02]  /*46f0*/  FMNMX.FTZ R23, R146, R23, !PT ;  /* 0x0000001792177209 */ /* 0x000fe40007810000 */
[----:B------:R-:W-:-:S02]  /*4700*/  ISETP.GT.AND P0, PT, R22, 0x40, PT ;  /* 0x000000401600780c */ /* 0x000fc40003f04270 */
[----:B------:R-:W-:Y:S01]  /*4710*/  FSEL R156, R156, -INF , P1 ;  /* 0xff8000009c9c7808 */ /* 0x000fe20000800000 */
[----:B------:R-:W5:Y:S01]  /*4720*/  MUFU.TANH R166, R58 ;  /* 0x0000003a00a67308 */ /* 0x000f620000002400 */
[----:B------:R-:W-:Y:S02]  /*4730*/  FMNMX.FTZ R23, R150, R23, !PT ;  /* 0x0000001796177209 */ /* 0x000fe40007810000 */
[----:B------:R-:W-:Y:S02]  /*4740*/  ISETP.GT.AND P1, PT, R22, 0x41, PT ;  /* 0x000000411600780c */ /* 0x000fe40003f24270 */
[----:B-1----:R-:W-:Y:S02]  /*4750*/  FSEL R178, R178, -INF , P0 ;  /* 0xff800000b2b27808 */ /* 0x002fe40000000000 */
[----:B------:R-:W-:Y:S01]  /*4760*/  FMNMX.FTZ R23, R156, R23, !PT ;  /* 0x000000179c177209 */ /* 0x000fe20007810000 */
[----:B------:R-:W1:Y:S01]  /*4770*/  MUFU.TANH R162, R59 ;  /* 0x0000003b00a27308 */ /* 0x000e620000002400 */
[----:B------:R-:W-:Y:S01]  /*4780*/  ISETP.GT.AND P0, PT, R22, 0x48, PT ;  /* 0x000000481600780c */ /* 0x000fe20003f04270 */
[----:B----4-:R-:W-:Y:S01]  /*4790*/  FMUL.FTZ R62, R74, c[0x0][0x320] ;  /* 0x0000c8004a3e7a20 */ /* 0x010fe20000410000 */
[----:B---3--:R-:W-:-:S02]  /*47a0*/  FSEL R160, R160, -INF , P1 ;  /* 0xff800000a0a07808 */ /* 0x008fc40000800000 */
[----:B------:R-:W-:Y:S02]  /*47b0*/  FMNMX.FTZ R23, R178, R23, !PT ;  /* 0x00000017b2177209 */ /* 0x000fe40007810000 */
[----:B------:R-:W-:Y:S01]  /*47c0*/  ISETP.GT.AND P1, PT, R22, 0x49, PT ;  /* 0x000000491600780c */ /* 0x000fe20003f24270 */
[----:B------:R-:W3:Y:S01]  /*47d0*/  MUFU.TANH R154, R54 ;  /* 0x00000036009a7308 */ /* 0x000ee20000002400 */
[----:B--2---:R-:W-:Y:S02]  /*47e0*/  FSEL R176, R176, -INF , P0 ;  /* 0xff800000b0b07808 */ /* 0x004fe40000000000 */
[----:B------:R-:W-:Y:S02]  /*47f0*/  FMNMX.FTZ R23, R160, R23, !PT ;  /* 0x00000017a0177209 */ /* 0x000fe40007810000 */
[----:B------:R-:W-:Y:S02]  /*4800*/  ISETP.GT.AND P0, PT, R22, 0x50, PT ;  /* 0x000000501600780c */ /* 0x000fe40003f04270 */
[----:B------:R-:W-:Y:S01]  /*4810*/  FSEL R164, R164, -INF , P1 ;  /* 0xff800000a4a47808 */ /* 0x000fe20000800000 */
[----:B------:R-:W2:Y:S01]  /*4820*/  MUFU.TANH R152, R55 ;  /* 0x0000003700987308 */ /* 0x000ea20000002400 */
[----:B------:R-:W-:-:S02]  /*4830*/  FMNMX.FTZ R23, R176, R23, !PT ;  /* 0x00000017b0177209 */ /* 0x000fc40007810000 */
[----:B------:R-:W-:Y:S02]  /*4840*/  ISETP.GT.AND P1, PT, R22, 0x51, PT ;  /* 0x000000511600780c */ /* 0x000fe40003f24270 */
[----:B------:R-:W-:Y:S02]  /*4850*/  FSEL R174, R174, -INF , P0 ;  /* 0xff800000aeae7808 */ /* 0x000fe40000000000 */
[----:B------:R-:W-:Y:S01]  /*4860*/  FMNMX.FTZ R23, R164, R23, !PT ;  /* 0x00000017a4177209 */ /* 0x000fe20007810000 */
[----:B------:R-:W4:Y:S01]  /*4870*/  MUFU.TANH R148, R50 ;  /* 0x0000003200947308 */ /* 0x000f220000002400 */
[----:B------:R-:W-:Y:S02]  /*4880*/  ISETP.GT.AND P0, PT, R22, 0x58, PT ;  /* 0x000000581600780c */ /* 0x000fe40003f04270 */
[----:B------:R-:W-:Y:S02]  /*4890*/  FSEL R172, R172, -INF , P1 ;  /* 0xff800000acac7808 */ /* 0x000fe40000800000 */
[----:B------:R-:W-:-:S02]  /*48a0*/  FMNMX.FTZ R23, R174, R23, !PT ;  /* 0x00000017ae177209 */ /* 0x000fc40007810000 */
[----:B------:R-:W-:Y:S01]  /*48b0*/  ISETP.GT.AND P1, PT, R22, 0x59, PT ;  /* 0x000000591600780c */ /* 0x000fe20003f24270 */
[----:B------:R-:W2:Y:S01]  /*48c0*/  MUFU.TANH R144, R51 ;  /* 0x0000003300907308 */ /* 0x000ea20000002400 */
[----:B-----5:R-:W-:Y:S02]  /*48d0*/  FSEL R166, R166, -INF , P0 ;  /* 0xff800000a6a67808 */ /* 0x020fe40000000000 */
[----:B------:R-:W-:Y:S02]  /*48e0*/  FMNMX.FTZ R23, R172, R23, !PT ;  /* 0x00000017ac177209 */ /* 0x000fe40007810000 */
[----:B------:R-:W-:Y:S02]  /*48f0*/  ISETP.GT.AND P0, PT, R22, 0x60, PT ;  /* 0x000000601600780c */ /* 0x000fe40003f04270 */
[----:B-1----:R-:W-:Y:S01]  /*4900*/  FSEL R162, R162, -INF , P1 ;  /* 0xff800000a2a27808 */ /* 0x002fe20000800000 */
[----:B------:R-:W1:Y:S01]  /*4910*/  MUFU.TANH R66, R46 ;  /* 0x0000002e00427308 */ /* 0x000e620000002400 */
[----:B------:R-:W-:-:S02]  /*4920*/  FMNMX.FTZ R23, R166, R23, !PT ;  /* 0x00000017a6177209 */ /* 0x000fc40007810000 */
[----:B------:R-:W-:Y:S02]  /*4930*/  ISETP.GT.AND P1, PT, R22, 0x61, PT ;  /* 0x000000611600780c */ /* 0x000fe40003f24270 */
[----:B---3--:R-:W-:Y:S02]  /*4940*/  FSEL R154, R154, -INF , P0 ;  /* 0xff8000009a9a7808 */ /* 0x008fe40000000000 */
[----:B------:R-:W-:Y:S01]  /*4950*/  FMNMX.FTZ R23, R162, R23, !PT ;  /* 0x00000017a2177209 */ /* 0x000fe20007810000 */
[----:B------:R-:W3:Y:S01]  /*4960*/  MUFU.TANH R64, R47 ;  /* 0x0000002f00407308 */ /* 0x000ee20000002400 */
[----:B------:R-:W-:Y:S02]  /*4970*/  ISETP.GT.AND P0, PT, R22, 0x68, PT ;  /* 0x000000681600780c */ /* 0x000fe40003f04270 */
[----:B--2---:R-:W-:Y:S02]  /*4980*/  FSEL R152, R152, -INF , P1 ;  /* 0xff80000098987808 */ /* 0x004fe40000800000 */
[----:B------:R-:W-:-:S02]  /*4990*/  FMNMX.FTZ R23, R154, R23, !PT ;  /* 0x000000179a177209 */ /* 0x000fc40007810000 */
[----:B------:R-:W-:Y:S01]  /*49a0*/  ISETP.GT.AND P1, PT, R22, 0x69, PT ;  /* 0x000000691600780c */ /* 0x000fe20003f24270 */
[----:B------:R-:W2:Y:S01]  /*49b0*/  MUFU.TANH R62, R62 ;  /* 0x0000003e003e7308 */ /* 0x000ea20000002400 */
[----:B----4-:R-:W-:Y:S02]  /*49c0*/  FSEL R148, R148, -INF , P0 ;  /* 0xff80000094947808 */ /* 0x010fe40000000000 */
[----:B------:R-:W-:Y:S02]  /*49d0*/  FMNMX.FTZ R23, R152, R23, !PT ;  /* 0x0000001798177209 */ /* 0x000fe40007810000 */
[----:B------:R-:W-:Y:S02]  /*49e0*/  ISETP.GT.AND P0, PT, R22, 0x70, PT ;  /* 0x000000701600780c */ /* 0x000fe40003f04270 */
[----:B------:R-:W-:Y:S01]  /*49f0*/  FSEL R144, R144, -INF , P1 ;  /* 0xff80000090907808 */ /* 0x000fe20000800000 */
[----:B------:R-:W4:Y:S01]  /*4a00*/  MUFU.TANH R60, R75 ;  /* 0x0000004b003c7308 */ /* 0x000f220000002400 */
[----:B------:R-:W-:-:S02]  /*4a10*/  FMNMX.FTZ R23, R148, R23, !PT ;  /* 0x0000001794177209 */ /* 0x000fc40007810000 */
[----:B------:R-:W-:Y:S02]  /*4a20*/  ISETP.GT.AND P1, PT, R22, 0x71, PT ;  /* 0x000000711600780c */ /* 0x000fe40003f24270 */
[----:B-1----:R-:W-:Y:S02]  /*4a30*/  FSEL R66, R66, -INF , P0 ;  /* 0xff80000042427808 */ /* 0x002fe40000000000 */
[----:B------:R-:W-:Y:S02]  /*4a40*/  FMNMX.FTZ R23, R144, R23, !PT ;  /* 0x0000001790177209 */ /* 0x000fe40007810000 */
[----:B------:R-:W-:Y:S02]  /*4a50*/  ISETP.GT.AND P0, PT, R22, 0x78, PT ;  /* 0x000000781600780c */ /* 0x000fe40003f04270 */
[----:B---3--:R-:W-:Y:S02]  /*4a60*/  FSEL R64, R64, -INF , P1 ;  /* 0xff80000040407808 */ /* 0x008fe40000800000 */
[----:B------:R-:W-:-:S02]  /*4a70*/  FMNMX.FTZ R23, R66, R23, !PT ;  /* 0x0000001742177209 */ /* 0x000fc40007810000 */
[----:B------:R-:W-:Y:S02]  /*4a80*/  ISETP.GT.AND P1, PT, R22, 0x79, PT ;  /* 0x000000791600780c */ /* 0x000fe40003f24270 */
[----:B--2---:R-:W-:Y:S02]  /*4a90*/  FSEL R62, R62, -INF , P0 ;  /* 0xff8000003e3e7808 */ /* 0x004fe40000000000 */
[----:B------:R-:W-:Y:S02]  /*4aa0*/  FMNMX.FTZ R23, R64, R23, !PT ;  /* 0x0000001740177209 */ /* 0x000fe40007810000 */
[----:B----4-:R-:W-:Y:S02]  /*4ab0*/  FSEL R60, R60, -INF , P1 ;  /* 0xff8000003c3c7808 */ /* 0x010fe40000800000 */
[----:B------:R-:W-:-:S04]  /*4ac0*/  FMNMX.FTZ R23, R62, R23, !PT ;  /* 0x000000173e177209 */ /* 0x000fc80007810000 */
[----:B------:R-:W-:Y:S02]  /*4ad0*/  FMNMX.FTZ R20, R60, R23, !PT ;  /* 0x000000173c147209 */ /* 0x000fe40007810000 */
[----:B------:R-:W-:-:S03]  /*4ae0*/  FMNMX.FTZ R23, R17, R0, !PT ;  /* 0x0000000011177209 */ /* 0x000fc60007810000 */
        /* <DEDUP_REMOVED lines=10> */
[--C-:B------:R-:W-:Y:S01]  /*4b90*/  FFMA.FTZ R54, R19, c[0x0][0x2d0], -R134.reuse ;  /* 0x0000b40013367a23 */ /* 0x100fe20000010886 */
[----:B------:R-:W-:Y:S01]  /*4ba0*/  LDSM.16.MT88.4 R20, [R246+0x900] ;  /* 0x00090000f614783b */ /* 0x000fe20000004200 */
[--C-:B------:R-:W-:Y:S01]  /*4bb0*/  FFMA.FTZ R51, R15, c[0x0][0x2d0], -R134.reuse ;  /* 0x0000b4000f337a23 */ /* 0x100fe20000010886 */
[----:B------:R-:W-:Y:S01]  /*4bc0*/  MUFU.EX2 R56, R56 ;  /* 0x0000003800387308 */ /* 0x000fe20000000800 */
[--C-:B------:R-:W-:Y:S01]  /*4bd0*/  FFMA.FTZ R47, R7, c[0x0][0x2d0], -R134.reuse ;  /* 0x0000b400072f7a23 */ /* 0x100fe20000010886 */
[----:B-1----:R-:W-:Y:S01]  /*4be0*/  FMNMX.FTZ R132, R132, R17, !PT ;  /* 0x0000001184847209 */ /* 0x002fe20007810000 */
[----:B------:R-:W-:-:S02]  /*4bf0*/  FFMA.FTZ R49, R11, c[0x0][0x2d0], -R134 ;  /* 0x0000b4000b317a23 */ /* 0x000fc40000010886 */
[--C-:B------:R-:W-:Y:S01]  /*4c00*/  FFMA.FTZ R46, R9, c[0x0][0x2d0], -R134.reuse ;  /* 0x0000b400092e7a23 */ /* 0x100fe20000010886 */
[C---:B------:R-:W-:Y:S01]  /*4c10*/  FSETP.NEU.FTZ.AND P0, PT, R132.reuse, -INF , PT ;  /* 0xff8000008400780b */ /* 0x040fe20003f1d000 */
[----:B------:R-:W-:Y:S01]  /*4c20*/  FMUL.FTZ R59, R132, c[0x0][0x2d0] ;  /* 0x0000b400843b7a20 */ /* 0x000fe20000410000 */
[----:B------:R-:W1:Y:S01]  /*4c30*/  MUFU.EX2 R55, R55 ;  /* 0x0000003700377308 */ /* 0x000e620000000800 */
[--C-:B------:R-:W-:Y:S02]  /*4c40*/  FFMA.FTZ R52, R13, c[0x0][0x2d0], -R134.reuse ;  /* 0x0000b4000d347a23 */ /* 0x100fe40000010886 */
[--C-:B------:R-:W-:Y:S01]  /*4c50*/  FFMA.FTZ R43, R39, c[0x0][0x2d0], -R134.reuse ;  /* 0x0000b400272b7a23 */ /* 0x100fe20000010886 */
[----:B------:R-:W-:Y:S01]  /*4c60*/  FSEL R59, R59, RZ, P0 ;  /* 0x000000ff3b3b7208 */ /* 0x000fe20000000000 */
[--C-:B------:R-:W-:Y:S01]  /*4c70*/  FFMA.FTZ R42, R31, c[0x0][0x2d0], -R134.reuse ;  /* 0x0000b4001f2a7a23 */ /* 0x100fe20000010886 */
[----:B------:R-:W-:Y:S01]  /*4c80*/  PLOP3.LUT P0, PT, PT, PT, UP0, 0x80, 0x0 ;  /* 0x000000000000781c */ /* 0x000fe20003f0f008 */
[----:B------:R-:W-:Y:S01]  /*4c90*/  FFMA.FTZ R39, R29, c[0x0][0x2d0], -R134 ;  /* 0x0000b4001d277a23 */ /* 0x000fe20000010886 */
[----:B------:R-:W-:Y:S01]  /*4ca0*/  MUFU.EX2 R54, R54 ;  /* 0x0000003600367308 */ /* 0x000fe20000000800 */
[--C-:B------:R-:W-:Y:S01]  /*4cb0*/  FFMA.FTZ R58, R16, c[0x0][0x2d0], -R59.reuse ;  /* 0x0000b400103a7a23 */ /* 0x100fe2000001083b */
[----:B------:R-:W-:Y:S01]  /*4cc0*/  LDSM.16.MT88.4 R28, [R245+0x4900] ;  /* 0x00490000f51c783b */ /* 0x000fe20000004200 */
[----:B------:R-:W-:-:S02]  /*4cd0*/  FFMA.FTZ R57, R6, c[0x0][0x2d0], -R59 ;  /* 0x0000b40006397a23 */ /* 0x000fc4000001083b */
[--C-:B------:R-:W-:Y:S01]  /*4ce0*/  FFMA.FTZ R53, R4, c[0x0][0x2d0], -R59.reuse ;  /* 0x0000b40004357a23 */ /* 0x100fe2000001083b */
[----:B------:R-:W-:Y:S01]  /*4cf0*/  LDSM.16.MT88.4 R16, [R245+0x900] ;  /* 0x00090000f510783b */ /* 0x000fe20000004200 */
[--C-:B------:R-:W-:Y:S01]  /*4d00*/  FFMA.FTZ R48, R26, c[0x0][0x2d0], -R59.reuse ;  /* 0x0000b4001a307a23 */ /* 0x100fe2000001083b */
[----:B------:R-:W2:Y:S01]  /*4d10*/  MUFU.EX2 R51, R51 ;  /* 0x0000003300337308 */ /* 0x000ea20000000800 */
[--C-:B------:R-:W-:Y:S01]  /*4d20*/  FFMA.FTZ R45, R10, c[0x0][0x2d0], -R59.reuse ;  /* 0x0000b4000a2d7a23 */ /* 0x100fe2000001083b */
[----:B------:R-:W3:Y:S01]  /*4d30*/  LDSM.16.MT88.4 R4, [R244+0x4100] ;  /* 0x00410000f404783b */ /* 0x000ee20000004200 */
[--C-:B------:R-:W-:Y:S01]  /*4d40*/  FFMA.FTZ R44, R8, c[0x0][0x2d0], -R59.reuse ;  /* 0x0000b400082c7a23 */ /* 0x100fe2000001083b */
[----:B-1----:R-:W-:Y:S01]  /*4d50*/  F2FP.BF16.PACK_AB R68, R55, R56 ;  /* 0x000000383744723e */ /* 0x002fe200000010ff */
[--C-:B------:R-:W-:Y:S01]  /*4d60*/  FFMA.FTZ R50, R14, c[0x0][0x2d0], -R59.reuse ;  /* 0x0000b4000e327a23 */ /* 0x100fe2000001083b */
[----:B------:R-:W1:Y:S01]  /*4d70*/  LDSM.16.MT88.4 R8, [R244+0x900] ;  /* 0x00090000f408783b */ /* 0x000e620000004200 */
[--C-:B------:R-:W-:Y:S01]  /*4d80*/  FFMA.FTZ R41, R12, c[0x0][0x2d0], -R59.reuse ;  /* 0x0000b4000c297a23 */ /* 0x100fe2000001083b */
[----:B------:R-:W-:Y:S01]  /*4d90*/  MUFU.EX2 R58, R58 ;  /* 0x0000003a003a7308 */ /* 0x000fe20000000800 */
[----:B------:R-:W-:Y:S01]  /*4da0*/  FFMA.FTZ R38, R37, c[0x0][0x2d0], -R134 ;  /* 0x0000b40025267a23 */ /* 0x000fe20000010886 */
[----:B------:R-:W4:Y:S01]  /*4db0*/  LDSM.16.MT88.4 R12, [R248+0x4900] ;  /* 0x00490000f80c783b */ /* 0x000f220000004200 */
[----:B------:R-:W-:-:S02]  /*4dc0*/  FFMA.FTZ R40, R40, c[0x0][0x2d0], -R59 ;  /* 0x0000b40028287a23 */ /* 0x000fc4000001083b */
[--C-:B------:R-:W-:Y:S01]  /*4dd0*/  FFMA.FTZ R37, R180, c[0x0][0x2d0], -R59.reuse ;  /* 0x0000b400b4257a23 */ /* 0x100fe2000001083b */
[----:B------:R-:W5:Y:S01]  /*4de0*/  LDSM.16.MT88.4 R24, [R248+0x900] ;  /* 0x00090000f818783b */ /* 0x000f620000004200 */
[--C-:B------:R-:W-:Y:S01]  /*4df0*/  FFMA.FTZ R3, R142, c[0x0][0x2d0], -R59.reuse ;  /* 0x0000b4008e037a23 */ /* 0x100fe2000001083b */
[----:B------:R-:W3:Y:S01]  /*4e00*/  MUFU.EX2 R57, R57 ;  /* 0x0000003900397308 */ /* 0x000ee20000000800 */
[----:B--2---:R-:W-:Y:S01]  /*4e10*/  F2FP.BF16.PACK_AB R70, R51, R54 ;  /* 0x000000363346723e */ /* 0x004fe200000010ff */
[----:B------:R-:W-:Y:S02]  /*4e20*/  FFMA.FTZ R2, R140, c[0x0][0x2d0], -R59 ;  /* 0x0000b4008c027a23 */ /* 0x000fe4000001083b */
[--C-:B------:R-:W-:Y:S02]  /*4e30*/  FFMA.FTZ R140, R143, c[0x0][0x2d0], -R134.reuse ;  /* 0x0000b4008f8c7a23 */ /* 0x100fe40000010886 */
[--C-:B------:R-:W-:Y:S02]  /*4e40*/  FFMA.FTZ R142, R141, c[0x0][0x2d0], -R134.reuse ;  /* 0x0000b4008d8e7a23 */ /* 0x100fe40000010886 */
[----:B------:R-:W-:Y:S01]  /*4e50*/  MUFU.EX2 R53, R53 ;  /* 0x0000003500357308 */ /* 0x000fe20000000800 */
[----:B------:R-:W-:-:S02]  /*4e60*/  FFMA.FTZ R133, R133, c[0x0][0x2d0], -R134 ;  /* 0x0000b40085857a23 */ /* 0x000fc40000010886 */
[--C-:B------:R-:W-:Y:S02]  /*4e70*/  FFMA.FTZ R135, R135, c[0x0][0x2d0], -R134.reuse ;  /* 0x0000b40087877a23 */ /* 0x100fe40000010886 */
[--C-:B------:R-:W-:Y:S02]  /*4e80*/  FFMA.FTZ R141, R158, c[0x0][0x2d0], -R59.reuse ;  /* 0x0000b4009e8d7a23 */ /* 0x100fe4000001083b */
[--C-:B------:R-:W-:Y:S01]  /*4e90*/  FFMA.FTZ R146, R146, c[0x0][0x2d0], -R59.reuse ;  /* 0x0000b40092927a23 */ /* 0x100fe2000001083b */
[----:B------:R-:W2:Y:S01]  /*4ea0*/  MUFU.EX2 R48, R48 ;  /* 0x0000003000307308 */ /* 0x000ea20000000800 */
[----:B---3--:R-:W-:Y:S01]  /*4eb0*/  F2FP.BF16.PACK_AB R69, R57, R58 ;  /* 0x0000003a3945723e */ /* 0x008fe200000010ff */
[--C-:B------:R-:W-:Y:S02]  /*4ec0*/  FFMA.FTZ R150, R150, c[0x0][0x2d0], -R59.reuse ;  /* 0x0000b40096967a23 */ /* 0x100fe4000001083b */
[----:B------:R-:W-:Y:S02]  /*4ed0*/  FFMA.FTZ R143, R156, c[0x0][0x2d0], -R59 ;  /* 0x0000b4009c8f7a23 */ /* 0x000fe4000001083b */
[----:B------:R-:W-:-:S02]  /*4ee0*/  FFMA.FTZ R156, R159, c[0x0][0x2d0], -R134 ;  /* 0x0000b4009f9c7a23 */ /* 0x000fc40000010886 */
[----:B------:R-:W-:Y:S01]  /*4ef0*/  MUFU.EX2 R52, R52 ;  /* 0x0000003400347308 */ /* 0x000fe20000000800 */
[--C-:B------:R-:W-:Y:S02]  /*4f00*/  FFMA.FTZ R158, R157, c[0x0][0x2d0], -R134.reuse ;  /* 0x0000b4009d9e7a23 */ /* 0x100fe40000010886 */
[--C-:B------:R-:W-:Y:S02]  /*4f10*/  FFMA.FTZ R153, R153, c[0x0][0x2d0], -R134.reuse ;  /* 0x0000b40099997a23 */ /* 0x100fe40000010886 */
[----:B------:R-:W-:Y:S02]  /*4f20*/  FFMA.FTZ R155, R155, c[0x0][0x2d0], -R134 ;  /* 0x0000b4009b9b7a23 */ /* 0x000fe40000010886 */
[--C-:B------:R-:W-:Y:S01]  /*4f30*/  FFMA.FTZ R157, R178, c[0x0][0x2d0], -R59.reuse ;  /* 0x0000b400b29d7a23 */ /* 0x100fe2000001083b */
[----:B--2---:R-:W-:Y:S01]  /*4f40*/  F2FP.BF16.PACK_AB R71, R48, R53 ;  /* 0x000000353047723e */ /* 0x004fe200000010ff */
[----:B------:R-:W2:Y:S01]  /*4f50*/  MUFU.EX2 R49, R49 ;  /* 0x0000003100317308 */ /* 0x000ea20000000800 */
[----:B------:R-:W-:-:S02]  /*4f60*/  FFMA.FTZ R160, R160, c[0x0][0x2d0], -R59 ;  /* 0x0000b400a0a07a23 */ /* 0x000fc4000001083b */
[--C-:B------:R-:W-:Y:S02]  /*4f70*/  FFMA.FTZ R159, R176, c[0x0][0x2d0], -R59.reuse ;  /* 0x0000b400b09f7a23 */ /* 0x100fe4000001083b */
[--C-:B------:R-:W-:Y:S01]  /*4f80*/  FFMA.FTZ R164, R164, c[0x0][0x2d0], -R59.reuse ;  /* 0x0000b400a4a47a23 */ /* 0x100fe2000001083b */
        /* <DEDUP_REMOVED lines=20> */
[----:B------:R-:W3:Y:S01]  /*50d0*/  MUFU.EX2 R45, R45 ;  /* 0x0000002d002d7308 */ /* 0x000ee20000000800 */
[----:B------:R-:W-:-:S02]  /*50e0*/  FFMA.FTZ R152, R152, c[0x0][0x2d0], -R59 ;  /* 0x0000b40098987a23 */ /* 0x000fc4000001083b */
[--C-:B------:R-:W-:Y:S02]  /*50f0*/  FFMA.FTZ R148, R148, c[0x0][0x2d0], -R59.reuse ;  /* 0x0000b40094947a23 */ /* 0x100fe4000001083b */
[----:B------:R-:W-:Y:S01]  /*5100*/  FFMA.FTZ R63, R63, c[0x0][0x2d0], -R134 ;  /* 0x0000b4003f3f7a23 */ /* 0x000fe20000010886 */
        /* <DEDUP_REMOVED lines=8> */
[----:B------:R-:W1:Y:S01]  /*5190*/  MUFU.EX2 R41, R41 ;  /* 0x0000002900297308 */ /* 0x000e620000000800 */
[----:B------:R-:W-:-:S02]  /*51a0*/  FADD.FTZ R54, R54, R55 ;  /* 0x0000003736367221 */ /* 0x000fc40000010000 */
[----:B------:R-:W-:Y:S02]  /*51b0*/  FADD.FTZ R53, R48, R53 ;  /* 0x0000003530357221 */ /* 0x000fe40000010000 */
[----:B------:R-:W-:Y:S01]  /*51c0*/  FADD.FTZ R51, R51, R54 ;  /* 0x0000003633337221 */ /* 0x000fe20000010000 */
[C---:B------:R-:W-:Y:S02]  /*51d0*/  HMMA.16816.F32.BF16 R112, R68.reuse, R108, RZ ;  /* 0x0000006c4470723c */ /* 0x040fe400000418ff */
[----:B------:R-:W-:Y:S06]  /*51e0*/  MUFU.EX2 R43, R43 ;  /* 0x0000002b002b7308 */ /* 0x000fec0000000800 */
[C---:B------:R-:W-:Y:S02]  /*51f0*/  HMMA.16816.F32.BF16 R88, R68.reuse, R84, RZ ;  /* 0x000000544458723c */ /* 0x040fe400000418ff */
[----:B------:R-:W1:Y:S06]  /*5200*/  MUFU.EX2 R42, R42 ;  /* 0x0000002a002a7308 */ /* 0x000e6c0000000800 */
[C---:B------:R-:W-:Y:S02]  /*5210*/  HMMA.16816.F32.BF16 R80, R68.reuse, R76, RZ ;  /* 0x0000004c4450723c */ /* 0x040fe400000418ff */
[----:B------:R-:W-:Y:S06]  /*5220*/  MUFU.EX2 R39, R39 ;  /* 0x0000002700277308 */ /* 0x000fec0000000800 */
[C---:B------:R-:W-:Y:S02]  /*5230*/  HMMA.16816.F32.BF16 R124, R68.reuse, R126, RZ ;  /* 0x0000007e447c723c */ /* 0x040fe400000418ff */
[----:B------:R-:W-:Y:S06]  /*5240*/  MUFU.EX2 R38, R38 ;  /* 0x0000002600267308 */ /* 0x000fec0000000800 */
        /* <DEDUP_REMOVED lines=10> */
[----:B--2---:R-:W-:Y:S01]  /*52f0*/  F2FP.BF16.PACK_AB R4, R49, R52 ;  /* 0x000000343104723e */ /* 0x004fe200000010ff */
[----:B------:R-:W-:Y:S01]  /*5300*/  HMMA.16816.F32.BF16 R68, R68, R6, RZ ;  /* 0x000000064444723c */ /* 0x000fe200000418ff */
[----:B---3--:R-:W-:Y:S01]  /*5310*/  F2FP.BF16.PACK_AB R5, R45, R50 ;  /* 0x000000322d05723e */ /* 0x008fe200000010ff */
[----:B------:R-:W2:Y:S01]  /*5320*/  MUFU.EX2 R140, R140 ;  /* 0x0000008c008c7308 */ /* 0x000ea20000000800 */
[----:B------:R-:W-:-:S04]  /*5330*/  FADD.FTZ R50, R50, R53 ;  /* 0x0000003532327221 */ /* 0x000fc80000010000 */
[----:B------:R-:W-:Y:S01]  /*5340*/  F2FP.BF16.PACK_AB R6, R46, R47 ;  /* 0x0000002f2e06723e */ /* 0x000fe200000010ff */
[----:B------:R-:W-:Y:S01]  /*5350*/  FADD.FTZ R45, R45, R50 ;  /* 0x000000322d2d7221 */ /* 0x000fe20000010000 */
[----:B-1----:R-:W-:Y:S01]  /*5360*/  F2FP.BF16.PACK_AB R7, R41, R44 ;  /* 0x0000002c2907723e */ /* 0x002fe200000010ff */
[----:B------:R-:W-:Y:S02]  /*5370*/  MUFU.EX2 R142, R142 ;  /* 0x0000008e008e7308 */ /* 0x000fe40000000800 */
[----:B------:R-:W-:-:S04]  /*5380*/  FADD.FTZ R44, R44, R45 ;  /* 0x0000002d2c2c7221 */ /* 0x000fc80000010000 */
[C---:B------:R-:W-:Y:S01]  /*5390*/  HMMA.16816.F32.BF16 R104, R4.reuse, R8, R104 ;  /* 0x000000080468723c */ /* 0x040fe20000041868 */
[----:B------:R-:W-:Y:S01]  /*53a0*/  FADD.FTZ R41, R41, R44 ;  /* 0x0000002c29297221 */ /* 0x000fe20000010000 */
[----:B------:R-:W-:Y:S06]  /*53b0*/  MUFU.EX2 R135, R135 ;  /* 0x0000008700877308 */ /* 0x000fec0000000800 */
[C---:B------:R-:W-:Y:S01]  /*53c0*/  HMMA.16816.F32.BF16 R100, R4.reuse, R10, R100 ;  /* 0x0000000a0464723c */ /* 0x040fe20000041864 */
[----:B------:R-:W1:Y:S01]  /*53d0*/  LDSM.16.MT88.4 R8, [R244+0x4900] ;  /* 0x00490000f408783b */ /* 0x000e620000004200 */
[----:B------:R-:W-:Y:S06]  /*53e0*/  MUFU.EX2 R141, R141 ;  /* 0x0000008d008d7308 */ /* 0x000fec0000000800 */
[C---:B----4-:R-:W-:Y:S02]  /*53f0*/  HMMA.16816.F32.BF16 R96, R4.reuse, R12, R96 ;  /* 0x0000000c0460723c */ /* 0x050fe40000041860 */
[----:B------:R-:W3:Y:S06]  /*5400*/  MUFU.EX2 R146, R146 ;  /* 0x0000009200927308 */ /* 0x000eec0000000800 */
[C---:B------:R-:W-:Y:S01]  /*5410*/  HMMA.16816.F32.BF16 R92, R4.reuse, R14, R92 ;  /* 0x0000000e045c723c */ /* 0x040fe2000004185c */
[----:B------:R-:W4:Y:S01]  /*5420*/  LDSM.16.MT88.4 R12, [R244+0x1100] ;  /* 0x00110000f40c783b */ /* 0x000f220000004200 */
[----:B------:R-:W-:Y:S06]  /*5430*/  MUFU.EX2 R150, R150 ;  /* 0x0000009600967308 */ /* 0x000fec0000000800 */
[C---:B-----5:R-:W-:Y:S02]  /*5440*/  HMMA.16816.F32.BF16 R128, R4.reuse, R24, R128 ;  /* 0x000000180480723c */ /* 0x060fe40000041880 */
[----:B------:R-:W5:Y:S06]  /*5450*/  MUFU.EX2 R143, R143 ;  /* 0x0000008f008f7308 */ /* 0x000f6c0000000800 */
        /* <DEDUP_REMOVED lines=19> */
[----:B------:R-:W2:Y:S06]  /*5590*/  MUFU.EX2 R164, R164 ;  /* 0x000000a400a47308 */ /* 0x000eac0000000800 */
[C---:B------:R-:W-:Y:S01]  /*55a0*/  HMMA.16816.F32.BF16 R76, R4.reuse, R30, R76 ;  /* 0x0000001e044c723c */ /* 0x040fe2000004184c */
[----:B------:R-:W-:Y:S01]  /*55b0*/  LDSM.16.MT88.4 R28, [R245+0x5100] ;  /* 0x00510000f51c783b */ /* 0x000fe20000004200 */
[----:B------:R-:W-:Y:S06]  /*55c0*/  MUFU.EX2 R167, R167 ;  /* 0x000000a700a77308 */ /* 0x000fec0000000800 */
[C---:B-1----:R-:W-:Y:S02]  /*55d0*/  HMMA.16816.F32.BF16 R72, R4.reuse, R8, R72 ;  /* 0x000000080448723c */ /* 0x042fe40000041848 */
[----:B------:R-:W1:Y:S06]  /*55e0*/  MUFU.EX2 R176, R176 ;  /* 0x000000b000b07308 */ /* 0x000e6c0000000800 */
[----:B------:R-:W-:Y:S01]  /*55f0*/  HMMA.16816.F32.BF16 R68, R4, R10, R68 ;  /* 0x0000000a0444723c */ /* 0x000fe20000041844 */
[----:B------:R-:W1:Y:S01]  /*5600*/  LDSM.16.MT88.4 R8, [R248+0x5100] ;  /* 0x00510000f808783b */ /* 0x000e620000004200 */
[----:B------:R-:W-:Y:S05]  /*5610*/  MUFU.EX2 R178, R178 ;  /* 0x000000b200b27308 */ /* 0x000fea0000000800 */
[----:B------:R-:W-:-:S02]  /*5620*/  F2FP.BF16.PACK_AB R4, R42, R43 ;  /* 0x0000002b2a04723e */ /* 0x000fc400000010ff */
[----:B------:R-:W-:Y:S01]  /*5630*/  F2FP.BF16.PACK_AB R5, R37, R40 ;  /* 0x000000282505723e */ /* 0x000fe200000010ff */
[----:B------:R-:W-:Y:S01]  /*5640*/  MUFU.EX2 R161, R161 ;  /* 0x000000a100a17308 */ /* 0x000fe20000000800 */
[----:B------:R-:W-:Y:S01]  /*5650*/  F2FP.BF16.PACK_AB R6, R38, R39 ;  /* 0x000000272606723e */ /* 0x000fe200000010ff */
[----:B------:R-:W-:Y:S01]  /*5660*/  FADD.FTZ R40, R40, R41 ;  /* 0x0000002928287221 */ /* 0x000fe20000010000 */
[----:B------:R-:W-:-:S03]  /*5670*/  F2FP.BF16.PACK_AB R7, R2, R3 ;  /* 0x000000030207723e */ /* 0x000fc600000010ff */
[----:B------:R-:W-:Y:S02]  /*5680*/  FADD.FTZ R40, R37, R40 ;  /* 0x0000002825287221 */ /* 0x000fe40000010000 */
[----:B------:R-:W-:Y:S02]  /*5690*/  MUFU.EX2 R163, R163 ;  /* 0x000000a300a37308 */ /* 0x000fe40000000800 */
[----:B----4-:R-:W-:Y:S01]  /*56a0*/  HMMA.16816.F32.BF16 R104, R4, R12, R104 ;  /* 0x0000000c0468723c */ /* 0x010fe20000041868 */
[----:B------:R-:W-:-:S04]  /*56b0*/  FADD.FTZ R3, R3, R40 ;  /* 0x0000002803037221 */ /* 0x000fc80000010000 */
[----:B------:R-:W-:Y:S01]  /*56c0*/  FADD.FTZ R2, R2, R3 ;  /* 0x0000000302027221 */ /* 0x000fe20000010000 */
[----:B------:R-:W4:Y:S02]  /*56d0*/  MUFU.EX2 R172, R172 ;  /* 0x000000ac00ac7308 */ /* 0x000f240000000800 */
[C---:B------:R-:W-:Y:S01]  /*56e0*/  HMMA.16816.F32.BF16 R100, R4.reuse, R14, R100 ;  /* 0x0000000e0464723c */ /* 0x040fe20000041864 */
[----:B------:R-:W2:Y:S05]  /*56f0*/  LDSM.16.MT88.4 R12, [R244+0x5100] ;  /* 0x00510000f40c783b */ /* 0x000eaa0000004200 */
[----:B------:R-:W-:Y:S02]  /*5700*/  MUFU.EX2 R165, R165 ;  /* 0x000000a500a57308 */ /* 0x000fe40000000800 */
[C---:B------:R-:W-:Y:S06]  /*5710*/  HMMA.16816.F32.BF16 R128, R4.reuse, R24, R128 ;  /* 0x000000180480723c */ /* 0x040fec0000041880 */
[----:B------:R-:W2:Y:S02]  /*5720*/  MUFU.EX2 R162, R162 ;  /* 0x000000a200a27308 */ /* 0x000ea40000000800 */
[C---:B-1----:R-:W-:Y:S06]  /*5730*/  HMMA.16816.F32.BF16 R96, R4.reuse, R8, R96 ;  /* 0x000000080460723c */ /* 0x042fec0000041860 */
[----:B------:R-:W-:Y:S02]  /*5740*/  MUFU.EX2 R151, R151 ;  /* 0x0000009700977308 */ /* 0x000fe40000000800 */
[C---:B------:R-:W-:Y:S01]  /*5750*/  HMMA.16816.F32.BF16 R92, R4.reuse, R10, R92 ;  /* 0x0000000a045c723c */ /* 0x040fe2000004185c */
[----:B------:R-:W1:Y:S05]  /*5760*/  LDSM.16.MT88.4 R8, [R244+0x1900] ;  /* 0x00190000f408783b */ /* 0x000e6a0000004200 */
[----:B------:R-:W1:Y:S02]  /*5770*/  MUFU.EX2 R166, R166 ;  /* 0x000000a600a67308 */ /* 0x000e640000000800 */
[C---:B------:R-:W-:Y:S01]  /*5780*/  HMMA.16816.F32.BF16 R124, R4.reuse, R26, R124 ;  /* 0x0000001a047c723c */ /* 0x040fe2000004187c */
[----:B------:R-:W-:Y:S05]  /*5790*/  LDSM.16.MT88.4 R24, [R248+0x1900] ;  /* 0x00190000f818783b */ /* 0x000fea0000004200 */
[----:B------:R-:W-:Y:S02]  /*57a0*/  MUFU.EX2 R174, R174 ;  /* 0x000000ae00ae7308 */ /* 0x000fe40000000800 */
[C---:B------:R-:W-:Y:S06]  /*57b0*/  HMMA.16816.F32.BF16 R120, R4.reuse, R20, R120 ;  /* 0x000000140478723c */ /* 0x040fec0000041878 */
[----:B------:R-:W-:Y:S02]  /*57c0*/  MUFU.EX2 R145, R145 ;  /* 0x0000009100917308 */ /* 0x000fe40000000800 */
[C---:B--2---:R-:W-:Y:S06]  /*57d0*/  HMMA.16816.F32.BF16 R72, R4.reuse, R12, R72 ;  /* 0x0000000c0448723c */ /* 0x044fec0000041848 */
[----:B------:R-:W-:Y:S02]  /*57e0*/  MUFU.EX2 R147, R147 ;  /* 0x0000009300937308 */ /* 0x000fe40000000800 */
[C---:B------:R-:W-:Y:S01]  /*57f0*/  HMMA.16816.F32.BF16 R68, R4.reuse, R14, R68 ;  /* 0x0000000e0444723c */ /* 0x040fe20000041844 */
[----:B------:R-:W2:Y:S05]  /*5800*/  LDSM.16.MT88.4 R12, [R248+0x5900] ;  /* 0x00590000f80c783b */ /* 0x000eaa0000004200 */
[----:B------:R-:W1:Y:S02]  /*5810*/  MUFU.EX2 R152, R152 ;  /* 0x0000009800987308 */ /* 0x000e640000000800 */
[C---:B------:R-:W-:Y:S01]  /*5820*/  HMMA.16816.F32.BF16 R116, R4.reuse, R22, R116 ;  /* 0x000000160474723c */ /* 0x040fe20000041874 */
[----:B------:R-:W1:Y:S05]  /*5830*/  LDSM.16.MT88.4 R20, [R246+0x1900] ;  /* 0x00190000f614783b */ /* 0x000e6a0000004200 */
[----:B------:R-:W-:Y:S02]  /*5840*/  MUFU.EX2 R63, R63 ;  /* 0x0000003f003f7308 */ /* 0x000fe40000000800 */
[C---:B------:R-:W-:Y:S06]  /*5850*/  HMMA.16816.F32.BF16 R112, R4.reuse, R16, R112 ;  /* 0x000000100470723c */ /* 0x040fec0000041870 */
[----:B------:R-:W-:Y:S02]  /*5860*/  MUFU.EX2 R64, R64 ;  /* 0x0000004000407308 */ /* 0x000fe40000000800 */
[C---:B------:R-:W-:Y:S01]  /*5870*/  HMMA.16816.F32.BF16 R108, R4.reuse, R18, R108 ;  /* 0x00000012046c723c */ /* 0x040fe2000004186c */
[----:B------:R-:W1:Y:S07]  /*5880*/  LDSM.16.MT88.4 R16, [R245+0x1900] ;  /* 0x00190000f510783b */ /* 0x000e6e0000004200 */
[C---:B------:R-:W-:Y:S08]  /*5890*/  HMMA.16816.F32.BF16 R88, R4.reuse, R32, R88 ;  /* 0x000000200458723c */ /* 0x040ff00000041858 */
[C---:B------:R-:W-:Y:S01]  /*58a0*/  HMMA.16816.F32.BF16 R84, R4.reuse, R34, R84 ;  /* 0x000000220454723c */ /* 0x040fe20000041854 */
[----:B------:R-:W2:Y:S07]  /*58b0*/  LDSM.16.MT88.4 R32, [R246+0x5900] ;  /* 0x00590000f620783b */ /* 0x000eae0000004200 */
[C---:B------:R-:W-:Y:S08]  /*58c0*/  HMMA.16816.F32.BF16 R80, R4.reuse, R28, R80 ;  /* 0x0000001c0450723c */ /* 0x040ff00000041850 */
[----:B------:R-:W-:Y:S01]  /*58d0*/  HMMA.16816.F32.BF16 R76, R4, R30, R76 ;  /* 0x0000001e044c723c */ /* 0x000fe2000004184c */
[----:B------:R-:W4:Y:S06]  /*58e0*/  LDSM.16.MT88.4 R28, [R245+0x5900] ;  /* 0x00590000f51c783b */ /* 0x000f2c0000004200 */
[----:B------:R-:W-:-:S02]  /*58f0*/  F2FP.BF16.PACK_AB R4, R140, R133 ;  /* 0x000000858c04723e */ /* 0x000fc400000010ff */
[C---:B---3--:R-:W-:Y:S01]  /*5900*/  F2FP.BF16.PACK_AB R5, R146.reuse, R141 ;  /* 0x0000008d9205723e */ /* 0x048fe200000010ff */
[----:B------:R-:W-:Y:S01]  /*5910*/  FADD.FTZ R141, R141, R2 ;  /* 0x000000028d8d7221 */ /* 0x000fe20000010000 */
[----:B------:R-:W-:Y:S02]  /*5920*/  F2FP.BF16.PACK_AB R6, R135, R142 ;  /* 0x0000008e8706723e */ /* 0x000fe400000010ff */
[----:B-----5:R-:W-:Y:S01]  /*5930*/  F2FP.BF16.PACK_AB R7, R143, R150 ;  /* 0x000000968f07723e */ /* 0x020fe200000010ff */
[----:B------:R-:W-:-:S04]  /*5940*/  FADD.FTZ R141, R146, R141 ;  /* 0x0000008d928d7221 */ /* 0x000fc80000010000 */
[----:B------:R-:W-:Y:S02]  /*5950*/  FADD.FTZ R150, R150, R141 ;  /* 0x0000008d96967221 */ /* 0x000fe40000010000 */
[----:B-1----:R-:W-:Y:S02]  /*5960*/  HMMA.16816.F32.BF16 R104, R4, R8, R104 ;  /* 0x000000080468723c */ /* 0x002fe40000041868 */
[----:B------:R-:W-:-:S06]  /*5970*/  FADD.FTZ R150, R143, R150 ;  /* 0x000000968f967221 */ /* 0x000fcc0000010000 */
[C---:B------:R-:W-:Y:S01]  /*5980*/  HMMA.16816.F32.BF16 R100, R4.reuse, R10, R100 ;  /* 0x0000000a0464723c */ /* 0x040fe20000041864 */
[----:B------:R-:W1:Y:S07]  /*5990*/  LDSM.16.MT88.4 R8, [R244+0x5900] ;  /* 0x00590000f408783b */ /* 0x000e6e0000004200 */
[C---:B--2---:R-:W-:Y:S08]  /*59a0*/  HMMA.16816.F32.BF16 R96, R4.reuse, R12, R96 ;  /* 0x0000000c0460723c */ /* 0x044ff00000041860 */
[C---:B------:R-:W-:Y:S01]  /*59b0*/  HMMA.16816.F32.BF16 R92, R4.reuse, R14, R92 ;  /* 0x0000000e045c723c */ /* 0x040fe2000004185c */
[----:B------:R-:W2:Y:S07]  /*59c0*/  LDSM.16.MT88.4 R12, [R244+0x2100] ;  /* 0x00210000f40c783b */ /* 0x000eae0000004200 */
[C---:B------:R-:W-:Y:S08]  /*59d0*/  HMMA.16816.F32.BF16 R128, R4.reuse, R24, R128 ;  /* 0x000000180480723c */ /* 0x040ff00000041880 */
        /* <DEDUP_REMOVED lines=8> */
[C---:B------:R-:W-:Y:S08]  /*5a60*/  HMMA.16816.F32.BF16 R88, R4.reuse, R32, R88 ;  /* 0x000000200458723c */ /* 0x040ff00000041858 */
[C---:B------:R-:W-:Y:S01]  /*5a70*/  HMMA.16816.F32.BF16 R84, R4.reuse, R34, R84 ;  /* 0x000000220454723c */ /* 0x040fe20000041854 */
[----:B------:R-:W-:Y:S07]  /*5a80*/  LDSM.16.MT88.4 R32, [R246+0x6100] ;  /* 0x00610000f620783b */ /* 0x000fee0000004200 */
[C---:B----4-:R-:W-:Y:S08]  /*5a90*/  HMMA.16816.F32.BF16 R80, R4.reuse, R28, R80 ;  /* 0x0000001c0450723c */ /* 0x050ff00000041850 */
[C---:B------:R-:W-:Y:S01]  /*5aa0*/  HMMA.16816.F32.BF16 R76, R4.reuse, R30, R76 ;  /* 0x0000001e044c723c */ /* 0x040fe2000004184c */
[----:B------:R-:W-:Y:S07]  /*5ab0*/  LDSM.16.MT88.4 R28, [R245+0x6100] ;  /* 0x00610000f51c783b */ /* 0x000fee0000004200 */
[C---:B-1----:R-:W-:Y:S08]  /*5ac0*/  HMMA.16816.F32.BF16 R72, R4.reuse, R8, R72 ;  /* 0x000000080448723c */ /* 0x042ff00000041848 */
[----:B------:R-:W-:Y:S01]  /*5ad0*/  HMMA.16816.F32.BF16 R68, R4, R10, R68 ;  /* 0x0000000a0444723c */ /* 0x000fe20000041844 */
[----:B------:R-:W1:Y:S06]  /*5ae0*/  LDSM.16.MT88.4 R8, [R248+0x6100] ;  /* 0x00610000f808783b */ /* 0x000e6c0000004200 */
[----:B------:R-:W-:-:S02]  /*5af0*/  F2FP.BF16.PACK_AB R4, R156, R153 ;  /* 0x000000999c04723e */ /* 0x000fc400000010ff */
[----:B------:R-:W-:Y:S01]  /*5b00*/  F2FP.BF16.PACK_AB R5, R160, R157 ;  /* 0x0000009da005723e */ /* 0x000fe200000010ff */
[----:B------:R-:W-:Y:S01]  /*5b10*/  FADD.FTZ R157, R157, R150 ;  /* 0x000000969d9d7221 */ /* 0x000fe20000010000 */
[----:B------:R-:W-:Y:S02]  /*5b20*/  F2FP.BF16.PACK_AB R6, R155, R158 ;  /* 0x0000009e9b06723e */ /* 0x000fe400000010ff */
[----:B------:R-:W-:Y:S01]  /*5b30*/  F2FP.BF16.PACK_AB R7, R164, R159 ;  /* 0x0000009fa407723e */ /* 0x000fe200000010ff */
[----:B------:R-:W-:-:S04]  /*5b40*/  FADD.FTZ R160, R160, R157 ;  /* 0x0000009da0a07221 */ /* 0x000fc80000010000 */
[----:B------:R-:W-:Y:S02]  /*5b50*/  FADD.FTZ R159, R159, R160 ;  /* 0x000000a09f9f7221 */ /* 0x000fe40000010000 */
[----:B--2---:R-:W-:Y:S02]  /*5b60*/  HMMA.16816.F32.BF16 R104, R4, R12, R104 ;  /* 0x0000000c0468723c */ /* 0x004fe40000041868 */
[----:B------:R-:W-:-:S06]  /*5b70*/  FADD.FTZ R164, R164, R159 ;  /* 0x0000009fa4a47221 */ /* 0x000fcc0000010000 */
[C---:B------:R-:W-:Y:S01]  /*5b80*/  HMMA.16816.F32.BF16 R100, R4.reuse, R14, R100 ;  /* 0x0000000e0464723c */ /* 0x040fe20000041864 */
[----:B------:R-:W2:Y:S07]  /*5b90*/  LDSM.16.MT88.4 R12, [R244+0x6100] ;  /* 0x00610000f40c783b */ /* 0x000eae0000004200 */
[C---:B---3--:R-:W-:Y:S08]  /*5ba0*/  HMMA.16816.F32.BF16 R128, R4.reuse, R24, R128 ;  /* 0x000000180480723c */ /* 0x048ff00000041880 */
[C---:B-1----:R-:W-:Y:S08]  /*5bb0*/  HMMA.16816.F32.BF16 R96, R4.reuse, R8, R96 ;  /* 0x000000080460723c */ /* 0x042ff00000041860 */
[C---:B------:R-:W-:Y:S01]  /*5bc0*/  HMMA.16816.F32.BF16 R92, R4.reuse, R10, R92 ;  /* 0x0000000a045c723c */ /* 0x040fe2000004185c */
[----:B------:R-:W1:Y:S07]  /*5bd0*/  LDSM.16.MT88.4 R8, [R244+0x2900] ;  /* 0x00290000f408783b */ /* 0x000e6e0000004200 */
[C---:B------:R-:W-:Y:S01]  /*5be0*/  HMMA.16816.F32.BF16 R124, R4.reuse, R26, R124 ;  /* 0x0000001a047c723c */ /* 0x040fe2000004187c */
[----:B------:R-:W3:Y:S07]  /*5bf0*/  LDSM.16.MT88.4 R24, [R248+0x2900] ;  /* 0x00290000f818783b */ /* 0x000eee0000004200 */
[C---:B------:R-:W-:Y:S08]  /*5c00*/  HMMA.16816.F32.BF16 R120, R4.reuse, R20, R120 ;  /* 0x000000140478723c */ /* 0x040ff00000041878 */
[C---:B--2---:R-:W-:Y:S08]  /*5c10*/  HMMA.16816.F32.BF16 R72, R4.reuse, R12, R72 ;  /* 0x0000000c0448723c */ /* 0x044ff00000041848 */
[C---:B------:R-:W-:Y:S01]  /*5c20*/  HMMA.16816.F32.BF16 R68, R4.reuse, R14, R68 ;  /* 0x0000000e0444723c */ /* 0x040fe20000041844 */
[----:B------:R-:W2:Y:S07]  /*5c30*/  LDSM.16.MT88.4 R12, [R248+0x6900] ;  /* 0x00690000f80c783b */ /* 0x000eae0000004200 */
[C---:B------:R-:W-:Y:S01]  /*5c40*/  HMMA.16816.F32.BF16 R116, R4.reuse, R22, R116 ;  /* 0x000000160474723c */ /* 0x040fe20000041874 */
[----:B------:R-:W4:Y:S07]  /*5c50*/  LDSM.16.MT88.4 R20, [R246+0x2900] ;  /* 0x00290000f614783b */ /* 0x000f2e0000004200 */
[C---:B------:R-:W-:Y:S08]  /*5c60*/  HMMA.16816.F32.BF16 R88, R4.reuse, R32, R88 ;  /* 0x000000200458723c */ /* 0x040ff00000041858 */
[C---:B------:R-:W-:Y:S01]  /*5c70*/  HMMA.16816.F32.BF16 R84, R4.reuse, R34, R84 ;  /* 0x000000220454723c */ /* 0x040fe20000041854 */
[----:B------:R-:W5:Y:S07]  /*5c80*/  LDSM.16.MT88.4 R32, [R246+0x6900] ;  /* 0x00690000f620783b */ /* 0x000f6e0000004200 */
[C---:B------:R-:W-:Y:S08]  /*5c90*/  HMMA.16816.F32.BF16 R80, R4.reuse, R28, R80 ;  /* 0x0000001c0450723c */ /* 0x040ff00000041850 */
[C---:B------:R-:W-:Y:S01]  /*5ca0*/  HMMA.16816.F32.BF16 R76, R4.reuse, R30, R76 ;  /* 0x0000001e044c723c */ /* 0x040fe2000004184c */
[----:B------:R-:W2:Y:S07]  /*5cb0*/  LDSM.16.MT88.4 R28, [R245+0x6900] ;  /* 0x00690000f51c783b */ /* 0x000eae0000004200 */
[C---:B------:R-:W-:Y:S08]  /*5cc0*/  HMMA.16816.F32.BF16 R112, R4.reuse, R16, R112 ;  /* 0x000000100470723c */ /* 0x040ff00000041870 */
[----:B------:R-:W-:Y:S01]  /*5cd0*/  HMMA.16816.F32.BF16 R108, R4, R18, R108 ;  /* 0x00000012046c723c */ /* 0x000fe2000004186c */
[----:B------:R-:W2:Y:S06]  /*5ce0*/  LDSM.16.MT88.4 R16, [R245+0x2900] ;  /* 0x00290000f510783b */ /* 0x000eac0000004200 */
[----:B------:R-:W-:-:S02]  /*5cf0*/  F2FP.BF16.PACK_AB R4, R176, R167 ;  /* 0x000000a7b004723e */ /* 0x000fc400000010ff */
[----:B------:R-:W-:Y:S01]  /*5d00*/  F2FP.BF16.PACK_AB R5, R172, R163 ;  /* 0x000000a3ac05723e */ /* 0x000fe200000010ff */
[----:B------:R-:W-:Y:S01]  /*5d10*/  FADD.FTZ R163, R163, R164 ;  /* 0x000000a4a3a37221 */ /* 0x000fe20000010000 */
[----:B------:R-:W-:Y:S02]  /*5d20*/  F2FP.BF16.PACK_AB R6, R161, R178 ;  /* 0x000000b2a106723e */ /* 0x000fe400000010ff */
[----:B------:R-:W-:Y:S01]  /*5d30*/  F2FP.BF16.PACK_AB R7, R162, R165 ;  /* 0x000000a5a207723e */ /* 0x000fe200000010ff */
[----:B------:R-:W-:-:S04]  /*5d40*/  FADD.FTZ R172, R172, R163 ;  /* 0x000000a3acac7221 */ /* 0x000fc80000010000 */
[----:B------:R-:W-:Y:S02]  /*5d50*/  FADD.FTZ R165, R165, R172 ;  /* 0x000000aca5a57221 */ /* 0x000fe40000010000 */
[----:B-1----:R-:W-:Y:S02]  /*5d60*/  HMMA.16816.F32.BF16 R104, R4, R8, R104 ;  /* 0x000000080468723c */ /* 0x002fe40000041868 */
[----:B------:R-:W-:-:S06]  /*5d70*/  FADD.FTZ R162, R162, R165 ;  /* 0x000000a5a2a27221 */ /* 0x000fcc0000010000 */
[C---:B------:R-:W-:Y:S01]  /*5d80*/  HMMA.16816.F32.BF16 R100, R4.reuse, R10, R100 ;  /* 0x0000000a0464723c */ /* 0x040fe20000041864 */
[----:B------:R-:W1:Y:S07]  /*5d90*/  LDSM.16.MT88.4 R8, [R244+0x6900] ;  /* 0x00690000f408783b */ /* 0x000e6e0000004200 */
[C---:B---3--:R-:W-:Y:S08]  /*5da0*/  HMMA.16816.F32.BF16 R128, R4.reuse, R24, R128 ;  /* 0x000000180480723c */ /* 0x048ff00000041880 */
[C---:B------:R-:W-:Y:S01]  /*5db0*/  HMMA.16816.F32.BF16 R124, R4.reuse, R26, R124 ;  /* 0x0000001a047c723c */ /* 0x040fe2000004187c */
[----:B------:R-:W3:Y:S07]  /*5dc0*/  LDSM.16.MT88.4 R24, [R248+0x3100] ;  /* 0x00310000f818783b */ /* 0x000eee0000004200 */
[C---:B--2---:R-:W-:Y:S08]  /*5dd0*/  HMMA.16816.F32.BF16 R96, R4.reuse, R12, R96 ;  /* 0x0000000c0460723c */ /* 0x044ff00000041860 */
[C---:B------:R-:W-:Y:S01]  /*5de0*/  HMMA.16816.F32.BF16 R92, R4.reuse, R14, R92 ;  /* 0x0000000e045c723c */ /* 0x040fe2000004185c */
[----:B------:R-:W2:Y:S07]  /*5df0*/  LDSM.16.MT88.4 R12, [R244+0x3100] ;  /* 0x00310000f40c783b */ /* 0x000eae0000004200 */
[C---:B----4-:R-:W-:Y:S08]  /*5e00*/  HMMA.16816.F32.BF16 R120, R4.reuse, R20, R120 ;  /* 0x000000140478723c */ /* 0x050ff00000041878 */
[C---:B------:R-:W-:Y:S01]  /*5e10*/  HMMA.16816.F32.BF16 R116, R4.reuse, R22, R116 ;  /* 0x000000160474723c */ /* 0x040fe20000041874 */
[----:B------:R-:W4:Y:S07]  /*5e20*/  LDSM.16.MT88.4 R20, [R246+0x3100] ;  /* 0x00310000f614783b */ /* 0x000f2e0000004200 */
[C---:B-----5:R-:W-:Y:S01]  /*5e30*/  HMMA.16816.F32.BF16 R88, R4.reuse, R32, R88 ;  /* 0x000000200458723c */ /* 0x060fe20000041858 */
[----:B------:R-:W-:Y:S06]  /*5e40*/  MUFU.EX2 R32, R148 ;  /* 0x0000009400207308 */ /* 0x000fec0000000800 */
[----:B------:R-:W-:Y:S01]  /*5e50*/  FFMA.FTZ R33, R144, c[0x0][0x2d0], -R59 ;  /* 0x0000b40090217a23 */ /* 0x000fe2000001083b */
[C---:B------:R-:W-:Y:S05]  /*5e60*/  HMMA.16816.F32.BF16 R80, R4.reuse, R28, R80 ;  /* 0x0000001c0450723c */ /* 0x040fea0000041850 */
[----:B------:R-:W5:Y:S03]  /*5e70*/  MUFU.EX2 R33, R33 ;  /* 0x0000002100217308 */ /* 0x000f660000000800 */
[C---:B------:R-:W-:Y:S01]  /*5e80*/  HMMA.16816.F32.BF16 R76, R4.reuse, R30, R76 ;  /* 0x0000001e044c723c */ /* 0x040fe2000004184c */
[----:B------:R-:W2:Y:S07]  /*5e90*/  LDSM.16.MT88.4 R28, [R246+0x7100] ;  /* 0x00710000f61c783b */ /* 0x000eae0000004200 */
[C---:B------:R-:W-:Y:S08]  /*5ea0*/  HMMA.16816.F32.BF16 R112, R4.reuse, R16, R112 ;  /* 0x000000100470723c */ /* 0x040ff00000041870 */
[C---:B------:R-:W-:Y:S01]  /*5eb0*/  HMMA.16816.F32.BF16 R108, R4.reuse, R18, R108 ;  /* 0x00000012046c723c */ /* 0x040fe2000004186c */
[----:B------:R-:W2:Y:S07]  /*5ec0*/  LDSM.16.MT88.4 R16, [R245+0x3100] ;  /* 0x00310000f510783b */ /* 0x000eae0000004200 */
[C---:B------:R-:W-:Y:S07]  /*5ed0*/  HMMA.16816.F32.BF16 R84, R4.reuse, R34, R84 ;  /* 0x000000220454723c */ /* 0x040fee0000041854 */
[--C-:B------:R-:W-:Y:S01]  /*5ee0*/  FFMA.FTZ R34, R67, c[0x0][0x2d0], -R134.reuse ;  /* 0x0000b40043227a23 */ /* 0x100fe20000010886 */
[----:B-1----:R-:W-:Y:S01]  /*5ef0*/  HMMA.16816.F32.BF16 R72, R4, R8, R72 ;  /* 0x000000080448723c */ /* 0x002fe20000041848 */
[----:B------:R-:W-:-:S02]  /*5f00*/  FFMA.FTZ R35, R65, c[0x0][0x2d0], -R134 ;  /* 0x0000b40041237a23 */ /* 0x000fc40000010886 */
[----:B------:R-:W-:Y:S02]  /*5f10*/  FFMA.FTZ R134, R61, c[0x0][0x2d0], -R134 ;  /* 0x0000b4003d867a23 */ /* 0x000fe40000010886 */
[----:B------:R-:W-:Y:S01]  /*5f20*/  FFMA.FTZ R61, R66, c[0x0][0x2d0], -R59 ;  /* 0x0000b400423d7a23 */ /* 0x000fe2000001083b */
[----:B------:R-:W-:Y:S02]  /*5f30*/  MUFU.EX2 R34, R34 ;  /* 0x0000002200227308 */ /* 0x000fe40000000800 */
[----:B------:R-:W-:Y:S01]  /*5f40*/  HMMA.16816.F32.BF16 R68, R4, R10, R68 ;  /* 0x0000000a0444723c */ /* 0x000fe20000041844 */
[----:B------:R-:W1:Y:S05]  /*5f50*/  LDSM.16.MT88.4 R8, [R248+0x7100] ;  /* 0x00710000f808783b */ /* 0x000e6a0000004200 */
[----:B------:R-:W1:Y:S01]  /*5f60*/  MUFU.EX2 R35, R35 ;  /* 0x0000002300237308 */ /* 0x000e620000000800 */
[----:B------:R-:W-:-:S02]  /*5f70*/  F2FP.BF16.PACK_AB R4, R166, R151 ;  /* 0x00000097a604723e */ /* 0x000fc400000010ff */
[C---:B------:R-:W-:Y:S01]  /*5f80*/  F2FP.BF16.PACK_AB R5, R152.reuse, R147 ;  /* 0x000000939805723e */ /* 0x040fe200000010ff */
[----:B------:R-:W-:Y:S01]  /*5f90*/  FADD.FTZ R147, R147, R162 ;  /* 0x000000a293937221 */ /* 0x000fe20000010000 */
[----:B------:R-:W-:Y:S02]  /*5fa0*/  F2FP.BF16.PACK_AB R6, R145, R174 ;  /* 0x000000ae9106723e */ /* 0x000fe400000010ff */
[----:B-----5:R-:W-:Y:S01]  /*5fb0*/  F2FP.BF16.PACK_AB R7, R33, R32 ;  /* 0x000000202107723e */ /* 0x020fe200000010ff */
[----:B------:R-:W-:Y:S01]  /*5fc0*/  MUFU.EX2 R134, R134 ;  /* 0x0000008600867308 */ /* 0x000fe20000000800 */
[----:B------:R-:W-:-:S04]  /*5fd0*/  FADD.FTZ R147, R152, R147 ;  /* 0x0000009398937221 */ /* 0x000fc80000010000 */
[----:B------:R-:W-:Y:S01]  /*5fe0*/  FADD.FTZ R32, R32, R147 ;  /* 0x0000009320207221 */ /* 0x000fe20000010000 */
[----:B---3--:R-:W-:Y:S02]  /*5ff0*/  HMMA.16816.F32.BF16 R128, R4, R24, R128 ;  /* 0x000000180480723c */ /* 0x008fe40000041880 */
[----:B------:R-:W3:Y:S01]  /*6000*/  MUFU.EX2 R61, R61 ;  /* 0x0000003d003d7308 */ /* 0x000ee20000000800 */
[----:B------:R-:W-:-:S05]  /*6010*/  FADD.FTZ R32, R33, R32 ;  /* 0x0000002021207221 */ /* 0x000fca0000010000 */
[C---:B------:R-:W-:Y:S01]  /*6020*/  HMMA.16816.F32.BF16 R124, R4.reuse, R26, R124 ;  /* 0x0000001a047c723c */ /* 0x040fe2000004187c */
[----:B------:R-:W5:Y:S07]  /*6030*/  LDSM.16.MT88.4 R24, [R245+0x7100] ;  /* 0x00710000f518783b */ /* 0x000f6e0000004200 */
[C---:B--2---:R-:W-:Y:S08]  /*6040*/  HMMA.16816.F32.BF16 R104, R4.reuse, R12, R104 ;  /* 0x0000000c0468723c */ /* 0x044ff00000041868 */
[C---:B------:R-:W-:Y:S01]  /*6050*/  HMMA.16816.F32.BF16 R100, R4.reuse, R14, R100 ;  /* 0x0000000e0464723c */ /* 0x040fe20000041864 */
[----:B------:R-:W2:Y:S07]  /*6060*/  LDSM.16.MT88.4 R12, [R244+0x7100] ;  /* 0x00710000f40c783b */ /* 0x000eae0000004200 */
[C---:B----4-:R-:W-:Y:S08]  /*6070*/  HMMA.16816.F32.BF16 R120, R4.reuse, R20, R120 ;  /* 0x000000140478723c */ /* 0x050ff00000041878 */
[C---:B------:R-:W-:Y:S01]  /*6080*/  HMMA.16816.F32.BF16 R116, R4.reuse, R22, R116 ;  /* 0x000000160474723c */ /* 0x040fe20000041874 */
[----:B------:R-:W4:Y:S07]  /*6090*/  LDSM.16.MT88.4 R20, [R248+0x3900] ;  /* 0x00390000f814783b */ /* 0x000f2e0000004200 */
[C---:B------:R-:W-:Y:S01]  /*60a0*/  HMMA.16816.F32.BF16 R88, R4.reuse, R28, R88 ;  /* 0x0000001c0458723c */ /* 0x040fe20000041858 */
[----:B------:R-:W-:Y:S06]  /*60b0*/  MUFU.EX2 R28, R62 ;  /* 0x0000003e001c7308 */ /* 0x000fec0000000800 */
[----:B------:R-:W-:Y:S01]  /*60c0*/  FFMA.FTZ R29, R60, c[0x0][0x2d0], -R59 ;  /* 0x0000b4003c1d7a23 */ /* 0x000fe2000001083b */
[C---:B------:R-:W-:Y:S05]  /*60d0*/  HMMA.16816.F32.BF16 R112, R4.reuse, R16, R112 ;  /* 0x000000100470723c */ /* 0x040fea0000041870 */
[----:B------:R-:W2:Y:S03]  /*60e0*/  MUFU.EX2 R29, R29 ;  /* 0x0000001d001d7308 */ /* 0x000ea60000000800 */
[C---:B------:R-:W-:Y:S01]  /*60f0*/  HMMA.16816.F32.BF16 R108, R4.reuse, R18, R108 ;  /* 0x00000012046c723c */ /* 0x040fe2000004186c */
[----:B------:R-:W-:Y:S07]  /*6100*/  LDSM.16.MT88.4 R16, [R245+0x3900] ;  /* 0x00390000f510783b */ /* 0x000fee0000004200 */
[C---:B-1----:R-:W-:Y:S08]  /*6110*/  HMMA.16816.F32.BF16 R96, R4.reuse, R8, R96 ;  /* 0x000000080460723c */ /* 0x042ff00000041860 */
[C---:B------:R-:W-:Y:S01]  /*6120*/  HMMA.16816.F32.BF16 R92, R4.reuse, R10, R92 ;  /* 0x0000000a045c723c */ /* 0x040fe2000004185c */
[----:B------:R-:W1:Y:S07]  /*6130*/  LDSM.16.MT88.4 R8, [R246+0x3900] ;  /* 0x00390000f608783b */ /* 0x000e6e0000004200 */
[C---:B------:R-:W-:Y:S08]  /*6140*/  HMMA.16816.F32.BF16 R84, R4.reuse, R30, R84 ;  /* 0x0000001e0454723c */ /* 0x040ff00000041854 */
[C---:B-----5:R-:W-:Y:S08]  /*6150*/  HMMA.16816.F32.BF16 R80, R4.reuse, R24, R80 ;  /* 0x000000180450723c */ /* 0x060ff00000041850 */
[C---:B------:R-:W-:Y:S08]  /*6160*/  HMMA.16816.F32.BF16 R76, R4.reuse, R26, R76 ;  /* 0x0000001a044c723c */ /* 0x040ff0000004184c */
[C---:B--2---:R-:W-:Y:S08]  /*6170*/  HMMA.16816.F32.BF16 R72, R4.reuse, R12, R72 ;  /* 0x0000000c0448723c */ /* 0x044ff00000041848 */
[----:B------:R-:W-:Y:S01]  /*6180*/  HMMA.16816.F32.BF16 R68, R4, R14, R68 ;  /* 0x0000000e0444723c */ /* 0x000fe20000041844 */
[----:B------:R-:W2:Y:S06]  /*6190*/  LDSM.16.MT88.4 R12, [R244+0x3900] ;  /* 0x00390000f40c783b */ /* 0x000eac0000004200 */
[----:B------:R-:W-:-:S02]  /*61a0*/  F2FP.BF16.PACK_AB R4, R35, R34 ;  /* 0x000000222304723e */ /* 0x000fc400000010ff */
[----:B---3--:R-:W-:Y:S01]  /*61b0*/  F2FP.BF16.PACK_AB R5, R64, R61 ;  /* 0x0000003d4005723e */ /* 0x008fe200000010ff */
[----:B------:R-:W-:Y:S01]  /*61c0*/  FADD.FTZ R61, R61, R32 ;  /* 0x000000203d3d7221 */ /* 0x000fe20000010000 */
[----:B------:R-:W-:Y:S02]  /*61d0*/  F2FP.BF16.PACK_AB R6, R134, R63 ;  /* 0x0000003f8606723e */ /* 0x000fe400000010ff */
[----:B------:R-:W-:Y:S01]  /*61e0*/  F2FP.BF16.PACK_AB R7, R29, R28 ;  /* 0x0000001c1d07723e */ /* 0x000fe200000010ff */
[----:B------:R-:W-:-:S04]  /*61f0*/  FADD.FTZ R61, R64, R61 ;  /* 0x0000003d403d7221 */ /* 0x000fc80000010000 */
[----:B------:R-:W-:Y:S02]  /*6200*/  FADD.FTZ R28, R28, R61 ;  /* 0x0000003d1c1c7221 */ /* 0x000fe40000010000 */
[C---:B----4-:R-:W-:Y:S07]  /*6210*/  HMMA.16816.F32.BF16 R128, R4.reuse, R20, R128 ;  /* 0x000000140480723c */ /* 0x050fee0000041880 */
        /* <DEDUP_REMOVED lines=25> */
[----:B-1----:R-:W-:Y:S03]  /*63b0*/  HMMA.16816.F32.BF16 R96, R4, R8, R96 ;  /* 0x000000080460723c */ /* 0x002fe60000041860 */
[----:B------:R-:W-:-:S04]  /*63c0*/  FADD.FTZ R2, R155, R2 ;  /* 0x000000029b027221 */ /* 0x000fc80000010000 */
[----:B------:R-:W-:Y:S01]  /*63d0*/  FADD.FTZ R167, R167, R2 ;  /* 0x00000002a7a77221 */ /* 0x000fe20000010000 */
[----:B------:R-:W-:Y:S01]  /*63e0*/  HMMA.16816.F32.BF16 R92, R4, R10, R92 ;  /* 0x0000000a045c723c */ /* 0x000fe2000004185c */
[----:B------:R-:W1:Y:S01]  /*63f0*/  LDSM.16.MT88.4 R8, [R244+0x7900] ;  /* 0x00790000f408783b */ /* 0x000e620000004200 */
[----:B------:R-:W-:Y:S02]  /*6400*/  FADD.FTZ R2, R29, R28 ;  /* 0x0000001c1d027221 */ /* 0x000fe40000010000 */
[----:B------:R-:W-:-:S03]  /*6410*/  FADD.FTZ R167, R176, R167 ;  /* 0x000000a7b0a77221 */ /* 0x000fc60000010000 */
[----:B------:R4:W-:Y:S01]  /*6420*/  STL [R1+0x24], R2 ;  /* 0x0000240201007387 */ /* 0x0009e20000100800 */
[----:B------:R-:W-:Y:S01]  /*6430*/  FADD.FTZ R178, R178, R167 ;  /* 0x000000a7b2b27221 */ /* 0x000fe20000010000 */
[----:B---3--:R-:W-:Y:S03]  /*6440*/  HMMA.16816.F32.BF16 R88, R4, R16, R88 ;  /* 0x000000100458723c */ /* 0x008fe60000041858 */
[----:B------:R-:W-:-:S04]  /*6450*/  FADD.FTZ R178, R161, R178 ;  /* 0x000000b2a1b27221 */ /* 0x000fc80000010000 */
[----:B------:R-:W-:Y:S01]  /*6460*/  FADD.FTZ R151, R151, R178 ;  /* 0x000000b297977221 */ /* 0x000fe20000010000 */
[----:B------:R-:W-:Y:S03]  /*6470*/  HMMA.16816.F32.BF16 R84, R4, R18, R84 ;  /* 0x000000120454723c */ /* 0x000fe60000041854 */
[----:B------:R-:W-:-:S04]  /*6480*/  FADD.FTZ R151, R166, R151 ;  /* 0x00000097a6977221 */ /* 0x000fc80000010000 */
[----:B------:R-:W-:Y:S01]  /*6490*/  FADD.FTZ R174, R174, R151 ;  /* 0x00000097aeae7221 */ /* 0x000fe20000010000 */
[----:B--2---:R-:W-:Y:S03]  /*64a0*/  HMMA.16816.F32.BF16 R80, R4, R12, R80 ;  /* 0x0000000c0450723c */ /* 0x004fe60000041850 */
[----:B------:R-:W-:-:S04]  /*64b0*/  FADD.FTZ R145, R145, R174 ;  /* 0x000000ae91917221 */ /* 0x000fc80000010000 */
[----:B------:R-:W-:Y:S01]  /*64c0*/  FADD.FTZ R34, R34, R145 ;  /* 0x0000009122227221 */ /* 0x000fe20000010000 */
[----:B------:R-:W-:Y:S03]  /*64d0*/  HMMA.16816.F32.BF16 R76, R4, R14, R76 ;  /* 0x0000000e044c723c */ /* 0x000fe6000004184c */
[----:B------:R-:W-:-:S04]  /*64e0*/  FADD.FTZ R34, R35, R34 ;  /* 0x0000002223227221 */ /* 0x000fc80000010000 */
[----:B------:R-:W-:Y:S01]  /*64f0*/  FADD.FTZ R63, R63, R34 ;  /* 0x000000223f3f7221 */ /* 0x000fe20000010000 */
[----:B-1----:R-:W-:Y:S03]  /*6500*/  HMMA.16816.F32.BF16 R72, R4, R8, R72 ;  /* 0x000000080448723c */ /* 0x002fe60000041848 */
[----:B------:R-:W-:-:S05]  /*6510*/  FADD.FTZ R3, R134, R63 ;  /* 0x0000003f86037221 */ /* 0x000fca0000010000 */
[----:B------:R4:W-:Y:S01]  /*6520*/  STL [R1+0x20], R3 ;  /* 0x0000200301007387 */ /* 0x0009e20000100800 */
[----:B------:R-:W-:Y:S01]  /*6530*/  HMMA.16816.F32.BF16 R68, R4, R10, R68 ;  /* 0x0000000a0444723c */ /* 0x000fe20000041844 */
[----:B------:R-:W-:Y:S07]  /*6540*/  @!P0 BRA `(.L_x_557) ;  /* 0x00004ab000008947 */ /* 0x000fee0003800000 */
[----:B------:R-:W-:Y:S01]  /*6550*/  PLOP3.LUT P1, PT, PT, PT, UP1, 0x80, 0x0 ;  /* 0x000000000000781c */ /* 0x000fe20003f2f018 */
[----:B----4-:R-:W-:Y:S01]  /*6560*/  IMAD.MOV.U32 R3, RZ, RZ, R0 ;  /* 0x000000ffff037224 */ /* 0x010fe200078e0000 */
[----:B------:R-:W-:Y:S01]  /*6570*/  PLOP3.LUT P0, PT, PT, PT, UP1, 0x80, 0x0 ;  /* 0x000000000000781c */ /* 0x000fe20003f0f018 */
[C---:B------:R-:W-:Y:S01]  /*6580*/  IMAD.SHL.U32 R6, R177.reuse, 0x2, RZ ;  /* 0x00000002b1067824 */ /* 0x040fe200078e00ff */
[----:B------:R-:W-:Y:S01]  /*6590*/  SHF.L.U64.HI R4, R177, 0x1, R36 ;  /* 0x00000001b1047819 */ /* 0x000fe20000010224 */
[----:B------:R-:W-:Y:S01]  /*65a0*/  IMAD.MOV.U32 R2, RZ, RZ, R132 ;  /* 0x000000ffff027224 */ /* 0x000fe200078e0084 */
[----:B------:R-:W-:Y:S01]  /*65b0*/  SHF.L.U64.HI R5, R173, 0x1, R175 ;  /* 0x00000001ad057819 */ /* 0x000fe200000102af */
[----:B------:R-:W-:Y:S02]  /*65c0*/  UMOV UR4, 0xffffff80 ;  /* 0xffffff8000047882 */ /* 0x000fe40000000000 */
[----:B------:R1:W-:Y:S04]  /*65d0*/  STL [R1+0x50], R4 ;  /* 0x0000500401007387 */ /* 0x0003e80000100800 */
[----:B------:R-:W-:Y:S01]  /*65e0*/  @P1 IMAD.HI.U32 R0, R179, c[0x0][0x2c8], RZ ;  /* 0x0000b200b3001a27 */ /* 0x000fe200078e00ff */
[----:B------:R2:W-:Y:S04]  /*65f0*/  STL [R1+0x4c], R6 ;  /* 0x00004c0601007387 */ /* 0x0005e80000100800 */
[----:B------:R-:W-:Y:S01]  /*6600*/  @P0 SHF.R.U32.HI R0, RZ, c[0x0][0x2cc], R0 ;  /* 0x0000b300ff000a19 */ /* 0x000fe20000011600 */
[----:B------:R2:W-:Y:S01]  /*6610*/  STL [R1+0x48], R5 ;  /* 0x0000480501007387 */ /* 0x0005e20000100800 */
[----:B-1----:R-:W-:-:S05]  /*6620*/  IMAD.SHL.U32 R4, R173, 0x2, RZ ;  /* 0x00000002ad047824 */ /* 0x002fca00078e00ff */
[----:B------:R2:W-:Y:S04]  /*6630*/  STL [R1+0x44], R4 ;  /* 0x0000440401007387 */ /* 0x0005e80000100800 */
[----:B------:R2:W-:Y:S02]  /*6640*/  @P0 STL [R1+0x40], R0 ;  /* 0x0000400001000387 */ /* 0x0005e40000100800 */
.L_x_560:
[----:B------:R-:W-:Y:S04]  /*6650*/  DEPBAR.LE SB0, 0x0 ;  /* 0x000080000000791a */ /* 0x000fe80000000000 */
[----:B------:R-:W-:Y:S01]  /*6660*/  BAR.SYNC.DEFER_BLOCKING 0x0 ;  /* 0x0000000000007b1d */ /* 0x000fe20000010000 */
[----:B------:R-:W-:Y:S05]  /*6670*/  ISETP.LE.AND P0, PT, RZ, UR10, PT ;  /* 0x0000000aff007c0c */ /* 0x000fea000bf03270 */
[----:B------:R1:W3:Y:S04]  /*6680*/  LDSM.16.M88.4 R132, [R250+0x8100] ;  /* 0x00810000fa84783b */ /* 0x0002e80000000200 */
[----:B------:R1:W4:Y:S04]  /*6690*/  LDSM.16.M88.4 R140, [R250+0x8900] ;  /* 0x00890000fa8c783b */ /* 0x0003280000000200 */
[----:B------:R1:W2:Y:S04]  /*66a0*/  LDSM.16.M88.4 R144, [R250+0x9100] ;  /* 0x00910000fa90783b */ /* 0x0002a80000000200 */
[----:B------:R1:W1:Y:S04]  /*66b0*/  LDSM.16.M88.4 R148, [R250+0x9900] ;  /* 0x00990000fa94783b */ /* 0x0002680000000200 */
        /* <DEDUP_REMOVED lines=9> */
[----:B------:R1:W1:Y:S04]  /*6750*/  LDSM.16.M88.4 R192, [R239] ;  /* 0x00000000efc0783b */ /* 0x0002680000000200 */
[----:B------:R1:W1:Y:S04]  /*6760*/  LDSM.16.M88.4 R196, [R238] ;  /* 0x00000000eec4783b */ /* 0x0002680000000200 */
[----:B------:R1:W1:Y:S01]  /*6770*/  LDSM.16.M88.4 R200, [R237] ;  /* 0x00000000edc8783b */ /* 0x0002620000000200 */
[----:B------:R-:W-:-:S05]  /*6780*/  @!P0 BRA `(.L_x_558) ;  /* 0x000003b000008947 */ /* 0x000fca0003800000 */
[----:B--234-:R-:W2:Y:S01]  /*6790*/  LDL R20, [R1+0x4c] ;  /* 0x00004c0001147983 */ /* 0x01cea20000100800 */
[----:B------:R-:W-:Y:S01]  /*67a0*/  SEL R28, RZ, 0x10, P4 ;  /* 0x00000010ff1c7807 */ /* 0x000fe20002000000 */
[----:B------:R-:W-:Y:S01]  /*67b0*/  IMAD.WIDE.U32 R6, R252, c[0x0][0x208], RZ ;  /* 0x00008200fc067a25 */ /* 0x000fe200078e00ff */
[----:B------:R-:W-:Y:S01]  /*67c0*/  SHF.R.S32.HI R5, RZ, 0x1f, R252 ;  /* 0x0000001fff057819 */ /* 0x000fe200000114fc */
[----:B------:R-:W3:Y:S01]  /*67d0*/  LDL R21, [R1+0x44] ;  /* 0x0000440001157983 */ /* 0x000ee20000100800 */
[----:B------:R-:W-:Y:S03]  /*67e0*/  SHF.R.S32.HI R4, RZ, 0x1f, R251 ;  /* 0x0000001fff047819 */ /* 0x000fe600000114fb */
[----:B------:R-:W4:Y:S01]  /*67f0*/  LDL R29, [R1+0x50] ;  /* 0x00005000011d7983 */ /* 0x000f220000100800 */
[----:B------:R-:W-:Y:S02]  /*6800*/  IMAD R5, R5, c[0x0][0x208], RZ ;  /* 0x0000820005057a24 */ /* 0x000fe400078e02ff */
[----:B------:R-:W-:Y:S01]  /*6810*/  IMAD R4, R4, c[0x0][0x218], RZ ;  /* 0x0000860004047a24 */ /* 0x000fe200078e02ff */
[----:B------:R-:W5:Y:S01]  /*6820*/  LDL R25, [R1+0x48] ;  /* 0x0000480001197983 */ /* 0x000f620000100800 */
[----:B------:R-:W-:Y:S02]  /*6830*/  IMAD R5, R252, c[0x0][0x20c], R5 ;  /* 0x00008300fc057a24 */ /* 0x000fe400078e0205 */
[----:B------:R-:W-:Y:S01]  /*6840*/  IMAD R4, R251, c[0x0][0x21c], R4 ;  /* 0x00008700fb047a24 */ /* 0x000fe200078e0204 */
[----:B------:R-:W5:Y:S01]  /*6850*/  LDL R22, [R1+0x1c] ;  /* 0x00001c0001167983 */ /* 0x000f620000100800 */
[----:B------:R-:W-:Y:S03]  /*6860*/  IMAD.IADD R7, R7, 0x1, R5 ;  /* 0x0000000107077824 */ /* 0x000fe600078e0205 */
[----:B------:R-:W5:Y:S01]  /*6870*/  LDL R30, [R1+0x18] ;  /* 0x00001800011e7983 */ /* 0x000f620000100800 */
[----:B------:R-:W-:Y:S03]  /*6880*/  IMAD.WIDE.U32 R6, R251, c[0x0][0x218], R6 ;  /* 0x00008600fb067a25 */ /* 0x000fe600078e0006 */
[----:B------:R-:W5:Y:S02]  /*6890*/  LDL R27, [R1+0x14] ;  /* 0x00001400011b7983 */ /* 0x000f640000100800 */
[----:B------:R-:W-:Y:S02]  /*68a0*/  IADD3 R0, P0, R6, UR24, RZ ;  /* 0x0000001806007c10 */ /* 0x000fe4000ff1e0ff */
[----:B------:R-:W5:Y:S02]  /*68b0*/  LDL R26, [R1+0x10] ;  /* 0x00001000011a7983 */ /* 0x000f640000100800 */
[----:B------:R-:W-:Y:S02]  /*68c0*/  IADD3.X R7, R7, UR16, R4, P0, !PT ;  /* 0x0000001007077c10 */ /* 0x000fe400087fe404 */
[----:B------:R-:W5:Y:S01]  /*68d0*/  LDL R24, [R1+0xc] ;  /* 0x00000c0001187983 */ /* 0x000f620000100800 */
[C---:B------:R-:W-:Y:S03]  /*68e0*/  LEA R19, P0, R0.reuse, c[0x0][0x1f8], 0x1 ;  /* 0x00007e0000137a11 */ /* 0x040fe600078008ff */
[----:B------:R-:W5:Y:S01]  /*68f0*/  LDL R23, [R1+0x8] ;  /* 0x0000080001177983 */ /* 0x000f620000100800 */
[----:B------:R-:W-:Y:S02]  /*6900*/  LEA.HI.X R18, R0, c[0x0][0x1fc], R7, 0x1, P0 ;  /* 0x00007f0000127a11 */ /* 0x000fe400000f0c07 */
[----:B------:R-:W-:Y:S01]  /*6910*/  IADD3 R0, -R28, 0x10, RZ ;  /* 0x000000101c007810 */ /* 0x000fe20007ffe1ff */
[----:B------:R-:W2:Y:S03]  /*6920*/  SHFL.IDX PT, R14, R19, RZ, 0x181f ;  /* 0x00181fff130e7589 */ /* 0x000ea600000e0000 */
[----:B------:R-:W-:Y:S01]  /*6930*/  LOP3.LUT R0, R0, 0xf, RZ, 0xc0, !PT ;  /* 0x0000000f00007812 */ /* 0x000fe200078ec0ff */
[----:B------:R-:W-:Y:S04]  /*6940*/  SHFL.IDX PT, R10, R18, RZ, 0x181f ;  /* 0x00181fff120a7589 */ /* 0x000fe800000e0000 */
[----:B------:R-:W1:Y:S04]  /*6950*/  SHFL.IDX PT, R8, R19, 0x1, 0x181f ;  /* 0x00381f0013087f89 */ /* 0x000e6800000e0000 */
[----:B------:R-:W1:Y:S04]  /*6960*/  SHFL.IDX PT, R9, R18, 0x1, 0x181f ;  /* 0x00381f0012097f89 */ /* 0x000e6800000e0000 */
[----:B------:R-:W1:Y:S04]  /*6970*/  SHFL.IDX PT, R6, R19, 0x2, 0x181f ;  /* 0x00581f0013067f89 */ /* 0x000e6800000e0000 */
[----:B------:R-:W1:Y:S04]  /*6980*/  SHFL.IDX PT, R7, R18, 0x2, 0x181f ;  /* 0x00581f0012077f89 */ /* 0x000e6800000e0000 */
[----:B------:R-:W1:Y:S04]  /*6990*/  SHFL.IDX PT, R5, R19, 0x3, 0x181f ;  /* 0x00781f0013057f89 */ /* 0x000e6800000e0000 */
[----:B------:R1:W1:Y:S01]  /*69a0*/  SHFL.IDX PT, R4, R18, 0x3, 0x181f ;  /* 0x00781f0012047f89 */ /* 0x00026200000e0000 */
[-C--:B--2---:R-:W-:Y:S02]  /*69b0*/  IADD3 R16, P1, R14, R20.reuse, RZ ;  /* 0x000000140e107210 */ /* 0x084fe40007f3e0ff */
[-C--:B-1----:R-:W-:Y:S02]  /*69c0*/  IADD3 R12, P6, R8, R20.reuse, RZ ;  /* 0x00000014080c7210 */ /* 0x082fe40007fde0ff */
[-C--:B---3--:R-:W-:Y:S01]  /*69d0*/  IADD3 R14, P0, R14, R21.reuse, RZ ;  /* 0x000000150e0e7210 */ /* 0x088fe20007f1e0ff */
[--C-:B----4-:R-:W-:Y:S01]  /*69e0*/  IMAD.X R17, R10, 0x1, R29.reuse, P1 ;  /* 0x000000010a117824 */ /* 0x110fe200008e061d */
[-C--:B------:R-:W-:Y:S01]  /*69f0*/  IADD3 R8, P1, R8, R21.reuse, RZ ;  /* 0x0000001508087210 */ /* 0x080fe20007f3e0ff */
[C---:B------:R-:W-:Y:S02]  /*6a00*/  IMAD.X R13, R9.reuse, 0x1, R29, P6 ;  /* 0x00000001090d7824 */ /* 0x040fe400030e061d */
[--C-:B-----5:R-:W-:Y:S01]  /*6a10*/  IMAD.X R15, R10, 0x1, R25.reuse, P0 ;  /* 0x000000010a0f7824 */ /* 0x120fe200000e0619 */
[CC--:B------:R-:W-:Y:S01]  /*6a20*/  IADD3 R10, P0, R6.reuse, R20.reuse, RZ ;  /* 0x00000014060a7210 */ /* 0x0c0fe20007f1e0ff */
[----:B------:R-:W-:Y:S01]  /*6a30*/  IMAD.X R9, R9, 0x1, R25, P1 ;  /* 0x0000000109097824 */ /* 0x000fe200008e0619 */
[----:B------:R-:W-:Y:S01]  /*6a40*/  IADD3 R6, P6, R6, R21, RZ ;  /* 0x0000001506067210 */ /* 0x000fe20007fde0ff */
[----:B------:R1:W-:Y:S02]  /*6a50*/  LDGSTS.E.BYPASS.LTC128B.128 [R22], [R16.64], !P5 ;  /* 0x0000000010167fae */ /* 0x0003e4000e901d4e */
[C---:B------:R-:W-:Y:S01]  /*6a60*/  IMAD.X R11, R7.reuse, 0x1, R29, P0 ;  /* 0x00000001070b7824 */ /* 0x040fe200000e061d */
[----:B------:R-:W-:Y:S01]  /*6a70*/  IADD3 R18, P1, P0, R0, R5, R21 ;  /* 0x0000000500127210 */ /* 0x000fe2000783e015 */
[----:B------:R1:W-:Y:S01]  /*6a80*/  LDGSTS.E.BYPASS.LTC128B.128 [R30], [R14.64], !P4 ;  /* 0x000000000e1e7fae */ /* 0x0003e2000e101d4e */
[--C-:B------:R-:W-:Y:S01]  /*6a90*/  IMAD.X R7, R7, 0x1, R25.reuse, P6 ;  /* 0x0000000107077824 */ /* 0x100fe200030e0619 */
[----:B------:R-:W-:Y:S02]  /*6aa0*/  IADD3 R20, P6, R5, R20, RZ ;  /* 0x0000001405147210 */ /* 0x000fe40007fde0ff */
[----:B------:R1:W-:Y:S01]  /*6ab0*/  LDGSTS.E.BYPASS.LTC128B.128 [R27], [R12.64], !P5 ;  /* 0x000000000c1b7fae */ /* 0x0003e2000e901d4e */
[----:B------:R-:W-:Y:S02]  /*6ac0*/  IADD3.X R19, RZ, R4, R25, P1, P0 ;  /* 0x00000004ff137210 */ /* 0x000fe40000fe0419 */
[----:B------:R-:W-:Y:S01]  /*6ad0*/  IMAD.X R21, R4, 0x1, R29, P6 ;  /* 0x0000000104157824 */ /* 0x000fe200030e061d */
[----:B------:R1:W-:Y:S01]  /*6ae0*/  LDGSTS.E.BYPASS.LTC128B.128 [R26], [R8.64], !P4 ;  /* 0x00000000081a7fae */ /* 0x0003e2000e101d4e */
[----:B------:R-:W-:Y:S03]  /*6af0*/  ISETP.NE.U32.AND P6, PT, R28, RZ, PT ;  /* 0x000000ff1c00720c */ /* 0x000fe60003fc5070 */
[----:B------:R1:W-:Y:S04]  /*6b00*/  LDGSTS.E.BYPASS.LTC128B.128 [R24], [R10.64], !P5 ;  /* 0x000000000a187fae */ /* 0x0003e8000e901d4e */
[----:B------:R1:W-:Y:S04]  /*6b10*/  LDGSTS.E.BYPASS.LTC128B.128 [R23], [R6.64], !P4 ;  /* 0x0000000006177fae */ /* 0x0003e8000e101d4e */
[----:B------:R1:W-:Y:S04]  /*6b20*/  LDGSTS.E.BYPASS.LTC128B.128 [R22+0x3000], [R20.64], !P5 ;  /* 0x0300000014167fae */ /* 0x0003e8000e901d4e */
[----:B------:R1:W-:Y:S02]  /*6b30*/  LDGSTS.E.BYPASS.LTC128B.128.ZFILL [R22+0x7000], [R18.64], P6 ;  /* 0x0700000012167fae */ /* 0x0003e4000b141d4e */
.L_x_558:
[C---:B-1234-:R-:W-:Y:S01]  /*6b40*/  HMMA.16816.F32.BF16 R4, R136.reuse, R132, RZ ;  /* 0x000000848804723c */ /* 0x05efe200000418ff */
[----:B------:R-:W0:Y:S01]  /*6b50*/  LDGDEPBAR ;  /* 0x00000000000079af */ /* 0x000e220000000000 */
[----:B------:R-:W-:Y:S06]  /*6b60*/  UISETP.GE.AND UP0, UPT, UR10, 0x1, UPT ;  /* 0x000000010a00788c */ /* 0x000fec000bf06270 */
[C---:B------:R-:W-:Y:S01]  /*6b70*/  HMMA.16816.F32.BF16 R8, R136.reuse, R134, RZ ;  /* 0x000000868808723c */ /* 0x040fe200000418ff */
[----:B------:R-:W1:Y:S01]  /*6b80*/  LDSM.16.M88.4 R132, [R247+0x8100] ;  /* 0x00810000f784783b */ /* 0x000e620000000200 */
[----:B------:R-:W-:Y:S06]  /*6b90*/  PLOP3.LUT P0, PT, PT, PT, UP0, 0x80, 0x0 ;  /* 0x000000000000781c */ /* 0x000fec0003f0f008 */
[C---:B------:R-:W-:Y:S08]  /*6ba0*/  HMMA.16816.F32.BF16 R12, R136.reuse, R140, RZ ;  /* 0x0000008c880c723c */ /* 0x040ff000000418ff */
[C---:B------:R-:W-:Y:S01]  /*6bb0*/  HMMA.16816.F32.BF16 R16, R136.reuse, R142, RZ ;  /* 0x0000008e8810723c */ /* 0x040fe200000418ff */
[----:B------:R-:W2:Y:S07]  /*6bc0*/  LDSM.16.M88.4 R140, [R247+0x8900] ;  /* 0x00890000f78c783b */ /* 0x000eae0000000200 */
[C---:B------:R-:W-:Y:S08]  /*6bd0*/  HMMA.16816.F32.BF16 R20, R136.reuse, R144, RZ ;  /* 0x000000908814723c */ /* 0x040ff000000418ff */
[C---:B------:R-:W-:Y:S01]  /*6be0*/  HMMA.16816.F32.BF16 R24, R136.reuse, R146, RZ ;  /* 0x000000928818723c */ /* 0x040fe200000418ff */
[----:B------:R-:W3:Y:S07]  /*6bf0*/  LDSM.16.M88.4 R144, [R247+0x9100] ;  /* 0x00910000f790783b */ /* 0x000eee0000000200 */
[C---:B------:R-:W-:Y:S08]  /*6c00*/  HMMA.16816.F32.BF16 R28, R136.reuse, R148, RZ ;  /* 0x00000094881c723c */ /* 0x040ff000000418ff */
[C---:B------:R-:W-:Y:S01]  /*6c10*/  HMMA.16816.F32.BF16 R32, R136.reuse, R150, RZ ;  /* 0x000000968820723c */ /* 0x040fe200000418ff */
[----:B------:R-:W4:Y:S07]  /*6c20*/  LDSM.16.M88.4 R148, [R247+0x9900] ;  /* 0x00990000f794783b */ /* 0x000f2e0000000200 */
[C---:B------:R-:W-:Y:S08]  /*6c30*/  HMMA.16816.F32.BF16 R36, R136.reuse, R152, RZ ;  /* 0x000000988824723c */ /* 0x040ff000000418ff */
[C---:B------:R-:W-:Y:S01]  /*6c40*/  HMMA.16816.F32.BF16 R40, R136.reuse, R154, RZ ;  /* 0x0000009a8828723c */ /* 0x040fe200000418ff */
[----:B------:R-:W5:Y:S07]  /*6c50*/  LDSM.16.M88.4 R152, [R247+0xa100] ;  /* 0x00a10000f798783b */ /* 0x000f6e0000000200 */
[C---:B------:R-:W-:Y:S08]  /*6c60*/  HMMA.16816.F32.BF16 R44, R136.reuse, R156, RZ ;  /* 0x0000009c882c723c */ /* 0x040ff000000418ff */
[C---:B------:R-:W-:Y:S01]  /*6c70*/  HMMA.16816.F32.BF16 R48, R136.reuse, R158, RZ ;  /* 0x0000009e8830723c */ /* 0x040fe200000418ff */
[----:B------:R-:W1:Y:S07]  /*6c80*/  LDSM.16.M88.4 R156, [R247+0xa900] ;  /* 0x00a90000f79c783b */ /* 0x000e6e0000000200 */
[C---:B------:R-:W-:Y:S08]  /*6c90*/  HMMA.16816.F32.BF16 R52, R136.reuse, R160, RZ ;  /* 0x000000a08834723c */ /* 0x040ff000000418ff */
[C---:B------:R-:W-:Y:S01]  /*6ca0*/  HMMA.16816.F32.BF16 R56, R136.reuse, R162, RZ ;  /* 0x000000a28838723c */ /* 0x040fe200000418ff */
[----:B------:R-:W1:Y:S07]  /*6cb0*/  LDSM.16.M88.4 R160, [R247+0xb100] ;  /* 0x00b10000f7a0783b */ /* 0x000e6e0000000200 */
        /* <DEDUP_REMOVED lines=22> */
[C---:B------:R-:W-:Y:S01]  /*6e20*/  HMMA.16816.F32.BF16 R8, R204.reuse, R134, R8 ;  /* 0x00000086cc08723c */ /* 0x040fe20000041808 */
[----:B------:R-:W1:Y:S07]  /*6e30*/  LDSM.16.M88.4 R132, [R236] ;  /* 0x00000000ec84783b */ /* 0x000e6e0000000200 */
        /* <DEDUP_REMOVED lines=41> */
[----:B------:R-:W1:Y:S07]  /*70d0*/  LDSM.16.M88.4 R160, [R235] ;  /* 0x00000000eba0783b */ /* 0x000e6e0000000200 */
[C---:B------:R-:W-:Y:S08]  /*70e0*/  HMMA.16816.F32.BF16 R60, R208.reuse, R164, R60 ;  /* 0x000000a4d03c723c */ /* 0x040ff0000004183c */
[----:B------:R-:W-:Y:S01]  /*70f0*/  HMMA.16816.F32.BF16 R64, R208, R166, R64 ;  /* 0x000000a6d040723c */ /* 0x000fe20000041840 */
[----:B------:R-:W2:Y:S07]  /*7100*/  LDSM.16.M88.4 R164, [R234] ;  /* 0x00000000eaa4783b */ /* 0x000eae0000000200 */
        /* <DEDUP_REMOVED lines=8> */
[----:B------:R-:W1:Y:S07]  /*7190*/  LDSM.16.M88.4 R132, [R231] ;  /* 0x00000000e784783b */ /* 0x000e6e0000000200 */
[C---:B--2---:R-:W-:Y:S08]  /*71a0*/  HMMA.16816.F32.BF16 R28, R212.reuse, R140, R28 ;  /* 0x0000008cd41c723c */ /* 0x044ff0000004181c */
[C---:B------:R-:W-:Y:S01]  /*71b0*/  HMMA.16816.F32.BF16 R32, R212.reuse, R142, R32 ;  /* 0x0000008ed420723c */ /* 0x040fe20000041820 */
[----:B------:R-:W2:Y:S07]  /*71c0*/  LDSM.16.M88.4 R140, [R230] ;  /* 0x00000000e68c783b */ /* 0x000eae0000000200 */
[C---:B---3--:R-:W-:Y:S08]  /*71d0*/  HMMA.16816.F32.BF16 R36, R212.reuse, R144, R36 ;  /* 0x00000090d424723c */ /* 0x048ff00000041824 */
[C---:B------:R-:W-:Y:S01]  /*71e0*/  HMMA.16816.F32.BF16 R40, R212.reuse, R146, R40 ;  /* 0x00000092d428723c */ /* 0x040fe20000041828 */
[----:B------:R-:W3:Y:S07]  /*71f0*/  LDSM.16.M88.4 R144, [R229] ;  /* 0x00000000e590783b */ /* 0x000eee0000000200 */
[C---:B----4-:R-:W-:Y:S08]  /*7200*/  HMMA.16816.F32.BF16 R44, R212.reuse, R148, R44 ;  /* 0x00000094d42c723c */ /* 0x050ff0000004182c */
[C---:B------:R-:W-:Y:S01]  /*7210*/  HMMA.16816.F32.BF16 R48, R212.reuse, R150, R48 ;  /* 0x00000096d430723c */ /* 0x040fe20000041830 */
[----:B------:R-:W4:Y:S07]  /*7220*/  LDSM.16.M88.4 R148, [R228] ;  /* 0x00000000e494783b */ /* 0x000f2e0000000200 */
[C---:B-----5:R-:W-:Y:S08]  /*7230*/  HMMA.16816.F32.BF16 R52, R212.reuse, R152, R52 ;  /* 0x00000098d434723c */ /* 0x060ff00000041834 */
[C---:B------:R-:W-:Y:S01]  /*7240*/  HMMA.16816.F32.BF16 R56, R212.reuse, R154, R56 ;  /* 0x0000009ad438723c */ /* 0x040fe20000041838 */
[----:B------:R-:W-:Y:S07]  /*7250*/  LDSM.16.M88.4 R152, [R247+0xd100] ;  /* 0x00d10000f798783b */ /* 0x000fee0000000200 */
        /* <DEDUP_REMOVED lines=25> */
[----:B------:R-:W-:Y:S08]  /*73f0*/  HMMA.16816.F32.BF16 R64, R216, R150, R64 ;  /* 0x00000096d840723c */ /* 0x000ff00000041840 */
[C---:B-1----:R-:W-:Y:S08]  /*7400*/  HMMA.16816.F32.BF16 R4, R220.reuse, R132, R4 ;  /* 0x00000084dc04723c */ /* 0x042ff00000041804 */
[C---:B------:R-:W-:Y:S01]  /*7410*/  HMMA.16816.F32.BF16 R8, R220.reuse, R134, R8 ;  /* 0x00000086dc08723c */ /* 0x040fe20000041808 */
[----:B------:R-:W1:Y:S07]  /*7420*/  LDSM.16.M88.4 R132, [R236+0x4800] ;  /* 0x00480000ec84783b */ /* 0x000e6e0000000200 */
[C---:B--2---:R-:W-:Y:S08]  /*7430*/  HMMA.16816.F32.BF16 R12, R220.reuse, R140, R12 ;  /* 0x0000008cdc0c723c */ /* 0x044ff0000004180c */
[C---:B------:R-:W-:Y:S01]  /*7440*/  HMMA.16816.F32.BF16 R16, R220.reuse, R142, R16 ;  /* 0x0000008edc10723c */ /* 0x040fe20000041810 */
[----:B------:R-:W2:Y:S07]  /*7450*/  LDSM.16.M88.4 R140, [R236+0x5000] ;  /* 0x00500000ec8c783b */ /* 0x000eae0000000200 */
        /* <DEDUP_REMOVED lines=12> */
[C---:B---3--:R-:W-:Y:S08]  /*7520*/  HMMA.16816.F32.BF16 R4, R224.reuse, R144, R4 ;  /* 0x00000090e004723c */ /* 0x048ff00000041804 */
[C---:B------:R-:W-:Y:S08]  /*7530*/  HMMA.16816.F32.BF16 R8, R224.reuse, R146, R8 ;  /* 0x00000092e008723c */ /* 0x040ff00000041808 */
[C---:B-1----:R-:W-:Y:S08]  /*7540*/  HMMA.16816.F32.BF16 R12, R224.reuse, R132, R12 ;  /* 0x00000084e00c723c */ /* 0x042ff0000004180c */
[C---:B------:R-:W-:Y:S01]  /*7550*/  HMMA.16816.F32.BF16 R16, R224.reuse, R134, R16 ;  /* 0x00000086e010723c */ /* 0x040fe20000041810 */
[----:B------:R-:W1:Y:S03]  /*7560*/  LDSM.16.M88.4 R132, [R236+0x5800] ;  /* 0x00580000ec84783b */ /* 0x000e660000000200 */
[----:B------:R-:W-:Y:S02]  /*7570*/  FMUL.FTZ R175, R7, c[0x0][0x320] ;  /* 0x0000c80007af7a20 */ /* 0x000fe40000410000 */
[----:B------:R-:W-:Y:S02]  /*7580*/  FMUL.FTZ R172, R4, c[0x0][0x320] ;  /* 0x0000c80004ac7a20 */ /* 0x000fe40000410000 */
[C---:B--2---:R-:W-:Y:S02]  /*7590*/  HMMA.16816.F32.BF16 R20, R224.reuse, R140, R20 ;  /* 0x0000008ce014723c */ /* 0x044fe40000041814 */
        /* <DEDUP_REMOVED lines=23> */
[----:B------:R-:W5:Y:S02]  /*7710*/  LDSM.16.M88.4 R132, [R236+0x6800] ;  /* 0x00680000ec84783b */ /* 0x000f640000000200 */
[----:B------:R-:W-:Y:S02]  /*7720*/  FMUL.FTZ R189, R20, c[0x0][0x320] ;  /* 0x0000c80014bd7a20 */ /* 0x000fe40000410000 */
[----:B------:R-:W-:Y:S02]  /*7730*/  FMUL.FTZ R186, R21, c[0x0][0x320] ;  /* 0x0000c80015ba7a20 */ /* 0x000fe40000410000 */
[C---:B---3--:R-:W-:Y:S03]  /*7740*/  HMMA.16816.F32.BF16 R36, R224.reuse, R140, R36 ;  /* 0x0000008ce024723c */ /* 0x048fe60000041824 */
[----:B------:R-:W3:Y:S01]  /*7750*/  MUFU.TANH R176, R176 ;  /* 0x000000b000b07308 */ /* 0x000ee20000002400 */
[----:B------:R-:W-:Y:S02]  /*7760*/  FMUL.FTZ R202, R22, c[0x0][0x320] ;  /* 0x0000c80016ca7a20 */ /* 0x000fe40000410000 */
[----:B------:R-:W-:Y:S02]  /*7770*/  FMUL.FTZ R191, R23, c[0x0][0x320] ;  /* 0x0000c80017bf7a20 */ /* 0x000fe40000410000 */
[C---:B------:R-:W-:Y:S01]  /*7780*/  HMMA.16816.F32.BF16 R40, R224.reuse, R142, R40 ;  /* 0x0000008ee028723c */ /* 0x040fe20000041828 */
[----:B------:R-:W1:Y:S03]  /*7790*/  LDSM.16.M88.4 R140, [R236+0x7000] ;  /* 0x00700000ec8c783b */ /* 0x000e660000000200 */
        /* <DEDUP_REMOVED lines=12> */
[----:B------:R-:W2:Y:S01]  /*7860*/  MUFU.TANH R179, R179 ;  /* 0x000000b300b37308 */ /* 0x000ea20000002400 */
[C---:B-----5:R-:W-:Y:S03]  /*7870*/  HMMA.16816.F32.BF16 R44, R224.reuse, R132, R44 ;  /* 0x00000084e02c723c */ /* 0x060fe6000004182c */
[----:B------:R-:W-:Y:S02]  /*7880*/  FMUL.FTZ R196, R33, c[0x0][0x320] ;  /* 0x0000c80021c47a20 */ /* 0x000fe40000410000 */
[----:B------:R-:W-:Y:S02]  /*7890*/  FMUL.FTZ R203, R35, c[0x0][0x320] ;  /* 0x0000c80023cb7a20 */ /* 0x000fe40000410000 */
[----:B------:R-:W-:Y:S01]  /*78a0*/  FMUL.FTZ R5, R36, c[0x0][0x320] ;  /* 0x0000c80024057a20 */ /* 0x000fe20000410000 */
[C---:B------:R-:W-:Y:S01]  /*78b0*/  HMMA.16816.F32.BF16 R48, R224.reuse, R134, R48 ;  /* 0x00000086e030723c */ /* 0x040fe20000041830 */
[----:B------:R-:W2:Y:S01]  /*78c0*/  MUFU.TANH R181, R181 ;  /* 0x000000b500b57308 */ /* 0x000ea20000002400 */
[----:B------:R-:W5:Y:S01]  /*78d0*/  LDSM.16.M88.4 R132, [R236+0x7800] ;  /* 0x00780000ec84783b */ /* 0x000f620000000200 */
[----:B------:R-:W-:Y:S04]  /*78e0*/  DEPBAR.LE SB0, 0x0 ;  /* 0x000080000000791a */ /* 0x000fe80000000000 */
[----:B------:R-:W-:Y:S01]  /*78f0*/  FMUL.FTZ R198, R37, c[0x0][0x320] ;  /* 0x0000c80025c67a20 */ /* 0x000fe20000410000 */
[C---:B-1----:R-:W-:Y:S03]  /*7900*/  HMMA.16816.F32.BF16 R52, R224.reuse, R140, R52 ;  /* 0x0000008ce034723c */ /* 0x042fe60000041834 */
[----:B------:R-:W1:Y:S01]  /*7910*/  MUFU.TANH R178, R178 ;  /* 0x000000b200b27308 */ /* 0x000e620000002400 */
        /* <DEDUP_REMOVED lines=17> */
[C---:B-----5:R-:W-:Y:S03]  /*7a30*/  HMMA.16816.F32.BF16 R60, R224.reuse, R132, R60 ;  /* 0x00000084e03c723c */ /* 0x060fe6000004183c */
[----:B------:R-:W-:Y:S02]  /*7a40*/  FMUL.FTZ R27, R50, c[0x0][0x320] ;  /* 0x0000c800321b7a20 */ /* 0x000fe40000410000 */
[----:B------:R-:W-:Y:S02]  /*7a50*/  FMUL.FTZ R26, R51, c[0x0][0x320] ;  /* 0x0000c800331a7a20 */ /* 0x000fe40000410000 */
[----:B------:R-:W-:Y:S01]  /*7a60*/  FMUL.FTZ R17, R52, c[0x0][0x320] ;  /* 0x0000c80034117a20 */ /* 0x000fe20000410000 */
[----:B------:R-:W-:Y:S01]  /*7a70*/  HMMA.16816.F32.BF16 R64, R224, R134, R64 ;  /* 0x00000086e040723c */ /* 0x000fe20000041840 */
[----:B------:R-:W1:Y:S03]  /*7a80*/  MUFU.TANH R182, R182 ;  /* 0x000000b600b67308 */ /* 0x000e660000002400 */
[----:B------:R-:W-:Y:S02]  /*7a90*/  FMUL.FTZ R34, R54, c[0x0][0x320] ;  /* 0x0000c80036227a20 */ /* 0x000fe40000410000 */
        /* <DEDUP_REMOVED lines=16> */
[----:B------:R-:W-:Y:S07]  /*7ba0*/  FMUL.FTZ R67, R67, c[0x0][0x320] ;  /* 0x0000c80043437a20 */ /* 0x000fee0000410000 */
        /* <DEDUP_REMOVED lines=43> */
[----:B------:R-:W1:Y:S10]  /*7e60*/  MUFU.TANH R30, R30 ;  /* 0x0000001e001e7308 */ /* 0x000e740000002400 */
[----:B------:R1:W1:Y:S10]  /*7e70*/  MUFU.TANH R151, R66 ;  /* 0x0000004200977308 */ /* 0x0002740000002400 */
[----:B------:R1:W1:Y:S01]  /*7e80*/  MUFU.TANH R133, R67 ;  /* 0x0000004300857308 */ /* 0x0002620000002400 */
[----:B------:R-:W-:-:S05]  /*7e90*/  @!P0 BRA `(.L_x_559) ;  /* 0x0000046000008947 */ /* 0x000fca0003800000 */
[----:B--234-:R-:W2:Y:S01]  /*7ea0*/  LDL R152, [R1+0x4] ;  /* 0x0000040001987983 */ /* 0x01cea20000100800 */
[----:B------:R-:W-:Y:S01]  /*7eb0*/  ULEA UR7, UR10, UR11, 0x7 ;  /* 0x0000000b0a077291 */ /* 0x000fe2000f8e383f */
[----:B------:R-:W-:Y:S02]  /*7ec0*/  IMAD.MOV.U32 R251, RZ, RZ, RZ ;  /* 0x000000fffffb7224 */ /* 0x000fe400078e00ff */
[----:B------:R-:W3:Y:S03]  /*7ed0*/  LDL R148, [R1+0x44] ;  /* 0x0000440001947983 */ /* 0x000ee60000100800 */
[----:B------:R-:W-:Y:S01]  /*7ee0*/  IMAD.U32 R252, RZ, RZ, UR7 ;  /* 0x00000007fffc7e24 */ /* 0x000fe2000f8e00ff */
[----:B------:R-:W4:Y:S04]  /*7ef0*/  LDL R153, [R1+0x4c] ;  /* 0x00004c0001997983 */ /* 0x000f280000100800 */
[----:B------:R-:W5:Y:S04]  /*7f00*/  LDL R150, [R1+0x50] ;  /* 0x0000500001967983 */ /* 0x000f680000100800 */
[----:B------:R-:W4:Y:S04]  /*7f10*/  LDL R149, [R1+0x48] ;  /* 0x0000480001957983 */ /* 0x000f280000100800 */
[----:B------:R-:W4:Y:S01]  /*7f20*/  LDL R48, [R1] ;  /* 0x0000000001307983 */ /* 0x000f220000100800 */
[----:B--2---:R-:W-:Y:S01]  /*7f30*/  IADD3 R252, R252, -0x80, R152 ;  /* 0xffffff80fcfc7810 */ /* 0x004fe20007ffe098 */
[----:B---3--:R-:W-:Y:S01]  /*7f40*/  IMAD.MOV.U32 R152, RZ, RZ, R148 ;  /* 0x000000ffff987224 */ /* 0x008fe200078e0094 */
[----:B------:R-:W-:Y:S03]  /*7f50*/  SEL R148, RZ, 0x10, P4 ;  /* 0x00000010ff947807 */ /* 0x000fe60002000000 */
        /* <DEDUP_REMOVED lines=23> */
[----:B------:R-:W4:Y:S01]  /*80d0*/  SHFL.IDX PT, R36, R35, RZ, 0x181f ;  /* 0x00181fff23247589 */ /* 0x000f2200000e0000 */
[----:B------:R-:W-:Y:S03]  /*80e0*/  IADD3 R4, -R148, 0x10, RZ ;  /* 0x0000001094047810 */ /* 0x000fe60007ffe1ff */
[----:B------:R-:W5:Y:S01]  /*80f0*/  SHFL.IDX PT, R28, R31, RZ, 0x181f ;  /* 0x00181fff1f1c7589 */ /* 0x000f6200000e0000 */
[----:B------:R-:W-:Y:S03]  /*8100*/  LOP3.LUT R4, R4, 0xf, RZ, 0xc0, !PT ;  /* 0x0000000f04047812 */ /* 0x000fe600078ec0ff */
[----:B------:R-:W2:Y:S04]  /*8110*/  SHFL.IDX PT, R20, R35, 0x1, 0x181f ;  /* 0x00381f0023147f89 */ /* 0x000ea800000e0000 */
[----:B------:R-:W3:Y:S04]  /*8120*/  SHFL.IDX PT, R24, R31, 0x1, 0x181f ;  /* 0x00381f001f187f89 */ /* 0x000ee800000e0000 */
[----:B------:R-:W1:Y:S04]  /*8130*/  SHFL.IDX PT, R12, R35, 0x2, 0x181f ;  /* 0x00581f00230c7f89 */ /* 0x000e6800000e0000 */
[----:B------:R-:W1:Y:S04]  /*8140*/  SHFL.IDX PT, R16, R31, 0x2, 0x181f ;  /* 0x00581f001f107f89 */ /* 0x000e6800000e0000 */
[----:B------:R-:W1:Y:S01]  /*8150*/  SHFL.IDX PT, R29, R35, 0x3, 0x181f ;  /* 0x00781f00231d7f89 */ /* 0x000e6200000e0000 */
[CC--:B----4-:R-:W-:Y:S02]  /*8160*/  IADD3 R38, P1, R36.reuse, R153.reuse, RZ ;  /* 0x0000009924267210 */ /* 0x0d0fe40007f3e0ff */
[-C--:B------:R-:W-:Y:S01]  /*8170*/  IADD3 R36, P0, R36, R152.reuse, RZ ;  /* 0x0000009824247210 */ /* 0x080fe20007f1e0ff */
[----:B------:R-:W4:Y:S02]  /*8180*/  SHFL.IDX PT, R8, R31, 0x3, 0x181f ;  /* 0x00781f001f087f89 */ /* 0x000f2400000e0000 */
[--C-:B-----5:R-:W-:Y:S01]  /*8190*/  IMAD.X R39, R28, 0x1, R150.reuse, P1 ;  /* 0x000000011c277824 */ /* 0x120fe200008e0696 */
[-C--:B--2---:R-:W-:Y:S01]  /*81a0*/  IADD3 R32, P6, R20, R153.reuse, RZ ;  /* 0x0000009914207210 */ /* 0x084fe20007fde0ff */
[--C-:B------:R-:W-:Y:S01]  /*81b0*/  IMAD.X R37, R28, 0x1, R149.reuse, P0 ;  /* 0x000000011c257824 */ /* 0x100fe200000e0695 */
[-C--:B------:R-:W-:Y:S02]  /*81c0*/  IADD3 R40, P1, R20, R152.reuse, RZ ;  /* 0x0000009814287210 */ /* 0x080fe40007f3e0ff */
[----:B------:R2:W-:Y:S01]  /*81d0*/  LDGSTS.E.BYPASS.LTC128B.128 [R48+0x8100], [R38.64], !P5 ;  /* 0x0810000026307fae */ /* 0x0005e2000e901d4e */
[--C-:B---3--:R-:W-:Y:S03]  /*81e0*/  IMAD.X R33, R24, 0x1, R150.reuse, P6 ;  /* 0x0000000118217824 */ /* 0x108fe600030e0696 */
[----:B------:R2:W-:Y:S01]  /*81f0*/  LDGSTS.E.BYPASS.LTC128B.128 [R48+0xc100], [R36.64], !P4 ;  /* 0x0c10000024307fae */ /* 0x0005e2000e101d4e */
[----:B-1----:R-:W-:Y:S01]  /*8200*/  IADD3 R44, P6, R12, R152, RZ ;  /* 0x000000980c2c7210 */ /* 0x002fe20007fde0ff */
[--C-:B------:R-:W-:Y:S01]  /*8210*/  IMAD.X R41, R24, 0x1, R149.reuse, P1 ;  /* 0x0000000118297824 */ /* 0x100fe200008e0695 */
[-C--:B------:R-:W-:Y:S01]  /*8220*/  IADD3 R42, P0, R12, R153.reuse, RZ ;  /* 0x000000990c2a7210 */ /* 0x080fe20007f1e0ff */
[----:B------:R2:W-:Y:S02]  /*8230*/  LDGSTS.E.BYPASS.LTC128B.128 [R48+0x9100], [R32.64], !P5 ;  /* 0x0910000020307fae */ /* 0x0005e4000e901d4e */
[C-C-:B------:R-:W-:Y:S02]  /*8240*/  IMAD.X R45, R16.reuse, 0x1, R149.reuse, P6 ;  /* 0x00000001102d7824 */ /* 0x140fe400030e0695 */
[----:B------:R2:W-:Y:S01]  /*8250*/  LDGSTS.E.BYPASS.LTC128B.128 [R48+0xd100], [R40.64], !P4 ;  /* 0x0d10000028307fae */ /* 0x0005e2000e101d4e */
[----:B------:R-:W-:Y:S01]  /*8260*/  IADD3 R46, P6, R29, R153, RZ ;  /* 0x000000991d2e7210 */ /* 0x000fe20007fde0ff */
[----:B------:R-:W-:Y:S01]  /*8270*/  IMAD.X R43, R16, 0x1, R150, P0 ;  /* 0x00000001102b7824 */ /* 0x000fe200000e0696 */
[----:B------:R-:W-:Y:S03]  /*8280*/  IADD3 R28, P1, P0, R4, R29, R152 ;  /* 0x0000001d041c7210 */ /* 0x000fe6000783e098 */
[----:B----4-:R-:W-:Y:S01]  /*8290*/  IMAD.X R47, R8, 0x1, R150, P6 ;  /* 0x00000001082f7824 */ /* 0x010fe200030e0696 */
[----:B------:R2:W-:Y:S01]  /*82a0*/  LDGSTS.E.BYPASS.LTC128B.128 [R48+0xa100], [R42.64], !P5 ;  /* 0x0a1000002a307fae */ /* 0x0005e2000e901d4e */
[----:B------:R-:W-:Y:S02]  /*82b0*/  ISETP.NE.U32.AND P6, PT, R148, RZ, PT ;  /* 0x000000ff9400720c */ /* 0x000fe40003fc5070 */
[----:B------:R-:W-:Y:S01]  /*82c0*/  IADD3.X R29, RZ, R8, R149, P1, P0 ;  /* 0x00000008ff1d7210 */ /* 0x000fe20000fe0495 */
[----:B------:R2:W-:Y:S04]  /*82d0*/  LDGSTS.E.BYPASS.LTC128B.128 [R48+0xe100], [R44.64], !P4 ;  /* 0x0e1000002c307fae */ /* 0x0005e8000e101d4e */
[----:B------:R2:W-:Y:S06]  /*82e0*/  LDGSTS.E.BYPASS.LTC128B.128 [R48+0xb100], [R46.64], !P5 ;  /* 0x0b1000002e307fae */ /* 0x0005ec000e901d4e */
[----:B------:R2:W-:Y:S02]  /*82f0*/  LDGSTS.E.BYPASS.LTC128B.128.ZFILL [R48+0xf100], [R28.64], P6 ;  /* 0x0f1000001c307fae */ /* 0x0005e4000b141d4e */
.L_x_559:
[----:B--234-:R-:W2:Y:S01]  /*8300*/  LDL R4, [R1+0x40] ;  /* 0x0000400001047983 */ /* 0x01cea20000100800 */
[----:B------:R-:W-:Y:S01]  /*8310*/  PLOP3.LUT P0, PT, PT, PT, UP1, 0x80, 0x0 ;  /* 0x000000000000781c */ /* 0x000fe20003f0f018 */
[----:B------:R-:W-:Y:S02]  /*8320*/  UIMAD UR7, UR10, UR4, 0x1 ;  /* 0x000000010a0774a4 */ /* 0x000fe4000f8e0204 */
[----:B------:R3:W2:Y:S01]  /*8330*/  LDL R8, [R1+0x34] ;  /* 0x0000340001087983 */ /* 0x0006a20000100800 */
[----:B------:R-:W-:Y:S02]  /*8340*/  UISETP.GT.AND UP0, UPT, UR10, UR5, UPT ;  /* 0x000000050a00728c */ /* 0x000fe4000bf04270 */
[----:B------:R-:W-:Y:S01]  /*8350*/  UIADD3 UR10, UR10, -0x1, URZ ;  /* 0xffffffff0a0a7890 */ /* 0x000fe2000fffe03f */
[----:B------:R-:W4:Y:S04]  /*8360*/  LDL R12, [R1+0x38] ;  /* 0x00003800010c7983 */ /* 0x000f280000100800 */
[----:B------:R-:W-:Y:S08]  /*8370*/  LDSM.16.MT88.4 R44, [R248+0x4100] ;  /* 0x00410000f82c783b */ /* 0x000ff00000004200 */
[----:B-1----:R-:W-:Y:S08]  /*8380*/  LDSM.16.MT88.4 R52, [R246+0x4100] ;  /* 0x00410000f634783b */ /* 0x002ff00000004200 */
[----:B------:R-:W-:Y:S08]  /*8390*/  LDSM.16.MT88.4 R60, [R245+0x4100] ;  /* 0x00410000f53c783b */ /* 0x000ff00000004200 */
[----:B------:R-:W0:Y:S01]  /*83a0*/  LDGDEPBAR ;  /* 0x00000000000079af */ /* 0x000e220000000000 */
[----:B--2---:R-:W-:Y:S02]  /*83b0*/  @P0 IMAD.MOV.U32 R8, RZ, RZ, R4 ;  /* 0x000000ffff080224 */ /* 0x004fe400078e0004 */
[----:B------:R-:W-:Y:S05]  /*83c0*/  IMAD.U32 R4, RZ, RZ, UR8 ;  /* 0x00000008ff047e24 */ /* 0x000fea000f8e00ff */
[----:B------:R-:W1:Y:S01]  /*83d0*/  SHFL.IDX PT, R31, R8, 0x1, 0x1c1f ;  /* 0x003c1f00081f7f89 */ /* 0x000e6200000e0000 */
[----:B----4-:R-:W-:Y:S04]  /*83e0*/  IADD3 R4, R4, UR7, -R12 ;  /* 0x0000000704047c10 */ /* 0x010fe8000fffe80c */
[----:B------:R-:W-:Y:S03]  /*83f0*/  IADD3 R20, R4, -UR12, RZ ;  /* 0x8000000c04147c10 */ /* 0x000fe6000fffe0ff */
[----:B------:R-:W2:Y:S02]  /*8400*/  SHFL.IDX PT, R29, R8, RZ, 0x1c1f ;  /* 0x001c1fff081d7589 */ /* 0x000ea400000e0000 */
[----:B-1----:R-:W-:Y:S05]  /*8410*/  IMAD.IADD R24, R20, 0x1, R31 ;  /* 0x0000000114187824 */ /* 0x002fea00078e021f */
[C---:B------:R-:W-:Y:S02]  /*8420*/  ISETP.GT.AND P0, PT, R24.reuse, 0x8, PT ;  /* 0x000000081800780c */ /* 0x040fe40003f04270 */
[----:B------:R-:W-:Y:S01]  /*8430*/  ISETP.GT.AND P1, PT, R24, 0x1, PT ;  /* 0x000000011800780c */ /* 0x000fe20003f24270 */
[----:B--2---:R-:W-:Y:S01]  /*8440*/  IMAD.IADD R20, R20, 0x1, R29 ;  /* 0x0000000114147824 */ /* 0x004fe200078e021d */
[----:B------:R-:W-:Y:S02]  /*8450*/  FSEL R31, R177, -INF , P0 ;  /* 0xff800000b11f7808 */ /* 0x000fe40000000000 */
[C---:B------:R-:W-:Y:S02]  /*8460*/  ISETP.GT.AND P0, PT, R24.reuse, 0x11, PT ;  /* 0x000000111800780c */ /* 0x040fe40003f04270 */
[----:B------:R-:W-:Y:S02]  /*8470*/  FSEL R33, R175, -INF , P1 ;  /* 0xff800000af217808 */ /* 0x000fe40000800000 */
[----:B------:R-:W-:Y:S02]  /*8480*/  ISETP.GT.AND P1, PT, R24, 0x10, PT ;  /* 0x000000101800780c */ /* 0x000fe40003f24270 */
[----:B------:R-:W-:Y:S02]  /*8490*/  FSEL R49, R183, -INF , P0 ;  /* 0xff800000b7317808 */ /* 0x000fe40000000000 */
[----:B------:R-:W-:Y:S02]  /*84a0*/  ISETP.GT.AND P0, PT, R20, 0x1, PT ;  /* 0x000000011400780c */ /* 0x000fe40003f04270 */
[----:B------:R-:W-:Y:S02]  /*84b0*/  ISETP.GT.AND P6, PT, R24, RZ, PT ;  /* 0x000000ff1800720c */ /* 0x000fe40003fc4270 */
        /* <DEDUP_REMOVED lines=11> */
[----:B------:R-:W-:Y:S02]  /*8570*/  ISETP.GT.AND P6, PT, R20, RZ, PT ;  /* 0x000000ff1400720c */ /* 0x000fe40003fc4270 */
        /* <DEDUP_REMOVED lines=11> */
[----:B------:R-:W-:Y:S02]  /*8630*/  FSEL R65, R185, -INF , P6 ;  /* 0xff800000b9417808 */ /* 0x000fe40003000000 */
[----:B------:R-:W-:Y:S02]  /*8640*/  ISETP.GT.AND P6, PT, R20, 0x9, PT ;  /* 0x000000091400780c */ /* 0x000fe40003fc4270 */
        /* <DEDUP_REMOVED lines=8> */
[----:B------:R-:W-:Y:S02]  /*86d0*/  FMNMX.FTZ R0, R35, R2, !PT ;  /* 0x0000000223007209 */ /* 0x000fe40007810000 */
[----:B------:R-:W-:Y:S02]  /*86e0*/  FMNMX.FTZ R7, R4, R3, !PT ;  /* 0x0000000304077209 */ /* 0x000fe40007810000 */
[----:B------:R-:W-:Y:S02]  /*86f0*/  FSEL R28, R189, -INF , P1 ;  /* 0xff800000bd1c7808 */ /* 0x000fe40000800000 */
[C---:B------:R-:W-:Y:S02]  /*8700*/  ISETP.GT.AND P0, PT, R20.reuse, 0x28, PT ;  /* 0x000000281400780c */ /* 0x040fe40003f04270 */
[----:B------:R-:W-:Y:S02]  /*8710*/  FSEL R181, R197, -INF , P6 ;  /* 0xff800000c5b57808 */ /* 0x000fe40003000000 */
[----:B------:R-:W-:Y:S02]  /*8720*/  ISETP.GT.AND P6, PT, R20, 0x18, PT ;  /* 0x000000181400780c */ /* 0x000fe40003fc4270 */
[----:B------:R-:W-:Y:S02]  /*8730*/  ISETP.GT.AND P1, PT, R24, 0x39, PT ;  /* 0x000000391800780c */ /* 0x000fe40003f24270 */
[----:B------:R-:W-:Y:S02]  /*8740*/  FMNMX.FTZ R0, R33, R0, !PT ;  /* 0x0000000021007209 */ /* 0x000fe40007810000 */
[----:B------:R-:W-:Y:S02]  /*8750*/  FMNMX.FTZ R7, R8, R7, !PT ;  /* 0x0000000708077209 */ /* 0x000fe40007810000 */
[----:B------:R-:W-:Y:S02]  /*8760*/  FMNMX.FTZ R0, R31, R0, !PT ;  /* 0x000000001f007209 */ /* 0x000fe40007810000 */
[----:B------:R-:W-:Y:S02]  /*8770*/  FSEL R48, R180, -INF , P6 ;  /* 0xff800000b4307808 */ /* 0x000fe40003000000 */
[----:B------:R-:W-:Y:S02]  /*8780*/  ISETP.GT.AND P6, PT, R24, 0x31, PT ;  /* 0x000000311800780c */ /* 0x000fe40003fc4270 */
[----:B------:R-:W-:Y:S02]  /*8790*/  FSEL R191, R203, -INF , P1 ;  /* 0xff800000cbbf7808 */ /* 0x000fe40000800000 */
[----:B------:R-:W-:Y:S02]  /*87a0*/  ISETP.GT.AND P1, PT, R20, 0x29, PT ;  /* 0x000000291400780c */ /* 0x000fe40003f24270 */
[----:B------:R-:W-:Y:S02]  /*87b0*/  FMNMX.FTZ R7, R16, R7, !PT ;  /* 0x0000000710077209 */ /* 0x000fe40007810000 */
[----:B------:R-:W-:Y:S02]  /*87c0*/  FSEL R174, R188, -INF , P0 ;  /* 0xff800000bcae7808 */ /* 0x000fe40000000000 */
[----:B------:R-:W-:Y:S02]  /*87d0*/  ISETP.GT.AND P0, PT, R24, 0x41, PT ;  /* 0x000000411800780c */ /* 0x000fe40003f04270 */
[----:B------:R-:W-:Y:S02]  /*87e0*/  FMNMX.FTZ R0, R29, R0, !PT ;  /* 0x000000001d007209 */ /* 0x000fe40007810000 */
[----:B------:R-:W-:Y:S02]  /*87f0*/  FMNMX.FTZ R7, R12, R7, !PT ;  /* 0x000000070c077209 */ /* 0x000fe40007810000 */
        /* <DEDUP_REMOVED lines=12> */
[----:B------:R-:W-:Y:S02]  /*88c0*/  FSEL R180, R192, -INF , P0 ;  /* 0xff800000c0b47808 */ /* 0x000fe40000000000 */
[----:B------:R-:W-:Y:S02]  /*88d0*/  ISETP.GT.AND P0, PT, R24, 0x50, PT ;  /* 0x000000501800780c */ /* 0x000fe40003f04270 */
[----:B------:R-:W-:Y:S02]  /*88e0*/  FSEL R197, R14, -INF , P6 ;  /* 0xff8000000ec57808 */ /* 0x000fe40003000000 */
[----:B------:R-:W-:Y:S02]  /*88f0*/  ISETP.GT.AND P6, PT, R20, 0x30, PT ;  /* 0x000000301400780c */ /* 0x000fe40003fc4270 */
[----:B------:R-:W-:Y:S02]  /*8900*/  FMNMX.FTZ R0, R49, R0, !PT ;  /* 0x0000000031007209 */ /* 0x000fe40007810000 */
[----:B------:R-:W-:Y:S02]  /*8910*/  FSEL R182, R193, -INF , P1 ;  /* 0xff800000c1b67808 */ /* 0x000fe40000800000 */
[----:B------:R-:W-:Y:S02]  /*8920*/  FSEL R193, R22, -INF , P0 ;  /* 0xff80000016c17808 */ /* 0x000fe40000000000 */
[----:B------:R-:W-:Y:S02]  /*8930*/  ISETP.GT.AND P0, PT, R20, 0x40, PT ;  /* 0x000000401400780c */ /* 0x000fe40003f04270 */
[----:B------:R-:W-:Y:S02]  /*8940*/  FMNMX.FTZ R7, R40, R7, !PT ;  /* 0x0000000728077209 */ /* 0x000fe40007810000 */
[----:B------:R-:W-:Y:S02]  /*8950*/  FMNMX.FTZ R0, R57, R0, !PT ;  /* 0x0000000039007209 */ /* 0x000fe40007810000 */
[----:B------:R-:W-:Y:S02]  /*8960*/  FSEL R178, R194, -INF , P6 ;  /* 0xff800000c2b27808 */ /* 0x000fe40003000000 */
[----:B------:R-:W-:Y:S02]  /*8970*/  FSEL R194, R5, -INF , P0 ;  /* 0xff80000005c27808 */ /* 0x000fe40000000000 */
        /* <DEDUP_REMOVED lines=11> */
[----:B------:R-:W-:Y:S02]  /*8a30*/  ISETP.GT.AND P6, PT, R24, 0x49, PT ;  /* 0x000000491800780c */ /* 0x000fe40003fc4270 */
[----:B------:R-:W-:Y:S02]  /*8a40*/  FMNMX.FTZ R0, R185, R0, !PT ;  /* 0x00000000b9007209 */ /* 0x000fe40007810000 */
[----:B------:R-:W-:Y:S02]  /*8a50*/  FMNMX.FTZ R5, R178, R5, !PT ;  /* 0x00000005b2057209 */ /* 0x000fe40007810000 */
[----:B------:R-:W-:Y:S02]  /*8a60*/  FSEL R199, R18, -INF , P6 ;  /* 0xff80000012c77808 */ /* 0x000fe40003000000 */
[----:B------:R-:W-:Y:S02]  /*8a70*/  ISETP.GT.AND P6, PT, R20, 0x39, PT ;  /* 0x000000391400780c */ /* 0x000fe40003fc4270 */
[----:B------:R-:W-:Y:S02]  /*8a80*/  FMNMX.FTZ R0, R187, R0, !PT ;  /* 0x00000000bb007209 */ /* 0x000fe40007810000 */
[----:B------:R-:W-:Y:S02]  /*8a90*/  FMNMX.FTZ R5, R180, R5, !PT ;  /* 0x00000005b4057209 */ /* 0x000fe40007810000 */
[----:B------:R-:W-:Y:S02]  /*8aa0*/  ISETP.GT.AND P1, PT, R24, 0x51, PT ;  /* 0x000000511800780c */ /* 0x000fe40003f24270 */
[----:B------:R-:W-:Y:S02]  /*8ab0*/  FSEL R188, R196, -INF , P6 ;  /* 0xff800000c4bc7808 */ /* 0x000fe40003000000 */
[----:B------:R-:W-:Y:S02]  /*8ac0*/  FMNMX.FTZ R0, R195, R0, !PT ;  /* 0x00000000c3007209 */ /* 0x000fe40007810000 */
[----:B------:R-:W-:Y:S02]  /*8ad0*/  FMNMX.FTZ R5, R182, R5, !PT ;  /* 0x00000005b6057209 */ /* 0x000fe40007810000 */
[----:B------:R-:W-:Y:S02]  /*8ae0*/  FSEL R189, R21, -INF , P1 ;  /* 0xff80000015bd7808 */ /* 0x000fe40000800000 */
[----:B------:R-:W-:Y:S02]  /*8af0*/  ISETP.GT.AND P1, PT, R20, 0x41, PT ;  /* 0x000000411400780c */ /* 0x000fe40003f24270 */
[----:B------:R-:W-:Y:S02]  /*8b00*/  ISETP.GT.AND P6, PT, R24, 0x58, PT ;  /* 0x000000581800780c */ /* 0x000fe40003fc4270 */
[----:B------:R-:W-:Y:S02]  /*8b10*/  FMNMX.FTZ R0, R191, R0, !PT ;  /* 0x00000000bf007209 */ /* 0x000fe40007810000 */
[----:B------:R-:W-:Y:S02]  /*8b20*/  FMNMX.FTZ R5, R188, R5, !PT ;  /* 0x00000005bc057209 */ /* 0x000fe40007810000 */
[----:B------:R-:W-:Y:S02]  /*8b30*/  ISETP.GT.AND P0, PT, R24, 0x59, PT ;  /* 0x000000591800780c */ /* 0x000fe40003f04270 */
[----:B------:R-:W-:Y:S02]  /*8b40*/  FSEL R183, R27, -INF , P6 ;  /* 0xff8000001bb77808 */ /* 0x000fe40003000000 */
[----:B------:R-:W-:Y:S02]  /*8b50*/  ISETP.GT.AND P6, PT, R20, 0x48, PT ;  /* 0x000000481400780c */ /* 0x000fe40003fc4270 */
[----:B------:R-:W-:Y:S02]  /*8b60*/  FSEL R196, R198, -INF , P1 ;  /* 0xff800000c6c47808 */ /* 0x000fe40000800000 */
        /* <DEDUP_REMOVED lines=32> */
[----:B------:R-:W-:Y:S02]  /*8d70*/  FSEL R184, R15, -INF , P1 ;  /* 0xff8000000fb87808 */ /* 0x000fe40000800000 */
[----:B------:R-:W-:Y:S02]  /*8d80*/  FSEL R157, R157, -INF , P6 ;  /* 0xff8000009d9d7808 */ /* 0x000fe40003000000 */
[----:B------:R-:W-:Y:S02]  /*8d90*/  ISETP.GT.AND P6, PT, R20, 0x60, PT ;  /* 0x000000601400780c */ /* 0x000fe40003fc4270 */
[----:B------:R-:W-:Y:S02]  /*8da0*/  FMNMX.FTZ R0, R183, R0, !PT ;  /* 0x00000000b7007209 */ /* 0x000fe40007810000 */
[----:B------:R-:W-:Y:S02]  /*8db0*/  FMNMX.FTZ R7, R186, R5, !PT ;  /* 0x00000005ba077209 */ /* 0x000fe40007810000 */
[C---:B------:R-:W-:Y:S02]  /*8dc0*/  ISETP.GT.AND P0, PT, R24.reuse, 0x71, PT ;  /* 0x000000711800780c */ /* 0x040fe40003f04270 */
[----:B------:R-:W-:Y:S02]  /*8dd0*/  ISETP.GT.AND P1, PT, R24, 0x78, PT ;  /* 0x000000781800780c */ /* 0x000fe40003f24270 */
[----:B------:R-:W-:Y:S02]  /*8de0*/  FSEL R172, R17, -INF , P6 ;  /* 0xff80000011ac7808 */ /* 0x000fe40003000000 */
[----:B------:R-:W-:Y:S02]  /*8df0*/  ISETP.GT.AND P6, PT, R20, 0x61, PT ;  /* 0x000000611400780c */ /* 0x000fe40003fc4270 */
        /* <DEDUP_REMOVED lines=8> */
[----:B------:R-:W-:Y:S02]  /*8e80*/  FMNMX.FTZ R7, R172, R7, !PT ;  /* 0x00000007ac077209 */ /* 0x000fe40007810000 */
[----:B------:R-:W-:Y:S02]  /*8e90*/  FSEL R133, R133, -INF , P0 ;  /* 0xff80000085857808 */ /* 0x000fe40000000000 */
        /* <DEDUP_REMOVED lines=17> */
[----:B------:R-:W-:Y:S01]  /*8fb0*/  FSEL R154, R154, -INF , P1 ;  /* 0xff8000009a9a7808 */ /* 0x000fe20000800000 */
[----:B------:R-:W-:Y:S01]  /*8fc0*/  LDSM.16.MT88.4 R20, [R246+0x100] ;  /* 0x00010000f614783b */ /* 0x000fe20000004200 */
[----:B------:R-:W-:Y:S02]  /*8fd0*/  FMNMX.FTZ R7, R158, R7, !PT ;  /* 0x000000079e077209 */ /* 0x000fe40007810000 */
[----:B------:R-:W-:Y:S02]  /*8fe0*/  FMNMX.FTZ R0, R155, R0, !PT ;  /* 0x000000009b007209 */ /* 0x000fe40007810000 */
[----:B------:R-:W-:Y:S02]  /*8ff0*/  FSEL R152, R30, -INF , P0 ;  /* 0xff8000001e987808 */ /* 0x000fe40000000000 */
[----:B------:R-:W-:Y:S02]  /*9000*/  FMNMX.FTZ R7, R154, R7, !PT ;  /* 0x000000079a077209 */ /* 0x000fe40007810000 */
[----:B------:R-:W-:Y:S02]  /*9010*/  FMNMX.FTZ R0, R151, R0, !PT ;  /* 0x0000000097007209 */ /* 0x000fe40007810000 */
[----:B------:R-:W-:Y:S02]  /*9020*/  FMNMX.FTZ R9, R152, R7, !PT ;  /* 0x0000000798097209 */ /* 0x000fe40007810000 */
[----:B------:R-:W-:Y:S03]  /*9030*/  FMNMX.FTZ R5, R133, R0, !PT ;  /* 0x0000000085057209 */ /* 0x000fe60007810000 */
[----:B------:R-:W1:Y:S08]  /*9040*/  SHFL.BFLY PT, R10, R9, 0x2, 0x1f ;  /* 0x0c401f00090a7f89 */ /* 0x000e7000000e0000 */
[----:B------:R-:W2:Y:S01]  /*9050*/  SHFL.BFLY PT, R0, R5, 0x2, 0x1f ;  /* 0x0c401f0005007f89 */ /* 0x000ea200000e0000 */
[----:B-1----:R-:W-:Y:S07]  /*9060*/  FMNMX.FTZ R6, R10, R9, !PT ;  /* 0x000000090a067209 */ /* 0x002fee0007810000 */
[----:B------:R-:W-:Y:S01]  /*9070*/  SHFL.BFLY PT, R7, R6, 0x1, 0x1f ;  /* 0x0c201f0006077f89 */ /* 0x000fe200000e0000 */
[----:B--2---:R-:W-:Y:S07]  /*9080*/  FMNMX.FTZ R5, R5, R0, !PT ;  /* 0x0000000005057209 */ /* 0x004fee0007810000 */
[----:B------:R-:W1:Y:S02]  /*9090*/  SHFL.BFLY PT, R0, R5, 0x1, 0x1f ;  /* 0x0c201f0005007f89 */ /* 0x000e6400000e0000 */
[----:B-1----:R-:W-:Y:S02]  /*90a0*/  FMNMX.FTZ R132, R0, R5, !PT ;  /* 0x0000000500847209 */ /* 0x002fe40007810000 */
[----:B------:R-:W-:Y:S02]  /*90b0*/  FMNMX.FTZ R0, R6, R7, !PT ;  /* 0x0000000706007209 */ /* 0x000fe40007810000 */
[C---:B------:R-:W-:Y:S01]  /*90c0*/  FSETP.NEU.FTZ.AND P1, PT, R132.reuse, -INF , PT ;  /* 0xff8000008400780b */ /* 0x040fe20003f3d000 */
[----:B------:R-:W-:Y:S01]  /*90d0*/  FMUL.FTZ R150, R132, c[0x0][0x2d0] ;  /* 0x0000b40084967a20 */ /* 0x000fe20000410000 */
[C---:B------:R-:W-:Y:S01]  /*90e0*/  FSETP.NEU.FTZ.AND P0, PT, R0.reuse, -INF , PT ;  /* 0xff8000000000780b */ /* 0x040fe20003f1d000 */
[----:B------:R-:W-:Y:S01]  /*90f0*/  FMUL.FTZ R153, R0, c[0x0][0x2d0] ;  /* 0x0000b40000997a20 */ /* 0x000fe20000410000 */
[----:B------:R-:W-:Y:S02]  /*9100*/  FSEL R5, R132, RZ, P1 ;  /* 0x000000ff84057208 */ /* 0x000fe40000800000 */
[----:B------:R-:W-:Y:S02]  /*9110*/  FSEL R150, R150, RZ, P1 ;  /* 0x000000ff96967208 */ /* 0x000fe40000800000 */
[----:B------:R-:W-:Y:S01]  /*9120*/  FSEL R153, R153, RZ, P0 ;  /* 0x000000ff99997208 */ /* 0x000fe20000000000 */
[----:B------:R-:W-:Y:S02]  /*9130*/  FADD.FTZ R5, -R5, R2 ;  /* 0x0000000205057221 */ /* 0x000fe40000010100 */
[--C-:B------:R-:W-:Y:S02]  /*9140*/  FFMA.FTZ R135, R31, c[0x0][0x2d0], -R150.reuse ;  /* 0x0000b4001f877a23 */ /* 0x100fe40000010896 */
[--C-:B------:R-:W-:Y:S01]  /*9150*/  FFMA.FTZ R148, R4, c[0x0][0x2d0], -R153.reuse ;  /* 0x0000b40004947a23 */ /* 0x100fe20000010899 */
[----:B------:R-:W-:Y:S01]  /*9160*/  FSEL R4, R0, RZ, P0 ;  /* 0x000000ff00047208 */ /* 0x000fe20000000000 */
[----:B------:R-:W-:Y:S01]  /*9170*/  FFMA.FTZ R145, R12, c[0x0][0x2d0], -R153 ;  /* 0x0000b4000c917a23 */ /* 0x000fe20000010899 */
[----:B------:R-:W-:Y:S01]  /*9180*/  PLOP3.LUT P0, PT, PT, PT, UP0, 0x80, 0x0 ;  /* 0x000000000000781c */ /* 0x000fe20003f0f008 */
[----:B------:R-:W1:Y:S01]  /*9190*/  LDSM.16.MT88.4 R12, [R248+0x100] ;  /* 0x00010000f80c783b */ /* 0x000e620000004200 */
[--C-:B------:R-:W-:Y:S01]  /*91a0*/  FFMA.FTZ R134, R29, c[0x0][0x2d0], -R150.reuse ;  /* 0x0000b4001d867a23 */ /* 0x100fe20000010896 */
[----:B------:R-:W-:Y:S01]  /*91b0*/  MUFU.EX2 R135, R135 ;  /* 0x0000008700877308 */ /* 0x000fe20000000800 */
[----:B------:R-:W-:Y:S02]  /*91c0*/  FADD.FTZ R4, -R4, R3 ;  /* 0x0000000304047221 */ /* 0x000fe40000010100 */
[--C-:B------:R-:W-:Y:S02]  /*91d0*/  FFMA.FTZ R149, R35, c[0x0][0x2d0], -R150.reuse ;  /* 0x0000b40023957a23 */ /* 0x100fe40000010896 */
[--C-:B------:R-:W-:Y:S02]  /*91e0*/  FFMA.FTZ R144, R33, c[0x0][0x2d0], -R150.reuse ;  /* 0x0000b40021907a23 */ /* 0x100fe40000010896 */
[--C-:B------:R-:W-:Y:S02]  /*91f0*/  FFMA.FTZ R147, R8, c[0x0][0x2d0], -R153.reuse ;  /* 0x0000b40008937a23 */ /* 0x100fe40000010899 */
[--C-:B------:R-:W-:Y:S01]  /*9200*/  FFMA.FTZ R146, R16, c[0x0][0x2d0], -R153.reuse ;  /* 0x0000b40010927a23 */ /* 0x100fe20000010899 */
[----:B------:R-:W-:Y:S01]  /*9210*/  MUFU.EX2 R149, R149 ;  /* 0x0000009500957308 */ /* 0x000fe20000000800 */
[----:B------:R-:W-:Y:S02]  /*9220*/  FMUL.FTZ R3, R4, c[0x0][0x2d0] ;  /* 0x0000b40004037a20 */ /* 0x000fe40000410000 */
[----:B------:R-:W-:Y:S02]  /*9230*/  FMUL.FTZ R2, R5, c[0x0][0x2d0] ;  /* 0x0000b40005027a20 */ /* 0x000fe40000410000 */
        /* <DEDUP_REMOVED lines=9> */
[----:B------:R-:W4:Y:S01]  /*92d0*/  MUFU.EX2 R2, R2 ;  /* 0x0000000200027308 */ /* 0x000f220000000800 */
[--C-:B------:R-:W-:Y:S02]  /*92e0*/  FFMA.FTZ R191, R191, c[0x0][0x2d0], -R150.reuse ;  /* 0x0000b400bfbf7a23 */ /* 0x100fe40000010896 */
[--C-:B------:R-:W-:Y:S02]  /*92f0*/  FFMA.FTZ R194, R194, c[0x0][0x2d0], -R153.reuse ;  /* 0x0000b400c2c27a23 */ /* 0x100fe40000010899 */
[--C-:B------:R-:W-:Y:S02]  /*9300*/  FFMA.FTZ R197, R197, c[0x0][0x2d0], -R150.reuse ;  /* 0x0000b400c5c57a23 */ /* 0x100fe40000010896 */
[--C-:B------:R-:W-:Y:S02]  /*9310*/  FFMA.FTZ R198, R198, c[0x0][0x2d0], -R153.reuse ;  /* 0x0000b400c6c67a23 */ /* 0x100fe40000010899 */
[--C-:B------:R-:W-:Y:S01]  /*9320*/  FFMA.FTZ R199, R199, c[0x0][0x2d0], -R150.reuse ;  /* 0x0000b400c7c77a23 */ /* 0x100fe20000010896 */
[----:B------:R-:W5:Y:S01]  /*9330*/  MUFU.EX2 R144, R144 ;  /* 0x0000009000907308 */ /* 0x000f620000000800 */
[--C-:B------:R-:W-:Y:S02]  /*9340*/  FFMA.FTZ R192, R192, c[0x0][0x2d0], -R153.reuse ;  /* 0x0000b400c0c07a23 */ /* 0x100fe40000010899 */
[----:B------:R-:W-:Y:S02]  /*9350*/  FFMA.FTZ R189, R189, c[0x0][0x2d0], -R150 ;  /* 0x0000b400bdbd7a23 */ /* 0x000fe40000010896 */
[C---:B--2---:R-:W-:Y:S02]  /*9360*/  FMUL.FTZ R4, R3.reuse, R128 ;  /* 0x0000008003047220 */ /* 0x044fe40000410000 */
[C---:B------:R-:W-:Y:S02]  /*9370*/  FMUL.FTZ R5, R3.reuse, R129 ;  /* 0x0000008103057220 */ /* 0x040fe40000410000 */
[C---:B------:R-:W-:Y:S01]  /*9380*/  FMUL.FTZ R8, R3.reuse, R124 ;  /* 0x0000007c03087220 */ /* 0x040fe20000410000 */
[----:B------:R-:W2:Y:S01]  /*9390*/  MUFU.EX2 R134, R134 ;  /* 0x0000008600867308 */ /* 0x000ea20000000800 */
[C---:B------:R-:W-:Y:S02]  /*93a0*/  FMUL.FTZ R9, R3.reuse, R125 ;  /* 0x0000007d03097220 */ /* 0x040fe40000410000 */
[----:B------:R-:W-:Y:S02]  /*93b0*/  IMAD.MOV.U32 R129, RZ, RZ, R28 ;  /* 0x000000ffff817224 */ /* 0x000fe400078e001c */
[C---:B----4-:R-:W-:Y:S01]  /*93c0*/  FMUL.FTZ R6, R2.reuse, R130 ;  /* 0x0000008202067220 */ /* 0x050fe20000410000 */
[----:B------:R-:W4:Y:S01]  /*93d0*/  LDSM.16.MT88.4 R28, [R245+0x100] ;  /* 0x00010000f51c783b */ /* 0x000f220000004200 */
[C---:B------:R-:W-:Y:S02]  /*93e0*/  FMUL.FTZ R7, R2.reuse, R131 ;  /* 0x0000008302077220 */ /* 0x040fe40000410000 */
[C---:B------:R-:W-:Y:S01]  /*93f0*/  FMUL.FTZ R10, R2.reuse, R126 ;  /* 0x0000007e020a7220 */ /* 0x040fe20000410000 */
[----:B------:R-:W-:Y:S01]  /*9400*/  MUFU.EX2 R148, R148 ;  /* 0x0000009400947308 */ /* 0x000fe20000000800 */
[----:B------:R-:W-:Y:S02]  /*9410*/  FMUL.FTZ R11, R2, R127 ;  /* 0x0000007f020b7220 */ /* 0x000fe40000410000 */
[C---:B------:R-:W-:Y:S01]  /*9420*/  FMUL.FTZ R16, R3.reuse, R116 ;  /* 0x0000007403107220 */ /* 0x040fe20000410000 */
[----:B-----5:R-:W-:Y:S01]  /*9430*/  F2FP.BF16.PACK_AB R141, R144, R149 ;  /* 0x00000095908d723e */ /* 0x020fe200000010ff */
[C---:B------:R-:W-:Y:S01]  /*9440*/  FMUL.FTZ R17, R3.reuse, R117 ;  /* 0x0000007503117220 */ /* 0x040fe20000410000 */
[----:B------:R-:W-:Y:S01]  /*9450*/  LDSM.16.MT88.4 R124, [R248+0x3900] ;  /* 0x00390000f87c783b */ /* 0x000fe20000004200 */
[C---:B------:R-:W-:Y:S02]  /*9460*/  FMUL.FTZ R18, R2.reuse, R118 ;  /* 0x0000007602127220 */ /* 0x040fe40000410000 */
[----:B------:R-:W-:Y:S01]  /*9470*/  FMUL.FTZ R19, R2, R119 ;  /* 0x0000007702137220 */ /* 0x000fe20000410000 */
[----:B------:R-:W5:Y:S01]  /*9480*/  MUFU.EX2 R147, R147 ;  /* 0x0000009300937308 */ /* 0x000f620000000800 */
[----:B------:R-:W-:Y:S02]  /*9490*/  IMAD.MOV.U32 R128, RZ, RZ, R36 ;  /* 0x000000ffff807224 */ /* 0x000fe400078e0024 */
[C---:B------:R-:W-:Y:S01]  /*94a0*/  FMUL.FTZ R24, R3.reuse, R108 ;  /* 0x0000006c03187220 */ /* 0x040fe20000410000 */
[----:B--2---:R-:W-:Y:S01]  /*94b0*/  F2FP.BF16.PACK_AB R143, R134, R135 ;  /* 0x00000087868f723e */ /* 0x004fe200000010ff */
[----:B------:R-:W2:Y:S01]  /*94c0*/  LDSM.16.MT88.4 R36, [R244+0x100] ;  /* 0x00010000f424783b */ /* 0x000ea20000004200 */
[C---:B------:R-:W-:Y:S02]  /*94d0*/  FMUL.FTZ R25, R3.reuse, R109 ;  /* 0x0000006d03197220 */ /* 0x040fe40000410000 */
[C---:B------:R-:W-:Y:S02]  /*94e0*/  FMUL.FTZ R26, R2.reuse, R110 ;  /* 0x0000006e021a7220 */ /* 0x040fe40000410000 */
[----:B------:R-:W-:Y:S01]  /*94f0*/  MUFU.EX2 R146, R146 ;  /* 0x0000009200927308 */ /* 0x000fe20000000800 */
[C---:B------:R-:W-:Y:S02]  /*9500*/  FMUL.FTZ R27, R2.reuse, R111 ;  /* 0x0000006f021b7220 */ /* 0x040fe40000410000 */
[C---:B------:R-:W-:Y:S01]  /*9510*/  FMUL.FTZ R33, R3.reuse, R101 ;  /* 0x0000006503217220 */ /* 0x040fe20000410000 */
[----:B------:R-:W-:Y:S01]  /*9520*/  LDSM.16.MT88.4 R116, [R246+0x3900] ;  /* 0x00390000f674783b */ /* 0x000fe20000004200 */
[C---:B------:R-:W-:Y:S02]  /*9530*/  FMUL.FTZ R34, R2.reuse, R102 ;  /* 0x0000006602227220 */ /* 0x040fe40000410000 */
[C---:B------:R-:W-:Y:S02]  /*9540*/  FMUL.FTZ R35, R2.reuse, R103 ;  /* 0x0000006702237220 */ /* 0x040fe40000410000 */
[C---:B------:R-:W-:Y:S01]  /*9550*/  FMUL.FTZ R42, R2.reuse, R94 ;  /* 0x0000005e022a7220 */ /* 0x040fe20000410000 */
[----:B------:R-:W1:Y:S01]  /*9560*/  MUFU.EX2 R145, R145 ;  /* 0x0000009100917308 */ /* 0x000e620000000800 */
[C---:B------:R-:W-:Y:S01]  /*9570*/  FMUL.FTZ R43, R2.reuse, R95 ;  /* 0x0000005f022b7220 */ /* 0x040fe20000410000 */
[----:B------:R-:W-:Y:S01]  /*9580*/  LDSM.16.MT88.4 R108, [R245+0x3900] ;  /* 0x00390000f56c783b */ /* 0x000fe20000004200 */
[----:B------:R-:W-:Y:S01]  /*9590*/  FMUL.FTZ R48, R3, R84 ;  /* 0x0000005403307220 */ /* 0x000fe20000410000 */
[----:B-----5:R-:W-:Y:S01]  /*95a0*/  F2FP.BF16.PACK_AB R140, R147, R148 ;  /* 0x00000094938c723e */ /* 0x020fe200000010ff */
[C---:B------:R-:W-:Y:S02]  /*95b0*/  FMUL.FTZ R50, R2.reuse, R86 ;  /* 0x0000005602327220 */ /* 0x040fe40000410000 */
[C---:B------:R-:W-:Y:S02]  /*95c0*/  FMUL.FTZ R51, R2.reuse, R87 ;  /* 0x0000005702337220 */ /* 0x040fe40000410000 */
[C---:B------:R-:W-:Y:S01]  /*95d0*/  FMUL.FTZ R56, R3.reuse, R76 ;  /* 0x0000004c03387220 */ /* 0x040fe20000410000 */
[----:B------:R-:W-:Y:S01]  /*95e0*/  MUFU.EX2 R156, R156 ;  /* 0x0000009c009c7308 */ /* 0x000fe20000000800 */
[C---:B------:R-:W-:Y:S02]  /*95f0*/  FMUL.FTZ R58, R2.reuse, R78 ;  /* 0x0000004e023a7220 */ /* 0x040fe40000410000 */
[C---:B------:R-:W-:Y:S02]  /*9600*/  FMUL.FTZ R59, R2.reuse, R79 ;  /* 0x0000004f023b7220 */ /* 0x040fe40000410000 */
[C---:B------:R-:W-:Y:S02]  /*9610*/  FMUL.FTZ R64, R3.reuse, R68 ;  /* 0x0000004403407220 */ /* 0x040fe40000410000 */
[----:B------:R-:W-:Y:S02]  /*9620*/  FMUL.FTZ R65, R3, R69 ;  /* 0x0000004503417220 */ /* 0x000fe40000410000 */
[C---:B------:R-:W-:Y:S01]  /*9630*/  FMUL.FTZ R66, R2.reuse, R70 ;  /* 0x0000004602427220 */ /* 0x040fe20000410000 */
[----:B------:R-:W5:Y:S01]  /*9640*/  MUFU.EX2 R159, R159 ;  /* 0x0000009f009f7308 */ /* 0x000f620000000800 */
[----:B------:R-:W-:Y:S02]  /*9650*/  FMUL.FTZ R67, R2, R71 ;  /* 0x0000004702437220 */ /* 0x000fe40000410000 */
        /* <DEDUP_REMOVED lines=10> */
[----:B------:R-:W-:Y:S03]  /*9700*/  MUFU.EX2 R174, R174 ;  /* 0x000000ae00ae7308 */ /* 0x000fe60000000800 */
[----:B------:R-:W-:Y:S01]  /*9710*/  FMUL.FTZ R13, R3, R121 ;  /* 0x00000079030d7220 */ /* 0x000fe20000410000 */
[----:B-----5:R-:W-:Y:S01]  /*9720*/  F2FP.BF16.PACK_AB R70, R159, R156 ;  /* 0x0000009c9f46723e */ /* 0x020fe200000010ff */
[--C-:B------:R-:W-:Y:S02]  /*9730*/  FFMA.FTZ R163, R163, c[0x0][0x2d0], -R150.reuse ;  /* 0x0000b400a3a37a23 */ /* 0x100fe40000010896 */
[C---:B------:R-:W-:Y:S03]  /*9740*/  FMUL.FTZ R14, R2.reuse, R122 ;  /* 0x0000007a020e7220 */ /* 0x040fe60000410000 */
[----:B------:R-:W-:Y:S01]  /*9750*/  MUFU.EX2 R177, R177 ;  /* 0x000000b100b17308 */ /* 0x000fe20000000800 */
[----:B------:R-:W-:Y:S02]  /*9760*/  FMUL.FTZ R15, R2, R123 ;  /* 0x0000007b020f7220 */ /* 0x000fe40000410000 */
[--C-:B------:R-:W-:Y:S02]  /*9770*/  FFMA.FTZ R160, R160, c[0x0][0x2d0], -R153.reuse ;  /* 0x0000b400a0a07a23 */ /* 0x100fe40000010899 */
[--C-:B------:R-:W-:Y:S02]  /*9780*/  FFMA.FTZ R157, R157, c[0x0][0x2d0], -R150.reuse ;  /* 0x0000b4009d9d7a23 */ /* 0x100fe40000010896 */
[--C-:B------:R-:W-:Y:S01]  /*9790*/  FFMA.FTZ R154, R154, c[0x0][0x2d0], -R153.reuse ;  /* 0x0000b4009a9a7a23 */ /* 0x100fe20000010899 */
[C---:B------:R-:W-:Y:S02]  /*97a0*/  HMMA.16816.F32.BF16 R12, R140.reuse, R20, R12 ;  /* 0x000000148c0c723c */ /* 0x040fe4000004180c */
[----:B------:R-:W-:Y:S01]  /*97b0*/  MUFU.EX2 R178, R178 ;  /* 0x000000b200b27308 */ /* 0x000fe20000000800 */
[--C-:B------:R-:W-:Y:S04]  /*97c0*/  FFMA.FTZ R151, R151, c[0x0][0x2d0], -R150.reuse ;  /* 0x0000b40097977a23 */ /* 0x100fe80000010896 */
[C---:B------:R-:W-:Y:S01]  /*97d0*/  FMUL.FTZ R21, R3.reuse, R113 ;  /* 0x0000007103157220 */ /* 0x040fe20000410000 */
[C---:B------:R-:W-:Y:S04]  /*97e0*/  HMMA.16816.F32.BF16 R16, R140.reuse, R22, R16 ;  /* 0x000000168c10723c */ /* 0x040fe80000041810 */
[----:B------:R-:W-:Y:S01]  /*97f0*/  FMUL.FTZ R20, R3, R112 ;  /* 0x0000007003147220 */ /* 0x000fe20000410000 */
[----:B------:R-:W-:Y:S01]  /*9800*/  MUFU.EX2 R185, R185 ;  /* 0x000000b900b97308 */ /* 0x000fe20000000800 */
[--C-:B------:R-:W-:Y:S02]  /*9810*/  FFMA.FTZ R112, R57, c[0x0][0x2d0], -R150.reuse ;  /* 0x0000b40039707a23 */ /* 0x100fe40000010896 */
[C---:B------:R-:W-:Y:S04]  /*9820*/  FMUL.FTZ R22, R2.reuse, R114 ;  /* 0x0000007202167220 */ /* 0x040fe80000410000 */
[----:B------:R-:W-:Y:S02]  /*9830*/  FMUL.FTZ R23, R2, R115 ;  /* 0x0000007302177220 */ /* 0x000fe40000410000 */
[C---:B------:R-:W-:Y:S01]  /*9840*/  FMUL.FTZ R57, R3.reuse, R77 ;  /* 0x0000004d03397220 */ /* 0x040fe20000410000 */
[----:B------:R-:W1:Y:S01]  /*9850*/  MUFU.EX2 R112, R112 ;  /* 0x0000007000707308 */ /* 0x000e620000000800 */
[----:B------:R-:W-:Y:S03]  /*9860*/  LDSM.16.MT88.4 R76, [R248+0x900] ;  /* 0x00090000f84c783b */ /* 0x000fe60000004200 */
[C---:B----4-:R-:W-:Y:S06]  /*9870*/  HMMA.16816.F32.BF16 R20, R140.reuse, R28, R20 ;  /* 0x0000001c8c14723c */ /* 0x050fec0000041814 */
[----:B------:R-:W-:Y:S01]  /*9880*/  MUFU.EX2 R182, R182 ;  /* 0x000000b600b67308 */ /* 0x000fe20000000800 */
[C---:B------:R-:W-:Y:S01]  /*9890*/  FMUL.FTZ R28, R3.reuse, R104 ;  /* 0x00000068031c7220 */ /* 0x040fe20000410000 */
[C---:B------:R-:W-:Y:S04]  /*98a0*/  HMMA.16816.F32.BF16 R24, R140.reuse, R30, R24 ;  /* 0x0000001e8c18723c */ /* 0x040fe80000041818 */
[----:B------:R-:W-:Y:S02]  /*98b0*/  FMUL.FTZ R29, R3, R105 ;  /* 0x00000069031d7220 */ /* 0x000fe40000410000 */
[--C-:B------:R-:W-:Y:S02]  /*98c0*/  FFMA.FTZ R104, R32, c[0x0][0x2d0], -R153.reuse ;  /* 0x0000b40020687a23 */ /* 0x100fe40000010899 */
[C---:B------:R-:W-:Y:S01]  /*98d0*/  FMUL.FTZ R30, R2.reuse, R106 ;  /* 0x0000006a021e7220 */ /* 0x040fe20000410000 */
[----:B------:R-:W-:Y:S03]  /*98e0*/  MUFU.EX2 R191, R191 ;  /* 0x000000bf00bf7308 */ /* 0x000fe60000000800 */
[----:B------:R-:W-:Y:S01]  /*98f0*/  FMUL.FTZ R31, R2, R107 ;  /* 0x0000006b021f7220 */ /* 0x000fe20000410000 */
[----:B-1----:R-:W-:Y:S01]  /*9900*/  F2FP.BF16.PACK_AB R71, R161, R112 ;  /* 0x00000070a147723e */ /* 0x002fe200000010ff */
[C---:B------:R-:W-:Y:S02]  /*9910*/  FMUL.FTZ R32, R3.reuse, R100 ;  /* 0x0000006403207220 */ /* 0x040fe40000410000 */
[----:B------:R-:W4:Y:S01]  /*9920*/  LDL.LU R100, [R1+0x24] ;  /* 0x0000240001647983 */ /* 0x000f220000300800 */
[--C-:B------:R-:W-:Y:S02]  /*9930*/  FFMA.FTZ R105, R40, c[0x0][0x2d0], -R153.reuse ;  /* 0x0000b40028697a23 */ /* 0x100fe40000010899 */
[C---:B--2---:R-:W-:Y:S01]  /*9940*/  HMMA.16816.F32.BF16 R28, R140.reuse, R36, R28 ;  /* 0x000000248c1c723c */ /* 0x044fe2000004181c */
[----:B------:R-:W2:Y:S01]  /*9950*/  LDL.LU R113, [R1+0x20] ;  /* 0x0000200001717983 */ /* 0x000ea20000300800 */
[----:B------:R-:W-:Y:S01]  /*9960*/  MUFU.EX2 R104, R104 ;  /* 0x0000006800687308 */ /* 0x000fe20000000800 */
[----:B------:R-:W-:Y:S02]  /*9970*/  FMUL.FTZ R40, R3, R92 ;  /* 0x0000005c03287220 */ /* 0x000fe40000410000 */
[--C-:B------:R-:W-:Y:S02]  /*9980*/  FFMA.FTZ R106, R41, c[0x0][0x2d0], -R150.reuse ;  /* 0x0000b400296a7a23 */ /* 0x100fe40000010896 */
[C---:B------:R-:W-:Y:S01]  /*9990*/  FMUL.FTZ R36, R3.reuse, R96 ;  /* 0x0000006003247220 */ /* 0x040fe20000410000 */
[C---:B------:R-:W-:Y:S04]  /*99a0*/  HMMA.16816.F32.BF16 R32, R140.reuse, R38, R32 ;  /* 0x000000268c20723c */ /* 0x040fe80000041820 */
[C---:B------:R-:W-:Y:S01]  /*99b0*/  FMUL.FTZ R37, R3.reuse, R97 ;  /* 0x0000006103257220 */ /* 0x040fe20000410000 */
[----:B------:R-:W1:Y:S01]  /*99c0*/  MUFU.EX2 R105, R105 ;  /* 0x0000006900697308 */ /* 0x000e620000000800 */
[----:B------:R-:W-:Y:S02]  /*99d0*/  FMUL.FTZ R41, R3, R93 ;  /* 0x0000005d03297220 */ /* 0x000fe40000410000 */
[C---:B------:R-:W-:Y:S01]  /*99e0*/  FMUL.FTZ R38, R2.reuse, R98 ;  /* 0x0000006202267220 */ /* 0x040fe20000410000 */
[----:B------:R-:W-:Y:S03]  /*99f0*/  LDSM.16.MT88.4 R92, [R244+0x5100] ;  /* 0x00510000f45c783b */ /* 0x000fe60000004200 */
[C---:B------:R-:W-:Y:S02]  /*9a00*/  FMUL.FTZ R39, R2.reuse, R99 ;  /* 0x0000006302277220 */ /* 0x040fe40000410000 */
[--C-:B------:R-:W-:Y:S01]  /*9a10*/  FFMA.FTZ R107, R49, c[0x0][0x2d0], -R150.reuse ;  /* 0x0000b400316b7a23 */ /* 0x100fe20000010896 */
[----:B------:R-:W-:Y:S01]  /*9a20*/  MUFU.EX2 R106, R106 ;  /* 0x0000006a006a7308 */ /* 0x000fe20000000800 */
[C---:B------:R-:W-:Y:S01]  /*9a30*/  FMUL.FTZ R49, R3.reuse, R85 ;  /* 0x0000005503317220 */ /* 0x040fe20000410000 */
[----:B------:R-:W-:Y:S02]  /*9a40*/  LDSM.16.MT88.4 R96, [R244+0x7100] ;  /* 0x00710000f460783b */ /* 0x000fe40000004200 */
[C---:B------:R-:W-:Y:S06]  /*9a50*/  HMMA.16816.F32.BF16 R36, R140.reuse, R44, R36 ;  /* 0x0000002c8c24723c */ /* 0x040fec0000041824 */
[----:B------:R-:W5:Y:S01]  /*9a60*/  LDSM.16.MT88.4 R84, [R244+0x4100] ;  /* 0x00410000f454783b */ /* 0x000f620000004200 */
[C---:B------:R-:W-:Y:S01]  /*9a70*/  FMUL.FTZ R44, R3.reuse, R88 ;  /* 0x00000058032c7220 */ /* 0x040fe20000410000 */
[C---:B------:R-:W-:Y:S01]  /*9a80*/  HMMA.16816.F32.BF16 R40, R140.reuse, R46, R40 ;  /* 0x0000002e8c28723c */ /* 0x040fe20000041828 */
[----:B------:R-:W3:Y:S03]  /*9a90*/  MUFU.EX2 R107, R107 ;  /* 0x0000006b006b7308 */ /* 0x000ee60000000800 */
[----:B------:R-:W-:Y:S01]  /*9aa0*/  FMUL.FTZ R45, R3, R89 ;  /* 0x00000059032d7220 */ /* 0x000fe20000410000 */
[----:B-1----:R-:W-:Y:S02]  /*9ab0*/  F2FP.BF16.PACK_AB R68, R105, R104 ;  /* 0x000000686944723e */ /* 0x002fe400000010ff */
[C---:B------:R-:W-:Y:S02]  /*9ac0*/  FMUL.FTZ R46, R2.reuse, R90 ;  /* 0x0000005a022e7220 */ /* 0x040fe40000410000 */
[C---:B------:R-:W-:Y:S02]  /*9ad0*/  FMUL.FTZ R47, R2.reuse, R91 ;  /* 0x0000005b022f7220 */ /* 0x040fe40000410000 */
[----:B------:R-:W-:Y:S01]  /*9ae0*/  LDSM.16.MT88.4 R88, [R244+0x4900] ;  /* 0x00490000f458783b */ /* 0x000fe20000004200 */
[----:B------:R-:W-:Y:S04]  /*9af0*/  MUFU.EX2 R194, R194 ;  /* 0x000000c200c27308 */ /* 0x000fe80000000800 */
[C---:B------:R-:W-:Y:S06]  /*9b00*/  HMMA.16816.F32.BF16 R44, R140.reuse, R52, R44 ;  /* 0x000000348c2c723c */ /* 0x040fec000004182c */
[----:B------:R-:W-:Y:S01]  /*9b10*/  MUFU.EX2 R197, R197 ;  /* 0x000000c500c57308 */ /* 0x000fe20000000800 */
[C---:B------:R-:W-:Y:S01]  /*9b20*/  FMUL.FTZ R52, R3.reuse, R80 ;  /* 0x0000005003347220 */ /* 0x040fe20000410000 */
[C---:B------:R-:W-:Y:S04]  /*9b30*/  HMMA.16816.F32.BF16 R48, R140.reuse, R54, R48 ;  /* 0x000000368c30723c */ /* 0x040fe80000041830 */
[----:B------:R-:W-:Y:S01]  /*9b40*/  FMUL.FTZ R53, R3, R81 ;  /* 0x0000005103357220 */ /* 0x000fe20000410000 */
[----:B---3--:R-:W-:Y:S02]  /*9b50*/  F2FP.BF16.PACK_AB R69, R107, R106 ;  /* 0x0000006a6b45723e */ /* 0x008fe400000010ff */
[C---:B------:R-:W-:Y:S01]  /*9b60*/  FMUL.FTZ R54, R2.reuse, R82 ;  /* 0x0000005202367220 */ /* 0x040fe20000410000 */
[----:B------:R-:W-:Y:S01]  /*9b70*/  MUFU.EX2 R198, R198 ;  /* 0x000000c600c67308 */ /* 0x000fe20000000800 */
[C---:B------:R-:W-:Y:S02]  /*9b80*/  FMUL.FTZ R55, R2.reuse, R83 ;  /* 0x0000005302377220 */ /* 0x040fe40000410000 */
[----:B------:R-:W-:Y:S05]  /*9b90*/  LDSM.16.MT88.4 R80, [R245+0x900] ;  /* 0x00090000f550783b */ /* 0x000fea0000004200 */
[C---:B------:R-:W-:Y:S02]  /*9ba0*/  HMMA.16816.F32.BF16 R52, R140.reuse, R60, R52 ;  /* 0x0000003c8c34723c */ /* 0x040fe40000041834 */
[----:B------:R-:W-:Y:S05]  /*9bb0*/  MUFU.EX2 R199, R199 ;  /* 0x000000c700c77308 */ /* 0x000fea0000000800 */
[C---:B------:R-:W-:Y:S01]  /*9bc0*/  FMUL.FTZ R60, R3.reuse, R72 ;  /* 0x00000048033c7220 */ /* 0x040fe20000410000 */
[C---:B------:R-:W-:Y:S04]  /*9bd0*/  HMMA.16816.F32.BF16 R56, R140.reuse, R62, R56 ;  /* 0x0000003e8c38723c */ /* 0x040fe80000041838 */
[----:B------:R-:W-:Y:S01]  /*9be0*/  FMUL.FTZ R61, R3, R73 ;  /* 0x00000049033d7220 */ /* 0x000fe20000410000 */
[----:B------:R-:W-:Y:S02]  /*9bf0*/  MUFU.EX2 R192, R192 ;  /* 0x000000c000c07308 */ /* 0x000fe40000000800 */
[C---:B------:R-:W-:Y:S02]  /*9c00*/  FMUL.FTZ R62, R2.reuse, R74 ;  /* 0x0000004a023e7220 */ /* 0x040fe40000410000 */
[----:B------:R-:W-:Y:S02]  /*9c10*/  FMUL.FTZ R63, R2, R75 ;  /* 0x0000004b023f7220 */ /* 0x000fe40000410000 */
[----:B------:R-:W1:Y:S04]  /*9c20*/  LDSM.16.MT88.4 R72, [R246+0x900] ;  /* 0x00090000f648783b */ /* 0x000e680000004200 */
[----:B------:R-:W-:Y:S01]  /*9c30*/  MUFU.EX2 R189, R189 ;  /* 0x000000bd00bd7308 */ /* 0x000fe20000000800 */
[C---:B-----5:R-:W-:Y:S08]  /*9c40*/  HMMA.16816.F32.BF16 R60, R140.reuse, R84, R60 ;  /* 0x000000548c3c723c */ /* 0x060ff0000004183c */
[----:B------:R-:W-:Y:S01]  /*9c50*/  HMMA.16816.F32.BF16 R64, R140, R86, R64 ;  /* 0x000000568c40723c */ /* 0x000fe20000041840 */
[----:B------:R-:W3:Y:S01]  /*9c60*/  LDSM.16.MT88.4 R84, [R244+0x900] ;  /* 0x00090000f454783b */ /* 0x000ee20000004200 */
[----:B------:R-:W-:Y:S05]  /*9c70*/  MUFU.EX2 R186, R186 ;  /* 0x000000ba00ba7308 */ /* 0x000fea0000000800 */
[--C-:B------:R-:W-:Y:S01]  /*9c80*/  FFMA.FTZ R140, R129, c[0x0][0x2d0], -R153.reuse ;  /* 0x0000b400818c7a23 */ /* 0x100fe20000010899 */
[C---:B------:R-:W-:Y:S04]  /*9c90*/  HMMA.16816.F32.BF16 R4, R68.reuse, R76, R4 ;  /* 0x0000004c4404723c */ /* 0x040fe80000041804 */
[----:B------:R-:W-:Y:S01]  /*9ca0*/  MUFU.EX2 R183, R183 ;  /* 0x000000b700b77308 */ /* 0x000fe20000000800 */
[--C-:B------:R-:W-:Y:S02]  /*9cb0*/  FFMA.FTZ R141, R128, c[0x0][0x2d0], -R153.reuse ;  /* 0x0000b400808d7a23 */ /* 0x100fe40000010899 */
[--C-:B------:R-:W-:Y:S01]  /*9cc0*/  FFMA.FTZ R142, R202, c[0x0][0x2d0], -R150.reuse ;  /* 0x0000b400ca8e7a23 */ /* 0x100fe20000010896 */
[C---:B------:R-:W-:Y:S01]  /*9cd0*/  HMMA.16816.F32.BF16 R8, R68.reuse, R78, R8 ;  /* 0x0000004e4408723c */ /* 0x040fe20000041808 */
[----:B------:R-:W5:Y:S03]  /*9ce0*/  LDSM.16.MT88.4 R76, [R248+0x4900] ;  /* 0x00490000f84c783b */ /* 0x000f660000004200 */
[--C-:B------:R-:W-:Y:S02]  /*9cf0*/  FFMA.FTZ R143, R175, c[0x0][0x2d0], -R150.reuse ;  /* 0x0000b400af8f7a23 */ /* 0x100fe40000010896 */
[----:B------:R-:W-:Y:S01]  /*9d00*/  MUFU.EX2 R140, R140 ;  /* 0x0000008c008c7308 */ /* 0x000fe20000000800 */
[--C-:B------:R-:W-:Y:S02]  /*9d10*/  FFMA.FTZ R175, R176, c[0x0][0x2d0], -R153.reuse ;  /* 0x0000b400b0af7a23 */ /* 0x100fe40000010899 */
[--C-:B------:R-:W-:Y:S01]  /*9d20*/  FFMA.FTZ R176, R181, c[0x0][0x2d0], -R150.reuse ;  /* 0x0000b400b5b07a23 */ /* 0x100fe20000010896 */
[C---:B-1----:R-:W-:Y:S03]  /*9d30*/  HMMA.16816.F32.BF16 R12, R68.reuse, R72, R12 ;  /* 0x00000048440c723c */ /* 0x042fe6000004180c */
[--C-:B------:R-:W-:Y:S03]  /*9d40*/  FFMA.FTZ R181, R180, c[0x0][0x2d0], -R153.reuse ;  /* 0x0000b400b4b57a23 */ /* 0x100fe60000010899 */
[----:B------:R-:W1:Y:S01]  /*9d50*/  MUFU.EX2 R141, R141 ;  /* 0x0000008d008d7308 */ /* 0x000e620000000800 */
[--C-:B------:R-:W-:Y:S01]  /*9d60*/  FFMA.FTZ R180, R187, c[0x0][0x2d0], -R150.reuse ;  /* 0x0000b400bbb47a23 */ /* 0x100fe20000010896 */
[C---:B------:R-:W-:Y:S01]  /*9d70*/  HMMA.16816.F32.BF16 R16, R68.reuse, R74, R16 ;  /* 0x0000004a4410723c */ /* 0x040fe20000041810 */
[----:B------:R-:W1:Y:S03]  /*9d80*/  LDSM.16.MT88.4 R72, [R246+0x4900] ;  /* 0x00490000f648783b */ /* 0x000e660000004200 */
[--C-:B------:R-:W-:Y:S02]  /*9d90*/  FFMA.FTZ R187, R188, c[0x0][0x2d0], -R153.reuse ;  /* 0x0000b400bcbb7a23 */ /* 0x100fe40000010899 */
[--C-:B------:R-:W-:Y:S02]  /*9da0*/  FFMA.FTZ R188, R195, c[0x0][0x2d0], -R150.reuse ;  /* 0x0000b400c3bc7a23 */ /* 0x100fe40000010896 */
[----:B------:R-:W-:Y:S01]  /*9db0*/  MUFU.EX2 R142, R142 ;  /* 0x0000008e008e7308 */ /* 0x000fe20000000800 */
[C---:B------:R-:W-:Y:S03]  /*9dc0*/  HMMA.16816.F32.BF16 R20, R68.reuse, R80, R20 ;  /* 0x000000504414723c */ /* 0x040fe60000041814 */
[--C-:B------:R-:W-:Y:S02]  /*9dd0*/  FFMA.FTZ R195, R196, c[0x0][0x2d0], -R153.reuse ;  /* 0x0000b400c4c37a23 */ /* 0x100fe40000010899 */
[--C-:B------:R-:W-:Y:S03]  /*9de0*/  FFMA.FTZ R196, R201, c[0x0][0x2d0], -R150.reuse ;  /* 0x0000b400c9c47a23 */ /* 0x100fe60000010896 */
[C---:B------:R-:W-:Y:S01]  /*9df0*/  HMMA.16816.F32.BF16 R24, R68.reuse, R82, R24 ;  /* 0x000000524418723c */ /* 0x040fe20000041818 */
[----:B------:R-:W1:Y:S01]  /*9e00*/  LDSM.16.MT88.4 R80, [R245+0x4900] ;  /* 0x00490000f550783b */ /* 0x000e620000004200 */
[----:B------:R-:W1:Y:S02]  /*9e10*/  MUFU.EX2 R143, R143 ;  /* 0x0000008f008f7308 */ /* 0x000e640000000800 */
[--C-:B------:R-:W-:Y:S02]  /*9e20*/  FFMA.FTZ R201, R200, c[0x0][0x2d0], -R153.reuse ;  /* 0x0000b400c8c97a23 */ /* 0x100fe40000010899 */
[--C-:B------:R-:W-:Y:S02]  /*9e30*/  FFMA.FTZ R200, R203, c[0x0][0x2d0], -R150.reuse ;  /* 0x0000b400cbc87a23 */ /* 0x100fe40000010896 */
[C---:B---3--:R-:W-:Y:S04]  /*9e40*/  HMMA.16816.F32.BF16 R28, R68.reuse, R84, R28 ;  /* 0x00000054441c723c */ /* 0x048fe8000004181c */
[----:B------:R-:W3:Y:S01]  /*9e50*/  MUFU.EX2 R175, R175 ;  /* 0x000000af00af7308 */ /* 0x000ee20000000800 */
[--C-:B------:R-:W-:Y:S02]  /*9e60*/  FFMA.FTZ R203, R190, c[0x0][0x2d0], -R153.reuse ;  /* 0x0000b400becb7a23 */ /* 0x100fe40000010899 */
[--C-:B------:R-:W-:Y:S01]  /*9e70*/  FFMA.FTZ R190, R193, c[0x0][0x2d0], -R150.reuse ;  /* 0x0000b400c1be7a23 */ /* 0x100fe20000010896 */
[C---:B------:R-:W-:Y:S01]  /*9e80*/  HMMA.16816.F32.BF16 R32, R68.reuse, R86, R32 ;  /* 0x000000564420723c */ /* 0x040fe20000041820 */
[----:B------:R-:W3:Y:S03]  /*9e90*/  LDSM.16.MT88.4 R84, [R248+0x1100] ;  /* 0x00110000f854783b */ /* 0x000ee60000004200 */
[--C-:B------:R-:W-:Y:S02]  /*9ea0*/  FFMA.FTZ R193, R184, c[0x0][0x2d0], -R153.reuse ;  /* 0x0000b400b8c17a23 */ /* 0x100fe40000010899 */
[----:B------:R-:W3:Y:S01]  /*9eb0*/  MUFU.EX2 R176, R176 ;  /* 0x000000b000b07308 */ /* 0x000ee20000000800 */
[--C-:B------:R-:W-:Y:S01]  /*9ec0*/  FFMA.FTZ R184, R179, c[0x0][0x2d0], -R150.reuse ;  /* 0x0000b400b3b87a23 */ /* 0x100fe20000010896 */
[C---:B-----5:R-:W-:Y:S04]  /*9ed0*/  HMMA.16816.F32.BF16 R36, R68.reuse, R76, R36 ;  /* 0x0000004c4424723c */ /* 0x060fe80000041824 */
[--C-:B------:R-:W-:Y:S02]  /*9ee0*/  FFMA.FTZ R179, R166, c[0x0][0x2d0], -R153.reuse ;  /* 0x0000b400a6b37a23 */ /* 0x100fe40000010899 */
[--C-:B------:R-:W-:Y:S02]  /*9ef0*/  FFMA.FTZ R166, R173, c[0x0][0x2d0], -R150.reuse ;  /* 0x0000b400ada67a23 */ /* 0x100fe40000010896 */
[C---:B------:R-:W-:Y:S01]  /*9f00*/  HMMA.16816.F32.BF16 R40, R68.reuse, R78, R40 ;  /* 0x0000004e4428723c */ /* 0x040fe20000041828 */
[----:B------:R-:W5:Y:S01]  /*9f10*/  LDSM.16.MT88.4 R76, [R246+0x1100] ;  /* 0x00110000f64c783b */ /* 0x000f620000004200 */
[----:B------:R-:W2:Y:S02]  /*9f20*/  MUFU.EX2 R181, R181 ;  /* 0x000000b500b57308 */ /* 0x000ea40000000800 */
[--C-:B------:R-:W-:Y:S02]  /*9f30*/  FFMA.FTZ R173, R162, c[0x0][0x2d0], -R153.reuse ;  /* 0x0000b400a2ad7a23 */ /* 0x100fe40000010899 */
[--C-:B------:R-:W-:Y:S02]  /*9f40*/  FFMA.FTZ R162, R165, c[0x0][0x2d0], -R150.reuse ;  /* 0x0000b400a5a27a23 */ /* 0x100fe40000010896 */
[C---:B-1----:R-:W-:Y:S04]  /*9f50*/  HMMA.16816.F32.BF16 R44, R68.reuse, R72, R44 ;  /* 0x00000048442c723c */ /* 0x042fe8000004182c */
[----:B------:R-:W1:Y:S01]  /*9f60*/  MUFU.EX2 R180, R180 ;  /* 0x000000b400b47308 */ /* 0x000e620000000800 */
[--C-:B------:R-:W-:Y:S02]  /*9f70*/  FFMA.FTZ R165, R158, c[0x0][0x2d0], -R153.reuse ;  /* 0x0000b4009ea57a23 */ /* 0x100fe40000010899 */
[----:B------:R-:W-:Y:S01]  /*9f80*/  FFMA.FTZ R153, R152, c[0x0][0x2d0], -R153 ;  /* 0x0000b40098997a23 */ /* 0x000fe20000010899 */
[C---:B------:R-:W-:Y:S01]  /*9f90*/  HMMA.16816.F32.BF16 R48, R68.reuse, R74, R48 ;  /* 0x0000004a4430723c */ /* 0x040fe20000041830 */
[----:B------:R-:W1:Y:S03]  /*9fa0*/  LDSM.16.MT88.4 R72, [R245+0x1100] ;  /* 0x00110000f548783b */ /* 0x000e660000004200 */
[--C-:B------:R-:W-:Y:S02]  /*9fb0*/  FFMA.FTZ R158, R155, c[0x0][0x2d0], -R150.reuse ;  /* 0x0000b4009b9e7a23 */ /* 0x100fe40000010896 */
[----:B------:R-:W-:Y:S01]  /*9fc0*/  MUFU.EX2 R153, R153 ;  /* 0x0000009900997308 */ /* 0x000fe20000000800 */
[----:B------:R-:W-:Y:S01]  /*9fd0*/  FFMA.FTZ R150, R133, c[0x0][0x2d0], -R150 ;  /* 0x0000b40085967a23 */ /* 0x000fe20000010896 */
[C---:B------:R-:W-:Y:S08]  /*9fe0*/  HMMA.16816.F32.BF16 R52, R68.reuse, R80, R52 ;  /* 0x000000504434723c */ /* 0x040ff00000041834 */
[C---:B------:R-:W-:Y:S01]  /*9ff0*/  HMMA.16816.F32.BF16 R56, R68.reuse, R82, R56 ;  /* 0x000000524438723c */ /* 0x040fe20000041838 */
[----:B------:R-:W1:Y:S01]  /*a000*/  LDSM.16.MT88.4 R80, [R244+0x1100] ;  /* 0x00110000f450783b */ /* 0x000e620000004200 */
[----:B------:R-:W-:Y:S06]  /*a010*/  MUFU.EX2 R150, R150 ;  /* 0x0000009600967308 */ /* 0x000fec0000000800 */
[C---:B------:R-:W-:Y:S04]  /*a020*/  HMMA.16816.F32.BF16 R60, R68.reuse, R88, R60 ;  /* 0x00000058443c723c */ /* 0x040fe8000004183c */
[----:B------:R-:W1:Y:S04]  /*a030*/  MUFU.EX2 R187, R187 ;  /* 0x000000bb00bb7308 */ /* 0x000e680000000800 */
[----:B------:R-:W-:Y:S01]  /*a040*/  HMMA.16816.F32.BF16 R64, R68, R90, R64 ;  /* 0x0000005a4440723c */ /* 0x000fe20000041840 */
[----:B------:R-:W-:Y:S05]  /*a050*/  LDSM.16.MT88.4 R88, [R245+0x5100] ;  /* 0x00510000f558783b */ /* 0x000fea0000004200 */
[----:B------:R-:W1:Y:S01]  /*a060*/  MUFU.EX2 R188, R188 ;  /* 0x000000bc00bc7308 */ /* 0x000e620000000800 */
[----:B------:R-:W-:Y:S02]  /*a070*/  F2FP.BF16.PACK_AB R68, R141, R140 ;  /* 0x0000008c8d44723e */ /* 0x000fe400000010ff */
[----:B------:R-:W-:Y:S03]  /*a080*/  F2FP.BF16.PACK_AB R69, R143, R142 ;  /* 0x0000008e8f45723e */ /* 0x000fe600000010ff */
[----:B---3--:R-:W-:Y:S02]  /*a090*/  F2FP.BF16.PACK_AB R70, R175, R174 ;  /* 0x000000aeaf46723e */ /* 0x008fe400000010ff */
[----:B------:R-:W-:Y:S02]  /*a0a0*/  F2FP.BF16.PACK_AB R71, R177, R176 ;  /* 0x000000b0b147723e */ /* 0x000fe400000010ff */
[----:B------:R-:W3:Y:S05]  /*a0b0*/  MUFU.EX2 R195, R195 ;  /* 0x000000c300c37308 */ /* 0x000eea0000000800 */
[C---:B------:R-:W-:Y:S05]  /*a0c0*/  HMMA.16816.F32.BF16 R4, R68.reuse, R84, R4 ;  /* 0x000000544404723c */ /* 0x040fea0000041804 */
[----:B------:R-:W1:Y:S03]  /*a0d0*/  MUFU.EX2 R196, R196 ;  /* 0x000000c400c47308 */ /* 0x000e660000000800 */
[C---:B------:R-:W-:Y:S01]  /*a0e0*/  HMMA.16816.F32.BF16 R8, R68.reuse, R86, R8 ;  /* 0x000000564408723c */ /* 0x040fe20000041808 */
[----:B------:R-:W3:Y:S06]  /*a0f0*/  LDSM.16.MT88.4 R84, [R248+0x5100] ;  /* 0x00510000f854783b */ /* 0x000eec0000004200 */
[----:B------:R-:W2:Y:S01]  /*a100*/  MUFU.EX2 R201, R201 ;  /* 0x000000c900c97308 */ /* 0x000ea20000000800 */
[C---:B-----5:R-:W-:Y:S08]  /*a110*/  HMMA.16816.F32.BF16 R12, R68.reuse, R76, R12 ;  /* 0x0000004c440c723c */ /* 0x060ff0000004180c */
[C---:B------:R-:W-:Y:S01]  /*a120*/  HMMA.16816.F32.BF16 R16, R68.reuse, R78, R16 ;  /* 0x0000004e4410723c */ /* 0x040fe20000041810 */
[----:B------:R-:W5:Y:S01]  /*a130*/  LDSM.16.MT88.4 R76, [R246+0x5100] ;  /* 0x00510000f64c783b */ /* 0x000f620000004200 */
[----:B------:R-:W3:Y:S06]  /*a140*/  MUFU.EX2 R200, R200 ;  /* 0x000000c800c87308 */ /* 0x000eec0000000800 */
[C---:B-1----:R-:W-:Y:S04]  /*a150*/  HMMA.16816.F32.BF16 R20, R68.reuse, R72, R20 ;  /* 0x000000484414723c */ /* 0x042fe80000041814 */
[----:B------:R-:W1:Y:S01]  /*a160*/  MUFU.EX2 R203, R203 ;  /* 0x000000cb00cb7308 */ /* 0x000e620000000800 */
[----:B----4-:R-:W-:Y:S03]  /*a170*/  FFMA.FTZ R149, R2, R100, R149 ;  /* 0x0000006402957223 */ /* 0x010fe60000010095 */
[C---:B------:R-:W-:Y:S01]  /*a180*/  HMMA.16816.F32.BF16 R24, R68.reuse, R74, R24 ;  /* 0x0000004a4418723c */ /* 0x040fe20000041818 */
[----:B------:R-:W4:Y:S03]  /*a190*/  LDSM.16.MT88.4 R72, [R248+0x1900] ;  /* 0x00190000f848783b */ /* 0x000f260000004200 */
[----:B--2---:R-:W-:Y:S02]  /*a1a0*/  FFMA.FTZ R148, R3, R113, R148 ;  /* 0x0000007103947223 */ /* 0x004fe40000010094 */
[----:B------:R-:W2:Y:S01]  /*a1b0*/  MUFU.EX2 R190, R190 ;  /* 0x000000be00be7308 */ /* 0x000ea20000000800 */
[----:B------:R-:W-:Y:S01]  /*a1c0*/  FADD.FTZ R144, R144, R149 ;  /* 0x0000009590907221 */ /* 0x000fe20000010000 */
[C---:B------:R-:W-:Y:S01]  /*a1d0*/  HMMA.16816.F32.BF16 R28, R68.reuse, R80, R28 ;  /* 0x00000050441c723c */ /* 0x040fe2000004181c */
[----:B------:R-:W-:Y:S03]  /*a1e0*/  LDSM.16.MT88.4 R100, [R244+0x3900] ;  /* 0x00390000f464783b */ /* 0x000fe60000004200 */
[----:B------:R-:W-:Y:S02]  /*a1f0*/  FADD.FTZ R135, R135, R144 ;  /* 0x0000009087877221 */ /* 0x000fe40000010000 */
[----:B------:R-:W-:Y:S02]  /*a200*/  FADD.FTZ R147, R147, R148 ;  /* 0x0000009493937221 */ /* 0x000fe40000010000 */
[C---:B------:R-:W-:Y:S01]  /*a210*/  HMMA.16816.F32.BF16 R32, R68.reuse, R82, R32 ;  /* 0x000000524420723c */ /* 0x040fe20000041820 */
[----:B------:R-:W1:Y:S01]  /*a220*/  LDSM.16.MT88.4 R80, [R246+0x1900] ;  /* 0x00190000f650783b */ /* 0x000e620000004200 */
[----:B------:R-:W1:Y:S02]  /*a230*/  MUFU.EX2 R193, R193 ;  /* 0x000000c100c17308 */ /* 0x000e640000000800 */
[----:B------:R-:W-:Y:S02]  /*a240*/  FADD.FTZ R135, R134, R135 ;  /* 0x0000008786877221 */ /* 0x000fe40000010000 */
[----:B------:R-:W-:Y:S02]  /*a250*/  FADD.FTZ R146, R146, R147 ;  /* 0x0000009392927221 */ /* 0x000fe40000010000 */
[C---:B---3--:R-:W-:Y:S04]  /*a260*/  HMMA.16816.F32.BF16 R36, R68.reuse, R84, R36 ;  /* 0x000000544424723c */ /* 0x048fe80000041824 */
[----:B------:R-:W3:Y:S01]  /*a270*/  MUFU.EX2 R184, R184 ;  /* 0x000000b800b87308 */ /* 0x000ee20000000800 */
[----:B------:R-:W-:Y:S02]  /*a280*/  FADD.FTZ R106, R106, R135 ;  /* 0x000000876a6a7221 */ /* 0x000fe40000010000 */
[----:B------:R-:W-:Y:S01]  /*a290*/  FADD.FTZ R145, R145, R146 ;  /* 0x0000009291917221 */ /* 0x000fe20000010000 */
[C---:B------:R-:W-:Y:S01]  /*a2a0*/  HMMA.16816.F32.BF16 R40, R68.reuse, R86, R40 ;  /* 0x000000564428723c */ /* 0x040fe20000041828 */
[----:B------:R-:W-:Y:S03]  /*a2b0*/  LDSM.16.MT88.4 R84, [R244+0x1900] ;  /* 0x00190000f454783b */ /* 0x000fe60000004200 */
[----:B------:R-:W-:Y:S02]  /*a2c0*/  FADD.FTZ R107, R107, R106 ;  /* 0x0000006a6b6b7221 */ /* 0x000fe40000010000 */
[----:B------:R-:W-:Y:S01]  /*a2d0*/  MUFU.EX2 R172, R172 ;  /* 0x000000ac00ac7308 */ /* 0x000fe20000000800 */
[----:B------:R-:W-:Y:S01]  /*a2e0*/  FADD.FTZ R104, R104, R145 ;  /* 0x0000009168687221 */ /* 0x000fe20000010000 */
[C---:B-----5:R-:W-:Y:S04]  /*a2f0*/  HMMA.16816.F32.BF16 R44, R68.reuse, R76, R44 ;  /* 0x0000004c442c723c */ /* 0x060fe8000004182c */
[----:B------:R-:W-:Y:S02]  /*a300*/  FADD.FTZ R2, R112, R107 ;  /* 0x0000006b70027221 */ /* 0x000fe40000010000 */
[----:B------:R-:W-:Y:S02]  /*a310*/  FADD.FTZ R105, R105, R104 ;  /* 0x0000006869697221 */ /* 0x000fe40000010000 */
[C---:B------:R-:W-:Y:S01]  /*a320*/  HMMA.16816.F32.BF16 R48, R68.reuse, R78, R48 ;  /* 0x0000004e4430723c */ /* 0x040fe20000041830 */
[----:B------:R-:W5:Y:S01]  /*a330*/  LDSM.16.MT88.4 R76, [R245+0x1900] ;  /* 0x00190000f54c783b */ /* 0x000f620000004200 */
[----:B------:R-:W1:Y:S02]  /*a340*/  MUFU.EX2 R179, R179 ;  /* 0x000000b300b37308 */ /* 0x000e640000000800 */
        /* <DEDUP_REMOVED lines=9> */
[----:B------:R-:W1:Y:S01]  /*a3e0*/  MUFU.EX2 R167, R167 ;  /* 0x000000a700a77308 */ /* 0x000e620000000800 */
[----:B------:R-:W-:Y:S01]  /*a3f0*/  FADD.FTZ R140, R140, R159 ;  /* 0x0000009f8c8c7221 */ /* 0x000fe20000010000 */
[C---:B------:R-:W-:Y:S04]  /*a400*/  HMMA.16816.F32.BF16 R60, R68.reuse, R92, R60 ;  /* 0x0000005c443c723c */ /* 0x040fe8000004183c */
[----:B------:R-:W-:Y:S02]  /*a410*/  FADD.FTZ R176, R176, R143 ;  /* 0x0000008fb0b07221 */ /* 0x000fe40000010000 */
[----:B------:R-:W-:Y:S02]  /*a420*/  FADD.FTZ R141, R141, R140 ;  /* 0x0000008c8d8d7221 */ /* 0x000fe40000010000 */
[----:B------:R-:W-:Y:S01]  /*a430*/  HMMA.16816.F32.BF16 R64, R68, R94, R64 ;  /* 0x0000005e4440723c */ /* 0x000fe20000041840 */
[----:B------:R-:W-:Y:S01]  /*a440*/  LDSM.16.MT88.4 R92, [R244+0x6100] ;  /* 0x00610000f45c783b */ /* 0x000fe20000004200 */
[----:B------:R-:W-:Y:S02]  /*a450*/  MUFU.EX2 R164, R164 ;  /* 0x000000a400a47308 */ /* 0x000fe40000000800 */
[----:B------:R-:W-:Y:S02]  /*a460*/  FADD.FTZ R176, R177, R176 ;  /* 0x000000b0b1b07221 */ /* 0x000fe40000010000 */
[----:B------:R-:W-:Y:S01]  /*a470*/  FADD.FTZ R174, R174, R141 ;  /* 0x0000008daeae7221 */ /* 0x000fe20000010000 */
[----:B------:R-:W-:Y:S02]  /*a480*/  F2FP.BF16.PACK_AB R68, R181, R178 ;  /* 0x000000b2b544723e */ /* 0x000fe400000010ff */
[C---:B------:R-:W-:Y:S03]  /*a490*/  F2FP.BF16.PACK_AB R69, R180.reuse, R185 ;  /* 0x000000b9b445723e */ /* 0x040fe600000010ff */
[----:B------:R-:W-:Y:S01]  /*a4a0*/  F2FP.BF16.PACK_AB R70, R187, R182 ;  /* 0x000000b6bb46723e */ /* 0x000fe200000010ff */
[----:B------:R-:W1:Y:S01]  /*a4b0*/  MUFU.EX2 R173, R173 ;  /* 0x000000ad00ad7308 */ /* 0x000e620000000800 */
[----:B------:R-:W-:Y:S01]  /*a4c0*/  F2FP.BF16.PACK_AB R71, R191, R188 ;  /* 0x000000bcbf47723e */ /* 0x000fe200000010ff */
[----:B------:R-:W-:Y:S02]  /*a4d0*/  FADD.FTZ R185, R185, R176 ;  /* 0x000000b0b9b97221 */ /* 0x000fe40000010000 */
[----:B------:R-:W-:Y:S02]  /*a4e0*/  FADD.FTZ R175, R175, R174 ;  /* 0x000000aeafaf7221 */ /* 0x000fe40000010000 */
[----:B------:R-:W-:Y:S02]  /*a4f0*/  FADD.FTZ R185, R180, R185 ;  /* 0x000000b9b4b97221 */ /* 0x000fe40000010000 */
[C---:B----4-:R-:W-:Y:S02]  /*a500*/  HMMA.16816.F32.BF16 R4, R68.reuse, R72, R4 ;  /* 0x000000484404723c */ /* 0x050fe40000041804 */
[----:B------:R-:W-:Y:S01]  /*a510*/  MUFU.EX2 R162, R162 ;  /* 0x000000a200a27308 */ /* 0x000fe20000000800 */
[----:B------:R-:W-:Y:S02]  /*a520*/  FADD.FTZ R188, R188, R185 ;  /* 0x000000b9bcbc7221 */ /* 0x000fe40000010000 */
[----:B------:R-:W-:Y:S02]  /*a530*/  FADD.FTZ R178, R178, R175 ;  /* 0x000000afb2b27221 */ /* 0x000fe40000010000 */
[----:B------:R-:W-:Y:S01]  /*a540*/  FADD.FTZ R188, R191, R188 ;  /* 0x000000bcbfbc7221 */ /* 0x000fe20000010000 */
[C---:B------:R-:W-:Y:S01]  /*a550*/  HMMA.16816.F32.BF16 R8, R68.reuse, R74, R8 ;  /* 0x0000004a4408723c */ /* 0x040fe20000041808 */
[----:B------:R-:W4:Y:S03]  /*a560*/  LDSM.16.MT88.4 R72, [R248+0x5900] ;  /* 0x00590000f848783b */ /* 0x000f260000004200 */
[----:B------:R-:W2:Y:S01]  /*a570*/  MUFU.EX2 R163, R163 ;  /* 0x000000a300a37308 */ /* 0x000ea20000000800 */
[----:B------:R-:W-:Y:S03]  /*a580*/  FADD.FTZ R181, R181, R178 ;  /* 0x000000b2b5b57221 */ /* 0x000fe60000010000 */
[C---:B-1----:R-:W-:Y:S04]  /*a590*/  HMMA.16816.F32.BF16 R12, R68.reuse, R80, R12 ;  /* 0x00000050440c723c */ /* 0x042fe8000004180c */
[----:B------:R-:W-:Y:S02]  /*a5a0*/  FADD.FTZ R182, R182, R181 ;  /* 0x000000b5b6b67221 */ /* 0x000fe40000010000 */
[----:B------:R-:W-:Y:S02]  /*a5b0*/  MUFU.EX2 R160, R160 ;  /* 0x000000a000a07308 */ /* 0x000fe40000000800 */
[C---:B------:R-:W-:Y:S01]  /*a5c0*/  HMMA.16816.F32.BF16 R16, R68.reuse, R82, R16 ;  /* 0x000000524410723c */ /* 0x040fe20000041810 */
[----:B------:R-:W1:Y:S03]  /*a5d0*/  LDSM.16.MT88.4 R80, [R246+0x5900] ;  /* 0x00590000f650783b */ /* 0x000e660000004200 */
[----:B------:R-:W-:Y:S04]  /*a5e0*/  FADD.FTZ R187, R187, R182 ;  /* 0x000000b6bbbb7221 */ /* 0x000fe80000010000 */
[C---:B-----5:R-:W-:Y:S01]  /*a5f0*/  HMMA.16816.F32.BF16 R20, R68.reuse, R76, R20 ;  /* 0x0000004c4414723c */ /* 0x060fe20000041814 */
[----:B------:R-:W5:Y:S07]  /*a600*/  MUFU.EX2 R165, R165 ;  /* 0x000000a500a57308 */ /* 0x000f6e0000000800 */
[C---:B------:R-:W-:Y:S01]  /*a610*/  HMMA.16816.F32.BF16 R24, R68.reuse, R78, R24 ;  /* 0x0000004e4418723c */ /* 0x040fe20000041818 */
[----:B------:R-:W2:Y:S02]  /*a620*/  LDSM.16.MT88.4 R76, [R244+0x5900] ;  /* 0x00590000f44c783b */ /* 0x000ea40000004200 */
[----:B------:R-:W-:Y:S05]  /*a630*/  MUFU.EX2 R157, R157 ;  /* 0x0000009d009d7308 */ /* 0x000fea0000000800 */
[C---:B------:R-:W-:Y:S05]  /*a640*/  HMMA.16816.F32.BF16 R28, R68.reuse, R84, R28 ;  /* 0x00000054441c723c */ /* 0x040fea000004181c */
[----:B------:R-:W1:Y:S03]  /*a650*/  MUFU.EX2 R158, R158 ;  /* 0x0000009e009e7308 */ /* 0x000e660000000800 */
[C---:B------:R-:W-:Y:S01]  /*a660*/  HMMA.16816.F32.BF16 R32, R68.reuse, R86, R32 ;  /* 0x000000564420723c */ /* 0x040fe20000041820 */
[----:B------:R-:W2:Y:S06]  /*a670*/  LDSM.16.MT88.4 R84, [R248+0x2100] ;  /* 0x00210000f854783b */ /* 0x000eac0000004200 */
[----:B------:R-:W2:Y:S01]  /*a680*/  MUFU.EX2 R154, R154 ;  /* 0x0000009a009a7308 */ /* 0x000ea20000000800 */
[C---:B----4-:R-:W-:Y:S08]  /*a690*/  HMMA.16816.F32.BF16 R36, R68.reuse, R72, R36 ;  /* 0x000000484424723c */ /* 0x050ff00000041824 */
[C---:B------:R-:W-:Y:S01]  /*a6a0*/  HMMA.16816.F32.BF16 R40, R68.reuse, R74, R40 ;  /* 0x0000004a4428723c */ /* 0x040fe20000041828 */
[----:B------:R-:W4:Y:S01]  /*a6b0*/  LDSM.16.MT88.4 R72, [R246+0x2100] ;  /* 0x00210000f648783b */ /* 0x000f220000004200 */
[----:B------:R-:W2:Y:S06]  /*a6c0*/  MUFU.EX2 R151, R151 ;  /* 0x0000009700977308 */ /* 0x000eac0000000800 */
[C---:B-1----:R-:W-:Y:S08]  /*a6d0*/  HMMA.16816.F32.BF16 R44, R68.reuse, R80, R44 ;  /* 0x00000050442c723c */ /* 0x042ff0000004182c */
[C---:B------:R-:W-:Y:S01]  /*a6e0*/  HMMA.16816.F32.BF16 R48, R68.reuse, R82, R48 ;  /* 0x000000524430723c */ /* 0x040fe20000041830 */
[----:B------:R-:W-:Y:S07]  /*a6f0*/  LDSM.16.MT88.4 R80, [R244+0x2100] ;  /* 0x00210000f450783b */ /* 0x000fee0000004200 */
[C---:B------:R-:W-:Y:S08]  /*a700*/  HMMA.16816.F32.BF16 R52, R68.reuse, R88, R52 ;  /* 0x000000584434723c */ /* 0x040ff00000041834 */
[C---:B------:R-:W-:Y:S01]  /*a710*/  HMMA.16816.F32.BF16 R56, R68.reuse, R90, R56 ;  /* 0x0000005a4438723c */ /* 0x040fe20000041838 */
[----:B------:R-:W-:Y:S07]  /*a720*/  LDSM.16.MT88.4 R88, [R245+0x6100] ;  /* 0x00610000f558783b */ /* 0x000fee0000004200 */
[C---:B--2---:R-:W-:Y:S08]  /*a730*/  HMMA.16816.F32.BF16 R60, R68.reuse, R76, R60 ;  /* 0x0000004c443c723c */ /* 0x044ff0000004183c */
[----:B------:R-:W-:Y:S01]  /*a740*/  HMMA.16816.F32.BF16 R64, R68, R78, R64 ;  /* 0x0000004e4440723c */ /* 0x000fe20000041840 */
[----:B------:R-:W1:Y:S06]  /*a750*/  LDSM.16.MT88.4 R76, [R245+0x2100] ;  /* 0x00210000f54c783b */ /* 0x000e6c0000004200 */
        /* <DEDUP_REMOVED lines=9> */
[C---:B------:R-:W-:Y:S03]  /*a7f0*/  HMMA.16816.F32.BF16 R4, R68.reuse, R84, R4 ;  /* 0x000000544404723c */ /* 0x040fe60000041804 */
[----:B------:R-:W-:Y:S02]  /*a800*/  FADD.FTZ R201, R201, R198 ;  /* 0x000000c6c9c97221 */ /* 0x000fe40000010000 */
[----:B------:R-:W-:Y:S03]  /*a810*/  FADD.FTZ R200, R200, R197 ;  /* 0x000000c5c8c87221 */ /* 0x000fe60000010000 */
[C---:B------:R-:W-:Y:S01]  /*a820*/  HMMA.16816.F32.BF16 R8, R68.reuse, R86, R8 ;  /* 0x000000564408723c */ /* 0x040fe20000041808 */
[----:B------:R-:W2:Y:S03]  /*a830*/  LDSM.16.MT88.4 R84, [R248+0x6100] ;  /* 0x00610000f854783b */ /* 0x000ea60000004200 */
[----:B------:R-:W-:Y:S04]  /*a840*/  FADD.FTZ R199, R199, R200 ;  /* 0x000000c8c7c77221 */ /* 0x000fe80000010000 */
        /* <DEDUP_REMOVED lines=8> */
[----:B------:R-:W1:Y:S07]  /*a8d0*/  LDSM.16.MT88.4 R80, [R246+0x2900] ;  /* 0x00290000f650783b */ /* 0x000e6e0000004200 */
[C---:B--2---:R-:W-:Y:S08]  /*a8e0*/  HMMA.16816.F32.BF16 R36, R68.reuse, R84, R36 ;  /* 0x000000544424723c */ /* 0x044ff00000041824 */
[C---:B------:R-:W-:Y:S01]  /*a8f0*/  HMMA.16816.F32.BF16 R40, R68.reuse, R86, R40 ;  /* 0x000000564428723c */ /* 0x040fe20000041828 */
[----:B------:R-:W2:Y:S07]  /*a900*/  LDSM.16.MT88.4 R84, [R245+0x2900] ;  /* 0x00290000f554783b */ /* 0x000eae0000004200 */
[C---:B----4-:R-:W-:Y:S08]  /*a910*/  HMMA.16816.F32.BF16 R44, R68.reuse, R72, R44 ;  /* 0x00000048442c723c */ /* 0x050ff0000004182c */
[C---:B------:R-:W-:Y:S01]  /*a920*/  HMMA.16816.F32.BF16 R48, R68.reuse, R74, R48 ;  /* 0x0000004a4430723c */ /* 0x040fe20000041830 */
[----:B------:R-:W4:Y:S07]  /*a930*/  LDSM.16.MT88.4 R72, [R244+0x2900] ;  /* 0x00290000f448783b */ /* 0x000f2e0000004200 */
        /* <DEDUP_REMOVED lines=11> */
[----:B---3--:R-:W-:Y:S01]  /*a9f0*/  F2FP.BF16.PACK_AB R71, R184, R183 ;  /* 0x000000b7b847723e */ /* 0x008fe200000010ff */
[----:B------:R-:W-:Y:S02]  /*aa00*/  FADD.FTZ R190, R190, R199 ;  /* 0x000000c7bebe7221 */ /* 0x000fe40000010000 */
[----:B------:R-:W-:Y:S02]  /*aa10*/  FADD.FTZ R186, R186, R203 ;  /* 0x000000cbbaba7221 */ /* 0x000fe40000010000 */
[----:B------:R-:W-:Y:S02]  /*aa20*/  FADD.FTZ R190, R189, R190 ;  /* 0x000000bebdbe7221 */ /* 0x000fe40000010000 */
[C---:B-1----:R-:W-:Y:S03]  /*aa30*/  HMMA.16816.F32.BF16 R4, R68.reuse, R76, R4 ;  /* 0x0000004c4404723c */ /* 0x042fe60000041804 */
[----:B------:R-:W-:Y:S02]  /*aa40*/  FADD.FTZ R193, R193, R186 ;  /* 0x000000bac1c17221 */ /* 0x000fe40000010000 */
[----:B------:R-:W-:Y:S03]  /*aa50*/  FADD.FTZ R183, R183, R190 ;  /* 0x000000beb7b77221 */ /* 0x000fe60000010000 */
[C---:B------:R-:W-:Y:S01]  /*aa60*/  HMMA.16816.F32.BF16 R8, R68.reuse, R78, R8 ;  /* 0x0000004e4408723c */ /* 0x040fe20000041808 */
[----:B------:R-:W1:Y:S03]  /*aa70*/  LDSM.16.MT88.4 R76, [R246+0x6900] ;  /* 0x00690000f64c783b */ /* 0x000e660000004200 */
[----:B------:R-:W-:Y:S04]  /*aa80*/  FADD.FTZ R183, R184, R183 ;  /* 0x000000b7b8b77221 */ /* 0x000fe80000010000 */
[C---:B------:R-:W-:Y:S08]  /*aa90*/  HMMA.16816.F32.BF16 R12, R68.reuse, R80, R12 ;  /* 0x00000050440c723c */ /* 0x040ff0000004180c */
[C---:B------:R-:W-:Y:S01]  /*aaa0*/  HMMA.16816.F32.BF16 R16, R68.reuse, R82, R16 ;  /* 0x000000524410723c */ /* 0x040fe20000041810 */
[----:B------:R-:W3:Y:S07]  /*aab0*/  LDSM.16.MT88.4 R80, [R245+0x6900] ;  /* 0x00690000f550783b */ /* 0x000eee0000004200 */
[C---:B--2---:R-:W-:Y:S08]  /*aac0*/  HMMA.16816.F32.BF16 R20, R68.reuse, R84, R20 ;  /* 0x000000544414723c */ /* 0x044ff00000041814 */
[C---:B------:R-:W-:Y:S01]  /*aad0*/  HMMA.16816.F32.BF16 R24, R68.reuse, R86, R24 ;  /* 0x000000564418723c */ /* 0x040fe20000041818 */
[----:B------:R-:W-:Y:S07]  /*aae0*/  LDSM.16.MT88.4 R84, [R244+0x3100] ;  /* 0x00310000f454783b */ /* 0x000fee0000004200 */
[C---:B----4-:R-:W-:Y:S08]  /*aaf0*/  HMMA.16816.F32.BF16 R28, R68.reuse, R72, R28 ;  /* 0x00000048441c723c */ /* 0x050ff0000004181c */
        /* <DEDUP_REMOVED lines=8> */
[C---:B---3--:R-:W-:Y:S08]  /*ab80*/  HMMA.16816.F32.BF16 R52, R68.reuse, R80, R52 ;  /* 0x000000504434723c */ /* 0x048ff00000041834 */
[C---:B------:R-:W-:Y:S01]  /*ab90*/  HMMA.16816.F32.BF16 R56, R68.reuse, R82, R56 ;  /* 0x000000524438723c */ /* 0x040fe20000041838 */
[----:B------:R-:W3:Y:S07]  /*aba0*/  LDSM.16.MT88.4 R80, [R246+0x3100] ;  /* 0x00310000f650783b */ /* 0x000eee0000004200 */
[C---:B--2---:R-:W-:Y:S08]  /*abb0*/  HMMA.16816.F32.BF16 R60, R68.reuse, R72, R60 ;  /* 0x00000048443c723c */ /* 0x044ff0000004183c */
[----:B------:R-:W-:Y:S01]  /*abc0*/  HMMA.16816.F32.BF16 R64, R68, R74, R64 ;  /* 0x0000004a4440723c */ /* 0x000fe20000041840 */
[----:B------:R-:W2:Y:S06]  /*abd0*/  LDSM.16.MT88.4 R72, [R245+0x3100] ;  /* 0x00310000f548783b */ /* 0x000eac0000004200 */
        /* <DEDUP_REMOVED lines=15> */
[C---:B---3--:R-:W-:Y:S08]  /*acd0*/  HMMA.16816.F32.BF16 R12, R68.reuse, R80, R12 ;  /* 0x00000050440c723c */ /* 0x048ff0000004180c */
[C---:B------:R-:W-:Y:S08]  /*ace0*/  HMMA.16816.F32.BF16 R16, R68.reuse, R82, R16 ;  /* 0x000000524410723c */ /* 0x040ff00000041810 */
[C---:B--2---:R-:W-:Y:S08]  /*acf0*/  HMMA.16816.F32.BF16 R20, R68.reuse, R72, R20 ;  /* 0x000000484414723c */ /* 0x044ff00000041814 */
[C---:B------:R-:W-:Y:S08]  /*ad00*/  HMMA.16816.F32.BF16 R24, R68.reuse, R74, R24 ;  /* 0x0000004a4418723c */ /* 0x040ff00000041818 */
[C---:B------:R-:W-:Y:S08]  /*ad10*/  HMMA.16816.F32.BF16 R28, R68.reuse, R84, R28 ;  /* 0x00000054441c723c */ /* 0x040ff0000004181c */
[C---:B------:R-:W-:Y:S01]  /*ad20*/  HMMA.16816.F32.BF16 R32, R68.reuse, R86, R32 ;  /* 0x000000564420723c */ /* 0x040fe20000041820 */
[----:B------:R-:W-:Y:S07]  /*ad30*/  LDSM.16.MT88.4 R84, [R246+0x7900] ;  /* 0x00790000f654783b */ /* 0x000fee0000004200 */
[C---:B-1----:R-:W-:Y:S08]  /*ad40*/  HMMA.16816.F32.BF16 R36, R68.reuse, R76, R36 ;  /* 0x0000004c4424723c */ /* 0x042ff00000041824 */
[C---:B------:R-:W-:Y:S01]  /*ad50*/  HMMA.16816.F32.BF16 R40, R68.reuse, R78, R40 ;  /* 0x0000004e4428723c */ /* 0x040fe20000041828 */
[----:B------:R-:W-:Y:S07]  /*ad60*/  LDSM.16.MT88.4 R76, [R245+0x7900] ;  /* 0x00790000f54c783b */ /* 0x000fee0000004200 */
[C---:B------:R-:W-:Y:S08]  /*ad70*/  HMMA.16816.F32.BF16 R44, R68.reuse, R88, R44 ;  /* 0x00000058442c723c */ /* 0x040ff0000004182c */
[C---:B------:R-:W-:Y:S08]  /*ad80*/  HMMA.16816.F32.BF16 R48, R68.reuse, R90, R48 ;  /* 0x0000005a4430723c */ /* 0x040ff00000041830 */
[C---:B------:R-:W-:Y:S08]  /*ad90*/  HMMA.16816.F32.BF16 R52, R68.reuse, R92, R52 ;  /* 0x0000005c4434723c */ /* 0x040ff00000041834 */
[C---:B------:R-:W-:Y:S01]  /*ada0*/  HMMA.16816.F32.BF16 R56, R68.reuse, R94, R56 ;  /* 0x0000005e4438723c */ /* 0x040fe20000041838 */
[----:B------:R-:W1:Y:S07]  /*adb0*/  LDSM.16.MT88.4 R92, [R248+0x7900] ;  /* 0x00790000f85c783b */ /* 0x000e6e0000004200 */
[C---:B------:R-:W-:Y:S08]  /*adc0*/  HMMA.16816.F32.BF16 R60, R68.reuse, R96, R60 ;  /* 0x00000060443c723c */ /* 0x040ff0000004183c */
[----:B------:R-:W-:Y:S07]  /*add0*/  HMMA.16816.F32.BF16 R64, R68, R98, R64 ;  /* 0x000000624440723c */ /* 0x000fee0000041840 */
[----:B-----5:R-:W-:Y:S01]  /*ade0*/  F2FP.BF16.PACK_AB R68, R165, R160 ;  /* 0x000000a0a544723e */ /* 0x020fe200000010ff */
        /* <DEDUP_REMOVED lines=8> */
[C---:B------:R-:W-:Y:S01]  /*ae70*/  HMMA.16816.F32.BF16 R128, R68.reuse, R124, R4 ;  /* 0x0000007c4480723c */ /* 0x040fe20000041804 */
[----:B------:R-:W2:Y:S02]  /*ae80*/  LDSM.16.MT88.4 R4, [R244+0x7900] ;  /* 0x00790000f404783b */ /* 0x000ea40000004200 */
[----:B------:R-:W-:Y:S02]  /*ae90*/  FADD.FTZ R3, R153, R154 ;  /* 0x0000009a99037221 */ /* 0x000fe40000010000 */
[----:B------:R-:W-:Y:S03]  /*aea0*/  FADD.FTZ R151, R151, R158 ;  /* 0x0000009e97977221 */ /* 0x000fe60000010000 */
[C---:B------:R-:W-:Y:S04]  /*aeb0*/  HMMA.16816.F32.BF16 R124, R68.reuse, R126, R8 ;  /* 0x0000007e447c723c */ /* 0x040fe80000041808 */
[----:B------:R-:W-:Y:S04]  /*aec0*/  FADD.FTZ R2, R150, R151 ;  /* 0x0000009796027221 */ /* 0x000fe80000010000 */
[C---:B------:R-:W-:Y:S01]  /*aed0*/  HMMA.16816.F32.BF16 R120, R68.reuse, R116, R12 ;  /* 0x000000744478723c */ /* 0x040fe2000004180c */
[----:B------:R3:W-:Y:S04]  /*aee0*/  STL [R1+0x24], R2 ;  /* 0x0000240201007387 */ /* 0x0007e80000100800 */
[----:B------:R4:W-:Y:S03]  /*aef0*/  STL [R1+0x20], R3 ;  /* 0x0000200301007387 */ /* 0x0009e60000100800 */
[C---:B------:R-:W-:Y:S08]  /*af00*/  HMMA.16816.F32.BF16 R116, R68.reuse, R118, R16 ;  /* 0x000000764474723c */ /* 0x040ff00000041810 */
[C---:B------:R-:W-:Y:S08]  /*af10*/  HMMA.16816.F32.BF16 R112, R68.reuse, R108, R20 ;  /* 0x0000006c4470723c */ /* 0x040ff00000041814 */
[C---:B------:R-:W-:Y:S04]  /*af20*/  HMMA.16816.F32.BF16 R108, R68.reuse, R110, R24 ;  /* 0x0000006e446c723c */ /* 0x040fe80000041818 */
[----:B---3--:R-:W-:Y:S02]  /*af30*/  IMAD.MOV.U32 R2, RZ, RZ, R132 ;  /* 0x000000ffff027224 */ /* 0x008fe400078e0084 */
[----:B----4-:R-:W-:Y:S02]  /*af40*/  IMAD.MOV.U32 R3, RZ, RZ, R0 ;  /* 0x000000ffff037224 */ /* 0x010fe400078e0000 */
[C---:B------:R-:W-:Y:S08]  /*af50*/  HMMA.16816.F32.BF16 R104, R68.reuse, R100, R28 ;  /* 0x000000644468723c */ /* 0x040ff0000004181c */
[C---:B------:R-:W-:Y:S08]  /*af60*/  HMMA.16816.F32.BF16 R100, R68.reuse, R102, R32 ;  /* 0x000000664464723c */ /* 0x040ff00000041820 */
[C---:B-1----:R-:W-:Y:S08]  /*af70*/  HMMA.16816.F32.BF16 R96, R68.reuse, R92, R36 ;  /* 0x0000005c4460723c */ /* 0x042ff00000041824 */
        /* <DEDUP_REMOVED lines=8> */
.L_x_557:
[----:B------:R-:W-:-:S13]  /*b000*/  ISETP.LE.AND P0, PT, RZ, UR10, PT ;  /* 0x0000000aff007c0c */ /* 0x000fda000bf03270 */
[----:B------:R-:W-:Y:S05]  /*b010*/  @!P0 BRA `(.L_x_561) ;  /* 0x0000414000008947 */ /* 0x000fea0003800000 */
[----:B------:R-:W2:Y:S01]  /*b020*/  LDL.LU R4, [R1+0x2c] ;  /* 0x00002c0001047983 */ /* 0x000ea20000300800 */
[----:B------:R-:W-:Y:S02]  /*b030*/  IMAD.MOV.U32 R135, RZ, RZ, R132 ;  /* 0x000000ffff877224 */ /* 0x000fe400078e0084 */
[----:B----4-:R-:W-:Y:S01]  /*b040*/  IMAD.MOV.U32 R3, RZ, RZ, R0 ;  /* 0x000000ffff037224 */ /* 0x010fe200078e0000 */
[----:B------:R-:W3:Y:S01]  /*b050*/  LDL.LU R5, [R1+0x30] ;  /* 0x0000300001057983 */ /* 0x000ee20000300800 */
[----:B--2---:R-:W-:Y:S02]  /*b060*/  SHF.R.S32.HI R192, RZ, 0x1f, R4 ;  /* 0x0000001fffc07819 */ /* 0x004fe40000011404 */
[C---:B------:R-:W-:Y:S02]  /*b070*/  SHF.L.U32 R193, R4.reuse, 0x1, RZ ;  /* 0x0000000104c17819 */ /* 0x040fe400000006ff */
[----:B------:R-:W-:Y:S02]  /*b080*/  SHF.L.U64.HI R192, R4, 0x1, R192 ;  /* 0x0000000104c07819 */ /* 0x000fe400000102c0 */
[----:B------:R-:W3:Y:S02]  /*b090*/  LDL.LU R4, [R1+0x28] ;  /* 0x0000280001047983 */ /* 0x000ee40000300800 */
[C---:B---3--:R-:W-:Y:S01]  /*b0a0*/  SHF.L.U64.HI R194, R4.reuse, 0x1, R5 ;  /* 0x0000000104c27819 */ /* 0x048fe20000010205 */
[----:B------:R-:W-:Y:S01]  /*b0b0*/  IMAD.SHL.U32 R195, R4, 0x2, RZ ;  /* 0x0000000204c37824 */ /* 0x000fe200078e00ff */
[----:B------:R-:W-:Y:S05]  /*b0c0*/  BRA `(.L_x_562) ;  /* 0x000003e000007947 */ /* 0x000fea0003800000 */
.L_x_564:
[----:B------:R-:W2:Y:S01]  /*b0d0*/  LDL R2, [R1+0x4] ;  /* 0x0000040001027983 */ /* 0x000ea20000100800 */
[----:B------:R-:W-:Y:S01]  /*b0e0*/  ULEA UR4, UR10, UR11, 0x7 ;  /* 0x0000000b0a047291 */ /* 0x000fe2000f8e383f */
[----:B------:R-:W-:Y:S02]  /*b0f0*/  IMAD.MOV.U32 R251, RZ, RZ, RZ ;  /* 0x000000fffffb7224 */ /* 0x000fe400078e00ff */
[----:B------:R-:W3:Y:S03]  /*b100*/  LDL R20, [R1] ;  /* 0x0000000001147983 */ /* 0x000ee60000100800 */
[----:B------:R-:W-:Y:S05]  /*b110*/  IMAD.U32 R252, RZ, RZ, UR4 ;  /* 0x00000004fffc7e24 */ /* 0x000fea000f8e00ff */
[----:B--2---:R-:W-:Y:S05]  /*b120*/  IADD3 R252, R252, -0x80, R2 ;  /* 0xffffff80fcfc7810 */ /* 0x004fea0007ffe002 */
        /* <DEDUP_REMOVED lines=25> */
[----:B------:R-:W4:Y:S04]  /*b2c0*/  SHFL.IDX PT, R6, R12, 0x1, 0x181f ;  /* 0x00381f000c067f89 */ /* 0x000f2800000e0000 */
[----:B------:R-:W5:Y:S04]  /*b2d0*/  SHFL.IDX PT, R7, R0, 0x1, 0x181f ;  /* 0x00381f0000077f89 */ /* 0x000f6800000e0000 */
[----:B------:R-:W5:Y:S04]  /*b2e0*/  SHFL.IDX PT, R4, R12, 0x2, 0x181f ;  /* 0x00581f000c047f89 */ /* 0x000f6800000e0000 */
[----:B------:R-:W5:Y:S04]  /*b2f0*/  SHFL.IDX PT, R5, R0, 0x2, 0x181f ;  /* 0x00581f0000057f89 */ /* 0x000f6800000e0000 */
[----:B------:R-:W5:Y:S01]  /*b300*/  SHFL.IDX PT, R2, R12, 0x3, 0x181f ;  /* 0x00781f000c027f89 */ /* 0x000f6200000e0000 */
[C---:B-1----:R-:W-:Y:S02]  /*b310*/  IADD3 R10, P6, R8.reuse, R193, RZ ;  /* 0x000000c1080a7210 */ /* 0x042fe40007fde0ff */
[----:B------:R-:W-:Y:S01]  /*b320*/  IADD3 R14, P1, R8, R195, RZ ;  /* 0x000000c3080e7210 */ /* 0x000fe20007f3e0ff */
[----:B------:R-:W1:Y:S02]  /*b330*/  SHFL.IDX PT, R13, R0, 0x3, 0x181f ;  /* 0x00781f00000d7f89 */ /* 0x000e6400000e0000 */
[C-C-:B--2---:R-:W-:Y:S01]  /*b340*/  IMAD.X R11, R9.reuse, 0x1, R192.reuse, P6 ;  /* 0x00000001090b7824 */ /* 0x144fe200030e06c0 */
[-C--:B------:R-:W-:Y:S02]  /*b350*/  IADD3.X R15, R9, R194.reuse, RZ, P1, !PT ;  /* 0x000000c2090f7210 */ /* 0x080fe40000ffe4ff */
[C---:B----4-:R-:W-:Y:S02]  /*b360*/  IADD3 R8, P0, R6.reuse, R193, RZ ;  /* 0x000000c106087210 */ /* 0x050fe40007f1e0ff */
[----:B---3--:R2:W-:Y:S01]  /*b370*/  LDGSTS.E.BYPASS.LTC128B.128 [R20+0x8100], [R10.64], !P5 ;  /* 0x081000000a147fae */ /* 0x0085e2000e901d4e */
[----:B------:R-:W-:Y:S02]  /*b380*/  IADD3 R6, P1, R6, R195, RZ ;  /* 0x000000c306067210 */ /* 0x000fe40007f3e0ff */
[C---:B-----5:R-:W-:Y:S01]  /*b390*/  IMAD.X R9, R7.reuse, 0x1, R192, P0 ;  /* 0x0000000107097824 */ /* 0x060fe200000e06c0 */
[----:B------:R2:W-:Y:S01]  /*b3a0*/  LDGSTS.E.BYPASS.LTC128B.128 [R20+0xc100], [R14.64], !P4 ;  /* 0x0c1000000e147fae */ /* 0x0005e2000e101d4e */
[C---:B------:R-:W-:Y:S01]  /*b3b0*/  IADD3 R16, P0, R4.reuse, R193, RZ ;  /* 0x000000c104107210 */ /* 0x040fe20007f1e0ff */
[----:B------:R-:W-:Y:S01]  /*b3c0*/  IMAD.X R7, R7, 0x1, R194, P1 ;  /* 0x0000000107077824 */ /* 0x000fe200008e06c2 */
[----:B------:R-:W-:Y:S01]  /*b3d0*/  IADD3 R18, P6, R4, R195, RZ ;  /* 0x000000c304127210 */ /* 0x000fe20007fde0ff */
[----:B------:R2:W-:Y:S02]  /*b3e0*/  LDGSTS.E.BYPASS.LTC128B.128 [R20+0x9100], [R8.64], !P5 ;  /* 0x0910000008147fae */ /* 0x0005e4000e901d4e */
[C-C-:B------:R-:W-:Y:S01]  /*b3f0*/  IMAD.X R17, R5.reuse, 0x1, R192.reuse, P0 ;  /* 0x0000000105117824 */ /* 0x140fe200000e06c0 */
[----:B------:R-:W-:Y:S01]  /*b400*/  IADD3.X R19, R5, R194, RZ, P6, !PT ;  /* 0x000000c205137210 */ /* 0x000fe200037fe4ff */
[----:B------:R2:W-:Y:S01]  /*b410*/  LDGSTS.E.BYPASS.LTC128B.128 [R20+0xd100], [R6.64], !P4 ;  /* 0x0d10000006147fae */ /* 0x0005e2000e101d4e */
[C---:B------:R-:W-:Y:S02]  /*b420*/  IADD3 R4, P1, R2.reuse, R193, RZ ;  /* 0x000000c102047210 */ /* 0x040fe40007f3e0ff */
[----:B------:R-:W-:Y:S01]  /*b430*/  IADD3 R12, P0, R2, R195, RZ ;  /* 0x000000c3020c7210 */ /* 0x000fe20007f1e0ff */
[----:B------:R2:W-:Y:S02]  /*b440*/  LDGSTS.E.BYPASS.LTC128B.128 [R20+0xa100], [R16.64], !P5 ;  /* 0x0a10000010147fae */ /* 0x0005e4000e901d4e */
[C---:B-1----:R-:W-:Y:S02]  /*b450*/  IMAD.X R5, R13.reuse, 0x1, R192, P1 ;  /* 0x000000010d057824 */ /* 0x042fe400008e06c0 */
[----:B------:R2:W-:Y:S01]  /*b460*/  LDGSTS.E.BYPASS.LTC128B.128 [R20+0xe100], [R18.64], !P4 ;  /* 0x0e10000012147fae */ /* 0x0005e2000e101d4e */
[----:B------:R-:W-:Y:S03]  /*b470*/  IMAD.X R13, R13, 0x1, R194, P0 ;  /* 0x000000010d0d7824 */ /* 0x000fe600000e06c2 */
[----:B------:R2:W-:Y:S04]  /*b480*/  LDGSTS.E.BYPASS.LTC128B.128 [R20+0xb100], [R4.64], !P5 ;  /* 0x0b10000004147fae */ /* 0x0005e8000e901d4e */
[----:B------:R2:W-:Y:S01]  /*b490*/  LDGSTS.E.BYPASS.LTC128B.128 [R20+0xf100], [R12.64], !P4 ;  /* 0x0f1000000c147fae */ /* 0x0005e2000e101d4e */
[----:B------:R-:W-:-:S05]  /*b4a0*/  BRA `(.L_x_563) ;  /* 0x0000180000007947 */ /* 0x000fca0003800000 */
.L_x_562:
[----:B------:R-:W2:Y:S01]  /*b4b0*/  LDL R134, [R1+0x1c] ;  /* 0x00001c0001867983 */ /* 0x000ea20000100800 */
[----:B------:R-:W-:Y:S04]  /*b4c0*/  DEPBAR.LE SB0, 0x0 ;  /* 0x000080000000791a */ /* 0x000fe80000000000 */
[----:B------:R-:W3:Y:S01]  /*b4d0*/  LDL R187, [R1+0x18] ;  /* 0x0000180001bb7983 */ /* 0x000ee20000100800 */
[----:B------:R-:W-:Y:S01]  /*b4e0*/  SHF.R.S32.HI R29, RZ, 0x1f, R252 ;  /* 0x0000001fff1d7819 */ /* 0x000fe200000114fc */
[C---:B------:R-:W-:Y:S01]  /*b4f0*/  IMAD.WIDE.U32 R38, R252.reuse, c[0x0][0x208], RZ ;  /* 0x00008200fc267a25 */ /* 0x040fe200078e00ff */
[----:B------:R-:W-:Y:S01]  /*b500*/  SHF.R.S32.HI R37, RZ, 0x1f, R251 ;  /* 0x0000001fff257819 */ /* 0x000fe200000114fb */
[----:B------:R-:W4:Y:S01]  /*b510*/  LDL R186, [R1+0x14] ;  /* 0x0000140001ba7983 */ /* 0x000f220000100800 */
[----:B------:R-:W-:Y:S01]  /*b520*/  UISETP.GE.AND UP0, UPT, UR10, 0x1, UPT ;  /* 0x000000010a00788c */ /* 0x000fe2000bf06270 */
[----:B------:R-:W-:Y:S02]  /*b530*/  IMAD R29, R29, c[0x0][0x208], RZ ;  /* 0x000082001d1d7a24 */ /* 0x000fe400078e02ff */
[----:B------:R-:W5:Y:S01]  /*b540*/  LDL R185, [R1+0x10] ;  /* 0x0000100001b97983 */ /* 0x000f620000100800 */
[----:B------:R-:W-:Y:S02]  /*b550*/  IMAD R37, R37, c[0x0][0x218], RZ ;  /* 0x0000860025257a24 */ /* 0x000fe400078e02ff */
[----:B------:R-:W-:Y:S01]  /*b560*/  IMAD R29, R252, c[0x0][0x20c], R29 ;  /* 0x00008300fc1d7a24 */ /* 0x000fe200078e021d */
[----:B------:R-:W5:Y:S01]  /*b570*/  LDL R184, [R1+0xc] ;  /* 0x00000c0001b87983 */ /* 0x000f620000100800 */
[----:B------:R-:W-:Y:S03]  /*b580*/  IMAD R37, R251, c[0x0][0x21c], R37 ;  /* 0x00008700fb257a24 */ /* 0x000fe600078e0225 */
[----:B------:R-:W5:Y:S01]  /*b590*/  LDL R176, [R1+0x8] ;  /* 0x0000080001b07983 */ /* 0x000f620000100800 */
[----:B------:R-:W-:Y:S03]  /*b5a0*/  IADD3 R39, R39, R29, RZ ;  /* 0x0000001d27277210 */ /* 0x000fe60007ffe0ff */
[----:B------:R-:W-:Y:S02]  /*b5b0*/  BAR.SYNC.DEFER_BLOCKING 0x0 ;  /* 0x0000000000007b1d */ /* 0x000fe40000010000 */
[----:B------:R-:W-:Y:S05]  /*b5c0*/  IMAD.WIDE.U32 R38, R251, c[0x0][0x218], R38 ;  /* 0x00008600fb267a25 */ /* 0x000fea00078e0026 */
[----:B------:R-:W-:Y:S04]  /*b5d0*/  IADD3 R0, P0, R38, UR24, RZ ;  /* 0x0000001826007c10 */ /* 0x000fe8000ff1e0ff */
[----:B------:R-:W-:Y:S02]  /*b5e0*/  IADD3.X R37, R39, UR16, R37, P0, !PT ;  /* 0x0000001027257c10 */ /* 0x000fe400087fe425 */
[C---:B------:R-:W-:Y:S04]  /*b5f0*/  LEA R60, P0, R0.reuse, c[0x0][0x1f8], 0x1 ;  /* 0x00007e00003c7a11 */ /* 0x040fe800078008ff */
[----:B------:R-:W-:Y:S01]  /*b600*/  LEA.HI.X R2, R0, c[0x0][0x1fc], R37, 0x1, P0 ;  /* 0x00007f0000027a11 */ /* 0x000fe200000f0c25 */
[----:B------:R-:W1:Y:S08]  /*b610*/  LDSM.16.M88.4 R8, [R250+0x8100] ;  /* 0x00810000fa08783b */ /* 0x000e700000000200 */
[----:B------:R-:W1:Y:S08]  /*b620*/  LDSM.16.M88.4 R16, [R250+0x8900] ;  /* 0x00890000fa10783b */ /* 0x000e700000000200 */
[----:B------:R-:W1:Y:S08]  /*b630*/  LDSM.16.M88.4 R24, [R250+0x9100] ;  /* 0x00910000fa18783b */ /* 0x000e700000000200 */
[----:B------:R-:W1:Y:S08]  /*b640*/  LDSM.16.M88.4 R32, [R250+0x9900] ;  /* 0x00990000fa20783b */ /* 0x000e700000000200 */
[----:B------:R-:W1:Y:S02]  /*b650*/  LDSM.16.M88.4 R40, [R250+0xa100] ;  /* 0x00a10000fa28783b */ /* 0x000e640000000200 */
[C---:B-1----:R-:W-:Y:S06]  /*b660*/  HMMA.16816.F32.BF16 R4, R136.reuse, R8, RZ ;  /* 0x000000088804723c */ /* 0x042fec00000418ff */
[----:B------:R-:W-:Y:S02]  /*b670*/  LDSM.16.M88.4 R48, [R250+0xa900] ;  /* 0x00a90000fa30783b */ /* 0x000fe40000000200 */
[C---:B------:R-:W-:Y:S06]  /*b680*/  HMMA.16816.F32.BF16 R8, R136.reuse, R10, RZ ;  /* 0x0000000a8808723c */ /* 0x040fec00000418ff */
[----:B------:R-:W-:Y:S02]  /*b690*/  LDSM.16.M88.4 R56, [R250+0xb100] ;  /* 0x00b10000fa38783b */ /* 0x000fe40000000200 */
[C---:B------:R-:W-:Y:S06]  /*b6a0*/  HMMA.16816.F32.BF16 R12, R136.reuse, R16, RZ ;  /* 0x00000010880c723c */ /* 0x040fec00000418ff */
[----:B------:R-:W-:Y:S02]  /*b6b0*/  LDSM.16.M88.4 R64, [R250+0xb900] ;  /* 0x00b90000fa40783b */ /* 0x000fe40000000200 */
[C---:B------:R-:W-:Y:S06]  /*b6c0*/  HMMA.16816.F32.BF16 R16, R136.reuse, R18, RZ ;  /* 0x000000128810723c */ /* 0x040fec00000418ff */
[----:B------:R-:W-:Y:S02]  /*b6d0*/  LDSM.16.M88.4 R140, [R249] ;  /* 0x00000000f98c783b */ /* 0x000fe40000000200 */
[C---:B------:R-:W-:Y:S06]  /*b6e0*/  HMMA.16816.F32.BF16 R20, R136.reuse, R24, RZ ;  /* 0x000000188814723c */ /* 0x040fec00000418ff */
[----:B------:R-:W-:Y:S02]  /*b6f0*/  LDSM.16.M88.4 R144, [R243] ;  /* 0x00000000f390783b */ /* 0x000fe40000000200 */
[C---:B------:R-:W-:Y:S06]  /*b700*/  HMMA.16816.F32.BF16 R24, R136.reuse, R26, RZ ;  /* 0x0000001a8818723c */ /* 0x040fec00000418ff */
[----:B------:R-:W-:Y:S02]  /*b710*/  LDSM.16.M88.4 R148, [R242] ;  /* 0x00000000f294783b */ /* 0x000fe40000000200 */
[C---:B------:R-:W-:Y:S06]  /*b720*/  HMMA.16816.F32.BF16 R28, R136.reuse, R32, RZ ;  /* 0x00000020881c723c */ /* 0x040fec00000418ff */
[----:B------:R-:W1:Y:S02]  /*b730*/  SHFL.IDX PT, R52, R60, RZ, 0x181f ;  /* 0x00181fff3c347589 */ /* 0x000e6400000e0000 */
[C---:B------:R-:W-:Y:S06]  /*b740*/  HMMA.16816.F32.BF16 R32, R136.reuse, R34, RZ ;  /* 0x000000228820723c */ /* 0x040fec00000418ff */
[----:B------:R-:W1:Y:S02]  /*b750*/  SHFL.IDX PT, R53, R2, RZ, 0x181f ;  /* 0x00181fff02357589 */ /* 0x000e6400000e0000 */
[C---:B------:R-:W-:Y:S06]  /*b760*/  HMMA.16816.F32.BF16 R36, R136.reuse, R40, RZ ;  /* 0x000000288824723c */ /* 0x040fec00000418ff */
[----:B------:R-:W1:Y:S02]  /*b770*/  SHFL.IDX PT, R54, R60, 0x1, 0x181f ;  /* 0x00381f003c367f89 */ /* 0x000e6400000e0000 */
[C---:B------:R-:W-:Y:S01]  /*b780*/  HMMA.16816.F32.BF16 R40, R136.reuse, R42, RZ ;  /* 0x0000002a8828723c */ /* 0x040fe200000418ff */
[C---:B-1----:R-:W-:Y:S05]  /*b790*/  IADD3 R62, P0, R52.reuse, R193, RZ ;  /* 0x000000c1343e7210 */ /* 0x042fea0007f1e0ff */
[----:B------:R-:W-:Y:S01]  /*b7a0*/  LDSM.16.M88.4 R152, [R241] ;  /* 0x00000000f198783b */ /* 0x000fe20000000200 */
[----:B------:R-:W-:Y:S01]  /*b7b0*/  IADD3 R180, P6, R52, R195, RZ ;  /* 0x000000c334b47210 */ /* 0x000fe20007fde0ff */
[C---:B------:R-:W-:Y:S01]  /*b7c0*/  HMMA.16816.F32.BF16 R44, R136.reuse, R48, RZ ;  /* 0x00000030882c723c */ /* 0x040fe200000418ff */
[C---:B------:R-:W-:Y:S05]  /*b7d0*/  IADD3.X R63, R53.reuse, R192, RZ, P0, !PT ;  /* 0x000000c0353f7210 */ /* 0x040fea00007fe4ff */
[----:B------:R-:W-:Y:S01]  /*b7e0*/  LDSM.16.M88.4 R156, [R240] ;  /* 0x00000000f09c783b */ /* 0x000fe20000000200 */
[----:B------:R-:W-:Y:S01]  /*b7f0*/  IADD3.X R181, R53, R194, RZ, P6, !PT ;  /* 0x000000c235b57210 */ /* 0x000fe200037fe4ff */
[C---:B------:R-:W-:Y:S01]  /*b800*/  HMMA.16816.F32.BF16 R48, R136.reuse, R50, RZ ;  /* 0x000000328830723c */ /* 0x040fe200000418ff */
[C---:B------:R-:W-:Y:S05]  /*b810*/  IADD3 R182, P1, R54.reuse, R193, RZ ;  /* 0x000000c136b67210 */ /* 0x040fea0007f3e0ff */
[----:B------:R-:W-:Y:S01]  /*b820*/  LDSM.16.M88.4 R160, [R239] ;  /* 0x00000000efa0783b */ /* 0x000fe20000000200 */
[----:B------:R-:W-:Y:S02]  /*b830*/  IADD3 R178, P0, R54, R195, RZ ;  /* 0x000000c336b27210 */ /* 0x000fe40007f1e0ff */
[C---:B------:R-:W-:Y:S05]  /*b840*/  HMMA.16816.F32.BF16 R52, R136.reuse, R56, RZ ;  /* 0x000000388834723c */ /* 0x040fea00000418ff */
[----:B------:R-:W-:Y:S03]  /*b850*/  LDSM.16.M88.4 R164, [R238] ;  /* 0x00000000eea4783b */ /* 0x000fe60000000200 */
[C---:B------:R-:W-:Y:S05]  /*b860*/  HMMA.16816.F32.BF16 R56, R136.reuse, R58, RZ ;  /* 0x0000003a8838723c */ /* 0x040fea00000418ff */
[----:B------:R-:W-:Y:S08]  /*b870*/  LDSM.16.M88.4 R172, [R237] ;  /* 0x00000000edac783b */ /* 0x000ff00000000200 */
[----:B------:R-:W1:Y:S08]  /*b880*/  SHFL.IDX PT, R61, R2, 0x1, 0x181f ;  /* 0x00381f00023d7f89 */ /* 0x000e7000000e0000 */
[----:B------:R-:W1:Y:S08]  /*b890*/  SHFL.IDX PT, R0, R60, 0x2, 0x181f ;  /* 0x00581f003c007f89 */ /* 0x000e7000000e0000 */
[----:B------:R-:W1:Y:S02]  /*b8a0*/  SHFL.IDX PT, R132, R60, 0x3, 0x181f ;  /* 0x00781f003c847f89 */ /* 0x000e6400000e0000 */
[C---:B-1----:R-:W-:Y:S06]  /*b8b0*/  IADD3.X R183, R61.reuse, R192, RZ, P1, !PT ;  /* 0x000000c03db77210 */ /* 0x042fec0000ffe4ff */
[----:B------:R-:W1:Y:S01]  /*b8c0*/  SHFL.IDX PT, R133, R2, 0x2, 0x181f ;  /* 0x00581f0002857f89 */ /* 0x000e6200000e0000 */
[----:B------:R-:W-:Y:S02]  /*b8d0*/  IADD3.X R179, R61, R194, RZ, P0, !PT ;  /* 0x000000c23db37210 */ /* 0x000fe400007fe4ff */
[C---:B------:R-:W-:Y:S05]  /*b8e0*/  IADD3 R190, P0, R0.reuse, R193, RZ ;  /* 0x000000c100be7210 */ /* 0x040fea0007f1e0ff */
[----:B------:R-:W1:Y:S01]  /*b8f0*/  SHFL.IDX PT, R177, R2, 0x3, 0x181f ;  /* 0x00781f0002b17f89 */ /* 0x000e6200000e0000 */
[----:B------:R-:W-:Y:S02]  /*b900*/  IADD3 R196, P6, R0, R195, RZ ;  /* 0x000000c300c47210 */ /* 0x000fe40007fde0ff */
[C---:B------:R-:W-:Y:S02]  /*b910*/  IADD3 R188, P1, R132.reuse, R193, RZ ;  /* 0x000000c184bc7210 */ /* 0x040fe40007f3e0ff */
[C---:B-1----:R-:W-:Y:S02]  /*b920*/  IADD3.X R191, R133.reuse, R192, RZ, P0, !PT ;  /* 0x000000c085bf7210 */ /* 0x042fe400007fe4ff */
[----:B------:R-:W-:Y:S02]  /*b930*/  IADD3.X R197, R133, R194, RZ, P6, !PT ;  /* 0x000000c285c57210 */ /* 0x000fe400037fe4ff */
[----:B------:R-:W-:Y:S02]  /*b940*/  IADD3 R132, P0, R132, R195, RZ ;  /* 0x000000c384847210 */ /* 0x000fe40007f1e0ff */
[C---:B------:R-:W-:Y:S02]  /*b950*/  IADD3.X R189, R177.reuse, R192, RZ, P1, !PT ;  /* 0x000000c0b1bd7210 */ /* 0x040fe40000ffe4ff */
[----:B------:R-:W-:Y:S02]  /*b960*/  IADD3.X R133, R177, R194, RZ, P0, !PT ;  /* 0x000000c2b1857210 */ /* 0x000fe400007fe4ff */
[----:B------:R-:W-:Y:S01]  /*b970*/  PLOP3.LUT P0, PT, PT, PT, UP0, 0x80, 0x0 ;  /* 0x000000000000781c */ /* 0x000fe20003f0f008 */
[----:B--2---:R1:W-:Y:S08]  /*b980*/  LDGSTS.E.BYPASS.LTC128B.128 [R134], [R62.64], !P5 ;  /* 0x000000003e867fae */ /* 0x0043f0000e901d4e */
[----:B---3--:R2:W-:Y:S08]  /*b990*/  LDGSTS.E.BYPASS.LTC128B.128 [R187], [R180.64], !P4 ;  /* 0x00000000b4bb7fae */ /* 0x0085f0000e101d4e */
[----:B----4-:R2:W-:Y:S08]  /*b9a0*/  LDGSTS.E.BYPASS.LTC128B.128 [R186], [R182.64], !P5 ;  /* 0x00000000b6ba7fae */ /* 0x0105f0000e901d4e */
[----:B-----5:R3:W-:Y:S01]  /*b9b0*/  LDGSTS.E.BYPASS.LTC128B.128 [R185], [R178.64], !P4 ;  /* 0x00000000b2b97fae */ /* 0x0207e2000e101d4e */
[C---:B-1----:R-:W-:Y:S07]  /*b9c0*/  HMMA.16816.F32.BF16 R60, R136.reuse, R64, RZ ;  /* 0x00000040883c723c */ /* 0x042fee00000418ff */
[----:B------:R1:W-:Y:S01]  /*b9d0*/  LDGSTS.E.BYPASS.LTC128B.128 [R184], [R190.64], !P5 ;  /* 0x00000000beb87fae */ /* 0x0003e2000e901d4e */
[----:B------:R-:W-:Y:S07]  /*b9e0*/  HMMA.16816.F32.BF16 R64, R136, R66, RZ ;  /* 0x000000428840723c */ /* 0x000fee00000418ff */
[----:B------:R3:W-:Y:S01]  /*b9f0*/  LDGSTS.E.BYPASS.LTC128B.128 [R176], [R196.64], !P4 ;  /* 0x00000000c4b07fae */ /* 0x0007e2000e101d4e */
[C---:B------:R-:W-:Y:S07]  /*ba00*/  HMMA.16816.F32.BF16 R4, R168.reuse, R140, R4 ;  /* 0x0000008ca804723c */ /* 0x040fee0000041804 */
[----:B------:R4:W-:Y:S01]  /*ba10*/  LDGSTS.E.BYPASS.LTC128B.128 [R134+0x3000], [R188.64], !P5 ;  /* 0x03000000bc867fae */ /* 0x0009e2000e901d4e */
[C---:B------:R-:W-:Y:S07]  /*ba20*/  HMMA.16816.F32.BF16 R8, R168.reuse, R142, R8 ;  /* 0x0000008ea808723c */ /* 0x040fee0000041808 */
[----:B------:R5:W-:Y:S01]  /*ba30*/  LDGSTS.E.BYPASS.LTC128B.128 [R134+0x7000], [R132.64], !P4 ;  /* 0x0700000084867fae */ /* 0x000be2000e101d4e */
[C---:B------:R-:W-:Y:S07]  /*ba40*/  HMMA.16816.F32.BF16 R12, R168.reuse, R144, R12 ;  /* 0x00000090a80c723c */ /* 0x040fee000004180c */
[----:B--2---:R-:W-:Y:S01]  /*ba50*/  LDSM.16.M88.4 R180, [R247+0x8900] ;  /* 0x00890000f7b4783b */ /* 0x004fe20000000200 */
[C---:B------:R-:W-:Y:S07]  /*ba60*/  HMMA.16816.F32.BF16 R16, R168.reuse, R146, R16 ;  /* 0x00000092a810723c */ /* 0x040fee0000041810 */
[----:B------:R-:W0:Y:S01]  /*ba70*/  LDGDEPBAR ;  /* 0x00000000000079af */ /* 0x000e220000000000 */
[C---:B------:R-:W-:Y:S07]  /*ba80*/  HMMA.16816.F32.BF16 R20, R168.reuse, R148, R20 ;  /* 0x00000094a814723c */ /* 0x040fee0000041814 */
[----:B---3--:R-:W2:Y:S01]  /*ba90*/  LDSM.16.M88.4 R176, [R247+0x8100] ;  /* 0x00810000f7b0783b */ /* 0x008ea20000000200 */
[C---:B------:R-:W-:Y:S07]  /*baa0*/  HMMA.16816.F32.BF16 R24, R168.reuse, R150, R24 ;  /* 0x00000096a818723c */ /* 0x040fee0000041818 */
[----:B-1----:R-:W1:Y:S01]  /*bab0*/  LDSM.16.M88.4 R184, [R247+0x9100] ;  /* 0x00910000f7b8783b */ /* 0x002e620000000200 */
[C---:B------:R-:W-:Y:S07]  /*bac0*/  HMMA.16816.F32.BF16 R28, R168.reuse, R152, R28 ;  /* 0x00000098a81c723c */ /* 0x040fee000004181c */
[----:B------:R-:W3:Y:S01]  /*bad0*/  LDSM.16.M88.4 R140, [R247+0x9900] ;  /* 0x00990000f78c783b */ /* 0x000ee20000000200 */
[C---:B------:R-:W-:Y:S07]  /*bae0*/  HMMA.16816.F32.BF16 R32, R168.reuse, R154, R32 ;  /* 0x0000009aa820723c */ /* 0x040fee0000041820 */
[----:B------:R-:W1:Y:S01]  /*baf0*/  LDSM.16.M88.4 R144, [R247+0xa100] ;  /* 0x00a10000f790783b */ /* 0x000e620000000200 */
[C---:B------:R-:W-:Y:S07]  /*bb00*/  HMMA.16816.F32.BF16 R36, R168.reuse, R156, R36 ;  /* 0x0000009ca824723c */ /* 0x040fee0000041824 */
[----:B------:R-:W1:Y:S01]  /*bb10*/  LDSM.16.M88.4 R148, [R247+0xa900] ;  /* 0x00a90000f794783b */ /* 0x000e620000000200 */
[C---:B------:R-:W-:Y:S07]  /*bb20*/  HMMA.16816.F32.BF16 R40, R168.reuse, R158, R40 ;  /* 0x0000009ea828723c */ /* 0x040fee0000041828 */
[----:B------:R-:W1:Y:S01]  /*bb30*/  LDSM.16.M88.4 R152, [R247+0xb100] ;  /* 0x00b10000f798783b */ /* 0x000e620000000200 */
[C---:B------:R-:W-:Y:S07]  /*bb40*/  HMMA.16816.F32.BF16 R44, R168.reuse, R160, R44 ;  /* 0x000000a0a82c723c */ /* 0x040fee000004182c */
[----:B------:R-:W1:Y:S01]  /*bb50*/  LDSM.16.M88.4 R156, [R247+0xb900] ;  /* 0x00b90000f79c783b */ /* 0x000e620000000200 */
[C---:B------:R-:W-:Y:S07]  /*bb60*/  HMMA.16816.F32.BF16 R48, R168.reuse, R162, R48 ;  /* 0x000000a2a830723c */ /* 0x040fee0000041830 */
[----:B------:R-:W1:Y:S01]  /*bb70*/  LDSM.16.M88.4 R160, [R236] ;  /* 0x00000000eca0783b */ /* 0x000e620000000200 */
[C---:B------:R-:W-:Y:S07]  /*bb80*/  HMMA.16816.F32.BF16 R52, R168.reuse, R164, R52 ;  /* 0x000000a4a834723c */ /* 0x040fee0000041834 */
[----:B----4-:R-:W-:Y:S01]  /*bb90*/  LDSM.16.M88.4 R188, [R247+0xf900] ;  /* 0x00f90000f7bc783b */ /* 0x010fe20000000200 */
[C---:B------:R-:W-:Y:S07]  /*bba0*/  HMMA.16816.F32.BF16 R56, R168.reuse, R166, R56 ;  /* 0x000000a6a838723c */ /* 0x040fee0000041838 */
[----:B------:R-:W4:Y:S01]  /*bbb0*/  LDSM.16.M88.4 R164, [R236+0x800] ;  /* 0x00080000eca4783b */ /* 0x000f220000000200 */
        /* <DEDUP_REMOVED lines=8> */
[----:B------:R-:W-:Y:S07]  /*bc40*/  LDSM.16.M88.4 R180, [R236+0x3800] ;  /* 0x00380000ecb4783b */ /* 0x000fee0000000200 */
[C---:B-1----:R-:W-:Y:S08]  /*bc50*/  HMMA.16816.F32.BF16 R20, R204.reuse, R184, R20 ;  /* 0x000000b8cc14723c */ /* 0x042ff00000041814 */
[C---:B------:R-:W-:Y:S01]  /*bc60*/  HMMA.16816.F32.BF16 R24, R204.reuse, R186, R24 ;  /* 0x000000bacc18723c */ /* 0x040fe20000041818 */
[----:B------:R-:W-:Y:S07]  /*bc70*/  LDSM.16.M88.4 R184, [R247+0xf100] ;  /* 0x00f10000f7b8783b */ /* 0x000fee0000000200 */
[C---:B---3--:R-:W-:Y:S08]  /*bc80*/  HMMA.16816.F32.BF16 R28, R204.reuse, R140, R28 ;  /* 0x0000008ccc1c723c */ /* 0x048ff0000004181c */
[C---:B------:R-:W-:Y:S01]  /*bc90*/  HMMA.16816.F32.BF16 R32, R204.reuse, R142, R32 ;  /* 0x0000008ecc20723c */ /* 0x040fe20000041820 */
[----:B------:R-:W1:Y:S07]  /*bca0*/  LDSM.16.M88.4 R140, [R236+0x2000] ;  /* 0x00200000ec8c783b */ /* 0x000e6e0000000200 */
[C---:B------:R-:W-:Y:S08]  /*bcb0*/  HMMA.16816.F32.BF16 R36, R204.reuse, R144, R36 ;  /* 0x00000090cc24723c */ /* 0x040ff00000041824 */
[C---:B------:R-:W-:Y:S01]  /*bcc0*/  HMMA.16816.F32.BF16 R40, R204.reuse, R146, R40 ;  /* 0x00000092cc28723c */ /* 0x040fe20000041828 */
[----:B------:R-:W3:Y:S07]  /*bcd0*/  LDSM.16.M88.4 R144, [R236+0x2800] ;  /* 0x00280000ec90783b */ /* 0x000eee0000000200 */
        /* <DEDUP_REMOVED lines=12> */
[C---:B----4-:R-:W-:Y:S08]  /*bda0*/  HMMA.16816.F32.BF16 R12, R208.reuse, R164, R12 ;  /* 0x000000a4d00c723c */ /* 0x050ff0000004180c */
[C---:B------:R-:W-:Y:S01]  /*bdb0*/  HMMA.16816.F32.BF16 R16, R208.reuse, R166, R16 ;  /* 0x000000a6d010723c */ /* 0x040fe20000041810 */
[----:B------:R-:W4:Y:S07]  /*bdc0*/  LDSM.16.M88.4 R164, [R250+0xd900] ;  /* 0x00d90000faa4783b */ /* 0x000f2e0000000200 */
[C---:B------:R-:W-:Y:S08]  /*bdd0*/  HMMA.16816.F32.BF16 R20, R208.reuse, R172, R20 ;  /* 0x000000acd014723c */ /* 0x040ff00000041814 */
[C---:B------:R-:W-:Y:S01]  /*bde0*/  HMMA.16816.F32.BF16 R24, R208.reuse, R174, R24 ;  /* 0x000000aed018723c */ /* 0x040fe20000041818 */
[----:B------:R-:W4:Y:S07]  /*bdf0*/  LDSM.16.M88.4 R172, [R250+0xe100] ;  /* 0x00e10000faac783b */ /* 0x000f2e0000000200 */
[C---:B--2---:R-:W-:Y:S08]  /*be00*/  HMMA.16816.F32.BF16 R28, R208.reuse, R176, R28 ;  /* 0x000000b0d01c723c */ /* 0x044ff0000004181c */
[C---:B------:R-:W-:Y:S01]  /*be10*/  HMMA.16816.F32.BF16 R32, R208.reuse, R178, R32 ;  /* 0x000000b2d020723c */ /* 0x040fe20000041820 */
[----:B------:R-:W-:Y:S07]  /*be20*/  LDSM.16.M88.4 R176, [R235] ;  /* 0x00000000ebb0783b */ /* 0x000fee0000000200 */
[C---:B-1----:R-:W-:Y:S08]  /*be30*/  HMMA.16816.F32.BF16 R36, R208.reuse, R140, R36 ;  /* 0x0000008cd024723c */ /* 0x042ff00000041824 */
[C---:B------:R-:W-:Y:S01]  /*be40*/  HMMA.16816.F32.BF16 R40, R208.reuse, R142, R40 ;  /* 0x0000008ed028723c */ /* 0x040fe20000041828 */
[----:B------:R-:W1:Y:S07]  /*be50*/  LDSM.16.M88.4 R140, [R250+0xe900] ;  /* 0x00e90000fa8c783b */ /* 0x000e6e0000000200 */
[C---:B---3--:R-:W-:Y:S08]  /*be60*/  HMMA.16816.F32.BF16 R44, R208.reuse, R144, R44 ;  /* 0x00000090d02c723c */ /* 0x048ff0000004182c */
[C---:B------:R-:W-:Y:S01]  /*be70*/  HMMA.16816.F32.BF16 R48, R208.reuse, R146, R48 ;  /* 0x00000092d030723c */ /* 0x040fe20000041830 */
[----:B------:R-:W2:Y:S07]  /*be80*/  LDSM.16.M88.4 R144, [R250+0xf100] ;  /* 0x00f10000fa90783b */ /* 0x000eae0000000200 */
[C---:B------:R-:W-:Y:S08]  /*be90*/  HMMA.16816.F32.BF16 R52, R208.reuse, R148, R52 ;  /* 0x00000094d034723c */ /* 0x040ff00000041834 */
[C---:B------:R-:W-:Y:S01]  /*bea0*/  HMMA.16816.F32.BF16 R56, R208.reuse, R150, R56 ;  /* 0x00000096d038723c */ /* 0x040fe20000041838 */
[----:B------:R-:W3:Y:S07]  /*beb0*/  LDSM.16.M88.4 R148, [R250+0xf900] ;  /* 0x00f90000fa94783b */ /* 0x000eee0000000200 */
[C---:B------:R-:W-:Y:S08]  /*bec0*/  HMMA.16816.F32.BF16 R60, R208.reuse, R180, R60 ;  /* 0x000000b4d03c723c */ /* 0x040ff0000004183c */
[----:B------:R-:W-:Y:S01]  /*bed0*/  HMMA.16816.F32.BF16 R64, R208, R182, R64 ;  /* 0x000000b6d040723c */ /* 0x000fe20000041840 */
[----:B------:R-:W1:Y:S07]  /*bee0*/  LDSM.16.M88.4 R180, [R234] ;  /* 0x00000000eab4783b */ /* 0x000e6e0000000200 */
        /* <DEDUP_REMOVED lines=11> */
[----:B------:R-:W-:Y:S07]  /*bfa0*/  LDSM.16.M88.4 R164, [R247+0xd100] ;  /* 0x00d10000f7a4783b */ /* 0x000fee0000000200 */
[C---:B------:R-:W-:Y:S08]  /*bfb0*/  HMMA.16816.F32.BF16 R36, R212.reuse, R172, R36 ;  /* 0x000000acd424723c */ /* 0x040ff00000041824 */
[C---:B------:R-:W-:Y:S01]  /*bfc0*/  HMMA.16816.F32.BF16 R40, R212.reuse, R174, R40 ;  /* 0x000000aed428723c */ /* 0x040fe20000041828 */
[----:B------:R-:W-:Y:S07]  /*bfd0*/  LDSM.16.M88.4 R172, [R247+0xd900] ;  /* 0x00d90000f7ac783b */ /* 0x000fee0000000200 */
[C---:B-1----:R-:W-:Y:S08]  /*bfe0*/  HMMA.16816.F32.BF16 R44, R212.reuse, R140, R44 ;  /* 0x0000008cd42c723c */ /* 0x042ff0000004182c */
[C---:B------:R-:W-:Y:S01]  /*bff0*/  HMMA.16816.F32.BF16 R48, R212.reuse, R142, R48 ;  /* 0x0000008ed430723c */ /* 0x040fe20000041830 */
[----:B------:R-:W1:Y:S07]  /*c000*/  LDSM.16.M88.4 R140, [R230] ;  /* 0x00000000e68c783b */ /* 0x000e6e0000000200 */
[C---:B--2---:R-:W-:Y:S08]  /*c010*/  HMMA.16816.F32.BF16 R52, R212.reuse, R144, R52 ;  /* 0x00000090d434723c */ /* 0x044ff00000041834 */
[C---:B------:R-:W-:Y:S01]  /*c020*/  HMMA.16816.F32.BF16 R56, R212.reuse, R146, R56 ;  /* 0x00000092d438723c */ /* 0x040fe20000041838 */
[----:B------:R-:W2:Y:S07]  /*c030*/  LDSM.16.M88.4 R144, [R229] ;  /* 0x00000000e590783b */ /* 0x000eae0000000200 */
[C---:B---3--:R-:W-:Y:S08]  /*c040*/  HMMA.16816.F32.BF16 R60, R212.reuse, R148, R60 ;  /* 0x00000094d43c723c */ /* 0x048ff0000004183c */
[----:B------:R-:W-:Y:S01]  /*c050*/  HMMA.16816.F32.BF16 R64, R212, R150, R64 ;  /* 0x00000096d440723c */ /* 0x000fe20000041840 */
[----:B------:R-:W3:Y:S07]  /*c060*/  LDSM.16.M88.4 R148, [R228] ;  /* 0x00000000e494783b */ /* 0x000eee0000000200 */
        /* <DEDUP_REMOVED lines=8> */
[----:B------:R-:W4:Y:S07]  /*c0f0*/  LDSM.16.M88.4 R152, [R247+0xc100] ;  /* 0x00c10000f798783b */ /* 0x000f2e0000000200 */
[C---:B------:R-:W-:Y:S08]  /*c100*/  HMMA.16816.F32.BF16 R28, R216.reuse, R156, R28 ;  /* 0x0000009cd81c723c */ /* 0x040ff0000004181c */
[C---:B------:R-:W-:Y:S01]  /*c110*/  HMMA.16816.F32.BF16 R32, R216.reuse, R158, R32 ;  /* 0x0000009ed820723c */ /* 0x040fe20000041820 */
[----:B------:R-:W3:Y:S07]  /*c120*/  LDSM.16.M88.4 R156, [R247+0xc900] ;  /* 0x00c90000f79c783b */ /* 0x000eee0000000200 */
[C---:B------:R-:W-:Y:S08]  /*c130*/  HMMA.16816.F32.BF16 R36, R216.reuse, R160, R36 ;  /* 0x000000a0d824723c */ /* 0x040ff00000041824 */
[C---:B------:R-:W-:Y:S01]  /*c140*/  HMMA.16816.F32.BF16 R40, R216.reuse, R162, R40 ;  /* 0x000000a2d828723c */ /* 0x040fe20000041828 */
[----:B------:R-:W4:Y:S07]  /*c150*/  LDSM.16.M88.4 R160, [R236+0x4000] ;  /* 0x00400000eca0783b */ /* 0x000f2e0000000200 */
[C---:B-1----:R-:W-:Y:S08]  /*c160*/  HMMA.16816.F32.BF16 R44, R216.reuse, R140, R44 ;  /* 0x0000008cd82c723c */ /* 0x042ff0000004182c */
[C---:B------:R-:W-:Y:S01]  /*c170*/  HMMA.16816.F32.BF16 R48, R216.reuse, R142, R48 ;  /* 0x0000008ed830723c */ /* 0x040fe20000041830 */
[----:B------:R-:W1:Y:S07]  /*c180*/  LDSM.16.M88.4 R140, [R236+0x4800] ;  /* 0x00480000ec8c783b */ /* 0x000e6e0000000200 */
[C---:B--2---:R-:W-:Y:S08]  /*c190*/  HMMA.16816.F32.BF16 R52, R216.reuse, R144, R52 ;  /* 0x00000090d834723c */ /* 0x044ff00000041834 */
[C---:B------:R-:W-:Y:S08]  /*c1a0*/  HMMA.16816.F32.BF16 R56, R216.reuse, R146, R56 ;  /* 0x00000092d838723c */ /* 0x040ff00000041838 */
[C---:B---3--:R-:W-:Y:S08]  /*c1b0*/  HMMA.16816.F32.BF16 R60, R216.reuse, R148, R60 ;  /* 0x00000094d83c723c */ /* 0x048ff0000004183c */
[----:B------:R-:W-:Y:S08]  /*c1c0*/  HMMA.16816.F32.BF16 R64, R216, R150, R64 ;  /* 0x00000096d840723c */ /* 0x000ff00000041840 */
[C---:B----4-:R-:W-:Y:S08]  /*c1d0*/  HMMA.16816.F32.BF16 R4, R220.reuse, R152, R4 ;  /* 0x00000098dc04723c */ /* 0x050ff00000041804 */
        /* <DEDUP_REMOVED lines=26> */
[----:B------:R-:W-:Y:S01]  /*c380*/  MUFU.TANH R141, R9 ;  /* 0x00000009008d7308 */ /* 0x000fe20000002400 */
[----:B------:R-:W-:Y:S02]  /*c390*/  FMUL.FTZ R0, R7, c[0x0][0x320] ;  /* 0x0000c80007007a20 */ /* 0x000fe40000410000 */
[----:B------:R-:W2:Y:S01]  /*c3a0*/  LDSM.16.M88.4 R4, [R236+0x5000] ;  /* 0x00500000ec04783b */ /* 0x000ea20000000200 */
[----:B------:R-:W-:Y:S02]  /*c3b0*/  FMUL.FTZ R148, R8, c[0x0][0x320] ;  /* 0x0000c80008947a20 */ /* 0x000fe40000410000 */
[----:B------:R-:W-:Y:S02]  /*c3c0*/  FMUL.FTZ R13, R13, c[0x0][0x320] ;  /* 0x0000c8000d0d7a20 */ /* 0x000fe40000410000 */
[----:B------:R-:W-:Y:S02]  /*c3d0*/  FMUL.FTZ R14, R14, c[0x0][0x320] ;  /* 0x0000c8000e0e7a20 */ /* 0x000fe40000410000 */
[----:B------:R-:W-:Y:S01]  /*c3e0*/  MUFU.TANH R140, R10 ;  /* 0x0000000a008c7308 */ /* 0x000fe20000002400 */
[----:B------:R-:W-:Y:S02]  /*c3f0*/  FMUL.FTZ R152, R16, c[0x0][0x320] ;  /* 0x0000c80010987a20 */ /* 0x000fe40000410000 */
[----:B------:R-:W-:Y:S01]  /*c400*/  FMUL.FTZ R15, R15, c[0x0][0x320] ;  /* 0x0000c8000f0f7a20 */ /* 0x000fe20000410000 */
[----:B-1----:R1:W-:Y:S01]  /*c410*/  STL [R1+0x48], R2 ;  /* 0x0000480201007387 */ /* 0x0023e20000100800 */
[----:B------:R-:W-:Y:S02]  /*c420*/  FMUL.FTZ R17, R17, c[0x0][0x320] ;  /* 0x0000c80011117a20 */ /* 0x000fe40000410000 */
[----:B------:R-:W-:Y:S02]  /*c430*/  FMUL.FTZ R18, R18, c[0x0][0x320] ;  /* 0x0000c80012127a20 */ /* 0x000fe40000410000 */
[----:B------:R-:W-:Y:S01]  /*c440*/  FMUL.FTZ R19, R19, c[0x0][0x320] ;  /* 0x0000c80013137a20 */ /* 0x000fe20000410000 */
[----:B------:R-:W3:Y:S10]  /*c450*/  MUFU.TANH R0, R0 ;  /* 0x0000000000007308 */ /* 0x000ef40000002400 */
[----:B------:R-:W-:Y:S10]  /*c460*/  MUFU.TANH R144, R144 ;  /* 0x0000009000907308 */ /* 0x000ff40000002400 */
[----:B-1----:R1:W4:Y:S01]  /*c470*/  MUFU.TANH R2, R11 ;  /* 0x0000000b00027308 */ /* 0x0023220000002400 */
[C---:B--2---:R-:W-:Y:S01]  /*c480*/  HMMA.16816.F32.BF16 R20, R224.reuse, R4, R20 ;  /* 0x00000004e014723c */ /* 0x044fe20000041814 */
[----:B---3--:R2:W-:Y:S08]  /*c490*/  STL [R1+0x44], R0 ;  /* 0x0000440001007387 */ /* 0x0085f00000100800 */
[----:B------:R-:W-:Y:S01]  /*c4a0*/  MUFU.TANH R145, R145 ;  /* 0x0000009100917308 */ /* 0x000fe20000002400 */
[C---:B------:R-:W-:Y:S01]  /*c4b0*/  HMMA.16816.F32.BF16 R24, R224.reuse, R6, R24 ;  /* 0x00000006e018723c */ /* 0x040fe20000041818 */
[----:B------:R-:W-:Y:S08]  /*c4c0*/  LDSM.16.M88.4 R4, [R236+0x6000] ;  /* 0x00600000ec04783b */ /* 0x000ff00000000200 */
[----:B------:R-:W-:Y:S01]  /*c4d0*/  MUFU.TANH R148, R148 ;  /* 0x0000009400947308 */ /* 0x000fe20000002400 */
[----:B-1----:R-:W1:Y:S04]  /*c4e0*/  LDSM.16.M88.4 R8, [R236+0x5800] ;  /* 0x00580000ec08783b */ /* 0x002e680000000200 */
[----:B------:R-:W-:Y:S02]  /*c4f0*/  FMUL.FTZ R156, R20, c[0x0][0x320] ;  /* 0x0000c800149c7a20 */ /* 0x000fe40000410000 */
[----:B--2---:R-:W-:Y:S03]  /*c500*/  FMUL.FTZ R0, R12, c[0x0][0x320] ;  /* 0x0000c8000c007a20 */ /* 0x004fe60000410000 */
[----:B------:R-:W-:Y:S01]  /*c510*/  MUFU.TANH R142, R14 ;  /* 0x0000000e008e7308 */ /* 0x000fe20000002400 */
[----:B------:R-:W-:Y:S01]  /*c520*/  FMUL.FTZ R21, R21, c[0x0][0x320] ;  /* 0x0000c80015157a20 */ /* 0x000fe20000410000 */
[----:B----4-:R2:W-:Y:S01]  /*c530*/  STL [R1+0x4c], R2 ;  /* 0x00004c0201007387 */ /* 0x0105e20000100800 */
[----:B------:R-:W-:Y:S02]  /*c540*/  FMUL.FTZ R22, R22, c[0x0][0x320] ;  /* 0x0000c80016167a20 */ /* 0x000fe40000410000 */
[----:B------:R-:W-:Y:S02]  /*c550*/  FMUL.FTZ R187, R24, c[0x0][0x320] ;  /* 0x0000c80018bb7a20 */ /* 0x000fe40000410000 */
[----:B------:R-:W-:Y:S02]  /*c560*/  FMUL.FTZ R23, R23, c[0x0][0x320] ;  /* 0x0000c80017177a20 */ /* 0x000fe40000410000 */
[----:B------:R-:W-:Y:S01]  /*c570*/  FMUL.FTZ R25, R25, c[0x0][0x320] ;  /* 0x0000c80019197a20 */ /* 0x000fe20000410000 */
[----:B------:R-:W-:Y:S01]  /*c580*/  MUFU.TANH R160, R15 ;  /* 0x0000000f00a07308 */ /* 0x000fe20000002400 */
[----:B------:R-:W-:Y:S02]  /*c590*/  FMUL.FTZ R26, R26, c[0x0][0x320] ;  /* 0x0000c8001a1a7a20 */ /* 0x000fe40000410000 */
[----:B------:R-:W-:Y:S07]  /*c5a0*/  FMUL.FTZ R27, R27, c[0x0][0x320] ;  /* 0x0000c8001b1b7a20 */ /* 0x000fee0000410000 */
[----:B------:R-:W-:Y:S10]  /*c5b0*/  MUFU.TANH R152, R152 ;  /* 0x0000009800987308 */ /* 0x000ff40000002400 */
[----:B--2---:R-:W2:Y:S01]  /*c5c0*/  MUFU.TANH R2, R0 ;  /* 0x0000000000027308 */ /* 0x004ea20000002400 */
[C---:B-1----:R-:W-:Y:S09]  /*c5d0*/  HMMA.16816.F32.BF16 R28, R224.reuse, R8, R28 ;  /* 0x00000008e01c723c */ /* 0x042ff2000004181c */
[----:B------:R-:W1:Y:S01]  /*c5e0*/  MUFU.TANH R0, R13 ;  /* 0x0000000d00007308 */ /* 0x000e620000002400 */
[C---:B------:R-:W-:Y:S01]  /*c5f0*/  HMMA.16816.F32.BF16 R32, R224.reuse, R10, R32 ;  /* 0x0000000ae020723c */ /* 0x040fe20000041820 */
[----:B------:R-:W3:Y:S08]  /*c600*/  LDSM.16.M88.4 R8, [R236+0x6800] ;  /* 0x00680000ec08783b */ /* 0x000ef00000000200 */
[----:B------:R-:W4:Y:S01]  /*c610*/  MUFU.TANH R157, R17 ;  /* 0x00000011009d7308 */ /* 0x000f220000002400 */
[C---:B------:R-:W-:Y:S01]  /*c620*/  HMMA.16816.F32.BF16 R36, R224.reuse, R4, R36 ;  /* 0x00000004e024723c */ /* 0x040fe20000041824 */
[----:B--2---:R-:W-:Y:S03]  /*c630*/  STL [R1+0x40], R2 ;  /* 0x0000400201007387 */ /* 0x004fe60000100800 */
[----:B------:R-:W-:Y:S04]  /*c640*/  FMUL.FTZ R164, R28, c[0x0][0x320] ;  /* 0x0000c8001ca47a20 */ /* 0x000fe80000410000 */
[C---:B------:R-:W-:Y:S01]  /*c650*/  HMMA.16816.F32.BF16 R40, R224.reuse, R6, R40 ;  /* 0x00000006e028723c */ /* 0x040fe20000041828 */
[----:B------:R-:W2:Y:S01]  /*c660*/  MUFU.TANH R154, R18 ;  /* 0x00000012009a7308 */ /* 0x000ea20000002400 */
[----:B------:R-:W2:Y:S02]  /*c670*/  LDSM.16.M88.4 R4, [R236+0x7000] ;  /* 0x00700000ec04783b */ /* 0x000ea40000000200 */
[----:B------:R-:W-:Y:S02]  /*c680*/  FMUL.FTZ R29, R29, c[0x0][0x320] ;  /* 0x0000c8001d1d7a20 */ /* 0x000fe40000410000 */
[----:B------:R-:W-:Y:S02]  /*c690*/  FMUL.FTZ R30, R30, c[0x0][0x320] ;  /* 0x0000c8001e1e7a20 */ /* 0x000fe40000410000 */
[----:B------:R-:W-:Y:S02]  /*c6a0*/  FMUL.FTZ R172, R32, c[0x0][0x320] ;  /* 0x0000c80020ac7a20 */ /* 0x000fe40000410000 */
[----:B-1----:R1:W-:Y:S01]  /*c6b0*/  STL [R1+0x3c], R0 ;  /* 0x00003c0001007387 */ /* 0x0023e20000100800 */
[----:B------:R-:W1:Y:S01]  /*c6c0*/  MUFU.TANH R167, R19 ;  /* 0x0000001300a77308 */ /* 0x000e620000002400 */
[----:B------:R-:W-:Y:S02]  /*c6d0*/  FMUL.FTZ R31, R31, c[0x0][0x320] ;  /* 0x0000c8001f1f7a20 */ /* 0x000fe40000410000 */
[----:B------:R-:W-:Y:S02]  /*c6e0*/  FMUL.FTZ R33, R33, c[0x0][0x320] ;  /* 0x0000c80021217a20 */ /* 0x000fe40000410000 */
[----:B------:R-:W-:Y:S02]  /*c6f0*/  FMUL.FTZ R34, R34, c[0x0][0x320] ;  /* 0x0000c80022227a20 */ /* 0x000fe40000410000 */
[----:B------:R-:W-:Y:S02]  /*c700*/  FMUL.FTZ R35, R35, c[0x0][0x320] ;  /* 0x0000c80023237a20 */ /* 0x000fe40000410000 */
[----:B------:R-:W-:Y:S01]  /*c710*/  FMUL.FTZ R37, R37, c[0x0][0x320] ;  /* 0x0000c80025257a20 */ /* 0x000fe20000410000 */
[----:B------:R-:W4:Y:S01]  /*c720*/  MUFU.TANH R156, R156 ;  /* 0x0000009c009c7308 */ /* 0x000f220000002400 */
[----:B------:R-:W-:Y:S01]  /*c730*/  FMUL.FTZ R38, R38, c[0x0][0x320] ;  /* 0x0000c80026267a20 */ /* 0x000fe20000410000 */
[C---:B---3--:R-:W-:Y:S03]  /*c740*/  HMMA.16816.F32.BF16 R44, R224.reuse, R8, R44 ;  /* 0x00000008e02c723c */ /* 0x048fe6000004182c */
[----:B------:R-:W-:Y:S02]  /*c750*/  FMUL.FTZ R198, R40, c[0x0][0x320] ;  /* 0x0000c80028c67a20 */ /* 0x000fe40000410000 */
[----:B------:R-:W-:Y:S03]  /*c760*/  FMUL.FTZ R39, R39, c[0x0][0x320] ;  /* 0x0000c80027277a20 */ /* 0x000fe60000410000 */
[----:B------:R-:W3:Y:S01]  /*c770*/  MUFU.TANH R183, R21 ;  /* 0x0000001500b77308 */ /* 0x000ee20000002400 */
[C---:B------:R-:W-:Y:S01]  /*c780*/  HMMA.16816.F32.BF16 R48, R224.reuse, R10, R48 ;  /* 0x0000000ae030723c */ /* 0x040fe20000041830 */
[----:B------:R-:W3:Y:S01]  /*c790*/  LDSM.16.M88.4 R8, [R236+0x7800] ;  /* 0x00780000ec08783b */ /* 0x000ee20000000200 */
[----:B------:R-:W-:Y:S04]  /*c7a0*/  DEPBAR.LE SB0, 0x0 ;  /* 0x000080000000791a */ /* 0x000fe80000000000 */
[----:B-1----:R-:W-:Y:S02]  /*c7b0*/  FMUL.FTZ R0, R36, c[0x0][0x320] ;  /* 0x0000c80024007a20 */ /* 0x002fe40000410000 */
[----:B------:R-:W-:Y:S01]  /*c7c0*/  FMUL.FTZ R41, R41, c[0x0][0x320] ;  /* 0x0000c80029297a20 */ /* 0x000fe20000410000 */
[----:B------:R-:W1:Y:S01]  /*c7d0*/  MUFU.TANH R158, R22 ;  /* 0x00000016009e7308 */ /* 0x000e620000002400 */
[----:B------:R-:W-:Y:S01]  /*c7e0*/  BAR.SYNC.DEFER_BLOCKING 0x0 ;  /* 0x0000000000007b1d */ /* 0x000fe20000010000 */
[C---:B--2---:R-:W-:Y:S05]  /*c7f0*/  HMMA.16816.F32.BF16 R52, R224.reuse, R4, R52 ;  /* 0x00000004e034723c */ /* 0x044fea0000041834 */
[----:B------:R-:W-:Y:S02]  /*c800*/  FMUL.FTZ R188, R44, c[0x0][0x320] ;  /* 0x0000c8002cbc7a20 */ /* 0x000fe40000410000 */
[----:B------:R-:W-:Y:S01]  /*c810*/  FMUL.FTZ R42, R42, c[0x0][0x320] ;  /* 0x0000c8002a2a7a20 */ /* 0x000fe20000410000 */
[----:B-----5:R2:W1:Y:S01]  /*c820*/  MUFU.TANH R132, R0 ;  /* 0x0000000000847308 */ /* 0x0204620000002400 */
        /* <DEDUP_REMOVED lines=10> */
[----:B------:R-:W-:Y:S01]  /*c8d0*/  FMUL.FTZ R50, R50, c[0x0][0x320] ;  /* 0x0000c80032327a20 */ /* 0x000fe20000410000 */
[C---:B---3--:R-:W-:Y:S03]  /*c8e0*/  HMMA.16816.F32.BF16 R60, R224.reuse, R8, R60 ;  /* 0x00000008e03c723c */ /* 0x048fe6000004183c */
        /* <DEDUP_REMOVED lines=20> */
[----:B--2---:R-:W-:Y:S09]  /*ca30*/  FMUL.FTZ R0, R67, c[0x0][0x320] ;  /* 0x0000c80043007a20 */ /* 0x004ff20000410000 */
[----:B------:R3:W2:Y:S10]  /*ca40*/  MUFU.TANH R201, R29 ;  /* 0x0000001d00c97308 */ /* 0x0006b40000002400 */
[----:B------:R3:W1:Y:S10]  /*ca50*/  MUFU.TANH R166, R30 ;  /* 0x0000001e00a67308 */ /* 0x0006740000002400 */
[----:B------:R3:W1:Y:S10]  /*ca60*/  MUFU.TANH R203, R31 ;  /* 0x0000001f00cb7308 */ /* 0x0006740000002400 */
[----:B------:R-:W1:Y:S10]  /*ca70*/  MUFU.TANH R172, R172 ;  /* 0x000000ac00ac7308 */ /* 0x000e740000002400 */
[----:B------:R3:W1:Y:S10]  /*ca80*/  MUFU.TANH R176, R33 ;  /* 0x0000002100b07308 */ /* 0x0006740000002400 */
[----:B------:R3:W1:Y:S10]  /*ca90*/  MUFU.TANH R182, R34 ;  /* 0x0000002200b67308 */ /* 0x0006740000002400 */
[----:B------:R3:W1:Y:S10]  /*caa0*/  MUFU.TANH R186, R35 ;  /* 0x0000002300ba7308 */ /* 0x0006740000002400 */
        /* <DEDUP_REMOVED lines=30> */
[----:B------:R3:W1:Y:S02]  /*cc90*/  MUFU.TANH R133, R0 ;  /* 0x0000000000857308 */ /* 0x0006640000002400 */
[----:B-1234-:R-:W-:-:S05]  /*cca0*/  @P0 BRA `(.L_x_564) ;  /* 0xffffe42000000947 */ /* 0x01efca000383ffff */
.L_x_563:
[----:B--2---:R-:W2:Y:S01]  /*ccb0*/  LDL.LU R13, [R1+0x48] ;  /* 0x00004800010d7983 */ /* 0x004ea20000300800 */
[----:B------:R-:W-:Y:S02]  /*ccc0*/  FMNMX.FTZ R0, R144, R3, !PT ;  /* 0x0000000390007209 */ /* 0x000fe40007810000 */
[----:B------:R-:W-:Y:S01]  /*ccd0*/  MOV R48, R142 ;  /* 0x0000008e00307202 */ /* 0x000fe20000000f00 */
[----:B------:R-:W3:Y:S01]  /*cce0*/  LDL.LU R12, [R1+0x44] ;  /* 0x00004400010c7983 */ /* 0x000ee20000300800 */
[----:B------:R-:W-:Y:S02]  /*ccf0*/  FMNMX.FTZ R5, R145, R0, !PT ;  /* 0x0000000091057209 */ /* 0x000fe40007810000 */
[----:B------:R-:W-:Y:S01]  /*cd00*/  MOV R40, R143 ;  /* 0x0000008f00287202 */ /* 0x000fe20000000f00 */
[----:B------:R-:W4:Y:S01]  /*cd10*/  LDL.LU R10, [R1+0x4c] ;  /* 0x00004c00010a7983 */ /* 0x000f220000300800 */
[----:B------:R-:W-:Y:S02]  /*cd20*/  FMNMX.FTZ R0, R148, R5, !PT ;  /* 0x0000000594007209 */ /* 0x000fe40007810000 */
[----:B------:R-:W-:Y:S01]  /*cd30*/  MOV R43, R132 ;  /* 0x00000084002b7202 */ /* 0x000fe20000000f00 */
[----:B------:R-:W5:Y:S01]  /*cd40*/  LDL.LU R32, [R1+0x40] ;  /* 0x0000400001207983 */ /* 0x000f620000300800 */
[----:B------:R-:W-:Y:S02]  /*cd50*/  FMNMX.FTZ R5, R141, R0, !PT ;  /* 0x000000008d057209 */ /* 0x000fe40007810000 */
[----:B------:R-:W-:Y:S01]  /*cd60*/  MOV R41, R150 ;  /* 0x0000009600297202 */ /* 0x000fe20000000f00 */
[----:B------:R-:W4:Y:S01]  /*cd70*/  LDL.LU R49, [R1+0x3c] ;  /* 0x00003c0001317983 */ /* 0x000f220000300800 */
        /* <DEDUP_REMOVED lines=11> */
[----:B---3--:R-:W-:Y:S04]  /*ce30*/  FMNMX.FTZ R7, R12, R7, !PT ;  /* 0x000000070c077209 */ /* 0x008fe80007810000 */
[----:B------:R-:W-:Y:S02]  /*ce40*/  FMNMX.FTZ R7, R140, R7, !PT ;  /* 0x000000078c077209 */ /* 0x000fe40007810000 */
[----:B-----5:R-:W-:Y:S02]  /*ce50*/  FMNMX.FTZ R5, R32, R5, !PT ;  /* 0x0000000520057209 */ /* 0x020fe40007810000 */
[----:B----4-:R-:W-:Y:S02]  /*ce60*/  FMNMX.FTZ R7, R10, R7, !PT ;  /* 0x000000070a077209 */ /* 0x010fe40007810000 */
        /* <DEDUP_REMOVED lines=67> */
[----:B------:R-:W-:Y:S02]  /*d2a0*/  FMUL.FTZ R148, R132, c[0x0][0x2d0] ;  /* 0x0000b40084947a20 */ /* 0x000fe40000410000 */
[----:B------:R-:W-:Y:S01]  /*d2b0*/  FFMA.FTZ R143, R141, c[0x0][0x2d0], -R150 ;  /* 0x0000b4008d8f7a23 */ /* 0x000fe20000010896 */
[----:B------:R-:W-:Y:S01]  /*d2c0*/  MUFU.EX2 R146, R146 ;  /* 0x0000009200927308 */ /* 0x000fe20000000800 */
[--C-:B------:R-:W-:Y:S02]  /*d2d0*/  FFMA.FTZ R142, R13, c[0x0][0x2d0], -R148.reuse ;  /* 0x0000b4000d8e7a23 */ /* 0x100fe40000010894 */
[--C-:B------:R-:W-:Y:S02]  /*d2e0*/  FFMA.FTZ R141, R12, c[0x0][0x2d0], -R148.reuse ;  /* 0x0000b4000c8d7a23 */ /* 0x100fe40000010894 */
[----:B------:R-:W1:Y:S01]  /*d2f0*/  LDSM.16.MT88.4 R12, [R248+0x100] ;  /* 0x00010000f80c783b */ /* 0x000e620000004200 */
[----:B------:R-:W-:Y:S02]  /*d300*/  FMUL.FTZ R3, R2, c[0x0][0x2d0] ;  /* 0x0000b40002037a20 */ /* 0x000fe40000410000 */
[----:B------:R-:W-:Y:S02]  /*d310*/  FADD.FTZ R2, -R132, R135 ;  /* 0x0000008784027221 */ /* 0x000fe40000010100 */
[----:B------:R-:W-:Y:S01]  /*d320*/  FFMA.FTZ R135, R10, c[0x0][0x2d0], -R148 ;  /* 0x0000b4000a877a23 */ /* 0x000fe20000010894 */
[----:B------:R-:W-:Y:S01]  /*d330*/  MUFU.EX2 R144, R144 ;  /* 0x0000009000907308 */ /* 0x000fe20000000800 */
[----:B------:R-:W-:Y:S02]  /*d340*/  FFMA.FTZ R145, R145, c[0x0][0x2d0], -R150 ;  /* 0x0000b40091917a23 */ /* 0x000fe40000010896 */
[----:B------:R-:W-:Y:S02]  /*d350*/  FFMA.FTZ R140, R140, c[0x0][0x2d0], -R148 ;  /* 0x0000b4008c8c7a23 */ /* 0x000fe40000010894 */
[----:B------:R-:W-:Y:S02]  /*d360*/  FMUL.FTZ R6, R2, c[0x0][0x2d0] ;  /* 0x0000b40002067a20 */ /* 0x000fe40000410000 */
[--C-:B------:R-:W-:Y:S02]  /*d370*/  FFMA.FTZ R152, R152, c[0x0][0x2d0], -R150.reuse ;  /* 0x0000b40098987a23 */ /* 0x100fe40000010896 */
[----:B------:R-:W-:Y:S01]  /*d380*/  FFMA.FTZ R157, R157, c[0x0][0x2d0], -R150 ;  /* 0x0000b4009d9d7a23 */ /* 0x000fe20000010896 */
[----:B------:R-:W2:Y:S01]  /*d390*/  MUFU.EX2 R3, R3 ;  /* 0x0000000300037308 */ /* 0x000ea20000000800 */
[--C-:B------:R-:W-:Y:S02]  /*d3a0*/  FFMA.FTZ R154, R154, c[0x0][0x2d0], -R148.reuse ;  /* 0x0000b4009a9a7a23 */ /* 0x100fe40000010894 */
[----:B------:R-:W-:Y:S02]  /*d3b0*/  FFMA.FTZ R167, R167, c[0x0][0x2d0], -R148 ;  /* 0x0000b400a7a77a23 */ /* 0x000fe40000010894 */
[--C-:B------:R-:W-:Y:S02]  /*d3c0*/  FFMA.FTZ R156, R156, c[0x0][0x2d0], -R150.reuse ;  /* 0x0000b4009c9c7a23 */ /* 0x100fe40000010896 */
[----:B------:R-:W-:Y:S02]  /*d3d0*/  FFMA.FTZ R183, R183, c[0x0][0x2d0], -R150 ;  /* 0x0000b400b7b77a23 */ /* 0x000fe40000010896 */
[--C-:B------:R-:W-:Y:S01]  /*d3e0*/  FFMA.FTZ R158, R158, c[0x0][0x2d0], -R148.reuse ;  /* 0x0000b4009e9e7a23 */ /* 0x100fe20000010894 */
[----:B------:R-:W3:Y:S01]  /*d3f0*/  MUFU.EX2 R2, R6 ;  /* 0x0000000600027308 */ /* 0x000ee20000000800 */
[--C-:B------:R-:W-:Y:S02]  /*d400*/  FFMA.FTZ R185, R185, c[0x0][0x2d0], -R148.reuse ;  /* 0x0000b400b9b97a23 */ /* 0x100fe40000010894 */
[--C-:B------:R-:W-:Y:S02]  /*d410*/  FFMA.FTZ R162, R162, c[0x0][0x2d0], -R148.reuse ;  /* 0x0000b400a2a27a23 */ /* 0x100fe40000010894 */
[----:B------:R-:W-:Y:S02]  /*d420*/  FFMA.FTZ R191, R191, c[0x0][0x2d0], -R148 ;  /* 0x0000b400bfbf7a23 */ /* 0x000fe40000010894 */
[--C-:B------:R-:W-:Y:S02]  /*d430*/  FFMA.FTZ R164, R164, c[0x0][0x2d0], -R150.reuse ;  /* 0x0000b400a4a47a23 */ /* 0x100fe40000010896 */
[----:B------:R-:W-:Y:S01]  /*d440*/  FFMA.FTZ R201, R201, c[0x0][0x2d0], -R150 ;  /* 0x0000b400c9c97a23 */ /* 0x000fe20000010896 */
[----:B------:R-:W4:Y:S01]  /*d450*/  MUFU.EX2 R145, R145 ;  /* 0x0000009100917308 */ /* 0x000f220000000800 */
[--C-:B------:R-:W-:Y:S02]  /*d460*/  FFMA.FTZ R166, R166, c[0x0][0x2d0], -R148.reuse ;  /* 0x0000b400a6a67a23 */ /* 0x100fe40000010894 */
[----:B------:R-:W-:Y:S02]  /*d470*/  FFMA.FTZ R203, R203, c[0x0][0x2d0], -R148 ;  /* 0x0000b400cbcb7a23 */ /* 0x000fe40000010894 */
[C---:B--2---:R-:W-:Y:S02]  /*d480*/  FMUL.FTZ R4, R3.reuse, R128 ;  /* 0x0000008003047220 */ /* 0x044fe40000410000 */
[C---:B------:R-:W-:Y:S02]  /*d490*/  FMUL.FTZ R5, R3.reuse, R129 ;  /* 0x0000008103057220 */ /* 0x040fe40000410000 */
[C---:B------:R-:W-:Y:S01]  /*d4a0*/  FMUL.FTZ R8, R3.reuse, R124 ;  /* 0x0000007c03087220 */ /* 0x040fe20000410000 */
[----:B------:R-:W2:Y:S01]  /*d4b0*/  MUFU.EX2 R143, R143 ;  /* 0x0000008f008f7308 */ /* 0x000ea20000000800 */
[C---:B------:R-:W-:Y:S01]  /*d4c0*/  FMUL.FTZ R9, R3.reuse, R125 ;  /* 0x0000007d03097220 */ /* 0x040fe20000410000 */
[----:B------:R-:W-:Y:S01]  /*d4d0*/  MOV R125, R42 ;  /* 0x0000002a007d7202 */ /* 0x000fe20000000f00 */
[C---:B------:R-:W-:Y:S01]  /*d4e0*/  FMUL.FTZ R16, R3.reuse, R116 ;  /* 0x0000007403107220 */ /* 0x040fe20000410000 */
[----:B------:R-:W-:Y:S01]  /*d4f0*/  MOV R124, R41 ;  /* 0x00000029007c7202 */ /* 0x000fe20000000f00 */
[C---:B---3--:R-:W-:Y:S02]  /*d500*/  FMUL.FTZ R6, R2.reuse, R130 ;  /* 0x0000008202067220 */ /* 0x048fe40000410000 */
[C---:B------:R-:W-:Y:S02]  /*d510*/  FMUL.FTZ R7, R2.reuse, R131 ;  /* 0x0000008302077220 */ /* 0x040fe40000410000 */
[C---:B------:R-:W-:Y:S01]  /*d520*/  FMUL.FTZ R10, R2.reuse, R126 ;  /* 0x0000007e020a7220 */ /* 0x040fe20000410000 */
[----:B------:R-:W-:Y:S01]  /*d530*/  MUFU.EX2 R142, R142 ;  /* 0x0000008e008e7308 */ /* 0x000fe20000000800 */
[C---:B------:R-:W-:Y:S01]  /*d540*/  FMUL.FTZ R11, R2.reuse, R127 ;  /* 0x0000007f020b7220 */ /* 0x040fe20000410000 */
[----:B------:R-:W-:Y:S01]  /*d550*/  MOV R126, R43 ;  /* 0x0000002b007e7202 */ /* 0x000fe20000000f00 */
[----:B------:R-:W-:Y:S01]  /*d560*/  FMUL.FTZ R17, R3, R117 ;  /* 0x0000007503117220 */ /* 0x000fe20000410000 */
[----:B----4-:R-:W-:Y:S01]  /*d570*/  F2FP.BF16.PACK_AB R128, R145, R146 ;  /* 0x000000929180723e */ /* 0x010fe200000010ff */
[C---:B------:R-:W-:Y:S01]  /*d580*/  FMUL.FTZ R18, R2.reuse, R118 ;  /* 0x0000007602127220 */ /* 0x040fe20000410000 */
[----:B------:R-:W-:Y:S01]  /*d590*/  MOV R127, R40 ;  /* 0x00000028007f7202 */ /* 0x000fe20000000f00 */
[C---:B------:R-:W-:Y:S02]  /*d5a0*/  FMUL.FTZ R19, R2.reuse, R119 ;  /* 0x0000007702137220 */ /* 0x040fe40000410000 */
[C---:B------:R-:W-:Y:S01]  /*d5b0*/  FMUL.FTZ R24, R3.reuse, R108 ;  /* 0x0000006c03187220 */ /* 0x040fe20000410000 */
[----:B------:R-:W3:Y:S01]  /*d5c0*/  MUFU.EX2 R141, R141 ;  /* 0x0000008d008d7308 */ /* 0x000ee20000000800 */
[----:B------:R-:W-:Y:S01]  /*d5d0*/  FMUL.FTZ R25, R3, R109 ;  /* 0x0000006d03197220 */ /* 0x000fe20000410000 */
[----:B------:R-:W-:Y:S01]  /*d5e0*/  LDSM.16.MT88.4 R116, [R246+0x3900] ;  /* 0x00390000f674783b */ /* 0x000fe20000004200 */
[C---:B------:R-:W-:Y:S01]  /*d5f0*/  FMUL.FTZ R26, R2.reuse, R110 ;  /* 0x0000006e021a7220 */ /* 0x040fe20000410000 */
[----:B--2---:R-:W-:Y:S01]  /*d600*/  F2FP.BF16.PACK_AB R130, R143, R144 ;  /* 0x000000908f82723e */ /* 0x004fe200000010ff */
[C---:B------:R-:W-:Y:S02]  /*d610*/  FMUL.FTZ R27, R2.reuse, R111 ;  /* 0x0000006f021b7220 */ /* 0x040fe40000410000 */
[C---:B------:R-:W-:Y:S02]  /*d620*/  FMUL.FTZ R33, R3.reuse, R101 ;  /* 0x0000006503217220 */ /* 0x040fe40000410000 */
[C---:B------:R-:W-:Y:S01]  /*d630*/  FMUL.FTZ R34, R2.reuse, R102 ;  /* 0x0000006602227220 */ /* 0x040fe20000410000 */
[----:B------:R-:W-:Y:S01]  /*d640*/  MUFU.EX2 R140, R140 ;  /* 0x0000008c008c7308 */ /* 0x000fe20000000800 */
[C---:B------:R-:W-:Y:S01]  /*d650*/  FMUL.FTZ R35, R2.reuse, R103 ;  /* 0x0000006702237220 */ /* 0x040fe20000410000 */
[----:B------:R-:W-:Y:S01]  /*d660*/  LDSM.16.MT88.4 R108, [R245+0x3900] ;  /* 0x00390000f56c783b */ /* 0x000fe20000004200 */
[C---:B------:R-:W-:Y:S02]  /*d670*/  FMUL.FTZ R40, R3.reuse, R92 ;  /* 0x0000005c03287220 */ /* 0x040fe40000410000 */
[----:B------:R-:W-:Y:S02]  /*d680*/  FMUL.FTZ R41, R3, R93 ;  /* 0x0000005d03297220 */ /* 0x000fe40000410000 */
[C---:B------:R-:W-:Y:S02]  /*d690*/  FMUL.FTZ R42, R2.reuse, R94 ;  /* 0x0000005e022a7220 */ /* 0x040fe40000410000 */
[C---:B------:R-:W-:Y:S01]  /*d6a0*/  FMUL.FTZ R43, R2.reuse, R95 ;  /* 0x0000005f022b7220 */ /* 0x040fe20000410000 */
[----:B------:R-:W2:Y:S01]  /*d6b0*/  MUFU.EX2 R135, R135 ;  /* 0x0000008700877308 */ /* 0x000ea20000000800 */
[C---:B------:R-:W-:Y:S01]  /*d6c0*/  FMUL.FTZ R50, R2.reuse, R86 ;  /* 0x0000005602327220 */ /* 0x040fe20000410000 */
[----:B------:R-:W-:Y:S01]  /*d6d0*/  LDSM.16.MT88.4 R92, [R245+0x5100] ;  /* 0x00510000f55c783b */ /* 0x000fe20000004200 */
[C---:B------:R-:W-:Y:S01]  /*d6e0*/  FMUL.FTZ R51, R2.reuse, R87 ;  /* 0x0000005702337220 */ /* 0x040fe20000410000 */
[----:B---3--:R-:W-:Y:S01]  /*d6f0*/  F2FP.BF16.PACK_AB R129, R141, R142 ;  /* 0x0000008e8d81723e */ /* 0x008fe200000010ff */
[C---:B------:R-:W-:Y:S02]  /*d700*/  FMUL.FTZ R56, R3.reuse, R76 ;  /* 0x0000004c03387220 */ /* 0x040fe40000410000 */
[C---:B------:R-:W-:Y:S02]  /*d710*/  FMUL.FTZ R57, R3.reuse, R77 ;  /* 0x0000004d03397220 */ /* 0x040fe40000410000 */
[C---:B------:R-:W-:Y:S01]  /*d720*/  FMUL.FTZ R58, R2.reuse, R78 ;  /* 0x0000004e023a7220 */ /* 0x040fe20000410000 */
[----:B------:R-:W-:Y:S01]  /*d730*/  MUFU.EX2 R152, R152 ;  /* 0x0000009800987308 */ /* 0x000fe20000000800 */
[C---:B------:R-:W-:Y:S02]  /*d740*/  FMUL.FTZ R59, R2.reuse, R79 ;  /* 0x0000004f023b7220 */ /* 0x040fe40000410000 */
[----:B------:R-:W-:Y:S01]  /*d750*/  LDSM.16.MT88.4 R76, [R248+0x900] ;  /* 0x00090000f84c783b */ /* 0x000fe20000004200 */
[C---:B------:R-:W-:Y:S02]  /*d760*/  FMUL.FTZ R64, R3.reuse, R68 ;  /* 0x0000004403407220 */ /* 0x040fe40000410000 */
[----:B------:R-:W-:Y:S02]  /*d770*/  FMUL.FTZ R65, R3, R69 ;  /* 0x0000004503417220 */ /* 0x000fe40000410000 */
[C---:B------:R-:W-:Y:S02]  /*d780*/  FMUL.FTZ R66, R2.reuse, R70 ;  /* 0x0000004602427220 */ /* 0x040fe40000410000 */
[----:B------:R-:W-:Y:S01]  /*d790*/  FMUL.FTZ R67, R2, R71 ;  /* 0x0000004702437220 */ /* 0x000fe20000410000 */
[----:B------:R-:W3:Y:S01]  /*d7a0*/  MUFU.EX2 R157, R157 ;  /* 0x0000009d009d7308 */ /* 0x000ee20000000800 */
[--C-:B------:R-:W-:Y:S01]  /*d7b0*/  FFMA.FTZ R172, R172, c[0x0][0x2d0], -R150.reuse ;  /* 0x0000b400acac7a23 */ /* 0x100fe20000010896 */
[----:B--2---:R-:W-:Y:S01]  /*d7c0*/  F2FP.BF16.PACK_AB R131, R135, R140 ;  /* 0x0000008c8783723e */ /* 0x004fe200000010ff */
[----:B------:R-:W-:Y:S02]  /*d7d0*/  FFMA.FTZ R176, R176, c[0x0][0x2d0], -R150 ;  /* 0x0000b400b0b07a23 */ /* 0x000fe40000010896 */
[--C-:B------:R-:W-:Y:S02]  /*d7e0*/  FFMA.FTZ R182, R182, c[0x0][0x2d0], -R148.reuse ;  /* 0x0000b400b6b67a23 */ /* 0x100fe40000010894 */
[--C-:B------:R-:W-:Y:S02]  /*d7f0*/  FFMA.FTZ R186, R186, c[0x0][0x2d0], -R148.reuse ;  /* 0x0000b400baba7a23 */ /* 0x100fe40000010894 */
[C---:B-1----:R-:W-:Y:S01]  /*d800*/  HMMA.16816.F32.BF16 R4, R128.reuse, R12, R4 ;  /* 0x0000000c8004723c */ /* 0x042fe20000041804 */
[----:B------:R-:W-:Y:S04]  /*d810*/  MUFU.EX2 R154, R154 ;  /* 0x0000009a009a7308 */ /* 0x000fe80000000800 */
[----:B------:R-:W-:Y:S02]  /*d820*/  FFMA.FTZ R202, R202, c[0x0][0x2d0], -R148 ;  /* 0x0000b400caca7a23 */ /* 0x000fe40000010894 */
[C---:B------:R-:W-:Y:S01]  /*d830*/  FMUL.FTZ R12, R3.reuse, R120 ;  /* 0x00000078030c7220 */ /* 0x040fe20000410000 */
[C---:B------:R-:W-:Y:S01]  /*d840*/  HMMA.16816.F32.BF16 R8, R128.reuse, R14, R8 ;  /* 0x0000000e8008723c */ /* 0x040fe20000041808 */
[----:B------:R-:W2:Y:S02]  /*d850*/  LDL.LU R120, [R1+0x20] ;  /* 0x0000200001787983 */ /* 0x000ea40000300800 */
[----:B------:R-:W1:Y:S01]  /*d860*/  MUFU.EX2 R167, R167 ;  /* 0x000000a700a77308 */ /* 0x000e620000000800 */
[----:B------:R-:W-:Y:S01]  /*d870*/  FMUL.FTZ R13, R3, R121 ;  /* 0x00000079030d7220 */ /* 0x000fe20000410000 */
[----:B---3--:R-:W-:Y:S02]  /*d880*/  F2FP.BF16.PACK_AB R70, R157, R152 ;  /* 0x000000989d46723e */ /* 0x008fe400000010ff */
[C---:B------:R-:W-:Y:S02]  /*d890*/  FMUL.FTZ R14, R2.reuse, R122 ;  /* 0x0000007a020e7220 */ /* 0x040fe40000410000 */
[----:B------:R-:W-:Y:S03]  /*d8a0*/  FMUL.FTZ R15, R2, R123 ;  /* 0x0000007b020f7220 */ /* 0x000fe60000410000 */
[--C-:B------:R-:W-:Y:S01]  /*d8b0*/  FFMA.FTZ R198, R198, c[0x0][0x2d0], -R150.reuse ;  /* 0x0000b400c6c67a23 */ /* 0x100fe20000010896 */
[----:B------:R-:W-:Y:S01]  /*d8c0*/  MUFU.EX2 R156, R156 ;  /* 0x0000009c009c7308 */ /* 0x000fe20000000800 */
[----:B------:R-:W-:Y:S02]  /*d8d0*/  FFMA.FTZ R200, R200, c[0x0][0x2d0], -R150 ;  /* 0x0000b400c8c87a23 */ /* 0x000fe40000010896 */
[C---:B------:R-:W-:Y:S03]  /*d8e0*/  HMMA.16816.F32.BF16 R12, R128.reuse, R20, R12 ;  /* 0x00000014800c723c */ /* 0x040fe6000004180c */
[--C-:B------:R-:W-:Y:S02]  /*d8f0*/  FFMA.FTZ R196, R196, c[0x0][0x2d0], -R148.reuse ;  /* 0x0000b400c4c47a23 */ /* 0x100fe40000010894 */
[----:B------:R-:W-:Y:S02]  /*d900*/  FFMA.FTZ R190, R190, c[0x0][0x2d0], -R148 ;  /* 0x0000b400bebe7a23 */ /* 0x000fe40000010894 */
[C---:B------:R-:W-:Y:S01]  /*d910*/  FMUL.FTZ R20, R3.reuse, R112 ;  /* 0x0000007003147220 */ /* 0x040fe20000410000 */
[C---:B------:R-:W-:Y:S01]  /*d920*/  HMMA.16816.F32.BF16 R16, R128.reuse, R22, R16 ;  /* 0x000000168010723c */ /* 0x040fe20000041810 */
[----:B------:R-:W-:Y:S03]  /*d930*/  MUFU.EX2 R183, R183 ;  /* 0x000000b700b77308 */ /* 0x000fe60000000800 */
[----:B------:R-:W-:Y:S01]  /*d940*/  FMUL.FTZ R21, R3, R113 ;  /* 0x0000007103157220 */ /* 0x000fe20000410000 */
[----:B-1----:R-:W-:Y:S01]  /*d950*/  F2FP.BF16.PACK_AB R71, R167, R154 ;  /* 0x0000009aa747723e */ /* 0x002fe200000010ff */
[--C-:B------:R-:W-:Y:S02]  /*d960*/  FFMA.FTZ R188, R188, c[0x0][0x2d0], -R150.reuse ;  /* 0x0000b400bcbc7a23 */ /* 0x100fe40000010896 */
[C---:B------:R-:W-:Y:S02]  /*d970*/  FMUL.FTZ R23, R2.reuse, R115 ;  /* 0x0000007302177220 */ /* 0x040fe40000410000 */
[----:B------:R-:W3:Y:S01]  /*d980*/  LDL.LU R115, [R1+0x24] ;  /* 0x0000240001737983 */ /* 0x000ee20000300800 */
[----:B------:R-:W-:Y:S01]  /*d990*/  MUFU.EX2 R158, R158 ;  /* 0x0000009e009e7308 */ /* 0x000fe20000000800 */
[----:B------:R-:W-:Y:S02]  /*d9a0*/  FMUL.FTZ R22, R2, R114 ;  /* 0x0000007202167220 */ /* 0x000fe40000410000 */
[----:B------:R-:W-:Y:S02]  /*d9b0*/  FFMA.FTZ R184, R184, c[0x0][0x2d0], -R150 ;  /* 0x0000b400b8b87a23 */ /* 0x000fe40000010896 */
[--C-:B------:R-:W-:Y:S02]  /*d9c0*/  FFMA.FTZ R180, R180, c[0x0][0x2d0], -R148.reuse ;  /* 0x0000b400b4b47a23 */ /* 0x100fe40000010894 */
[----:B------:R-:W-:Y:S01]  /*d9d0*/  FFMA.FTZ R178, R178, c[0x0][0x2d0], -R148 ;  /* 0x0000b400b2b27a23 */ /* 0x000fe20000010894 */
[C---:B------:R-:W-:Y:S02]  /*d9e0*/  HMMA.16816.F32.BF16 R20, R128.reuse, R28, R20 ;  /* 0x0000001c8014723c */ /* 0x040fe40000041814 */
[----:B------:R-:W-:Y:S01]  /*d9f0*/  MUFU.EX2 R185, R185 ;  /* 0x000000b900b97308 */ /* 0x000fe20000000800 */
[--C-:B------:R-:W-:Y:S02]  /*da00*/  FFMA.FTZ R174, R174, c[0x0][0x2d0], -R150.reuse ;  /* 0x0000b400aeae7a23 */ /* 0x100fe40000010896 */
[--C-:B------:R-:W-:Y:S02]  /*da10*/  FFMA.FTZ R199, R199, c[0x0][0x2d0], -R150.reuse ;  /* 0x0000b400c7c77a23 */ /* 0x100fe40000010896 */
[C---:B------:R-:W-:Y:S01]  /*da20*/  FMUL.FTZ R28, R3.reuse, R104 ;  /* 0x00000068031c7220 */ /* 0x040fe20000410000 */
[C---:B------:R-:W-:Y:S04]  /*da30*/  HMMA.16816.F32.BF16 R24, R128.reuse, R30, R24 ;  /* 0x0000001e8018723c */ /* 0x040fe80000041818 */
[C---:B------:R-:W-:Y:S01]  /*da40*/  FMUL.FTZ R29, R3.reuse, R105 ;  /* 0x00000069031d7220 */ /* 0x040fe20000410000 */
[----:B------:R-:W-:Y:S01]  /*da50*/  MUFU.EX2 R162, R162 ;  /* 0x000000a200a27308 */ /* 0x000fe20000000800 */
[--C-:B------:R-:W-:Y:S02]  /*da60*/  FFMA.FTZ R104, R32, c[0x0][0x2d0], -R150.reuse ;  /* 0x0000b40020687a23 */ /* 0x100fe40000010896 */
[C---:B------:R-:W-:Y:S04]  /*da70*/  FMUL.FTZ R30, R2.reuse, R106 ;  /* 0x0000006a021e7220 */ /* 0x040fe80000410000 */
[----:B------:R-:W-:Y:S02]  /*da80*/  FMUL.FTZ R31, R2, R107 ;  /* 0x0000006b021f7220 */ /* 0x000fe40000410000 */
[----:B------:R-:W-:Y:S01]  /*da90*/  FMUL.FTZ R32, R3, R100 ;  /* 0x0000006403207220 */ /* 0x000fe20000410000 */
[----:B------:R-:W-:Y:S01]  /*daa0*/  MUFU.EX2 R104, R104 ;  /* 0x0000006800687308 */ /* 0x000fe20000000800 */
[----:B------:R-:W-:Y:S01]  /*dab0*/  LDSM.16.MT88.4 R100, [R246+0x1900] ;  /* 0x00190000f664783b */ /* 0x000fe20000004200 */
[----:B------:R-:W-:Y:S02]  /*dac0*/  FFMA.FTZ R105, R49, c[0x0][0x2d0], -R150 ;  /* 0x0000b40031697a23 */ /* 0x000fe40000010896 */
[C---:B------:R-:W-:Y:S03]  /*dad0*/  HMMA.16816.F32.BF16 R28, R128.reuse, R36, R28 ;  /* 0x00000024801c723c */ /* 0x040fe6000004181c */
[C---:B------:R-:W-:Y:S02]  /*dae0*/  FMUL.FTZ R49, R3.reuse, R85 ;  /* 0x0000005503317220 */ /* 0x040fe40000410000 */
[--C-:B------:R-:W-:Y:S01]  /*daf0*/  FFMA.FTZ R106, R48, c[0x0][0x2d0], -R148.reuse ;  /* 0x0000b400306a7a23 */ /* 0x100fe20000010894 */
[----:B------:R-:W1:Y:S01]  /*db00*/  MUFU.EX2 R105, R105 ;  /* 0x0000006900697308 */ /* 0x000e620000000800 */
[C---:B------:R-:W-:Y:S01]  /*db10*/  FMUL.FTZ R36, R3.reuse, R96 ;  /* 0x0000006003247220 */ /* 0x040fe20000410000 */
[C---:B------:R-:W-:Y:S04]  /*db20*/  HMMA.16816.F32.BF16 R32, R128.reuse, R38, R32 ;  /* 0x000000268020723c */ /* 0x040fe80000041820 */
[C---:B------:R-:W-:Y:S02]  /*db30*/  FMUL.FTZ R37, R3.reuse, R97 ;  /* 0x0000006103257220 */ /* 0x040fe40000410000 */
[----:B------:R-:W-:Y:S02]  /*db40*/  FMUL.FTZ R48, R3, R84 ;  /* 0x0000005403307220 */ /* 0x000fe40000410000 */
[C---:B------:R-:W-:Y:S01]  /*db50*/  FMUL.FTZ R38, R2.reuse, R98 ;  /* 0x0000006202267220 */ /* 0x040fe20000410000 */
[----:B------:R-:W4:Y:S01]  /*db60*/  LDSM.16.MT88.4 R84, [R244+0x4100] ;  /* 0x00410000f454783b */ /* 0x000f220000004200 */
[----:B------:R-:W-:Y:S02]  /*db70*/  MUFU.EX2 R106, R106 ;  /* 0x0000006a006a7308 */ /* 0x000fe40000000800 */
[----:B------:R-:W-:Y:S02]  /*db80*/  FMUL.FTZ R39, R2, R99 ;  /* 0x0000006302277220 */ /* 0x000fe40000410000 */
[----:B------:R-:W-:Y:S02]  /*db90*/  FFMA.FTZ R107, R160, c[0x0][0x2d0], -R148 ;  /* 0x0000b400a06b7a23 */ /* 0x000fe40000010894 */
[--C-:B------:R-:W-:Y:S01]  /*dba0*/  FFMA.FTZ R160, R187, c[0x0][0x2d0], -R150.reuse ;  /* 0x0000b400bba07a23 */ /* 0x100fe20000010896 */
[----:B------:R-:W-:Y:S01]  /*dbb0*/  LDSM.16.MT88.4 R96, [R244+0x5100] ;  /* 0x00510000f460783b */ /* 0x000fe20000004200 */
[----:B------:R-:W-:Y:S01]  /*dbc0*/  FFMA.FTZ R187, R127, c[0x0][0x2d0], -R150 ;  /* 0x0000b4007fbb7a23 */ /* 0x000fe20000010896 */
[C---:B------:R-:W-:Y:S01]  /*dbd0*/  HMMA.16816.F32.BF16 R36, R128.reuse, R44, R36 ;  /* 0x0000002c8024723c */ /* 0x040fe20000041824 */
[----:B------:R-:W5:Y:S02]  /*dbe0*/  MUFU.EX2 R107, R107 ;  /* 0x0000006b006b7308 */ /* 0x000f640000000800 */
[----:B-1----:R-:W-:Y:S01]  /*dbf0*/  F2FP.BF16.PACK_AB R68, R105, R104 ;  /* 0x000000686944723e */ /* 0x002fe200000010ff */
[--C-:B------:R-:W-:Y:S02]  /*dc00*/  FFMA.FTZ R197, R197, c[0x0][0x2d0], -R148.reuse ;  /* 0x0000b400c5c57a23 */ /* 0x100fe40000010894 */
[----:B------:R-:W-:Y:S02]  /*dc10*/  FFMA.FTZ R189, R189, c[0x0][0x2d0], -R148 ;  /* 0x0000b400bdbd7a23 */ /* 0x000fe40000010894 */
[C---:B------:R-:W-:Y:S03]  /*dc20*/  HMMA.16816.F32.BF16 R40, R128.reuse, R46, R40 ;  /* 0x0000002e8028723c */ /* 0x040fe60000041828 */
[----:B------:R-:W-:Y:S01]  /*dc30*/  MUFU.EX2 R160, R160 ;  /* 0x000000a000a07308 */ /* 0x000fe20000000800 */
[C---:B------:R-:W-:Y:S02]  /*dc40*/  FMUL.FTZ R44, R3.reuse, R88 ;  /* 0x00000058032c7220 */ /* 0x040fe40000410000 */
[----:B------:R-:W-:Y:S02]  /*dc50*/  FMUL.FTZ R45, R3, R89 ;  /* 0x00000059032d7220 */ /* 0x000fe40000410000 */
[C---:B------:R-:W-:Y:S04]  /*dc60*/  FMUL.FTZ R46, R2.reuse, R90 ;  /* 0x0000005a022e7220 */ /* 0x040fe80000410000 */
[C---:B------:R-:W-:Y:S01]  /*dc70*/  FMUL.FTZ R47, R2.reuse, R91 ;  /* 0x0000005b022f7220 */ /* 0x040fe20000410000 */
[----:B------:R-:W1:Y:S01]  /*dc80*/  MUFU.EX2 R187, R187 ;  /* 0x000000bb00bb7308 */ /* 0x000e620000000800 */
[----:B------:R-:W-:Y:S01]  /*dc90*/  LDSM.16.MT88.4 R88, [R244+0x900] ;  /* 0x00090000f458783b */ /* 0x000fe20000004200 */
[--C-:B------:R-:W-:Y:S01]  /*dca0*/  FFMA.FTZ R181, R181, c[0x0][0x2d0], -R150.reuse ;  /* 0x0000b400b5b57a23 */ /* 0x100fe20000010896 */
[----:B-----5:R-:W-:Y:S01]  /*dcb0*/  F2FP.BF16.PACK_AB R69, R107, R106 ;  /* 0x0000006a6b45723e */ /* 0x020fe200000010ff */
[----:B------:R-:W-:Y:S02]  /*dcc0*/  FFMA.FTZ R179, R179, c[0x0][0x2d0], -R150 ;  /* 0x0000b400b3b37a23 */ /* 0x000fe40000010896 */
[C---:B------:R-:W-:Y:S03]  /*dcd0*/  HMMA.16816.F32.BF16 R44, R128.reuse, R52, R44 ;  /* 0x00000034802c723c */ /* 0x040fe6000004182c */
[--C-:B------:R-:W-:Y:S01]  /*dce0*/  FFMA.FTZ R177, R177, c[0x0][0x2d0], -R148.reuse ;  /* 0x0000b400b1b17a23 */ /* 0x100fe20000010894 */
[----:B------:R-:W5:Y:S01]  /*dcf0*/  MUFU.EX2 R191, R191 ;  /* 0x000000bf00bf7308 */ /* 0x000f620000000800 */
[----:B------:R-:W-:Y:S02]  /*dd00*/  FFMA.FTZ R175, R175, c[0x0][0x2d0], -R148 ;  /* 0x0000b400afaf7a23 */ /* 0x000fe40000010894 */
[C---:B------:R-:W-:Y:S01]  /*dd10*/  FMUL.FTZ R52, R3.reuse, R80 ;  /* 0x0000005003347220 */ /* 0x040fe20000410000 */
[C---:B------:R-:W-:Y:S04]  /*dd20*/  HMMA.16816.F32.BF16 R48, R128.reuse, R54, R48 ;  /* 0x000000368030723c */ /* 0x040fe80000041830 */
[----:B------:R-:W-:Y:S02]  /*dd30*/  FMUL.FTZ R53, R3, R81 ;  /* 0x0000005103357220 */ /* 0x000fe40000410000 */
[----:B------:R-:W-:Y:S01]  /*dd40*/  MUFU.EX2 R164, R164 ;  /* 0x000000a400a47308 */ /* 0x000fe20000000800 */
[C---:B------:R-:W-:Y:S02]  /*dd50*/  FMUL.FTZ R54, R2.reuse, R82 ;  /* 0x0000005202367220 */ /* 0x040fe40000410000 */
[C---:B------:R-:W-:Y:S02]  /*dd60*/  FMUL.FTZ R55, R2.reuse, R83 ;  /* 0x0000005302377220 */ /* 0x040fe40000410000 */
[----:B------:R-:W1:Y:S01]  /*dd70*/  LDSM.16.MT88.4 R80, [R246+0x900] ;  /* 0x00090000f650783b */ /* 0x000e620000004200 */
[--C-:B------:R-:W-:Y:S02]  /*dd80*/  FFMA.FTZ R173, R173, c[0x0][0x2d0], -R150.reuse ;  /* 0x0000b400adad7a23 */ /* 0x100fe40000010896 */
[----:B------:R-:W-:Y:S02]  /*dd90*/  FFMA.FTZ R165, R165, c[0x0][0x2d0], -R150 ;  /* 0x0000b400a5a57a23 */ /* 0x000fe40000010896 */
[C---:B------:R-:W-:Y:S01]  /*dda0*/  HMMA.16816.F32.BF16 R52, R128.reuse, R60, R52 ;  /* 0x0000003c8034723c */ /* 0x040fe20000041834 */
[----:B------:R-:W-:Y:S02]  /*ddb0*/  MUFU.EX2 R201, R201 ;  /* 0x000000c900c97308 */ /* 0x000fe40000000800 */
[--C-:B------:R-:W-:Y:S02]  /*ddc0*/  FFMA.FTZ R163, R163, c[0x0][0x2d0], -R148.reuse ;  /* 0x0000b400a3a37a23 */ /* 0x100fe40000010894 */
[----:B------:R-:W-:Y:S02]  /*ddd0*/  FFMA.FTZ R161, R161, c[0x0][0x2d0], -R148 ;  /* 0x0000b400a1a17a23 */ /* 0x000fe40000010894 */
        /* <DEDUP_REMOVED lines=8> */
[----:B------:R-:W5:Y:S01]  /*de60*/  LDSM.16.MT88.4 R72, [R245+0x900] ;  /* 0x00090000f548783b */ /* 0x000f620000004200 */
[----:B------:R-:W-:Y:S02]  /*de70*/  FFMA.FTZ R159, R159, c[0x0][0x2d0], -R150 ;  /* 0x0000b4009f9f7a23 */ /* 0x000fe40000010896 */
[--C-:B------:R-:W-:Y:S02]  /*de80*/  FFMA.FTZ R153, R153, c[0x0][0x2d0], -R148.reuse ;  /* 0x0000b40099997a23 */ /* 0x100fe40000010894 */
[C---:B----4-:R-:W-:Y:S03]  /*de90*/  HMMA.16816.F32.BF16 R60, R128.reuse, R84, R60 ;  /* 0x00000054803c723c */ /* 0x050fe6000004183c */
[----:B------:R-:W-:Y:S01]  /*dea0*/  FFMA.FTZ R151, R151, c[0x0][0x2d0], -R148 ;  /* 0x0000b40097977a23 */ /* 0x000fe20000010894 */
[----:B------:R-:W-:Y:S01]  /*deb0*/  MUFU.EX2 R172, R172 ;  /* 0x000000ac00ac7308 */ /* 0x000fe20000000800 */
[----:B------:R-:W-:Y:S02]  /*dec0*/  FFMA.FTZ R149, R149, c[0x0][0x2d0], -R150 ;  /* 0x0000b40095957a23 */ /* 0x000fe40000010896 */
[----:B------:R-:W-:Y:S01]  /*ded0*/  FFMA.FTZ R134, R134, c[0x0][0x2d0], -R148 ;  /* 0x0000b40086867a23 */ /* 0x000fe20000010894 */
[----:B------:R-:W-:Y:S01]  /*dee0*/  HMMA.16816.F32.BF16 R64, R128, R86, R64 ;  /* 0x000000568040723c */ /* 0x000fe20000041840 */
[----:B------:R-:W4:Y:S05]  /*def0*/  LDSM.16.MT88.4 R84, [R248+0x4900] ;  /* 0x00490000f854783b */ /* 0x000f2a0000004200 */
[----:B------:R-:W-:Y:S02]  /*df00*/  MUFU.EX2 R176, R176 ;  /* 0x000000b000b07308 */ /* 0x000fe40000000800 */
[C---:B------:R-:W-:Y:S08]  /*df10*/  HMMA.16816.F32.BF16 R4, R68.reuse, R76, R4 ;  /* 0x0000004c4404723c */ /* 0x040ff00000041804 */
[C---:B------:R-:W-:Y:S01]  /*df20*/  HMMA.16816.F32.BF16 R8, R68.reuse, R78, R8 ;  /* 0x0000004e4408723c */ /* 0x040fe20000041808 */
[----:B------:R-:W4:Y:S01]  /*df30*/  LDSM.16.MT88.4 R76, [R246+0x4900] ;  /* 0x00490000f64c783b */ /* 0x000f220000004200 */
[----:B------:R-:W-:Y:S06]  /*df40*/  MUFU.EX2 R182, R182 ;  /* 0x000000b600b67308 */ /* 0x000fec0000000800 */
[C---:B-1----:R-:W-:Y:S04]  /*df50*/  HMMA.16816.F32.BF16 R12, R68.reuse, R80, R12 ;  /* 0x00000050440c723c */ /* 0x042fe8000004180c */
[----:B------:R-:W-:Y:S04]  /*df60*/  MUFU.EX2 R186, R186 ;  /* 0x000000ba00ba7308 */ /* 0x000fe80000000800 */
[C---:B------:R-:W-:Y:S01]  /*df70*/  HMMA.16816.F32.BF16 R16, R68.reuse, R82, R16 ;  /* 0x000000524410723c */ /* 0x040fe20000041810 */
[----:B------:R-:W-:Y:S05]  /*df80*/  LDSM.16.MT88.4 R80, [R244+0x4900] ;  /* 0x00490000f450783b */ /* 0x000fea0000004200 */
[----:B------:R-:W-:Y:S02]  /*df90*/  MUFU.EX2 R202, R202 ;  /* 0x000000ca00ca7308 */ /* 0x000fe40000000800 */
[C---:B-----5:R-:W-:Y:S08]  /*dfa0*/  HMMA.16816.F32.BF16 R20, R68.reuse, R72, R20 ;  /* 0x000000484414723c */ /* 0x060ff00000041814 */
[C---:B------:R-:W-:Y:S01]  /*dfb0*/  HMMA.16816.F32.BF16 R24, R68.reuse, R74, R24 ;  /* 0x0000004a4418723c */ /* 0x040fe20000041818 */
[----:B------:R-:W1:Y:S01]  /*dfc0*/  LDSM.16.MT88.4 R72, [R245+0x4900] ;  /* 0x00490000f548783b */ /* 0x000e620000004200 */
[----:B------:R-:W-:Y:S06]  /*dfd0*/  MUFU.EX2 R198, R198 ;  /* 0x000000c600c67308 */ /* 0x000fec0000000800 */
[C---:B------:R-:W-:Y:S04]  /*dfe0*/  HMMA.16816.F32.BF16 R28, R68.reuse, R88, R28 ;  /* 0x00000058441c723c */ /* 0x040fe8000004181c */
[----:B------:R-:W-:Y:S04]  /*dff0*/  MUFU.EX2 R200, R200 ;  /* 0x000000c800c87308 */ /* 0x000fe80000000800 */
[C---:B------:R-:W-:Y:S01]  /*e000*/  HMMA.16816.F32.BF16 R32, R68.reuse, R90, R32 ;  /* 0x0000005a4420723c */ /* 0x040fe20000041820 */
[----:B------:R-:W-:Y:S05]  /*e010*/  LDSM.16.MT88.4 R88, [R246+0x5100] ;  /* 0x00510000f658783b */ /* 0x000fea0000004200 */
[----:B------:R-:W-:Y:S02]  /*e020*/  MUFU.EX2 R196, R196 ;  /* 0x000000c400c47308 */ /* 0x000fe40000000800 */
[C---:B----4-:R-:W-:Y:S08]  /*e030*/  HMMA.16816.F32.BF16 R36, R68.reuse, R84, R36 ;  /* 0x000000544424723c */ /* 0x050ff00000041824 */
[C---:B------:R-:W-:Y:S01]  /*e040*/  HMMA.16816.F32.BF16 R40, R68.reuse, R86, R40 ;  /* 0x000000564428723c */ /* 0x040fe20000041828 */
[----:B------:R-:W-:Y:S01]  /*e050*/  LDSM.16.MT88.4 R84, [R244+0x1100] ;  /* 0x00110000f454783b */ /* 0x000fe20000004200 */
[----:B------:R-:W-:Y:S06]  /*e060*/  MUFU.EX2 R190, R190 ;  /* 0x000000be00be7308 */ /* 0x000fec0000000800 */
[C---:B------:R-:W-:Y:S04]  /*e070*/  HMMA.16816.F32.BF16 R44, R68.reuse, R76, R44 ;  /* 0x0000004c442c723c */ /* 0x040fe8000004182c */
[----:B------:R-:W-:Y:S04]  /*e080*/  MUFU.EX2 R188, R188 ;  /* 0x000000bc00bc7308 */ /* 0x000fe80000000800 */
[C---:B------:R-:W-:Y:S01]  /*e090*/  HMMA.16816.F32.BF16 R48, R68.reuse, R78, R48 ;  /* 0x0000004e4430723c */ /* 0x040fe20000041830 */
[----:B------:R-:W4:Y:S05]  /*e0a0*/  LDSM.16.MT88.4 R76, [R248+0x1100] ;  /* 0x00110000f84c783b */ /* 0x000f2a0000004200 */
[----:B------:R-:W-:Y:S02]  /*e0b0*/  MUFU.EX2 R184, R184 ;  /* 0x000000b800b87308 */ /* 0x000fe40000000800 */
[C---:B-1----:R-:W-:Y:S08]  /*e0c0*/  HMMA.16816.F32.BF16 R52, R68.reuse, R72, R52 ;  /* 0x000000484434723c */ /* 0x042ff00000041834 */
[C---:B------:R-:W-:Y:S01]  /*e0d0*/  HMMA.16816.F32.BF16 R56, R68.reuse, R74, R56 ;  /* 0x0000004a4438723c */ /* 0x040fe20000041838 */
[----:B------:R-:W1:Y:S01]  /*e0e0*/  LDSM.16.MT88.4 R72, [R246+0x1100] ;  /* 0x00110000f648783b */ /* 0x000e620000004200 */
[----:B------:R-:W-:Y:S02]  /*e0f0*/  MUFU.EX2 R180, R180 ;  /* 0x000000b400b47308 */ /* 0x000fe40000000800 */
[----:B--2---:R-:W-:Y:S04]  /*e100*/  FFMA.FTZ R146, R3, R120, R146 ;  /* 0x0000007803927223 */ /* 0x004fe80000010092 */
[C---:B------:R-:W-:Y:S04]  /*e110*/  HMMA.16816.F32.BF16 R60, R68.reuse, R80, R60 ;  /* 0x00000050443c723c */ /* 0x040fe8000004183c */
[----:B------:R-:W-:Y:S01]  /*e120*/  MUFU.EX2 R178, R178 ;  /* 0x000000b200b27308 */ /* 0x000fe20000000800 */
[----:B------:R-:W-:Y:S03]  /*e130*/  FADD.FTZ R145, R145, R146 ;  /* 0x0000009291917221 */ /* 0x000fe60000010000 */
[----:B------:R-:W-:Y:S01]  /*e140*/  HMMA.16816.F32.BF16 R64, R68, R82, R64 ;  /* 0x000000524440723c */ /* 0x000fe20000041840 */
[----:B------:R-:W2:Y:S03]  /*e150*/  LDSM.16.MT88.4 R80, [R245+0x1100] ;  /* 0x00110000f550783b */ /* 0x000ea60000004200 */
[----:B------:R-:W-:Y:S02]  /*e160*/  FADD.FTZ R144, R144, R145 ;  /* 0x0000009190907221 */ /* 0x000fe40000010000 */
[----:B------:R-:W-:Y:S01]  /*e170*/  MUFU.EX2 R174, R174 ;  /* 0x000000ae00ae7308 */ /* 0x000fe20000000800 */
[----:B------:R-:W-:Y:S01]  /*e180*/  F2FP.BF16.PACK_AB R68, R183, R156 ;  /* 0x0000009cb744723e */ /* 0x000fe200000010ff */
[----:B------:R-:W-:Y:S01]  /*e190*/  FADD.FTZ R143, R143, R144 ;  /* 0x000000908f8f7221 */ /* 0x000fe20000010000 */
[----:B------:R-:W-:Y:S03]  /*e1a0*/  F2FP.BF16.PACK_AB R69, R185, R158 ;  /* 0x0000009eb945723e */ /* 0x000fe600000010ff */
[----:B------:R-:W-:Y:S01]  /*e1b0*/  F2FP.BF16.PACK_AB R70, R187, R160 ;  /* 0x000000a0bb46723e */ /* 0x000fe200000010ff */
[----:B------:R-:W-:Y:S01]  /*e1c0*/  FADD.FTZ R104, R104, R143 ;  /* 0x0000008f68687221 */ /* 0x000fe20000010000 */
[----:B------:R-:W-:Y:S02]  /*e1d0*/  F2FP.BF16.PACK_AB R71, R191, R162 ;  /* 0x000000a2bf47723e */ /* 0x000fe400000010ff */
[----:B------:R-:W-:Y:S01]  /*e1e0*/  MUFU.EX2 R199, R199 ;  /* 0x000000c700c77308 */ /* 0x000fe20000000800 */
[----:B------:R-:W-:Y:S04]  /*e1f0*/  FADD.FTZ R105, R105, R104 ;  /* 0x0000006869697221 */ /* 0x000fe80000010000 */
[C---:B----4-:R-:W-:Y:S03]  /*e200*/  HMMA.16816.F32.BF16 R4, R68.reuse, R76, R4 ;  /* 0x0000004c4404723c */ /* 0x050fe60000041804 */
[----:B---3--:R-:W-:Y:S02]  /*e210*/  FFMA.FTZ R142, R2, R115, R142 ;  /* 0x00000073028e7223 */ /* 0x008fe4000001008e */
[----:B------:R-:W-:Y:S01]  /*e220*/  MUFU.EX2 R197, R197 ;  /* 0x000000c500c57308 */ /* 0x000fe20000000800 */
[----:B------:R-:W-:Y:S02]  /*e230*/  FADD.FTZ R152, R152, R105 ;  /* 0x0000006998987221 */ /* 0x000fe40000010000 */
[C---:B------:R-:W-:Y:S01]  /*e240*/  HMMA.16816.F32.BF16 R8, R68.reuse, R78, R8 ;  /* 0x0000004e4408723c */ /* 0x040fe20000041808 */
[----:B------:R-:W3:Y:S03]  /*e250*/  LDSM.16.MT88.4 R76, [R248+0x5100] ;  /* 0x00510000f84c783b */ /* 0x000ee60000004200 */
[----:B------:R-:W-:Y:S02]  /*e260*/  FADD.FTZ R157, R157, R152 ;  /* 0x000000989d9d7221 */ /* 0x000fe40000010000 */
[----:B------:R-:W-:Y:S01]  /*e270*/  FADD.FTZ R141, R141, R142 ;  /* 0x0000008e8d8d7221 */ /* 0x000fe20000010000 */
[----:B------:R-:W-:Y:S01]  /*e280*/  MUFU.EX2 R189, R189 ;  /* 0x000000bd00bd7308 */ /* 0x000fe20000000800 */
[C---:B-1----:R-:W-:Y:S04]  /*e290*/  HMMA.16816.F32.BF16 R12, R68.reuse, R72, R12 ;  /* 0x00000048440c723c */ /* 0x042fe8000004180c */
[----:B------:R-:W-:Y:S02]  /*e2a0*/  FADD.FTZ R156, R156, R157 ;  /* 0x0000009d9c9c7221 */ /* 0x000fe40000010000 */
[----:B------:R-:W-:Y:S02]  /*e2b0*/  FADD.FTZ R140, R140, R141 ;  /* 0x0000008d8c8c7221 */ /* 0x000fe40000010000 */
[C---:B------:R-:W-:Y:S01]  /*e2c0*/  HMMA.16816.F32.BF16 R16, R68.reuse, R74, R16 ;  /* 0x0000004a4410723c */ /* 0x040fe20000041810 */
[----:B------:R-:W1:Y:S01]  /*e2d0*/  LDSM.16.MT88.4 R72, [R248+0x1900] ;  /* 0x00190000f848783b */ /* 0x000e620000004200 */
[----:B------:R-:W-:Y:S02]  /*e2e0*/  MUFU.EX2 R181, R181 ;  /* 0x000000b500b57308 */ /* 0x000fe40000000800 */
[----:B------:R-:W-:Y:S02]  /*e2f0*/  FADD.FTZ R183, R183, R156 ;  /* 0x0000009cb7b77221 */ /* 0x000fe40000010000 */
[----:B------:R-:W-:Y:S02]  /*e300*/  FADD.FTZ R135, R135, R140 ;  /* 0x0000008c87877221 */ /* 0x000fe40000010000 */
[C---:B--2---:R-:W-:Y:S04]  /*e310*/  HMMA.16816.F32.BF16 R20, R68.reuse, R80, R20 ;  /* 0x000000504414723c */ /* 0x044fe80000041814 */
[----:B------:R-:W-:Y:S01]  /*e320*/  MUFU.EX2 R179, R179 ;  /* 0x000000b300b37308 */ /* 0x000fe20000000800 */
[----:B------:R-:W-:Y:S02]  /*e330*/  FADD.FTZ R160, R160, R183 ;  /* 0x000000b7a0a07221 */ /* 0x000fe40000010000 */
[----:B------:R-:W-:Y:S01]  /*e340*/  FADD.FTZ R106, R106, R135 ;  /* 0x000000876a6a7221 */ /* 0x000fe20000010000 */
[C---:B------:R-:W-:Y:S01]  /*e350*/  HMMA.16816.F32.BF16 R24, R68.reuse, R82, R24 ;  /* 0x000000524418723c */ /* 0x040fe20000041818 */
[----:B------:R-:W2:Y:S03]  /*e360*/  LDSM.16.MT88.4 R80, [R245+0x1900] ;  /* 0x00190000f550783b */ /* 0x000ea60000004200 */
[----:B------:R-:W-:Y:S01]  /*e370*/  FADD.FTZ R187, R187, R160 ;  /* 0x000000a0bbbb7221 */ /* 0x000fe20000010000 */
[----:B------:R-:W-:Y:S01]  /*e380*/  MOV R135, R132 ;  /* 0x0000008400877202 */ /* 0x000fe20000000f00 */
[----:B------:R-:W-:Y:S01]  /*e390*/  MUFU.EX2 R177, R177 ;  /* 0x000000b100b17308 */ /* 0x000fe20000000800 */
[----:B------:R-:W-:Y:S01]  /*e3a0*/  FADD.FTZ R107, R107, R106 ;  /* 0x0000006a6b6b7221 */ /* 0x000fe20000010000 */
[C---:B------:R-:W-:Y:S04]  /*e3b0*/  HMMA.16816.F32.BF16 R28, R68.reuse, R84, R28 ;  /* 0x00000054441c723c */ /* 0x040fe8000004181c */
[----:B------:R-:W-:Y:S04]  /*e3c0*/  FADD.FTZ R154, R154, R107 ;  /* 0x0000006b9a9a7221 */ /* 0x000fe80000010000 */
[C---:B------:R-:W-:Y:S01]  /*e3d0*/  HMMA.16816.F32.BF16 R32, R68.reuse, R86, R32 ;  /* 0x000000564420723c */ /* 0x040fe20000041820 */
[----:B------:R-:W-:Y:S01]  /*e3e0*/  LDSM.16.MT88.4 R84, [R246+0x5900] ;  /* 0x00590000f654783b */ /* 0x000fe20000004200 */
[----:B------:R-:W-:Y:S02]  /*e3f0*/  MUFU.EX2 R175, R175 ;  /* 0x000000af00af7308 */ /* 0x000fe40000000800 */
[----:B------:R-:W-:Y:S04]  /*e400*/  FADD.FTZ R167, R167, R154 ;  /* 0x0000009aa7a77221 */ /* 0x000fe80000010000 */
[C---:B---3--:R-:W-:Y:S04]  /*e410*/  HMMA.16816.F32.BF16 R36, R68.reuse, R76, R36 ;  /* 0x0000004c4424723c */ /* 0x048fe80000041824 */
[----:B------:R-:W-:Y:S01]  /*e420*/  MUFU.EX2 R173, R173 ;  /* 0x000000ad00ad7308 */ /* 0x000fe20000000800 */
[----:B------:R-:W-:Y:S03]  /*e430*/  FADD.FTZ R158, R158, R167 ;  /* 0x000000a79e9e7221 */ /* 0x000fe60000010000 */
[C---:B------:R-:W-:Y:S01]  /*e440*/  HMMA.16816.F32.BF16 R40, R68.reuse, R78, R40 ;  /* 0x0000004e4428723c */ /* 0x040fe20000041828 */
[----:B------:R-:W3:Y:S03]  /*e450*/  LDSM.16.MT88.4 R76, [R244+0x1900] ;  /* 0x00190000f44c783b */ /* 0x000ee60000004200 */
[----:B------:R-:W-:Y:S02]  /*e460*/  FADD.FTZ R185, R185, R158 ;  /* 0x0000009eb9b97221 */ /* 0x000fe40000010000 */
[----:B------:R-:W-:Y:S02]  /*e470*/  MUFU.EX2 R165, R165 ;  /* 0x000000a500a57308 */ /* 0x000fe40000000800 */
[C---:B------:R-:W-:Y:S04]  /*e480*/  HMMA.16816.F32.BF16 R44, R68.reuse, R88, R44 ;  /* 0x00000058442c723c */ /* 0x040fe8000004182c */
[----:B------:R-:W-:Y:S03]  /*e490*/  FADD.FTZ R162, R162, R185 ;  /* 0x000000b9a2a27221 */ /* 0x000fe60000010000 */
[----:B------:R-:W-:Y:S01]  /*e4a0*/  FFMA.FTZ R88, R125, c[0x0][0x2d0], -R150 ;  /* 0x0000b4007d587a23 */ /* 0x000fe20000010896 */
[C---:B------:R-:W-:Y:S01]  /*e4b0*/  HMMA.16816.F32.BF16 R48, R68.reuse, R90, R48 ;  /* 0x0000005a4430723c */ /* 0x040fe20000041830 */
[----:B------:R-:W-:Y:S03]  /*e4c0*/  MUFU.EX2 R163, R163 ;  /* 0x000000a300a37308 */ /* 0x000fe60000000800 */
[--C-:B------:R-:W-:Y:S02]  /*e4d0*/  FFMA.FTZ R89, R124, c[0x0][0x2d0], -R148.reuse ;  /* 0x0000b4007c597a23 */ /* 0x100fe40000010894 */
[----:B------:R-:W-:Y:S02]  /*e4e0*/  FFMA.FTZ R148, R133, c[0x0][0x2d0], -R148 ;  /* 0x0000b40085947a23 */ /* 0x000fe40000010894 */
[C---:B------:R-:W-:Y:S03]  /*e4f0*/  HMMA.16816.F32.BF16 R52, R68.reuse, R92, R52 ;  /* 0x0000005c4434723c */ /* 0x040fe60000041834 */
[----:B------:R-:W4:Y:S01]  /*e500*/  MUFU.EX2 R114, R88 ;  /* 0x0000005800727308 */ /* 0x000f220000000800 */
[--C-:B------:R-:W-:Y:S02]  /*e510*/  FFMA.FTZ R90, R126, c[0x0][0x2d0], -R150.reuse ;  /* 0x0000b4007e5a7a23 */ /* 0x100fe40000010896 */
[----:B------:R-:W-:Y:S01]  /*e520*/  LDSM.16.MT88.4 R124, [R248+0x3900] ;  /* 0x00390000f87c783b */ /* 0x000fe20000004200 */
[----:B------:R-:W-:Y:S01]  /*e530*/  FFMA.FTZ R150, R147, c[0x0][0x2d0], -R150 ;  /* 0x0000b40093967a23 */ /* 0x000fe20000010896 */
[C---:B------:R-:W-:Y:S04]  /*e540*/  HMMA.16816.F32.BF16 R56, R68.reuse, R94, R56 ;  /* 0x0000005e4438723c */ /* 0x040fe80000041838 */
[----:B------:R-:W-:Y:S01]  /*e550*/  FADD.FTZ R191, R191, R162 ;  /* 0x000000a2bfbf7221 */ /* 0x000fe20000010000 */
[----:B------:R-:W5:Y:S01]  /*e560*/  MUFU.EX2 R112, R90 ;  /* 0x0000005a00707308 */ /* 0x000f620000000800 */
[----:B------:R-:W-:Y:S02]  /*e570*/  LDSM.16.MT88.4 R92, [R245+0x6100] ;  /* 0x00610000f55c783b */ /* 0x000fe40000004200 */
[C---:B------:R-:W-:Y:S07]  /*e580*/  HMMA.16816.F32.BF16 R60, R68.reuse, R96, R60 ;  /* 0x00000060443c723c */ /* 0x040fee000004183c */
[----:B------:R2:W2:Y:S01]  /*e590*/  MUFU.EX2 R113, R89 ;  /* 0x0000005900717308 */ /* 0x0004a20000000800 */
[----:B------:R-:W-:Y:S01]  /*e5a0*/  HMMA.16816.F32.BF16 R64, R68, R98, R64 ;  /* 0x000000624440723c */ /* 0x000fe20000041840 */
[----:B------:R-:W-:Y:S03]  /*e5b0*/  LDSM.16.MT88.4 R96, [R246+0x2900] ;  /* 0x00290000f660783b */ /* 0x000fe60000004200 */
[----:B----4-:R-:W-:Y:S03]  /*e5c0*/  MOV R147, R114 ;  /* 0x0000007200937202 */ /* 0x010fe60000000f00 */
[----:B------:R-:W-:Y:S01]  /*e5d0*/  F2FP.BF16.PACK_AB R68, R201, R164 ;  /* 0x000000a4c944723e */ /* 0x000fe200000010ff */
[----:B------:R-:W-:Y:S01]  /*e5e0*/  FADD.FTZ R164, R164, R187 ;  /* 0x000000bba4a47221 */ /* 0x000fe20000010000 */
[----:B------:R-:W-:Y:S01]  /*e5f0*/  F2FP.BF16.PACK_AB R69, R203, R166 ;  /* 0x000000a6cb45723e */ /* 0x000fe200000010ff */
[----:B------:R-:W-:Y:S02]  /*e600*/  MUFU.EX2 R150, R150 ;  /* 0x0000009600967308 */ /* 0x000fe40000000800 */
[----:B------:R-:W-:Y:S01]  /*e610*/  F2FP.BF16.PACK_AB R70, R176, R172 ;  /* 0x000000acb046723e */ /* 0x000fe200000010ff */
[----:B------:R-:W-:Y:S01]  /*e620*/  FADD.FTZ R201, R201, R164 ;  /* 0x000000a4c9c97221 */ /* 0x000fe20000010000 */
[----:B------:R-:W-:Y:S01]  /*e630*/  F2FP.BF16.PACK_AB R71, R186, R182 ;  /* 0x000000b6ba47723e */ /* 0x000fe200000010ff */
[----:B------:R-:W-:Y:S02]  /*e640*/  FADD.FTZ R166, R166, R191 ;  /* 0x000000bfa6a67221 */ /* 0x000fe40000010000 */
[----:B------:R-:W-:Y:S02]  /*e650*/  FADD.FTZ R201, R172, R201 ;  /* 0x000000c9acc97221 */ /* 0x000fe40000010000 */
[----:B------:R-:W-:Y:S01]  /*e660*/  FADD.FTZ R203, R203, R166 ;  /* 0x000000a6cbcb7221 */ /* 0x000fe20000010000 */
[----:B------:R-:W-:Y:S01]  /*e670*/  MUFU.EX2 R133, R148 ;  /* 0x0000009400857308 */ /* 0x000fe20000000800 */
[C---:B-1----:R-:W-:Y:S01]  /*e680*/  HMMA.16816.F32.BF16 R4, R68.reuse, R72, R4 ;  /* 0x000000484404723c */ /* 0x042fe20000041804 */
[----:B--2---:R-:W-:Y:S02]  /*e690*/  LDSM.16.MT88.4 R88, [R246+0x6100] ;  /* 0x00610000f658783b */ /* 0x004fe40000004200 */
[----:B------:R-:W-:Y:S02]  /*e6a0*/  FADD.FTZ R176, R176, R201 ;  /* 0x000000c9b0b07221 */ /* 0x000fe40000010000 */
[----:B------:R-:W-:Y:S03]  /*e6b0*/  FADD.FTZ R203, R182, R203 ;  /* 0x000000cbb6cb7221 */ /* 0x000fe60000010000 */
[C---:B------:R-:W-:Y:S01]  /*e6c0*/  HMMA.16816.F32.BF16 R8, R68.reuse, R74, R8 ;  /* 0x0000004a4408723c */ /* 0x040fe20000041808 */
[----:B------:R-:W1:Y:S01]  /*e6d0*/  MUFU.EX2 R161, R161 ;  /* 0x000000a100a17308 */ /* 0x000e620000000800 */
[----:B------:R-:W2:Y:S02]  /*e6e0*/  LDSM.16.MT88.4 R72, [R248+0x5900] ;  /* 0x00590000f848783b */ /* 0x000ea40000004200 */
[----:B------:R-:W-:Y:S04]  /*e6f0*/  FADD.FTZ R186, R186, R203 ;  /* 0x000000cbbaba7221 */ /* 0x000fe80000010000 */
[C---:B------:R-:W-:Y:S03]  /*e700*/  HMMA.16816.F32.BF16 R12, R68.reuse, R100, R12 ;  /* 0x00000064440c723c */ /* 0x040fe6000004180c */
[----:B------:R-:W-:Y:S05]  /*e710*/  MUFU.EX2 R155, R155 ;  /* 0x0000009b009b7308 */ /* 0x000fea0000000800 */
[C---:B------:R-:W-:Y:S01]  /*e720*/  HMMA.16816.F32.BF16 R16, R68.reuse, R102, R16 ;  /* 0x000000664410723c */ /* 0x040fe20000041810 */
[----:B------:R-:W-:Y:S04]  /*e730*/  LDSM.16.MT88.4 R100, [R244+0x3900] ;  /* 0x00390000f464783b */ /* 0x000fe80000004200 */
[----:B------:R-:W4:Y:S03]  /*e740*/  MUFU.EX2 R159, R159 ;  /* 0x0000009f009f7308 */ /* 0x000f260000000800 */
[C---:B------:R-:W-:Y:S07]  /*e750*/  HMMA.16816.F32.BF16 R20, R68.reuse, R80, R20 ;  /* 0x000000504414723c */ /* 0x040fee0000041814 */
[----:B------:R-:W-:Y:S01]  /*e760*/  MUFU.EX2 R153, R153 ;  /* 0x0000009900997308 */ /* 0x000fe20000000800 */
[C---:B------:R-:W-:Y:S01]  /*e770*/  HMMA.16816.F32.BF16 R24, R68.reuse, R82, R24 ;  /* 0x000000524418723c */ /* 0x040fe20000041818 */
[----:B------:R-:W1:Y:S07]  /*e780*/  LDSM.16.MT88.4 R80, [R245+0x5900] ;  /* 0x00590000f550783b */ /* 0x000e6e0000004200 */
[C---:B---3--:R-:W-:Y:S01]  /*e790*/  HMMA.16816.F32.BF16 R28, R68.reuse, R76, R28 ;  /* 0x0000004c441c723c */ /* 0x048fe2000004181c */
[----:B------:R-:W3:Y:S07]  /*e7a0*/  MUFU.EX2 R151, R151 ;  /* 0x0000009700977308 */ /* 0x000eee0000000800 */
[C---:B------:R-:W-:Y:S01]  /*e7b0*/  HMMA.16816.F32.BF16 R32, R68.reuse, R78, R32 ;  /* 0x0000004e4420723c */ /* 0x040fe20000041820 */
[----:B------:R-:W3:Y:S02]  /*e7c0*/  LDSM.16.MT88.4 R76, [R244+0x5900] ;  /* 0x00590000f44c783b */ /* 0x000ee40000004200 */
[----:B------:R-:W1:Y:S05]  /*e7d0*/  MUFU.EX2 R149, R149 ;  /* 0x0000009500957308 */ /* 0x000e6a0000000800 */
[C---:B--2---:R-:W-:Y:S05]  /*e7e0*/  HMMA.16816.F32.BF16 R36, R68.reuse, R72, R36 ;  /* 0x000000484424723c */ /* 0x044fea0000041824 */
[----:B------:R-:W2:Y:S03]  /*e7f0*/  MUFU.EX2 R134, R134 ;  /* 0x0000008600867308 */ /* 0x000ea60000000800 */
[C---:B------:R-:W-:Y:S01]  /*e800*/  HMMA.16816.F32.BF16 R40, R68.reuse, R74, R40 ;  /* 0x0000004a4428723c */ /* 0x040fe20000041828 */
[----:B------:R-:W2:Y:S07]  /*e810*/  LDSM.16.MT88.4 R72, [R248+0x2100] ;  /* 0x00210000f848783b */ /* 0x000eae0000004200 */
[C---:B------:R-:W-:Y:S08]  /*e820*/  HMMA.16816.F32.BF16 R44, R68.reuse, R84, R44 ;  /* 0x00000054442c723c */ /* 0x040ff0000004182c */
[C---:B------:R-:W-:Y:S01]  /*e830*/  HMMA.16816.F32.BF16 R48, R68.reuse, R86, R48 ;  /* 0x000000564430723c */ /* 0x040fe20000041830 */
[----:B------:R-:W2:Y:S07]  /*e840*/  LDSM.16.MT88.4 R84, [R246+0x2100] ;  /* 0x00210000f654783b */ /* 0x000eae0000004200 */
[C---:B-1----:R-:W-:Y:S08]  /*e850*/  HMMA.16816.F32.BF16 R52, R68.reuse, R80, R52 ;  /* 0x000000504434723c */ /* 0x042ff00000041834 */
[C---:B------:R-:W-:Y:S01]  /*e860*/  HMMA.16816.F32.BF16 R56, R68.reuse, R82, R56 ;  /* 0x000000524438723c */ /* 0x040fe20000041838 */
[----:B------:R-:W1:Y:S07]  /*e870*/  LDSM.16.MT88.4 R80, [R245+0x2100] ;  /* 0x00210000f550783b */ /* 0x000e6e0000004200 */
[C---:B---3--:R-:W-:Y:S08]  /*e880*/  HMMA.16816.F32.BF16 R60, R68.reuse, R76, R60 ;  /* 0x0000004c443c723c */ /* 0x048ff0000004183c */
[----:B------:R-:W-:Y:S01]  /*e890*/  HMMA.16816.F32.BF16 R64, R68, R78, R64 ;  /* 0x0000004e4440723c */ /* 0x000fe20000041840 */
[----:B------:R-:W3:Y:S06]  /*e8a0*/  LDSM.16.MT88.4 R76, [R244+0x2100] ;  /* 0x00210000f44c783b */ /* 0x000eec0000004200 */
[----:B-----5:R-:W-:Y:S02]  /*e8b0*/  F2FP.BF16.PACK_AB R68, R114, R112 ;  /* 0x000000707244723e */ /* 0x020fe400000010ff */
[----:B------:R-:W-:Y:S03]  /*e8c0*/  F2FP.BF16.PACK_AB R69, R202, R113 ;  /* 0x00000071ca45723e */ /* 0x000fe600000010ff */
[----:B------:R-:W-:Y:S02]  /*e8d0*/  F2FP.BF16.PACK_AB R70, R200, R198 ;  /* 0x000000c6c846723e */ /* 0x000fe400000010ff */
[----:B------:R-:W-:Y:S07]  /*e8e0*/  F2FP.BF16.PACK_AB R71, R190, R196 ;  /* 0x000000c4be47723e */ /* 0x000fee00000010ff */
[C---:B--2---:R-:W-:Y:S08]  /*e8f0*/  HMMA.16816.F32.BF16 R4, R68.reuse, R72, R4 ;  /* 0x000000484404723c */ /* 0x044ff00000041804 */
[C---:B------:R-:W-:Y:S01]  /*e900*/  HMMA.16816.F32.BF16 R8, R68.reuse, R74, R8 ;  /* 0x0000004a4408723c */ /* 0x040fe20000041808 */
[----:B------:R-:W2:Y:S07]  /*e910*/  LDSM.16.MT88.4 R72, [R248+0x6100] ;  /* 0x00610000f848783b */ /* 0x000eae0000004200 */
[C---:B------:R-:W-:Y:S08]  /*e920*/  HMMA.16816.F32.BF16 R12, R68.reuse, R84, R12 ;  /* 0x00000054440c723c */ /* 0x040ff0000004180c */
[C---:B------:R-:W-:Y:S01]  /*e930*/  HMMA.16816.F32.BF16 R16, R68.reuse, R86, R16 ;  /* 0x000000564410723c */ /* 0x040fe20000041810 */
[----:B------:R-:W5:Y:S07]  /*e940*/  LDSM.16.MT88.4 R84, [R244+0x6100] ;  /* 0x00610000f454783b */ /* 0x000f6e0000004200 */
[C---:B-1----:R-:W-:Y:S08]  /*e950*/  HMMA.16816.F32.BF16 R20, R68.reuse, R80, R20 ;  /* 0x000000504414723c */ /* 0x042ff00000041814 */
        /* <DEDUP_REMOVED lines=21> */
[C---:B-1----:R-:W-:Y:S08]  /*eab0*/  HMMA.16816.F32.BF16 R4, R68.reuse, R80, R4 ;  /* 0x000000504404723c */ /* 0x042ff00000041804 */
[C---:B------:R-:W-:Y:S01]  /*eac0*/  HMMA.16816.F32.BF16 R8, R68.reuse, R82, R8 ;  /* 0x000000524408723c */ /* 0x040fe20000041808 */
[----:B------:R-:W1:Y:S07]  /*ead0*/  LDSM.16.MT88.4 R80, [R248+0x6900] ;  /* 0x00690000f850783b */ /* 0x000e6e0000004200 */
[C---:B------:R-:W-:Y:S08]  /*eae0*/  HMMA.16816.F32.BF16 R12, R68.reuse, R96, R12 ;  /* 0x00000060440c723c */ /* 0x040ff0000004180c */
[C---:B------:R-:W-:Y:S01]  /*eaf0*/  HMMA.16816.F32.BF16 R16, R68.reuse, R98, R16 ;  /* 0x000000624410723c */ /* 0x040fe20000041810 */
[----:B------:R-:W-:Y:S07]  /*eb00*/  LDSM.16.MT88.4 R96, [R244+0x7100] ;  /* 0x00710000f460783b */ /* 0x000fee0000004200 */
[C---:B---3--:R-:W-:Y:S08]  /*eb10*/  HMMA.16816.F32.BF16 R20, R68.reuse, R76, R20 ;  /* 0x0000004c4414723c */ /* 0x048ff00000041814 */
[C---:B------:R-:W-:Y:S01]  /*eb20*/  HMMA.16816.F32.BF16 R24, R68.reuse, R78, R24 ;  /* 0x0000004e4418723c */ /* 0x040fe20000041818 */
[----:B------:R-:W3:Y:S07]  /*eb30*/  LDSM.16.MT88.4 R76, [R245+0x6900] ;  /* 0x00690000f54c783b */ /* 0x000eee0000004200 */
        /* <DEDUP_REMOVED lines=13> */
[----:B------:R-:W-:Y:S01]  /*ec10*/  HMMA.16816.F32.BF16 R64, R68, R74, R64 ;  /* 0x0000004a4440723c */ /* 0x000fe20000041840 */
[----:B------:R-:W2:Y:S06]  /*ec20*/  LDSM.16.MT88.4 R72, [R245+0x3100] ;  /* 0x00310000f548783b */ /* 0x000eac0000004200 */
[----:B------:R-:W-:Y:S02]  /*ec30*/  F2FP.BF16.PACK_AB R68, R179, R181 ;  /* 0x000000b5b344723e */ /* 0x000fe400000010ff */
[----:B------:R-:W-:Y:S03]  /*ec40*/  F2FP.BF16.PACK_AB R69, R175, R177 ;  /* 0x000000b1af45723e */ /* 0x000fe600000010ff */
[----:B------:R-:W-:Y:S02]  /*ec50*/  F2FP.BF16.PACK_AB R70, R165, R173 ;  /* 0x000000ada546723e */ /* 0x000fe400000010ff */
[----:B------:R-:W-:Y:S07]  /*ec60*/  F2FP.BF16.PACK_AB R71, R161, R163 ;  /* 0x000000a3a147723e */ /* 0x000fee00000010ff */
[C---:B-1----:R-:W-:Y:S08]  /*ec70*/  HMMA.16816.F32.BF16 R4, R68.reuse, R80, R4 ;  /* 0x000000504404723c */ /* 0x042ff00000041804 */
[C---:B------:R-:W-:Y:S01]  /*ec80*/  HMMA.16816.F32.BF16 R8, R68.reuse, R82, R8 ;  /* 0x000000524408723c */ /* 0x040fe20000041808 */
[----:B------:R-:W1:Y:S07]  /*ec90*/  LDSM.16.MT88.4 R80, [R248+0x7100] ;  /* 0x00710000f850783b */ /* 0x000e6e0000004200 */
[C---:B---3--:R-:W-:Y:S08]  /*eca0*/  HMMA.16816.F32.BF16 R12, R68.reuse, R76, R12 ;  /* 0x0000004c440c723c */ /* 0x048ff0000004180c */
[C---:B------:R-:W-:Y:S01]  /*ecb0*/  HMMA.16816.F32.BF16 R16, R68.reuse, R78, R16 ;  /* 0x0000004e4410723c */ /* 0x040fe20000041810 */
[----:B------:R-:W-:Y:S07]  /*ecc0*/  LDSM.16.MT88.4 R76, [R245+0x7900] ;  /* 0x00790000f54c783b */ /* 0x000fee0000004200 */
[C---:B--2---:R-:W-:Y:S07]  /*ecd0*/  HMMA.16816.F32.BF16 R20, R68.reuse, R72, R20 ;  /* 0x000000484414723c */ /* 0x044fee0000041814 */
[----:B------:R-:W-:Y:S01]  /*ece0*/  MOV R73, R113 ;  /* 0x0000007100497202 */ /* 0x000fe20000000f00 */
[C---:B------:R-:W-:Y:S04]  /*ecf0*/  HMMA.16816.F32.BF16 R24, R68.reuse, R74, R24 ;  /* 0x0000004a4418723c */ /* 0x040fe80000041818 */
[----:B------:R-:W-:Y:S04]  /*ed00*/  MOV R72, R112 ;  /* 0x0000007000487202 */ /* 0x000fe80000000f00 */
[C---:B------:R-:W-:Y:S08]  /*ed10*/  HMMA.16816.F32.BF16 R28, R68.reuse, R84, R28 ;  /* 0x00000054441c723c */ /* 0x040ff0000004181c */
[C---:B------:R-:W-:Y:S01]  /*ed20*/  HMMA.16816.F32.BF16 R32, R68.reuse, R86, R32 ;  /* 0x000000564420723c */ /* 0x040fe20000041820 */
[----:B------:R-:W-:Y:S07]  /*ed30*/  LDSM.16.MT88.4 R84, [R246+0x7900] ;  /* 0x00790000f654783b */ /* 0x000fee0000004200 */
[C---:B-1----:R-:W-:Y:S08]  /*ed40*/  HMMA.16816.F32.BF16 R36, R68.reuse, R80, R36 ;  /* 0x000000504424723c */ /* 0x042ff00000041824 */
[C---:B------:R-:W-:Y:S08]  /*ed50*/  HMMA.16816.F32.BF16 R40, R68.reuse, R82, R40 ;  /* 0x000000524428723c */ /* 0x040ff00000041828 */
[C---:B------:R-:W-:Y:S08]  /*ed60*/  HMMA.16816.F32.BF16 R44, R68.reuse, R88, R44 ;  /* 0x00000058442c723c */ /* 0x040ff0000004182c */
[C---:B------:R-:W-:Y:S08]  /*ed70*/  HMMA.16816.F32.BF16 R48, R68.reuse, R90, R48 ;  /* 0x0000005a4430723c */ /* 0x040ff00000041830 */
[C---:B------:R-:W-:Y:S08]  /*ed80*/  HMMA.16816.F32.BF16 R52, R68.reuse, R92, R52 ;  /* 0x0000005c4434723c */ /* 0x040ff00000041834 */
[C---:B------:R-:W-:Y:S01]  /*ed90*/  HMMA.16816.F32.BF16 R56, R68.reuse, R94, R56 ;  /* 0x0000005e4438723c */ /* 0x040fe20000041838 */
[----:B------:R-:W1:Y:S07]  /*eda0*/  LDSM.16.MT88.4 R92, [R248+0x7900] ;  /* 0x00790000f85c783b */ /* 0x000e6e0000004200 */
[C---:B------:R-:W-:Y:S08]  /*edb0*/  HMMA.16816.F32.BF16 R60, R68.reuse, R96, R60 ;  /* 0x00000060443c723c */ /* 0x040ff0000004183c */
[----:B------:R-:W-:Y:S07]  /*edc0*/  HMMA.16816.F32.BF16 R64, R68, R98, R64 ;  /* 0x000000624440723c */ /* 0x000fee0000041840 */
[----:B----4-:R-:W-:Y:S02]  /*edd0*/  F2FP.BF16.PACK_AB R68, R159, R155 ;  /* 0x0000009b9f44723e */ /* 0x010fe400000010ff */
[----:B------:R-:W-:Y:S03]  /*ede0*/  F2FP.BF16.PACK_AB R69, R151, R153 ;  /* 0x000000999745723e */ /* 0x000fe600000010ff */
[----:B------:R-:W-:Y:S02]  /*edf0*/  F2FP.BF16.PACK_AB R70, R150, R149 ;  /* 0x000000959646723e */ /* 0x000fe400000010ff */
[----:B------:R-:W-:Y:S07]  /*ee00*/  F2FP.BF16.PACK_AB R71, R133, R134 ;  /* 0x000000868547723e */ /* 0x000fee00000010ff */
[C---:B------:R-:W-:Y:S01]  /*ee10*/  HMMA.16816.F32.BF16 R128, R68.reuse, R124, R4 ;  /* 0x0000007c4480723c */ /* 0x040fe20000041804 */
[----:B------:R-:W2:Y:S07]  /*ee20*/  LDSM.16.MT88.4 R4, [R244+0x7900] ;  /* 0x00790000f404783b */ /* 0x000eae0000004200 */
        /* <DEDUP_REMOVED lines=36> */
[----:B------:R-:W-:Y:S01]  /*f070*/  FADD.FTZ R2, R159, R2 ;  /* 0x000000029f027221 */ /* 0x000fe20000010000 */
[C---:B--2---:R-:W-:Y:S03]  /*f080*/  HMMA.16816.F32.BF16 R72, R68.reuse, R4, R60 ;  /* 0x000000044448723c */ /* 0x044fe6000004183c */
[----:B------:R-:W-:Y:S04]  /*f090*/  FADD.FTZ R149, R149, R2 ;  /* 0x0000000295957221 */ /* 0x000fe80000010000 */
[----:B------:R-:W-:Y:S01]  /*f0a0*/  FADD.FTZ R4, R163, R8 ;  /* 0x00000008a3047221 */ /* 0x000fe20000010000 */
[----:B------:R-:W-:Y:S04]  /*f0b0*/  HMMA.16816.F32.BF16 R68, R68, R6, R64 ;  /* 0x000000064444723c */ /* 0x000fe80000041840 */
[----:B------:R-:W-:Y:S02]  /*f0c0*/  FADD.FTZ R4, R161, R4 ;  /* 0x00000004a1047221 */ /* 0x000fe40000010000 */
[----:B------:R-:W-:Y:S02]  /*f0d0*/  FADD.FTZ R3, R150, R149 ;  /* 0x0000009596037221 */ /* 0x000fe40000010000 */
[----:B------:R-:W-:Y:S03]  /*f0e0*/  FADD.FTZ R4, R153, R4 ;  /* 0x0000000499047221 */ /* 0x000fe60000010000 */
[----:B------:R1:W-:Y:S01]  /*f0f0*/  STL [R1+0x20], R3 ;  /* 0x0000200301007387 */ /* 0x0003e20000100800 */
[----:B------:R-:W-:Y:S04]  /*f100*/  FADD.FTZ R151, R151, R4 ;  /* 0x0000000497977221 */ /* 0x000fe80000010000 */
[----:B------:R-:W-:Y:S04]  /*f110*/  FADD.FTZ R134, R134, R151 ;  /* 0x0000009786867221 */ /* 0x000fe80000010000 */
[----:B------:R-:W-:Y:S05]  /*f120*/  FADD.FTZ R2, R133, R134 ;  /* 0x0000008685027221 */ /* 0x000fea0000010000 */
[----:B------:R2:W-:Y:S01]  /*f130*/  STL [R1+0x24], R2 ;  /* 0x0000240201007387 */ /* 0x0005e20000100800 */
[----:B-1----:R-:W-:Y:S01]  /*f140*/  MOV R3, R0 ;  /* 0x0000000000037202 */ /* 0x002fe20000000f00 */
[----:B--2---:R-:W-:-:S05]  /*f150*/  @P0 BRA `(.L_x_562) ;  /* 0xffffc35000000947 */ /* 0x004fca000383ffff */
.L_x_561:
[----:B------:R-:W2:Y:S04]  /*f160*/  LDL.LU R4, [R1+0x20] ;  /* 0x0000200001047983 */ /* 0x000ea80000300800 */
[----:B----4-:R-:W3:Y:S01]  /*f170*/  LDL.LU R2, [R1+0x24] ;  /* 0x0000240001027983 */ /* 0x010ee20000300800 */
[----:B------:R-:W-:-:S02]  /*f180*/  MOV R3, RZ ;  /* 0x000000ff00037202 */ /* 0x000fc40000000f00 */
[----:B------:R-:W-:Y:S01]  /*f190*/  PLOP3.LUT P2, PT, PT, PT, PT, 0x8, 0x0 ;  /* 0x000000000000781c */ /* 0x000fe20003f4e170 */
[----:B--2---:R-:W1:Y:S04]  /*f1a0*/  SHFL.BFLY PT, R6, R4, 0x2, 0x1f ;  /* 0x0c401f0004067f89 */ /* 0x004e6800000e0000 */
[----:B---3--:R-:W2:Y:S01]  /*f1b0*/  SHFL.BFLY PT, R7, R2, 0x2, 0x1f ;  /* 0x0c401f0002077f89 */ /* 0x008ea200000e0000 */
[----:B-1----:R-:W-:Y:S01]  /*f1c0*/  FADD.FTZ R6, R6, R4 ;  /* 0x0000000406067221 */ /* 0x002fe20000010000 */
[----:B------:R-:W-:Y:S01]  /*f1d0*/  MOV R4, RZ ;  /* 0x000000ff00047202 */ /* 0x000fe20000000f00 */
        /* <DEDUP_REMOVED lines=49> */
[----:B------:R-:W-:Y:S01]  /*f4f0*/  FMUL.FTZ R69, R4, R69 ;  /* 0x0000004504457220 */ /* 0x000fe20000410000 */
[----:B------:R-:W-:Y:S01]  /*f500*/  MOV R4, 0xff800000 ;  /* 0xff80000000047802 */ /* 0x000fe20000000f00 */
        /* <DEDUP_REMOVED lines=34> */
.L_x_555:
[----:B------:R-:W-:Y:S01]  /*f730*/  USHF.R.S32.HI UR8, URZ, 0x1f, UR9 ;  /* 0x0000001f3f087899 */ /* 0x000fe20008011409 */
        /* <DEDUP_REMOVED lines=48> */
[----:B------:R-:W-:Y:S01]  /*fa40*/  F2FP.BF16.PACK_AB R88, R89, R88 ;  /* 0x000000585958723e */ /* 0x000fe200000010ff */
[----:B------:R-:W-:Y:S01]  /*fa50*/  IMAD.SHL.U32 R13, R12, 0x2, RZ ;  /* 0x000000020c0d7824 */ /* 0x000fe200078e00ff */
[----:B------:R-:W-:Y:S01]  /*fa60*/  BAR.SYNC.DEFER_BLOCKING 0x1, 0x100 ;  /* 0x0044000000007b1d */ /* 0x000fe20000010000 */
[----:B------:R-:W-:-:S02]  /*fa70*/  F2FP.BF16.PACK_AB R90, R91, R90 ;  /* 0x0000005a5b5a723e */ /* 0x000fc400000010ff */
[----:B------:R-:W-:Y:S02]  /*fa80*/  F2FP.BF16.PACK_AB R84, R85, R84 ;  /* 0x000000545554723e */ /* 0x000fe400000010ff */
[C---:B------:R-:W-:Y:S02]  /*fa90*/  IADD3 R10, R13.reuse, 0x80, RZ ;  /* 0x000000800d0a7810 */ /* 0x040fe40007ffe0ff */
[----:B------:R-:W-:Y:S02]  /*faa0*/  IADD3 R15, R13, 0x70, RZ ;  /* 0x000000700d0f7810 */ /* 0x000fe40007ffe0ff */
[----:B------:R-:W-:Y:S02]  /*fab0*/  @P0 IADD3 R15, R10, 0x10, RZ ;  /* 0x000000100a0f0810 */ /* 0x000fe40007ffe0ff */
[----:B------:R-:W-:Y:S01]  /*fac0*/  SEL R10, R9, 0xffffffe0, !P1 ;  /* 0xffffffe0090a7807 */ /* 0x000fe20004800000 */
[----:B------:R-:W-:Y:S01]  /*fad0*/  IMAD.MOV.U32 R9, RZ, RZ, 0x40 ;  /* 0x00000040ff097424 */ /* 0x000fe200078e00ff */
[----:B------:R-:W-:-:S02]  /*fae0*/  F2FP.BF16.PACK_AB R86, R87, R86 ;  /* 0x000000565756723e */ /* 0x000fc400000010ff */
[----:B------:R-:W-:Y:S01]  /*faf0*/  F2FP.BF16.PACK_AB R80, R81, R80 ;  /* 0x000000505150723e */ /* 0x000fe200000010ff */
[----:B------:R-:W-:Y:S01]  /*fb00*/  IMAD.IADD R17, R13, 0x1, R10 ;  /* 0x000000010d117824 */ /* 0x000fe200078e020a */
[----:B------:R-:W-:Y:S01]  /*fb10*/  SEL R12, R9, 0xffffffc0, !P2 ;  /* 0xffffffc0090c7807 */ /* 0x000fe20005000000 */
[--C-:B------:R-:W-:Y:S01]  /*fb20*/  IMAD.IADD R9, R10, 0x1, R15.reuse ;  /* 0x000000010a097824 */ /* 0x100fe200078e020f */
[----:B------:R-:W-:Y:S02]  /*fb30*/  F2FP.BF16.PACK_AB R82, R83, R82 ;  /* 0x000000525352723e */ /* 0x000fe400000010ff */
[----:B------:R-:W-:Y:S01]  /*fb40*/  F2FP.BF16.PACK_AB R76, R77, R76 ;  /* 0x0000004c4d4c723e */ /* 0x000fe200000010ff */
[--C-:B------:R-:W-:Y:S01]  /*fb50*/  IMAD.IADD R19, R13, 0x1, R12.reuse ;  /* 0x000000010d137824 */ /* 0x100fe200078e020c */
[----:B------:R-:W-:Y:S01]  /*fb60*/  F2FP.BF16.PACK_AB R78, R79, R78 ;  /* 0x0000004e4f4e723e */ /* 0x000fe200000010ff */
[----:B------:R-:W-:Y:S01]  /*fb70*/  STS [R13+0x80], R128 ;  /* 0x000080800d007388 */ /* 0x000fe20000000800 */
[C---:B------:R-:W-:Y:S01]  /*fb80*/  IMAD.IADD R21, R12.reuse, 0x1, R15 ;  /* 0x000000010c157824 */ /* 0x040fe200078e020f */
[----:B------:R-:W-:Y:S01]  /*fb90*/  F2FP.BF16.PACK_AB R72, R73, R72 ;  /* 0x000000484948723e */ /* 0x000fe200000010ff */
[----:B------:R-:W-:Y:S01]  /*fba0*/  IMAD.IADD R23, R12, 0x1, R17 ;  /* 0x000000010c177824 */ /* 0x000fe200078e0211 */
[----:B------:R-:W-:Y:S01]  /*fbb0*/  STS [R13+0x480], R130 ;  /* 0x000480820d007388 */ /* 0x000fe20000000800 */
[----:B------:R-:W-:Y:S01]  /*fbc0*/  IMAD.IADD R25, R9, 0x1, R12 ;  /* 0x0000000109197824 */ /* 0x000fe200078e020c */
[----:B------:R-:W-:Y:S01]  /*fbd0*/  F2FP.BF16.PACK_AB R74, R75, R74 ;  /* 0x0000004a4b4a723e */ /* 0x000fe200000010ff */
[----:B------:R-:W-:Y:S01]  /*fbe0*/  IMAD.U32 R12, RZ, RZ, UR4 ;  /* 0x00000004ff0c7e24 */ /* 0x000fe2000f8e00ff */
[----:B------:R-:W-:Y:S01]  /*fbf0*/  STS [R15], R124 ;  /* 0x0000007c0f007388 */ /* 0x000fe20000000800 */
[----:B------:R-:W-:-:S02]  /*fc00*/  F2FP.BF16.PACK_AB R68, R69, R68 ;  /* 0x000000444544723e */ /* 0x000fc400000010ff */
        /* <DEDUP_REMOVED lines=23> */
[----:B-1----:R-:W-:Y:S01]  /*fd80*/  IMAD.U32 R13, RZ, RZ, UR5 ;  /* 0x00000005ff0d7e24 */ /* 0x002fe2000f8e00ff */
[----:B------:R-:W-:-:S02]  /*fd90*/  ULDC.64 UR4, c[0x0][0x508] ;  /* 0x0001420000047ab9 */ /* 0x000fc40000000a00 */
        /* <DEDUP_REMOVED lines=8> */
[----:B------:R-:W-:Y:S01]  /*fe20*/  BAR.SYNC.DEFER_BLOCKING 0x1, 0x100 ;  /* 0x0044000000007b1d */ /* 0x000fe20000010000 */
[----:B------:R-:W-:-:S04]  /*fe30*/  UISETP.NE.U32.AND UP0, UPT, URZ, UR4, UPT ;  /* 0x000000043f00728c */ /* 0x000fc8000bf05070 */
[----:B------:R-:W-:Y:S01]  /*fe40*/  UISETP.NE.AND.EX UP0, UPT, URZ, UR5, UPT, UP0 ;  /* 0x000000053f00728c */ /* 0x000fe2000bf05300 */
[----:B------:R-:W3:Y:S02]  /*fe50*/  @P1 LDG.E R6, [R12.64] ;  /* 0x0000000e0c061981 */ /* 0x000ee4000c1e1900 */
[----:B------:R-:W-:-:S03]  /*fe60*/  ULDC.64 UR4, c[0x0][0x508] ;  /* 0x0001420000047ab9 */ /* 0x000fc60000000a00 */
[----:B------:R-:W-:-:S05]  /*fe70*/  PLOP3.LUT P0, PT, PT, PT, UP0, 0x80, 0x0 ;  /* 0x000000000000781c */ /* 0x000fca0003f0f008 */
[----:B------:R-:W-:Y:S01]  /*fe80*/  @UP0 UIMAD.WIDE UR4, UR13, UR6, UR4 ;  /* 0x000000060d0402a5 */ /* 0x000fe2000f8e0204 */
[----:B--2---:R-:W-:-:S05]  /*fe90*/  IMAD.MOV.U32 R9, RZ, RZ, c[0x0][0x388] ;  /* 0x0000e200ff097624 */ /* 0x004fca00078e00ff */
[----:B------:R-:W-:Y:S02]  /*fea0*/  IMAD.U32 R14, RZ, RZ, UR4 ;  /* 0x00000004ff0e7e24 */ /* 0x000fe4000f8e00ff */
[----:B------:R-:W-:-:S05]  /*feb0*/  IMAD.U32 R15, RZ, RZ, UR5 ;  /* 0x00000005ff0f7e24 */ /* 0x000fca000f8e00ff */
[----:B------:R1:W5:Y:S01]  /*fec0*/  @P0 LDG.E R9, [R14.64] ;  /* 0x0000000e0e090981 */ /* 0x000362000c1e1900 */
[----:B------:R-:W-:Y:S02]  /*fed0*/  UMOV UR16, URZ ;  /* 0x0000003f00107c82 */ /* 0x000fe40008000000 */
[----:B------:R-:W-:Y:S01]  /*fee0*/  UMOV UR17, URZ ;  /* 0x0000003f00117c82 */ /* 0x000fe20008000000 */
[----:B---3--:R-:W2:Y:S02]  /*fef0*/  @P1 R2UR UR5, R6 ;  /* 0x00000000060513c2 */ /* 0x008ea400000e0000 */
[----:B--2---:R-:W-:Y:S02]  /*ff00*/  @UP1 USHF.R.S32.HI UR4, URZ, 0x1f, UR5 ;  /* 0x0000001f3f041899 */ /* 0x004fe40008011405 */
[----:B------:R-:W-:-:S05]  /*ff10*/  @UP1 UMOV UR16, UR5 ;  /* 0x0000000500101c82 */ /* 0x000fca0008000000 */
[----:B------:R-:W-:Y:S01]  /*ff20*/  @UP1 UMOV UR17, UR4 ;  /* 0x0000000400111c82 */ /* 0x000fe20008000000 */
[----:B------:R-:W-:Y:S05]  /*ff30*/  @P0 BRA `(.L_x_566) ;  /* 0x0000004000000947 */ /* 0x000fea0003800000 */
[----:B-1----:R-:W-:Y:S05]  /*ff40*/  @!P1 BRA `(.L_x_566) ;  /* 0x0000003000009947 */ /* 0x002fea0003800000 */
[----:B-----5:R-:W2:Y:S04]  /*ff50*/  LDG.E R9, [R12.64] ;  /* 0x0000000e0c097981 */ /* 0x020ea8000c1e1900 */
[----:B------:R-:W2:Y:S02]  /*ff60*/  LDG.E R6, [R12.64+0x4] ;  /* 0x0000040e0c067981 */ /* 0x000ea4000c1e1900 */
[----:B--2---:R-:W-:Y:S02]  /*ff70*/  IADD3 R9, -R9, R6, RZ ;  /* 0x0000000609097210 */ /* 0x004fe40007ffe1ff */
.L_x_566:
[----:B-1----:R-:W-:Y:S01]  /*ff80*/  LOP3.LUT R3, R8, 0xffffffe0, RZ, 0xc0, !PT ;  /* 0xffffffe008037812 */ /* 0x002fe200078ec0ff */
[----:B------:R-:W1:Y:S01]  /*ff90*/  S2R R39, SR_CTAID.X ;  /* 0x0000000000277919 */ /* 0x000e620000002500 */
[----:B------:R-:W-:Y:S01]  /*ffa0*/  SHF.R.S32.HI R13, RZ, 0x1f, R2 ;  /* 0x0000001fff0d7819 */ /* 0x000fe20000011402 */
[----:B------:R-:W-:Y:S01]  /*ffb0*/  IMAD.MOV.U32 R10, RZ, RZ, c[0x0][0x4e8] ;  /* 0x00013a00ff0a7624 */ /* 0x000fe200078e00ff */
[----:B------:R-:W-:Y:S01]  /*ffc0*/  LEA.HI R6, R11, R11, RZ, 0x1 ;  /* 0x0000000b0b067211 */ /* 0x000fe200078f08ff */
[----:B------:R-:W-:Y:S01]  /*ffd0*/  IMAD.IADD R3, R0, 0x1, -R3 ;  /* 0x0000000100037824 */ /* 0x000fe200078e0a03 */
[----:B------:R-:W-:Y:S01]  /*ffe0*/  LEA.HI R13, R13, R2, RZ, 0x3 ;  /* 0x000000020d0d7211 */ /* 0x000fe200078f18ff */
[----:B------:R-:W-:Y:S01]  /*fff0*/  ULDC.64 UR4, c[0x0][0x490] ;  /* 0x0001240000047ab9 */ /* 0x000fe20000000a00 */
[----:B------:R-:W-:Y:S01]  /*10000*/  LOP3.LUT R6, R6, 0x1ffffffe, RZ, 0xc0, !PT ;  /* 0x1ffffffe06067812 */ /* 0x000fe200078ec0ff */
[----:B------:R-:W-:Y:S01]  /*10010*/  UIMAD UR11, UR8, UR4, URZ ;  /* 0x00000004080b72a4 */ /* 0x000fe2000f8e023f */
[----:B------:R-:W-:Y:S01]  /*10020*/  SHF.R.S32.HI R8, RZ, 0x1f, R3 ;  /* 0x0000001fff087819 */ /* 0x000fe20000011403 */
[----:B------:R-:W-:Y:S01]  /*10030*/  USHF.R.S32.HI UR10, URZ, 0x1f, UR13 ;  /* 0x0000001f3f0a7899 */ /* 0x000fe2000801140d */
[----:B------:R-:W-:Y:S01]  /*10040*/  LOP3.LUT R13, R13, 0xffffff8, RZ, 0xc0, !PT ;  /* 0x0ffffff80d0d7812 */ /* 0x000fe200078ec0ff */
[----:B------:R-:W-:Y:S01]  /*10050*/  IMAD.IADD R11, R11, 0x1, -R6 ;  /* 0x000000010b0b7824 */ /* 0x000fe200078e0a06 */
[----:B------:R-:W-:Y:S01]  /*10060*/  LEA.HI R8, R8, R3, RZ, 0x2 ;  /* 0x0000000308087211 */ /* 0x000fe200078f10ff */
[----:B------:R-:W-:Y:S01]  /*10070*/  UMOV UR20, UR16 ;  /* 0x0000001000147c82 */ /* 0x000fe20008000000 */
[----:B------:R-:W-:Y:S01]  /*10080*/  ISETP.NE.AND P1, PT, R10, 0x1, PT ;  /* 0x000000010a00780c */ /* 0x000fe20003f25270 */
[----:B------:R-:W-:Y:S01]  /*10090*/  IMAD.IADD R2, R2, 0x1, -R13 ;  /* 0x0000000102027824 */ /* 0x000fe200078e0a0d */
[----:B------:R-:W-:Y:S01]  /*100a0*/  SHF.R.S32.HI R13, RZ, 0x2, R8 ;  /* 0x00000002ff0d7819 */ /* 0x000fe20000011408 */
[----:B------:R-:W-:Y:S01]  /*100b0*/  UMOV UR21, UR17 ;  /* 0x0000001100157c82 */ /* 0x000fe20008000000 */
[----:B------:R-:W-:Y:S01]  /*100c0*/  LOP3.LUT P2, RZ, R3, 0x3, RZ, 0xc0, !PT ;  /* 0x0000000303ff7812 */ /* 0x000fe2000784c0ff */
[----:B------:R-:W-:Y:S01]  /*100d0*/  UIMAD.WIDE.U32 UR20, UR9, UR4, UR20 ;  /* 0x00000004091472a5 */ /* 0x000fe2000f8e0014 */
[----:B------:R-:W-:Y:S01]  /*100e0*/  BSSY B0, `(.L_x_567) ;  /* 0x0000073000007945 */ /* 0x000fe20003800000 */
[----:B------:R-:W-:Y:S01]  /*100f0*/  IMAD R2, R2, 0x10, R13 ;  /* 0x0000001002027824 */ /* 0x000fe200078e020d */
[----:B------:R-:W-:-:S02]  /*10100*/  UIMAD UR11, UR9, UR5, UR11 ;  /* 0x00000005090b72a4 */ /* 0x000fc4000f8e020b */
[----:B------:R-:W-:Y:S01]  /*10110*/  USEL UR10, UR10, URZ, !UP1 ;  /* 0x0000003f0a0a7287 */ /* 0x000fe2000c800000 */
[----:B------:R-:W-:Y:S01]  /*10120*/  IMAD R6, R11, 0x8, R2 ;  /* 0x000000080b067824 */ /* 0x000fe200078e0202 */
[----:B------:R-:W-:Y:S02]  /*10130*/  ULDC.64 UR6, c[0x0][0x498] ;  /* 0x0001260000067ab9 */ /* 0x000fe40000000a00 */
[----:B------:R-:W-:Y:S01]  /*10140*/  UIADD3 UR21, UR21, UR11, URZ ;  /* 0x0000000b15157290 */ /* 0x000fe2000fffe03f */
[----:B-1----:R-:W-:Y:S01]  /*10150*/  IMAD R6, R39, 0x80, R6 ;  /* 0x0000008027067824 */ /* 0x002fe200078e0206 */
[----:B------:R-:W-:Y:S02]  /*10160*/  USEL UR13, UR13, URZ, !UP1 ;  /* 0x0000003f0d0d7287 */ /* 0x000fe4000c800000 */
[----:B------:R-:W-:Y:S01]  /*10170*/  UIMAD UR11, UR10, UR6, URZ ;  /* 0x000000060a0b72a4 */ /* 0x000fe2000f8e023f */
[----:B------:R-:W-:Y:S01]  /*10180*/  @P1 IMAD.HI.U32 R8, R6, c[0x0][0x4ec], RZ ;  /* 0x00013b0006081a27 */ /* 0x000fe200078e00ff */
[----:B------:R-:W-:-:S02]  /*10190*/  UIMAD.WIDE.U32 UR20, UR13, UR6, UR20 ;  /* 0x000000060d1472a5 */ /* 0x000fc4000f8e0014 */
[----:B------:R-:W-:Y:S01]  /*101a0*/  UIMAD UR7, UR13, UR7, UR11 ;  /* 0x000000070d0772a4 */ /* 0x000fe2000f8e020b */
[----:B------:R-:W-:Y:S01]  /*101b0*/  IMAD.MOV.U32 R14, RZ, RZ, R6 ;  /* 0x000000ffff0e7224 */ /* 0x000fe200078e0006 */
[----:B------:R-:W-:Y:S01]  /*101c0*/  @P1 SHF.R.U32.HI R14, RZ, c[0x0][0x4f0], R8 ;  /* 0x00013c00ff0e1a19 */ /* 0x000fe20000011608 */
[----:B------:R-:W-:Y:S02]  /*101d0*/  ULDC.64 UR4, c[0x0][0x3a0] ;  /* 0x0000e80000047ab9 */ /* 0x000fe40000000a00 */
[----:B------:R-:W-:Y:S01]  /*101e0*/  UIMAD.WIDE.U32 UR18, UR16, UR4, URZ ;  /* 0x00000004101272a5 */ /* 0x000fe2000f8e003f */
[--C-:B------:R-:W-:Y:S01]  /*101f0*/  SHF.R.S32.HI R8, RZ, 0x1f, R14.reuse ;  /* 0x0000001fff087819 */ /* 0x100fe2000001140e */
[----:B------:R-:W-:Y:S01]  /*10200*/  IMAD.MOV R11, RZ, RZ, -R14 ;  /* 0x000000ffff0b7224 */ /* 0x000fe200078e0a0e */
[----:B------:R-:W-:Y:S01]  /*10210*/  MOV R3, UR7 ;  /* 0x0000000700037c02 */ /* 0x000fe20008000f00 */
[----:B------:R-:W-:Y:S01]  /*10220*/  UIMAD UR4, UR17, UR4, URZ ;  /* 0x00000004110472a4 */ /* 0x000fe2000f8e023f */
[----:B------:R-:W-:Y:S01]  /*10230*/  IADD3 R14, P0, R14, UR20, RZ ;  /* 0x000000140e0e7c10 */ /* 0x000fe2000ff1e0ff */
[----:B------:R-:W-:Y:S01]  /*10240*/  IMAD R11, R11, c[0x0][0x4e8], R6 ;  /* 0x00013a000b0b7a24 */ /* 0x000fe200078e0206 */
[CC--:B------:R-:W-:Y:S01]  /*10250*/  LEA.HI R6, R5.reuse, R0.reuse, RZ, 0x3 ;  /* 0x0000000005067211 */ /* 0x0c0fe200078f18ff */
[----:B------:R-:W-:Y:S01]  /*10260*/  UIMAD UR16, UR16, UR5, UR4 ;  /* 0x00000005101072a4 */ /* 0x000fe2000f8e0204 */
[----:B------:R-:W-:-:S02]  /*10270*/  LEA.HI R5, R5, R0, RZ, 0x6 ;  /* 0x0000000005057211 */ /* 0x000fc400078f30ff */
[----:B------:R-:W-:Y:S01]  /*10280*/  LOP3.LUT R13, R6, 0xfffffff8, RZ, 0xc0, !PT ;  /* 0xfffffff8060d7812 */ /* 0x000fe200078ec0ff */
[----:B------:R-:W-:Y:S01]  /*10290*/  ULDC.64 UR4, c[0x0][0x3e8] ;  /* 0x0000fa0000047ab9 */ /* 0x000fe20000000a00 */
[----:B------:R-:W-:Y:S01]  /*102a0*/  SHF.R.S32.HI R6, RZ, 0x3, R6 ;  /* 0x00000003ff067819 */ /* 0x000fe20000011406 */
[----:B------:R-:W-:Y:S01]  /*102b0*/  UIADD3 UR17, UR19, UR16, URZ ;  /* 0x0000001013117290 */ /* 0x000fe2000fffe03f */
[----:B------:R-:W-:Y:S01]  /*102c0*/  IADD3.X R15, R8, UR21, R3, P0, !PT ;  /* 0x00000015080f7c10 */ /* 0x000fe200087fe403 */
[----:B------:R-:W-:Y:S01]  /*102d0*/  IMAD.IADD R13, R0, 0x1, -R13 ;  /* 0x00000001000d7824 */ /* 0x000fe200078e0a0d */
[----:B------:R-:W-:Y:S01]  /*102e0*/  SHF.R.S32.HI R0, RZ, 0x1f, R11 ;  /* 0x0000001fff007819 */ /* 0x000fe2000001140b */
[----:B------:R-:W-:Y:S01]  /*102f0*/  UIMAD UR8, UR8, UR4, URZ ;  /* 0x00000004080872a4 */ /* 0x000fe2000f8e023f */
[----:B------:R-:W-:Y:S01]  /*10300*/  IMAD.SHL.U32 R3, R6, 0x40, RZ ;  /* 0x0000004006037824 */ /* 0x000fe200078e00ff */
[----:B------:R-:W-:Y:S01]  /*10310*/  UMOV UR16, UR18 ;  /* 0x0000001200107c82 */ /* 0x000fe20008000000 */
[----:B------:R-:W-:Y:S01]  /*10320*/  IMAD R8, R13, 0x20, R6 ;  /* 0x000000200d087824 */ /* 0x000fe200078e0206 */
[----:B------:R-:W-:Y:S01]  /*10330*/  UIMAD UR8, UR9, UR5, UR8 ;  /* 0x00000005090872a4 */ /* 0x000fe2000f8e0208 */
[----:B------:R-:W-:Y:S01]  /*10340*/  IMAD R0, R0, c[0x0][0x488], RZ ;  /* 0x0001220000007a24 */ /* 0x000fe200078e02ff */
[----:B------:R-:W-:Y:S01]  /*10350*/  UIMAD.WIDE.U32 UR16, UR9, UR4, UR16 ;  /* 0x00000004091072a5 */ /* 0x000fe2000f8e0010 */
[----:B------:R-:W-:Y:S01]  /*10360*/  IMAD.WIDE.U32 R14, R11, c[0x0][0x488], R14 ;  /* 0x000122000b0e7a25 */ /* 0x000fe200078e000e */
[----:B------:R-:W-:Y:S01]  /*10370*/  LOP3.LUT R3, R3, 0x1c0, RZ, 0xc0, !PT ;  /* 0x000001c003037812 */ /* 0x000fe200078ec0ff */
[----:B------:R-:W-:-:S02]  /*10380*/  ULDC.64 UR4, c[0x0][0x3f0] ;  /* 0x0000fc0000047ab9 */ /* 0x000fc40000000a00 */
[----:B------:R-:W-:Y:S01]  /*10390*/  IMAD R11, R11, c[0x0][0x48c], R0 ;  /* 0x000123000b0b7a24 */ /* 0x000fe200078e0200 */
[C---:B------:R-:W-:Y:S01]  /*103a0*/  LEA R12, P0, R14.reuse, c[0x0][0x450], 0x2 ;  /* 0x000114000e0c7a11 */ /* 0x040fe200078010ff */
[----:B------:R-:W-:Y:S01]  /*103b0*/  IMAD.SHL.U32 R0, R13, 0x8, RZ ;  /* 0x000000080d007824 */ /* 0x000fe200078e00ff */
[----:B------:R-:W-:Y:S01]  /*103c0*/  UIADD3 UR9, UR17, UR8, URZ ;  /* 0x0000000811097290 */ /* 0x000fe2000fffe03f */
[----:B------:R-:W-:Y:S01]  /*103d0*/  IMAD R13, R39, 0x80, R8 ;  /* 0x00000080270d7824 */ /* 0x000fe200078e0208 */
[----:B------:R-:W-:Y:S01]  /*103e0*/  IADD3 R11, R15, R11, RZ ;  /* 0x0000000b0f0b7210 */ /* 0x000fe20007ffe0ff */
[----:B------:R-:W-:Y:S01]  /*103f0*/  UIMAD UR10, UR10, UR4, URZ ;  /* 0x000000040a0a72a4 */ /* 0x000fe2000f8e023f */
[----:B------:R-:W-:Y:S01]  /*10400*/  LOP3.LUT R10, R3, 0x38, R0, 0xf8, !PT ;  /* 0x00000038030a7812 */ /* 0x000fe200078ef800 */
[----:B------:R-:W-:Y:S01]  /*10410*/  @P1 IMAD.HI.U32 R16, R13, c[0x0][0x4ec], RZ ;  /* 0x00013b000d101a27 */ /* 0x000fe200078e00ff */
[----:B------:R-:W-:Y:S01]  /*10420*/  LEA.HI.X R11, R14, c[0x0][0x454], R11, 0x2, P0 ;  /* 0x000115000e0b7a11 */ /* 0x000fe200000f140b */
[----:B------:R-:W-:Y:S01]  /*10430*/  UMOV UR8, UR16 ;  /* 0x0000001000087c82 */ /* 0x000fe20008000000 */
[----:B------:R-:W-:Y:S01]  /*10440*/  SHF.R.U32.HI R3, RZ, 0x3, R3 ;  /* 0x00000003ff037819 */ /* 0x000fe20000011603 */
[--C-:B------:R-:W-:Y:S01]  /*10450*/  IMAD.MOV.U32 R8, RZ, RZ, R13.reuse ;  /* 0x000000ffff087224 */ /* 0x100fe200078e000d */
[----:B------:R-:W-:Y:S01]  /*10460*/  @P1 SHF.R.U32.HI R8, RZ, c[0x0][0x4f0], R16 ;  /* 0x00013c00ff081a19 */ /* 0x000fe20000011610 */
[----:B------:R-:W-:Y:S01]  /*10470*/  UIMAD UR5, UR13, UR5, UR10 ;  /* 0x000000050d0572a4 */ /* 0x000fe2000f8e020a */
[----:B------:R-:W-:Y:S01]  /*10480*/  SHFL.IDX PT, R42, R12, RZ, 0x1c1f ;  /* 0x001c1fff0c2a7589 */ /* 0x000fe200000e0000 */
[----:B------:R-:W-:Y:S01]  /*10490*/  UIMAD.WIDE.U32 UR8, UR13, UR4, UR8 ;  /* 0x000000040d0872a5 */ /* 0x000fe2000f8e0008 */
[----:B------:R-:W-:Y:S01]  /*104a0*/  LOP3.LUT R3, R10, R3, RZ, 0x3c, !PT ;  /* 0x000000030a037212 */ /* 0x000fe200078e3cff */
[--C-:B------:R-:W-:Y:S01]  /*104b0*/  IMAD.MOV R32, RZ, RZ, -R8.reuse ;  /* 0x000000ffff207224 */ /* 0x100fe200078e0a08 */
[----:B------:R-:W1:Y:S01]  /*104c0*/  SHFL.IDX PT, R43, R11, RZ, 0x1c1f ;  /* 0x001c1fff0b2b7589 */ /* 0x000e6200000e0000 */
[----:B------:R-:W-:Y:S01]  /*104d0*/  UIADD3 UR5, UR9, UR5, URZ ;  /* 0x0000000509057290 */ /* 0x000fe2000fffe03f */
[----:B------:R-:W-:Y:S01]  /*104e0*/  SHF.R.S32.HI R10, RZ, 0x1f, R8 ;  /* 0x0000001fff0a7819 */ /* 0x000fe20000011408 */
[----:B------:R-:W-:Y:S01]  /*104f0*/  IMAD R32, R32, c[0x0][0x4e8], R13 ;  /* 0x00013a0020207a24 */ /* 0x000fe200078e020d */
[----:B------:R-:W-:Y:S01]  /*10500*/  SHFL.IDX PT, R34, R12, 0x1, 0x1c1f ;  /* 0x003c1f000c227f89 */ /* 0x000fe200000e0000 */
[----:B------:R-:W-:Y:S01]  /*10510*/  IMAD R13, R39, 0x80, R2 ;  /* 0x00000080270d7824 */ /* 0x000fe200078e0202 */
[----:B------:R-:W-:Y:S01]  /*10520*/  IADD3 R36, R0, 0x40, RZ ;  /* 0x0000004000247810 */ /* 0x000fe20007ffe0ff */
[----:B-----5:R-:W-:Y:S01]  /*10530*/  IMAD R2, R9, c[0x0][0x4e8], RZ ;  /* 0x00013a0009027a24 */ /* 0x020fe200078e02ff */
[----:B------:R-:W2:Y:S01]  /*10540*/  SHFL.IDX PT, R35, R11, 0x1, 0x1c1f ;  /* 0x003c1f000b237f89 */ /* 0x000ea200000e0000 */
[----:B------:R-:W-:Y:S01]  /*10550*/  IMAD.U32 R15, RZ, RZ, UR9 ;  /* 0x00000009ff0f7e24 */ /* 0x000fe2000f8e00ff */
[C---:B------:R-:W-:Y:S01]  /*10560*/  IADD3 R9, R13.reuse, 0x8, RZ ;  /* 0x000000080d097810 */ /* 0x040fe20007ffe0ff */
[----:B------:R-:W-:Y:S01]  /*10570*/  IMAD.U32 R14, RZ, RZ, UR8 ;  /* 0x00000008ff0e7e24 */ /* 0x000fe2000f8e00ff */
[-C--:B------:R-:W-:Y:S01]  /*10580*/  ISETP.GE.OR P0, PT, R13, R2.reuse, P2 ;  /* 0x000000020d00720c */ /* 0x080fe20001706670 */
[----:B------:R-:W-:Y:S01]  /*10590*/  IMAD.U32 R15, RZ, RZ, UR5 ;  /* 0x00000005ff0f7e24 */ /* 0x000fe2000f8e00ff */
[----:B------:R-:W-:Y:S01]  /*105a0*/  ISETP.GE.OR P2, PT, R9, R2, P2 ;  /* 0x000000020900720c */ /* 0x000fe20001746670 */
[----:B------:R-:W-:Y:S01]  /*105b0*/  IMAD R17, R10, c[0x0][0x3e0], RZ ;  /* 0x0000f8000a117a24 */ /* 0x000fe200078e02ff */
[----:B------:R-:W-:Y:S01]  /*105c0*/  SHF.L.U32 R10, R5, 0x3, RZ ;  /* 0x00000003050a7819 */ /* 0x000fe200000006ff */
[----:B------:R-:W-:-:S03]  /*105d0*/  IMAD.WIDE.U32 R14, R8, c[0x0][0x3e0], R14 ;  /* 0x0000f800080e7a25 */ /* 0x000fc600078e000e */
[----:B------:R-:W-:Y:S01]  /*105e0*/  LOP3.LUT R10, R3, 0x7ffffe00, R10, 0xf8, !PT ;  /* 0x7ffffe00030a7812 */ /* 0x000fe200078ef80a */
[----:B------:R-:W-:Y:S01]  /*105f0*/  IMAD R17, R8, c[0x0][0x3e4], R17 ;  /* 0x0000f90008117a24 */ /* 0x000fe200078e0211 */
[----:B------:R-:W-:Y:S01]  /*10600*/  SHF.R.S32.HI R8, RZ, 0x1f, R32 ;  /* 0x0000001fff087819 */ /* 0x000fe20000011420 */
[----:B------:R-:W-:Y:S02]  /*10610*/  IMAD R39, R39, 0x80, R6 ;  /* 0x0000008027277824 */ /* 0x000fe400078e0206 */
[----:B------:R-:W-:Y:S01]  /*10620*/  IMAD.IADD R15, R15, 0x1, R17 ;  /* 0x000000010f0f7824 */ /* 0x000fe200078e0211 */
[----:B-1----:R1:W-:Y:S01]  /*10630*/  @!P0 ST.E [R42.64], R4 ;  /* 0x000000042a008985 */ /* 0x0023e2000c10190e */
[----:B------:R-:W-:Y:S02]  /*10640*/  IMAD R5, R8, c[0x0][0x3d8], RZ ;  /* 0x0000f60008057a24 */ /* 0x000fe400078e02ff */
[----:B------:R-:W-:Y:S02]  /*10650*/  IMAD.SHL.U32 R40, R10, 0x2, RZ ;  /* 0x000000020a287824 */ /* 0x000fe400078e00ff */
[C---:B------:R-:W-:Y:S01]  /*10660*/  IMAD R3, R32.reuse, c[0x0][0x3dc], R5 ;  /* 0x0000f70020037a24 */ /* 0x040fe200078e0205 */
[----:B--2---:R1:W-:Y:S01]  /*10670*/  @!P2 ST.E [R34.64], R7 ;  /* 0x000000072200a985 */ /* 0x0043e2000c10190e */
[----:B------:R-:W-:-:S03]  /*10680*/  IMAD.WIDE.U32 R32, R32, c[0x0][0x3d8], R14 ;  /* 0x0000f60020207a25 */ /* 0x000fc600078e000e */
[----:B------:R1:W2:Y:S01]  /*10690*/  LDS.128 R28, [R40+0x1080] ;  /* 0x00108000281c7984 */ /* 0x0002a20000000c00 */
[----:B------:R-:W-:Y:S01]  /*106a0*/  IMAD.IADD R3, R33, 0x1, R3 ;  /* 0x0000000121037824 */ /* 0x000fe200078e0203 */
[C---:B------:R-:W-:Y:S02]  /*106b0*/  LEA R38, P0, R32.reuse, c[0x0][0x380], 0x1 ;  /* 0x0000e00020267a11 */ /* 0x040fe400078008ff */
[----:B------:R1:W3:Y:S02]  /*106c0*/  LDS.128 R24, [R40+0x2080] ;  /* 0x0020800028187984 */ /* 0x0002e40000000c00 */
[----:B------:R-:W-:Y:S02]  /*106d0*/  LEA.HI.X R37, R32, c[0x0][0x384], R3, 0x1, P0 ;  /* 0x0000e10020257a11 */ /* 0x000fe400000f0c03 */
[----:B------:R1:W4:Y:S01]  /*106e0*/  LDS.128 R20, [R40+0x3080] ;  /* 0x0030800028147984 */ /* 0x0003220000000c00 */
[----:B------:R-:W-:-:S03]  /*106f0*/  ISETP.GE.AND P0, PT, R39, R2, PT ;  /* 0x000000022700720c */ /* 0x000fc60003f06270 */
[----:B------:R1:W1:Y:S04]  /*10700*/  LDS.128 R16, [R40+0x5080] ;  /* 0x0050800028107984 */ /* 0x0002680000000c00 */
[----:B------:R1:W1:Y:S04]  /*10710*/  LDS.128 R12, [R40+0x6080] ;  /* 0x00608000280c7984 */ /* 0x0002680000000c00 */
[----:B------:R1:W1:Y:S04]  /*10720*/  LDS.128 R8, [R40+0x7080] ;  /* 0x0070800028087984 */ /* 0x0002680000000c00 */
[----:B------:R1:W1:Y:S04]  /*10730*/  SHFL.IDX PT, R42, R38, RZ, 0x181f ;  /* 0x00181fff262a7589 */ /* 0x00026800000e0000 */
[----:B------:R1:W1:Y:S01]  /*10740*/  SHFL.IDX PT, R43, R37, RZ, 0x181f ;  /* 0x00181fff252b7589 */ /* 0x00026200000e0000 */
[----:B------:R-:W-:Y:S05]  /*10750*/  @P0 BRA `(.L_x_568) ;  /* 0x000000b000000947 */ /* 0x000fea0003800000 */
[----:B-1----:R-:W1:Y:S01]  /*10760*/  LDS.128 R32, [R40+0x80] ;  /* 0x0000800028207984 */ /* 0x002e620000000c00 */
[----:B------:R-:W-:-:S02]  /*10770*/  ISETP.GE.AND P0, PT, R36, c[0x0][0x3c8], PT ;  /* 0x0000f20024007a0c */ /* 0x000fc40003f06270 */
[----:B------:R-:W-:Y:S01]  /*10780*/  ISETP.GE.AND P1, PT, R0, c[0x0][0x3c8], PT ;  /* 0x0000f20000007a0c */ /* 0x000fe20003f26270 */
[----:B------:R-:W5:Y:S10]  /*10790*/  LDS.128 R4, [R40+0x4080] ;  /* 0x0040800028047984 */ /* 0x000f740000000c00 */
[----:B------:R-:W-:-:S02]  /*107a0*/  @!P0 SHF.R.S32.HI R3, RZ, 0x1f, R36 ;  /* 0x0000001fff038819 */ /* 0x000fc40000011424 */
[----:B------:R-:W-:Y:S02]  /*107b0*/  @!P1 IMAD.WIDE R44, R0, 0x2, R42 ;  /* 0x00000002002c9825 */ /* 0x000fe400078e022a */
[----:B------:R-:W-:-:S04]  /*107c0*/  @!P0 LEA.HI R3, R3, R36, RZ, 0x3 ;  /* 0x0000002403038211 */ /* 0x000fc800078f18ff */
[----:B------:R-:W-:-:S05]  /*107d0*/  @!P0 LOP3.LUT R3, R3, 0xfffffff8, RZ, 0xc0, !PT ;  /* 0xfffffff803038812 */ /* 0x000fca00078ec0ff */
[----:B------:R-:W-:Y:S01]  /*107e0*/  @!P0 IMAD.WIDE R42, R3, 0x2, R42 ;  /* 0x00000002032a8825 */ /* 0x000fe200078e022a */
[----:B-1----:R1:W-:Y:S04]  /*107f0*/  @!P1 ST.E.128 [R44.64], R32 ;  /* 0x000000202c009985 */ /* 0x0023e8000c101d0e */
[----:B-----5:R1:W-:Y:S02]  /*10800*/  @!P0 ST.E.128 [R42.64], R4 ;  /* 0x000000042a008985 */ /* 0x0203e4000c101d0e */
.L_x_568:
[----:B------:R-:W-:Y:S05]  /*10810*/  BSYNC B0 ;  /* 0x0000000000007941 */ /* 0x000fea0003800000 */
.L_x_567:
        /* <DEDUP_REMOVED lines=15> */
.L_x_570:
[----:B------:R-:W-:Y:S05]  /*10910*/  BSYNC B0 ;  /* 0x0000000000007941 */ /* 0x000fea0003800000 */
.L_x_569:
        /* <DEDUP_REMOVED lines=15> */
.L_x_572:
[----:B------:R-:W-:Y:S05]  /*10a10*/  BSYNC B0 ;  /* 0x0000000000007941 */ /* 0x000fea0003800000 */
.L_x_571:
        /* <DEDUP_REMOVED lines=16> */
.L_x_565:
        /* <DEDUP_REMOVED lines=31> */
.L_x_573:
[----:B-1----:R-:W1:Y:S01]  /*10d10*/  S2R R0, SR_TID.X ;  /* 0x0000000000007919 */ /* 0x002e620000002100 */
[----:B------:R-:W-:Y:S01]  /*10d20*/  USHF.R.S32.HI UR6, URZ, 0x1f, UR13 ;  /* 0x0000001f3f067899 */ /* 0x000fe2000801140d */
[----:B------:R-:W-:Y:S01]  /*10d30*/  BSSY B0, `(.L_x_574) ;  /* 0x0000029000007945 */ /* 0x000fe20003800000 */
[----:B------:R-:W-:-:S02]  /*10d40*/  USEL UR13, UR13, URZ, !UP1 ;  /* 0x0000003f0d0d7287 */ /* 0x000fc4000c800000 */
[----:B------:R-:W-:Y:S01]  /*10d50*/  USEL UR6, UR6, URZ, !UP1 ;  /* 0x0000003f06067287 */ /* 0x000fe2000c800000 */
[----:B-1----:R-:W-:-:S13]  /*10d60*/  ISETP.GT.AND P0, PT, R0, 0x7f, PT ;  /* 0x0000007f0000780c */ /* 0x002fda0003f04270 */
        /* <DEDUP_REMOVED lines=31> */
[----:B------:R-:W-:Y:S02]  /*10f60*/  IMAD R2, R5, c[0x0][0x48c], R2 ;  /* 0x0001230005027a24 */ /* 0x000fe400078e0202 */
[----:B------:R-:W-:-:S03]  /*10f70*/  IMAD.MOV.U32 R5, RZ, RZ, -0x800000 ;  /* 0xff800000ff057424 */ /* 0x000fc600078e00ff */
[----:B------:R-:W-:Y:S02]  /*10f80*/  IADD3 R3, R7, R2, RZ ;  /* 0x0000000207037210 */ /* 0x000fe40007ffe0ff */
[----:B------:R-:W-:-:S04]  /*10f90*/  LEA R2, P0, R6, c[0x0][0x450], 0x2 ;  /* 0x0001140006027a11 */ /* 0x000fc800078010ff */
[----:B------:R-:W-:-:S05]  /*10fa0*/  LEA.HI.X R3, R6, c[0x0][0x454], R3, 0x2, P0 ;  /* 0x0001150006037a11 */ /* 0x000fca00000f1403 */
[----:B------:R1:W-:Y:S04]  /*10fb0*/  STG.E [R2.64], R5 ;  /* 0x0000000502007986 */ /* 0x0003e8000c10190e */
.L_x_575:
[----:B------:R-:W-:Y:S05]  /*10fc0*/  BSYNC B0 ;  /* 0x0000000000007941 */ /* 0x000fea0003800000 */
.L_x_574:
[----:B-1----:R-:W1:Y:S01]  /*10fd0*/  S2R R2, SR_CTAID.X ;  /* 0x0000000000027919 */ /* 0x002e620000002500 */
[----:B------:R-:W-:Y:S01]  /*10fe0*/  SHF.R.S32.HI R3, RZ, 0x1f, R0 ;  /* 0x0000001fff037819 */ /* 0x000fe20000011400 */
        /* <DEDUP_REMOVED lines=16> */
[----:B------:R-:W-:Y:S01]  /*110f0*/  UIMAD.WIDE.U32 UR16, UR9, UR4, UR16 ;  /* 0x00000004091072a5 */ /* 0x000fe2000f8e0010 */
[----:B------:R-:W-:Y:S01]  /*11100*/  SHF.L.U32 R9, R0, 0x3, RZ ;  /* 0x0000000300097819 */ /* 0x000fe200000006ff */
[----:B------:R-:W-:Y:S02]  /*11110*/  UIMAD UR7, UR9, UR5, UR7 ;  /* 0x00000005090772a4 */ /* 0x000fe4000f8e0207 */
[C---:B-1----:R-:W-:Y:S01]  /*11120*/  IMAD R5, R2.reuse, 0x80, R5 ;  /* 0x0000008002057824 */ /* 0x042fe200078e0205 */
[----:B------:R-:W-:Y:S01]  /*11130*/  ULDC.64 UR4, c[0x0][0x3f0] ;  /* 0x0000fc0000047ab9 */ /* 0x000fe20000000a00 */
[----:B------:R-:W-:Y:S01]  /*11140*/  IMAD R3, R2, 0x80, R3 ;  /* 0x0000008002037824 */ /* 0x000fe200078e0203 */
[----:B------:R-:W-:Y:S01]  /*11150*/  UIMAD UR6, UR6, UR4, URZ ;  /* 0x00000004060672a4 */ /* 0x000fe2000f8e023f */
[----:B------:R-:W-:Y:S01]  /*11160*/  @P0 IMAD.HI.U32 R4, R5, c[0x0][0x4ec], RZ ;  /* 0x00013b0005040a27 */ /* 0x000fe200078e00ff */
[----:B------:R-:W-:Y:S01]  /*11170*/  UIADD3 UR17, UR7, UR17, URZ ;  /* 0x0000001107117290 */ /* 0x000fe2000fffe03f */
[----:B------:R-:W-:Y:S01]  /*11180*/  MOV R7, R5 ;  /* 0x0000000500077202 */ /* 0x000fe20000000f00 */
[----:B------:R-:W-:Y:S01]  /*11190*/  UIMAD UR5, UR13, UR5, UR6 ;  /* 0x000000050d0572a4 */ /* 0x000fe2000f8e0206 */
[----:B------:R-:W-:Y:S01]  /*111a0*/  IADD3 R0, R9, 0x40, RZ ;  /* 0x0000004009007810 */ /* 0x000fe20007ffe0ff */
[----:B------:R-:W-:Y:S01]  /*111b0*/  UIMAD.WIDE.U32 UR16, UR13, UR4, UR16 ;  /* 0x000000040d1072a5 */ /* 0x000fe2000f8e0010 */
[----:B------:R-:W-:-:S03]  /*111c0*/  @P0 SHF.R.U32.HI R7, RZ, c[0x0][0x4f0], R4 ;  /* 0x00013c00ff070a19 */ /* 0x000fc60000011604 */
        /* <DEDUP_REMOVED lines=31> */
.L_x_577:
[----:B------:R-:W-:Y:S05]  /*113c0*/  BSYNC B0 ;  /* 0x0000000000007941 */ /* 0x000fea0003800000 */
.L_x_576:
[----:B------:R-:W-:Y:S01]  /*113d0*/  IADD3 R11, R3, 0x20, RZ ;  /* 0x00000020030b7810 */ /* 0x000fe20007ffe0ff */
[----:B--23--:R2:W3:Y:S01]  /*113e0*/  SHFL.IDX PT, R7, R4, 0x1, 0x181f ;  /* 0x00381f0004077f89 */ /* 0x00c4e200000e0000 */
[----:B------:R-:W-:Y:S02]  /*113f0*/  BSSY B0, `(.L_x_578) ;  /* 0x000000d000007945 */ /* 0x000fe40003800000 */
[----:B------:R-:W-:Y:S01]  /*11400*/  ISETP.GE.AND P0, PT, R11, R8, PT ;  /* 0x000000080b00720c */ /* 0x000fe20003f06270 */
[----:B------:R2:W4:-:S12]  /*11410*/  SHFL.IDX PT, R6, R5, 0x1, 0x181f ;  /* 0x00381f0005067f89 */ /* 0x00051800000e0000 */
[----:B------:R-:W-:Y:S05]  /*11420*/  @P0 BRA `(.L_x_579) ;  /* 0x0000009000000947 */ /* 0x000fea0003800000 */
[----:B------:R-:W-:Y:S02]  /*11430*/  ISETP.GE.AND P0, PT, R0, c[0x0][0x3c8], PT ;  /* 0x0000f20000007a0c */ /* 0x000fe40003f06270 */
[----:B------:R-:W-:-:S11]  /*11440*/  ISETP.GE.AND P1, PT, R9, c[0x0][0x3c8], PT ;  /* 0x0000f20009007a0c */ /* 0x000fd60003f26270 */
[----:B------:R-:W-:-:S04]  /*11450*/  @!P0 SHF.R.S32.HI R11, RZ, 0x1f, R0 ;  /* 0x0000001fff0b8819 */ /* 0x000fc80000011400 */
[----:B------:R-:W-:Y:S01]  /*11460*/  @!P0 LEA.HI R2, R11, R0, RZ, 0x3 ;  /* 0x000000000b028211 */ /* 0x000fe200078f18ff */
[----:B---34-:R-:W-:-:S03]  /*11470*/  @!P1 IMAD.WIDE R10, R9, 0x2, R6 ;  /* 0x00000002090a9825 */ /* 0x018fc600078e0206 */
[----:B------:R-:W-:Y:S02]  /*11480*/  @!P0 LOP3.LUT R2, R2, 0xfffffff8, RZ, 0xc0, !PT ;  /* 0xfffffff802028812 */ /* 0x000fe400078ec0ff */
[----:B------:R3:W-:Y:S03]  /*11490*/  @!P1 ST.E.128 [R10.64], RZ ;  /* 0x000000ff0a009985 */ /* 0x0007e6000c101d0e */
[----:B------:R-:W-:-:S05]  /*114a0*/  @!P0 IMAD.WIDE R6, R2, 0x2, R6 ;  /* 0x0000000202068825 */ /* 0x000fca00078e0206 */
[----:B------:R3:W-:Y:S02]  /*114b0*/  @!P0 ST.E.128 [R6.64], RZ ;  /* 0x000000ff06008985 */ /* 0x0007e4000c101d0e */
.L_x_579:
[----:B------:R-:W-:Y:S05]  /*114c0*/  BSYNC B0 ;  /* 0x0000000000007941 */ /* 0x000fea0003800000 */
.L_x_578:
        /* <DEDUP_REMOVED lines=9> */
[----:B------:R-:W-:Y:S01]  /*11560*/  @!P0 LEA.HI R2, R11, R0, RZ, 0x3 ;  /* 0x000000000b028211 */ /* 0x000fe200078f18ff */
[----:B-1--4-:R-:W-:-:S03]  /*11570*/  @!P1 IMAD.WIDE R10, R9, 0x2, R6 ;  /* 0x00000002090a9825 */ /* 0x012fc600078e0206 */
[----:B------:R-:W-:Y:S02]  /*11580*/  @!P0 LOP3.LUT R2, R2, 0xfffffff8, RZ, 0xc0, !PT ;  /* 0xfffffff802028812 */ /* 0x000fe400078ec0ff */
[----:B------:R1:W-:Y:S03]  /*11590*/  @!P1 ST.E.128 [R10.64], RZ ;  /* 0x000000ff0a009985 */ /* 0x0003e6000c101d0e */
[----:B------:R-:W-:-:S05]  /*115a0*/  @!P0 IMAD.WIDE R6, R2, 0x2, R6 ;  /* 0x0000000202068825 */ /* 0x000fca00078e0206 */
[----:B------:R1:W-:Y:S02]  /*115b0*/  @!P0 ST.E.128 [R6.64], RZ ;  /* 0x000000ff06008985 */ /* 0x0003e4000c101d0e */
.L_x_581:
[----:B------:R-:W-:Y:S05]  /*115c0*/  BSYNC B0 ;  /* 0x0000000000007941 */ /* 0x000fea0003800000 */
.L_x_580:
[----:B------:R-:W-:Y:S01]  /*115d0*/  IADD3 R3, R3, 0x60, RZ ;  /* 0x0000006003037810 */ /* 0x000fe20007ffe0ff */
[----:B-1----:R1:W2:Y:S03]  /*115e0*/  SHFL.IDX PT, R7, R4, 0x3, 0x181f ;  /* 0x00781f0004077f89 */ /* 0x0022a600000e0000 */
        /* <DEDUP_REMOVED lines=8> */
[----:B--2---:R-:W-:-:S04]  /*11670*/  SHF.R.S32.HI R3, RZ, 0x1f, R0 ;  /* 0x0000001fff037819 */ /* 0x004fc80000011400 */
[----:B------:R-:W-:-:S04]  /*11680*/  LEA.HI R3, R3, R0, RZ, 0x3 ;  /* 0x0000000003037211 */ /* 0x000fc800078f18ff */
[----:B------:R-:W-:-:S05]  /*11690*/  LOP3.LUT R3, R3, 0xfffffff8, RZ, 0xc0, !PT ;  /* 0xfffffff803037812 */ /* 0x000fca00078ec0ff */
[----:B------:R-:W-:-:S05]  /*116a0*/  IMAD.WIDE R6, R3, 0x2, R6 ;  /* 0x0000000203067825 */ /* 0x000fca00078e0206 */
[----:B------:R-:W-:Y:S01]  /*116b0*/  ST.E.128 [R6.64], RZ ;  /* 0x000000ff06007985 */ /* 0x000fe2000c101d0e */
[----:B------:R-:W-:Y:S05]  /*116c0*/  EXIT ;  /* 0x000000000000794d */ /* 0x000fea0003800000 */
.L_x_582:
        /* <DEDUP_REMOVED lines=11> */
.L_x_4339:


//--------------------- .text._ZN7cutlass13device_kernelIN5flash19enable_sm80_to_sm89INS1_16FlashAttnFwdSm80INS1_25CollectiveMainloopFwdSm80ILi8ELi1ELb1EN4cute5tupleIJNS5_1CILi128EEES8_S8_EEELi128ENS_10bfloat16_tEfNS_4arch4Sm80ELb1ELb0ELb1ELb1ELb1ELb1ELb1ELb0EEENS1_21CollectiveEpilogueFwdIS9_NS6_IJNS7_ILi1EEESF_SF_EEESA_SC_Li256ELb1ELb1ELb0ELb0EEENS1_19SingleTileSchedulerILb1ELb0ELb1ELi128EEEEEEEEEvNT_6ParamsE --------------------------
	.section	.text._ZN7cutlass13device_kernelIN5flash19enable_sm80_to_sm89INS1_16FlashAttnFwdSm80INS1_25CollectiveMainloopFwdSm80ILi8ELi1ELb1EN4cute5tupleIJNS5_1CILi128EEES8_S8_EEELi128ENS_10bfloat16_tEfNS_4arch4Sm80ELb1ELb0ELb1ELb1ELb1ELb1ELb1ELb0EEENS1_21CollectiveEpilogueFwdIS9_NS6_IJNS7_ILi1EEESF_SF_EEESA_SC_Li256ELb1ELb1ELb0ELb0EEENS1_19SingleTileSchedulerILb1ELb0ELb1ELi128EEEEEEEEEvNT_6ParamsE,"ax",@progbits
	.sectioninfo	@"SHI_REGISTERS=255"
	.align	128
.text._ZN7cutlass13device_kernelIN5flash19enable_sm80_to_sm89INS1_16FlashAttnFwdSm80INS1_25CollectiveMainloopFwdSm80ILi8ELi1ELb1EN4cute5tupleIJNS5_1CILi128EEES8_S8_EEELi128ENS_10bfloat16_tEfNS_4arch4Sm80ELb1ELb0ELb1ELb1ELb1ELb1ELb1ELb0EEENS1_21CollectiveEpilogueFwdIS9_NS6_IJNS7_ILi1EEESF_SF_EEESA_SC_Li256ELb1ELb1ELb0ELb0EEENS1_19SingleTileSchedulerILb1ELb0ELb1ELi128EEEEEEEEEvNT_6ParamsE:
        .type           _ZN7cutlass13device_kernelIN5flash19enable_sm80_to_sm89INS1_16FlashAttnFwdSm80INS1_25CollectiveMainloopFwdSm80ILi8ELi1ELb1EN4cute5tupleIJNS5_1CILi128EEES8_S8_EEELi128ENS_10bfloat16_tEfNS_4arch4Sm80ELb1ELb0ELb1ELb1ELb1ELb1ELb1ELb0EEENS1_21CollectiveEpilogueFwdIS9_NS6_IJNS7_ILi1EEESF_SF_EEESA_SC_Li256ELb1ELb1ELb0ELb0EEENS1_19SingleTileSchedulerILb1ELb0ELb1ELi128EEEEEEEEEvNT_6ParamsE,@function
        .size           _ZN7cutlass13device_kernelIN5flash19enable_sm80_to_sm89INS1_16FlashAttnFwdSm80INS1_25CollectiveMainloopFwdSm80ILi8ELi1ELb1EN4cute5tupleIJNS5_1CILi128EEES8_S8_EEELi128ENS_10bfloat16_tEfNS_4arch4Sm80ELb1ELb0ELb1ELb1ELb1ELb1ELb1ELb0EEENS1_21CollectiveEpilogueFwdIS9_NS6_IJNS7_ILi1EEESF_SF_EEESA_SC_Li256ELb1ELb1ELb0ELb0EEENS1_19SingleTileSchedulerILb1ELb0ELb1ELi128EEEEEEEEEvNT_6ParamsE,(.L_x_4340 - _ZN7cutlass13device_kernelIN5flash19enable_sm80_to_sm89INS1_16FlashAttnFwdSm80INS1_25CollectiveMainloopFwdSm80ILi8ELi1ELb1EN4cute5tupleIJNS5_1CILi128EEES8_S8_EEELi128ENS_10bfloat16_tEfNS_4arch4Sm80ELb1ELb0ELb1ELb1ELb1ELb1ELb1ELb0EEENS1_21CollectiveEpilogueFwdIS9_NS6_IJNS7_ILi1EEESF_SF_EEESA_SC_Li256ELb1ELb1ELb0ELb0EEENS1_19SingleTileSchedulerILb1ELb0ELb1ELi128EEEEEEEEEvNT_6ParamsE)
        .other          _ZN7cutlass13device_kernelIN5flash19enable_sm80_to_sm89INS1_16FlashAttnFwdSm80INS1_25CollectiveMainloopFwdSm80ILi8ELi1ELb1EN4cute5tupleIJNS5_1CILi128EEES8_S8_EEELi128ENS_10bfloat16_tEfNS_4arch4Sm80ELb1ELb0ELb1ELb1ELb1ELb1ELb1ELb0EEENS1_21CollectiveEpilogueFwdIS9_NS6_IJNS7_ILi1EEESF_SF_EEESA_SC_Li256ELb1ELb1ELb0ELb0EEENS1_19SingleTileSchedulerILb1ELb0ELb1ELi128EEEEEEEEEvNT_6ParamsE,@"STO_CUDA_ENTRY STV_DEFAULT"
_ZN7cutlass13device_kernelIN5flash19enable_sm80_to_sm89INS1_16FlashAttnFwdSm80INS1_25CollectiveMainloopFwdSm80ILi8ELi1ELb1EN4cute5tupleIJNS5_1CILi128EEES8_S8_EEELi128ENS_10bfloat16_tEfNS_4arch4Sm80ELb1ELb0ELb1ELb1ELb1ELb1ELb1ELb0EEENS1_21CollectiveEpilogueFwdIS9_NS6_IJNS7_ILi1EEESF_SF_EEESA_SC_Li256ELb1ELb1ELb0ELb0EEENS1_19SingleTileSchedulerILb1ELb0ELb1ELi128EEEEEEEEEvNT_6ParamsE:
        /* <DEDUP_REMOVED lines=21> */
.L_x_584:
[----:B------:R-:W-:-:S04]  /*0150*/  ISETP.NE.U32.AND P0, PT, RZ, c[0x0][0x560], PT ;  /* 0x00015800ff007a0c */ /* 0x000fc80003f05070 */
[----:B------:R-:W-:-:S13]  /*0160*/  ISETP.NE.AND.EX P0, PT, RZ, c[0x0][0x564], PT, P0 ;  /* 0x00015900ff007a0c */ /* 0x000fda0003f05300 */
[----:B------:R-:W-:Y:S05]  /*0170*/  @!P0 BRA `(.L_x_586) ;  /* 0x000000a000008947 */ /* 0x000fea0003800000 */
[----:B------:R-:W-:Y:S02]  /*0180*/  ULDC.64 UR4, c[0x0][0x560] ;  /* 0x0001580000047ab9 */ /* 0x000fe40000000a00 */
[----:B------:R-:W-:-:S06]  /*0190*/  UIMAD.WIDE UR4, UR21, UR7, UR4 ;  /* 0x00000007150472a5 */ /* 0x000fcc000f8e0204 */
[----:B------:R-:W-:Y:S02]  /*01a0*/  MOV R2, UR4 ;  /* 0x0000000400027c02 */ /* 0x000fe40008000f00 */
[----:B------:R-:W-:-:S05]  /*01b0*/  MOV R3, UR5 ;  /* 0x0000000500037c02 */ /* 0x000fca0008000f00 */
[----:B------:R1:W2:Y:S04]  /*01c0*/  LDG.E R0, [R2.64] ;  /* 0x0000001602007981 */ /* 0x0002a8000c1e1900 */
[----:B-1----:R-:W3:Y:S01]  /*01d0*/  LDG.E R2, [R2.64+0x4] ;  /* 0x0000041602027981 */ /* 0x002ee2000c1e1900 */
[----:B--2---:R-:W1:Y:S08]  /*01e0*/  R2UR UR4, R0 ;  /* 0x00000000000473c2 */ /* 0x004e7000000e0000 */
[----:B---3--:R-:W1:Y:S02]  /*01f0*/  R2UR UR5, R2 ;  /* 0x00000000020573c2 */ /* 0x008e6400000e0000 */
[----:B-1----:R-:W-:Y:S01]  /*0200*/  UIADD3 UR5, -UR4, UR5, URZ ;  /* 0x0000000504057290 */ /* 0x002fe2000fffe13f */
[----:B------:R-:W-:Y:S05]  /*0210*/  BRA `(.L_x_585) ;  /* 0x0000001000007947 */ /* 0x000fea0003800000 */
.L_x_586:
[----:B------:R-:W-:Y:S02]  /*0220*/  ULDC UR5, c[0x0][0x54c] ;  /* 0x0001530000057ab9 */ /* 0x000fe40000000800 */
.L_x_585:
[----:B------:R-:W-:Y:S02]  /*0230*/  ULDC UR4, c[0x0][0x548] ;  /* 0x0001520000047ab9 */ /* 0x000fe40000000800 */
[----:B------:R-:W-:-:S02]  /*0240*/  USHF.L.U32 UR14, UR14, 0x7, URZ ;  /* 0x000000070e0e7899 */ /* 0x000fc4000800063f */
[----:B------:R-:W-:-:S04]  /*0250*/  UIMAD UR4, UR5, UR4, URZ ;  /* 0x00000004050472a4 */ /* 0x000fc8000f8e023f */
[----:B------:R-:W-:-:S04]  /*0260*/  UISETP.GE.AND UP0, UPT, UR14, UR4, UPT ;  /* 0x000000040e00728c */ /* 0x000fc8000bf06270 */
[----:B------:R-:W-:Y:S01]  /*0270*/  USEL UR21, UR21, 0xffffffff, !UP0 ;  /* 0xffffffff15157887 */ /* 0x000fe2000c000000 */
[----:B------:R-:W-:Y:S05]  /*0280*/  BRA `(.L_x_587) ;  /* 0x000001b000007947 */ /* 0x000fea0003800000 */
.L_x_583:
        /* <DEDUP_REMOVED lines=8> */
.L_x_588:
        /* <DEDUP_REMOVED lines=13> */
.L_x_590:
[----:B------:R-:W-:Y:S02]  /*03e0*/  ULDC UR5, c[0x0][0x54c] ;  /* 0x0001530000057ab9 */ /* 0x000fe40000000800 */
.L_x_589:
[----:B------:R-:W-:Y:S02]  /*03f0*/  ULDC UR4, c[0x0][0x548] ;  /* 0x0001520000047ab9 */ /* 0x000fe40000000800 */
[----:B------:R-:W-:-:S02]  /*0400*/  USHF.L.U32 UR14, UR14, 0x7, URZ ;  /* 0x000000070e0e7899 */ /* 0x000fc4000800063f */
[----:B------:R-:W-:-:S04]  /*0410*/  UIMAD UR4, UR5, UR4, URZ ;  /* 0x00000004050472a4 */ /* 0x000fc8000f8e023f */
[----:B------:R-:W-:-:S04]  /*0420*/  UISETP.GE.AND UP0, UPT, UR14, UR4, UPT ;  /* 0x000000040e00728c */ /* 0x000fc8000bf06270 */
[----:B------:R-:W-:-:S06]  /*0430*/  USEL UR21, UR21, 0xffffffff, !UP0 ;  /* 0xffffffff15157887 */ /* 0x000fcc000c000000 */
.L_x_587:
        /* <DEDUP_REMOVED lines=34> */
[----:B------:R3:W4:Y:S01]  /*0660*/  @P2 LDG.E R7, [R4.64] ;  /* 0x0000001604072981 */ /* 0x000722000c1e1900 */
[----:B------:R-:W-:Y:S01]  /*0670*/  UIMAD.WIDE UR4, UR21, UR7, UR4 ;  /* 0x00000007150472a5 */ /* 0x000fe2000f8e0204 */
[----:B------:R-:W-:Y:S01]  /*0680*/  MOV R24, RZ ;  /* 0x000000ff00187202 */ /* 0x000fe20000000f00 */
[----:B------:R-:W-:Y:S01]  /*0690*/  IMAD.MOV.U32 R8, RZ, RZ, RZ ;  /* 0x000000ffff087224 */ /* 0x000fe200078e00ff */
[----:B------:R-:W4:Y:S03]  /*06a0*/  @P3 LDG.E R6, [R10.64] ;  /* 0x000000160a063981 */ /* 0x000f26000c1e1900 */
[----:B-1----:R-:W-:Y:S01]  /*06b0*/  IMAD.U32 R2, RZ, RZ, UR4 ;  /* 0x00000004ff027e24 */ /* 0x002fe2000f8e00ff */
[----:B------:R-:W-:Y:S01]  /*06c0*/  MOV R3, UR5 ;  /* 0x0000000500037c02 */ /* 0x000fe20008000f00 */
[----:B---3--:R-:W-:Y:S01]  /*06d0*/  IMAD.U32 R4, RZ, RZ, UR8 ;  /* 0x00000008ff047e24 */ /* 0x008fe2000f8e00ff */
[----:B------:R-:W-:-:S03]  /*06e0*/  MOV R5, UR9 ;  /* 0x0000000900057c02 */ /* 0x000fc60008000f00 */
[----:B------:R1:W5:Y:S04]  /*06f0*/  @P1 LDG.E R8, [R2.64] ;  /* 0x0000001602081981 */ /* 0x000368000c1e1900 */
[----:B------:R1:W5:Y:S01]  /*0700*/  @P4 LDG.E R24, [R4.64] ;  /* 0x0000001604184981 */ /* 0x000362000c1e1900 */
[----:B------:R-:W3:Y:S01]  /*0710*/  S2UR UR13, SR_CTAID.Y ;  /* 0x00000000000d79c3 */ /* 0x000ee20000002600 */
[----:B------:R-:W-:Y:S02]  /*0720*/  UMOV UR16, URZ ;  /* 0x0000003f00107c82 */ /* 0x000fe40008000000 */
[----:B------:R-:W-:Y:S02]  /*0730*/  ULDC UR20, c[0x0][0x168] ;  /* 0x00005a0000147ab9 */ /* 0x000fe40000000800 */
[----:B------:R-:W-:-:S02]  /*0740*/  UMOV UR17, URZ ;  /* 0x0000003f00117c82 */ /* 0x000fc40008000000 */
[----:B------:R-:W-:Y:S02]  /*0750*/  ULDC UR4, c[0x0][0x2ac] ;  /* 0x0000ab0000047ab9 */ /* 0x000fe40000000800 */
[----:B------:R-:W-:Y:S02]  /*0760*/  ULDC UR19, c[0x0][0x1d0] ;  /* 0x0000740000137ab9 */ /* 0x000fe40000000800 */
[----:B------:R-:W-:Y:S02]  /*0770*/  UIMAD UR19, UR4, UR19, URZ ;  /* 0x00000013041372a4 */ /* 0x000fe4000f8e023f */
[----:B------:R-:W-:Y:S02]  /*0780*/  ULDC UR18, c[0x0][0x228] ;  /* 0x00008a0000127ab9 */ /* 0x000fe40000000800 */
[----:B---3--:R-:W-:Y:S01]  /*0790*/  USHF.R.S32.HI UR12, URZ, 0x1f, UR13 ;  /* 0x0000001f3f0c7899 */ /* 0x008fe2000801140d */
[----:B--2---:R1:W2:Y:S08]  /*07a0*/  @P0 R2UR UR20, R0 ;  /* 0x00000000001403c2 */ /* 0x0042b000000e0000 */
[----:B----4-:R1:W3:Y:S08]  /*07b0*/  @P2 R2UR UR16, R7 ;  /* 0x00000000071023c2 */ /* 0x0102f000000e0000 */
[----:B------:R1:W4:Y:S01]  /*07c0*/  @P3 R2UR UR17, R6 ;  /* 0x00000000061133c2 */ /* 0x00032200000e0000 */
[----:B------:R-:W-:Y:S05]  /*07d0*/  @P0 BRA `(.L_x_591) ;  /* 0x0000006000000947 */ /* 0x000fea0003800000 */
[----:B------:R-:W-:Y:S05]  /*07e0*/  @!P3 BRA `(.L_x_591) ;  /* 0x000000500000b947 */ /* 0x000fea0003800000 */
[----:B-1--4-:R-:W4:Y:S04]  /*07f0*/  LDG.E R6, [R10.64] ;  /* 0x000000160a067981 */ /* 0x012f28000c1e1900 */
[----:B---3--:R-:W3:Y:S01]  /*0800*/  LDG.E R0, [R10.64+0x4] ;  /* 0x000004160a007981 */ /* 0x008ee2000c1e1900 */
[----:B--2-4-:R-:W1:Y:S08]  /*0810*/  R2UR UR20, R6 ;  /* 0x00000000061473c2 */ /* 0x014e7000000e0000 */
[----:B---3--:R-:W1:Y:S02]  /*0820*/  R2UR UR4, R0 ;  /* 0x00000000000473c2 */ /* 0x008e6400000e0000 */
[----:B-1----:R-:W-:-:S06]  /*0830*/  UIADD3 UR20, -UR20, UR4, URZ ;  /* 0x0000000414147290 */ /* 0x002fcc000fffe13f */
.L_x_591:
[----:B------:R-:W-:-:S04]  /*0840*/  ISETP.NE.U32.AND P0, PT, RZ, c[0x0][0x368], PT ;  /* 0x0000da00ff007a0c */ /* 0x000fc80003f05070 */
[----:B------:R-:W-:-:S13]  /*0850*/  ISETP.NE.AND.EX P0, PT, RZ, c[0x0][0x36c], PT, P0 ;  /* 0x0000db00ff007a0c */ /* 0x000fda0003f05300 */
[----:B------:R-:W-:Y:S05]  /*0860*/  @!P0 BRA `(.L_x_592) ;  /* 0x0000007000008947 */ /* 0x000fea0003800000 */
[----:B------:R-:W-:Y:S02]  /*0870*/  ULDC.64 UR4, c[0x0][0x368] ;  /* 0x0000da0000047ab9 */ /* 0x000fe40000000a00 */
[----:B------:R-:W-:-:S06]  /*0880*/  UIMAD.WIDE UR4, UR21, UR7, UR4 ;  /* 0x00000007150472a5 */ /* 0x000fcc000f8e0204 */
[----:B-1----:R-:W-:Y:S02]  /*0890*/  MOV R4, UR4 ;  /* 0x0000000400047c02 */ /* 0x002fe40008000f00 */
[----:B------:R-:W-:-:S05]  /*08a0*/  MOV R5, UR5 ;  /* 0x0000000500057c02 */ /* 0x000fca0008000f00 */
[----:B----4-:R-:W4:Y:S02]  /*08b0*/  LDG.E R0, [R4.64] ;  /* 0x0000001604007981 */ /* 0x010f24000c1e1900 */
[----:B----4-:R1:W4:Y:S02]  /*08c0*/  R2UR UR19, R0 ;  /* 0x00000000001373c2 */ /* 0x01032400000e0000 */
[----:B-1--4-:R-:W-:Y:S05]  /*08d0*/  BRA `(.L_x_593) ;  /* 0x0000006000007947 */ /* 0x012fea0003800000 */
.L_x_592:
[----:B------:R-:W-:Y:S05]  /*08e0*/  @!P4 BRA `(.L_x_593) ;  /* 0x000000500000c947 */ /* 0x000fea0003800000 */
[----:B-1--4-:R1:W4:Y:S04]  /*08f0*/  LDG.E R0, [R4.64] ;  /* 0x0000001604007981 */ /* 0x012328000c1e1900 */
[----:B-1-3--:R-:W3:Y:S01]  /*0900*/  LDG.E R4, [R4.64+0x4] ;  /* 0x0000041604047981 */ /* 0x00aee2000c1e1900 */
[----:B----4-:R-:W1:Y:S08]  /*0910*/  R2UR UR19, R0 ;  /* 0x00000000001373c2 */ /* 0x010e7000000e0000 */
[----:B---3--:R-:W1:Y:S02]  /*0920*/  R2UR UR4, R4 ;  /* 0x00000000040473c2 */ /* 0x008e6400000e0000 */
[----:B-1----:R-:W-:-:S06]  /*0930*/  UIADD3 UR19, -UR19, UR4, URZ ;  /* 0x0000000413137290 */ /* 0x002fcc000fffe13f */
.L_x_593:
[----:B-1--4-:R1:W4:Y:S01]  /*0940*/  @P1 LDG.E R5, [R2.64] ;  /* 0x0000001602051981 */ /* 0x012322000c1e1900 */
[----:B------:R-:W-:-:S03]  /*0950*/  ULDC.64 UR4, c[0x0][0x378] ;  /* 0x0000de0000047ab9 */ /* 0x000fc60000000a00 */
[----:B---3--:R1:W3:Y:S01]  /*0960*/  @P1 LDG.E R4, [R2.64+0x4] ;  /* 0x0000041602041981 */ /* 0x0082e2000c1e1900 */
[----:B------:R-:W-:-:S04]  /*0970*/  UISETP.NE.U32.AND UP0, UPT, URZ, UR4, UPT ;  /* 0x000000043f00728c */ /* 0x000fc8000bf05070 */
[----:B------:R-:W-:-:S03]  /*0980*/  UISETP.NE.AND.EX UP0, UPT, URZ, UR5, UPT, UP0 ;  /* 0x000000053f00728c */ /* 0x000fc6000bf05300 */
[----:B------:R-:W-:-:S03]  /*0990*/  ULDC.64 UR4, c[0x0][0x378] ;  /* 0x0000de0000047ab9 */ /* 0x000fc60000000a00 */
[----:B------:R-:W-:-:S05]  /*09a0*/  PLOP3.LUT P0, PT, PT, PT, UP0, 0x80, 0x0 ;  /* 0x000000000000781c */ /* 0x000fca0003f0f008 */
[----:B------:R-:W-:-:S06]  /*09b0*/  @UP0 UIMAD.WIDE UR4, UR21, UR7, UR4 ;  /* 0x00000007150402a5 */ /* 0x000fcc000f8e0204 */
[----:B-1----:R-:W-:Y:S02]  /*09c0*/  IMAD.U32 R2, RZ, RZ, UR4 ;  /* 0x00000004ff027e24 */ /* 0x002fe4000f8e00ff */
[----:B------:R-:W-:-:S05]  /*09d0*/  IMAD.U32 R3, RZ, RZ, UR5 ;  /* 0x00000005ff037e24 */ /* 0x000fca000f8e00ff */
[----:B--2---:R-:W2:Y:S01]  /*09e0*/  @P0 LDG.E R0, [R2.64] ;  /* 0x0000001602000981 */ /* 0x004ea2000c1e1900 */
[----:B------:R-:W-:Y:S02]  /*09f0*/  ULDC UR6, c[0x0][0x2c4] ;  /* 0x0000b10000067ab9 */ /* 0x000fe40000000800 */
[----:B------:R-:W-:Y:S02]  /*0a00*/  UISETP.NE.AND UP2, UPT, UR6, 0x1, UPT ;  /* 0x000000010600788c */ /* 0x000fe4000bf45270 */
[----:B------:R-:W-:Y:S02]  /*0a10*/  UIADD3 UR6, -UR16, UR19, URZ ;  /* 0x0000001310067290 */ /* 0x000fe4000fffe13f */
[----:B------:R-:W-:-:S07]  /*0a20*/  UMOV UR15, UR19 ;  /* 0x00000013000f7c82 */ /* 0x000fce0008000000 */
[----:B------:R-:W-:Y:S01]  /*0a30*/  @UP2 UIADD3 UR24, UR14, 0x7f, URZ ;  /* 0x0000007f0e182890 */ /* 0x000fe2000fffe03f */
[----:B----4-:R-:W1:Y:S08]  /*0a40*/  @P1 R2UR UR4, R5 ;  /* 0x00000000050413c2 */ /* 0x010e7000000e0000 */
[----:B---3--:R-:W1:Y:S02]  /*0a50*/  @P1 R2UR UR5, R4 ;  /* 0x00000000040513c2 */ /* 0x008e6400000e0000 */
[----:B-1----:R-:W-:-:S03]  /*0a60*/  @UP3 UIADD3 UR18, -UR4, UR5, URZ ;  /* 0x0000000504123290 */ /* 0x002fc6000fffe13f */
[----:B------:R-:W-:-:S03]  /*0a70*/  ULDC.64 UR4, c[0x0][0x2c8] ;  /* 0x0000b20000047ab9 */ /* 0x000fc60000000a00 */
[----:B--2---:R1:W2:Y:S01]  /*0a80*/  @P0 R2UR UR15, R0 ;  /* 0x00000000000f03c2 */ /* 0x0042a200000e0000 */
[----:B------:R-:W-:Y:S02]  /*0a90*/  UIMAD.WIDE.U32 UR24, UR24, UR4, URZ ;  /* 0x00000004181872a5 */ /* 0x000fe4000f8e003f */
[----:B------:R-:W-:Y:S02]  /*0aa0*/  UIADD3 UR11, UR6, UR18, URZ ;  /* 0x00000012060b7290 */ /* 0x000fe4000fffe03f */
[----:B------:R-:W-:Y:S02]  /*0ab0*/  UIADD3 UR4, UR14, 0x7f, URZ ;  /* 0x0000007f0e047890 */ /* 0x000fe4000fffe03f */
[----:B------:R-:W-:Y:S02]  /*0ac0*/  UIADD3 UR9, UR11, 0x80, -UR20 ;  /* 0x000000800b097890 */ /* 0x000fe4000fffe814 */
[----:B------:R-:W-:Y:S02]  /*0ad0*/  @UP2 USHF.R.U32.HI UR4, URZ, UR5, UR25 ;  /* 0x000000053f042299 */ /* 0x000fe40008011619 */
[----:B------:R-:W-:-:S02]  /*0ae0*/  UIADD3 UR10, UR11, 0x7f, URZ ;  /* 0x0000007f0b0a7890 */ /* 0x000fc4000fffe03f */
[----:B------:R-:W-:Y:S02]  /*0af0*/  UIADD3 UR5, UR9, UR4, URZ ;  /* 0x0000000409057290 */ /* 0x000fe4000fffe03f */
[----:B------:R-:W-:Y:S02]  /*0b00*/  USHF.R.S32.HI UR8, URZ, 0x1f, UR10 ;  /* 0x0000001f3f087899 */ /* 0x000fe4000801140a */
[----:B------:R-:W-:Y:S02]  /*0b10*/  USHF.R.S32.HI UR4, URZ, 0x1f, UR5 ;  /* 0x0000001f3f047899 */ /* 0x000fe40008011405 */
[----:B------:R-:W-:Y:S02]  /*0b20*/  ULEA.HI UR10, UR8, UR10, URZ, 0x7 ;  /* 0x0000000a080a7291 */ /* 0x000fe4000f8f383f */
[----:B------:R-:W-:Y:S02]  /*0b30*/  ULEA.HI UR4, UR4, UR5, URZ, 0x7 ;  /* 0x0000000504047291 */ /* 0x000fe4000f8f383f */
[----:B------:R-:W-:-:S02]  /*0b40*/  USHF.R.S32.HI UR10, URZ, 0x7, UR10 ;  /* 0x000000073f0a7899 */ /* 0x000fc4000801140a */
[----:B------:R-:W-:-:S04]  /*0b50*/  USHF.R.S32.HI UR4, URZ, 0x7, UR4 ;  /* 0x000000073f047899 */ /* 0x000fc80008011404 */
[----:B------:R-:W-:-:S04]  /*0b60*/  UISETP.LT.AND UP0, UPT, UR10, UR4, UPT ;  /* 0x000000040a00728c */ /* 0x000fc8000bf01270 */
[----:B------:R-:W-:Y:S02]  /*0b70*/  USEL UR5, UR10, UR4, UP0 ;  /* 0x000000040a057287 */ /* 0x000fe40008000000 */
[----:B------:R-:W-:Y:S02]  /*0b80*/  UIADD3 UR4, -UR6, URZ, URZ ;  /* 0x0000003f06047290 */ /* 0x000fe4000fffe13f */
[----:B------:R-:W-:Y:S02]  /*0b90*/  ULEA UR6, UR5, -UR6, 0x7 ;  /* 0x8000000605067291 */ /* 0x000fe4000f8e383f */
[----:B------:R-:W-:Y:S02]  /*0ba0*/  UISETP.LT.AND UP1, UPT, URZ, UR4, UPT ;  /* 0x000000043f00728c */ /* 0x000fe4000bf21270 */
[----:B------:R-:W-:Y:S02]  /*0bb0*/  UISETP.LT.AND UP0, UPT, UR6, UR18, UPT ;  /* 0x000000120600728c */ /* 0x000fe4000bf01270 */
[----:B------:R-:W-:-:S02]  /*0bc0*/  USEL UR4, URZ, UR4, !UP1 ;  /* 0x000000043f047287 */ /* 0x000fc4000c800000 */
[----:B------:R-:W-:Y:S02]  /*0bd0*/  USEL UR5, UR6, UR18, UP0 ;  /* 0x0000001206057287 */ /* 0x000fe40008000000 */
[----:B------:R-:W-:Y:S02]  /*0be0*/  USHF.R.U32.HI UR8, URZ, 0x7, UR4 ;  /* 0x000000073f087899 */ /* 0x000fe40008011604 */
[----:B------:R-:W-:-:S05]  /*0bf0*/  UISETP.GT.AND UP0, UPT, UR5, UR4, UPT ;  /* 0x000000040500728c */ /* 0x000fca000bf04270 */
[----:B------:R-:W-:-:S06]  /*0c00*/  UMOV UR6, UR8 ;  /* 0x0000000800067c82 */ /* 0x000fcc0008000000 */
        /* <DEDUP_REMOVED lines=16> */
[----:B------:R-:W-:-:S03]  /*0d10*/  ULDC.64 UR4, c[0x0][0x240] ;  /* 0x0000900000047ab9 */ /* 0x000fc60000000a00 */
[----:B------:R-:W-:Y:S01]  /*0d20*/  LEA.HI R0, R4, R183, RZ, 0x3 ;  /* 0x000000b704007211 */ /* 0x000fe200078f18ff */
[----:B------:R1:W2:Y:S01]  /*0d30*/  @P4 LDG.E R23, [R2.64] ;  /* 0x0000001602174981 */ /* 0x0002a2000c1e1900 */
[----:B------:R-:W-:Y:S01]  /*0d40*/  UIMAD UR4, UR12, UR4, URZ ;  /* 0x000000040c0472a4 */ /* 0x000fe2000f8e023f */
[----:B------:R-:W-:Y:S01]  /*0d50*/  IMAD.MOV.U32 R147, RZ, RZ, c[0x0][0x238] ;  /* 0x00008e00ff937624 */ /* 0x000fe200078e00ff */
[----:B------:R-:W-:Y:S01]  /*0d60*/  SHF.R.S32.HI R96, RZ, 0x3, R0 ;  /* 0x00000003ff607819 */ /* 0x000fe20000011400 */
[----:B------:R-:W-:Y:S01]  /*0d70*/  USHF.R.S32.HI UR24, URZ, 0x1f, UR21 ;  /* 0x0000001f3f187899 */ /* 0x000fe20008011415 */
[----:B------:R-:W-:Y:S01]  /*0d80*/  LOP3.LUT R0, R0, 0xfffffff8, RZ, 0xc0, !PT ;  /* 0xfffffff800007812 */ /* 0x000fe200078ec0ff */
[----:B------:R-:W-:Y:S01]  /*0d90*/  UIADD3 UR25, UR6, -0x1, URZ ;  /* 0xffffffff06197890 */ /* 0x000fe2000fffe03f */
[----:B------:R-:W-:Y:S01]  /*0da0*/  SHF.R.S32.HI R7, RZ, 0x1f, R96 ;  /* 0x0000001fff077819 */ /* 0x000fe20000011460 */
[----:B------:R-:W-:Y:S01]  /*0db0*/  UIMAD UR7, UR13, UR5, UR4 ;  /* 0x000000050d0772a4 */ /* 0x000fe2000f8e0204 */
[C---:B-----5:R-:W-:Y:S01]  /*0dc0*/  IADD3 R118, P0, R96.reuse, R8, RZ ;  /* 0x0000000860767210 */ /* 0x060fe20007f1e0ff */
[----:B------:R-:W-:Y:S01]  /*0dd0*/  IMAD.IADD R22, R183, 0x1, -R0 ;  /* 0x00000001b7167824 */ /* 0x000fe200078e0a00 */
[----:B------:R-:W-:Y:S01]  /*0de0*/  USEL UR27, UR21, URZ, !UP3 ;  /* 0x0000003f151b7287 */ /* 0x000fe2000d800000 */
[----:B------:R-:W-:Y:S01]  /*0df0*/  IADD3 R143, -R96, UR18, RZ ;  /* 0x00000012608f7c10 */ /* 0x000fe2000fffe1ff */
[----:B------:R-:W-:Y:S01]  /*0e00*/  USEL UR26, UR24, URZ, !UP3 ;  /* 0x0000003f181a7287 */ /* 0x000fe2000d800000 */
[----:B------:R-:W-:Y:S01]  /*0e10*/  IMAD.SHL.U32 R20, R22, 0x8, RZ ;  /* 0x0000000816147824 */ /* 0x000fe200078e00ff */
[----:B------:R-:W-:Y:S01]  /*0e20*/  LEA.HI.X.SX32 R119, R8, R7, 0x1, P0 ;  /* 0x0000000708777211 */ /* 0x000fe200000f0eff */
[----:B------:R-:W-:Y:S01]  /*0e30*/  ULDC.64 UR4, c[0x0][0x248] ;  /* 0x0000920000047ab9 */ /* 0x000fe20000000a00 */
[----:B------:R-:W-:Y:S01]  /*0e40*/  IMAD.MOV.U32 R158, RZ, RZ, 0x7 ;  /* 0x00000007ff9e7424 */ /* 0x000fe200078e00ff */
[----:B------:R-:W-:Y:S01]  /*0e50*/  UIMAD UR4, UR26, UR4, URZ ;  /* 0x000000041a0472a4 */ /* 0x000fe2000f8e023f */
[----:B------:R-:W-:Y:S01]  /*0e60*/  SHF.R.S32.HI R21, RZ, 0x1f, R20 ;  /* 0x0000001fff157819 */ /* 0x000fe20000011414 */
[----:B------:R-:W-:Y:S01]  /*0e70*/  IMAD R0, R119, c[0x0][0x238], RZ ;  /* 0x00008e0077007a24 */ /* 0x000fe200078e02ff */
[----:B------:R-:W-:Y:S01]  /*0e80*/  LEA.HI R4, R4, R183, RZ, 0x6 ;  /* 0x000000b704047211 */ /* 0x000fe200078f30ff */
[----:B------:R-:W-:Y:S01]  /*0e90*/  IMAD.U32 R100, RZ, RZ, UR27 ;  /* 0x0000001bff647e24 */ /* 0x000fe2000f8e00ff */
[----:B------:R-:W-:Y:S01]  /*0ea0*/  UIMAD UR4, UR27, UR5, UR4 ;  /* 0x000000051b0472a4 */ /* 0x000fe2000f8e0204 */
[C---:B------:R-:W-:Y:S01]  /*0eb0*/  IMAD R0, R118.reuse, c[0x0][0x23c], R0 ;  /* 0x00008f0076007a24 */ /* 0x040fe200078e0200 */
[----:B------:R-:W-:Y:S01]  /*0ec0*/  SHF.L.U64.HI R166, R147, R158, c[0x0][0x23c] ;  /* 0x00008f0093a67619 */ /* 0x000fe2000001029e */
[----:B-1----:R-:W-:Y:S01]  /*0ed0*/  IMAD.WIDE.U32 R2, R118, c[0x0][0x238], R20 ;  /* 0x00008e0076027a25 */ /* 0x002fe200078e0014 */
[----:B------:R-:W-:Y:S01]  /*0ee0*/  USHF.R.S32.HI UR5, URZ, 0x1f, UR25 ;  /* 0x0000001f3f057899 */ /* 0x000fe20008011419 */
[C---:B------:R-:W-:Y:S01]  /*0ef0*/  IADD3 R92, R20.reuse, 0x40, RZ ;  /* 0x00000040145c7810 */ /* 0x040fe20007ffe0ff */
[----:B------:R-:W-:Y:S01]  /*0f00*/  USHF.R.S32.HI UR28, URZ, 0x1f, UR15 ;  /* 0x0000001f3f1c7899 */ /* 0x000fe2000801140f */
[----:B------:R-:W-:Y:S01]  /*0f10*/  IMAD.IADD R3, R3, 0x1, R0 ;  /* 0x0000000103037824 */ /* 0x000fe200078e0200 */
[----:B------:R-:W-:Y:S01]  /*0f20*/  ISETP.GE.AND P6, PT, R20, c[0x0][0x1d4], PT ;  /* 0x0000750014007a0c */ /* 0x000fe20003fc6270 */
[----:B------:R-:W-:Y:S01]  /*0f30*/  IMAD.U32 R0, RZ, RZ, UR13 ;  /* 0x0000000dff007e24 */ /* 0x000fe2000f8e00ff */
[----:B------:R-:W-:Y:S01]  /*0f40*/  ISETP.GE.AND P5, PT, R92, c[0x0][0x1d4], PT ;  /* 0x000075005c007a0c */ /* 0x000fe20003fa6270 */
[----:B------:R-:W-:Y:S01]  /*0f50*/  IMAD.SHL.U32 R174, R147, 0x80, RZ ;  /* 0x0000008093ae7824 */ /* 0x000fe200078e00ff */
[----:B------:R-:W-:Y:S01]  /*0f60*/  IADD3 R156, R96, 0x20, RZ ;  /* 0x00000020609c7810 */ /* 0x000fe20007ffe0ff */
[----:B------:R-:W-:Y:S01]  /*0f70*/  IMAD.WIDE.U32 R2, R0, c[0x0][0x240], R2 ;  /* 0x0000900000027a25 */ /* 0x000fe200078e0002 */
[----:B------:R-:W-:-:S02]  /*0f80*/  IADD3 R154, R96, 0x60, RZ ;  /* 0x00000060609a7810 */ /* 0x000fc40007ffe0ff */
[----:B------:R-:W-:Y:S01]  /*0f90*/  IADD3 R155, R96, 0x40, RZ ;  /* 0x00000040609b7810 */ /* 0x000fe20007ffe0ff */
[----:B------:R-:W-:Y:S01]  /*0fa0*/  IMAD.U32 R0, RZ, RZ, UR25 ;  /* 0x00000019ff007e24 */ /* 0x000fe2000f8e00ff */
[----:B------:R-:W-:Y:S01]  /*0fb0*/  IADD3 R3, R3, UR7, RZ ;  /* 0x0000000703037c10 */ /* 0x000fe2000fffe0ff */
[----:B------:R-:W-:Y:S01]  /*0fc0*/  IMAD.MOV.U32 R25, RZ, RZ, c[0x0][0x23c] ;  /* 0x00008f00ff197624 */ /* 0x000fe200078e00ff */
[----:B------:R-:W-:Y:S01]  /*0fd0*/  ULDC.64 UR6, c[0x0][0x280] ;  /* 0x0000a00000067ab9 */ /* 0x000fe20000000a00 */
[----:B------:R-:W-:Y:S01]  /*0fe0*/  IMAD R6, R0, -0x80, R143 ;  /* 0xffffff8000067824 */ /* 0x000fe200078e028f */
[----:B------:R-:W-:Y:S01]  /*0ff0*/  UIMAD UR6, UR28, UR6, URZ ;  /* 0x000000061c0672a4 */ /* 0x000fe2000f8e023f */
[----:B------:R-:W-:Y:S01]  /*1000*/  IMAD.WIDE.U32 R132, R100, c[0x0][0x248], R2 ;  /* 0x0000920064847a25 */ /* 0x000fe200078e0002 */
[----:B------:R-:W-:Y:S01]  /*1010*/  IADD3 R142, R24, UR19, RZ ;  /* 0x00000013188e7c10 */ /* 0x000fe2000fffe0ff */
[----:B------:R-:W-:Y:S01]  /*1020*/  ULDC UR19, c[0x0][0x294] ;  /* 0x0000a50000137ab9 */ /* 0x000fe20000000800 */
[----:B------:R-:W-:Y:S01]  /*1030*/  ISETP.GE.AND P0, PT, R6, 0x1, PT ;  /* 0x000000010600780c */ /* 0x000fe20003f06270 */
[----:B------:R-:W-:Y:S01]  /*1040*/  IMAD.SHL.U32 R3, R96, 0x40, RZ ;  /* 0x0000004060037824 */ /* 0x000fe200078e00ff */
[----:B------:R-:W-:Y:S01]  /*1050*/  IADD3 R129, R133, UR4, RZ ;  /* 0x0000000485817c10 */ /* 0x000fe2000fffe0ff */
[----:B------:R-:W-:Y:S01]  /*1060*/  IMAD.SHL.U32 R0, R4, 0x8, RZ ;  /* 0x0000000804007824 */ /* 0x000fe200078e00ff */
[----:B------:R-:W-:Y:S01]  /*1070*/  ISETP.GE.AND P2, PT, R6, 0x21, PT ;  /* 0x000000210600780c */ /* 0x000fe20003f46270 */
[----:B------:R-:W-:Y:S01]  /*1080*/  IMAD R2, R166, UR25, RZ ;  /* 0x00000019a6027c24 */ /* 0x000fe2000f8e02ff */
[----:B------:R-:W-:Y:S01]  /*1090*/  LOP3.LUT R130, R3, 0x1c0, RZ, 0xc0, !PT ;  /* 0x000001c003827812 */ /* 0x000fe200078ec0ff */
[----:B------:R-:W-:Y:S01]  /*10a0*/  IMAD.MOV.U32 R128, RZ, RZ, R132 ;  /* 0x000000ffff807224 */ /* 0x000fe200078e0084 */
[----:B------:R-:W-:Y:S01]  /*10b0*/  LOP3.LUT R134, R0, 0xfffffe00, RZ, 0xc0, !PT ;  /* 0xfffffe0000867812 */ /* 0x000fe200078ec0ff */
[----:B------:R-:W-:Y:S01]  /*10c0*/  IMAD R2, R174, UR5, R2 ;  /* 0x00000005ae027c24 */ /* 0x000fe2000f8e0202 */
[----:B------:R-:W-:Y:S01]  /*10d0*/  LOP3.LUT R74, R130, 0x38, R20, 0xf8, !PT ;  /* 0x00000038824a7812 */ /* 0x000fe200078ef814 */
[----:B------:R-:W-:Y:S01]  /*10e0*/  IMAD.WIDE.U32 R14, R174, UR25, R128 ;  /* 0x00000019ae0e7c25 */ /* 0x000fe2000f8e0080 */
[----:B------:R-:W-:Y:S01]  /*10f0*/  SHF.R.U32.HI R167, RZ, 0x3, R130 ;  /* 0x00000003ffa77819 */ /* 0x000fe20000011682 */
[----:B------:R-:W-:Y:S01]  /*1100*/  ULDC.64 UR4, c[0x0][0x260] ;  /* 0x0000980000047ab9 */ /* 0x000fe20000000a00 */
[----:B------:R-:W-:Y:S01]  /*1110*/  P2R R145, PR, RZ, 0x20 ;  /* 0x00000020ff917803 */ /* 0x000fe20000000000 */
[----:B------:R-:W-:Y:S01]  /*1120*/  IMAD.IADD R3, R15, 0x1, R2 ;  /* 0x000000010f037824 */ /* 0x000fe200078e0202 */
[----:B------:R-:W-:Y:S01]  /*1130*/  LOP3.LUT R74, R134, R74, R167, 0xf6, !PT ;  /* 0x0000004a864a7212 */ /* 0x000fe200078ef6a7 */
[----:B------:R-:W-:Y:S01]  /*1140*/  IMAD.U32 R0, RZ, RZ, UR13 ;  /* 0x0000000dff007e24 */ /* 0x000fe2000f8e00ff */
[----:B------:R-:W-:Y:S01]  /*1150*/  @P0 LEA R4, P1, R14, c[0x0][0x220], 0x1 ;  /* 0x000088000e040a11 */ /* 0x000fe200078208ff */
[----:B------:R-:W-:Y:S01]  /*1160*/  UIMAD UR4, UR12, UR4, URZ ;  /* 0x000000040c0472a4 */ /* 0x000fe2000f8e023f */
[----:B------:R-:W-:Y:S01]  /*1170*/  IMAD.SHL.U32 R32, R22, 0x4, RZ ;  /* 0x0000000416207824 */ /* 0x000fe200078e00ff */
[----:B------:R-:W-:Y:S01]  /*1180*/  P2R R146, PR, RZ, 0x40 ;  /* 0x00000040ff927803 */ /* 0x000fe20000000000 */
[----:B------:R-:W-:Y:S01]  /*1190*/  IMAD.SHL.U32 R74, R74, 0x2, RZ ;  /* 0x000000024a4a7824 */ /* 0x000fe200078e00ff */
[----:B------:R-:W-:Y:S01]  /*11a0*/  @P0 LEA.HI.X R5, R14, c[0x0][0x224], R3, 0x1, P1 ;  /* 0x000089000e050a11 */ /* 0x000fe200008f0c03 */
[----:B------:R-:W-:Y:S01]  /*11b0*/  UIMAD UR4, UR13, UR5, UR4 ;  /* 0x000000050d0472a4 */ /* 0x000fe2000f8e0204 */
[----:B------:R-:W-:Y:S01]  /*11c0*/  SHF.R.S32.HI R33, RZ, 0x1f, R32 ;  /* 0x0000001fff217819 */ /* 0x000fe20000011420 */
[----:B------:R-:W-:Y:S01]  /*11d0*/  IMAD.WIDE.U32 R18, R96, c[0x0][0x290], R20 ;  /* 0x0000a40060127a25 */ /* 0x000fe200078e0014 */
[----:B------:R-:W-:Y:S01]  /*11e0*/  ISETP.GE.AND P1, PT, R6, 0x41, PT ;  /* 0x000000410600780c */ /* 0x000fe20003f26270 */
[----:B------:R-:W-:Y:S01]  /*11f0*/  @!PT LDS RZ, [RZ] ;  /* 0x00000000fffff984 */ /* 0x000fe20000000800 */
[----:B------:R-:W-:Y:S01]  /*1200*/  @!PT LDS RZ, [RZ] ;  /* 0x00000000fffff984 */ /* 0x000fe20000000800 */
[----:B------:R-:W-:Y:S01]  /*1210*/  @!PT LDS RZ, [RZ] ;  /* 0x00000000fffff984 */ /* 0x000fe20000000800 */
[----:B------:R1:W-:Y:S01]  /*1220*/  @P0 LDGSTS.E.BYPASS.LTC128B.128 [R74+0x8100], [R4.64], !P6 ;  /* 0x08100000044a0fae */ /* 0x0003e2000f101d56 */
[----:B------:R-:W-:Y:S01]  /*1230*/  IADD3 R34, R32, 0x20, RZ ;  /* 0x0000002020227810 */ /* 0x000fe20007ffe0ff */
[----:B------:R-:W-:-:S02]  /*1240*/  IMAD.WIDE.U32 R8, R96, c[0x0][0x290], R32 ;  /* 0x0000a40060087a25 */ /* 0x000fc400078e0020 */
[----:B------:R1:W-:Y:S01]  /*1250*/  @P0 LDGSTS.E.BYPASS.LTC128B.128 [R74+0xc100], [R4.64+0x80], !P5 ;  /* 0x0c100080044a0fae */ /* 0x0003e2000e901d56 */
[----:B------:R-:W-:Y:S01]  /*1260*/  ISETP.GT.AND P0, PT, R6, 0x60, PT ;  /* 0x000000600600780c */ /* 0x000fe20003f04270 */
[----:B------:R-:W-:Y:S02]  /*1270*/  IMAD.MOV.U32 R151, RZ, RZ, 0x6 ;  /* 0x00000006ff977424 */ /* 0x000fe400078e00ff */
[----:B------:R-:W-:Y:S02]  /*1280*/  IMAD.MOV.U32 R153, RZ, RZ, 0x5 ;  /* 0x00000005ff997424 */ /* 0x000fe400078e00ff */
[----:B------:R-:W-:Y:S02]  /*1290*/  IMAD.SHL.U32 R149, R147, 0x40, RZ ;  /* 0x0000004093957824 */ /* 0x000fe400078e00ff */
[----:B------:R-:W-:Y:S02]  /*12a0*/  IMAD.MOV.U32 R176, RZ, RZ, c[0x0][0x2b8] ;  /* 0x0000ae00ffb07624 */ /* 0x000fe400078e00ff */
[----:B------:R-:W-:-:S02]  /*12b0*/  IMAD.MOV.U32 R175, RZ, RZ, c[0x0][0x27c] ;  /* 0x00009f00ffaf7624 */ /* 0x000fc400078e00ff */
[----:B------:R-:W-:Y:S02]  /*12c0*/  IMAD.MOV.U32 R148, RZ, RZ, c[0x0][0x27c] ;  /* 0x00009f00ff947624 */ /* 0x000fe400078e00ff */
[----:B------:R-:W-:Y:S02]  /*12d0*/  IMAD.U32 R91, RZ, RZ, UR25 ;  /* 0x00000019ff5b7e24 */ /* 0x000fe4000f8e00ff */
[----:B------:R-:W-:Y:S02]  /*12e0*/  IMAD.SHL.U32 R148, R148, 0x2, RZ ;  /* 0x0000000294947824 */ /* 0x000fe400078e00ff */
[----:B------:R-:W-:Y:S02]  /*12f0*/  IMAD R120, R22, 0x20, R96 ;  /* 0x0000002016787824 */ /* 0x000fe400078e0260 */
[----:B-1----:R-:W-:Y:S01]  /*1300*/  IMAD.WIDE.U32 R4, R0, c[0x0][0x260], R20 ;  /* 0x0000980000047a25 */ /* 0x002fe200078e0014 */
[----:B------:R-:W-:-:S03]  /*1310*/  @P2 LEA R0, P3, R147, R14, 0x5 ;  /* 0x0000000e93002211 */ /* 0x000fc600078628ff */
[----:B------:R-:W-:Y:S01]  /*1320*/  IMAD.MOV.U32 R12, RZ, RZ, R4 ;  /* 0x000000ffff0c7224 */ /* 0x000fe200078e0004 */
[----:B------:R-:W-:Y:S02]  /*1330*/  @P2 LEA.HI.X R2, R147, R3, R25, 0x5, P3 ;  /* 0x0000000393022211 */ /* 0x000fe400018f2c19 */
[----:B------:R-:W-:Y:S01]  /*1340*/  IADD3 R13, R5, UR4, RZ ;  /* 0x00000004050d7c10 */ /* 0x000fe2000fffe0ff */
[C---:B------:R-:W-:Y:S01]  /*1350*/  IMAD R5, R7.reuse, c[0x0][0x280], RZ ;  /* 0x0000a00007057a24 */ /* 0x040fe200078e02ff */
[----:B------:R-:W-:Y:S01]  /*1360*/  @P2 LEA R16, P3, R0, c[0x0][0x220], 0x1 ;  /* 0x0000880000102a11 */ /* 0x000fe200078608ff */
[----:B------:R-:W-:Y:S02]  /*1370*/  ULDC.64 UR4, c[0x0][0x290] ;  /* 0x0000a40000047ab9 */ /* 0x000fe40000000a00 */
[----:B------:R-:W-:Y:S01]  /*1380*/  IMAD.WIDE.U32 R100, R100, c[0x0][0x268], R12 ;  /* 0x00009a0064647a25 */ /* 0x000fe200078e000c */
[----:B------:R-:W-:Y:S01]  /*1390*/  @P2 LEA.HI.X R17, R0, c[0x0][0x224], R2, 0x1, P3 ;  /* 0x0000890000112a11 */ /* 0x000fe200018f0c02 */
[----:B------:R-:W-:Y:S01]  /*13a0*/  UIMAD UR4, UR28, UR4, URZ ;  /* 0x000000041c0472a4 */ /* 0x000fe2000f8e023f */
[----:B------:R-:W-:Y:S01]  /*13b0*/  ISETP.GE.AND P3, PT, R20, c[0x0][0x27c], PT ;  /* 0x00009f0014007a0c */ /* 0x000fe20003f66270 */
[C---:B------:R-:W-:Y:S01]  /*13c0*/  IMAD R2, R96.reuse, c[0x0][0x284], R5 ;  /* 0x0000a10060027a24 */ /* 0x040fe200078e0205 */
[----:B------:R-:W-:Y:S01]  /*13d0*/  UIMAD UR28, UR15, UR7, UR6 ;  /* 0x000000070f1c72a4 */ /* 0x000fe2000f8e0206 */
[C---:B------:R-:W-:Y:S01]  /*13e0*/  IMAD.WIDE.U32 R4, R96.reuse, c[0x0][0x280], R32 ;  /* 0x0000a00060047a25 */ /* 0x040fe200078e0020 */
[----:B------:R1:W-:Y:S01]  /*13f0*/  @P2 LDGSTS.E.BYPASS.LTC128B.128 [R74+0x9100], [R16.64], !P6 ;  /* 0x09100000104a2fae */ /* 0x0003e2000f101d56 */
[----:B------:R-:W-:Y:S01]  /*1400*/  P2R R144, PR, RZ, 0x8 ;  /* 0x00000008ff907803 */ /* 0x000fe20000000000 */
[----:B------:R-:W-:Y:S01]  /*1410*/  UIMAD UR29, UR15, UR5, UR4 ;  /* 0x000000050f1d72a4 */ /* 0x000fe2000f8e0204 */
[----:B------:R-:W-:Y:S01]  /*1420*/  IMAD R0, R7, c[0x0][0x290], RZ ;  /* 0x0000a40007007a24 */ /* 0x000fe200078e02ff */
[----:B------:R1:W-:Y:S01]  /*1430*/  @P2 LDGSTS.E.BYPASS.LTC128B.128 [R74+0xd100], [R16.64+0x80], !P5 ;  /* 0x0d100080104a2fae */ /* 0x0003e2000e901d56 */
[----:B------:R-:W-:Y:S01]  /*1440*/  IMAD.IADD R11, R5, 0x1, R2 ;  /* 0x00000001050b7824 */ /* 0x000fe200078e0202 */
[----:B------:R-:W-:Y:S01]  /*1450*/  SEL R5, RZ, c[0x0][0x27c], !P3 ;  /* 0x00009f00ff057a07 */ /* 0x000fe20005800000 */
[----:B------:R-:W-:Y:S01]  /*1460*/  IMAD.WIDE.U32 R6, R96, c[0x0][0x280], R20 ;  /* 0x0000a00060067a25 */ /* 0x000fe200078e0014 */
[----:B------:R-:W-:-:S02]  /*1470*/  ULDC.64 UR4, c[0x0][0x1e8] ;  /* 0x00007a0000047ab9 */ /* 0x000fc40000000a00 */
[----:B------:R-:W-:Y:S01]  /*1480*/  UIMAD UR31, UR12, UR4, URZ ;  /* 0x000000040c1f72a4 */ /* 0x000fe2000f8e023f */
[----:B------:R-:W-:Y:S01]  /*1490*/  IMAD.IADD R7, R2, 0x1, R7 ;  /* 0x0000000102077824 */ /* 0x000fe200078e0207 */
[----:B------:R-:W-:Y:S01]  /*14a0*/  UIMAD.WIDE.U32 UR32, UR13, UR4, URZ ;  /* 0x000000040d2072a5 */ /* 0x000fe2000f8e003f */
[----:B------:R-:W-:Y:S01]  /*14b0*/  IMAD R0, R96, c[0x0][0x294], R0 ;  /* 0x0000a50060007a24 */ /* 0x000fe200078e0200 */
[----:B------:R-:W-:Y:S01]  /*14c0*/  UIMAD UR31, UR13, UR5, UR31 ;  /* 0x000000050d1f72a4 */ /* 0x000fe2000f8e021f */
[----:B------:R-:W-:Y:S01]  /*14d0*/  IMAD.IADD R2, R20, 0x1, R5 ;  /* 0x0000000114027824 */ /* 0x000fe200078e0205 */
[----:B------:R-:W-:Y:S01]  /*14e0*/  ULDC.64 UR6, c[0x0][0x268] ;  /* 0x00009a0000067ab9 */ /* 0x000fe20000000a00 */
[----:B------:R-:W-:Y:S01]  /*14f0*/  IMAD.IADD R9, R9, 0x1, R0 ;  /* 0x0000000109097824 */ /* 0x000fe200078e0200 */
[----:B------:R-:W-:Y:S01]  /*1500*/  ULDC.64 UR4, c[0x0][0x210] ;  /* 0x0000840000047ab9 */ /* 0x000fe20000000a00 */
[----:B------:R-:W-:Y:S01]  /*1510*/  IMAD.IADD R5, R0, 0x1, R19 ;  /* 0x0000000100057824 */ /* 0x000fe200078e0213 */
[----:B------:R-:W-:Y:S01]  /*1520*/  SHF.R.S32.HI R0, RZ, 0x1f, R2 ;  /* 0x0000001fff007819 */ /* 0x000fe20000011402 */
[----:B------:R-:W-:Y:S01]  /*1530*/  IMAD.MOV.U32 R10, RZ, RZ, R4 ;  /* 0x000000ffff0a7224 */ /* 0x000fe200078e0004 */
[----:B------:R-:W-:Y:S01]  /*1540*/  UIMAD UR34, UR12, UR4, URZ ;  /* 0x000000040c2272a4 */ /* 0x000fe2000f8e023f */
[----:B------:R-:W-:Y:S01]  /*1550*/  IMAD.MOV.U32 R4, RZ, RZ, R18 ;  /* 0x000000ffff047224 */ /* 0x000fe200078e0012 */
[CC--:B------:R-:W-:Y:S01]  /*1560*/  LEA.HI R15, R0.reuse, R2.reuse, RZ, 0x3 ;  /* 0x00000002000f7211 */ /* 0x0c0fe200078f18ff */
[----:B------:R-:W-:Y:S01]  /*1570*/  IMAD.U32 R12, RZ, RZ, UR15 ;  /* 0x0000000fff0c7e24 */ /* 0x000fe2000f8e00ff */
[----:B------:R-:W-:Y:S01]  /*1580*/  LEA.HI R18, R0, R2, RZ, 0x6 ;  /* 0x0000000200127211 */ /* 0x000fe200078f30ff */
[----:B------:R-:W-:Y:S01]  /*1590*/  IMAD.U32 R0, RZ, RZ, UR15 ;  /* 0x0000000fff007e24 */ /* 0x000fe2000f8e00ff */
[----:B------:R-:W-:Y:S01]  /*15a0*/  UIMAD UR6, UR26, UR6, URZ ;  /* 0x000000061a0672a4 */ /* 0x000fe2000f8e023f */
[----:B------:R-:W-:Y:S01]  /*15b0*/  IMAD.WIDE.U32 R108, R12, c[0x0][0x280], R10 ;  /* 0x0000a0000c6c7a25 */ /* 0x000fe200078e000a */
[----:B------:R-:W-:Y:S01]  /*15c0*/  UIMAD.WIDE.U32 UR36, UR13, UR4, URZ ;  /* 0x000000040d2472a5 */ /* 0x000fe2000f8e003f */
[----:B------:R-:W-:Y:S01]  /*15d0*/  LOP3.LUT R94, R15, 0xfffffff8, RZ, 0xc0, !PT ;  /* 0xfffffff80f5e7812 */ /* 0x000fe200078ec0ff */
[----:B------:R-:W-:Y:S01]  /*15e0*/  UIMAD UR34, UR13, UR5, UR34 ;  /* 0x000000050d2272a4 */ /* 0x000fe2000f8e0222 */
[----:B------:R-:W-:Y:S01]  /*15f0*/  IMAD.WIDE.U32 R104, R0, c[0x0][0x280], R6 ;  /* 0x0000a00000687a25 */ /* 0x000fe200078e0006 */
[----:B------:R-:W-:Y:S01]  /*1600*/  UIMAD UR6, UR27, UR7, UR6 ;  /* 0x000000071b0672a4 */ /* 0x000fe2000f8e0206 */
[----:B------:R-:W-:Y:S01]  /*1610*/  SHF.R.S32.HI R115, RZ, 0x3, R15 ;  /* 0x00000003ff737819 */ /* 0x000fe2000001140f */
[----:B------:R-:W-:Y:S01]  /*1620*/  ULDC.64 UR4, c[0x0][0x2b0] ;  /* 0x0000ac0000047ab9 */ /* 0x000fe20000000a00 */
[----:B------:R-:W-:Y:S01]  /*1630*/  IMAD.WIDE.U32 R6, R147, 0x40, RZ ;  /* 0x0000004093067825 */ /* 0x000fe200078e00ff */
[----:B------:R-:W-:Y:S01]  /*1640*/  IADD3 R113, R109, UR28, RZ ;  /* 0x0000001c6d717c10 */ /* 0x000fe2000fffe0ff */
[----:B------:R-:W-:Y:S01]  /*1650*/  UIADD3 UR31, UR33, UR31, URZ ;  /* 0x0000001f211f7290 */ /* 0x000fe2000fffe03f */
[----:B------:R-:W-:Y:S01]  /*1660*/  IADD3 R99, R101, UR6, RZ ;  /* 0x0000000665637c10 */ /* 0x000fe2000fffe0ff */
[----:B------:R-:W-:Y:S01]  /*1670*/  IMAD.SHL.U32 R11, R25, 0x40, RZ ;  /* 0x00000040190b7824 */ /* 0x000fe200078e00ff */
[----:B------:R-:W-:Y:S01]  /*1680*/  @P1 IADD3 R0, P2, R14, R6, RZ ;  /* 0x000000060e001210 */ /* 0x000fe20007f5e0ff */
[----:B------:R-:W-:Y:S01]  /*1690*/  IMAD.U32 R2, RZ, RZ, UR15 ;  /* 0x0000000fff027e24 */ /* 0x000fe2000f8e00ff */
[----:B------:R-:W-:Y:S01]  /*16a0*/  IADD3 R124, P3, R6, 0x80, RZ ;  /* 0x00000080067c7810 */ /* 0x000fe20007f7e0ff */
[----:B------:R-:W-:Y:S01]  /*16b0*/  IMAD.IADD R11, R7, 0x1, R11 ;  /* 0x00000001070b7824 */ /* 0x000fe200078e020b */
[----:B------:R-:W-:Y:S01]  /*16c0*/  IADD3 R111, R105, UR28, RZ ;  /* 0x0000001c696f7c10 */ /* 0x000fe2000fffe0ff */
[----:B------:R-:W-:Y:S01]  /*16d0*/  IMAD.WIDE.U32 R102, R2, c[0x0][0x290], R4 ;  /* 0x0000a40002667a25 */ /* 0x000fe200078e0004 */
[----:B------:R-:W-:Y:S01]  /*16e0*/  SHF.R.S32.HI R114, RZ, 0x1f, R94 ;  /* 0x0000001fff727819 */ /* 0x000fe2000001145e */
[----:B------:R-:W-:-:S02]  /*16f0*/  UIADD3 UR34, UR37, UR34, URZ ;  /* 0x0000002225227290 */ /* 0x000fc4000fffe03f */
[----:B------:R-:W-:Y:S01]  /*1700*/  @P1 IMAD.X R4, R11, 0x1, R3, P2 ;  /* 0x000000010b041824 */ /* 0x000fe200010e0603 */
[----:B------:R-:W-:Y:S01]  /*1710*/  @P1 LEA R6, P2, R0, c[0x0][0x220], 0x1 ;  /* 0x0000880000061a11 */ /* 0x000fe200078408ff */
[----:B------:R-:W-:Y:S01]  /*1720*/  IMAD.WIDE.U32 R106, R2, c[0x0][0x290], R8 ;  /* 0x0000a400026a7a25 */ /* 0x000fe200078e0008 */
[----:B------:R-:W-:Y:S02]  /*1730*/  SHF.R.S32.HI R9, RZ, 0x1f, R154 ;  /* 0x0000001fff097819 */ /* 0x000fe4000001149a */
[----:B------:R-:W-:Y:S01]  /*1740*/  @P1 LEA.HI.X R7, R0, c[0x0][0x224], R4, 0x1, P2 ;  /* 0x0000890000071a11 */ /* 0x000fe200010f0c04 */
[----:B------:R-:W-:Y:S01]  /*1750*/  IMAD.SHL.U32 R0, R156, 0x40, RZ ;  /* 0x000000409c007824 */ /* 0x000fe200078e00ff */
[----:B------:R-:W-:Y:S01]  /*1760*/  SHF.R.S32.HI R4, RZ, 0x1f, R155 ;  /* 0x0000001fff047819 */ /* 0x000fe2000001149b */
[----:B------:R-:W-:Y:S01]  /*1770*/  IMAD.SHL.U32 R5, R155, 0x40, RZ ;  /* 0x000000409b057824 */ /* 0x000fe200078e00ff */
[----:B------:R-:W-:Y:S01]  /*1780*/  SHF.R.S32.HI R8, RZ, 0x1f, R156 ;  /* 0x0000001fff087819 */ /* 0x000fe2000001149c */
[----:B------:R-:W-:Y:S01]  /*1790*/  IMAD.SHL.U32 R10, R154, 0x40, RZ ;  /* 0x000000409a0a7824 */ /* 0x000fe200078e00ff */
[----:B------:R-:W-:Y:S01]  /*17a0*/  LOP3.LUT R127, R0, 0x1c0, RZ, 0xc0, !PT ;  /* 0x000001c0007f7812 */ /* 0x000fe200078ec0ff */
[----:B------:R-:W-:Y:S01]  /*17b0*/  @P0 IMAD.MOV.U32 R2, RZ, RZ, R14 ;  /* 0x000000ffff020224 */ /* 0x000fe200078e000e */
[----:B------:R-:W-:Y:S01]  /*17c0*/  LEA.HI R0, R9, R154, RZ, 0x3 ;  /* 0x0000009a09007211 */ /* 0x000fe200078f18ff */
[----:B------:R-:W-:Y:S01]  /*17d0*/  @P0 IMAD R12, R25, 0x60, RZ ;  /* 0x00000060190c0824 */ /* 0x000fe200078e02ff */
[----:B------:R-:W-:Y:S01]  /*17e0*/  LEA.HI R4, R4, R155, RZ, 0x3 ;  /* 0x0000009b04047211 */ /* 0x000fe200078f18ff */
[----:B------:R-:W-:Y:S01]  /*17f0*/  @P0 IMAD.WIDE.U32 R2, R147, 0x60, R2 ;  /* 0x0000006093020825 */ /* 0x000fe200078e0002 */
[----:B------:R-:W-:Y:S01]  /*1800*/  LEA.HI R8, R8, R156, RZ, 0x3 ;  /* 0x0000009c08087211 */ /* 0x000fe200078f18ff */
[----:B------:R1:W-:Y:S01]  /*1810*/  @P1 LDGSTS.E.BYPASS.LTC128B.128 [R74+0xa100], [R6.64], !P6 ;  /* 0x0a100000064a1fae */ /* 0x0003e2000f101d56 */
[----:B------:R-:W-:Y:S01]  /*1820*/  LOP3.LUT R126, R5, 0x1c0, RZ, 0xc0, !PT ;  /* 0x000001c0057e7812 */ /* 0x000fe200078ec0ff */
[----:B------:R-:W-:Y:S01]  /*1830*/  IMAD.SHL.U32 R0, R0, 0x40, RZ ;  /* 0x0000004000007824 */ /* 0x000fe200078e00ff */
[----:B------:R-:W-:Y:S01]  /*1840*/  LOP3.LUT R125, R10, 0x1c0, RZ, 0xc0, !PT ;  /* 0x000001c00a7d7812 */ /* 0x000fe200078ec0ff */
[----:B------:R-:W-:Y:S01]  /*1850*/  IMAD.SHL.U32 R4, R4, 0x40, RZ ;  /* 0x0000004004047824 */ /* 0x000fe200078e00ff */
[----:B------:R-:W-:Y:S01]  /*1860*/  SHF.R.U32.HI R165, RZ, 0x3, R127 ;  /* 0x00000003ffa57819 */ /* 0x000fe2000001167f */
[----:B------:R-:W-:Y:S01]  /*1870*/  IMAD.SHL.U32 R5, R8, 0x40, RZ ;  /* 0x0000004008057824 */ /* 0x000fe200078e00ff */
[----:B------:R-:W-:Y:S01]  /*1880*/  LOP3.LUT R135, R0, 0xfffffe00, RZ, 0xc0, !PT ;  /* 0xfffffe0000877812 */ /* 0x000fe200078ec0ff */
[----:B------:R-:W-:Y:S01]  /*1890*/  IMAD.SHL.U32 R0, R18, 0x80, RZ ;  /* 0x0000008012007824 */ /* 0x000fe200078e00ff */
[----:B------:R-:W-:Y:S01]  /*18a0*/  LOP3.LUT R136, R4, 0xfffffe00, RZ, 0xc0, !PT ;  /* 0xfffffe0004887812 */ /* 0x000fe200078ec0ff */
[----:B------:R-:W-:Y:S01]  /*18b0*/  @P0 IMAD.IADD R3, R3, 0x1, R12 ;  /* 0x0000000103030824 */ /* 0x000fe200078e020c */
[----:B------:R-:W-:Y:S01]  /*18c0*/  LOP3.LUT R4, R127, 0x38, R15, 0xf8, !PT ;  /* 0x000000387f047812 */ /* 0x000fe200078ef80f */
[----:B------:R1:W-:Y:S01]  /*18d0*/  @P1 LDGSTS.E.BYPASS.LTC128B.128 [R74+0xe100], [R6.64+0x80], !P5 ;  /* 0x0e100080064a1fae */ /* 0x0003e2000e901d56 */
[----:B------:R-:W-:Y:S01]  /*18e0*/  LOP3.LUT R137, R5, 0xfffffe00, RZ, 0xc0, !PT ;  /* 0xfffffe0005897812 */ /* 0x000fe200078ec0ff */
[----:B------:R-:W-:Y:S01]  /*18f0*/  IMAD.X R121, RZ, RZ, R11, P3 ;  /* 0x000000ffff797224 */ /* 0x000fe200018e060b */
[----:B------:R-:W-:-:S02]  /*1900*/  LOP3.LUT R5, R130, 0x38, R15, 0xf8, !PT ;  /* 0x0000003882057812 */ /* 0x000fc400078ef80f */
[----:B------:R-:W-:Y:S02]  /*1910*/  SHF.R.U32.HI R164, RZ, 0x3, R126 ;  /* 0x00000003ffa47819 */ /* 0x000fe4000001167e */
[----:B------:R-:W-:Y:S02]  /*1920*/  SHF.R.U32.HI R159, RZ, 0x3, R125 ;  /* 0x00000003ff9f7819 */ /* 0x000fe4000001167d */
[--C-:B------:R-:W-:Y:S02]  /*1930*/  LOP3.LUT R8, R126, 0x38, R15.reuse, 0xf8, !PT ;  /* 0x000000387e087812 */ /* 0x100fe400078ef80f */
[----:B------:R-:W-:Y:S02]  /*1940*/  LOP3.LUT R10, R125, 0x38, R15, 0xf8, !PT ;  /* 0x000000387d0a7812 */ /* 0x000fe400078ef80f */
[----:B------:R-:W-:Y:S02]  /*1950*/  LOP3.LUT R0, R0, 0xffffe000, RZ, 0xc0, !PT ;  /* 0xffffe00000007812 */ /* 0x000fe400078ec0ff */
[----:B------:R-:W-:-:S02]  /*1960*/  LOP3.LUT R4, R4, R165, RZ, 0x3c, !PT ;  /* 0x000000a504047212 */ /* 0x000fc400078e3cff */
[----:B------:R-:W-:Y:S02]  /*1970*/  LOP3.LUT R9, R5, R167, RZ, 0x3c, !PT ;  /* 0x000000a705097212 */ /* 0x000fe400078e3cff */
[----:B------:R-:W-:Y:S02]  /*1980*/  LOP3.LUT R8, R8, R164, RZ, 0x3c, !PT ;  /* 0x000000a408087212 */ /* 0x000fe400078e3cff */
[----:B------:R-:W-:Y:S02]  /*1990*/  LOP3.LUT R5, R10, R159, RZ, 0x3c, !PT ;  /* 0x0000009f0a057212 */ /* 0x000fe400078e3cff */
[-C--:B------:R-:W-:Y:S02]  /*19a0*/  IADD3 R10, R4, R0.reuse, R137 ;  /* 0x00000000040a7210 */ /* 0x080fe40007ffe089 */
[----:B------:R-:W-:Y:S02]  /*19b0*/  @P0 LEA R4, P2, R2, c[0x0][0x220], 0x1 ;  /* 0x0000880002040a11 */ /* 0x000fe400078408ff */
[-C--:B------:R-:W-:Y:S01]  /*19c0*/  IADD3 R13, R9, R0.reuse, R134 ;  /* 0x00000000090d7210 */ /* 0x080fe20007ffe086 */
[----:B------:R-:W-:Y:S01]  /*19d0*/  IMAD.SHL.U32 R140, R10, 0x2, RZ ;  /* 0x000000020a8c7824 */ /* 0x000fe200078e00ff */
[----:B------:R-:W-:-:S02]  /*19e0*/  IADD3 R9, R8, R0, R136 ;  /* 0x0000000008097210 */ /* 0x000fc40007ffe088 */
[----:B------:R-:W-:Y:S01]  /*19f0*/  IADD3 R8, R5, R0, R135 ;  /* 0x0000000005087210 */ /* 0x000fe20007ffe087 */
[----:B------:R-:W-:Y:S01]  /*1a00*/  IMAD.MOV.U32 R0, RZ, RZ, c[0x0][0x290] ;  /* 0x0000a400ff007624 */ /* 0x000fe200078e00ff */
[----:B------:R-:W-:Y:S01]  /*1a10*/  @P0 LEA.HI.X R5, R2, c[0x0][0x224], R3, 0x1, P2 ;  /* 0x0000890002050a11 */ /* 0x000fe200010f0c03 */
[----:B------:R-:W-:Y:S01]  /*1a20*/  IMAD.MOV.U32 R2, RZ, RZ, c[0x0][0x280] ;  /* 0x0000a000ff027624 */ /* 0x000fe200078e00ff */
[-C--:B------:R-:W-:Y:S01]  /*1a30*/  SHF.L.U64.HI R147, R147, R151.reuse, c[0x0][0x23c] ;  /* 0x00008f0093937619 */ /* 0x080fe20000010297 */
[----:B------:R-:W-:Y:S01]  /*1a40*/  IMAD.SHL.U32 R168, R0, 0x40, RZ ;  /* 0x0000004000a87824 */ /* 0x000fe200078e00ff */
[----:B------:R-:W-:Y:S01]  /*1a50*/  IADD3 R112, R107, UR29, RZ ;  /* 0x0000001d6b707c10 */ /* 0x000fe2000fffe0ff */
[----:B------:R1:W-:Y:S01]  /*1a60*/  @P0 LDGSTS.E.BYPASS.LTC128B.128 [R74+0xb100], [R4.64], !P6 ;  /* 0x0b100000044a0fae */ /* 0x0003e2000f101d56 */
[----:B------:R-:W-:Y:S01]  /*1a70*/  SHF.L.U64.HI R150, R2, R151, c[0x0][0x284] ;  /* 0x0000a10002967619 */ /* 0x000fe20000010297 */
[----:B------:R-:W-:Y:S01]  /*1a80*/  IMAD.SHL.U32 R169, R0, 0x80, RZ ;  /* 0x0000008000a97824 */ /* 0x000fe200078e00ff */
[CC--:B------:R-:W-:Y:S01]  /*1a90*/  SHF.L.U64.HI R157, R2.reuse, R158.reuse, c[0x0][0x284] ;  /* 0x0000a100029d7619 */ /* 0x0c0fe2000001029e */
[----:B------:R1:W-:Y:S01]  /*1aa0*/  @P0 LDGSTS.E.BYPASS.LTC128B.128 [R74+0xf100], [R4.64+0x80], !P5 ;  /* 0x0f100080044a0fae */ /* 0x0003e2000e901d56 */
[----:B------:R-:W-:Y:S01]  /*1ab0*/  SHF.L.U64.HI R152, R2, R153, c[0x0][0x284] ;  /* 0x0000a10002987619 */ /* 0x000fe20000010299 */
[C---:B------:R-:W-:Y:S01]  /*1ac0*/  IMAD.SHL.U32 R170, R0.reuse, 0x20, RZ ;  /* 0x0000002000aa7824 */ /* 0x040fe200078e00ff */
[C---:B------:R-:W-:Y:S01]  /*1ad0*/  SHF.L.U64.HI R151, R0.reuse, R151, c[0x0][0x294] ;  /* 0x0000a50000977619 */ /* 0x040fe20000010297 */
[----:B------:R-:W0:Y:S01]  /*1ae0*/  LDGDEPBAR ;  /* 0x00000000000079af */ /* 0x000e220000000000 */
[C---:B------:R-:W-:Y:S01]  /*1af0*/  SHF.L.U64.HI R158, R0.reuse, R158, c[0x0][0x294] ;  /* 0x0000a500009e7619 */ /* 0x040fe2000001029e */
[C---:B------:R-:W-:Y:S01]  /*1b00*/  IMAD.WIDE.U32 R160, R0.reuse, 0x60, RZ ;  /* 0x0000006000a07825 */ /* 0x040fe200078e00ff */
[----:B------:R-:W-:-:S02]  /*1b10*/  SHF.L.U64.HI R153, R0, R153, c[0x0][0x294] ;  /* 0x0000a50000997619 */ /* 0x000fc40000010299 */
[----:B------:R-:W-:Y:S01]  /*1b20*/  SHF.R.S32.HI R0, RZ, 0x1f, R92 ;  /* 0x0000001fff007819 */ /* 0x000fe2000001145c */
[----:B------:R-:W-:Y:S01]  /*1b30*/  IMAD.WIDE.U32 R162, R2, 0x60, RZ ;  /* 0x0000006002a27825 */ /* 0x000fe200078e00ff */
[----:B------:R-:W-:Y:S02]  /*1b40*/  ISETP.GE.AND P5, PT, R20, c[0x0][0x1d4], PT ;  /* 0x0000750014007a0c */ /* 0x000fe40003fa6270 */
[----:B------:R-:W-:Y:S01]  /*1b50*/  LEA.HI R0, R0, R92, RZ, 0x3 ;  /* 0x0000005c00007211 */ /* 0x000fe200078f18ff */
[C---:B------:R-:W-:Y:S01]  /*1b60*/  IMAD.SHL.U32 R171, R2.reuse, 0x40, RZ ;  /* 0x0000004002ab7824 */ /* 0x040fe200078e00ff */
[----:B------:R-:W-:Y:S01]  /*1b70*/  IADD3 R110, R103, UR29, RZ ;  /* 0x0000001d676e7c10 */ /* 0x000fe2000fffe0ff */
[----:B------:R-:W-:Y:S01]  /*1b80*/  IMAD.SHL.U32 R172, R2, 0x80, RZ ;  /* 0x0000008002ac7824 */ /* 0x000fe200078e00ff */
[----:B------:R-:W-:Y:S01]  /*1b90*/  LOP3.LUT R82, R0, 0xfffffff8, RZ, 0xc0, !PT ;  /* 0xfffffff800527812 */ /* 0x000fe200078ec0ff */
[----:B------:R-:W-:Y:S01]  /*1ba0*/  IMAD.SHL.U32 R173, R2, 0x20, RZ ;  /* 0x0000002002ad7824 */ /* 0x000fe200078e00ff */
[----:B------:R-:W-:Y:S01]  /*1bb0*/  BAR.SYNC.DEFER_BLOCKING 0x0 ;  /* 0x0000000000007b1d */ /* 0x000fe20000010000 */
[----:B------:R-:W-:Y:S01]  /*1bc0*/  IMAD.SHL.U32 R141, R13, 0x2, RZ ;  /* 0x000000020d8d7824 */ /* 0x000fe200078e00ff */
[----:B------:R-:W-:Y:S01]  /*1bd0*/  SHF.R.S32.HI R93, RZ, 0x1f, R82 ;  /* 0x0000001fff5d7819 */ /* 0x000fe20000011452 */
[----:B------:R-:W-:Y:S01]  /*1be0*/  IMAD.SHL.U32 R139, R9, 0x2, RZ ;  /* 0x00000002098b7824 */ /* 0x000fe200078e00ff */
[----:B------:R-:W-:Y:S01]  /*1bf0*/  ISETP.NE.AND P1, PT, R176, 0x1, PT ;  /* 0x00000001b000780c */ /* 0x000fe20003f25270 */
[----:B------:R-:W-:Y:S01]  /*1c00*/  IMAD.SHL.U32 R138, R8, 0x2, RZ ;  /* 0x00000002088a7824 */ /* 0x000fe200078e00ff */
[----:B------:R-:W-:Y:S01]  /*1c10*/  ISETP.GE.AND P0, PT, R175, 0x1, PT ;  /* 0x00000001af00780c */ /* 0x000fe20003f06270 */
[----:B--2---:R-:W2:Y:S02]  /*1c20*/  @P4 R2UR UR30, R23 ;  /* 0x00000000171e43c2 */ /* 0x004ea400000e0000 */
[----:B--2---:R-:W-:-:S02]  /*1c30*/  @UP0 USHF.R.S32.HI UR39, URZ, 0x1f, UR30 ;  /* 0x0000001f3f270899 */ /* 0x004fc4000801141e */
[----:B------:R-:W-:Y:S02]  /*1c40*/  @UP0 UMOV UR38, UR30 ;  /* 0x0000001e00260c82 */ /* 0x000fe40008000000 */
[----:B------:R-:W-:Y:S02]  /*1c50*/  @!UP0 UMOV UR38, UR21 ;  /* 0x0000001500268c82 */ /* 0x000fe40008000000 */
[----:B------:R-:W-:Y:S02]  /*1c60*/  UIMAD.WIDE.U32 UR26, UR38, UR4, URZ ;  /* 0x00000004261a72a5 */ /* 0x000fe4000f8e003f */
[----:B------:R-:W-:Y:S02]  /*1c70*/  @!UP0 UMOV UR39, UR24 ;  /* 0x0000001800278c82 */ /* 0x000fe40008000000 */
[----:B------:R-:W-:-:S03]  /*1c80*/  UIMAD UR7, UR39, UR4, URZ ;  /* 0x00000004270772a4 */ /* 0x000fc6000f8e023f */
[----:B------:R-:W-:Y:S02]  /*1c90*/  ULDC UR4, c[0x0][0x284] ;  /* 0x0000a10000047ab9 */ /* 0x000fe40000000800 */
[----:B------:R-:W-:-:S03]  /*1ca0*/  UIMAD UR7, UR38, UR5, UR7 ;  /* 0x00000005260772a4 */ /* 0x000fc6000f8e0207 */
[----:B------:R-:W-:Y:S02]  /*1cb0*/  UMOV UR5, 0x60 ;  /* 0x0000006000057882 */ /* 0x000fe40000000000 */
[----:B------:R-:W-:Y:S02]  /*1cc0*/  UIMAD UR19, UR5, UR19, URZ ;  /* 0x00000013051372a4 */ /* 0x000fe4000f8e023f */
[----:B------:R-:W-:Y:S02]  /*1cd0*/  UIMAD UR4, UR5, UR4, URZ ;  /* 0x00000004050472a4 */ /* 0x000fe4000f8e023f */
[----:B------:R-:W-:Y:S02]  /*1ce0*/  UIADD3 UR7, UR27, UR7, URZ ;  /* 0x000000071b077290 */ /* 0x000fe4000fffe03f */
[----:B------:R-:W-:Y:S02]  /*1cf0*/  IADD3 R123, R161, UR19, RZ ;  /* 0x00000013a17b7c10 */ /* 0x000fe4000fffe0ff */
[----:B------:R-:W-:Y:S01]  /*1d00*/  IADD3 R122, R163, UR4, RZ ;  /* 0x00000004a37a7c10 */ /* 0x000fe2000fffe0ff */
[----:B-1----:R-:W-:-:S02]  /*1d10*/  ULDC.U8 UR4, c[0x0][0x298] ;  /* 0x0000a60000047ab9 */ /* 0x002fc40000000000 */
.L_x_641:
        /* <DEDUP_REMOVED lines=10> */
[----:B-1----:R-:W-:Y:S04]  /*1dc0*/  IMAD.MOV.U32 R4, RZ, RZ, R0 ;  /* 0x000000ffff047224 */ /* 0x002fe800078e0000 */
[----:B------:R-:W-:Y:S05]  /*1dd0*/  @P1 IMAD.HI.U32 R2, R0, c[0x0][0x2bc], RZ ;  /* 0x0000af0000021a27 */ /* 0x000fea00078e00ff */
[----:B------:R-:W-:Y:S04]  /*1de0*/  @P1 SHF.R.U32.HI R4, RZ, c[0x0][0x2c0], R2 ;  /* 0x0000b000ff041a19 */ /* 0x000fe80000011602 */
[C---:B------:R-:W-:Y:S04]  /*1df0*/  @!P0 IADD3 R3, P1, R4.reuse, UR26, RZ ;  /* 0x0000001a04038c10 */ /* 0x040fe8000ff3e0ff */
[----:B------:R-:W-:Y:S02]  /*1e00*/  @!P0 LEA.HI.X.SX32 R5, R4, UR7, 0x1, P1 ;  /* 0x0000000704058c11 */ /* 0x000fe400088f0eff */
[C---:B------:R-:W-:Y:S04]  /*1e10*/  @!P0 LEA R2, P1, R3.reuse, c[0x0][0x2a0], 0x2 ;  /* 0x0000a80003028a11 */ /* 0x040fe800078210ff */
[----:B------:R-:W-:Y:S05]  /*1e20*/  @!P0 LEA.HI.X R3, R3, c[0x0][0x2a4], R5, 0x2, P1 ;  /* 0x0000a90003038a11 */ /* 0x000fea00008f1405 */
[----:B------:R1:W2:Y:S04]  /*1e30*/  @!P0 LDG.E R95, [R2.64] ;  /* 0x00000016025f8981 */ /* 0x0002a8000c1e1900 */
[----:B------:R-:W-:Y:S01]  /*1e40*/  BAR.SYNC.DEFER_BLOCKING 0x0 ;  /* 0x0000000000007b1d */ /* 0x000fe20000010000 */
[----:B-1----:R-:W-:Y:S04]  /*1e50*/  IMAD.MOV R2, RZ, RZ, -R4 ;  /* 0x000000ffff027224 */ /* 0x002fe800078e0a04 */
[----:B------:R-:W-:Y:S04]  /*1e60*/  IMAD R97, R2, c[0x0][0x2b8], R0 ;  /* 0x0000ae0002617a24 */ /* 0x000fe800078e0200 */
[C---:B------:R-:W-:Y:S01]  /*1e70*/  IMAD.WIDE.U32 R2, R97.reuse, c[0x0][0x1e0], RZ ;  /* 0x0000780061027a25 */ /* 0x040fe200078e00ff */
[----:B------:R-:W-:Y:S05]  /*1e80*/  SHF.R.S32.HI R116, RZ, 0x1f, R97 ;  /* 0x0000001fff747819 */ /* 0x000fea0000011461 */
        /* <DEDUP_REMOVED lines=16> */
[----:B------:R-:W-:Y:S04]  /*1f90*/  IMAD.WIDE.U32 R36, R172, R91, RZ ;  /* 0x0000005bac247225 */ /* 0x000fe800078e00ff */
[C---:B------:R-:W-:Y:S02]  /*1fa0*/  IMAD R3, R0.reuse, R172, R3 ;  /* 0x000000ac00037224 */ /* 0x040fe400078e0203 */
[----:B------:R-:W-:Y:S01]  /*1fb0*/  IMAD R0, R0, R169, R2 ;  /* 0x000000a900007224 */ /* 0x000fe200078e0202 */
[----:B------:R-:W-:Y:S01]  /*1fc0*/  IADD3 R2, -R98, UR18, RZ ;  /* 0x0000001262027c10 */ /* 0x000fe2000fffe1ff */
[----:B------:R-:W-:Y:S01]  /*1fd0*/  IMAD.WIDE.U32 R68, R169, R91, RZ ;  /* 0x0000005ba9447225 */ /* 0x000fe200078e00ff */
[----:B------:R-:W-:Y:S02]  /*1fe0*/  IADD3 R41, R37, R3, RZ ;  /* 0x0000000325297210 */ /* 0x000fe40007ffe0ff */
[----:B------:R-:W-:Y:S02]  /*1ff0*/  IMNMX R90, R2, 0x80, PT ;  /* 0x00000080025a7817 */ /* 0x000fe40003800200 */
        /* <DEDUP_REMOVED lines=30> */
.L_x_599:
[----:B------:R-:W-:Y:S05]  /*21e0*/  BSYNC B0 ;  /* 0x0000000000007941 */ /* 0x000fea0003800000 */
.L_x_598:
        /* <DEDUP_REMOVED lines=38> */
.L_x_601:
[----:B------:R-:W-:Y:S05]  /*2450*/  BSYNC B0 ;  /* 0x0000000000007941 */ /* 0x000fea0003800000 */
.L_x_600:
[----:B------:R-:W-:Y:S01]  /*2460*/  ISETP.GE.AND P4, PT, R155, R90, PT ;  /* 0x0000005a9b00720c */ /* 0x000fe20003f86270 */
[----:B-----5:R-:W-:Y:S01]  /*2470*/  IMAD.MOV.U32 R6, RZ, RZ, R16 ;  /* 0x000000ffff067224 */ /* 0x020fe200078e0010 */
[----:B-1----:R-:W-:Y:S01]  /*2480*/  MOV R4, R14 ;  /* 0x0000000e00047202 */ /* 0x002fe20000000f00 */
        /* <DEDUP_REMOVED lines=37> */
.L_x_603:
[----:B------:R-:W-:Y:S05]  /*26e0*/  BSYNC B0 ;  /* 0x0000000000007941 */ /* 0x000fea0003800000 */
.L_x_602:
        /* <DEDUP_REMOVED lines=38> */
.L_x_605:
[----:B------:R-:W-:Y:S05]  /*2950*/  BSYNC B0 ;  /* 0x0000000000007941 */ /* 0x000fea0003800000 */
.L_x_604:
[----:B-1---5:R-:W-:Y:S01]  /*2960*/  MOV R4, R24 ;  /* 0x0000001800047202 */ /* 0x022fe20000000f00 */
[----:B------:R1:W2:Y:S01]  /*2970*/  SHFL.IDX PT, R68, R88, RZ, 0x181f ;  /* 0x00181fff58447589 */ /* 0x0002a200000e0000 */
[----:B------:R-:W-:Y:S01]  /*2980*/  IMAD.MOV.U32 R6, RZ, RZ, R26 ;  /* 0x000000ffff067224 */ /* 0x000fe200078e001a */
[----:B------:R-:W-:Y:S01]  /*2990*/  BSSY B1, `(.L_x_606) ;  /* 0x000007f000017945 */ /* 0x000fe20003800000 */
[----:B------:R-:W-:Y:S02]  /*29a0*/  IMAD.MOV.U32 R5, RZ, RZ, R27 ;  /* 0x000000ffff057224 */ /* 0x000fe400078e001b */
[----:B------:R-:W-:Y:S01]  /*29b0*/  IMAD.MOV.U32 R0, RZ, RZ, R25 ;  /* 0x000000ffff007224 */ /* 0x000fe200078e0019 */
[----:B------:R1:W3:Y:S02]  /*29c0*/  SHFL.IDX PT, R66, R89, RZ, 0x181f ;  /* 0x00181fff59427589 */ /* 0x0002e400000e0000 */
        /* <DEDUP_REMOVED lines=11> */
[C---:B---3--:R-:W-:Y:S01]  /*2a80*/  LEA R64, P0, R20.reuse, R66, 0x1 ;  /* 0x0000004214407211 */ /* 0x048fe200078008ff */
[----:B------:R-:W3:Y:S03]  /*2a90*/  LDS.128 R8, [R74+0x8100] ;  /* 0x008100004a087984 */ /* 0x000ee60000000c00 */
[----:B--2---:R-:W-:Y:S02]  /*2aa0*/  LEA.HI.X R65, R20, R68, R21, 0x1, P0 ;  /* 0x0000004414417211 */ /* 0x004fe400000f0c15 */
[----:B------:R-:W-:Y:S11]  /*2ab0*/  ISETP.GE.AND P0, PT, R32, c[0x0][0x27c], PT ;  /* 0x00009f0020007a0c */ /* 0x000ff60003f06270 */
[----:B------:R-:W-:Y:S02]  /*2ac0*/  @!UPT UIADD3 URZ, URZ, URZ, URZ ;  /* 0x0000003f3f3ff290 */ /* 0x000fe4000fffe03f */
[----:B------:R-:W-:Y:S02]  /*2ad0*/  @!P0 SHF.R.U64 R4, R38, 0x10, R39 ;  /* 0x0000001026048819 */ /* 0x000fe40000001227 */
[--C-:B------:R-:W-:Y:S02]  /*2ae0*/  @!P0 SHF.R.U64 R0, R2, 0x10, R3.reuse ;  /* 0x0000001002008819 */ /* 0x100fe40000001203 */
[----:B------:R-:W-:Y:S02]  /*2af0*/  @!P0 SHF.R.U32.HI R2, RZ, 0x10, R3 ;  /* 0x00000010ff028819 */ /* 0x000fe40000011603 */
[----:B------:R-:W-:Y:S02]  /*2b00*/  @!P0 SHF.R.U32.HI R41, RZ, 0x10, R39 ;  /* 0x00000010ff298819 */ /* 0x000fe40000011627 */
[----:B------:R-:W-:Y:S02]  /*2b10*/  @!P0 PRMT R39, R40, 0x5410, R4 ;  /* 0x0000541028278816 */ /* 0x000fe40000000004 */
[C---:B------:R-:W-:Y:S02]  /*2b20*/  @!P0 PRMT R0, R7.reuse, 0x5432, R0 ;  /* 0x0000543207008816 */ /* 0x040fe40000000000 */
[----:B------:R-:W-:Y:S01]  /*2b30*/  @!P0 PRMT R5, R7, 0x5410, R2 ;  /* 0x0000541007058816 */ /* 0x000fe20000000002 */
[C---:B------:R-:W-:Y:S01]  /*2b40*/  @!P0 IMAD.U32 R7, R39.reuse, 0x10000, RZ ;  /* 0x0001000027078824 */ /* 0x040fe200078e00ff */
[C---:B------:R-:W-:Y:S01]  /*2b50*/  @!P0 LOP3.LUT R4, R0.reuse, 0xffff0000, RZ, 0xc0, !PT ;  /* 0xffff000000048812 */ /* 0x040fe200078ec0ff */
[----:B------:R-:W-:Y:S01]  /*2b60*/  @!P0 IMAD.U32 R6, R0, 0x10000, RZ ;  /* 0x0001000000068824 */ /* 0x000fe200078e00ff */
[----:B------:R-:W-:Y:S02]  /*2b70*/  @!P0 LOP3.LUT R39, R39, 0xffff0000, RZ, 0xc0, !PT ;  /* 0xffff000027278812 */ /* 0x000fe400078ec0ff */
[----:B------:R-:W-:Y:S01]  /*2b80*/  @!P0 PRMT R41, R40, 0x5432, R41 ;  /* 0x0000543228298816 */ /* 0x000fe20000000029 */
[C---:B---3--:R-:W-:Y:S01]  /*2b90*/  @!P0 IMAD.U32 R38, R8.reuse, 0x10000, RZ ;  /* 0x0001000008268824 */ /* 0x048fe200078e00ff */
        /* <DEDUP_REMOVED lines=8> */
[----:B------:R-:W-:Y:S01]  /*2c20*/  @!P0 FMUL.FTZ R2, R3, R4 ;  /* 0x0000000403028220 */ /* 0x000fe20000410000 */
        /* <DEDUP_REMOVED lines=27> */
.L_x_609:
[----:B------:R-:W-:Y:S05]  /*2de0*/  BSYNC B0 ;  /* 0x0000000000007941 */ /* 0x000fea0003800000 */
.L_x_608:
[----:B------:R-:W-:Y:S11]  /*2df0*/  ISETP.GE.AND P0, PT, R92, c[0x0][0x1d4], PT ;  /* 0x000075005c007a0c */ /* 0x000ff60003f06270 */
[----:B------:R-:W-:Y:S02]  /*2e00*/  @!UPT UIADD3 URZ, URZ, URZ, URZ ;  /* 0x0000003f3f3ff290 */ /* 0x000fe4000fffe03f */
[----:B------:R-:W-:-:S05]  /*2e10*/  @P0 BRA `(.L_x_607) ;  /* 0x0000036000000947 */ /* 0x000fca0003800000 */
[C---:B---3--:R-:W-:Y:S01]  /*2e20*/  LEA R40, P0, R82.reuse, R66, 0x1 ;  /* 0x0000004252287211 */ /* 0x048fe200078008ff */
[----:B--2---:R-:W2:Y:S03]  /*2e30*/  LDS.128 R8, [R74+0xc100] ;  /* 0x00c100004a087984 */ /* 0x004ea60000000c00 */
[----:B------:R-:W-:Y:S02]  /*2e40*/  LEA.HI.X R41, R82, R68, R93, 0x1, P0 ;  /* 0x0000004452297211 */ /* 0x000fe400000f0c5d */
        /* <DEDUP_REMOVED lines=9> */
[----:B------:R-:W-:Y:S01]  /*2ee0*/  @!P0 SHF.R.U32.HI R38, RZ, 0x10, R45 ;  /* 0x00000010ff268819 */ /* 0x000fe2000001162d */
[C---:B------:R-:W-:Y:S01]  /*2ef0*/  @!P0 IMAD.U32 R6, R0.reuse, 0x10000, RZ ;  /* 0x0001000000068824 */ /* 0x040fe200078e00ff */
[----:B------:R-:W-:Y:S02]  /*2f00*/  @!P0 LOP3.LUT R13, R13, 0xffff0000, RZ, 0xc0, !PT ;  /* 0xffff00000d0d8812 */ /* 0x000fe400078ec0ff */
[----:B------:R-:W-:Y:S02]  /*2f10*/  @!P0 LOP3.LUT R4, R0, 0xffff0000, RZ, 0xc0, !PT ;  /* 0xffff000000048812 */ /* 0x000fe400078ec0ff */
        /* <DEDUP_REMOVED lines=38> */
.L_x_607:
[----:B------:R-:W-:Y:S05]  /*3180*/  BSYNC B1 ;  /* 0x0000000000017941 */ /* 0x000fea0003800000 */
.L_x_606:
[----:B--2---:R2:W4:Y:S01]  /*3190*/  SHFL.IDX PT, R41, R88, 0x1, 0x181f ;  /* 0x00381f0058297f89 */ /* 0x00452200000e0000 */
[----:B------:R-:W-:Y:S03]  /*31a0*/  BSSY B1, `(.L_x_610) ;  /* 0x0000075000017945 */ /* 0x000fe60003800000 */
[----:B------:R2:W1:Y:S01]  /*31b0*/  SHFL.IDX PT, R40, R89, 0x1, 0x181f ;  /* 0x00381f0059287f89 */ /* 0x00046200000e0000 */
[----:B------:R-:W-:-:S05]  /*31c0*/  @P6 BRA `(.L_x_611) ;  /* 0x0000072000006947 */ /* 0x000fca0003800000 */
[----:B------:R-:W-:Y:S01]  /*31d0*/  BSSY B0, `(.L_x_612) ;  /* 0x0000038000007945 */ /* 0x000fe20003800000 */
[----:B------:R-:W-:-:S05]  /*31e0*/  @P5 BRA `(.L_x_613) ;  /* 0x0000036000005947 */ /* 0x000fca0003800000 */
[C---:B-1----:R-:W-:Y:S01]  /*31f0*/  LEA R38, P0, R20.reuse, R40, 0x1 ;  /* 0x0000002814267211 */ /* 0x042fe200078008ff */
[----:B------:R-:W1:Y:S03]  /*3200*/  LDS.128 R8, [R74+0x9100] ;  /* 0x009100004a087984 */ /* 0x000e660000000c00 */
[----:B----4-:R-:W-:Y:S02]  /*3210*/  LEA.HI.X R39, R20, R41, R21, 0x1, P0 ;  /* 0x0000002914277211 */ /* 0x010fe400000f0c15 */
        /* <DEDUP_REMOVED lines=51> */
.L_x_613:
[----:B------:R-:W-:Y:S05]  /*3550*/  BSYNC B0 ;  /* 0x0000000000007941 */ /* 0x000fea0003800000 */
.L_x_612:
[----:B------:R-:W-:Y:S11]  /*3560*/  ISETP.GE.AND P0, PT, R92, c[0x0][0x1d4], PT ;  /* 0x000075005c007a0c */ /* 0x000ff60003f06270 */
[----:B------:R-:W-:Y:S02]  /*3570*/  @!UPT UIADD3 URZ, URZ, URZ, URZ ;  /* 0x0000003f3f3ff290 */ /* 0x000fe4000fffe03f */
        /* <DEDUP_REMOVED lines=55> */
.L_x_611:
[----:B------:R-:W-:Y:S05]  /*38f0*/  BSYNC B1 ;  /* 0x0000000000017941 */ /* 0x000fea0003800000 */
.L_x_610:
[----:B-1----:R1:W2:Y:S01]  /*3900*/  SHFL.IDX PT, R38, R88, 0x2, 0x181f ;  /* 0x00581f0058267f89 */ /* 0x0022a200000e0000 */
[----:B------:R-:W-:Y:S03]  /*3910*/  BSSY B1, `(.L_x_614) ;  /* 0x0000075000017945 */ /* 0x000fe60003800000 */
[----:B------:R1:W4:Y:S01]  /*3920*/  SHFL.IDX PT, R30, R89, 0x2, 0x181f ;  /* 0x00581f00591e7f89 */ /* 0x00032200000e0000 */
[----:B------:R-:W-:-:S05]  /*3930*/  @P4 BRA `(.L_x_615) ;  /* 0x0000072000004947 */ /* 0x000fca0003800000 */
[----:B------:R-:W-:Y:S01]  /*3940*/  BSSY B0, `(.L_x_616) ;  /* 0x0000038000007945 */ /* 0x000fe20003800000 */
        /* <DEDUP_REMOVED lines=18> */
[C---:B----4-:R-:W-:Y:S01]  /*3a70*/  @!P0 IMAD.U32 R12, R8.reuse, 0x10000, RZ ;  /* 0x00010000080c8824 */ /* 0x050fe200078e00ff */
        /* <DEDUP_REMOVED lines=36> */
.L_x_617:
[----:B------:R-:W-:Y:S05]  /*3cc0*/  BSYNC B0 ;  /* 0x0000000000007941 */ /* 0x000fea0003800000 */
.L_x_616:
[----:B------:R-:W-:Y:S11]  /*3cd0*/  ISETP.GE.AND P0, PT, R92, c[0x0][0x1d4], PT ;  /* 0x000075005c007a0c */ /* 0x000ff60003f06270 */
[----:B------:R-:W-:Y:S02]  /*3ce0*/  @!UPT UIADD3 URZ, URZ, URZ, URZ ;  /* 0x0000003f3f3ff290 */ /* 0x000fe4000fffe03f */
[----:B------:R-:W-:-:S05]  /*3cf0*/  @P0 BRA `(.L_x_615) ;  /* 0x0000036000000947 */ /* 0x000fca0003800000 */
[C---:B----4-:R-:W-:Y:S01]  /*3d00*/  LEA R18, P0, R82.reuse, R30, 0x1 ;  /* 0x0000001e52127211 */ /* 0x050fe200078008ff */
        /* <DEDUP_REMOVED lines=53> */
.L_x_615:
[----:B------:R-:W-:Y:S05]  /*4060*/  BSYNC B1 ;  /* 0x0000000000017941 */ /* 0x000fea0003800000 */
.L_x_614:
[----:B--2---:R2:W1:Y:S04]  /*4070*/  SHFL.IDX PT, R29, R88, 0x3, 0x181f ;  /* 0x00781f00581d7f89 */ /* 0x00446800000e0000 */
[----:B------:R2:W4:Y:S01]  /*4080*/  SHFL.IDX PT, R28, R89, 0x3, 0x181f ;  /* 0x00781f00591c7f89 */ /* 0x00052200000e0000 */
[----:B------:R-:W-:-:S05]  /*4090*/  @P2 BRA `(.L_x_618) ;  /* 0x0000313000002947 */ /* 0x000fca0003800000 */
[----:B------:R-:W-:Y:S01]  /*40a0*/  BSSY B0, `(.L_x_619) ;  /* 0x0000038000007945 */ /* 0x000fe20003800000 */
[----:B------:R-:W-:-:S05]  /*40b0*/  @P5 BRA `(.L_x_620) ;  /* 0x0000036000005947 */ /* 0x000fca0003800000 */
[C---:B----4-:R-:W-:Y:S01]  /*40c0*/  LEA R22, P0, R20.reuse, R28, 0x1 ;  /* 0x0000001c14167211 */ /* 0x050fe200078008ff */
[----:B------:R-:W4:Y:S03]  /*40d0*/  LDS.128 R8, [R74+0xb100] ;  /* 0x00b100004a087984 */ /* 0x000f260000000c00 */
[----:B-1----:R-:W-:Y:S02]  /*40e0*/  LEA.HI.X R23, R20, R29, R21, 0x1, P0 ;  /* 0x0000001d14177211 */ /* 0x002fe400000f0c15 */
        /* <DEDUP_REMOVED lines=51> */
.L_x_620:
[----:B------:R-:W-:Y:S05]  /*4420*/  BSYNC B0 ;  /* 0x0000000000007941 */ /* 0x000fea0003800000 */
.L_x_619:
[----:B------:R-:W-:Y:S11]  /*4430*/  ISETP.GE.AND P0, PT, R92, c[0x0][0x1d4], PT ;  /* 0x000075005c007a0c */ /* 0x000ff60003f06270 */
[----:B------:R-:W-:Y:S02]  /*4440*/  @!UPT UIADD3 URZ, URZ, URZ, URZ ;  /* 0x0000003f3f3ff290 */ /* 0x000fe4000fffe03f */
[----:B------:R-:W-:-:S05]  /*4450*/  @P0 BRA `(.L_x_618) ;  /* 0x00002d7000000947 */ /* 0x000fca0003800000 */
[C---:B-1--4-:R-:W-:Y:S01]  /*4460*/  LEA R22, P0, R82.reuse, R28, 0x1 ;  /* 0x0000001c52167211 */ /* 0x052fe200078008ff */
[----:B------:R-:W1:Y:S03]  /*4470*/  LDS.128 R8, [R74+0xf100] ;  /* 0x00f100004a087984 */ /* 0x000e660000000c00 */
[----:B------:R-:W-:Y:S02]  /*4480*/  LEA.HI.X R23, R82, R29, R93, 0x1, P0 ;  /* 0x0000001d52177211 */ /* 0x000fe400000f0c5d */
[----:B------:R-:W-:Y:S11]  /*4490*/  ISETP.GE.AND P0, PT, R34, c[0x0][0x27c], PT ;  /* 0x00009f0022007a0c */ /* 0x000ff60003f06270 */
[----:B------:R-:W-:Y:S02]  /*44a0*/  @!UPT UIADD3 URZ, URZ, URZ, URZ ;  /* 0x0000003f3f3ff290 */ /* 0x000fe4000fffe03f */
[----:B------:R-:W-:Y:S02]  /*44b0*/  @!P0 SHF.R.U64 R13, R56, 0x10, R57 ;  /* 0x00000010380d8819 */ /* 0x000fe40000001239 */
[--C-:B------:R-:W-:Y:S02]  /*44c0*/  @!P0 SHF.R.U64 R0, R26, 0x10, R27.reuse ;  /* 0x000000101a008819 */ /* 0x100fe4000000121b */
[----:B------:R-:W-:Y:S02]  /*44d0*/  @!P0 SHF.R.U32.HI R2, RZ, 0x10, R27 ;  /* 0x00000010ff028819 */ /* 0x000fe4000001161b */
[----:B------:R-:W-:Y:S02]  /*44e0*/  @!P0 PRMT R13, R63, 0x5410, R13 ;  /* 0x000054103f0d8816 */ /* 0x000fe4000000000d */
[----:B------:R-:W-:Y:S02]  /*44f0*/  @!P0 PRMT R0, R37, 0x5432, R0 ;  /* 0x0000543225008816 */ /* 0x000fe40000000000 */
[----:B------:R-:W-:Y:S01]  /*4500*/  @!P0 SHF.R.U32.HI R3, RZ, 0x10, R57 ;  /* 0x00000010ff038819 */ /* 0x000fe20000011639 */
[----:B------:R-:W-:Y:S01]  /*4510*/  @!P0 IMAD.U32 R7, R13, 0x10000, RZ ;  /* 0x000100000d078824 */ /* 0x000fe200078e00ff */
[----:B------:R-:W-:Y:S01]  /*4520*/  @!P0 PRMT R5, R37, 0x5410, R2 ;  /* 0x0000541025058816 */ /* 0x000fe20000000002 */
[C---:B------:R-:W-:Y:S01]  /*4530*/  @!P0 IMAD.U32 R6, R0.reuse, 0x10000, RZ ;  /* 0x0001000000068824 */ /* 0x040fe200078e00ff */
[----:B------:R-:W-:Y:S02]  /*4540*/  @!P0 PRMT R15, R63, 0x5432, R3 ;  /* 0x000054323f0f8816 */ /* 0x000fe40000000003 */
[----:B------:R-:W-:Y:S02]  /*4550*/  @!P0 LOP3.LUT R13, R13, 0xffff0000, RZ, 0xc0, !PT ;  /* 0xffff00000d0d8812 */ /* 0x000fe400078ec0ff */
        /* <DEDUP_REMOVED lines=39> */
.L_x_597:
[----:B------:R-:W-:Y:S01]  /*47d0*/  ISETP.GE.AND P0, PT, R156, R90, PT ;  /* 0x0000005a9c00720c */ /* 0x000fe20003f06270 */
[----:B------:R-:W-:Y:S01]  /*47e0*/  CS2R R26, SRZ ;  /* 0x00000000001a7805 */ /* 0x000fe2000001ff00 */
[----:B------:R-:W-:Y:S01]  /*47f0*/  ISETP.NE.AND P6, PT, R144, RZ, PT ;  /* 0x000000ff9000720c */ /* 0x000fe20003fc5270 */
[----:B------:R-:W-:Y:S01]  /*4800*/  CS2R R24, SRZ ;  /* 0x0000000000187805 */ /* 0x000fe2000001ff00 */
[----:B------:R-:W-:Y:S01]  /*4810*/  ISETP.GE.OR P4, PT, R20, c[0x0][0x27c], P0 ;  /* 0x00009f0014007a0c */ /* 0x000fe20000786670 */
[----:B------:R-:W-:Y:S01]  /*4820*/  CS2R R18, SRZ ;  /* 0x0000000000127805 */ /* 0x000fe2000001ff00 */
[----:B------:R-:W-:Y:S01]  /*4830*/  IADD3 R131, -R148, c[0x0][0x1d4], RZ ;  /* 0x0000750094837a10 */ /* 0x000fe20007ffe1ff */
        /* <DEDUP_REMOVED lines=10> */
[----:B------:R-:W-:Y:S01]  /*48e0*/  @!P4 IADD3 R0, P1, P0, R104, R36, R173 ;  /* 0x000000246800c210 */ /* 0x000fe2000783e0ad */
[----:B------:R-:W-:Y:S03]  /*48f0*/  BSSY B0, `(.L_x_621) ;  /* 0x00000d9000007945 */ /* 0x000fe60003800000 */
[----:B------:R-:W-:Y:S02]  /*4900*/  @!P4 IADD3.X R2, R111, R41, R152, P1, P0 ;  /* 0x000000296f02c210 */ /* 0x000fe40000fe0498 */
[----:B------:R-:W-:Y:S01]  /*4910*/  @!P4 IADD3 R3, P1, P0, R102, R68, R170 ;  /* 0x000000446603c210 */ /* 0x000fe2000783e0aa */
[----:B------:R1:W3:Y:S03]  /*4920*/  SHFL.IDX PT, R48, R89, RZ, 0x181f ;  /* 0x00181fff59307589 */ /* 0x0002e600000e0000 */
[----:B------:R-:W-:Y:S02]  /*4930*/  @!P4 IADD3.X R8, R110, R42, R153, P1, P0 ;  /* 0x0000002a6e08c210 */ /* 0x000fe40000fe0499 */
[----:B------:R-:W-:Y:S04]  /*4940*/  ISETP.GE.AND P0, PT, R155, R90, PT ;  /* 0x0000005a9b00720c */ /* 0x000fe80003f06270 */
[----:B------:R-:W-:Y:S11]  /*4950*/  ISETP.GE.OR P2, PT, R20, c[0x0][0x27c], P0 ;  /* 0x00009f0014007a0c */ /* 0x000ff60000746670 */
[----:B------:R-:W-:Y:S02]  /*4960*/  @!UPT UIADD3 URZ, URZ, URZ, URZ ;  /* 0x0000003f3f3ff290 */ /* 0x000fe4000fffe03f */
[----:B------:R-:W-:Y:S04]  /*4970*/  @!P2 IADD3 R6, P1, P0, R104, R171, R36 ;  /* 0x000000ab6806a210 */ /* 0x000fe8000783e024 */
[C-C-:B------:R-:W-:Y:S02]  /*4980*/  @!P2 IADD3.X R9, R111.reuse, R150, R41.reuse, P1, P0 ;  /* 0x000000966f09a210 */ /* 0x140fe40000fe0429 */
        /* <DEDUP_REMOVED lines=19> */
[C---:B------:R-:W-:Y:S01]  /*4ac0*/  @!P1 LEA R12, P0, R10.reuse, c[0x0][0x270], 0x1 ;  /* 0x00009c000a0c9a11 */ /* 0x040fe200078008ff */
[----:B------:R1:W3:Y:S03]  /*4ad0*/  @!P2 LDG.E.128 R24, [R8.64] ;  /* 0x000000160818a981 */ /* 0x0002e6000c1e1d00 */
[----:B------:R-:W-:Y:S02]  /*4ae0*/  @!P1 LEA.HI.X R13, R10, c[0x0][0x274], R13, 0x1, P0 ;  /* 0x00009d000a0d9a11 */ /* 0x000fe400000f0c0d */
[C---:B------:R-:W-:Y:S03]  /*4af0*/  @!P1 LEA R10, P0, R11.reuse, c[0x0][0x288], 0x1 ;  /* 0x0000a2000b0a9a11 */ /* 0x040fe600078008ff */
[----:B------:R1:W3:Y:S01]  /*4b00*/  @!P2 LDG.E.128 R60, [R6.64] ;  /* 0x00000016063ca981 */ /* 0x0002e2000c1e1d00 */
[----:B------:R-:W-:Y:S01]  /*4b10*/  @!P1 LEA.HI.X R11, R11, c[0x0][0x28c], R14, 0x1, P0 ;  /* 0x0000a3000b0b9a11 */ /* 0x000fe200000f0c0e */
[----:B----4-:R-:W-:Y:S01]  /*4b20*/  CS2R R4, SRZ ;  /* 0x0000000000047805 */ /* 0x010fe2000001ff00 */
[----:B------:R-:W-:Y:S04]  /*4b30*/  ISETP.GE.AND P0, PT, R96, R90, PT ;  /* 0x0000005a6000720c */ /* 0x000fe80003f06270 */
[----:B------:R-:W-:Y:S01]  /*4b40*/  ISETP.GE.OR P0, PT, R20, c[0x0][0x27c], P0 ;  /* 0x00009f0014007a0c */ /* 0x000fe20000706670 */
[----:B------:R-:W4:Y:S08]  /*4b50*/  @!P1 LDG.E.128 R28, [R12.64] ;  /* 0x000000160c1c9981 */ /* 0x000f30000c1e1d00 */
[----:B------:R2:W4:Y:S04]  /*4b60*/  @!P1 LDG.E.128 R64, [R10.64] ;  /* 0x000000160a409981 */ /* 0x000528000c1e1d00 */
[----:B------:R-:W-:Y:S05]  /*4b70*/  @!P0 IADD3 R36, P1, R104, R36, RZ ;  /* 0x0000002468248210 */ /* 0x000fea0007f3e0ff */
[----:B------:R-:W-:Y:S01]  /*4b80*/  @!P0 IMAD.X R0, R111, 0x1, R41, P1 ;  /* 0x000000016f008824 */ /* 0x000fe200008e0629 */
[C---:B-1----:R-:W-:Y:S01]  /*4b90*/  @!P0 LEA R8, P1, R36.reuse, c[0x0][0x270], 0x1 ;  /* 0x00009c0024088a11 */ /* 0x042fe200078208ff */
[----:B------:R-:W-:Y:S01]  /*4ba0*/  CS2R R6, SRZ ;  /* 0x0000000000067805 */ /* 0x000fe2000001ff00 */
[----:B------:R-:W-:Y:S02]  /*4bb0*/  CS2R R40, SRZ ;  /* 0x0000000000287805 */ /* 0x000fe4000001ff00 */
[----:B------:R-:W-:Y:S02]  /*4bc0*/  @!P0 LEA.HI.X R9, R36, c[0x0][0x274], R0, 0x1, P1 ;  /* 0x00009d0024098a11 */ /* 0x000fe400008f0c00 */
[----:B------:R-:W-:Y:S03]  /*4bd0*/  @!P0 IADD3 R68, P1, R102, R68, RZ ;  /* 0x0000004466448210 */ /* 0x000fe60007f3e0ff */
[----:B------:R2:W5:Y:S02]  /*4be0*/  @!P0 LDG.E.128 R4, [R8.64] ;  /* 0x0000001608048981 */ /* 0x000564000c1e1d00 */
[----:B------:R-:W-:Y:S01]  /*4bf0*/  @!P0 IMAD.X R0, R110, 0x1, R42, P1 ;  /* 0x000000016e008824 */ /* 0x000fe200008e062a */
[C---:B------:R-:W-:Y:S01]  /*4c00*/  @!P0 LEA R2, P1, R68.reuse, c[0x0][0x288], 0x1 ;  /* 0x0000a20044028a11 */ /* 0x040fe200078208ff */
[----:B------:R-:W-:Y:S03]  /*4c10*/  CS2R R42, SRZ ;  /* 0x00000000002a7805 */ /* 0x000fe6000001ff00 */
[----:B------:R-:W-:Y:S02]  /*4c20*/  @!P0 LEA.HI.X R3, R68, c[0x0][0x28c], R0, 0x1, P1 ;  /* 0x0000a30044038a11 */ /* 0x000fe400008f0c00 */
[----:B------:R-:W-:Y:S03]  /*4c30*/  ISETP.GE.AND P1, PT, R20, c[0x0][0x27c], PT ;  /* 0x00009f0014007a0c */ /* 0x000fe60003f26270 */
[----:B------:R1:W5:Y:S01]  /*4c40*/  @!P0 LDG.E.128 R40, [R2.64] ;  /* 0x0000001602288981 */ /* 0x000362000c1e1d00 */
[----:B------:R-:W-:Y:S01]  /*4c50*/  ISETP.GE.OR P0, PT, R96, R90, P5 ;  /* 0x0000005a6000720c */ /* 0x000fe20002f06670 */
[----:B--2---:R-:W-:Y:S02]  /*4c60*/  IMAD.MOV.U32 R8, RZ, RZ, R18 ;  /* 0x000000ffff087224 */ /* 0x004fe400078e0012 */
[----:B-1----:R-:W-:Y:S02]  /*4c70*/  IMAD.MOV.U32 R3, RZ, RZ, R19 ;  /* 0x000000ffff037224 */ /* 0x002fe400078e0013 */
        /* <DEDUP_REMOVED lines=21> */
[----:B----4-:R-:W-:Y:S02]  /*4dd0*/  IMAD.MOV.U32 R8, RZ, RZ, R30 ;  /* 0x000000ffff087224 */ /* 0x010fe400078e001e */
        /* <DEDUP_REMOVED lines=13> */
[----:B------:R-:W-:Y:S01]  /*4eb0*/  SEL R0, R148, R131, !P6 ;  /* 0x0000008394007207 */ /* 0x000fe20007000000 */
        /* <DEDUP_REMOVED lines=9> */
[----:B------:R-:W-:Y:S02]  /*4f50*/  @!P1 SHF.R.U64 R8, R4, 0x10, R5 ;  /* 0x0000001004089819 */ /* 0x000fe40000001205 */
[----:B------:R-:W-:Y:S02]  /*4f60*/  LEA.HI.SX32 R0, R0, R115, 0x1c ;  /* 0x0000007300007211 */ /* 0x000fe400078fe2ff */
[----:B------:R-:W-:Y:S02]  /*4f70*/  LEA R78, P0, R94, R48, 0x1 ;  /* 0x000000305e4e7211 */ /* 0x000fe400078008ff */
[----:B------:R-:W-:Y:S01]  /*4f80*/  SHF.R.S32.HI R2, RZ, 0x1f, R0 ;  /* 0x0000001fff027819 */ /* 0x000fe20000011400 */
[----:B------:R-:W-:Y:S01]  /*4f90*/  IMAD.SHL.U32 R47, R0, 0x8, RZ ;  /* 0x00000008002f7824 */ /* 0x000fe200078e00ff */
[----:B------:R-:W-:Y:S02]  /*4fa0*/  LEA.HI.X R79, R94, R49, R114, 0x1, P0 ;  /* 0x000000315e4f7211 */ /* 0x000fe400000f0c72 */
[----:B------:R-:W-:Y:S02]  /*4fb0*/  LEA.HI R0, R2, R0, RZ, 0x3 ;  /* 0x0000000002007211 */ /* 0x000fe400078f18ff */
[C---:B------:R-:W-:Y:S02]  /*4fc0*/  ISETP.GE.AND P0, PT, R47.reuse, c[0x0][0x1d4], PT ;  /* 0x000075002f007a0c */ /* 0x040fe40003f06270 */
[----:B------:R-:W-:Y:S01]  /*4fd0*/  LOP3.LUT R2, R130, 0x38, R47, 0xf8, !PT ;  /* 0x0000003882027812 */ /* 0x000fe200078ef82f */
[----:B------:R-:W-:Y:S01]  /*4fe0*/  IMAD.SHL.U32 R0, R0, 0x400, RZ ;  /* 0x0000040000007824 */ /* 0x000fe200078e00ff */
[----:B------:R-:W-:Y:S02]  /*4ff0*/  @!P1 SHF.R.U32.HI R41, RZ, 0x10, R41 ;  /* 0x00000010ff299819 */ /* 0x000fe40000011629 */
[----:B------:R-:W-:Y:S02]  /*5000*/  LOP3.LUT R2, R2, R167, RZ, 0x3c, !PT ;  /* 0x000000a702027212 */ /* 0x000fe400078e3cff */
[----:B------:R-:W-:Y:S02]  /*5010*/  LOP3.LUT R0, R0, 0x7fffe000, RZ, 0xc0, !PT ;  /* 0x7fffe00000007812 */ /* 0x000fe400078ec0ff */
[----:B------:R-:W-:Y:S02]  /*5020*/  MOV R39, R42 ;  /* 0x0000002a00277202 */ /* 0x000fe40000000f00 */
[----:B------:R-:W-:Y:S01]  /*5030*/  IADD3 R0, R2, R0, R134 ;  /* 0x0000000002007210 */ /* 0x000fe20007ffe086 */
[----:B------:R-:W-:Y:S01]  /*5040*/  IMAD.MOV.U32 R2, RZ, RZ, R4 ;  /* 0x000000ffff027224 */ /* 0x000fe200078e0004 */
[----:B------:R-:W-:Y:S01]  /*5050*/  @!P1 PRMT R38, R38, 0x5410, R40 ;  /* 0x0000541026269816 */ /* 0x000fe20000000028 */
[----:B------:R-:W-:Y:S01]  /*5060*/  IMAD.MOV.U32 R4, RZ, RZ, R6 ;  /* 0x000000ffff047224 */ /* 0x000fe200078e0006 */
[----:B------:R-:W-:Y:S01]  /*5070*/  @!P1 SHF.R.U32.HI R3, RZ, 0x10, R5 ;  /* 0x00000010ff039819 */ /* 0x000fe20000011605 */
[----:B------:R-:W-:Y:S01]  /*5080*/  IMAD.SHL.U32 R0, R0, 0x2, RZ ;  /* 0x0000000200007824 */ /* 0x000fe200078e00ff */
[----:B------:R-:W-:Y:S01]  /*5090*/  @!P1 SHF.R.U64 R5, R6, 0x10, R7 ;  /* 0x0000001006059819 */ /* 0x000fe20000001207 */
[----:B------:R-:W-:Y:S01]  /*50a0*/  @!P0 IMAD.WIDE R86, R47, 0x2, R48 ;  /* 0x000000022f568825 */ /* 0x000fe200078e0230 */
[----:B-1----:R-:W-:Y:S02]  /*50b0*/  @!P1 LOP3.LUT R47, R54, 0xffff0000, RZ, 0xc0, !PT ;  /* 0xffff0000362f9812 */ /* 0x002fe400078ec0ff */
[----:B------:R1:W2:Y:S01]  /*50c0*/  LDS.128 R12, [R0+0x8100] ;  /* 0x00810000000c7984 */ /* 0x0002a20000000c00 */
[C---:B------:R-:W-:Y:S02]  /*50d0*/  @!P1 SHF.L.U32 R49, R55.reuse, 0x10, RZ ;  /* 0x0000001037319819 */ /* 0x040fe400000006ff */
[----:B------:R-:W-:Y:S02]  /*50e0*/  @!P1 LOP3.LUT R51, R55, 0xffff0000, RZ, 0xc0, !PT ;  /* 0xffff000037339812 */ /* 0x000fe400078ec0ff */
[----:B------:R-:W-:Y:S02]  /*50f0*/  @!P1 PRMT R6, R9, 0x5410, R3 ;  /* 0x0000541009069816 */ /* 0x000fe40000000003 */
[----:B------:R-:W-:Y:S02]  /*5100*/  @!P1 SHF.L.U32 R9, R52, 0x10, RZ ;  /* 0x0000001034099819 */ /* 0x000fe400000006ff */
[----:B------:R-:W-:Y:S02]  /*5110*/  @!P1 SHF.R.U64 R46, R42, 0x10, R43 ;  /* 0x000000102a2e9819 */ /* 0x000fe4000000122b */
[----:B------:R-:W-:Y:S02]  /*5120*/  @!P1 PRMT R42, R44, 0x5410, R41 ;  /* 0x000054102c2a9816 */ /* 0x000fe40000000029 */
[----:B------:R-:W-:Y:S02]  /*5130*/  @!P1 SHF.L.U32 R41, R53, 0x10, RZ ;  /* 0x0000001035299819 */ /* 0x000fe400000006ff */
[----:B------:R-:W-:Y:S02]  /*5140*/  @!P1 PRMT R46, R39, 0x5410, R46 ;  /* 0x00005410272e9816 */ /* 0x000fe4000000002e */
[----:B------:R-:W-:Y:S02]  /*5150*/  @!P1 LOP3.LUT R39, R52, 0xffff0000, RZ, 0xc0, !PT ;  /* 0xffff000034279812 */ /* 0x000fe400078ec0ff */
[----:B------:R-:W-:Y:S01]  /*5160*/  @!P1 SHF.R.U32.HI R43, RZ, 0x10, R43 ;  /* 0x00000010ff2b9819 */ /* 0x000fe2000001162b */
[----:B------:R-:W-:Y:S01]  /*5170*/  @!P1 IMAD.U32 R44, R46, 0x10000, RZ ;  /* 0x000100002e2c9824 */ /* 0x000fe200078e00ff */
[----:B------:R-:W-:Y:S02]  /*5180*/  @!P1 PRMT R2, R2, 0x5410, R8 ;  /* 0x0000541002029816 */ /* 0x000fe40000000008 */
[----:B-1----:R-:W-:Y:S01]  /*5190*/  @!P1 SHF.R.U32.HI R0, RZ, 0x10, R7 ;  /* 0x00000010ff009819 */ /* 0x002fe20000011607 */
[----:B------:R-:W-:Y:S01]  /*51a0*/  @!P1 IMAD.U32 R7, R38, 0x10000, RZ ;  /* 0x0001000026079824 */ /* 0x000fe200078e00ff */
[----:B------:R-:W-:Y:S01]  /*51b0*/  @!P1 PRMT R8, R4, 0x5410, R5 ;  /* 0x0000541004089816 */ /* 0x000fe20000000005 */
[----:B------:R-:W-:Y:S01]  /*51c0*/  @!P1 IMAD.U32 R4, R2, 0x10000, RZ ;  /* 0x0001000002049824 */ /* 0x000fe200078e00ff */
[----:B------:R-:W-:Y:S02]  /*51d0*/  @!P1 LOP3.LUT R38, R38, 0xffff0000, RZ, 0xc0, !PT ;  /* 0xffff000026269812 */ /* 0x000fe400078ec0ff */
[----:B------:R-:W-:Y:S02]  /*51e0*/  @!P1 PRMT R10, R10, 0x5410, R0 ;  /* 0x000054100a0a9816 */ /* 0x000fe40000000000 */
[----:B------:R-:W-:Y:S02]  /*51f0*/  @!P1 LOP3.LUT R3, R2, 0xffff0000, RZ, 0xc0, !PT ;  /* 0xffff000002039812 */ /* 0x000fe400078ec0ff */
[----:B------:R-:W-:Y:S02]  /*5200*/  @!P1 PRMT R50, R45, 0x5410, R43 ;  /* 0x000054102d329816 */ /* 0x000fe4000000002b */
[----:B------:R-:W-:Y:S02]  /*5210*/  @!P1 LOP3.LUT R43, R53, 0xffff0000, RZ, 0xc0, !PT ;  /* 0xffff0000352b9812 */ /* 0x000fe400078ec0ff */
[----:B------:R-:W-:Y:S02]  /*5220*/  @!P1 SHF.L.U32 R45, R54, 0x10, RZ ;  /* 0x00000010362d9819 */ /* 0x000fe400000006ff */
[----:B------:R-:W-:Y:S01]  /*5230*/  @!P1 LOP3.LUT R46, R46, 0xffff0000, RZ, 0xc0, !PT ;  /* 0xffff00002e2e9812 */ /* 0x000fe200078ec0ff */
[C---:B--2---:R-:W-:Y:S01]  /*5240*/  @!P1 IMAD.U32 R0, R12.reuse, 0x10000, RZ ;  /* 0x000100000c009824 */ /* 0x044fe200078e00ff */
[----:B------:R-:W-:Y:S03]  /*5250*/  @!P1 LOP3.LUT R5, R12, 0xffff0000, RZ, 0xc0, !PT ;  /* 0xffff00000c059812 */ /* 0x000fe600078ec0ff */
[C---:B------:R-:W-:Y:S02]  /*5260*/  @!P1 FMUL.FTZ R2, R0.reuse, R7 ;  /* 0x0000000700029220 */ /* 0x040fe40000410000 */
[----:B------:R-:W-:Y:S02]  /*5270*/  @!P1 FMUL.FTZ R40, R5, R38 ;  /* 0x0000002605289220 */ /* 0x000fe40000410000 */
[-C--:B------:R-:W-:Y:S02]  /*5280*/  @!P1 FMUL.FTZ R0, R0, R4.reuse ;  /* 0x0000000400009220 */ /* 0x080fe40000410000 */
[----:B------:R-:W-:Y:S02]  /*5290*/  @!P1 FFMA.FTZ R85, R9, R4, -R2 ;  /* 0x0000000409559223 */ /* 0x000fe40000010802 */
[-C--:B------:R-:W-:Y:S01]  /*52a0*/  @!P1 FMUL.FTZ R2, R5, R3.reuse ;  /* 0x0000000305029220 */ /* 0x080fe20000410000 */
[----:B------:R-:W-:Y:S01]  /*52b0*/  @!P1 LOP3.LUT R5, R13, 0xffff0000, RZ, 0xc0, !PT ;  /* 0xffff00000d059812 */ /* 0x000fe200078ec0ff */
[----:B------:R-:W-:Y:S02]  /*52c0*/  @!P1 FFMA.FTZ R84, R39, R3, -R40 ;  /* 0x0000000327549223 */ /* 0x000fe40000010828 */
[C---:B------:R-:W-:Y:S01]  /*52d0*/  @!P1 IMAD.U32 R40, R42.reuse, 0x10000, RZ ;  /* 0x000100002a289824 */ /* 0x040fe200078e00ff */
[----:B------:R-:W-:Y:S01]  /*52e0*/  @!P1 LOP3.LUT R42, R42, 0xffff0000, RZ, 0xc0, !PT ;  /* 0xffff00002a2a9812 */ /* 0x000fe200078ec0ff */
[----:B------:R-:W-:Y:S02]  /*52f0*/  @!P1 IMAD.U32 R3, R13, 0x10000, RZ ;  /* 0x000100000d039824 */ /* 0x000fe400078e00ff */
[----:B------:R-:W-:Y:S02]  /*5300*/  @!P1 FFMA.FTZ R0, R7, R9, R0 ;  /* 0x0000000907009223 */ /* 0x000fe40000010000 */
[C---:B------:R-:W-:Y:S01]  /*5310*/  @!P1 IMAD.U32 R4, R6.reuse, 0x10000, RZ ;  /* 0x0001000006049824 */ /* 0x040fe200078e00ff */
[----:B------:R-:W-:Y:S01]  /*5320*/  @!P1 LOP3.LUT R6, R6, 0xffff0000, RZ, 0xc0, !PT ;  /* 0xffff000006069812 */ /* 0x000fe200078ec0ff */
[----:B------:R-:W-:Y:S02]  /*5330*/  @!P1 FMUL.FTZ R7, R3, R40 ;  /* 0x0000002803079220 */ /* 0x000fe40000410000 */
[----:B------:R-:W-:Y:S02]  /*5340*/  @!P1 FMUL.FTZ R9, R5, R42 ;  /* 0x0000002a05099220 */ /* 0x000fe40000410000 */
[-C--:B------:R-:W-:Y:S01]  /*5350*/  @!P1 FFMA.FTZ R83, R41, R4.reuse, -R7 ;  /* 0x0000000429539223 */ /* 0x080fe20000010807 */
[C---:B------:R-:W-:Y:S01]  /*5360*/  @!P1 LOP3.LUT R7, R14.reuse, 0xffff0000, RZ, 0xc0, !PT ;  /* 0xffff00000e079812 */ /* 0x040fe200078ec0ff */
[----:B------:R-:W-:Y:S02]  /*5370*/  @!P1 FMUL.FTZ R3, R3, R4 ;  /* 0x0000000403039220 */ /* 0x000fe40000410000 */
[-C--:B------:R-:W-:Y:S02]  /*5380*/  @!P1 FMUL.FTZ R4, R5, R6.reuse ;  /* 0x0000000605049220 */ /* 0x080fe40000410000 */
[----:B------:R-:W-:Y:S02]  /*5390*/  @!P1 IMAD.U32 R5, R14, 0x10000, RZ ;  /* 0x000100000e059824 */ /* 0x000fe400078e00ff */
[----:B------:R-:W-:Y:S02]  /*53a0*/  @!P1 FFMA.FTZ R81, R43, R6, -R9 ;  /* 0x000000062b519223 */ /* 0x000fe40000010809 */
[C---:B------:R-:W-:Y:S01]  /*53b0*/  @!P1 IMAD.U32 R6, R8.reuse, 0x10000, RZ ;  /* 0x0001000008069824 */ /* 0x040fe200078e00ff */
[----:B------:R-:W-:Y:S01]  /*53c0*/  @!P1 LOP3.LUT R8, R8, 0xffff0000, RZ, 0xc0, !PT ;  /* 0xffff000008089812 */ /* 0x000fe200078ec0ff */
[----:B------:R-:W-:Y:S02]  /*53d0*/  @!P1 FMUL.FTZ R9, R5, R44 ;  /* 0x0000002c05099220 */ /* 0x000fe40000410000 */
[----:B------:R-:W-:Y:S02]  /*53e0*/  @!P1 FMUL.FTZ R48, R7, R46 ;  /* 0x0000002e07309220 */ /* 0x000fe40000410000 */
[----:B------:R-:W-:Y:S01]  /*53f0*/  @!P1 FFMA.FTZ R80, R45, R6, -R9 ;  /* 0x000000062d509223 */ /* 0x000fe20000010809 */
[----:B------:R-:W-:Y:S01]  /*5400*/  @!P1 LOP3.LUT R9, R15, 0xffff0000, RZ, 0xc0, !PT ;  /* 0xffff00000f099812 */ /* 0x000fe200078ec0ff */
[----:B------:R-:W-:Y:S02]  /*5410*/  @!P1 FFMA.FTZ R77, R47, R8, -R48 ;  /* 0x000000082f4d9223 */ /* 0x000fe40000010830 */
[C---:B------:R-:W-:Y:S01]  /*5420*/  @!P1 IMAD.U32 R48, R50.reuse, 0x10000, RZ ;  /* 0x0001000032309824 */ /* 0x040fe200078e00ff */
[----:B------:R-:W-:Y:S01]  /*5430*/  @!P1 LOP3.LUT R50, R50, 0xffff0000, RZ, 0xc0, !PT ;  /* 0xffff000032329812 */ /* 0x000fe200078ec0ff */
[----:B------:R-:W-:Y:S02]  /*5440*/  @!P1 FMUL.FTZ R5, R5, R6 ;  /* 0x0000000605059220 */ /* 0x000fe40000410000 */
        /* <DEDUP_REMOVED lines=35> */
.L_x_622:
[----:B------:R-:W-:Y:S05]  /*5680*/  BSYNC B0 ;  /* 0x0000000000007941 */ /* 0x000fea0003800000 */
.L_x_621:
[----:B-----5:R2:W3:Y:S01]  /*5690*/  SHFL.IDX PT, R43, R88, 0x1, 0x181f ;  /* 0x00381f00582b7f89 */ /* 0x0204e200000e0000 */
[----:B------:R-:W-:Y:S01]  /*56a0*/  ISETP.GE.OR P0, PT, R156, R90, P5 ;  /* 0x0000005a9c00720c */ /* 0x000fe20002f06670 */
[----:B------:R-:W-:Y:S02]  /*56b0*/  BSSY B0, `(.L_x_623) ;  /* 0x0000078000007945 */ /* 0x000fe40003800000 */
[----:B------:R2:W4:Y:S10]  /*56c0*/  SHFL.IDX PT, R42, R89, 0x1, 0x181f ;  /* 0x00381f00592a7f89 */ /* 0x00053400000e0000 */
[----:B------:R-:W-:-:S05]  /*56d0*/  @P0 BRA `(.L_x_624) ;  /* 0x0000075000000947 */ /* 0x000fca0003800000 */
[----:B------:R-:W-:Y:S01]  /*56e0*/  SEL R0, R148, R131, !P6 ;  /* 0x0000008394007207 */ /* 0x000fe20007000000 */
[----:B------:R-:W5:Y:S01]  /*56f0*/  LDS.128 R48, [R140+0x8100] ;  /* 0x008100008c307984 */ /* 0x000f620000000c00 */
[----:B------:R-:W-:Y:S02]  /*5700*/  @!P1 SHF.R.U64 R5, R56, 0x10, R57 ;  /* 0x0000001038059819 */ /* 0x000fe40000001239 */
[----:B------:R-:W-:Y:S02]  /*5710*/  SHF.R.S32.HI R2, RZ, 0x1f, R0 ;  /* 0x0000001fff027819 */ /* 0x000fe40000011400 */
[----:B----4-:R-:W-:Y:S02]  /*5720*/  LEA R76, P0, R94, R42, 0x1 ;  /* 0x0000002a5e4c7211 */ /* 0x010fe400078008ff */
[----:B------:R-:W-:Y:S02]  /*5730*/  LEA.HI R0, R2, R0, RZ, 0x4 ;  /* 0x0000000002007211 */ /* 0x000fe400078f20ff */
[----:B---3--:R-:W-:Y:S02]  /*5740*/  LEA.HI.X R77, R94, R43, R114, 0x1, P0 ;  /* 0x0000002b5e4d7211 */ /* 0x008fe400000f0c72 */
[----:B------:R-:W-:Y:S02]  /*5750*/  LEA.HI.SX32 R0, R0, R115, 0x1c ;  /* 0x0000007300007211 */ /* 0x000fe400078fe2ff */
[--C-:B------:R-:W-:Y:S02]  /*5760*/  @!P1 SHF.R.U64 R8, R58, 0x10, R59.reuse ;  /* 0x000000103a089819 */ /* 0x100fe4000000123b */
[----:B------:R-:W-:Y:S01]  /*5770*/  SHF.R.S32.HI R2, RZ, 0x1f, R0 ;  /* 0x0000001fff027819 */ /* 0x000fe20000011400 */
[----:B------:R-:W-:Y:S01]  /*5780*/  IMAD.SHL.U32 R39, R0, 0x8, RZ ;  /* 0x0000000800277824 */ /* 0x000fe200078e00ff */
[----:B------:R-:W-:Y:S02]  /*5790*/  @!P1 SHF.R.U32.HI R9, RZ, 0x10, R59 ;  /* 0x00000010ff099819 */ /* 0x000fe4000001163b */
[----:B------:R-:W-:Y:S02]  /*57a0*/  LEA.HI R0, R2, R0, RZ, 0x3 ;  /* 0x0000000002007211 */ /* 0x000fe400078f18ff */
[----:B------:R-:W-:Y:S02]  /*57b0*/  ISETP.GE.AND P0, PT, R39, c[0x0][0x1d4], PT ;  /* 0x0000750027007a0c */ /* 0x000fe40003f06270 */
[----:B------:R-:W-:Y:S01]  /*57c0*/  @!P1 SHF.R.U64 R3, R18, 0x10, R19 ;  /* 0x0000001012039819 */ /* 0x000fe20000001213 */
[----:B------:R-:W-:Y:S01]  /*57d0*/  IMAD.SHL.U32 R0, R0, 0x400, RZ ;  /* 0x0000040000007824 */ /* 0x000fe200078e00ff */
[----:B------:R-:W-:Y:S02]  /*57e0*/  LOP3.LUT R2, R127, 0x38, R39, 0xf8, !PT ;  /* 0x000000387f027812 */ /* 0x000fe400078ef827 */
[----:B------:R-:W-:Y:S02]  /*57f0*/  @!P1 PRMT R40, R69, 0x5432, R8 ;  /* 0x0000543245289816 */ /* 0x000fe40000000008 */
[----:B------:R-:W-:Y:S02]  /*5800*/  LOP3.LUT R2, R2, R165, RZ, 0x3c, !PT ;  /* 0x000000a502027212 */ /* 0x000fe400078e3cff */
[----:B------:R-:W-:Y:S02]  /*5810*/  LOP3.LUT R0, R0, 0x7fffe000, RZ, 0xc0, !PT ;  /* 0x7fffe00000007812 */ /* 0x000fe400078ec0ff */
[----:B------:R-:W-:Y:S01]  /*5820*/  @!P1 PRMT R10, R22, 0x5432, R3 ;  /* 0x00005432160a9816 */ /* 0x000fe20000000003 */
[----:B------:R-:W-:Y:S01]  /*5830*/  @!P0 IMAD.WIDE R58, R39, 0x2, R42 ;  /* 0x00000002273a8825 */ /* 0x000fe200078e022a */
[----:B------:R-:W-:Y:S02]  /*5840*/  IADD3 R0, R2, R0, R137 ;  /* 0x0000000002007210 */ /* 0x000fe40007ffe089 */
[----:B------:R-:W-:Y:S02]  /*5850*/  @!P1 SHF.R.U32.HI R6, RZ, 0x10, R57 ;  /* 0x00000010ff069819 */ /* 0x000fe40000011639 */
[----:B------:R-:W-:Y:S01]  /*5860*/  @!P1 SHF.R.U32.HI R2, RZ, 0x10, R17 ;  /* 0x00000010ff029819 */ /* 0x000fe20000011611 */
[----:B------:R-:W-:Y:S01]  /*5870*/  IMAD.SHL.U32 R0, R0, 0x2, RZ ;  /* 0x0000000200007824 */ /* 0x000fe200078e00ff */
[----:B-----5:R-:W-:Y:S01]  /*5880*/  @!P1 SHF.L.U32 R18, R49, 0x10, RZ ;  /* 0x0000001031129819 */ /* 0x020fe200000006ff */
[----:B------:R-:W-:Y:S01]  /*5890*/  @!P1 IMAD.U32 R8, R48, 0x10000, RZ ;  /* 0x0001000030089824 */ /* 0x000fe200078e00ff */
[C---:B------:R-:W-:Y:S01]  /*58a0*/  @!P1 LOP3.LUT R45, R51.reuse, 0xffff0000, RZ, 0xc0, !PT ;  /* 0xffff0000332d9812 */ /* 0x040fe200078ec0ff */
[----:B------:R-:W-:Y:S01]  /*58b0*/  @!P1 IMAD.U32 R43, R51, 0x10000, RZ ;  /* 0x00010000332b9824 */ /* 0x000fe200078e00ff */
[----:B-1----:R1:W3:Y:S01]  /*58c0*/  LDS.128 R12, [R0+0x8100] ;  /* 0x00810000000c7984 */ /* 0x0022e20000000c00 */
[----:B------:R-:W-:Y:S02]  /*58d0*/  @!P1 LOP3.LUT R41, R50, 0xffff0000, RZ, 0xc0, !PT ;  /* 0xffff000032299812 */ /* 0x000fe400078ec0ff */
[----:B------:R-:W-:Y:S02]  /*58e0*/  @!P1 SHF.R.U32.HI R4, RZ, 0x10, R19 ;  /* 0x00000010ff049819 */ /* 0x000fe40000011613 */
[----:B------:R-:W-:Y:S02]  /*58f0*/  @!P1 PRMT R19, R68, 0x5432, R6 ;  /* 0x0000543244139816 */ /* 0x000fe40000000006 */
[----:B------:R-:W-:Y:S02]  /*5900*/  @!P1 PRMT R38, R69, 0x5410, R9 ;  /* 0x0000541045269816 */ /* 0x000fe40000000009 */
[----:B------:R-:W-:Y:S02]  /*5910*/  @!P1 PRMT R9, R22, 0x5410, R4 ;  /* 0x0000541016099816 */ /* 0x000fe40000000004 */
[C---:B------:R-:W-:Y:S01]  /*5920*/  @!P1 LOP3.LUT R44, R38.reuse, 0xffff0000, RZ, 0xc0, !PT ;  /* 0xffff0000262c9812 */ /* 0x040fe200078ec0ff */
[----:B------:R-:W-:Y:S01]  /*5930*/  @!P1 IMAD.U32 R42, R38, 0x10000, RZ ;  /* 0x00010000262a9824 */ /* 0x000fe200078e00ff */
[----:B-1----:R-:W-:Y:S01]  /*5940*/  @!P1 SHF.R.U64 R0, R16, 0x10, R17 ;  /* 0x0000001010009819 */ /* 0x002fe20000001211 */
[----:B------:R-:W-:Y:S01]  /*5950*/  @!P1 IMAD.U32 R17, R19, 0x10000, RZ ;  /* 0x0001000013119824 */ /* 0x000fe200078e00ff */
[----:B------:R-:W-:Y:S02]  /*5960*/  @!P1 PRMT R16, R68, 0x5410, R5 ;  /* 0x0000541044109816 */ /* 0x000fe40000000005 */
[C---:B------:R-:W-:Y:S02]  /*5970*/  @!P1 PRMT R7, R11.reuse, 0x5432, R0 ;  /* 0x000054320b079816 */ /* 0x040fe40000000000 */
[----:B------:R-:W-:Y:S01]  /*5980*/  @!P1 PRMT R5, R11, 0x5410, R2 ;  /* 0x000054100b059816 */ /* 0x000fe20000000002 */
[----:B------:R-:W-:Y:S01]  /*5990*/  @!P1 IMAD.U32 R6, R16, 0x10000, RZ ;  /* 0x0001000010069824 */ /* 0x000fe200078e00ff */
[----:B------:R-:W-:Y:S01]  /*59a0*/  @!P1 LOP3.LUT R19, R19, 0xffff0000, RZ, 0xc0, !PT ;  /* 0xffff000013139812 */ /* 0x000fe200078ec0ff */
[C---:B------:R-:W-:Y:S01]  /*59b0*/  @!P1 IMAD.U32 R2, R7.reuse, 0x10000, RZ ;  /* 0x0001000007029824 */ /* 0x040fe200078e00ff */
[----:B------:R-:W-:Y:S01]  /*59c0*/  @!P1 LOP3.LUT R7, R7, 0xffff0000, RZ, 0xc0, !PT ;  /* 0xffff000007079812 */ /* 0x000fe200078ec0ff */
[C---:B------:R-:W-:Y:S01]  /*59d0*/  @!P1 IMAD.U32 R4, R5.reuse, 0x10000, RZ ;  /* 0x0001000005049824 */ /* 0x040fe200078e00ff */
[----:B------:R-:W-:Y:S01]  /*59e0*/  @!P1 LOP3.LUT R5, R5, 0xffff0000, RZ, 0xc0, !PT ;  /* 0xffff000005059812 */ /* 0x000fe200078ec0ff */
[----:B---3--:R-:W-:Y:S01]  /*59f0*/  @!P1 IMAD.U32 R3, R13, 0x10000, RZ ;  /* 0x000100000d039824 */ /* 0x008fe200078e00ff */
[----:B------:R-:W-:Y:S03]  /*5a00*/  @!P1 SHF.L.U32 R0, R12, 0x10, RZ ;  /* 0x000000100c009819 */ /* 0x000fe600000006ff */
[----:B------:R-:W-:Y:S02]  /*5a10*/  @!P1 FMUL.FTZ R22, R3, R17 ;  /* 0x0000001103169220 */ /* 0x000fe40000410000 */
[C---:B------:R-:W-:Y:S02]  /*5a20*/  @!P1 FMUL.FTZ R11, R0.reuse, R6 ;  /* 0x00000006000b9220 */ /* 0x040fe40000410000 */
[-C--:B------:R-:W-:Y:S02]  /*5a30*/  @!P1 FMUL.FTZ R0, R0, R2.reuse ;  /* 0x0000000200009220 */ /* 0x080fe40000410000 */
[----:B------:R-:W-:Y:S01]  /*5a40*/  @!P1 FFMA.FTZ R57, R8, R2, -R11 ;  /* 0x0000000208399223 */ /* 0x000fe2000001080b */
[----:B------:R-:W-:Y:S01]  /*5a50*/  @!P1 LOP3.LUT R2, R13, 0xffff0000, RZ, 0xc0, !PT ;  /* 0xffff00000d029812 */ /* 0x000fe200078ec0ff */
[----:B------:R-:W-:Y:S01]  /*5a60*/  @!P1 FFMA.FTZ R0, R6, R8, R0 ;  /* 0x0000000806009223 */ /* 0x000fe20000010000 */
[----:B------:R-:W-:Y:S01]  /*5a70*/  @!P1 LOP3.LUT R6, R12, 0xffff0000, RZ, 0xc0, !PT ;  /* 0xffff00000c069812 */ /* 0x000fe200078ec0ff */
[-C--:B------:R-:W-:Y:S01]  /*5a80*/  @!P1 FFMA.FTZ R56, R18, R4.reuse, -R22 ;  /* 0x0000000412389223 */ /* 0x080fe20000010816 */
[----:B------:R-:W-:Y:S01]  /*5a90*/  @!P1 LOP3.LUT R22, R49, 0xffff0000, RZ, 0xc0, !PT ;  /* 0xffff000031169812 */ /* 0x000fe200078ec0ff */
[----:B------:R-:W-:Y:S01]  /*5aa0*/  @!P1 FMUL.FTZ R3, R3, R4 ;  /* 0x0000000403039220 */ /* 0x000fe20000410000 */
[----:B------:R-:W-:Y:S01]  /*5ab0*/  @!P1 LOP3.LUT R11, R16, 0xffff0000, RZ, 0xc0, !PT ;  /* 0xffff0000100b9812 */ /* 0x000fe200078ec0ff */
[----:B------:R-:W-:Y:S01]  /*5ac0*/  @!P1 FMUL.FTZ R8, R2, R19 ;  /* 0x0000001302089220 */ /* 0x000fe20000410000 */
[----:B------:R-:W-:Y:S01]  /*5ad0*/  @!P1 LOP3.LUT R16, R48, 0xffff0000, RZ, 0xc0, !PT ;  /* 0xffff000030109812 */ /* 0x000fe200078ec0ff */
[----:B------:R-:W-:Y:S02]  /*5ae0*/  @!P1 FMUL.FTZ R4, R2, R5 ;  /* 0x0000000502049220 */ /* 0x000fe40000410000 */
[C---:B------:R-:W-:Y:S02]  /*5af0*/  @!P1 FMUL.FTZ R39, R6.reuse, R11 ;  /* 0x0000000b06279220 */ /* 0x040fe40000410000 */
[-C--:B------:R-:W-:Y:S01]  /*5b00*/  @!P1 FMUL.FTZ R2, R6, R7.reuse ;  /* 0x0000000706029220 */ /* 0x080fe20000410000 */
[C---:B------:R-:W-:Y:S01]  /*5b10*/  @!P1 LOP3.LUT R6, R15.reuse, 0xffff0000, RZ, 0xc0, !PT ;  /* 0xffff00000f069812 */ /* 0x040fe200078ec0ff */
[----:B------:R-:W-:Y:S01]  /*5b20*/  @!P1 FFMA.FTZ R54, R16, R7, -R39 ;  /* 0x0000000710369223 */ /* 0x000fe20000010827 */
[----:B------:R-:W-:Y:S01]  /*5b30*/  @!P1 SHF.L.U32 R39, R50, 0x10, RZ ;  /* 0x0000001032279819 */ /* 0x000fe200000006ff */
[----:B------:R-:W-:Y:S02]  /*5b40*/  @!P1 IMAD.U32 R7, R15, 0x10000, RZ ;  /* 0x000100000f079824 */ /* 0x000fe400078e00ff */
[----:B------:R-:W-:Y:S02]  /*5b50*/  @!P1 FFMA.FTZ R55, R22, R5, -R8 ;  /* 0x0000000516379223 */ /* 0x000fe40000010808 */
[C---:B------:R-:W-:Y:S01]  /*5b60*/  @!P1 IMAD.U32 R5, R9.reuse, 0x10000, RZ ;  /* 0x0001000009059824 */ /* 0x040fe200078e00ff */
[----:B------:R-:W-:Y:S01]  /*5b70*/  @!P1 LOP3.LUT R9, R9, 0xffff0000, RZ, 0xc0, !PT ;  /* 0xffff000009099812 */ /* 0x000fe200078ec0ff */
[----:B------:R-:W-:Y:S02]  /*5b80*/  @!P1 FMUL.FTZ R8, R7, R42 ;  /* 0x0000002a07089220 */ /* 0x000fe40000410000 */
[C---:B------:R-:W-:Y:S02]  /*5b90*/  @!P1 FMUL.FTZ R38, R6.reuse, R44 ;  /* 0x0000002c06269220 */ /* 0x040fe40000410000 */
[----:B------:R-:W-:Y:S02]  /*5ba0*/  @!P1 FFMA.FTZ R53, R43, R5, -R8 ;  /* 0x000000052b359223 */ /* 0x000fe40000010808 */
[-C--:B------:R-:W-:Y:S02]  /*5bb0*/  @!P1 FMUL.FTZ R8, R6, R9.reuse ;  /* 0x0000000906089220 */ /* 0x080fe40000410000 */
[----:B------:R-:W-:Y:S01]  /*5bc0*/  @!P1 FFMA.FTZ R52, R45, R9, -R38 ;  /* 0x000000092d349223 */ /* 0x000fe20000010826 */
[----:B------:R-:W-:Y:S01]  /*5bd0*/  @!P1 LOP3.LUT R9, R14, 0xffff0000, RZ, 0xc0, !PT ;  /* 0xffff00000e099812 */ /* 0x000fe200078ec0ff */
[C---:B------:R-:W-:Y:S01]  /*5be0*/  @!P1 IMAD.U32 R38, R40.reuse, 0x10000, RZ ;  /* 0x0001000028269824 */ /* 0x040fe200078e00ff */
[----:B------:R-:W-:Y:S01]  /*5bf0*/  @!P1 LOP3.LUT R40, R40, 0xffff0000, RZ, 0xc0, !PT ;  /* 0xffff000028289812 */ /* 0x000fe200078ec0ff */
[----:B------:R-:W-:Y:S02]  /*5c00*/  @!P1 FMUL.FTZ R7, R7, R5 ;  /* 0x0000000507079220 */ /* 0x000fe40000410000 */
[----:B------:R-:W-:Y:S02]  /*5c10*/  @!P1 IMAD.U32 R5, R14, 0x10000, RZ ;  /* 0x000100000e059824 */ /* 0x000fe400078e00ff */
        /* <DEDUP_REMOVED lines=10> */
[-C--:B------:R-:W-:Y:S01]  /*5cc0*/  @!P1 FMUL.FTZ R6, R9, R10.reuse ;  /* 0x0000000a09069220 */ /* 0x080fe20000410000 */
        /* <DEDUP_REMOVED lines=22> */
.L_x_624:
[----:B------:R-:W-:Y:S05]  /*5e30*/  BSYNC B0 ;  /* 0x0000000000007941 */ /* 0x000fea0003800000 */
.L_x_623:
[----:B------:R1:W2:Y:S01]  /*5e40*/  SHFL.IDX PT, R19, R88, 0x2, 0x181f ;  /* 0x00581f0058137f89 */ /* 0x0002a200000e0000 */
[----:B------:R-:W-:Y:S01]  /*5e50*/  ISETP.GE.OR P0, PT, R155, R90, P5 ;  /* 0x0000005a9b00720c */ /* 0x000fe20002f06670 */
[----:B------:R-:W-:Y:S02]  /*5e60*/  BSSY B0, `(.L_x_625) ;  /* 0x0000078000007945 */ /* 0x000fe40003800000 */
[----:B------:R1:W4:Y:S10]  /*5e70*/  SHFL.IDX PT, R18, R89, 0x2, 0x181f ;  /* 0x00581f0059127f89 */ /* 0x00033400000e0000 */
[----:B------:R-:W-:-:S05]  /*5e80*/  @P0 BRA `(.L_x_626) ;  /* 0x0000075000000947 */ /* 0x000fca0003800000 */
[----:B------:R-:W-:Y:S01]  /*5e90*/  SEL R0, R148, R131, !P6 ;  /* 0x0000008394007207 */ /* 0x000fe20007000000 */
[----:B---34-:R-:W3:Y:S01]  /*5ea0*/  LDS.128 R40, [R139+0x8100] ;  /* 0x008100008b287984 */ /* 0x018ee20000000c00 */
[C---:B-1----:R-:W-:Y:S02]  /*5eb0*/  LEA R52, P0, R94.reuse, R18, 0x1 ;  /* 0x000000125e347211 */ /* 0x042fe400078008ff */
[----:B------:R-:W-:Y:S02]  /*5ec0*/  SHF.R.S32.HI R2, RZ, 0x1f, R0 ;  /* 0x0000001fff027819 */ /* 0x000fe40000011400 */
[----:B--2---:R-:W-:Y:S02]  /*5ed0*/  LEA.HI.X R53, R94, R19, R114, 0x1, P0 ;  /* 0x000000135e357211 */ /* 0x004fe400000f0c72 */
[----:B------:R-:W-:Y:S02]  /*5ee0*/  LEA.HI R0, R2, R0, RZ, 0x4 ;  /* 0x0000000002007211 */ /* 0x000fe400078f20ff */
[----:B------:R-:W-:Y:S02]  /*5ef0*/  @!P1 SHF.R.U32.HI R8, RZ, 0x10, R63 ;  /* 0x00000010ff089819 */ /* 0x000fe4000001163f */
[----:B------:R-:W-:Y:S02]  /*5f00*/  LEA.HI.SX32 R0, R0, R115, 0x1c ;  /* 0x0000007300007211 */ /* 0x000fe400078fe2ff */
[----:B------:R-:W-:Y:S02]  /*5f10*/  @!P1 SHF.R.U64 R3, R26, 0x10, R27 ;  /* 0x000000101a039819 */ /* 0x000fe4000000121b */
[----:B------:R-:W-:Y:S01]  /*5f20*/  SHF.R.S32.HI R2, RZ, 0x1f, R0 ;  /* 0x0000001fff027819 */ /* 0x000fe20000011400 */
[----:B------:R-:W-:Y:S01]  /*5f30*/  IMAD.SHL.U32 R17, R0, 0x8, RZ ;  /* 0x0000000800117824 */ /* 0x000fe200078e00ff */
[----:B------:R-:W-:Y:S02]  /*5f40*/  @!P1 SHF.R.U64 R5, R60, 0x10, R61 ;  /* 0x000000103c059819 */ /* 0x000fe4000000123d */
[----:B------:R-:W-:Y:S02]  /*5f50*/  LEA.HI R0, R2, R0, RZ, 0x3 ;  /* 0x0000000002007211 */ /* 0x000fe400078f18ff */
[C---:B------:R-:W-:Y:S02]  /*5f60*/  ISETP.GE.AND P0, PT, R17.reuse, c[0x0][0x1d4], PT ;  /* 0x0000750011007a0c */ /* 0x040fe40003f06270 */
[----:B------:R-:W-:Y:S01]  /*5f70*/  @!P1 PRMT R16, R70, 0x5410, R5 ;  /* 0x0000541046109816 */ /* 0x000fe20000000005 */
[----:B------:R-:W-:Y:S01]  /*5f80*/  IMAD.SHL.U32 R0, R0, 0x400, RZ ;  /* 0x0000040000007824 */ /* 0x000fe200078e00ff */
[----:B------:R-:W-:Y:S02]  /*5f90*/  LOP3.LUT R2, R126, 0x38, R17, 0xf8, !PT ;  /* 0x000000387e027812 */ /* 0x000fe400078ef811 */
[----:B------:R-:W-:Y:S02]  /*5fa0*/  @!P1 SHF.R.U32.HI R6, RZ, 0x10, R61 ;  /* 0x00000010ff069819 */ /* 0x000fe4000001163d */
[----:B------:R-:W-:Y:S02]  /*5fb0*/  LOP3.LUT R2, R2, R164, RZ, 0x3c, !PT ;  /* 0x000000a402027212 */ /* 0x000fe400078e3cff */
[----:B------:R-:W-:Y:S02]  /*5fc0*/  LOP3.LUT R0, R0, 0x7fffe000, RZ, 0xc0, !PT ;  /* 0x7fffe00000007812 */ /* 0x000fe400078ec0ff */
[----:B------:R-:W-:Y:S01]  /*5fd0*/  @!P1 PRMT R11, R70, 0x5432, R6 ;  /* 0x00005432460b9816 */ /* 0x000fe20000000006 */
[----:B------:R-:W-:Y:S01]  /*5fe0*/  @!P1 IMAD.U32 R6, R16, 0x10000, RZ ;  /* 0x0001000010069824 */ /* 0x000fe200078e00ff */
[----:B------:R-:W-:Y:S01]  /*5ff0*/  IADD3 R0, R2, R0, R136 ;  /* 0x0000000002007210 */ /* 0x000fe20007ffe088 */
[----:B------:R-:W-:Y:S01]  /*6000*/  @!P0 IMAD.WIDE R54, R17, 0x2, R18 ;  /* 0x0000000211368825 */ /* 0x000fe200078e0212 */
[----:B------:R-:W-:Y:S02]  /*6010*/  @!P1 SHF.R.U32.HI R2, RZ, 0x10, R25 ;  /* 0x00000010ff029819 */ /* 0x000fe40000011619 */
[----:B------:R-:W-:Y:S01]  /*6020*/  @!P1 SHF.R.U64 R10, R62, 0x10, R63 ;  /* 0x000000103e0a9819 */ /* 0x000fe2000000123f */
[----:B------:R-:W-:Y:S01]  /*6030*/  IMAD.SHL.U32 R0, R0, 0x2, RZ ;  /* 0x0000000200007824 */ /* 0x000fe200078e00ff */
[----:B---3--:R-:W-:Y:S01]  /*6040*/  @!P1 SHF.L.U32 R18, R41, 0x10, RZ ;  /* 0x0000001029129819 */ /* 0x008fe200000006ff */
[----:B------:R-:W-:Y:S01]  /*6050*/  @!P1 IMAD.U32 R17, R11, 0x10000, RZ ;  /* 0x000100000b119824 */ /* 0x000fe200078e00ff */
[----:B------:R-:W-:Y:S02]  /*6060*/  @!P1 LOP3.LUT R39, R43, 0xffff0000, RZ, 0xc0, !PT ;  /* 0xffff00002b279812 */ /* 0x000fe400078ec0ff */
[----:B------:R1:W2:Y:S01]  /*6070*/  LDS.128 R12, [R0+0x8100] ;  /* 0x00810000000c7984 */ /* 0x0002a20000000c00 */
[----:B------:R-:W-:Y:S02]  /*6080*/  @!P1 LOP3.LUT R26, R42, 0xffff0000, RZ, 0xc0, !PT ;  /* 0xffff00002a1a9812 */ /* 0x000fe400078ec0ff */
[----:B------:R-:W-:Y:S02]  /*6090*/  @!P1 PRMT R5, R23, 0x5410, R2 ;  /* 0x0000541017059816 */ /* 0x000fe40000000002 */
[----:B------:R-:W-:Y:S04]  /*60a0*/  @!P1 SHF.R.U32.HI R4, RZ, 0x10, R27 ;  /* 0x00000010ff049819 */ /* 0x000fe8000001161b */
[----:B------:R-:W-:Y:S01]  /*60b0*/  @!P1 PRMT R9, R35, 0x5410, R4 ;  /* 0x0000541023099816 */ /* 0x000fe20000000004 */
[C---:B------:R-:W-:Y:S01]  /*60c0*/  @!P1 IMAD.U32 R4, R5.reuse, 0x10000, RZ ;  /* 0x0001000005049824 */ /* 0x040fe200078e00ff */
[----:B------:R-:W-:Y:S02]  /*60d0*/  @!P1 LOP3.LUT R5, R5, 0xffff0000, RZ, 0xc0, !PT ;  /* 0xffff000005059812 */ /* 0x000fe400078ec0ff */
[----:B-1----:R-:W-:Y:S02]  /*60e0*/  @!P1 SHF.R.U64 R0, R24, 0x10, R25 ;  /* 0x0000001018009819 */ /* 0x002fe40000001219 */
[----:B------:R-:W-:Y:S02]  /*60f0*/  @!P1 PRMT R25, R71, 0x5432, R10 ;  /* 0x0000543247199816 */ /* 0x000fe4000000000a */
[----:B------:R-:W-:Y:S02]  /*6100*/  @!P1 PRMT R7, R23, 0x5432, R0 ;  /* 0x0000543217079816 */ /* 0x000fe40000000000 */
[----:B------:R-:W-:Y:S01]  /*6110*/  @!P1 PRMT R23, R71, 0x5410, R8 ;  /* 0x0000541047179816 */ /* 0x000fe20000000008 */
[----:B------:R-:W-:Y:S01]  /*6120*/  @!P1 IMAD.U32 R8, R40, 0x10000, RZ ;  /* 0x0001000028089824 */ /* 0x000fe200078e00ff */
[----:B------:R-:W-:Y:S01]  /*6130*/  @!P1 PRMT R10, R35, 0x5432, R3 ;  /* 0x00005432230a9816 */ /* 0x000fe20000000003 */
[C---:B------:R-:W-:Y:S01]  /*6140*/  @!P1 IMAD.U32 R2, R7.reuse, 0x10000, RZ ;  /* 0x0001000007029824 */ /* 0x040fe200078e00ff */
[----:B------:R-:W-:Y:S01]  /*6150*/  @!P1 LOP3.LUT R7, R7, 0xffff0000, RZ, 0xc0, !PT ;  /* 0xffff000007079812 */ /* 0x000fe200078ec0ff */
[C---:B------:R-:W-:Y:S01]  /*6160*/  @!P1 IMAD.U32 R27, R23.reuse, 0x10000, RZ ;  /* 0x00010000171b9824 */ /* 0x040fe200078e00ff */
[----:B------:R-:W-:Y:S01]  /*6170*/  @!P1 LOP3.LUT R38, R23, 0xffff0000, RZ, 0xc0, !PT ;  /* 0xffff000017269812 */ /* 0x000fe200078ec0ff */
[----:B------:R-:W-:Y:S02]  /*6180*/  @!P1 IMAD.U32 R35, R43, 0x10000, RZ ;  /* 0x000100002b239824 */ /* 0x000fe400078e00ff */
[----:B--2---:R-:W-:Y:S01]  /*6190*/  @!P1 IMAD.U32 R3, R13, 0x10000, RZ ;  /* 0x000100000d039824 */ /* 0x004fe200078e00ff */
        /* <DEDUP_REMOVED lines=13> */
[----:B------:R-:W-:Y:S02]  /*6270*/  @!P1 LOP3.LUT R11, R16, 0xffff0000, RZ, 0xc0, !PT ;  /* 0xffff0000100b9812 */ /* 0x000fe400078ec0ff */
        /* <DEDUP_REMOVED lines=16> */
[C---:B------:R-:W-:Y:S01]  /*6380*/  @!P1 LOP3.LUT R9, R14.reuse, 0xffff0000, RZ, 0xc0, !PT ;  /* 0xffff00000e099812 */ /* 0x040fe200078ec0ff */
        /* <DEDUP_REMOVED lines=37> */
.L_x_626:
[----:B------:R-:W-:Y:S05]  /*65e0*/  BSYNC B0 ;  /* 0x0000000000007941 */ /* 0x000fea0003800000 */
.L_x_625:
[----:B------:R1:W4:Y:S01]  /*65f0*/  SHFL.IDX PT, R45, R88, 0x3, 0x181f ;  /* 0x00781f00582d7f89 */ /* 0x00032200000e0000 */
[----:B------:R-:W-:Y:S03]  /*6600*/  ISETP.GE.OR P0, PT, R154, R90, P5 ;  /* 0x0000005a9a00720c */ /* 0x000fe60002f06670 */
[----:B------:R1:W3:Y:S10]  /*6610*/  SHFL.IDX PT, R44, R89, 0x3, 0x181f ;  /* 0x00781f00592c7f89 */ /* 0x0002f400000e0000 */
[----:B------:R-:W-:-:S05]  /*6620*/  @P0 BRA `(.L_x_618) ;  /* 0x00000ba000000947 */ /* 0x000fca0003800000 */
[----:B------:R-:W-:Y:S01]  /*6630*/  SEL R0, R148, R131, !P6 ;  /* 0x0000008394007207 */ /* 0x000fe20007000000 */
[----:B-1-34-:R-:W1:Y:S01]  /*6640*/  LDS.128 R40, [R138+0x8100] ;  /* 0x008100008a287984 */ /* 0x01ae620000000c00 */
[----:B------:R-:W-:Y:S02]  /*6650*/  @!P1 SHF.R.U64 R3, R28, 0x10, R29 ;  /* 0x000000101c039819 */ /* 0x000fe4000000121d */
[----:B------:R-:W-:Y:S02]  /*6660*/  SHF.R.S32.HI R2, RZ, 0x1f, R0 ;  /* 0x0000001fff027819 */ /* 0x000fe40000011400 */
[----:B------:R-:W-:Y:S02]  /*6670*/  LEA R52, P0, R94, R44, 0x1 ;  /* 0x0000002c5e347211 */ /* 0x000fe400078008ff */
[----:B------:R-:W-:Y:S02]  /*6680*/  LEA.HI R0, R2, R0, RZ, 0x4 ;  /* 0x0000000002007211 */ /* 0x000fe400078f20ff */
[----:B------:R-:W-:Y:S02]  /*6690*/  LEA.HI.X R53, R94, R45, R114, 0x1, P0 ;  /* 0x0000002d5e357211 */ /* 0x000fe400000f0c72 */
[----:B------:R-:W-:Y:S02]  /*66a0*/  LEA.HI.SX32 R0, R0, R115, 0x1c ;  /* 0x0000007300007211 */ /* 0x000fe400078fe2ff */
[----:B------:R-:W-:Y:S02]  /*66b0*/  @!P1 SHF.R.U64 R4, R30, 0x10, R31 ;  /* 0x000000101e049819 */ /* 0x000fe4000000121f */
[----:B------:R-:W-:Y:S01]  /*66c0*/  SHF.R.S32.HI R2, RZ, 0x1f, R0 ;  /* 0x0000001fff027819 */ /* 0x000fe20000011400 */
[----:B------:R-:W-:Y:S01]  /*66d0*/  IMAD.SHL.U32 R46, R0, 0x8, RZ ;  /* 0x00000008002e7824 */ /* 0x000fe200078e00ff */
[----:B------:R-:W-:Y:S02]  /*66e0*/  @!P1 PRMT R7, R36, 0x5432, R3 ;  /* 0x0000543224079816 */ /* 0x000fe40000000003 */
[----:B------:R-:W-:Y:S02]  /*66f0*/  LEA.HI R0, R2, R0, RZ, 0x3 ;  /* 0x0000000002007211 */ /* 0x000fe400078f18ff */
[----:B------:R-:W-:Y:S02]  /*6700*/  @!P1 SHF.R.U32.HI R5, RZ, 0x10, R31 ;  /* 0x00000010ff059819 */ /* 0x000fe4000001161f */
[----:B------:R-:W-:Y:S01]  /*6710*/  LOP3.LUT R2, R125, 0x38, R46, 0xf8, !PT ;  /* 0x000000387d027812 */ /* 0x000fe200078ef82e */
[----:B------:R-:W-:Y:S01]  /*6720*/  IMAD.SHL.U32 R0, R0, 0x400, RZ ;  /* 0x0000040000007824 */ /* 0x000fe200078e00ff */
[C---:B------:R-:W-:Y:S02]  /*6730*/  @!P1 PRMT R8, R37.reuse, 0x5410, R4 ;  /* 0x0000541025089816 */ /* 0x040fe40000000004 */
[----:B------:R-:W-:Y:S02]  /*6740*/  LOP3.LUT R2, R2, R159, RZ, 0x3c, !PT ;  /* 0x0000009f02027212 */ /* 0x000fe400078e3cff */
[----:B------:R-:W-:Y:S02]  /*6750*/  LOP3.LUT R0, R0, 0x7fffe000, RZ, 0xc0, !PT ;  /* 0x7fffe00000007812 */ /* 0x000fe400078ec0ff */
[----:B------:R-:W-:Y:S01]  /*6760*/  @!P1 PRMT R10, R37, 0x5432, R5 ;  /* 0x00005432250a9816 */ /* 0x000fe20000000005 */
[----:B------:R-:W-:Y:S01]  /*6770*/  @!P1 IMAD.U32 R5, R7, 0x10000, RZ ;  /* 0x0001000007059824 */ /* 0x000fe200078e00ff */
[----:B------:R-:W-:Y:S02]  /*6780*/  IADD3 R0, R2, R0, R135 ;  /* 0x0000000002007210 */ /* 0x000fe40007ffe087 */
[----:B------:R-:W-:Y:S02]  /*6790*/  @!P1 SHF.R.U32.HI R2, RZ, 0x10, R65 ;  /* 0x00000010ff029819 */ /* 0x000fe40000011641 */
[----:B------:R-:W-:Y:S01]  /*67a0*/  @!P1 SHF.R.U64 R6, R66, 0x10, R67 ;  /* 0x0000001042069819 */ /* 0x000fe20000001243 */
[----:B------:R-:W-:Y:S01]  /*67b0*/  IMAD.SHL.U32 R12, R0, 0x2, RZ ;  /* 0x00000002000c7824 */ /* 0x000fe200078e00ff */
[----:B------:R-:W-:Y:S01]  /*67c0*/  @!P1 SHF.R.U32.HI R0, RZ, 0x10, R29 ;  /* 0x00000010ff009819 */ /* 0x000fe2000001161d */
[----:B-1----:R-:W-:Y:S01]  /*67d0*/  @!P1 IMAD.U32 R17, R40, 0x10000, RZ ;  /* 0x0001000028119824 */ /* 0x002fe200078e00ff */
[C---:B------:R-:W-:Y:S01]  /*67e0*/  @!P1 SHF.L.U32 R23, R41.reuse, 0x10, RZ ;  /* 0x0000001029179819 */ /* 0x040fe200000006ff */
[----:B------:R-:W-:Y:S01]  /*67f0*/  @!P1 IMAD.U32 R27, R42, 0x10000, RZ ;  /* 0x000100002a1b9824 */ /* 0x000fe200078e00ff */
[----:B------:R-:W-:Y:S01]  /*6800*/  @!P1 LOP3.LUT R25, R41, 0xffff0000, RZ, 0xc0, !PT ;  /* 0xffff000029199812 */ /* 0x000fe200078ec0ff */
[C---:B------:R-:W-:Y:S01]  /*6810*/  @!P1 IMAD.U32 R31, R43.reuse, 0x10000, RZ ;  /* 0x000100002b1f9824 */ /* 0x040fe200078e00ff */
[----:B------:R-:W1:Y:S01]  /*6820*/  LDS.128 R12, [R12+0x8100] ;  /* 0x008100000c0c7984 */ /* 0x000e620000000c00 */
[----:B--2---:R-:W-:Y:S02]  /*6830*/  @!P1 LOP3.LUT R19, R40, 0xffff0000, RZ, 0xc0, !PT ;  /* 0xffff000028139812 */ /* 0x004fe400078ec0ff */
[----:B------:R-:W-:Y:S02]  /*6840*/  @!P1 LOP3.LUT R29, R42, 0xffff0000, RZ, 0xc0, !PT ;  /* 0xffff00002a1d9812 */ /* 0x000fe400078ec0ff */
[----:B------:R-:W-:Y:S02]  /*6850*/  @!P1 PRMT R24, R72, 0x5410, R2 ;  /* 0x0000541048189816 */ /* 0x000fe40000000002 */
[----:B------:R-:W-:Y:S02]  /*6860*/  @!P1 PRMT R2, R36, 0x5410, R0 ;  /* 0x0000541024029816 */ /* 0x000fe40000000000 */
[----:B------:R-:W-:Y:S01]  /*6870*/  @!P1 LOP3.LUT R36, R43, 0xffff0000, RZ, 0xc0, !PT ;  /* 0xffff00002b249812 */ /* 0x000fe200078ec0ff */
[C---:B------:R-:W-:Y:S01]  /*6880*/  @!P1 IMAD.U32 R22, R24.reuse, 0x10000, RZ ;  /* 0x0001000018169824 */ /* 0x040fe200078e00ff */
[----:B------:R-:W-:Y:S01]  /*6890*/  @!P1 LOP3.LUT R24, R24, 0xffff0000, RZ, 0xc0, !PT ;  /* 0xffff000018189812 */ /* 0x000fe200078ec0ff */
[C---:B------:R-:W-:Y:S01]  /*68a0*/  @!P1 IMAD.U32 R0, R2.reuse, 0x10000, RZ ;  /* 0x0001000002009824 */ /* 0x040fe200078e00ff */
[----:B------:R-:W-:Y:S02]  /*68b0*/  @!P1 LOP3.LUT R2, R2, 0xffff0000, RZ, 0xc0, !PT ;  /* 0xffff000002029812 */ /* 0x000fe400078ec0ff */
[C---:B------:R-:W-:Y:S02]  /*68c0*/  @!P1 PRMT R28, R73.reuse, 0x5410, R6 ;  /* 0x00005410491c9816 */ /* 0x040fe40000000006 */
[----:B------:R-:W-:Y:S02]  /*68d0*/  @!P1 SHF.R.U32.HI R35, RZ, 0x10, R67 ;  /* 0x00000010ff239819 */ /* 0x000fe40000011643 */
[----:B------:R-:W-:Y:S01]  /*68e0*/  @!P1 SHF.R.U64 R18, R64, 0x10, R65 ;  /* 0x0000001040129819 */ /* 0x000fe20000001241 */
[C---:B------:R-:W-:Y:S01]  /*68f0*/  @!P1 IMAD.U32 R26, R28.reuse, 0x10000, RZ ;  /* 0x000100001c1a9824 */ /* 0x040fe200078e00ff */
[----:B------:R-:W-:Y:S02]  /*6900*/  @!P1 LOP3.LUT R28, R28, 0xffff0000, RZ, 0xc0, !PT ;  /* 0xffff00001c1c9812 */ /* 0x000fe400078ec0ff */
[----:B------:R-:W-:Y:S02]  /*6910*/  @!P1 PRMT R35, R73, 0x5432, R35 ;  /* 0x0000543249239816 */ /* 0x000fe40000000023 */
[----:B------:R-:W-:Y:S02]  /*6920*/  @!P1 PRMT R18, R72, 0x5432, R18 ;  /* 0x0000543248129816 */ /* 0x000fe40000000012 */
[----:B------:R-:W-:Y:S01]  /*6930*/  ISETP.GE.AND P0, PT, R46, c[0x0][0x1d4], PT ;  /* 0x000075002e007a0c */ /* 0x000fe20003f06270 */
[C---:B------:R-:W-:Y:S01]  /*6940*/  @!P1 IMAD.U32 R30, R35.reuse, 0x10000, RZ ;  /* 0x00010000231e9824 */ /* 0x040fe200078e00ff */
[----:B------:R-:W-:Y:S01]  /*6950*/  @!P1 LOP3.LUT R35, R35, 0xffff0000, RZ, 0xc0, !PT ;  /* 0xffff000023239812 */ /* 0x000fe200078ec0ff */
[C---:B------:R-:W-:Y:S01]  /*6960*/  @!P1 IMAD.U32 R16, R18.reuse, 0x10000, RZ ;  /* 0x0001000012109824 */ /* 0x040fe200078e00ff */
[----:B------:R-:W-:Y:S01]  /*6970*/  @!P1 LOP3.LUT R18, R18, 0xffff0000, RZ, 0xc0, !PT ;  /* 0xffff000012129812 */ /* 0x000fe200078ec0ff */
[----:B-1----:R-:W-:Y:S02]  /*6980*/  @!P1 IMAD.U32 R3, R13, 0x10000, RZ ;  /* 0x000100000d039824 */ /* 0x002fe400078e00ff */
[----:B------:R-:W-:Y:S02]  /*6990*/  @!P1 IMAD.U32 R6, R12, 0x10000, RZ ;  /* 0x000100000c069824 */ /* 0x000fe400078e00ff */
[C---:B------:R-:W-:Y:S02]  /*69a0*/  @!P1 FMUL.FTZ R4, R3.reuse, R22 ;  /* 0x0000001603049220 */ /* 0x040fe40000410000 */
[-C--:B------:R-:W-:Y:S02]  /*69b0*/  @!P1 FMUL.FTZ R3, R3, R0.reuse ;  /* 0x0000000003039220 */ /* 0x080fe40000410000 */
[----:B------:R-:W-:Y:S01]  /*69c0*/  @!P1 FFMA.FTZ R54, R23, R0, -R4 ;  /* 0x0000000017369223 */ /* 0x000fe20000010804 */
[----:B------:R-:W-:Y:S01]  /*69d0*/  @!P1 LOP3.LUT R0, R13, 0xffff0000, RZ, 0xc0, !PT ;  /* 0xffff00000d009812 */ /* 0x000fe200078ec0ff */
[----:B------:R-:W-:Y:S04]  /*69e0*/  @!P1 FMUL.FTZ R11, R6, R16 ;  /* 0x00000010060b9220 */ /* 0x000fe80000410000 */
[C---:B------:R-:W-:Y:S02]  /*69f0*/  @!P1 FMUL.FTZ R9, R0.reuse, R24 ;  /* 0x0000001800099220 */ /* 0x040fe40000410000 */
[-C--:B------:R-:W-:Y:S02]  /*6a00*/  @!P1 FMUL.FTZ R4, R0, R2.reuse ;  /* 0x0000000200049220 */ /* 0x080fe40000410000 */
[----:B------:R-:W-:Y:S01]  /*6a10*/  @!P1 FFMA.FTZ R51, R25, R2, -R9 ;  /* 0x0000000219339223 */ /* 0x000fe20000010809 */
[----:B------:R-:W-:Y:S01]  /*6a20*/  @!P1 LOP3.LUT R2, R12, 0xffff0000, RZ, 0xc0, !PT ;  /* 0xffff00000c029812 */ /* 0x000fe200078ec0ff */
[-C--:B------:R-:W-:Y:S01]  /*6a30*/  @!P1 FMUL.FTZ R0, R6, R5.reuse ;  /* 0x0000000506009220 */ /* 0x080fe20000410000 */
[----:B------:R-:W-:Y:S01]  /*6a40*/  @!P1 SHF.L.U32 R6, R14, 0x10, RZ ;  /* 0x000000100e069819 */ /* 0x000fe200000006ff */
[----:B------:R-:W-:Y:S01]  /*6a50*/  @!P1 FFMA.FTZ R50, R17, R5, -R11 ;  /* 0x0000000511329223 */ /* 0x000fe2000001080b */
[----:B------:R-:W-:Y:S01]  /*6a60*/  @!P1 LOP3.LUT R5, R7, 0xffff0000, RZ, 0xc0, !PT ;  /* 0xffff000007059812 */ /* 0x000fe200078ec0ff */
[C---:B------:R-:W-:Y:S01]  /*6a70*/  @!P1 IMAD.U32 R7, R8.reuse, 0x10000, RZ ;  /* 0x0001000008079824 */ /* 0x040fe200078e00ff */
[----:B------:R-:W-:Y:S01]  /*6a80*/  @!P1 LOP3.LUT R8, R8, 0xffff0000, RZ, 0xc0, !PT ;  /* 0xffff000008089812 */ /* 0x000fe200078ec0ff */
[----:B------:R-:W-:Y:S02]  /*6a90*/  @!P1 FMUL.FTZ R9, R2, R18 ;  /* 0x0000001202099220 */ /* 0x000fe40000410000 */
[----:B------:R-:W-:Y:S02]  /*6aa0*/  @!P1 FMUL.FTZ R11, R6, R26 ;  /* 0x0000001a060b9220 */ /* 0x000fe40000410000 */
[-C--:B------:R-:W-:Y:S02]  /*6ab0*/  @!P1 FMUL.FTZ R2, R2, R5.reuse ;  /* 0x0000000502029220 */ /* 0x080fe40000410000 */
[----:B------:R-:W-:Y:S02]  /*6ac0*/  @!P1 FFMA.FTZ R49, R19, R5, -R9 ;  /* 0x0000000513319223 */ /* 0x000fe40000010809 */
[-C--:B------:R-:W-:Y:S01]  /*6ad0*/  @!P1 FMUL.FTZ R5, R6, R7.reuse ;  /* 0x0000000706059220 */ /* 0x080fe20000410000 */
[----:B------:R-:W-:Y:S01]  /*6ae0*/  @!P1 LOP3.LUT R6, R14, 0xffff0000, RZ, 0xc0, !PT ;  /* 0xffff00000e069812 */ /* 0x000fe200078ec0ff */
[----:B------:R-:W-:Y:S01]  /*6af0*/  @!P1 FFMA.FTZ R48, R27, R7, -R11 ;  /* 0x000000071b309223 */ /* 0x000fe2000001080b */
[C---:B------:R-:W-:Y:S01]  /*6b00*/  @!P1 SHF.L.U32 R7, R10.reuse, 0x10, RZ ;  /* 0x000000100a079819 */ /* 0x040fe200000006ff */
[C---:B------:R-:W-:Y:S01]  /*6b10*/  @!P1 IMAD.U32 R9, R15.reuse, 0x10000, RZ ;  /* 0x000100000f099824 */ /* 0x040fe200078e00ff */
[----:B------:R-:W-:Y:S01]  /*6b20*/  @!P1 LOP3.LUT R10, R10, 0xffff0000, RZ, 0xc0, !PT ;  /* 0xffff00000a0a9812 */ /* 0x000fe200078ec0ff */
[C---:B------:R-:W-:Y:S01]  /*6b30*/  @!P1 FMUL.FTZ R39, R6.reuse, R28 ;  /* 0x0000001c06279220 */ /* 0x040fe20000410000 */
[----:B------:R-:W-:Y:S01]  /*6b40*/  @!P1 LOP3.LUT R11, R15, 0xffff0000, RZ, 0xc0, !PT ;  /* 0xffff00000f0b9812 */ /* 0x000fe200078ec0ff */
[----:B------:R-:W-:Y:S02]  /*6b50*/  @!P1 FMUL.FTZ R38, R9, R30 ;  /* 0x0000001e09269220 */ /* 0x000fe40000410000 */
[----:B------:R-:W-:Y:S02]  /*6b60*/  @!P1 FMUL.FTZ R6, R6, R8 ;  /* 0x0000000806069220 */ /* 0x000fe40000410000 */
[----:B------:R-:W-:Y:S02]  /*6b70*/  @!P1 FMUL.FTZ R37, R11, R35 ;  /* 0x000000230b259220 */ /* 0x000fe40000410000 */
[-C--:B------:R-:W-:Y:S01]  /*6b80*/  @!P1 FFMA.FTZ R47, R31, R7.reuse, -R38 ;  /* 0x000000071f2f9223 */ /* 0x080fe20000010826 */
[----:B------:R-:W-:Y:S01]  /*6b90*/  @!P1 F2FP.BF16.PACK_AB R38, R49, R50 ;  /* 0x000000323126923e */ /* 0x000fe200000010ff */
[----:B------:R-:W-:Y:S02]  /*6ba0*/  @!P1 FFMA.FTZ R37, R36, R10, -R37 ;  /* 0x0000000a24259223 */ /* 0x000fe40000010825 */
[----:B------:R-:W-:Y:S01]  /*6bb0*/  @!P1 FFMA.FTZ R8, R29, R8, -R39 ;  /* 0x000000081d089223 */ /* 0x000fe20000010827 */
[----:B------:R-:W-:Y:S01]  /*6bc0*/  @!P1 F2FP.BF16.PACK_AB R39, R51, R54 ;  /* 0x000000363327923e */ /* 0x000fe200000010ff */
[----:B------:R-:W-:Y:S01]  /*6bd0*/  @!P1 FMUL.FTZ R7, R9, R7 ;  /* 0x0000000709079220 */ /* 0x000fe20000410000 */
[----:B------:R-:W-:Y:S01]  /*6be0*/  @!P1 F2FP.BF16.PACK_AB R37, R37, R47 ;  /* 0x0000002f2525923e */ /* 0x000fe200000010ff */
[----:B------:R-:W-:Y:S01]  /*6bf0*/  @!P1 IMAD.MOV.U32 R40, RZ, RZ, R38 ;  /* 0x000000ffff289224 */ /* 0x000fe200078e0026 */
[----:B------:R-:W-:Y:S01]  /*6c00*/  @!P1 F2FP.BF16.PACK_AB R9, R8, R48 ;  /* 0x000000300809923e */ /* 0x000fe200000010ff */
[----:B------:R-:W-:Y:S02]  /*6c10*/  @!P1 IMAD.MOV.U32 R41, RZ, RZ, R39 ;  /* 0x000000ffff299224 */ /* 0x000fe400078e0027 */
[----:B------:R-:W-:Y:S02]  /*6c20*/  @!P1 IMAD.MOV.U32 R43, RZ, RZ, R37 ;  /* 0x000000ffff2b9224 */ /* 0x000fe400078e0025 */
[----:B------:R-:W-:Y:S02]  /*6c30*/  @!P1 IMAD.MOV.U32 R42, RZ, RZ, R9 ;  /* 0x000000ffff2a9224 */ /* 0x000fe400078e0009 */
[----:B------:R-:W-:Y:S02]  /*6c40*/  @!P1 FFMA.FTZ R0, R16, R17, R0 ;  /* 0x0000001110009223 */ /* 0x000fe40000010000 */
[----:B------:R-:W-:Y:S01]  /*6c50*/  @!P1 FFMA.FTZ R2, R18, R19, R2 ;  /* 0x0000001312029223 */ /* 0x000fe20000010002 */
[----:B------:R1:W-:Y:S01]  /*6c60*/  ST.E.128 [R52.64], R40 ;  /* 0x0000002834007985 */ /* 0x0003e2000c101d16 */
[----:B------:R-:W-:Y:S02]  /*6c70*/  @!P1 FFMA.FTZ R3, R22, R23, R3 ;  /* 0x0000001716039223 */ /* 0x000fe40000010003 */
[----:B------:R-:W-:Y:S01]  /*6c80*/  @!P1 FFMA.FTZ R4, R24, R25, R4 ;  /* 0x0000001918049223 */ /* 0x000fe20000010004 */
[----:B------:R-:W-:Y:S01]  /*6c90*/  @!P1 F2FP.BF16.PACK_AB R0, R2, R0 ;  /* 0x000000000200923e */ /* 0x000fe200000010ff */
[----:B------:R-:W-:Y:S02]  /*6ca0*/  @!P1 FFMA.FTZ R5, R26, R27, R5 ;  /* 0x0000001b1a059223 */ /* 0x000fe40000010005 */
[----:B------:R-:W-:Y:S01]  /*6cb0*/  @!P1 FMUL.FTZ R8, R11, R10 ;  /* 0x0000000a0b089220 */ /* 0x000fe20000410000 */
[----:B------:R-:W-:Y:S01]  /*6cc0*/  @!P1 F2FP.BF16.PACK_AB R3, R4, R3 ;  /* 0x000000030403923e */ /* 0x000fe200000010ff */
        /* <DEDUP_REMOVED lines=14> */
.L_x_596:
        /* <DEDUP_REMOVED lines=19> */
.L_x_628:
[----:B-123--:R-:W-:Y:S05]  /*6ee0*/  BSYNC B0 ;  /* 0x0000000000007941 */ /* 0x00efea0003800000 */
.L_x_627:
[----:B------:R1:W2:Y:S01]  /*6ef0*/  SHFL.IDX PT, R0, R88, 0x1, 0x181f ;  /* 0x00381f0058007f89 */ /* 0x0002a200000e0000 */
[----:B------:R-:W-:Y:S01]  /*6f00*/  ISETP.GE.AND P0, PT, R6, 0x21, PT ;  /* 0x000000210600780c */ /* 0x000fe20003f06270 */
[----:B------:R-:W-:Y:S02]  /*6f10*/  BSSY B0, `(.L_x_629) ;  /* 0x000000d000007945 */ /* 0x000fe40003800000 */
[----:B------:R1:W3:Y:S10]  /*6f20*/  SHFL.IDX PT, R4, R89, 0x1, 0x181f ;  /* 0x00381f0059047f89 */ /* 0x0002f400000e0000 */
[----:B------:R-:W-:-:S05]  /*6f30*/  @!P0 BRA `(.L_x_630) ;  /* 0x000000a000008947 */ /* 0x000fca0003800000 */
[----:B------:R-:W4:Y:S01]  /*6f40*/  @!P5 LDS.128 R8, [R74+0x9100] ;  /* 0x009100004a08d984 */ /* 0x000f220000000c00 */
[C---:B---3--:R-:W-:Y:S04]  /*6f50*/  @!P5 LEA R2, P0, R20.reuse, R4, 0x1 ;  /* 0x000000041402d211 */ /* 0x048fe800078008ff */
[----:B--2---:R-:W-:Y:S02]  /*6f60*/  @!P5 LEA.HI.X R3, R20, R0, R21, 0x1, P0 ;  /* 0x000000001403d211 */ /* 0x004fe400000f0c15 */
[----:B------:R-:W-:Y:S11]  /*6f70*/  ISETP.GE.AND P0, PT, R92, c[0x0][0x1d4], PT ;  /* 0x000075005c007a0c */ /* 0x000ff60003f06270 */
[----:B------:R-:W-:Y:S02]  /*6f80*/  @!UPT UIADD3 URZ, URZ, URZ, URZ ;  /* 0x0000003f3f3ff290 */ /* 0x000fe4000fffe03f */
[C---:B------:R-:W-:Y:S04]  /*6f90*/  @!P0 LEA R4, P1, R82.reuse, R4, 0x1 ;  /* 0x0000000452048211 */ /* 0x040fe800078208ff */
[----:B------:R-:W-:Y:S01]  /*6fa0*/  @!P0 LEA.HI.X R5, R82, R0, R93, 0x1, P1 ;  /* 0x0000000052058211 */ /* 0x000fe200008f0c5d */
[----:B----4-:R-:W-:Y:S04]  /*6fb0*/  @!P5 ST.E.128 [R2.64], R8 ;  /* 0x000000080200d985 */ /* 0x010fe8000c101d16 */
[----:B------:R-:W2:Y:S04]  /*6fc0*/  @!P0 LDS.128 R8, [R74+0xd100] ;  /* 0x00d100004a088984 */ /* 0x000ea80000000c00 */
[----:B--2---:R2:W-:Y:S02]  /*6fd0*/  @!P0 ST.E.128 [R4.64], R8 ;  /* 0x0000000804008985 */ /* 0x0045e4000c101d16 */
.L_x_630:
[----:B------:R-:W-:Y:S05]  /*6fe0*/  BSYNC B0 ;  /* 0x0000000000007941 */ /* 0x000fea0003800000 */
.L_x_629:
[----:B--2---:R2:W4:Y:S01]  /*6ff0*/  SHFL.IDX PT, R0, R88, 0x2, 0x181f ;  /* 0x00581f0058007f89 */ /* 0x00452200000e0000 */
[----:B------:R-:W-:Y:S01]  /*7000*/  ISETP.GE.AND P0, PT, R6, 0x41, PT ;  /* 0x000000410600780c */ /* 0x000fe20003f06270 */
[----:B------:R-:W-:Y:S02]  /*7010*/  BSSY B0, `(.L_x_631) ;  /* 0x000000d000007945 */ /* 0x000fe40003800000 */
[----:B---3--:R2:W3:Y:S10]  /*7020*/  SHFL.IDX PT, R4, R89, 0x2, 0x181f ;  /* 0x00581f0059047f89 */ /* 0x0084f400000e0000 */
[----:B------:R-:W-:-:S05]  /*7030*/  @!P0 BRA `(.L_x_632) ;  /* 0x000000a000008947 */ /* 0x000fca0003800000 */
[----:B------:R-:W5:Y:S01]  /*7040*/  @!P5 LDS.128 R8, [R74+0xa100] ;  /* 0x00a100004a08d984 */ /* 0x000f620000000c00 */
[C---:B---3--:R-:W-:Y:S04]  /*7050*/  @!P5 LEA R2, P0, R20.reuse, R4, 0x1 ;  /* 0x000000041402d211 */ /* 0x048fe800078008ff */
[----:B----4-:R-:W-:Y:S02]  /*7060*/  @!P5 LEA.HI.X R3, R20, R0, R21, 0x1, P0 ;  /* 0x000000001403d211 */ /* 0x010fe400000f0c15 */
[----:B------:R-:W-:Y:S11]  /*7070*/  ISETP.GE.AND P0, PT, R92, c[0x0][0x1d4], PT ;  /* 0x000075005c007a0c */ /* 0x000ff60003f06270 */
[----:B------:R-:W-:Y:S02]  /*7080*/  @!UPT UIADD3 URZ, URZ, URZ, URZ ;  /* 0x0000003f3f3ff290 */ /* 0x000fe4000fffe03f */
[C---:B------:R-:W-:Y:S04]  /*7090*/  @!P0 LEA R4, P1, R82.reuse, R4, 0x1 ;  /* 0x0000000452048211 */ /* 0x040fe800078208ff */
[----:B------:R-:W-:Y:S01]  /*70a0*/  @!P0 LEA.HI.X R5, R82, R0, R93, 0x1, P1 ;  /* 0x0000000052058211 */ /* 0x000fe200008f0c5d */
[----:B-----5:R-:W-:Y:S04]  /*70b0*/  @!P5 ST.E.128 [R2.64], R8 ;  /* 0x000000080200d985 */ /* 0x020fe8000c101d16 */
[----:B------:R-:W3:Y:S04]  /*70c0*/  @!P0 LDS.128 R8, [R74+0xe100] ;  /* 0x00e100004a088984 */ /* 0x000ee80000000c00 */
[----:B---3--:R3:W-:Y:S02]  /*70d0*/  @!P0 ST.E.128 [R4.64], R8 ;  /* 0x0000000804008985 */ /* 0x0087e4000c101d16 */
.L_x_632:
[----:B------:R-:W-:Y:S05]  /*70e0*/  BSYNC B0 ;  /* 0x0000000000007941 */ /* 0x000fea0003800000 */
.L_x_631:
[----:B----4-:R4:W1:Y:S01]  /*70f0*/  SHFL.IDX PT, R0, R88, 0x3, 0x181f ;  /* 0x00781f0058007f89 */ /* 0x01086200000e0000 */
[----:B------:R-:W-:Y:S03]  /*7100*/  ISETP.GE.AND P0, PT, R6, 0x61, PT ;  /* 0x000000610600780c */ /* 0x000fe60003f06270 */
[----:B---3--:R4:W3:Y:S10]  /*7110*/  SHFL.IDX PT, R4, R89, 0x3, 0x181f ;  /* 0x00781f0059047f89 */ /* 0x0088f400000e0000 */
[----:B------:R-:W-:-:S05]  /*7120*/  @!P0 BRA `(.L_x_618) ;  /* 0x000000a000008947 */ /* 0x000fca0003800000 */
[----:B------:R-:W5:Y:S01]  /*7130*/  @!P5 LDS.128 R8, [R74+0xb100] ;  /* 0x00b100004a08d984 */ /* 0x000f620000000c00 */
[C---:B---3--:R-:W-:Y:S04]  /*7140*/  @!P5 LEA R2, P0, R20.reuse, R4, 0x1 ;  /* 0x000000041402d211 */ /* 0x048fe800078008ff */
[----:B-1----:R-:W-:Y:S02]  /*7150*/  @!P5 LEA.HI.X R3, R20, R0, R21, 0x1, P0 ;  /* 0x000000001403d211 */ /* 0x002fe400000f0c15 */
[----:B------:R-:W-:Y:S11]  /*7160*/  ISETP.GE.AND P0, PT, R92, c[0x0][0x1d4], PT ;  /* 0x000075005c007a0c */ /* 0x000ff60003f06270 */
[----:B------:R-:W-:Y:S02]  /*7170*/  @!UPT UIADD3 URZ, URZ, URZ, URZ ;  /* 0x0000003f3f3ff290 */ /* 0x000fe4000fffe03f */
[C---:B------:R-:W-:Y:S04]  /*7180*/  @!P0 LEA R4, P1, R82.reuse, R4, 0x1 ;  /* 0x0000000452048211 */ /* 0x040fe800078208ff */
[----:B------:R-:W-:Y:S01]  /*7190*/  @!P0 LEA.HI.X R5, R82, R0, R93, 0x1, P1 ;  /* 0x0000000052058211 */ /* 0x000fe200008f0c5d */
[----:B-----5:R-:W-:Y:S04]  /*71a0*/  @!P5 ST.E.128 [R2.64], R8 ;  /* 0x000000080200d985 */ /* 0x020fe8000c101d16 */
[----:B------:R-:W1:Y:S04]  /*71b0*/  @!P0 LDS.128 R8, [R74+0xf100] ;  /* 0x00f100004a088984 */ /* 0x000e680000000c00 */
[----:B-1----:R1:W-:Y:S02]  /*71c0*/  @!P0 ST.E.128 [R4.64], R8 ;  /* 0x0000000804008985 */ /* 0x0023e4000c101d16 */
.L_x_618:
[----:B------:R-:W-:Y:S05]  /*71d0*/  BSYNC B2 ;  /* 0x0000000000027941 */ /* 0x000fea0003800000 */
.L_x_595:
[----:B-1----:R-:W-:Y:S01]  /*71e0*/  IMAD.IADD R0, R143, 0x1, -R98 ;  /* 0x000000018f007824 */ /* 0x002fe200078e0a62 */
[----:B--2---:R-:W-:Y:S01]  /*71f0*/  LEA R2, P0, R91, R118, 0x7 ;  /* 0x000000765b027211 */ /* 0x004fe200078038ff */
[----:B------:R-:W-:Y:S01]  /*7200*/  BSSY B0, `(.L_x_633) ;  /* 0x0000058000007945 */ /* 0x000fe20003800000 */
[----:B------:R-:W-:Y:S02]  /*7210*/  ISETP.NE.AND P6, PT, R145, RZ, PT ;  /* 0x000000ff9100720c */ /* 0x000fe40003fc5270 */
[C---:B------:R-:W-:Y:S02]  /*7220*/  ISETP.GE.AND P2, PT, R0.reuse, 0x21, PT ;  /* 0x000000210000780c */ /* 0x040fe40003f46270 */
[----:B------:R-:W-:Y:S02]  /*7230*/  ISETP.GE.AND P1, PT, R0, 0x41, PT ;  /* 0x000000410000780c */ /* 0x000fe40003f26270 */
[----:B------:R-:W-:Y:S09]  /*7240*/  LEA.HI.X.SX32 R3, R91, R119, 0x7, P0 ;  /* 0x000000775b037211 */ /* 0x000ff200000f3eff */
[C---:B------:R-:W-:Y:S05]  /*7250*/  @P2 IADD3 R6, P0, R2.reuse, 0x20, RZ ;  /* 0x0000002002062810 */ /* 0x040fea0007f1e0ff */
[--C-:B------:R-:W-:Y:S01]  /*7260*/  @P2 IMAD.X R7, RZ, RZ, R3.reuse, P0 ;  /* 0x000000ffff072224 */ /* 0x100fe200000e0603 */
[----:B------:R-:W-:Y:S04]  /*7270*/  @P1 IADD3 R12, P0, R2, 0x40, RZ ;  /* 0x00000040020c1810 */ /* 0x000fe80007f1e0ff */
[----:B------:R-:W-:Y:S02]  /*7280*/  @P1 IADD3.X R14, RZ, R3, RZ, P0, !PT ;  /* 0x00000003ff0e1210 */ /* 0x000fe400007fe4ff */
[----:B------:R-:W-:Y:S11]  /*7290*/  ISETP.GE.AND P0, PT, R0, 0x61, PT ;  /* 0x000000610000780c */ /* 0x000ff60003f06270 */
[----:B------:R-:W-:Y:S02]  /*72a0*/  @!UPT UIADD3 URZ, URZ, URZ, URZ ;  /* 0x0000003f3f3ff290 */ /* 0x000fe4000fffe03f */
[----:B------:R-:W-:Y:S05]  /*72b0*/  @P0 IADD3 R13, P3, R2, 0x60, RZ ;  /* 0x00000060020d0810 */ /* 0x000fea0007f7e0ff */
[----:B------:R-:W-:Y:S01]  /*72c0*/  @P0 IMAD.X R15, RZ, RZ, R3, P3 ;  /* 0x000000ffff0f0224 */ /* 0x000fe200018e0603 */
[----:B------:R-:W-:Y:S11]  /*72d0*/  ISETP.GE.AND P3, PT, R0, 0x1, PT ;  /* 0x000000010000780c */ /* 0x000ff60003f66270 */
[----:B------:R-:W-:Y:S02]  /*72e0*/  @!UPT UIADD3 URZ, URZ, URZ, URZ ;  /* 0x0000003f3f3ff290 */ /* 0x000fe4000fffe03f */
[----:B------:R-:W-:Y:S01]  /*72f0*/  @P3 IMAD R0, R3, c[0x0][0x258], RZ ;  /* 0x0000960003003a24 */ /* 0x000fe200078e02ff */
[-C--:B------:R-:W-:Y:S01]  /*7300*/  @P3 MOV R5, R99.reuse ;  /* 0x0000006300053202 */ /* 0x080fe20000000f00 */
[----:B---3--:R-:W-:Y:S01]  /*7310*/  @P3 IMAD.MOV.U32 R4, RZ, RZ, R100 ;  /* 0x000000ffff043224 */ /* 0x008fe200078e0064 */
[-C--:B------:R-:W-:Y:S03]  /*7320*/  @P2 MOV R3, R99.reuse ;  /* 0x0000006300032202 */ /* 0x080fe60000000f00 */
[C---:B------:R-:W-:Y:S04]  /*7330*/  @P3 IMAD.WIDE.U32 R4, R2.reuse, c[0x0][0x258], R4 ;  /* 0x0000960002043a25 */ /* 0x040fe800078e0004 */
[----:B------:R-:W-:Y:S01]  /*7340*/  @P3 IMAD R2, R2, c[0x0][0x25c], R0 ;  /* 0x0000970002023a24 */ /* 0x000fe200078e0200 */
[----:B------:R-:W-:Y:S01]  /*7350*/  @P3 LEA R10, P4, R4, c[0x0][0x250], 0x1 ;  /* 0x00009400040a3a11 */ /* 0x000fe200078808ff */
[----:B------:R-:W-:Y:S02]  /*7360*/  @P2 IMAD R0, R7, c[0x0][0x258], RZ ;  /* 0x0000960007002a24 */ /* 0x000fe400078e02ff */
[----:B------:R-:W-:Y:S02]  /*7370*/  @P3 IMAD.IADD R2, R5, 0x1, R2 ;  /* 0x0000000105023824 */ /* 0x000fe400078e0202 */
[----:B------:R-:W-:Y:S03]  /*7380*/  @P2 IMAD R0, R6, c[0x0][0x25c], R0 ;  /* 0x0000970006002a24 */ /* 0x000fe600078e0200 */
[----:B------:R-:W-:Y:S01]  /*7390*/  @P3 LEA.HI.X R11, R4, c[0x0][0x254], R2, 0x1, P4 ;  /* 0x00009500040b3a11 */ /* 0x000fe200020f0c02 */
[----:B------:R-:W-:Y:S04]  /*73a0*/  @P2 IMAD.MOV.U32 R2, RZ, RZ, R100 ;  /* 0x000000ffff022224 */ /* 0x000fe800078e0064 */
[----:B------:R-:W-:Y:S04]  /*73b0*/  @P2 IMAD.WIDE.U32 R2, R6, c[0x0][0x258], R2 ;  /* 0x0000960006022a25 */ /* 0x000fe800078e0002 */
[----:B------:R-:W-:Y:S01]  /*73c0*/  @P2 IMAD.IADD R0, R3, 0x1, R0 ;  /* 0x0000000103002824 */ /* 0x000fe200078e0200 */
[C---:B------:R-:W-:Y:S02]  /*73d0*/  @P2 LEA R8, P4, R2.reuse, c[0x0][0x250], 0x1 ;  /* 0x0000940002082a11 */ /* 0x040fe400078808ff */
[----:B------:R-:W-:Y:S02]  /*73e0*/  @P1 MOV R3, R99 ;  /* 0x0000006300031202 */ /* 0x000fe40000000f00 */
[----:B------:R-:W-:Y:S01]  /*73f0*/  @P2 LEA.HI.X R9, R2, c[0x0][0x254], R0, 0x1, P4 ;  /* 0x0000950002092a11 */ /* 0x000fe200020f0c00 */
[----:B------:R-:W-:Y:S02]  /*7400*/  @P1 IMAD.MOV.U32 R2, RZ, RZ, R100 ;  /* 0x000000ffff021224 */ /* 0x000fe400078e0064 */
[----:B------:R-:W-:Y:S02]  /*7410*/  @P1 IMAD R0, R14, c[0x0][0x258], RZ ;  /* 0x000096000e001a24 */ /* 0x000fe400078e02ff */
[C---:B------:R-:W-:Y:S04]  /*7420*/  @P1 IMAD.WIDE.U32 R2, R12.reuse, c[0x0][0x258], R2 ;  /* 0x000096000c021a25 */ /* 0x040fe800078e0002 */
[----:B------:R-:W-:Y:S01]  /*7430*/  @P1 IMAD R0, R12, c[0x0][0x25c], R0 ;  /* 0x000097000c001a24 */ /* 0x000fe200078e0200 */
[C---:B------:R-:W-:Y:S03]  /*7440*/  @P1 LEA R4, P4, R2.reuse, c[0x0][0x250], 0x1 ;  /* 0x0000940002041a11 */ /* 0x040fe600078808ff */
[----:B------:R-:W-:Y:S02]  /*7450*/  @P1 IMAD.IADD R0, R3, 0x1, R0 ;  /* 0x0000000103001824 */ /* 0x000fe400078e0200 */
[----:B------:R-:W-:Y:S03]  /*7460*/  @P0 IMAD.MOV.U32 R3, RZ, RZ, R99 ;  /* 0x000000ffff030224 */ /* 0x000fe600078e0063 */
[----:B------:R-:W-:Y:S01]  /*7470*/  @P1 LEA.HI.X R5, R2, c[0x0][0x254], R0, 0x1, P4 ;  /* 0x0000950002051a11 */ /* 0x000fe200020f0c00 */
[----:B------:R-:W-:Y:S01]  /*7480*/  @P0 IMAD R0, R15, c[0x0][0x258], RZ ;  /* 0x000096000f000a24 */ /* 0x000fe200078e02ff */
[----:B------:R-:W-:Y:S03]  /*7490*/  @P0 MOV R2, R100 ;  /* 0x0000006400020202 */ /* 0x000fe60000000f00 */
[C---:B------:R-:W-:Y:S02]  /*74a0*/  @P0 IMAD R0, R13.reuse, c[0x0][0x25c], R0 ;  /* 0x000097000d000a24 */ /* 0x040fe400078e0200 */
[----:B------:R-:W-:Y:S05]  /*74b0*/  @P0 IMAD.WIDE.U32 R2, R13, c[0x0][0x258], R2 ;  /* 0x000096000d020a25 */ /* 0x000fea00078e0002 */
[C---:B------:R-:W-:Y:S02]  /*74c0*/  @P0 LEA R6, P4, R2.reuse, c[0x0][0x250], 0x1 ;  /* 0x0000940002060a11 */ /* 0x040fe400078808ff */
[----:B------:R-:W-:Y:S04]  /*74d0*/  @P0 IADD3 R0, R3, R0, RZ ;  /* 0x0000000003000210 */ /* 0x000fe80007ffe0ff */
[----:B------:R-:W-:Y:S01]  /*74e0*/  @P0 LEA.HI.X R7, R2, c[0x0][0x254], R0, 0x1, P4 ;  /* 0x0000950002070a11 */ /* 0x000fe200020f0c00 */
[----:B------:R-:W-:Y:S01]  /*74f0*/  IMAD R0, R116, c[0x0][0x208], RZ ;  /* 0x0000820074007a24 */ /* 0x000fe200078e02ff */
[----:B------:R-:W-:Y:S01]  /*7500*/  ISETP.NE.AND P4, PT, R146, RZ, PT ;  /* 0x000000ff9200720c */ /* 0x000fe20003f85270 */
[C---:B------:R-:W-:Y:S04]  /*7510*/  IMAD.WIDE.U32 R2, R97.reuse, c[0x0][0x208], RZ ;  /* 0x0000820061027a25 */ /* 0x040fe800078e00ff */
[----:B------:R-:W-:Y:S04]  /*7520*/  IMAD R0, R97, c[0x0][0x20c], R0 ;  /* 0x0000830061007a24 */ /* 0x000fe800078e0200 */
[----:B------:R-:W-:Y:S04]  /*7530*/  IMAD.IADD R3, R3, 0x1, R0 ;  /* 0x0000000103037824 */ /* 0x000fe800078e0200 */
[----:B------:R-:W-:Y:S01]  /*7540*/  @!PT LDS RZ, [RZ] ;  /* 0x00000000fffff984 */ /* 0x000fe20000000800 */
[----:B------:R-:W-:Y:S01]  /*7550*/  @!PT LDS RZ, [RZ] ;  /* 0x00000000fffff984 */ /* 0x000fe20000000800 */
[----:B------:R-:W-:Y:S01]  /*7560*/  @!PT LDS RZ, [RZ] ;  /* 0x00000000fffff984 */ /* 0x000fe20000000800 */
[----:B------:R1:W-:Y:S01]  /*7570*/  @P3 LDGSTS.E.BYPASS.LTC128B.128 [R74+0x100], [R10.64], !P4 ;  /* 0x001000000a4a3fae */ /* 0x0003e2000e101d56 */
[----:B------:R-:W-:Y:S03]  /*7580*/  IMAD.WIDE.U32 R2, R95, c[0x0][0x218], R2 ;  /* 0x000086005f027a25 */ /* 0x000fe600078e0002 */
[----:B------:R1:W-:Y:S04]  /*7590*/  @P3 LDGSTS.E.BYPASS.LTC128B.128 [R74+0x4100], [R10.64+0x80], !P6 ;  /* 0x041000800a4a3fae */ /* 0x0003e8000f101d56 */
[----:B------:R1:W-:Y:S04]  /*75a0*/  @P2 LDGSTS.E.BYPASS.LTC128B.128 [R74+0x1100], [R8.64], !P4 ;  /* 0x01100000084a2fae */ /* 0x0003e8000e101d56 */
[----:B------:R1:W-:Y:S04]  /*75b0*/  @P2 LDGSTS.E.BYPASS.LTC128B.128 [R74+0x5100], [R8.64+0x80], !P6 ;  /* 0x05100080084a2fae */ /* 0x0003e8000f101d56 */
[----:B------:R2:W-:Y:S04]  /*75c0*/  @P1 LDGSTS.E.BYPASS.LTC128B.128 [R74+0x2100], [R4.64], !P4 ;  /* 0x02100000044a1fae */ /* 0x0005e8000e101d56 */
[----:B------:R2:W-:Y:S04]  /*75d0*/  @P1 LDGSTS.E.BYPASS.LTC128B.128 [R74+0x6100], [R4.64+0x80], !P6 ;  /* 0x06100080044a1fae */ /* 0x0005e8000f101d56 */
[----:B------:R3:W-:Y:S04]  /*75e0*/  @P0 LDGSTS.E.BYPASS.LTC128B.128 [R74+0x3100], [R6.64], !P4 ;  /* 0x03100000064a0fae */ /* 0x0007e8000e101d56 */
[----:B------:R3:W-:Y:S01]  /*75f0*/  @P0 LDGSTS.E.BYPASS.LTC128B.128 [R74+0x7100], [R6.64+0x80], !P6 ;  /* 0x07100080064a0fae */ /* 0x0007e2000f101d56 */
[----:B------:R-:W-:Y:S03]  /*7600*/  IADD3 R0, P0, R2, UR36, RZ ;  /* 0x0000002402007c10 */ /* 0x000fe6000ff1e0ff */
[----:B------:R-:W0:Y:S01]  /*7610*/  LDGDEPBAR ;  /* 0x00000000000079af */ /* 0x000e220000000000 */
[----:B--2---:R-:W-:Y:S04]  /*7620*/  IMAD R4, R117, c[0x0][0x218], RZ ;  /* 0x0000860075047a24 */ /* 0x004fe800078e02ff */
[----:B------:R-:W-:Y:S01]  /*7630*/  IMAD R4, R95, c[0x0][0x21c], R4 ;  /* 0x000087005f047a24 */ /* 0x000fe200078e0204 */
[----:B---3--:R-:W-:Y:S01]  /*7640*/  IADD3 R7, -R96, R90, RZ ;  /* 0x0000005a60077210 */ /* 0x008fe20007ffe1ff */
[----:B------:R-:W-:Y:S04]  /*7650*/  DEPBAR.LE SB0, 0x0 ;  /* 0x000080000000791a */ /* 0x000fe80000000000 */
[----:B------:R-:W-:Y:S01]  /*7660*/  BAR.SYNC.DEFER_BLOCKING 0x0 ;  /* 0x0000000000007b1d */ /* 0x000fe20000010000 */
[----:B------:R-:W-:Y:S02]  /*7670*/  IADD3.X R2, R3, UR34, R4, P0, !PT ;  /* 0x0000002203027c10 */ /* 0x000fe400087fe404 */
[C---:B------:R-:W-:Y:S04]  /*7680*/  LEA R12, P0, R0.reuse, c[0x0][0x1f8], 0x1 ;  /* 0x00007e00000c7a11 */ /* 0x040fe800078008ff */
[----:B------:R-:W-:Y:S01]  /*7690*/  LEA.HI.X R6, R0, c[0x0][0x1fc], R2, 0x1, P0 ;  /* 0x00007f0000067a11 */ /* 0x000fe200000f0c02 */
[----:B------:R1:W2:Y:S01]  /*76a0*/  SHFL.IDX PT, R4, R12, RZ, 0x181f ;  /* 0x00181fff0c047589 */ /* 0x0002a200000e0000 */
[----:B------:R-:W-:Y:S03]  /*76b0*/  ISETP.GE.AND P0, PT, R7, 0x1, PT ;  /* 0x000000010700780c */ /* 0x000fe60003f06270 */
[----:B------:R1:W3:Y:S10]  /*76c0*/  SHFL.IDX PT, R0, R6, RZ, 0x181f ;  /* 0x00181fff06007589 */ /* 0x0002f400000e0000 */
[----:B------:R-:W-:-:S05]  /*76d0*/  @!P0 BRA `(.L_x_634) ;  /* 0x000000a000008947 */ /* 0x000fca0003800000 */
[----:B-1----:R-:W1:Y:S01]  /*76e0*/  @!P5 LDS.128 R8, [R74+0x100] ;  /* 0x000100004a08d984 */ /* 0x002e620000000c00 */
[C---:B--2---:R-:W-:Y:S04]  /*76f0*/  @!P5 LEA R2, P0, R20.reuse, R4, 0x1 ;  /* 0x000000041402d211 */ /* 0x044fe800078008ff */
[----:B---3--:R-:W-:Y:S02]  /*7700*/  @!P5 LEA.HI.X R3, R20, R0, R21, 0x1, P0 ;  /* 0x000000001403d211 */ /* 0x008fe400000f0c15 */
[----:B------:R-:W-:Y:S11]  /*7710*/  ISETP.GE.AND P0, PT, R92, c[0x0][0x1d4], PT ;  /* 0x000075005c007a0c */ /* 0x000ff60003f06270 */
[----:B------:R-:W-:Y:S02]  /*7720*/  @!UPT UIADD3 URZ, URZ, URZ, URZ ;  /* 0x0000003f3f3ff290 */ /* 0x000fe4000fffe03f */
[C---:B------:R-:W-:Y:S04]  /*7730*/  @!P0 LEA R4, P1, R82.reuse, R4, 0x1 ;  /* 0x0000000452048211 */ /* 0x040fe800078208ff */
[----:B------:R-:W-:Y:S01]  /*7740*/  @!P0 LEA.HI.X R5, R82, R0, R93, 0x1, P1 ;  /* 0x0000000052058211 */ /* 0x000fe200008f0c5d */
[----:B-1----:R-:W-:Y:S04]  /*7750*/  @!P5 ST.E.128 [R2.64], R8 ;  /* 0x000000080200d985 */ /* 0x002fe8000c101d16 */
[----:B------:R-:W1:Y:S04]  /*7760*/  @!P0 LDS.128 R8, [R74+0x4100] ;  /* 0x004100004a088984 */ /* 0x000e680000000c00 */
[----:B-1----:R1:W-:Y:S02]  /*7770*/  @!P0 ST.E.128 [R4.64], R8 ;  /* 0x0000000804008985 */ /* 0x0023e4000c101d16 */
.L_x_634:
[----:B------:R-:W-:Y:S05]  /*7780*/  BSYNC B0 ;  /* 0x0000000000007941 */ /* 0x000fea0003800000 */
.L_x_633:
[----:B---3--:R3:W1:Y:S01]  /*7790*/  SHFL.IDX PT, R0, R6, 0x1, 0x181f ;  /* 0x00381f0006007f89 */ /* 0x00866200000e0000 */
[----:B------:R-:W-:Y:S01]  /*77a0*/  ISETP.GE.AND P0, PT, R7, 0x21, PT ;  /* 0x000000210700780c */ /* 0x000fe20003f06270 */
[----:B------:R-:W-:Y:S02]  /*77b0*/  BSSY B0, `(.L_x_635) ;  /* 0x000000d000007945 */ /* 0x000fe40003800000 */
[----:B-12---:R3:W1:Y:S10]  /*77c0*/  SHFL.IDX PT, R4, R12, 0x1, 0x181f ;  /* 0x00381f000c047f89 */ /* 0x00667400000e0000 */
[----:B------:R-:W-:-:S05]  /*77d0*/  @!P0 BRA `(.L_x_636) ;  /* 0x000000a000008947 */ /* 0x000fca0003800000 */
[----:B------:R-:W2:Y:S01]  /*77e0*/  @!P5 LDS.128 R8, [R74+0x1100] ;  /* 0x001100004a08d984 */ /* 0x000ea20000000c00 */
[C---:B-1----:R-:W-:Y:S04]  /*77f0*/  @!P5 LEA R2, P0, R20.reuse, R4, 0x1 ;  /* 0x000000041402d211 */ /* 0x042fe800078008ff */
[----:B------:R-:W-:Y:S02]  /*7800*/  @!P5 LEA.HI.X R3, R20, R0, R21, 0x1, P0 ;  /* 0x000000001403d211 */ /* 0x000fe400000f0c15 */
[----:B------:R-:W-:Y:S11]  /*7810*/  ISETP.GE.AND P0, PT, R92, c[0x0][0x1d4], PT ;  /* 0x000075005c007a0c */ /* 0x000ff60003f06270 */
[----:B------:R-:W-:Y:S02]  /*7820*/  @!UPT UIADD3 URZ, URZ, URZ, URZ ;  /* 0x0000003f3f3ff290 */ /* 0x000fe4000fffe03f */
[C---:B------:R-:W-:Y:S04]  /*7830*/  @!P0 LEA R4, P1, R82.reuse, R4, 0x1 ;  /* 0x0000000452048211 */ /* 0x040fe800078208ff */
[----:B------:R-:W-:Y:S01]  /*7840*/  @!P0 LEA.HI.X R5, R82, R0, R93, 0x1, P1 ;  /* 0x0000000052058211 */ /* 0x000fe200008f0c5d */
[----:B--2---:R-:W-:Y:S04]  /*7850*/  @!P5 ST.E.128 [R2.64], R8 ;  /* 0x000000080200d985 */ /* 0x004fe8000c101d16 */
[----:B------:R-:W1:Y:S04]  /*7860*/  @!P0 LDS.128 R8, [R74+0x5100] ;  /* 0x005100004a088984 */ /* 0x000e680000000c00 */
[----:B-1----:R1:W-:Y:S02]  /*7870*/  @!P0 ST.E.128 [R4.64], R8 ;  /* 0x0000000804008985 */ /* 0x0023e4000c101d16 */
.L_x_636:
[----:B------:R-:W-:Y:S05]  /*7880*/  BSYNC B0 ;  /* 0x0000000000007941 */ /* 0x000fea0003800000 */
.L_x_635:
[----:B------:R2:W3:Y:S01]  /*7890*/  SHFL.IDX PT, R0, R6, 0x2, 0x181f ;  /* 0x00581f0006007f89 */ /* 0x0004e200000e0000 */
[----:B------:R-:W-:Y:S01]  /*78a0*/  ISETP.GE.AND P0, PT, R7, 0x41, PT ;  /* 0x000000410700780c */ /* 0x000fe20003f06270 */
[----:B------:R-:W-:Y:S02]  /*78b0*/  BSSY B0, `(.L_x_637) ;  /* 0x000000d000007945 */ /* 0x000fe40003800000 */
[----:B-1----:R2:W1:Y:S10]  /*78c0*/  SHFL.IDX PT, R4, R12, 0x2, 0x181f ;  /* 0x00581f000c047f89 */ /* 0x00247400000e0000 */
[----:B------:R-:W-:-:S05]  /*78d0*/  @!P0 BRA `(.L_x_638) ;  /* 0x000000a000008947 */ /* 0x000fca0003800000 */
[----:B------:R-:W5:Y:S01]  /*78e0*/  @!P5 LDS.128 R8, [R74+0x2100] ;  /* 0x002100004a08d984 */ /* 0x000f620000000c00 */
[C---:B-1----:R-:W-:Y:S04]  /*78f0*/  @!P5 LEA R2, P0, R20.reuse, R4, 0x1 ;  /* 0x000000041402d211 */ /* 0x042fe800078008ff */
[----:B---3--:R-:W-:Y:S02]  /*7900*/  @!P5 LEA.HI.X R3, R20, R0, R21, 0x1, P0 ;  /* 0x000000001403d211 */ /* 0x008fe400000f0c15 */
[----:B------:R-:W-:Y:S11]  /*7910*/  ISETP.GE.AND P0, PT, R92, c[0x0][0x1d4], PT ;  /* 0x000075005c007a0c */ /* 0x000ff60003f06270 */
[----:B------:R-:W-:Y:S02]  /*7920*/  @!UPT UIADD3 URZ, URZ, URZ, URZ ;  /* 0x0000003f3f3ff290 */ /* 0x000fe4000fffe03f */
[C---:B------:R-:W-:Y:S04]  /*7930*/  @!P0 LEA R4, P1, R82.reuse, R4, 0x1 ;  /* 0x0000000452048211 */ /* 0x040fe800078208ff */
[----:B------:R-:W-:Y:S01]  /*7940*/  @!P0 LEA.HI.X R5, R82, R0, R93, 0x1, P1 ;  /* 0x0000000052058211 */ /* 0x000fe200008f0c5d */
[----:B-----5:R-:W-:Y:S04]  /*7950*/  @!P5 ST.E.128 [R2.64], R8 ;  /* 0x000000080200d985 */ /* 0x020fe8000c101d16 */
[----:B------:R-:W1:Y:S04]  /*7960*/  @!P0 LDS.128 R8, [R74+0x6100] ;  /* 0x006100004a088984 */ /* 0x000e680000000c00 */
[----:B-1----:R1:W-:Y:S02]  /*7970*/  @!P0 ST.E.128 [R4.64], R8 ;  /* 0x0000000804008985 */ /* 0x0023e4000c101d16 */
.L_x_638:
[----:B------:R-:W-:Y:S05]  /*7980*/  BSYNC B0 ;  /* 0x0000000000007941 */ /* 0x000fea0003800000 */
.L_x_637:
[----:B---3--:R3:W2:Y:S01]  /*7990*/  SHFL.IDX PT, R0, R6, 0x3, 0x181f ;  /* 0x00781f0006007f89 */ /* 0x0086a200000e0000 */
[----:B------:R-:W-:Y:S01]  /*79a0*/  ISETP.GE.AND P0, PT, R7, 0x61, PT ;  /* 0x000000610700780c */ /* 0x000fe20003f06270 */
[----:B------:R-:W-:Y:S02]  /*79b0*/  BSSY B0, `(.L_x_639) ;  /* 0x000000d000007945 */ /* 0x000fe40003800000 */
[----:B------:R3:W4:Y:S10]  /*79c0*/  SHFL.IDX PT, R2, R12, 0x3, 0x181f ;  /* 0x00781f000c027f89 */ /* 0x00073400000e0000 */
[----:B------:R-:W-:-:S05]  /*79d0*/  @!P0 BRA `(.L_x_640) ;  /* 0x000000a000008947 */ /* 0x000fca0003800000 */
[----:B-1----:R-:W1:Y:S01]  /*79e0*/  @!P5 LDS.128 R8, [R74+0x3100] ;  /* 0x003100004a08d984 */ /* 0x002e620000000c00 */
[C---:B----4-:R-:W-:Y:S04]  /*79f0*/  @!P5 LEA R4, P0, R20.reuse, R2, 0x1 ;  /* 0x000000021404d211 */ /* 0x050fe800078008ff */
[----:B--2---:R-:W-:Y:S02]  /*7a00*/  @!P5 LEA.HI.X R5, R20, R0, R21, 0x1, P0 ;  /* 0x000000001405d211 */ /* 0x004fe400000f0c15 */
[----:B------:R-:W-:Y:S11]  /*7a10*/  ISETP.GE.AND P0, PT, R92, c[0x0][0x1d4], PT ;  /* 0x000075005c007a0c */ /* 0x000ff60003f06270 */
[----:B------:R-:W-:Y:S02]  /*7a20*/  @!UPT UIADD3 URZ, URZ, URZ, URZ ;  /* 0x0000003f3f3ff290 */ /* 0x000fe4000fffe03f */
[C---:B------:R-:W-:Y:S04]  /*7a30*/  @!P0 LEA R2, P1, R82.reuse, R2, 0x1 ;  /* 0x0000000252028211 */ /* 0x040fe800078208ff */
[----:B------:R-:W-:Y:S01]  /*7a40*/  @!P0 LEA.HI.X R3, R82, R0, R93, 0x1, P1 ;  /* 0x0000000052038211 */ /* 0x000fe200008f0c5d */
[----:B-1----:R-:W-:Y:S04]  /*7a50*/  @!P5 ST.E.128 [R4.64], R8 ;  /* 0x000000080400d985 */ /* 0x002fe8000c101d16 */
[----:B---3--:R-:W1:Y:S04]  /*7a60*/  @!P0 LDS.128 R4, [R74+0x7100] ;  /* 0x007100004a048984 */ /* 0x008e680000000c00 */
[----:B-1----:R1:W-:Y:S02]  /*7a70*/  @!P0 ST.E.128 [R2.64], R4 ;  /* 0x0000000402008985 */ /* 0x0023e4000c101d16 */
.L_x_640:
[----:B------:R-:W-:Y:S05]  /*7a80*/  BSYNC B0 ;  /* 0x0000000000007941 */ /* 0x000fea0003800000 */
.L_x_639:
[C---:B------:R-:W-:Y:S02]  /*7a90*/  ISETP.GT.AND P0, PT, R91.reuse, UR8, PT ;  /* 0x000000085b007c0c */ /* 0x040fe4000bf04270 */
[----:B------:R-:W-:Y:S11]  /*7aa0*/  IADD3 R91, R91, -0x1, RZ ;  /* 0xffffffff5b5b7810 */ /* 0x000ff60007ffe0ff */
[----:B-1--4-:R-:W-:Y:S01]  /*7ab0*/  @P0 SHF.R.S32.HI R2, RZ, 0x1f, R91 ;  /* 0x0000001fff020819 */ /* 0x012fe2000001145b */
[----:B--2---:R-:W-:Y:S02]  /*7ac0*/  @P0 IMAD R0, R166, R91, RZ ;  /* 0x0000005ba6000224 */ /* 0x004fe400078e02ff */
        /* <DEDUP_REMOVED lines=13> */
[-C--:B---3--:R-:W-:Y:S01]  /*7ba0*/  @P0 IADD3 R6, P1, R2, R149.reuse, RZ ;  /* 0x0000009502060210 */ /* 0x088fe20007f3e0ff */
[----:B------:R1:W-:Y:S04]  /*7bb0*/  @P0 LDGSTS.E.BYPASS.LTC128B.128 [R74+0xc100], [R2.64+0x80], !P6 ;  /* 0x0c100080024a0fae */ /* 0x0003e8000f101d56 */
[--C-:B------:R-:W-:Y:S01]  /*7bc0*/  @P0 IMAD.X R7, R3, 0x1, R147.reuse, P1 ;  /* 0x0000000103070824 */ /* 0x100fe200008e0693 */
[CC--:B------:R-:W-:Y:S04]  /*7bd0*/  @P0 IADD3 R4, P1, R6.reuse, R149.reuse, RZ ;  /* 0x0000009506040210 */ /* 0x0c0fe80007f3e0ff */
[----:B------:R1:W-:Y:S01]  /*7be0*/  @P0 LDGSTS.E.BYPASS.LTC128B.128 [R74+0x9100], [R6.64], !P4 ;  /* 0x09100000064a0fae */ /* 0x0003e2000e101d56 */
[C---:B------:R-:W-:Y:S01]  /*7bf0*/  @P0 IMAD.X R5, R7.reuse, 0x1, R147, P1 ;  /* 0x0000000107050824 */ /* 0x040fe200008e0693 */
[-C--:B------:R-:W-:Y:S02]  /*7c00*/  @P0 IADD3 R12, P1, R6, R124.reuse, RZ ;  /* 0x0000007c060c0210 */ /* 0x080fe40007f3e0ff */
        /* <DEDUP_REMOVED lines=13> */
.L_x_594:
[----:B-12---:R-:W-:Y:S01]  /*7ce0*/  UIADD3 UR6, UR14, 0x7f, URZ ;  /* 0x0000007f0e067890 */ /* 0x006fe2000fffe03f */
[----:B------:R-:W-:Y:S01]  /*7cf0*/  PLOP3.LUT P2, PT, PT, PT, PT, 0x80, 0x0 ;  /* 0x000000000000781c */ /* 0x000fe20003f4f070 */
[----:B------:R-:W-:Y:S01]  /*7d00*/  ULDC.64 UR4, c[0x0][0x2c8] ;  /* 0x0000b20000047ab9 */ /* 0x000fe20000000a00 */
[----:B------:R-:W-:Y:S01]  /*7d10*/  CS2R R10, SRZ ;  /* 0x00000000000a7805 */ /* 0x000fe2000001ff00 */
[----:B------:R-:W-:Y:S01]  /*7d20*/  UIMAD.WIDE.U32 UR18, UR6, UR4, URZ ;  /* 0x00000004061272a5 */ /* 0x000fe2000f8e003f */
[----:B------:R-:W-:Y:S01]  /*7d30*/  IMAD.MOV.U32 R138, RZ, RZ, RZ ;  /* 0x000000ffff8a7224 */ /* 0x000fe200078e00ff */
[----:B------:R-:W-:Y:S01]  /*7d40*/  CS2R R14, SRZ ;  /* 0x00000000000e7805 */ /* 0x000fe2000001ff00 */
[----:B------:R-:W-:Y:S01]  /*7d50*/  IMAD.MOV.U32 R136, RZ, RZ, RZ ;  /* 0x000000ffff887224 */ /* 0x000fe200078e00ff */
[----:B------:R-:W-:Y:S01]  /*7d60*/  @UP2 USHF.R.U32.HI UR6, URZ, UR5, UR19 ;  /* 0x000000053f062299 */ /* 0x000fe20008011613 */
[----:B------:R-:W-:Y:S01]  /*7d70*/  MOV R134, RZ ;  /* 0x000000ff00867202 */ /* 0x000fe20000000f00 */
[----:B-----5:R-:W-:Y:S01]  /*7d80*/  CS2R R8, SRZ ;  /* 0x0000000000087805 */ /* 0x020fe2000001ff00 */
[----:B------:R-:W-:Y:S01]  /*7d90*/  IMAD.MOV.U32 R132, RZ, RZ, RZ ;  /* 0x000000ffff847224 */ /* 0x000fe200078e00ff */
[----:B------:R-:W-:Y:S01]  /*7da0*/  UIADD3 UR6, UR9, UR6, URZ ;  /* 0x0000000609067290 */ /* 0x000fe2000fffe03f */
[----:B------:R-:W-:Y:S01]  /*7db0*/  MOV R130, RZ ;  /* 0x000000ff00827202 */ /* 0x000fe20000000f00 */
[----:B------:R-:W-:Y:S01]  /*7dc0*/  CS2R R12, SRZ ;  /* 0x00000000000c7805 */ /* 0x000fe2000001ff00 */
[----:B------:R-:W-:Y:S01]  /*7dd0*/  IMAD.MOV.U32 R128, RZ, RZ, RZ ;  /* 0x000000ffff807224 */ /* 0x000fe200078e00ff */
[----:B------:R-:W-:Y:S01]  /*7de0*/  USHF.R.S32.HI UR4, URZ, 0x1f, UR6 ;  /* 0x0000001f3f047899 */ /* 0x000fe20008011406 */
[----:B------:R-:W-:Y:S01]  /*7df0*/  MOV R126, RZ ;  /* 0x000000ff007e7202 */ /* 0x000fe20000000f00 */
[----:B------:R-:W-:Y:S01]  /*7e00*/  CS2R R16, SRZ ;  /* 0x0000000000107805 */ /* 0x000fe2000001ff00 */
[----:B------:R-:W-:Y:S01]  /*7e10*/  IMAD.MOV.U32 R124, RZ, RZ, RZ ;  /* 0x000000ffff7c7224 */ /* 0x000fe200078e00ff */
[----:B------:R-:W-:Y:S01]  /*7e20*/  ULEA.HI UR4, UR4, UR6, URZ, 0x7 ;  /* 0x0000000604047291 */ /* 0x000fe2000f8f383f */
[----:B------:R-:W-:Y:S01]  /*7e30*/  MOV R122, RZ ;  /* 0x000000ff007a7202 */ /* 0x000fe20000000f00 */
[----:B------:R-:W-:Y:S01]  /*7e40*/  CS2R R18, SRZ ;  /* 0x0000000000127805 */ /* 0x000fe2000001ff00 */
[----:B------:R-:W-:Y:S01]  /*7e50*/  IMAD.MOV.U32 R120, RZ, RZ, RZ ;  /* 0x000000ffff787224 */ /* 0x000fe200078e00ff */
[----:B------:R-:W-:Y:S01]  /*7e60*/  USHF.R.S32.HI UR4, URZ, 0x7, UR4 ;  /* 0x000000073f047899 */ /* 0x000fe20008011404 */
[----:B------:R-:W-:Y:S01]  /*7e70*/  MOV R118, RZ ;  /* 0x000000ff00767202 */ /* 0x000fe20000000f00 */
[----:B------:R-:W-:Y:S01]  /*7e80*/  CS2R R20, SRZ ;  /* 0x0000000000147805 */ /* 0x000fe2000001ff00 */
[----:B------:R-:W-:Y:S01]  /*7e90*/  IMAD.MOV.U32 R116, RZ, RZ, RZ ;  /* 0x000000ffff747224 */ /* 0x000fe200078e00ff */
[----:B------:R-:W-:Y:S01]  /*7ea0*/  UISETP.LT.AND UP0, UPT, UR10, UR4, UPT ;  /* 0x000000040a00728c */ /* 0x000fe2000bf01270 */
[----:B------:R-:W-:Y:S01]  /*7eb0*/  CS2R R114, SRZ ;  /* 0x0000000000727805 */ /* 0x000fe2000001ff00 */
[----:B------:R-:W-:Y:S01]  /*7ec0*/  MOV R112, RZ ;  /* 0x000000ff00707202 */ /* 0x000fe20000000f00 */
[----:B------:R-:W-:Y:S01]  /*7ed0*/  CS2R R110, SRZ ;  /* 0x00000000006e7805 */ /* 0x000fe2000001ff00 */
[----:B------:R-:W-:Y:S01]  /*7ee0*/  USEL UR10, UR10, UR4, UP0 ;  /* 0x000000040a0a7287 */ /* 0x000fe20008000000 */
[----:B------:R-:W-:Y:S01]  /*7ef0*/  IMAD.MOV.U32 R23, RZ, RZ, RZ ;  /* 0x000000ffff177224 */ /* 0x000fe200078e00ff */
[----:B------:R-:W-:Y:S01]  /*7f00*/  MOV R108, RZ ;  /* 0x000000ff006c7202 */ /* 0x000fe20000000f00 */
[----:B------:R-:W-:Y:S01]  /*7f10*/  CS2R R106, SRZ ;  /* 0x00000000006a7805 */ /* 0x000fe2000001ff00 */
[----:B------:R-:W-:Y:S01]  /*7f20*/  UISETP.GE.AND UP0, UPT, UR10, 0x1, UPT ;  /* 0x000000010a00788c */ /* 0x000fe2000bf06270 */
[----:B------:R-:W-:Y:S01]  /*7f30*/  CS2R R24, SRZ ;  /* 0x0000000000187805 */ /* 0x000fe2000001ff00 */
[----:B------:R-:W-:Y:S01]  /*7f40*/  IMAD.MOV.U32 R104, RZ, RZ, RZ ;  /* 0x000000ffff687224 */ /* 0x000fe200078e00ff */
[----:B------:R-:W-:Y:S01]  /*7f50*/  CS2R R102, SRZ ;  /* 0x0000000000667805 */ /* 0x000fe2000001ff00 */
[----:B------:R-:W-:Y:S01]  /*7f60*/  MOV R100, RZ ;  /* 0x000000ff00647202 */ /* 0x000fe20000000f00 */
[----:B------:R-:W-:Y:S01]  /*7f70*/  CS2R R98, SRZ ;  /* 0x0000000000627805 */ /* 0x000fe2000001ff00 */
[----:B------:R-:W-:Y:S01]  /*7f80*/  PLOP3.LUT P0, PT, PT, PT, UP0, 0x80, 0x0 ;  /* 0x000000000000781c */ /* 0x000fe20003f0f008 */
[----:B------:R-:W-:Y:S01]  /*7f90*/  CS2R R26, SRZ ;  /* 0x00000000001a7805 */ /* 0x000fe2000001ff00 */
[----:B------:R-:W-:Y:S01]  /*7fa0*/  IMAD.MOV.U32 R96, RZ, RZ, RZ ;  /* 0x000000ffff607224 */ /* 0x000fe200078e00ff */
[----:B------:R-:W-:Y:S01]  /*7fb0*/  CS2R R94, SRZ ;  /* 0x00000000005e7805 */ /* 0x000fe2000001ff00 */
[----:B------:R-:W-:Y:S01]  /*7fc0*/  CS2R R92, SRZ ;  /* 0x00000000005c7805 */ /* 0x000fe2000001ff00 */
[----:B------:R-:W-:Y:S01]  /*7fd0*/  CS2R R90, SRZ ;  /* 0x00000000005a7805 */ /* 0x000fe2000001ff00 */
[----:B------:R-:W-:Y:S01]  /*7fe0*/  MOV R88, RZ ;  /* 0x000000ff00587202 */ /* 0x000fe20000000f00 */
[----:B------:R-:W-:Y:S01]  /*7ff0*/  CS2R R86, SRZ ;  /* 0x0000000000567805 */ /* 0x000fe2000001ff00 */
[----:B------:R-:W-:Y:S01]  /*8000*/  CS2R R84, SRZ ;  /* 0x0000000000547805 */ /* 0x000fe2000001ff00 */
[----:B------:R-:W-:Y:S01]  /*8010*/  CS2R R82, SRZ ;  /* 0x0000000000527805 */ /* 0x000fe2000001ff00 */
[----:B------:R-:W-:Y:S01]  /*8020*/  IMAD.MOV.U32 R7, RZ, RZ, RZ ;  /* 0x000000ffff077224 */ /* 0x000fe200078e00ff */
[----:B------:R-:W-:Y:S01]  /*8030*/  MOV R80, RZ ;  /* 0x000000ff00507202 */ /* 0x000fe20000000f00 */
[----:B------:R-:W-:Y:S01]  /*8040*/  CS2R R78, SRZ ;  /* 0x00000000004e7805 */ /* 0x000fe2000001ff00 */
[----:B------:R-:W-:Y:S01]  /*8050*/  IMAD.MOV.U32 R76, RZ, RZ, RZ ;  /* 0x000000ffff4c7224 */ /* 0x000fe200078e00ff */
        /* <DEDUP_REMOVED lines=12> */
[----:B------:R-:W-:Y:S01]  /*8120*/  IMAD.MOV.U32 R172, RZ, RZ, c[0x0][0x2b8] ;  /* 0x0000ae00ffac7624 */ /* 0x000fe200078e00ff */
[----:B------:R-:W-:Y:S02]  /*8130*/  ULDC.64 UR4, c[0x0][0x2b0] ;  /* 0x0000ac0000047ab9 */ /* 0x000fe40000000a00 */
[----:B------:R1:W2:Y:S01]  /*8140*/  @P0 LDG.E R0, [R2.64] ;  /* 0x0000001602000981 */ /* 0x0002a2000c1e1900 */
[----:B------:R-:W-:-:S03]  /*8150*/  IMAD.MOV.U32 R245, RZ, RZ, RZ ;  /* 0x000000fffff57224 */ /* 0x000fc600078e00ff */
[----:B------:R-:W-:Y:S01]  /*8160*/  BAR.SYNC.DEFER_BLOCKING 0x0 ;  /* 0x0000000000007b1d */ /* 0x000fe20000010000 */
[----:B------:R-:W-:Y:S02]  /*8170*/  ISETP.NE.AND P1, PT, R172, 0x1, PT ;  /* 0x00000001ac00780c */ /* 0x000fe40003f25270 */
[----:B-1----:R-:W-:-:S04]  /*8180*/  LEA.HI R2, R174, R183, RZ, 0x3 ;  /* 0x000000b7ae027211 */ /* 0x002fc800078f18ff */
[----:B------:R-:W-:Y:S01]  /*8190*/  SHF.R.S32.HI R57, RZ, 0x3, R2 ;  /* 0x00000003ff397819 */ /* 0x000fe20000011402 */
[----:B--2---:R1:W2:Y:S02]  /*81a0*/  @P0 R2UR UR7, R0 ;  /* 0x00000000000703c2 */ /* 0x0042a400000e0000 */
[----:B--2---:R-:W-:Y:S02]  /*81b0*/  @!UP0 UMOV UR7, UR21 ;  /* 0x0000001500078c82 */ /* 0x004fe40008000000 */
[----:B------:R-:W-:Y:S02]  /*81c0*/  USHF.R.S32.HI UR6, URZ, 0x1f, UR7 ;  /* 0x0000001f3f067899 */ /* 0x000fe40008011407 */
[----:B------:R-:W-:Y:S02]  /*81d0*/  UIMAD.WIDE.U32 UR18, UR7, UR4, URZ ;  /* 0x00000004071272a5 */ /* 0x000fe4000f8e003f */
[----:B------:R-:W-:-:S04]  /*81e0*/  UIMAD UR6, UR6, UR4, URZ ;  /* 0x00000004060672a4 */ /* 0x000fc8000f8e023f */
[----:B------:R-:W-:-:S04]  /*81f0*/  UIMAD UR5, UR7, UR5, UR6 ;  /* 0x00000005070572a4 */ /* 0x000fc8000f8e0206 */
[----:B------:R-:W-:Y:S01]  /*8200*/  UIADD3 UR8, UR19, UR5, URZ ;  /* 0x0000000513087290 */ /* 0x000fe2000fffe03f */
[----:B-1----:R-:W-:Y:S01]  /*8210*/  LOP3.LUT R0, R2, 0xfffffff8, RZ, 0xc0, !PT ;  /* 0xfffffff802007812 */ /* 0x002fe200078ec0ff */
[----:B------:R-:W-:Y:S02]  /*8220*/  USHF.R.S32.HI UR6, URZ, 0x1f, UR17 ;  /* 0x0000001f3f067899 */ /* 0x000fe40008011411 */
[----:B------:R-:W-:Y:S02]  /*8230*/  ULDC.64 UR4, c[0x0][0x178] ;  /* 0x00005e0000047ab9 */ /* 0x000fe40000000a00 */
[----:B------:R-:W-:Y:S02]  /*8240*/  IMAD.IADD R56, R183, 0x1, -R0 ;  /* 0x00000001b7387824 */ /* 0x000fe400078e0a00 */
[----:B------:R-:W-:Y:S02]  /*8250*/  IMAD.U32 R0, RZ, RZ, UR10 ;  /* 0x0000000aff007e24 */ /* 0x000fe4000f8e00ff */
[----:B------:R-:W-:-:S04]  /*8260*/  IMAD R169, R56, 0x20, R57 ;  /* 0x0000002038a97824 */ /* 0x000fc800078e0239 */
[----:B------:R-:W-:Y:S01]  /*8270*/  IMAD R0, R0, 0x80, R169 ;  /* 0x0000008000007824 */ /* 0x000fe200078e02a9 */
[----:B------:R-:W-:Y:S02]  /*8280*/  UIMAD UR6, UR6, UR4, URZ ;  /* 0x00000004060672a4 */ /* 0x000fe4000f8e023f */
[----:B------:R-:W-:Y:S01]  /*8290*/  UIMAD.WIDE.U32 UR24, UR17, UR4, URZ ;  /* 0x00000004111872a5 */ /* 0x000fe2000f8e003f */
[----:B------:R-:W-:Y:S02]  /*82a0*/  IADD3 R4, R169, UR14, RZ ;  /* 0x0000000ea9047c10 */ /* 0x000fe4000fffe0ff */
[----:B------:R-:W-:Y:S01]  /*82b0*/  IADD3 R19, R57, UR14, RZ ;  /* 0x0000000e39137c10 */ /* 0x000fe2000fffe0ff */
[----:B------:R-:W-:Y:S01]  /*82c0*/  IMAD.SHL.U32 R167, R56, 0x8, RZ ;  /* 0x0000000838a77824 */ /* 0x000fe200078e00ff */
[----:B------:R-:W-:Y:S01]  /*82d0*/  IADD3 R0, R0, -0x80, RZ ;  /* 0xffffff8000007810 */ /* 0x000fe20007ffe0ff */
[----:B------:R-:W-:Y:S03]  /*82e0*/  STL [R1+0x28], R169 ;  /* 0x000028a901007387 */ /* 0x000fe60000100800 */
[----:B------:R-:W-:-:S02]  /*82f0*/  ISETP.GE.AND P0, PT, R0, UR11, PT ;  /* 0x0000000b00007c0c */ /* 0x000fc4000bf06270 */
        /* <DEDUP_REMOVED lines=10> */
[----:B------:R-:W-:Y:S01]  /*83a0*/  UIMAD UR17, UR17, UR5, UR6 ;  /* 0x00000005111172a4 */ /* 0x000fe2000f8e0206 */
[----:B------:R-:W-:Y:S01]  /*83b0*/  PLOP3.LUT P1, PT, PT, PT, UP2, 0x80, 0x0 ;  /* 0x000000000000781c */ /* 0x000fe20003f2f028 */
[----:B------:R-:W-:Y:S01]  /*83c0*/  IMAD.MOV.U32 R0, RZ, RZ, R4 ;  /* 0x000000ffff007224 */ /* 0x000fe200078e0004 */
[----:B------:R-:W-:Y:S01]  /*83d0*/  ULDC.64 UR6, c[0x0][0x348] ;  /* 0x0000d20000067ab9 */ /* 0x000fe20000000a00 */
[----:B------:R-:W-:Y:S01]  /*83e0*/  PLOP3.LUT P0, PT, PT, PT, UP2, 0x80, 0x0 ;  /* 0x000000000000781c */ /* 0x000fe20003f0f028 */
[----:B------:R-:W-:Y:S01]  /*83f0*/  UISETP.NE.U32.AND UP0, UPT, URZ, UR6, UPT ;  /* 0x000000063f00728c */ /* 0x000fe2000bf05070 */
[----:B------:R-:W-:Y:S01]  /*8400*/  IADD3 R79, R167, 0x40, RZ ;  /* 0x00000040a74f7810 */ /* 0x000fe20007ffe0ff */
[----:B------:R-:W-:Y:S01]  /*8410*/  ULDC.64 UR4, c[0x0][0x1b8] ;  /* 0x00006e0000047ab9 */ /* 0x000fe20000000a00 */
[----:B------:R-:W-:Y:S01]  /*8420*/  STL [R1], R167 ;  /* 0x000000a701007387 */ /* 0x000fe20000100800 */
[----:B------:R-:W-:-:S02]  /*8430*/  UISETP.NE.AND.EX UP0, UPT, URZ, UR7, UPT, UP0 ;  /* 0x000000073f00728c */ /* 0x000fc4000bf05300 */
[----:B------:R-:W-:Y:S02]  /*8440*/  UIADD3 UR25, UR25, UR17, URZ ;  /* 0x0000001119197290 */ /* 0x000fe4000fffe03f */
[----:B------:R-:W-:Y:S02]  /*8450*/  UIMAD UR6, UR12, UR4, URZ ;  /* 0x000000040c0672a4 */ /* 0x000fe4000f8e023f */
[----:B------:R-:W-:Y:S02]  /*8460*/  USHF.R.S32.HI UR7, URZ, 0x1f, UR21 ;  /* 0x0000001f3f077899 */ /* 0x000fe40008011415 */
[----:B------:R-:W-:Y:S02]  /*8470*/  UIMAD UR6, UR13, UR5, UR6 ;  /* 0x000000050d0672a4 */ /* 0x000fe4000f8e0206 */
[----:B------:R-:W-:Y:S02]  /*8480*/  UIMAD.WIDE.U32 UR24, UR13, UR4, UR24 ;  /* 0x000000040d1872a5 */ /* 0x000fe4000f8e0018 */
[----:B------:R-:W-:-:S02]  /*8490*/  USEL UR7, UR7, URZ, !UP0 ;  /* 0x0000003f07077287 */ /* 0x000fc4000c000000 */
[----:B------:R-:W-:Y:S01]  /*84a0*/  ULDC.64 UR4, c[0x0][0x1c0] ;  /* 0x0000700000047ab9 */ /* 0x000fe20000000a00 */
[----:B-1----:R-:W-:Y:S01]  /*84b0*/  @P1 IMAD.HI.U32 R2, R4, c[0x0][0x2c8], RZ ;  /* 0x0000b20004021a27 */ /* 0x002fe200078e00ff */
[----:B------:R-:W-:Y:S01]  /*84c0*/  USEL UR9, UR21, URZ, !UP0 ;  /* 0x0000003f15097287 */ /* 0x000fe2000c000000 */
[----:B------:R-:W-:Y:S01]  /*84d0*/  ISETP.GE.AND P1, PT, R79, c[0x0][0x198], PT ;  /* 0x000066004f007a0c */ /* 0x000fe20003f26270 */
[----:B------:R-:W-:Y:S02]  /*84e0*/  UIMAD UR7, UR7, UR4, URZ ;  /* 0x00000004070772a4 */ /* 0x000fe4000f8e023f */
        /* <DEDUP_REMOVED lines=8> */
[----:B------:R-:W-:Y:S01]  /*8570*/  IMAD.U32 R3, RZ, RZ, UR25 ;  /* 0x00000019ff037e24 */ /* 0x000fe2000f8e00ff */
[----:B------:R-:W-:Y:S01]  /*8580*/  UIMAD UR17, UR20, UR17, URZ ;  /* 0x00000011141172a4 */ /* 0x000fe2000f8e023f */
[----:B------:R-:W-:Y:S01]  /*8590*/  IMAD.U32 R2, RZ, RZ, UR24 ;  /* 0x00000018ff027e24 */ /* 0x000fe2000f8e00ff */
[----:B------:R-:W-:Y:S01]  /*85a0*/  ULEA UR24, UR10, 0xffffff80, 0x7 ;  /* 0xffffff800a187891 */ /* 0x000fe2000f8e383f */
[----:B------:R-:W-:Y:S02]  /*85b0*/  IMAD R6, R6, c[0x0][0x1b0], RZ ;  /* 0x00006c0006067a24 */ /* 0x000fe400078e02ff */
[----:B------:R-:W-:Y:S01]  /*85c0*/  IMAD.U32 R3, RZ, RZ, UR5 ;  /* 0x00000005ff037e24 */ /* 0x000fe2000f8e00ff */
[----:B------:R-:W-:Y:S01]  /*85d0*/  ISETP.GE.AND P3, PT, R19, UR17, PT ;  /* 0x0000001113007c0c */ /* 0x000fe2000bf66270 */
[----:B------:R-:W-:Y:S01]  /*85e0*/  IMAD R4, R5, c[0x0][0x2c4], R4 ;  /* 0x0000b10005047a24 */ /* 0x000fe200078e0204 */
[----:B------:R-:W-:Y:S01]  /*85f0*/  ULDC.64 UR4, c[0x0][0x1e8] ;  /* 0x00007a0000047ab9 */ /* 0x000fe20000000a00 */
[C---:B------:R-:W-:Y:S01]  /*8600*/  IMAD R5, R0.reuse, c[0x0][0x1b4], R6 ;  /* 0x00006d0000057a24 */ /* 0x040fe200078e0206 */
[----:B------:R-:W-:Y:S01]  /*8610*/  UIMAD.WIDE.U32 UR26, UR13, UR4, URZ ;  /* 0x000000040d1a72a5 */ /* 0x000fe2000f8e003f */
[----:B------:R-:W-:Y:S01]  /*8620*/  IMAD.WIDE.U32 R2, R0, c[0x0][0x1b0], R2 ;  /* 0x00006c0000027a25 */ /* 0x000fe200078e0002 */
[----:B------:R-:W-:Y:S01]  /*8630*/  SHF.R.S32.HI R0, RZ, 0x1f, R4 ;  /* 0x0000001fff007819 */ /* 0x000fe20000011404 */
[----:B------:R-:W-:-:S02]  /*8640*/  UIMAD UR4, UR12, UR4, URZ ;  /* 0x000000040c0472a4 */ /* 0x000fc4000f8e023f */
[----:B------:R-:W-:Y:S01]  /*8650*/  IMAD.IADD R3, R3, 0x1, R5 ;  /* 0x0000000103037824 */ /* 0x000fe200078e0205 */
[----:B------:R-:W-:Y:S01]  /*8660*/  IADD3 R5, R19, 0x20, RZ ;  /* 0x0000002013057810 */ /* 0x000fe20007ffe0ff */
[----:B------:R-:W-:Y:S01]  /*8670*/  IMAD R0, R0, c[0x0][0x1a8], RZ ;  /* 0x00006a0000007a24 */ /* 0x000fe200078e02ff */
[----:B------:R-:W-:Y:S01]  /*8680*/  UIMAD UR4, UR13, UR5, UR4 ;  /* 0x000000050d0472a4 */ /* 0x000fe2000f8e0204 */
[C---:B------:R-:W-:Y:S01]  /*8690*/  IMAD.WIDE.U32 R2, R4.reuse, c[0x0][0x1a8], R2 ;  /* 0x00006a0004027a25 */ /* 0x040fe200078e0002 */
[----:B------:R-:W-:Y:S01]  /*86a0*/  ISETP.GE.AND P4, PT, R5, UR17, PT ;  /* 0x0000001105007c0c */ /* 0x000fe2000bf86270 */
[----:B------:R-:W-:Y:S02]  /*86b0*/  UIADD3 UR24, UR11, -UR24, URZ ;  /* 0x800000180b187290 */ /* 0x000fe4000fffe03f */
[----:B------:R-:W-:Y:S01]  /*86c0*/  IMAD R6, R4, c[0x0][0x1ac], R0 ;  /* 0x00006b0004067a24 */ /* 0x000fe200078e0200 */
[----:B------:R-:W-:Y:S01]  /*86d0*/  IADD3 R0, R19, 0x60, RZ ;  /* 0x0000006013007810 */ /* 0x000fe20007ffe0ff */
[----:B------:R-:W-:Y:S01]  /*86e0*/  UIADD3 UR9, UR27, UR4, URZ ;  /* 0x000000041b097290 */ /* 0x000fe2000fffe03f */
[----:B------:R-:W-:-:S02]  /*86f0*/  LEA R15, P0, R2, c[0x0][0x160], 0x1 ;  /* 0x00005800020f7a11 */ /* 0x000fc400078008ff */
[----:B------:R-:W-:Y:S01]  /*8700*/  ISETP.GE.AND P5, PT, R0, UR17, PT ;  /* 0x0000001100007c0c */ /* 0x000fe2000bfa6270 */
[----:B------:R-:W-:Y:S01]  /*8710*/  IMAD.IADD R0, R3, 0x1, R6 ;  /* 0x0000000103007824 */ /* 0x000fe200078e0206 */
[----:B------:R-:W-:Y:S01]  /*8720*/  IADD3 R4, R19, 0x40, RZ ;  /* 0x0000004013047810 */ /* 0x000fe20007ffe0ff */
[----:B------:R-:W-:Y:S01]  /*8730*/  SHFL.IDX PT, R8, R15, RZ, 0x181f ;  /* 0x00181fff0f087589 */ /* 0x000fe200000e0000 */
[----:B------:R-:W-:Y:S01]  /*8740*/  LEA.HI R3, R174, R183, RZ, 0x6 ;  /* 0x000000b7ae037211 */ /* 0x000fe200078f30ff */
[----:B------:R-:W-:Y:S01]  /*8750*/  ULDC.64 UR4, c[0x0][0x210] ;  /* 0x0000840000047ab9 */ /* 0x000fe20000000a00 */
[----:B------:R-:W-:Y:S01]  /*8760*/  LEA.HI.X R14, R2, c[0x0][0x164], R0, 0x1, P0 ;  /* 0x00005900020e7a11 */ /* 0x000fe200000f0c00 */
[----:B------:R-:W-:Y:S01]  /*8770*/  IMAD.MOV R2, RZ, RZ, -R7 ;  /* 0x000000ffff027224 */ /* 0x000fe200078e0a07 */
[----:B------:R-:W-:Y:S01]  /*8780*/  ISETP.GE.AND P6, PT, R4, UR17, PT ;  /* 0x0000001104007c0c */ /* 0x000fe2000bfc6270 */
[----:B------:R-:W-:Y:S01]  /*8790*/  IMAD.SHL.U32 R4, R57, 0x40, RZ ;  /* 0x0000004039047824 */ /* 0x000fe200078e00ff */
[----:B------:R-:W-:Y:S01]  /*87a0*/  ISETP.GE.AND P0, PT, R167, c[0x0][0x198], PT ;  /* 0x00006600a7007a0c */ /* 0x000fe20003f06270 */
[----:B------:R-:W1:Y:S01]  /*87b0*/  SHFL.IDX PT, R9, R14, RZ, 0x181f ;  /* 0x00181fff0e097589 */ /* 0x000e6200000e0000 */
[----:B------:R-:W-:Y:S01]  /*87c0*/  IMAD.SHL.U32 R0, R3, 0x8, RZ ;  /* 0x0000000803007824 */ /* 0x000fe200078e00ff */
[--C-:B------:R-:W-:Y:S01]  /*87d0*/  @!P4 SHF.R.S32.HI R16, RZ, 0x1f, R79.reuse ;  /* 0x0000001fff10c819 */ /* 0x100fe2000001144f */
[----:B------:R-:W-:Y:S01]  /*87e0*/  IMAD R83, R2, c[0x0][0x2b8], R10 ;  /* 0x0000ae0002537a24 */ /* 0x000fe200078e020a */
[----:B------:R-:W-:Y:S01]  /*87f0*/  LOP3.LUT R24, R4, 0x1c0, RZ, 0xc0, !PT ;  /* 0x000001c004187812 */ /* 0x000fe200078ec0ff */
[----:B------:R-:W-:Y:S01]  /*8800*/  SHFL.IDX PT, R3, R14, 0x2, 0x181f ;  /* 0x00581f000e037f89 */ /* 0x000fe200000e0000 */
[----:B------:R-:W-:Y:S01]  /*8810*/  LOP3.LUT R30, R0, 0xfffffe00, RZ, 0xc0, !PT ;  /* 0xfffffe00001e7812 */ /* 0x000fe200078ec0ff */
[C---:B------:R-:W-:Y:S01]  /*8820*/  IMAD.WIDE.U32 R6, R83.reuse, c[0x0][0x1e0], RZ ;  /* 0x0000780053067a25 */ /* 0x040fe200078e00ff */
[----:B------:R-:W-:Y:S01]  /*8830*/  @!P3 SHF.R.S32.HI R0, RZ, 0x1f, R79 ;  /* 0x0000001fff00b819 */ /* 0x000fe2000001144f */
[----:B------:R-:W-:Y:S01]  /*8840*/  SHFL.IDX PT, R4, R15, 0x1, 0x181f ;  /* 0x00381f000f047f89 */ /* 0x000fe200000e0000 */
[----:B------:R-:W-:Y:S01]  /*8850*/  SHF.R.S32.HI R82, RZ, 0x1f, R83 ;  /* 0x0000001fff527819 */ /* 0x000fe20000011453 */
[----:B------:R-:W-:Y:S01]  /*8860*/  UIMAD UR12, UR12, UR4, URZ ;  /* 0x000000040c0c72a4 */ /* 0x000fe2000f8e023f */
[----:B------:R-:W-:Y:S01]  /*8870*/  SHF.R.U32.HI R42, RZ, 0x3, R24 ;  /* 0x00000003ff2a7819 */ /* 0x000fe20000011618 */
[----:B------:R-:W3:Y:S01]  /*8880*/  SHFL.IDX PT, R5, R14, 0x1, 0x181f ;  /* 0x00381f000e057f89 */ /* 0x000ee200000e0000 */
[----:B------:R-:W-:Y:S01]  /*8890*/  LOP3.LUT R2, R24, 0x38, R167, 0xf8, !PT ;  /* 0x0000003818027812 */ /* 0x000fe200078ef8a7 */
[----:B------:R-:W-:Y:S01]  /*88a0*/  UIMAD.WIDE.U32 UR28, UR13, UR4, URZ ;  /* 0x000000040d1c72a5 */ /* 0x000fe2000f8e003f */
[-C--:B------:R-:W-:Y:S01]  /*88b0*/  @!P3 LEA.HI R10, R0, R79.reuse, RZ, 0x3 ;  /* 0x0000004f000ab211 */ /* 0x080fe200078f18ff */
[----:B------:R-:W-:Y:S01]  /*88c0*/  IMAD R0, R82, c[0x0][0x1e0], RZ ;  /* 0x0000780052007a24 */ /* 0x000fe200078e02ff */
[----:B------:R-:W-:Y:S01]  /*88d0*/  LOP3.LUT R11, R2, R42, RZ, 0x3c, !PT ;  /* 0x0000002a020b7212 */ /* 0x000fe200078e3cff */
[----:B------:R-:W-:Y:S01]  /*88e0*/  STL [R1+0x4], R83 ;  /* 0x0000045301007387 */ /* 0x000fe20000100800 */
[----:B------:R-:W-:Y:S01]  /*88f0*/  @!P3 LOP3.LUT R12, R10, 0xfffffff8, RZ, 0xc0, !PT ;  /* 0xfffffff80a0cb812 */ /* 0x000fe200078ec0ff */
[----:B------:R-:W-:Y:S01]  /*8900*/  IMAD R0, R83, c[0x0][0x1e4], R0 ;  /* 0x0000790053007a24 */ /* 0x000fe200078e0200 */
[----:B------:R-:W-:Y:S01]  /*8910*/  IADD3 R58, -R57, UR24, RZ ;  /* 0x00000018393a7c10 */ /* 0x000fe2000fffe1ff */
[----:B------:R-:W4:Y:S01]  /*8920*/  SHFL.IDX PT, R2, R15, 0x2, 0x181f ;  /* 0x00581f000f027f89 */ /* 0x000f2200000e0000 */
[----:B------:R-:W-:Y:S01]  /*8930*/  IMAD.IADD R239, R30, 0x1, R11 ;  /* 0x000000011eef7824 */ /* 0x000fe200078e020b */
[----:B------:R-:W-:Y:S01]  /*8940*/  P2R R40, PR, RZ, 0x40 ;  /* 0x00000040ff287803 */ /* 0x000fe20000000000 */
[----:B------:R-:W-:Y:S01]  /*8950*/  IMAD.IADD R13, R7, 0x1, R0 ;  /* 0x00000001070d7824 */ /* 0x000fe200078e0200 */
[----:B------:R-:W-:Y:S01]  /*8960*/  @!P4 LEA.HI R7, R16, R79, RZ, 0x3 ;  /* 0x0000004f1007c211 */ /* 0x000fe200078f18ff */
[----:B-1----:R-:W-:Y:S01]  /*8970*/  @!P3 IMAD.WIDE R10, R167, 0x2, R8 ;  /* 0x00000002a70ab825 */ /* 0x002fe200078e0208 */
[----:B------:R-:W-:Y:S01]  /*8980*/  P2R R46, PR, RZ, 0x20 ;  /* 0x00000020ff2e7803 */ /* 0x000fe20000000000 */
[----:B------:R-:W-:-:S02]  /*8990*/  UIMAD UR12, UR13, UR5, UR12 ;  /* 0x000000050d0c72a4 */ /* 0x000fc4000f8e020c */
[C---:B------:R-:W-:Y:S02]  /*89a0*/  @!P3 IMAD.SHL.U32 R0, R239.reuse, 0x2, RZ ;  /* 0x00000002ef00b824 */ /* 0x040fe400078e00ff */
[----:B------:R-:W-:Y:S01]  /*89b0*/  @!P3 IMAD.WIDE R8, R12, 0x2, R8 ;  /* 0x000000020c08b825 */ /* 0x000fe200078e0208 */
[----:B------:R-:W-:Y:S02]  /*89c0*/  UIADD3 UR12, UR29, UR12, URZ ;  /* 0x0000000c1d0c7290 */ /* 0x000fe4000fffe03f */
[----:B------:R1:W-:Y:S01]  /*89d0*/  @!P3 LDGSTS.E.BYPASS.LTC128B.128 [R0+0x100], [R10.64], !P0 ;  /* 0x001000000a00bfae */ /* 0x0003e2000c101d56 */
[----:B------:R-:W-:Y:S01]  /*89e0*/  IMAD.MOV.U32 R12, RZ, RZ, R6 ;  /* 0x000000ffff0c7224 */ /* 0x000fe200078e0006 */
[----:B------:R-:W-:Y:S01]  /*89f0*/  @!P6 SHF.R.S32.HI R6, RZ, 0x1f, R79 ;  /* 0x0000001fff06e819 */ /* 0x000fe2000001144f */
[----:B------:R-:W-:Y:S01]  /*8a00*/  @!P4 IMAD.SHL.U32 R17, R239, 0x2, RZ ;  /* 0x00000002ef11c824 */ /* 0x000fe200078e00ff */
[----:B------:R1:W-:Y:S02]  /*8a10*/  @!P3 LDGSTS.E.BYPASS.LTC128B.128 [R0+0x4100], [R8.64], !P1 ;  /* 0x041000000800bfae */ /* 0x0003e4000c901d56 */
[----:B-1----:R-:W-:-:S02]  /*8a20*/  @!P6 LEA.HI R0, R6, R79, RZ, 0x3 ;  /* 0x0000004f0600e211 */ /* 0x002fc400078f18ff */
[----:B------:R-:W-:Y:S01]  /*8a30*/  @!P4 LOP3.LUT R8, R7, 0xfffffff8, RZ, 0xc0, !PT ;  /* 0xfffffff80708c812 */ /* 0x000fe200078ec0ff */
[----:B------:R1:W-:Y:S01]  /*8a40*/  SHFL.IDX PT, R6, R15, 0x3, 0x181f ;  /* 0x00781f000f067f89 */ /* 0x0003e200000e0000 */
[----:B------:R-:W-:-:S03]  /*8a50*/  @!P6 LOP3.LUT R0, R0, 0xfffffff8, RZ, 0xc0, !PT ;  /* 0xfffffff80000e812 */ /* 0x000fc600078ec0ff */
[----:B------:R5:W5:Y:S01]  /*8a60*/  SHFL.IDX PT, R7, R14, 0x3, 0x181f ;  /* 0x00781f000e077f89 */ /* 0x000b6200000e0000 */
[----:B---3--:R-:W-:-:S04]  /*8a70*/  @!P4 IMAD.WIDE R8, R8, 0x2, R4 ;  /* 0x000000020808c825 */ /* 0x008fc800078e0204 */
[----:B----4-:R-:W-:Y:S01]  /*8a80*/  @!P6 IMAD.WIDE R10, R0, 0x2, R2 ;  /* 0x00000002000ae825 */ /* 0x010fe200078e0202 */
[----:B------:R-:W-:-:S03]  /*8a90*/  @!P5 SHF.R.S32.HI R0, RZ, 0x1f, R79 ;  /* 0x0000001fff00d819 */ /* 0x000fc6000001144f */
[----:B------:R-:W-:Y:S01]  /*8aa0*/  @!P4 IMAD.WIDE R4, R167, 0x2, R4 ;  /* 0x00000002a704c825 */ /* 0x000fe200078e0204 */
[----:B------:R-:W-:-:S03]  /*8ab0*/  @!P5 LEA.HI R0, R0, R79, RZ, 0x3 ;  /* 0x0000004f0000d211 */ /* 0x000fc600078f18ff */
[----:B------:R-:W-:Y:S01]  /*8ac0*/  @!P6 IMAD.WIDE R2, R167, 0x2, R2 ;  /* 0x00000002a702e825 */ /* 0x000fe200078e0202 */
[----:B------:R3:W-:Y:S01]  /*8ad0*/  @!P4 LDGSTS.E.BYPASS.LTC128B.128 [R17+0x1100], [R4.64], !P0 ;  /* 0x011000000411cfae */ /* 0x0007e2000c101d56 */
[----:B------:R-:W-:-:S03]  /*8ae0*/  @!P5 LOP3.LUT R0, R0, 0xfffffff8, RZ, 0xc0, !PT ;  /* 0xfffffff80000d812 */ /* 0x000fc600078ec0ff */
[----:B------:R4:W-:Y:S01]  /*8af0*/  @!P4 LDGSTS.E.BYPASS.LTC128B.128 [R17+0x5100], [R8.64], !P1 ;  /* 0x051000000811cfae */ /* 0x0009e2000c901d56 */
[----:B-1----:R-:W-:Y:S01]  /*8b00*/  LEA.HI R15, R174, R183, RZ, 0x4 ;  /* 0x000000b7ae0f7211 */ /* 0x002fe200078f20ff */
[----:B-----5:R-:W-:-:S05]  /*8b10*/  @!P6 IMAD.SHL.U32 R14, R239, 0x2, RZ ;  /* 0x00000002ef0ee824 */ /* 0x020fca00078e00ff */
[----:B------:R1:W-:Y:S04]  /*8b20*/  @!P6 LDGSTS.E.BYPASS.LTC128B.128 [R14+0x2100], [R2.64], !P0 ;  /* 0x02100000020eefae */ /* 0x0003e8000c101d56 */
[----:B------:R5:W-:Y:S01]  /*8b30*/  @!P6 LDGSTS.E.BYPASS.LTC128B.128 [R14+0x6100], [R10.64], !P1 ;  /* 0x061000000a0eefae */ /* 0x000be2000c901d56 */
[----:B----4-:R-:W-:Y:S01]  /*8b40*/  @!P5 IMAD.SHL.U32 R8, R239, 0x2, RZ ;  /* 0x00000002ef08d824 */ /* 0x010fe200078e00ff */
[----:B-1----:R-:W-:Y:S01]  /*8b50*/  LOP3.LUT R2, R15, 0xfffffff0, RZ, 0xc0, !PT ;  /* 0xfffffff00f027812 */ /* 0x002fe200078ec0ff */
[----:B-----5:R-:W-:-:S04]  /*8b60*/  @!P5 IMAD.WIDE R10, R0, 0x2, R6 ;  /* 0x00000002000ad825 */ /* 0x020fc800078e0206 */
[----:B------:R-:W-:-:S04]  /*8b70*/  @!P5 IMAD.WIDE R6, R167, 0x2, R6 ;  /* 0x00000002a706d825 */ /* 0x000fc800078e0206 */
[----:B------:R-:W-:Y:S01]  /*8b80*/  IMAD.IADD R0, R183, 0x1, -R2 ;  /* 0x00000001b7007824 */ /* 0x000fe200078e0a02 */
[----:B------:R1:W-:Y:S04]  /*8b90*/  @!P5 LDGSTS.E.BYPASS.LTC128B.128 [R8+0x3100], [R6.64], !P0 ;  /* 0x031000000608dfae */ /* 0x0003e8000c101d56 */
[----:B------:R4:W-:Y:S04]  /*8ba0*/  @!P5 LDGSTS.E.BYPASS.LTC128B.128 [R8+0x7100], [R10.64], !P1 ;  /* 0x071000000a08dfae */ /* 0x0009e8000c901d56 */
[----:B------:R-:W0:Y:S01]  /*8bb0*/  LDGDEPBAR ;  /* 0x00000000000079af */ /* 0x000e220000000000 */
[----:B-1----:R-:W-:-:S02]  /*8bc0*/  SHF.R.S32.HI R6, RZ, 0x1f, R0 ;  /* 0x0000001fff067819 */ /* 0x002fc40000011400 */
[----:B--2---:R-:W-:Y:S01]  /*8bd0*/  SHF.R.S32.HI R81, RZ, 0x1f, R245 ;  /* 0x0000001fff517819 */ /* 0x004fe200000114f5 */
[----:B------:R-:W-:Y:S01]  /*8be0*/  IMAD.WIDE.U32 R2, R245, c[0x0][0x1f0], R12 ;  /* 0x00007c00f5027a25 */ /* 0x000fe200078e000c */
[----:B------:R-:W-:-:S03]  /*8bf0*/  LEA.HI R12, R6, R0, RZ, 0x3 ;  /* 0x00000000060c7211 */ /* 0x000fc600078f18ff */
[----:B---3--:R-:W-:Y:S01]  /*8c00*/  IMAD R5, R81, c[0x0][0x1f0], RZ ;  /* 0x00007c0051057a24 */ /* 0x008fe200078e02ff */
[----:B------:R-:W-:-:S03]  /*8c10*/  IADD3 R4, P0, R2, UR26, RZ ;  /* 0x0000001a02047c10 */ /* 0x000fc6000ff1e0ff */
[----:B------:R-:W-:-:S05]  /*8c20*/  IMAD R5, R245, c[0x0][0x1f4], R5 ;  /* 0x00007d00f5057a24 */ /* 0x000fca00078e0205 */
[----:B------:R-:W-:Y:S02]  /*8c30*/  IADD3.X R2, R3, UR9, R5, P0, !PT ;  /* 0x0000000903027c10 */ /* 0x000fe400087fe405 */
[----:B------:R-:W-:Y:S02]  /*8c40*/  LOP3.LUT R3, R12, 0xfffffff8, RZ, 0xc0, !PT ;  /* 0xfffffff80c037812 */ /* 0x000fe400078ec0ff */
[----:B----4-:R-:W-:-:S03]  /*8c50*/  LEA R10, P0, R4, c[0x0][0x1c8], 0x1 ;  /* 0x00007200040a7a11 */ /* 0x010fc600078008ff */
[----:B------:R-:W-:Y:S01]  /*8c60*/  IMAD.IADD R11, R0, 0x1, -R3 ;  /* 0x00000001000b7824 */ /* 0x000fe200078e0a03 */
[----:B------:R-:W-:Y:S01]  /*8c70*/  LEA.HI.X R5, R4, c[0x0][0x1cc], R2, 0x1, P0 ;  /* 0x0000730004057a11 */ /* 0x000fe200000f0c02 */
[----:B------:R-:W-:Y:S01]  /*8c80*/  SHFL.IDX PT, R6, R10, RZ, 0x181f ;  /* 0x00181fff0a067589 */ /* 0x000fe200000e0000 */
[----:B------:R-:W-:Y:S02]  /*8c90*/  IMAD.MOV.U32 R4, RZ, RZ, 0x10 ;  /* 0x00000010ff047424 */ /* 0x000fe400078e00ff */
[----:B------:R-:W-:Y:S01]  /*8ca0*/  R2P PR, R11, 0x6 ;  /* 0x000000060b007804 */ /* 0x000fe20000000000 */
[----:B------:R-:W1:Y:S01]  /*8cb0*/  SHFL.IDX PT, R7, R5, RZ, 0x181f ;  /* 0x00181fff05077589 */ /* 0x000e6200000e0000 */
[----:B------:R-:W-:Y:S01]  /*8cc0*/  ISETP.GE.AND P0, PT, R58, 0x1, PT ;  /* 0x000000013a00780c */ /* 0x000fe20003f06270 */
[----:B------:R-:W-:Y:S01]  /*8cd0*/  IMAD.MOV.U32 R2, RZ, RZ, 0x20 ;  /* 0x00000020ff027424 */ /* 0x000fe200078e00ff */
[----:B------:R-:W-:Y:S02]  /*8ce0*/  ISETP.GE.AND P6, PT, R167, c[0x0][0x1d4], PT ;  /* 0x00007500a7007a0c */ /* 0x000fe40003fc6270 */
[----:B------:R-:W-:-:S02]  /*8cf0*/  ISETP.GE.AND P5, PT, R79, c[0x0][0x1d4], PT ;  /* 0x000075004f007a0c */ /* 0x000fc40003fa6270 */
[----:B------:R-:W-:Y:S02]  /*8d00*/  SEL R4, R4, 0xfffffff0, !P1 ;  /* 0xfffffff004047807 */ /* 0x000fe40004800000 */
[----:B------:R-:W-:Y:S02]  /*8d10*/  SEL R2, R2, 0xffffffe0, !P2 ;  /* 0xffffffe002027807 */ /* 0x000fe40005000000 */
[----:B------:R-:W-:Y:S02]  /*8d20*/  SEL R164, RZ, 0x10, P5 ;  /* 0x00000010ffa47807 */ /* 0x000fe40002800000 */
[----:B------:R-:W-:Y:S02]  /*8d30*/  ISETP.GT.AND P1, PT, R169, 0x7f, PT ;  /* 0x0000007fa900780c */ /* 0x000fe40003f24270 */
        /* <DEDUP_REMOVED lines=8> */
[----:B------:R-:W-:-:S03]  /*8dc0*/  ISETP.GE.AND P0, PT, R58, 0x21, PT ;  /* 0x000000213a00780c */ /* 0x000fc60003f06270 */
[----:B--2---:R-:W-:Y:S10]  /*8dd0*/  SHFL.IDX PT, R6, R10, 0x1, 0x181f ;  /* 0x00381f000a067f89 */ /* 0x004ff400000e0000 */
[----:B-1----:R-:W-:Y:S01]  /*8de0*/  @P0 SHF.R.S32.HI R0, RZ, 0x1f, R79 ;  /* 0x0000001fff000819 */ /* 0x002fe2000001144f */
[----:B------:R-:W1:Y:S03]  /*8df0*/  SHFL.IDX PT, R7, R5, 0x1, 0x181f ;  /* 0x00381f0005077f89 */ /* 0x000e6600000e0000 */
        /* <DEDUP_REMOVED lines=29> */
[----:B------:R-:W-:-:S03]  /*8fd0*/  ISETP.LT.AND P0, PT, RZ, c[0x0][0x27c], PT ;  /* 0x00009f00ff007a0c */ /* 0x000fc60003f01270 */
[----:B------:R-:W0:Y:S01]  /*8fe0*/  LDGDEPBAR ;  /* 0x00000000000079af */ /* 0x000e220000000000 */
[----:B-1----:R-:W-:-:S04]  /*8ff0*/  SHF.R.S32.HI R0, RZ, 0x4, R15 ;  /* 0x00000004ff007819 */ /* 0x002fc8000001140f */
[----:B------:R-:W-:-:S04]  /*9000*/  LEA.HI R3, R15, R0, RZ, 0x1 ;  /* 0x000000000f037211 */ /* 0x000fc800078f08ff */
[----:B------:R-:W-:-:S05]  /*9010*/  LOP3.LUT R3, R3, 0xfffffffe, RZ, 0xc0, !PT ;  /* 0xfffffffe03037812 */ /* 0x000fca00078ec0ff */
[----:B------:R-:W-:Y:S02]  /*9020*/  IMAD.IADD R80, R0, 0x1, -R3 ;  /* 0x0000000100507824 */ /* 0x000fe400078e0a03 */
[----:B------:R-:W-:Y:S02]  /*9030*/  IMAD.SHL.U32 R0, R11, 0x40, RZ ;  /* 0x000000400b007824 */ /* 0x000fe400078e00ff */
[----:B------:R-:W-:-:S03]  /*9040*/  IMAD.SHL.U32 R5, R80, 0x8, RZ ;  /* 0x0000000850057824 */ /* 0x000fc600078e00ff */
[----:B------:R-:W-:-:S04]  /*9050*/  LOP3.LUT R0, R0, 0x1c0, RZ, 0xc0, !PT ;  /* 0x000001c000007812 */ /* 0x000fc800078ec0ff */
[----:B------:R-:W-:Y:S02]  /*9060*/  LOP3.LUT R5, R0, 0x8, R5, 0xf8, !PT ;  /* 0x0000000800057812 */ /* 0x000fe400078ef805 */
[----:B------:R-:W-:Y:S01]  /*9070*/  SHF.R.U32.HI R3, RZ, 0x3, R0 ;  /* 0x00000003ff037819 */ /* 0x000fe20000011600 */
[----:B------:R-:W-:-:S03]  /*9080*/  IMAD.SHL.U32 R0, R12, 0x40, RZ ;  /* 0x000000400c007824 */ /* 0x000fc600078e00ff */
[----:B------:R-:W-:-:S04]  /*9090*/  LOP3.LUT R3, R5, R3, RZ, 0x3c, !PT ;  /* 0x0000000305037212 */ /* 0x000fc800078e3cff */
[----:B------:R-:W-:Y:S01]  /*90a0*/  LOP3.LUT R3, R3, 0xfffffe00, R0, 0xf8, !PT ;  /* 0xfffffe0003037812 */ /* 0x000fe200078ef800 */
[----:B------:R-:W-:Y:S05]  /*90b0*/  @P0 BRA `(.L_x_643) ;  /* 0x0000002000000947 */ /* 0x000fea0003800000 */
[----:B------:R-:W-:-:S04]  /*90c0*/  DEPBAR.LE SB0, 0x1 ;  /* 0x000080400000791a */ /* 0x000fc80000000000 */
[----:B------:R-:W-:Y:S05]  /*90d0*/  BRA `(.L_x_644) ;  /* 0x00004e5000007947 */ /* 0x000fea0003800000 */
.L_x_643:
[----:B------:R-:W-:Y:S01]  /*90e0*/  USHF.R.S32.HI UR25, URZ, 0x1f, UR15 ;  /* 0x0000001f3f197899 */ /* 0x000fe2000801140f */
[----:B------:R-:W-:Y:S01]  /*90f0*/  BSSY B2, `(.L_x_644) ;  /* 0x00004e3000027945 */ /* 0x000fe20003800000 */
[----:B------:R-:W-:Y:S01]  /*9100*/  ULDC.64 UR6, c[0x0][0x280] ;  /* 0x0000a00000067ab9 */ /* 0x000fe20000000a00 */
[----:B------:R-:W-:Y:S01]  /*9110*/  IMAD R0, R56, 0x20, R19 ;  /* 0x0000002038007824 */ /* 0x000fe200078e0213 */
[----:B------:R-:W-:Y:S01]  /*9120*/  ULDC.64 UR4, c[0x0][0x290] ;  /* 0x0000a40000047ab9 */ /* 0x000fe20000000a00 */
[----:B------:R-:W-:Y:S01]  /*9130*/  SHF.L.U32 R45, R239, 0x1, RZ ;  /* 0x00000001ef2d7819 */ /* 0x000fe200000006ff */
[----:B------:R-:W-:Y:S02]  /*9140*/  UIMAD.WIDE.U32 UR30, UR15, UR6, URZ ;  /* 0x000000060f1e72a5 */ /* 0x000fe4000f8e003f */
[----:B------:R-:W-:Y:S02]  /*9150*/  UIMAD UR6, UR25, UR6, URZ ;  /* 0x00000006190672a4 */ /* 0x000fe4000f8e023f */
[----:B------:R-:W-:-:S02]  /*9160*/  UIMAD UR25, UR25, UR4, URZ ;  /* 0x00000004191972a4 */ /* 0x000fc4000f8e023f */
[----:B------:R-:W-:Y:S02]  /*9170*/  UIMAD.WIDE.U32 UR32, UR15, UR4, URZ ;  /* 0x000000040f2072a5 */ /* 0x000fe4000f8e003f */
[----:B------:R-:W-:Y:S02]  /*9180*/  UIMAD UR6, UR15, UR7, UR6 ;  /* 0x000000070f0672a4 */ /* 0x000fe4000f8e0206 */
[----:B------:R-:W-:Y:S02]  /*9190*/  ULDC.U8 UR4, c[0x0][0x298] ;  /* 0x0000a60000047ab9 */ /* 0x000fe40000000000 */
[----:B------:R-:W-:Y:S01]  /*91a0*/  ISETP.NE.AND P0, PT, RZ, UR4, PT ;  /* 0x00000004ff007c0c */ /* 0x000fe2000bf05270 */
[----:B------:R-:W-:Y:S02]  /*91b0*/  UIMAD UR5, UR15, UR5, UR25 ;  /* 0x000000050f0572a4 */ /* 0x000fe4000f8e0219 */
[----:B------:R-:W-:Y:S02]  /*91c0*/  UIADD3 UR6, UR6, UR31, URZ ;  /* 0x0000001f06067290 */ /* 0x000fe4000fffe03f */
[----:B------:R-:W-:-:S08]  /*91d0*/  UIADD3 UR5, UR5, UR33, URZ ;  /* 0x0000002105057290 */ /* 0x000fd0000fffe03f */
[----:B------:R-:W-:Y:S05]  /*91e0*/  @!P0 BRA `(.L_x_645) ;  /* 0x0000264000008947 */ /* 0x000fea0003800000 */
[----:B------:R-:W-:Y:S01]  /*91f0*/  PLOP3.LUT P0, PT, PT, PT, UP2, 0x80, 0x0 ;  /* 0x000000000000781c */ /* 0x000fe20003f0f028 */
[----:B------:R-:W-:Y:S01]  /*9200*/  IMAD.U32 R7, RZ, RZ, UR6 ;  /* 0x00000006ff077e24 */ /* 0x000fe2000f8e00ff */
[----:B------:R-:W-:Y:S01]  /*9210*/  MOV R8, UR30 ;  /* 0x0000001e00087c02 */ /* 0x000fe20008000f00 */
[----:B------:R-:W-:Y:S01]  /*9220*/  IMAD.U32 R9, RZ, RZ, UR31 ;  /* 0x0000001fff097e24 */ /* 0x000fe2000f8e00ff */
[----:B------:R-:W-:Y:S01]  /*9230*/  MOV R9, UR33 ;  /* 0x0000002100097c02 */ /* 0x000fe20008000f00 */
[----:B------:R-:W-:Y:S01]  /*9240*/  BSSY B0, `(.L_x_646) ;  /* 0x0000032000007945 */ /* 0x000fe20003800000 */
[----:B------:R-:W-:Y:S01]  /*9250*/  MOV R6, R8 ;  /* 0x0000000800067202 */ /* 0x000fe20000000f00 */
[----:B------:R-:W-:Y:S01]  /*9260*/  IMAD.U32 R8, RZ, RZ, UR32 ;  /* 0x00000020ff087e24 */ /* 0x000fe2000f8e00ff */
[----:B------:R-:W-:Y:S01]  /*9270*/  CS2R R32, SRZ ;  /* 0x0000000000207805 */ /* 0x000fe2000001ff00 */
[----:B------:R-:W-:Y:S01]  /*9280*/  IMAD.SHL.U32 R38, R56, 0x4, RZ ;  /* 0x0000000438267824 */ /* 0x000fe200078e00ff */
[----:B------:R-:W-:Y:S01]  /*9290*/  CS2R R20, SRZ ;  /* 0x0000000000147805 */ /* 0x000fe2000001ff00 */
[----:B------:R-:W-:Y:S01]  /*92a0*/  CS2R R14, SRZ ;  /* 0x00000000000e7805 */ /* 0x000fe2000001ff00 */
[----:B------:R-:W-:Y:S01]  /*92b0*/  CS2R R22, SRZ ;  /* 0x0000000000167805 */ /* 0x000fe2000001ff00 */
[----:B------:R-:W-:Y:S01]  /*92c0*/  @P0 IMAD.HI.U32 R5, R0, c[0x0][0x2c8], RZ ;  /* 0x0000b20000050a27 */ /* 0x000fe200078e00ff */
[----:B------:R-:W-:Y:S01]  /*92d0*/  PLOP3.LUT P0, PT, PT, PT, UP2, 0x80, 0x0 ;  /* 0x000000000000781c */ /* 0x000fe20003f0f028 */
[----:B------:R-:W-:-:S12]  /*92e0*/  CS2R R16, SRZ ;  /* 0x0000000000107805 */ /* 0x000fd8000001ff00 */
[----:B------:R-:W-:-:S04]  /*92f0*/  @P0 SHF.R.U32.HI R0, RZ, c[0x0][0x2cc], R5 ;  /* 0x0000b300ff000a19 */ /* 0x000fc80000011605 */
[----:B------:R-:W-:Y:S01]  /*9300*/  SHF.R.S32.HI R10, RZ, 0x1f, R0 ;  /* 0x0000001fff0a7819 */ /* 0x000fe20000011400 */
[----:B------:R-:W-:-:S04]  /*9310*/  IMAD.WIDE.U32 R6, R0, c[0x0][0x280], R6 ;  /* 0x0000a00000067a25 */ /* 0x000fc800078e0006 */
[----:B------:R-:W-:Y:S01]  /*9320*/  IMAD R5, R10, c[0x0][0x280], RZ ;  /* 0x0000a0000a057a24 */ /* 0x000fe200078e02ff */
[----:B------:R-:W-:-:S03]  /*9330*/  LEA R25, P0, R6, c[0x0][0x270], 0x1 ;  /* 0x00009c0006197a11 */ /* 0x000fc600078008ff */
[----:B------:R-:W-:-:S04]  /*9340*/  IMAD R5, R0, c[0x0][0x284], R5 ;  /* 0x0000a10000057a24 */ /* 0x000fc800078e0205 */
[----:B------:R-:W-:Y:S01]  /*9350*/  IMAD.IADD R5, R7, 0x1, R5 ;  /* 0x0000000107057824 */ /* 0x000fe200078e0205 */
[----:B------:R-:W-:-:S04]  /*9360*/  MOV R7, UR5 ;  /* 0x0000000500077c02 */ /* 0x000fc80008000f00 */
[----:B------:R-:W-:Y:S01]  /*9370*/  LEA.HI.X R24, R6, c[0x0][0x274], R5, 0x1, P0 ;  /* 0x00009d0006187a11 */ /* 0x000fe200000f0c05 */
[----:B------:R-:W-:Y:S02]  /*9380*/  IMAD.MOV.U32 R6, RZ, RZ, R8 ;  /* 0x000000ffff067224 */ /* 0x000fe400078e0008 */
[----:B------:R-:W-:Y:S01]  /*9390*/  IMAD R5, R10, c[0x0][0x290], RZ ;  /* 0x0000a4000a057a24 */ /* 0x000fe200078e02ff */
[----:B------:R1:W2:Y:S01]  /*93a0*/  SHFL.IDX PT, R8, R25, RZ, 0x181f ;  /* 0x00181fff19087589 */ /* 0x0002a200000e0000 */
[----:B------:R-:W-:-:S03]  /*93b0*/  IMAD.WIDE.U32 R6, R0, c[0x0][0x290], R6 ;  /* 0x0000a40000067a25 */ /* 0x000fc600078e0006 */
[----:B------:R1:W3:Y:S01]  /*93c0*/  SHFL.IDX PT, R9, R24, RZ, 0x181f ;  /* 0x00181fff18097589 */ /* 0x0002e200000e0000 */
        /* <DEDUP_REMOVED lines=25> */
.L_x_647:
[----:B------:R-:W-:Y:S05]  /*9560*/  BSYNC B0 ;  /* 0x0000000000007941 */ /* 0x000fea0003800000 */
.L_x_646:
        /* <DEDUP_REMOVED lines=39> */
.L_x_649:
[----:B------:R-:W-:Y:S05]  /*97e0*/  BSYNC B0 ;  /* 0x0000000000007941 */ /* 0x000fea0003800000 */
.L_x_648:
[----:B------:R-:W-:Y:S01]  /*97f0*/  ISETP.NE.AND P0, PT, R40, RZ, PT ;  /* 0x000000ff2800720c */ /* 0x000fe20003f05270 */
        /* <DEDUP_REMOVED lines=23> */
[C---:B------:R-:W-:Y:S01]  /*9970*/  IADD3 R5, R38.reuse, 0x20, RZ ;  /* 0x0000002026057810 */ /* 0x040fe20007ffe0ff */
[----:B------:R-:W-:Y:S01]  /*9980*/  CS2R R34, SRZ ;  /* 0x0000000000227805 */ /* 0x000fe2000001ff00 */
[----:B------:R-:W-:Y:S01]  /*9990*/  ISETP.GE.AND P1, PT, R38, c[0x0][0x27c], PT ;  /* 0x00009f0026007a0c */ /* 0x000fe20003f26270 */
[----:B------:R-:W-:Y:S01]  /*99a0*/  CS2R R36, SRZ ;  /* 0x0000000000247805 */ /* 0x000fe2000001ff00 */
[----:B------:R-:W-:Y:S01]  /*99b0*/  ISETP.GE.AND P0, PT, R5, c[0x0][0x27c], PT ;  /* 0x00009f0005007a0c */ /* 0x000fe20003f06270 */
[----:B------:R-:W-:Y:S01]  /*99c0*/  CS2R R40, SRZ ;  /* 0x0000000000287805 */ /* 0x000fe2000001ff00 */
[----:B------:R-:W-:-:S09]  /*99d0*/  CS2R R42, SRZ ;  /* 0x00000000002a7805 */ /* 0x000fd2000001ff00 */
[----:B-1-3--:R-:W-:Y:S02]  /*99e0*/  @!P1 IMAD.WIDE R12, R38, 0x2, R8 ;  /* 0x00000002260c9825 */ /* 0x00afe400078e0208 */
[----:B------:R-:W-:-:S03]  /*99f0*/  @!P0 SHF.R.S32.HI R0, RZ, 0x1f, R5 ;  /* 0x0000001fff008819 */ /* 0x000fc60000011405 */
[----:B------:R1:W5:Y:S01]  /*9a00*/  @!P1 LD.E.64 R34, [R12.64] ;  /* 0x000000160c229980 */ /* 0x000362000c101b00 */
[----:B------:R-:W-:-:S04]  /*9a10*/  @!P0 LEA.HI R0, R0, R5, RZ, 0x2 ;  /* 0x0000000500008211 */ /* 0x000fc800078f10ff */
[----:B------:R-:W-:-:S05]  /*9a20*/  @!P0 LOP3.LUT R0, R0, 0xfffffffc, RZ, 0xc0, !PT ;  /* 0xfffffffc00008812 */ /* 0x000fca00078ec0ff */
[----:B------:R-:W-:-:S04]  /*9a30*/  @!P0 IMAD.WIDE R10, R0, 0x2, R8 ;  /* 0x00000002000a8825 */ /* 0x000fc800078e0208 */
[--C-:B----4-:R-:W-:Y:S01]  /*9a40*/  @!P0 IMAD.WIDE R8, R0, 0x2, R6.reuse ;  /* 0x0000000200088825 */ /* 0x110fe200078e0206 */
[----:B------:R1:W5:Y:S03]  /*9a50*/  @!P0 LD.E.64 R40, [R10.64] ;  /* 0x000000160a288980 */ /* 0x000366000c101b00 */
[----:B------:R-:W-:Y:S01]  /*9a60*/  @!P1 IMAD.WIDE R6, R38, 0x2, R6 ;  /* 0x0000000226069825 */ /* 0x000fe200078e0206 */
[----:B------:R1:W5:Y:S04]  /*9a70*/  @!P0 LD.E.64 R42, [R8.64] ;  /* 0x00000016082a8980 */ /* 0x000368000c101b00 */
[----:B------:R1:W5:Y:S02]  /*9a80*/  @!P1 LD.E.64 R36, [R6.64] ;  /* 0x0000001606249980 */ /* 0x000364000c101b00 */
.L_x_651:
[----:B------:R-:W-:Y:S05]  /*9a90*/  BSYNC B0 ;  /* 0x0000000000007941 */ /* 0x000fea0003800000 */
.L_x_650:
[----:B------:R-:W-:Y:S01]  /*9aa0*/  ISETP.NE.AND P0, PT, R46, RZ, PT ;  /* 0x000000ff2e00720c */ /* 0x000fe20003f05270 */
        /* <DEDUP_REMOVED lines=28> */
[----:B-1----:R-:W-:Y:S02]  /*9c70*/  @!P1 IMAD.WIDE R12, R38, 0x2, R8 ;  /* 0x00000002260c9825 */ /* 0x002fe400078e0208 */
[----:B------:R-:W-:-:S03]  /*9c80*/  @!P0 SHF.R.S32.HI R0, RZ, 0x1f, R5 ;  /* 0x0000001fff008819 */ /* 0x000fc60000011405 */
[----:B------:R1:W5:Y:S01]  /*9c90*/  @!P1 LD.E.64 R24, [R12.64] ;  /* 0x000000160c189980 */ /* 0x000362000c101b00 */
[----:B------:R-:W-:-:S04]  /*9ca0*/  @!P0 LEA.HI R0, R0, R5, RZ, 0x2 ;  /* 0x0000000500008211 */ /* 0x000fc800078f10ff */
[----:B------:R-:W-:-:S05]  /*9cb0*/  @!P0 LOP3.LUT R0, R0, 0xfffffffc, RZ, 0xc0, !PT ;  /* 0xfffffffc00008812 */ /* 0x000fca00078ec0ff */
[----:B------:R-:W-:-:S04]  /*9cc0*/  @!P0 IMAD.WIDE R10, R0, 0x2, R8 ;  /* 0x00000002000a8825 */ /* 0x000fc800078e0208 */
[--C-:B------:R-:W-:Y:S01]  /*9cd0*/  @!P0 IMAD.WIDE R8, R0, 0x2, R6.reuse ;  /* 0x0000000200088825 */ /* 0x100fe200078e0206 */
[----:B------:R1:W5:Y:S03]  /*9ce0*/  @!P0 LD.E.64 R50, [R10.64] ;  /* 0x000000160a328980 */ /* 0x000366000c101b00 */
[----:B------:R-:W-:Y:S01]  /*9cf0*/  @!P1 IMAD.WIDE R6, R38, 0x2, R6 ;  /* 0x0000000226069825 */ /* 0x000fe200078e0206 */
[----:B------:R1:W5:Y:S04]  /*9d00*/  @!P0 LD.E.64 R48, [R8.64] ;  /* 0x0000001608308980 */ /* 0x000368000c101b00 */
[----:B------:R1:W5:Y:S02]  /*9d10*/  @!P1 LD.E.64 R46, [R6.64] ;  /* 0x00000016062e9980 */ /* 0x000364000c101b00 */
.L_x_653:
[----:B------:R-:W-:Y:S05]  /*9d20*/  BSYNC B0 ;  /* 0x0000000000007941 */ /* 0x000fea0003800000 */
.L_x_652:
[----:B------:R-:W-:Y:S01]  /*9d30*/  UIADD3 UR4, -UR14, UR17, URZ ;  /* 0x000000110e047290 */ /* 0x000fe2000fffe13f */
[----:B-----5:R-:W-:Y:S01]  /*9d40*/  IMAD.MOV.U32 R0, RZ, RZ, R50 ;  /* 0x000000ffff007224 */ /* 0x020fe200078e0032 */
[----:B------:R-:W-:-:S04]  /*9d50*/  DEPBAR.LE SB0, 0x1 ;  /* 0x000080400000791a */ /* 0x000fc80000000000 */
[----:B------:R-:W-:Y:S01]  /*9d60*/  UISETP.LT.AND UP0, UPT, UR4, 0x80, UPT ;  /* 0x000000800400788c */ /* 0x000fe2000bf01270 */
[----:B------:R-:W-:Y:S01]  /*9d70*/  PRMT R68, R68, 0x5410, R0 ;  /* 0x0000541044447816 */ /* 0x000fe20000000000 */
[----:B-1----:R-:W-:Y:S01]  /*9d80*/  IMAD.MOV.U32 R6, RZ, RZ, R51 ;  /* 0x000000ffff067224 */ /* 0x002fe200078e0033 */
[----:B------:R-:W-:Y:S01]  /*9d90*/  MOV R7, R48 ;  /* 0x0000003000077202 */ /* 0x000fe20000000f00 */
[----:B------:R-:W-:Y:S01]  /*9da0*/  USEL UR4, UR4, 0x80, UP0 ;  /* 0x0000008004047887 */ /* 0x000fe20008000000 */
[----:B------:R-:W-:Y:S01]  /*9db0*/  IMAD.MOV.U32 R5, RZ, RZ, R24 ;  /* 0x000000ffff057224 */ /* 0x000fe200078e0018 */
[----:B------:R-:W-:Y:S01]  /*9dc0*/  BSSY B1, `(.L_x_654) ;  /* 0x000006f000017945 */ /* 0x000fe20003800000 */
[----:B------:R-:W-:Y:S01]  /*9dd0*/  IMAD.MOV.U32 R0, RZ, RZ, R25 ;  /* 0x000000ffff007224 */ /* 0x000fe200078e0019 */
[----:B------:R-:W-:Y:S01]  /*9de0*/  PRMT R68, R6, 0x7610, R68 ;  /* 0x0000761006447816 */ /* 0x000fe20000000044 */
[----:B------:R-:W-:Y:S01]  /*9df0*/  IMAD.MOV.U32 R6, RZ, RZ, R49 ;  /* 0x000000ffff067224 */ /* 0x000fe200078e0031 */
[----:B------:R-:W-:Y:S01]  /*9e00*/  BAR.SYNC.DEFER_BLOCKING 0x0 ;  /* 0x0000000000007b1d */ /* 0x000fe20000010000 */
[----:B------:R-:W-:-:S02]  /*9e10*/  ISETP.GE.AND P0, PT, R57, UR4, PT ;  /* 0x0000000439007c0c */ /* 0x000fc4000bf06270 */
[----:B------:R-:W-:Y:S01]  /*9e20*/  PRMT R66, R0, 0x5410, R5 ;  /* 0x0000541000427816 */ /* 0x000fe20000000005 */
[----:B------:R-:W-:Y:S01]  /*9e30*/  IMAD.MOV.U32 R5, RZ, RZ, R46 ;  /* 0x000000ffff057224 */ /* 0x000fe200078e002e */
[----:B------:R-:W-:Y:S02]  /*9e40*/  MOV R0, R47 ;  /* 0x0000002f00007202 */ /* 0x000fe40000000f00 */
[----:B------:R-:W-:Y:S02]  /*9e50*/  PRMT R67, R6, 0x5410, R7 ;  /* 0x0000541006437816 */ /* 0x000fe40000000007 */
[----:B------:R-:W-:-:S05]  /*9e60*/  PRMT R65, R0, 0x5410, R5 ;  /* 0x0000541000417816 */ /* 0x000fca0000000005 */
        /* <DEDUP_REMOVED lines=50> */
.L_x_657:
[----:B------:R-:W-:Y:S05]  /*a190*/  BSYNC B0 ;  /* 0x0000000000007941 */ /* 0x000fea0003800000 */
.L_x_656:
        /* <DEDUP_REMOVED lines=49> */
.L_x_655:
[----:B------:R-:W-:Y:S05]  /*a4b0*/  BSYNC B1 ;  /* 0x0000000000017941 */ /* 0x000fea0003800000 */
.L_x_654:
[----:B------:R-:W-:Y:S01]  /*a4c0*/  IADD3 R0, R57, 0x20, RZ ;  /* 0x0000002039007810 */ /* 0x000fe20007ffe0ff */
[----:B------:R-:W-:Y:S03]  /*a4d0*/  BSSY B1, `(.L_x_658) ;  /* 0x0000066000017945 */ /* 0x000fe60003800000 */
[----:B------:R-:W-:-:S13]  /*a4e0*/  ISETP.GE.AND P0, PT, R0, UR4, PT ;  /* 0x0000000400007c0c */ /* 0x000fda000bf06270 */
        /* <DEDUP_REMOVED lines=50> */
.L_x_661:
[----:B------:R-:W-:Y:S05]  /*a810*/  BSYNC B0 ;  /* 0x0000000000007941 */ /* 0x000fea0003800000 */
.L_x_660:
        /* <DEDUP_REMOVED lines=49> */
.L_x_659:
[----:B------:R-:W-:Y:S05]  /*ab30*/  BSYNC B1 ;  /* 0x0000000000017941 */ /* 0x000fea0003800000 */
.L_x_658:
        /* <DEDUP_REMOVED lines=53> */
.L_x_665:
[----:B------:R-:W-:Y:S05]  /*ae90*/  BSYNC B0 ;  /* 0x0000000000007941 */ /* 0x000fea0003800000 */
.L_x_664:
        /* <DEDUP_REMOVED lines=49> */
.L_x_663:
[----:B------:R-:W-:Y:S05]  /*b1b0*/  BSYNC B1 ;  /* 0x0000000000017941 */ /* 0x000fea0003800000 */
.L_x_662:
[----:B------:R-:W-:-:S04]  /*b1c0*/  IADD3 R0, R57, 0x60, RZ ;  /* 0x0000006039007810 */ /* 0x000fc80007ffe0ff */
        /* <DEDUP_REMOVED lines=51> */
.L_x_668:
[----:B------:R-:W-:Y:S05]  /*b500*/  BSYNC B0 ;  /* 0x0000000000007941 */ /* 0x000fea0003800000 */
.L_x_667:
        /* <DEDUP_REMOVED lines=50> */
.L_x_645:
[----:B------:R-:W-:Y:S01]  /*b830*/  PLOP3.LUT P0, PT, PT, PT, UP2, 0x80, 0x0 ;  /* 0x000000000000781c */ /* 0x000fe20003f0f028 */
[----:B------:R-:W-:Y:S01]  /*b840*/  IMAD.U32 R8, RZ, RZ, UR30 ;  /* 0x0000001eff087e24 */ /* 0x000fe2000f8e00ff */
[----:B------:R-:W-:Y:S01]  /*b850*/  SHF.R.S32.HI R41, RZ, 0x1f, R167 ;  /* 0x0000001fff297819 */ /* 0x000fe200000114a7 */
[----:B------:R-:W-:Y:S01]  /*b860*/  IMAD.U32 R7, RZ, RZ, UR6 ;  /* 0x00000006ff077e24 */ /* 0x000fe2000f8e00ff */
[----:B------:R-:W-:Y:S01]  /*b870*/  CS2R R18, SRZ ;  /* 0x0000000000127805 */ /* 0x000fe2000001ff00 */
[----:B------:R-:W-:Y:S01]  /*b880*/  IMAD.MOV.U32 R6, RZ, RZ, R8 ;  /* 0x000000ffff067224 */ /* 0x000fe200078e0008 */
[----:B------:R-:W-:Y:S01]  /*b890*/  CS2R R16, SRZ ;  /* 0x0000000000107805 */ /* 0x000fe2000001ff00 */
[----:B------:R-:W-:Y:S02]  /*b8a0*/  IMAD.U32 R8, RZ, RZ, UR32 ;  /* 0x00000020ff087e24 */ /* 0x000fe4000f8e00ff */
[----:B------:R-:W-:-:S02]  /*b8b0*/  IMAD.U32 R9, RZ, RZ, UR31 ;  /* 0x0000001fff097e24 */ /* 0x000fc4000f8e00ff */
[----:B------:R-:W-:Y:S02]  /*b8c0*/  IMAD.U32 R9, RZ, RZ, UR33 ;  /* 0x00000021ff097e24 */ /* 0x000fe4000f8e00ff */
[----:B------:R-:W-:Y:S01]  /*b8d0*/  @P0 IMAD.HI.U32 R5, R0, c[0x0][0x2c8], RZ ;  /* 0x0000b20000050a27 */ /* 0x000fe200078e00ff */
[----:B------:R-:W-:-:S13]  /*b8e0*/  PLOP3.LUT P0, PT, PT, PT, UP2, 0x80, 0x0 ;  /* 0x000000000000781c */ /* 0x000fda0003f0f028 */
[----:B------:R-:W-:-:S04]  /*b8f0*/  @P0 SHF.R.U32.HI R0, RZ, c[0x0][0x2cc], R5 ;  /* 0x0000b300ff000a19 */ /* 0x000fc80000011605 */
[----:B------:R-:W-:Y:S01]  /*b900*/  SHF.R.S32.HI R10, RZ, 0x1f, R0 ;  /* 0x0000001fff0a7819 */ /* 0x000fe20000011400 */
[----:B------:R-:W-:-:S04]  /*b910*/  IMAD.WIDE.U32 R6, R0, c[0x0][0x280], R6 ;  /* 0x0000a00000067a25 */ /* 0x000fc800078e0006 */
[----:B------:R-:W-:Y:S01]  /*b920*/  IMAD R5, R10, c[0x0][0x280], RZ ;  /* 0x0000a0000a057a24 */ /* 0x000fe200078e02ff */
[----:B------:R-:W-:-:S03]  /*b930*/  LEA R15, P0, R6, c[0x0][0x270], 0x1 ;  /* 0x00009c00060f7a11 */ /* 0x000fc600078008ff */
[----:B------:R-:W-:-:S05]  /*b940*/  IMAD R5, R0, c[0x0][0x284], R5 ;  /* 0x0000a10000057a24 */ /* 0x000fca00078e0205 */
[----:B------:R-:W-:Y:S01]  /*b950*/  IADD3 R5, R7, R5, RZ ;  /* 0x0000000507057210 */ /* 0x000fe20007ffe0ff */
[----:B------:R-:W-:-:S03]  /*b960*/  IMAD.U32 R7, RZ, RZ, UR5 ;  /* 0x00000005ff077e24 */ /* 0x000fc6000f8e00ff */
[----:B------:R-:W-:Y:S01]  /*b970*/  LEA.HI.X R14, R6, c[0x0][0x274], R5, 0x1, P0 ;  /* 0x00009d00060e7a11 */ /* 0x000fe200000f0c05 */
[----:B------:R-:W-:Y:S01]  /*b980*/  IMAD R5, R10, c[0x0][0x290], RZ ;  /* 0x0000a4000a057a24 */ /* 0x000fe200078e02ff */
[----:B------:R-:W-:Y:S02]  /*b990*/  MOV R6, R8 ;  /* 0x0000000800067202 */ /* 0x000fe40000000f00 */
        /* <DEDUP_REMOVED lines=11> */
[----:B-1----:R-:W-:-:S05]  /*ba50*/  @!P0 IADD3 R8, P1, R8, R6, RZ ;  /* 0x0000000608088210 */ /* 0x002fca0007f3e0ff */
[----:B--2---:R-:W-:Y:S01]  /*ba60*/  @!P0 IMAD.X R9, R5, 0x1, R0, P1 ;  /* 0x0000000105098824 */ /* 0x004fe200008e0600 */
[----:B---3--:R-:W-:Y:S01]  /*ba70*/  @!P0 IADD3 R6, P1, R7, R6, RZ ;  /* 0x0000000607068210 */ /* 0x008fe20007f3e0ff */
[----:B------:R-:W1:Y:S01]  /*ba80*/  SHFL.IDX PT, R5, R11, RZ, 0x181f ;  /* 0x00181fff0b057589 */ /* 0x000e6200000e0000 */
[----:B------:R-:W-:Y:S01]  /*ba90*/  CS2R R22, SRZ ;  /* 0x0000000000167805 */ /* 0x000fe2000001ff00 */
[----:B------:R-:W-:Y:S02]  /*baa0*/  CS2R R20, SRZ ;  /* 0x0000000000147805 */ /* 0x000fe4000001ff00 */
[----:B------:R2:W3:Y:S01]  /*bab0*/  @!P0 LD.E.128 R16, [R8.64] ;  /* 0x0000001608108980 */ /* 0x0004e2000c101d00 */
[----:B-1----:R-:W-:-:S05]  /*bac0*/  @!P0 IADD3.X R7, R5, R0, RZ, P1, !PT ;  /* 0x0000000005078210 */ /* 0x002fca0000ffe4ff */
        /* <DEDUP_REMOVED lines=38> */
.L_x_670:
[----:B-12---:R-:W-:Y:S05]  /*bd30*/  BSYNC B0 ;  /* 0x0000000000007941 */ /* 0x006fea0003800000 */
.L_x_669:
[----:B------:R-:W1:Y:S01]  /*bd40*/  SHFL.IDX PT, R5, R15, 0x2, 0x181f ;  /* 0x00581f000f057f89 */ /* 0x000e6200000e0000 */
[----:B------:R-:W-:Y:S01]  /*bd50*/  ISETP.NE.AND P0, PT, R40, RZ, PT ;  /* 0x000000ff2800720c */ /* 0x000fe20003f05270 */
[----:B------:R-:W-:Y:S01]  /*bd60*/  CS2R R50, SRZ ;  /* 0x0000000000327805 */ /* 0x000fe2000001ff00 */
[----:B------:R-:W-:Y:S01]  /*bd70*/  CS2R R48, SRZ ;  /* 0x0000000000307805 */ /* 0x000fe2000001ff00 */
[----:B------:R-:W2:Y:S01]  /*bd80*/  SHFL.IDX PT, R6, R14, 0x2, 0x181f ;  /* 0x00581f000e067f89 */ /* 0x000ea200000e0000 */
[----:B------:R-:W-:Y:S02]  /*bd90*/  ISETP.GE.OR P0, PT, R167, c[0x0][0x27c], P0 ;  /* 0x00009f00a7007a0c */ /* 0x000fe40000706670 */
[----:B------:R-:W-:-:S11]  /*bda0*/  ISETP.NE.AND P3, PT, R46, RZ, PT ;  /* 0x000000ff2e00720c */ /* 0x000fd60003f65270 */
[C---:B------:R-:W-:Y:S01]  /*bdb0*/  @!P0 IMAD.SHL.U32 R0, R167.reuse, 0x2, RZ ;  /* 0x00000002a7008824 */ /* 0x040fe200078e00ff */
[----:B------:R-:W-:-:S04]  /*bdc0*/  @!P0 SHF.L.U64.HI R7, R167, 0x1, R41 ;  /* 0x00000001a7078819 */ /* 0x000fc80000010229 */
[-C--:B-1----:R-:W-:Y:S02]  /*bdd0*/  @!P0 IADD3 R8, P2, R5, R0.reuse, RZ ;  /* 0x0000000005088210 */ /* 0x082fe40007f5e0ff */
[----:B------:R-:W-:Y:S03]  /*bde0*/  SHFL.IDX PT, R5, R11, 0x2, 0x181f ;  /* 0x00581f000b057f89 */ /* 0x000fe600000e0000 */
[----:B--2---:R-:W-:Y:S02]  /*bdf0*/  @!P0 IMAD.X R9, R6, 0x1, R7, P2 ;  /* 0x0000000106098824 */ /* 0x004fe400010e0607 */
[----:B------:R-:W1:Y:S01]  /*be00*/  SHFL.IDX PT, R6, R12, 0x2, 0x181f ;  /* 0x00581f000c067f89 */ /* 0x000e6200000e0000 */
[----:B------:R-:W-:Y:S01]  /*be10*/  CS2R R54, SRZ ;  /* 0x0000000000367805 */ /* 0x000fe2000001ff00 */
[----:B------:R-:W-:Y:S02]  /*be20*/  CS2R R52, SRZ ;  /* 0x0000000000347805 */ /* 0x000fe4000001ff00 */
        /* <DEDUP_REMOVED lines=16> */
[----:B------:R1:W1:Y:S01]  /*bf30*/  SHFL.IDX PT, R10, R14, 0x3, 0x181f ;  /* 0x00781f000e0a7f89 */ /* 0x00026200000e0000 */
[----:B------:R-:W-:Y:S03]  /*bf40*/  BSSY B0, `(.L_x_671) ;  /* 0x0000020000007945 */ /* 0x000fe60003800000 */
[----:B--2---:R2:W1:Y:S01]  /*bf50*/  SHFL.IDX PT, R8, R15, 0x3, 0x181f ;  /* 0x00781f000f087f89 */ /* 0x00446200000e0000 */
        /* <DEDUP_REMOVED lines=8> */
[----:B------:R-:W-:Y:S02]  /*bfe0*/  IMAD.MOV.U32 R5, RZ, RZ, R48 ;  /* 0x000000ffff057224 */ /* 0x000fe400078e0030 */
[----:B------:R-:W-:Y:S01]  /*bff0*/  IMAD.MOV.U32 R0, RZ, RZ, R49 ;  /* 0x000000ffff007224 */ /* 0x000fe200078e0031 */
[----:B------:R-:W-:-:S04]  /*c000*/  PRMT R74, R6, 0x5410, R7 ;  /* 0x00005410064a7816 */ /* 0x000fc80000000007 */
[----:B------:R-:W-:Y:S01]  /*c010*/  PRMT R72, R0, 0x5410, R5 ;  /* 0x0000541000487816 */ /* 0x000fe20000000005 */
[----:B----4-:R-:W-:Y:S01]  /*c020*/  IMAD.MOV.U32 R7, RZ, RZ, R54 ;  /* 0x000000ffff077224 */ /* 0x010fe200078e0036 */
[----:B------:R-:W-:Y:S01]  /*c030*/  MOV R6, R55 ;  /* 0x0000003700067202 */ /* 0x000fe20000000f00 */
[----:B------:R-:W-:Y:S02]  /*c040*/  IMAD.MOV.U32 R5, RZ, RZ, R52 ;  /* 0x000000ffff057224 */ /* 0x000fe400078e0034 */
[----:B------:R-:W-:Y:S01]  /*c050*/  IMAD.MOV.U32 R0, RZ, RZ, R53 ;  /* 0x000000ffff007224 */ /* 0x000fe200078e0035 */
[----:B------:R-:W-:-:S04]  /*c060*/  PRMT R73, R6, 0x5410, R7 ;  /* 0x0000541006497816 */ /* 0x000fc80000000007 */
[----:B------:R-:W-:Y:S01]  /*c070*/  PRMT R71, R0, 0x5410, R5 ;  /* 0x0000541000477816 */ /* 0x000fe20000000005 */
[----:B------:R-:W-:Y:S05]  /*c080*/  @P3 BRA `(.L_x_672) ;  /* 0x000000b000003947 */ /* 0x000fea0003800000 */
[C---:B-12---:R-:W-:Y:S01]  /*c090*/  IMAD.SHL.U32 R6, R167.reuse, 0x2, RZ ;  /* 0x00000002a7067824 */ /* 0x046fe200078e00ff */
[----:B------:R-:W-:Y:S01]  /*c0a0*/  SHF.L.U64.HI R0, R167, 0x1, R41 ;  /* 0x00000001a7007819 */ /* 0x000fe20000010229 */
[----:B------:R-:W-:Y:S01]  /*c0b0*/  CS2R R64, SRZ ;  /* 0x0000000000407805 */ /* 0x000fe2000001ff00 */
[----:B------:R-:W-:Y:S01]  /*c0c0*/  CS2R R62, SRZ ;  /* 0x00000000003e7805 */ /* 0x000fe2000001ff00 */
[----:B------:R-:W-:Y:S01]  /*c0d0*/  CS2R R60, SRZ ;  /* 0x00000000003c7805 */ /* 0x000fe2000001ff00 */
[-C--:B------:R-:W-:Y:S02]  /*c0e0*/  IADD3 R8, P2, R8, R6.reuse, RZ ;  /* 0x0000000608087210 */ /* 0x080fe40007f5e0ff */
[----:B------:R-:W-:-:S03]  /*c0f0*/  IADD3 R6, P0, R9, R6, RZ ;  /* 0x0000000609067210 */ /* 0x000fc60007f1e0ff */
[--C-:B------:R-:W-:Y:S02]  /*c100*/  IMAD.X R9, R10, 0x1, R0.reuse, P2 ;  /* 0x000000010a097824 */ /* 0x100fe400010e0600 */
[----:B------:R-:W-:-:S03]  /*c110*/  IMAD.X R7, R11, 0x1, R0, P0 ;  /* 0x000000010b077824 */ /* 0x000fc600000e0600 */
[----:B------:R1:W5:Y:S04]  /*c120*/  @!P1 LD.E.128 R64, [R8.64] ;  /* 0x0000001608409980 */ /* 0x000368000c101d00 */
[----:B------:R1:W5:Y:S02]  /*c130*/  @!P1 LD.E.128 R60, [R6.64] ;  /* 0x00000016063c9980 */ /* 0x000364000c101d00 */
.L_x_672:
[----:B-12---:R-:W-:Y:S05]  /*c140*/  BSYNC B0 ;  /* 0x0000000000007941 */ /* 0x006fea0003800000 */
.L_x_671:
[----:B------:R-:W-:Y:S01]  /*c150*/  UIADD3 UR4, -UR14, UR17, URZ ;  /* 0x000000110e047290 */ /* 0x000fe2000fffe13f */
[----:B-----5:R-:W-:Y:S01]  /*c160*/  IMAD.MOV.U32 R0, RZ, RZ, R66 ;  /* 0x000000ffff007224 */ /* 0x020fe200078e0042 */
[----:B------:R-:W-:-:S04]  /*c170*/  DEPBAR.LE SB0, 0x1 ;  /* 0x000080400000791a */ /* 0x000fc80000000000 */
[----:B------:R-:W-:Y:S01]  /*c180*/  UISETP.LT.AND UP0, UPT, UR4, 0x80, UPT ;  /* 0x000000800400788c */ /* 0x000fe2000bf01270 */
[----:B------:R-:W-:Y:S01]  /*c190*/  PRMT R78, R78, 0x5410, R0 ;  /* 0x000054104e4e7816 */ /* 0x000fe20000000000 */
[----:B------:R-:W-:Y:S01]  /*c1a0*/  IMAD.MOV.U32 R6, RZ, RZ, R67 ;  /* 0x000000ffff067224 */ /* 0x000fe200078e0043 */
        /* <DEDUP_REMOVED lines=8> */
[----:B------:R-:W-:-:S02]  /*c230*/  ISETP.GE.OR P0, PT, R57, UR4, P1 ;  /* 0x0000000439007c0c */ /* 0x000fc40008f06670 */
[----:B------:R-:W-:Y:S01]  /*c240*/  PRMT R76, R0, 0x5410, R5 ;  /* 0x00005410004c7816 */ /* 0x000fe20000000005 */
[----:B------:R-:W-:Y:S01]  /*c250*/  IMAD.MOV.U32 R5, RZ, RZ, R60 ;  /* 0x000000ffff057224 */ /* 0x000fe200078e003c */
[----:B------:R-:W-:Y:S02]  /*c260*/  MOV R0, R61 ;  /* 0x0000003d00007202 */ /* 0x000fe40000000f00 */
[----:B------:R-:W-:Y:S02]  /*c270*/  PRMT R77, R6, 0x5410, R7 ;  /* 0x00005410064d7816 */ /* 0x000fe40000000007 */
[----:B------:R-:W-:-:S05]  /*c280*/  PRMT R75, R0, 0x5410, R5 ;  /* 0x00005410004b7816 */ /* 0x000fca0000000005 */
        /* <DEDUP_REMOVED lines=9> */
[----:B------:R-:W-:Y:S01]  /*c320*/  SHF.R.U64 R24, R16, 0x10, R17 ;  /* 0x0000001010187819 */ /* 0x000fe20000001211 */
[----:B------:R-:W-:Y:S01]  /*c330*/  IMAD.SHL.U32 R0, R0, 0x400, RZ ;  /* 0x0000040000007824 */ /* 0x000fe200078e00ff */
[----:B------:R-:W-:Y:S02]  /*c340*/  LOP3.LUT R5, R5, R42, RZ, 0x3c, !PT ;  /* 0x0000002a05057212 */ /* 0x000fe400078e3cff */
[----:B------:R-:W-:Y:S02]  /*c350*/  SHF.R.U32.HI R6, RZ, 0x10, R19 ;  /* 0x00000010ff067819 */ /* 0x000fe40000011613 */
[----:B------:R-:W-:-:S02]  /*c360*/  LOP3.LUT R0, R0, 0x7fffe000, RZ, 0xc0, !PT ;  /* 0x7fffe00000007812 */ /* 0x000fc400078ec0ff */
[----:B------:R-:W-:Y:S02]  /*c370*/  SHF.R.U32.HI R16, RZ, 0x10, R21 ;  /* 0x00000010ff107819 */ /* 0x000fe40000011615 */
[----:B------:R-:W-:Y:S02]  /*c380*/  IADD3 R0, R5, R0, R30 ;  /* 0x0000000005007210 */ /* 0x000fe40007ffe01e */
[----:B------:R-:W-:Y:S02]  /*c390*/  SHF.R.U64 R5, R18, 0x10, R19 ;  /* 0x0000001012057819 */ /* 0x000fe40000001213 */
[----:B------:R-:W-:Y:S01]  /*c3a0*/  PRMT R19, R25, 0x5432, R7 ;  /* 0x0000543219137816 */ /* 0x000fe20000000007 */
[----:B------:R-:W-:Y:S01]  /*c3b0*/  IMAD.SHL.U32 R43, R0, 0x2, RZ ;  /* 0x00000002002b7824 */ /* 0x000fe200078e00ff */
[----:B------:R-:W-:Y:S02]  /*c3c0*/  SHF.R.U32.HI R0, RZ, 0x10, R17 ;  /* 0x00000010ff007819 */ /* 0x000fe40000011611 */
[--C-:B------:R-:W-:Y:S01]  /*c3d0*/  SHF.R.U32.HI R18, RZ, 0x10, R23.reuse ;  /* 0x00000010ff127819 */ /* 0x100fe20000011617 */
[----:B------:R-:W-:Y:S01]  /*c3e0*/  IMAD.U32 R41, R19, 0x10000, RZ ;  /* 0x0001000013297824 */ /* 0x000fe200078e00ff */
[----:B------:R-:W2:Y:S01]  /*c3f0*/  LDS.128 R8, [R43+0x100] ;  /* 0x000100002b087984 */ /* 0x000ea20000000c00 */
[----:B------:R-:W-:-:S02]  /*c400*/  SHF.R.U64 R17, R22, 0x10, R23 ;  /* 0x0000001016117819 */ /* 0x000fc40000001217 */
[C---:B------:R-:W-:Y:S02]  /*c410*/  PRMT R24, R26.reuse, 0x5432, R24 ;  /* 0x000054321a187816 */ /* 0x040fe40000000018 */
[----:B------:R-:W-:Y:S02]  /*c420*/  PRMT R23, R26, 0x5410, R0 ;  /* 0x000054101a177816 */ /* 0x000fe40000000000 */
[----:B------:R-:W-:Y:S01]  /*c430*/  PRMT R20, R25, 0x5410, R16 ;  /* 0x0000541019147816 */ /* 0x000fe20000000010 */
[----:B-1----:R-:W-:Y:S01]  /*c440*/  IMAD.U32 R16, R12, 0x10000, RZ ;  /* 0x000100000c107824 */ /* 0x002fe200078e00ff */
[----:B------:R-:W-:Y:S01]  /*c450*/  PRMT R26, R29, 0x5410, R18 ;  /* 0x000054101d1a7816 */ /* 0x000fe20000000012 */
[----:B------:R-:W-:Y:S01]  /*c460*/  IMAD.U32 R40, R24, 0x10000, RZ ;  /* 0x0001000018287824 */ /* 0x000fe200078e00ff */
[----:B------:R-:W-:Y:S01]  /*c470*/  LOP3.LUT R18, R12, 0xffff0000, RZ, 0xc0, !PT ;  /* 0xffff00000c127812 */ /* 0x000fe200078ec0ff */
[----:B------:R-:W-:Y:S01]  /*c480*/  IMAD.U32 R47, R20, 0x10000, RZ ;  /* 0x00010000142f7824 */ /* 0x000fe200078e00ff */
[----:B------:R-:W-:Y:S01]  /*c490*/  PRMT R27, R27, 0x5410, R17 ;  /* 0x000054101b1b7816 */ /* 0x000fe20000000011 */
[----:B------:R-:W-:Y:S01]  /*c4a0*/  IMAD.U32 R25, R14, 0x10000, RZ ;  /* 0x000100000e197824 */ /* 0x000fe200078e00ff */
[----:B------:R-:W-:-:S02]  /*c4b0*/  PRMT R28, R28, 0x5410, R6 ;  /* 0x000054101c1c7816 */ /* 0x000fc40000000006 */
[C---:B------:R-:W-:Y:S02]  /*c4c0*/  SHF.L.U32 R17, R13.reuse, 0x10, RZ ;  /* 0x000000100d117819 */ /* 0x040fe400000006ff */
[----:B------:R-:W-:Y:S01]  /*c4d0*/  LOP3.LUT R21, R13, 0xffff0000, RZ, 0xc0, !PT ;  /* 0xffff00000d157812 */ /* 0x000fe200078ec0ff */
[----:B------:R-:W-:Y:S01]  /*c4e0*/  IMAD.U32 R13, R15, 0x10000, RZ ;  /* 0x000100000f0d7824 */ /* 0x000fe200078e00ff */
[----:B------:R-:W-:Y:S02]  /*c4f0*/  PRMT R31, R31, 0x5410, R5 ;  /* 0x000054101f1f7816 */ /* 0x000fe40000000005 */
[----:B------:R-:W-:Y:S02]  /*c500*/  LOP3.LUT R29, R15, 0xffff0000, RZ, 0xc0, !PT ;  /* 0xffff00000f1d7812 */ /* 0x000fe400078ec0ff */
[----:B------:R-:W-:Y:S01]  /*c510*/  LOP3.LUT R30, R14, 0xffff0000, RZ, 0xc0, !PT ;  /* 0xffff00000e1e7812 */ /* 0x000fe200078ec0ff */
[C---:B--2---:R-:W-:Y:S01]  /*c520*/  IMAD.U32 R0, R8.reuse, 0x10000, RZ ;  /* 0x0001000008007824 */ /* 0x044fe200078e00ff */
[----:B------:R-:W-:Y:S01]  /*c530*/  LOP3.LUT R12, R8, 0xffff0000, RZ, 0xc0, !PT ;  /* 0xffff0000080c7812 */ /* 0x000fe200078ec0ff */
[----:B------:R-:W-:Y:S01]  /*c540*/  IMAD.U32 R6, R11, 0x10000, RZ ;  /* 0x000100000b067824 */ /* 0x000fe200078e00ff */
[----:B------:R-:W-:Y:S01]  /*c550*/  SHF.L.U32 R7, R9, 0x10, RZ ;  /* 0x0000001009077819 */ /* 0x000fe200000006ff */
[C---:B------:R-:W-:Y:S01]  /*c560*/  FMUL.FTZ R8, R0.reuse, R41 ;  /* 0x0000002900087220 */ /* 0x040fe20000410000 */
[----:B------:R-:W-:Y:S01]  /*c570*/  LOP3.LUT R15, R11, 0xffff0000, RZ, 0xc0, !PT ;  /* 0xffff00000b0f7812 */ /* 0x000fe200078ec0ff */
[-C--:B------:R-:W-:Y:S01]  /*c580*/  FMUL.FTZ R5, R0, R40.reuse ;  /* 0x0000002800057220 */ /* 0x080fe20000410000 */
[----:B------:R-:W-:Y:S01]  /*c590*/  SHF.L.U32 R14, R10, 0x10, RZ ;  /* 0x000000100a0e7819 */ /* 0x000fe200000006ff */
[----:B------:R-:W-:Y:S01]  /*c5a0*/  FFMA.FTZ R46, R16, R40, -R8 ;  /* 0x00000028102e7223 */ /* 0x000fe20000010808 */
[----:B------:R-:W-:Y:S01]  /*c5b0*/  LOP3.LUT R22, R10, 0xffff0000, RZ, 0xc0, !PT ;  /* 0xffff00000a167812 */ /* 0x000fe200078ec0ff */
[----:B------:R-:W-:Y:S01]  /*c5c0*/  IMAD.U32 R11, R26, 0x10000, RZ ;  /* 0x000100001a0b7824 */ /* 0x000fe200078e00ff */
[----:B------:R-:W-:Y:S01]  /*c5d0*/  SHF.L.U32 R8, R28, 0x10, RZ ;  /* 0x000000101c087819 */ /* 0x000fe200000006ff */
[----:B------:R-:W-:Y:S01]  /*c5e0*/  IMAD.U32 R10, R23, 0x10000, RZ ;  /* 0x00010000170a7824 */ /* 0x000fe200078e00ff */
[----:B------:R-:W-:Y:S01]  /*c5f0*/  LOP3.LUT R9, R9, 0xffff0000, RZ, 0xc0, !PT ;  /* 0xffff000009097812 */ /* 0x000fe200078ec0ff */
[----:B------:R-:W-:-:S02]  /*c600*/  FMUL.FTZ R0, R7, R47 ;  /* 0x0000002f07007220 */ /* 0x000fc40000410000 */
[----:B------:R-:W-:Y:S01]  /*c610*/  FFMA.FTZ R44, R16, R41, R5 ;  /* 0x00000029102c7223 */ /* 0x000fe20000010005 */
[----:B------:R-:W-:Y:S01]  /*c620*/  LOP3.LUT R16, R19, 0xffff0000, RZ, 0xc0, !PT ;  /* 0xffff000013107812 */ /* 0x000fe200078ec0ff */
[CC--:B------:R-:W-:Y:S02]  /*c630*/  FMUL.FTZ R5, R6.reuse, R11.reuse ;  /* 0x0000000b06057220 */ /* 0x0c0fe40000410000 */
[----:B------:R-:W-:Y:S02]  /*c640*/  FFMA.FTZ R42, R17, R10, -R0 ;  /* 0x0000000a112a7223 */ /* 0x000fe40000010800 */
[-C--:B------:R-:W-:Y:S02]  /*c650*/  FMUL.FTZ R0, R6, R8.reuse ;  /* 0x0000000806007220 */ /* 0x080fe40000410000 */
[C---:B------:R-:W-:Y:S01]  /*c660*/  FFMA.FTZ R41, R13.reuse, R8, -R5 ;  /* 0x000000080d297223 */ /* 0x040fe20000010805 */
[----:B------:R-:W-:Y:S01]  /*c670*/  LOP3.LUT R5, R24, 0xffff0000, RZ, 0xc0, !PT ;  /* 0xffff000018057812 */ /* 0x000fe200078ec0ff */
[----:B------:R-:W-:Y:S01]  /*c680*/  FFMA.FTZ R19, R13, R11, R0 ;  /* 0x0000000b0d137223 */ /* 0x000fe20000010000 */
[----:B------:R-:W-:Y:S01]  /*c690*/  LOP3.LUT R11, R23, 0xffff0000, RZ, 0xc0, !PT ;  /* 0xffff0000170b7812 */ /* 0x000fe200078ec0ff */
[----:B------:R-:W-:-:S02]  /*c6a0*/  FMUL.FTZ R0, R12, R16 ;  /* 0x000000100c007220 */ /* 0x000fc40000410000 */
[----:B------:R-:W-:Y:S01]  /*c6b0*/  FMUL.FTZ R7, R7, R10 ;  /* 0x0000000a07077220 */ /* 0x000fe20000410000 */
[----:B------:R-:W-:Y:S01]  /*c6c0*/  LOP3.LUT R10, R20, 0xffff0000, RZ, 0xc0, !PT ;  /* 0xffff0000140a7812 */ /* 0x000fe200078ec0ff */
[-C--:B------:R-:W-:Y:S02]  /*c6d0*/  FMUL.FTZ R6, R12, R5.reuse ;  /* 0x000000050c067220 */ /* 0x080fe40000410000 */
[----:B------:R-:W-:Y:S02]  /*c6e0*/  FFMA.FTZ R12, R18, R5, -R0 ;  /* 0x00000005120c7223 */ /* 0x000fe40000010800 */
[----:B------:R-:W-:Y:S01]  /*c6f0*/  FFMA.FTZ R40, R17, R47, R7 ;  /* 0x0000002f11287223 */ /* 0x000fe20000010007 */
[----:B------:R-:W-:Y:S01]  /*c700*/  LOP3.LUT R17, R26, 0xffff0000, RZ, 0xc0, !PT ;  /* 0xffff00001a117812 */ /* 0x000fe200078ec0ff */
[----:B------:R-:W-:Y:S01]  /*c710*/  FMUL.FTZ R0, R9, R11 ;  /* 0x0000000b09007220 */ /* 0x000fe20000410000 */
[----:B------:R-:W-:Y:S01]  /*c720*/  F2FP.BF16.PACK_AB R12, R12, R46 ;  /* 0x0000002e0c0c723e */ /* 0x000fe200000010ff */
[----:B------:R-:W-:-:S02]  /*c730*/  IMAD.U32 R20, R27, 0x10000, RZ ;  /* 0x000100001b147824 */ /* 0x000fc400078e00ff */
[----:B------:R-:W-:Y:S02]  /*c740*/  IMAD.U32 R7, R31, 0x10000, RZ ;  /* 0x000100001f077824 */ /* 0x000fe400078e00ff */
[----:B------:R-:W-:Y:S02]  /*c750*/  FMUL.FTZ R5, R9, R10 ;  /* 0x0000000a09057220 */ /* 0x000fe40000410000 */
[----:B------:R-:W-:Y:S01]  /*c760*/  FFMA.FTZ R8, R18, R16, R6 ;  /* 0x0000001012087223 */ /* 0x000fe20000010006 */
[----:B------:R-:W-:Y:S01]  /*c770*/  LOP3.LUT R18, R27, 0xffff0000, RZ, 0xc0, !PT ;  /* 0xffff00001b127812 */ /* 0x000fe200078ec0ff */
[----:B------:R-:W-:Y:S01]  /*c780*/  FFMA.FTZ R9, R21, R10, R0 ;  /* 0x0000000a15097223 */ /* 0x000fe20000010000 */
[----:B------:R-:W-:Y:S01]  /*c790*/  LOP3.LUT R16, R31, 0xffff0000, RZ, 0xc0, !PT ;  /* 0xffff00001f107812 */ /* 0x000fe200078ec0ff */
[----:B------:R-:W-:Y:S01]  /*c7a0*/  FMUL.FTZ R6, R14, R20 ;  /* 0x000000140e067220 */ /* 0x000fe20000410000 */
[----:B------:R-:W-:Y:S01]  /*c7b0*/  F2FP.BF16.PACK_AB R8, R8, R44 ;  /* 0x0000002c0808723e */ /* 0x000fe200000010ff */
[----:B------:R-:W-:Y:S01]  /*c7c0*/  FMUL.FTZ R0, R14, R7 ;  /* 0x000000070e007220 */ /* 0x000fe20000410000 */
        /* <DEDUP_REMOVED lines=10> */
[----:B------:R-:W-:-:S02]  /*c870*/  FFMA.FTZ R7, R30, R16, -R7 ;  /* 0x000000101e077223 */ /* 0x000fc40000010807 */
[----:B------:R-:W-:Y:S02]  /*c880*/  FFMA.FTZ R5, R29, R14, -R5 ;  /* 0x0000000e1d057223 */ /* 0x000fe40000010805 */
        /* <DEDUP_REMOVED lines=8> */
.L_x_674:
[----:B------:R-:W-:Y:S05]  /*c910*/  BSYNC B0 ;  /* 0x0000000000007941 */ /* 0x000fea0003800000 */
.L_x_673:
[----:B------:R-:W-:Y:S01]  /*c920*/  IADD3 R0, R57, 0x20, RZ ;  /* 0x0000002039007810 */ /* 0x000fe20007ffe0ff */
[----:B------:R-:W-:Y:S03]  /*c930*/  BSSY B0, `(.L_x_675) ;  /* 0x0000074000007945 */ /* 0x000fe60003800000 */
[----:B------:R-:W-:-:S13]  /*c940*/  ISETP.GE.OR P0, PT, R0, UR4, P1 ;  /* 0x0000000400007c0c */ /* 0x000fda0008f06670 */
        /* <DEDUP_REMOVED lines=22> */
[----:B------:R-:W-:Y:S02]  /*cab0*/  SHF.R.U64 R18, R34, 0x10, R35 ;  /* 0x0000001022127819 */ /* 0x000fe40000001223 */
[----:B------:R-:W-:Y:S02]  /*cac0*/  IADD3 R0, R5, R0, R6 ;  /* 0x0000000005007210 */ /* 0x000fe40007ffe006 */
[----:B------:R-:W1:Y:S01]  /*cad0*/  LDS.128 R12, [R41+0x100] ;  /* 0x00010000290c7984 */ /* 0x000e620000000c00 */
[--C-:B------:R-:W-:Y:S02]  /*cae0*/  SHF.R.U32.HI R5, RZ, 0x10, R37.reuse ;  /* 0x00000010ff057819 */ /* 0x100fe40000011625 */
[----:B------:R-:W-:Y:S01]  /*caf0*/  IMAD.SHL.U32 R40, R0, 0x2, RZ ;  /* 0x0000000200287824 */ /* 0x000fe200078e00ff */
[----:B------:R-:W-:-:S02]  /*cb00*/  SHF.R.U64 R0, R36, 0x10, R37 ;  /* 0x0000001024007819 */ /* 0x000fc40000001225 */
[----:B------:R-:W-:Y:S02]  /*cb10*/  PRMT R23, R68, 0x5410, R5 ;  /* 0x0000541044177816 */ /* 0x000fe40000000005 */
[----:B------:R-:W2:Y:S01]  /*cb20*/  LDS.128 R8, [R40+0x100] ;  /* 0x0001000028087984 */ /* 0x000ea20000000c00 */
[----:B------:R-:W-:Y:S02]  /*cb30*/  PRMT R5, R59, 0x5432, R16 ;  /* 0x000054323b057816 */ /* 0x000fe40000000010 */
[----:B------:R-:W-:Y:S02]  /*cb40*/  SHF.R.U64 R6, R38, 0x10, R39 ;  /* 0x0000001026067819 */ /* 0x000fe40000001227 */
[----:B------:R-:W-:Y:S01]  /*cb50*/  PRMT R19, R68, 0x5432, R0 ;  /* 0x0000543244137816 */ /* 0x000fe20000000000 */
[----:B------:R-:W-:Y:S01]  /*cb60*/  IMAD.U32 R32, R5, 0x10000, RZ ;  /* 0x0001000005207824 */ /* 0x000fe200078e00ff */
[----:B------:R-:W-:Y:S02]  /*cb70*/  SHF.R.U32.HI R20, RZ, 0x10, R35 ;  /* 0x00000010ff147819 */ /* 0x000fe40000011623 */
[----:B------:R-:W-:-:S02]  /*cb80*/  SHF.R.U32.HI R7, RZ, 0x10, R39 ;  /* 0x00000010ff077819 */ /* 0x000fc40000011627 */
[C---:B------:R-:W-:Y:S02]  /*cb90*/  PRMT R28, R70.reuse, 0x5432, R6 ;  /* 0x00005432461c7816 */ /* 0x040fe40000000006 */
[----:B------:R-:W-:Y:S02]  /*cba0*/  PRMT R21, R59, 0x5410, R17 ;  /* 0x000054103b157816 */ /* 0x000fe40000000011 */
[C---:B------:R-:W-:Y:S02]  /*cbb0*/  PRMT R27, R69.reuse, 0x5432, R18 ;  /* 0x00005432451b7816 */ /* 0x040fe40000000012 */
[----:B------:R-:W-:Y:S02]  /*cbc0*/  PRMT R26, R69, 0x5410, R20 ;  /* 0x00005410451a7816 */ /* 0x000fe40000000014 */
[----:B------:R-:W-:Y:S02]  /*cbd0*/  LOP3.LUT R33, R5, 0xffff0000, RZ, 0xc0, !PT ;  /* 0xffff000005217812 */ /* 0x000fe400078ec0ff */
[----:B------:R-:W-:Y:S01]  /*cbe0*/  PRMT R29, R70, 0x5410, R7 ;  /* 0x00005410461d7816 */ /* 0x000fe20000000007 */
[C---:B-1----:R-:W-:Y:S01]  /*cbf0*/  IMAD.U32 R25, R14.reuse, 0x10000, RZ ;  /* 0x000100000e197824 */ /* 0x042fe200078e00ff */
[----:B------:R-:W-:Y:S01]  /*cc00*/  LOP3.LUT R31, R14, 0xffff0000, RZ, 0xc0, !PT ;  /* 0xffff00000e1f7812 */ /* 0x000fe200078ec0ff */
[C---:B------:R-:W-:Y:S01]  /*cc10*/  IMAD.U32 R16, R12.reuse, 0x10000, RZ ;  /* 0x000100000c107824 */ /* 0x040fe200078e00ff */
[----:B------:R-:W-:Y:S01]  /*cc20*/  LOP3.LUT R17, R12, 0xffff0000, RZ, 0xc0, !PT ;  /* 0xffff00000c117812 */ /* 0x000fe200078ec0ff */
[----:B------:R-:W-:Y:S01]  /*cc30*/  IMAD.U32 R14, R19, 0x10000, RZ ;  /* 0x00010000130e7824 */ /* 0x000fe200078e00ff */
[C---:B------:R-:W-:Y:S01]  /*cc40*/  LOP3.LUT R22, R13.reuse, 0xffff0000, RZ, 0xc0, !PT ;  /* 0xffff00000d167812 */ /* 0x040fe200078ec0ff */
[----:B------:R-:W-:Y:S01]  /*cc50*/  IMAD.U32 R18, R13, 0x10000, RZ ;  /* 0x000100000d127824 */ /* 0x000fe200078e00ff */
[C---:B------:R-:W-:Y:S01]  /*cc60*/  LOP3.LUT R30, R15.reuse, 0xffff0000, RZ, 0xc0, !PT ;  /* 0xffff00000f1e7812 */ /* 0x040fe200078ec0ff */
[----:B--2---:R-:W-:Y:S01]  /*cc70*/  IMAD.U32 R13, R10, 0x10000, RZ ;  /* 0x000100000a0d7824 */ /* 0x004fe200078e00ff */
[C---:B------:R-:W-:Y:S01]  /*cc80*/  SHF.L.U32 R0, R8.reuse, 0x10, RZ ;  /* 0x0000001008007819 */ /* 0x040fe200000006ff */
[----:B------:R-:W-:Y:S01]  /*cc90*/  IMAD.U32 R20, R15, 0x10000, RZ ;  /* 0x000100000f147824 */ /* 0x000fe200078e00ff */
[----:B------:R-:W-:Y:S01]  /*cca0*/  LOP3.LUT R6, R8, 0xffff0000, RZ, 0xc0, !PT ;  /* 0xffff000008067812 */ /* 0x000fe200078ec0ff */
[C---:B------:R-:W-:Y:S01]  /*ccb0*/  IMAD.U32 R8, R9.reuse, 0x10000, RZ ;  /* 0x0001000009087824 */ /* 0x040fe200078e00ff */
[----:B------:R-:W-:Y:S01]  /*ccc0*/  LOP3.LUT R12, R9, 0xffff0000, RZ, 0xc0, !PT ;  /* 0xffff0000090c7812 */ /* 0x000fe200078ec0ff */
[----:B------:R-:W-:Y:S01]  /*ccd0*/  FMUL.FTZ R9, R0, R32 ;  /* 0x0000002000097220 */ /* 0x000fe20000410000 */
[----:B------:R-:W-:Y:S01]  /*cce0*/  LOP3.LUT R24, R10, 0xffff0000, RZ, 0xc0, !PT ;  /* 0xffff00000a187812 */ /* 0x000fe200078ec0ff */
[----:B------:R-:W-:Y:S01]  /*ccf0*/  IMAD.U32 R7, R11, 0x10000, RZ ;  /* 0x000100000b077824 */ /* 0x000fe200078e00ff */
[----:B------:R-:W-:Y:S01]  /*cd00*/  LOP3.LUT R10, R19, 0xffff0000, RZ, 0xc0, !PT ;  /* 0xffff0000130a7812 */ /* 0x000fe200078ec0ff */
[----:B------:R-:W-:Y:S01]  /*cd10*/  FMUL.FTZ R5, R0, R14 ;  /* 0x0000000e00057220 */ /* 0x000fe20000410000 */
[----:B------:R-:W-:Y:S01]  /*cd20*/  LOP3.LUT R15, R11, 0xffff0000, RZ, 0xc0, !PT ;  /* 0xffff00000b0f7812 */ /* 0x000fe200078ec0ff */
[----:B------:R-:W-:-:S02]  /*cd30*/  IMAD.U32 R11, R21, 0x10000, RZ ;  /* 0x00010000150b7824 */ /* 0x000fc400078e00ff */
[----:B------:R-:W-:Y:S01]  /*cd40*/  FFMA.FTZ R36, R16, R14, -R9 ;  /* 0x0000000e10247223 */ /* 0x000fe20000010809 */
[----:B------:R-:W-:Y:S01]  /*cd50*/  SHF.L.U32 R9, R23, 0x10, RZ ;  /* 0x0000001017097819 */ /* 0x000fe200000006ff */
[----:B------:R-:W-:Y:S02]  /*cd60*/  FMUL.FTZ R0, R6, R33 ;  /* 0x0000002106007220 */ /* 0x000fe40000410000 */
[----:B------:R-:W-:Y:S01]  /*cd70*/  FFMA.FTZ R35, R16, R32, R5 ;  /* 0x0000002010237223 */ /* 0x000fe20000010005 */
[----:B------:R-:W-:Y:S01]  /*cd80*/  LOP3.LUT R16, R27, 0xffff0000, RZ, 0xc0, !PT ;  /* 0xffff00001b107812 */ /* 0x000fe200078ec0ff */
[----:B------:R-:W-:Y:S02]  /*cd90*/  FMUL.FTZ R6, R6, R10 ;  /* 0x0000000a06067220 */ /* 0x000fe40000410000 */
[----:B------:R-:W-:Y:S02]  /*cda0*/  FMUL.FTZ R5, R8, R11 ;  /* 0x0000000b08057220 */ /* 0x000fe40000410000 */
[----:B------:R-:W-:-:S02]  /*cdb0*/  IMAD.U32 R14, R26, 0x10000, RZ ;  /* 0x000100001a0e7824 */ /* 0x000fc400078e00ff */
[----:B------:R-:W-:Y:S01]  /*cdc0*/  FFMA.FTZ R34, R17, R10, -R0 ;  /* 0x0000000a11227223 */ /* 0x000fe20000010800 */
[----:B------:R-:W-:Y:S01]  /*cdd0*/  LOP3.LUT R10, R23, 0xffff0000, RZ, 0xc0, !PT ;  /* 0xffff0000170a7812 */ /* 0x000fe200078ec0ff */
[----:B------:R-:W-:Y:S02]  /*cde0*/  FMUL.FTZ R0, R8, R9 ;  /* 0x0000000908007220 */ /* 0x000fe40000410000 */
[----:B------:R-:W-:Y:S02]  /*cdf0*/  FFMA.FTZ R33, R17, R33, R6 ;  /* 0x0000002111217223 */ /* 0x000fe40000010006 */
[----:B------:R-:W-:Y:S01]  /*ce00*/  FFMA.FTZ R32, R18, R9, -R5 ;  /* 0x0000000912207223 */ /* 0x000fe20000010805 */
[----:B------:R-:W-:Y:S01]  /*ce10*/  LOP3.LUT R9, R21, 0xffff0000, RZ, 0xc0, !PT ;  /* 0xffff000015097812 */ /* 0x000fe200078ec0ff */
[----:B------:R-:W-:Y:S02]  /*ce20*/  IMAD.U32 R6, R29, 0x10000, RZ ;  /* 0x000100001d067824 */ /* 0x000fe400078e00ff */
[----:B------:R-:W-:-:S02]  /*ce30*/  FMUL.FTZ R5, R7, R14 ;  /* 0x0000000e07057220 */ /* 0x000fc40000410000 */
[----:B------:R-:W-:Y:S02]  /*ce40*/  IMAD.U32 R21, R27, 0x10000, RZ ;  /* 0x000100001b157824 */ /* 0x000fe400078e00ff */
[----:B------:R-:W-:Y:S02]  /*ce50*/  FFMA.FTZ R19, R18, R11, R0 ;  /* 0x0000000b12137223 */ /* 0x000fe40000010000 */
[-C--:B------:R-:W-:Y:S02]  /*ce60*/  FMUL.FTZ R0, R7, R6.reuse ;  /* 0x0000000607007220 */ /* 0x080fe40000410000 */
[----:B------:R-:W-:Y:S02]  /*ce70*/  FFMA.FTZ R18, R20, R6, -R5 ;  /* 0x0000000614127223 */ /* 0x000fe40000010805 */
[----:B------:R-:W-:Y:S02]  /*ce80*/  IMAD.U32 R8, R28, 0x10000, RZ ;  /* 0x000100001c087824 */ /* 0x000fe400078e00ff */
[----:B------:R-:W-:-:S02]  /*ce90*/  FMUL.FTZ R5, R13, R21 ;  /* 0x000000150d057220 */ /* 0x000fc40000410000 */
[----:B------:R-:W-:Y:S02]  /*cea0*/  FFMA.FTZ R17, R20, R14, R0 ;  /* 0x0000000e14117223 */ /* 0x000fe40000010000 */
[----:B------:R-:W-:Y:S01]  /*ceb0*/  FMUL.FTZ R0, R13, R8 ;  /* 0x000000080d007220 */ /* 0x000fe20000410000 */
[----:B------:R-:W-:Y:S01]  /*cec0*/  LOP3.LUT R13, R26, 0xffff0000, RZ, 0xc0, !PT ;  /* 0xffff00001a0d7812 */ /* 0x000fe200078ec0ff */
[C---:B------:R-:W-:Y:S02]  /*ced0*/  FMUL.FTZ R7, R12.reuse, R9 ;  /* 0x000000090c077220 */ /* 0x040fe40000410000 */
[----:B------:R-:W-:Y:S01]  /*cee0*/  FMUL.FTZ R6, R12, R10 ;  /* 0x0000000a0c067220 */ /* 0x000fe20000410000 */
[----:B------:R-:W-:Y:S01]  /*cef0*/  LOP3.LUT R12, R29, 0xffff0000, RZ, 0xc0, !PT ;  /* 0xffff00001d0c7812 */ /* 0x000fe200078ec0ff */
[----:B------:R-:W-:Y:S01]  /*cf00*/  FFMA.FTZ R11, R25, R8, -R5 ;  /* 0x00000008190b7223 */ /* 0x000fe20000010805 */
[----:B------:R-:W-:Y:S01]  /*cf10*/  LOP3.LUT R8, R28, 0xffff0000, RZ, 0xc0, !PT ;  /* 0xffff00001c087812 */ /* 0x000fe200078ec0ff */
[----:B------:R-:W-:-:S02]  /*cf20*/  FFMA.FTZ R14, R22, R10, -R7 ;  /* 0x0000000a160e7223 */ /* 0x000fc40000010807 */
[----:B------:R-:W-:Y:S02]  /*cf30*/  FFMA.FTZ R9, R22, R9, R6 ;  /* 0x0000000916097223 */ /* 0x000fe40000010006 */
[----:B------:R-:W-:Y:S02]  /*cf40*/  FFMA.FTZ R10, R25, R21, R0 ;  /* 0x00000015190a7223 */ /* 0x000fe40000010000 */
[C---:B------:R-:W-:Y:S01]  /*cf50*/  FMUL.FTZ R7, R24.reuse, R16 ;  /* 0x0000001018077220 */ /* 0x040fe20000410000 */
[----:B------:R-:W-:Y:S01]  /*cf60*/  F2FP.BF16.PACK_AB R9, R9, R19 ;  /* 0x000000130909723e */ /* 0x000fe200000010ff */
[C---:B------:R-:W-:Y:S02]  /*cf70*/  FMUL.FTZ R5, R15.reuse, R13 ;  /* 0x0000000d0f057220 */ /* 0x040fe40000410000 */
[----:B------:R-:W-:Y:S02]  /*cf80*/  FMUL.FTZ R6, R24, R8 ;  /* 0x0000000818067220 */ /* 0x000fe40000410000 */
[----:B------:R-:W-:-:S02]  /*cf90*/  FMUL.FTZ R0, R15, R12 ;  /* 0x0000000c0f007220 */ /* 0x000fc40000410000 */
[----:B------:R-:W-:Y:S01]  /*cfa0*/  FFMA.FTZ R7, R31, R8, -R7 ;  /* 0x000000081f077223 */ /* 0x000fe20000010807 */
[----:B------:R-:W-:Y:S01]  /*cfb0*/  F2FP.BF16.PACK_AB R8, R33, R35 ;  /* 0x000000232108723e */ /* 0x000fe200000010ff */
[----:B------:R-:W-:Y:S01]  /*cfc0*/  FFMA.FTZ R5, R30, R12, -R5 ;  /* 0x0000000c1e057223 */ /* 0x000fe20000010805 */
[----:B------:R-:W-:Y:S01]  /*cfd0*/  F2FP.BF16.PACK_AB R12, R34, R36 ;  /* 0x00000024220c723e */ /* 0x000fe200000010ff */
[----:B------:R-:W-:Y:S02]  /*cfe0*/  FFMA.FTZ R6, R31, R16, R6 ;  /* 0x000000101f067223 */ /* 0x000fe40000010006 */
[----:B------:R-:W-:Y:S01]  /*cff0*/  FFMA.FTZ R0, R30, R13, R0 ;  /* 0x0000000d1e007223 */ /* 0x000fe20000010000 */
[----:B------:R-:W-:Y:S02]  /*d000*/  F2FP.BF16.PACK_AB R13, R14, R32 ;  /* 0x000000200e0d723e */ /* 0x000fe400000010ff */
[----:B------:R-:W-:Y:S02]  /*d010*/  F2FP.BF16.PACK_AB R14, R7, R11 ;  /* 0x0000000b070e723e */ /* 0x000fe400000010ff */
[----:B------:R-:W-:-:S02]  /*d020*/  F2FP.BF16.PACK_AB R15, R5, R18 ;  /* 0x00000012050f723e */ /* 0x000fc400000010ff */
[----:B------:R-:W-:Y:S02]  /*d030*/  F2FP.BF16.PACK_AB R10, R6, R10 ;  /* 0x0000000a060a723e */ /* 0x000fe400000010ff */
[----:B------:R-:W-:Y:S01]  /*d040*/  F2FP.BF16.PACK_AB R11, R0, R17 ;  /* 0x00000011000b723e */ /* 0x000fe200000010ff */
[----:B------:R1:W-:Y:S04]  /*d050*/  STS.128 [R41+0x100], R12 ;  /* 0x0001000c29007388 */ /* 0x0003e80000000c00 */
[----:B------:R1:W-:Y:S02]  /*d060*/  STS.128 [R40+0x100], R8 ;  /* 0x0001000828007388 */ /* 0x0003e40000000c00 */
.L_x_676:
[----:B------:R-:W-:Y:S05]  /*d070*/  BSYNC B0 ;  /* 0x0000000000007941 */ /* 0x000fea0003800000 */
.L_x_675:
        /* <DEDUP_REMOVED lines=117> */
.L_x_678:
[----:B------:R-:W-:Y:S05]  /*d7d0*/  BSYNC B0 ;  /* 0x0000000000007941 */ /* 0x000fea0003800000 */
.L_x_677:
[----:B------:R-:W-:-:S04]  /*d7e0*/  IADD3 R0, R57, 0x60, RZ ;  /* 0x0000006039007810 */ /* 0x000fc80007ffe0ff */
        /* <DEDUP_REMOVED lines=29> */
[--C-:B------:R-:W-:Y:S02]  /*d9c0*/  SHF.R.U64 R6, R66, 0x10, R67.reuse ;  /* 0x0000001042067819 */ /* 0x100fe40000001243 */
[----:B------:R-:W2:Y:S01]  /*d9d0*/  LDS.128 R8, [R33+0x100] ;  /* 0x0001000021087984 */ /* 0x000ea20000000c00 */
[C---:B------:R-:W-:Y:S02]  /*d9e0*/  PRMT R19, R76.reuse, 0x5432, R0 ;  /* 0x000054324c137816 */ /* 0x040fe40000000000 */
[----:B------:R-:W-:Y:S02]  /*d9f0*/  PRMT R0, R75, 0x5432, R16 ;  /* 0x000054324b007816 */ /* 0x000fe40000000010 */
[----:B------:R-:W-:Y:S02]  /*da00*/  SHF.R.U32.HI R7, RZ, 0x10, R67 ;  /* 0x00000010ff077819 */ /* 0x000fe40000011643 */
[----:B------:R-:W-:Y:S01]  /*da10*/  PRMT R23, R76, 0x5410, R5 ;  /* 0x000054104c177816 */ /* 0x000fe20000000005 */
[----:B------:R-:W-:Y:S01]  /*da20*/  IMAD.U32 R32, R0, 0x10000, RZ ;  /* 0x0001000000207824 */ /* 0x000fe200078e00ff */
[----:B------:R-:W-:-:S02]  /*da30*/  PRMT R28, R78, 0x5432, R6 ;  /* 0x000054324e1c7816 */ /* 0x000fc40000000006 */
[----:B------:R-:W-:Y:S02]  /*da40*/  PRMT R21, R75, 0x5410, R17 ;  /* 0x000054104b157816 */ /* 0x000fe40000000011 */
[C---:B------:R-:W-:Y:S02]  /*da50*/  PRMT R26, R77.reuse, 0x5410, R20 ;  /* 0x000054104d1a7816 */ /* 0x040fe40000000014 */
[----:B------:R-:W-:Y:S02]  /*da60*/  SHF.R.U64 R18, R62, 0x10, R63 ;  /* 0x000000103e127819 */ /* 0x000fe4000000123f */
[----:B------:R-:W-:Y:S02]  /*da70*/  PRMT R29, R78, 0x5410, R7 ;  /* 0x000054104e1d7816 */ /* 0x000fe40000000007 */
[----:B------:R-:W-:Y:S01]  /*da80*/  PRMT R27, R77, 0x5432, R18 ;  /* 0x000054324d1b7816 */ /* 0x000fe20000000012 */
[C---:B-1----:R-:W-:Y:S01]  /*da90*/  IMAD.U32 R16, R12.reuse, 0x10000, RZ ;  /* 0x000100000c107824 */ /* 0x042fe200078e00ff */
[----:B------:R-:W-:Y:S01]  /*daa0*/  LOP3.LUT R17, R12, 0xffff0000, RZ, 0xc0, !PT ;  /* 0xffff00000c117812 */ /* 0x000fe200078ec0ff */
[C---:B------:R-:W-:Y:S01]  /*dab0*/  IMAD.U32 R20, R15.reuse, 0x10000, RZ ;  /* 0x000100000f147824 */ /* 0x040fe200078e00ff */
[----:B------:R-:W-:Y:S01]  /*dac0*/  LOP3.LUT R30, R15, 0xffff0000, RZ, 0xc0, !PT ;  /* 0xffff00000f1e7812 */ /* 0x000fe200078ec0ff */
[C---:B------:R-:W-:Y:S01]  /*dad0*/  IMAD.U32 R25, R14.reuse, 0x10000, RZ ;  /* 0x000100000e197824 */ /* 0x040fe200078e00ff */
[----:B------:R-:W-:Y:S01]  /*dae0*/  LOP3.LUT R31, R14, 0xffff0000, RZ, 0xc0, !PT ;  /* 0xffff00000e1f7812 */ /* 0x000fe200078ec0ff */
[----:B------:R-:W-:Y:S01]  /*daf0*/  IMAD.U32 R14, R19, 0x10000, RZ ;  /* 0x00010000130e7824 */ /* 0x000fe200078e00ff */
[----:B------:R-:W-:Y:S01]  /*db00*/  LOP3.LUT R22, R13, 0xffff0000, RZ, 0xc0, !PT ;  /* 0xffff00000d167812 */ /* 0x000fe200078ec0ff */
        /* <DEDUP_REMOVED lines=10> */
[-C--:B------:R-:W-:Y:S01]  /*dbb0*/  FMUL.FTZ R5, R5, R14.reuse ;  /* 0x0000000e05057220 */ /* 0x080fe20000410000 */
[----:B------:R-:W-:Y:S01]  /*dbc0*/  LOP3.LUT R19, R19, 0xffff0000, RZ, 0xc0, !PT ;  /* 0xffff000013137812 */ /* 0x000fe200078ec0ff */
[----:B------:R-:W-:Y:S01]  /*dbd0*/  FFMA.FTZ R36, R16, R14, -R9 ;  /* 0x0000000e10247223 */ /* 0x000fe20000010809 */
[----:B------:R-:W-:Y:S01]  /*dbe0*/  LOP3.LUT R24, R10, 0xffff0000, RZ, 0xc0, !PT ;  /* 0xffff00000a187812 */ /* 0x000fe200078ec0ff */
[----:B------:R-:W-:Y:S01]  /*dbf0*/  IMAD.U32 R10, R21, 0x10000, RZ ;  /* 0x00010000150a7824 */ /* 0x000fe200078e00ff */
[----:B------:R-:W-:Y:S01]  /*dc00*/  SHF.L.U32 R9, R23, 0x10, RZ ;  /* 0x0000001017097819 */ /* 0x000fe200000006ff */
[----:B------:R-:W-:-:S02]  /*dc10*/  FMUL.FTZ R0, R6, R11 ;  /* 0x0000000b06007220 */ /* 0x000fc40000410000 */
[----:B------:R-:W-:Y:S02]  /*dc20*/  FFMA.FTZ R34, R16, R32, R5 ;  /* 0x0000002010227223 */ /* 0x000fe40000010005 */
[-C--:B------:R-:W-:Y:S02]  /*dc30*/  FMUL.FTZ R6, R6, R19.reuse ;  /* 0x0000001306067220 */ /* 0x080fe40000410000 */
[----:B------:R-:W-:Y:S02]  /*dc40*/  FFMA.FTZ R32, R17, R19, -R0 ;  /* 0x0000001311207223 */ /* 0x000fe40000010800 */
[----:B------:R-:W-:Y:S02]  /*dc50*/  FMUL.FTZ R5, R8, R10 ;  /* 0x0000000a08057220 */ /* 0x000fe40000410000 */
[C---:B------:R-:W-:Y:S01]  /*dc60*/  IMAD.U32 R14, R26.reuse, 0x10000, RZ ;  /* 0x000100001a0e7824 */ /* 0x040fe200078e00ff */
[----:B------:R-:W-:Y:S01]  /*dc70*/  LOP3.LUT R26, R26, 0xffff0000, RZ, 0xc0, !PT ;  /* 0xffff00001a1a7812 */ /* 0x000fe200078ec0ff */
[----:B------:R-:W-:-:S02]  /*dc80*/  FMUL.FTZ R0, R8, R9 ;  /* 0x0000000908007220 */ /* 0x000fc40000410000 */
[----:B------:R-:W-:Y:S01]  /*dc90*/  FFMA.FTZ R19, R17, R11, R6 ;  /* 0x0000000b11137223 */ /* 0x000fe20000010006 */
[----:B------:R-:W-:Y:S01]  /*dca0*/  LOP3.LUT R11, R23, 0xffff0000, RZ, 0xc0, !PT ;  /* 0xffff0000170b7812 */ /* 0x000fe200078ec0ff */
[C---:B------:R-:W-:Y:S01]  /*dcb0*/  FFMA.FTZ R17, R18.reuse, R9, -R5 ;  /* 0x0000000912117223 */ /* 0x040fe20000010805 */
[----:B------:R-:W-:Y:S01]  /*dcc0*/  LOP3.LUT R9, R21, 0xffff0000, RZ, 0xc0, !PT ;  /* 0xffff000015097812 */ /* 0x000fe200078ec0ff */
[----:B------:R-:W-:Y:S02]  /*dcd0*/  IMAD.U32 R6, R29, 0x10000, RZ ;  /* 0x000100001d067824 */ /* 0x000fe400078e00ff */
[----:B------:R-:W-:Y:S02]  /*dce0*/  FFMA.FTZ R18, R18, R10, R0 ;  /* 0x0000000a12127223 */ /* 0x000fe40000010000 */
[----:B------:R-:W-:Y:S02]  /*dcf0*/  FMUL.FTZ R5, R7, R14 ;  /* 0x0000000e07057220 */ /* 0x000fe40000410000 */
[C---:B------:R-:W-:Y:S01]  /*dd00*/  IMAD.U32 R10, R27.reuse, 0x10000, RZ ;  /* 0x000100001b0a7824 */ /* 0x040fe200078e00ff */
[----:B------:R-:W-:Y:S01]  /*dd10*/  LOP3.LUT R27, R27, 0xffff0000, RZ, 0xc0, !PT ;  /* 0xffff00001b1b7812 */ /* 0x000fe200078ec0ff */
[----:B------:R-:W-:-:S02]  /*dd20*/  FMUL.FTZ R0, R7, R6 ;  /* 0x0000000607007220 */ /* 0x000fc40000410000 */
[----:B------:R-:W-:Y:S02]  /*dd30*/  FFMA.FTZ R16, R20, R6, -R5 ;  /* 0x0000000614107223 */ /* 0x000fe40000010805 */
[----:B------:R-:W-:Y:S02]  /*dd40*/  IMAD.U32 R8, R28, 0x10000, RZ ;  /* 0x000100001c087824 */ /* 0x000fe400078e00ff */
[----:B------:R-:W-:Y:S02]  /*dd50*/  FMUL.FTZ R5, R13, R10 ;  /* 0x0000000a0d057220 */ /* 0x000fe40000410000 */
[----:B------:R-:W-:Y:S02]  /*dd60*/  FFMA.FTZ R20, R20, R14, R0 ;  /* 0x0000000e14147223 */ /* 0x000fe40000010000 */
[C---:B------:R-:W-:Y:S02]  /*dd70*/  FMUL.FTZ R7, R12.reuse, R9 ;  /* 0x000000090c077220 */ /* 0x040fe40000410000 */
[----:B------:R-:W-:Y:S01]  /*dd80*/  FMUL.FTZ R6, R12, R11 ;  /* 0x0000000b0c067220 */ /* 0x000fe20000410000 */
[----:B------:R-:W-:Y:S01]  /*dd90*/  LOP3.LUT R12, R29, 0xffff0000, RZ, 0xc0, !PT ;  /* 0xffff00001d0c7812 */ /* 0x000fe200078ec0ff */
[----:B------:R-:W-:-:S02]  /*dda0*/  FMUL.FTZ R0, R13, R8 ;  /* 0x000000080d007220 */ /* 0x000fc40000410000 */
[C---:B------:R-:W-:Y:S01]  /*ddb0*/  FFMA.FTZ R14, R25.reuse, R8, -R5 ;  /* 0x00000008190e7223 */ /* 0x040fe20000010805 */
[----:B------:R-:W-:Y:S01]  /*ddc0*/  LOP3.LUT R8, R28, 0xffff0000, RZ, 0xc0, !PT ;  /* 0xffff00001c087812 */ /* 0x000fe200078ec0ff */
[C---:B------:R-:W-:Y:S02]  /*ddd0*/  FFMA.FTZ R11, R22.reuse, R11, -R7 ;  /* 0x0000000b160b7223 */ /* 0x040fe40000010807 */
[----:B------:R-:W-:Y:S02]  /*dde0*/  FFMA.FTZ R9, R22, R9, R6 ;  /* 0x0000000916097223 */ /* 0x000fe40000010006 */
[----:B------:R-:W-:Y:S01]  /*ddf0*/  FFMA.FTZ R10, R25, R10, R0 ;  /* 0x0000000a190a7223 */ /* 0x000fe20000010000 */
[----:B------:R-:W-:Y:S01]  /*de00*/  F2FP.BF16.PACK_AB R13, R11, R17 ;  /* 0x000000110b0d723e */ /* 0x000fe200000010ff */
[----:B------:R-:W-:Y:S01]  /*de10*/  FMUL.FTZ R7, R24, R27 ;  /* 0x0000001b18077220 */ /* 0x000fe20000410000 */
[----:B------:R-:W-:Y:S01]  /*de20*/  F2FP.BF16.PACK_AB R9, R9, R18 ;  /* 0x000000120909723e */ /* 0x000fe200000010ff */
[----:B------:R-:W-:-:S02]  /*de30*/  FMUL.FTZ R5, R15, R26 ;  /* 0x0000001a0f057220 */ /* 0x000fc40000410000 */
        /* <DEDUP_REMOVED lines=14> */
.L_x_666:
[----:B------:R-:W-:Y:S05]  /*df20*/  BSYNC B2 ;  /* 0x0000000000027941 */ /* 0x000fea0003800000 */
.L_x_644:
[----:B------:R-:W-:Y:S01]  /*df30*/  LEA.HI R171, R174, R183, RZ, 0x5 ;  /* 0x000000b7aeab7211 */ /* 0x000fe200078f28ff */
[----:B------:R-:W-:Y:S01]  /*df40*/  BAR.SYNC.DEFER_BLOCKING 0x0 ;  /* 0x0000000000007b1d */ /* 0x000fe20000010000 */
[----:B------:R-:W-:Y:S01]  /*df50*/  IMAD R0, R82, c[0x0][0x208], RZ ;  /* 0x0000820052007a24 */ /* 0x000fe200078e02ff */
[----:B------:R-:W-:Y:S01]  /*df60*/  LOP3.LUT P3, RZ, R56, 0x2, RZ, 0xc0, !PT ;  /* 0x0000000238ff7812 */ /* 0x000fe2000786c0ff */
[C---:B------:R-:W-:Y:S01]  /*df70*/  IMAD.WIDE.U32 R6, R83.reuse, c[0x0][0x208], RZ ;  /* 0x0000820053067a25 */ /* 0x040fe200078e00ff */
[----:B------:R-:W-:Y:S01]  /*df80*/  SHF.R.S32.HI R170, RZ, 0x5, R171 ;  /* 0x00000005ffaa7819 */ /* 0x000fe200000114ab */
[----:B------:R-:W-:Y:S01]  /*df90*/  UISETP.GE.AND UP0, UPT, UR10, 0x2, UPT ;  /* 0x000000020a00788c */ /* 0x000fe2000bf06270 */
[----:B------:R-:W-:Y:S01]  /*dfa0*/  SHF.R.S32.HI R168, RZ, 0x1f, R167 ;  /* 0x0000001fffa87819 */ /* 0x000fe200000114a7 */
[----:B------:R-:W-:-:S02]  /*dfb0*/  IMAD R0, R83, c[0x0][0x20c], R0 ;  /* 0x0000830053007a24 */ /* 0x000fc400078e0200 */
[----:B------:R-:W-:Y:S02]  /*dfc0*/  IMAD R196, R170, 0x400, R3 ;  /* 0x00000400aac47824 */ /* 0x000fe400078e0203 */
[----:B------:R-:W-:Y:S02]  /*dfd0*/  IMAD.IADD R7, R7, 0x1, R0 ;  /* 0x0000000107077824 */ /* 0x000fe400078e0200 */
[----:B------:R-:W-:Y:S01]  /*dfe0*/  IMAD.SHL.U32 R0, R56, 0x40, RZ ;  /* 0x0000004038007824 */ /* 0x000fe200078e00ff */
[C---:B------:R-:W-:Y:S01]  /*dff0*/  LEA R204, R196.reuse, 0x100, 0x1 ;  /* 0x00000100c4cc7811 */ /* 0x040fe200078e08ff */
[----:B------:R-:W-:Y:S02]  /*e000*/  IMAD.SHL.U32 R196, R196, 0x2, RZ ;  /* 0x00000002c4c47824 */ /* 0x000fe400078e00ff */
[----:B-1----:R-:W-:Y:S01]  /*e010*/  IMAD.SHL.U32 R8, R57, 0x8, RZ ;  /* 0x0000000839087824 */ /* 0x002fe200078e00ff */
[----:B------:R-:W-:Y:S01]  /*e020*/  LOP3.LUT R0, R0, 0x1c0, RZ, 0xc0, !PT ;  /* 0x000001c000007812 */ /* 0x000fe200078ec0ff */
[----:B------:R-:W-:-:S02]  /*e030*/  IMAD R200, R4, 0x2, R204 ;  /* 0x0000000204c87824 */ /* 0x000fc400078e02cc */
[----:B------:R-:W-:Y:S01]  /*e040*/  IMAD R204, R2, 0x2, R204 ;  /* 0x0000000202cc7824 */ /* 0x000fe200078e02cc */
[----:B------:R-:W-:Y:S01]  /*e050*/  LOP3.LUT R8, R0, 0x8, R8, 0xf8, !PT ;  /* 0x0000000800087812 */ /* 0x000fe200078ef808 */
[----:B------:R-:W-:Y:S01]  /*e060*/  IMAD R212, R2, 0x2, R200 ;  /* 0x0000000202d47824 */ /* 0x000fe200078e02c8 */
[----:B------:R-:W-:Y:S01]  /*e070*/  LDSM.16.M88.4 R140, [R196+0x100] ;  /* 0x00010000c48c783b */ /* 0x000fe20000000200 */
[----:B------:R-:W-:Y:S01]  /*e080*/  IMAD R5, R81, c[0x0][0x218], RZ ;  /* 0x0000860051057a24 */ /* 0x000fe200078e02ff */
[----:B------:R-:W-:Y:S01]  /*e090*/  SHF.R.U32.HI R0, RZ, 0x3, R0 ;  /* 0x00000003ff007819 */ /* 0x000fe20000011600 */
[C---:B------:R-:W-:Y:S01]  /*e0a0*/  IMAD.WIDE.U32 R6, R245.reuse, c[0x0][0x218], R6 ;  /* 0x00008600f5067a25 */ /* 0x040fe200078e0006 */
[----:B------:R-:W-:Y:S02]  /*e0b0*/  LDSM.16.M88.4 R144, [R200] ;  /* 0x00000000c890783b */ /* 0x000fe40000000200 */
[----:B------:R-:W-:Y:S01]  /*e0c0*/  LOP3.LUT R0, R8, R0, RZ, 0x3c, !PT ;  /* 0x0000000008007212 */ /* 0x000fe200078e3cff */
[----:B------:R-:W-:Y:S01]  /*e0d0*/  IMAD R9, R245, c[0x0][0x21c], R5 ;  /* 0x00008700f5097a24 */ /* 0x000fe200078e0205 */
[----:B------:R-:W-:Y:S01]  /*e0e0*/  LDSM.16.M88.4 R176, [R204] ;  /* 0x00000000ccb0783b */ /* 0x000fe20000000200 */
[----:B------:R-:W-:Y:S01]  /*e0f0*/  IADD3 R5, P0, R6, UR28, RZ ;  /* 0x0000001c06057c10 */ /* 0x000fe2000ff1e0ff */
[----:B------:R-:W-:-:S02]  /*e100*/  IMAD.WIDE R16, R167, 0x2, RZ ;  /* 0x00000002a7107825 */ /* 0x000fc400078e02ff */
[----:B------:R-:W-:Y:S01]  /*e110*/  LDSM.16.M88.4 R192, [R212] ;  /* 0x00000000d4c0783b */ /* 0x000fe20000000200 */
[----:B------:R-:W-:Y:S01]  /*e120*/  IADD3.X R6, R7, UR12, R9, P0, !PT ;  /* 0x0000000c07067c10 */ /* 0x000fe200087fe409 */
[----:B------:R-:W-:Y:S01]  /*e130*/  IMAD R0, R80, 0x200, R0 ;  /* 0x0000020050007824 */ /* 0x000fe200078e0200 */
[----:B------:R-:W-:Y:S01]  /*e140*/  LEA R7, P0, R5, c[0x0][0x1f8], 0x1 ;  /* 0x00007e0005077a11 */ /* 0x000fe200078008ff */
[----:B------:R-:W-:Y:S01]  /*e150*/  LDSM.16.M88.4 R196, [R196+0x4100] ;  /* 0x00410000c4c4783b */ /* 0x000fe20000000200 */
[----:B------:R-:W-:Y:S02]  /*e160*/  IMAD.SHL.U32 R239, R239, 0x2, RZ ;  /* 0x00000002efef7824 */ /* 0x000fe400078e00ff */
[----:B------:R-:W-:Y:S01]  /*e170*/  IMAD.SHL.U32 R216, R0, 0x2, RZ ;  /* 0x0000000200d87824 */ /* 0x000fe200078e00ff */
[----:B------:R-:W-:Y:S01]  /*e180*/  LDSM.16.M88.4 R200, [R200+0x4000] ;  /* 0x00400000c8c8783b */ /* 0x000fe20000000200 */
[----:B------:R-:W-:-:S03]  /*e190*/  LEA.HI.X R6, R5, c[0x0][0x1fc], R6, 0x1, P0 ;  /* 0x00007f0005067a11 */ /* 0x000fc600000f0c06 */
[----:B------:R-:W-:Y:S01]  /*e1a0*/  LDSM.16.M88.4 R204, [R204+0x4000] ;  /* 0x00400000cccc783b */ /* 0x000fe20000000200 */
[C---:B------:R-:W-:Y:S02]  /*e1b0*/  IADD3 R11, R216.reuse, 0x8100, RZ ;  /* 0x00008100d80b7810 */ /* 0x040fe40007ffe0ff */
[----:B------:R-:W-:Y:S01]  /*e1c0*/  IADD3 R223, R216, 0x8120, RZ ;  /* 0x00008120d8df7810 */ /* 0x000fe20007ffe0ff */
[----:B------:R-:W-:Y:S01]  /*e1d0*/  LDSM.16.M88.4 R212, [R212+0x4000] ;  /* 0x00400000d4d4783b */ /* 0x000fe20000000200 */
[----:B------:R-:W-:-:S03]  /*e1e0*/  @P3 IADD3 R223, R11, -0x20, RZ ;  /* 0xffffffe00bdf3810 */ /* 0x000fc60007ffe0ff */
[----:B------:R-:W-:Y:S01]  /*e1f0*/  BAR.SYNC.DEFER_BLOCKING 0x0 ;  /* 0x0000000000007b1d */ /* 0x000fe20000010000 */
[C---:B------:R-:W-:Y:S02]  /*e200*/  IADD3 R238, R223.reuse, 0x800, RZ ;  /* 0x00000800dfee7810 */ /* 0x040fe40007ffe0ff */
[C---:B------:R-:W-:Y:S02]  /*e210*/  IADD3 R237, R223.reuse, 0x1000, RZ ;  /* 0x00001000dfed7810 */ /* 0x040fe40007ffe0ff */
[C---:B------:R-:W-:Y:S01]  /*e220*/  IADD3 R236, R223.reuse, 0x1800, RZ ;  /* 0x00001800dfec7810 */ /* 0x040fe20007ffe0ff */
[----:B------:R-:W1:Y:S01]  /*e230*/  SHFL.IDX PT, R0, R7, RZ, 0x181f ;  /* 0x00181fff07007589 */ /* 0x000e6200000e0000 */
[C---:B------:R-:W-:Y:S02]  /*e240*/  IADD3 R235, R223.reuse, 0x2000, RZ ;  /* 0x00002000dfeb7810 */ /* 0x040fe40007ffe0ff */
[C---:B------:R-:W-:Y:S01]  /*e250*/  IADD3 R234, R223.reuse, 0x2800, RZ ;  /* 0x00002800dfea7810 */ /* 0x040fe20007ffe0ff */
[----:B------:R-:W2:Y:S01]  /*e260*/  SHFL.IDX PT, R8, R7, 0x2, 0x181f ;  /* 0x00581f0007087f89 */ /* 0x000ea200000e0000 */
[----:B------:R-:W-:-:S02]  /*e270*/  IADD3 R233, R223, 0x3000, RZ ;  /* 0x00003000dfe97810 */ /* 0x000fc40007ffe0ff */
[C---:B------:R-:W-:Y:S01]  /*e280*/  IADD3 R232, R223.reuse, 0x3800, RZ ;  /* 0x00003800dfe87810 */ /* 0x040fe20007ffe0ff */
[----:B------:R-:W3:Y:S01]  /*e290*/  SHFL.IDX PT, R13, R6, RZ, 0x181f ;  /* 0x00181fff060d7589 */ /* 0x000ee200000e0000 */
[C---:B------:R-:W-:Y:S02]  /*e2a0*/  IADD3 R231, R223.reuse, 0x4000, RZ ;  /* 0x00004000dfe77810 */ /* 0x040fe40007ffe0ff */
[C---:B------:R-:W-:Y:S01]  /*e2b0*/  IADD3 R230, R223.reuse, 0x4800, RZ ;  /* 0x00004800dfe67810 */ /* 0x040fe20007ffe0ff */
[----:B------:R-:W5:Y:S01]  /*e2c0*/  SHFL.IDX PT, R9, R7, 0x3, 0x181f ;  /* 0x00781f0007097f89 */ /* 0x000f6200000e0000 */
[C---:B------:R-:W-:Y:S02]  /*e2d0*/  IADD3 R229, R223.reuse, 0x5000, RZ ;  /* 0x00005000dfe57810 */ /* 0x040fe40007ffe0ff */
[C---:B------:R-:W-:Y:S01]  /*e2e0*/  IADD3 R228, R223.reuse, 0x5800, RZ ;  /* 0x00005800dfe47810 */ /* 0x040fe20007ffe0ff */
[----:B------:R4:W4:Y:S01]  /*e2f0*/  SHFL.IDX PT, R5, R7, 0x1, 0x181f ;  /* 0x00381f0007057f89 */ /* 0x00092200000e0000 */
[----:B------:R-:W-:Y:S01]  /*e300*/  IADD3 R227, R223, 0x6000, RZ ;  /* 0x00006000dfe37810 */ /* 0x000fe20007ffe0ff */
[----:B------:R-:W-:-:S04]  /*e310*/  DEPBAR.LE SB0, 0x0 ;  /* 0x000080000000791a */ /* 0x000fc80000000000 */
[----:B------:R-:W-:Y:S01]  /*e320*/  BAR.SYNC.DEFER_BLOCKING 0x0 ;  /* 0x0000000000007b1d */ /* 0x000fe20000010000 */
[C---:B------:R-:W-:Y:S02]  /*e330*/  IADD3 R226, R223.reuse, 0x6800, RZ ;  /* 0x00006800dfe27810 */ /* 0x040fe40007ffe0ff */
[----:B-1----:R-:W-:Y:S02]  /*e340*/  IADD3 R18, P0, R0, R16, RZ ;  /* 0x0000001000127210 */ /* 0x002fe40007f1e0ff */
[C---:B------:R-:W-:Y:S01]  /*e350*/  IADD3 R225, R223.reuse, 0x7000, RZ ;  /* 0x00007000dfe17810 */ /* 0x040fe20007ffe0ff */
[----:B------:R-:W1:Y:S01]  /*e360*/  SHFL.IDX PT, R21, R6, 0x2, 0x181f ;  /* 0x00581f0006157f89 */ /* 0x000e6200000e0000 */
[----:B--2---:R-:W-:Y:S02]  /*e370*/  IADD3 R10, P1, R16, R8, RZ ;  /* 0x00000008100a7210 */ /* 0x004fe40007f3e0ff */
[----:B------:R-:W-:Y:S01]  /*e380*/  IADD3 R224, R223, 0x7800, RZ ;  /* 0x00007800dfe07810 */ /* 0x000fe20007ffe0ff */
[----:B------:R-:W2:Y:S01]  /*e390*/  SHFL.IDX PT, R20, R6, 0x3, 0x181f ;  /* 0x00781f0006147f89 */ /* 0x000ea200000e0000 */
[----:B---34-:R-:W-:-:S03]  /*e3a0*/  IMAD.X R19, R13, 0x1, R17, P0 ;  /* 0x000000010d137824 */ /* 0x018fc600000e0611 */
[----:B------:R3:W4:Y:S01]  /*e3b0*/  SHFL.IDX PT, R22, R6, 0x1, 0x181f ;  /* 0x00381f0006167f89 */ /* 0x00072200000e0000 */
[C---:B-----5:R-:W-:Y:S02]  /*e3c0*/  IADD3 R36, P0, R16.reuse, R9, RZ ;  /* 0x0000000910247210 */ /* 0x060fe40007f1e0ff */
[----:B------:R-:W-:Y:S02]  /*e3d0*/  SHF.R.S32.HI R7, RZ, 0x1f, R79 ;  /* 0x0000001fff077819 */ /* 0x000fe4000001144f */
[----:B------:R-:W-:Y:S01]  /*e3e0*/  IADD3 R14, P2, R16, R5, RZ ;  /* 0x00000005100e7210 */ /* 0x000fe20007f5e0ff */
[----:B------:R-:W5:Y:S04]  /*e3f0*/  LDSM.16.M88.4 R28, [R216+0x8100] ;  /* 0x00810000d81c783b */ /* 0x000f680000000200 */
[----:B------:R-:W5:Y:S01]  /*e400*/  LDSM.16.M88.4 R52, [R216+0x8900] ;  /* 0x00890000d834783b */ /* 0x000f620000000200 */
[----:B-1----:R-:W-:-:S03]  /*e410*/  IMAD.X R11, R17, 0x1, R21, P1 ;  /* 0x00000001110b7824 */ /* 0x002fc600008e0615 */
[----:B------:R-:W1:Y:S01]  /*e420*/  LDSM.16.M88.4 R60, [R223] ;  /* 0x00000000df3c783b */ /* 0x000e620000000200 */
[----:B--2---:R-:W-:-:S03]  /*e430*/  IMAD.X R37, R17, 0x1, R20, P0 ;  /* 0x0000000111257824 */ /* 0x004fc600000e0614 */
[----:B------:R-:W2:Y:S01]  /*e440*/  LDSM.16.M88.4 R44, [R223+0x800] ;  /* 0x00080000df2c783b */ /* 0x000ea20000000200 */
[----:B---3--:R-:W-:Y:S01]  /*e450*/  LEA.HI R6, R7, R79, RZ, 0x3 ;  /* 0x0000004f07067211 */ /* 0x008fe200078f18ff */
[----:B----4-:R-:W-:Y:S02]  /*e460*/  IMAD.X R15, R17, 0x1, R22, P2 ;  /* 0x00000001110f7824 */ /* 0x010fe400010e0616 */
[----:B------:R-:W3:Y:S01]  /*e470*/  LDSM.16.M88.4 R48, [R216+0x9900] ;  /* 0x00990000d830783b */ /* 0x000ee20000000200 */
[----:B------:R-:W-:-:S03]  /*e480*/  LOP3.LUT R165, R6, 0xfffffff8, RZ, 0xc0, !PT ;  /* 0xfffffff806a57812 */ /* 0x000fc600078ec0ff */
[----:B------:R-:W-:Y:S01]  /*e490*/  LDSM.16.M88.4 R32, [R216+0x9100] ;  /* 0x00910000d820783b */ /* 0x000fe20000000200 */
[----:B------:R-:W-:Y:S01]  /*e4a0*/  SHF.R.S32.HI R166, RZ, 0x1f, R165 ;  /* 0x0000001fffa67819 */ /* 0x000fe200000114a5 */
[----:B------:R-:W-:Y:S02]  /*e4b0*/  IMAD.WIDE R6, R165, 0x2, RZ ;  /* 0x00000002a5067825 */ /* 0x000fe400078e02ff */
[----:B------:R-:W4:Y:S03]  /*e4c0*/  LDSM.16.M88.4 R64, [R216+0xa100] ;  /* 0x00a10000d840783b */ /* 0x000f260000000200 */
[----:B------:R-:W-:Y:S01]  /*e4d0*/  IADD3 R16, P1, R0, R6, RZ ;  /* 0x0000000600107210 */ /* 0x000fe20007f3e0ff */
[----:B------:R-:W-:Y:S01]  /*e4e0*/  LDSM.16.M88.4 R80, [R216+0xa900] ;  /* 0x00a90000d850783b */ /* 0x000fe20000000200 */
[C---:B------:R-:W-:Y:S01]  /*e4f0*/  IADD3 R12, P0, R6.reuse, R5, RZ ;  /* 0x00000005060c7210 */ /* 0x040fe20007f1e0ff */
[----:B------:R-:W-:Y:S01]  /*e500*/  IMAD.MOV.U32 R0, RZ, RZ, 0x40 ;  /* 0x00000040ff007424 */ /* 0x000fe200078e00ff */
[C---:B------:R-:W-:Y:S01]  /*e510*/  IADD3 R8, P3, R6.reuse, R8, RZ ;  /* 0x0000000806087210 */ /* 0x040fe20007f7e0ff */
[----:B------:R-:W-:Y:S01]  /*e520*/  IMAD.X R17, R13, 0x1, R7, P1 ;  /* 0x000000010d117824 */ /* 0x000fe200008e0607 */
[----:B------:R-:W-:Y:S01]  /*e530*/  IADD3 R6, P2, R6, R9, RZ ;  /* 0x0000000906067210 */ /* 0x000fe20007f5e0ff */
[----:B------:R-:W-:Y:S01]  /*e540*/  IMAD.X R13, R7, 0x1, R22, P0 ;  /* 0x00000001070d7824 */ /* 0x000fe200000e0616 */
[----:B------:R-:W-:Y:S01]  /*e550*/  ISETP.GE.AND P1, PT, R167, c[0x0][0x1d4], PT ;  /* 0x00007500a7007a0c */ /* 0x000fe20003f26270 */
[----:B------:R-:W-:Y:S01]  /*e560*/  IMAD.X R9, R7, 0x1, R21, P3 ;  /* 0x0000000107097824 */ /* 0x000fe200018e0615 */
[----:B------:R-:W-:Y:S01]  /*e570*/  ISETP.GE.AND P0, PT, R79, c[0x0][0x1d4], PT ;  /* 0x000075004f007a0c */ /* 0x000fe20003f06270 */
[----:B------:R-:W-:Y:S01]  /*e580*/  IMAD.X R7, R7, 0x1, R20, P2 ;  /* 0x0000000107077824 */ /* 0x000fe200010e0614 */
[C---:B------:R-:W-:Y:S01]  /*e590*/  ISETP.LT.OR P2, PT, R58.reuse, 0x1, P1 ;  /* 0x000000013a00780c */ /* 0x040fe20000f41670 */
[----:B------:R-:W-:Y:S01]  /*e5a0*/  LDSM.16.M88.4 R84, [R216+0xb100] ;  /* 0x00b10000d854783b */ /* 0x000fe20000000200 */
[C---:B-----5:R-:W-:Y:S03]  /*e5b0*/  HMMA.16816.F32.BF16 R40, R140.reuse, R28, RZ ;  /* 0x0000001c8c28723c */ /* 0x060fe600000418ff */
[----:B------:R-:W-:Y:S04]  /*e5c0*/  LDSM.16.M88.4 R92, [R216+0xb900] ;  /* 0x00b90000d85c783b */ /* 0x000fe80000000200 */
[----:B------:R-:W-:Y:S01]  /*e5d0*/  LDSM.16.M88.4 R76, [R223+0x1000] ;  /* 0x00100000df4c783b */ /* 0x000fe20000000200 */
[C---:B------:R-:W-:Y:S03]  /*e5e0*/  HMMA.16816.F32.BF16 R28, R140.reuse, R30, RZ ;  /* 0x0000001e8c1c723c */ /* 0x040fe600000418ff */
[----:B------:R-:W5:Y:S04]  /*e5f0*/  LDSM.16.M88.4 R72, [R223+0x1800] ;  /* 0x00180000df48783b */ /* 0x000f680000000200 */
[----:B------:R-:W3:Y:S01]  /*e600*/  LDSM.16.M88.4 R68, [R223+0x2000] ;  /* 0x00200000df44783b */ /* 0x000ee20000000200 */
[C---:B------:R-:W-:Y:S03]  /*e610*/  HMMA.16816.F32.BF16 R24, R140.reuse, R52, RZ ;  /* 0x000000348c18723c */ /* 0x040fe600000418ff */
[----:B------:R-:W4:Y:S04]  /*e620*/  LDSM.16.M88.4 R88, [R223+0x2800] ;  /* 0x00280000df58783b */ /* 0x000f280000000200 */
[----:B------:R-:W4:Y:S01]  /*e630*/  LDSM.16.M88.4 R120, [R223+0x3000] ;  /* 0x00300000df78783b */ /* 0x000f220000000200 */
[----:B------:R-:W-:Y:S03]  /*e640*/  HMMA.16816.F32.BF16 R20, R140, R54, RZ ;  /* 0x000000368c14723c */ /* 0x000fe600000418ff */
[----:B------:R-:W4:Y:S04]  /*e650*/  LDSM.16.M88.4 R128, [R223+0x3800] ;  /* 0x00380000df80783b */ /* 0x000f280000000200 */
[----:B------:R-:W-:Y:S01]  /*e660*/  @!PT LDS RZ, [RZ] ;  /* 0x00000000fffff984 */ /* 0x000fe20000000800 */
[----:B------:R-:W-:Y:S01]  /*e670*/  @!PT LDS RZ, [RZ] ;  /* 0x00000000fffff984 */ /* 0x000fe20000000800 */
[----:B------:R-:W-:Y:S01]  /*e680*/  @!PT LDS RZ, [RZ] ;  /* 0x00000000fffff984 */ /* 0x000fe20000000800 */
[----:B------:R4:W-:Y:S01]  /*e690*/  LDGSTS.E.BYPASS.LTC128B.128 [R239+0x100], [R18.64], !P2 ;  /* 0x0010000012ef7fae */ /* 0x0009e2000d101d56 */
[C---:B------:R-:W-:Y:S01]  /*e6a0*/  ISETP.LT.OR P2, PT, R58.reuse, 0x1, P0 ;  /* 0x000000013a00780c */ /* 0x040fe20000741670 */
[C---:B-1----:R-:W-:Y:S02]  /*e6b0*/  HMMA.16816.F32.BF16 R124, R144.reuse, R60, R40 ;  /* 0x0000003c907c723c */ /* 0x042fe40000041828 */
[----:B------:R-:W-:Y:S04]  /*e6c0*/  STL [R1+0x2c], R165 ;  /* 0x00002ca501007387 */ /* 0x000fe80000100800 */
[----:B------:R-:W-:Y:S02]  /*e6d0*/  STL [R1+0x1c], R168 ;  /* 0x00001ca801007387 */ /* 0x000fe40000100800 */
[C---:B------:R-:W-:Y:S02]  /*e6e0*/  HMMA.16816.F32.BF16 R52, R144.reuse, R62, R28 ;  /* 0x0000003e9034723c */ /* 0x040fe4000004181c */
[----:B------:R-:W-:Y:S04]  /*e6f0*/  STL [R1+0x30], R166 ;  /* 0x000030a601007387 */ /* 0x000fe80000100800 */
[----:B------:R1:W-:Y:S01]  /*e700*/  LDGSTS.E.BYPASS.LTC128B.128 [R239+0x4100], [R16.64], !P2 ;  /* 0x0410000010ef7fae */ /* 0x0003e2000d101d56 */
[C---:B------:R-:W-:Y:S01]  /*e710*/  ISETP.LT.OR P2, PT, R58.reuse, 0x21, P1 ;  /* 0x000000213a00780c */ /* 0x040fe20000f41670 */
[----:B--2---:R-:W-:Y:S08]  /*e720*/  HMMA.16816.F32.BF16 R60, R144, R44, R24 ;  /* 0x0000002c903c723c */ /* 0x004ff00000041818 */
[----:B---3--:R-:W-:Y:S04]  /*e730*/  HMMA.16816.F32.BF16 R24, R140, R50, RZ ;  /* 0x000000328c18723c */ /* 0x008fe800000418ff */
[----:B------:R2:W-:Y:S01]  /*e740*/  LDGSTS.E.BYPASS.LTC128B.128 [R239+0x1100], [R14.64], !P2 ;  /* 0x011000000eef7fae */ /* 0x0005e2000d101d56 */
[----:B------:R-:W-:-:S03]  /*e750*/  ISETP.LT.OR P2, PT, R58, 0x21, P0 ;  /* 0x000000213a00780c */ /* 0x000fc60000741670 */
[----:B------:R-:W-:Y:S08]  /*e760*/  HMMA.16816.F32.BF16 R44, R144, R46, R20 ;  /* 0x0000002e902c723c */ /* 0x000ff00000041814 */
[----:B----4-:R-:W-:Y:S02]  /*e770*/  HMMA.16816.F32.BF16 R20, R140, R64, RZ ;  /* 0x000000408c14723c */ /* 0x010fe400000418ff */
[----:B------:R2:W-:Y:S01]  /*e780*/  LDGSTS.E.BYPASS.LTC128B.128 [R239+0x5100], [R12.64], !P2 ;  /* 0x051000000cef7fae */ /* 0x0005e2000d101d56 */
[----:B------:R-:W-:-:S02]  /*e790*/  ISETP.LT.OR P2, PT, R58, 0x41, P1 ;  /* 0x000000413a00780c */ /* 0x000fc40000f41670 */
[----:B------:R-:W-:-:S03]  /*e7a0*/  ISETP.LT.OR P1, PT, R58, 0x61, P1 ;  /* 0x000000613a00780c */ /* 0x000fc60000f21670 */
[C---:B------:R-:W-:Y:S08]  /*e7b0*/  HMMA.16816.F32.BF16 R40, R140.reuse, R32, RZ ;  /* 0x000000208c28723c */ /* 0x040ff000000418ff */
[----:B------:R3:W-:Y:S01]  /*e7c0*/  LDGSTS.E.BYPASS.LTC128B.128 [R239+0x2100], [R10.64], !P2 ;  /* 0x021000000aef7fae */ /* 0x0007e2000d101d56 */
[C---:B------:R-:W-:Y:S01]  /*e7d0*/  ISETP.LT.OR P2, PT, R58.reuse, 0x41, P0 ;  /* 0x000000413a00780c */ /* 0x040fe20000741670 */
[----:B------:R-:W-:Y:S01]  /*e7e0*/  HMMA.16816.F32.BF16 R32, R140, R34, RZ ;  /* 0x000000228c20723c */ /* 0x000fe200000418ff */
[----:B------:R-:W-:-:S07]  /*e7f0*/  ISETP.LT.OR P0, PT, R58, 0x61, P0 ;  /* 0x000000613a00780c */ /* 0x000fce0000701670 */
[----:B-1----:R-:W-:Y:S04]  /*e800*/  HMMA.16816.F32.BF16 R16, R140, R66, RZ ;  /* 0x000000428c10723c */ /* 0x002fe800000418ff */
[----:B------:R3:W-:Y:S01]  /*e810*/  LDGSTS.E.BYPASS.LTC128B.128 [R239+0x6100], [R8.64], !P2 ;  /* 0x0610000008ef7fae */ /* 0x0007e2000d101d56 */
[----:B------:R-:W-:-:S03]  /*e820*/  LOP3.LUT P2, RZ, R56, 0x4, RZ, 0xc0, !PT ;  /* 0x0000000438ff7812 */ /* 0x000fc6000784c0ff */
[----:B-----5:R-:W-:Y:S01]  /*e830*/  HMMA.16816.F32.BF16 R112, R144, R74, R24 ;  /* 0x0000004a9070723c */ /* 0x020fe20000041818 */
[----:B------:R-:W-:Y:S01]  /*e840*/  SEL R0, R0, 0xffffffc0, !P2 ;  /* 0xffffffc000007807 */ /* 0x000fe20005000000 */
[----:B------:R1:W-:Y:S04]  /*e850*/  LDGSTS.E.BYPASS.LTC128B.128 [R239+0x3100], [R36.64], !P1 ;  /* 0x0310000024ef7fae */ /* 0x0003e8000c901d56 */
[----:B------:R-:W-:Y:S01]  /*e860*/  IMAD.IADD R222, R216, 0x1, R0 ;  /* 0x00000001d8de7824 */ /* 0x000fe200078e0200 */
[----:B------:R4:W-:Y:S01]  /*e870*/  LDGSTS.E.BYPASS.LTC128B.128 [R239+0x7100], [R6.64], !P0 ;  /* 0x0710000006ef7fae */ /* 0x0009e2000c101d56 */
[C---:B------:R-:W-:Y:S01]  /*e880*/  HMMA.16816.F32.BF16 R28, R140.reuse, R48, RZ ;  /* 0x000000308c1c723c */ /* 0x040fe200000418ff */
[----:B------:R-:W-:Y:S01]  /*e890*/  IMAD.IADD R219, R0, 0x1, R223 ;  /* 0x0000000100db7824 */ /* 0x000fe200078e02df */
[----:B------:R-:W-:Y:S01]  /*e8a0*/  PLOP3.LUT P0, PT, PT, PT, UP0, 0x80, 0x0 ;  /* 0x000000000000781c */ /* 0x000fe20003f0f008 */
[----:B------:R-:W0:Y:S05]  /*e8b0*/  LDGDEPBAR ;  /* 0x00000000000079af */ /* 0x000e2a0000000000 */
[C---:B------:R-:W-:Y:S08]  /*e8c0*/  HMMA.16816.F32.BF16 R24, R140.reuse, R82, RZ ;  /* 0x000000528c18723c */ /* 0x040ff000000418ff */
[----:B--2---:R-:W-:Y:S08]  /*e8d0*/  HMMA.16816.F32.BF16 R12, R140, R80, RZ ;  /* 0x000000508c0c723c */ /* 0x004ff000000418ff */
[----:B------:R-:W-:Y:S08]  /*e8e0*/  HMMA.16816.F32.BF16 R100, R144, R68, R20 ;  /* 0x000000449064723c */ /* 0x000ff00000041814 */
[----:B------:R-:W-:Y:S08]  /*e8f0*/  HMMA.16816.F32.BF16 R20, R140, R84, RZ ;  /* 0x000000548c14723c */ /* 0x000ff000000418ff */
[C---:B------:R-:W-:Y:S01]  /*e900*/  HMMA.16816.F32.BF16 R116, R144.reuse, R78, R32 ;  /* 0x0000004e9074723c */ /* 0x040fe20000041820 */
[----:B------:R-:W2:Y:S07]  /*e910*/  LDSM.16.M88.4 R32, [R222+0x8900] ;  /* 0x00890000de20783b */ /* 0x000eae0000000200 */
[C---:B------:R-:W-:Y:S08]  /*e920*/  HMMA.16816.F32.BF16 R108, R144.reuse, R70, R16 ;  /* 0x00000046906c723c */ /* 0x040ff00000041810 */
[----:B------:R-:W-:Y:S01]  /*e930*/  HMMA.16816.F32.BF16 R104, R144, R72, R28 ;  /* 0x000000489068723c */ /* 0x000fe2000004181c */
[----:B------:R-:W5:Y:S07]  /*e940*/  LDSM.16.M88.4 R28, [R222+0x8100] ;  /* 0x00810000de1c783b */ /* 0x000f6e0000000200 */
[----:B------:R-:W-:Y:S08]  /*e950*/  HMMA.16816.F32.BF16 R16, R140, R86, RZ ;  /* 0x000000568c10723c */ /* 0x000ff000000418ff */
[C---:B------:R-:W-:Y:S01]  /*e960*/  HMMA.16816.F32.BF16 R80, R144.reuse, R90, R24 ;  /* 0x0000005a9050723c */ /* 0x040fe20000041818 */
[----:B------:R-:W1:Y:S07]  /*e970*/  LDSM.16.M88.4 R24, [R222+0x9100] ;  /* 0x00910000de18783b */ /* 0x000e6e0000000200 */
[----:B------:R-:W-:Y:S08]  /*e980*/  HMMA.16816.F32.BF16 R96, R144, R88, R12 ;  /* 0x000000589060723c */ /* 0x000ff0000004180c */
[----:B------:R-:W-:Y:S08]  /*e990*/  HMMA.16816.F32.BF16 R12, R140, R92, RZ ;  /* 0x0000005c8c0c723c */ /* 0x000ff000000418ff */
[C---:B------:R-:W-:Y:S08]  /*e9a0*/  HMMA.16816.F32.BF16 R40, R144.reuse, R76, R40 ;  /* 0x0000004c9028723c */ /* 0x040ff00000041828 */
[----:B------:R-:W-:Y:S01]  /*e9b0*/  HMMA.16816.F32.BF16 R76, R144, R120, R20 ;  /* 0x00000078904c723c */ /* 0x000fe20000041814 */
[----:B------:R-:W1:Y:S07]  /*e9c0*/  LDSM.16.M88.4 R20, [R222+0x9900] ;  /* 0x00990000de14783b */ /* 0x000e6e0000000200 */
[----:B---3--:R-:W-:Y:S08]  /*e9d0*/  HMMA.16816.F32.BF16 R8, R140, R94, RZ ;  /* 0x0000005e8c08723c */ /* 0x008ff000000418ff */
[C---:B------:R-:W-:Y:S01]  /*e9e0*/  HMMA.16816.F32.BF16 R72, R144.reuse, R122, R16 ;  /* 0x0000007a9048723c */ /* 0x040fe20000041810 */
[----:B------:R-:W3:Y:S07]  /*e9f0*/  LDSM.16.M88.4 R16, [R222+0xa100] ;  /* 0x00a10000de10783b */ /* 0x000eee0000000200 */
[C---:B------:R-:W-:Y:S01]  /*ea00*/  HMMA.16816.F32.BF16 R68, R144.reuse, R128, R12 ;  /* 0x000000809044723c */ /* 0x040fe2000004180c */
[----:B------:R-:W3:Y:S07]  /*ea10*/  LDSM.16.M88.4 R12, [R222+0xa900] ;  /* 0x00a90000de0c783b */ /* 0x000eee0000000200 */
[----:B------:R-:W-:Y:S01]  /*ea20*/  HMMA.16816.F32.BF16 R56, R144, R130, R8 ;  /* 0x000000829038723c */ /* 0x000fe20000041808 */
[----:B------:R-:W3:Y:S07]  /*ea30*/  LDSM.16.M88.4 R8, [R222+0xb100] ;  /* 0x00b10000de08783b */ /* 0x000eee0000000200 */
[C---:B--2---:R-:W-:Y:S08]  /*ea40*/  HMMA.16816.F32.BF16 R48, R176.reuse, R34, R44 ;  /* 0x00000022b030723c */ /* 0x044ff0000004182c */
[C---:B-----5:R-:W-:Y:S08]  /*ea50*/  HMMA.16816.F32.BF16 R64, R176.reuse, R28, R124 ;  /* 0x0000001cb040723c */ /* 0x060ff0000004187c */
[C---:B------:R-:W-:Y:S01]  /*ea60*/  HMMA.16816.F32.BF16 R52, R176.reuse, R30, R52 ;  /* 0x0000001eb034723c */ /* 0x040fe20000041834 */
[----:B------:R-:W2:Y:S07]  /*ea70*/  LDSM.16.M88.4 R28, [R219] ;  /* 0x00000000db1c783b */ /* 0x000eae0000000200 */
[C---:B-1----:R-:W-:Y:S08]  /*ea80*/  HMMA.16816.F32.BF16 R44, R176.reuse, R24, R40 ;  /* 0x00000018b02c723c */ /* 0x042ff00000041828 */
[C---:B------:R-:W-:Y:S01]  /*ea90*/  HMMA.16816.F32.BF16 R40, R176.reuse, R26, R116 ;  /* 0x0000001ab028723c */ /* 0x040fe20000041874 */
[----:B------:R-:W1:Y:S07]  /*eaa0*/  LDSM.16.M88.4 R24, [R219+0x800] ;  /* 0x00080000db18783b */ /* 0x000e6e0000000200 */
[C---:B------:R-:W-:Y:S01]  /*eab0*/  HMMA.16816.F32.BF16 R60, R176.reuse, R32, R60 ;  /* 0x00000020b03c723c */ /* 0x040fe2000004183c */
[----:B------:R-:W5:Y:S07]  /*eac0*/  LDSM.16.M88.4 R32, [R222+0xb900] ;  /* 0x00b90000de20783b */ /* 0x000f6e0000000200 */
[C---:B------:R-:W-:Y:S08]  /*ead0*/  HMMA.16816.F32.BF16 R36, R176.reuse, R20, R104 ;  /* 0x00000014b024723c */ /* 0x040ff00000041868 */
[C---:B------:R-:W-:Y:S01]  /*eae0*/  HMMA.16816.F32.BF16 R88, R176.reuse, R22, R112 ;  /* 0x00000016b058723c */ /* 0x040fe20000041870 */
[----:B------:R-:W1:Y:S07]  /*eaf0*/  LDSM.16.M88.4 R20, [R219+0x1000] ;  /* 0x00100000db14783b */ /* 0x000e6e0000000200 */
[C---:B---3--:R-:W-:Y:S08]  /*eb00*/  HMMA.16816.F32.BF16 R92, R176.reuse, R16, R100 ;  /* 0x00000010b05c723c */ /* 0x048ff00000041864 */
[C---:B------:R-:W-:Y:S01]  /*eb10*/  HMMA.16816.F32.BF16 R104, R176.reuse, R18, R108 ;  /* 0x00000012b068723c */ /* 0x040fe2000004186c */
[----:B------:R-:W3:Y:S07]  /*eb20*/  LDSM.16.M88.4 R16, [R219+0x1800] ;  /* 0x00180000db10783b */ /* 0x000eee0000000200 */
[C---:B------:R-:W-:Y:S08]  /*eb30*/  HMMA.16816.F32.BF16 R100, R176.reuse, R12, R96 ;  /* 0x0000000cb064723c */ /* 0x040ff00000041860 */
[C---:B------:R-:W-:Y:S01]  /*eb40*/  HMMA.16816.F32.BF16 R80, R176.reuse, R14, R80 ;  /* 0x0000000eb050723c */ /* 0x040fe20000041850 */
[----:B------:R-:W3:Y:S07]  /*eb50*/  LDSM.16.M88.4 R12, [R219+0x2000] ;  /* 0x00200000db0c783b */ /* 0x000eee0000000200 */
[C---:B------:R-:W-:Y:S08]  /*eb60*/  HMMA.16816.F32.BF16 R120, R176.reuse, R8, R76 ;  /* 0x00000008b078723c */ /* 0x040ff0000004184c */
[----:B------:R-:W-:Y:S01]  /*eb70*/  HMMA.16816.F32.BF16 R72, R176, R10, R72 ;  /* 0x0000000ab048723c */ /* 0x000fe20000041848 */
[----:B------:R-:W3:Y:S07]  /*eb80*/  LDSM.16.M88.4 R8, [R219+0x2800] ;  /* 0x00280000db08783b */ /* 0x000eee0000000200 */
[C---:B--2---:R-:W-:Y:S01]  /*eb90*/  HMMA.16816.F32.BF16 R112, R192.reuse, R28, R64 ;  /* 0x0000001cc070723c */ /* 0x044fe20000041840 */
[----:B------:R-:W2:Y:S07]  /*eba0*/  LDSM.16.M88.4 R64, [R219+0x3000] ;  /* 0x00300000db40783b */ /* 0x000eae0000000200 */
[C---:B-1----:R-:W-:Y:S01]  /*ebb0*/  HMMA.16816.F32.BF16 R96, R192.reuse, R24, R60 ;  /* 0x00000018c060723c */ /* 0x042fe2000004183c */
[----:B------:R-:W1:Y:S07]  /*ebc0*/  LDSM.16.M88.4 R60, [R219+0x3800] ;  /* 0x00380000db3c783b */ /* 0x000e6e0000000200 */
[----:B------:R-:W-:Y:S01]  /*ebd0*/  HMMA.16816.F32.BF16 R84, R192, R26, R48 ;  /* 0x0000001ac054723c */ /* 0x000fe20000041830 */
[----:B------:R-:W1:Y:S04]  /*ebe0*/  LDSM.16.M88.4 R24, [R216+0xd900] ;  /* 0x00d90000d818783b */ /* 0x000e680000000200 */
[----:B------:R-:W-:Y:S03]  /*ebf0*/  LDSM.16.M88.4 R48, [R216+0xc100] ;  /* 0x00c10000d830783b */ /* 0x000fe60000000200 */
[----:B-----5:R-:W-:Y:S08]  /*ec00*/  HMMA.16816.F32.BF16 R116, R176, R32, R68 ;  /* 0x00000020b074723c */ /* 0x020ff00000041844 */
[C---:B------:R-:W-:Y:S08]  /*ec10*/  HMMA.16816.F32.BF16 R76, R192.reuse, R20, R44 ;  /* 0x00000014c04c723c */ /* 0x040ff0000004182c */
[----:B------:R-:W-:Y:S01]  /*ec20*/  HMMA.16816.F32.BF16 R68, R192, R22, R40 ;  /* 0x00000016c044723c */ /* 0x000fe20000041828 */
[----:B------:R-:W5:Y:S07]  /*ec30*/  LDSM.16.M88.4 R20, [R216+0xe100] ;  /* 0x00e10000d814783b */ /* 0x000f6e0000000200 */
[----:B------:R-:W-:Y:S08]  /*ec40*/  HMMA.16816.F32.BF16 R124, R176, R34, R56 ;  /* 0x00000022b07c723c */ /* 0x000ff00000041838 */
[C---:B------:R-:W-:Y:S01]  /*ec50*/  HMMA.16816.F32.BF16 R108, R192.reuse, R30, R52 ;  /* 0x0000001ec06c723c */ /* 0x040fe20000041834 */
[----:B------:R-:W1:Y:S07]  /*ec60*/  LDSM.16.M88.4 R28, [R216+0xd100] ;  /* 0x00d10000d81c783b */ /* 0x000e6e0000000200 */
[C---:B---3--:R-:W-:Y:S01]  /*ec70*/  HMMA.16816.F32.BF16 R56, R192.reuse, R16, R36 ;  /* 0x00000010c038723c */ /* 0x048fe20000041824 */
[----:B------:R-:W3:Y:S07]  /*ec80*/  LDSM.16.M88.4 R36, [R216+0xc900] ;  /* 0x00c90000d824783b */ /* 0x000eee0000000200 */
[C---:B------:R-:W-:Y:S01]  /*ec90*/  HMMA.16816.F32.BF16 R52, R192.reuse, R18, R88 ;  /* 0x00000012c034723c */ /* 0x040fe20000041858 */
[----:B------:R-:W1:Y:S04]  /*eca0*/  LDSM.16.M88.4 R16, [R216+0xe900] ;  /* 0x00e90000d810783b */ /* 0x000e680000000200 */
[----:B------:R-:W-:Y:S03]  /*ecb0*/  LDSM.16.M88.4 R88, [R216+0xf900] ;  /* 0x00f90000d858783b */ /* 0x000fe60000000200 */
[C---:B------:R-:W-:Y:S08]  /*ecc0*/  HMMA.16816.F32.BF16 R44, R192.reuse, R12, R92 ;  /* 0x0000000cc02c723c */ /* 0x040ff0000004185c */
[C---:B------:R-:W-:Y:S08]  /*ecd0*/  HMMA.16816.F32.BF16 R40, R192.reuse, R14, R104 ;  /* 0x0000000ec028723c */ /* 0x040ff00000041868 */
[C---:B------:R-:W-:Y:S08]  /*ece0*/  HMMA.16816.F32.BF16 R32, R192.reuse, R8, R100 ;  /* 0x00000008c020723c */ /* 0x040ff00000041864 */
[C---:B------:R-:W-:Y:S08]  /*ecf0*/  HMMA.16816.F32.BF16 R12, R192.reuse, R10, R80 ;  /* 0x0000000ac00c723c */ /* 0x040ff00000041850 */
[C---:B--2---:R-:W-:Y:S08]  /*ed00*/  HMMA.16816.F32.BF16 R8, R192.reuse, R64, R120 ;  /* 0x00000040c008723c */ /* 0x044ff00000041878 */
[C---:B------:R-:W-:Y:S01]  /*ed10*/  HMMA.16816.F32.BF16 R72, R192.reuse, R66, R72 ;  /* 0x00000042c048723c */ /* 0x040fe20000041848 */
[----:B------:R-:W2:Y:S07]  /*ed20*/  LDSM.16.M88.4 R64, [R216+0xf100] ;  /* 0x00f10000d840783b */ /* 0x000eae0000000200 */
[C---:B-1----:R-:W-:Y:S08]  /*ed30*/  HMMA.16816.F32.BF16 R80, R192.reuse, R60, R116 ;  /* 0x0000003cc050723c */ /* 0x042ff00000041874 */
[----:B------:R-:W-:Y:S01]  /*ed40*/  HMMA.16816.F32.BF16 R124, R192, R62, R124 ;  /* 0x0000003ec07c723c */ /* 0x000fe2000004187c */
[----:B------:R-:W1:Y:S07]  /*ed50*/  LDSM.16.M88.4 R60, [R223+0x4000] ;  /* 0x00400000df3c783b */ /* 0x000e6e0000000200 */
[C---:B------:R-:W-:Y:S01]  /*ed60*/  HMMA.16816.F32.BF16 R100, R196.reuse, R24, R56 ;  /* 0x00000018c464723c */ /* 0x040fe20000041838 */
[----:B------:R-:W1:Y:S07]  /*ed70*/  LDSM.16.M88.4 R56, [R223+0x5000] ;  /* 0x00500000df38783b */ /* 0x000e6e0000000200 */
[C---:B-----5:R-:W-:Y:S01]  /*ed80*/  HMMA.16816.F32.BF16 R92, R196.reuse, R20, R44 ;  /* 0x00000014c45c723c */ /* 0x060fe2000004182c */
[----:B------:R-:W5:Y:S07]  /*ed90*/  LDSM.16.M88.4 R44, [R223+0x5800] ;  /* 0x00580000df2c783b */ /* 0x000f6e0000000200 */
[C---:B------:R-:W-:Y:S08]  /*eda0*/  HMMA.16816.F32.BF16 R128, R196.reuse, R48, R112 ;  /* 0x00000030c480723c */ /* 0x040ff00000041870 */
[C---:B------:R-:W-:Y:S08]  /*edb0*/  HMMA.16816.F32.BF16 R120, R196.reuse, R50, R108 ;  /* 0x00000032c478723c */ /* 0x040ff0000004186c */
[C---:B------:R-:W-:Y:S01]  /*edc0*/  HMMA.16816.F32.BF16 R104, R196.reuse, R30, R68 ;  /* 0x0000001ec468723c */ /* 0x040fe20000041844 */
[----:B------:R-:W1:Y:S07]  /*edd0*/  LDSM.16.M88.4 R68, [R223+0x4800] ;  /* 0x00480000df44783b */ /* 0x000e6e0000000200 */
[C---:B---3--:R-:W-:Y:S08]  /*ede0*/  HMMA.16816.F32.BF16 R116, R196.reuse, R36, R96 ;  /* 0x00000024c474723c */ /* 0x048ff00000041860 */
[C---:B------:R-:W-:Y:S01]  /*edf0*/  HMMA.16816.F32.BF16 R108, R196.reuse, R28, R76 ;  /* 0x0000001cc46c723c */ /* 0x040fe2000004184c */
[----:B------:R-:W3:Y:S07]  /*ee00*/  LDSM.16.M88.4 R28, [R223+0x7800] ;  /* 0x00780000df1c783b */ /* 0x000eee0000000200 */
[C---:B------:R-:W-:Y:S01]  /*ee10*/  HMMA.16816.F32.BF16 R96, R196.reuse, R26, R52 ;  /* 0x0000001ac460723c */ /* 0x040fe20000041834 */
[----:B------:R-:W1:Y:S07]  /*ee20*/  LDSM.16.M88.4 R52, [R222+0xc100] ;  /* 0x00c10000de34783b */ /* 0x000e6e0000000200 */
[C---:B------:R-:W-:Y:S01]  /*ee30*/  HMMA.16816.F32.BF16 R112, R196.reuse, R38, R84 ;  /* 0x00000026c470723c */ /* 0x040fe20000041854 */
[----:B------:R-:W-:Y:S07]  /*ee40*/  LDSM.16.M88.4 R36, [R223+0x6800] ;  /* 0x00680000df24783b */ /* 0x000fee0000000200 */
[C---:B------:R-:W-:Y:S01]  /*ee50*/  HMMA.16816.F32.BF16 R84, R196.reuse, R22, R40 ;  /* 0x00000016c454723c */ /* 0x040fe20000041828 */
[----:B------:R-:W3:Y:S07]  /*ee60*/  LDSM.16.M88.4 R40, [R223+0x6000] ;  /* 0x00600000df28783b */ /* 0x000eee0000000200 */
[C---:B------:R-:W-:Y:S01]  /*ee70*/  HMMA.16816.F32.BF16 R76, R196.reuse, R16, R32 ;  /* 0x00000010c44c723c */ /* 0x040fe20000041820 */
[----:B------:R-:W3:Y:S07]  /*ee80*/  LDSM.16.M88.4 R32, [R223+0x7000] ;  /* 0x00700000df20783b */ /* 0x000eee0000000200 */
[C---:B------:R-:W-:Y:S08]  /*ee90*/  HMMA.16816.F32.BF16 R48, R196.reuse, R18, R12 ;  /* 0x00000012c430723c */ /* 0x040ff0000004180c */
[C---:B--2---:R-:W-:Y:S08]  /*eea0*/  HMMA.16816.F32.BF16 R24, R196.reuse, R64, R8 ;  /* 0x00000040c418723c */ /* 0x044ff00000041808 */
[----:B------:R-:W-:Y:S08]  /*eeb0*/  HMMA.16816.F32.BF16 R16, R196, R88, R80 ;  /* 0x00000058c410723c */ /* 0x000ff00000041850 */
[----:B-1----:R-:W-:Y:S08]  /*eec0*/  HMMA.16816.F32.BF16 R8, R200, R60, R128 ;  /* 0x0000003cc808723c */ /* 0x002ff00000041880 */
[C---:B------:R-:W-:Y:S01]  /*eed0*/  HMMA.16816.F32.BF16 R12, R196.reuse, R90, R124 ;  /* 0x0000005ac40c723c */ /* 0x040fe2000004187c */
[----:B------:R-:W-:Y:S07]  /*eee0*/  LDSM.16.M88.4 R88, [R219+0x5000] ;  /* 0x00500000db58783b */ /* 0x000fee0000000200 */
[----:B------:R-:W-:Y:S08]  /*eef0*/  HMMA.16816.F32.BF16 R20, R196, R66, R72 ;  /* 0x00000042c414723c */ /* 0x000ff00000041848 */
[C---:B------:R-:W-:Y:S08]  /*ef00*/  HMMA.16816.F32.BF16 R64, R200.reuse, R56, R108 ;  /* 0x00000038c840723c */ /* 0x040ff0000004186c */
[C---:B------:R-:W-:Y:S01]  /*ef10*/  HMMA.16816.F32.BF16 R156, R200.reuse, R58, R104 ;  /* 0x0000003ac89c723c */ /* 0x040fe20000041868 */
[----:B------:R-:W1:Y:S04]  /*ef20*/  LDSM.16.M88.4 R56, [R222+0xc900] ;  /* 0x00c90000de38783b */ /* 0x000e680000000200 */
[----:B------:R-:W-:Y:S03]  /*ef30*/  LDSM.16.M88.4 R104, [R219+0x4000] ;  /* 0x00400000db68783b */ /* 0x000fe60000000200 */
[C---:B-----5:R-:W-:Y:S01]  /*ef40*/  HMMA.16816.F32.BF16 R160, R200.reuse, R44, R100 ;  /* 0x0000002cc8a0723c */ /* 0x060fe20000041864 */
[----:B------:R-:W-:Y:S07]  /*ef50*/  LDSM.16.M88.4 R100, [R219+0x4800] ;  /* 0x00480000db64783b */ /* 0x000fee0000000200 */
[C---:B------:R-:W-:Y:S01]  /*ef60*/  HMMA.16816.F32.BF16 R152, R200.reuse, R46, R96 ;  /* 0x0000002ec898723c */ /* 0x040fe20000041860 */
[----:B------:R-:W2:Y:S07]  /*ef70*/  LDSM.16.M88.4 R44, [R222+0xd100] ;  /* 0x00d10000de2c783b */ /* 0x000eae0000000200 */
[C---:B------:R-:W-:Y:S08]  /*ef80*/  HMMA.16816.F32.BF16 R72, R200.reuse, R68, R116 ;  /* 0x00000044c848723c */ /* 0x040ff00000041874 */
[C---:B---3--:R-:W-:Y:S01]  /*ef90*/  HMMA.16816.F32.BF16 R116, R200.reuse, R28, R16 ;  /* 0x0000001cc874723c */ /* 0x048fe20000041810 */
[----:B------:R-:W3:Y:S07]  /*efa0*/  LDSM.16.M88.4 R16, [R222+0xd900] ;  /* 0x00d90000de10783b */ /* 0x000eee0000000200 */
[----:B------:R-:W-:Y:S08]  /*efb0*/  HMMA.16816.F32.BF16 R68, R200, R70, R112 ;  /* 0x00000046c844723c */ /* 0x000ff00000041870 */
[----:B------:R-:W-:Y:S01]  /*efc0*/  HMMA.16816.F32.BF16 R108, R204, R52, R8 ;  /* 0x00000034cc6c723c */ /* 0x000fe20000041808 */
[----:B------:R-:W5:Y:S07]  /*efd0*/  LDSM.16.M88.4 R8, [R222+0xe900] ;  /* 0x00e90000de08783b */ /* 0x000f6e0000000200 */
[C---:B------:R-:W-:Y:S01]  /*efe0*/  HMMA.16816.F32.BF16 R112, R200.reuse, R30, R12 ;  /* 0x0000001ec870723c */ /* 0x040fe2000004180c */
[----:B------:R-:W1:Y:S07]  /*eff0*/  LDSM.16.M88.4 R12, [R222+0xe100] ;  /* 0x00e10000de0c783b */ /* 0x000e6e0000000200 */
[C---:B------:R-:W-:Y:S08]  /*f000*/  HMMA.16816.F32.BF16 R60, R200.reuse, R62, R120 ;  /* 0x0000003ec83c723c */ /* 0x040ff00000041878 */
[C---:B------:R-:W-:Y:S01]  /*f010*/  HMMA.16816.F32.BF16 R148, R200.reuse, R40, R92 ;  /* 0x00000028c894723c */ /* 0x040fe2000004185c */
[----:B------:R-:W-:Y:S07]  /*f020*/  LDSM.16.M88.4 R92, [R222+0xf900] ;  /* 0x00f90000de5c783b */ /* 0x000fee0000000200 */
[C---:B------:R-:W-:Y:S01]  /*f030*/  HMMA.16816.F32.BF16 R124, R200.reuse, R32, R24 ;  /* 0x00000020c87c723c */ /* 0x040fe20000041818 */
[----:B------:R-:W2:Y:S07]  /*f040*/  LDSM.16.M88.4 R24, [R222+0xf100] ;  /* 0x00f10000de18783b */ /* 0x000eae0000000200 */
[C---:B------:R-:W-:Y:S01]  /*f050*/  HMMA.16816.F32.BF16 R132, R200.reuse, R36, R76 ;  /* 0x00000024c884723c */ /* 0x040fe2000004184c */
[----:B------:R-:W2:Y:S07]  /*f060*/  LDSM.16.M88.4 R76, [R219+0x5800] ;  /* 0x00580000db4c783b */ /* 0x000eae0000000200 */
[C---:B------:R-:W-:Y:S08]  /*f070*/  HMMA.16816.F32.BF16 R136, R200.reuse, R42, R84 ;  /* 0x0000002ac888723c */ /* 0x040ff00000041854 */
[C---:B------:R-:W-:Y:S08]  /*f080*/  HMMA.16816.F32.BF16 R128, R200.reuse, R38, R48 ;  /* 0x00000026c880723c */ /* 0x040ff00000041830 */
[----:B------:R-:W-:Y:S08]  /*f090*/  HMMA.16816.F32.BF16 R120, R200, R34, R20 ;  /* 0x00000022c878723c */ /* 0x000ff00000041814 */
[C---:B-1----:R-:W-:Y:S01]  /*f0a0*/  HMMA.16816.F32.BF16 R80, R204.reuse, R58, R68 ;  /* 0x0000003acc50723c */ /* 0x042fe20000041844 */
[----:B------:R-:W1:Y:S07]  /*f0b0*/  LDSM.16.M88.4 R68, [R219+0x6800] ;  /* 0x00680000db44783b */ /* 0x000e6e0000000200 */
[C---:B------:R-:W-:Y:S01]  /*f0c0*/  HMMA.16816.F32.BF16 R84, R204.reuse, R56, R72 ;  /* 0x00000038cc54723c */ /* 0x040fe20000041848 */
[----:B------:R-:W1:Y:S07]  /*f0d0*/  LDSM.16.M88.4 R72, [R219+0x6000] ;  /* 0x00600000db48783b */ /* 0x000e6e0000000200 */
[C---:B------:R-:W-:Y:S01]  /*f0e0*/  HMMA.16816.F32.BF16 R96, R204.reuse, R54, R60 ;  /* 0x00000036cc60723c */ /* 0x040fe2000004183c */
[----:B------:R-:W-:Y:S07]  /*f0f0*/  LDSM.16.M88.4 R60, [R219+0x7800] ;  /* 0x00780000db3c783b */ /* 0x000fee0000000200 */
[----:B--2---:R-:W-:Y:S01]  /*f100*/  HMMA.16816.F32.BF16 R56, R204, R44, R64 ;  /* 0x0000002ccc38723c */ /* 0x004fe20000041840 */
[----:B------:R-:W2:Y:S01]  /*f110*/  LDSM.16.M88.4 R64, [R219+0x7000] ;  /* 0x00700000db40783b */ /* 0x000ea20000000200 */
[----:B------:R-:W-:-:S06]  /*f120*/  DEPBAR.LE SB0, 0x0 ;  /* 0x000080000000791a */ /* 0x000fcc0000000000 */
[C---:B------:R-:W-:Y:S08]  /*f130*/  HMMA.16816.F32.BF16 R52, R204.reuse, R46, R156 ;  /* 0x0000002ecc34723c */ /* 0x040ff0000004189c */
[C---:B---3--:R-:W-:Y:S08]  /*f140*/  HMMA.16816.F32.BF16 R48, R204.reuse, R16, R160 ;  /* 0x00000010cc30723c */ /* 0x048ff000000418a0 */
        /* <DEDUP_REMOVED lines=26> */
[----:B------:R-:W-:Y:S07]  /*f2f0*/  @!P0 BRA `(.L_x_679) ;  /* 0x0000049000008947 */ /* 0x000fee0003800000 */
[----:B----4-:R-:W-:Y:S01]  /*f300*/  ULEA UR4, UR10, UR16, 0x7 ;  /* 0x000000100a047291 */ /* 0x010fe2000f8e383f */
[----:B------:R-:W-:Y:S01]  /*f310*/  ISETP.NE.AND P3, PT, R172, 0x1, PT ;  /* 0x00000001ac00780c */ /* 0x000fe20003f65270 */
[----:B------:R-:W-:Y:S01]  /*f320*/  IMAD.MOV.U32 R245, RZ, RZ, RZ ;  /* 0x000000fffff57224 */ /* 0x000fe200078e00ff */
[----:B------:R-:W-:-:S03]  /*f330*/  ISETP.GT.AND P4, PT, R169, 0x7f, PT ;  /* 0x0000007fa900780c */ /* 0x000fc60003f84270 */
        /* <DEDUP_REMOVED lines=9> */
[----:B------:R1:W2:Y:S01]  /*f3d0*/  @!P4 LDG.E R245, [R6.64] ;  /* 0x0000001606f5c981 */ /* 0x0002a2000c1e1900 */
[----:B------:R-:W-:Y:S01]  /*f3e0*/  IMAD.MOV R0, RZ, RZ, -R0 ;  /* 0x000000ffff007224 */ /* 0x000fe200078e0a00 */
[----:B------:R-:W-:Y:S01]  /*f3f0*/  SEL R25, RZ, 0x10, P6 ;  /* 0x00000010ff197807 */ /* 0x000fe20003000000 */
[----:B------:R-:W-:Y:S01]  /*f400*/  IMAD.SHL.U32 R17, R167, 0x2, RZ ;  /* 0x00000002a7117824 */ /* 0x000fe200078e00ff */
[----:B------:R-:W-:Y:S01]  /*f410*/  IADD3 R10, -R164, 0x10, RZ ;  /* 0x00000010a40a7810 */ /* 0x000fe20007ffe1ff */
[----:B------:R-:W-:-:S05]  /*f420*/  IMAD R9, R0, c[0x0][0x2b8], R5 ;  /* 0x0000ae0000097a24 */ /* 0x000fca00078e0205 */
[----:B------:R-:W-:Y:S01]  /*f430*/  SHF.R.S32.HI R0, RZ, 0x1f, R9 ;  /* 0x0000001fff007819 */ /* 0x000fe20000011409 */
[----:B------:R-:W-:Y:S04]  /*f440*/  STL [R1+0x4], R9 ;  /* 0x0000040901007387 */ /* 0x000fe80000100800 */
        /* <DEDUP_REMOVED lines=8> */
[----:B------:R-:W-:-:S04]  /*f4d0*/  IADD3 R0, P0, R6, UR26, RZ ;  /* 0x0000001a06007c10 */ /* 0x000fc8000ff1e0ff */
[----:B------:R-:W-:Y:S02]  /*f4e0*/  IADD3.X R6, R7, UR9, R5, P0, !PT ;  /* 0x0000000907067c10 */ /* 0x000fe400087fe405 */
[----:B------:R-:W-:-:S04]  /*f4f0*/  LEA R5, P0, R0, c[0x0][0x1c8], 0x1 ;  /* 0x0000720000057a11 */ /* 0x000fc800078008ff */
[----:B------:R-:W-:Y:S01]  /*f500*/  LEA.HI.X R0, R0, c[0x0][0x1cc], R6, 0x1, P0 ;  /* 0x0000730000007a11 */ /* 0x000fe200000f0c06 */
[----:B------:R-:W-:Y:S01]  /*f510*/  SHFL.IDX PT, R7, R5, 0x3, 0x181f ;  /* 0x00781f0005077f89 */ /* 0x000fe200000e0000 */
[----:B------:R-:W-:-:S03]  /*f520*/  IADD3 R6, -R25, 0x10, RZ ;  /* 0x0000001019067810 */ /* 0x000fc60007ffe1ff */
[----:B------:R-:W-:Y:S04]  /*f530*/  SHFL.IDX PT, R8, R0, 0x3, 0x181f ;  /* 0x00781f0000087f89 */ /* 0x000fe800000e0000 */
[----:B------:R-:W1:Y:S04]  /*f540*/  SHFL.IDX PT, R9, R5, RZ, 0x181f ;  /* 0x00181fff05097589 */ /* 0x000e6800000e0000 */
[----:B------:R-:W-:Y:S04]  /*f550*/  SHFL.IDX PT, R14, R5, 0x1, 0x181f ;  /* 0x00381f00050e7f89 */ /* 0x000fe800000e0000 */
[----:B------:R-:W2:Y:S04]  /*f560*/  SHFL.IDX PT, R12, R0, RZ, 0x181f ;  /* 0x00181fff000c7589 */ /* 0x000ea800000e0000 */
[----:B------:R3:W4:Y:S04]  /*f570*/  SHFL.IDX PT, R13, R5, 0x2, 0x181f ;  /* 0x00581f00050d7f89 */ /* 0x00072800000e0000 */
[----:B------:R-:W5:Y:S04]  /*f580*/  SHFL.IDX PT, R15, R0, 0x1, 0x181f ;  /* 0x00381f00000f7f89 */ /* 0x000f6800000e0000 */
[----:B------:R4:W4:Y:S01]  /*f590*/  SHFL.IDX PT, R24, R0, 0x2, 0x181f ;  /* 0x00581f0000187f89 */ /* 0x00092200000e0000 */
[----:B-1----:R-:W-:-:S02]  /*f5a0*/  IADD3 R20, P2, R9, R17, RZ ;  /* 0x0000001109147210 */ /* 0x002fc40007f5e0ff */
[----:B---3--:R-:W-:Y:S02]  /*f5b0*/  LOP3.LUT R5, R6, 0xf, RZ, 0xc0, !PT ;  /* 0x0000000f06057812 */ /* 0x008fe400078ec0ff */
[----:B------:R-:W-:Y:S02]  /*f5c0*/  SHF.L.U64.HI R6, R167, 0x1, R168 ;  /* 0x00000001a7067819 */ /* 0x000fe400000102a8 */
[----:B------:R-:W-:Y:S02]  /*f5d0*/  IADD3 R22, P1, P0, R5, R7, R17 ;  /* 0x0000000705167210 */ /* 0x000fe4000783e011 */
[----:B------:R-:W-:Y:S01]  /*f5e0*/  LOP3.LUT R5, R10, 0xf, RZ, 0xc0, !PT ;  /* 0x0000000f0a057812 */ /* 0x000fe200078ec0ff */
[--C-:B--2---:R-:W-:Y:S01]  /*f5f0*/  IMAD.X R21, R12, 0x1, R6.reuse, P2 ;  /* 0x000000010c157824 */ /* 0x104fe200010e0606 */
[----:B------:R-:W-:Y:S01]  /*f600*/  IADD3.X R23, RZ, R8, R6, P1, P0 ;  /* 0x00000008ff177210 */ /* 0x000fe20000fe0406 */
[----:B----4-:R-:W-:-:S03]  /*f610*/  IMAD.SHL.U32 R0, R165, 0x2, RZ ;  /* 0x00000002a5007824 */ /* 0x010fc600078e00ff */
[----:B------:R1:W-:Y:S02]  /*f620*/  LDGSTS.E.BYPASS.LTC128B.128 [R239+0x8100], [R20.64], !P6 ;  /* 0x0810000014ef7fae */ /* 0x0003e4000f101d56 */
[----:B------:R-:W-:Y:S02]  /*f630*/  IADD3 R10, P1, P0, R5, R7, R0 ;  /* 0x00000007050a7210 */ /* 0x000fe4000783e000 */
[----:B------:R-:W-:-:S04]  /*f640*/  SHF.L.U64.HI R5, R165, 0x1, R166 ;  /* 0x00000001a5057819 */ /* 0x000fc800000102a6 */
[--C-:B------:R-:W-:Y:S02]  /*f650*/  IADD3.X R11, RZ, R8, R5.reuse, P1, P0 ;  /* 0x00000008ff0b7210 */ /* 0x100fe40000fe0405 */
[-C--:B------:R-:W-:Y:S02]  /*f660*/  IADD3 R18, P0, R9, R0.reuse, RZ ;  /* 0x0000000009127210 */ /* 0x080fe40007f1e0ff */
[CC--:B------:R-:W-:Y:S02]  /*f670*/  IADD3 R16, P1, R14.reuse, R17.reuse, RZ ;  /* 0x000000110e107210 */ /* 0x0c0fe40007f3e0ff */
[-C--:B------:R-:W-:Y:S01]  /*f680*/  IADD3 R14, P2, R14, R0.reuse, RZ ;  /* 0x000000000e0e7210 */ /* 0x080fe20007f5e0ff */
[--C-:B------:R-:W-:Y:S01]  /*f690*/  IMAD.X R19, R12, 0x1, R5.reuse, P0 ;  /* 0x000000010c137824 */ /* 0x100fe200000e0605 */
[----:B------:R-:W-:Y:S01]  /*f6a0*/  IADD3 R12, P0, R13, R17, RZ ;  /* 0x000000110d0c7210 */ /* 0x000fe20007f1e0ff */
[--C-:B-----5:R-:W-:Y:S01]  /*f6b0*/  IMAD.X R17, R15, 0x1, R6.reuse, P1 ;  /* 0x000000010f117824 */ /* 0x120fe200008e0606 */
[----:B------:R-:W-:Y:S01]  /*f6c0*/  IADD3 R8, P1, R13, R0, RZ ;  /* 0x000000000d087210 */ /* 0x000fe20007f3e0ff */
[--C-:B------:R-:W-:Y:S01]  /*f6d0*/  IMAD.X R15, R15, 0x1, R5.reuse, P2 ;  /* 0x000000010f0f7824 */ /* 0x100fe200010e0605 */
[----:B------:R-:W-:Y:S01]  /*f6e0*/  ISETP.NE.U32.AND P2, PT, R164, RZ, PT ;  /* 0x000000ffa400720c */ /* 0x000fe20003f45070 */
[C---:B------:R-:W-:Y:S01]  /*f6f0*/  IMAD.X R13, R24.reuse, 0x1, R6, P0 ;  /* 0x00000001180d7824 */ /* 0x040fe200000e0606 */
        /* <DEDUP_REMOVED lines=9> */
.L_x_679:
[----:B----4-:R-:W-:Y:S01]  /*f790*/  FMUL.FTZ R0, R108, c[0x0][0x320] ;  /* 0x0000c8006c007a20 */ /* 0x010fe20000410000 */
[----:B------:R-:W-:Y:S01]  /*f7a0*/  SHF.R.S32.HI R6, RZ, 0x1f, R170 ;  /* 0x0000001fff067819 */ /* 0x000fe200000114aa */
[----:B------:R-:W-:Y:S01]  /*f7b0*/  FMUL.FTZ R5, R66, c[0x0][0x320] ;  /* 0x0000c80042057a20 */ /* 0x000fe20000410000 */
[----:B------:R-:W-:Y:S01]  /*f7c0*/  LEA.HI R7, R174, R183, RZ, 0x2 ;  /* 0x000000b7ae077211 */ /* 0x000fe200078f10ff */
[----:B------:R2:W-:Y:S01]  /*f7d0*/  MUFU.TANH R90, R0 ;  /* 0x00000000005a7308 */ /* 0x0005e20000002400 */
[----:B------:R-:W-:Y:S01]  /*f7e0*/  LEA.HI R6, R6, R170, RZ, 0x3 ;  /* 0x000000aa06067211 */ /* 0x000fe200078f18ff */
[----:B------:R-:W-:Y:S01]  /*f7f0*/  UMOV UR4, 0xffffff80 ;  /* 0xffffff8000047882 */ /* 0x000fe20000000000 */
[----:B------:R-:W-:Y:S01]  /*f800*/  PLOP3.LUT P1, PT, PT, PT, UP2, 0x80, 0x0 ;  /* 0x000000000000781c */ /* 0x000fe20003f2f028 */
[----:B------:R-:W-:Y:S01]  /*f810*/  UIMAD UR4, UR10, UR4, 0x81 ;  /* 0x000000810a0474a4 */ /* 0x000fe2000f8e0204 */
[----:B------:R-:W-:Y:S01]  /*f820*/  LOP3.LUT R6, R6, 0xffffff8, RZ, 0xc0, !PT ;  /* 0x0ffffff806067812 */ /* 0x000fe200078ec0ff */
[----:B------:R-:W-:Y:S01]  /*f830*/  IMAD.SHL.U32 R217, R3, 0x2, RZ ;  /* 0x0000000203d97824 */ /* 0x000fe200078e00ff */
[----:B------:R-:W-:Y:S01]  /*f840*/  PLOP3.LUT P0, PT, PT, PT, UP2, 0x80, 0x0 ;  /* 0x000000000000781c */ /* 0x000fe20003f0f028 */
[----:B------:R-:W3:Y:S01]  /*f850*/  @UP2 S2UR UR6, SR_CTAID.X ;  /* 0x00000000000629c3 */ /* 0x000ee20000002500 */
[----:B------:R-:W0:Y:S01]  /*f860*/  LDGDEPBAR ;  /* 0x00000000000079af */ /* 0x000e220000000000 */
[----:B-1----:R-:W-:Y:S01]  /*f870*/  IMAD.IADD R10, R170, 0x1, -R6 ;  /* 0x00000001aa0a7824 */ /* 0x002fe200078e0a06 */
[----:B------:R-:W-:Y:S01]  /*f880*/  LEA R221, R2, R217, 0x1 ;  /* 0x000000d902dd7211 */ /* 0x000fe200078e08ff */
[----:B------:R-:W-:-:S02]  /*f890*/  IMAD R218, R4, 0x2, R217 ;  /* 0x0000000204da7824 */ /* 0x000fc400078e02d9 */
[----:B--2---:R-:W-:Y:S02]  /*f8a0*/  FMUL.FTZ R0, R109, c[0x0][0x320] ;  /* 0x0000c8006d007a20 */ /* 0x004fe40000410000 */
[----:B------:R-:W-:Y:S02]  /*f8b0*/  IMAD R220, R2, 0x2, R218 ;  /* 0x0000000202dc7824 */ /* 0x000fe400078e02da */
[----:B------:R1:W2:Y:S01]  /*f8c0*/  MUFU.TANH R89, R0 ;  /* 0x0000000000597308 */ /* 0x0002a20000002400 */
[----:B---3--:R-:W-:Y:S01]  /*f8d0*/  @UP2 USHF.L.U32 UR6, UR6, 0x7, URZ ;  /* 0x0000000706062899 */ /* 0x008fe2000800063f */
[----:B-1----:R-:W-:-:S06]  /*f8e0*/  FMUL.FTZ R0, R96, c[0x0][0x320] ;  /* 0x0000c80060007a20 */ /* 0x002fcc0000410000 */
[----:B------:R1:W3:Y:S02]  /*f8f0*/  MUFU.TANH R88, R0 ;  /* 0x0000000000587308 */ /* 0x0002e40000002400 */
[----:B-1----:R-:W-:-:S06]  /*f900*/  FMUL.FTZ R0, R97, c[0x0][0x320] ;  /* 0x0000c80061007a20 */ /* 0x002fcc0000410000 */
[----:B------:R1:W-:Y:S02]  /*f910*/  MUFU.TANH R11, R0 ;  /* 0x00000000000b7308 */ /* 0x0003e40000002400 */
[----:B-1----:R-:W-:-:S06]  /*f920*/  FMUL.FTZ R0, R84, c[0x0][0x320] ;  /* 0x0000c80054007a20 */ /* 0x002fcc0000410000 */
[----:B------:R1:W4:Y:S02]  /*f930*/  MUFU.TANH R84, R0 ;  /* 0x0000000000547308 */ /* 0x0003240000002400 */
[----:B-1----:R-:W-:-:S06]  /*f940*/  FMUL.FTZ R0, R85, c[0x0][0x320] ;  /* 0x0000c80055007a20 */ /* 0x002fcc0000410000 */
[----:B------:R1:W5:Y:S02]  /*f950*/  MUFU.TANH R75, R0 ;  /* 0x00000000004b7308 */ /* 0x0003640000002400 */
        /* <DEDUP_REMOVED lines=21> */
[----:B------:R1:W-:Y:S02]  /*fab0*/  MUFU.TANH R172, R0 ;  /* 0x0000000000ac7308 */ /* 0x0003e40000002400 */
        /* <DEDUP_REMOVED lines=39> */
[----:B------:R1:W1:Y:S02]  /*fd30*/  MUFU.TANH R12, R0 ;  /* 0x00000000000c7308 */ /* 0x0002640000002400 */
[----:B-1----:R-:W-:-:S06]  /*fd40*/  FMUL.FTZ R0, R38, c[0x0][0x320] ;  /* 0x0000c80026007a20 */ /* 0x002fcc0000410000 */
[----:B------:R1:W-:Y:S08]  /*fd50*/  MUFU.TANH R38, R5 ;  /* 0x0000000500267308 */ /* 0x0003f00000002400 */
[----:B------:R2:W-:Y:S01]  /*fd60*/  MUFU.TANH R168, R0 ;  /* 0x0000000000a87308 */ /* 0x0005e20000002400 */
[----:B-1----:R-:W-:Y:S01]  /*fd70*/  LOP3.LUT R5, R7, 0xfffffffc, RZ, 0xc0, !PT ;  /* 0xfffffffc07057812 */ /* 0x002fe200078ec0ff */
[----:B------:R-:W-:-:S04]  /*fd80*/  FMUL.FTZ R7, R67, c[0x0][0x320] ;  /* 0x0000c80043077a20 */ /* 0x000fc80000410000 */
[----:B------:R-:W-:Y:S02]  /*fd90*/  IMAD.IADD R5, R183, 0x1, -R5 ;  /* 0x00000001b7057824 */ /* 0x000fe400078e0a05 */
[----:B--2---:R-:W-:-:S04]  /*fda0*/  FMUL.FTZ R0, R39, c[0x0][0x320] ;  /* 0x0000c80027007a20 */ /* 0x004fc80000410000 */
        /* <DEDUP_REMOVED lines=8> */
[----:B------:R1:W-:Y:S08]  /*fe30*/  MUFU.TANH R35, R7 ;  /* 0x0000000700237308 */ /* 0x0003f00000002400 */
[----:B------:R2:W-:Y:S01]  /*fe40*/  MUFU.TANH R175, R0 ;  /* 0x0000000000af7308 */ /* 0x0005e20000002400 */
[----:B-1----:R-:W-:-:S04]  /*fe50*/  LEA.HI R7, R5, R5, RZ, 0x1 ;  /* 0x0000000505077211 */ /* 0x002fc800078f08ff */
[----:B------:R-:W-:Y:S01]  /*fe60*/  LOP3.LUT R7, R7, 0x1ffffffe, RZ, 0xc0, !PT ;  /* 0x1ffffffe07077812 */ /* 0x000fe200078ec0ff */
[----:B--2---:R-:W-:-:S03]  /*fe70*/  FMUL.FTZ R0, R86, c[0x0][0x320] ;  /* 0x0000c80056007a20 */ /* 0x004fc60000410000 */
[----:B------:R-:W-:Y:S01]  /*fe80*/  IADD3 R7, R5, -R7, RZ ;  /* 0x8000000705077210 */ /* 0x000fe20007ffe0ff */
[----:B------:R-:W-:Y:S01]  /*fe90*/  FMUL.FTZ R5, R51, c[0x0][0x320] ;  /* 0x0000c80033057a20 */ /* 0x000fe20000410000 */
[----:B------:R1:W-:Y:S08]  /*fea0*/  MUFU.TANH R19, R0 ;  /* 0x0000000000137308 */ /* 0x0003f00000002400 */
[----:B------:R-:W-:Y:S01]  /*feb0*/  MUFU.TANH R17, R5 ;  /* 0x0000000500117308 */ /* 0x000fe20000002400 */
[----:B-1----:R-:W-:-:S07]  /*fec0*/  FMUL.FTZ R0, R87, c[0x0][0x320] ;  /* 0x0000c80057007a20 */ /* 0x002fce0000410000 */
        /* <DEDUP_REMOVED lines=12> */
[----:B------:R1:W2:Y:S02]  /*ff90*/  MUFU.TANH R13, R0 ;  /* 0x00000000000d7308 */ /* 0x0002a40000002400 */
[----:B-1----:R-:W-:-:S06]  /*ffa0*/  FMUL.FTZ R0, R99, c[0x0][0x320] ;  /* 0x0000c80063007a20 */ /* 0x002fcc0000410000 */
[----:B------:R1:W1:Y:S02]  /*ffb0*/  MUFU.TANH R14, R0 ;  /* 0x00000000000e7308 */ /* 0x0002640000002400 */
[----:B-1----:R-:W-:-:S05]  /*ffc0*/  LOP3.LUT R0, R171, 0xffffffe0, RZ, 0xc0, !PT ;  /* 0xffffffe0ab007812 */ /* 0x002fca00078ec0ff */
[----:B------:R-:W-:-:S05]  /*ffd0*/  IMAD.IADD R0, R183, 0x1, -R0 ;  /* 0x00000001b7007824 */ /* 0x000fca00078e0a00 */
[----:B------:R-:W-:-:S04]  /*ffe0*/  SHF.R.S32.HI R8, RZ, 0x1f, R0 ;  /* 0x0000001fff087819 */ /* 0x000fc80000011400 */
[----:B------:R-:W-:Y:S01]  /*fff0*/  LEA.HI R6, R8, R0, RZ, 0x2 ;  /* 0x0000000008067211 */ /* 0x000fe200078f10ff */
[----:B------:R-:W-:-:S03]  /*10000*/  FMUL.FTZ R8, R50, c[0x0][0x320] ;  /* 0x0000c80032087a20 */ /* 0x000fc60000410000 */
[C---:B------:R-:W-:Y:S01]  /*10010*/  LEA.HI.SX32 R9, R6.reuse, UR14, 0x1e ;  /* 0x0000000e06097c11 */ /* 0x040fe2000f8ff2ff */
[----:B------:R1:W-:Y:S01]  /*10020*/  MUFU.TANH R18, R8 ;  /* 0x0000000800127308 */ /* 0x0003e20000002400 */
[----:B------:R-:W-:-:S03]  /*10030*/  LOP3.LUT R6, R6, 0x7ffffffc, RZ, 0xc0, !PT ;  /* 0x7ffffffc06067812 */ /* 0x000fc600078ec0ff */
[----:B------:R-:W-:Y:S02]  /*10040*/  IMAD R9, R10, 0x10, R9 ;  /* 0x000000100a097824 */ /* 0x000fe400078e0209 */
[----:B------:R-:W-:Y:S02]  /*10050*/  IMAD.IADD R0, R0, 0x1, -R6 ;  /* 0x0000000100007824 */ /* 0x000fe400078e0a06 */
[----:B------:R-:W-:Y:S02]  /*10060*/  IMAD R15, R7, 0x8, R9 ;  /* 0x00000008070f7824 */ /* 0x000fe400078e0209 */
[----:B------:R-:W-:Y:S01]  /*10070*/  FMUL.FTZ R7, R30, c[0x0][0x320] ;  /* 0x0000c8001e077a20 */ /* 0x000fe20000410000 */
[----:B------:R-:W-:Y:S01]  /*10080*/  SHF.L.U32 R10, R0, 0x1, RZ ;  /* 0x00000001000a7819 */ /* 0x000fe200000006ff */
[----:B------:R-:W-:Y:S01]  /*10090*/  IMAD.MOV.U32 R5, RZ, RZ, R15 ;  /* 0x000000ffff057224 */ /* 0x000fe200078e000f */
[----:B------:R2:W-:Y:S01]  /*100a0*/  STL [R1+0x10], R15 ;  /* 0x0000100f01007387 */ /* 0x0005e20000100800 */
[----:B------:R-:W-:Y:S01]  /*100b0*/  FMUL.FTZ R0, R83, c[0x0][0x320] ;  /* 0x0000c80053007a20 */ /* 0x000fe20000410000 */
[----:B------:R3:W-:Y:S01]  /*100c0*/  MUFU.TANH R34, R7 ;  /* 0x0000000700227308 */ /* 0x0007e20000002400 */
[----:B-1----:R-:W-:Y:S01]  /*100d0*/  @P1 IMAD.HI.U32 R8, R15, c[0x0][0x2c8], RZ ;  /* 0x0000b2000f081a27 */ /* 0x002fe200078e00ff */
[----:B------:R-:W-:Y:S01]  /*100e0*/  IADD3 R6, -R10, UR24, RZ ;  /* 0x000000180a067c10 */ /* 0x000fe2000fffe1ff */
[----:B------:R-:W-:Y:S03]  /*100f0*/  STL [R1+0x14], R10 ;  /* 0x0000140a01007387 */ /* 0x000fe60000100800 */
[----:B------:R-:W-:-:S02]  /*10100*/  @P0 SHF.R.U32.HI R5, RZ, c[0x0][0x2cc], R8 ;  /* 0x0000b300ff050a19 */ /* 0x000fc40000011608 */
[----:B------:R-:W-:Y:S03]  /*10110*/  MUFU.TANH R61, R0 ;  /* 0x00000000003d7308 */ /* 0x000fe60000002400 */
[----:B------:R-:W1:Y:S04]  /*10120*/  SHFL.IDX PT, R9, R5, RZ, 0x1c1f ;  /* 0x001c1fff05097589 */ /* 0x000e6800000e0000 */
[----:B------:R1:W4:Y:S01]  /*10130*/  SHFL.IDX PT, R8, R5, 0x1, 0x1c1f ;  /* 0x003c1f0005087f89 */ /* 0x00032200000e0000 */
[----:B---3--:R-:W-:-:S04]  /*10140*/  FMUL.FTZ R7, R31, c[0x0][0x320] ;  /* 0x0000c8001f077a20 */ /* 0x008fc80000410000 */
[----:B------:R-:W-:Y:S01]  /*10150*/  MUFU.TANH R24, R7 ;  /* 0x0000000700187308 */ /* 0x000fe20000002400 */
[----:B--2---:R-:W-:-:S07]  /*10160*/  FMUL.FTZ R15, R63, c[0x0][0x320] ;  /* 0x0000c8003f0f7a20 */ /* 0x004fce0000410000 */
[----:B------:R-:W-:Y:S01]  /*10170*/  MUFU.TANH R15, R15 ;  /* 0x0000000f000f7308 */ /* 0x000fe20000002400 */
[----:B-1----:R-:W-:-:S07]  /*10180*/  FMUL.FTZ R5, R82, c[0x0][0x320] ;  /* 0x0000c80052057a20 */ /* 0x002fce0000410000 */
[----:B------:R1:W2:Y:S02]  /*10190*/  MUFU.TANH R60, R5 ;  /* 0x00000005003c7308 */ /* 0x0002a40000002400 */
[----:B-1----:R-:W-:Y:S01]  /*101a0*/  IMAD.U32 R5, RZ, RZ, UR4 ;  /* 0x00000004ff057e24 */ /* 0x002fe2000f8e00ff */
[----:B------:R-:W-:Y:S02]  /*101b0*/  ULDC.64 UR4, c[0x0][0x2c8] ;  /* 0x0000b20000047ab9 */ /* 0x000fe40000000a00 */
[----:B------:R-:W-:Y:S02]  /*101c0*/  UIMAD.WIDE.U32 UR6, UR6, UR4, URZ ;  /* 0x00000004060672a5 */ /* 0x000fe4000f8e003f */
[----:B------:R-:W-:Y:S02]  /*101d0*/  IADD3 R5, -R10, UR11, R5 ;  /* 0x0000000b0a057c10 */ /* 0x000fe4000fffe105 */
[----:B------:R-:W-:Y:S02]  /*101e0*/  @UP2 USHF.R.U32.HI UR14, URZ, UR5, UR7 ;  /* 0x000000053f0e2299 */ /* 0x000fe40008011607 */
[----:B------:R-:W-:Y:S01]  /*101f0*/  IADD3 R0, R5, -UR20, RZ ;  /* 0x8000001405007c10 */ /* 0x000fe2000fffe0ff */
[----:B------:R-:W-:Y:S01]  /*10200*/  FMUL.FTZ R5, R62, c[0x0][0x320] ;  /* 0x0000c8003e057a20 */ /* 0x000fe20000410000 */
[----:B------:R-:W-:-:S03]  /*10210*/  UIADD3 UR14, UR14, UR11, -UR20 ;  /* 0x0000000b0e0e7290 */ /* 0x000fc6000fffe814 */
[C---:B------:R-:W-:Y:S01]  /*10220*/  IMAD.IADD R7, R0.reuse, 0x1, R9 ;  /* 0x0000000100077824 */ /* 0x040fe200078e0209 */
[----:B------:R1:W-:Y:S01]  /*10230*/  MUFU.TANH R20, R5 ;  /* 0x0000000500147308 */ /* 0x0003e20000002400 */
[----:B----4-:R-:W-:Y:S01]  /*10240*/  IMAD.IADD R0, R0, 0x1, R8 ;  /* 0x0000000100007824 */ /* 0x010fe200078e0208 */
[----:B------:R-:W-:Y:S01]  /*10250*/  USHF.R.S32.HI UR4, URZ, 0x1f, UR14 ;  /* 0x0000001f3f047899 */ /* 0x000fe2000801140e */
[----:B------:R-:W-:-:S03]  /*10260*/  FMUL.FTZ R8, R42, c[0x0][0x320] ;  /* 0x0000c8002a087a20 */ /* 0x000fc60000410000 */
[----:B------:R-:W-:Y:S01]  /*10270*/  IMNMX R0, R6, R0, PT ;  /* 0x0000000006007217 */ /* 0x000fe20003800200 */
[----:B------:R-:W-:Y:S02]  /*10280*/  ULEA.HI UR4, UR4, UR14, URZ, 0x7 ;  /* 0x0000000e04047291 */ /* 0x000fe4000f8f383f */
[----:B------:R-:W-:Y:S02]  /*10290*/  UIADD3 UR14, UR10, -0x2, URZ ;  /* 0xfffffffe0a0e7890 */ /* 0x000fe4000fffe03f */
[----:B------:R-:W-:-:S04]  /*102a0*/  USHF.R.S32.HI UR7, URZ, 0x7, UR4 ;  /* 0x000000073f077899 */ /* 0x000fc80008011404 */
[----:B------:R-:W-:Y:S01]  /*102b0*/  UISETP.LT.AND UP0, UPT, URZ, UR7, UPT ;  /* 0x000000073f00728c */ /* 0x000fe2000bf01270 */
[----:B-1----:R-:W-:Y:S01]  /*102c0*/  IMNMX R5, R6, R7, PT ;  /* 0x0000000706057217 */ /* 0x002fe20003800200 */
[----:B------:R-:W-:Y:S02]  /*102d0*/  FMUL.FTZ R7, R78, c[0x0][0x320] ;  /* 0x0000c8004e077a20 */ /* 0x000fe40000410000 */
[----:B------:R-:W-:Y:S01]  /*102e0*/  USEL UR7, URZ, UR7, !UP0 ;  /* 0x000000073f077287 */ /* 0x000fe2000c000000 */
[C---:B------:R-:W-:Y:S01]  /*102f0*/  ISETP.GT.AND P0, PT, R5.reuse, RZ, PT ;  /* 0x000000ff0500720c */ /* 0x040fe20003f04270 */
[----:B------:R1:W3:Y:S01]  /*10300*/  MUFU.TANH R6, R7 ;  /* 0x0000000700067308 */ /* 0x0002e20000002400 */
[C---:B------:R-:W-:Y:S01]  /*10310*/  ISETP.GT.AND P1, PT, R5.reuse, 0x1, PT ;  /* 0x000000010500780c */ /* 0x040fe20003f24270 */
[----:B------:R-:W-:Y:S01]  /*10320*/  UISETP.GE.AND UP0, UPT, UR14, UR7, UPT ;  /* 0x000000070e00728c */ /* 0x000fe2000bf06270 */
[----:B------:R-:W-:Y:S02]  /*10330*/  ISETP.GT.AND P2, PT, R5, 0x8, PT ;  /* 0x000000080500780c */ /* 0x000fe40003f44270 */
[----:B------:R-:W-:-:S02]  /*10340*/  FSEL R9, R89, -INF , P1 ;  /* 0xff80000059097808 */ /* 0x000fc40000800000 */
[C---:B------:R-:W-:Y:S02]  /*10350*/  ISETP.GT.AND P1, PT, R5.reuse, 0x10, PT ;  /* 0x000000100500780c */ /* 0x040fe40003f24270 */
[----:B------:R-:W-:Y:S02]  /*10360*/  FSEL R10, R88, -INF , P2 ;  /* 0xff800000580a7808 */ /* 0x000fe40001000000 */
[C---:B------:R-:W-:Y:S02]  /*10370*/  ISETP.GT.AND P2, PT, R5.reuse, 0x11, PT ;  /* 0x000000110500780c */ /* 0x040fe40003f44270 */
[----:B------:R-:W-:Y:S02]  /*10380*/  FSEL R28, R84, -INF , P1 ;  /* 0xff800000541c7808 */ /* 0x000fe40000800000 */
[----:B------:R-:W-:Y:S02]  /*10390*/  ISETP.GT.AND P1, PT, R5, 0x19, PT ;  /* 0x000000190500780c */ /* 0x000fe40003f24270 */
[----:B-1----:R-:W-:-:S02]  /*103a0*/  FSEL R7, R90, -INF , P0 ;  /* 0xff8000005a077808 */ /* 0x002fc40000000000 */
[----:B------:R-:W-:Y:S02]  /*103b0*/  ISETP.GT.AND P0, PT, R5, 0x9, PT ;  /* 0x000000090500780c */ /* 0x000fe40003f04270 */
[----:B-----5:R-:W-:Y:S02]  /*103c0*/  FSEL R29, R75, -INF , P2 ;  /* 0xff8000004b1d7808 */ /* 0x020fe40001000000 */
[----:B------:R-:W-:Y:S02]  /*103d0*/  FSEL R11, R11, -INF , P0 ;  /* 0xff8000000b0b7808 */ /* 0x000fe40000000000 */
[C---:B------:R-:W-:Y:S02]  /*103e0*/  ISETP.GT.AND P0, PT, R5.reuse, 0x18, PT ;  /* 0x000000180500780c */ /* 0x040fe40003f04270 */
[----:B------:R-:W-:Y:S02]  /*103f0*/  ISETP.GT.AND P2, PT, R5, 0x20, PT ;  /* 0x000000200500780c */ /* 0x000fe40003f44270 */
[----:B------:R-:W-:-:S02]  /*10400*/  FSEL R30, R74, -INF , P0 ;  /* 0xff8000004a1e7808 */ /* 0x000fc40000000000 */
[----:B------:R-:W-:Y:S02]  /*10410*/  ISETP.GT.AND P0, PT, R5, 0x21, PT ;  /* 0x000000210500780c */ /* 0x000fe40003f04270 */
[----:B------:R-:W-:Y:S02]  /*10420*/  FSEL R33, R73, -INF , P1 ;  /* 0xff80000049217808 */ /* 0x000fe40000800000 */
[----:B------:R-:W-:Y:S02]  /*10430*/  ISETP.GT.AND P1, PT, R5, 0x28, PT ;  /* 0x000000280500780c */ /* 0x000fe40003f24270 */
[----:B------:R-:W-:Y:S02]  /*10440*/  FSEL R70, R72, -INF , P2 ;  /* 0xff80000048467808 */ /* 0x000fe40001000000 */
[----:B------:R-:W-:Y:S02]  /*10450*/  FSEL R101, R101, -INF , P0 ;  /* 0xff80000065657808 */ /* 0x000fe40000000000 */
[----:B------:R-:W-:-:S02]  /*10460*/  ISETP.GT.AND P2, PT, R5, 0x29, PT ;  /* 0x000000290500780c */ /* 0x000fc40003f44270 */
[C---:B------:R-:W-:Y:S02]  /*10470*/  ISETP.GT.AND P0, PT, R5.reuse, 0x30, PT ;  /* 0x000000300500780c */ /* 0x040fe40003f04270 */
[----:B------:R-:W-:Y:S02]  /*10480*/  FSEL R102, R102, -INF , P1 ;  /* 0xff80000066667808 */ /* 0x000fe40000800000 */
[C---:B------:R-:W-:Y:S02]  /*10490*/  ISETP.GT.AND P1, PT, R5.reuse, 0x31, PT ;  /* 0x000000310500780c */ /* 0x040fe40003f24270 */
[----:B------:R-:W-:Y:S02]  /*104a0*/  FSEL R112, R112, -INF , P2 ;  /* 0xff80000070707808 */ /* 0x000fe40001000000 */
[----:B------:R-:W-:Y:S02]  /*104b0*/  FSEL R114, R114, -INF , P0 ;  /* 0xff80000072727808 */ /* 0x000fe40000000000 */
[----:B------:R-:W-:-:S02]  /*104c0*/  ISETP.GT.AND P2, PT, R5, 0x38, PT ;  /* 0x000000380500780c */ /* 0x000fc40003f44270 */
        /* <DEDUP_REMOVED lines=8> */
[C---:B------:R-:W-:Y:S01]  /*10550*/  ISETP.GT.AND P1, PT, R5.reuse, 0x49, PT ;  /* 0x000000490500780c */ /* 0x040fe20003f24270 */
[----:B------:R1:W4:Y:S01]  /*10560*/  MUFU.TANH R16, R8 ;  /* 0x0000000800107308 */ /* 0x0003220000002400 */
        /* <DEDUP_REMOVED lines=11> */
[----:B------:R-:W-:Y:S02]  /*10620*/  ISETP.GT.AND P1, PT, R5, 0x61, PT ;  /* 0x000000610500780c */ /* 0x000fe40003f24270 */
[----:B------:R-:W-:Y:S02]  /*10630*/  FSEL R187, R49, -INF , P2 ;  /* 0xff80000031bb7808 */ /* 0x000fe40001000000 */
[----:B------:R-:W-:Y:S02]  /*10640*/  FSEL R242, R48, -INF , P0 ;  /* 0xff80000030f27808 */ /* 0x000fe40000000000 */
[----:B------:R-:W-:-:S02]  /*10650*/  ISETP.GT.AND P2, PT, R5, 0x68, PT ;  /* 0x000000680500780c */ /* 0x000fc40003f44270 */
[----:B------:R-:W-:Y:S02]  /*10660*/  ISETP.GT.AND P0, PT, R5, 0x69, PT ;  /* 0x000000690500780c */ /* 0x000fe40003f04270 */
[----:B------:R-:W-:Y:S02]  /*10670*/  FSEL R246, R41, -INF , P1 ;  /* 0xff80000029f67808 */ /* 0x000fe40000800000 */
[----:B------:R-:W-:Y:S02]  /*10680*/  ISETP.GT.AND P1, PT, R5, 0x70, PT ;  /* 0x000000700500780c */ /* 0x000fe40003f24270 */
[----:B------:R-:W-:Y:S02]  /*10690*/  FMNMX.FTZ R69, R7, R9, !PT ;  /* 0x0000000907457209 */ /* 0x000fe40007810000 */
[----:B------:R-:W-:Y:S02]  /*106a0*/  FSEL R247, R40, -INF , P2 ;  /* 0xff80000028f77808 */ /* 0x000fe40001000000 */
[----:B------:R-:W-:-:S02]  /*106b0*/  FSEL R248, R37, -INF , P0 ;  /* 0xff80000025f87808 */ /* 0x000fc40000000000 */
[C---:B------:R-:W-:Y:S02]  /*106c0*/  ISETP.GT.AND P2, PT, R5.reuse, 0x71, PT ;  /* 0x000000710500780c */ /* 0x040fe40003f44270 */
[C---:B------:R-:W-:Y:S02]  /*106d0*/  ISETP.GT.AND P0, PT, R5.reuse, 0x78, PT ;  /* 0x000000780500780c */ /* 0x040fe40003f04270 */
[----:B------:R-:W-:Y:S02]  /*106e0*/  FMNMX.FTZ R69, R10, R69, !PT ;  /* 0x000000450a457209 */ /* 0x000fe40007810000 */
[----:B------:R-:W-:Y:S02]  /*106f0*/  FSEL R154, R36, -INF , P1 ;  /* 0xff800000249a7808 */ /* 0x000fe40000800000 */
[----:B------:R-:W-:Y:S02]  /*10700*/  ISETP.GT.AND P1, PT, R5, 0x79, PT ;  /* 0x000000790500780c */ /* 0x000fe40003f24270 */
[----:B------:R-:W-:-:S02]  /*10710*/  FSEL R240, R27, -INF , P2 ;  /* 0xff8000001bf07808 */ /* 0x000fc40001000000 */
[----:B------:R-:W-:Y:S02]  /*10720*/  FSEL R153, R25, -INF , P0 ;  /* 0xff80000019997808 */ /* 0x000fe40000000000 */
[C---:B------:R-:W-:Y:S02]  /*10730*/  ISETP.GT.AND P2, PT, R0.reuse, RZ, PT ;  /* 0x000000ff0000720c */ /* 0x040fe40003f44270 */
[C---:B------:R-:W-:Y:S02]  /*10740*/  ISETP.GT.AND P0, PT, R0.reuse, 0x1, PT ;  /* 0x000000010000780c */ /* 0x040fe40003f04270 */
[----:B------:R-:W-:Y:S02]  /*10750*/  FMNMX.FTZ R69, R11, R69, !PT ;  /* 0x000000450b457209 */ /* 0x000fe40007810000 */
[----:B------:R-:W-:Y:S02]  /*10760*/  FSEL R250, R23, -INF , P1 ;  /* 0xff80000017fa7808 */ /* 0x000fe40000800000 */
[----:B------:R-:W-:-:S02]  /*10770*/  ISETP.GT.AND P1, PT, R0, 0x8, PT ;  /* 0x000000080000780c */ /* 0x000fc40003f24270 */
[----:B-1----:R-:W-:Y:S02]  /*10780*/  FSEL R8, R21, -INF , P2 ;  /* 0xff80000015087808 */ /* 0x002fe40001000000 */
[----:B------:R-:W-:Y:S02]  /*10790*/  FSEL R12, R12, -INF , P0 ;  /* 0xff8000000c0c7808 */ /* 0x000fe40000000000 */
        /* <DEDUP_REMOVED lines=18> */
[----:B--2---:R-:W-:Y:S02]  /*108c0*/  FSEL R60, R60, -INF , P1 ;  /* 0xff8000003c3c7808 */ /* 0x004fe40000800000 */
        /* <DEDUP_REMOVED lines=31> */
[----:B---3--:R-:W-:Y:S02]  /*10ac0*/  FSEL R162, R6, -INF , P1 ;  /* 0xff80000006a27808 */ /* 0x008fe40000800000 */
        /* <DEDUP_REMOVED lines=39> */
[----:B----4-:R-:W-:Y:S02]  /*10d40*/  FSEL R209, R16, -INF , P1 ;  /* 0xff80000010d17808 */ /* 0x010fe40000800000 */
[----:B------:R-:W-:Y:S01]  /*10d50*/  FMNMX.FTZ R5, R182, R5, !PT ;  /* 0x00000005b6057209 */ /* 0x000fe20007810000 */
[----:B------:R-:W-:Y:S01]  /*10d60*/  LDSM.16.MT88.4 R16, [R218+0x100] ;  /* 0x00010000da10783b */ /* 0x000fe20000004200 */
[----:B------:R-:W-:Y:S02]  /*10d70*/  FMNMX.FTZ R69, R248, R69, !PT ;  /* 0x00000045f8457209 */ /* 0x000fe40007810000 */
[----:B------:R-:W-:-:S02]  /*10d80*/  ISETP.GT.AND P1, PT, R0, 0x68, PT ;  /* 0x000000680000780c */ /* 0x000fc40003f24270 */
[----:B------:R-:W-:Y:S02]  /*10d90*/  FSEL R208, R39, -INF , P0 ;  /* 0xff80000027d07808 */ /* 0x000fe40000000000 */
[----:B------:R-:W-:Y:S02]  /*10da0*/  FMNMX.FTZ R5, R209, R5, !PT ;  /* 0x00000005d1057209 */ /* 0x000fe40007810000 */
[----:B------:R-:W-:Y:S02]  /*10db0*/  FMNMX.FTZ R69, R154, R69, !PT ;  /* 0x000000459a457209 */ /* 0x000fe40007810000 */
[----:B------:R-:W-:Y:S02]  /*10dc0*/  ISETP.GT.AND P0, PT, R0, 0x69, PT ;  /* 0x000000690000780c */ /* 0x000fe40003f04270 */
[----:B------:R-:W-:Y:S02]  /*10dd0*/  FSEL R210, R38, -INF , P1 ;  /* 0xff80000026d27808 */ /* 0x000fe40000800000 */
[----:B------:R-:W-:Y:S01]  /*10de0*/  FMNMX.FTZ R5, R208, R5, !PT ;  /* 0x00000005d0057209 */ /* 0x000fe20007810000 */
[----:B------:R-:W-:Y:S01]  /*10df0*/  LDSM.16.MT88.4 R36, [R217+0x900] ;  /* 0x00090000d924783b */ /* 0x000fe20000004200 */
        /* <DEDUP_REMOVED lines=10> */
[----:B------:R-:W-:Y:S01]  /*10ea0*/  FSEL R186, R24, -INF , P0 ;  /* 0xff80000018ba7808 */ /* 0x000fe20000000000 */
[----:B------:R-:W1:Y:S01]  /*10eb0*/  SHFL.BFLY PT, R6, R69, 0x2, 0x1f ;  /* 0x0c401f0045067f89 */ /* 0x000e6200000e0000 */
[----:B------:R-:W-:Y:S02]  /*10ec0*/  FMNMX.FTZ R5, R155, R5, !PT ;  /* 0x000000059b057209 */ /* 0x000fe40007810000 */
[----:B------:R-:W-:Y:S01]  /*10ed0*/  ISETP.GT.AND P0, PT, R0, 0x79, PT ;  /* 0x000000790000780c */ /* 0x000fe20003f04270 */
[----:B------:R-:W-:Y:S01]  /*10ee0*/  LDSM.16.MT88.4 R24, [R220+0x100] ;  /* 0x00010000dc18783b */ /* 0x000fe20000004200 */
[----:B------:R-:W-:-:S02]  /*10ef0*/  FSEL R139, R20, -INF , P1 ;  /* 0xff800000148b7808 */ /* 0x000fc40000800000 */
[----:B------:R-:W-:Y:S01]  /*10f00*/  FMNMX.FTZ R0, R186, R5, !PT ;  /* 0x00000005ba007209 */ /* 0x000fe20007810000 */
[----:B------:R-:W-:Y:S01]  /*10f10*/  LDSM.16.MT88.4 R20, [R217+0x100] ;  /* 0x00010000d914783b */ /* 0x000fe20000004200 */
        /* <DEDUP_REMOVED lines=13> */
[--C-:B------:R-:W-:Y:S02]  /*10ff0*/  FFMA.FTZ R2, R28, c[0x0][0x2d0], -R5.reuse ;  /* 0x0000b4001c027a23 */ /* 0x100fe40000010805 */
[----:B------:R1:W-:Y:S01]  /*11000*/  MUFU.EX2 R136, R6 ;  /* 0x0000000600887308 */ /* 0x0003e20000000800 */
[----:B--2---:R-:W-:Y:S01]  /*11010*/  FMNMX.FTZ R68, R68, R0, !PT ;  /* 0x0000000044447209 */ /* 0x004fe20007810000 */
[----:B------:R-:W-:-:S03]  /*11020*/  FFMA.FTZ R0, R10, c[0x0][0x2d0], -R5 ;  /* 0x0000b4000a007a23 */ /* 0x000fc60000010805 */
[----:B------:R-:W-:-:S03]  /*11030*/  FSETP.NEU.FTZ.AND P0, PT, R68, -INF , PT ;  /* 0xff8000004400780b */ /* 0x000fc60003f1d000 */
[----:B------:R2:W-:Y:S01]  /*11040*/  MUFU.EX2 R191, R0 ;  /* 0x0000000000bf7308 */ /* 0x0005e20000000800 */
[----:B-1----:R-:W-:-:S07]  /*11050*/  FFMA.FTZ R6, R9, c[0x0][0x2d0], -R5 ;  /* 0x0000b40009067a23 */ /* 0x002fce0000010805 */
[----:B------:R1:W-:Y:S01]  /*11060*/  MUFU.EX2 R43, R6 ;  /* 0x00000006002b7308 */ /* 0x0003e20000000800 */
[----:B--2---:R-:W-:-:S05]  /*11070*/  FMUL.FTZ R0, R68, c[0x0][0x2d0] ;  /* 0x0000b40044007a20 */ /* 0x004fca0000410000 */
[----:B------:R-:W-:Y:S02]  /*11080*/  FSEL R0, R0, RZ, P0 ;  /* 0x000000ff00007208 */ /* 0x000fe40000000000 */
[----:B------:R-:W-:-:S03]  /*11090*/  PLOP3.LUT P0, PT, PT, PT, UP0, 0x80, 0x0 ;  /* 0x000000000000781c */ /* 0x000fc60003f0f008 */
[--C-:B------:R-:W-:Y:S02]  /*110a0*/  FFMA.FTZ R3, R8, c[0x0][0x2d0], -R0.reuse ;  /* 0x0000b40008037a23 */ /* 0x100fe40000010800 */
[----:B-1----:R-:W-:Y:S02]  /*110b0*/  FFMA.FTZ R6, R11, c[0x0][0x2d0], -R5 ;  /* 0x0000b4000b067a23 */ /* 0x002fe40000010805 */
[----:B------:R1:W-:Y:S08]  /*110c0*/  MUFU.EX2 R138, R3 ;  /* 0x00000003008a7308 */ /* 0x0003f00000000800 */
[----:B------:R-:W2:Y:S01]  /*110d0*/  MUFU.EX2 R243, R6 ;  /* 0x0000000600f37308 */ /* 0x000ea20000000800 */
[----:B-1----:R-:W-:-:S07]  /*110e0*/  FFMA.FTZ R3, R12, c[0x0][0x2d0], -R0 ;  /* 0x0000b4000c037a23 */ /* 0x002fce0000010800 */
[----:B------:R1:W-:Y:S01]  /*110f0*/  MUFU.EX2 R6, R2 ;  /* 0x0000000200067308 */ /* 0x0003e20000000800 */
[----:B--2---:R-:W-:-:S07]  /*11100*/  F2FP.BF16.PACK_AB R10, R243, R191 ;  /* 0x000000bff30a723e */ /* 0x004fce00000010ff */
[----:B------:R2:W3:Y:S01]  /*11110*/  MUFU.EX2 R137, R3 ;  /* 0x0000000300897308 */ /* 0x0004e20000000800 */
[----:B-1----:R-:W-:-:S07]  /*11120*/  FFMA.FTZ R2, R29, c[0x0][0x2d0], -R5 ;  /* 0x0000b4001d027a23 */ /* 0x002fce0000010805 */
[----:B------:R1:W-:Y:S01]  /*11130*/  MUFU.EX2 R4, R2 ;  /* 0x0000000200047308 */ /* 0x0003e20000000800 */
[----:B--2---:R-:W-:Y:S01]  /*11140*/  FFMA.FTZ R3, R13, c[0x0][0x2d0], -R0 ;  /* 0x0000b4000d037a23 */ /* 0x004fe20000010800 */
[----:B---3--:R-:W-:-:S06]  /*11150*/  F2FP.BF16.PACK_AB R9, R137, R138 ;  /* 0x0000008a8909723e */ /* 0x008fcc00000010ff */
[----:B------:R2:W-:Y:S01]  /*11160*/  MUFU.EX2 R62, R3 ;  /* 0x00000003003e7308 */ /* 0x0005e20000000800 */
[----:B-1----:R-:W-:-:S07]  /*11170*/  FFMA.FTZ R2, R30, c[0x0][0x2d0], -R5 ;  /* 0x0000b4001e027a23 */ /* 0x002fce0000010805 */
[----:B------:R1:W-:Y:S01]  /*11180*/  MUFU.EX2 R152, R2 ;  /* 0x0000000200987308 */ /* 0x0003e20000000800 */
[----:B--2---:R-:W-:Y:S02]  /*11190*/  FFMA.FTZ R3, R14, c[0x0][0x2d0], -R0 ;  /* 0x0000b4000e037a23 */ /* 0x004fe40000010800 */
[----:B------:R-:W2:Y:S05]  /*111a0*/  LDSM.16.MT88.4 R12, [R221+0x100] ;  /* 0x00010000dd0c783b */ /* 0x000eaa0000004200 */
[----:B------:R3:W4:Y:S01]  /*111b0*/  MUFU.EX2 R188, R3 ;  /* 0x0000000300bc7308 */ /* 0x0007220000000800 */
[----:B-1----:R-:W-:-:S07]  /*111c0*/  FFMA.FTZ R2, R33, c[0x0][0x2d0], -R5 ;  /* 0x0000b40021027a23 */ /* 0x002fce0000010805 */
[----:B------:R1:W5:Y:S01]  /*111d0*/  MUFU.EX2 R244, R2 ;  /* 0x0000000200f47308 */ /* 0x0003620000000800 */
[----:B---3--:R-:W-:Y:S01]  /*111e0*/  IMAD.MOV.U32 R3, RZ, RZ, R43 ;  /* 0x000000ffff037224 */ /* 0x008fe200078e002b */
[----:B----4-:R-:W-:Y:S01]  /*111f0*/  F2FP.BF16.PACK_AB R11, R188, R62 ;  /* 0x0000003ebc0b723e */ /* 0x010fe200000010ff */
[----:B------:R-:W-:Y:S03]  /*11200*/  LDSM.16.MT88.4 R40, [R218+0x4100] ;  /* 0x00410000da28783b */ /* 0x000fe60000004200 */
[----:B------:R-:W-:-:S07]  /*11210*/  F2FP.BF16.PACK_AB R8, R3, R136 ;  /* 0x000000880308723e */ /* 0x000fce00000010ff */
[C---:B------:R-:W-:Y:S01]  /*11220*/  HMMA.16816.F32.BF16 R80, R8.reuse, R20, RZ ;  /* 0x000000140850723c */ /* 0x040fe200000418ff */
[--C-:B-1----:R-:W-:Y:S02]  /*11230*/  FFMA.FTZ R2, R31, c[0x0][0x2d0], -R0.reuse ;  /* 0x0000b4001f027a23 */ /* 0x102fe40000010800 */
[----:B------:R-:W-:Y:S02]  /*11240*/  LDSM.16.MT88.4 R28, [R221+0x900] ;  /* 0x00090000dd1c783b */ /* 0x000fe40000004200 */
[----:B------:R1:W-:Y:S03]  /*11250*/  MUFU.EX2 R7, R2 ;  /* 0x0000000200077308 */ /* 0x0003e60000000800 */
[C---:B------:R-:W-:Y:S01]  /*11260*/  HMMA.16816.F32.BF16 R76, R8.reuse, R22, RZ ;  /* 0x00000016084c723c */ /* 0x040fe200000418ff */
[----:B------:R-:W3:Y:S07]  /*11270*/  LDSM.16.MT88.4 R20, [R217+0x4100] ;  /* 0x00410000d914783b */ /* 0x000eee0000004200 */
[----:B------:R-:W-:Y:S01]  /*11280*/  HMMA.16816.F32.BF16 R72, R8, R16, RZ ;  /* 0x000000100848723c */ /* 0x000fe200000418ff */
[----:B-1----:R-:W-:-:S02]  /*11290*/  FFMA.FTZ R2, R32, c[0x0][0x2d0], -R0 ;  /* 0x0000b40020027a23 */ /* 0x002fc40000010800 */
[----:B------:R-:W-:Y:S05]  /*112a0*/  LDSM.16.MT88.4 R32, [R218+0x900] ;  /* 0x00090000da20783b */ /* 0x000fea0000004200 */
[C---:B------:R-:W-:Y:S01]  /*112b0*/  HMMA.16816.F32.BF16 R64, R8.reuse, R18, RZ ;  /* 0x000000120840723c */ /* 0x040fe200000418ff */
[----:B------:R1:W4:Y:S01]  /*112c0*/  MUFU.EX2 R189, R2 ;  /* 0x0000000200bd7308 */ /* 0x0003220000000800 */
[----:B------:R-:W4:Y:S06]  /*112d0*/  LDSM.16.MT88.4 R16, [R221+0x4100] ;  /* 0x00410000dd10783b */ /* 0x000f2c0000004200 */
[C---:B--2---:R-:W-:Y:S08]  /*112e0*/  HMMA.16816.F32.BF16 R56, R8.reuse, R12, RZ ;  /* 0x0000000c0838723c */ /* 0x044ff000000418ff */
[----:B------:R-:W-:Y:S01]  /*112f0*/  HMMA.16816.F32.BF16 R44, R8, R14, RZ ;  /* 0x0000000e082c723c */ /* 0x000fe200000418ff */
[----:B------:R-:W2:Y:S01]  /*11300*/  LDSM.16.MT88.4 R12, [R220+0x4100] ;  /* 0x00410000dc0c783b */ /* 0x000ea20000004200 */
[----:B-1----:R-:W-:-:S04]  /*11310*/  FFMA.FTZ R2, R60, c[0x0][0x2d0], -R0 ;  /* 0x0000b4003c027a23 */ /* 0x002fc80000010800 */
[----:B------:R1:W-:Y:S02]  /*11320*/  MUFU.EX2 R241, R2 ;  /* 0x0000000200f17308 */ /* 0x0003e40000000800 */
[C---:B------:R-:W-:Y:S08]  /*11330*/  HMMA.16816.F32.BF16 R52, R8.reuse, R24, RZ ;  /* 0x000000180834723c */ /* 0x040ff000000418ff */
[----:B------:R-:W-:Y:S01]  /*11340*/  HMMA.16816.F32.BF16 R48, R8, R26, RZ ;  /* 0x0000001a0830723c */ /* 0x000fe200000418ff */
[----:B------:R-:W2:Y:S01]  /*11350*/  LDSM.16.MT88.4 R24, [R220+0x900] ;  /* 0x00090000dc18783b */ /* 0x000ea20000004200 */
[----:B-1----:R-:W-:-:S06]  /*11360*/  FFMA.FTZ R2, R61, c[0x0][0x2d0], -R0 ;  /* 0x0000b4003d027a23 */ /* 0x002fcc0000010800 */
[C---:B---3--:R-:W-:Y:S01]  /*11370*/  HMMA.16816.F32.BF16 R88, R8.reuse, R20, RZ ;  /* 0x000000140858723c */ /* 0x048fe200000418ff */
[----:B------:R1:W3:Y:S07]  /*11380*/  MUFU.EX2 R174, R2 ;  /* 0x0000000200ae7308 */ /* 0x0002ee0000000800 */
[C---:B------:R-:W-:Y:S01]  /*11390*/  HMMA.16816.F32.BF16 R96, R8.reuse, R22, RZ ;  /* 0x000000160860723c */ /* 0x040fe200000418ff */
[----:B------:R-:W3:Y:S07]  /*113a0*/  LDSM.16.MT88.4 R20, [R217+0x4900] ;  /* 0x00490000d914783b */ /* 0x000eee0000004200 */
[----:B------:R-:W-:Y:S01]  /*113b0*/  HMMA.16816.F32.BF16 R108, R8, R40, RZ ;  /* 0x00000028086c723c */ /* 0x000fe200000418ff */
[----:B-1----:R-:W-:-:S02]  /*113c0*/  FFMA.FTZ R2, R70, c[0x0][0x2d0], -R5 ;  /* 0x0000b40046027a23 */ /* 0x002fc40000010805 */
[----:B------:R-:W-:Y:S02]  /*113d0*/  IMAD.MOV.U32 R70, RZ, RZ, R154 ;  /* 0x000000ffff467224 */ /* 0x000fe400078e009a */
[----:B------:R1:W-:Y:S03]  /*113e0*/  MUFU.EX2 R252, R2 ;  /* 0x0000000200fc7308 */ /* 0x0003e60000000800 */
[C---:B------:R-:W-:Y:S01]  /*113f0*/  HMMA.16816.F32.BF16 R124, R8.reuse, R42, RZ ;  /* 0x0000002a087c723c */ /* 0x040fe200000418ff */
[----:B------:R-:W-:Y:S07]  /*11400*/  LDSM.16.MT88.4 R40, [R218+0x4900] ;  /* 0x00490000da28783b */ /* 0x000fee0000004200 */
[----:B----4-:R-:W-:Y:S01]  /*11410*/  HMMA.16816.F32.BF16 R104, R8, R16, RZ ;  /* 0x000000100868723c */ /* 0x010fe200000418ff */
[----:B-1----:R-:W-:Y:S01]  /*11420*/  FFMA.FTZ R2, R101, c[0x0][0x2d0], -R5 ;  /* 0x0000b40065027a23 */ /* 0x002fe20000010805 */
[----:B------:R-:W-:-:S06]  /*11430*/  MOV R101, R250 ;  /* 0x000000fa00657202 */ /* 0x000fcc0000000f00 */
[C---:B------:R-:W-:Y:S01]  /*11440*/  HMMA.16816.F32.BF16 R120, R8.reuse, R18, RZ ;  /* 0x000000120878723c */ /* 0x040fe200000418ff */
[----:B------:R-:W1:Y:S01]  /*11450*/  LDSM.16.MT88.4 R16, [R221+0x4900] ;  /* 0x00490000dd10783b */ /* 0x000e620000004200 */
[----:B------:R4:W1:Y:S06]  /*11460*/  MUFU.EX2 R249, R2 ;  /* 0x0000000200f97308 */ /* 0x00086c0000000800 */
[C---:B--2---:R-:W-:Y:S08]  /*11470*/  HMMA.16816.F32.BF16 R132, R8.reuse, R12, RZ ;  /* 0x0000000c0884723c */ /* 0x044ff000000418ff */
[----:B------:R-:W-:Y:S01]  /*11480*/  HMMA.16816.F32.BF16 R116, R8, R14, RZ ;  /* 0x0000000e0874723c */ /* 0x000fe200000418ff */
[----:B------:R-:W2:Y:S01]  /*11490*/  LDSM.16.MT88.4 R12, [R220+0x4900] ;  /* 0x00490000dc0c783b */ /* 0x000ea20000004200 */
[----:B----4-:R-:W-:-:S02]  /*114a0*/  FFMA.FTZ R2, R102, c[0x0][0x2d0], -R5 ;  /* 0x0000b40066027a23 */ /* 0x010fc40000010805 */
[----:B-----5:R-:W-:Y:S02]  /*114b0*/  IMAD.MOV.U32 R102, RZ, RZ, R244 ;  /* 0x000000ffff667224 */ /* 0x020fe400078e00f4 */
[----:B------:R4:W-:Y:S01]  /*114c0*/  MUFU.EX2 R251, R2 ;  /* 0x0000000200fb7308 */ /* 0x0009e20000000800 */
[----:B------:R-:W-:Y:S02]  /*114d0*/  F2FP.BF16.PACK_AB R8, R4, R6 ;  /* 0x000000060408723e */ /* 0x000fe400000010ff */
[----:B------:R-:W-:Y:S02]  /*114e0*/  F2FP.BF16.PACK_AB R9, R189, R7 ;  /* 0x00000007bd09723e */ /* 0x000fe400000010ff */
[----:B------:R-:W-:Y:S02]  /*114f0*/  F2FP.BF16.PACK_AB R10, R244, R152 ;  /* 0x00000098f40a723e */ /* 0x000fe400000010ff */
[----:B---3--:R-:W-:-:S07]  /*11500*/  F2FP.BF16.PACK_AB R11, R174, R241 ;  /* 0x000000f1ae0b723e */ /* 0x008fce00000010ff */
[----:B------:R-:W-:Y:S01]  /*11510*/  HMMA.16816.F32.BF16 R156, R8, R36, R80 ;  /* 0x00000024089c723c */ /* 0x000fe20000041850 */
[----:B----4-:R-:W-:-:S04]  /*11520*/  FFMA.FTZ R2, R112, c[0x0][0x2d0], -R5 ;  /* 0x0000b40070027a23 */ /* 0x010fc80000010805 */
[----:B------:R3:W-:Y:S02]  /*11530*/  MUFU.EX2 R250, R2 ;  /* 0x0000000200fa7308 */ /* 0x0007e40000000800 */
[----:B------:R-:W-:Y:S01]  /*11540*/  IMAD.MOV.U32 R83, RZ, RZ, R62 ;  /* 0x000000ffff537224 */ /* 0x000fe200078e003e */
[----:B------:R-:W-:Y:S01]  /*11550*/  HMMA.16816.F32.BF16 R148, R8, R38, R76 ;  /* 0x000000260894723c */ /* 0x000fe2000004184c */
[----:B------:R-:W4:Y:S02]  /*11560*/  LDSM.16.MT88.4 R36, [R217+0x1100] ;  /* 0x00110000d924783b */ /* 0x000f240000004200 */
[----:B------:R-:W-:-:S05]  /*11570*/  IMAD.MOV.U32 R112, RZ, RZ, R83 ;  /* 0x000000ffff707224 */ /* 0x000fca00078e0053 */
[----:B------:R-:W-:Y:S01]  /*11580*/  HMMA.16816.F32.BF16 R84, R8, R28, R56 ;  /* 0x0000001c0854723c */ /* 0x000fe20000041838 */
[----:B---3--:R-:W-:-:S07]  /*11590*/  FFMA.FTZ R2, R100, c[0x0][0x2d0], -R0 ;  /* 0x0000b40064027a23 */ /* 0x008fce0000010800 */
[C---:B------:R-:W-:Y:S01]  /*115a0*/  HMMA.16816.F32.BF16 R60, R8.reuse, R30, R44 ;  /* 0x0000001e083c723c */ /* 0x040fe2000004182c */
[----:B------:R-:W-:Y:S01]  /*115b0*/  LDSM.16.MT88.4 R28, [R220+0x1100] ;  /* 0x00110000dc1c783b */ /* 0x000fe20000004200 */
[----:B------:R3:W-:Y:S06]  /*115c0*/  MUFU.EX2 R244, R2 ;  /* 0x0000000200f47308 */ /* 0x0007ec0000000800 */
[C---:B------:R-:W-:Y:S08]  /*115d0*/  HMMA.16816.F32.BF16 R56, R8.reuse, R24, R52 ;  /* 0x000000180838723c */ /* 0x040ff00000041834 */
[----:B------:R-:W-:Y:S01]  /*115e0*/  HMMA.16816.F32.BF16 R44, R8, R26, R48 ;  /* 0x0000001a082c723c */ /* 0x000fe20000041830 */
[----:B------:R-:W-:Y:S01]  /*115f0*/  LDSM.16.MT88.4 R24, [R221+0x1100] ;  /* 0x00110000dd18783b */ /* 0x000fe20000004200 */
[----:B---3--:R-:W-:-:S02]  /*11600*/  FFMA.FTZ R2, R71, c[0x0][0x2d0], -R0 ;  /* 0x0000b40047027a23 */ /* 0x008fc40000010800 */
[----:B------:R-:W-:-:S04]  /*11610*/  IMAD.MOV.U32 R71, RZ, RZ, R101 ;  /* 0x000000ffff477224 */ /* 0x000fc800078e0065 */
[C---:B------:R-:W-:Y:S07]  /*11620*/  HMMA.16816.F32.BF16 R52, R8.reuse, R20, R88 ;  /* 0x000000140834723c */ /* 0x040fee0000041858 */
[----:B------:R-:W-:Y:S01]  /*11630*/  IMAD.MOV.U32 R91, RZ, RZ, R243 ;  /* 0x000000ffff5b7224 */ /* 0x000fe200078e00f3 */
[----:B------:R-:W-:Y:S01]  /*11640*/  HMMA.16816.F32.BF16 R92, R8, R34, R64 ;  /* 0x00000022085c723c */ /* 0x000fe20000041840 */
[----:B------:R3:W5:Y:S01]  /*11650*/  MUFU.EX2 R243, R2 ;  /* 0x0000000200f37308 */ /* 0x0007620000000800 */
[----:B------:R-:W-:Y:S01]  /*11660*/  IMAD.MOV.U32 R90, RZ, RZ, R241 ;  /* 0x000000ffff5a7224 */ /* 0x000fe200078e00f1 */
[----:B------:R-:W-:Y:S01]  /*11670*/  MOV R88, R155 ;  /* 0x0000009b00587202 */ /* 0x000fe20000000f00 */
[----:B------:R-:W-:-:S04]  /*11680*/  IMAD.MOV.U32 R89, RZ, RZ, R240 ;  /* 0x000000ffff597224 */ /* 0x000fc800078e00f0 */
[C---:B------:R-:W-:Y:S01]  /*11690*/  HMMA.16816.F32.BF16 R64, R8.reuse, R22, R96 ;  /* 0x000000160840723c */ /* 0x040fe20000041860 */
[----:B------:R-:W-:Y:S06]  /*116a0*/  LDSM.16.MT88.4 R20, [R217+0x5100] ;  /* 0x00510000d914783b */ /* 0x000fec0000004200 */
[----:B------:R-:W-:Y:S01]  /*116b0*/  IMAD.MOV.U32 R96, RZ, RZ, R139 ;  /* 0x000000ffff607224 */ /* 0x000fe200078e008b */
[----:B------:R-:W-:Y:S01]  /*116c0*/  MOV R98, R137 ;  /* 0x0000008900627202 */ /* 0x000fe20000000f00 */
[----:B---3--:R-:W-:Y:S01]  /*116d0*/  FFMA.FTZ R2, R103, c[0x0][0x2d0], -R0 ;  /* 0x0000b40067027a23 */ /* 0x008fe20000010800 */
[----:B-1----:R-:W-:Y:S01]  /*116e0*/  HMMA.16816.F32.BF16 R76, R8, R18, R120 ;  /* 0x00000012084c723c */ /* 0x002fe20000041878 */
[----:B------:R-:W-:-:S02]  /*116f0*/  IMAD.MOV.U32 R97, RZ, RZ, R138 ;  /* 0x000000ffff617224 */ /* 0x000fc400078e008a */
[----:B------:R1:W-:Y:S01]  /*11700*/  MUFU.EX2 R241, R2 ;  /* 0x0000000200f17308 */ /* 0x0003e20000000800 */
[----:B------:R-:W-:-:S03]  /*11710*/  IMAD.MOV.U32 R99, RZ, RZ, R136 ;  /* 0x000000ffff637224 */ /* 0x000fc600078e0088 */
[----:B------:R-:W-:Y:S01]  /*11720*/  IMAD.MOV.U32 R120, RZ, RZ, R191 ;  /* 0x000000ffff787224 */ /* 0x000fe200078e00bf */
[----:B------:R-:W-:Y:S01]  /*11730*/  HMMA.16816.F32.BF16 R136, R8, R40, R108 ;  /* 0x000000280888723c */ /* 0x000fe2000004186c */
[----:B------:R-:W-:Y:S01]  /*11740*/  IMAD.MOV.U32 R123, RZ, RZ, R90 ;  /* 0x000000ffff7b7224 */ /* 0x000fe200078e005a */
[----:B------:R-:W-:Y:S01]  /*11750*/  MOV R121, R112 ;  /* 0x0000007000797202 */ /* 0x000fe20000000f00 */
[----:B------:R-:W-:-:S04]  /*11760*/  IMAD.MOV.U32 R122, RZ, RZ, R91 ;  /* 0x000000ffff7a7224 */ /* 0x000fc800078e005b */
[----:B------:R-:W-:Y:S01]  /*11770*/  IMAD.MOV.U32 R110, RZ, RZ, R153 ;  /* 0x000000ffff6e7224 */ /* 0x000fe200078e0099 */
[----:B------:R-:W-:Y:S01]  /*11780*/  HMMA.16816.F32.BF16 R128, R8, R32, R72 ;  /* 0x000000200880723c */ /* 0x000fe20000041848 */
[----:B------:R-:W-:Y:S01]  /*11790*/  IMAD.MOV.U32 R111, RZ, RZ, R152 ;  /* 0x000000ffff6f7224 */ /* 0x000fe200078e0098 */
[----:B------:R-:W3:Y:S01]  /*117a0*/  LDSM.16.MT88.4 R32, [R218+0x1100] ;  /* 0x00110000da20783b */ /* 0x000ee20000004200 */
[----:B-1----:R-:W-:-:S04]  /*117b0*/  FFMA.FTZ R2, R113, c[0x0][0x2d0], -R0 ;  /* 0x0000b40071027a23 */ /* 0x002fc80000010800 */
[----:B------:R1:W1:Y:S01]  /*117c0*/  MUFU.EX2 R240, R2 ;  /* 0x0000000200f07308 */ /* 0x0002620000000800 */
[C---:B------:R-:W-:Y:S01]  /*117d0*/  HMMA.16816.F32.BF16 R152, R8.reuse, R42, R124 ;  /* 0x0000002a0898723c */ /* 0x040fe2000004187c */
[----:B------:R-:W3:Y:S07]  /*117e0*/  LDSM.16.MT88.4 R40, [R218+0x5100] ;  /* 0x00510000da28783b */ /* 0x000eee0000004200 */
[----:B------:R-:W-:Y:S01]  /*117f0*/  HMMA.16816.F32.BF16 R80, R8, R16, R104 ;  /* 0x000000100850723c */ /* 0x000fe20000041868 */
[----:B------:R-:W3:Y:S01]  /*11800*/  LDSM.16.MT88.4 R16, [R221+0x5100] ;  /* 0x00510000dd10783b */ /* 0x000ee20000004200 */
[----:B-1----:R-:W-:-:S06]  /*11810*/  FFMA.FTZ R2, R114, c[0x0][0x2d0], -R5 ;  /* 0x0000b40072027a23 */ /* 0x002fcc0000010805 */
[C---:B--2---:R-:W-:Y:S01]  /*11820*/  HMMA.16816.F32.BF16 R72, R8.reuse, R12, R132 ;  /* 0x0000000c0848723c */ /* 0x044fe20000041884 */
[----:B------:R1:W-:Y:S06]  /*11830*/  MUFU.EX2 R191, R2 ;  /* 0x0000000200bf7308 */ /* 0x0003ec0000000800 */
[----:B------:R-:W-:Y:S01]  /*11840*/  IMAD.MOV.U32 R134, RZ, RZ, R190 ;  /* 0x000000ffff867224 */ /* 0x000fe200078e00be */
[----:B------:R-:W-:Y:S01]  /*11850*/  HMMA.16816.F32.BF16 R48, R8, R14, R116 ;  /* 0x0000000e0830723c */ /* 0x000fe20000041874 */
[----:B------:R-:W-:Y:S01]  /*11860*/  MOV R132, R102 ;  /* 0x0000006600847202 */ /* 0x000fe20000000f00 */
[----:B------:R-:W-:Y:S01]  /*11870*/  IMAD.MOV.U32 R135, RZ, RZ, R111 ;  /* 0x000000ffff877224 */ /* 0x000fe200078e006f */
[----:B------:R-:W2:Y:S01]  /*11880*/  LDSM.16.MT88.4 R12, [R220+0x5100] ;  /* 0x00510000dc0c783b */ /* 0x000ea20000004200 */
[----:B------:R-:W-:-:S03]  /*11890*/  IMAD.MOV.U32 R133, RZ, RZ, R189 ;  /* 0x000000ffff857224 */ /* 0x000fc600078e00bd */
[----:B------:R-:W-:Y:S02]  /*118a0*/  F2FP.BF16.PACK_AB R8, R249, R252 ;  /* 0x000000fcf908723e */ /* 0x000fe400000010ff */
[----:B-----5:R-:W-:Y:S02]  /*118b0*/  F2FP.BF16.PACK_AB R9, R243, R244 ;  /* 0x000000f4f309723e */ /* 0x020fe400000010ff */
[----:B------:R-:W-:Y:S01]  /*118c0*/  F2FP.BF16.PACK_AB R10, R250, R251 ;  /* 0x000000fbfa0a723e */ /* 0x000fe200000010ff */
[----:B-1----:R-:W-:Y:S01]  /*118d0*/  FFMA.FTZ R2, R115, c[0x0][0x2d0], -R5 ;  /* 0x0000b40073027a23 */ /* 0x002fe20000010805 */
[----:B------:R-:W-:-:S03]  /*118e0*/  F2FP.BF16.PACK_AB R11, R240, R241 ;  /* 0x000000f1f00b723e */ /* 0x000fc600000010ff */
[----:B------:R1:W5:Y:S04]  /*118f0*/  MUFU.EX2 R190, R2 ;  /* 0x0000000200be7308 */ /* 0x0003680000000800 */
[C---:B----4-:R-:W-:Y:S07]  /*11900*/  HMMA.16816.F32.BF16 R100, R8.reuse, R36, R156 ;  /* 0x000000240864723c */ /* 0x050fee000004189c */
[----:B------:R-:W-:Y:S01]  /*11910*/  IMAD.MOV.U32 R159, RZ, RZ, R110 ;  /* 0x000000ffff9f7224 */ /* 0x000fe200078e006e */
[----:B------:R-:W-:Y:S01]  /*11920*/  MOV R158, R7 ;  /* 0x00000007009e7202 */ /* 0x000fe20000000f00 */
[----:B------:R-:W-:Y:S01]  /*11930*/  HMMA.16816.F32.BF16 R108, R8, R38, R148 ;  /* 0x00000026086c723c */ /* 0x000fe20000041894 */
[----:B------:R-:W4:Y:S01]  /*11940*/  LDSM.16.MT88.4 R36, [R217+0x1900] ;  /* 0x00190000d924783b */ /* 0x000f220000004200 */
[----:B------:R-:W-:Y:S01]  /*11950*/  MOV R157, R88 ;  /* 0x00000058009d7202 */ /* 0x000fe20000000f00 */
[----:B-1----:R-:W-:-:S02]  /*11960*/  FFMA.FTZ R2, R163, c[0x0][0x2d0], -R5 ;  /* 0x0000b400a3027a23 */ /* 0x002fc40000010805 */
[----:B------:R-:W-:Y:S02]  /*11970*/  IMAD.MOV.U32 R163, RZ, RZ, R6 ;  /* 0x000000ffffa37224 */ /* 0x000fe400078e0006 */
[----:B------:R1:W-:Y:S01]  /*11980*/  MUFU.EX2 R189, R2 ;  /* 0x0000000200bd7308 */ /* 0x0003e20000000800 */
[----:B------:R-:W-:Y:S01]  /*11990*/  MOV R151, R96 ;  /* 0x0000006000977202 */ /* 0x000fe20000000f00 */
[----:B------:R-:W-:Y:S01]  /*119a0*/  IMAD.MOV.U32 R150, RZ, RZ, R97 ;  /* 0x000000ffff967224 */ /* 0x000fe200078e0061 */
[----:B---3--:R-:W-:Y:S01]  /*119b0*/  HMMA.16816.F32.BF16 R116, R8, R32, R128 ;  /* 0x000000200874723c */ /* 0x008fe20000041880 */
[----:B------:R-:W-:Y:S02]  /*119c0*/  IMAD.MOV.U32 R149, RZ, RZ, R98 ;  /* 0x000000ffff957224 */ /* 0x000fe400078e0062 */
[----:B------:R-:W-:Y:S02]  /*119d0*/  IMAD.MOV.U32 R148, RZ, RZ, R99 ;  /* 0x000000ffff947224 */ /* 0x000fe400078e0063 */
[----:B------:R-:W-:-:S03]  /*119e0*/  IMAD.MOV.U32 R156, RZ, RZ, R89 ;  /* 0x000000ffff9c7224 */ /* 0x000fc600078e0059 */
[----:B------:R-:W-:Y:S01]  /*119f0*/  HMMA.16816.F32.BF16 R96, R8, R24, R84 ;  /* 0x000000180860723c */ /* 0x000fe20000041854 */
[----:B-1----:R-:W-:Y:S02]  /*11a00*/  FFMA.FTZ R2, R165, c[0x0][0x2d0], -R5 ;  /* 0x0000b400a5027a23 */ /* 0x002fe40000010805 */
[----:B------:R-:W-:-:S05]  /*11a10*/  IMAD.MOV.U32 R165, RZ, RZ, R134 ;  /* 0x000000ffffa57224 */ /* 0x000fca00078e0086 */
[----:B------:R-:W-:Y:S01]  /*11a20*/  HMMA.16816.F32.BF16 R84, R8, R26, R60 ;  /* 0x0000001a0854723c */ /* 0x000fe2000004183c */
[----:B------:R-:W-:Y:S01]  /*11a30*/  LDSM.16.MT88.4 R24, [R221+0x1900] ;  /* 0x00190000dd18783b */ /* 0x000fe20000004200 */
[----:B------:R-:W-:-:S05]  /*11a40*/  IMAD.MOV.U32 R134, RZ, RZ, R123 ;  /* 0x000000ffff867224 */ /* 0x000fca00078e007b */
[----:B------:R-:W-:Y:S01]  /*11a50*/  IMAD.MOV.U32 R63, RZ, RZ, R188 ;  /* 0x000000ffff3f7224 */ /* 0x000fe200078e00bc */
[C---:B------:R-:W-:Y:S01]  /*11a60*/  HMMA.16816.F32.BF16 R104, R8.reuse, R34, R92 ;  /* 0x000000220868723c */ /* 0x040fe2000004185c */
[----:B------:R1:W-:Y:S01]  /*11a70*/  MUFU.EX2 R188, R2 ;  /* 0x0000000200bc7308 */ /* 0x0003e20000000800 */
[----:B------:R-:W-:Y:S01]  /*11a80*/  IMAD.MOV.U32 R62, RZ, RZ, R4 ;  /* 0x000000ffff3e7224 */ /* 0x000fe200078e0004 */
[----:B------:R-:W3:Y:S05]  /*11a90*/  LDSM.16.MT88.4 R32, [R218+0x1900] ;  /* 0x00190000da20783b */ /* 0x000eea0000004200 */
[C---:B------:R-:W-:Y:S08]  /*11aa0*/  HMMA.16816.F32.BF16 R92, R8.reuse, R28, R56 ;  /* 0x0000001c085c723c */ /* 0x040ff00000041838 */
[----:B------:R-:W-:Y:S01]  /*11ab0*/  HMMA.16816.F32.BF16 R88, R8, R30, R44 ;  /* 0x0000001e0858723c */ /* 0x000fe2000004182c */
[----:B-1----:R-:W-:Y:S01]  /*11ac0*/  FFMA.FTZ R2, R161, c[0x0][0x2d0], -R0 ;  /* 0x0000b400a1027a23 */ /* 0x002fe20000010800 */
[----:B------:R-:W1:Y:S01]  /*11ad0*/  LDSM.16.MT88.4 R28, [R220+0x1900] ;  /* 0x00190000dc1c783b */ /* 0x000e620000004200 */
[----:B------:R-:W-:-:S02]  /*11ae0*/  IMAD.MOV.U32 R161, RZ, RZ, R120 ;  /* 0x000000ffffa17224 */ /* 0x000fc400078e0078 */
[----:B------:R2:W-:Y:S03]  /*11af0*/  MUFU.EX2 R7, R2 ;  /* 0x0000000200077308 */ /* 0x0005e60000000800 */
[C---:B------:R-:W-:Y:S08]  /*11b00*/  HMMA.16816.F32.BF16 R112, R8.reuse, R20, R52 ;  /* 0x000000140870723c */ /* 0x040ff00000041834 */
[----:B------:R-:W-:Y:S01]  /*11b10*/  HMMA.16816.F32.BF16 R124, R8, R22, R64 ;  /* 0x00000016087c723c */ /* 0x000fe20000041840 */
[----:B------:R-:W1:Y:S01]  /*11b20*/  LDSM.16.MT88.4 R20, [R217+0x5900] ;  /* 0x00590000d914783b */ /* 0x000e620000004200 */
[----:B--2---:R-:W-:-:S02]  /*11b30*/  FFMA.FTZ R2, R160, c[0x0][0x2d0], -R0 ;  /* 0x0000b400a0027a23 */ /* 0x004fc40000010800 */
[----:B------:R-:W-:-:S04]  /*11b40*/  IMAD.MOV.U32 R160, RZ, RZ, R121 ;  /* 0x000000ffffa07224 */ /* 0x000fc800078e0079 */
[C---:B------:R-:W-:Y:S01]  /*11b50*/  HMMA.16816.F32.BF16 R136, R8.reuse, R40, R136 ;  /* 0x000000280888723c */ /* 0x040fe20000041888 */
[----:B------:R2:W1:Y:S07]  /*11b60*/  MUFU.EX2 R6, R2 ;  /* 0x0000000200067308 */ /* 0x00046e0000000800 */
[C---:B------:R-:W-:Y:S01]  /*11b70*/  HMMA.16816.F32.BF16 R152, R8.reuse, R42, R152 ;  /* 0x0000002a0898723c */ /* 0x040fe20000041898 */
[----:B------:R-:W1:Y:S07]  /*11b80*/  LDSM.16.MT88.4 R40, [R218+0x5900] ;  /* 0x00590000da28783b */ /* 0x000e6e0000004200 */
[----:B------:R-:W-:Y:S01]  /*11b90*/  HMMA.16816.F32.BF16 R128, R8, R16, R80 ;  /* 0x000000100880723c */ /* 0x000fe20000041850 */
[----:B--2---:R-:W-:Y:S01]  /*11ba0*/  FFMA.FTZ R2, R162, c[0x0][0x2d0], -R0 ;  /* 0x0000b400a2027a23 */ /* 0x004fe20000010800 */
[----:B------:R-:W-:-:S03]  /*11bb0*/  MOV R162, R122 ;  /* 0x0000007a00a27202 */ /* 0x000fc60000000f00 */
[----:B------:R2:W-:Y:S03]  /*11bc0*/  MUFU.EX2 R4, R2 ;  /* 0x0000000200047308 */ /* 0x0005e60000000800 */
[C---:B------:R-:W-:Y:S01]  /*11bd0*/  HMMA.16816.F32.BF16 R120, R8.reuse, R18, R76 ;  /* 0x000000120878723c */ /* 0x040fe2000004184c */
[----:B------:R-:W-:Y:S07]  /*11be0*/  LDSM.16.MT88.4 R16, [R221+0x5900] ;  /* 0x00590000dd10783b */ /* 0x000fee0000004200 */
[----:B------:R-:W-:Y:S01]  /*11bf0*/  HMMA.16816.F32.BF16 R76, R8, R12, R72 ;  /* 0x0000000c084c723c */ /* 0x000fe20000041848 */
[----:B--2---:R-:W-:Y:S01]  /*11c00*/  FFMA.FTZ R2, R164, c[0x0][0x2d0], -R0 ;  /* 0x0000b400a4027a23 */ /* 0x004fe20000010800 */
[----:B------:R-:W-:Y:S01]  /*11c10*/  MOV R164, R158 ;  /* 0x0000009e00a47202 */ /* 0x000fe20000000f00 */
[----:B------:R-:W-:-:S05]  /*11c20*/  IMAD.MOV.U32 R158, RZ, RZ, R186 ;  /* 0x000000ffff9e7224 */ /* 0x000fca00078e00ba */
[----:B------:R-:W-:Y:S01]  /*11c30*/  HMMA.16816.F32.BF16 R56, R8, R14, R48 ;  /* 0x0000000e0838723c */ /* 0x000fe20000041830 */
[----:B------:R-:W2:Y:S01]  /*11c40*/  MUFU.EX2 R186, R2 ;  /* 0x0000000200ba7308 */ /* 0x000ea20000000800 */
[----:B------:R-:W3:Y:S05]  /*11c50*/  LDSM.16.MT88.4 R12, [R220+0x5900] ;  /* 0x00590000dc0c783b */ /* 0x000eea0000004200 */
[----:B-----5:R-:W-:Y:S02]  /*11c60*/  F2FP.BF16.PACK_AB R8, R190, R191 ;  /* 0x000000bfbe08723e */ /* 0x020fe400000010ff */
[----:B-1----:R-:W-:Y:S02]  /*11c70*/  F2FP.BF16.PACK_AB R9, R6, R7 ;  /* 0x000000070609723e */ /* 0x002fe400000010ff */
[----:B------:R-:W-:-:S02]  /*11c80*/  F2FP.BF16.PACK_AB R10, R188, R189 ;  /* 0x000000bdbc0a723e */ /* 0x000fc400000010ff */
[----:B--2---:R-:W-:Y:S01]  /*11c90*/  F2FP.BF16.PACK_AB R11, R186, R4 ;  /* 0x00000004ba0b723e */ /* 0x004fe200000010ff */
[----:B------:R-:W-:-:S06]  /*11ca0*/  FFMA.FTZ R2, R170, c[0x0][0x2d0], -R5 ;  /* 0x0000b400aa027a23 */ /* 0x000fcc0000010805 */
[C---:B----4-:R-:W-:Y:S07]  /*11cb0*/  HMMA.16816.F32.BF16 R72, R8.reuse, R36, R100 ;  /* 0x000000240848723c */ /* 0x050fee0000041864 */
[----:B------:R-:W-:Y:S01]  /*11cc0*/  IMAD.MOV.U32 R103, RZ, RZ, R174 ;  /* 0x000000ffff677224 */ /* 0x000fe200078e00ae */
[----:B------:R-:W-:Y:S01]  /*11cd0*/  HMMA.16816.F32.BF16 R64, R8, R38, R108 ;  /* 0x000000260840723c */ /* 0x000fe2000004186c */
[----:B------:R1:W-:Y:S01]  /*11ce0*/  MUFU.EX2 R174, R2 ;  /* 0x0000000200ae7308 */ /* 0x0003e20000000800 */
[----:B------:R-:W2:Y:S01]  /*11cf0*/  LDSM.16.MT88.4 R36, [R217+0x2100] ;  /* 0x00210000d924783b */ /* 0x000ea20000004200 */
[----:B------:R-:W-:Y:S01]  /*11d00*/  MOV R102, R63 ;  /* 0x0000003f00667202 */ /* 0x000fe20000000f00 */
[----:B------:R-:W-:-:S03]  /*11d10*/  IMAD.MOV.U32 R101, RZ, RZ, R62 ;  /* 0x000000ffff657224 */ /* 0x000fc600078e003e */
[----:B------:R-:W-:Y:S01]  /*11d20*/  IMAD.MOV.U32 R111, RZ, RZ, R162 ;  /* 0x000000ffff6f7224 */ /* 0x000fe200078e00a2 */
[----:B---3--:R-:W-:Y:S01]  /*11d30*/  HMMA.16816.F32.BF16 R60, R8, R32, R116 ;  /* 0x00000020083c723c */ /* 0x008fe20000041874 */
[----:B------:R-:W-:Y:S01]  /*11d40*/  IMAD.MOV.U32 R162, RZ, RZ, R160 ;  /* 0x000000ffffa27224 */ /* 0x000fe200078e00a0 */
[----:B------:R-:W-:Y:S01]  /*11d50*/  MOV R110, R103 ;  /* 0x00000067006e7202 */ /* 0x000fe20000000f00 */
[----:B------:R-:W-:Y:S01]  /*11d60*/  IMAD.MOV.U32 R160, RZ, RZ, R161 ;  /* 0x000000ffffa07224 */ /* 0x000fe200078e00a1 */
[----:B------:R-:W-:Y:S01]  /*11d70*/  MOV R161, R165 ;  /* 0x000000a500a17202 */ /* 0x000fe20000000f00 */
[----:B------:R-:W-:-:S03]  /*11d80*/  IMAD.MOV.U32 R109, RZ, RZ, R102 ;  /* 0x000000ffff6d7224 */ /* 0x000fc600078e0066 */
[C---:B------:R-:W-:Y:S01]  /*11d90*/  HMMA.16816.F32.BF16 R52, R8.reuse, R34, R104 ;  /* 0x000000220834723c */ /* 0x040fe20000041868 */
[--C-:B-1----:R-:W-:Y:S01]  /*11da0*/  FFMA.FTZ R2, R171, c[0x0][0x2d0], -R5.reuse ;  /* 0x0000b400ab027a23 */ /* 0x102fe20000010805 */
[----:B------:R-:W1:Y:S03]  /*11db0*/  LDSM.16.MT88.4 R32, [R218+0x2100] ;  /* 0x00210000da20783b */ /* 0x000e660000004200 */
[----:B------:R3:W4:Y:S03]  /*11dc0*/  MUFU.EX2 R171, R2 ;  /* 0x0000000200ab7308 */ /* 0x0007260000000800 */
[C---:B------:R-:W-:Y:S08]  /*11dd0*/  HMMA.16816.F32.BF16 R48, R8.reuse, R24, R96 ;  /* 0x000000180830723c */ /* 0x040ff00000041860 */
[----:B------:R-:W-:Y:S01]  /*11de0*/  HMMA.16816.F32.BF16 R44, R8, R26, R84 ;  /* 0x0000001a082c723c */ /* 0x000fe20000041854 */
[----:B------:R-:W5:Y:S01]  /*11df0*/  LDSM.16.MT88.4 R24, [R221+0x2100] ;  /* 0x00210000dd18783b */ /* 0x000f620000004200 */
[----:B---3--:R-:W-:Y:S01]  /*11e00*/  FFMA.FTZ R2, R172, c[0x0][0x2d0], -R5 ;  /* 0x0000b400ac027a23 */ /* 0x008fe20000010805 */
[----:B------:R-:W-:-:S05]  /*11e10*/  MOV R172, R110 ;  /* 0x0000006e00ac7202 */ /* 0x000fca0000000f00 */
[C---:B------:R-:W-:Y:S01]  /*11e20*/  HMMA.16816.F32.BF16 R80, R8.reuse, R28, R92 ;  /* 0x0000001c0850723c */ /* 0x040fe2000004185c */
[----:B------:R3:W-:Y:S07]  /*11e30*/  MUFU.EX2 R170, R2 ;  /* 0x0000000200aa7308 */ /* 0x0007ee0000000800 */
[C---:B------:R-:W-:Y:S01]  /*11e40*/  HMMA.16816.F32.BF16 R84, R8.reuse, R30, R88 ;  /* 0x0000001e0854723c */ /* 0x040fe20000041858 */
[----:B------:R-:W1:Y:S07]  /*11e50*/  LDSM.16.MT88.4 R28, [R220+0x2100] ;  /* 0x00210000dc1c783b */ /* 0x000e6e0000004200 */
[----:B------:R-:W-:Y:S01]  /*11e60*/  HMMA.16816.F32.BF16 R92, R8, R20, R112 ;  /* 0x00000014085c723c */ /* 0x000fe20000041870 */
[----:B---3--:R-:W-:-:S02]  /*11e70*/  FFMA.FTZ R2, R173, c[0x0][0x2d0], -R5 ;  /* 0x0000b400ad027a23 */ /* 0x008fc40000010805 */
[----:B------:R-:W-:Y:S02]  /*11e80*/  IMAD.MOV.U32 R173, RZ, RZ, R101 ;  /* 0x000000ffffad7224 */ /* 0x000fe400078e0065 */
[----:B------:R3:W-:Y:S03]  /*11e90*/  MUFU.EX2 R165, R2 ;  /* 0x0000000200a57308 */ /* 0x0007e60000000800 */
[C---:B------:R-:W-:Y:S01]  /*11ea0*/  HMMA.16816.F32.BF16 R100, R8.reuse, R22, R124 ;  /* 0x000000160864723c */ /* 0x040fe2000004187c */
[----:B------:R-:W1:Y:S07]  /*11eb0*/  LDSM.16.MT88.4 R20, [R217+0x6100] ;  /* 0x00610000d914783b */ /* 0x000e6e0000004200 */
[----:B------:R-:W-:Y:S01]  /*11ec0*/  HMMA.16816.F32.BF16 R116, R8, R40, R136 ;  /* 0x000000280874723c */ /* 0x000fe20000041888 */
[----:B---3--:R-:W-:-:S02]  /*11ed0*/  FFMA.FTZ R2, R167, c[0x0][0x2d0], -R0 ;  /* 0x0000b400a7027a23 */ /* 0x008fc40000010800 */
[----:B------:R-:W-:-:S05]  /*11ee0*/  IMAD.MOV.U32 R167, RZ, RZ, R164 ;  /* 0x000000ffffa77224 */ /* 0x000fca00078e00a4 */
[C---:B------:R-:W-:Y:S01]  /*11ef0*/  HMMA.16816.F32.BF16 R104, R8.reuse, R12, R76 ;  /* 0x0000000c0868723c */ /* 0x040fe2000004184c */
[----:B------:R3:W-:Y:S01]  /*11f00*/  MUFU.EX2 R164, R2 ;  /* 0x0000000200a47308 */ /* 0x0007e20000000800 */
[----:B------:R-:W-:Y:S01]  /*11f10*/  IMAD.MOV.U32 R138, RZ, RZ, R162 ;  /* 0x000000ffff8a7224 */ /* 0x000fe200078e00a2 */
[----:B------:R-:W-:Y:S01]  /*11f20*/  MOV R136, R161 ;  /* 0x000000a100887202 */ /* 0x000fe20000000f00 */
[----:B------:R-:W-:Y:S02]  /*11f30*/  IMAD.MOV.U32 R139, RZ, RZ, R111 ;  /* 0x000000ffff8b7224 */ /* 0x000fe400078e006f */
[----:B------:R-:W-:Y:S02]  /*11f40*/  IMAD.MOV.U32 R137, RZ, RZ, R160 ;  /* 0x000000ffff897224 */ /* 0x000fe400078e00a0 */
[C---:B------:R-:W-:Y:S01]  /*11f50*/  HMMA.16816.F32.BF16 R76, R8.reuse, R14, R56 ;  /* 0x0000000e084c723c */ /* 0x040fe20000041838 */
[----:B------:R-:W1:Y:S07]  /*11f60*/  LDSM.16.MT88.4 R12, [R220+0x6100] ;  /* 0x00610000dc0c783b */ /* 0x000e6e0000004200 */
[----:B------:R-:W-:Y:S01]  /*11f70*/  HMMA.16816.F32.BF16 R124, R8, R42, R152 ;  /* 0x0000002a087c723c */ /* 0x000fe20000041898 */
[----:B---3--:R-:W-:-:S02]  /*11f80*/  FFMA.FTZ R2, R166, c[0x0][0x2d0], -R0 ;  /* 0x0000b400a6027a23 */ /* 0x008fc40000010800 */
[----:B------:R-:W-:Y:S02]  /*11f90*/  IMAD.MOV.U32 R166, RZ, RZ, R163 ;  /* 0x000000ffffa67224 */ /* 0x000fe400078e00a3 */
[----:B------:R3:W1:Y:S03]  /*11fa0*/  MUFU.EX2 R163, R2 ;  /* 0x0000000200a37308 */ /* 0x0006660000000800 */
[----:B------:R-:W-:Y:S07]  /*11fb0*/  HMMA.16816.F32.BF16 R112, R8, R16, R128 ;  /* 0x000000100870723c */ /* 0x000fee0000041880 */
[----:B------:R-:W-:Y:S01]  /*11fc0*/  MOV R129, R150 ;  /* 0x0000009600817202 */ /* 0x000fe20000000f00 */
[----:B------:R-:W-:-:S02]  /*11fd0*/  IMAD.MOV.U32 R128, RZ, RZ, R151 ;  /* 0x000000ffff807224 */ /* 0x000fc400078e0097 */
[----:B------:R-:W-:Y:S02]  /*11fe0*/  IMAD.MOV.U32 R130, RZ, RZ, R149 ;  /* 0x000000ffff827224 */ /* 0x000fe400078e0095 */
[----:B------:R-:W-:Y:S02]  /*11ff0*/  IMAD.MOV.U32 R131, RZ, RZ, R148 ;  /* 0x000000ffff837224 */ /* 0x000fe400078e0094 */
[----:B---3--:R-:W-:Y:S02]  /*12000*/  FFMA.FTZ R2, R168, c[0x0][0x2d0], -R0 ;  /* 0x0000b400a8027a23 */ /* 0x008fe40000010800 */
[----:B------:R-:W-:Y:S02]  /*12010*/  IMAD.MOV.U32 R168, RZ, RZ, R109 ;  /* 0x000000ffffa87224 */ /* 0x000fe400078e006d */
[----:B------:R3:W-:Y:S01]  /*12020*/  MUFU.EX2 R162, R2 ;  /* 0x0000000200a27308 */ /* 0x0007e20000000800 */
[----:B------:R-:W-:Y:S01]  /*12030*/  HMMA.16816.F32.BF16 R108, R8, R18, R120 ;  /* 0x00000012086c723c */ /* 0x000fe20000041878 */
[----:B------:R-:W-:Y:S06]  /*12040*/  LDSM.16.MT88.4 R16, [R221+0x6100] ;  /* 0x00610000dd10783b */ /* 0x000fec0000004200 */
[----:B----4-:R-:W-:-:S02]  /*12050*/  F2FP.BF16.PACK_AB R8, R171, R174 ;  /* 0x000000aeab08723e */ /* 0x010fc400000010ff */
[----:B-1----:R-:W-:Y:S02]  /*12060*/  F2FP.BF16.PACK_AB R9, R163, R164 ;  /* 0x000000a4a309723e */ /* 0x002fe400000010ff */
[----:B------:R-:W-:Y:S01]  /*12070*/  F2FP.BF16.PACK_AB R10, R165, R170 ;  /* 0x000000aaa50a723e */ /* 0x000fe200000010ff */
[----:B---3--:R-:W-:Y:S02]  /*12080*/  FFMA.FTZ R2, R169, c[0x0][0x2d0], -R0 ;  /* 0x0000b400a9027a23 */ /* 0x008fe40000010800 */
[----:B------:R-:W-:Y:S02]  /*12090*/  IMAD.MOV.U32 R169, RZ, RZ, R3 ;  /* 0x000000ffffa97224 */ /* 0x000fe400078e0003 */
[----:B------:R1:W3:Y:S02]  /*120a0*/  MUFU.EX2 R3, R2 ;  /* 0x0000000200037308 */ /* 0x0002e40000000800 */
[----:B-1----:R-:W-:Y:S01]  /*120b0*/  FFMA.FTZ R2, R183, c[0x0][0x2d0], -R5 ;  /* 0x0000b400b7027a23 */ /* 0x002fe20000010805 */
[----:B---3--:R-:W-:Y:S01]  /*120c0*/  F2FP.BF16.PACK_AB R11, R3, R162 ;  /* 0x000000a2030b723e */ /* 0x008fe200000010ff */
[----:B------:R-:W-:-:S04]  /*120d0*/  IMAD.MOV.U32 R183, RZ, RZ, R158 ;  /* 0x000000ffffb77224 */ /* 0x000fc800078e009e */
[----:B------:R1:W-:Y:S02]  /*120e0*/  MUFU.EX2 R161, R2 ;  /* 0x0000000200a17308 */ /* 0x0003e40000000800 */
[C---:B--2---:R-:W-:Y:S08]  /*120f0*/  HMMA.16816.F32.BF16 R96, R8.reuse, R36, R72 ;  /* 0x000000240860723c */ /* 0x044ff00000041848 */
[----:B------:R-:W-:Y:S01]  /*12100*/  HMMA.16816.F32.BF16 R88, R8, R38, R64 ;  /* 0x000000260858723c */ /* 0x000fe20000041840 */
[----:B------:R-:W2:Y:S01]  /*12110*/  LDSM.16.MT88.4 R36, [R218+0x6100] ;  /* 0x00610000da24783b */ /* 0x000ea20000004200 */
[----:B-1----:R-:W-:-:S02]  /*12120*/  FFMA.FTZ R2, R184, c[0x0][0x2d0], -R5 ;  /* 0x0000b400b8027a23 */ /* 0x002fc40000010805 */
[----:B------:R-:W-:Y:S02]  /*12130*/  IMAD.MOV.U32 R184, RZ, RZ, R157 ;  /* 0x000000ffffb87224 */ /* 0x000fe400078e009d */
[----:B------:R1:W3:Y:S02]  /*12140*/  MUFU.EX2 R160, R2 ;  /* 0x0000000200a07308 */ /* 0x0002e40000000800 */
[C---:B------:R-:W-:Y:S08]  /*12150*/  HMMA.16816.F32.BF16 R64, R8.reuse, R32, R60 ;  /* 0x000000200840723c */ /* 0x040ff0000004183c */
[----:B------:R-:W-:Y:S01]  /*12160*/  HMMA.16816.F32.BF16 R60, R8, R34, R52 ;  /* 0x00000022083c723c */ /* 0x000fe20000041834 */
[----:B------:R-:W4:Y:S01]  /*12170*/  LDSM.16.MT88.4 R32, [R217+0x2900] ;  /* 0x00290000d920783b */ /* 0x000f220000004200 */
[----:B-1----:R-:W-:-:S06]  /*12180*/  FFMA.FTZ R2, R185, c[0x0][0x2d0], -R5 ;  /* 0x0000b400b9027a23 */ /* 0x002fcc0000010805 */
[C---:B-----5:R-:W-:Y:S01]  /*12190*/  HMMA.16816.F32.BF16 R52, R8.reuse, R24, R48 ;  /* 0x000000180834723c */ /* 0x060fe20000041830 */
[----:B------:R-:W-:Y:S01]  /*121a0*/  IMAD.MOV.U32 R185, RZ, RZ, R71 ;  /* 0x000000ffffb97224 */ /* 0x000fe200078e0047 */
[----:B------:R1:W-:Y:S06]  /*121b0*/  MUFU.EX2 R158, R2 ;  /* 0x00000002009e7308 */ /* 0x0003ec0000000800 */
[C---:B------:R-:W-:Y:S01]  /*121c0*/  HMMA.16816.F32.BF16 R40, R8.reuse, R26, R44 ;  /* 0x0000001a0828723c */ /* 0x040fe2000004182c */
[----:B------:R-:W-:Y:S07]  /*121d0*/  LDSM.16.MT88.4 R24, [R220+0x2900] ;  /* 0x00290000dc18783b */ /* 0x000fee0000004200 */
[----:B------:R-:W-:Y:S01]  /*121e0*/  HMMA.16816.F32.BF16 R48, R8, R28, R80 ;  /* 0x0000001c0830723c */ /* 0x000fe20000041850 */
[----:B-1----:R-:W-:-:S02]  /*121f0*/  FFMA.FTZ R2, R187, c[0x0][0x2d0], -R5 ;  /* 0x0000b400bb027a23 */ /* 0x002fc40000010805 */
[----:B------:R-:W-:Y:S02]  /*12200*/  IMAD.MOV.U32 R187, RZ, RZ, R159 ;  /* 0x000000ffffbb7224 */ /* 0x000fe400078e009f */
[----:B------:R1:W-:Y:S03]  /*12210*/  MUFU.EX2 R159, R2 ;  /* 0x00000002009f7308 */ /* 0x0003e60000000800 */
[C---:B------:R-:W-:Y:S01]  /*12220*/  HMMA.16816.F32.BF16 R44, R8.reuse, R30, R84 ;  /* 0x0000001e082c723c */ /* 0x040fe20000041854 */
[----:B------:R-:W5:Y:S07]  /*12230*/  LDSM.16.MT88.4 R28, [R218+0x2900] ;  /* 0x00290000da1c783b */ /* 0x000f6e0000004200 */
[----:B------:R-:W-:Y:S01]  /*12240*/  HMMA.16816.F32.BF16 R56, R8, R20, R92 ;  /* 0x000000140838723c */ /* 0x000fe2000004185c */
[----:B-1----:R-:W-:-:S07]  /*12250*/  FFMA.FTZ R2, R180, c[0x0][0x2d0], -R0 ;  /* 0x0000b400b4027a23 */ /* 0x002fce0000010800 */
[C---:B------:R-:W-:Y:S01]  /*12260*/  HMMA.16816.F32.BF16 R72, R8.reuse, R22, R100 ;  /* 0x000000160848723c */ /* 0x040fe20000041864 */
[----:B------:R-:W1:Y:S01]  /*12270*/  LDSM.16.MT88.4 R20, [R221+0x2900] ;  /* 0x00290000dd14783b */ /* 0x000e620000004200 */
[----:B------:R-:W-:Y:S01]  /*12280*/  MOV R180, R156 ;  /* 0x0000009c00b47202 */ /* 0x000fe20000000f00 */
[----:B------:R2:W-:Y:S05]  /*12290*/  MUFU.EX2 R157, R2 ;  /* 0x00000002009d7308 */ /* 0x0005ea0000000800 */
[C---:B------:R-:W-:Y:S01]  /*122a0*/  HMMA.16816.F32.BF16 R100, R8.reuse, R12, R104 ;  /* 0x0000000c0864723c */ /* 0x040fe20000041868 */
[----:B------:R-:W-:Y:S07]  /*122b0*/  LDSM.16.MT88.4 R104, [R220+0x3900] ;  /* 0x00390000dc68783b */ /* 0x000fee0000004200 */
[----:B------:R-:W-:Y:S01]  /*122c0*/  HMMA.16816.F32.BF16 R76, R8, R14, R76 ;  /* 0x0000000e084c723c */ /* 0x000fe2000004184c */
[----:B------:R-:W1:Y:S01]  /*122d0*/  LDSM.16.MT88.4 R12, [R217+0x6900] ;  /* 0x00690000d90c783b */ /* 0x000e620000004200 */
[----:B--2---:R-:W-:-:S02]  /*122e0*/  FFMA.FTZ R2, R175, c[0x0][0x2d0], -R0 ;  /* 0x0000b400af027a23 */ /* 0x004fc40000010800 */
[----:B------:R-:W-:Y:S02]  /*122f0*/  IMAD.MOV.U32 R175, RZ, RZ, R70 ;  /* 0x000000ffffaf7224 */ /* 0x000fe400078e0046 */
[----:B------:R2:W1:Y:S02]  /*12300*/  MUFU.EX2 R156, R2 ;  /* 0x00000002009c7308 */ /* 0x0004640000000800 */
[C---:B------:R-:W-:Y:S08]  /*12310*/  HMMA.16816.F32.BF16 R116, R8.reuse, R36, R116 ;  /* 0x000000240874723c */ /* 0x040ff00000041874 */
[----:B------:R-:W-:Y:S01]  /*12320*/  HMMA.16816.F32.BF16 R120, R8, R38, R124 ;  /* 0x000000260878723c */ /* 0x000fe2000004187c */
[----:B------:R-:W4:Y:S01]  /*12330*/  LDSM.16.MT88.4 R36, [R218+0x6900] ;  /* 0x00690000da24783b */ /* 0x000f220000004200 */
[----:B--2---:R-:W-:-:S06]  /*12340*/  FFMA.FTZ R2, R181, c[0x0][0x2d0], -R0 ;  /* 0x0000b400b5027a23 */ /* 0x004fcc0000010800 */
[C---:B------:R-:W-:Y:S01]  /*12350*/  HMMA.16816.F32.BF16 R112, R8.reuse, R16, R112 ;  /* 0x000000100870723c */ /* 0x040fe20000041870 */
[----:B------:R2:W-:Y:S07]  /*12360*/  MUFU.EX2 R155, R2 ;  /* 0x00000002009b7308 */ /* 0x0005ee0000000800 */
[----:B------:R-:W-:Y:S01]  /*12370*/  HMMA.16816.F32.BF16 R108, R8, R18, R108 ;  /* 0x00000012086c723c */ /* 0x000fe2000004186c */
[----:B------:R-:W-:Y:S06]  /*12380*/  LDSM.16.MT88.4 R16, [R218+0x3100] ;  /* 0x00310000da10783b */ /* 0x000fec0000004200 */
[----:B---3--:R-:W-:-:S02]  /*12390*/  F2FP.BF16.PACK_AB R8, R160, R161 ;  /* 0x000000a1a008723e */ /* 0x008fc400000010ff */
[----:B-1----:R-:W-:Y:S01]  /*123a0*/  F2FP.BF16.PACK_AB R9, R156, R157 ;  /* 0x0000009d9c09723e */ /* 0x002fe200000010ff */
[----:B--2---:R-:W-:Y:S01]  /*123b0*/  FFMA.FTZ R2, R182, c[0x0][0x2d0], -R0 ;  /* 0x0000b400b6027a23 */ /* 0x004fe20000010800 */
[----:B------:R-:W-:-:S03]  /*123c0*/  F2FP.BF16.PACK_AB R10, R159, R158 ;  /* 0x0000009e9f0a723e */ /* 0x000fc600000010ff */
[----:B------:R-:W1:Y:S02]  /*123d0*/  MUFU.EX2 R154, R2 ;  /* 0x00000002009a7308 */ /* 0x000e640000000800 */
[----:B-1----:R-:W-:Y:S01]  /*123e0*/  F2FP.BF16.PACK_AB R11, R154, R155 ;  /* 0x0000009b9a0b723e */ /* 0x002fe200000010ff */
[----:B------:R-:W-:-:S05]  /*123f0*/  FFMA.FTZ R2, R242, c[0x0][0x2d0], -R5 ;  /* 0x0000b400f2027a23 */ /* 0x000fca0000010805 */
[----:B------:R1:W-:Y:S01]  /*12400*/  MUFU.EX2 R153, R2 ;  /* 0x0000000200997308 */ /* 0x0003e20000000800 */
[C---:B----4-:R-:W-:Y:S08]  /*12410*/  HMMA.16816.F32.BF16 R92, R8.reuse, R34, R88 ;  /* 0x00000022085c723c */ /* 0x050ff00000041858 */
[----:B-----5:R-:W-:Y:S01]  /*12420*/  HMMA.16816.F32.BF16 R84, R8, R28, R64 ;  /* 0x0000001c0854723c */ /* 0x020fe20000041840 */
[----:B-1----:R-:W-:-:S07]  /*12430*/  FFMA.FTZ R2, R246, c[0x0][0x2d0], -R5 ;  /* 0x0000b400f6027a23 */ /* 0x002fce0000010805 */
[C---:B------:R-:W-:Y:S01]  /*12440*/  HMMA.16816.F32.BF16 R88, R8.reuse, R30, R60 ;  /* 0x0000001e0858723c */ /* 0x040fe2000004183c */
[----:B------:R-:W-:Y:S01]  /*12450*/  LDSM.16.MT88.4 R28, [R217+0x3100] ;  /* 0x00310000d91c783b */ /* 0x000fe20000004200 */
[----:B------:R1:W2:Y:S06]  /*12460*/  MUFU.EX2 R152, R2 ;  /* 0x0000000200987308 */ /* 0x0002ac0000000800 */
[C---:B------:R-:W-:Y:S08]  /*12470*/  HMMA.16816.F32.BF16 R64, R8.reuse, R22, R40 ;  /* 0x000000160840723c */ /* 0x040ff00000041828 */
[----:B------:R-:W-:Y:S01]  /*12480*/  HMMA.16816.F32.BF16 R60, R8, R24, R48 ;  /* 0x00000018083c723c */ /* 0x000fe20000041830 */
[----:B-1----:R-:W-:-:S04]  /*12490*/  FFMA.FTZ R2, R247, c[0x0][0x2d0], -R5 ;  /* 0x0000b400f7027a23 */ /* 0x002fc80000010805 */
[----:B------:R1:W-:Y:S03]  /*124a0*/  MUFU.EX2 R150, R2 ;  /* 0x0000000200967308 */ /* 0x0003e60000000800 */
[C---:B------:R-:W-:Y:S01]  /*124b0*/  HMMA.16816.F32.BF16 R40, R8.reuse, R26, R44 ;  /* 0x0000001a0828723c */ /* 0x040fe2000004182c */
[----:B------:R-:W3:Y:S07]  /*124c0*/  LDSM.16.MT88.4 R24, [R221+0x6900] ;  /* 0x00690000dd18783b */ /* 0x000eee0000004200 */
        /* <DEDUP_REMOVED lines=8> */
[----:B------:R-:W2:Y:S01]  /*12550*/  LDSM.16.MT88.4 R32, [R220+0x3100] ;  /* 0x00310000dc20783b */ /* 0x000ea20000004200 */
[----:B-1----:R-:W-:-:S04]  /*12560*/  FFMA.FTZ R2, R209, c[0x0][0x2d0], -R0 ;  /* 0x0000b400d1027a23 */ /* 0x002fc80000010800 */
[----:B------:R1:W-:Y:S02]  /*12570*/  MUFU.EX2 R149, R2 ;  /* 0x0000000200957308 */ /* 0x0003e40000000800 */
[C---:B------:R-:W-:Y:S08]  /*12580*/  HMMA.16816.F32.BF16 R116, R8.reuse, R36, R116 ;  /* 0x000000240874723c */ /* 0x040ff00000041874 */
[----:B---3--:R-:W-:Y:S01]  /*12590*/  HMMA.16816.F32.BF16 R112, R8, R24, R112 ;  /* 0x000000180870723c */ /* 0x008fe20000041870 */
[----:B-1----:R-:W-:-:S07]  /*125a0*/  FFMA.FTZ R2, R208, c[0x0][0x2d0], -R0 ;  /* 0x0000b400d0027a23 */ /* 0x002fce0000010800 */
[C---:B------:R-:W-:Y:S01]  /*125b0*/  HMMA.16816.F32.BF16 R108, R8.reuse, R26, R108 ;  /* 0x0000001a086c723c */ /* 0x040fe2000004186c */
[----:B------:R-:W1:Y:S01]  /*125c0*/  LDSM.16.MT88.4 R24, [R217+0x7100] ;  /* 0x00710000d918783b */ /* 0x000e620000004200 */
[----:B------:R3:W2:Y:S06]  /*125d0*/  MUFU.EX2 R148, R2 ;  /* 0x0000000200947308 */ /* 0x0006ac0000000800 */
[C---:B------:R-:W-:Y:S08]  /*125e0*/  HMMA.16816.F32.BF16 R120, R8.reuse, R38, R120 ;  /* 0x000000260878723c */ /* 0x040ff00000041878 */
[----:B----4-:R-:W-:Y:S01]  /*125f0*/  HMMA.16816.F32.BF16 R48, R8, R20, R100 ;  /* 0x000000140830723c */ /* 0x010fe20000041864 */
[----:B---3--:R-:W-:-:S04]  /*12600*/  FFMA.FTZ R2, R210, c[0x0][0x2d0], -R0 ;  /* 0x0000b400d2027a23 */ /* 0x008fc80000010800 */
[----:B------:R3:W-:Y:S03]  /*12610*/  MUFU.EX2 R71, R2 ;  /* 0x0000000200477308 */ /* 0x0007e60000000800 */
[----:B------:R-:W-:Y:S01]  /*12620*/  HMMA.16816.F32.BF16 R36, R8, R22, R76 ;  /* 0x000000160824723c */ /* 0x000fe2000004184c */
[----:B------:R-:W4:Y:S06]  /*12630*/  LDSM.16.MT88.4 R20, [R218+0x7100] ;  /* 0x00710000da14783b */ /* 0x000f2c0000004200 */
[----:B--2---:R-:W-:-:S02]  /*12640*/  F2FP.BF16.PACK_AB R8, R152, R153 ;  /* 0x000000999808723e */ /* 0x004fc400000010ff */
[----:B------:R-:W-:Y:S02]  /*12650*/  F2FP.BF16.PACK_AB R9, R148, R149 ;  /* 0x000000959409723e */ /* 0x000fe400000010ff */
[----:B------:R-:W-:Y:S01]  /*12660*/  F2FP.BF16.PACK_AB R10, R151, R150 ;  /* 0x00000096970a723e */ /* 0x000fe200000010ff */
[----:B---3--:R-:W-:-:S04]  /*12670*/  FFMA.FTZ R2, R211, c[0x0][0x2d0], -R0 ;  /* 0x0000b400d3027a23 */ /* 0x008fc80000010800 */
[----:B------:R-:W2:Y:S02]  /*12680*/  MUFU.EX2 R70, R2 ;  /* 0x0000000200467308 */ /* 0x000ea40000000800 */
[----:B--2---:R-:W-:Y:S01]  /*12690*/  F2FP.BF16.PACK_AB R11, R70, R71 ;  /* 0x00000047460b723e */ /* 0x004fe200000010ff */
[----:B------:R-:W-:Y:S02]  /*126a0*/  FFMA.FTZ R2, R175, c[0x0][0x2d0], -R5 ;  /* 0x0000b400af027a23 */ /* 0x000fe40000010805 */
[----:B------:R-:W-:Y:S02]  /*126b0*/  IMAD.MOV.U32 R175, RZ, RZ, R169 ;  /* 0x000000ffffaf7224 */ /* 0x000fe400078e00a9 */
[----:B------:R-:W-:Y:S02]  /*126c0*/  IMAD.MOV.U32 R169, RZ, RZ, R173 ;  /* 0x000000ffffa97224 */ /* 0x000fe400078e00ad */
[----:B-----5:R-:W-:Y:S01]  /*126d0*/  HMMA.16816.F32.BF16 R72, R8, R14, R64 ;  /* 0x0000000e0848723c */ /* 0x020fe20000041840 */
[----:B------:R2:W-:Y:S01]  /*126e0*/  MUFU.EX2 R64, R2 ;  /* 0x0000000200407308 */ /* 0x0005e20000000800 */
[----:B------:R-:W-:-:S06]  /*126f0*/  IMAD.MOV.U32 R173, RZ, RZ, R132 ;  /* 0x000000ffffad7224 */ /* 0x000fcc00078e0084 */
[C---:B------:R-:W-:Y:S08]  /*12700*/  HMMA.16816.F32.BF16 R100, R8.reuse, R32, R60 ;  /* 0x000000200864723c */ /* 0x040ff0000004183c */
[----:B-1----:R-:W-:Y:S01]  /*12710*/  HMMA.16816.F32.BF16 R52, R8, R24, R52 ;  /* 0x000000180834723c */ /* 0x002fe20000041834 */
[----:B--2---:R-:W-:Y:S02]  /*12720*/  FFMA.FTZ R2, R180, c[0x0][0x2d0], -R5 ;  /* 0x0000b400b4027a23 */ /* 0x004fe40000010805 */
[----:B------:R-:W-:-:S02]  /*12730*/  IMAD.MOV.U32 R180, RZ, RZ, R131 ;  /* 0x000000ffffb47224 */ /* 0x000fc400078e0083 */
[----:B------:R1:W-:Y:S01]  /*12740*/  MUFU.EX2 R60, R2 ;  /* 0x00000002003c7308 */ /* 0x0003e20000000800 */
[----:B------:R-:W-:Y:S02]  /*12750*/  IMAD.MOV.U32 R131, RZ, RZ, R167 ;  /* 0x000000ffff837224 */ /* 0x000fe400078e00a7 */
[----:B----4-:R-:W-:Y:S01]  /*12760*/  HMMA.16816.F32.BF16 R116, R8, R20, R116 ;  /* 0x000000140874723c */ /* 0x010fe20000041874 */
[----:B------:R-:W-:-:S07]  /*12770*/  IMAD.MOV.U32 R167, RZ, RZ, R134 ;  /* 0x000000ffffa77224 */ /* 0x000fce00078e0086 */
[C---:B------:R-:W-:Y:S01]  /*12780*/  HMMA.16816.F32.BF16 R84, R8.reuse, R16, R84 ;  /* 0x000000100854723c */ /* 0x040fe20000041854 */
[----:B-1----:R-:W-:Y:S02]  /*12790*/  FFMA.FTZ R2, R187, c[0x0][0x2d0], -R5 ;  /* 0x0000b400bb027a23 */ /* 0x002fe40000010805 */
[----:B------:R-:W-:Y:S01]  /*127a0*/  IMAD.MOV.U32 R187, RZ, RZ, R130 ;  /* 0x000000ffffbb7224 */ /* 0x000fe200078e0082 */
[----:B------:R-:W-:Y:S01]  /*127b0*/  MOV R130, R166 ;  /* 0x000000a600827202 */ /* 0x000fe20000000f00 */
[----:B------:R1:W-:Y:S01]  /*127c0*/  MUFU.EX2 R33, R2 ;  /* 0x0000000200217308 */ /* 0x0003e20000000800 */
[----:B------:R-:W-:Y:S02]  /*127d0*/  IMAD.MOV.U32 R166, RZ, RZ, R135 ;  /* 0x000000ffffa67224 */ /* 0x000fe400078e0087 */
[C---:B------:R-:W-:Y:S01]  /*127e0*/  HMMA.16816.F32.BF16 R56, R8.reuse, R18, R88 ;  /* 0x000000120838723c */ /* 0x040fe20000041858 */
[----:B------:R-:W2:Y:S04]  /*127f0*/  LDSM.16.MT88.4 R16, [R221+0x7100] ;  /* 0x00710000dd10783b */ /* 0x000ea80000004200 */
[----:B------:R-:W-:Y:S03]  /*12800*/  LDSM.16.MT88.4 R88, [R218+0x3900] ;  /* 0x00390000da58783b */ /* 0x000fe60000004200 */
[C---:B------:R-:W-:Y:S01]  /*12810*/  HMMA.16816.F32.BF16 R76, R8.reuse, R28, R96 ;  /* 0x0000001c084c723c */ /* 0x040fe20000041860 */
[----:B------:R-:W-:Y:S01]  /*12820*/  LDSM.16.MT88.4 R96, [R221+0x3900] ;  /* 0x00390000dd60783b */ /* 0x000fe20000004200 */
[----:B-1----:R-:W-:Y:S01]  /*12830*/  FFMA.FTZ R2, R185, c[0x0][0x2d0], -R5 ;  /* 0x0000b400b9027a23 */ /* 0x002fe20000010805 */
[----:B------:R-:W-:Y:S01]  /*12840*/  MOV R185, R129 ;  /* 0x0000008100b97202 */ /* 0x000fe20000000f00 */
[----:B------:R-:W-:Y:S01]  /*12850*/  IMAD.MOV.U32 R129, RZ, RZ, R168 ;  /* 0x000000ffff817224 */ /* 0x000fe200078e00a8 */
[----:B------:R-:W-:Y:S01]  /*12860*/  MOV R168, R133 ;  /* 0x0000008500a87202 */ /* 0x000fe20000000f00 */
[----:B------:R1:W3:Y:S02]  /*12870*/  MUFU.EX2 R32, R2 ;  /* 0x0000000200207308 */ /* 0x0002e40000000800 */
[C---:B------:R-:W-:Y:S08]  /*12880*/  HMMA.16816.F32.BF16 R28, R8.reuse, R30, R92 ;  /* 0x0000001e081c723c */ /* 0x040ff0000004185c */
[C---:B------:R-:W-:Y:S01]  /*12890*/  HMMA.16816.F32.BF16 R92, R8.reuse, R12, R80 ;  /* 0x0000000c085c723c */ /* 0x040fe20000041850 */
[----:B------:R-:W4:Y:S04]  /*128a0*/  LDSM.16.MT88.4 R12, [R220+0x7100] ;  /* 0x00710000dc0c783b */ /* 0x000f280000004200 */
[----:B------:R-:W-:Y:S01]  /*128b0*/  LDSM.16.MT88.4 R80, [R217+0x3900] ;  /* 0x00390000d950783b */ /* 0x000fe20000004200 */
[--C-:B-1----:R-:W-:Y:S01]  /*128c0*/  FFMA.FTZ R2, R184, c[0x0][0x2d0], -R0.reuse ;  /* 0x0000b400b8027a23 */ /* 0x102fe20000010800 */
[----:B------:R-:W-:Y:S01]  /*128d0*/  MOV R184, R137 ;  /* 0x0000008900b87202 */ /* 0x000fe20000000f00 */
[C---:B------:R-:W-:Y:S01]  /*128e0*/  HMMA.16816.F32.BF16 R124, R8.reuse, R22, R120 ;  /* 0x00000016087c723c */ /* 0x040fe20000041878 */
[----:B------:R-:W1:Y:S01]  /*128f0*/  LDSM.16.MT88.4 R120, [R218+0x7900] ;  /* 0x00790000da78783b */ /* 0x000e620000004200 */
[----:B------:R5:W-:Y:S06]  /*12900*/  MUFU.EX2 R25, R2 ;  /* 0x0000000200197308 */ /* 0x000bec0000000800 */
[C---:B--2---:R-:W-:Y:S01]  /*12910*/  HMMA.16816.F32.BF16 R132, R8.reuse, R16, R112 ;  /* 0x000000100884723c */ /* 0x044fe20000041870 */
[----:B------:R-:W2:Y:S07]  /*12920*/  LDSM.16.MT88.4 R112, [R217+0x7900] ;  /* 0x00790000d970783b */ /* 0x000eae0000004200 */
[----:B------:R-:W-:Y:S01]  /*12930*/  HMMA.16816.F32.BF16 R40, R8, R34, R40 ;  /* 0x000000220828723c */ /* 0x000fe20000041828 */
[----:B-----5:R-:W-:-:S02]  /*12940*/  FFMA.FTZ R2, R183, c[0x0][0x2d0], -R0 ;  /* 0x0000b400b7027a23 */ /* 0x020fc40000010800 */
[----:B------:R-:W-:Y:S01]  /*12950*/  IMAD.MOV.U32 R183, RZ, RZ, R138 ;  /* 0x000000ffffb77224 */ /* 0x000fe200078e008a */
[----:B---3--:R-:W-:Y:S01]  /*12960*/  F2FP.BF16.PACK_AB R138, R32, R33 ;  /* 0x00000021208a723e */ /* 0x008fe200000010ff */
[----:B------:R3:W5:Y:S03]  /*12970*/  MUFU.EX2 R24, R2 ;  /* 0x0000000200187308 */ /* 0x0007660000000800 */
[C---:B------:R-:W-:Y:S08]  /*12980*/  HMMA.16816.F32.BF16 R44, R8.reuse, R26, R44 ;  /* 0x0000001a082c723c */ /* 0x040ff0000004182c */
[----:B------:R-:W-:Y:S01]  /*12990*/  HMMA.16816.F32.BF16 R16, R8, R18, R108 ;  /* 0x000000120810723c */ /* 0x000fe2000004186c */
[--C-:B---3--:R-:W-:Y:S01]  /*129a0*/  FFMA.FTZ R2, R128, c[0x0][0x2d0], -R0.reuse ;  /* 0x0000b40080027a23 */ /* 0x108fe20000010800 */
[----:B-----5:R-:W-:Y:S01]  /*129b0*/  F2FP.BF16.PACK_AB R137, R24, R25 ;  /* 0x000000191889723e */ /* 0x020fe200000010ff */
[----:B------:R-:W-:-:S05]  /*129c0*/  FFMA.FTZ R0, R136, c[0x0][0x2d0], -R0 ;  /* 0x0000b40088007a23 */ /* 0x000fca0000010800 */
[----:B----4-:R-:W-:Y:S01]  /*129d0*/  HMMA.16816.F32.BF16 R48, R8, R12, R48 ;  /* 0x0000000c0830723c */ /* 0x010fe20000041830 */
[----:B------:R3:W-:Y:S01]  /*129e0*/  MUFU.EX2 R21, R2 ;  /* 0x0000000200157308 */ /* 0x0007e20000000800 */
[----:B------:R-:W-:Y:S01]  /*129f0*/  IMAD.MOV.U32 R128, RZ, RZ, R139 ;  /* 0x000000ffff807224 */ /* 0x000fe200078e008b */
[----:B------:R-:W-:-:S05]  /*12a00*/  F2FP.BF16.PACK_AB R136, R60, R64 ;  /* 0x000000403c88723e */ /* 0x000fca00000010ff */
[----:B------:R-:W-:Y:S01]  /*12a10*/  HMMA.16816.F32.BF16 R36, R8, R14, R36 ;  /* 0x0000000e0824723c */ /* 0x000fe20000041824 */
[----:B------:R4:W5:Y:S01]  /*12a20*/  MUFU.EX2 R20, R0 ;  /* 0x0000000000147308 */ /* 0x0009620000000800 */
[----:B---3--:R-:W-:-:S04]  /*12a30*/  FADD.FTZ R2, R185, R187 ;  /* 0x000000bbb9027221 */ /* 0x008fc80000010000 */
[----:B------:R-:W-:Y:S02]  /*12a40*/  FADD.FTZ R2, R183, R2 ;  /* 0x00000002b7027221 */ /* 0x000fe40000010000 */
[----:B----4-:R-:W-:Y:S01]  /*12a50*/  FADD.FTZ R0, R180, R175 ;  /* 0x000000afb4007221 */ /* 0x010fe20000010000 */
[----:B-----5:R-:W-:Y:S01]  /*12a60*/  F2FP.BF16.PACK_AB R139, R20, R21 ;  /* 0x00000015148b723e */ /* 0x020fe200000010ff */
[----:B------:R-:W-:Y:S02]  /*12a70*/  FADD.FTZ R2, R129, R2 ;  /* 0x0000000281027221 */ /* 0x000fe40000010000 */
[----:B------:R-:W-:Y:S02]  /*12a80*/  FADD.FTZ R0, R184, R0 ;  /* 0x00000000b8007221 */ /* 0x000fe40000010000 */
[----:B------:R-:W-:Y:S02]  /*12a90*/  FADD.FTZ R2, R131, R2 ;  /* 0x0000000283027221 */ /* 0x000fe40000010000 */
[----:B------:R-:W-:Y:S01]  /*12aa0*/  FADD.FTZ R0, R128, R0 ;  /* 0x0000000080007221 */ /* 0x000fe20000010000 */
[----:B-1----:R-:W-:Y:S01]  /*12ab0*/  HMMA.16816.F32.BF16 R116, R136, R120, R116 ;  /* 0x000000788874723c */ /* 0x002fe20000041874 */
[----:B------:R-:W-:-:S02]  /*12ac0*/  FADD.FTZ R2, R168, R2 ;  /* 0x00000002a8027221 */ /* 0x000fc40000010000 */
[----:B------:R-:W-:Y:S02]  /*12ad0*/  FADD.FTZ R0, R130, R0 ;  /* 0x0000000082007221 */ /* 0x000fe40000010000 */
[----:B------:R-:W-:Y:S01]  /*12ae0*/  FADD.FTZ R2, R167, R2 ;  /* 0x00000002a7027221 */ /* 0x000fe20000010000 */
[----:B------:R-:W1:Y:S01]  /*12af0*/  LDSM.16.MT88.4 R128, [R221+0x7900] ;  /* 0x00790000dd80783b */ /* 0x000e620000004200 */
        /* <DEDUP_REMOVED lines=21> */
[----:B------:R-:W3:Y:S01]  /*12c50*/  LDSM.16.MT88.4 R4, [R220+0x7900] ;  /* 0x00790000dc04783b */ /* 0x000ee20000004200 */
[----:B------:R-:W-:Y:S01]  /*12c60*/  FADD.FTZ R2, R186, R2 ;  /* 0x00000002ba027221 */ /* 0x000fe20000010000 */
[C---:B------:R-:W-:Y:S01]  /*12c70*/  HMMA.16816.F32.BF16 R100, R136.reuse, R104, R100 ;  /* 0x000000688864723c */ /* 0x040fe20000041864 */
[----:B------:R-:W-:Y:S02]  /*12c80*/  FADD.FTZ R0, R189, R0 ;  /* 0x00000000bd007221 */ /* 0x000fe40000010000 */
[----:B------:R-:W-:Y:S02]  /*12c90*/  FADD.FTZ R2, R164, R2 ;  /* 0x00000002a4027221 */ /* 0x000fe40000010000 */
[----:B------:R-:W-:Y:S02]  /*12ca0*/  FADD.FTZ R0, R188, R0 ;  /* 0x00000000bc007221 */ /* 0x000fe40000010000 */
[----:B------:R-:W-:Y:S01]  /*12cb0*/  FADD.FTZ R2, R163, R2 ;  /* 0x00000002a3027221 */ /* 0x000fe20000010000 */
[----:B--2---:R-:W-:Y:S01]  /*12cc0*/  HMMA.16816.F32.BF16 R108, R136, R112, R52 ;  /* 0x00000070886c723c */ /* 0x004fe20000041834 */
[----:B------:R-:W-:-:S02]  /*12cd0*/  FADD.FTZ R0, R174, R0 ;  /* 0x00000000ae007221 */ /* 0x000fc40000010000 */
[----:B------:R-:W-:Y:S02]  /*12ce0*/  FADD.FTZ R2, R162, R2 ;  /* 0x00000002a2027221 */ /* 0x000fe40000010000 */
[----:B------:R-:W-:Y:S02]  /*12cf0*/  FADD.FTZ R0, R171, R0 ;  /* 0x00000000ab007221 */ /* 0x000fe40000010000 */
[----:B------:R-:W-:Y:S01]  /*12d00*/  FADD.FTZ R3, R3, R2 ;  /* 0x0000000203037221 */ /* 0x000fe20000010000 */
[----:B-1----:R-:W-:Y:S01]  /*12d10*/  HMMA.16816.F32.BF16 R124, R136, R128, R132 ;  /* 0x00000080887c723c */ /* 0x002fe20000041884 */
[----:B------:R-:W-:Y:S02]  /*12d20*/  FADD.FTZ R0, R170, R0 ;  /* 0x00000000aa007221 */ /* 0x000fe40000010000 */
[----:B------:R-:W-:Y:S02]  /*12d30*/  FADD.FTZ R3, R157, R3 ;  /* 0x000000039d037221 */ /* 0x000fe40000010000 */
[----:B------:R-:W-:-:S03]  /*12d40*/  FADD.FTZ R0, R165, R0 ;  /* 0x00000000a5007221 */ /* 0x000fc60000010000 */
[----:B------:R-:W-:Y:S01]  /*12d50*/  HMMA.16816.F32.BF16 R80, R136, R82, R28 ;  /* 0x000000528850723c */ /* 0x000fe2000004181c */
[----:B------:R-:W-:-:S04]  /*12d60*/  FADD.FTZ R0, R161, R0 ;  /* 0x00000000a1007221 */ /* 0x000fc80000010000 */
        /* <DEDUP_REMOVED lines=27> */
[C---:B---3--:R-:W-:Y:S04]  /*12f20*/  HMMA.16816.F32.BF16 R132, R136.reuse, R4, R48 ;  /* 0x000000048884723c */ /* 0x048fe80000041830 */
[----:B------:R1:W-:Y:S04]  /*12f30*/  STL [R1+0x20], R0 ;  /* 0x0000200001007387 */ /* 0x0003e80000100800 */
[----:B------:R1:W-:Y:S01]  /*12f40*/  STL [R1+0x24], R3 ;  /* 0x0000240301007387 */ /* 0x0003e20000100800 */
[----:B------:R-:W-:Y:S01]  /*12f50*/  HMMA.16816.F32.BF16 R136, R136, R6, R36 ;  /* 0x000000068888723c */ /* 0x000fe20000041824 */
[----:B------:R-:W-:Y:S07]  /*12f60*/  @!P0 BRA `(.L_x_680) ;  /* 0x00004c4000008947 */ /* 0x000fee0003800000 */
[----:B------:R-:W2:Y:S04]  /*12f70*/  LDL R166, [R1+0x10] ;  /* 0x0000100001a67983 */ /* 0x000ea80000100800 */
[----:B------:R-:W3:Y:S04]  /*12f80*/  LDL R167, [R1] ;  /* 0x0000000001a77983 */ /* 0x000ee80000100800 */
[----:B------:R-:W4:Y:S04]  /*12f90*/  LDL R173, [R1+0x30] ;  /* 0x0000300001ad7983 */ /* 0x000f280000100800 */
[----:B------:R-:W4:Y:S01]  /*12fa0*/  LDL R172, [R1+0x2c] ;  /* 0x00002c0001ac7983 */ /* 0x000f220000100800 */
[----:B------:R-:W-:Y:S01]  /*12fb0*/  PLOP3.LUT P1, PT, PT, PT, UP2, 0x80, 0x0 ;  /* 0x000000000000781c */ /* 0x000fe20003f2f028 */
[----:B------:R-:W-:Y:S01]  /*12fc0*/  IMAD.MOV.U32 R70, RZ, RZ, R68 ;  /* 0x000000ffff467224 */ /* 0x000fe200078e0044 */
[----:B------:R-:W-:Y:S01]  /*12fd0*/  PLOP3.LUT P0, PT, PT, PT, UP2, 0x80, 0x0 ;  /* 0x000000000000781c */ /* 0x000fe20003f0f028 */
[----:B-1----:R-:W-:Y:S01]  /*12fe0*/  IMAD.MOV.U32 R3, RZ, RZ, R69 ;  /* 0x000000ffff037224 */ /* 0x002fe200078e0045 */
[----:B------:R-:W-:-:S02]  /*12ff0*/  ULDC UR5, c[0x0][0x210] ;  /* 0x0000840000057ab9 */ /* 0x000fc40000000800 */
[----:B------:R-:W-:Y:S02]  /*13000*/  ULDC UR4, c[0x0][0x1e8] ;  /* 0x00007a0000047ab9 */ /* 0x000fe40000000800 */
[----:B------:R-:W-:Y:S02]  /*13010*/  UIMAD UR5, UR13, UR5, URZ ;  /* 0x000000050d0572a4 */ /* 0x000fe4000f8e023f */
[----:B------:R-:W-:Y:S02]  /*13020*/  UIMAD UR4, UR13, UR4, URZ ;  /* 0x000000040d0472a4 */ /* 0x000fe4000f8e023f */
[----:B------:R-:W-:Y:S01]  /*13030*/  UMOV UR6, 0xffffff80 ;  /* 0xffffff8000067882 */ /* 0x000fe20000000000 */
[----:B--2---:R-:W-:Y:S01]  /*13040*/  @P1 IMAD.HI.U32 R0, R166, c[0x0][0x2c8], RZ ;  /* 0x0000b200a6001a27 */ /* 0x004fe200078e00ff */
[----:B---3--:R-:W-:-:S04]  /*13050*/  SHF.L.U32 R2, R167, 0x1, RZ ;  /* 0x00000001a7027819 */ /* 0x008fc800000006ff */
[----:B------:R-:W-:Y:S01]  /*13060*/  @P0 SHF.R.U32.HI R0, RZ, c[0x0][0x2cc], R0 ;  /* 0x0000b300ff000a19 */ /* 0x000fe20000011600 */
[----:B------:R1:W-:Y:S01]  /*13070*/  STL [R1+0x18], R2 ;  /* 0x0000180201007387 */ /* 0x0003e20000100800 */
[----:B----4-:R-:W-:-:S03]  /*13080*/  SHF.L.U64.HI R241, R172, 0x1, R173 ;  /* 0x00000001acf17819 */ /* 0x010fc600000102ad */
[----:B------:R1:W-:Y:S01]  /*13090*/  @P0 STL [R1+0xc], R0 ;  /* 0x00000c0001000387 */ /* 0x0003e20000100800 */
[----:B------:R-:W-:-:S03]  /*130a0*/  IMAD.SHL.U32 R240, R172, 0x2, RZ ;  /* 0x00000002acf07824 */ /* 0x000fc600078e00ff */
.L_x_683:
[----:B------:R2:W5:Y:S01]  /*130b0*/  LDL R244, [R1+0x1c] ;  /* 0x00001c0001f47983 */ /* 0x0005620000100800 */
[----:B------:R-:W-:Y:S04]  /*130c0*/  DEPBAR.LE SB0, 0x0 ;  /* 0x000080000000791a */ /* 0x000fe80000000000 */
[----:B------:R-:W-:Y:S01]  /*130d0*/  BAR.SYNC.DEFER_BLOCKING 0x0 ;  /* 0x0000000000007b1d */ /* 0x000fe20000010000 */
[----:B------:R-:W-:Y:S05]  /*130e0*/  ISETP.LE.AND P0, PT, RZ, UR14, PT ;  /* 0x0000000eff007c0c */ /* 0x000fea000bf03270 */
[----:B------:R2:W5:Y:S04]  /*130f0*/  LDL R243, [R1] ;  /* 0x0000000001f37983 */ /* 0x0005680000100800 */
[----:B------:R2:W5:Y:S04]  /*13100*/  LDL R242, [R1+0x18] ;  /* 0x0000180001f27983 */ /* 0x0005680000100800 */
[----:B------:R2:W3:Y:S04]  /*13110*/  LDSM.16.M88.4 R8, [R216+0x8100] ;  /* 0x00810000d808783b */ /* 0x0004e80000000200 */
[----:B------:R2:W4:Y:S04]  /*13120*/  LDSM.16.M88.4 R16, [R216+0x8900] ;  /* 0x00890000d810783b */ /* 0x0005280000000200 */
[----:B-1----:R2:W1:Y:S04]  /*13130*/  LDSM.16.M88.4 R24, [R216+0x9100] ;  /* 0x00910000d818783b */ /* 0x0024680000000200 */
        /* <DEDUP_REMOVED lines=14> */
[----:B-1-34-:R-:W3:Y:S02]  /*13220*/  LDL R2, [R1+0x4] ;  /* 0x0000040001027983 */ /* 0x01aee40000100800 */
[----:B---3--:R-:W-:Y:S01]  /*13230*/  SHF.R.S32.HI R0, RZ, 0x1f, R2 ;  /* 0x0000001fff007819 */ /* 0x008fe20000011402 */
[----:B------:R-:W-:Y:S04]  /*13240*/  IMAD.WIDE.U32 R4, R2, c[0x0][0x208], RZ ;  /* 0x0000820002047a25 */ /* 0x000fe800078e00ff */
[----:B------:R-:W-:Y:S04]  /*13250*/  IMAD R0, R0, c[0x0][0x208], RZ ;  /* 0x0000820000007a24 */ /* 0x000fe800078e02ff */
[----:B------:R-:W-:Y:S01]  /*13260*/  IMAD R0, R2, c[0x0][0x20c], R0 ;  /* 0x0000830002007a24 */ /* 0x000fe200078e0200 */
[----:B------:R-:W-:Y:S03]  /*13270*/  SHF.R.S32.HI R2, RZ, 0x1f, R245 ;  /* 0x0000001fff027819 */ /* 0x000fe600000114f5 */
[----:B------:R-:W-:Y:S02]  /*13280*/  IMAD.IADD R5, R5, 0x1, R0 ;  /* 0x0000000105057824 */ /* 0x000fe400078e0200 */
[----:B------:R-:W-:Y:S02]  /*13290*/  IMAD R2, R2, c[0x0][0x218], RZ ;  /* 0x0000860002027a24 */ /* 0x000fe400078e02ff */
[C---:B------:R-:W-:Y:S04]  /*132a0*/  IMAD.WIDE.U32 R4, R245.reuse, c[0x0][0x218], R4 ;  /* 0x00008600f5047a25 */ /* 0x040fe800078e0004 */
[----:B------:R-:W-:Y:S01]  /*132b0*/  IMAD R2, R245, c[0x0][0x21c], R2 ;  /* 0x00008700f5027a24 */ /* 0x000fe200078e0202 */
[----:B------:R-:W-:Y:S04]  /*132c0*/  IADD3 R0, P0, R4, UR5, RZ ;  /* 0x0000000504007c10 */ /* 0x000fe8000ff1e0ff */
[----:B------:R-:W-:Y:S02]  /*132d0*/  IADD3.X R4, R5, UR12, R2, P0, !PT ;  /* 0x0000000c05047c10 */ /* 0x000fe400087fe402 */
[C---:B------:R-:W-:Y:S04]  /*132e0*/  LEA R2, P0, R0.reuse, c[0x0][0x1f8], 0x1 ;  /* 0x00007e0000027a11 */ /* 0x040fe800078008ff */
[----:B------:R-:W-:Y:S01]  /*132f0*/  LEA.HI.X R0, R0, c[0x0][0x1fc], R4, 0x1, P0 ;  /* 0x00007f0000007a11 */ /* 0x000fe200000f0c04 */
[----:B------:R-:W1:Y:S04]  /*13300*/  SHFL.IDX PT, R5, R2, RZ, 0x181f ;  /* 0x00181fff02057589 */ /* 0x000e6800000e0000 */
[----:B------:R-:W3:Y:S04]  /*13310*/  SHFL.IDX PT, R4, R2, 0x1, 0x181f ;  /* 0x00381f0002047f89 */ /* 0x000ee800000e0000 */
[----:B------:R-:W4:Y:S04]  /*13320*/  SHFL.IDX PT, R6, R0, RZ, 0x181f ;  /* 0x00181fff00067589 */ /* 0x000f2800000e0000 */
[----:B------:R-:W2:Y:S04]  /*13330*/  SHFL.IDX PT, R7, R0, 0x1, 0x181f ;  /* 0x00381f0000077f89 */ /* 0x000ea800000e0000 */
[----:B------:R-:W-:Y:S04]  /*13340*/  SHFL.IDX PT, R13, R0, 0x2, 0x181f ;  /* 0x00581f00000d7f89 */ /* 0x000fe800000e0000 */
[----:B------:R2:W-:Y:S04]  /*13350*/  SHFL.IDX PT, R37, R0, 0x3, 0x181f ;  /* 0x00781f0000257f89 */ /* 0x0005e800000e0000 */
[----:B------:R-:W2:Y:S01]  /*13360*/  SHFL.IDX PT, R12, R2, 0x2, 0x181f ;  /* 0x00581f00020c7f89 */ /* 0x000ea200000e0000 */
[C---:B-1----:R-:W-:Y:S02]  /*13370*/  IADD3 R28, P0, R5.reuse, R240, RZ ;  /* 0x000000f0051c7210 */ /* 0x042fe40007f1e0ff */
[-C--:B-----5:R-:W-:Y:S01]  /*13380*/  IADD3 R30, P1, R5, R242.reuse, RZ ;  /* 0x000000f2051e7210 */ /* 0x0a0fe20007f3e0ff */
[----:B------:R1:W1:Y:S01]  /*13390*/  SHFL.IDX PT, R36, R2, 0x3, 0x181f ;  /* 0x00781f0002247f89 */ /* 0x00026200000e0000 */
[----:B---3--:R-:W-:Y:S02]  /*133a0*/  IADD3 R22, P2, R4, R242, RZ ;  /* 0x000000f204167210 */ /* 0x008fe40007f5e0ff */
[----:B------:R-:W-:Y:S01]  /*133b0*/  IADD3 R5, R239, 0x1100, RZ ;  /* 0x00001100ef057810 */ /* 0x000fe20007ffe0ff */
[--C-:B----4-:R-:W-:Y:S01]  /*133c0*/  IMAD.X R29, R6, 0x1, R241.reuse, P0 ;  /* 0x00000001061d7824 */ /* 0x110fe200000e06f1 */
[----:B------:R-:W-:Y:S05]  /*133d0*/  IADD3 R20, P0, R4, R240, RZ ;  /* 0x000000f004147210 */ /* 0x000fea0007f1e0ff */
[--C-:B--2---:R-:W-:Y:S01]  /*133e0*/  IMAD.X R21, R7, 0x1, R241.reuse, P0 ;  /* 0x0000000107157824 */ /* 0x104fe200000e06f1 */
[----:B------:R-:W-:Y:S05]  /*133f0*/  SHF.L.U64.HI R0, R243, 0x1, R244 ;  /* 0x00000001f3007819 */ /* 0x000fea00000102f4 */
[--C-:B------:R-:W-:Y:S02]  /*13400*/  IMAD.X R31, R6, 0x1, R0.reuse, P1 ;  /* 0x00000001061f7824 */ /* 0x100fe400008e0600 */
[--C-:B------:R-:W-:Y:S01]  /*13410*/  IMAD.X R23, R7, 0x1, R0.reuse, P2 ;  /* 0x0000000107177824 */ /* 0x100fe200010e0600 */
[----:B-1----:R-:W-:Y:S02]  /*13420*/  SEL R2, RZ, 0x10, P5 ;  /* 0x00000010ff027807 */ /* 0x002fe40002800000 */
[-C--:B------:R-:W-:Y:S02]  /*13430*/  IADD3 R14, P2, R12, R242.reuse, RZ ;  /* 0x000000f20c0e7210 */ /* 0x080fe40007f5e0ff */
[----:B------:R-:W-:Y:S02]  /*13440*/  IADD3 R6, P0, R36, R242, RZ ;  /* 0x000000f224067210 */ /* 0x000fe40007f1e0ff */
[C---:B------:R-:W-:Y:S01]  /*13450*/  ISETP.NE.U32.AND P3, PT, R2.reuse, RZ, PT ;  /* 0x000000ff0200720c */ /* 0x040fe20003f65070 */
[--C-:B------:R-:W-:Y:S01]  /*13460*/  IMAD.X R15, R13, 0x1, R0.reuse, P2 ;  /* 0x000000010d0f7824 */ /* 0x100fe200010e0600 */
[----:B------:R-:W-:Y:S01]  /*13470*/  IADD3 R4, -R2, 0x10, RZ ;  /* 0x0000001002047810 */ /* 0x000fe20007ffe1ff */
[----:B------:R-:W-:Y:S01]  /*13480*/  IMAD.X R7, R37, 0x1, R0, P0 ;  /* 0x0000000125077824 */ /* 0x000fe200000e0600 */
[C---:B------:R-:W-:Y:S02]  /*13490*/  IADD3 R2, R239.reuse, 0x100, RZ ;  /* 0x00000100ef027810 */ /* 0x040fe40007ffe0ff */
[----:B------:R-:W-:Y:S02]  /*134a0*/  IADD3 R0, R239, 0x4100, RZ ;  /* 0x00004100ef007810 */ /* 0x000fe40007ffe0ff */
[----:B------:R-:W-:Y:S01]  /*134b0*/  IADD3 R12, P1, R12, R240, RZ ;  /* 0x000000f00c0c7210 */ /* 0x000fe20007f3e0ff */
[----:B------:R1:W-:Y:S01]  /*134c0*/  LDGSTS.E.BYPASS.LTC128B.128 [R2], [R30.64], !P6 ;  /* 0x000000001e027fae */ /* 0x0003e2000f101d56 */
[----:B------:R-:W-:Y:S03]  /*134d0*/  LOP3.LUT R4, R4, 0xf, RZ, 0xc0, !PT ;  /* 0x0000000f04047812 */ /* 0x000fe600078ec0ff */
[----:B------:R2:W-:Y:S01]  /*134e0*/  LDGSTS.E.BYPASS.LTC128B.128 [R0], [R28.64], !P5 ;  /* 0x000000001c007fae */ /* 0x0005e2000e901d56 */
[--C-:B------:R-:W-:Y:S01]  /*134f0*/  IMAD.X R13, R13, 0x1, R241.reuse, P1 ;  /* 0x000000010d0d7824 */ /* 0x100fe200008e06f1 */
[----:B------:R-:W-:Y:S02]  /*13500*/  IADD3 R4, P1, P0, R4, R36, R240 ;  /* 0x0000002404047210 */ /* 0x000fe4000783e0f0 */
[----:B------:R3:W-:Y:S01]  /*13510*/  LDGSTS.E.BYPASS.LTC128B.128 [R5], [R22.64], !P6 ;  /* 0x0000000016057fae */ /* 0x0007e2000f101d56 */
[C---:B--2---:R-:W-:Y:S02]  /*13520*/  IADD3 R0, R239.reuse, 0x5100, RZ ;  /* 0x00005100ef007810 */ /* 0x044fe40007ffe0ff */
[C---:B---3--:R-:W-:Y:S03]  /*13530*/  IADD3 R22, R239.reuse, 0x2100, RZ ;  /* 0x00002100ef167810 */ /* 0x048fe60007ffe0ff */
[----:B------:R2:W-:Y:S01]  /*13540*/  LDGSTS.E.BYPASS.LTC128B.128 [R0], [R20.64], !P5 ;  /* 0x0000000014007fae */ /* 0x0005e2000e901d56 */
[----:B------:R-:W-:Y:S03]  /*13550*/  IADD3.X R5, RZ, R37, R241, P1, P0 ;  /* 0x00000025ff057210 */ /* 0x000fe60000fe04f1 */
[----:B------:R1:W-:Y:S01]  /*13560*/  LDGSTS.E.BYPASS.LTC128B.128 [R22], [R14.64], !P6 ;  /* 0x000000000e167fae */ /* 0x0003e2000f101d56 */
[----:B--2---:R-:W-:Y:S05]  /*13570*/  IADD3 R0, R239, 0x6100, RZ ;  /* 0x00006100ef007810 */ /* 0x004fea0007ffe0ff */
[----:B------:R1:W-:Y:S04]  /*13580*/  LDGSTS.E.BYPASS.LTC128B.128 [R0], [R12.64], !P5 ;  /* 0x000000000c007fae */ /* 0x0003e8000e901d56 */
[----:B------:R1:W-:Y:S04]  /*13590*/  LDGSTS.E.BYPASS.LTC128B.128 [R2+0x3000], [R6.64], !P6 ;  /* 0x0300000006027fae */ /* 0x0003e8000f101d56 */
[----:B------:R1:W-:Y:S02]  /*135a0*/  LDGSTS.E.BYPASS.LTC128B.128.ZFILL [R2+0x7000], [R4.64], P3 ;  /* 0x0700000004027fae */ /* 0x0003e40009941d56 */
.L_x_681:
[C---:B-1-34-:R-:W-:Y:S01]  /*135b0*/  HMMA.16816.F32.BF16 R4, R140.reuse, R8, RZ ;  /* 0x000000088c04723c */ /* 0x05afe200000418ff */
[----:B------:R-:W1:Y:S01]  /*135c0*/  LDSM.16.M88.4 R180, [R222+0x8100] ;  /* 0x00810000deb4783b */ /* 0x000e620000000200 */
[----:B------:R-:W-:Y:S06]  /*135d0*/  UISETP.GE.AND UP0, UPT, UR14, 0x1, UPT ;  /* 0x000000010e00788c */ /* 0x000fec000bf06270 */
[C---:B------:R-:W-:Y:S01]  /*135e0*/  HMMA.16816.F32.BF16 R8, R140.reuse, R10, RZ ;  /* 0x0000000a8c08723c */ /* 0x040fe200000418ff */
[----:B------:R-:W0:Y:S01]  /*135f0*/  LDGDEPBAR ;  /* 0x00000000000079af */ /* 0x000e220000000000 */
[----:B------:R-:W-:Y:S06]  /*13600*/  PLOP3.LUT P0, PT, PT, PT, UP0, 0x80, 0x0 ;  /* 0x000000000000781c */ /* 0x000fec0003f0f008 */
[C---:B------:R-:W-:Y:S01]  /*13610*/  HMMA.16816.F32.BF16 R12, R140.reuse, R16, RZ ;  /* 0x000000108c0c723c */ /* 0x040fe200000418ff */
[----:B------:R-:W3:Y:S07]  /*13620*/  LDSM.16.M88.4 R184, [R222+0x8900] ;  /* 0x00890000deb8783b */ /* 0x000eee0000000200 */
[C---:B------:R-:W-:Y:S01]  /*13630*/  HMMA.16816.F32.BF16 R16, R140.reuse, R18, RZ ;  /* 0x000000128c10723c */ /* 0x040fe200000418ff */
[----:B------:R-:W4:Y:S07]  /*13640*/  LDSM.16.M88.4 R188, [R222+0x9100] ;  /* 0x00910000debc783b */ /* 0x000f2e0000000200 */
[C---:B------:R-:W-:Y:S01]  /*13650*/  HMMA.16816.F32.BF16 R20, R140.reuse, R24, RZ ;  /* 0x000000188c14723c */ /* 0x040fe200000418ff */
[----:B------:R-:W-:Y:S07]  /*13660*/  LDSM.16.M88.4 R208, [R222+0xf900] ;  /* 0x00f90000ded0783b */ /* 0x000fee0000000200 */
        /* <DEDUP_REMOVED lines=13> */
[----:B------:R-:W2:Y:S07]  /*13740*/  LDSM.16.M88.4 R72, [R222+0x9900] ;  /* 0x00990000de48783b */ /* 0x000eae0000000200 */
        /* <DEDUP_REMOVED lines=29> */
[----:B------:R-:W-:Y:S07]  /*13920*/  LDSM.16.M88.4 R188, [R222+0xf100] ;  /* 0x00f10000debc783b */ /* 0x000fee0000000200 */
[C---:B--2---:R-:W-:Y:S08]  /*13930*/  HMMA.16816.F32.BF16 R28, R176.reuse, R72, R28 ;  /* 0x00000048b01c723c */ /* 0x044ff0000004181c */
[C---:B------:R-:W-:Y:S01]  /*13940*/  HMMA.16816.F32.BF16 R32, R176.reuse, R74, R32 ;  /* 0x0000004ab020723c */ /* 0x040fe20000041820 */
[----:B------:R-:W2:Y:S07]  /*13950*/  LDSM.16.M88.4 R72, [R219+0x2000] ;  /* 0x00200000db48783b */ /* 0x000eae0000000200 */
        /* <DEDUP_REMOVED lines=23> */
[----:B------:R-:W-:Y:S07]  /*13ad0*/  LDSM.16.M88.4 R180, [R231] ;  /* 0x00000000e7b4783b */ /* 0x000fee0000000200 */
[C---:B--2---:R-:W-:Y:S08]  /*13ae0*/  HMMA.16816.F32.BF16 R36, R192.reuse, R72, R36 ;  /* 0x00000048c024723c */ /* 0x044ff00000041824 */
[C---:B------:R-:W-:Y:S01]  /*13af0*/  HMMA.16816.F32.BF16 R40, R192.reuse, R74, R40 ;  /* 0x0000004ac028723c */ /* 0x040fe20000041828 */
[----:B------:R-:W1:Y:S07]  /*13b00*/  LDSM.16.M88.4 R72, [R216+0xe900] ;  /* 0x00e90000d848783b */ /* 0x000e6e0000000200 */
[C---:B---3--:R-:W-:Y:S08]  /*13b10*/  HMMA.16816.F32.BF16 R44, R192.reuse, R148, R44 ;  /* 0x00000094c02c723c */ /* 0x048ff0000004182c */
[C---:B------:R-:W-:Y:S01]  /*13b20*/  HMMA.16816.F32.BF16 R48, R192.reuse, R150, R48 ;  /* 0x00000096c030723c */ /* 0x040fe20000041830 */
[----:B------:R-:W2:Y:S07]  /*13b30*/  LDSM.16.M88.4 R148, [R216+0xf100] ;  /* 0x00f10000d894783b */ /* 0x000eae0000000200 */
[C---:B----4-:R-:W-:Y:S08]  /*13b40*/  HMMA.16816.F32.BF16 R52, R192.reuse, R152, R52 ;  /* 0x00000098c034723c */ /* 0x050ff00000041834 */
[C---:B------:R-:W-:Y:S01]  /*13b50*/  HMMA.16816.F32.BF16 R56, R192.reuse, R154, R56 ;  /* 0x0000009ac038723c */ /* 0x040fe20000041838 */
[----:B------:R-:W3:Y:S07]  /*13b60*/  LDSM.16.M88.4 R152, [R216+0xf900] ;  /* 0x00f90000d898783b */ /* 0x000eee0000000200 */
[C---:B------:R-:W-:Y:S08]  /*13b70*/  HMMA.16816.F32.BF16 R60, R192.reuse, R184, R60 ;  /* 0x000000b8c03c723c */ /* 0x040ff0000004183c */
[----:B------:R-:W-:Y:S01]  /*13b80*/  HMMA.16816.F32.BF16 R64, R192, R186, R64 ;  /* 0x000000bac040723c */ /* 0x000fe20000041840 */
[----:B------:R-:W4:Y:S07]  /*13b90*/  LDSM.16.M88.4 R184, [R230] ;  /* 0x00000000e6b8783b */ /* 0x000f2e0000000200 */
        /* <DEDUP_REMOVED lines=27> */
[C---:B----4-:R-:W-:Y:S08]  /*13d50*/  HMMA.16816.F32.BF16 R12, R200.reuse, R184, R12 ;  /* 0x000000b8c80c723c */ /* 0x050ff0000004180c */
        /* <DEDUP_REMOVED lines=63> */
[----:B------:R2:W2:Y:S10]  /*14150*/  MUFU.TANH R160, R12 ;  /* 0x0000000c00a07308 */ /* 0x0004b40000002400 */
[----:B------:R2:W2:Y:S01]  /*14160*/  MUFU.TANH R159, R13 ;  /* 0x0000000d009f7308 */ /* 0x0004a20000002400 */
[----:B-1----:R-:W1:Y:S01]  /*14170*/  LDSM.16.M88.4 R8, [R219+0x5800] ;  /* 0x00580000db08783b */ /* 0x002e620000000200 */
[C---:B----4-:R-:W-:Y:S08]  /*14180*/  HMMA.16816.F32.BF16 R20, R212.reuse, R4, R20 ;  /* 0x00000004d414723c */ /* 0x050ff00000041814 */
[----:B------:R4:W1:Y:S01]  /*14190*/  MUFU.TANH R73, R14 ;  /* 0x0000000e00497308 */ /* 0x0008620000002400 */
[C---:B------:R-:W-:Y:S01]  /*141a0*/  HMMA.16816.F32.BF16 R24, R212.reuse, R6, R24 ;  /* 0x00000006d418723c */ /* 0x040fe20000041818 */
[----:B------:R-:W2:Y:S08]  /*141b0*/  LDSM.16.M88.4 R4, [R219+0x6000] ;  /* 0x00600000db04783b */ /* 0x000eb00000000200 */
[----:B------:R4:W1:Y:S06]  /*141c0*/  MUFU.TANH R72, R15 ;  /* 0x0000000f00487308 */ /* 0x00086c0000002400 */
[----:B------:R-:W-:Y:S04]  /*141d0*/  FMUL.FTZ R22, R22, c[0x0][0x320] ;  /* 0x0000c80016167a20 */ /* 0x000fe80000410000 */
[----:B------:R4:W2:Y:S01]  /*141e0*/  MUFU.TANH R75, R16 ;  /* 0x00000010004b7308 */ /* 0x0008a20000002400 */
[----:B------:R-:W-:Y:S02]  /*141f0*/  FMUL.FTZ R23, R23, c[0x0][0x320] ;  /* 0x0000c80017177a20 */ /* 0x000fe40000410000 */
[----:B------:R-:W-:Y:S02]  /*14200*/  FMUL.FTZ R20, R20, c[0x0][0x320] ;  /* 0x0000c80014147a20 */ /* 0x000fe40000410000 */
[----:B------:R-:W-:Y:S02]  /*14210*/  FMUL.FTZ R21, R21, c[0x0][0x320] ;  /* 0x0000c80015157a20 */ /* 0x000fe40000410000 */
[----:B------:R-:W-:Y:S02]  /*14220*/  FMUL.FTZ R24, R24, c[0x0][0x320] ;  /* 0x0000c80018187a20 */ /* 0x000fe40000410000 */
[----:B------:R-:W-:Y:S01]  /*14230*/  FMUL.FTZ R25, R25, c[0x0][0x320] ;  /* 0x0000c80019197a20 */ /* 0x000fe20000410000 */
[----:B------:R4:W3:Y:S01]  /*14240*/  MUFU.TANH R74, R17 ;  /* 0x00000011004a7308 */ /* 0x0008e20000002400 */
[----:B------:R-:W-:Y:S02]  /*14250*/  FMUL.FTZ R26, R26, c[0x0][0x320] ;  /* 0x0000c8001a1a7a20 */ /* 0x000fe40000410000 */
[----:B------:R-:W-:Y:S01]  /*14260*/  FMUL.FTZ R27, R27, c[0x0][0x320] ;  /* 0x0000c8001b1b7a20 */ /* 0x000fe20000410000 */
[C---:B-1----:R-:W-:Y:S06]  /*14270*/  HMMA.16816.F32.BF16 R28, R212.reuse, R8, R28 ;  /* 0x00000008d41c723c */ /* 0x042fec000004181c */
[----:B------:R4:W1:Y:S02]  /*14280*/  MUFU.TANH R71, R18 ;  /* 0x0000001200477308 */ /* 0x0008640000002400 */
[C---:B------:R-:W-:Y:S01]  /*14290*/  HMMA.16816.F32.BF16 R32, R212.reuse, R10, R32 ;  /* 0x0000000ad420723c */ /* 0x040fe20000041820 */
[----:B------:R-:W1:Y:S07]  /*142a0*/  LDSM.16.M88.4 R8, [R219+0x6800] ;  /* 0x00680000db08783b */ /* 0x000e6e0000000200 */
[----:B------:R4:W1:Y:S01]  /*142b0*/  MUFU.TANH R69, R19 ;  /* 0x0000001300457308 */ /* 0x0008620000002400 */
[C---:B--2---:R-:W-:Y:S07]  /*142c0*/  HMMA.16816.F32.BF16 R36, R212.reuse, R4, R36 ;  /* 0x00000004d424723c */ /* 0x044fee0000041824 */
[----:B------:R-:W-:Y:S01]  /*142d0*/  FMUL.FTZ R28, R28, c[0x0][0x320] ;  /* 0x0000c8001c1c7a20 */ /* 0x000fe20000410000 */
[C---:B------:R-:W-:Y:S01]  /*142e0*/  HMMA.16816.F32.BF16 R40, R212.reuse, R6, R40 ;  /* 0x00000006d428723c */ /* 0x040fe20000041828 */
[----:B------:R4:W2:Y:S01]  /*142f0*/  MUFU.TANH R150, R20 ;  /* 0x0000001400967308 */ /* 0x0008a20000002400 */
[----:B------:R-:W2:Y:S02]  /*14300*/  LDSM.16.M88.4 R4, [R219+0x7000] ;  /* 0x00700000db04783b */ /* 0x000ea40000000200 */
[----:B------:R-:W-:Y:S02]  /*14310*/  FMUL.FTZ R29, R29, c[0x0][0x320] ;  /* 0x0000c8001d1d7a20 */ /* 0x000fe40000410000 */
[----:B------:R-:W-:Y:S02]  /*14320*/  FMUL.FTZ R30, R30, c[0x0][0x320] ;  /* 0x0000c8001e1e7a20 */ /* 0x000fe40000410000 */
[----:B------:R-:W-:Y:S03]  /*14330*/  FMUL.FTZ R31, R31, c[0x0][0x320] ;  /* 0x0000c8001f1f7a20 */ /* 0x000fe60000410000 */
[----:B------:R4:W2:Y:S01]  /*14340*/  MUFU.TANH R151, R21 ;  /* 0x0000001500977308 */ /* 0x0008a20000002400 */
[----:B------:R-:W-:Y:S02]  /*14350*/  FMUL.FTZ R33, R33, c[0x0][0x320] ;  /* 0x0000c80021217a20 */ /* 0x000fe40000410000 */
[----:B------:R-:W-:Y:S02]  /*14360*/  FMUL.FTZ R34, R34, c[0x0][0x320] ;  /* 0x0000c80022227a20 */ /* 0x000fe40000410000 */
[----:B------:R-:W-:Y:S02]  /*14370*/  FMUL.FTZ R35, R35, c[0x0][0x320] ;  /* 0x0000c80023237a20 */ /* 0x000fe40000410000 */
[----:B------:R-:W-:Y:S02]  /*14380*/  FMUL.FTZ R36, R36, c[0x0][0x320] ;  /* 0x0000c80024247a20 */ /* 0x000fe40000410000 */
[----:B------:R-:W-:Y:S01]  /*14390*/  FMUL.FTZ R37, R37, c[0x0][0x320] ;  /* 0x0000c80025257a20 */ /* 0x000fe20000410000 */
[----:B------:R4:W3:Y:S01]  /*143a0*/  MUFU.TANH R152, R22 ;  /* 0x0000001600987308 */ /* 0x0008e20000002400 */
[----:B------:R-:W-:Y:S01]  /*143b0*/  FMUL.FTZ R38, R38, c[0x0][0x320] ;  /* 0x0000c80026267a20 */ /* 0x000fe20000410000 */
[C---:B-1----:R-:W-:Y:S03]  /*143c0*/  HMMA.16816.F32.BF16 R44, R212.reuse, R8, R44 ;  /* 0x00000008d42c723c */ /* 0x042fe6000004182c */
[----:B------:R-:W-:Y:S02]  /*143d0*/  FMUL.FTZ R39, R39, c[0x0][0x320] ;  /* 0x0000c80027277a20 */ /* 0x000fe40000410000 */
[----:B------:R-:W-:Y:S03]  /*143e0*/  FMUL.FTZ R42, R42, c[0x0][0x320] ;  /* 0x0000c8002a2a7a20 */ /* 0x000fe60000410000 */
[----:B------:R4:W1:Y:S01]  /*143f0*/  MUFU.TANH R153, R23 ;  /* 0x0000001700997308 */ /* 0x0008620000002400 */
[C---:B------:R-:W-:Y:S01]  /*14400*/  HMMA.16816.F32.BF16 R48, R212.reuse, R10, R48 ;  /* 0x0000000ad430723c */ /* 0x040fe20000041830 */
[----:B------:R-:W1:Y:S01]  /*14410*/  LDSM.16.M88.4 R8, [R219+0x7800] ;  /* 0x00780000db08783b */ /* 0x000e620000000200 */
[----:B------:R-:W-:Y:S04]  /*14420*/  DEPBAR.LE SB0, 0x0 ;  /* 0x000080000000791a */ /* 0x000fe80000000000 */
[----:B------:R-:W-:Y:S02]  /*14430*/  FMUL.FTZ R43, R43, c[0x0][0x320] ;  /* 0x0000c8002b2b7a20 */ /* 0x000fe40000410000 */
[----:B------:R-:W-:Y:S01]  /*14440*/  FMUL.FTZ R32, R32, c[0x0][0x320] ;  /* 0x0000c80020207a20 */ /* 0x000fe20000410000 */
[----:B------:R4:W1:Y:S01]  /*14450*/  MUFU.TANH R154, R24 ;  /* 0x00000018009a7308 */ /* 0x0008620000002400 */
[----:B------:R-:W-:Y:S01]  /*14460*/  BAR.SYNC.DEFER_BLOCKING 0x0 ;  /* 0x0000000000007b1d */ /* 0x000fe20000010000 */
[C---:B--2---:R-:W-:Y:S05]  /*14470*/  HMMA.16816.F32.BF16 R52, R212.reuse, R4, R52 ;  /* 0x00000004d434723c */ /* 0x044fea0000041834 */
[----:B------:R-:W-:Y:S02]  /*14480*/  FMUL.FTZ R44, R44, c[0x0][0x320] ;  /* 0x0000c8002c2c7a20 */ /* 0x000fe40000410000 */
[----:B------:R-:W-:Y:S01]  /*14490*/  FMUL.FTZ R45, R45, c[0x0][0x320] ;  /* 0x0000c8002d2d7a20 */ /* 0x000fe20000410000 */
[----:B------:R4:W2:Y:S01]  /*144a0*/  MUFU.TANH R155, R25 ;  /* 0x00000019009b7308 */ /* 0x0008a20000002400 */
[C---:B------:R-:W-:Y:S03]  /*144b0*/  HMMA.16816.F32.BF16 R56, R212.reuse, R6, R56 ;  /* 0x00000006d438723c */ /* 0x040fe60000041838 */
[----:B------:R-:W-:Y:S02]  /*144c0*/  FMUL.FTZ R46, R46, c[0x0][0x320] ;  /* 0x0000c8002e2e7a20 */ /* 0x000fe40000410000 */
[----:B------:R-:W-:Y:S02]  /*144d0*/  FMUL.FTZ R47, R47, c[0x0][0x320] ;  /* 0x0000c8002f2f7a20 */ /* 0x000fe40000410000 */
[----:B------:R-:W-:Y:S02]  /*144e0*/  FMUL.FTZ R50, R50, c[0x0][0x320] ;  /* 0x0000c80032327a20 */ /* 0x000fe40000410000 */
[----:B------:R4:W2:Y:S03]  /*144f0*/  MUFU.TANH R156, R26 ;  /* 0x0000001a009c7308 */ /* 0x0008a60000002400 */
        /* <DEDUP_REMOVED lines=63> */
[----:B------:R-:W1:Y:S01]  /*148f0*/  MUFU.TANH R67, R67 ;  /* 0x0000004300437308 */ /* 0x000e620000002400 */
[----:B------:R-:W-:-:S05]  /*14900*/  @!P0 BRA `(.L_x_682) ;  /* 0x0000045000008947 */ /* 0x000fca0003800000 */
[----:B--234-:R-:W2:Y:S01]  /*14910*/  LDL R0, [R1+0x28] ;  /* 0x0000280001007983 */ /* 0x01cea20000100800 */
[----:B------:R-:W-:Y:S01]  /*14920*/  IMAD.MOV.U32 R2, RZ, RZ, c[0x0][0x2b8] ;  /* 0x0000ae00ff027624 */ /* 0x000fe200078e00ff */
[----:B------:R-:W-:Y:S01]  /*14930*/  ULEA UR10, UR14, UR16, 0x7 ;  /* 0x000000100e0a7291 */ /* 0x000fe2000f8e383f */
[----:B------:R-:W-:Y:S01]  /*14940*/  IMAD.MOV.U32 R245, RZ, RZ, RZ ;  /* 0x000000fffff57224 */ /* 0x000fe200078e00ff */
[----:B------:R-:W-:Y:S02]  /*14950*/  SEL R9, RZ, 0x10, P5 ;  /* 0x00000010ff097807 */ /* 0x000fe40002800000 */
[----:B------:R-:W-:Y:S02]  /*14960*/  ISETP.NE.AND P2, PT, R2, 0x1, PT ;  /* 0x000000010200780c */ /* 0x000fe40003f45270 */
[----:B------:R-:W-:Y:S01]  /*14970*/  IMAD.U32 R2, RZ, RZ, UR10 ;  /* 0x0000000aff027e24 */ /* 0x000fe2000f8e00ff */
[----:B------:R-:W-:Y:S04]  /*14980*/  IADD3 R21, -R9, 0x10, RZ ;  /* 0x0000001009157810 */ /* 0x000fe80007ffe1ff */
[----:B------:R-:W-:Y:S02]  /*14990*/  LOP3.LUT R21, R21, 0xf, RZ, 0xc0, !PT ;  /* 0x0000000f15157812 */ /* 0x000fe400078ec0ff */
[----:B--2---:R-:W-:Y:S02]  /*149a0*/  IADD3 R2, R2, -0x80, R0 ;  /* 0xffffff8002027810 */ /* 0x004fe40007ffe000 */
[----:B------:R-:W-:Y:S03]  /*149b0*/  ISETP.GT.AND P1, PT, R0, 0x7f, PT ;  /* 0x0000007f0000780c */ /* 0x000fe60003f24270 */
[----:B------:R-:W-:Y:S04]  /*149c0*/  @P2 IMAD.HI.U32 R4, R2, c[0x0][0x2bc], RZ ;  /* 0x0000af0002042a27 */ /* 0x000fe800078e00ff */
[----:B------:R-:W-:Y:S01]  /*149d0*/  IMAD.MOV.U32 R0, RZ, RZ, R2 ;  /* 0x000000ffff007224 */ /* 0x000fe200078e0002 */
[----:B------:R-:W-:Y:S05]  /*149e0*/  @P2 SHF.R.U32.HI R0, RZ, c[0x0][0x2c0], R4 ;  /* 0x0000b000ff002a19 */ /* 0x000fea0000011604 */
[C---:B------:R-:W-:Y:S04]  /*149f0*/  @!P1 IADD3 R5, P0, R0.reuse, UR18, RZ ;  /* 0x0000001200059c10 */ /* 0x040fe8000ff1e0ff */
[----:B------:R-:W-:Y:S01]  /*14a00*/  @!P1 LEA.HI.X.SX32 R6, R0, UR8, 0x1, P0 ;  /* 0x0000000800069c11 */ /* 0x000fe200080f0eff */
[----:B------:R-:W-:Y:S01]  /*14a10*/  IMAD.MOV R0, RZ, RZ, -R0 ;  /* 0x000000ffff007224 */ /* 0x000fe200078e0a00 */
[C---:B------:R-:W-:Y:S03]  /*14a20*/  @!P1 LEA R4, P0, R5.reuse, c[0x0][0x2a0], 0x2 ;  /* 0x0000a80005049a11 */ /* 0x040fe600078010ff */
[----:B------:R-:W-:Y:S01]  /*14a30*/  IMAD R7, R0, c[0x0][0x2b8], R2 ;  /* 0x0000ae0000077a24 */ /* 0x000fe200078e0202 */
[----:B------:R-:W-:Y:S04]  /*14a40*/  @!P1 LEA.HI.X R5, R5, c[0x0][0x2a4], R6, 0x2, P0 ;  /* 0x0000a90005059a11 */ /* 0x000fe800000f1406 */
[----:B------:R-:W-:Y:S01]  /*14a50*/  STL [R1+0x4], R7 ;  /* 0x0000040701007387 */ /* 0x000fe20000100800 */
[----:B------:R-:W-:Y:S03]  /*14a60*/  SHF.R.S32.HI R0, RZ, 0x1f, R7 ;  /* 0x0000001fff007819 */ /* 0x000fe60000011407 */
[----:B------:R2:W3:Y:S02]  /*14a70*/  @!P1 LDG.E R245, [R4.64] ;  /* 0x0000001604f59981 */ /* 0x0004e4000c1e1900 */
        /* <DEDUP_REMOVED lines=12> */
[----:B------:R-:W2:Y:S04]  /*14b40*/  SHFL.IDX PT, R12, R2, 0x1, 0x181f ;  /* 0x00381f00020c7f89 */ /* 0x000ea800000e0000 */
[----:B------:R-:W3:Y:S04]  /*14b50*/  SHFL.IDX PT, R4, R2, RZ, 0x181f ;  /* 0x00181fff02047589 */ /* 0x000ee800000e0000 */
[----:B------:R-:W4:Y:S04]  /*14b60*/  SHFL.IDX PT, R5, R0, RZ, 0x181f ;  /* 0x00181fff00057589 */ /* 0x000f2800000e0000 */
[----:B------:R-:W1:Y:S04]  /*14b70*/  SHFL.IDX PT, R6, R0, 0x1, 0x181f ;  /* 0x00381f0000067f89 */ /* 0x000e6800000e0000 */
[----:B------:R-:W-:Y:S04]  /*14b80*/  SHFL.IDX PT, R7, R0, 0x2, 0x181f ;  /* 0x00581f0000077f89 */ /* 0x000fe800000e0000 */
[----:B------:R1:W-:Y:S04]  /*14b90*/  SHFL.IDX PT, R20, R0, 0x3, 0x181f ;  /* 0x00781f0000147f89 */ /* 0x0003e800000e0000 */
[----:B------:R-:W1:Y:S01]  /*14ba0*/  SHFL.IDX PT, R8, R2, 0x2, 0x181f ;  /* 0x00581f0002087f89 */ /* 0x000e6200000e0000 */
[C---:B--2--5:R-:W-:Y:S02]  /*14bb0*/  IADD3 R14, P4, R12.reuse, R242, RZ ;  /* 0x000000f20c0e7210 */ /* 0x064fe40007f9e0ff */
[----:B------:R-:W-:Y:S01]  /*14bc0*/  IADD3 R12, P3, R12, R240, RZ ;  /* 0x000000f00c0c7210 */ /* 0x000fe20007f7e0ff */
[----:B------:R-:W2:Y:S01]  /*14bd0*/  SHFL.IDX PT, R2, R2, 0x3, 0x181f ;  /* 0x00781f0002027f89 */ /* 0x000ea200000e0000 */
[C---:B---3--:R-:W-:Y:S02]  /*14be0*/  IADD3 R18, P1, R4.reuse, R242, RZ ;  /* 0x000000f204127210 */ /* 0x048fe40007f3e0ff */
[----:B------:R-:W-:Y:S05]  /*14bf0*/  IADD3 R16, P0, R4, R240, RZ ;  /* 0x000000f004107210 */ /* 0x000fea0007f1e0ff */
[--C-:B----4-:R-:W-:Y:S02]  /*14c00*/  IMAD.X R17, R5, 0x1, R241.reuse, P0 ;  /* 0x0000000105117824 */ /* 0x110fe400000e06f1 */
[--C-:B-1----:R-:W-:Y:S01]  /*14c10*/  IMAD.X R13, R6, 0x1, R241.reuse, P3 ;  /* 0x00000001060d7824 */ /* 0x102fe200018e06f1 */
[----:B------:R-:W-:Y:S05]  /*14c20*/  SHF.L.U64.HI R0, R243, 0x1, R244 ;  /* 0x00000001f3007819 */ /* 0x000fea00000102f4 */
[--C-:B------:R-:W-:Y:S01]  /*14c30*/  IMAD.X R19, R5, 0x1, R0.reuse, P1 ;  /* 0x0000000105137824 */ /* 0x100fe200008e0600 */
[----:B------:R-:W-:Y:S01]  /*14c40*/  IADD3 R10, P2, R8, R242, RZ ;  /* 0x000000f2080a7210 */ /* 0x000fe20007f5e0ff */
[--C-:B------:R-:W-:Y:S01]  /*14c50*/  IMAD.X R15, R6, 0x1, R0.reuse, P4 ;  /* 0x00000001060f7824 */ /* 0x100fe200020e0600 */
[----:B------:R-:W-:Y:S02]  /*14c60*/  IADD3 R8, P1, R8, R240, RZ ;  /* 0x000000f008087210 */ /* 0x000fe40007f3e0ff */
[----:B------:R1:W-:Y:S01]  /*14c70*/  LDGSTS.E.BYPASS.LTC128B.128 [R239+0x8100], [R18.64], !P6 ;  /* 0x0810000012ef7fae */ /* 0x0003e2000f101d56 */
[--C-:B------:R-:W-:Y:S01]  /*14c80*/  IMAD.X R11, R7, 0x1, R0.reuse, P2 ;  /* 0x00000001070b7824 */ /* 0x100fe200010e0600 */
[----:B--2---:R-:W-:Y:S02]  /*14c90*/  IADD3 R6, P0, R2, R242, RZ ;  /* 0x000000f202067210 */ /* 0x004fe40007f1e0ff */
[----:B------:R1:W-:Y:S01]  /*14ca0*/  LDGSTS.E.BYPASS.LTC128B.128 [R239+0xc100], [R16.64], !P5 ;  /* 0x0c10000010ef7fae */ /* 0x0003e2000e901d56 */
[----:B------:R-:W-:Y:S01]  /*14cb0*/  ISETP.NE.U32.AND P2, PT, R9, RZ, PT ;  /* 0x000000ff0900720c */ /* 0x000fe20003f45070 */
[--C-:B------:R-:W-:Y:S02]  /*14cc0*/  IMAD.X R9, R7, 0x1, R241.reuse, P1 ;  /* 0x0000000107097824 */ /* 0x100fe400008e06f1 */
[----:B------:R1:W-:Y:S01]  /*14cd0*/  LDGSTS.E.BYPASS.LTC128B.128 [R239+0x9100], [R14.64], !P6 ;  /* 0x091000000eef7fae */ /* 0x0003e2000f101d56 */
[----:B------:R-:W-:Y:S01]  /*14ce0*/  IMAD.X R7, R20, 0x1, R0, P0 ;  /* 0x0000000114077824 */ /* 0x000fe200000e0600 */
[----:B------:R-:W-:Y:S02]  /*14cf0*/  IADD3 R4, P1, P0, R21, R2, R240 ;  /* 0x0000000215047210 */ /* 0x000fe4000783e0f0 */
[----:B------:R1:W-:Y:S02]  /*14d00*/  LDGSTS.E.BYPASS.LTC128B.128 [R239+0xd100], [R12.64], !P5 ;  /* 0x0d1000000cef7fae */ /* 0x0003e4000e901d56 */
[----:B------:R-:W-:Y:S02]  /*14d10*/  IADD3.X R5, RZ, R20, R241, P1, P0 ;  /* 0x00000014ff057210 */ /* 0x000fe40000fe04f1 */
[----:B------:R1:W-:Y:S04]  /*14d20*/  LDGSTS.E.BYPASS.LTC128B.128 [R239+0xa100], [R10.64], !P6 ;  /* 0x0a1000000aef7fae */ /* 0x0003e8000f101d56 */
[----:B------:R1:W-:Y:S04]  /*14d30*/  LDGSTS.E.BYPASS.LTC128B.128 [R239+0xe100], [R8.64], !P5 ;  /* 0x0e10000008ef7fae */ /* 0x0003e8000e901d56 */
[----:B------:R1:W-:Y:S04]  /*14d40*/  LDGSTS.E.BYPASS.LTC128B.128 [R239+0xb100], [R6.64], !P6 ;  /* 0x0b10000006ef7fae */ /* 0x0003e8000f101d56 */
[----:B------:R1:W-:Y:S02]  /*14d50*/  LDGSTS.E.BYPASS.LTC128B.128.ZFILL [R239+0xf100], [R4.64], P2 ;  /* 0x0f10000004ef7fae */ /* 0x0003e40009141d56 */
.L_x_682:
[----:B--234-:R-:W2:Y:S01]  /*14d60*/  LDL R2, [R1+0xc] ;  /* 0x00000c0001027983 */ /* 0x01cea20000100800 */
[----:B------:R-:W-:Y:S01]  /*14d70*/  PLOP3.LUT P0, PT, PT, PT, UP2, 0x80, 0x0 ;  /* 0x000000000000781c */ /* 0x000fe20003f0f028 */
[----:B------:R-:W-:Y:S02]  /*14d80*/  UIMAD UR10, UR14, UR6, 0x1 ;  /* 0x000000010e0a74a4 */ /* 0x000fe4000f8e0206 */
[----:B------:R3:W2:Y:S01]  /*14d90*/  LDL R0, [R1+0x10] ;  /* 0x0000100001007983 */ /* 0x0006a20000100800 */
[----:B------:R-:W-:Y:S02]  /*14da0*/  UISETP.GT.AND UP0, UPT, UR14, UR7, UPT ;  /* 0x000000070e00728c */ /* 0x000fe4000bf04270 */
[----:B------:R-:W-:Y:S01]  /*14db0*/  UIADD3 UR14, UR14, -0x1, URZ ;  /* 0xffffffff0e0e7890 */ /* 0x000fe2000fffe03f */
[----:B-1----:R-:W4:Y:S04]  /*14dc0*/  LDL R4, [R1+0x14] ;  /* 0x0000140001047983 */ /* 0x002f280000100800 */
[----:B------:R-:W0:Y:S02]  /*14dd0*/  LDGDEPBAR ;  /* 0x00000000000079af */ /* 0x000e240000000000 */
[----:B--2---:R-:W-:Y:S06]  /*14de0*/  @P0 IMAD.MOV.U32 R0, RZ, RZ, R2 ;  /* 0x000000ffff000224 */ /* 0x004fec00078e0002 */
[----:B------:R-:W1:Y:S08]  /*14df0*/  SHFL.IDX PT, R2, R0, 0x1, 0x1c1f ;  /* 0x003c1f0000027f89 */ /* 0x000e7000000e0000 */
[----:B------:R2:W1:Y:S02]  /*14e00*/  SHFL.IDX PT, R5, R0, RZ, 0x1c1f ;  /* 0x001c1fff00057589 */ /* 0x00046400000e0000 */
[----:B--2---:R-:W-:Y:S05]  /*14e10*/  IMAD.U32 R0, RZ, RZ, UR11 ;  /* 0x0000000bff007e24 */ /* 0x004fea000f8e00ff */
[----:B----4-:R-:W-:Y:S04]  /*14e20*/  IADD3 R0, R0, UR10, -R4 ;  /* 0x0000000a00007c10 */ /* 0x010fe8000fffe804 */
[----:B------:R-:W-:Y:S05]  /*14e30*/  IADD3 R4, R0, -UR20, RZ ;  /* 0x8000001400047c10 */ /* 0x000fea000fffe0ff */
[C---:B-1----:R-:W-:Y:S02]  /*14e40*/  IMAD.IADD R0, R4.reuse, 0x1, R2 ;  /* 0x0000000104007824 */ /* 0x042fe400078e0202 */
[----:B------:R-:W-:Y:S03]  /*14e50*/  IMAD.IADD R4, R4, 0x1, R5 ;  /* 0x0000000104047824 */ /* 0x000fe600078e0205 */
[C---:B------:R-:W-:Y:S02]  /*14e60*/  ISETP.GT.AND P1, PT, R0.reuse, RZ, PT ;  /* 0x000000ff0000720c */ /* 0x040fe40003f24270 */
[----:B------:R-:W-:Y:S02]  /*14e70*/  ISETP.GT.AND P0, PT, R0, 0x1, PT ;  /* 0x000000010000780c */ /* 0x000fe40003f04270 */
[----:B------:R-:W-:Y:S02]  /*14e80*/  FSEL R6, R163, -INF , P1 ;  /* 0xff800000a3067808 */ /* 0x000fe40000800000 */
[----:B------:R-:W-:Y:S02]  /*14e90*/  FSEL R7, R161, -INF , P0 ;  /* 0xff800000a1077808 */ /* 0x000fe40000000000 */
[----:B------:R-:W-:Y:S02]  /*14ea0*/  FMNMX.FTZ R2, R6, R70, !PT ;  /* 0x0000004606027209 */ /* 0x000fe40007810000 */
[C---:B------:R-:W-:Y:S02]  /*14eb0*/  ISETP.GT.AND P3, PT, R0.reuse, 0x8, PT ;  /* 0x000000080000780c */ /* 0x040fe40003f64270 */
[----:B------:R-:W-:Y:S02]  /*14ec0*/  FMNMX.FTZ R2, R7, R2, !PT ;  /* 0x0000000207027209 */ /* 0x000fe40007810000 */
        /* <DEDUP_REMOVED lines=8> */
[----:B------:R-:W-:Y:S02]  /*14f50*/  ISETP.GT.AND P3, PT, R4, RZ, PT ;  /* 0x000000ff0400720c */ /* 0x000fe40003f64270 */
[----:B------:R-:W-:Y:S02]  /*14f60*/  FSEL R48, R72, -INF , P0 ;  /* 0xff80000048307808 */ /* 0x000fe40000000000 */
[----:B------:R-:W-:Y:S02]  /*14f70*/  FMNMX.FTZ R2, R41, R2, !PT ;  /* 0x0000000229027209 */ /* 0x000fe40007810000 */
[----:B------:R-:W-:Y:S02]  /*14f80*/  ISETP.GT.AND P2, PT, R0, 0x18, PT ;  /* 0x000000180000780c */ /* 0x000fe40003f44270 */
[----:B------:R-:W-:Y:S02]  /*14f90*/  FSEL R8, R166, -INF , P3 ;  /* 0xff800000a6087808 */ /* 0x000fe40001800000 */
[----:B------:R-:W-:Y:S02]  /*14fa0*/  ISETP.GT.AND P1, PT, R4, 0x1, PT ;  /* 0x000000010400780c */ /* 0x000fe40003f24270 */
[----:B------:R-:W-:Y:S02]  /*14fb0*/  FSEL R57, R71, -INF , P2 ;  /* 0xff80000047397808 */ /* 0x000fe40001000000 */
[----:B------:R-:W-:Y:S02]  /*14fc0*/  FMNMX.FTZ R5, R48, R2, !PT ;  /* 0x0000000230057209 */ /* 0x000fe40007810000 */
[----:B------:R-:W-:Y:S02]  /*14fd0*/  ISETP.GT.AND P0, PT, R0, 0x19, PT ;  /* 0x000000190000780c */ /* 0x000fe40003f04270 */
[----:B------:R-:W-:Y:S02]  /*14fe0*/  ISETP.GT.AND P3, PT, R4, 0x8, PT ;  /* 0x000000080400780c */ /* 0x000fe40003f64270 */
[----:B------:R-:W-:Y:S02]  /*14ff0*/  FSEL R11, R165, -INF , P1 ;  /* 0xff800000a50b7808 */ /* 0x000fe40000800000 */
[----:B------:R-:W-:Y:S02]  /*15000*/  FMNMX.FTZ R2, R8, R3, !PT ;  /* 0x0000000308027209 */ /* 0x000fe40007810000 */
[----:B------:R-:W-:Y:S02]  /*15010*/  FSEL R64, R69, -INF , P0 ;  /* 0xff80000045407808 */ /* 0x000fe40000000000 */
[----:B------:R-:W-:Y:S02]  /*15020*/  FMNMX.FTZ R5, R57, R5, !PT ;  /* 0x0000000539057209 */ /* 0x000fe40007810000 */
[----:B------:R-:W-:Y:S02]  /*15030*/  ISETP.GT.AND P2, PT, R0, 0x20, PT ;  /* 0x000000200000780c */ /* 0x000fe40003f44270 */
[----:B------:R-:W-:Y:S02]  /*15040*/  FSEL R12, R164, -INF , P3 ;  /* 0xff800000a40c7808 */ /* 0x000fe40001800000 */
[----:B------:R-:W-:Y:S02]  /*15050*/  ISETP.GT.AND P1, PT, R4, 0x9, PT ;  /* 0x000000090400780c */ /* 0x000fe40003f24270 */
[----:B------:R-:W-:Y:S02]  /*15060*/  FMNMX.FTZ R2, R11, R2, !PT ;  /* 0x000000020b027209 */ /* 0x000fe40007810000 */
[----:B------:R-:W-:Y:S02]  /*15070*/  FSEL R152, R152, -INF , P2 ;  /* 0xff80000098987808 */ /* 0x000fe40001000000 */
[----:B------:R-:W-:Y:S02]  /*15080*/  FMNMX.FTZ R5, R64, R5, !PT ;  /* 0x0000000540057209 */ /* 0x000fe40007810000 */
[----:B------:R-:W-:Y:S02]  /*15090*/  ISETP.GT.AND P0, PT, R0, 0x21, PT ;  /* 0x000000210000780c */ /* 0x000fe40003f04270 */
[----:B------:R-:W-:Y:S02]  /*150a0*/  FSEL R13, R162, -INF , P1 ;  /* 0xff800000a20d7808 */ /* 0x000fe40000800000 */
[----:B------:R-:W-:Y:S02]  /*150b0*/  FMNMX.FTZ R2, R12, R2, !PT ;  /* 0x000000020c027209 */ /* 0x000fe40007810000 */
[----:B------:R-:W-:Y:S02]  /*150c0*/  ISETP.GT.AND P3, PT, R4, 0x10, PT ;  /* 0x000000100400780c */ /* 0x000fe40003f64270 */
[----:B------:R-:W-:Y:S02]  /*150d0*/  ISETP.GT.AND P2, PT, R0, 0x28, PT ;  /* 0x000000280000780c */ /* 0x000fe40003f44270 */
[----:B------:R-:W-:Y:S02]  /*150e0*/  FSEL R153, R153, -INF , P0 ;  /* 0xff80000099997808 */ /* 0x000fe40000000000 */
[----:B------:R-:W-:Y:S02]  /*150f0*/  FMNMX.FTZ R5, R152, R5, !PT ;  /* 0x0000000598057209 */ /* 0x000fe40007810000 */
[----:B------:R-:W-:Y:S02]  /*15100*/  FMNMX.FTZ R2, R13, R2, !PT ;  /* 0x000000020d027209 */ /* 0x000fe40007810000 */
[----:B------:R-:W-:Y:S02]  /*15110*/  FSEL R32, R160, -INF , P3 ;  /* 0xff800000a0207808 */ /* 0x000fe40001800000 */
[----:B------:R-:W-:Y:S02]  /*15120*/  ISETP.GT.AND P1, PT, R4, 0x11, PT ;  /* 0x000000110400780c */ /* 0x000fe40003f24270 */
[----:B------:R-:W-:Y:S02]  /*15130*/  ISETP.GT.AND P0, PT, R0, 0x29, PT ;  /* 0x000000290000780c */ /* 0x000fe40003f04270 */
[----:B------:R-:W-:Y:S02]  /*15140*/  FSEL R156, R156, -INF , P2 ;  /* 0xff8000009c9c7808 */ /* 0x000fe40001000000 */
[----:B------:R-:W-:Y:S02]  /*15150*/  FMNMX.FTZ R5, R153, R5, !PT ;  /* 0x0000000599057209 */ /* 0x000fe40007810000 */
        /* <DEDUP_REMOVED lines=24> */
[----:B------:R-:W-:Y:S02]  /*152e0*/  FSEL R151, R151, -INF , P1 ;  /* 0xff80000097977808 */ /* 0x000fe40000800000 */
[----:B------:R-:W-:Y:S02]  /*152f0*/  ISETP.GT.AND P3, PT, R4, 0x28, PT ;  /* 0x000000280400780c */ /* 0x000fe40003f64270 */
[----:B------:R-:W-:Y:S02]  /*15300*/  FMNMX.FTZ R2, R150, R2, !PT ;  /* 0x0000000296027209 */ /* 0x000fe40007810000 */
        /* <DEDUP_REMOVED lines=9> */
[----:B------:R-:W-:Y:S02]  /*153a0*/  ISETP.GT.AND P3, PT, R4, 0x30, PT ;  /* 0x000000300400780c */ /* 0x000fe40003f64270 */
[----:B------:R-:W-:Y:S02]  /*153b0*/  FSEL R155, R155, -INF , P1 ;  /* 0xff8000009b9b7808 */ /* 0x000fe40000800000 */
[----:B------:R-:W-:Y:S02]  /*153c0*/  FMNMX.FTZ R2, R154, R2, !PT ;  /* 0x000000029a027209 */ /* 0x000fe40007810000 */
[----:B------:R-:W-:Y:S02]  /*153d0*/  FSEL R171, R39, -INF , P0 ;  /* 0xff80000027ab7808 */ /* 0x000fe40000000000 */
[----:B------:R-:W-:Y:S02]  /*153e0*/  ISETP.GT.AND P2, PT, R0, 0x48, PT ;  /* 0x000000480000780c */ /* 0x000fe40003f44270 */
[----:B------:R-:W-:Y:S02]  /*153f0*/  FMNMX.FTZ R5, R170, R5, !PT ;  /* 0x00000005aa057209 */ /* 0x000fe40007810000 */
[----:B------:R-:W-:Y:S02]  /*15400*/  FSEL R158, R158, -INF , P3 ;  /* 0xff8000009e9e7808 */ /* 0x000fe40001800000 */
[----:B------:R-:W-:Y:S02]  /*15410*/  ISETP.GT.AND P1, PT, R4, 0x31, PT ;  /* 0x000000310400780c */ /* 0x000fe40003f24270 */
[----:B------:R-:W-:Y:S02]  /*15420*/  FMNMX.FTZ R2, R155, R2, !PT ;  /* 0x000000029b027209 */ /* 0x000fe40007810000 */
[----:B------:R-:W-:Y:S02]  /*15430*/  ISETP.GT.AND P0, PT, R0, 0x49, PT ;  /* 0x000000490000780c */ /* 0x000fe40003f04270 */
[----:B------:R-:W-:Y:S02]  /*15440*/  FSEL R173, R42, -INF , P2 ;  /* 0xff8000002aad7808 */ /* 0x000fe40001000000 */
        /* <DEDUP_REMOVED lines=26> */
[----:B------:R-:W-:Y:S01]  /*155f0*/  ISETP.GT.AND P3, PT, R4, 0x48, PT ;  /* 0x000000480400780c */ /* 0x000fe20003f64270 */
[----:B------:R-:W-:Y:S01]  /*15600*/  LDSM.16.MT88.4 R36, [R220+0x100] ;  /* 0x00010000dc24783b */ /* 0x000fe20000004200 */
        /* <DEDUP_REMOVED lines=8> */
[----:B-----5:R-:W-:Y:S02]  /*15690*/  FSEL R244, R54, -INF , P2 ;  /* 0xff80000036f47808 */ /* 0x020fe40001000000 */
[----:B------:R-:W-:Y:S02]  /*156a0*/  ISETP.GT.AND P0, PT, R0, 0x61, PT ;  /* 0x000000610000780c */ /* 0x000fe40003f04270 */
        /* <DEDUP_REMOVED lines=14> */
[----:B------:R-:W-:Y:S01]  /*15790*/  ISETP.GT.AND P1, PT, R0, 0x70, PT ;  /* 0x000000700000780c */ /* 0x000fe20003f24270 */
[----:B------:R-:W-:Y:S01]  /*157a0*/  LDSM.16.MT88.4 R44, [R217+0x4100] ;  /* 0x00410000d92c783b */ /* 0x000fe20000004200 */
[C---:B------:R-:W-:Y:S02]  /*157b0*/  ISETP.GT.AND P2, PT, R4.reuse, 0x58, PT ;  /* 0x000000580400780c */ /* 0x040fe40003f44270 */
[----:B------:R-:W-:Y:S02]  /*157c0*/  FSEL R252, R59, -INF , P0 ;  /* 0xff8000003bfc7808 */ /* 0x000fe40000000000 */
[----:B------:R-:W-:Y:S02]  /*157d0*/  ISETP.GT.AND P0, PT, R4, 0x59, PT ;  /* 0x000000590400780c */ /* 0x000fe40003f04270 */
[----:B------:R-:W-:Y:S02]  /*157e0*/  FMNMX.FTZ R2, R175, R2, !PT ;  /* 0x00000002af027209 */ /* 0x000fe40007810000 */
[----:B------:R-:W-:Y:S02]  /*157f0*/  FMNMX.FTZ R5, R249, R5, !PT ;  /* 0x00000005f9057209 */ /* 0x000fe40007810000 */
[----:B------:R-:W-:Y:S02]  /*15800*/  FSEL R172, R62, -INF , P1 ;  /* 0xff8000003eac7808 */ /* 0x000fe40000800000 */
[----:B------:R-:W-:Y:S02]  /*15810*/  FSEL R183, R26, -INF , P2 ;  /* 0xff8000001ab77808 */ /* 0x000fe40001000000 */
[C---:B------:R-:W-:Y:S02]  /*15820*/  ISETP.GT.AND P2, PT, R0.reuse, 0x71, PT ;  /* 0x000000710000780c */ /* 0x040fe40003f44270 */
[----:B------:R-:W-:Y:S02]  /*15830*/  FSEL R185, R25, -INF , P0 ;  /* 0xff80000019b97808 */ /* 0x000fe40000000000 */
[C---:B------:R-:W-:Y:S02]  /*15840*/  ISETP.GT.AND P0, PT, R0.reuse, 0x79, PT ;  /* 0x000000790000780c */ /* 0x040fe40003f04270 */
[----:B------:R-:W-:Y:S02]  /*15850*/  ISETP.GT.AND P1, PT, R0, 0x78, PT ;  /* 0x000000780000780c */ /* 0x000fe40003f24270 */
[----:B------:R-:W-:Y:S02]  /*15860*/  FMNMX.FTZ R0, R181, R2, !PT ;  /* 0x00000002b5007209 */ /* 0x000fe40007810000 */
[----:B------:R-:W-:Y:S02]  /*15870*/  FMNMX.FTZ R2, R252, R5, !PT ;  /* 0x00000005fc027209 */ /* 0x000fe40007810000 */
[----:B------:R-:W-:Y:S02]  /*15880*/  ISETP.GT.AND P3, PT, R4, 0x60, PT ;  /* 0x000000600400780c */ /* 0x000fe40003f64270 */
[----:B------:R-:W-:Y:S02]  /*15890*/  FMNMX.FTZ R0, R183, R0, !PT ;  /* 0x00000000b7007209 */ /* 0x000fe40007810000 */
[----:B------:R-:W-:Y:S02]  /*158a0*/  FSEL R180, R63, -INF , P2 ;  /* 0xff8000003fb47808 */ /* 0x000fe40001000000 */
[----:B------:R-:W-:Y:S02]  /*158b0*/  FMNMX.FTZ R2, R172, R2, !PT ;  /* 0x00000002ac027209 */ /* 0x000fe40007810000 */
[----:B------:R-:W-:Y:S02]  /*158c0*/  FSEL R208, R52, -INF , P3 ;  /* 0xff80000034d07808 */ /* 0x000fe40001800000 */
[----:B------:R-:W-:Y:S02]  /*158d0*/  ISETP.GT.AND P2, PT, R4, 0x61, PT ;  /* 0x000000610400780c */ /* 0x000fe40003f44270 */
[----:B------:R-:W-:Y:S02]  /*158e0*/  FMNMX.FTZ R0, R185, R0, !PT ;  /* 0x00000000b9007209 */ /* 0x000fe40007810000 */
[----:B------:R-:W-:Y:S02]  /*158f0*/  FSEL R66, R66, -INF , P1 ;  /* 0xff80000042427808 */ /* 0x000fe40000800000 */
[----:B------:R-:W-:Y:S02]  /*15900*/  FMNMX.FTZ R5, R180, R2, !PT ;  /* 0x00000002b4057209 */ /* 0x000fe40007810000 */
[----:B------:R-:W-:Y:S02]  /*15910*/  FSEL R191, R53, -INF , P2 ;  /* 0xff80000035bf7808 */ /* 0x000fe40001000000 */
[----:B------:R-:W-:Y:S01]  /*15920*/  ISETP.GT.AND P1, PT, R4, 0x68, PT ;  /* 0x000000680400780c */ /* 0x000fe20003f24270 */
[----:B------:R-:W-:Y:S01]  /*15930*/  LDSM.16.MT88.4 R52, [R218+0x4100] ;  /* 0x00410000da34783b */ /* 0x000fe20000004200 */
[----:B------:R-:W-:Y:S02]  /*15940*/  FMNMX.FTZ R2, R208, R0, !PT ;  /* 0x00000000d0027209 */ /* 0x000fe40007810000 */
[----:B------:R-:W-:Y:S02]  /*15950*/  FSEL R71, R67, -INF , P0 ;  /* 0xff80000043477808 */ /* 0x000fe40000000000 */
[----:B------:R-:W-:Y:S02]  /*15960*/  FMNMX.FTZ R0, R66, R5, !PT ;  /* 0x0000000542007209 */ /* 0x000fe40007810000 */
[----:B------:R-:W-:Y:S02]  /*15970*/  FSEL R211, R24, -INF , P1 ;  /* 0xff80000018d37808 */ /* 0x000fe40000800000 */
[----:B------:R-:W-:Y:S02]  /*15980*/  FMNMX.FTZ R2, R191, R2, !PT ;  /* 0x00000002bf027209 */ /* 0x000fe40007810000 */
[----:B------:R-:W-:Y:S02]  /*15990*/  FMNMX.FTZ R0, R71, R0, !PT ;  /* 0x0000000047007209 */ /* 0x000fe40007810000 */
[----:B------:R-:W-:Y:S02]  /*159a0*/  FMNMX.FTZ R5, R211, R2, !PT ;  /* 0x00000002d3057209 */ /* 0x000fe40007810000 */
[C---:B------:R-:W-:Y:S01]  /*159b0*/  ISETP.GT.AND P1, PT, R4.reuse, 0x70, PT ;  /* 0x000000700400780c */ /* 0x040fe20003f24270 */
[----:B------:R-:W1:Y:S01]  /*159c0*/  SHFL.BFLY PT, R2, R0, 0x2, 0x1f ;  /* 0x0c401f0000027f89 */ /* 0x000e6200000e0000 */
[----:B------:R-:W-:Y:S02]  /*159d0*/  ISETP.GT.AND P0, PT, R4, 0x69, PT ;  /* 0x000000690400780c */ /* 0x000fe40003f04270 */
[----:B------:R-:W-:Y:S02]  /*159e0*/  FSEL R247, R60, -INF , P1 ;  /* 0xff8000003cf77808 */ /* 0x000fe40000800000 */
[----:B------:R-:W-:Y:S02]  /*159f0*/  ISETP.GT.AND P1, PT, R4, 0x78, PT ;  /* 0x000000780400780c */ /* 0x000fe40003f24270 */
[----:B------:R-:W-:Y:S02]  /*15a00*/  FSEL R242, R23, -INF , P0 ;  /* 0xff80000017f27808 */ /* 0x000fe40000000000 */
[----:B------:R-:W-:Y:S02]  /*15a10*/  FSEL R182, R22, -INF , P1 ;  /* 0xff80000016b67808 */ /* 0x000fe40000800000 */
[----:B------:R-:W-:Y:S01]  /*15a20*/  ISETP.GT.AND P0, PT, R4, 0x71, PT ;  /* 0x000000710400780c */ /* 0x000fe20003f04270 */
[----:B------:R-:W-:Y:S01]  /*15a30*/  LDSM.16.MT88.4 R20, [R218+0x100] ;  /* 0x00010000da14783b */ /* 0x000fe20000004200 */
[----:B------:R-:W-:Y:S02]  /*15a40*/  FMNMX.FTZ R5, R242, R5, !PT ;  /* 0x00000005f2057209 */ /* 0x000fe40007810000 */
[----:B------:R-:W-:Y:S02]  /*15a50*/  FSEL R246, R61, -INF , P0 ;  /* 0xff8000003df67808 */ /* 0x000fe40000000000 */
[----:B------:R-:W-:Y:S02]  /*15a60*/  FMNMX.FTZ R5, R247, R5, !PT ;  /* 0x00000005f7057209 */ /* 0x000fe40007810000 */
[----:B------:R-:W-:Y:S01]  /*15a70*/  ISETP.GT.AND P0, PT, R4, 0x79, PT ;  /* 0x000000790400780c */ /* 0x000fe20003f04270 */
[----:B------:R-:W-:Y:S01]  /*15a80*/  LDSM.16.MT88.4 R60, [R221+0x4100] ;  /* 0x00410000dd3c783b */ /* 0x000fe20000004200 */
[----:B------:R-:W-:Y:S02]  /*15a90*/  FMNMX.FTZ R4, R246, R5, !PT ;  /* 0x00000005f6047209 */ /* 0x000fe40007810000 */
[----:B------:R-:W-:Y:S02]  /*15aa0*/  FSEL R184, R65, -INF , P0 ;  /* 0xff80000041b87808 */ /* 0x000fe40000000000 */
[----:B-1----:R-:W-:Y:S02]  /*15ab0*/  FMNMX.FTZ R0, R0, R2, !PT ;  /* 0x0000000200007209 */ /* 0x002fe40007810000 */
[----:B------:R-:W-:Y:S03]  /*15ac0*/  FMNMX.FTZ R4, R182, R4, !PT ;  /* 0x00000004b6047209 */ /* 0x000fe60007810000 */
[----:B------:R-:W1:Y:S01]  /*15ad0*/  SHFL.BFLY PT, R2, R0, 0x1, 0x1f ;  /* 0x0c201f0000027f89 */ /* 0x000e6200000e0000 */
[----:B------:R-:W-:Y:S07]  /*15ae0*/  FMNMX.FTZ R4, R184, R4, !PT ;  /* 0x00000004b8047209 */ /* 0x000fee0007810000 */
[----:B------:R-:W2:Y:S01]  /*15af0*/  SHFL.BFLY PT, R5, R4, 0x2, 0x1f ;  /* 0x0c401f0004057f89 */ /* 0x000ea200000e0000 */
[----:B-1----:R-:W-:Y:S04]  /*15b00*/  FMNMX.FTZ R68, R2, R0, !PT ;  /* 0x0000000002447209 */ /* 0x002fe80007810000 */
[C---:B------:R-:W-:Y:S01]  /*15b10*/  FSETP.NEU.FTZ.AND P1, PT, R68.reuse, -INF , PT ;  /* 0xff8000004400780b */ /* 0x040fe20003f3d000 */
[----:B------:R-:W-:Y:S01]  /*15b20*/  FMUL.FTZ R149, R68, c[0x0][0x2d0] ;  /* 0x0000b40044957a20 */ /* 0x000fe20000410000 */
[----:B--2---:R-:W-:Y:S04]  /*15b30*/  FMNMX.FTZ R4, R5, R4, !PT ;  /* 0x0000000405047209 */ /* 0x004fe80007810000 */
[----:B------:R-:W-:Y:S01]  /*15b40*/  FSEL R149, R149, RZ, P1 ;  /* 0x000000ff95957208 */ /* 0x000fe20000800000 */
[----:B------:R-:W1:Y:S04]  /*15b50*/  SHFL.BFLY PT, R69, R4, 0x1, 0x1f ;  /* 0x0c201f0004457f89 */ /* 0x000e6800000e0000 */
[--C-:B------:R-:W-:Y:S04]  /*15b60*/  FFMA.FTZ R0, R6, c[0x0][0x2d0], -R149.reuse ;  /* 0x0000b40006007a23 */ /* 0x100fe80000010895 */
[----:B------:R2:W-:Y:S01]  /*15b70*/  MUFU.EX2 R209, R0 ;  /* 0x0000000000d17308 */ /* 0x0005e20000000800 */
[----:B-1----:R-:W-:Y:S04]  /*15b80*/  FMNMX.FTZ R69, R4, R69, !PT ;  /* 0x0000004504457209 */ /* 0x002fe80007810000 */
[C---:B------:R-:W-:Y:S01]  /*15b90*/  FSETP.NEU.FTZ.AND P0, PT, R69.reuse, -INF , PT ;  /* 0xff8000004500780b */ /* 0x040fe20003f1d000 */
[----:B------:R-:W-:Y:S02]  /*15ba0*/  FMUL.FTZ R148, R69, c[0x0][0x2d0] ;  /* 0x0000b40045947a20 */ /* 0x000fe40000410000 */
[--C-:B--2---:R-:W-:Y:S03]  /*15bb0*/  FFMA.FTZ R0, R7, c[0x0][0x2d0], -R149.reuse ;  /* 0x0000b40007007a23 */ /* 0x104fe60000010895 */
[----:B------:R-:W-:Y:S01]  /*15bc0*/  FSEL R148, R148, RZ, P0 ;  /* 0x000000ff94947208 */ /* 0x000fe20000000000 */
[----:B------:R1:W2:Y:S04]  /*15bd0*/  MUFU.EX2 R250, R0 ;  /* 0x0000000000fa7308 */ /* 0x0002a80000000800 */
[--C-:B------:R-:W-:Y:S02]  /*15be0*/  FFMA.FTZ R2, R13, c[0x0][0x2d0], -R148.reuse ;  /* 0x0000b4000d027a23 */ /* 0x100fe40000010894 */
[--C-:B------:R-:W-:Y:S02]  /*15bf0*/  FFMA.FTZ R5, R8, c[0x0][0x2d0], -R148.reuse ;  /* 0x0000b40008057a23 */ /* 0x100fe40000010894 */
[--C-:B------:R-:W-:Y:S02]  /*15c00*/  FFMA.FTZ R4, R11, c[0x0][0x2d0], -R148.reuse ;  /* 0x0000b4000b047a23 */ /* 0x100fe40000010894 */
[----:B------:R4:W-:Y:S10]  /*15c10*/  MUFU.EX2 R190, R2 ;  /* 0x0000000200be7308 */ /* 0x0009f40000000800 */
[----:B------:R-:W-:Y:S01]  /*15c20*/  MUFU.EX2 R248, R5 ;  /* 0x0000000500f87308 */ /* 0x000fe20000000800 */
[--C-:B-1----:R-:W-:Y:S01]  /*15c30*/  FFMA.FTZ R0, R9, c[0x0][0x2d0], -R149.reuse ;  /* 0x0000b40009007a23 */ /* 0x102fe20000010895 */
[----:B--2---:R-:W-:Y:S08]  /*15c40*/  F2FP.BF16.PACK_AB R73, R250, R209 ;  /* 0x000000d1fa49723e */ /* 0x004ff000000010ff */
[----:B------:R1:W-:Y:S01]  /*15c50*/  MUFU.EX2 R34, R0 ;  /* 0x0000000000227308 */ /* 0x0003e20000000800 */
[----:B----4-:R-:W-:Y:S09]  /*15c60*/  FSEL R2, R68, RZ, P1 ;  /* 0x000000ff44027208 */ /* 0x010ff20000800000 */
[----:B------:R-:W2:Y:S01]  /*15c70*/  MUFU.EX2 R251, R4 ;  /* 0x0000000400fb7308 */ /* 0x000ea20000000800 */
[----:B-1----:R-:W-:Y:S09]  /*15c80*/  FFMA.FTZ R0, R10, c[0x0][0x2d0], -R149 ;  /* 0x0000b4000a007a23 */ /* 0x002ff20000010895 */
[----:B------:R1:W4:Y:S01]  /*15c90*/  MUFU.EX2 R210, R0 ;  /* 0x0000000000d27308 */ /* 0x0003220000000800 */
[----:B--2---:R-:W-:Y:S01]  /*15ca0*/  F2FP.BF16.PACK_AB R72, R251, R248 ;  /* 0x000000f8fb48723e */ /* 0x004fe200000010ff */
[----:B-1----:R-:W-:Y:S01]  /*15cb0*/  FFMA.FTZ R0, R12, c[0x0][0x2d0], -R148 ;  /* 0x0000b4000c007a23 */ /* 0x002fe20000010894 */
[----:B----4-:R-:W-:Y:S07]  /*15cc0*/  F2FP.BF16.PACK_AB R75, R210, R34 ;  /* 0x00000022d24b723e */ /* 0x010fee00000010ff */
[----:B------:R1:W-:Y:S02]  /*15cd0*/  MUFU.EX2 R14, R0 ;  /* 0x00000000000e7308 */ /* 0x0003e40000000800 */
[----:B-1----:R-:W-:Y:S02]  /*15ce0*/  FSEL R0, R69, RZ, P0 ;  /* 0x000000ff45007208 */ /* 0x002fe40000000000 */
[----:B------:R-:W-:Y:S03]  /*15cf0*/  PLOP3.LUT P0, PT, PT, PT, UP0, 0x80, 0x0 ;  /* 0x000000000000781c */ /* 0x000fe60003f0f008 */
[----:B------:R-:W-:Y:S04]  /*15d00*/  FADD.FTZ R0, -R0, R3 ;  /* 0x0000000300007221 */ /* 0x000fe80000010100 */
[----:B------:R-:W-:Y:S04]  /*15d10*/  FMUL.FTZ R0, R0, c[0x0][0x2d0] ;  /* 0x0000b40000007a20 */ /* 0x000fe80000410000 */
[----:B------:R1:W2:Y:S02]  /*15d20*/  MUFU.EX2 R3, R0 ;  /* 0x0000000000037308 */ /* 0x0002a40000000800 */
[----:B-1----:R-:W-:Y:S02]  /*15d30*/  FADD.FTZ R0, -R2, R70 ;  /* 0x0000004602007221 */ /* 0x002fe40000010100 */
[----:B------:R-:W-:Y:S02]  /*15d40*/  FFMA.FTZ R2, R32, c[0x0][0x2d0], -R148 ;  /* 0x0000b40020027a23 */ /* 0x000fe40000010894 */
[----:B------:R-:W-:Y:S04]  /*15d50*/  FMUL.FTZ R0, R0, c[0x0][0x2d0] ;  /* 0x0000b40000007a20 */ /* 0x000fe80000410000 */
[----:B------:R1:W-:Y:S01]  /*15d60*/  MUFU.EX2 R50, R2 ;  /* 0x0000000200327308 */ /* 0x0003e20000000800 */
[C---:B--2---:R-:W-:Y:S02]  /*15d70*/  FMUL.FTZ R33, R3.reuse, R105 ;  /* 0x0000006903217220 */ /* 0x044fe40000410000 */
[----:B------:R-:W-:Y:S02]  /*15d80*/  IMAD.MOV.U32 R105, RZ, RZ, R251 ;  /* 0x000000ffff697224 */ /* 0x000fe400078e00fb */
[C---:B------:R-:W-:Y:S02]  /*15d90*/  FMUL.FTZ R32, R3.reuse, R104 ;  /* 0x0000006803207220 */ /* 0x040fe40000410000 */
[----:B------:R-:W-:Y:S02]  /*15da0*/  IMAD.MOV.U32 R104, RZ, RZ, R34 ;  /* 0x000000ffff687224 */ /* 0x000fe400078e0022 */
[----:B------:R-:W-:Y:S01]  /*15db0*/  IMAD.MOV.U32 R70, RZ, RZ, R14 ;  /* 0x000000ffff467224 */ /* 0x000fe200078e000e */
[----:B------:R-:W2:Y:S01]  /*15dc0*/  MUFU.EX2 R0, R0 ;  /* 0x0000000000007308 */ /* 0x000ea20000000800 */
[----:B------:R-:W4:Y:S01]  /*15dd0*/  LDSM.16.MT88.4 R12, [R217+0x100] ;  /* 0x00010000d90c783b */ /* 0x000f220000004200 */
[C---:B------:R-:W-:Y:S02]  /*15de0*/  FMUL.FTZ R4, R3.reuse, R76 ;  /* 0x0000004c03047220 */ /* 0x040fe40000410000 */
[----:B------:R-:W-:Y:S01]  /*15df0*/  F2FP.BF16.PACK_AB R74, R190, R70 ;  /* 0x00000046be4a723e */ /* 0x000fe200000010ff */
[C---:B------:R-:W-:Y:S02]  /*15e00*/  FMUL.FTZ R5, R3.reuse, R77 ;  /* 0x0000004d03057220 */ /* 0x040fe40000410000 */
[C---:B------:R-:W-:Y:S02]  /*15e10*/  FMUL.FTZ R8, R3.reuse, R80 ;  /* 0x0000005003087220 */ /* 0x040fe40000410000 */
[C---:B------:R-:W-:Y:S02]  /*15e20*/  FMUL.FTZ R9, R3.reuse, R81 ;  /* 0x0000005103097220 */ /* 0x040fe40000410000 */
[C---:B------:R-:W-:Y:S02]  /*15e30*/  FMUL.FTZ R16, R3.reuse, R88 ;  /* 0x0000005803107220 */ /* 0x040fe40000410000 */
[C---:B------:R-:W-:Y:S02]  /*15e40*/  FMUL.FTZ R17, R3.reuse, R89 ;  /* 0x0000005903117220 */ /* 0x040fe40000410000 */
[----:B-1----:R-:W-:Y:S02]  /*15e50*/  FFMA.FTZ R2, R40, c[0x0][0x2d0], -R148 ;  /* 0x0000b40028027a23 */ /* 0x002fe40000010894 */
[C---:B------:R-:W-:Y:S02]  /*15e60*/  FMUL.FTZ R40, R3.reuse, R112 ;  /* 0x0000007003287220 */ /* 0x040fe40000410000 */
[----:B------:R1:W1:Y:S01]  /*15e70*/  MUFU.EX2 R65, R2 ;  /* 0x0000000200417308 */ /* 0x0002620000000800 */
[----:B------:R-:W-:Y:S02]  /*15e80*/  IMAD.MOV.U32 R112, RZ, RZ, R190 ;  /* 0x000000ffff707224 */ /* 0x000fe400078e00be */
[----:B------:R-:W-:Y:S02]  /*15e90*/  FMUL.FTZ R24, R3, R96 ;  /* 0x0000006003187220 */ /* 0x000fe40000410000 */
[C---:B--2---:R-:W-:Y:S02]  /*15ea0*/  FMUL.FTZ R34, R0.reuse, R106 ;  /* 0x0000006a00227220 */ /* 0x044fe40000410000 */
[----:B------:R-:W-:Y:S02]  /*15eb0*/  IMAD.MOV.U32 R106, RZ, RZ, R250 ;  /* 0x000000ffff6a7224 */ /* 0x000fe400078e00fa */
[C---:B------:R-:W-:Y:S02]  /*15ec0*/  FMUL.FTZ R35, R0.reuse, R107 ;  /* 0x0000006b00237220 */ /* 0x040fe40000410000 */
[----:B------:R-:W-:Y:S02]  /*15ed0*/  IMAD.MOV.U32 R107, RZ, RZ, R248 ;  /* 0x000000ffff6b7224 */ /* 0x000fe400078e00f8 */
[C---:B------:R-:W-:Y:S02]  /*15ee0*/  FMUL.FTZ R51, R0.reuse, R123 ;  /* 0x0000007b00337220 */ /* 0x040fe40000410000 */
[C---:B------:R-:W-:Y:S02]  /*15ef0*/  FMUL.FTZ R43, R0.reuse, R115 ;  /* 0x00000073002b7220 */ /* 0x040fe40000410000 */
[----:B------:R-:W-:Y:S02]  /*15f00*/  IMAD.MOV.U32 R115, RZ, RZ, R50 ;  /* 0x000000ffff737224 */ /* 0x000fe400078e0032 */
[C---:B------:R-:W-:Y:S02]  /*15f10*/  FMUL.FTZ R50, R0.reuse, R122 ;  /* 0x0000007a00327220 */ /* 0x040fe40000410000 */
[C---:B------:R-:W-:Y:S02]  /*15f20*/  FMUL.FTZ R42, R0.reuse, R114 ;  /* 0x00000072002a7220 */ /* 0x040fe40000410000 */
[----:B------:R-:W-:Y:S02]  /*15f30*/  IMAD.MOV.U32 R114, RZ, RZ, R209 ;  /* 0x000000ffff727224 */ /* 0x000fe400078e00d1 */
[--C-:B-1----:R-:W-:Y:S02]  /*15f40*/  FFMA.FTZ R2, R41, c[0x0][0x2d0], -R149.reuse ;  /* 0x0000b40029027a23 */ /* 0x102fe40000010895 */
[C---:B------:R-:W-:Y:S02]  /*15f50*/  FMUL.FTZ R41, R3.reuse, R113 ;  /* 0x0000007103297220 */ /* 0x040fe40000410000 */
[----:B------:R1:W-:Y:S01]  /*15f60*/  MUFU.EX2 R251, R2 ;  /* 0x0000000200fb7308 */ /* 0x0003e20000000800 */
[----:B------:R-:W-:Y:S02]  /*15f70*/  IMAD.MOV.U32 R113, RZ, RZ, R210 ;  /* 0x000000ffff717224 */ /* 0x000fe400078e00d2 */
[C---:B------:R-:W-:Y:S02]  /*15f80*/  FMUL.FTZ R59, R0.reuse, R131 ;  /* 0x00000083003b7220 */ /* 0x040fe40000410000 */
[C---:B------:R-:W-:Y:S02]  /*15f90*/  FMUL.FTZ R58, R0.reuse, R130 ;  /* 0x00000082003a7220 */ /* 0x040fe40000410000 */
[C---:B------:R-:W-:Y:S02]  /*15fa0*/  FMUL.FTZ R6, R0.reuse, R78 ;  /* 0x0000004e00067220 */ /* 0x040fe40000410000 */
[C---:B------:R-:W-:Y:S02]  /*15fb0*/  FMUL.FTZ R7, R0.reuse, R79 ;  /* 0x0000004f00077220 */ /* 0x040fe40000410000 */
[----:B------:R-:W2:Y:S01]  /*15fc0*/  LDSM.16.MT88.4 R76, [R220+0x4100] ;  /* 0x00410000dc4c783b */ /* 0x000ea20000004200 */
[C---:B------:R-:W-:Y:S02]  /*15fd0*/  FMUL.FTZ R10, R0.reuse, R82 ;  /* 0x00000052000a7220 */ /* 0x040fe40000410000 */
[C---:B------:R-:W-:Y:S02]  /*15fe0*/  FMUL.FTZ R11, R0.reuse, R83 ;  /* 0x00000053000b7220 */ /* 0x040fe40000410000 */
[C---:B----4-:R-:W-:Y:S03]  /*15ff0*/  HMMA.16816.F32.BF16 R4, R72.reuse, R12, R4 ;  /* 0x0000000c4804723c */ /* 0x050fe60000041804 */
[----:B------:R-:W4:Y:S02]  /*16000*/  LDSM.16.MT88.4 R80, [R217+0x900] ;  /* 0x00090000d950783b */ /* 0x000f240000004200 */
[----:B------:R-:W-:Y:S02]  /*16010*/  FMUL.FTZ R18, R0, R90 ;  /* 0x0000005a00127220 */ /* 0x000fe40000410000 */
[C---:B------:R-:W-:Y:S01]  /*16020*/  FMUL.FTZ R12, R3.reuse, R84 ;  /* 0x00000054030c7220 */ /* 0x040fe20000410000 */
[C---:B------:R-:W-:Y:S04]  /*16030*/  HMMA.16816.F32.BF16 R8, R72.reuse, R14, R8 ;  /* 0x0000000e4808723c */ /* 0x040fe80000041808 */
[--C-:B-1----:R-:W-:Y:S02]  /*16040*/  FFMA.FTZ R2, R48, c[0x0][0x2d0], -R149.reuse ;  /* 0x0000b40030027a23 */ /* 0x102fe40000010895 */
[C---:B------:R-:W-:Y:S02]  /*16050*/  FMUL.FTZ R48, R3.reuse, R120 ;  /* 0x0000007803307220 */ /* 0x040fe40000410000 */
[----:B------:R1:W-:Y:S01]  /*16060*/  MUFU.EX2 R250, R2 ;  /* 0x0000000200fa7308 */ /* 0x0003e20000000800 */
[C---:B------:R-:W-:Y:S03]  /*16070*/  FMUL.FTZ R13, R3.reuse, R85 ;  /* 0x00000055030d7220 */ /* 0x040fe60000410000 */
[C---:B------:R-:W-:Y:S02]  /*16080*/  FMUL.FTZ R14, R0.reuse, R86 ;  /* 0x00000056000e7220 */ /* 0x040fe40000410000 */
[C---:B------:R-:W-:Y:S02]  /*16090*/  FMUL.FTZ R15, R0.reuse, R87 ;  /* 0x00000057000f7220 */ /* 0x040fe40000410000 */
[----:B------:R-:W2:Y:S01]  /*160a0*/  LDSM.16.MT88.4 R84, [R218+0x900] ;  /* 0x00090000da54783b */ /* 0x000ea20000004200 */
[C---:B------:R-:W-:Y:S02]  /*160b0*/  FMUL.FTZ R19, R0.reuse, R91 ;  /* 0x0000005b00137220 */ /* 0x040fe40000410000 */
[----:B------:R-:W-:Y:S02]  /*160c0*/  FMUL.FTZ R25, R3, R97 ;  /* 0x0000006103197220 */ /* 0x000fe40000410000 */
[C---:B------:R-:W-:Y:S03]  /*160d0*/  HMMA.16816.F32.BF16 R12, R72.reuse, R20, R12 ;  /* 0x00000014480c723c */ /* 0x040fe6000004180c */
[----:B------:R-:W2:Y:S01]  /*160e0*/  LDSM.16.MT88.4 R88, [R221+0x900] ;  /* 0x00090000dd58783b */ /* 0x000ea20000004200 */
[C---:B------:R-:W-:Y:S02]  /*160f0*/  FMUL.FTZ R26, R0.reuse, R98 ;  /* 0x00000062001a7220 */ /* 0x040fe40000410000 */
[C---:B------:R-:W-:Y:S02]  /*16100*/  FMUL.FTZ R27, R0.reuse, R99 ;  /* 0x00000063001b7220 */ /* 0x040fe40000410000 */
[C---:B------:R-:W-:Y:S03]  /*16110*/  HMMA.16816.F32.BF16 R16, R72.reuse, R22, R16 ;  /* 0x000000164810723c */ /* 0x040fe60000041810 */
[----:B------:R-:W-:Y:S01]  /*16120*/  LDSM.16.MT88.4 R96, [R220+0x5100] ;  /* 0x00510000dc60783b */ /* 0x000fe20000004200 */
[--C-:B-1----:R-:W-:Y:S02]  /*16130*/  FFMA.FTZ R2, R49, c[0x0][0x2d0], -R148.reuse ;  /* 0x0000b40031027a23 */ /* 0x102fe40000010894 */
[C---:B------:R-:W-:Y:S02]  /*16140*/  FMUL.FTZ R49, R3.reuse, R121 ;  /* 0x0000007903317220 */ /* 0x040fe40000410000 */
[----:B------:R1:W-:Y:S01]  /*16150*/  MUFU.EX2 R248, R2 ;  /* 0x0000000200f87308 */ /* 0x0003e20000000800 */
[C---:B------:R-:W-:Y:S03]  /*16160*/  FMUL.FTZ R20, R3.reuse, R92 ;  /* 0x0000005c03147220 */ /* 0x040fe60000410000 */
[C---:B------:R-:W-:Y:S02]  /*16170*/  FMUL.FTZ R21, R3.reuse, R93 ;  /* 0x0000005d03157220 */ /* 0x040fe40000410000 */
[C---:B------:R-:W-:Y:S02]  /*16180*/  FMUL.FTZ R22, R0.reuse, R94 ;  /* 0x0000005e00167220 */ /* 0x040fe40000410000 */
[C---:B------:R-:W-:Y:S02]  /*16190*/  FMUL.FTZ R23, R0.reuse, R95 ;  /* 0x0000005f00177220 */ /* 0x040fe40000410000 */
[----:B------:R-:W-:Y:S01]  /*161a0*/  LDSM.16.MT88.4 R92, [R220+0x4900] ;  /* 0x00490000dc5c783b */ /* 0x000fe20000004200 */
[----:B------:R-:W-:Y:S04]  /*161b0*/  FMUL.FTZ R67, R0, R139 ;  /* 0x0000008b00437220 */ /* 0x000fe80000410000 */
[C---:B------:R-:W-:Y:S07]  /*161c0*/  HMMA.16816.F32.BF16 R20, R72.reuse, R28, R20 ;  /* 0x0000001c4814723c */ /* 0x040fee0000041814 */
[C---:B------:R-:W-:Y:S01]  /*161d0*/  FMUL.FTZ R28, R3.reuse, R100 ;  /* 0x00000064031c7220 */ /* 0x040fe20000410000 */
[C---:B------:R-:W-:Y:S04]  /*161e0*/  HMMA.16816.F32.BF16 R24, R72.reuse, R30, R24 ;  /* 0x0000001e4818723c */ /* 0x040fe80000041818 */
[----:B-1----:R-:W-:Y:S02]  /*161f0*/  FFMA.FTZ R2, R56, c[0x0][0x2d0], -R148 ;  /* 0x0000b40038027a23 */ /* 0x002fe40000010894 */
[C---:B------:R-:W-:Y:S02]  /*16200*/  FMUL.FTZ R56, R3.reuse, R128 ;  /* 0x0000008003387220 */ /* 0x040fe40000410000 */
[----:B------:R1:W1:Y:S01]  /*16210*/  MUFU.EX2 R123, R2 ;  /* 0x00000002007b7308 */ /* 0x0002620000000800 */
[C---:B------:R-:W-:Y:S03]  /*16220*/  FMUL.FTZ R31, R0.reuse, R103 ;  /* 0x00000067001f7220 */ /* 0x040fe60000410000 */
[C---:B------:R-:W-:Y:S02]  /*16230*/  FMUL.FTZ R29, R3.reuse, R101 ;  /* 0x00000065031d7220 */ /* 0x040fe40000410000 */
[C---:B------:R-:W-:Y:S02]  /*16240*/  FMUL.FTZ R30, R0.reuse, R102 ;  /* 0x00000066001e7220 */ /* 0x040fe40000410000 */
[----:B------:R-:W-:Y:S02]  /*16250*/  IMAD.MOV.U32 R100, RZ, RZ, R182 ;  /* 0x000000ffff647224 */ /* 0x000fe400078e00b6 */
[----:B------:R-:W-:Y:S02]  /*16260*/  IMAD.MOV.U32 R101, RZ, RZ, R180 ;  /* 0x000000ffff657224 */ /* 0x000fe400078e00b4 */
[----:B------:R-:W-:Y:S01]  /*16270*/  IMAD.MOV.U32 R102, RZ, RZ, R172 ;  /* 0x000000ffff667224 */ /* 0x000fe200078e00ac */
[C---:B------:R-:W-:Y:S07]  /*16280*/  HMMA.16816.F32.BF16 R28, R72.reuse, R36, R28 ;  /* 0x00000024481c723c */ /* 0x040fee000004181c */
[----:B------:R-:W-:Y:S01]  /*16290*/  FMUL.FTZ R37, R3, R109 ;  /* 0x0000006d03257220 */ /* 0x000fe20000410000 */
[C---:B------:R-:W-:Y:S04]  /*162a0*/  HMMA.16816.F32.BF16 R32, R72.reuse, R38, R32 ;  /* 0x000000264820723c */ /* 0x040fe80000041820 */
[--C-:B-1----:R-:W-:Y:S02]  /*162b0*/  FFMA.FTZ R2, R57, c[0x0][0x2d0], -R149.reuse ;  /* 0x0000b40039027a23 */ /* 0x102fe40000010895 */
[C---:B------:R-:W-:Y:S02]  /*162c0*/  FMUL.FTZ R57, R3.reuse, R129 ;  /* 0x0000008103397220 */ /* 0x040fe40000410000 */
[----:B------:R1:W-:Y:S01]  /*162d0*/  MUFU.EX2 R122, R2 ;  /* 0x00000002007a7308 */ /* 0x0003e20000000800 */
[C---:B------:R-:W-:Y:S03]  /*162e0*/  FMUL.FTZ R39, R0.reuse, R111 ;  /* 0x0000006f00277220 */ /* 0x040fe60000410000 */
[----:B------:R-:W-:Y:S02]  /*162f0*/  FMUL.FTZ R38, R0, R110 ;  /* 0x0000006e00267220 */ /* 0x000fe40000410000 */
[C---:B------:R-:W-:Y:S07]  /*16300*/  FMUL.FTZ R36, R3.reuse, R108 ;  /* 0x0000006c03247220 */ /* 0x040fee0000410000 */
[C---:B------:R-:W-:Y:S07]  /*16310*/  HMMA.16816.F32.BF16 R36, R72.reuse, R44, R36 ;  /* 0x0000002c4824723c */ /* 0x040fee0000041824 */
[C---:B------:R-:W-:Y:S01]  /*16320*/  FMUL.FTZ R44, R3.reuse, R116 ;  /* 0x00000074032c7220 */ /* 0x040fe20000410000 */
[C---:B------:R-:W-:Y:S04]  /*16330*/  HMMA.16816.F32.BF16 R40, R72.reuse, R46, R40 ;  /* 0x0000002e4828723c */ /* 0x040fe80000041828 */
[----:B-1----:R-:W-:Y:S02]  /*16340*/  FFMA.FTZ R2, R64, c[0x0][0x2d0], -R149 ;  /* 0x0000b40040027a23 */ /* 0x002fe40000010895 */
[C---:B------:R-:W-:Y:S02]  /*16350*/  FMUL.FTZ R64, R3.reuse, R136 ;  /* 0x0000008803407220 */ /* 0x040fe40000410000 */
[----:B------:R1:W1:Y:S01]  /*16360*/  MUFU.EX2 R121, R2 ;  /* 0x0000000200797308 */ /* 0x0002620000000800 */
[----:B------:R-:W-:Y:S03]  /*16370*/  IMAD.MOV.U32 R136, RZ, RZ, R65 ;  /* 0x000000ffff887224 */ /* 0x000fe600078e0041 */
[C---:B------:R-:W-:Y:S02]  /*16380*/  FMUL.FTZ R65, R3.reuse, R137 ;  /* 0x0000008903417220 */ /* 0x040fe40000410000 */
[----:B------:R-:W-:Y:S02]  /*16390*/  IMAD.MOV.U32 R137, RZ, RZ, R66 ;  /* 0x000000ffff897224 */ /* 0x000fe400078e0042 */
[C---:B------:R-:W-:Y:S02]  /*163a0*/  FMUL.FTZ R66, R0.reuse, R138 ;  /* 0x0000008a00427220 */ /* 0x040fe40000410000 */
[----:B------:R-:W-:Y:S02]  /*163b0*/  IMAD.MOV.U32 R138, RZ, RZ, R184 ;  /* 0x000000ffff8a7224 */ /* 0x000fe400078e00b8 */
[C---:B------:R-:W-:Y:S02]  /*163c0*/  FMUL.FTZ R45, R3.reuse, R117 ;  /* 0x00000075032d7220 */ /* 0x040fe40000410000 */
[C---:B------:R-:W-:Y:S02]  /*163d0*/  FMUL.FTZ R46, R0.reuse, R118 ;  /* 0x00000076002e7220 */ /* 0x040fe40000410000 */
[----:B------:R-:W-:Y:S07]  /*163e0*/  FMUL.FTZ R47, R0, R119 ;  /* 0x00000077002f7220 */ /* 0x000fee0000410000 */
[C---:B------:R-:W-:Y:S03]  /*163f0*/  HMMA.16816.F32.BF16 R44, R72.reuse, R52, R44 ;  /* 0x00000034482c723c */ /* 0x040fe6000004182c */
[--C-:B-1----:R-:W-:Y:S04]  /*16400*/  FFMA.FTZ R2, R150, c[0x0][0x2d0], -R148.reuse ;  /* 0x0000b40096027a23 */ /* 0x102fe80000010894 */
[----:B------:R1:W-:Y:S01]  /*16410*/  MUFU.EX2 R210, R2 ;  /* 0x0000000200d27308 */ /* 0x0003e20000000800 */
[C---:B------:R-:W-:Y:S04]  /*16420*/  HMMA.16816.F32.BF16 R48, R72.reuse, R54, R48 ;  /* 0x000000364830723c */ /* 0x040fe80000041830 */
[C---:B------:R-:W-:Y:S02]  /*16430*/  FMUL.FTZ R52, R3.reuse, R124 ;  /* 0x0000007c03347220 */ /* 0x040fe40000410000 */
[----:B------:R-:W-:Y:S02]  /*16440*/  FMUL.FTZ R53, R3, R125 ;  /* 0x0000007d03357220 */ /* 0x000fe40000410000 */
[C---:B------:R-:W-:Y:S04]  /*16450*/  FMUL.FTZ R54, R0.reuse, R126 ;  /* 0x0000007e00367220 */ /* 0x040fe80000410000 */
[C---:B------:R-:W-:Y:S07]  /*16460*/  FMUL.FTZ R55, R0.reuse, R127 ;  /* 0x0000007f00377220 */ /* 0x040fee0000410000 */
[C---:B------:R-:W-:Y:S03]  /*16470*/  HMMA.16816.F32.BF16 R52, R72.reuse, R60, R52 ;  /* 0x0000003c4834723c */ /* 0x040fe60000041834 */
[--C-:B-1----:R-:W-:Y:S04]  /*16480*/  FFMA.FTZ R2, R151, c[0x0][0x2d0], -R148.reuse ;  /* 0x0000b40097027a23 */ /* 0x102fe80000010894 */
[C---:B------:R-:W-:Y:S01]  /*16490*/  FMUL.FTZ R60, R3.reuse, R132 ;  /* 0x00000084033c7220 */ /* 0x040fe20000410000 */
[C---:B------:R-:W-:Y:S01]  /*164a0*/  HMMA.16816.F32.BF16 R56, R72.reuse, R62, R56 ;  /* 0x0000003e4838723c */ /* 0x040fe20000041838 */
[----:B------:R1:W-:Y:S03]  /*164b0*/  MUFU.EX2 R209, R2 ;  /* 0x0000000200d17308 */ /* 0x0003e60000000800 */
[----:B------:R-:W-:Y:S03]  /*164c0*/  FMUL.FTZ R61, R3, R133 ;  /* 0x00000085033d7220 */ /* 0x000fe60000410000 */
[C---:B------:R-:W-:Y:S02]  /*164d0*/  FMUL.FTZ R62, R0.reuse, R134 ;  /* 0x00000086003e7220 */ /* 0x040fe40000410000 */
[----:B------:R-:W-:Y:S07]  /*164e0*/  FMUL.FTZ R63, R0, R135 ;  /* 0x00000087003f7220 */ /* 0x000fee0000410000 */
[C---:B--2---:R-:W-:Y:S08]  /*164f0*/  HMMA.16816.F32.BF16 R60, R72.reuse, R76, R60 ;  /* 0x0000004c483c723c */ /* 0x044ff0000004183c */
[----:B------:R-:W-:Y:S01]  /*16500*/  HMMA.16816.F32.BF16 R64, R72, R78, R64 ;  /* 0x0000004e4840723c */ /* 0x000fe20000041840 */
[----:B------:R-:W2:Y:S03]  /*16510*/  LDSM.16.MT88.4 R76, [R220+0x900] ;  /* 0x00090000dc4c783b */ /* 0x000ea60000004200 */
[--C-:B-1----:R-:W-:Y:S03]  /*16520*/  FFMA.FTZ R2, R152, c[0x0][0x2d0], -R149.reuse ;  /* 0x0000b40098027a23 */ /* 0x102fe60000010895 */
[----:B------:R-:W-:Y:S01]  /*16530*/  F2FP.BF16.PACK_AB R74, R123, R248 ;  /* 0x000000f87b4a723e */ /* 0x000fe200000010ff */
[----:B------:R1:W-:Y:S01]  /*16540*/  MUFU.EX2 R120, R2 ;  /* 0x0000000200787308 */ /* 0x0003e20000000800 */
[----:B------:R-:W-:Y:S03]  /*16550*/  F2FP.BF16.PACK_AB R75, R121, R122 ;  /* 0x0000007a794b723e */ /* 0x000fe600000010ff */
[----:B------:R-:W-:Y:S02]  /*16560*/  F2FP.BF16.PACK_AB R72, R136, R115 ;  /* 0x000000738848723e */ /* 0x000fe400000010ff */
[----:B------:R-:W-:Y:S07]  /*16570*/  F2FP.BF16.PACK_AB R73, R250, R251 ;  /* 0x000000fbfa49723e */ /* 0x000fee00000010ff */
[C---:B----4-:R-:W-:Y:S08]  /*16580*/  HMMA.16816.F32.BF16 R4, R72.reuse, R80, R4 ;  /* 0x000000504804723c */ /* 0x050ff00000041804 */
[C---:B------:R-:W-:Y:S01]  /*16590*/  HMMA.16816.F32.BF16 R8, R72.reuse, R82, R8 ;  /* 0x000000524808723c */ /* 0x040fe20000041808 */
[----:B------:R-:W4:Y:S03]  /*165a0*/  LDSM.16.MT88.4 R80, [R217+0x4900] ;  /* 0x00490000d950783b */ /* 0x000f260000004200 */
[--C-:B-1----:R-:W-:Y:S04]  /*165b0*/  FFMA.FTZ R2, R153, c[0x0][0x2d0], -R149.reuse ;  /* 0x0000b40099027a23 */ /* 0x102fe80000010895 */
[C---:B------:R-:W-:Y:S01]  /*165c0*/  HMMA.16816.F32.BF16 R12, R72.reuse, R84, R12 ;  /* 0x00000054480c723c */ /* 0x040fe2000004180c */
[----:B------:R1:W1:Y:S07]  /*165d0*/  MUFU.EX2 R190, R2 ;  /* 0x0000000200be7308 */ /* 0x00026e0000000800 */
[C---:B------:R-:W-:Y:S01]  /*165e0*/  HMMA.16816.F32.BF16 R16, R72.reuse, R86, R16 ;  /* 0x000000564810723c */ /* 0x040fe20000041810 */
[----:B------:R-:W3:Y:S07]  /*165f0*/  LDSM.16.MT88.4 R84, [R218+0x4900] ;  /* 0x00490000da54783b */ /* 0x000eee0000004200 */
[C---:B------:R-:W-:Y:S08]  /*16600*/  HMMA.16816.F32.BF16 R20, R72.reuse, R88, R20 ;  /* 0x000000584814723c */ /* 0x040ff00000041814 */
[C---:B------:R-:W-:Y:S01]  /*16610*/  HMMA.16816.F32.BF16 R24, R72.reuse, R90, R24 ;  /* 0x0000005a4818723c */ /* 0x040fe20000041818 */
[----:B------:R-:W3:Y:S03]  /*16620*/  LDSM.16.MT88.4 R88, [R221+0x4900] ;  /* 0x00490000dd58783b */ /* 0x000ee60000004200 */
[--C-:B-1----:R-:W-:Y:S04]  /*16630*/  FFMA.FTZ R2, R154, c[0x0][0x2d0], -R148.reuse ;  /* 0x0000b4009a027a23 */ /* 0x102fe80000010894 */
[C---:B--2---:R-:W-:Y:S01]  /*16640*/  HMMA.16816.F32.BF16 R28, R72.reuse, R76, R28 ;  /* 0x0000004c481c723c */ /* 0x044fe2000004181c */
[----:B------:R1:W-:Y:S07]  /*16650*/  MUFU.EX2 R131, R2 ;  /* 0x0000000200837308 */ /* 0x0003ee0000000800 */
[C---:B------:R-:W-:Y:S01]  /*16660*/  HMMA.16816.F32.BF16 R32, R72.reuse, R78, R32 ;  /* 0x0000004e4820723c */ /* 0x040fe20000041820 */
[----:B------:R-:W2:Y:S07]  /*16670*/  LDSM.16.MT88.4 R76, [R217+0x1100] ;  /* 0x00110000d94c783b */ /* 0x000eae0000004200 */
[C---:B----4-:R-:W-:Y:S08]  /*16680*/  HMMA.16816.F32.BF16 R36, R72.reuse, R80, R36 ;  /* 0x000000504824723c */ /* 0x050ff00000041824 */
[C---:B------:R-:W-:Y:S01]  /*16690*/  HMMA.16816.F32.BF16 R40, R72.reuse, R82, R40 ;  /* 0x000000524828723c */ /* 0x040fe20000041828 */
[----:B------:R-:W4:Y:S03]  /*166a0*/  LDSM.16.MT88.4 R80, [R218+0x1100] ;  /* 0x00110000da50783b */ /* 0x000f260000004200 */
[--C-:B-1----:R-:W-:Y:S04]  /*166b0*/  FFMA.FTZ R2, R155, c[0x0][0x2d0], -R148.reuse ;  /* 0x0000b4009b027a23 */ /* 0x102fe80000010894 */
[C---:B---3--:R-:W-:Y:S01]  /*166c0*/  HMMA.16816.F32.BF16 R44, R72.reuse, R84, R44 ;  /* 0x00000054482c723c */ /* 0x048fe2000004182c */
[----:B------:R1:W3:Y:S07]  /*166d0*/  MUFU.EX2 R130, R2 ;  /* 0x0000000200827308 */ /* 0x0002ee0000000800 */
[C---:B------:R-:W-:Y:S01]  /*166e0*/  HMMA.16816.F32.BF16 R48, R72.reuse, R86, R48 ;  /* 0x000000564830723c */ /* 0x040fe20000041830 */
[----:B------:R-:W2:Y:S07]  /*166f0*/  LDSM.16.MT88.4 R84, [R221+0x1100] ;  /* 0x00110000dd54783b */ /* 0x000eae0000004200 */
[C---:B------:R-:W-:Y:S08]  /*16700*/  HMMA.16816.F32.BF16 R52, R72.reuse, R88, R52 ;  /* 0x000000584834723c */ /* 0x040ff00000041834 */
[C---:B------:R-:W-:Y:S01]  /*16710*/  HMMA.16816.F32.BF16 R56, R72.reuse, R90, R56 ;  /* 0x0000005a4838723c */ /* 0x040fe20000041838 */
[----:B------:R-:W2:Y:S03]  /*16720*/  LDSM.16.MT88.4 R88, [R220+0x1100] ;  /* 0x00110000dc58783b */ /* 0x000ea60000004200 */
[--C-:B-1----:R-:W-:Y:S04]  /*16730*/  FFMA.FTZ R2, R156, c[0x0][0x2d0], -R149.reuse ;  /* 0x0000b4009c027a23 */ /* 0x102fe80000010895 */
[C---:B------:R-:W-:Y:S01]  /*16740*/  HMMA.16816.F32.BF16 R60, R72.reuse, R92, R60 ;  /* 0x0000005c483c723c */ /* 0x040fe2000004183c */
[----:B------:R1:W-:Y:S07]  /*16750*/  MUFU.EX2 R129, R2 ;  /* 0x0000000200817308 */ /* 0x0003ee0000000800 */
[----:B------:R-:W-:Y:S01]  /*16760*/  HMMA.16816.F32.BF16 R64, R72, R94, R64 ;  /* 0x0000005e4840723c */ /* 0x000fe20000041840 */
[----:B------:R-:W-:Y:S06]  /*16770*/  LDSM.16.MT88.4 R92, [R221+0x5100] ;  /* 0x00510000dd5c783b */ /* 0x000fec0000004200 */
[----:B------:R-:W-:Y:S02]  /*16780*/  F2FP.BF16.PACK_AB R73, R190, R120 ;  /* 0x00000078be49723e */ /* 0x000fe400000010ff */
[----:B---3--:R-:W-:Y:S03]  /*16790*/  F2FP.BF16.PACK_AB R74, R130, R131 ;  /* 0x00000083824a723e */ /* 0x008fe600000010ff */
[----:B------:R-:W-:Y:S01]  /*167a0*/  F2FP.BF16.PACK_AB R72, R209, R210 ;  /* 0x000000d2d148723e */ /* 0x000fe200000010ff */
[--C-:B-1----:R-:W-:Y:S04]  /*167b0*/  FFMA.FTZ R2, R157, c[0x0][0x2d0], -R149.reuse ;  /* 0x0000b4009d027a23 */ /* 0x102fe80000010895 */
[----:B------:R1:W3:Y:S02]  /*167c0*/  MUFU.EX2 R128, R2 ;  /* 0x0000000200807308 */ /* 0x0002e40000000800 */
[--C-:B-1----:R-:W-:Y:S01]  /*167d0*/  FFMA.FTZ R2, R158, c[0x0][0x2d0], -R148.reuse ;  /* 0x0000b4009e027a23 */ /* 0x102fe20000010894 */
[----:B---3--:R-:W-:Y:S07]  /*167e0*/  F2FP.BF16.PACK_AB R75, R128, R129 ;  /* 0x00000081804b723e */ /* 0x008fee00000010ff */
[----:B------:R1:W-:Y:S01]  /*167f0*/  MUFU.EX2 R184, R2 ;  /* 0x0000000200b87308 */ /* 0x0003e20000000800 */
[C---:B--2---:R-:W-:Y:S08]  /*16800*/  HMMA.16816.F32.BF16 R4, R72.reuse, R76, R4 ;  /* 0x0000004c4804723c */ /* 0x044ff00000041804 */
[C---:B------:R-:W-:Y:S01]  /*16810*/  HMMA.16816.F32.BF16 R8, R72.reuse, R78, R8 ;  /* 0x0000004e4808723c */ /* 0x040fe20000041808 */
[----:B------:R-:W2:Y:S07]  /*16820*/  LDSM.16.MT88.4 R76, [R217+0x5100] ;  /* 0x00510000d94c783b */ /* 0x000eae0000004200 */
[C---:B----4-:R-:W-:Y:S04]  /*16830*/  HMMA.16816.F32.BF16 R12, R72.reuse, R80, R12 ;  /* 0x00000050480c723c */ /* 0x050fe8000004180c */
[--C-:B-1----:R-:W-:Y:S04]  /*16840*/  FFMA.FTZ R2, R159, c[0x0][0x2d0], -R148.reuse ;  /* 0x0000b4009f027a23 */ /* 0x102fe80000010894 */
[C---:B------:R-:W-:Y:S01]  /*16850*/  HMMA.16816.F32.BF16 R16, R72.reuse, R82, R16 ;  /* 0x000000524810723c */ /* 0x040fe20000041810 */
[----:B------:R1:W3:Y:S01]  /*16860*/  MUFU.EX2 R111, R2 ;  /* 0x00000002006f7308 */ /* 0x0002e20000000800 */
[----:B------:R-:W4:Y:S06]  /*16870*/  LDSM.16.MT88.4 R80, [R218+0x5100] ;  /* 0x00510000da50783b */ /* 0x000f2c0000004200 */
[C---:B------:R-:W-:Y:S08]  /*16880*/  HMMA.16816.F32.BF16 R20, R72.reuse, R84, R20 ;  /* 0x000000544814723c */ /* 0x040ff00000041814 */
        /* <DEDUP_REMOVED lines=23> */
[----:B---3--:R-:W-:Y:S02]  /*16a00*/  F2FP.BF16.PACK_AB R72, R111, R184 ;  /* 0x000000b86f48723e */ /* 0x008fe400000010ff */
[----:B----4-:R-:W-:Y:S03]  /*16a10*/  F2FP.BF16.PACK_AB R73, R110, R109 ;  /* 0x0000006d6e49723e */ /* 0x010fe600000010ff */
        /* <DEDUP_REMOVED lines=13> */
[C---:B--2---:R-:W-:Y:S04]  /*16af0*/  HMMA.16816.F32.BF16 R12, R72.reuse, R76, R12 ;  /* 0x0000004c480c723c */ /* 0x044fe8000004180c */
[----:B-1----:R-:W-:Y:S02]  /*16b00*/  FFMA.FTZ R2, R166, c[0x0][0x2d0], -R148 ;  /* 0x0000b400a6027a23 */ /* 0x002fe40000010894 */
[----:B------:R-:W-:Y:S02]  /*16b10*/  IMAD.MOV.U32 R166, RZ, RZ, R136 ;  /* 0x000000ffffa67224 */ /* 0x000fe400078e0088 */
[C---:B------:R-:W-:Y:S01]  /*16b20*/  HMMA.16816.F32.BF16 R16, R72.reuse, R78, R16 ;  /* 0x0000004e4810723c */ /* 0x040fe20000041810 */
[----:B------:R1:W2:Y:S01]  /*16b30*/  MUFU.EX2 R119, R2 ;  /* 0x0000000200777308 */ /* 0x0002a20000000800 */
[----:B------:R-:W4:Y:S06]  /*16b40*/  LDSM.16.MT88.4 R76, [R218+0x5900] ;  /* 0x00590000da4c783b */ /* 0x000f2c0000004200 */
[C---:B------:R-:W-:Y:S08]  /*16b50*/  HMMA.16816.F32.BF16 R20, R72.reuse, R80, R20 ;  /* 0x000000504814723c */ /* 0x040ff00000041814 */
[C---:B------:R-:W-:Y:S01]  /*16b60*/  HMMA.16816.F32.BF16 R24, R72.reuse, R82, R24 ;  /* 0x000000524818723c */ /* 0x040fe20000041818 */
[----:B------:R-:W2:Y:S07]  /*16b70*/  LDSM.16.MT88.4 R80, [R220+0x5900] ;  /* 0x00590000dc50783b */ /* 0x000eae0000004200 */
[C---:B------:R-:W-:Y:S04]  /*16b80*/  HMMA.16816.F32.BF16 R28, R72.reuse, R88, R28 ;  /* 0x00000058481c723c */ /* 0x040fe8000004181c */
[----:B-1----:R-:W-:Y:S02]  /*16b90*/  FFMA.FTZ R2, R170, c[0x0][0x2d0], -R149 ;  /* 0x0000b400aa027a23 */ /* 0x002fe40000010895 */
[----:B------:R-:W-:Y:S02]  /*16ba0*/  IMAD.MOV.U32 R170, RZ, RZ, R115 ;  /* 0x000000ffffaa7224 */ /* 0x000fe400078e0073 */
[C---:B------:R-:W-:Y:S01]  /*16bb0*/  HMMA.16816.F32.BF16 R32, R72.reuse, R90, R32 ;  /* 0x0000005a4820723c */ /* 0x040fe20000041820 */
[----:B------:R1:W-:Y:S01]  /*16bc0*/  MUFU.EX2 R117, R2 ;  /* 0x0000000200757308 */ /* 0x0003e20000000800 */
[----:B------:R-:W2:Y:S02]  /*16bd0*/  LDSM.16.MT88.4 R88, [R217+0x2100] ;  /* 0x00210000d958783b */ /* 0x000ea40000004200 */
[----:B------:R-:W-:Y:S04]  /*16be0*/  IMAD.MOV.U32 R115, RZ, RZ, R104 ;  /* 0x000000ffff737224 */ /* 0x000fe800078e0068 */
[C---:B---3--:R-:W-:Y:S08]  /*16bf0*/  HMMA.16816.F32.BF16 R36, R72.reuse, R84, R36 ;  /* 0x000000544824723c */ /* 0x048ff00000041824 */
[C---:B------:R-:W-:Y:S01]  /*16c00*/  HMMA.16816.F32.BF16 R40, R72.reuse, R86, R40 ;  /* 0x000000564828723c */ /* 0x040fe20000041828 */
[----:B------:R-:W3:Y:S07]  /*16c10*/  LDSM.16.MT88.4 R84, [R218+0x2100] ;  /* 0x00210000da54783b */ /* 0x000eee0000004200 */
[C---:B----4-:R-:W-:Y:S04]  /*16c20*/  HMMA.16816.F32.BF16 R44, R72.reuse, R76, R44 ;  /* 0x0000004c482c723c */ /* 0x050fe8000004182c */
[----:B-1----:R-:W-:Y:S02]  /*16c30*/  FFMA.FTZ R2, R171, c[0x0][0x2d0], -R149 ;  /* 0x0000b400ab027a23 */ /* 0x002fe40000010895 */
[----:B------:R-:W-:Y:S02]  /*16c40*/  IMAD.MOV.U32 R171, RZ, RZ, R105 ;  /* 0x000000ffffab7224 */ /* 0x000fe400078e0069 */
[C---:B------:R-:W-:Y:S01]  /*16c50*/  HMMA.16816.F32.BF16 R48, R72.reuse, R78, R48 ;  /* 0x0000004e4830723c */ /* 0x040fe20000041830 */
[----:B------:R1:W4:Y:S01]  /*16c60*/  MUFU.EX2 R118, R2 ;  /* 0x0000000200767308 */ /* 0x0003220000000800 */
[----:B------:R-:W3:Y:S06]  /*16c70*/  LDSM.16.MT88.4 R76, [R221+0x2100] ;  /* 0x00210000dd4c783b */ /* 0x000eec0000004200 */
[C---:B------:R-:W-:Y:S08]  /*16c80*/  HMMA.16816.F32.BF16 R52, R72.reuse, R92, R52 ;  /* 0x0000005c4834723c */ /* 0x040ff00000041834 */
[C---:B------:R-:W-:Y:S01]  /*16c90*/  HMMA.16816.F32.BF16 R56, R72.reuse, R94, R56 ;  /* 0x0000005e4838723c */ /* 0x040fe20000041838 */
[----:B------:R-:W-:Y:S07]  /*16ca0*/  LDSM.16.MT88.4 R92, [R221+0x6100] ;  /* 0x00610000dd5c783b */ /* 0x000fee0000004200 */
[C---:B--2---:R-:W-:Y:S04]  /*16cb0*/  HMMA.16816.F32.BF16 R60, R72.reuse, R80, R60 ;  /* 0x00000050483c723c */ /* 0x044fe8000004183c */
[----:B-1----:R-:W-:Y:S02]  /*16cc0*/  FFMA.FTZ R2, R168, c[0x0][0x2d0], -R148 ;  /* 0x0000b400a8027a23 */ /* 0x002fe40000010894 */
[----:B------:R-:W-:Y:S02]  /*16cd0*/  IMAD.MOV.U32 R168, RZ, RZ, R106 ;  /* 0x000000ffffa87224 */ /* 0x000fe400078e006a */
[----:B------:R-:W-:Y:S01]  /*16ce0*/  HMMA.16816.F32.BF16 R64, R72, R82, R64 ;  /* 0x000000524840723c */ /* 0x000fe20000041840 */
[----:B------:R1:W-:Y:S01]  /*16cf0*/  MUFU.EX2 R165, R2 ;  /* 0x0000000200a57308 */ /* 0x0003e20000000800 */
[----:B------:R-:W2:Y:S05]  /*16d00*/  LDSM.16.MT88.4 R80, [R220+0x2100] ;  /* 0x00210000dc50783b */ /* 0x000eaa0000004200 */
[----:B------:R-:W-:Y:S02]  /*16d10*/  F2FP.BF16.PACK_AB R72, R119, R167 ;  /* 0x000000a77748723e */ /* 0x000fe400000010ff */
[----:B----4-:R-:W-:Y:S03]  /*16d20*/  F2FP.BF16.PACK_AB R73, R118, R117 ;  /* 0x000000757649723e */ /* 0x010fe600000010ff */
[--C-:B-1----:R-:W-:Y:S04]  /*16d30*/  FFMA.FTZ R2, R169, c[0x0][0x2d0], -R148.reuse ;  /* 0x0000b400a9027a23 */ /* 0x102fe80000010894 */
[----:B------:R1:W4:Y:S02]  /*16d40*/  MUFU.EX2 R164, R2 ;  /* 0x0000000200a47308 */ /* 0x0003240000000800 */
[----:B-1----:R-:W-:Y:S01]  /*16d50*/  FFMA.FTZ R2, R173, c[0x0][0x2d0], -R149 ;  /* 0x0000b400ad027a23 */ /* 0x002fe20000010895 */
[----:B----4-:R-:W-:Y:S01]  /*16d60*/  F2FP.BF16.PACK_AB R74, R164, R165 ;  /* 0x000000a5a44a723e */ /* 0x010fe200000010ff */
[----:B------:R-:W-:Y:S06]  /*16d70*/  IMAD.MOV.U32 R173, RZ, RZ, R107 ;  /* 0x000000ffffad7224 */ /* 0x000fec00078e006b */
[----:B------:R1:W-:Y:S01]  /*16d80*/  MUFU.EX2 R116, R2 ;  /* 0x0000000200747308 */ /* 0x0003e20000000800 */
[----:B------:R-:W-:Y:S01]  /*16d90*/  LDSM.16.MT88.4 R104, [R218+0x3900] ;  /* 0x00390000da68783b */ /* 0x000fe20000004200 */
[--C-:B-1----:R-:W-:Y:S07]  /*16da0*/  FFMA.FTZ R2, R174, c[0x0][0x2d0], -R149.reuse ;  /* 0x0000b400ae027a23 */ /* 0x102fee0000010895 */
[----:B------:R-:W4:Y:S01]  /*16db0*/  LDL.LU R174, [R1+0x20] ;  /* 0x0000200001ae7983 */ /* 0x000f220000300800 */
[----:B------:R1:W1:Y:S03]  /*16dc0*/  MUFU.EX2 R163, R2 ;  /* 0x0000000200a37308 */ /* 0x0002660000000800 */
[----:B------:R-:W4:Y:S01]  /*16dd0*/  LDL.LU R169, [R1+0x24] ;  /* 0x0000240001a97983 */ /* 0x000f220000300800 */
[----:B-1----:R-:W-:Y:S01]  /*16de0*/  FFMA.FTZ R2, R175, c[0x0][0x2d0], -R148 ;  /* 0x0000b400af027a23 */ /* 0x002fe20000010894 */
[----:B------:R-:W-:Y:S01]  /*16df0*/  F2FP.BF16.PACK_AB R75, R163, R116 ;  /* 0x00000074a34b723e */ /* 0x000fe200000010ff */
[----:B------:R-:W-:Y:S04]  /*16e00*/  IMAD.MOV.U32 R175, RZ, RZ, R114 ;  /* 0x000000ffffaf7224 */ /* 0x000fe800078e0072 */
[----:B------:R1:W-:Y:S01]  /*16e10*/  MUFU.EX2 R162, R2 ;  /* 0x0000000200a27308 */ /* 0x0003e20000000800 */
[----:B------:R-:W-:Y:S01]  /*16e20*/  IMAD.MOV.U32 R114, RZ, RZ, R70 ;  /* 0x000000ffff727224 */ /* 0x000fe200078e0046 */
[C---:B------:R-:W-:Y:S08]  /*16e30*/  HMMA.16816.F32.BF16 R4, R72.reuse, R88, R4 ;  /* 0x000000584804723c */ /* 0x040ff00000041804 */
[C---:B------:R-:W-:Y:S01]  /*16e40*/  HMMA.16816.F32.BF16 R8, R72.reuse, R90, R8 ;  /* 0x0000005a4808723c */ /* 0x040fe20000041808 */
[----:B------:R-:W2:Y:S07]  /*16e50*/  LDSM.16.MT88.4 R88, [R217+0x6100] ;  /* 0x00610000d958783b */ /* 0x000eae0000004200 */
[C---:B---3--:R-:W-:Y:S04]  /*16e60*/  HMMA.16816.F32.BF16 R12, R72.reuse, R84, R12 ;  /* 0x00000054480c723c */ /* 0x048fe8000004180c */
[--C-:B-1----:R-:W-:Y:S04]  /*16e70*/  FFMA.FTZ R2, R181, c[0x0][0x2d0], -R148.reuse ;  /* 0x0000b400b5027a23 */ /* 0x102fe80000010894 */
[C---:B------:R-:W-:Y:S01]  /*16e80*/  HMMA.16816.F32.BF16 R16, R72.reuse, R86, R16 ;  /* 0x000000564810723c */ /* 0x040fe20000041810 */
[----:B------:R1:W3:Y:S01]  /*16e90*/  MUFU.EX2 R127, R2 ;  /* 0x00000002007f7308 */ /* 0x0002e20000000800 */
[----:B------:R-:W3:Y:S06]  /*16ea0*/  LDSM.16.MT88.4 R84, [R218+0x6100] ;  /* 0x00610000da54783b */ /* 0x000eec0000004200 */
[C---:B------:R-:W-:Y:S08]  /*16eb0*/  HMMA.16816.F32.BF16 R20, R72.reuse, R76, R20 ;  /* 0x0000004c4814723c */ /* 0x040ff00000041814 */
[C---:B------:R-:W-:Y:S01]  /*16ec0*/  HMMA.16816.F32.BF16 R24, R72.reuse, R78, R24 ;  /* 0x0000004e4818723c */ /* 0x040fe20000041818 */
[----:B------:R-:W3:Y:S07]  /*16ed0*/  LDSM.16.MT88.4 R76, [R217+0x2900] ;  /* 0x00290000d94c783b */ /* 0x000eee0000004200 */
[C---:B--2---:R-:W-:Y:S04]  /*16ee0*/  HMMA.16816.F32.BF16 R28, R72.reuse, R80, R28 ;  /* 0x00000050481c723c */ /* 0x044fe8000004181c */
[--C-:B-1----:R-:W-:Y:S04]  /*16ef0*/  FFMA.FTZ R2, R187, c[0x0][0x2d0], -R149.reuse ;  /* 0x0000b400bb027a23 */ /* 0x102fe80000010895 */
[C---:B------:R-:W-:Y:S01]  /*16f00*/  HMMA.16816.F32.BF16 R32, R72.reuse, R82, R32 ;  /* 0x000000524820723c */ /* 0x040fe20000041820 */
[----:B------:R1:W-:Y:S01]  /*16f10*/  MUFU.EX2 R126, R2 ;  /* 0x00000002007e7308 */ /* 0x0003e20000000800 */
[----:B------:R-:W2:Y:S06]  /*16f20*/  LDSM.16.MT88.4 R80, [R218+0x2900] ;  /* 0x00290000da50783b */ /* 0x000eac0000004200 */
[C---:B------:R-:W-:Y:S08]  /*16f30*/  HMMA.16816.F32.BF16 R36, R72.reuse, R88, R36 ;  /* 0x000000584824723c */ /* 0x040ff00000041824 */
[C---:B------:R-:W-:Y:S01]  /*16f40*/  HMMA.16816.F32.BF16 R40, R72.reuse, R90, R40 ;  /* 0x0000005a4828723c */ /* 0x040fe20000041828 */
[----:B------:R-:W2:Y:S07]  /*16f50*/  LDSM.16.MT88.4 R88, [R221+0x2900] ;  /* 0x00290000dd58783b */ /* 0x000eae0000004200 */
[C---:B---3--:R-:W-:Y:S04]  /*16f60*/  HMMA.16816.F32.BF16 R44, R72.reuse, R84, R44 ;  /* 0x00000054482c723c */ /* 0x048fe8000004182c */
[--C-:B-1----:R-:W-:Y:S04]  /*16f70*/  FFMA.FTZ R2, R186, c[0x0][0x2d0], -R149.reuse ;  /* 0x0000b400ba027a23 */ /* 0x102fe80000010895 */
[C---:B------:R-:W-:Y:S01]  /*16f80*/  HMMA.16816.F32.BF16 R48, R72.reuse, R86, R48 ;  /* 0x000000564830723c */ /* 0x040fe20000041830 */
[----:B------:R1:W3:Y:S01]  /*16f90*/  MUFU.EX2 R125, R2 ;  /* 0x00000002007d7308 */ /* 0x0002e20000000800 */
[----:B------:R-:W2:Y:S06]  /*16fa0*/  LDSM.16.MT88.4 R84, [R220+0x2900] ;  /* 0x00290000dc54783b */ /* 0x000eac0000004200 */
[C---:B------:R-:W-:Y:S08]  /*16fb0*/  HMMA.16816.F32.BF16 R52, R72.reuse, R92, R52 ;  /* 0x0000005c4834723c */ /* 0x040ff00000041834 */
        /* <DEDUP_REMOVED lines=23> */
[----:B-1----:R-:W-:Y:S04]  /*17130*/  FFMA.FTZ R2, R191, c[0x0][0x2d0], -R148 ;  /* 0x0000b400bf027a23 */ /* 0x002fe80000010894 */
[C---:B------:R-:W-:Y:S01]  /*17140*/  HMMA.16816.F32.BF16 R16, R72.reuse, R82, R16 ;  /* 0x000000524810723c */ /* 0x040fe20000041810 */
[----:B------:R1:W2:Y:S01]  /*17150*/  MUFU.EX2 R135, R2 ;  /* 0x0000000200877308 */ /* 0x0002a20000000800 */
[----:B------:R-:W2:Y:S02]  /*17160*/  LDSM.16.MT88.4 R80, [R221+0x6900] ;  /* 0x00690000dd50783b */ /* 0x000ea40000004200 */
[----:B----4-:R-:W-:Y:S04]  /*17170*/  FFMA.FTZ R0, R0, R174, R175 ;  /* 0x000000ae00007223 */ /* 0x010fe800000100af */
[C---:B------:R-:W-:Y:S04]  /*17180*/  HMMA.16816.F32.BF16 R20, R72.reuse, R88, R20 ;  /* 0x000000584814723c */ /* 0x040fe80000041814 */
[----:B------:R-:W-:Y:S02]  /*17190*/  FADD.FTZ R0, R168, R0 ;  /* 0x00000000a8007221 */ /* 0x000fe40000010000 */
[----:B------:R-:W-:Y:S02]  /*171a0*/  FFMA.FTZ R3, R3, R169, R173 ;  /* 0x000000a903037223 */ /* 0x000fe400000100ad */
[C---:B------:R-:W-:Y:S01]  /*171b0*/  HMMA.16816.F32.BF16 R24, R72.reuse, R90, R24 ;  /* 0x0000005a4818723c */ /* 0x040fe20000041818 */
[----:B------:R-:W-:Y:S03]  /*171c0*/  LDSM.16.MT88.4 R88, [R220+0x3100] ;  /* 0x00310000dc58783b */ /* 0x000fe60000004200 */
[----:B------:R-:W-:Y:S04]  /*171d0*/  FADD.FTZ R0, R115, R0 ;  /* 0x0000000073007221 */ /* 0x000fe80000010000 */
[C---:B------:R-:W-:Y:S04]  /*171e0*/  HMMA.16816.F32.BF16 R28, R72.reuse, R84, R28 ;  /* 0x00000054481c723c */ /* 0x040fe8000004181c */
[--C-:B-1----:R-:W-:Y:S02]  /*171f0*/  FFMA.FTZ R2, R244, c[0x0][0x2d0], -R149.reuse ;  /* 0x0000b400f4027a23 */ /* 0x102fe40000010895 */
[----:B------:R-:W-:Y:S02]  /*17200*/  FADD.FTZ R0, R113, R0 ;  /* 0x0000000071007221 */ /* 0x000fe40000010000 */
[C---:B------:R-:W-:Y:S01]  /*17210*/  HMMA.16816.F32.BF16 R32, R72.reuse, R86, R32 ;  /* 0x000000564820723c */ /* 0x040fe20000041820 */
[----:B------:R1:W-:Y:S01]  /*17220*/  MUFU.EX2 R134, R2 ;  /* 0x0000000200867308 */ /* 0x0003e20000000800 */
[----:B------:R-:W4:Y:S02]  /*17230*/  LDSM.16.MT88.4 R84, [R220+0x6900] ;  /* 0x00690000dc54783b */ /* 0x000f240000004200 */
[----:B------:R-:W-:Y:S04]  /*17240*/  FADD.FTZ R0, R251, R0 ;  /* 0x00000000fb007221 */ /* 0x000fe80000010000 */
[C---:B------:R-:W-:Y:S04]  /*17250*/  HMMA.16816.F32.BF16 R36, R72.reuse, R92, R36 ;  /* 0x0000005c4824723c */ /* 0x040fe80000041824 */
[----:B------:R-:W-:Y:S04]  /*17260*/  FADD.FTZ R0, R250, R0 ;  /* 0x00000000fa007221 */ /* 0x000fe80000010000 */
[C---:B------:R-:W-:Y:S01]  /*17270*/  HMMA.16816.F32.BF16 R40, R72.reuse, R94, R40 ;  /* 0x0000005e4828723c */ /* 0x040fe20000041828 */
[----:B------:R-:W-:Y:S03]  /*17280*/  LDSM.16.MT88.4 R92, [R218+0x7100] ;  /* 0x00710000da5c783b */ /* 0x000fe60000004200 */
[----:B------:R-:W-:Y:S04]  /*17290*/  FADD.FTZ R0, R122, R0 ;  /* 0x000000007a007221 */ /* 0x000fe80000010000 */
[C---:B---3--:R-:W-:Y:S04]  /*172a0*/  HMMA.16816.F32.BF16 R44, R72.reuse, R76, R44 ;  /* 0x0000004c482c723c */ /* 0x048fe8000004182c */
[--C-:B-1----:R-:W-:Y:S02]  /*172b0*/  FFMA.FTZ R2, R243, c[0x0][0x2d0], -R149.reuse ;  /* 0x0000b400f3027a23 */ /* 0x102fe40000010895 */
[----:B------:R-:W-:Y:S02]  /*172c0*/  FADD.FTZ R0, R121, R0 ;  /* 0x0000000079007221 */ /* 0x000fe40000010000 */
[C---:B------:R-:W-:Y:S01]  /*172d0*/  HMMA.16816.F32.BF16 R48, R72.reuse, R78, R48 ;  /* 0x0000004e4830723c */ /* 0x040fe20000041830 */
[----:B------:R1:W3:Y:S01]  /*172e0*/  MUFU.EX2 R133, R2 ;  /* 0x0000000200857308 */ /* 0x0002e20000000800 */
[----:B------:R-:W3:Y:S02]  /*172f0*/  LDSM.16.MT88.4 R76, [R217+0x3100] ;  /* 0x00310000d94c783b */ /* 0x000ee40000004200 */
[----:B------:R-:W-:Y:S04]  /*17300*/  FADD.FTZ R0, R120, R0 ;  /* 0x0000000078007221 */ /* 0x000fe80000010000 */
[C---:B--2---:R-:W-:Y:S04]  /*17310*/  HMMA.16816.F32.BF16 R52, R72.reuse, R80, R52 ;  /* 0x000000504834723c */ /* 0x044fe80000041834 */
[----:B------:R-:W-:Y:S04]  /*17320*/  FADD.FTZ R0, R190, R0 ;  /* 0x00000000be007221 */ /* 0x000fe80000010000 */
[C---:B------:R-:W-:Y:S01]  /*17330*/  HMMA.16816.F32.BF16 R56, R72.reuse, R82, R56 ;  /* 0x000000524838723c */ /* 0x040fe20000041838 */
[----:B------:R-:W2:Y:S03]  /*17340*/  LDSM.16.MT88.4 R80, [R218+0x3100] ;  /* 0x00310000da50783b */ /* 0x000ea60000004200 */
[----:B------:R-:W-:Y:S04]  /*17350*/  FADD.FTZ R0, R129, R0 ;  /* 0x0000000081007221 */ /* 0x000fe80000010000 */
[C---:B----4-:R-:W-:Y:S04]  /*17360*/  HMMA.16816.F32.BF16 R60, R72.reuse, R84, R60 ;  /* 0x00000054483c723c */ /* 0x050fe8000004183c */
[----:B-1----:R-:W-:Y:S02]  /*17370*/  FFMA.FTZ R2, R211, c[0x0][0x2d0], -R148 ;  /* 0x0000b400d3027a23 */ /* 0x002fe40000010894 */
[----:B------:R-:W-:Y:S02]  /*17380*/  FADD.FTZ R0, R128, R0 ;  /* 0x0000000080007221 */ /* 0x000fe40000010000 */
[----:B------:R-:W-:Y:S01]  /*17390*/  HMMA.16816.F32.BF16 R64, R72, R86, R64 ;  /* 0x000000564840723c */ /* 0x000fe20000041840 */
[----:B------:R1:W-:Y:S01]  /*173a0*/  MUFU.EX2 R157, R2 ;  /* 0x00000002009d7308 */ /* 0x0003e20000000800 */
[----:B------:R-:W4:Y:S02]  /*173b0*/  LDSM.16.MT88.4 R84, [R221+0x3100] ;  /* 0x00310000dd54783b */ /* 0x000f240000004200 */
[----:B------:R-:W-:Y:S03]  /*173c0*/  FADD.FTZ R0, R109, R0 ;  /* 0x000000006d007221 */ /* 0x000fe60000010000 */
[----:B------:R-:W-:Y:S01]  /*173d0*/  F2FP.BF16.PACK_AB R72, R135, R158 ;  /* 0x0000009e8748723e */ /* 0x000fe200000010ff */
[----:B------:R-:W-:Y:S01]  /*173e0*/  FADD.FTZ R0, R110, R0 ;  /* 0x000000006e007221 */ /* 0x000fe20000010000 */
[----:B---3--:R-:W-:Y:S03]  /*173f0*/  F2FP.BF16.PACK_AB R73, R133, R134 ;  /* 0x000000868549723e */ /* 0x008fe600000010ff */
[----:B------:R-:W-:Y:S04]  /*17400*/  FADD.FTZ R0, R108, R0 ;  /* 0x000000006c007221 */ /* 0x000fe80000010000 */
[----:B------:R-:W-:Y:S04]  /*17410*/  FADD.FTZ R0, R172, R0 ;  /* 0x00000000ac007221 */ /* 0x000fe80000010000 */
[----:B------:R-:W-:Y:S04]  /*17420*/  FADD.FTZ R0, R117, R0 ;  /* 0x0000000075007221 */ /* 0x000fe80000010000 */
[----:B------:R-:W-:Y:S02]  /*17430*/  FADD.FTZ R0, R118, R0 ;  /* 0x0000000076007221 */ /* 0x000fe40000010000 */
[----:B-1----:R-:W-:Y:S02]  /*17440*/  FFMA.FTZ R2, R242, c[0x0][0x2d0], -R148 ;  /* 0x0000b400f2027a23 */ /* 0x002fe40000010894 */
[----:B------:R-:W-:Y:S02]  /*17450*/  FADD.FTZ R0, R116, R0 ;  /* 0x0000000074007221 */ /* 0x000fe40000010000 */
[----:B------:R1:W3:Y:S02]  /*17460*/  MUFU.EX2 R156, R2 ;  /* 0x00000002009c7308 */ /* 0x0002e40000000800 */
[----:B------:R-:W-:Y:S04]  /*17470*/  FADD.FTZ R0, R163, R0 ;  /* 0x00000000a3007221 */ /* 0x000fe80000010000 */
[----:B------:R-:W-:Y:S04]  /*17480*/  FADD.FTZ R0, R126, R0 ;  /* 0x000000007e007221 */ /* 0x000fe80000010000 */
[----:B------:R-:W-:Y:S04]  /*17490*/  FADD.FTZ R0, R125, R0 ;  /* 0x000000007d007221 */ /* 0x000fe80000010000 */
[----:B------:R-:W-:Y:S04]  /*174a0*/  FADD.FTZ R0, R124, R0 ;  /* 0x000000007c007221 */ /* 0x000fe80000010000 */
[----:B------:R-:W-:Y:S04]  /*174b0*/  FADD.FTZ R0, R159, R0 ;  /* 0x000000009f007221 */ /* 0x000fe80000010000 */
[----:B------:R-:W-:Y:S02]  /*174c0*/  FADD.FTZ R0, R134, R0 ;  /* 0x0000000086007221 */ /* 0x000fe40000010000 */
[--C-:B-1----:R-:W-:Y:S01]  /*174d0*/  FFMA.FTZ R2, R249, c[0x0][0x2d0], -R149.reuse ;  /* 0x0000b400f9027a23 */ /* 0x102fe20000010895 */
[----:B---3--:R-:W-:Y:S01]  /*174e0*/  F2FP.BF16.PACK_AB R74, R156, R157 ;  /* 0x0000009d9c4a723e */ /* 0x008fe200000010ff */
[----:B------:R-:W-:Y:S02]  /*174f0*/  FADD.FTZ R0, R133, R0 ;  /* 0x0000000085007221 */ /* 0x000fe40000010000 */
[----:B------:R1:W3:Y:S02]  /*17500*/  MUFU.EX2 R132, R2 ;  /* 0x0000000200847308 */ /* 0x0002e40000000800 */
[--C-:B-1----:R-:W-:Y:S02]  /*17510*/  FFMA.FTZ R2, R252, c[0x0][0x2d0], -R149.reuse ;  /* 0x0000b400fc027a23 */ /* 0x102fe40000010895 */
[----:B---3--:R-:W-:Y:S06]  /*17520*/  FADD.FTZ R0, R132, R0 ;  /* 0x0000000084007221 */ /* 0x008fec0000010000 */
[----:B------:R1:W3:Y:S02]  /*17530*/  MUFU.EX2 R155, R2 ;  /* 0x00000002009b7308 */ /* 0x0002e40000000800 */
[----:B-1----:R-:W-:Y:S01]  /*17540*/  FFMA.FTZ R2, R247, c[0x0][0x2d0], -R148 ;  /* 0x0000b400f7027a23 */ /* 0x002fe20000010894 */
[C---:B---3--:R-:W-:Y:S01]  /*17550*/  F2FP.BF16.PACK_AB R75, R155.reuse, R132 ;  /* 0x000000849b4b723e */ /* 0x048fe200000010ff */
[----:B------:R-:W-:Y:S06]  /*17560*/  FADD.FTZ R0, R155, R0 ;  /* 0x000000009b007221 */ /* 0x000fec0000010000 */
        /* <DEDUP_REMOVED lines=8> */
[----:B------:R-:W-:Y:S06]  /*175f0*/  LDSM.16.MT88.4 R80, [R217+0x3900] ;  /* 0x00390000d950783b */ /* 0x000fec0000004200 */
[C---:B----4-:R-:W-:Y:S08]  /*17600*/  HMMA.16816.F32.BF16 R20, R72.reuse, R84, R20 ;  /* 0x000000544814723c */ /* 0x050ff00000041814 */
[C---:B------:R-:W-:Y:S08]  /*17610*/  HMMA.16816.F32.BF16 R24, R72.reuse, R86, R24 ;  /* 0x000000564818723c */ /* 0x040ff00000041818 */
[C---:B------:R-:W-:Y:S04]  /*17620*/  HMMA.16816.F32.BF16 R28, R72.reuse, R88, R28 ;  /* 0x00000058481c723c */ /* 0x040fe8000004181c */
[--C-:B-1----:R-:W-:Y:S01]  /*17630*/  FFMA.FTZ R2, R102, c[0x0][0x2d0], -R149.reuse ;  /* 0x0000b40066027a23 */ /* 0x102fe20000010895 */
[----:B--2---:R-:W-:Y:S03]  /*17640*/  F2FP.BF16.PACK_AB R136, R153, R154 ;  /* 0x0000009a9988723e */ /* 0x004fe600000010ff */
[C---:B------:R-:W-:Y:S01]  /*17650*/  HMMA.16816.F32.BF16 R32, R72.reuse, R90, R32 ;  /* 0x0000005a4820723c */ /* 0x040fe20000041820 */
[----:B------:R1:W2:Y:S07]  /*17660*/  MUFU.EX2 R152, R2 ;  /* 0x0000000200987308 */ /* 0x0002ae0000000800 */
[C---:B---3--:R-:W-:Y:S08]  /*17670*/  HMMA.16816.F32.BF16 R36, R72.reuse, R76, R36 ;  /* 0x0000004c4824723c */ /* 0x048ff00000041824 */
[C---:B------:R-:W-:Y:S08]  /*17680*/  HMMA.16816.F32.BF16 R40, R72.reuse, R78, R40 ;  /* 0x0000004e4828723c */ /* 0x040ff00000041828 */
[C---:B------:R-:W-:Y:S04]  /*17690*/  HMMA.16816.F32.BF16 R44, R72.reuse, R92, R44 ;  /* 0x0000005c482c723c */ /* 0x040fe8000004182c */
[--C-:B-1----:R-:W-:Y:S02]  /*176a0*/  FFMA.FTZ R2, R101, c[0x0][0x2d0], -R149.reuse ;  /* 0x0000b40065027a23 */ /* 0x102fe40000010895 */
[----:B--2---:R-:W-:Y:S02]  /*176b0*/  FADD.FTZ R0, R152, R0 ;  /* 0x0000000098007221 */ /* 0x004fe40000010000 */
[C---:B------:R-:W-:Y:S01]  /*176c0*/  HMMA.16816.F32.BF16 R48, R72.reuse, R94, R48 ;  /* 0x0000005e4830723c */ /* 0x040fe20000041830 */
[----:B------:R1:W2:Y:S07]  /*176d0*/  MUFU.EX2 R151, R2 ;  /* 0x0000000200977308 */ /* 0x0002ae0000000800 */
[C---:B------:R-:W-:Y:S08]  /*176e0*/  HMMA.16816.F32.BF16 R52, R72.reuse, R96, R52 ;  /* 0x000000604834723c */ /* 0x040ff00000041834 */
[C---:B------:R-:W-:Y:S01]  /*176f0*/  HMMA.16816.F32.BF16 R56, R72.reuse, R98, R56 ;  /* 0x000000624838723c */ /* 0x040fe20000041838 */
[----:B------:R-:W-:Y:S03]  /*17700*/  LDSM.16.MT88.4 R96, [R221+0x3900] ;  /* 0x00390000dd60783b */ /* 0x000fe60000004200 */
[--C-:B-1----:R-:W-:Y:S05]  /*17710*/  FFMA.FTZ R2, R100, c[0x0][0x2d0], -R148.reuse ;  /* 0x0000b40064027a23 */ /* 0x102fea0000010894 */
[----:B------:R-:W1:Y:S03]  /*17720*/  LDSM.16.MT88.4 R100, [R220+0x7100] ;  /* 0x00710000dc64783b */ /* 0x000e660000004200 */
[----:B------:R-:W-:Y:S01]  /*17730*/  FFMA.FTZ R148, R138, c[0x0][0x2d0], -R148 ;  /* 0x0000b4008a947a23 */ /* 0x000fe20000010894 */
[----:B------:R3:W-:Y:S01]  /*17740*/  MUFU.EX2 R150, R2 ;  /* 0x0000000200967308 */ /* 0x0007e20000000800 */
[----:B--2---:R-:W-:Y:S09]  /*17750*/  FADD.FTZ R0, R151, R0 ;  /* 0x0000000097007221 */ /* 0x004ff20000010000 */
[----:B------:R-:W2:Y:S01]  /*17760*/  MUFU.EX2 R148, R148 ;  /* 0x0000009400947308 */ /* 0x000ea20000000800 */
[--C-:B---3--:R-:W-:Y:S01]  /*17770*/  FFMA.FTZ R2, R137, c[0x0][0x2d0], -R149.reuse ;  /* 0x0000b40089027a23 */ /* 0x108fe20000010895 */
[----:B------:R-:W-:Y:S01]  /*17780*/  F2FP.BF16.PACK_AB R137, R151, R152 ;  /* 0x000000989789723e */ /* 0x000fe200000010ff */
[----:B------:R-:W-:Y:S07]  /*17790*/  FFMA.FTZ R149, R71, c[0x0][0x2d0], -R149 ;  /* 0x0000b40047957a23 */ /* 0x000fee0000010895 */
[----:B------:R3:W4:Y:S01]  /*177a0*/  MUFU.EX2 R70, R2 ;  /* 0x0000000200467308 */ /* 0x0007220000000800 */
[----:B--2---:R-:W-:Y:S01]  /*177b0*/  F2FP.BF16.PACK_AB R138, R148, R150 ;  /* 0x00000096948a723e */ /* 0x004fe200000010ff */
[C---:B-1----:R-:W-:Y:S08]  /*177c0*/  HMMA.16816.F32.BF16 R60, R72.reuse, R100, R60 ;  /* 0x00000064483c723c */ /* 0x042ff0000004183c */
[----:B------:R-:W1:Y:S01]  /*177d0*/  MUFU.EX2 R149, R149 ;  /* 0x0000009500957308 */ /* 0x000e620000000800 */
[----:B------:R-:W-:Y:S03]  /*177e0*/  HMMA.16816.F32.BF16 R64, R72, R102, R64 ;  /* 0x000000664840723c */ /* 0x000fe60000041840 */
[----:B---3--:R-:W-:Y:S02]  /*177f0*/  FADD.FTZ R2, R171, R3 ;  /* 0x00000003ab027221 */ /* 0x008fe40000010000 */
[----:B----4-:R-:W-:Y:S02]  /*17800*/  FADD.FTZ R0, R70, R0 ;  /* 0x0000000046007221 */ /* 0x010fe40000010000 */
[----:B------:R-:W-:Y:S05]  /*17810*/  FADD.FTZ R2, R114, R2 ;  /* 0x0000000272027221 */ /* 0x000fea0000010000 */
[----:B------:R-:W-:Y:S01]  /*17820*/  FADD.FTZ R2, R112, R2 ;  /* 0x0000000270027221 */ /* 0x000fe20000010000 */
[C---:B-1----:R-:W-:Y:S01]  /*17830*/  F2FP.BF16.PACK_AB R139, R149.reuse, R70 ;  /* 0x00000046958b723e */ /* 0x042fe200000010ff */
[----:B------:R-:W-:Y:S01]  /*17840*/  LDSM.16.MT88.4 R112, [R217+0x7900] ;  /* 0x00790000d970783b */ /* 0x000fe20000004200 */
[----:B------:R-:W-:Y:S02]  /*17850*/  FADD.FTZ R3, R149, R0 ;  /* 0x0000000095037221 */ /* 0x000fe40000010000 */
[----:B------:R-:W-:Y:S02]  /*17860*/  FADD.FTZ R2, R170, R2 ;  /* 0x00000002aa027221 */ /* 0x000fe40000010000 */
[----:B------:R-:W-:Y:S01]  /*17870*/  IMAD.MOV.U32 R70, RZ, RZ, R68 ;  /* 0x000000ffff467224 */ /* 0x000fe200078e0044 */
[C---:B------:R-:W-:Y:S02]  /*17880*/  HMMA.16816.F32.BF16 R76, R136.reuse, R80, R4 ;  /* 0x00000050884c723c */ /* 0x040fe40000041804 */
[----:B------:R-:W1:Y:S03]  /*17890*/  LDSM.16.MT88.4 R4, [R220+0x3900] ;  /* 0x00390000dc04783b */ /* 0x000e660000004200 */
[----:B------:R-:W-:Y:S03]  /*178a0*/  FADD.FTZ R2, R166, R2 ;  /* 0x00000002a6027221 */ /* 0x000fe60000010000 */
[C---:B------:R-:W-:Y:S02]  /*178b0*/  HMMA.16816.F32.BF16 R80, R136.reuse, R82, R8 ;  /* 0x000000528850723c */ /* 0x040fe40000041808 */
[----:B------:R2:W-:Y:S02]  /*178c0*/  STL [R1+0x20], R3 ;  /* 0x0000200301007387 */ /* 0x0005e40000100800 */
[----:B------:R-:W-:Y:S04]  /*178d0*/  FADD.FTZ R2, R248, R2 ;  /* 0x00000002f8027221 */ /* 0x000fe80000010000 */
[C---:B------:R-:W-:Y:S04]  /*178e0*/  HMMA.16816.F32.BF16 R84, R136.reuse, R104, R12 ;  /* 0x000000688854723c */ /* 0x040fe8000004180c */
[----:B------:R-:W-:Y:S02]  /*178f0*/  FADD.FTZ R2, R123, R2 ;  /* 0x000000027b027221 */ /* 0x000fe40000010000 */
[----:B------:R-:W3:Y:S02]  /*17900*/  LDSM.16.MT88.4 R120, [R218+0x7900] ;  /* 0x00790000da78783b */ /* 0x000ee40000004200 */
[C---:B------:R-:W-:Y:S04]  /*17910*/  HMMA.16816.F32.BF16 R88, R136.reuse, R106, R16 ;  /* 0x0000006a8858723c */ /* 0x040fe80000041810 */
[----:B------:R-:W-:Y:S04]  /*17920*/  FADD.FTZ R2, R210, R2 ;  /* 0x00000002d2027221 */ /* 0x000fe80000010000 */
[C---:B------:R-:W-:Y:S04]  /*17930*/  HMMA.16816.F32.BF16 R92, R136.reuse, R96, R20 ;  /* 0x00000060885c723c */ /* 0x040fe80000041814 */
[----:B------:R-:W-:Y:S02]  /*17940*/  FADD.FTZ R2, R209, R2 ;  /* 0x00000002d1027221 */ /* 0x000fe40000010000 */
[----:B--2---:R-:W-:Y:S02]  /*17950*/  IMAD.MOV.U32 R3, RZ, RZ, R69 ;  /* 0x000000ffff037224 */ /* 0x004fe400078e0045 */
[C---:B------:R-:W-:Y:S04]  /*17960*/  HMMA.16816.F32.BF16 R96, R136.reuse, R98, R24 ;  /* 0x000000628860723c */ /* 0x040fe80000041818 */
[----:B------:R-:W-:Y:S04]  /*17970*/  FADD.FTZ R2, R131, R2 ;  /* 0x0000000283027221 */ /* 0x000fe80000010000 */
[C---:B-1----:R-:W-:Y:S04]  /*17980*/  HMMA.16816.F32.BF16 R100, R136.reuse, R4, R28 ;  /* 0x000000048864723c */ /* 0x042fe8000004181c */
[----:B------:R-:W-:Y:S02]  /*17990*/  FADD.FTZ R2, R130, R2 ;  /* 0x0000000282027221 */ /* 0x000fe40000010000 */
[----:B------:R-:W1:Y:S02]  /*179a0*/  LDSM.16.MT88.4 R128, [R221+0x7900] ;  /* 0x00790000dd80783b */ /* 0x000e640000004200 */
[C---:B------:R-:W-:Y:S04]  /*179b0*/  HMMA.16816.F32.BF16 R104, R136.reuse, R6, R32 ;  /* 0x000000068868723c */ /* 0x040fe80000041820 */
[----:B------:R-:W-:Y:S02]  /*179c0*/  FADD.FTZ R2, R184, R2 ;  /* 0x00000002b8027221 */ /* 0x000fe40000010000 */
[----:B------:R-:W2:Y:S02]  /*179d0*/  LDSM.16.MT88.4 R4, [R220+0x7900] ;  /* 0x00790000dc04783b */ /* 0x000ea40000004200 */
[----:B------:R-:W-:Y:S02]  /*179e0*/  FADD.FTZ R2, R111, R2 ;  /* 0x000000026f027221 */ /* 0x000fe40000010000 */
[C---:B------:R-:W-:Y:S03]  /*179f0*/  HMMA.16816.F32.BF16 R108, R136.reuse, R112, R36 ;  /* 0x00000070886c723c */ /* 0x040fe60000041824 */
[----:B------:R-:W-:Y:S04]  /*17a00*/  FADD.FTZ R2, R182, R2 ;  /* 0x00000002b6027221 */ /* 0x000fe80000010000 */
[----:B------:R-:W-:Y:S01]  /*17a10*/  FADD.FTZ R2, R180, R2 ;  /* 0x00000002b4027221 */ /* 0x000fe20000010000 */
[C---:B------:R-:W-:Y:S04]  /*17a20*/  HMMA.16816.F32.BF16 R112, R136.reuse, R114, R40 ;  /* 0x000000728870723c */ /* 0x040fe80000041828 */
[----:B------:R-:W-:Y:S04]  /*17a30*/  FADD.FTZ R2, R167, R2 ;  /* 0x00000002a7027221 */ /* 0x000fe80000010000 */
[----:B------:R-:W-:Y:S02]  /*17a40*/  FADD.FTZ R2, R119, R2 ;  /* 0x0000000277027221 */ /* 0x000fe40000010000 */
[C---:B---3--:R-:W-:Y:S03]  /*17a50*/  HMMA.16816.F32.BF16 R116, R136.reuse, R120, R44 ;  /* 0x000000788874723c */ /* 0x048fe6000004182c */
[----:B------:R-:W-:Y:S04]  /*17a60*/  FADD.FTZ R2, R165, R2 ;  /* 0x00000002a5027221 */ /* 0x000fe80000010000 */
[----:B------:R-:W-:Y:S01]  /*17a70*/  FADD.FTZ R2, R164, R2 ;  /* 0x00000002a4027221 */ /* 0x000fe20000010000 */
[C---:B------:R-:W-:Y:S04]  /*17a80*/  HMMA.16816.F32.BF16 R120, R136.reuse, R122, R48 ;  /* 0x0000007a8878723c */ /* 0x040fe80000041830 */
[----:B------:R-:W-:Y:S04]  /*17a90*/  FADD.FTZ R2, R162, R2 ;  /* 0x00000002a2027221 */ /* 0x000fe80000010000 */
[----:B------:R-:W-:Y:S02]  /*17aa0*/  FADD.FTZ R2, R127, R2 ;  /* 0x000000027f027221 */ /* 0x000fe40000010000 */
[C---:B-1----:R-:W-:Y:S03]  /*17ab0*/  HMMA.16816.F32.BF16 R124, R136.reuse, R128, R52 ;  /* 0x00000080887c723c */ /* 0x042fe60000041834 */
[----:B------:R-:W-:Y:S04]  /*17ac0*/  FADD.FTZ R2, R161, R2 ;  /* 0x00000002a1027221 */ /* 0x000fe80000010000 */
[----:B------:R-:W-:Y:S01]  /*17ad0*/  FADD.FTZ R2, R160, R2 ;  /* 0x00000002a0027221 */ /* 0x000fe20000010000 */
[C---:B------:R-:W-:Y:S04]  /*17ae0*/  HMMA.16816.F32.BF16 R128, R136.reuse, R130, R56 ;  /* 0x000000828880723c */ /* 0x040fe80000041838 */
[----:B------:R-:W-:Y:S04]  /*17af0*/  FADD.FTZ R2, R158, R2 ;  /* 0x000000029e027221 */ /* 0x000fe80000010000 */
[----:B------:R-:W-:Y:S02]  /*17b00*/  FADD.FTZ R2, R135, R2 ;  /* 0x0000000287027221 */ /* 0x000fe40000010000 */
[C---:B--2---:R-:W-:Y:S03]  /*17b10*/  HMMA.16816.F32.BF16 R132, R136.reuse, R4, R60 ;  /* 0x000000048884723c */ /* 0x044fe6000004183c */
[----:B------:R-:W-:Y:S04]  /*17b20*/  FADD.FTZ R2, R157, R2 ;  /* 0x000000029d027221 */ /* 0x000fe80000010000 */
[----:B------:R-:W-:Y:S01]  /*17b30*/  FADD.FTZ R2, R156, R2 ;  /* 0x000000029c027221 */ /* 0x000fe20000010000 */
[----:B------:R-:W-:Y:S04]  /*17b40*/  HMMA.16816.F32.BF16 R136, R136, R6, R64 ;  /* 0x000000068888723c */ /* 0x000fe80000041840 */
[----:B------:R-:W-:Y:S04]  /*17b50*/  FADD.FTZ R2, R154, R2 ;  /* 0x000000029a027221 */ /* 0x000fe80000010000 */
[----:B------:R-:W-:Y:S04]  /*17b60*/  FADD.FTZ R2, R153, R2 ;  /* 0x0000000299027221 */ /* 0x000fe80000010000 */
[----:B------:R-:W-:Y:S04]  /*17b70*/  FADD.FTZ R2, R150, R2 ;  /* 0x0000000296027221 */ /* 0x000fe80000010000 */
[----:B------:R-:W-:Y:S05]  /*17b80*/  FADD.FTZ R0, R148, R2 ;  /* 0x0000000294007221 */ /* 0x000fea0000010000 */
[----:B------:R1:W-:Y:S01]  /*17b90*/  STL [R1+0x24], R0 ;  /* 0x0000240001007387 */ /* 0x0003e20000100800 */
[----:B------:R-:W-:-:S05]  /*17ba0*/  @P0 BRA `(.L_x_683) ;  /* 0xffffb50000000947 */ /* 0x000fca000383ffff */
.L_x_680:
[----:B------:R-:W-:-:S13]  /*17bb0*/  ISETP.LE.AND P0, PT, RZ, UR14, PT ;  /* 0x0000000eff007c0c */ /* 0x000fda000bf03270 */
[----:B------:R-:W-:Y:S05]  /*17bc0*/  @!P0 BRA `(.L_x_684) ;  /* 0x000044b000008947 */ /* 0x000fea0003800000 */
[----:B------:R-:W2:Y:S04]  /*17bd0*/  LDL.LU R5, [R1+0x1c] ;  /* 0x00001c0001057983 */ /* 0x000ea80000300800 */
[----:B------:R-:W2:Y:S04]  /*17be0*/  LDL.LU R4, [R1] ;  /* 0x0000000001047983 */ /* 0x000ea80000300800 */
[----:B------:R-:W3:Y:S04]  /*17bf0*/  LDL R2, [R1+0x30] ;  /* 0x0000300001027983 */ /* 0x000ee80000100800 */
[----:B-1----:R-:W3:Y:S01]  /*17c00*/  LDL R0, [R1+0x2c] ;  /* 0x00002c0001007983 */ /* 0x002ee20000100800 */
[C---:B------:R-:W-:Y:S01]  /*17c10*/  IADD3 R3, R239.reuse, 0x5100, RZ ;  /* 0x00005100ef037810 */ /* 0x040fe20007ffe0ff */
[----:B------:R-:W-:Y:S01]  /*17c20*/  IMAD.MOV.U32 R71, RZ, RZ, R68 ;  /* 0x000000ffff477224 */ /* 0x000fe200078e0044 */
[----:B------:R-:W-:Y:S01]  /*17c30*/  IADD3 R3, R239, 0x100, RZ ;  /* 0x00000100ef037810 */ /* 0x000fe20007ffe0ff */
[----:B------:R-:W-:Y:S01]  /*17c40*/  IMAD.MOV.U32 R70, RZ, RZ, R69 ;  /* 0x000000ffff467224 */ /* 0x000fe200078e0045 */
[----:B------:R-:W-:-:S02]  /*17c50*/  ULDC UR5, c[0x0][0x210] ;  /* 0x0000840000057ab9 */ /* 0x000fc40000000800 */
[----:B------:R-:W-:Y:S02]  /*17c60*/  ULDC UR4, c[0x0][0x1e8] ;  /* 0x00007a0000047ab9 */ /* 0x000fe40000000800 */
[----:B------:R-:W-:Y:S02]  /*17c70*/  UIMAD UR5, UR13, UR5, URZ ;  /* 0x000000050d0572a4 */ /* 0x000fe4000f8e023f */
[----:B------:R-:W-:Y:S01]  /*17c80*/  UIMAD UR4, UR13, UR4, URZ ;  /* 0x000000040d0472a4 */ /* 0x000fe2000f8e023f */
[C---:B--2---:R-:W-:Y:S01]  /*17c90*/  SHF.L.U64.HI R241, R4.reuse, 0x1, R5 ;  /* 0x0000000104f17819 */ /* 0x044fe20000010205 */
[----:B------:R-:W-:Y:S01]  /*17ca0*/  IMAD.SHL.U32 R240, R4, 0x2, RZ ;  /* 0x0000000204f07824 */ /* 0x000fe200078e00ff */
[C---:B------:R-:W-:Y:S02]  /*17cb0*/  IADD3 R5, R239.reuse, 0x4100, RZ ;  /* 0x00004100ef057810 */ /* 0x040fe40007ffe0ff */
[C---:B------:R-:W-:Y:S02]  /*17cc0*/  IADD3 R4, R239.reuse, 0x1100, RZ ;  /* 0x00001100ef047810 */ /* 0x040fe40007ffe0ff */
[----:B------:R-:W-:-:S02]  /*17cd0*/  IADD3 R5, R239, 0x2100, RZ ;  /* 0x00002100ef057810 */ /* 0x000fc40007ffe0ff */
[C---:B---3--:R-:W-:Y:S01]  /*17ce0*/  SHF.L.U64.HI R2, R0.reuse, 0x1, R2 ;  /* 0x0000000100027819 */ /* 0x048fe20000010202 */
[----:B------:R-:W-:Y:S01]  /*17cf0*/  IMAD.SHL.U32 R0, R0, 0x2, RZ ;  /* 0x0000000200007824 */ /* 0x000fe200078e00ff */
[----:B------:R-:W-:-:S04]  /*17d00*/  IADD3 R4, R239, 0x6100, RZ ;  /* 0x00006100ef047810 */ /* 0x000fc80007ffe0ff */
[----:B------:R1:W-:Y:S04]  /*17d10*/  STL [R1], R0 ;  /* 0x0000000001007387 */ /* 0x0003e80000100800 */
[----:B------:R1:W-:Y:S01]  /*17d20*/  STL [R1+0x8], R2 ;  /* 0x0000080201007387 */ /* 0x0003e20000100800 */
[----:B------:R-:W-:Y:S05]  /*17d30*/  BRA `(.L_x_685) ;  /* 0x0000045000007947 */ /* 0x000fea0003800000 */
.L_x_687:
[----:B------:R-:W2:Y:S01]  /*17d40*/  LDL R3, [R1+0x28] ;  /* 0x0000280001037983 */ /* 0x000ea20000100800 */
[----:B------:R-:W-:Y:S01]  /*17d50*/  IMAD.MOV.U32 R2, RZ, RZ, c[0x0][0x2b8] ;  /* 0x0000ae00ff027624 */ /* 0x000fe200078e00ff */
[----:B------:R-:W-:Y:S01]  /*17d60*/  ULEA UR6, UR14, UR16, 0x7 ;  /* 0x000000100e067291 */ /* 0x000fe2000f8e383f */
[----:B------:R-:W-:Y:S01]  /*17d70*/  IMAD.MOV.U32 R245, RZ, RZ, RZ ;  /* 0x000000fffff57224 */ /* 0x000fe200078e00ff */
[----:B------:R-:W3:Y:S02]  /*17d80*/  LDL R10, [R1+0x2c] ;  /* 0x00002c00010a7983 */ /* 0x000ee40000100800 */
[----:B------:R-:W-:Y:S02]  /*17d90*/  ISETP.NE.AND P4, PT, R2, 0x1, PT ;  /* 0x000000010200780c */ /* 0x000fe40003f85270 */
[----:B------:R-:W4:Y:S01]  /*17da0*/  LDL R11, [R1+0x30] ;  /* 0x00003000010b7983 */ /* 0x000f220000100800 */
[----:B------:R-:W-:Y:S05]  /*17db0*/  IMAD.U32 R2, RZ, RZ, UR6 ;  /* 0x00000006ff027e24 */ /* 0x000fea000f8e00ff */
        /* <DEDUP_REMOVED lines=10> */
[----:B------:R-:W-:Y:S03]  /*17e60*/  @!P3 LEA.HI.X R5, R3, c[0x0][0x2a4], R5, 0x2, P0 ;  /* 0x0000a9000305ba11 */ /* 0x000fe600000f1405 */
[----:B------:R-:W-:Y:S01]  /*17e70*/  IMAD.WIDE.U32 R2, R6, c[0x0][0x1e0], RZ ;  /* 0x0000780006027a25 */ /* 0x000fe200078e00ff */
[----:B------:R-:W-:Y:S01]  /*17e80*/  STL [R1+0x4], R6 ;  /* 0x0000040601007387 */ /* 0x000fe20000100800 */
[----:B------:R-:W-:Y:S03]  /*17e90*/  SHF.R.S32.HI R0, RZ, 0x1f, R6 ;  /* 0x0000001fff007819 */ /* 0x000fe60000011406 */
[----:B------:R-:W2:Y:S02]  /*17ea0*/  @!P3 LDG.E R245, [R4.64] ;  /* 0x0000001604f5b981 */ /* 0x000ea4000c1e1900 */
        /* <DEDUP_REMOVED lines=12> */
[----:B------:R-:W-:Y:S04]  /*17f70*/  SHFL.IDX PT, R12, R0, 0x1, 0x181f ;  /* 0x00381f00000c7f89 */ /* 0x000fe800000e0000 */
[----:B------:R-:W-:Y:S04]  /*17f80*/  SHFL.IDX PT, R8, R0, 0x2, 0x181f ;  /* 0x00581f0000087f89 */ /* 0x000fe800000e0000 */
[----:B------:R3:W-:Y:S04]  /*17f90*/  SHFL.IDX PT, R16, R0, 0x3, 0x181f ;  /* 0x00781f0000107f89 */ /* 0x0007e800000e0000 */
[----:B------:R-:W2:Y:S04]  /*17fa0*/  SHFL.IDX PT, R3, R2, RZ, 0x181f ;  /* 0x00181fff02037589 */ /* 0x000ea800000e0000 */
[----:B------:R-:W5:Y:S04]  /*17fb0*/  SHFL.IDX PT, R9, R2, 0x1, 0x181f ;  /* 0x00381f0002097f89 */ /* 0x000f6800000e0000 */
[----:B------:R-:W4:Y:S01]  /*17fc0*/  SHFL.IDX PT, R18, R2, 0x2, 0x181f ;  /* 0x00581f0002127f89 */ /* 0x000f2200000e0000 */
[----:B-1----:R-:W-:Y:S03]  /*17fd0*/  IADD3 R6, P1, R4, R240, RZ ;  /* 0x000000f004067210 */ /* 0x002fe60007f3e0ff */
[----:B------:R4:W1:Y:S01]  /*17fe0*/  SHFL.IDX PT, R17, R2, 0x3, 0x181f ;  /* 0x00781f0002117f89 */ /* 0x00086200000e0000 */
[----:B---3--:R-:W-:Y:S05]  /*17ff0*/  IMAD.SHL.U32 R0, R10, 0x2, RZ ;  /* 0x000000020a007824 */ /* 0x008fea00078e00ff */
[----:B------:R-:W-:Y:S01]  /*18000*/  IADD3 R4, P0, R4, R0, RZ ;  /* 0x0000000004047210 */ /* 0x000fe20007f1e0ff */
[--C-:B--2---:R-:W-:Y:S01]  /*18010*/  IMAD.X R7, R3, 0x1, R241.reuse, P1 ;  /* 0x0000000103077824 */ /* 0x104fe200008e06f1 */
[-C--:B------:R-:W-:Y:S04]  /*18020*/  IADD3 R14, P1, R12, R240.reuse, RZ ;  /* 0x000000f00c0e7210 */ /* 0x080fe80007f3e0ff */
[----:B------:R2:W-:Y:S01]  /*18030*/  LDGSTS.E.BYPASS.LTC128B.128 [R239+0x8100], [R6.64], !P6 ;  /* 0x0810000006ef7fae */ /* 0x0005e2000f101d56 */
[----:B-----5:R-:W-:Y:S01]  /*18040*/  IMAD.X R15, R9, 0x1, R241, P1 ;  /* 0x00000001090f7824 */ /* 0x020fe200008e06f1 */
[----:B----4-:R-:W-:Y:S02]  /*18050*/  SHF.L.U64.HI R2, R10, 0x1, R11 ;  /* 0x000000010a027819 */ /* 0x010fe4000001020b */
[C---:B------:R-:W-:Y:S02]  /*18060*/  IADD3 R10, P3, R8.reuse, R240, RZ ;  /* 0x000000f0080a7210 */ /* 0x040fe40007f7e0ff */
[-C--:B------:R-:W-:Y:S01]  /*18070*/  IADD3 R8, P2, R8, R0.reuse, RZ ;  /* 0x0000000008087210 */ /* 0x080fe20007f5e0ff */
[--C-:B------:R-:W-:Y:S01]  /*18080*/  IMAD.X R5, R3, 0x1, R2.reuse, P0 ;  /* 0x0000000103057824 */ /* 0x100fe200000e0602 */
[----:B------:R-:W-:Y:S01]  /*18090*/  IADD3 R12, P0, R12, R0, RZ ;  /* 0x000000000c0c7210 */ /* 0x000fe20007f1e0ff */
[C-C-:B------:R-:W-:Y:S03]  /*180a0*/  IMAD.X R11, R18.reuse, 0x1, R241.reuse, P3 ;  /* 0x00000001120b7824 */ /* 0x140fe600018e06f1 */
[----:B------:R3:W-:Y:S01]  /*180b0*/  LDGSTS.E.BYPASS.LTC128B.128 [R239+0xc100], [R4.64], !P5 ;  /* 0x0c10000004ef7fae */ /* 0x0007e2000e901d56 */
[--C-:B------:R-:W-:Y:S02]  /*180c0*/  IMAD.X R13, R9, 0x1, R2.reuse, P0 ;  /* 0x00000001090d7824 */ /* 0x100fe400000e0602 */
[--C-:B------:R-:W-:Y:S01]  /*180d0*/  IMAD.X R9, R18, 0x1, R2.reuse, P2 ;  /* 0x0000000112097824 */ /* 0x100fe200010e0602 */
[----:B------:R4:W-:Y:S04]  /*180e0*/  LDGSTS.E.BYPASS.LTC128B.128 [R239+0x9100], [R14.64], !P6 ;  /* 0x091000000eef7fae */ /* 0x0009e8000f101d56 */
[----:B------:R4:W-:Y:S04]  /*180f0*/  LDGSTS.E.BYPASS.LTC128B.128 [R239+0xd100], [R12.64], !P5 ;  /* 0x0d1000000cef7fae */ /* 0x0009e8000e901d56 */
[----:B------:R4:W-:Y:S01]  /*18100*/  LDGSTS.E.BYPASS.LTC128B.128 [R239+0xa100], [R10.64], !P6 ;  /* 0x0a1000000aef7fae */ /* 0x0009e2000f101d56 */
[C---:B--2---:R-:W-:Y:S03]  /*18110*/  IADD3 R6, P1, R16.reuse, R240, RZ ;  /* 0x000000f010067210 */ /* 0x044fe60007f3e0ff */
[----:B------:R4:W-:Y:S02]  /*18120*/  LDGSTS.E.BYPASS.LTC128B.128 [R239+0xe100], [R8.64], !P5 ;  /* 0x0e10000008ef7fae */ /* 0x0009e4000e901d56 */
[C---:B-1----:R-:W-:Y:S05]  /*18130*/  IMAD.X R7, R17.reuse, 0x1, R241, P1 ;  /* 0x0000000111077824 */ /* 0x042fea00008e06f1 */
[----:B------:R4:W-:Y:S01]  /*18140*/  LDGSTS.E.BYPASS.LTC128B.128 [R239+0xb100], [R6.64], !P6 ;  /* 0x0b10000006ef7fae */ /* 0x0009e2000f101d56 */
[----:B---3--:R-:W-:Y:S05]  /*18150*/  IADD3 R4, P0, R16, R0, RZ ;  /* 0x0000000010047210 */ /* 0x008fea0007f1e0ff */
[----:B------:R-:W-:Y:S05]  /*18160*/  IMAD.X R5, R17, 0x1, R2, P0 ;  /* 0x0000000111057824 */ /* 0x000fea00000e0602 */
[----:B------:R4:W-:Y:S01]  /*18170*/  LDGSTS.E.BYPASS.LTC128B.128 [R239+0xf100], [R4.64], !P5 ;  /* 0x0f10000004ef7fae */ /* 0x0009e2000e901d56 */
[----:B------:R-:W-:-:S05]  /*18180*/  BRA `(.L_x_686) ;  /* 0x000017f000007947 */ /* 0x000fca0003800000 */
.L_x_685:
[----:B------:R-:W2:Y:S01]  /*18190*/  LDL R52, [R1+0x4] ;  /* 0x0000040001347983 */ /* 0x000ea20000100800 */
[----:B------:R-:W-:Y:S04]  /*181a0*/  DEPBAR.LE SB0, 0x0 ;  /* 0x000080000000791a */ /* 0x000fe80000000000 */
[----:B------:R-:W3:Y:S01]  /*181b0*/  LDL R182, [R1] ;  /* 0x0000000001b67983 */ /* 0x000ee20000100800 */
[C---:B------:R-:W-:Y:S01]  /*181c0*/  IADD3 R181, R239.reuse, 0x100, RZ ;  /* 0x00000100efb57810 */ /* 0x040fe20007ffe0ff */
[----:B------:R-:W-:Y:S01]  /*181d0*/  UISETP.GE.AND UP0, UPT, UR14, 0x1, UPT ;  /* 0x000000010e00788c */ /* 0x000fe2000bf06270 */
[C---:B------:R-:W-:Y:S01]  /*181e0*/  IADD3 R183, R239.reuse, 0x4100, RZ ;  /* 0x00004100efb77810 */ /* 0x040fe20007ffe0ff */
[----:B------:R-:W4:Y:S01]  /*181f0*/  LDL R184, [R1+0x8] ;  /* 0x0000080001b87983 */ /* 0x000f220000100800 */
[----:B------:R-:W-:Y:S03]  /*18200*/  IADD3 R185, R239, 0x1100, RZ ;  /* 0x00001100efb97810 */ /* 0x000fe60007ffe0ff */
[----:B------:R-:W-:Y:S08]  /*18210*/  BAR.SYNC.DEFER_BLOCKING 0x0 ;  /* 0x0000000000007b1d */ /* 0x000ff00000010000 */
[----:B------:R-:W5:Y:S08]  /*18220*/  LDSM.16.M88.4 R8, [R216+0x8100] ;  /* 0x00810000d808783b */ /* 0x000f700000000200 */
[----:B------:R-:W1:Y:S08]  /*18230*/  LDSM.16.M88.4 R16, [R216+0x8900] ;  /* 0x00890000d810783b */ /* 0x000e700000000200 */
[----:B------:R-:W1:Y:S08]  /*18240*/  LDSM.16.M88.4 R24, [R216+0x9100] ;  /* 0x00910000d818783b */ /* 0x000e700000000200 */
[----:B------:R-:W1:Y:S08]  /*18250*/  LDSM.16.M88.4 R32, [R216+0x9900] ;  /* 0x00990000d820783b */ /* 0x000e700000000200 */
[----:B------:R-:W1:Y:S01]  /*18260*/  LDSM.16.M88.4 R40, [R216+0xa100] ;  /* 0x00a10000d828783b */ /* 0x000e620000000200 */
[C---:B-----5:R-:W-:Y:S07]  /*18270*/  HMMA.16816.F32.BF16 R4, R140.reuse, R8, RZ ;  /* 0x000000088c04723c */ /* 0x060fee00000418ff */
[----:B------:R-:W5:Y:S01]  /*18280*/  LDSM.16.M88.4 R48, [R216+0xa900] ;  /* 0x00a90000d830783b */ /* 0x000f620000000200 */
[C---:B------:R-:W-:Y:S07]  /*18290*/  HMMA.16816.F32.BF16 R8, R140.reuse, R10, RZ ;  /* 0x0000000a8c08723c */ /* 0x040fee00000418ff */
[----:B------:R-:W2:Y:S01]  /*182a0*/  LDSM.16.M88.4 R56, [R216+0xb100] ;  /* 0x00b10000d838783b */ /* 0x000ea20000000200 */
[C---:B-1----:R-:W-:Y:S07]  /*182b0*/  HMMA.16816.F32.BF16 R12, R140.reuse, R16, RZ ;  /* 0x000000108c0c723c */ /* 0x042fee00000418ff */
[----:B------:R-:W1:Y:S01]  /*182c0*/  LDSM.16.M88.4 R64, [R216+0xb900] ;  /* 0x00b90000d840783b */ /* 0x000e620000000200 */
[C---:B------:R-:W-:Y:S07]  /*182d0*/  HMMA.16816.F32.BF16 R16, R140.reuse, R18, RZ ;  /* 0x000000128c10723c */ /* 0x040fee00000418ff */
[----:B------:R-:W1:Y:S01]  /*182e0*/  LDSM.16.M88.4 R72, [R223] ;  /* 0x00000000df48783b */ /* 0x000e620000000200 */
[C---:B------:R-:W-:Y:S07]  /*182f0*/  HMMA.16816.F32.BF16 R20, R140.reuse, R24, RZ ;  /* 0x000000188c14723c */ /* 0x040fee00000418ff */
[----:B------:R-:W1:Y:S01]  /*18300*/  LDSM.16.M88.4 R148, [R238] ;  /* 0x00000000ee94783b */ /* 0x000e620000000200 */
[C---:B------:R-:W-:Y:S07]  /*18310*/  HMMA.16816.F32.BF16 R24, R140.reuse, R26, RZ ;  /* 0x0000001a8c18723c */ /* 0x040fee00000418ff */
[----:B------:R-:W-:Y:S01]  /*18320*/  LDSM.16.M88.4 R152, [R236] ;  /* 0x00000000ec98783b */ /* 0x000fe20000000200 */
        /* <DEDUP_REMOVED lines=8> */
[C---:B-----5:R-:W-:Y:S08]  /*183b0*/  HMMA.16816.F32.BF16 R44, R140.reuse, R48, RZ ;  /* 0x000000308c2c723c */ /* 0x060ff000000418ff */
[C---:B------:R-:W-:Y:S01]  /*183c0*/  HMMA.16816.F32.BF16 R48, R140.reuse, R50, RZ ;  /* 0x000000328c30723c */ /* 0x040fe200000418ff */
[----:B--2---:R-:W-:Y:S03]  /*183d0*/  SHF.R.S32.HI R0, RZ, 0x1f, R52 ;  /* 0x0000001fff007819 */ /* 0x004fe60000011434 */
[----:B------:R-:W-:Y:S04]  /*183e0*/  IMAD.WIDE.U32 R2, R52, c[0x0][0x208], RZ ;  /* 0x0000820034027a25 */ /* 0x000fe800078e00ff */
[----:B------:R-:W-:Y:S04]  /*183f0*/  IMAD R0, R0, c[0x0][0x208], RZ ;  /* 0x0000820000007a24 */ /* 0x000fe800078e02ff */
[----:B------:R-:W-:Y:S02]  /*18400*/  IMAD R0, R52, c[0x0][0x20c], R0 ;  /* 0x0000830034007a24 */ /* 0x000fe400078e0200 */
[C---:B------:R-:W-:Y:S03]  /*18410*/  HMMA.16816.F32.BF16 R52, R140.reuse, R56, RZ ;  /* 0x000000388c34723c */ /* 0x040fe600000418ff */
[----:B------:R-:W-:Y:S02]  /*18420*/  IADD3 R3, R3, R0, RZ ;  /* 0x0000000003037210 */ /* 0x000fe40007ffe0ff */
[----:B------:R-:W-:Y:S03]  /*18430*/  SHF.R.S32.HI R0, RZ, 0x1f, R245 ;  /* 0x0000001fff007819 */ /* 0x000fe600000114f5 */
[C---:B------:R-:W-:Y:S01]  /*18440*/  HMMA.16816.F32.BF16 R56, R140.reuse, R58, RZ ;  /* 0x0000003a8c38723c */ /* 0x040fe200000418ff */
[C---:B------:R-:W-:Y:S04]  /*18450*/  IMAD.WIDE.U32 R2, R245.reuse, c[0x0][0x218], R2 ;  /* 0x00008600f5027a25 */ /* 0x040fe800078e0002 */
[----:B------:R-:W-:Y:S03]  /*18460*/  IMAD R0, R0, c[0x0][0x218], RZ ;  /* 0x0000860000007a24 */ /* 0x000fe600078e02ff */
[C---:B-1----:R-:W-:Y:S01]  /*18470*/  HMMA.16816.F32.BF16 R60, R140.reuse, R64, RZ ;  /* 0x000000408c3c723c */ /* 0x042fe200000418ff */
[----:B------:R-:W-:Y:S03]  /*18480*/  IMAD R68, R245, c[0x0][0x21c], R0 ;  /* 0x00008700f5447a24 */ /* 0x000fe600078e0200 */
[----:B------:R-:W-:Y:S04]  /*18490*/  IADD3 R0, P0, R2, UR5, RZ ;  /* 0x0000000502007c10 */ /* 0x000fe8000ff1e0ff */
[----:B------:R-:W-:Y:S01]  /*184a0*/  HMMA.16816.F32.BF16 R64, R140, R66, RZ ;  /* 0x000000428c40723c */ /* 0x000fe200000418ff */
[----:B------:R-:W-:Y:S03]  /*184b0*/  IADD3.X R68, R3, UR12, R68, P0, !PT ;  /* 0x0000000c03447c10 */ /* 0x000fe600087fe444 */
[C---:B------:R-:W-:Y:S04]  /*184c0*/  LEA R2, P0, R0.reuse, c[0x0][0x1f8], 0x1 ;  /* 0x00007e0000027a11 */ /* 0x040fe800078008ff */
[C---:B------:R-:W-:Y:S01]  /*184d0*/  HMMA.16816.F32.BF16 R4, R144.reuse, R72, R4 ;  /* 0x000000489004723c */ /* 0x040fe20000041804 */
[----:B------:R-:W-:Y:S04]  /*184e0*/  SHFL.IDX PT, R174, R2, 0x2, 0x181f ;  /* 0x00581f0002ae7f89 */ /* 0x000fe800000e0000 */
[----:B------:R-:W-:Y:S03]  /*184f0*/  LEA.HI.X R0, R0, c[0x0][0x1fc], R68, 0x1, P0 ;  /* 0x00007f0000007a11 */ /* 0x000fe600000f0c44 */
[C---:B------:R-:W-:Y:S01]  /*18500*/  HMMA.16816.F32.BF16 R8, R144.reuse, R74, R8 ;  /* 0x0000004a9008723c */ /* 0x040fe20000041808 */
[----:B------:R-:W1:Y:S07]  /*18510*/  SHFL.IDX PT, R68, R2, RZ, 0x181f ;  /* 0x00181fff02447589 */ /* 0x000e6e00000e0000 */
[C---:B------:R-:W-:Y:S01]  /*18520*/  HMMA.16816.F32.BF16 R12, R144.reuse, R148, R12 ;  /* 0x00000094900c723c */ /* 0x040fe2000004180c */
[----:B------:R-:W2:Y:S07]  /*18530*/  SHFL.IDX PT, R3, R0, RZ, 0x181f ;  /* 0x00181fff00037589 */ /* 0x000eae00000e0000 */
[C---:B------:R-:W-:Y:S01]  /*18540*/  HMMA.16816.F32.BF16 R16, R144.reuse, R150, R16 ;  /* 0x000000969010723c */ /* 0x040fe20000041810 */
[----:B------:R-:W5:Y:S03]  /*18550*/  LDSM.16.M88.4 R72, [R237] ;  /* 0x00000000ed48783b */ /* 0x000f660000000200 */
[C---:B-1----:R-:W-:Y:S05]  /*18560*/  IADD3 R148, P1, R68.reuse, R240, RZ ;  /* 0x000000f044947210 */ /* 0x042fea0007f3e0ff */
[----:B------:R-:W1:Y:S03]  /*18570*/  SHFL.IDX PT, R172, R2, 0x1, 0x181f ;  /* 0x00381f0002ac7f89 */ /* 0x000e6600000e0000 */
[----:B---3--:R-:W-:Y:S02]  /*18580*/  IADD3 R68, P0, R68, R182, RZ ;  /* 0x000000b644447210 */ /* 0x008fe40007f1e0ff */
[CC--:B--2---:R-:W-:Y:S03]  /*18590*/  IADD3.X R149, R3.reuse, R241.reuse, RZ, P1, !PT ;  /* 0x000000f103957210 */ /* 0x0c4fe60000ffe4ff */
[----:B------:R1:W-:Y:S01]  /*185a0*/  SHFL.IDX PT, R175, R2, 0x3, 0x181f ;  /* 0x00781f0002af7f89 */ /* 0x0003e200000e0000 */
[----:B----4-:R-:W-:Y:S07]  /*185b0*/  IADD3.X R69, R3, R184, RZ, P0, !PT ;  /* 0x000000b803457210 */ /* 0x010fee00007fe4ff */
[----:B------:R-:W-:Y:S01]  /*185c0*/  @!PT LDS RZ, [RZ] ;  /* 0x00000000fffff984 */ /* 0x000fe20000000800 */
[----:B------:R2:W-:Y:S08]  /*185d0*/  LDGSTS.E.BYPASS.LTC128B.128 [R181], [R148.64], !P6 ;  /* 0x0000000094b57fae */ /* 0x0005f0000f101d56 */
[----:B------:R-:W3:Y:S01]  /*185e0*/  SHFL.IDX PT, R173, R0, 0x1, 0x181f ;  /* 0x00381f0000ad7f89 */ /* 0x000ee200000e0000 */
[C---:B-----5:R-:W-:Y:S07]  /*185f0*/  HMMA.16816.F32.BF16 R20, R144.reuse, R72, R20 ;  /* 0x000000489014723c */ /* 0x060fee0000041814 */
[----:B------:R4:W-:Y:S01]  /*18600*/  LDGSTS.E.BYPASS.LTC128B.128 [R183], [R68.64], !P5 ;  /* 0x0000000044b77fae */ /* 0x0009e2000e901d56 */
[C---:B-1----:R-:W-:Y:S04]  /*18610*/  IADD3 R2, P2, R172.reuse, R240, RZ ;  /* 0x000000f0ac027210 */ /* 0x042fe80007f5e0ff */
[----:B------:R-:W-:Y:S01]  /*18620*/  IADD3 R172, P0, R172, R182, RZ ;  /* 0x000000b6acac7210 */ /* 0x000fe20007f1e0ff */
[C---:B------:R-:W-:Y:S02]  /*18630*/  HMMA.16816.F32.BF16 R24, R144.reuse, R74, R24 ;  /* 0x0000004a9018723c */ /* 0x040fe40000041818 */
[----:B------:R-:W1:Y:S06]  /*18640*/  SHFL.IDX PT, R180, R0, 0x2, 0x181f ;  /* 0x00581f0000b47f89 */ /* 0x000e6c00000e0000 */
[C---:B------:R-:W-:Y:S02]  /*18650*/  HMMA.16816.F32.BF16 R28, R144.reuse, R152, R28 ;  /* 0x00000098901c723c */ /* 0x040fe4000004181c */
[----:B------:R-:W5:Y:S02]  /*18660*/  SHFL.IDX PT, R0, R0, 0x3, 0x181f ;  /* 0x00781f0000007f89 */ /* 0x000f6400000e0000 */
[CC--:B---3--:R-:W-:Y:S02]  /*18670*/  IADD3.X R3, R173.reuse, R241.reuse, RZ, P2, !PT ;  /* 0x000000f1ad037210 */ /* 0x0c8fe400017fe4ff */
[----:B------:R-:W-:Y:S02]  /*18680*/  IADD3.X R173, R173, R184, RZ, P0, !PT ;  /* 0x000000b8adad7210 */ /* 0x000fe400007fe4ff */
[C---:B------:R-:W-:Y:S02]  /*18690*/  HMMA.16816.F32.BF16 R32, R144.reuse, R154, R32 ;  /* 0x0000009a9020723c */ /* 0x040fe40000041820 */
[----:B------:R3:W-:Y:S02]  /*186a0*/  LDGSTS.E.BYPASS.LTC128B.128 [R185], [R2.64], !P6 ;  /* 0x0000000002b97fae */ /* 0x0007e4000f101d56 */
[----:B----4-:R-:W-:Y:S02]  /*186b0*/  IADD3 R183, R239, 0x5100, RZ ;  /* 0x00005100efb77810 */ /* 0x010fe40007ffe0ff */
[----:B------:R-:W-:Y:S02]  /*186c0*/  IADD3 R150, P0, R174, R240, RZ ;  /* 0x000000f0ae967210 */ /* 0x000fe40007f1e0ff */
[C---:B------:R-:W-:Y:S02]  /*186d0*/  HMMA.16816.F32.BF16 R36, R144.reuse, R156, R36 ;  /* 0x0000009c9024723c */ /* 0x040fe40000041824 */
[----:B------:R4:W-:Y:S02]  /*186e0*/  LDGSTS.E.BYPASS.LTC128B.128 [R183], [R172.64], !P5 ;  /* 0x00000000acb77fae */ /* 0x0009e4000e901d56 */
[-C--:B-1----:R-:W-:Y:S02]  /*186f0*/  IADD3.X R151, R180, R241.reuse, RZ, P0, !PT ;  /* 0x000000f1b4977210 */ /* 0x082fe400007fe4ff */
[----:B--2---:R-:W-:Y:S02]  /*18700*/  IADD3 R148, P2, R174, R182, RZ ;  /* 0x000000b6ae947210 */ /* 0x004fe40007f5e0ff */
[C---:B------:R-:W-:Y:S04]  /*18710*/  HMMA.16816.F32.BF16 R40, R144.reuse, R158, R40 ;  /* 0x0000009e9028723c */ /* 0x040fe80000041828 */
[----:B------:R-:W-:Y:S02]  /*18720*/  IADD3.X R149, R180, R184, RZ, P2, !PT ;  /* 0x000000b8b4957210 */ /* 0x000fe400017fe4ff */
[C---:B------:R-:W-:Y:S02]  /*18730*/  IADD3 R68, P1, R175.reuse, R240, RZ ;  /* 0x000000f0af447210 */ /* 0x040fe40007f3e0ff */
[C---:B------:R-:W-:Y:S04]  /*18740*/  HMMA.16816.F32.BF16 R44, R144.reuse, R160, R44 ;  /* 0x000000a0902c723c */ /* 0x040fe8000004182c */
[----:B---3--:R-:W-:Y:S02]  /*18750*/  IADD3 R2, P0, R175, R182, RZ ;  /* 0x000000b6af027210 */ /* 0x008fe40007f1e0ff */
[C---:B------:R-:W-:Y:S02]  /*18760*/  IADD3 R182, R239.reuse, 0x6100, RZ ;  /* 0x00006100efb67810 */ /* 0x040fe40007ffe0ff */
[C---:B------:R-:W-:Y:S04]  /*18770*/  HMMA.16816.F32.BF16 R48, R144.reuse, R162, R48 ;  /* 0x000000a29030723c */ /* 0x040fe80000041830 */
[----:B----4-:R-:W-:Y:S02]  /*18780*/  IADD3 R183, R239, 0x2100, RZ ;  /* 0x00002100efb77810 */ /* 0x010fe40007ffe0ff */
[C---:B-----5:R-:W-:Y:S02]  /*18790*/  IADD3.X R69, R0.reuse, R241, RZ, P1, !PT ;  /* 0x000000f100457210 */ /* 0x060fe40000ffe4ff */
[C---:B------:R-:W-:Y:S01]  /*187a0*/  HMMA.16816.F32.BF16 R52, R144.reuse, R164, R52 ;  /* 0x000000a49034723c */ /* 0x040fe20000041834 */
[----:B------:R1:W-:Y:S03]  /*187b0*/  LDGSTS.E.BYPASS.LTC128B.128 [R183], [R150.64], !P6 ;  /* 0x0000000096b77fae */ /* 0x0003e6000f101d56 */
[----:B------:R-:W-:Y:S02]  /*187c0*/  IADD3.X R3, R0, R184, RZ, P0, !PT ;  /* 0x000000b800037210 */ /* 0x000fe400007fe4ff */
[----:B------:R-:W-:Y:S02]  /*187d0*/  PLOP3.LUT P0, PT, PT, PT, UP0, 0x80, 0x0 ;  /* 0x000000000000781c */ /* 0x000fe40003f0f008 */
[C---:B------:R-:W-:Y:S01]  /*187e0*/  HMMA.16816.F32.BF16 R56, R144.reuse, R166, R56 ;  /* 0x000000a69038723c */ /* 0x040fe20000041838 */
[----:B------:R1:W-:Y:S07]  /*187f0*/  LDGSTS.E.BYPASS.LTC128B.128 [R182], [R148.64], !P5 ;  /* 0x0000000094b67fae */ /* 0x0003ee000e901d56 */
[C---:B------:R-:W-:Y:S01]  /*18800*/  HMMA.16816.F32.BF16 R60, R144.reuse, R168, R60 ;  /* 0x000000a8903c723c */ /* 0x040fe2000004183c */
[----:B------:R2:W-:Y:S07]  /*18810*/  LDGSTS.E.BYPASS.LTC128B.128 [R181+0x3000], [R68.64], !P6 ;  /* 0x0300000044b57fae */ /* 0x0005ee000f101d56 */
[----:B------:R-:W-:Y:S01]  /*18820*/  HMMA.16816.F32.BF16 R64, R144, R170, R64 ;  /* 0x000000aa9040723c */ /* 0x000fe20000041840 */
[----:B------:R2:W-:Y:S08]  /*18830*/  LDGSTS.E.BYPASS.LTC128B.128 [R181+0x7000], [R2.64], !P5 ;  /* 0x0700000002b57fae */ /* 0x0005f0000e901d56 */
[----:B------:R-:W3:Y:S08]  /*18840*/  LDSM.16.M88.4 R72, [R222+0x8100] ;  /* 0x00810000de48783b */ /* 0x000ef00000000200 */
[----:B-1----:R-:W1:Y:S08]  /*18850*/  LDSM.16.M88.4 R148, [R222+0x8900] ;  /* 0x00890000de94783b */ /* 0x002e700000000200 */
[----:B------:R-:W4:Y:S08]  /*18860*/  LDSM.16.M88.4 R152, [R222+0x9100] ;  /* 0x00910000de98783b */ /* 0x000f300000000200 */
[----:B------:R-:W0:Y:S08]  /*18870*/  LDGDEPBAR ;  /* 0x00000000000079af */ /* 0x000e300000000000 */
[----:B------:R-:W5:Y:S01]  /*18880*/  LDSM.16.M88.4 R156, [R222+0x9900] ;  /* 0x00990000de9c783b */ /* 0x000f620000000200 */
[C---:B---3--:R-:W-:Y:S07]  /*18890*/  HMMA.16816.F32.BF16 R4, R176.reuse, R72, R4 ;  /* 0x00000048b004723c */ /* 0x048fee0000041804 */
[----:B------:R-:W3:Y:S01]  /*188a0*/  LDSM.16.M88.4 R160, [R222+0xa100] ;  /* 0x00a10000dea0783b */ /* 0x000ee20000000200 */
[C---:B------:R-:W-:Y:S07]  /*188b0*/  HMMA.16816.F32.BF16 R8, R176.reuse, R74, R8 ;  /* 0x0000004ab008723c */ /* 0x040fee0000041808 */
[----:B------:R-:W2:Y:S01]  /*188c0*/  LDSM.16.M88.4 R72, [R222+0xa900] ;  /* 0x00a90000de48783b */ /* 0x000ea20000000200 */
[C---:B-1----:R-:W-:Y:S07]  /*188d0*/  HMMA.16816.F32.BF16 R12, R176.reuse, R148, R12 ;  /* 0x00000094b00c723c */ /* 0x042fee000004180c */
[----:B------:R-:W-:Y:S01]  /*188e0*/  LDSM.16.M88.4 R164, [R216+0xc100] ;  /* 0x00c10000d8a4783b */ /* 0x000fe20000000200 */
[C---:B------:R-:W-:Y:S07]  /*188f0*/  HMMA.16816.F32.BF16 R16, R176.reuse, R150, R16 ;  /* 0x00000096b010723c */ /* 0x040fee0000041810 */
[----:B------:R-:W1:Y:S01]  /*18900*/  LDSM.16.M88.4 R148, [R222+0xb100] ;  /* 0x00b10000de94783b */ /* 0x000e620000000200 */
[C---:B----4-:R-:W-:Y:S07]  /*18910*/  HMMA.16816.F32.BF16 R20, R176.reuse, R152, R20 ;  /* 0x00000098b014723c */ /* 0x050fee0000041814 */
[----:B------:R-:W-:Y:S01]  /*18920*/  LDSM.16.M88.4 R168, [R229] ;  /* 0x00000000e5a8783b */ /* 0x000fe20000000200 */
[C---:B------:R-:W-:Y:S07]  /*18930*/  HMMA.16816.F32.BF16 R24, R176.reuse, R154, R24 ;  /* 0x0000009ab018723c */ /* 0x040fee0000041818 */
[----:B------:R-:W4:Y:S01]  /*18940*/  LDSM.16.M88.4 R152, [R222+0xb900] ;  /* 0x00b90000de98783b */ /* 0x000f220000000200 */
[C---:B-----5:R-:W-:Y:S07]  /*18950*/  HMMA.16816.F32.BF16 R28, R176.reuse, R156, R28 ;  /* 0x0000009cb01c723c */ /* 0x060fee000004181c */
[----:B------:R-:W-:Y:S01]  /*18960*/  LDSM.16.M88.4 R172, [R228] ;  /* 0x00000000e4ac783b */ /* 0x000fe20000000200 */
[C---:B------:R-:W-:Y:S07]  /*18970*/  HMMA.16816.F32.BF16 R32, R176.reuse, R158, R32 ;  /* 0x0000009eb020723c */ /* 0x040fee0000041820 */
[----:B------:R-:W5:Y:S01]  /*18980*/  LDSM.16.M88.4 R156, [R219] ;  /* 0x00000000db9c783b */ /* 0x000f620000000200 */
[C---:B---3--:R-:W-:Y:S07]  /*18990*/  HMMA.16816.F32.BF16 R36, R176.reuse, R160, R36 ;  /* 0x000000a0b024723c */ /* 0x048fee0000041824 */
[----:B--2---:R-:W-:Y:S01]  /*189a0*/  LDSM.16.M88.4 R180, [R222+0xe900] ;  /* 0x00e90000deb4783b */ /* 0x004fe20000000200 */
[C---:B------:R-:W-:Y:S07]  /*189b0*/  HMMA.16816.F32.BF16 R40, R176.reuse, R162, R40 ;  /* 0x000000a2b028723c */ /* 0x040fee0000041828 */
[----:B------:R-:W2:Y:S01]  /*189c0*/  LDSM.16.M88.4 R160, [R219+0x800] ;  /* 0x00080000dba0783b */ /* 0x000ea20000000200 */
[C---:B------:R-:W-:Y:S07]  /*189d0*/  HMMA.16816.F32.BF16 R44, R176.reuse, R72, R44 ;  /* 0x00000048b02c723c */ /* 0x040fee000004182c */
[----:B------:R-:W-:Y:S01]  /*189e0*/  LDSM.16.M88.4 R184, [R222+0xf100] ;  /* 0x00f10000deb8783b */ /* 0x000fe20000000200 */
[C---:B------:R-:W-:Y:S07]  /*189f0*/  HMMA.16816.F32.BF16 R48, R176.reuse, R74, R48 ;  /* 0x0000004ab030723c */ /* 0x040fee0000041830 */
[----:B------:R-:W3:Y:S01]  /*18a00*/  LDSM.16.M88.4 R72, [R219+0x1000] ;  /* 0x00100000db48783b */ /* 0x000ee20000000200 */
[C---:B-1----:R-:W-:Y:S07]  /*18a10*/  HMMA.16816.F32.BF16 R52, R176.reuse, R148, R52 ;  /* 0x00000094b034723c */ /* 0x042fee0000041834 */
[----:B------:R-:W-:Y:S01]  /*18a20*/  LDSM.16.M88.4 R188, [R222+0xf900] ;  /* 0x00f90000debc783b */ /* 0x000fe20000000200 */
[C---:B------:R-:W-:Y:S07]  /*18a30*/  HMMA.16816.F32.BF16 R56, R176.reuse, R150, R56 ;  /* 0x00000096b038723c */ /* 0x040fee0000041838 */
[----:B------:R-:W1:Y:S01]  /*18a40*/  LDSM.16.M88.4 R148, [R219+0x1800] ;  /* 0x00180000db94783b */ /* 0x000e620000000200 */
[C---:B----4-:R-:W-:Y:S07]  /*18a50*/  HMMA.16816.F32.BF16 R60, R176.reuse, R152, R60 ;  /* 0x00000098b03c723c */ /* 0x050fee000004183c */
[----:B------:R-:W-:Y:S01]  /*18a60*/  LDSM.16.M88.4 R208, [R219+0x4000] ;  /* 0x00400000dbd0783b */ /* 0x000fe20000000200 */
[----:B------:R-:W-:Y:S07]  /*18a70*/  HMMA.16816.F32.BF16 R64, R176, R154, R64 ;  /* 0x0000009ab040723c */ /* 0x000fee0000041840 */
[----:B------:R-:W4:Y:S01]  /*18a80*/  LDSM.16.M88.4 R152, [R219+0x2000] ;  /* 0x00200000db98783b */ /* 0x000f220000000200 */
[C---:B-----5:R-:W-:Y:S08]  /*18a90*/  HMMA.16816.F32.BF16 R4, R192.reuse, R156, R4 ;  /* 0x0000009cc004723c */ /* 0x060ff00000041804 */
[C---:B------:R-:W-:Y:S01]  /*18aa0*/  HMMA.16816.F32.BF16 R8, R192.reuse, R158, R8 ;  /* 0x0000009ec008723c */ /* 0x040fe20000041808 */
[----:B------:R-:W5:Y:S07]  /*18ab0*/  LDSM.16.M88.4 R156, [R219+0x2800] ;  /* 0x00280000db9c783b */ /* 0x000f6e0000000200 */
[C---:B--2---:R-:W-:Y:S08]  /*18ac0*/  HMMA.16816.F32.BF16 R12, R192.reuse, R160, R12 ;  /* 0x000000a0c00c723c */ /* 0x044ff0000004180c */
[C---:B------:R-:W-:Y:S01]  /*18ad0*/  HMMA.16816.F32.BF16 R16, R192.reuse, R162, R16 ;  /* 0x000000a2c010723c */ /* 0x040fe20000041810 */
[----:B------:R-:W2:Y:S07]  /*18ae0*/  LDSM.16.M88.4 R160, [R219+0x3000] ;  /* 0x00300000dba0783b */ /* 0x000eae0000000200 */
[C---:B---3--:R-:W-:Y:S08]  /*18af0*/  HMMA.16816.F32.BF16 R20, R192.reuse, R72, R20 ;  /* 0x00000048c014723c */ /* 0x048ff00000041814 */
[C---:B------:R-:W-:Y:S01]  /*18b00*/  HMMA.16816.F32.BF16 R24, R192.reuse, R74, R24 ;  /* 0x0000004ac018723c */ /* 0x040fe20000041818 */
[----:B------:R-:W3:Y:S07]  /*18b10*/  LDSM.16.M88.4 R72, [R219+0x3800] ;  /* 0x00380000db48783b */ /* 0x000eee0000000200 */
[C---:B-1----:R-:W-:Y:S08]  /*18b20*/  HMMA.16816.F32.BF16 R28, R192.reuse, R148, R28 ;  /* 0x00000094c01c723c */ /* 0x042ff0000004181c */
[C---:B------:R-:W-:Y:S01]  /*18b30*/  HMMA.16816.F32.BF16 R32, R192.reuse, R150, R32 ;  /* 0x00000096c020723c */ /* 0x040fe20000041820 */
[----:B------:R-:W1:Y:S07]  /*18b40*/  LDSM.16.M88.4 R148, [R216+0xc900] ;  /* 0x00c90000d894783b */ /* 0x000e6e0000000200 */
        /* <DEDUP_REMOVED lines=8> */
[----:B------:R-:W-:Y:S07]  /*18bd0*/  LDSM.16.M88.4 R160, [R216+0xe900] ;  /* 0x00e90000d8a0783b */ /* 0x000fee0000000200 */
[C---:B---3--:R-:W-:Y:S08]  /*18be0*/  HMMA.16816.F32.BF16 R60, R192.reuse, R72, R60 ;  /* 0x00000048c03c723c */ /* 0x048ff0000004183c */
        /* <DEDUP_REMOVED lines=8> */
[C---:B----4-:R-:W-:Y:S08]  /*18c70*/  HMMA.16816.F32.BF16 R20, R196.reuse, R152, R20 ;  /* 0x00000098c414723c */ /* 0x050ff00000041814 */
[C---:B------:R-:W-:Y:S01]  /*18c80*/  HMMA.16816.F32.BF16 R24, R196.reuse, R154, R24 ;  /* 0x0000009ac418723c */ /* 0x040fe20000041818 */
[----:B------:R-:W3:Y:S07]  /*18c90*/  LDSM.16.M88.4 R152, [R231] ;  /* 0x00000000e798783b */ /* 0x000eee0000000200 */
        /* <DEDUP_REMOVED lines=9> */
[C---:B-1----:R-:W-:Y:S08]  /*18d30*/  HMMA.16816.F32.BF16 R52, R196.reuse, R148, R52 ;  /* 0x00000094c434723c */ /* 0x042ff00000041834 */
[C---:B------:R-:W-:Y:S01]  /*18d40*/  HMMA.16816.F32.BF16 R56, R196.reuse, R150, R56 ;  /* 0x00000096c438723c */ /* 0x040fe20000041838 */
[----:B------:R-:W1:Y:S07]  /*18d50*/  LDSM.16.M88.4 R148, [R226] ;  /* 0x00000000e294783b */ /* 0x000e6e0000000200 */
[C---:B------:R-:W-:Y:S08]  /*18d60*/  HMMA.16816.F32.BF16 R60, R196.reuse, R164, R60 ;  /* 0x000000a4c43c723c */ /* 0x040ff0000004183c */
[----:B------:R-:W-:Y:S01]  /*18d70*/  HMMA.16816.F32.BF16 R64, R196, R166, R64 ;  /* 0x000000a6c440723c */ /* 0x000fe20000041840 */
[----:B------:R-:W-:Y:S07]  /*18d80*/  LDSM.16.M88.4 R164, [R222+0xc900] ;  /* 0x00c90000dea4783b */ /* 0x000fee0000000200 */
[C---:B---3--:R-:W-:Y:S08]  /*18d90*/  HMMA.16816.F32.BF16 R4, R200.reuse, R152, R4 ;  /* 0x00000098c804723c */ /* 0x048ff00000041804 */
[C---:B------:R-:W-:Y:S01]  /*18da0*/  HMMA.16816.F32.BF16 R8, R200.reuse, R154, R8 ;  /* 0x0000009ac808723c */ /* 0x040fe20000041808 */
[----:B------:R-:W-:Y:S07]  /*18db0*/  LDSM.16.M88.4 R152, [R224] ;  /* 0x00000000e098783b */ /* 0x000fee0000000200 */
[C---:B--2---:R-:W-:Y:S08]  /*18dc0*/  HMMA.16816.F32.BF16 R12, R200.reuse, R72, R12 ;  /* 0x00000048c80c723c */ /* 0x044ff0000004180c */
[C---:B------:R-:W-:Y:S01]  /*18dd0*/  HMMA.16816.F32.BF16 R16, R200.reuse, R74, R16 ;  /* 0x0000004ac810723c */ /* 0x040fe20000041810 */
[----:B------:R-:W2:Y:S07]  /*18de0*/  LDSM.16.M88.4 R72, [R225] ;  /* 0x00000000e148783b */ /* 0x000eae0000000200 */
[C---:B------:R-:W-:Y:S08]  /*18df0*/  HMMA.16816.F32.BF16 R20, R200.reuse, R168, R20 ;  /* 0x000000a8c814723c */ /* 0x040ff00000041814 */
[C---:B------:R-:W-:Y:S01]  /*18e00*/  HMMA.16816.F32.BF16 R24, R200.reuse, R170, R24 ;  /* 0x000000aac818723c */ /* 0x040fe20000041818 */
[----:B------:R-:W3:Y:S07]  /*18e10*/  LDSM.16.M88.4 R168, [R222+0xd100] ;  /* 0x00d10000dea8783b */ /* 0x000eee0000000200 */
[C---:B------:R-:W-:Y:S08]  /*18e20*/  HMMA.16816.F32.BF16 R28, R200.reuse, R172, R28 ;  /* 0x000000acc81c723c */ /* 0x040ff0000004181c */
[C---:B------:R-:W-:Y:S01]  /*18e30*/  HMMA.16816.F32.BF16 R32, R200.reuse, R174, R32 ;  /* 0x000000aec820723c */ /* 0x040fe20000041820 */
[----:B------:R-:W5:Y:S07]  /*18e40*/  LDSM.16.M88.4 R172, [R222+0xd900] ;  /* 0x00d90000deac783b */ /* 0x000f6e0000000200 */
[C---:B----4-:R-:W-:Y:S08]  /*18e50*/  HMMA.16816.F32.BF16 R36, R200.reuse, R156, R36 ;  /* 0x0000009cc824723c */ /* 0x050ff00000041824 */
[C---:B------:R-:W-:Y:S01]  /*18e60*/  HMMA.16816.F32.BF16 R40, R200.reuse, R158, R40 ;  /* 0x0000009ec828723c */ /* 0x040fe20000041828 */
[----:B------:R-:W4:Y:S07]  /*18e70*/  LDSM.16.M88.4 R156, [R222+0xe100] ;  /* 0x00e10000de9c783b */ /* 0x000f2e0000000200 */
[C---:B-1----:R-:W-:Y:S08]  /*18e80*/  HMMA.16816.F32.BF16 R44, R200.reuse, R148, R44 ;  /* 0x00000094c82c723c */ /* 0x042ff0000004182c */
[C---:B------:R-:W-:Y:S08]  /*18e90*/  HMMA.16816.F32.BF16 R48, R200.reuse, R150, R48 ;  /* 0x00000096c830723c */ /* 0x040ff00000041830 */
[C---:B--2---:R-:W-:Y:S08]  /*18ea0*/  HMMA.16816.F32.BF16 R52, R200.reuse, R72, R52 ;  /* 0x00000048c834723c */ /* 0x044ff00000041834 */
[C---:B------:R-:W-:Y:S01]  /*18eb0*/  HMMA.16816.F32.BF16 R56, R200.reuse, R74, R56 ;  /* 0x0000004ac838723c */ /* 0x040fe20000041838 */
[----:B------:R-:W1:Y:S07]  /*18ec0*/  LDSM.16.M88.4 R72, [R219+0x4800] ;  /* 0x00480000db48783b */ /* 0x000e6e0000000200 */
        /* <DEDUP_REMOVED lines=171> */
.L_x_686:
[----:B------:R-:W-:Y:S01]  /*19980*/  FMNMX.FTZ R0, R148, R70, !PT ;  /* 0x0000004694007209 */ /* 0x000fe20007810000 */
[----:B----4-:R-:W-:Y:S01]  /*19990*/  LDSM.16.MT88.4 R12, [R217+0x100] ;  /* 0x00010000d90c783b */ /* 0x010fe20000004200 */
        /* <DEDUP_REMOVED lines=61> */
[----:B------:R-:W-:Y:S02]  /*19d70*/  FMNMX.FTZ R0, R22, R0, !PT ;  /* 0x0000000016007209 */ /* 0x000fe40007810000 */
[----:B------:R-:W-:Y:S02]  /*19d80*/  MOV R65, R69 ;  /* 0x0000004500417202 */ /* 0x000fe40000000f00 */
[----:B------:R-:W-:Y:S02]  /*19d90*/  FMNMX.FTZ R0, R66, R0, !PT ;  /* 0x0000000042007209 */ /* 0x000fe40007810000 */
[----:B------:R-:W-:Y:S02]  /*19da0*/  FMNMX.FTZ R2, R20, R2, !PT ;  /* 0x0000000214027209 */ /* 0x000fe40007810000 */
[----:B------:R-:W-:Y:S02]  /*19db0*/  FMNMX.FTZ R3, R65, R0, !PT ;  /* 0x0000000041037209 */ /* 0x000fe40007810000 */
[----:B------:R-:W-:Y:S02]  /*19dc0*/  FMNMX.FTZ R2, R19, R2, !PT ;  /* 0x0000000213027209 */ /* 0x000fe40007810000 */
[----:B------:R-:W-:Y:S02]  /*19dd0*/  FMNMX.FTZ R3, R59, R3, !PT ;  /* 0x000000033b037209 */ /* 0x000fe40007810000 */
[----:B------:R-:W-:Y:S02]  /*19de0*/  FMNMX.FTZ R0, R21, R2, !PT ;  /* 0x0000000215007209 */ /* 0x000fe40007810000 */
[----:B------:R-:W-:Y:S01]  /*19df0*/  ISETP.LT.AND P0, PT, RZ, UR14, PT ;  /* 0x0000000eff007c0c */ /* 0x000fe2000bf01270 */
[----:B------:R-:W-:Y:S01]  /*19e00*/  SHFL.BFLY PT, R69, R3, 0x2, 0x1f ;  /* 0x0c401f0003457f89 */ /* 0x000fe200000e0000 */
[----:B------:R-:W-:Y:S01]  /*19e10*/  FMNMX.FTZ R0, R72, R0, !PT ;  /* 0x0000000048007209 */ /* 0x000fe20007810000 */
[----:B------:R-:W-:Y:S03]  /*19e20*/  UIADD3 UR14, UR14, -0x1, URZ ;  /* 0xffffffff0e0e7890 */ /* 0x000fe6000fffe03f */
        /* <DEDUP_REMOVED lines=9> */
[----:B------:R-:W-:Y:S01]  /*19ec0*/  FADD.FTZ R2, -R69, R70 ;  /* 0x0000004645027221 */ /* 0x000fe20000010100 */
[----:B------:R-:W-:Y:S01]  /*19ed0*/  MOV R70, R19 ;  /* 0x0000001300467202 */ /* 0x000fe20000000f00 */
[--C-:B------:R-:W-:Y:S02]  /*19ee0*/  FFMA.FTZ R3, R148, c[0x0][0x2d0], -R74.reuse ;  /* 0x0000b40094037a23 */ /* 0x100fe4000001084a */
[----:B------:R-:W-:Y:S02]  /*19ef0*/  FMUL.FTZ R0, R2, c[0x0][0x2d0] ;  /* 0x0000b40002007a20 */ /* 0x000fe40000410000 */
[----:B------:R1:W-:Y:S01]  /*19f00*/  MUFU.EX2 R5, R3 ;  /* 0x0000000300057308 */ /* 0x0003e20000000800 */
[--C-:B------:R-:W-:Y:S01]  /*19f10*/  FFMA.FTZ R32, R75, c[0x0][0x2d0], -R74.reuse ;  /* 0x0000b4004b207a23 */ /* 0x100fe2000001084a */
[----:B------:R-:W-:Y:S01]  /*19f20*/  MOV R75, R70 ;  /* 0x00000046004b7202 */ /* 0x000fe20000000f00 */
[--C-:B------:R-:W-:Y:S02]  /*19f30*/  FFMA.FTZ R70, R163, c[0x0][0x2d0], -R74.reuse ;  /* 0x0000b400a3467a23 */ /* 0x100fe4000001084a */
[--C-:B------:R-:W-:Y:S05]  /*19f40*/  FFMA.FTZ R48, R159, c[0x0][0x2d0], -R74.reuse ;  /* 0x0000b4009f307a23 */ /* 0x100fea000001084a */
[----:B------:R2:W3:Y:S10]  /*19f50*/  MUFU.EX2 R2, R0 ;  /* 0x0000000000027308 */ /* 0x0004f40000000800 */
[----:B------:R4:W-:Y:S01]  /*19f60*/  MUFU.EX2 R67, R32 ;  /* 0x0000002000437308 */ /* 0x0009e20000000800 */
[--C-:B-1----:R-:W-:Y:S01]  /*19f70*/  FFMA.FTZ R3, R154, c[0x0][0x2d0], -R74.reuse ;  /* 0x0000b4009a037a23 */ /* 0x102fe2000001084a */
[----:B------:R-:W-:Y:S08]  /*19f80*/  MOV R154, R21 ;  /* 0x00000015009a7202 */ /* 0x000ff00000000f00 */
[----:B------:R1:W-:Y:S01]  /*19f90*/  MUFU.EX2 R6, R3 ;  /* 0x0000000300067308 */ /* 0x0003e20000000800 */
[----:B--2---:R-:W-:Y:S01]  /*19fa0*/  FADD.FTZ R0, -R68, R71 ;  /* 0x0000004744007221 */ /* 0x004fe20000010100 */
[----:B------:R-:W-:Y:S01]  /*19fb0*/  MOV R71, R20 ;  /* 0x0000001400477202 */ /* 0x000fe20000000f00 */
[----:B---3--:R-:W-:Y:S02]  /*19fc0*/  FMUL.FTZ R8, R2, R80 ;  /* 0x0000005002087220 */ /* 0x008fe40000410000 */
[----:B------:R-:W-:Y:S02]  /*19fd0*/  FMUL.FTZ R0, R0, c[0x0][0x2d0] ;  /* 0x0000b40000007a20 */ /* 0x000fe40000410000 */
[C---:B------:R-:W-:Y:S02]  /*19fe0*/  FMUL.FTZ R9, R2.reuse, R81 ;  /* 0x0000005102097220 */ /* 0x040fe40000410000 */
[C---:B------:R-:W-:Y:S02]  /*19ff0*/  FMUL.FTZ R16, R2.reuse, R88 ;  /* 0x0000005802107220 */ /* 0x040fe40000410000 */
[----:B------:R-:W2:Y:S01]  /*1a000*/  MUFU.EX2 R0, R0 ;  /* 0x0000000000007308 */ /* 0x000ea20000000800 */
[C---:B------:R-:W-:Y:S02]  /*1a010*/  FMUL.FTZ R17, R2.reuse, R89 ;  /* 0x0000005902117220 */ /* 0x040fe40000410000 */
[C---:B------:R-:W-:Y:S02]  /*1a020*/  FMUL.FTZ R24, R2.reuse, R96 ;  /* 0x0000006002187220 */ /* 0x040fe40000410000 */
[C---:B------:R-:W-:Y:S01]  /*1a030*/  FMUL.FTZ R25, R2.reuse, R97 ;  /* 0x0000006102197220 */ /* 0x040fe20000410000 */
[----:B------:R-:W-:Y:S01]  /*1a040*/  MOV R97, R59 ;  /* 0x0000003b00617202 */ /* 0x000fe20000000f00 */
[C---:B----4-:R-:W-:Y:S02]  /*1a050*/  FMUL.FTZ R32, R2.reuse, R104 ;  /* 0x0000006802207220 */ /* 0x050fe40000410000 */
[----:B------:R-:W-:Y:S02]  /*1a060*/  FMUL.FTZ R33, R2, R105 ;  /* 0x0000006902217220 */ /* 0x000fe40000410000 */
[--C-:B-1----:R-:W-:Y:S02]  /*1a070*/  FFMA.FTZ R3, R152, c[0x0][0x2d0], -R74.reuse ;  /* 0x0000b40098037a23 */ /* 0x102fe4000001084a */
[C---:B------:R-:W-:Y:S02]  /*1a080*/  FMUL.FTZ R41, R2.reuse, R113 ;  /* 0x0000007102297220 */ /* 0x040fe40000410000 */
[----:B------:R1:W-:Y:S01]  /*1a090*/  MUFU.EX2 R56, R3 ;  /* 0x0000000300387308 */ /* 0x0003e20000000800 */
[----:B------:R-:W-:Y:S02]  /*1a0a0*/  FMUL.FTZ R49, R2, R121 ;  /* 0x0000007902317220 */ /* 0x000fe40000410000 */
[C---:B--2---:R-:W-:Y:S02]  /*1a0b0*/  FMUL.FTZ R7, R0.reuse, R79 ;  /* 0x0000004f00077220 */ /* 0x044fe40000410000 */
[C---:B------:R-:W-:Y:S02]  /*1a0c0*/  FMUL.FTZ R10, R0.reuse, R82 ;  /* 0x00000052000a7220 */ /* 0x040fe40000410000 */
[C---:B------:R-:W-:Y:S02]  /*1a0d0*/  FMUL.FTZ R11, R0.reuse, R83 ;  /* 0x00000053000b7220 */ /* 0x040fe40000410000 */
[C---:B------:R-:W-:Y:S01]  /*1a0e0*/  FMUL.FTZ R18, R0.reuse, R90 ;  /* 0x0000005a00127220 */ /* 0x040fe20000410000 */
[----:B------:R-:W-:Y:S01]  /*1a0f0*/  LDSM.16.MT88.4 R80, [R220+0x4100] ;  /* 0x00410000dc50783b */ /* 0x000fe20000004200 */
[C---:B------:R-:W-:Y:S02]  /*1a100*/  FMUL.FTZ R19, R0.reuse, R91 ;  /* 0x0000005b00137220 */ /* 0x040fe40000410000 */
[C---:B------:R-:W-:Y:S02]  /*1a110*/  FMUL.FTZ R26, R0.reuse, R98 ;  /* 0x00000062001a7220 */ /* 0x040fe40000410000 */
[C---:B------:R-:W-:Y:S02]  /*1a120*/  FMUL.FTZ R27, R0.reuse, R99 ;  /* 0x00000063001b7220 */ /* 0x040fe40000410000 */
[C---:B------:R-:W-:Y:S01]  /*1a130*/  FMUL.FTZ R34, R0.reuse, R106 ;  /* 0x0000006a00227220 */ /* 0x040fe20000410000 */
[----:B------:R-:W-:Y:S01]  /*1a140*/  LDSM.16.MT88.4 R88, [R218+0x900] ;  /* 0x00090000da58783b */ /* 0x000fe20000004200 */
[--C-:B-1----:R-:W-:Y:S01]  /*1a150*/  FFMA.FTZ R3, R149, c[0x0][0x2d0], -R74.reuse ;  /* 0x0000b40095037a23 */ /* 0x102fe2000001084a */
[----:B------:R-:W-:Y:S01]  /*1a160*/  MOV R149, R22 ;  /* 0x0000001600957202 */ /* 0x000fe20000000f00 */
[C---:B------:R-:W-:Y:S02]  /*1a170*/  FMUL.FTZ R35, R0.reuse, R107 ;  /* 0x0000006b00237220 */ /* 0x040fe40000410000 */
[----:B------:R1:W2:Y:S01]  /*1a180*/  MUFU.EX2 R58, R3 ;  /* 0x00000003003a7308 */ /* 0x0002a20000000800 */
[C---:B------:R-:W-:Y:S02]  /*1a190*/  FMUL.FTZ R42, R0.reuse, R114 ;  /* 0x00000072002a7220 */ /* 0x040fe40000410000 */
[----:B------:R-:W3:Y:S01]  /*1a1a0*/  LDSM.16.MT88.4 R20, [R218+0x100] ;  /* 0x00010000da14783b */ /* 0x000ee20000004200 */
[C---:B------:R-:W-:Y:S02]  /*1a1b0*/  FMUL.FTZ R43, R0.reuse, R115 ;  /* 0x00000073002b7220 */ /* 0x040fe40000410000 */
[C---:B------:R-:W-:Y:S02]  /*1a1c0*/  FMUL.FTZ R59, R0.reuse, R131 ;  /* 0x00000083003b7220 */ /* 0x040fe40000410000 */
[C---:B------:R-:W-:Y:S02]  /*1a1d0*/  FMUL.FTZ R50, R0.reuse, R122 ;  /* 0x0000007a00327220 */ /* 0x040fe40000410000 */
[----:B------:R-:W-:Y:S02]  /*1a1e0*/  FMUL.FTZ R51, R0, R123 ;  /* 0x0000007b00337220 */ /* 0x000fe40000410000 */
[----:B-1----:R-:W-:Y:S01]  /*1a1f0*/  FMUL.FTZ R3, R68, c[0x0][0x2d0] ;  /* 0x0000b40044037a20 */ /* 0x002fe20000410000 */
[----:B--2---:R-:W-:Y:S03]  /*1a200*/  MOV R98, R58 ;  /* 0x0000003a00627202 */ /* 0x004fe60000000f00 */
[--C-:B------:R-:W-:Y:S02]  /*1a210*/  FFMA.FTZ R4, R150, c[0x0][0x2d0], -R3.reuse ;  /* 0x0000b40096047a23 */ /* 0x100fe40000010803 */
[--C-:B------:R-:W-:Y:S02]  /*1a220*/  FFMA.FTZ R40, R157, c[0x0][0x2d0], -R3.reuse ;  /* 0x0000b4009d287a23 */ /* 0x100fe40000010803 */
[----:B------:R1:W2:Y:S01]  /*1a230*/  MUFU.EX2 R64, R4 ;  /* 0x0000000400407308 */ /* 0x0002a20000000800 */
[--C-:B------:R-:W-:Y:S02]  /*1a240*/  FFMA.FTZ R72, R72, c[0x0][0x2d0], -R3.reuse ;  /* 0x0000b40048487a23 */ /* 0x100fe40000010803 */
[--C-:B-1----:R-:W-:Y:S01]  /*1a250*/  FFMA.FTZ R4, R155, c[0x0][0x2d0], -R3.reuse ;  /* 0x0000b4009b047a23 */ /* 0x102fe20000010803 */
[----:B--2---:R-:W-:Y:S06]  /*1a260*/  MOV R96, R64 ;  /* 0x0000004000607202 */ /* 0x004fec0000000f00 */
[----:B------:R1:W2:Y:S01]  /*1a270*/  MUFU.EX2 R155, R48 ;  /* 0x00000030009b7308 */ /* 0x0002a20000000800 */
[----:B------:R-:W-:Y:S09]  /*1a280*/  MOV R104, R96 ;  /* 0x0000006000687202 */ /* 0x000ff20000000f00 */
[----:B------:R4:W5:Y:S01]  /*1a290*/  MUFU.EX2 R148, R4 ;  /* 0x0000000400947308 */ /* 0x0009620000000800 */
[----:B-1----:R-:W-:Y:S01]  /*1a2a0*/  FMUL.FTZ R48, R2, R120 ;  /* 0x0000007802307220 */ /* 0x002fe20000410000 */
[----:B--2---:R-:W-:Y:S02]  /*1a2b0*/  MOV R123, R155 ;  /* 0x0000009b007b7202 */ /* 0x004fe40000000f00 */
[----:B------:R-:W-:Y:S01]  /*1a2c0*/  MOV R155, R66 ;  /* 0x00000042009b7202 */ /* 0x000fe20000000f00 */
[C---:B------:R-:W-:Y:S01]  /*1a2d0*/  FMUL.FTZ R66, R0.reuse, R138 ;  /* 0x0000008a00427220 */ /* 0x040fe20000410000 */
[----:B------:R-:W-:Y:S01]  /*1a2e0*/  MOV R138, R67 ;  /* 0x00000043008a7202 */ /* 0x000fe20000000f00 */
[C---:B------:R-:W-:Y:S02]  /*1a2f0*/  FMUL.FTZ R67, R0.reuse, R139 ;  /* 0x0000008b00437220 */ /* 0x040fe40000410000 */
[--C-:B----4-:R-:W-:Y:S01]  /*1a300*/  FFMA.FTZ R4, R151, c[0x0][0x2d0], -R3.reuse ;  /* 0x0000b40097047a23 */ /* 0x110fe20000010803 */
[----:B------:R-:W-:Y:S01]  /*1a310*/  MOV R151, R6 ;  /* 0x0000000600977202 */ /* 0x000fe20000000f00 */
[----:B------:R-:W-:Y:S01]  /*1a320*/  FMUL.FTZ R6, R0, R78 ;  /* 0x0000004e00067220 */ /* 0x000fe20000410000 */
[----:B------:R-:W-:Y:S01]  /*1a330*/  F2FP.BF16.PACK_AB R78, R58, R56 ;  /* 0x000000383a4e723e */ /* 0x000fe200000010ff */
[----:B------:R1:W2:Y:S01]  /*1a340*/  MUFU.EX2 R57, R4 ;  /* 0x0000000400397308 */ /* 0x0002a20000000800 */
[----:B------:R-:W-:Y:S02]  /*1a350*/  FMUL.FTZ R58, R0, R130 ;  /* 0x00000082003a7220 */ /* 0x000fe40000410000 */
[--C-:B-1----:R-:W-:Y:S01]  /*1a360*/  FFMA.FTZ R4, R153, c[0x0][0x2d0], -R3.reuse ;  /* 0x0000b40099047a23 */ /* 0x102fe20000010803 */
[----:B------:R-:W-:Y:S01]  /*1a370*/  MOV R153, R5 ;  /* 0x0000000500997202 */ /* 0x000fe20000000f00 */
[----:B------:R-:W-:Y:S01]  /*1a380*/  FMUL.FTZ R5, R2, R77 ;  /* 0x0000004d02057220 */ /* 0x000fe20000410000 */
[----:B-----5:R-:W-:Y:S04]  /*1a390*/  F2FP.BF16.PACK_AB R77, R148, R64 ;  /* 0x00000040944d723e */ /* 0x020fe800000010ff */
[----:B------:R-:W1:Y:S01]  /*1a3a0*/  MUFU.EX2 R152, R4 ;  /* 0x0000000400987308 */ /* 0x000e620000000800 */
[----:B--2---:R-:W-:Y:S01]  /*1a3b0*/  MOV R99, R57 ;  /* 0x0000003900637202 */ /* 0x004fe20000000f00 */
[----:B------:R-:W-:Y:S01]  /*1a3c0*/  FMUL.FTZ R64, R2, R136 ;  /* 0x0000008802407220 */ /* 0x000fe20000410000 */
[----:B------:R-:W-:Y:S02]  /*1a3d0*/  MOV R136, R153 ;  /* 0x0000009900887202 */ /* 0x000fe40000000f00 */
[----:B-1----:R-:W-:Y:S01]  /*1a3e0*/  F2FP.BF16.PACK_AB R79, R152, R57 ;  /* 0x00000039984f723e */ /* 0x002fe200000010ff */
[C---:B------:R-:W-:Y:S01]  /*1a3f0*/  FMUL.FTZ R4, R2.reuse, R76 ;  /* 0x0000004c02047220 */ /* 0x040fe20000410000 */
[----:B------:R-:W-:Y:S01]  /*1a400*/  F2FP.BF16.PACK_AB R76, R151, R153 ;  /* 0x00000099974c723e */ /* 0x000fe200000010ff */
[C---:B------:R-:W-:Y:S06]  /*1a410*/  FMUL.FTZ R57, R2.reuse, R129 ;  /* 0x0000008102397220 */ /* 0x040fec0000410000 */
[C---:B------:R-:W-:Y:S07]  /*1a420*/  HMMA.16816.F32.BF16 R4, R76.reuse, R12, R4 ;  /* 0x0000000c4c04723c */ /* 0x040fee0000041804 */
[C---:B------:R-:W-:Y:S01]  /*1a430*/  FMUL.FTZ R12, R2.reuse, R84 ;  /* 0x00000054020c7220 */ /* 0x040fe20000410000 */
[C---:B------:R-:W-:Y:S04]  /*1a440*/  HMMA.16816.F32.BF16 R8, R76.reuse, R14, R8 ;  /* 0x0000000e4c08723c */ /* 0x040fe80000041808 */
[----:B------:R-:W-:Y:S03]  /*1a450*/  FMUL.FTZ R13, R2, R85 ;  /* 0x00000055020d7220 */ /* 0x000fe60000410000 */
[C---:B------:R-:W-:Y:S02]  /*1a460*/  FMUL.FTZ R14, R0.reuse, R86 ;  /* 0x00000056000e7220 */ /* 0x040fe40000410000 */
[----:B------:R-:W-:Y:S02]  /*1a470*/  FMUL.FTZ R15, R0, R87 ;  /* 0x00000057000f7220 */ /* 0x000fe40000410000 */
[----:B------:R-:W1:Y:S05]  /*1a480*/  LDSM.16.MT88.4 R84, [R217+0x900] ;  /* 0x00090000d954783b */ /* 0x000e6a0000004200 */
[C---:B---3--:R-:W-:Y:S07]  /*1a490*/  HMMA.16816.F32.BF16 R12, R76.reuse, R20, R12 ;  /* 0x000000144c0c723c */ /* 0x048fee000004180c */
[C---:B------:R-:W-:Y:S01]  /*1a4a0*/  FMUL.FTZ R20, R2.reuse, R92 ;  /* 0x0000005c02147220 */ /* 0x040fe20000410000 */
[C---:B------:R-:W-:Y:S04]  /*1a4b0*/  HMMA.16816.F32.BF16 R16, R76.reuse, R22, R16 ;  /* 0x000000164c10723c */ /* 0x040fe80000041810 */
[----:B------:R-:W-:Y:S03]  /*1a4c0*/  FMUL.FTZ R21, R2, R93 ;  /* 0x0000005d02157220 */ /* 0x000fe60000410000 */
[C---:B------:R-:W-:Y:S02]  /*1a4d0*/  FMUL.FTZ R22, R0.reuse, R94 ;  /* 0x0000005e00167220 */ /* 0x040fe40000410000 */
[----:B------:R-:W-:Y:S02]  /*1a4e0*/  FMUL.FTZ R23, R0, R95 ;  /* 0x0000005f00177220 */ /* 0x000fe40000410000 */
[----:B------:R-:W2:Y:S05]  /*1a4f0*/  LDSM.16.MT88.4 R92, [R221+0x900] ;  /* 0x00090000dd5c783b */ /* 0x000eaa0000004200 */
[C---:B------:R-:W-:Y:S07]  /*1a500*/  HMMA.16816.F32.BF16 R20, R76.reuse, R28, R20 ;  /* 0x0000001c4c14723c */ /* 0x040fee0000041814 */
[C---:B------:R-:W-:Y:S01]  /*1a510*/  FMUL.FTZ R28, R2.reuse, R100 ;  /* 0x00000064021c7220 */ /* 0x040fe20000410000 */
[C---:B------:R-:W-:Y:S04]  /*1a520*/  HMMA.16816.F32.BF16 R24, R76.reuse, R30, R24 ;  /* 0x0000001e4c18723c */ /* 0x040fe80000041818 */
[----:B------:R-:W-:Y:S01]  /*1a530*/  FMUL.FTZ R29, R2, R101 ;  /* 0x00000065021d7220 */ /* 0x000fe20000410000 */
[----:B------:R-:W-:Y:S01]  /*1a540*/  MOV R100, R56 ;  /* 0x0000003800647202 */ /* 0x000fe20000000f00 */
[----:B------:R3:W4:Y:S01]  /*1a550*/  MUFU.EX2 R101, R40 ;  /* 0x0000002800657308 */ /* 0x0007220000000800 */
[C---:B------:R-:W-:Y:S01]  /*1a560*/  FMUL.FTZ R30, R0.reuse, R102 ;  /* 0x00000066001e7220 */ /* 0x040fe20000410000 */
[----:B------:R-:W-:Y:S01]  /*1a570*/  MOV R102, R98 ;  /* 0x0000006200667202 */ /* 0x000fe20000000f00 */
[----:B------:R-:W-:Y:S03]  /*1a580*/  FMUL.FTZ R31, R0, R103 ;  /* 0x00000067001f7220 */ /* 0x000fe60000410000 */
[----:B------:R-:W-:Y:S01]  /*1a590*/  MOV R103, R97 ;  /* 0x0000006100677202 */ /* 0x000fe20000000f00 */
[--C-:B------:R-:W-:Y:S01]  /*1a5a0*/  FFMA.FTZ R56, R161, c[0x0][0x2d0], -R3.reuse ;  /* 0x0000b400a1387a23 */ /* 0x100fe20000010803 */
[----:B------:R-:W-:Y:S02]  /*1a5b0*/  MOV R113, R102 ;  /* 0x0000006600717202 */ /* 0x000fe40000000f00 */
[C---:B------:R-:W-:Y:S01]  /*1a5c0*/  HMMA.16816.F32.BF16 R28, R76.reuse, R36, R28 ;  /* 0x000000244c1c723c */ /* 0x040fe2000004181c */
[----:B------:R5:W-:Y:S02]  /*1a5d0*/  MUFU.EX2 R121, R56 ;  /* 0x0000003800797308 */ /* 0x000be40000000800 */
[----:B------:R-:W-:Y:S02]  /*1a5e0*/  MOV R115, R103 ;  /* 0x0000006700737202 */ /* 0x000fe40000000f00 */
[----:B------:R-:W-:Y:S02]  /*1a5f0*/  MOV R157, R100 ;  /* 0x00000064009d7202 */ /* 0x000fe40000000f00 */
[--C-:B------:R-:W-:Y:S01]  /*1a600*/  FFMA.FTZ R36, R156, c[0x0][0x2d0], -R74.reuse ;  /* 0x0000b4009c247a23 */ /* 0x100fe2000001084a */
[C---:B------:R-:W-:Y:S03]  /*1a610*/  HMMA.16816.F32.BF16 R32, R76.reuse, R38, R32 ;  /* 0x000000264c20723c */ /* 0x040fe60000041820 */
[----:B------:R1:W1:Y:S01]  /*1a620*/  MUFU.EX2 R150, R36 ;  /* 0x0000002400967308 */ /* 0x0002620000000800 */
[C---:B------:R-:W-:Y:S01]  /*1a630*/  FMUL.FTZ R37, R2.reuse, R109 ;  /* 0x0000006d02257220 */ /* 0x040fe20000410000 */
[----:B------:R-:W-:Y:S01]  /*1a640*/  MOV R156, R104 ;  /* 0x00000068009c7202 */ /* 0x000fe20000000f00 */
[----:B---3--:R-:W-:Y:S01]  /*1a650*/  FMUL.FTZ R40, R2, R112 ;  /* 0x0000007002287220 */ /* 0x008fe20000410000 */
[----:B----4-:R-:W-:Y:S01]  /*1a660*/  MOV R139, R101 ;  /* 0x00000065008b7202 */ /* 0x010fe20000000f00 */
[C---:B------:R-:W-:Y:S01]  /*1a670*/  FMUL.FTZ R38, R0.reuse, R110 ;  /* 0x0000006e00267220 */ /* 0x040fe20000410000 */
[----:B------:R-:W-:Y:S02]  /*1a680*/  MOV R101, R99 ;  /* 0x0000006300657202 */ /* 0x000fe40000000f00 */
[----:B------:R-:W3:Y:S01]  /*1a690*/  LDSM.16.MT88.4 R96, [R220+0x900] ;  /* 0x00090000dc60783b */ /* 0x000ee20000004200 */
[----:B------:R-:W-:Y:S01]  /*1a6a0*/  FMUL.FTZ R39, R0, R111 ;  /* 0x0000006f00277220 */ /* 0x000fe20000410000 */
[----:B------:R-:W-:Y:S01]  /*1a6b0*/  MOV R114, R101 ;  /* 0x0000006500727202 */ /* 0x000fe20000000f00 */
[C---:B-----5:R-:W-:Y:S05]  /*1a6c0*/  FMUL.FTZ R56, R2.reuse, R128 ;  /* 0x0000008002387220 */ /* 0x060fea0000410000 */
[----:B------:R-:W-:Y:S01]  /*1a6d0*/  LDSM.16.MT88.4 R100, [R221+0x5100] ;  /* 0x00510000dd64783b */ /* 0x000fe20000004200 */
[C---:B-1----:R-:W-:Y:S01]  /*1a6e0*/  FMUL.FTZ R36, R2.reuse, R108 ;  /* 0x0000006c02247220 */ /* 0x042fe20000410000 */
[----:B------:R-:W-:Y:S06]  /*1a6f0*/  MOV R112, R150 ;  /* 0x0000009600707202 */ /* 0x000fec0000000f00 */
[----:B------:R-:W-:Y:S01]  /*1a700*/  LDSM.16.MT88.4 R108, [R218+0x1900] ;  /* 0x00190000da6c783b */ /* 0x000fe20000004200 */
[----:B------:R-:W-:Y:S02]  /*1a710*/  MOV R150, R149 ;  /* 0x0000009500967202 */ /* 0x000fe40000000f00 */
[----:B------:R-:W-:Y:S01]  /*1a720*/  MOV R149, R65 ;  /* 0x0000004100957202 */ /* 0x000fe20000000f00 */
[C---:B------:R-:W-:Y:S01]  /*1a730*/  FMUL.FTZ R65, R2.reuse, R137 ;  /* 0x0000008902417220 */ /* 0x040fe20000410000 */
[C---:B------:R-:W-:Y:S03]  /*1a740*/  HMMA.16816.F32.BF16 R36, R76.reuse, R44, R36 ;  /* 0x0000002c4c24723c */ /* 0x040fe60000041824 */
[----:B------:R-:W-:Y:S02]  /*1a750*/  MOV R153, R150 ;  /* 0x0000009600997202 */ /* 0x000fe40000000f00 */
[----:B------:R-:W-:Y:S01]  /*1a760*/  MOV R150, R71 ;  /* 0x0000004700967202 */ /* 0x000fe20000000f00 */
[--C-:B------:R-:W-:Y:S01]  /*1a770*/  FFMA.FTZ R71, R189, c[0x0][0x2d0], -R74.reuse ;  /* 0x0000b400bd477a23 */ /* 0x100fe2000001084a */
[----:B------:R-:W-:Y:S01]  /*1a780*/  MOV R137, R156 ;  /* 0x0000009c00897202 */ /* 0x000fe20000000f00 */
[C---:B------:R-:W-:Y:S04]  /*1a790*/  HMMA.16816.F32.BF16 R40, R76.reuse, R46, R40 ;  /* 0x0000002e4c28723c */ /* 0x040fe80000041828 */
[----:B------:R-:W-:Y:S01]  /*1a7a0*/  FMUL.FTZ R45, R2, R117 ;  /* 0x00000075022d7220 */ /* 0x000fe20000410000 */
[----:B------:R-:W-:Y:S01]  /*1a7b0*/  MOV R189, R136 ;  /* 0x0000008800bd7202 */ /* 0x000fe20000000f00 */
[--C-:B------:R-:W-:Y:S02]  /*1a7c0*/  FFMA.FTZ R44, R158, c[0x0][0x2d0], -R3.reuse ;  /* 0x0000b4009e2c7a23 */ /* 0x100fe40000010803 */
[C---:B------:R-:W-:Y:S02]  /*1a7d0*/  FMUL.FTZ R47, R0.reuse, R119 ;  /* 0x00000077002f7220 */ /* 0x040fe40000410000 */
[----:B------:R1:W-:Y:S02]  /*1a7e0*/  MUFU.EX2 R119, R70 ;  /* 0x0000004600777308 */ /* 0x0003e40000000800 */
[----:B------:R-:W-:Y:S08]  /*1a7f0*/  FMUL.FTZ R46, R0, R118 ;  /* 0x00000076002e7220 */ /* 0x000ff00000410000 */
[----:B------:R4:W-:Y:S01]  /*1a800*/  MUFU.EX2 R158, R44 ;  /* 0x0000002c009e7308 */ /* 0x0009e20000000800 */
[--C-:B-1----:R-:W-:Y:S09]  /*1a810*/  FFMA.FTZ R70, R164, c[0x0][0x2d0], -R74.reuse ;  /* 0x0000b400a4467a23 */ /* 0x102ff2000001084a */
[----:B------:R1:W-:Y:S01]  /*1a820*/  MUFU.EX2 R117, R70 ;  /* 0x0000004600757308 */ /* 0x0003e20000000800 */
[----:B----4-:R-:W-:Y:S07]  /*1a830*/  FMUL.FTZ R44, R2, R116 ;  /* 0x00000074022c7220 */ /* 0x010fee0000410000 */
        /* <DEDUP_REMOVED lines=8> */
[----:B------:R1:W-:Y:S10]  /*1a8c0*/  MUFU.EX2 R118, R70 ;  /* 0x0000004600767308 */ /* 0x0003f40000000800 */
[----:B------:R2:W-:Y:S01]  /*1a8d0*/  MUFU.EX2 R165, R71 ;  /* 0x0000004700a57308 */ /* 0x0005e20000000800 */
[----:B----4-:R-:W-:Y:S07]  /*1a8e0*/  FMUL.FTZ R52, R2, R124 ;  /* 0x0000007c02347220 */ /* 0x010fee0000410000 */
[C---:B------:R-:W-:Y:S03]  /*1a8f0*/  HMMA.16816.F32.BF16 R52, R76.reuse, R60, R52 ;  /* 0x0000003c4c34723c */ /* 0x040fe60000041834 */
[--C-:B-1----:R-:W-:Y:S04]  /*1a900*/  FFMA.FTZ R70, R166, c[0x0][0x2d0], -R3.reuse ;  /* 0x0000b400a6467a23 */ /* 0x102fe80000010803 */
[----:B------:R1:W-:Y:S01]  /*1a910*/  MUFU.EX2 R116, R70 ;  /* 0x0000004600747308 */ /* 0x0003e20000000800 */
[C---:B------:R-:W-:Y:S04]  /*1a920*/  HMMA.16816.F32.BF16 R56, R76.reuse, R62, R56 ;  /* 0x0000003e4c38723c */ /* 0x040fe80000041838 */
[--C-:B------:R-:W-:Y:S02]  /*1a930*/  FFMA.FTZ R60, R162, c[0x0][0x2d0], -R3.reuse ;  /* 0x0000b400a23c7a23 */ /* 0x100fe40000010803 */
[----:B------:R-:W-:Y:S02]  /*1a940*/  FMUL.FTZ R61, R2, R133 ;  /* 0x00000085023d7220 */ /* 0x000fe40000410000 */
[C---:B------:R-:W-:Y:S01]  /*1a950*/  FMUL.FTZ R62, R0.reuse, R134 ;  /* 0x00000086003e7220 */ /* 0x040fe20000410000 */
[----:B------:R4:W3:Y:S03]  /*1a960*/  MUFU.EX2 R120, R60 ;  /* 0x0000003c00787308 */ /* 0x0008e60000000800 */
[----:B------:R-:W-:Y:S02]  /*1a970*/  FMUL.FTZ R63, R0, R135 ;  /* 0x00000087003f7220 */ /* 0x000fe40000410000 */
[--C-:B--2---:R-:W-:Y:S02]  /*1a980*/  FFMA.FTZ R71, R250, c[0x0][0x2d0], -R74.reuse ;  /* 0x0000b400fa477a23 */ /* 0x104fe4000001084a */
[--C-:B-1----:R-:W-:Y:S04]  /*1a990*/  FFMA.FTZ R70, R169, c[0x0][0x2d0], -R74.reuse ;  /* 0x0000b400a9467a23 */ /* 0x102fe8000001084a */
[----:B------:R1:W-:Y:S01]  /*1a9a0*/  MUFU.EX2 R131, R70 ;  /* 0x0000004600837308 */ /* 0x0003e20000000800 */
[----:B----4-:R-:W-:Y:S07]  /*1a9b0*/  FMUL.FTZ R60, R2, R132 ;  /* 0x00000084023c7220 */ /* 0x010fee0000410000 */
[C---:B------:R-:W-:Y:S08]  /*1a9c0*/  HMMA.16816.F32.BF16 R60, R76.reuse, R80, R60 ;  /* 0x000000504c3c723c */ /* 0x040ff0000004183c */
[----:B------:R-:W-:Y:S01]  /*1a9d0*/  HMMA.16816.F32.BF16 R64, R76, R82, R64 ;  /* 0x000000524c40723c */ /* 0x000fe20000041840 */
[----:B------:R-:W2:Y:S03]  /*1a9e0*/  LDSM.16.MT88.4 R80, [R217+0x4900] ;  /* 0x00490000d950783b */ /* 0x000ea60000004200 */
[--C-:B-1----:R-:W-:Y:S03]  /*1a9f0*/  FFMA.FTZ R70, R167, c[0x0][0x2d0], -R74.reuse ;  /* 0x0000b400a7467a23 */ /* 0x102fe6000001084a */
[----:B-----5:R-:W-:Y:S01]  /*1aa00*/  F2FP.BF16.PACK_AB R78, R122, R123 ;  /* 0x0000007b7a4e723e */ /* 0x020fe200000010ff */
[----:B------:R1:W4:Y:S01]  /*1aa10*/  MUFU.EX2 R130, R70 ;  /* 0x0000004600827308 */ /* 0x0003220000000800 */
[----:B---3--:R-:W-:Y:S03]  /*1aa20*/  F2FP.BF16.PACK_AB R79, R120, R121 ;  /* 0x00000079784f723e */ /* 0x008fe600000010ff */
[----:B------:R-:W-:Y:S02]  /*1aa30*/  F2FP.BF16.PACK_AB R76, R112, R138 ;  /* 0x0000008a704c723e */ /* 0x000fe400000010ff */
[----:B------:R-:W-:Y:S07]  /*1aa40*/  F2FP.BF16.PACK_AB R77, R158, R139 ;  /* 0x0000008b9e4d723e */ /* 0x000fee00000010ff */
[C---:B------:R-:W-:Y:S08]  /*1aa50*/  HMMA.16816.F32.BF16 R4, R76.reuse, R84, R4 ;  /* 0x000000544c04723c */ /* 0x040ff00000041804 */
[C---:B------:R-:W-:Y:S01]  /*1aa60*/  HMMA.16816.F32.BF16 R8, R76.reuse, R86, R8 ;  /* 0x000000564c08723c */ /* 0x040fe20000041808 */
[----:B------:R-:W3:Y:S03]  /*1aa70*/  LDSM.16.MT88.4 R84, [R218+0x4900] ;  /* 0x00490000da54783b */ /* 0x000ee60000004200 */
[--C-:B-1----:R-:W-:Y:S04]  /*1aa80*/  FFMA.FTZ R70, R168, c[0x0][0x2d0], -R3.reuse ;  /* 0x0000b400a8467a23 */ /* 0x102fe80000010803 */
[C---:B------:R-:W-:Y:S01]  /*1aa90*/  HMMA.16816.F32.BF16 R12, R76.reuse, R88, R12 ;  /* 0x000000584c0c723c */ /* 0x040fe2000004180c */
[----:B------:R1:W-:Y:S07]  /*1aaa0*/  MUFU.EX2 R129, R70 ;  /* 0x0000004600817308 */ /* 0x0003ee0000000800 */
[C---:B------:R-:W-:Y:S01]  /*1aab0*/  HMMA.16816.F32.BF16 R16, R76.reuse, R90, R16 ;  /* 0x0000005a4c10723c */ /* 0x040fe20000041810 */
[----:B------:R-:W5:Y:S07]  /*1aac0*/  LDSM.16.MT88.4 R88, [R221+0x4900] ;  /* 0x00490000dd58783b */ /* 0x000f6e0000004200 */
[C---:B------:R-:W-:Y:S08]  /*1aad0*/  HMMA.16816.F32.BF16 R20, R76.reuse, R92, R20 ;  /* 0x0000005c4c14723c */ /* 0x040ff00000041814 */
[C---:B------:R-:W-:Y:S01]  /*1aae0*/  HMMA.16816.F32.BF16 R24, R76.reuse, R94, R24 ;  /* 0x0000005e4c18723c */ /* 0x040fe20000041818 */
[----:B------:R-:W4:Y:S03]  /*1aaf0*/  LDSM.16.MT88.4 R92, [R220+0x4900] ;  /* 0x00490000dc5c783b */ /* 0x000f260000004200 */
        /* <DEDUP_REMOVED lines=9> */
[C---:B---3--:R-:W-:Y:S01]  /*1ab90*/  HMMA.16816.F32.BF16 R44, R76.reuse, R84, R44 ;  /* 0x000000544c2c723c */ /* 0x048fe2000004182c */
[----:B------:R1:W3:Y:S07]  /*1aba0*/  MUFU.EX2 R105, R70 ;  /* 0x0000004600697308 */ /* 0x0002ee0000000800 */
[C---:B------:R-:W-:Y:S01]  /*1abb0*/  HMMA.16816.F32.BF16 R48, R76.reuse, R86, R48 ;  /* 0x000000564c30723c */ /* 0x040fe20000041830 */
[----:B------:R-:W2:Y:S07]  /*1abc0*/  LDSM.16.MT88.4 R84, [R218+0x1100] ;  /* 0x00110000da54783b */ /* 0x000eae0000004200 */
[C---:B-----5:R-:W-:Y:S08]  /*1abd0*/  HMMA.16816.F32.BF16 R52, R76.reuse, R88, R52 ;  /* 0x000000584c34723c */ /* 0x060ff00000041834 */
[C---:B------:R-:W-:Y:S01]  /*1abe0*/  HMMA.16816.F32.BF16 R56, R76.reuse, R90, R56 ;  /* 0x0000005a4c38723c */ /* 0x040fe20000041838 */
[----:B------:R-:W5:Y:S03]  /*1abf0*/  LDSM.16.MT88.4 R88, [R221+0x1100] ;  /* 0x00110000dd58783b */ /* 0x000f660000004200 */
[--C-:B-1----:R-:W-:Y:S04]  /*1ac00*/  FFMA.FTZ R70, R171, c[0x0][0x2d0], -R74.reuse ;  /* 0x0000b400ab467a23 */ /* 0x102fe8000001084a */
[C---:B----4-:R-:W-:Y:S01]  /*1ac10*/  HMMA.16816.F32.BF16 R60, R76.reuse, R92, R60 ;  /* 0x0000005c4c3c723c */ /* 0x050fe2000004183c */
[----:B------:R1:W4:Y:S07]  /*1ac20*/  MUFU.EX2 R172, R70 ;  /* 0x0000004600ac7308 */ /* 0x00032e0000000800 */
[----:B------:R-:W-:Y:S01]  /*1ac30*/  HMMA.16816.F32.BF16 R64, R76, R94, R64 ;  /* 0x0000005e4c40723c */ /* 0x000fe20000041840 */
[----:B------:R-:W4:Y:S06]  /*1ac40*/  LDSM.16.MT88.4 R92, [R220+0x1100] ;  /* 0x00110000dc5c783b */ /* 0x000f2c0000004200 */
[----:B------:R-:W-:Y:S02]  /*1ac50*/  F2FP.BF16.PACK_AB R76, R117, R119 ;  /* 0x00000077754c723e */ /* 0x000fe400000010ff */
[----:B------:R-:W-:Y:S03]  /*1ac60*/  F2FP.BF16.PACK_AB R77, R116, R118 ;  /* 0x00000076744d723e */ /* 0x000fe600000010ff */
[----:B------:R-:W-:Y:S02]  /*1ac70*/  F2FP.BF16.PACK_AB R78, R130, R131 ;  /* 0x00000083824e723e */ /* 0x000fe400000010ff */
[----:B------:R-:W-:Y:S01]  /*1ac80*/  F2FP.BF16.PACK_AB R79, R128, R129 ;  /* 0x00000081804f723e */ /* 0x000fe200000010ff */
[--C-:B-1----:R-:W-:Y:S01]  /*1ac90*/  FFMA.FTZ R70, R173, c[0x0][0x2d0], -R3.reuse ;  /* 0x0000b400ad467a23 */ /* 0x102fe20000010803 */
[----:B---3--:R-:W-:Y:S02]  /*1aca0*/  MOV R173, R105 ;  /* 0x0000006900ad7202 */ /* 0x008fe40000000f00 */
[----:B------:R-:W-:Y:S03]  /*1acb0*/  LDSM.16.MT88.4 R104, [R220+0x5100] ;  /* 0x00510000dc68783b */ /* 0x000fe60000004200 */
[C---:B--2---:R-:W-:Y:S01]  /*1acc0*/  HMMA.16816.F32.BF16 R4, R76.reuse, R80, R4 ;  /* 0x000000504c04723c */ /* 0x044fe20000041804 */
[----:B------:R1:W-:Y:S07]  /*1acd0*/  MUFU.EX2 R171, R70 ;  /* 0x0000004600ab7308 */ /* 0x0003ee0000000800 */
[C---:B------:R-:W-:Y:S01]  /*1ace0*/  HMMA.16816.F32.BF16 R8, R76.reuse, R82, R8 ;  /* 0x000000524c08723c */ /* 0x040fe20000041808 */
[----:B------:R-:W2:Y:S07]  /*1acf0*/  LDSM.16.MT88.4 R80, [R217+0x5100] ;  /* 0x00510000d950783b */ /* 0x000eae0000004200 */
[C---:B------:R-:W-:Y:S08]  /*1ad00*/  HMMA.16816.F32.BF16 R12, R76.reuse, R84, R12 ;  /* 0x000000544c0c723c */ /* 0x040ff0000004180c */
[C---:B------:R-:W-:Y:S01]  /*1ad10*/  HMMA.16816.F32.BF16 R16, R76.reuse, R86, R16 ;  /* 0x000000564c10723c */ /* 0x040fe20000041810 */
[----:B------:R-:W3:Y:S03]  /*1ad20*/  LDSM.16.MT88.4 R84, [R217+0x1900] ;  /* 0x00190000d954783b */ /* 0x000ee60000004200 */
[--C-:B-1----:R-:W-:Y:S01]  /*1ad30*/  FFMA.FTZ R70, R174, c[0x0][0x2d0], -R3.reuse ;  /* 0x0000b400ae467a23 */ /* 0x102fe20000010803 */
[----:B------:R-:W-:Y:S03]  /*1ad40*/  MOV R174, R116 ;  /* 0x0000007400ae7202 */ /* 0x000fe60000000f00 */
[C---:B-----5:R-:W-:Y:S01]  /*1ad50*/  HMMA.16816.F32.BF16 R20, R76.reuse, R88, R20 ;  /* 0x000000584c14723c */ /* 0x060fe20000041814 */
[----:B------:R1:W5:Y:S07]  /*1ad60*/  MUFU.EX2 R170, R70 ;  /* 0x0000004600aa7308 */ /* 0x00036e0000000800 */
[C---:B------:R-:W-:Y:S01]  /*1ad70*/  HMMA.16816.F32.BF16 R24, R76.reuse, R90, R24 ;  /* 0x0000005a4c18723c */ /* 0x040fe20000041818 */
[----:B------:R-:W3:Y:S07]  /*1ad80*/  LDSM.16.MT88.4 R88, [R221+0x1900] ;  /* 0x00190000dd58783b */ /* 0x000eee0000004200 */
[C---:B----4-:R-:W-:Y:S08]  /*1ad90*/  HMMA.16816.F32.BF16 R28, R76.reuse, R92, R28 ;  /* 0x0000005c4c1c723c */ /* 0x050ff0000004181c */
[C---:B------:R-:W-:Y:S01]  /*1ada0*/  HMMA.16816.F32.BF16 R32, R76.reuse, R94, R32 ;  /* 0x0000005e4c20723c */ /* 0x040fe20000041820 */
[----:B------:R-:W-:Y:S03]  /*1adb0*/  LDSM.16.MT88.4 R92, [R218+0x5900] ;  /* 0x00590000da5c783b */ /* 0x000fe60000004200 */
[--C-:B-1----:R-:W-:Y:S01]  /*1adc0*/  FFMA.FTZ R70, R175, c[0x0][0x2d0], -R74.reuse ;  /* 0x0000b400af467a23 */ /* 0x102fe2000001084a */
[----:B------:R-:W-:Y:S03]  /*1add0*/  MOV R175, R117 ;  /* 0x0000007500af7202 */ /* 0x000fe60000000f00 */
        /* <DEDUP_REMOVED lines=9> */
[C---:B------:R-:W-:Y:S01]  /*1ae70*/  HMMA.16816.F32.BF16 R52, R76.reuse, R100, R52 ;  /* 0x000000644c34723c */ /* 0x040fe20000041834 */
[----:B------:R1:W4:Y:S07]  /*1ae80*/  MUFU.EX2 R168, R70 ;  /* 0x0000004600a87308 */ /* 0x00032e0000000800 */
[C---:B------:R-:W-:Y:S01]  /*1ae90*/  HMMA.16816.F32.BF16 R56, R76.reuse, R102, R56 ;  /* 0x000000664c38723c */ /* 0x040fe20000041838 */
[----:B------:R-:W-:Y:S07]  /*1aea0*/  LDSM.16.MT88.4 R100, [R221+0x6100] ;  /* 0x00610000dd64783b */ /* 0x000fee0000004200 */
[C---:B------:R-:W-:Y:S08]  /*1aeb0*/  HMMA.16816.F32.BF16 R60, R76.reuse, R104, R60 ;  /* 0x000000684c3c723c */ /* 0x040ff0000004183c */
[----:B------:R-:W-:Y:S01]  /*1aec0*/  HMMA.16816.F32.BF16 R64, R76, R106, R64 ;  /* 0x0000006a4c40723c */ /* 0x000fe20000041840 */
[----:B------:R-:W-:Y:S03]  /*1aed0*/  LDSM.16.MT88.4 R104, [R218+0x2900] ;  /* 0x00290000da68783b */ /* 0x000fe60000004200 */
[--C-:B-1----:R-:W-:Y:S01]  /*1aee0*/  FFMA.FTZ R70, R181, c[0x0][0x2d0], -R3.reuse ;  /* 0x0000b400b5467a23 */ /* 0x102fe20000010803 */
[----:B------:R-:W-:Y:S02]  /*1aef0*/  MOV R181, R119 ;  /* 0x0000007700b57202 */ /* 0x000fe40000000f00 */
[----:B------:R-:W-:Y:S01]  /*1af00*/  F2FP.BF16.PACK_AB R76, R172, R173 ;  /* 0x000000adac4c723e */ /* 0x000fe200000010ff */
[----:B------:R1:W-:Y:S01]  /*1af10*/  MUFU.EX2 R167, R70 ;  /* 0x0000004600a77308 */ /* 0x0003e20000000800 */
[----:B-----5:R-:W-:Y:S03]  /*1af20*/  F2FP.BF16.PACK_AB R77, R170, R171 ;  /* 0x000000abaa4d723e */ /* 0x020fe600000010ff */
[----:B----4-:R-:W-:Y:S01]  /*1af30*/  F2FP.BF16.PACK_AB R78, R168, R169 ;  /* 0x000000a9a84e723e */ /* 0x010fe200000010ff */
[--C-:B-1----:R-:W-:Y:S01]  /*1af40*/  FFMA.FTZ R70, R182, c[0x0][0x2d0], -R3.reuse ;  /* 0x0000b400b6467a23 */ /* 0x102fe20000010803 */
[----:B------:R-:W-:Y:S04]  /*1af50*/  MOV R182, R158 ;  /* 0x0000009e00b67202 */ /* 0x000fe80000000f00 */
[----:B------:R1:W4:Y:S02]  /*1af60*/  MUFU.EX2 R166, R70 ;  /* 0x0000004600a67308 */ /* 0x0003240000000800 */
[--C-:B-1----:R-:W-:Y:S01]  /*1af70*/  FFMA.FTZ R70, R183, c[0x0][0x2d0], -R74.reuse ;  /* 0x0000b400b7467a23 */ /* 0x102fe2000001084a */
[----:B----4-:R-:W-:Y:S07]  /*1af80*/  F2FP.BF16.PACK_AB R79, R166, R167 ;  /* 0x000000a7a64f723e */ /* 0x010fee00000010ff */
[----:B------:R1:W-:Y:S01]  /*1af90*/  MUFU.EX2 R119, R70 ;  /* 0x0000004600777308 */ /* 0x0003e20000000800 */
[C---:B---3--:R-:W-:Y:S08]  /*1afa0*/  HMMA.16816.F32.BF16 R4, R76.reuse, R84, R4 ;  /* 0x000000544c04723c */ /* 0x048ff00000041804 */
[C---:B------:R-:W-:Y:S01]  /*1afb0*/  HMMA.16816.F32.BF16 R8, R76.reuse, R86, R8 ;  /* 0x000000564c08723c */ /* 0x040fe20000041808 */
[----:B------:R-:W3:Y:S07]  /*1afc0*/  LDSM.16.MT88.4 R84, [R217+0x5900] ;  /* 0x00590000d954783b */ /* 0x000eee0000004200 */
[C---:B------:R-:W-:Y:S04]  /*1afd0*/  HMMA.16816.F32.BF16 R12, R76.reuse, R108, R12 ;  /* 0x0000006c4c0c723c */ /* 0x040fe8000004180c */
[--C-:B-1----:R-:W-:Y:S03]  /*1afe0*/  FFMA.FTZ R70, R184, c[0x0][0x2d0], -R74.reuse ;  /* 0x0000b400b8467a23 */ /* 0x102fe6000001084a */
[----:B------:R-:W-:Y:S01]  /*1aff0*/  MOV R108, R155 ;  /* 0x0000009b006c7202 */ /* 0x000fe20000000f00 */
[C---:B------:R-:W-:Y:S01]  /*1b000*/  HMMA.16816.F32.BF16 R16, R76.reuse, R110, R16 ;  /* 0x0000006e4c10723c */ /* 0x040fe20000041810 */
[----:B------:R1:W4:Y:S03]  /*1b010*/  MUFU.EX2 R118, R70 ;  /* 0x0000004600767308 */ /* 0x0003260000000800 */
[----:B------:R-:W-:Y:S02]  /*1b020*/  MOV R109, R115 ;  /* 0x00000073006d7202 */ /* 0x000fe40000000f00 */
[----:B------:R-:W-:Y:S02]  /*1b030*/  MOV R115, R157 ;  /* 0x0000009d00737202 */ /* 0x000fe40000000f00 */
[C---:B------:R-:W-:Y:S03]  /*1b040*/  HMMA.16816.F32.BF16 R20, R76.reuse, R88, R20 ;  /* 0x000000584c14723c */ /* 0x040fe60000041814 */
[----:B------:R-:W-:Y:S01]  /*1b050*/  MUFU.EX2 R157, R71 ;  /* 0x00000047009d7308 */ /* 0x000fe20000000800 */
[----:B------:R-:W-:Y:S02]  /*1b060*/  MOV R110, R148 ;  /* 0x00000094006e7202 */ /* 0x000fe40000000f00 */
[----:B------:R-:W-:Y:S02]  /*1b070*/  MOV R111, R138 ;  /* 0x0000008a006f7202 */ /* 0x000fe40000000f00 */
[C---:B------:R-:W-:Y:S01]  /*1b080*/  HMMA.16816.F32.BF16 R24, R76.reuse, R90, R24 ;  /* 0x0000005a4c18723c */ /* 0x040fe20000041818 */
[----:B------:R-:W5:Y:S04]  /*1b090*/  LDSM.16.MT88.4 R88, [R221+0x5900] ;  /* 0x00590000dd58783b */ /* 0x000f680000004200 */
[----:B------:R-:W-:Y:S03]  /*1b0a0*/  MUFU.EX2 R71, R72 ;  /* 0x0000004800477308 */ /* 0x000fe60000000800 */
[C---:B--2---:R-:W-:Y:S04]  /*1b0b0*/  HMMA.16816.F32.BF16 R28, R76.reuse, R80, R28 ;  /* 0x000000504c1c723c */ /* 0x044fe8000004181c */
[--C-:B-1----:R-:W-:Y:S01]  /*1b0c0*/  FFMA.FTZ R70, R185, c[0x0][0x2d0], -R3.reuse ;  /* 0x0000b400b9467a23 */ /* 0x102fe20000010803 */
[----:B------:R-:W-:Y:S03]  /*1b0d0*/  MOV R185, R137 ;  /* 0x0000008900b97202 */ /* 0x000fe60000000f00 */
[C---:B------:R-:W-:Y:S01]  /*1b0e0*/  HMMA.16816.F32.BF16 R32, R76.reuse, R82, R32 ;  /* 0x000000524c20723c */ /* 0x040fe20000041820 */
[----:B------:R1:W-:Y:S01]  /*1b0f0*/  MUFU.EX2 R117, R70 ;  /* 0x0000004600757308 */ /* 0x0003e20000000800 */
[----:B------:R-:W2:Y:S06]  /*1b100*/  LDSM.16.MT88.4 R80, [R220+0x5900] ;  /* 0x00590000dc50783b */ /* 0x000eac0000004200 */
[C---:B---3--:R-:W-:Y:S08]  /*1b110*/  HMMA.16816.F32.BF16 R36, R76.reuse, R84, R36 ;  /* 0x000000544c24723c */ /* 0x048ff00000041824 */
[C---:B------:R-:W-:Y:S01]  /*1b120*/  HMMA.16816.F32.BF16 R40, R76.reuse, R86, R40 ;  /* 0x000000564c28723c */ /* 0x040fe20000041828 */
[----:B------:R-:W4:Y:S07]  /*1b130*/  LDSM.16.MT88.4 R84, [R217+0x2100] ;  /* 0x00210000d954783b */ /* 0x000f2e0000004200 */
[C---:B------:R-:W-:Y:S04]  /*1b140*/  HMMA.16816.F32.BF16 R44, R76.reuse, R92, R44 ;  /* 0x0000005c4c2c723c */ /* 0x040fe8000004182c */
[--C-:B-1----:R-:W-:Y:S02]  /*1b150*/  FFMA.FTZ R70, R186, c[0x0][0x2d0], -R3.reuse ;  /* 0x0000b400ba467a23 */ /* 0x102fe40000010803 */
[----:B------:R-:W3:Y:S02]  /*1b160*/  LDL.LU R186, [R1+0x24] ;  /* 0x0000240001ba7983 */ /* 0x000ee40000300800 */
[C---:B------:R-:W-:Y:S01]  /*1b170*/  HMMA.16816.F32.BF16 R48, R76.reuse, R94, R48 ;  /* 0x0000005e4c30723c */ /* 0x040fe20000041830 */
[----:B------:R1:W1:Y:S01]  /*1b180*/  MUFU.EX2 R116, R70 ;  /* 0x0000004600747308 */ /* 0x0002620000000800 */
[----:B------:R-:W4:Y:S06]  /*1b190*/  LDSM.16.MT88.4 R92, [R218+0x2100] ;  /* 0x00210000da5c783b */ /* 0x000f2c0000004200 */
[C---:B-----5:R-:W-:Y:S02]  /*1b1a0*/  HMMA.16816.F32.BF16 R52, R76.reuse, R88, R52 ;  /* 0x000000584c34723c */ /* 0x060fe40000041834 */
[----:B------:R-:W5:Y:S06]  /*1b1b0*/  LDL.LU R184, [R1+0x20] ;  /* 0x0000200001b87983 */ /* 0x000f6c0000300800 */
[C---:B------:R-:W-:Y:S01]  /*1b1c0*/  HMMA.16816.F32.BF16 R56, R76.reuse, R90, R56 ;  /* 0x0000005a4c38723c */ /* 0x040fe20000041838 */
[----:B------:R-:W4:Y:S07]  /*1b1d0*/  LDSM.16.MT88.4 R88, [R221+0x2100] ;  /* 0x00210000dd58783b */ /* 0x000f2e0000004200 */
[C---:B--2---:R-:W-:Y:S04]  /*1b1e0*/  HMMA.16816.F32.BF16 R60, R76.reuse, R80, R60 ;  /* 0x000000504c3c723c */ /* 0x044fe8000004183c */
[--C-:B-1----:R-:W-:Y:S04]  /*1b1f0*/  FFMA.FTZ R70, R187, c[0x0][0x2d0], -R74.reuse ;  /* 0x0000b400bb467a23 */ /* 0x102fe8000001084a */
[----:B------:R-:W-:Y:S01]  /*1b200*/  HMMA.16816.F32.BF16 R64, R76, R82, R64 ;  /* 0x000000524c40723c */ /* 0x000fe20000041840 */
[----:B------:R1:W2:Y:S01]  /*1b210*/  MUFU.EX2 R164, R70 ;  /* 0x0000004600a47308 */ /* 0x0002a20000000800 */
[----:B------:R-:W2:Y:S05]  /*1b220*/  LDSM.16.MT88.4 R80, [R220+0x2100] ;  /* 0x00210000dc50783b */ /* 0x000eaa0000004200 */
[----:B----4-:R-:W-:Y:S02]  /*1b230*/  F2FP.BF16.PACK_AB R76, R118, R119 ;  /* 0x00000077764c723e */ /* 0x010fe400000010ff */
        /* <DEDUP_REMOVED lines=9> */
[C---:B------:R-:W-:Y:S08]  /*1b2d0*/  HMMA.16816.F32.BF16 R4, R76.reuse, R84, R4 ;  /* 0x000000544c04723c */ /* 0x040ff00000041804 */
[C---:B------:R-:W-:Y:S01]  /*1b2e0*/  HMMA.16816.F32.BF16 R8, R76.reuse, R86, R8 ;  /* 0x000000564c08723c */ /* 0x040fe20000041808 */
[----:B------:R-:W2:Y:S07]  /*1b2f0*/  LDSM.16.MT88.4 R84, [R217+0x6100] ;  /* 0x00610000d954783b */ /* 0x000eae0000004200 */
[C---:B------:R-:W-:Y:S04]  /*1b300*/  HMMA.16816.F32.BF16 R12, R76.reuse, R92, R12 ;  /* 0x0000005c4c0c723c */ /* 0x040fe8000004180c */
[--C-:B-1----:R-:W-:Y:S04]  /*1b310*/  FFMA.FTZ R70, R208, c[0x0][0x2d0], -R74.reuse ;  /* 0x0000b400d0467a23 */ /* 0x102fe8000001084a */
[C---:B------:R-:W-:Y:S01]  /*1b320*/  HMMA.16816.F32.BF16 R16, R76.reuse, R94, R16 ;  /* 0x0000005e4c10723c */ /* 0x040fe20000041810 */
[----:B------:R1:W4:Y:S01]  /*1b330*/  MUFU.EX2 R126, R70 ;  /* 0x00000046007e7308 */ /* 0x0003220000000800 */
        /* <DEDUP_REMOVED lines=20> */
[C---:B----4-:R-:W-:Y:S04]  /*1b480*/  HMMA.16816.F32.BF16 R60, R76.reuse, R92, R60 ;  /* 0x0000005c4c3c723c */ /* 0x050fe8000004183c */
[--C-:B-1----:R-:W-:Y:S04]  /*1b490*/  FFMA.FTZ R70, R211, c[0x0][0x2d0], -R74.reuse ;  /* 0x0000b400d3467a23 */ /* 0x102fe8000001084a */
[----:B------:R-:W-:Y:S01]  /*1b4a0*/  HMMA.16816.F32.BF16 R64, R76, R94, R64 ;  /* 0x0000005e4c40723c */ /* 0x000fe20000041840 */
[----:B------:R1:W-:Y:S01]  /*1b4b0*/  MUFU.EX2 R161, R70 ;  /* 0x0000004600a17308 */ /* 0x0003e20000000800 */
[----:B------:R-:W-:Y:S05]  /*1b4c0*/  LDSM.16.MT88.4 R92, [R218+0x6900] ;  /* 0x00690000da5c783b */ /* 0x000fea0000004200 */
[----:B------:R-:W-:Y:S02]  /*1b4d0*/  F2FP.BF16.PACK_AB R76, R126, R127 ;  /* 0x0000007f7e4c723e */ /* 0x000fe400000010ff */
[----:B------:R-:W-:Y:S03]  /*1b4e0*/  F2FP.BF16.PACK_AB R77, R124, R125 ;  /* 0x0000007d7c4d723e */ /* 0x000fe600000010ff */
[----:B-1----:R-:W-:Y:S04]  /*1b4f0*/  FFMA.FTZ R70, R242, c[0x0][0x2d0], -R74 ;  /* 0x0000b400f2467a23 */ /* 0x002fe8000001084a */
[----:B------:R1:W4:Y:S02]  /*1b500*/  MUFU.EX2 R160, R70 ;  /* 0x0000004600a07308 */ /* 0x0003240000000800 */
[----:B-1----:R-:W-:Y:S01]  /*1b510*/  FFMA.FTZ R70, R243, c[0x0][0x2d0], -R3 ;  /* 0x0000b400f3467a23 */ /* 0x002fe20000010803 */
[----:B----4-:R-:W-:Y:S07]  /*1b520*/  F2FP.BF16.PACK_AB R78, R160, R161 ;  /* 0x000000a1a04e723e */ /* 0x010fee00000010ff */
[----:B------:R1:W-:Y:S01]  /*1b530*/  MUFU.EX2 R159, R70 ;  /* 0x00000046009f7308 */ /* 0x0003e20000000800 */
[----:B---3--:R-:W-:Y:S02]  /*1b540*/  FFMA.FTZ R2, R2, R186, R189 ;  /* 0x000000ba02027223 */ /* 0x008fe400000100bd */
[----:B-----5:R-:W-:Y:S04]  /*1b550*/  FFMA.FTZ R0, R0, R184, R185 ;  /* 0x000000b800007223 */ /* 0x020fe800000100b9 */
[----:B------:R-:W-:Y:S04]  /*1b560*/  FADD.FTZ R0, R110, R0 ;  /* 0x000000006e007221 */ /* 0x000fe80000010000 */
[----:B------:R-:W-:Y:S02]  /*1b570*/  FADD.FTZ R0, R114, R0 ;  /* 0x0000000072007221 */ /* 0x000fe40000010000 */
[--C-:B-1----:R-:W-:Y:S04]  /*1b580*/  FFMA.FTZ R70, R244, c[0x0][0x2d0], -R3.reuse ;  /* 0x0000b400f4467a23 */ /* 0x102fe80000010803 */
        /* <DEDUP_REMOVED lines=10> */
[----:B------:R1:W4:Y:S01]  /*1b630*/  MUFU.EX2 R134, R70 ;  /* 0x0000004600867308 */ /* 0x0003220000000800 */
[----:B------:R-:W-:Y:S06]  /*1b640*/  LDSM.16.MT88.4 R104, [R220+0x7100] ;  /* 0x00710000dc68783b */ /* 0x000fec0000004200 */
[C---:B------:R-:W-:Y:S08]  /*1b650*/  HMMA.16816.F32.BF16 R20, R76.reuse, R80, R20 ;  /* 0x000000504c14723c */ /* 0x040ff00000041814 */
[C---:B------:R-:W-:Y:S01]  /*1b660*/  HMMA.16816.F32.BF16 R24, R76.reuse, R82, R24 ;  /* 0x000000524c18723c */ /* 0x040fe20000041818 */
[----:B------:R-:W5:Y:S07]  /*1b670*/  LDSM.16.MT88.4 R80, [R221+0x6900] ;  /* 0x00690000dd50783b */ /* 0x000f6e0000004200 */
        /* <DEDUP_REMOVED lines=13> */
[C---:B-----5:R-:W-:Y:S08]  /*1b750*/  HMMA.16816.F32.BF16 R52, R76.reuse, R80, R52 ;  /* 0x000000504c34723c */ /* 0x060ff00000041834 */
[C---:B------:R-:W-:Y:S01]  /*1b760*/  HMMA.16816.F32.BF16 R56, R76.reuse, R82, R56 ;  /* 0x000000524c38723c */ /* 0x040fe20000041838 */
[----:B------:R-:W5:Y:S07]  /*1b770*/  LDSM.16.MT88.4 R80, [R218+0x3100] ;  /* 0x00310000da50783b */ /* 0x000f6e0000004200 */
[C---:B--2---:R-:W-:Y:S04]  /*1b780*/  HMMA.16816.F32.BF16 R60, R76.reuse, R84, R60 ;  /* 0x000000544c3c723c */ /* 0x044fe8000004183c */
[--C-:B-1----:R-:W-:Y:S04]  /*1b790*/  FFMA.FTZ R70, R251, c[0x0][0x2d0], -R74.reuse ;  /* 0x0000b400fb467a23 */ /* 0x102fe8000001084a */
[----:B------:R-:W-:Y:S01]  /*1b7a0*/  HMMA.16816.F32.BF16 R64, R76, R86, R64 ;  /* 0x000000564c40723c */ /* 0x000fe20000041840 */
[----:B------:R1:W2:Y:S01]  /*1b7b0*/  MUFU.EX2 R156, R70 ;  /* 0x00000046009c7308 */ /* 0x0002a20000000800 */
[----:B------:R-:W3:Y:S05]  /*1b7c0*/  LDSM.16.MT88.4 R84, [R221+0x3100] ;  /* 0x00310000dd54783b */ /* 0x000eea0000004200 */
[----:B----4-:R-:W-:Y:S02]  /*1b7d0*/  F2FP.BF16.PACK_AB R76, R134, R135 ;  /* 0x00000087864c723e */ /* 0x010fe400000010ff */
[----:B------:R-:W-:Y:S03]  /*1b7e0*/  F2FP.BF16.PACK_AB R77, R132, R133 ;  /* 0x00000085844d723e */ /* 0x000fe600000010ff */
[--C-:B-1----:R-:W-:Y:S01]  /*1b7f0*/  FFMA.FTZ R70, R252, c[0x0][0x2d0], -R3.reuse ;  /* 0x0000b400fc467a23 */ /* 0x102fe20000010803 */
[----:B--2---:R-:W-:Y:S03]  /*1b800*/  F2FP.BF16.PACK_AB R78, R156, R157 ;  /* 0x0000009d9c4e723e */ /* 0x004fe600000010ff */
[----:B------:R1:W-:Y:S02]  /*1b810*/  MUFU.EX2 R155, R70 ;  /* 0x00000046009b7308 */ /* 0x0003e40000000800 */
[--C-:B-1----:R-:W-:Y:S01]  /*1b820*/  FFMA.FTZ R70, R150, c[0x0][0x2d0], -R3.reuse ;  /* 0x0000b40096467a23 */ /* 0x102fe20000010803 */
[----:B------:R-:W-:Y:S07]  /*1b830*/  MOV R150, R154 ;  /* 0x0000009a00967202 */ /* 0x000fee0000000f00 */
[----:B------:R1:W2:Y:S02]  /*1b840*/  MUFU.EX2 R154, R70 ;  /* 0x00000046009a7308 */ /* 0x0002a40000000800 */
[--C-:B-1----:R-:W-:Y:S01]  /*1b850*/  FFMA.FTZ R70, R153, c[0x0][0x2d0], -R74.reuse ;  /* 0x0000b40099467a23 */ /* 0x102fe2000001084a */
[----:B--2---:R-:W-:Y:S07]  /*1b860*/  F2FP.BF16.PACK_AB R79, R154, R155 ;  /* 0x0000009b9a4f723e */ /* 0x004fee00000010ff */
[----:B------:R1:W-:Y:S01]  /*1b870*/  MUFU.EX2 R153, R70 ;  /* 0x0000004600997308 */ /* 0x0003e20000000800 */
[C---:B---3--:R-:W-:Y:S08]  /*1b880*/  HMMA.16816.F32.BF16 R4, R76.reuse, R88, R4 ;  /* 0x000000584c04723c */ /* 0x048ff00000041804 */
[C---:B------:R-:W-:Y:S01]  /*1b890*/  HMMA.16816.F32.BF16 R8, R76.reuse, R90, R8 ;  /* 0x0000005a4c08723c */ /* 0x040fe20000041808 */
[----:B------:R-:W2:Y:S07]  /*1b8a0*/  LDSM.16.MT88.4 R88, [R217+0x7100] ;  /* 0x00710000d958783b */ /* 0x000eae0000004200 */
[C---:B-----5:R-:W-:Y:S04]  /*1b8b0*/  HMMA.16816.F32.BF16 R12, R76.reuse, R80, R12 ;  /* 0x000000504c0c723c */ /* 0x060fe8000004180c */
[----:B-1----:R-:W-:Y:S01]  /*1b8c0*/  FFMA.FTZ R70, R108, c[0x0][0x2d0], -R74 ;  /* 0x0000b4006c467a23 */ /* 0x002fe2000001084a */
[----:B------:R-:W-:Y:S02]  /*1b8d0*/  MOV R108, R109 ;  /* 0x0000006d006c7202 */ /* 0x000fe40000000f00 */
[----:B------:R-:W-:Y:S01]  /*1b8e0*/  MOV R109, R112 ;  /* 0x00000070006d7202 */ /* 0x000fe20000000f00 */
[C---:B------:R-:W-:Y:S01]  /*1b8f0*/  HMMA.16816.F32.BF16 R16, R76.reuse, R82, R16 ;  /* 0x000000524c10723c */ /* 0x040fe20000041810 */
[----:B------:R-:W1:Y:S03]  /*1b900*/  LDSM.16.MT88.4 R80, [R217+0x3900] ;  /* 0x00390000d950783b */ /* 0x000e660000004200 */
[----:B------:R-:W-:Y:S02]  /*1b910*/  MOV R112, R152 ;  /* 0x0000009800707202 */ /* 0x000fe40000000f00 */
[----:B------:R3:W4:Y:S02]  /*1b920*/  MUFU.EX2 R152, R70 ;  /* 0x0000004600987308 */ /* 0x0007240000000800 */
[C---:B------:R-:W-:Y:S04]  /*1b930*/  HMMA.16816.F32.BF16 R20, R76.reuse, R84, R20 ;  /* 0x000000544c14723c */ /* 0x040fe80000041814 */
[----:B------:R-:W-:Y:S04]  /*1b940*/  FADD.FTZ R0, R112, R0 ;  /* 0x0000000070007221 */ /* 0x000fe80000010000 */
[C---:B------:R-:W-:Y:S08]  /*1b950*/  HMMA.16816.F32.BF16 R24, R76.reuse, R86, R24 ;  /* 0x000000564c18723c */ /* 0x040ff00000041818 */
[C---:B------:R-:W-:Y:S04]  /*1b960*/  HMMA.16816.F32.BF16 R28, R76.reuse, R92, R28 ;  /* 0x0000005c4c1c723c */ /* 0x040fe8000004181c */
[--C-:B---3--:R-:W-:Y:S01]  /*1b970*/  FFMA.FTZ R70, R75, c[0x0][0x2d0], -R3.reuse ;  /* 0x0000b4004b467a23 */ /* 0x108fe20000010803 */
[----:B------:R-:W-:Y:S03]  /*1b980*/  MOV R75, R151 ;  /* 0x00000097004b7202 */ /* 0x000fe60000000f00 */
[C---:B------:R-:W-:Y:S01]  /*1b990*/  HMMA.16816.F32.BF16 R32, R76.reuse, R94, R32 ;  /* 0x0000005e4c20723c */ /* 0x040fe20000041820 */
[----:B------:R3:W-:Y:S03]  /*1b9a0*/  MUFU.EX2 R151, R70 ;  /* 0x0000004600977308 */ /* 0x0007e60000000800 */
[----:B------:R-:W-:Y:S02]  /*1b9b0*/  MOV R183, R75 ;  /* 0x0000004b00b77202 */ /* 0x000fe40000000f00 */
[----:B----4-:R-:W-:Y:S02]  /*1b9c0*/  F2FP.BF16.PACK_AB R136, R152, R153 ;  /* 0x000000999888723e */ /* 0x010fe400000010ff */
[C---:B--2---:R-:W-:Y:S04]  /*1b9d0*/  HMMA.16816.F32.BF16 R36, R76.reuse, R88, R36 ;  /* 0x000000584c24723c */ /* 0x044fe80000041824 */
[----:B------:R-:W-:Y:S04]  /*1b9e0*/  FADD.FTZ R2, R183, R2 ;  /* 0x00000002b7027221 */ /* 0x000fe80000010000 */
[C---:B------:R-:W-:Y:S04]  /*1b9f0*/  HMMA.16816.F32.BF16 R40, R76.reuse, R90, R40 ;  /* 0x0000005a4c28723c */ /* 0x040fe80000041828 */
[----:B------:R-:W-:Y:S04]  /*1ba00*/  FADD.FTZ R2, R115, R2 ;  /* 0x0000000273027221 */ /* 0x000fe80000010000 */
[C---:B------:R-:W-:Y:S04]  /*1ba10*/  HMMA.16816.F32.BF16 R44, R76.reuse, R96, R44 ;  /* 0x000000604c2c723c */ /* 0x040fe8000004182c */
[--C-:B---3--:R-:W-:Y:S02]  /*1ba20*/  FFMA.FTZ R70, R150, c[0x0][0x2d0], -R3.reuse ;  /* 0x0000b40096467a23 */ /* 0x108fe40000010803 */
[----:B------:R-:W-:Y:S02]  /*1ba30*/  FFMA.FTZ R3, R73, c[0x0][0x2d0], -R3 ;  /* 0x0000b40049037a23 */ /* 0x000fe40000010803 */
[C---:B------:R-:W-:Y:S01]  /*1ba40*/  HMMA.16816.F32.BF16 R48, R76.reuse, R98, R48 ;  /* 0x000000624c30723c */ /* 0x040fe20000041830 */
[----:B------:R2:W3:Y:S01]  /*1ba50*/  MUFU.EX2 R150, R70 ;  /* 0x0000004600967308 */ /* 0x0004e20000000800 */
[----:B------:R-:W-:Y:S02]  /*1ba60*/  LDSM.16.MT88.4 R96, [R221+0x3900] ;  /* 0x00390000dd60783b */ /* 0x000fe40000004200 */
[----:B------:R-:W-:Y:S04]  /*1ba70*/  FADD.FTZ R2, R113, R2 ;  /* 0x0000000271027221 */ /* 0x000fe80000010000 */
[C---:B------:R-:W-:Y:S02]  /*1ba80*/  HMMA.16816.F32.BF16 R52, R76.reuse, R100, R52 ;  /* 0x000000644c34723c */ /* 0x040fe40000041834 */
[----:B------:R-:W-:Y:S02]  /*1ba90*/  LDSM.16.MT88.4 R112, [R217+0x7900] ;  /* 0x00790000d970783b */ /* 0x000fe40000004200 */
[----:B------:R-:W-:Y:S04]  /*1baa0*/  FADD.FTZ R2, R111, R2 ;  /* 0x000000026f027221 */ /* 0x000fe80000010000 */
[C---:B------:R-:W-:Y:S04]  /*1bab0*/  HMMA.16816.F32.BF16 R56, R76.reuse, R102, R56 ;  /* 0x000000664c38723c */ /* 0x040fe80000041838 */
[----:B------:R-:W-:Y:S04]  /*1bac0*/  FADD.FTZ R2, R109, R2 ;  /* 0x000000026d027221 */ /* 0x000fe80000010000 */
[C---:B------:R-:W-:Y:S04]  /*1bad0*/  HMMA.16816.F32.BF16 R60, R76.reuse, R104, R60 ;  /* 0x000000684c3c723c */ /* 0x040fe8000004183c */
[----:B--2---:R-:W-:Y:S01]  /*1bae0*/  FFMA.FTZ R70, R149, c[0x0][0x2d0], -R74 ;  /* 0x0000b40095467a23 */ /* 0x004fe2000001084a */
[----:B---3--:R-:W-:Y:S01]  /*1baf0*/  F2FP.BF16.PACK_AB R137, R150, R151 ;  /* 0x000000979689723e */ /* 0x008fe200000010ff */
[----:B------:R-:W-:Y:S02]  /*1bb00*/  FADD.FTZ R2, R123, R2 ;  /* 0x000000027b027221 */ /* 0x000fe40000010000 */
[----:B------:R-:W-:Y:S01]  /*1bb10*/  HMMA.16816.F32.BF16 R64, R76, R106, R64 ;  /* 0x0000006a4c40723c */ /* 0x000fe20000041840 */
[----:B------:R2:W-:Y:S01]  /*1bb20*/  MUFU.EX2 R149, R70 ;  /* 0x0000004600957308 */ /* 0x0005e20000000800 */
[----:B------:R-:W-:Y:S02]  /*1bb30*/  LDSM.16.MT88.4 R104, [R220+0x3900] ;  /* 0x00390000dc68783b */ /* 0x000fe40000004200 */
[----:B------:R-:W-:Y:S04]  /*1bb40*/  FADD.FTZ R2, R122, R2 ;  /* 0x000000027a027221 */ /* 0x000fe80000010000 */
[----:B------:R-:W-:Y:S04]  /*1bb50*/  FADD.FTZ R2, R181, R2 ;  /* 0x00000002b5027221 */ /* 0x000fe80000010000 */
[----:B------:R-:W-:Y:S04]  /*1bb60*/  FADD.FTZ R2, R175, R2 ;  /* 0x00000002af027221 */ /* 0x000fe80000010000 */
[----:B------:R-:W-:Y:S04]  /*1bb70*/  FADD.FTZ R2, R131, R2 ;  /* 0x0000000283027221 */ /* 0x000fe80000010000 */
[----:B------:R-:W-:Y:S04]  /*1bb80*/  FADD.FTZ R2, R130, R2 ;  /* 0x0000000282027221 */ /* 0x000fe80000010000 */
[----:B------:R-:W-:Y:S02]  /*1bb90*/  FADD.FTZ R2, R173, R2 ;  /* 0x00000002ad027221 */ /* 0x000fe40000010000 */
[----:B--2---:R-:W-:Y:S01]  /*1bba0*/  FFMA.FTZ R70, R108, c[0x0][0x2d0], -R74 ;  /* 0x0000b4006c467a23 */ /* 0x004fe2000001084a */
[----:B------:R-:W-:Y:S01]  /*1bbb0*/  MOV R108, R139 ;  /* 0x0000008b006c7202 */ /* 0x000fe20000000f00 */
[----:B------:R-:W2:Y:S01]  /*1bbc0*/  LDSM.16.MT88.4 R72, [R218+0x3900] ;  /* 0x00390000da48783b */ /* 0x000ea20000004200 */
[----:B------:R-:W-:Y:S01]  /*1bbd0*/  FADD.FTZ R2, R172, R2 ;  /* 0x00000002ac027221 */ /* 0x000fe20000010000 */
[----:B------:R-:W3:Y:S02]  /*1bbe0*/  MUFU.EX2 R148, R70 ;  /* 0x0000004600947308 */ /* 0x000ee40000000800 */
[----:B------:R-:W-:Y:S02]  /*1bbf0*/  FADD.FTZ R0, R108, R0 ;  /* 0x000000006c007221 */ /* 0x000fe40000010000 */
[----:B------:R-:W-:Y:S02]  /*1bc00*/  FADD.FTZ R2, R169, R2 ;  /* 0x00000002a9027221 */ /* 0x000fe40000010000 */
[----:B------:R-:W-:Y:S02]  /*1bc10*/  FADD.FTZ R0, R182, R0 ;  /* 0x00000000b6007221 */ /* 0x000fe40000010000 */
[----:B------:R-:W-:Y:S02]  /*1bc20*/  FADD.FTZ R2, R168, R2 ;  /* 0x00000002a8027221 */ /* 0x000fe40000010000 */
[----:B------:R-:W4:Y:S01]  /*1bc30*/  MUFU.EX2 R70, R3 ;  /* 0x0000000300467308 */ /* 0x000f220000000800 */
[----:B------:R-:W-:Y:S02]  /*1bc40*/  FADD.FTZ R0, R121, R0 ;  /* 0x0000000079007221 */ /* 0x000fe40000010000 */
[----:B------:R-:W-:Y:S02]  /*1bc50*/  FADD.FTZ R2, R119, R2 ;  /* 0x0000000277027221 */ /* 0x000fe40000010000 */
[----:B------:R-:W-:Y:S02]  /*1bc60*/  FADD.FTZ R0, R120, R0 ;  /* 0x0000000078007221 */ /* 0x000fe40000010000 */
[----:B------:R-:W5:Y:S01]  /*1bc70*/  LDSM.16.MT88.4 R120, [R218+0x7900] ;  /* 0x00790000da78783b */ /* 0x000f620000004200 */
[----:B------:R-:W-:Y:S02]  /*1bc80*/  FADD.FTZ R2, R118, R2 ;  /* 0x0000000276027221 */ /* 0x000fe40000010000 */
[----:B------:R-:W-:Y:S02]  /*1bc90*/  FADD.FTZ R0, R180, R0 ;  /* 0x00000000b4007221 */ /* 0x000fe40000010000 */
[----:B------:R-:W-:Y:S01]  /*1bca0*/  FADD.FTZ R2, R165, R2 ;  /* 0x00000002a5027221 */ /* 0x000fe20000010000 */
[----:B---3--:R-:W-:Y:S01]  /*1bcb0*/  F2FP.BF16.PACK_AB R138, R148, R149 ;  /* 0x00000095948a723e */ /* 0x008fe200000010ff */
[----:B------:R-:W-:Y:S02]  /*1bcc0*/  FADD.FTZ R0, R174, R0 ;  /* 0x00000000ae007221 */ /* 0x000fe40000010000 */
[----:B------:R-:W-:Y:S02]  /*1bcd0*/  FADD.FTZ R2, R164, R2 ;  /* 0x00000002a4027221 */ /* 0x000fe40000010000 */
[----:B------:R-:W-:Y:S02]  /*1bce0*/  FADD.FTZ R0, R129, R0 ;  /* 0x0000000081007221 */ /* 0x000fe40000010000 */
[----:B------:R-:W-:Y:S02]  /*1bcf0*/  FADD.FTZ R2, R127, R2 ;  /* 0x000000027f027221 */ /* 0x000fe40000010000 */
[----:B------:R-:W-:Y:S01]  /*1bd00*/  FADD.FTZ R0, R128, R0 ;  /* 0x0000000080007221 */ /* 0x000fe20000010000 */
[----:B----4-:R-:W-:Y:S01]  /*1bd10*/  F2FP.BF16.PACK_AB R139, R70, R71 ;  /* 0x00000047468b723e */ /* 0x010fe200000010ff */
[----:B------:R-:W3:Y:S01]  /*1bd20*/  LDSM.16.MT88.4 R128, [R221+0x7900] ;  /* 0x00790000dd80783b */ /* 0x000ee20000004200 */
[----:B------:R-:W-:Y:S02]  /*1bd30*/  FADD.FTZ R2, R126, R2 ;  /* 0x000000027e027221 */ /* 0x000fe40000010000 */
[----:B------:R-:W-:Y:S02]  /*1bd40*/  FADD.FTZ R0, R171, R0 ;  /* 0x00000000ab007221 */ /* 0x000fe40000010000 */
[----:B------:R-:W-:Y:S01]  /*1bd50*/  FADD.FTZ R2, R161, R2 ;  /* 0x00000002a1027221 */ /* 0x000fe20000010000 */
[C---:B-1----:R-:W-:Y:S02]  /*1bd60*/  HMMA.16816.F32.BF16 R76, R136.reuse, R80, R4 ;  /* 0x00000050884c723c */ /* 0x042fe40000041804 */
[----:B------:R-:W1:Y:S03]  /*1bd70*/  LDSM.16.MT88.4 R4, [R220+0x7900] ;  /* 0x00790000dc04783b */ /* 0x000e660000004200 */
[----:B------:R-:W-:Y:S02]  /*1bd80*/  FADD.FTZ R2, R160, R2 ;  /* 0x00000002a0027221 */ /* 0x000fe40000010000 */
[----:B------:R-:W-:Y:S01]  /*1bd90*/  FADD.FTZ R0, R170, R0 ;  /* 0x00000000aa007221 */ /* 0x000fe20000010000 */
[C---:B------:R-:W-:Y:S04]  /*1bda0*/  HMMA.16816.F32.BF16 R80, R136.reuse, R82, R8 ;  /* 0x000000528850723c */ /* 0x040fe80000041808 */
[----:B------:R-:W-:Y:S02]  /*1bdb0*/  FADD.FTZ R2, R135, R2 ;  /* 0x0000000287027221 */ /* 0x000fe40000010000 */
[----:B------:R-:W-:Y:S02]  /*1bdc0*/  FADD.FTZ R0, R167, R0 ;  /* 0x00000000a7007221 */ /* 0x000fe40000010000 */
[C---:B--2---:R-:W-:Y:S04]  /*1bdd0*/  HMMA.16816.F32.BF16 R84, R136.reuse, R72, R12 ;  /* 0x000000488854723c */ /* 0x044fe8000004180c */
        /* <DEDUP_REMOVED lines=18> */
[C---:B-----5:R-:W-:Y:S04]  /*1bf00*/  HMMA.16816.F32.BF16 R116, R136.reuse, R120, R44 ;  /* 0x000000788874723c */ /* 0x060fe8000004182c */
[----:B------:R-:W-:Y:S04]  /*1bf10*/  FADD.FTZ R0, R158, R0 ;  /* 0x000000009e007221 */ /* 0x000fe80000010000 */
[C---:B------:R-:W-:Y:S04]  /*1bf20*/  HMMA.16816.F32.BF16 R120, R136.reuse, R122, R48 ;  /* 0x0000007a8878723c */ /* 0x040fe80000041830 */
[----:B------:R-:W-:Y:S04]  /*1bf30*/  FADD.FTZ R0, R133, R0 ;  /* 0x0000000085007221 */ /* 0x000fe80000010000 */
[C---:B---3--:R-:W-:Y:S04]  /*1bf40*/  HMMA.16816.F32.BF16 R124, R136.reuse, R128, R52 ;  /* 0x00000080887c723c */ /* 0x048fe80000041834 */
[----:B------:R-:W-:Y:S04]  /*1bf50*/  FADD.FTZ R0, R132, R0 ;  /* 0x0000000084007221 */ /* 0x000fe80000010000 */
[C---:B------:R-:W-:Y:S04]  /*1bf60*/  HMMA.16816.F32.BF16 R128, R136.reuse, R130, R56 ;  /* 0x000000828880723c */ /* 0x040fe80000041838 */
[----:B------:R-:W-:Y:S04]  /*1bf70*/  FADD.FTZ R0, R155, R0 ;  /* 0x000000009b007221 */ /* 0x000fe80000010000 */
[----:B------:R-:W-:Y:S01]  /*1bf80*/  FADD.FTZ R3, R154, R0 ;  /* 0x000000009a037221 */ /* 0x000fe20000010000 */
[C---:B-1----:R-:W-:Y:S03]  /*1bf90*/  HMMA.16816.F32.BF16 R132, R136.reuse, R4, R60 ;  /* 0x000000048884723c */ /* 0x042fe6000004183c */
[----:B------:R-:W-:Y:S02]  /*1bfa0*/  FADD.FTZ R0, R153, R2 ;  /* 0x0000000299007221 */ /* 0x000fe40000010000 */
[----:B------:R-:W-:Y:S02]  /*1bfb0*/  FADD.FTZ R3, R151, R3 ;  /* 0x0000000397037221 */ /* 0x000fe40000010000 */
[----:B------:R-:W-:Y:S01]  /*1bfc0*/  FADD.FTZ R0, R152, R0 ;  /* 0x0000000098007221 */ /* 0x000fe20000010000 */
[----:B------:R-:W-:Y:S04]  /*1bfd0*/  HMMA.16816.F32.BF16 R136, R136, R6, R64 ;  /* 0x000000068888723c */ /* 0x000fe80000041840 */
[----:B------:R-:W-:Y:S02]  /*1bfe0*/  FADD.FTZ R3, R150, R3 ;  /* 0x0000000396037221 */ /* 0x000fe40000010000 */
[----:B------:R-:W-:Y:S02]  /*1bff0*/  FADD.FTZ R2, R149, R0 ;  /* 0x0000000095027221 */ /* 0x000fe40000010000 */
[----:B------:R-:W-:Y:S01]  /*1c000*/  FADD.FTZ R0, R71, R3 ;  /* 0x0000000347007221 */ /* 0x000fe20000010000 */
[----:B------:R-:W-:Y:S03]  /*1c010*/  MOV R71, R68 ;  /* 0x0000004400477202 */ /* 0x000fe60000000f00 */
[----:B------:R-:W-:Y:S02]  /*1c020*/  FADD.FTZ R2, R148, R2 ;  /* 0x0000000294027221 */ /* 0x000fe40000010000 */
[----:B------:R-:W-:Y:S01]  /*1c030*/  FADD.FTZ R0, R70, R0 ;  /* 0x0000000046007221 */ /* 0x000fe20000010000 */
[----:B------:R-:W-:Y:S02]  /*1c040*/  MOV R70, R69 ;  /* 0x0000004500467202 */ /* 0x000fe40000000f00 */
[----:B------:R1:W-:Y:S04]  /*1c050*/  STL [R1+0x24], R2 ;  /* 0x0000240201007387 */ /* 0x0003e80000100800 */
[----:B------:R1:W-:Y:S02]  /*1c060*/  STL [R1+0x20], R0 ;  /* 0x0000200001007387 */ /* 0x0003e40000100800 */
[----:B-1----:R-:W-:-:S05]  /*1c070*/  @P0 BRA `(.L_x_685) ;  /* 0xffffc11000000947 */ /* 0x002fca000383ffff */
.L_x_684:
[----:B-1----:R-:W2:Y:S04]  /*1c080*/  LDL.LU R0, [R1+0x24] ;  /* 0x0000240001007983 */ /* 0x002ea80000300800 */
[----:B------:R-:W3:Y:S01]  /*1c090*/  LDL.LU R2, [R1+0x20] ;  /* 0x0000200001027983 */ /* 0x000ee20000300800 */
[----:B------:R-:W-:-:S02]  /*1c0a0*/  MOV R30, 0xff800000 ;  /* 0xff800000001e7802 */ /* 0x000fc40000000f00 */
[----:B------:R-:W-:Y:S02]  /*1c0b0*/  MOV R31, 0xff800000 ;  /* 0xff800000001f7802 */ /* 0x000fe40000000f00 */
[----:B------:R-:W-:Y:S01]  /*1c0c0*/  PLOP3.LUT P2, PT, PT, PT, PT, 0x8, 0x0 ;  /* 0x000000000000781c */ /* 0x000fe20003f4e170 */
[----:B--2---:R-:W1:Y:S04]  /*1c0d0*/  SHFL.BFLY PT, R3, R0, 0x2, 0x1f ;  /* 0x0c401f0000037f89 */ /* 0x004e6800000e0000 */
[----:B---3--:R-:W2:Y:S01]  /*1c0e0*/  SHFL.BFLY PT, R6, R2, 0x2, 0x1f ;  /* 0x0c401f0002067f89 */ /* 0x008ea200000e0000 */
[----:B-1----:R-:W-:Y:S02]  /*1c0f0*/  FADD.FTZ R3, R3, R0 ;  /* 0x0000000003037221 */ /* 0x002fe40000010000 */
[----:B--2---:R-:W-:-:S03]  /*1c100*/  FADD.FTZ R6, R6, R2 ;  /* 0x0000000206067221 */ /* 0x004fc60000010000 */
[----:B------:R-:W1:Y:S01]  /*1c110*/  SHFL.BFLY PT, R0, R3, 0x1, 0x1f ;  /* 0x0c201f0003007f89 */ /* 0x000e6200000e0000 */
[----:B------:R-:W-:-:S03]  /*1c120*/  MOV R2, RZ ;  /* 0x000000ff00027202 */ /* 0x000fc60000000f00 */
        /* <DEDUP_REMOVED lines=82> */
.L_x_642:
        /* <DEDUP_REMOVED lines=23> */
[CC--:B------:R-:W-:Y:S02]  /*1c7c0*/  LEA.HI R2, R33.reuse, R32.reuse, RZ, 0x2 ;  /* 0x0000002021027211 */ /* 0x0c0fe400078f10ff */
[----:B------:R-:W-:Y:S02]  /*1c7d0*/  LEA.HI R29, R33, R32, RZ, 0x5 ;  /* 0x00000020211d7211 */ /* 0x000fe400078f28ff */
[----:B------:R-:W-:-:S02]  /*1c7e0*/  SHF.R.S32.HI R4, RZ, 0x2, R2 ;  /* 0x00000002ff047819 */ /* 0x000fc40000011402 */
[----:B------:R-:W-:Y:S02]  /*1c7f0*/  SHF.R.S32.HI R0, RZ, 0x1f, R2 ;  /* 0x0000001fff007819 */ /* 0x000fe40000011402 */
[----:B------:R-:W-:Y:S02]  /*1c800*/  SHF.R.S32.HI R28, RZ, 0x5, R29 ;  /* 0x00000005ff1c7819 */ /* 0x000fe4000001141d */
[----:B------:R-:W-:Y:S02]  /*1c810*/  LEA.HI R0, R0, R4, RZ, 0x3 ;  /* 0x0000000400007211 */ /* 0x000fe400078f18ff */
[----:B------:R-:W-:Y:S02]  /*1c820*/  F2FP.BF16.PACK_AB R102, R103, R102 ;  /* 0x000000666766723e */ /* 0x000fe400000010ff */
[----:B------:R-:W-:Y:S02]  /*1c830*/  LOP3.LUT R0, R0, 0xfffffff8, RZ, 0xc0, !PT ;  /* 0xfffffff800007812 */ /* 0x000fe400078ec0ff */
[----:B------:R-:W-:-:S02]  /*1c840*/  F2FP.BF16.PACK_AB R24, R24, R104 ;  /* 0x000000681818723e */ /* 0x000fc400000010ff */
[----:B------:R-:W-:Y:S01]  /*1c850*/  F2FP.BF16.PACK_AB R106, R107, R106 ;  /* 0x0000006a6b6a723e */ /* 0x000fe200000010ff */
[----:B------:R-:W-:Y:S01]  /*1c860*/  IMAD.IADD R4, R4, 0x1, -R0 ;  /* 0x0000000104047824 */ /* 0x000fe200078e0a00 */
[----:B------:R-:W-:Y:S02]  /*1c870*/  LOP3.LUT R0, R2, 0xfffffffc, RZ, 0xc0, !PT ;  /* 0xfffffffc02007812 */ /* 0x000fe400078ec0ff */
[----:B------:R-:W-:Y:S01]  /*1c880*/  F2FP.BF16.PACK_AB R23, R23, R108 ;  /* 0x0000006c1717723e */ /* 0x000fe200000010ff */
[C---:B------:R-:W-:Y:S01]  /*1c890*/  IMAD.SHL.U32 R2, R4.reuse, 0x40, RZ ;  /* 0x0000004004027824 */ /* 0x040fe200078e00ff */
[----:B------:R-:W-:Y:S01]  /*1c8a0*/  LOP3.LUT R3, R4, 0x1, RZ, 0xc0, !PT ;  /* 0x0000000104037812 */ /* 0x000fe200078ec0ff */
[----:B------:R-:W-:Y:S01]  /*1c8b0*/  IMAD.IADD R22, R32, 0x1, -R0 ;  /* 0x0000000120167824 */ /* 0x000fe200078e0a00 */
[----:B------:R-:W-:Y:S02]  /*1c8c0*/  F2FP.BF16.PACK_AB R110, R111, R110 ;  /* 0x0000006e6f6e723e */ /* 0x000fe400000010ff */
        /* <DEDUP_REMOVED lines=13> */
[----:B------:R-:W-:Y:S02]  /*1c9a0*/  F2FP.BF16.PACK_AB R19, R19, R118 ;  /* 0x000000761313723e */ /* 0x000fe400000010ff */
        /* <DEDUP_REMOVED lines=14> */
[----:B------:R-:W-:Y:S01]  /*1ca90*/  F2FP.BF16.PACK_AB R14, R14, R136 ;  /* 0x000000880e0e723e */ /* 0x000fe200000010ff */
[----:B------:R-:W-:Y:S01]  /*1caa0*/  STS [R0+0x480], R78 ;  /* 0x0004804e00007388 */ /* 0x000fe20000000800 */
[----:B------:R-:W-:-:S02]  /*1cab0*/  F2FP.BF16.PACK_AB R10, R10, R138 ;  /* 0x0000008a0a0a723e */ /* 0x000fc400000010ff */
[----:B------:R-:W-:Y:S01]  /*1cac0*/  PLOP3.LUT P0, PT, PT, PT, UP1, 0x80, 0x0 ;  /* 0x000000000000781c */ /* 0x000fe20003f0f018 */
[----:B------:R2:W-:Y:S04]  /*1cad0*/  STS [R2], R7 ;  /* 0x0000000702007388 */ /* 0x0005e80000000800 */
[----:B------:R-:W-:Y:S04]  /*1cae0*/  STS [R2+0x400], R82 ;  /* 0x0004005202007388 */ /* 0x000fe80000000800 */
[----:B------:R3:W-:Y:S04]  /*1caf0*/  STS [R3+0x80], R6 ;  /* 0x0000800603007388 */ /* 0x0007e80000000800 */
[----:B------:R-:W-:Y:S04]  /*1cb00*/  STS [R3+0x480], R86 ;  /* 0x0004805603007388 */ /* 0x000fe80000000800 */
[----:B------:R4:W-:Y:S01]  /*1cb10*/  STS [R4], R8 ;  /* 0x0000000804007388 */ /* 0x0009e20000000800 */
[----:B-1----:R-:W-:-:S03]  /*1cb20*/  IMAD.MOV.U32 R27, RZ, RZ, 0x40 ;  /* 0x00000040ff1b7424 */ /* 0x002fc600078e00ff */
[----:B------:R-:W-:Y:S02]  /*1cb30*/  STS [R4+0x400], R90 ;  /* 0x0004005a04007388 */ /* 0x000fe40000000800 */
[----:B--2---:R-:W-:-:S05]  /*1cb40*/  SEL R7, R27, 0xffffffc0, !P2 ;  /* 0xffffffc01b077807 */ /* 0x004fca0005000000 */
[----:B---3--:R-:W-:-:S05]  /*1cb50*/  IMAD.IADD R6, R0, 0x1, R7 ;  /* 0x0000000100067824 */ /* 0x008fca00078e0207 */
[----:B------:R1:W-:Y:S01]  /*1cb60*/  STS [R6+0x80], R5 ;  /* 0x0000800506007388 */ /* 0x0003e20000000800 */
[----:B----4-:R-:W-:-:S03]  /*1cb70*/  IMAD.IADD R8, R7, 0x1, R2 ;  /* 0x0000000107087824 */ /* 0x010fc600078e0202 */
        /* <DEDUP_REMOVED lines=21> */
[----:B------:R2:W-:Y:S04]  /*1ccd0*/  STS [R5+0x4080], R9 ;  /* 0x0040800905007388 */ /* 0x0005e80000000800 */
[----:B------:R3:W-:Y:S04]  /*1cce0*/  STS [R5+0x4480], R15 ;  /* 0x0044800f05007388 */ /* 0x0007e80000000800 */
[----:B------:R3:W-:Y:S04]  /*1ccf0*/  STS [R7+0x4000], R14 ;  /* 0x0040000e07007388 */ /* 0x0007e80000000800 */
        /* <DEDUP_REMOVED lines=8> */
[----:B------:R-:W-:-:S02]  /*1cd80*/  IMAD.MOV.U32 R19, RZ, RZ, c[0x0][0x388] ;  /* 0x0000e200ff137624 */ /* 0x000fc400078e00ff */
        /* <DEDUP_REMOVED lines=8> */
[----:B--2---:R-:W1:Y:S02]  /*1ce10*/  @P0 R2UR UR5, R0 ;  /* 0x00000000000503c2 */ /* 0x004e6400000e0000 */
[----:B-1----:R-:W-:Y:S02]  /*1ce20*/  @UP1 USHF.R.S32.HI UR4, URZ, 0x1f, UR5 ;  /* 0x0000001f3f041899 */ /* 0x002fe40008011405 */
[----:B------:R-:W-:-:S05]  /*1ce30*/  @UP1 UMOV UR14, UR5 ;  /* 0x00000005000e1c82 */ /* 0x000fca0008000000 */
[----:B------:R-:W-:Y:S01]  /*1ce40*/  @UP1 UMOV UR15, UR4 ;  /* 0x00000004000f1c82 */ /* 0x000fe20008000000 */
[----:B------:R-:W-:Y:S05]  /*1ce50*/  @P1 BRA `(.L_x_689) ;  /* 0x0000004000001947 */ /* 0x000fea0003800000 */
[----:B---3--:R-:W-:Y:S05]  /*1ce60*/  @!P0 BRA `(.L_x_689) ;  /* 0x0000003000008947 */ /* 0x008fea0003800000 */
[----:B------:R-:W2:Y:S04]  /*1ce70*/  LDG.E R0, [R8.64] ;  /* 0x0000001608007981 */ /* 0x000ea8000c1e1900 */
[----:B------:R-:W2:Y:S02]  /*1ce80*/  LDG.E R2, [R8.64+0x4] ;  /* 0x0000041608027981 */ /* 0x000ea4000c1e1900 */
[----:B--2--5:R-:W-:Y:S02]  /*1ce90*/  IADD3 R19, -R0, R2, RZ ;  /* 0x0000000200137210 */ /* 0x024fe40007ffe1ff */
.L_x_689:
[----:B---3--:R-:W-:Y:S01]  /*1cea0*/  LOP3.LUT R2, R29, 0xffffffe0, RZ, 0xc0, !PT ;  /* 0xffffffe01d027812 */ /* 0x008fe200078ec0ff */
[----:B------:R-:W1:Y:S01]  /*1ceb0*/  S2R R44, SR_CTAID.X ;  /* 0x00000000002c7919 */ /* 0x000e620000002500 */
[----:B------:R-:W-:Y:S01]  /*1cec0*/  SHF.R.S32.HI R0, RZ, 0x1f, R28 ;  /* 0x0000001fff007819 */ /* 0x000fe2000001141c */
[----:B------:R-:W-:Y:S01]  /*1ced0*/  IMAD.MOV.U32 R6, RZ, RZ, c[0x0][0x4e8] ;  /* 0x00013a00ff067624 */ /* 0x000fe200078e00ff */
[----:B------:R-:W-:Y:S01]  /*1cee0*/  ULDC.64 UR4, c[0x0][0x490] ;  /* 0x0001240000047ab9 */ /* 0x000fe20000000a00 */
[----:B------:R-:W-:Y:S01]  /*1cef0*/  IMAD.IADD R5, R32, 0x1, -R2 ;  /* 0x0000000120057824 */ /* 0x000fe200078e0a02 */
[----:B------:R-:W-:Y:S01]  /*1cf00*/  LEA.HI R0, R0, R28, RZ, 0x3 ;  /* 0x0000001c00007211 */ /* 0x000fe200078f18ff */
[----:B------:R-:W-:Y:S01]  /*1cf10*/  UIMAD UR10, UR8, UR4, URZ ;  /* 0x00000004080a72a4 */ /* 0x000fe2000f8e023f */
[----:B------:R-:W-:Y:S01]  /*1cf20*/  ISETP.NE.AND P1, PT, R6, 0x1, PT ;  /* 0x000000010600780c */ /* 0x000fe20003f25270 */
[----:B------:R-:W-:Y:S01]  /*1cf30*/  USHF.R.S32.HI UR9, URZ, 0x1f, UR21 ;  /* 0x0000001f3f097899 */ /* 0x000fe20008011415 */
[----:B------:R-:W-:Y:S01]  /*1cf40*/  SHF.R.S32.HI R3, RZ, 0x1f, R5 ;  /* 0x0000001fff037819 */ /* 0x000fe20000011405 */
[----:B------:R-:W-:Y:S01]  /*1cf50*/  UMOV UR18, UR14 ;  /* 0x0000000e00127c82 */ /* 0x000fe20008000000 */
[----:B------:R-:W-:Y:S01]  /*1cf60*/  LOP3.LUT R2, R0, 0xffffff8, RZ, 0xc0, !PT ;  /* 0x0ffffff800027812 */ /* 0x000fe200078ec0ff */
[----:B------:R-:W-:Y:S01]  /*1cf70*/  UMOV UR19, UR15 ;  /* 0x0000000f00137c82 */ /* 0x000fe20008000000 */
[----:B------:R-:W-:Y:S01]  /*1cf80*/  LEA.HI R0, R22, R22, RZ, 0x1 ;  /* 0x0000001616007211 */ /* 0x000fe200078f08ff */
[----:B------:R-:W-:Y:S01]  /*1cf90*/  UIMAD.WIDE.U32 UR18, UR13, UR4, UR18 ;  /* 0x000000040d1272a5 */ /* 0x000fe2000f8e0012 */
[----:B------:R-:W-:Y:S01]  /*1cfa0*/  LEA.HI R3, R3, R5, RZ, 0x2 ;  /* 0x0000000503037211 */ /* 0x000fe200078f10ff */
[----:B------:R-:W-:Y:S01]  /*1cfb0*/  IMAD.IADD R4, R28, 0x1, -R2 ;  /* 0x000000011c047824 */ /* 0x000fe200078e0a02 */
[----:B------:R-:W-:Y:S01]  /*1cfc0*/  LOP3.LUT R0, R0, 0x1ffffffe, RZ, 0xc0, !PT ;  /* 0x1ffffffe00007812 */ /* 0x000fe200078ec0ff */
[----:B------:R-:W-:Y:S01]  /*1cfd0*/  UIMAD UR10, UR13, UR5, UR10 ;  /* 0x000000050d0a72a4 */ /* 0x000fe2000f8e020a */
[----:B------:R-:W-:Y:S01]  /*1cfe0*/  SHF.R.S32.HI R2, RZ, 0x2, R3 ;  /* 0x00000002ff027819 */ /* 0x000fe20000011403 */
[----:B------:R-:W-:Y:S01]  /*1cff0*/  USEL UR9, UR9, URZ, !UP1 ;  /* 0x0000003f09097287 */ /* 0x000fe2000c800000 */
[-C--:B------:R-:W-:Y:S01]  /*1d000*/  LEA.HI R7, R33, R32.reuse, RZ, 0x3 ;  /* 0x0000002021077211 */ /* 0x080fe200078f18ff */
[----:B------:R-:W-:Y:S01]  /*1d010*/  IMAD.IADD R0, R22, 0x1, -R0 ;  /* 0x0000000116007824 */ /* 0x000fe200078e0a00 */
[----:B------:R-:W-:Y:S01]  /*1d020*/  ULDC.64 UR6, c[0x0][0x498] ;  /* 0x0001260000067ab9 */ /* 0x000fe20000000a00 */
[----:B------:R-:W-:Y:S01]  /*1d030*/  IMAD R15, R4, 0x10, R2 ;  /* 0x00000010040f7824 */ /* 0x000fe200078e0202 */
[----:B------:R-:W-:Y:S01]  /*1d040*/  UIADD3 UR11, UR19, UR10, URZ ;  /* 0x0000000a130b7290 */ /* 0x000fe2000fffe03f */
[----:B------:R-:W-:Y:S01]  /*1d050*/  LOP3.LUT P2, RZ, R5, 0x3, RZ, 0xc0, !PT ;  /* 0x0000000305ff7812 */ /* 0x000fe2000784c0ff */
[----:B------:R-:W-:Y:S01]  /*1d060*/  UIMAD UR10, UR9, UR6, URZ ;  /* 0x00000006090a72a4 */ /* 0x000fe2000f8e023f */
[----:B------:R-:W-:Y:S01]  /*1d070*/  IMAD R0, R0, 0x8, R15 ;  /* 0x0000000800007824 */ /* 0x000fe200078e020f */
[----:B------:R-:W-:Y:S01]  /*1d080*/  USEL UR21, UR21, URZ, !UP1 ;  /* 0x0000003f15157287 */ /* 0x000fe2000c800000 */
[----:B------:R-:W-:Y:S01]  /*1d090*/  LOP3.LUT R5, R7, 0xfffffff8, RZ, 0xc0, !PT ;  /* 0xfffffff807057812 */ /* 0x000fe200078ec0ff */
[----:B------:R-:W-:Y:S01]  /*1d0a0*/  ULDC.64 UR4, c[0x0][0x3a0] ;  /* 0x0000e80000047ab9 */ /* 0x000fe20000000a00 */
[----:B-1----:R-:W-:Y:S01]  /*1d0b0*/  IMAD R2, R44, 0x80, R0 ;  /* 0x000000802c027824 */ /* 0x002fe200078e0200 */
[----:B------:R-:W-:Y:S01]  /*1d0c0*/  UIMAD UR7, UR21, UR7, UR10 ;  /* 0x00000007150772a4 */ /* 0x000fe2000f8e020a */
[----:B------:R-:W-:Y:S01]  /*1d0d0*/  SHF.R.S32.HI R14, RZ, 0x3, R7 ;  /* 0x00000003ff0e7819 */ /* 0x000fe20000011407 */
[----:B------:R-:W-:Y:S01]  /*1d0e0*/  UIMAD.WIDE.U32 UR16, UR14, UR4, URZ ;  /* 0x000000040e1072a5 */ /* 0x000fe2000f8e003f */
[----:B------:R-:W-:Y:S01]  /*1d0f0*/  @P1 IMAD.HI.U32 R3, R2, c[0x0][0x4ec], RZ ;  /* 0x00013b0002031a27 */ /* 0x000fe200078e00ff */
[----:B------:R-:W-:Y:S01]  /*1d100*/  UMOV UR10, UR18 ;  /* 0x00000012000a7c82 */ /* 0x000fe20008000000 */
[----:B------:R-:W-:Y:S01]  /*1d110*/  LEA.HI R17, R33, R32, RZ, 0x6 ;  /* 0x0000002021117211 */ /* 0x000fe200078f30ff */
[----:B------:R-:W-:Y:S01]  /*1d120*/  UIMAD.WIDE.U32 UR10, UR21, UR6, UR10 ;  /* 0x00000006150a72a5 */ /* 0x000fe2000f8e000a */
[----:B------:R-:W-:Y:S01]  /*1d130*/  IMAD.MOV.U32 R0, RZ, RZ, R2 ;  /* 0x000000ffff007224 */ /* 0x000fe200078e0002 */
[----:B------:R-:W-:Y:S01]  /*1d140*/  @P1 SHF.R.U32.HI R0, RZ, c[0x0][0x4f0], R3 ;  /* 0x00013c00ff001a19 */ /* 0x000fe20000011603 */
[----:B------:R-:W-:Y:S01]  /*1d150*/  UIMAD UR4, UR15, UR4, URZ ;  /* 0x000000040f0472a4 */ /* 0x000fe2000f8e023f */
[----:B------:R-:W-:Y:S01]  /*1d160*/  IMAD.IADD R5, R32, 0x1, -R5 ;  /* 0x0000000120057824 */ /* 0x000fe200078e0a05 */
[----:B------:R-:W-:Y:S01]  /*1d170*/  BSSY B0, `(.L_x_690) ;  /* 0x000005c000007945 */ /* 0x000fe20003800000 */
[--C-:B------:R-:W-:Y:S01]  /*1d180*/  SHF.R.S32.HI R6, RZ, 0x1f, R0.reuse ;  /* 0x0000001fff067819 */ /* 0x100fe20000011400 */
[----:B------:R-:W-:Y:S01]  /*1d190*/  IMAD.MOV R3, RZ, RZ, -R0 ;  /* 0x000000ffff037224 */ /* 0x000fe200078e0a00 */
[----:B------:R-:W-:Y:S01]  /*1d1a0*/  UIMAD UR14, UR14, UR5, UR4 ;  /* 0x000000050e0e72a4 */ /* 0x000fe2000f8e0204 */
[----:B-----5:R-:W-:-:S02]  /*1d1b0*/  IMAD R19, R19, c[0x0][0x4e8], RZ ;  /* 0x00013a0013137a24 */ /* 0x020fc400078e02ff */
[----:B------:R-:W-:Y:S01]  /*1d1c0*/  IMAD R4, R3, c[0x0][0x4e8], R2 ;  /* 0x00013a0003047a24 */ /* 0x000fe200078e0202 */
[----:B------:R-:W-:Y:S01]  /*1d1d0*/  IADD3 R2, P0, R0, UR10, RZ ;  /* 0x0000000a00027c10 */ /* 0x000fe2000ff1e0ff */
[----:B------:R-:W-:Y:S01]  /*1d1e0*/  ULDC.64 UR4, c[0x0][0x3e8] ;  /* 0x0000fa0000047ab9 */ /* 0x000fe20000000a00 */
[----:B------:R-:W-:Y:S01]  /*1d1f0*/  MOV R3, UR7 ;  /* 0x0000000700037c02 */ /* 0x000fe20008000f00 */
[----:B------:R-:W-:Y:S01]  /*1d200*/  UIADD3 UR15, UR17, UR14, URZ ;  /* 0x0000000e110f7290 */ /* 0x000fe2000fffe03f */
[----:B------:R-:W-:Y:S01]  /*1d210*/  SHF.R.S32.HI R0, RZ, 0x1f, R4 ;  /* 0x0000001fff007819 */ /* 0x000fe20000011404 */
[----:B------:R-:W-:Y:S01]  /*1d220*/  UIMAD UR8, UR8, UR4, URZ ;  /* 0x00000004080872a4 */ /* 0x000fe2000f8e023f */
[----:B------:R-:W-:Y:S01]  /*1d230*/  IADD3.X R3, R6, UR11, R3, P0, !PT ;  /* 0x0000000b06037c10 */ /* 0x000fe200087fe403 */
[----:B------:R-:W-:Y:S01]  /*1d240*/  IMAD.SHL.U32 R6, R5, 0x8, RZ ;  /* 0x0000000805067824 */ /* 0x000fe200078e00ff */
[----:B------:R-:W-:Y:S01]  /*1d250*/  UMOV UR14, UR16 ;  /* 0x00000010000e7c82 */ /* 0x000fe20008000000 */
[----:B------:R-:W-:Y:S01]  /*1d260*/  IMAD R0, R0, c[0x0][0x488], RZ ;  /* 0x0001220000007a24 */ /* 0x000fe200078e02ff */
[----:B------:R-:W-:Y:S01]  /*1d270*/  UIMAD UR8, UR13, UR5, UR8 ;  /* 0x000000050d0872a4 */ /* 0x000fe2000f8e0208 */
[----:B------:R-:W-:Y:S01]  /*1d280*/  IMAD.WIDE.U32 R2, R4, c[0x0][0x488], R2 ;  /* 0x0001220004027a25 */ /* 0x000fe200078e0002 */
[----:B------:R-:W-:-:S03]  /*1d290*/  UIMAD.WIDE.U32 UR14, UR13, UR4, UR14 ;  /* 0x000000040d0e72a5 */ /* 0x000fc6000f8e000e */
[----:B------:R-:W-:Y:S01]  /*1d2a0*/  IMAD R10, R4, c[0x0][0x48c], R0 ;  /* 0x00012300040a7a24 */ /* 0x000fe200078e0200 */
[----:B------:R-:W-:Y:S01]  /*1d2b0*/  ULDC.64 UR4, c[0x0][0x3f0] ;  /* 0x0000fc0000047ab9 */ /* 0x000fe20000000a00 */
[----:B------:R-:W-:Y:S01]  /*1d2c0*/  IMAD.SHL.U32 R4, R14, 0x40, RZ ;  /* 0x000000400e047824 */ /* 0x000fe200078e00ff */
[----:B------:R-:W-:Y:S01]  /*1d2d0*/  LEA R7, P0, R2, c[0x0][0x450], 0x2 ;  /* 0x0001140002077a11 */ /* 0x000fe200078010ff */
[----:B------:R-:W-:Y:S01]  /*1d2e0*/  IMAD R0, R5, 0x20, R14 ;  /* 0x0000002005007824 */ /* 0x000fe200078e020e */
[----:B------:R-:W-:Y:S01]  /*1d2f0*/  IADD3 R3, R3, R10, RZ ;  /* 0x0000000a03037210 */ /* 0x000fe20007ffe0ff */
[----:B------:R-:W-:Y:S01]  /*1d300*/  UIADD3 UR15, UR15, UR8, URZ ;  /* 0x000000080f0f7290 */ /* 0x000fe2000fffe03f */
[----:B------:R-:W-:Y:S01]  /*1d310*/  LOP3.LUT R4, R4, 0x1c0, RZ, 0xc0, !PT ;  /* 0x000001c004047812 */ /* 0x000fe200078ec0ff */
[----:B------:R-:W-:Y:S01]  /*1d320*/  IMAD R5, R44, 0x80, R0 ;  /* 0x000000802c057824 */ /* 0x000fe200078e0200 */
[----:B------:R-:W-:Y:S01]  /*1d330*/  UIMAD UR9, UR9, UR4, URZ ;  /* 0x00000004090972a4 */ /* 0x000fe2000f8e023f */
[----:B------:R-:W-:Y:S01]  /*1d340*/  SHFL.IDX PT, R12, R7, RZ, 0x1c1f ;  /* 0x001c1fff070c7589 */ /* 0x000fe200000e0000 */
[----:B------:R-:W-:Y:S01]  /*1d350*/  LOP3.LUT R8, R4, 0x38, R6, 0xf8, !PT ;  /* 0x0000003804087812 */ /* 0x000fe200078ef806 */
[----:B------:R-:W-:Y:S01]  /*1d360*/  @P1 IMAD.HI.U32 R9, R5, c[0x0][0x4ec], RZ ;  /* 0x00013b0005091a27 */ /* 0x000fe200078e00ff */
[----:B------:R-:W-:Y:S01]  /*1d370*/  SHF.R.U32.HI R4, RZ, 0x3, R4 ;  /* 0x00000003ff047819 */ /* 0x000fe20000011604 */
[----:B------:R-:W-:Y:S01]  /*1d380*/  UIMAD UR5, UR21, UR5, UR9 ;  /* 0x00000005150572a4 */ /* 0x000fe2000f8e0209 */
[----:B------:R1:W-:Y:S01]  /*1d390*/  SHFL.IDX PT, R10, R7, 0x1, 0x1c1f ;  /* 0x003c1f00070a7f89 */ /* 0x0003e200000e0000 */
[----:B------:R-:W-:Y:S01]  /*1d3a0*/  UIMAD.WIDE.U32 UR14, UR21, UR4, UR14 ;  /* 0x00000004150e72a5 */ /* 0x000fe2000f8e000e */
[----:B------:R-:W-:Y:S01]  /*1d3b0*/  LOP3.LUT R16, R8, R4, RZ, 0x3c, !PT ;  /* 0x0000000408107212 */ /* 0x000fe200078e3cff */
[----:B------:R-:W-:Y:S01]  /*1d3c0*/  IMAD.MOV.U32 R0, RZ, RZ, R5 ;  /* 0x000000ffff007224 */ /* 0x000fe200078e0005 */
[----:B------:R-:W-:Y:S01]  /*1d3d0*/  LEA.HI.X R4, R2, c[0x0][0x454], R3, 0x2, P0 ;  /* 0x0001150002047a11 */ /* 0x000fe200000f1403 */
[----:B------:R-:W-:Y:S01]  /*1d3e0*/  UIADD3 UR5, UR15, UR5, URZ ;  /* 0x000000050f057290 */ /* 0x000fe2000fffe03f */
[----:B------:R-:W-:Y:S01]  /*1d3f0*/  @P1 SHF.R.U32.HI R0, RZ, c[0x0][0x4f0], R9 ;  /* 0x00013c00ff001a19 */ /* 0x000fe20000011609 */
[----:B------:R-:W-:-:S02]  /*1d400*/  IMAD.U32 R3, RZ, RZ, UR15 ;  /* 0x0000000fff037e24 */ /* 0x000fc4000f8e00ff */
[----:B------:R-:W2:Y:S01]  /*1d410*/  SHFL.IDX PT, R13, R4, RZ, 0x1c1f ;  /* 0x001c1fff040d7589 */ /* 0x000ea200000e0000 */
[--C-:B------:R-:W-:Y:S01]  /*1d420*/  SHF.R.S32.HI R9, RZ, 0x1f, R0.reuse ;  /* 0x0000001fff097819 */ /* 0x100fe20000011400 */
[----:B------:R-:W-:Y:S02]  /*1d430*/  IMAD.MOV R8, RZ, RZ, -R0 ;  /* 0x000000ffff087224 */ /* 0x000fe400078e0a00 */
[----:B------:R3:W4:Y:S01]  /*1d440*/  SHFL.IDX PT, R11, R4, 0x1, 0x1c1f ;  /* 0x003c1f00040b7f89 */ /* 0x00072200000e0000 */
[----:B------:R-:W-:Y:S02]  /*1d450*/  IMAD.U32 R2, RZ, RZ, UR14 ;  /* 0x0000000eff027e24 */ /* 0x000fe4000f8e00ff */
[----:B------:R-:W-:Y:S02]  /*1d460*/  IMAD.U32 R3, RZ, RZ, UR5 ;  /* 0x00000005ff037e24 */ /* 0x000fe4000f8e00ff */
[----:B------:R-:W-:Y:S02]  /*1d470*/  IMAD R5, R8, c[0x0][0x4e8], R5 ;  /* 0x00013a0008057a24 */ /* 0x000fe400078e0205 */
[----:B------:R-:W-:-:S04]  /*1d480*/  IMAD.WIDE.U32 R2, R0, c[0x0][0x3e0], R2 ;  /* 0x0000f80000027a25 */ /* 0x000fc800078e0002 */
[----:B-1----:R-:W-:-:S04]  /*1d490*/  IMAD R7, R9, c[0x0][0x3e0], RZ ;  /* 0x0000f80009077a24 */ /* 0x002fc800078e02ff */
[----:B------:R-:W-:Y:S01]  /*1d4a0*/  IMAD R7, R0, c[0x0][0x3e4], R7 ;  /* 0x0000f90000077a24 */ /* 0x000fe200078e0207 */
[----:B------:R-:W-:-:S03]  /*1d4b0*/  SHF.R.S32.HI R0, RZ, 0x1f, R5 ;  /* 0x0000001fff007819 */ /* 0x000fc60000011405 */
[----:B------:R-:W-:Y:S02]  /*1d4c0*/  IMAD.IADD R3, R3, 0x1, R7 ;  /* 0x0000000103037824 */ /* 0x000fe400078e0207 */
[----:B------:R-:W-:Y:S02]  /*1d4d0*/  IMAD R0, R0, c[0x0][0x3d8], RZ ;  /* 0x0000f60000007a24 */ /* 0x000fe400078e02ff */
[----:B---3--:R-:W-:Y:S02]  /*1d4e0*/  IMAD R4, R44, 0x80, R15 ;  /* 0x000000802c047824 */ /* 0x008fe400078e020f */
[----:B------:R-:W-:-:S03]  /*1d4f0*/  IMAD.WIDE.U32 R2, R5, c[0x0][0x3d8], R2 ;  /* 0x0000f60005027a25 */ /* 0x000fc600078e0002 */
[C---:B------:R-:W-:Y:S02]  /*1d500*/  IADD3 R8, R4.reuse, 0x8, RZ ;  /* 0x0000000804087810 */ /* 0x040fe40007ffe0ff */
[-C--:B------:R-:W-:Y:S02]  /*1d510*/  ISETP.GE.OR P1, PT, R4, R19.reuse, P2 ;  /* 0x000000130400720c */ /* 0x080fe40001726670 */
[----:B------:R-:W-:Y:S02]  /*1d520*/  ISETP.GE.OR P0, PT, R8, R19, P2 ;  /* 0x000000130800720c */ /* 0x000fe40001706670 */
[----:B------:R-:W-:-:S04]  /*1d530*/  SHF.L.U32 R4, R17, 0x3, RZ ;  /* 0x0000000311047819 */ /* 0x000fc800000006ff */
[----:B------:R-:W-:Y:S01]  /*1d540*/  LOP3.LUT R7, R16, 0x7ffffe00, R4, 0xf8, !PT ;  /* 0x7ffffe0010077812 */ /* 0x000fe200078ef804 */
[----:B------:R-:W-:Y:S02]  /*1d550*/  IMAD R4, R5, c[0x0][0x3dc], R0 ;  /* 0x0000f70005047a24 */ /* 0x000fe400078e0200 */
[----:B------:R-:W-:Y:S02]  /*1d560*/  IMAD R16, R44, 0x80, R14 ;  /* 0x000000802c107824 */ /* 0x000fe400078e020e */
[----:B------:R-:W-:Y:S01]  /*1d570*/  IMAD.SHL.U32 R0, R7, 0x2, RZ ;  /* 0x0000000207007824 */ /* 0x000fe200078e00ff */
[----:B--2---:R1:W-:Y:S01]  /*1d580*/  @!P1 ST.E [R12.64], R30 ;  /* 0x0000001e0c009985 */ /* 0x0043e2000c101916 */
[----:B------:R-:W-:Y:S01]  /*1d590*/  IMAD.IADD R3, R3, 0x1, R4 ;  /* 0x0000000103037824 */ /* 0x000fe200078e0204 */
[----:B------:R-:W-:Y:S02]  /*1d5a0*/  IADD3 R7, R6, 0x40, RZ ;  /* 0x0000004006077810 */ /* 0x000fe40007ffe0ff */
[----:B----4-:R1:W-:Y:S01]  /*1d5b0*/  @!P0 ST.E [R10.64], R31 ;  /* 0x0000001f0a008985 */ /* 0x0103e2000c101916 */
[----:B------:R-:W-:-:S03]  /*1d5c0*/  LEA R18, P0, R2, c[0x0][0x380], 0x1 ;  /* 0x0000e00002127a11 */ /* 0x000fc600078008ff */
        /* <DEDUP_REMOVED lines=14> */
[----:B------:R5:W4:-:S12]  /*1d6b0*/  LDS.128 R8, [R0+0x4080] ;  /* 0x0040800000087984 */ /* 0x000b180000000c00 */
[----:B------:R-:W-:Y:S01]  /*1d6c0*/  @!P1 IMAD.WIDE R4, R6, 0x2, R2 ;  /* 0x0000000206049825 */ /* 0x000fe200078e0202 */
[----:B-----5:R-:W-:-:S04]  /*1d6d0*/  @!P0 SHF.R.S32.HI R0, RZ, 0x1f, R7 ;  /* 0x0000001fff008819 */ /* 0x020fc80000011407 */
[----:B------:R-:W-:-:S04]  /*1d6e0*/  @!P0 LEA.HI R0, R0, R7, RZ, 0x3 ;  /* 0x0000000700008211 */ /* 0x000fc800078f18ff */
[----:B------:R-:W-:-:S05]  /*1d6f0*/  @!P0 LOP3.LUT R0, R0, 0xfffffff8, RZ, 0xc0, !PT ;  /* 0xfffffff800008812 */ /* 0x000fca00078ec0ff */
[----:B------:R-:W-:Y:S01]  /*1d700*/  @!P0 IMAD.WIDE R2, R0, 0x2, R2 ;  /* 0x0000000200028825 */ /* 0x000fe200078e0202 */
[----:B-1----:R1:W-:Y:S04]  /*1d710*/  @!P1 ST.E.128 [R4.64], R12 ;  /* 0x0000000c04009985 */ /* 0x0023e8000c101d16 */
[----:B----4-:R1:W-:Y:S02]  /*1d720*/  @!P0 ST.E.128 [R2.64], R8 ;  /* 0x0000000802008985 */ /* 0x0103e4000c101d16 */
.L_x_691:
[----:B------:R-:W-:Y:S05]  /*1d730*/  BSYNC B0 ;  /* 0x0000000000007941 */ /* 0x000fea0003800000 */
.L_x_690:
        /* <DEDUP_REMOVED lines=15> */
.L_x_693:
[----:B------:R-:W-:Y:S05]  /*1d830*/  BSYNC B0 ;  /* 0x0000000000007941 */ /* 0x000fea0003800000 */
.L_x_692:
        /* <DEDUP_REMOVED lines=15> */
.L_x_695:
[----:B------:R-:W-:Y:S05]  /*1d930*/  BSYNC B0 ;  /* 0x0000000000007941 */ /* 0x000fea0003800000 */
.L_x_694:
        /* <DEDUP_REMOVED lines=16> */
.L_x_688:
        /* <DEDUP_REMOVED lines=28> */
[----:B------:R-:W2:Y:S04]  /*1dc00*/  LDG.E R0, [R4.64] ;  /* 0x0000001604007981 */ /* 0x000ea8000c1e1900 */
[----:B------:R-:W2:Y:S02]  /*1dc10*/  LDG.E R2, [R4.64+0x4] ;  /* 0x0000041604027981 */ /* 0x000ea4000c1e1900 */
[----:B--2--5:R-:W-:Y:S02]  /*1dc20*/  IADD3 R10, -R0, R2, RZ ;  /* 0x00000002000a7210 */ /* 0x024fe40007ffe1ff */
.L_x_696:
        /* <DEDUP_REMOVED lines=13> */
[----:B------:R-:W-:Y:S02]  /*1dd00*/  ULDC.64 UR4, c[0x0][0x490] ;  /* 0x0001240000047ab9 */ /* 0x000fe40000000a00 */
[----:B------:R-:W-:Y:S02]  /*1dd10*/  UIMAD UR7, UR8, UR4, URZ ;  /* 0x00000004080772a4 */ /* 0x000fe4000f8e023f */
[----:B------:R-:W-:Y:S01]  /*1dd20*/  ISETP.NE.AND P0, PT, R0, 0x1, PT ;  /* 0x000000010000780c */ /* 0x000fe20003f05270 */
[----:B------:R-:W-:Y:S01]  /*1dd30*/  UMOV UR14, UR10 ;  /* 0x0000000a000e7c82 */ /* 0x000fe20008000000 */
[----:B------:R-:W-:Y:S01]  /*1dd40*/  IMAD.MOV.U32 R0, RZ, RZ, R3 ;  /* 0x000000ffff007224 */ /* 0x000fe200078e0003 */
        /* <DEDUP_REMOVED lines=10> */
[----:B------:R-:W-:-:S03]  /*1ddf0*/  IADD3 R2, -R0, RZ, RZ ;  /* 0x000000ff00027210 */ /* 0x000fc60007ffe1ff */
[----:B------:R-:W-:Y:S02]  /*1de00*/  IMAD.U32 R5, RZ, RZ, UR5 ;  /* 0x00000005ff057e24 */ /* 0x000fe4000f8e00ff */
[----:B------:R-:W-:Y:S01]  /*1de10*/  IMAD R4, R2, c[0x0][0x4e8], R3 ;  /* 0x00013a0002047a24 */ /* 0x000fe200078e0203 */
[----:B------:R-:W-:Y:S02]  /*1de20*/  SHF.R.S32.HI R3, RZ, 0x1f, R0 ;  /* 0x0000001fff037819 */ /* 0x000fe40000011400 */
[----:B------:R-:W-:Y:S02]  /*1de30*/  IADD3 R2, P0, R0, UR14, RZ ;  /* 0x0000000e00027c10 */ /* 0x000fe4000ff1e0ff */
        /* <DEDUP_REMOVED lines=10> */
.L_x_698:
[----:B------:R-:W-:Y:S05]  /*1dee0*/  BSYNC B0 ;  /* 0x0000000000007941 */ /* 0x000fea0003800000 */
.L_x_697:
        /* <DEDUP_REMOVED lines=17> */
[----:B------:R-:W-:Y:S01]  /*1e000*/  LEA R0, R7, R8, 0x5 ;  /* 0x0000000807007211 */ /* 0x000fe200078e28ff */
        /* <DEDUP_REMOVED lines=9> */
[----:B------:R-:W-:-:S02]  /*1e0a0*/  UIMAD UR5, UR21, UR5, UR6 ;  /* 0x00000005150572a4 */ /* 0x000fc4000f8e0206 */
[----:B------:R-:W-:Y:S01]  /*1e0b0*/  @P0 SHF.R.U32.HI R4, RZ, c[0x0][0x4f0], R2 ;  /* 0x00013c00ff040a19 */ /* 0x000fe20000011602 */
[----:B------:R-:W-:-:S03]  /*1e0c0*/  UIMAD.WIDE.U32 UR14, UR21, UR4, UR14 ;  /* 0x00000004150e72a5 */ /* 0x000fc6000f8e000e */
[--C-:B------:R-:W-:Y:S01]  /*1e0d0*/  SHF.R.S32.HI R3, RZ, 0x1f, R4.reuse ;  /* 0x0000001fff037819 */ /* 0x100fe20000011404 */
[----:B------:R-:W-:Y:S01]  /*1e0e0*/  IMAD.MOV R2, RZ, RZ, -R4 ;  /* 0x000000ffff027224 */ /* 0x000fe200078e0a04 */
[----:B------:R-:W-:-:S03]  /*1e0f0*/  UIADD3 UR5, UR15, UR5, URZ ;  /* 0x000000050f057290 */ /* 0x000fc6000fffe03f */
[----:B------:R-:W-:Y:S01]  /*1e100*/  IMAD R5, R2, c[0x0][0x4e8], R0 ;  /* 0x00013a0002057a24 */ /* 0x000fe200078e0200 */
[----:B------:R-:W-:Y:S01]  /*1e110*/  MOV R2, UR14 ;  /* 0x0000000e00027c02 */ /* 0x000fe20008000f00 */
[----:B------:R-:W-:Y:S02]  /*1e120*/  IMAD R0, R3, c[0x0][0x3e0], RZ ;  /* 0x0000f80003007a24 */ /* 0x000fe400078e02ff */
[----:B------:R-:W-:Y:S01]  /*1e130*/  IMAD.U32 R3, RZ, RZ, UR15 ;  /* 0x0000000fff037e24 */ /* 0x000fe2000f8e00ff */
[----:B------:R-:W-:Y:S01]  /*1e140*/  MOV R3, UR5 ;  /* 0x0000000500037c02 */ /* 0x000fe20008000f00 */
[----:B------:R-:W-:Y:S01]  /*1e150*/  IMAD R6, R4, c[0x0][0x3e4], R0 ;  /* 0x0000f90004067a24 */ /* 0x000fe200078e0200 */
[----:B------:R-:W-:-:S03]  /*1e160*/  SHF.R.S32.HI R0, RZ, 0x1f, R5 ;  /* 0x0000001fff007819 */ /* 0x000fc60000011405 */
        /* <DEDUP_REMOVED lines=23> */
.L_x_700:
[----:B------:R-:W-:Y:S05]  /*1e2e0*/  BSYNC B0 ;  /* 0x0000000000007941 */ /* 0x000fea0003800000 */
.L_x_699:
        /* <DEDUP_REMOVED lines=15> */
.L_x_702:
[----:B------:R-:W-:Y:S05]  /*1e3e0*/  BSYNC B0 ;  /* 0x0000000000007941 */ /* 0x000fea0003800000 */
.L_x_701:
        /* <DEDUP_REMOVED lines=15> */
.L_x_704:
[----:B------:R-:W-:Y:S05]  /*1e4e0*/  BSYNC B0 ;  /* 0x0000000000007941 */ /* 0x000fea0003800000 */
.L_x_703:
        /* <DEDUP_REMOVED lines=16> */
.L_x_705:
        /* <DEDUP_REMOVED lines=9> */
.L_x_4340:


//--------------------- .text._ZN7cutlass13device_kernelIN5flash19enable_sm80_to_sm89INS1_16FlashAttnFwdSm80INS1_25CollectiveMainloopFwdSm80ILi4ELi1ELb0EN4cute5tupleIJNS5_1CILi128EEENS7_ILi64EEES8_EEELi128ENS_10bfloat16_tEfNS_4arch4Sm80ELb0ELb0ELb1ELb0ELb1ELb0ELb1ELb0EEENS1_21CollectiveEpilogueFwdINS6_IJS8_S8_S9_EEENS6_IJNS7_ILi1EEESH_SH_EEESB_SD_Li128ELb0ELb1ELb0ELb0EEENS1_19SingleTileSchedulerILb0ELb0ELb1ELi128EEEEEEEEEvNT_6ParamsE --------------------------
	.section	.text._ZN7cutlass13device_kernelIN5flash19enable_sm80_to_sm89INS1_16FlashAttnFwdSm80INS1_25CollectiveMainloopFwdSm80ILi4ELi1ELb0EN4cute5tupleIJNS5_1CILi128EEENS7_ILi64EEES8_EEELi128ENS_10bfloat16_tEfNS_4arch4Sm80ELb0ELb0ELb1ELb0ELb1ELb0ELb1ELb0EEENS1_21CollectiveEpilogueFwdINS6_IJS8_S8_S9_EEENS6_IJNS7_ILi1EEESH_SH_EEESB_SD_Li128ELb0ELb1ELb0ELb0EEENS1_19SingleTileSchedulerILb0ELb0ELb1ELi128EEEEEEEEEvNT_6ParamsE,"ax",@progbits
	.sectioninfo	@"SHI_REGISTERS=255"
	.align	128
.text._ZN7cutlass13device_kernelIN5flash19enable_sm80_to_sm89INS1_16FlashAttnFwdSm80INS1_25CollectiveMainloopFwdSm80ILi4ELi1ELb0EN4cute5tupleIJNS5_1CILi128EEENS7_ILi64EEES8_EEELi128ENS_10bfloat16_tEfNS_4arch4Sm80ELb0ELb0ELb1ELb0ELb1ELb0ELb1ELb0EEENS1_21CollectiveEpilogueFwdINS6_IJS8_S8_S9_EEENS6_IJNS7_ILi1EEESH_SH_EEESB_SD_Li128ELb0ELb1ELb0ELb0EEENS1_19SingleTileSchedulerILb0ELb0ELb1ELi128EEEEEEEEEvNT_6ParamsE:
        .type           _ZN7cutlass13device_kernelIN5flash19enable_sm80_to_sm89INS1_16FlashAttnFwdSm80INS1_25CollectiveMainloopFwdSm80ILi4ELi1ELb0EN4cute5tupleIJNS5_1CILi128EEENS7_ILi64EEES8_EEELi128ENS_10bfloat16_tEfNS_4arch4Sm80ELb0ELb0ELb1ELb0ELb1ELb0ELb1ELb0EEENS1_21CollectiveEpilogueFwdINS6_IJS8_S8_S9_EEENS6_IJNS7_ILi1EEESH_SH_EEESB_SD_Li128ELb0ELb1ELb0ELb0EEENS1_19SingleTileSchedulerILb0ELb0ELb1ELi128EEEEEEEEEvNT_6ParamsE,@function
        .size           _ZN7cutlass13device_kernelIN5flash19enable_sm80_to_sm89INS1_16FlashAttnFwdSm80INS1_25CollectiveMainloopFwdSm80ILi4ELi1ELb0EN4cute5tupleIJNS5_1CILi128EEENS7_ILi64EEES8_EEELi128ENS_10bfloat16_tEfNS_4arch4Sm80ELb0ELb0ELb1ELb0ELb1ELb0ELb1ELb0EEENS1_21CollectiveEpilogueFwdINS6_IJS8_S8_S9_EEENS6_IJNS7_ILi1EEESH_SH_EEESB_SD_Li128ELb0ELb1ELb0ELb0EEENS1_19SingleTileSchedulerILb0ELb0ELb1ELi128EEEEEEEEEvNT_6ParamsE,(.L_x_4341 - _ZN7cutlass13device_kernelIN5flash19enable_sm80_to_sm89INS1_16FlashAttnFwdSm80INS1_25CollectiveMainloopFwdSm80ILi4ELi1ELb0EN4cute5tupleIJNS5_1CILi128EEENS7_ILi64EEES8_EEELi128ENS_10bfloat16_tEfNS_4arch4Sm80ELb0ELb0ELb1ELb0ELb1ELb0ELb1ELb0EEENS1_21CollectiveEpilogueFwdINS6_IJS8_S8_S9_EEENS6_IJNS7_ILi1EEESH_SH_EEESB_SD_Li128ELb0ELb1ELb0ELb0EEENS1_19SingleTileSchedulerILb0ELb0ELb1ELi128EEEEEEEEEvNT_6ParamsE)
        .other          _ZN7cutlass13device_kernelIN5flash19enable_sm80_to_sm89INS1_16FlashAttnFwdSm80INS1_25CollectiveMainloopFwdSm80ILi4ELi1ELb0EN4cute5tupleIJNS5_1CILi128EEENS7_ILi64EEES8_EEELi128ENS_10bfloat16_tEfNS_4arch4Sm80ELb0ELb0ELb1ELb0ELb1ELb0ELb1ELb0EEENS1_21CollectiveEpilogueFwdINS6_IJS8_S8_S9_EEENS6_IJNS7_ILi1EEESH_SH_EEESB_SD_Li128ELb0ELb1ELb0ELb0EEENS1_19SingleTileSchedulerILb0ELb0ELb1ELi128EEEEEEEEEvNT_6ParamsE,@"STO_CUDA_ENTRY STV_DEFAULT"
_ZN7cutlass13device_kernelIN5flash19enable_sm80_to_sm89INS1_16FlashAttnFwdSm80INS1_25CollectiveMainloopFwdSm80ILi4ELi1ELb0EN4cute5tupleIJNS5_1CILi128EEENS7_ILi64EEES8_EEELi128ENS_10bfloat16_tEfNS_4arch4Sm80ELb0ELb0ELb1ELb0ELb1ELb0ELb1ELb0EEENS1_21CollectiveEpilogueFwdINS6_IJS8_S8_S9_EEENS6_IJNS7_ILi1EEESH_SH_EEESB_SD_Li128ELb0ELb1ELb0ELb0EEENS1_19SingleTileSchedulerILb0ELb0ELb1ELi128EEEEEEEEEvNT_6ParamsE:
[----:B------:R-:W-:-:S03]  /*0000*/  MOV R1, c[0x0][0x28] ;  /* 0x00000a0000017a02 */ /* 0x000fc60000000f00 */
[----:B------:R-:W1:Y:S01]  /*0010*/  S2UR UR11, SR_CTAID.Z ;  /* 0x00000000000b79c3 */ /* 0x000e620000002700 */
[----:B------:R-:W-:Y:S02]  /*0020*/  IADD3 R1, R1, -0x48, RZ ;  /* 0xffffffb801017810 */ /* 0x000fe40007ffe0ff */
[----:B-1----:R-:W-:-:S13]  /*0030*/  ISETP.LE.AND P0, PT, RZ, UR11, PT ;  /* 0x0000000bff007c0c */ /* 0x002fda000bf03270 */
[----:B------:R-:W-:Y:S05]  /*0040*/  @!P0 EXIT ;  /* 0x000000000000894d */ /* 0x000fea0003800000 */
[----:B------:R-:W-:Y:S02]  /*0050*/  ULDC.64 UR6, c[0x0][0x370] ;  /* 0x0000dc0000067ab9 */ /* 0x000fe40000000a00 */
[----:B------:R-:W-:Y:S02]  /*0060*/  ULDC.64 UR4, c[0x0][0x340] ;  /* 0x0000d00000047ab9 */ /* 0x000fe40000000a00 */
[----:B------:R-:W-:Y:S02]  /*0070*/  UISETP.NE.U32.AND UP1, UPT, URZ, UR6, UPT ;  /* 0x000000063f00728c */ /* 0x000fe4000bf25070 */
[----:B------:R-:W-:Y:S02]  /*0080*/  UISETP.NE.U32.AND UP0, UPT, URZ, UR4, UPT ;  /* 0x000000043f00728c */ /* 0x000fe4000bf05070 */
[----:B------:R-:W-:Y:S02]  /*0090*/  UISETP.NE.AND.EX UP1, UPT, URZ, UR7, UPT, UP1 ;  /* 0x000000073f00728c */ /* 0x000fe4000bf25310 */
[----:B------:R-:W-:-:S02]  /*00a0*/  UISETP.NE.AND.EX UP0, UPT, URZ, UR5, UPT, UP0 ;  /* 0x000000053f00728c */ /* 0x000fc4000bf05300 */
[----:B------:R-:W-:Y:S02]  /*00b0*/  ULDC.64 UR8, c[0x0][0x370] ;  /* 0x0000dc0000087ab9 */ /* 0x000fe40000000a00 */
[----:B------:R-:W-:Y:S01]  /*00c0*/  ULDC.64 UR6, c[0x0][0x340] ;  /* 0x0000d00000067ab9 */ /* 0x000fe20000000a00 */
[----:B------:R-:W-:Y:S01]  /*00d0*/  PLOP3.LUT P4, PT, PT, PT, UP1, 0x80, 0x0 ;  /* 0x000000000000781c */ /* 0x000fe20003f8f018 */
[----:B------:R-:W-:Y:S01]  /*00e0*/  ULDC.64 UR12, c[0x0][0x118] ;  /* 0x00004600000c7ab9 */ /* 0x000fe20000000a00 */
[----:B------:R-:W-:Y:S02]  /*00f0*/  PLOP3.LUT P2, PT, PT, PT, UP0, 0x80, 0x0 ;  /* 0x000000000000781c */ /* 0x000fe40003f4f008 */
[----:B------:R-:W-:Y:S02]  /*0100*/  @UP1 UMOV UR5, 0x4 ;  /* 0x0000000400051882 */ /* 0x000fe40000000000 */
[----:B------:R-:W-:Y:S02]  /*0110*/  @UP0 UMOV UR4, 0x4 ;  /* 0x0000000400040882 */ /* 0x000fe40000000000 */
[----:B------:R-:W-:-:S02]  /*0120*/  @UP1 UIMAD.WIDE UR8, UR11, UR5, UR8 ;  /* 0x000000050b0812a5 */ /* 0x000fc4000f8e0208 */
[----:B------:R-:W-:-:S04]  /*0130*/  @UP0 UIMAD.WIDE UR4, UR11, UR4, UR6 ;  /* 0x000000040b0402a5 */ /* 0x000fc8000f8e0206 */
[----:B------:R-:W-:Y:S02]  /*0140*/  IMAD.U32 R4, RZ, RZ, UR8 ;  /* 0x00000008ff047e24 */ /* 0x000fe4000f8e00ff */
[----:B------:R-:W-:Y:S02]  /*0150*/  IMAD.U32 R3, RZ, RZ, UR5 ;  /* 0x00000005ff037e24 */ /* 0x000fe4000f8e00ff */
[----:B------:R-:W-:Y:S02]  /*0160*/  IMAD.U32 R2, RZ, RZ, UR4 ;  /* 0x00000004ff027e24 */ /* 0x000fe4000f8e00ff */
[----:B------:R-:W-:Y:S01]  /*0170*/  IMAD.U32 R5, RZ, RZ, UR9 ;  /* 0x00000009ff057e24 */ /* 0x000fe2000f8e00ff */
[----:B------:R-:W1:Y:S01]  /*0180*/  S2UR UR8, SR_CTAID.Y ;  /* 0x00000000000879c3 */ /* 0x000e620000002600 */
[----:B------:R-:W2:Y:S01]  /*0190*/  S2R R7, SR_CTAID.X ;  /* 0x0000000000077919 */ /* 0x000ea20000002500 */
[----:B------:R-:W-:Y:S01]  /*01a0*/  IMAD.MOV.U32 R8, RZ, RZ, c[0x0][0x2c4] ;  /* 0x0000b100ff087624 */ /* 0x000fe200078e00ff */
[----:B------:R-:W-:-:S02]  /*01b0*/  ULDC.64 UR4, c[0x0][0x1b8] ;  /* 0x00006e0000047ab9 */ /* 0x000fc40000000a00 */
[----:B------:R3:W4:Y:S04]  /*01c0*/  @P2 LDG.E R3, [R2.64] ;  /* 0x0000000c02032981 */ /* 0x000728000c1e1900 */
[----:B------:R5:W4:Y:S04]  /*01d0*/  @P4 LDG.E R4, [R4.64] ;  /* 0x0000000c04044981 */ /* 0x000b28000c1e1900 */
[----:B---3--:R-:W3:Y:S01]  /*01e0*/  S2R R2, SR_TID.X ;  /* 0x0000000000027919 */ /* 0x008ee20000002100 */
[----:B------:R-:W-:Y:S01]  /*01f0*/  ISETP.NE.AND P0, PT, R8, 0x1, PT ;  /* 0x000000010800780c */ /* 0x000fe20003f05270 */
[----:B-1----:R-:W-:-:S04]  /*0200*/  USHF.R.S32.HI UR6, URZ, 0x1f, UR8 ;  /* 0x0000001f3f067899 */ /* 0x002fc80008011408 */
[----:B------:R-:W-:Y:S01]  /*0210*/  UIMAD UR7, UR6, UR4, URZ ;  /* 0x00000004060772a4 */ /* 0x000fe2000f8e023f */
[----:B---3--:R-:W-:-:S04]  /*0220*/  SHF.R.S32.HI R10, RZ, 0x1f, R2 ;  /* 0x0000001fff0a7819 */ /* 0x008fc80000011402 */
[----:B------:R-:W-:-:S04]  /*0230*/  LEA.HI R250, R10, R2, RZ, 0x3 ;  /* 0x000000020afa7211 */ /* 0x000fc800078f18ff */
[----:B-----5:R-:W-:Y:S02]  /*0240*/  LOP3.LUT R5, R250, 0xfffffff8, RZ, 0xc0, !PT ;  /* 0xfffffff8fa057812 */ /* 0x020fe400078ec0ff */
[----:B------:R-:W-:-:S03]  /*0250*/  SHF.R.S32.HI R250, RZ, 0x3, R250 ;  /* 0x00000003fffa7819 */ /* 0x000fc600000114fa */
[----:B------:R-:W-:-:S04]  /*0260*/  IMAD.IADD R5, R2, 0x1, -R5 ;  /* 0x0000000102057824 */ /* 0x000fc800078e0a05 */
[----:B------:R-:W-:Y:S01]  /*0270*/  IMAD R139, R5, 0x10, R250 ;  /* 0x00000010058b7824 */ /* 0x000fe200078e02fa */
[----:B------:R-:W-:Y:S02]  /*0280*/  UIMAD.WIDE.U32 UR14, UR8, UR4, URZ ;  /* 0x00000004080e72a5 */ /* 0x000fe4000f8e003f */
[----:B------:R-:W-:Y:S01]  /*0290*/  UIMAD UR7, UR8, UR5, UR7 ;  /* 0x00000005080772a4 */ /* 0x000fe2000f8e0207 */
[----:B--2---:R-:W-:Y:S01]  /*02a0*/  IMAD R6, R7, 0x80, R139 ;  /* 0x0000008007067824 */ /* 0x004fe200078e028b */
[----:B------:R-:W-:Y:S02]  /*02b0*/  USHF.R.S32.HI UR9, URZ, 0x1f, UR11 ;  /* 0x0000001f3f097899 */ /* 0x000fe4000801140b */
[----:B------:R-:W-:Y:S01]  /*02c0*/  ULDC.64 UR4, c[0x0][0x1c0] ;  /* 0x0000700000047ab9 */ /* 0x000fe20000000a00 */
[----:B------:R-:W-:Y:S01]  /*02d0*/  @P0 IMAD.HI.U32 R0, R6, c[0x0][0x2c8], RZ ;  /* 0x0000b20006000a27 */ /* 0x000fe200078e00ff */
[----:B------:R-:W-:Y:S02]  /*02e0*/  UIADD3 UR15, UR15, UR7, URZ ;  /* 0x000000070f0f7290 */ /* 0x000fe4000fffe03f */
[----:B------:R-:W-:Y:S01]  /*02f0*/  UIMAD UR9, UR9, UR4, URZ ;  /* 0x00000004090972a4 */ /* 0x000fe2000f8e023f */
[----:B------:R-:W-:Y:S01]  /*0300*/  IMAD.MOV.U32 R9, RZ, RZ, R6 ;  /* 0x000000ffff097224 */ /* 0x000fe200078e0006 */
[----:B------:R-:W-:Y:S01]  /*0310*/  UIMAD.WIDE.U32 UR14, UR11, UR4, UR14 ;  /* 0x000000040b0e72a5 */ /* 0x000fe2000f8e000e */
[----:B------:R-:W-:Y:S01]  /*0320*/  @P0 SHF.R.U32.HI R9, RZ, c[0x0][0x2cc], R0 ;  /* 0x0000b300ff090a19 */ /* 0x000fe20000011600 */
[----:B------:R-:W-:-:S03]  /*0330*/  UIMAD UR5, UR11, UR5, UR9 ;  /* 0x000000050b0572a4 */ /* 0x000fc6000f8e0209 */
[--C-:B------:R-:W-:Y:S01]  /*0340*/  SHF.R.S32.HI R0, RZ, 0x1f, R9.reuse ;  /* 0x0000001fff007819 */ /* 0x100fe20000011409 */
[----:B------:R-:W-:Y:S01]  /*0350*/  UIADD3 UR5, UR15, UR5, URZ ;  /* 0x000000050f057290 */ /* 0x000fe2000fffe03f */
[----:B------:R-:W-:Y:S02]  /*0360*/  IMAD.U32 R15, RZ, RZ, UR15 ;  /* 0x0000000fff0f7e24 */ /* 0x000fe4000f8e00ff */
[----:B------:R-:W-:Y:S02]  /*0370*/  IMAD.U32 R14, RZ, RZ, UR14 ;  /* 0x0000000eff0e7e24 */ /* 0x000fe4000f8e00ff */
[----:B------:R-:W-:Y:S02]  /*0380*/  IMAD R0, R0, c[0x0][0x1b0], RZ ;  /* 0x00006c0000007a24 */ /* 0x000fe400078e02ff */
[----:B------:R-:W-:Y:S02]  /*0390*/  IMAD.U32 R15, RZ, RZ, UR5 ;  /* 0x00000005ff0f7e24 */ /* 0x000fe4000f8e00ff */
[----:B------:R-:W-:-:S02]  /*03a0*/  IMAD.MOV R12, RZ, RZ, -R9 ;  /* 0x000000ffff0c7224 */ /* 0x000fc400078e0a09 */
[----:B------:R-:W-:-:S04]  /*03b0*/  IMAD.WIDE.U32 R14, R9, c[0x0][0x1b0], R14 ;  /* 0x00006c00090e7a25 */ /* 0x000fc800078e000e */
[----:B------:R-:W-:Y:S02]  /*03c0*/  IMAD R0, R9, c[0x0][0x1b4], R0 ;  /* 0x00006d0009007a24 */ /* 0x000fe400078e0200 */
[----:B------:R-:W-:Y:S02]  /*03d0*/  IMAD R12, R12, c[0x0][0x2c4], R6 ;  /* 0x0000b1000c0c7a24 */ /* 0x000fe400078e0206 */
[----:B------:R-:W-:-:S03]  /*03e0*/  IMAD.IADD R15, R15, 0x1, R0 ;  /* 0x000000010f0f7824 */ /* 0x000fc600078e0200 */
[----:B------:R-:W-:Y:S01]  /*03f0*/  SHF.R.S32.HI R0, RZ, 0x1f, R12 ;  /* 0x0000001fff007819 */ /* 0x000fe2000001140c */
[----:B------:R-:W-:-:S04]  /*0400*/  IMAD R11, R7, 0x80, R250 ;  /* 0x00000080070b7824 */ /* 0x000fc800078e02fa */
[----:B------:R-:W-:Y:S02]  /*0410*/  IMAD R0, R0, c[0x0][0x1a8], RZ ;  /* 0x00006a0000007a24 */ /* 0x000fe400078e02ff */
[----:B------:R-:W-:Y:S02]  /*0420*/  IMAD.MOV.U32 R252, RZ, RZ, c[0x0][0x2b8] ;  /* 0x0000ae00fffc7624 */ /* 0x000fe400078e00ff */
[C---:B------:R-:W-:Y:S02]  /*0430*/  IMAD R0, R12.reuse, c[0x0][0x1ac], R0 ;  /* 0x00006b000c007a24 */ /* 0x040fe400078e0200 */
[----:B------:R-:W-:Y:S01]  /*0440*/  IMAD.WIDE.U32 R12, R12, c[0x0][0x1a8], R14 ;  /* 0x00006a000c0c7a25 */ /* 0x000fe200078e000e */
[----:B------:R-:W-:Y:S02]  /*0450*/  IADD3 R7, R11, 0x10, RZ ;  /* 0x000000100b077810 */ /* 0x000fe40007ffe0ff */
[----:B------:R-:W-:Y:S01]  /*0460*/  ISETP.NE.AND P1, PT, R252, 0x1, PT ;  /* 0x00000001fc00780c */ /* 0x000fe20003f25270 */
[----:B------:R-:W-:Y:S01]  /*0470*/  IMAD R8, R8, c[0x0][0x168], RZ ;  /* 0x00005a0008087a24 */ /* 0x000fe200078e02ff */
[----:B------:R-:W-:Y:S01]  /*0480*/  LEA R14, P1, R12, c[0x0][0x160], 0x1 ;  /* 0x000058000c0e7a11 */ /* 0x000fe200078208ff */
[----:B------:R-:W-:-:S03]  /*0490*/  IMAD.IADD R0, R13, 0x1, R0 ;  /* 0x000000010d007824 */ /* 0x000fc600078e0200 */
[-C--:B------:R-:W-:Y:S01]  /*04a0*/  ISETP.GE.AND P0, PT, R7, R8.reuse, PT ;  /* 0x000000080700720c */ /* 0x080fe20003f06270 */
[----:B------:R-:W-:Y:S01]  /*04b0*/  IMAD.SHL.U32 R7, R250, 0x40, RZ ;  /* 0x00000040fa077824 */ /* 0x000fe200078e00ff */
[----:B------:R-:W-:Y:S01]  /*04c0*/  LEA.HI.X R0, R12, c[0x0][0x164], R0, 0x1, P1 ;  /* 0x000059000c007a11 */ /* 0x000fe200008f0c00 */
[----:B------:R-:W-:Y:S01]  /*04d0*/  STL [R1+0x14], R139 ;  /* 0x0000148b01007387 */ /* 0x000fe20000100800 */
[----:B------:R-:W-:Y:S01]  /*04e0*/  ISETP.GE.AND P1, PT, R11, R8, PT ;  /* 0x000000080b00720c */ /* 0x000fe20003f26270 */
[----:B------:R-:W-:Y:S02]  /*04f0*/  IMAD.SHL.U32 R137, R5, 0x8, RZ ;  /* 0x0000000805897824 */ /* 0x000fe400078e00ff */
[----:B------:R1:W-:Y:S01]  /*0500*/  STL [R1+0x10], R6 ;  /* 0x0000100601007387 */ /* 0x0003e20000100800 */
[----:B------:R-:W-:-:S03]  /*0510*/  LOP3.LUT R7, R7, 0x1c0, RZ, 0xc0, !PT ;  /* 0x000001c007077812 */ /* 0x000fc600078ec0ff */
[----:B------:R-:W-:Y:S04]  /*0520*/  SHFL.IDX PT, R20, R14, RZ, 0x181f ;  /* 0x00181fff0e147589 */ /* 0x000fe800000e0000 */
[----:B------:R-:W2:Y:S01]  /*0530*/  SHFL.IDX PT, R21, R0, RZ, 0x181f ;  /* 0x00181fff00157589 */ /* 0x000ea200000e0000 */
[----:B------:R-:W-:-:S03]  /*0540*/  IADD3 R138, R137, 0x40, RZ ;  /* 0x00000040898a7810 */ /* 0x000fc60007ffe0ff */
[----:B------:R-:W-:Y:S04]  /*0550*/  SHFL.IDX PT, R12, R14, 0x1, 0x181f ;  /* 0x00381f000e0c7f89 */ /* 0x000fe800000e0000 */
[----:B------:R-:W3:Y:S01]  /*0560*/  SHFL.IDX PT, R13, R0, 0x1, 0x181f ;  /* 0x00381f00000d7f89 */ /* 0x000ee200000e0000 */
[----:B-1----:R-:W-:-:S04]  /*0570*/  IADD3 R6, R11, 0x20, RZ ;  /* 0x000000200b067810 */ /* 0x002fc80007ffe0ff */
[----:B------:R-:W-:Y:S02]  /*0580*/  ISETP.GE.AND P3, PT, R6, R8, PT ;  /* 0x000000080600720c */ /* 0x000fe40003f66270 */
[----:B------:R-:W-:Y:S02]  /*0590*/  SHF.R.U32.HI R6, RZ, 0x3, R7 ;  /* 0x00000003ff067819 */ /* 0x000fe40000011607 */
[----:B------:R-:W-:Y:S02]  /*05a0*/  LOP3.LUT R7, R7, 0x38, R137, 0xf8, !PT ;  /* 0x0000003807077812 */ /* 0x000fe400078ef889 */
[----:B------:R-:W-:Y:S02]  /*05b0*/  @!P1 SHF.R.S32.HI R18, RZ, 0x1f, R138 ;  /* 0x0000001fff129819 */ /* 0x000fe4000001148a */
[----:B------:R-:W-:Y:S02]  /*05c0*/  LOP3.LUT R7, R7, R6, RZ, 0x3c, !PT ;  /* 0x0000000607077212 */ /* 0x000fe400078e3cff */
[----:B------:R-:W-:-:S02]  /*05d0*/  LEA.HI R6, R10, R2, RZ, 0x6 ;  /* 0x000000020a067211 */ /* 0x000fc400078f30ff */
[----:B------:R-:W-:-:S03]  /*05e0*/  @!P1 LEA.HI R18, R18, R138, RZ, 0x3 ;  /* 0x0000008a12129211 */ /* 0x000fc600078f18ff */
[----:B------:R-:W-:Y:S01]  /*05f0*/  IMAD.SHL.U32 R6, R6, 0x8, RZ ;  /* 0x0000000806067824 */ /* 0x000fe200078e00ff */
[----:B------:R-:W-:Y:S01]  /*0600*/  ISETP.GE.AND P6, PT, R138, c[0x0][0x198], PT ;  /* 0x000066008a007a0c */ /* 0x000fe20003fc6270 */
[----:B------:R-:W-:Y:S01]  /*0610*/  UMOV UR10, URZ ;  /* 0x0000003f000a7c82 */ /* 0x000fe20008000000 */
[----:B------:R-:W-:Y:S02]  /*0620*/  @!P1 LOP3.LUT R18, R18, 0xfffffff8, RZ, 0xc0, !PT ;  /* 0xfffffff812129812 */ /* 0x000fe400078ec0ff */
[----:B------:R-:W-:Y:S01]  /*0630*/  LOP3.LUT R136, R7, 0xfffffe00, R6, 0xf8, !PT ;  /* 0xfffffe0007887812 */ /* 0x000fe200078ef806 */
[----:B------:R-:W-:Y:S02]  /*0640*/  SHFL.IDX PT, R16, R14, 0x2, 0x181f ;  /* 0x00581f000e107f89 */ /* 0x000fe400000e0000 */
[----:B--2---:R-:W-:Y:S02]  /*0650*/  @!P1 IMAD.WIDE R18, R18, 0x2, R20 ;  /* 0x0000000212129825 */ /* 0x004fe400078e0214 */
[----:B------:R-:W1:Y:S02]  /*0660*/  SHFL.IDX PT, R17, R0, 0x2, 0x181f ;  /* 0x00581f0000117f89 */ /* 0x000e6400000e0000 */
[----:B------:R-:W-:-:S02]  /*0670*/  @!P1 IMAD.SHL.U32 R7, R136, 0x2, RZ ;  /* 0x0000000288079824 */ /* 0x000fc400078e00ff */
[----:B------:R-:W-:Y:S01]  /*0680*/  @!P1 IMAD.WIDE R20, R137, 0x2, R20 ;  /* 0x0000000289149825 */ /* 0x000fe200078e0214 */
[----:B------:R-:W-:-:S03]  /*0690*/  IADD3 R9, R11, 0x30, RZ ;  /* 0x000000300b097810 */ /* 0x000fc60007ffe0ff */
[----:B---3--:R-:W-:Y:S01]  /*06a0*/  @!P0 IMAD.WIDE R22, R137, 0x2, R12 ;  /* 0x0000000289168825 */ /* 0x008fe200078e020c */
[----:B------:R-:W-:Y:S02]  /*06b0*/  ISETP.GE.AND P5, PT, R9, R8, PT ;  /* 0x000000080900720c */ /* 0x000fe40003fa6270 */
[----:B------:R-:W-:Y:S01]  /*06c0*/  IADD3 R6, R11, 0x40, RZ ;  /* 0x000000400b067810 */ /* 0x000fe20007ffe0ff */
[----:B------:R-:W-:Y:S02]  /*06d0*/  ULDC UR4, c[0x0][0x2ac] ;  /* 0x0000ab0000047ab9 */ /* 0x000fe40000000800 */
[----:B------:R-:W-:Y:S02]  /*06e0*/  ULDC UR7, c[0x0][0x1d0] ;  /* 0x0000740000077ab9 */ /* 0x000fe40000000800 */
[----:B------:R-:W-:-:S04]  /*06f0*/  UIMAD UR7, UR4, UR7, 0x3f ;  /* 0x0000003f040774a4 */ /* 0x000fc8000f8e0207 */
[----:B------:R-:W-:-:S04]  /*0700*/  USHF.R.S32.HI UR5, URZ, 0x1f, UR7 ;  /* 0x0000001f3f057899 */ /* 0x000fc80008011407 */
[----:B------:R-:W-:-:S04]  /*0710*/  ULEA.HI UR7, UR5, UR7, URZ, 0x6 ;  /* 0x0000000705077291 */ /* 0x000fc8000f8f303f */
[----:B------:R-:W-:Y:S01]  /*0720*/  USHF.R.S32.HI UR7, URZ, 0x6, UR7 ;  /* 0x000000063f077899 */ /* 0x000fe20008011407 */
[----:B------:R-:W-:Y:S01]  /*0730*/  SHFL.IDX PT, R15, R0, 0x7, 0x181f ;  /* 0x00f81f00000f7f89 */ /* 0x000fe200000e0000 */
[----:B------:R-:W-:Y:S02]  /*0740*/  ULDC UR9, c[0x0][0x1d0] ;  /* 0x0000740000097ab9 */ /* 0x000fe40000000800 */
[----:B------:R-:W-:-:S03]  /*0750*/  UIMAD UR9, UR4, UR9, URZ ;  /* 0x00000009040972a4 */ /* 0x000fc6000f8e023f */
[----:B------:R-:W-:Y:S01]  /*0760*/  ULDC.64 UR4, c[0x0][0x2b0] ;  /* 0x0000ac0000047ab9 */ /* 0x000fe20000000a00 */
[----:B----4-:R2:W3:Y:S01]  /*0770*/  @P2 R2UR UR16, R3 ;  /* 0x00000000031023c2 */ /* 0x0104e200000e0000 */
[----:B------:R-:W-:-:S07]  /*0780*/  ISETP.GE.AND P2, PT, R137, c[0x0][0x198], PT ;  /* 0x0000660089007a0c */ /* 0x000fce0003f46270 */
[----:B------:R4:W5:Y:S06]  /*0790*/  @P4 R2UR UR10, R4 ;  /* 0x00000000040a43c2 */ /* 0x00096c00000e0000 */
[----:B------:R1:W-:Y:S04]  /*07a0*/  @!P1 LDGSTS.E.BYPASS.LTC128B.128 [R7+0x8100], [R20.64], !P2 ;  /* 0x0810000014079fae */ /* 0x0003e8000d101d4c */
[----:B------:R1:W-:Y:S01]  /*07b0*/  @!P1 LDGSTS.E.BYPASS.LTC128B.128 [R7+0xc100], [R18.64], !P6 ;  /* 0x0c10000012079fae */ /* 0x0003e2000f101d4c */
[----:B--2---:R-:W-:-:S05]  /*07c0*/  @!P0 IMAD.SHL.U32 R3, R136, 0x2, RZ ;  /* 0x0000000288038824 */ /* 0x004fca00078e00ff */
[----:B------:R2:W-:Y:S01]  /*07d0*/  @!P0 LDGSTS.E.BYPASS.LTC128B.128 [R3+0x8900], [R22.64], !P2 ;  /* 0x0890000016038fae */ /* 0x0005e2000d101d4c */
[----:B----4-:R-:W-:-:S04]  /*07e0*/  @!P0 SHF.R.S32.HI R4, RZ, 0x1f, R138 ;  /* 0x0000001fff048819 */ /* 0x010fc8000001148a */
[----:B------:R-:W-:-:S04]  /*07f0*/  @!P0 LEA.HI R4, R4, R138, RZ, 0x3 ;  /* 0x0000008a04048211 */ /* 0x000fc800078f18ff */
[----:B------:R-:W-:Y:S01]  /*0800*/  @!P0 LOP3.LUT R4, R4, 0xfffffff8, RZ, 0xc0, !PT ;  /* 0xfffffff804048812 */ /* 0x000fe200078ec0ff */
[----:B-1----:R-:W-:Y:S04]  /*0810*/  SHFL.IDX PT, R18, R14, 0x3, 0x181f ;  /* 0x00781f000e127f89 */ /* 0x002fe800000e0000 */
[----:B------:R-:W1:Y:S01]  /*0820*/  SHFL.IDX PT, R19, R0, 0x3, 0x181f ;  /* 0x00781f0000137f89 */ /* 0x000e6200000e0000 */
[----:B------:R-:W-:Y:S01]  /*0830*/  @!P0 IMAD.WIDE R12, R4, 0x2, R12 ;  /* 0x00000002040c8825 */ /* 0x000fe200078e020c */
[----:B--2---:R-:W-:-:S04]  /*0840*/  @!P3 SHF.R.S32.HI R22, RZ, 0x1f, R138 ;  /* 0x0000001fff16b819 */ /* 0x004fc8000001148a */
[----:B------:R2:W-:Y:S01]  /*0850*/  @!P0 LDGSTS.E.BYPASS.LTC128B.128 [R3+0xc900], [R12.64], !P6 ;  /* 0x0c9000000c038fae */ /* 0x0005e2000f101d4c */
[----:B------:R-:W-:Y:S02]  /*0860*/  @!P3 LEA.HI R22, R22, R138, RZ, 0x3 ;  /* 0x0000008a1616b211 */ /* 0x000fe400078f18ff */
[----:B------:R-:W-:Y:S02]  /*0870*/  ISETP.GE.AND P0, PT, R137, c[0x0][0x198], PT ;  /* 0x0000660089007a0c */ /* 0x000fe40003f06270 */
[----:B------:R-:W-:Y:S02]  /*0880*/  @!P3 LOP3.LUT R22, R22, 0xfffffff8, RZ, 0xc0, !PT ;  /* 0xfffffff81616b812 */ /* 0x000fe400078ec0ff */
[----:B------:R-:W-:-:S03]  /*0890*/  ISETP.GE.AND P4, PT, R6, R8, PT ;  /* 0x000000080600720c */ /* 0x000fc60003f86270 */
[----:B------:R-:W-:Y:S01]  /*08a0*/  @!P3 IMAD.WIDE R22, R22, 0x2, R16 ;  /* 0x000000021616b825 */ /* 0x000fe200078e0210 */
[----:B------:R-:W-:-:S03]  /*08b0*/  IADD3 R4, R11, 0x50, RZ ;  /* 0x000000500b047810 */ /* 0x000fc60007ffe0ff */
[----:B------:R-:W-:Y:S01]  /*08c0*/  @!P3 IMAD.SHL.U32 R6, R136, 0x2, RZ ;  /* 0x000000028806b824 */ /* 0x000fe200078e00ff */
[----:B------:R-:W-:Y:S02]  /*08d0*/  ISETP.GE.AND P2, PT, R4, R8, PT ;  /* 0x000000080400720c */ /* 0x000fe40003f46270 */
[----:B--2---:R-:W-:Y:S01]  /*08e0*/  @!P5 SHF.R.S32.HI R3, RZ, 0x1f, R138 ;  /* 0x0000001fff03d819 */ /* 0x004fe2000001148a */
[----:B------:R-:W-:Y:S02]  /*08f0*/  @!P3 IMAD.WIDE R12, R137, 0x2, R16 ;  /* 0x00000002890cb825 */ /* 0x000fe400078e0210 */
[----:B------:R-:W-:Y:S01]  /*0900*/  SHFL.IDX PT, R16, R14, 0x4, 0x181f ;  /* 0x00981f000e107f89 */ /* 0x000fe200000e0000 */
[----:B------:R-:W-:-:S03]  /*0910*/  @!P5 LEA.HI R3, R3, R138, RZ, 0x3 ;  /* 0x0000008a0303d211 */ /* 0x000fc600078f18ff */
[----:B------:R-:W2:Y:S01]  /*0920*/  SHFL.IDX PT, R17, R0, 0x4, 0x181f ;  /* 0x00981f0000117f89 */ /* 0x000ea200000e0000 */
[----:B------:R-:W-:Y:S01]  /*0930*/  @!P5 LOP3.LUT R3, R3, 0xfffffff8, RZ, 0xc0, !PT ;  /* 0xfffffff80303d812 */ /* 0x000fe200078ec0ff */
[----:B------:R-:W-:Y:S02]  /*0940*/  @!P5 IMAD.SHL.U32 R4, R136, 0x2, RZ ;  /* 0x000000028804d824 */ /* 0x000fe400078e00ff */
[----:B------:R4:W-:Y:S01]  /*0950*/  @!P3 LDGSTS.E.BYPASS.LTC128B.128 [R6+0x9100], [R12.64], !P0 ;  /* 0x091000000c06bfae */ /* 0x0009e2000c101d4c */
[----:B-1----:R-:W-:-:S03]  /*0960*/  @!P5 IMAD.WIDE R20, R137, 0x2, R18 ;  /* 0x000000028914d825 */ /* 0x002fc600078e0212 */
[----:B------:R1:W-:Y:S01]  /*0970*/  @!P3 LDGSTS.E.BYPASS.LTC128B.128 [R6+0xd100], [R22.64], !P6 ;  /* 0x0d1000001606bfae */ /* 0x0003e2000f101d4c */
[----:B------:R-:W-:Y:S01]  /*0980*/  @!P5 IMAD.WIDE R18, R3, 0x2, R18 ;  /* 0x000000020312d825 */ /* 0x000fe200078e0212 */
[----:B------:R-:W-:Y:S02]  /*0990*/  @!P4 SHF.R.S32.HI R3, RZ, 0x1f, R138 ;  /* 0x0000001fff03c819 */ /* 0x000fe4000001148a */
[----:B------:R2:W-:Y:S01]  /*09a0*/  @!P5 LDGSTS.E.BYPASS.LTC128B.128 [R4+0x9900], [R20.64], !P0 ;  /* 0x099000001404dfae */ /* 0x0005e2000c101d4c */
[----:B------:R-:W-:-:S03]  /*09b0*/  IADD3 R7, R11, 0x60, RZ ;  /* 0x000000600b077810 */ /* 0x000fc60007ffe0ff */
[----:B------:R2:W-:Y:S01]  /*09c0*/  @!P5 LDGSTS.E.BYPASS.LTC128B.128 [R4+0xd900], [R18.64], !P6 ;  /* 0x0d9000001204dfae */ /* 0x0005e2000f101d4c */
[----:B------:R-:W-:Y:S02]  /*09d0*/  ISETP.GE.AND P5, PT, R137, c[0x0][0x198], PT ;  /* 0x0000660089007a0c */ /* 0x000fe40003fa6270 */
[----:B------:R-:W-:Y:S01]  /*09e0*/  ISETP.GE.AND P1, PT, R7, R8, PT ;  /* 0x000000080700720c */ /* 0x000fe20003f26270 */
[----:B----4-:R-:W-:Y:S01]  /*09f0*/  SHFL.IDX PT, R12, R14, 0x5, 0x181f ;  /* 0x00b81f000e0c7f89 */ /* 0x010fe200000e0000 */
[----:B-1----:R-:W-:-:S03]  /*0a00*/  IADD3 R6, R11, 0x70, RZ ;  /* 0x000000700b067810 */ /* 0x002fc60007ffe0ff */
[----:B------:R-:W1:Y:S01]  /*0a10*/  SHFL.IDX PT, R13, R0, 0x5, 0x181f ;  /* 0x00b81f00000d7f89 */ /* 0x000e6200000e0000 */
[----:B------:R-:W-:Y:S02]  /*0a20*/  ISETP.GE.AND P0, PT, R6, R8, PT ;  /* 0x000000080600720c */ /* 0x000fe40003f06270 */
[----:B------:R-:W-:-:S04]  /*0a30*/  @!P4 LEA.HI R6, R3, R138, RZ, 0x3 ;  /* 0x0000008a0306c211 */ /* 0x000fc800078f18ff */
[----:B------:R-:W-:Y:S01]  /*0a40*/  @!P4 LOP3.LUT R6, R6, 0xfffffff8, RZ, 0xc0, !PT ;  /* 0xfffffff80606c812 */ /* 0x000fe200078ec0ff */
[----:B------:R-:W-:Y:S01]  /*0a50*/  @!P4 IMAD.SHL.U32 R7, R136, 0x2, RZ ;  /* 0x000000028807c824 */ /* 0x000fe200078e00ff */
[----:B--2---:R-:W-:-:S03]  /*0a60*/  @!P2 SHF.R.S32.HI R4, RZ, 0x1f, R138 ;  /* 0x0000001fff04a819 */ /* 0x004fc6000001148a */
[----:B------:R-:W-:Y:S01]  /*0a70*/  @!P4 IMAD.WIDE R8, R6, 0x2, R16 ;  /* 0x000000020608c825 */ /* 0x000fe200078e0210 */
[----:B------:R-:W-:-:S03]  /*0a80*/  @!P2 LEA.HI R4, R4, R138, RZ, 0x3 ;  /* 0x0000008a0404a211 */ /* 0x000fc600078f18ff */
[----:B------:R-:W-:Y:S01]  /*0a90*/  @!P4 IMAD.WIDE R16, R137, 0x2, R16 ;  /* 0x000000028910c825 */ /* 0x000fe200078e0210 */
[----:B------:R-:W-:-:S04]  /*0aa0*/  @!P2 LOP3.LUT R4, R4, 0xfffffff8, RZ, 0xc0, !PT ;  /* 0xfffffff80404a812 */ /* 0x000fc800078ec0ff */
[----:B------:R2:W-:Y:S01]  /*0ab0*/  @!P4 LDGSTS.E.BYPASS.LTC128B.128 [R7+0xa100], [R16.64], !P5 ;  /* 0x0a1000001007cfae */ /* 0x0005e2000e901d4c */
[----:B------:R-:W-:Y:S01]  /*0ac0*/  IMAD.U32 R3, RZ, RZ, UR7 ;  /* 0x00000007ff037e24 */ /* 0x000fe2000f8e00ff */
[----:B------:R-:W-:Y:S01]  /*0ad0*/  ISETP.NE.AND P3, PT, R252, 0x1, PT ;  /* 0x00000001fc00780c */ /* 0x000fe20003f65270 */
[----:B-1----:R-:W-:Y:S01]  /*0ae0*/  @!P2 IMAD.WIDE R18, R4, 0x2, R12 ;  /* 0x000000020412a825 */ /* 0x002fe200078e020c */
[----:B------:R1:W-:Y:S03]  /*0af0*/  @!P4 LDGSTS.E.BYPASS.LTC128B.128 [R7+0xe100], [R8.64], !P6 ;  /* 0x0e1000000807cfae */ /* 0x0003e6000f101d4c */
[----:B------:R-:W-:Y:S02]  /*0b00*/  IMAD R3, R3, 0x40, R139 ;  /* 0x0000004003037824 */ /* 0x000fe400078e028b */
[----:B------:R-:W-:Y:S02]  /*0b10*/  @!P2 IMAD.SHL.U32 R6, R136, 0x2, RZ ;  /* 0x000000028806a824 */ /* 0x000fe400078e00ff */
[----:B------:R-:W-:Y:S01]  /*0b20*/  @!P2 IMAD.WIDE R12, R137, 0x2, R12 ;  /* 0x00000002890ca825 */ /* 0x000fe200078e020c */
[----:B------:R-:W-:-:S04]  /*0b30*/  IADD3 R3, R3, -0x40, RZ ;  /* 0xffffffc003037810 */ /* 0x000fc80007ffe0ff */
[----:B------:R4:W-:Y:S04]  /*0b40*/  @!P2 LDGSTS.E.BYPASS.LTC128B.128 [R6+0xa900], [R12.64], !P5 ;  /* 0x0a9000000c06afae */ /* 0x0009e8000e901d4c */
[----:B------:R4:W-:Y:S04]  /*0b50*/  @!P2 LDGSTS.E.BYPASS.LTC128B.128 [R6+0xe900], [R18.64], !P6 ;  /* 0x0e9000001206afae */ /* 0x0009e8000f101d4c */
[----:B--2---:R-:W-:Y:S04]  /*0b60*/  SHFL.IDX PT, R16, R14, 0x6, 0x181f ;  /* 0x00d81f000e107f89 */ /* 0x004fe800000e0000 */
[----:B------:R2:W3:Y:S04]  /*0b70*/  SHFL.IDX PT, R17, R0, 0x6, 0x181f ;  /* 0x00d81f0000117f89 */ /* 0x0004e800000e0000 */
[----:B------:R-:W3:Y:S01]  /*0b80*/  SHFL.IDX PT, R14, R14, 0x7, 0x181f ;  /* 0x00f81f000e0e7f89 */ /* 0x000ee200000e0000 */
[----:B-1----:R-:W-:-:S02]  /*0b90*/  @!P1 SHF.R.S32.HI R7, RZ, 0x1f, R138 ;  /* 0x0000001fff079819 */ /* 0x002fc4000001148a */
[C---:B------:R-:W-:Y:S02]  /*0ba0*/  ISETP.GE.AND P2, PT, R3.reuse, UR9, PT ;  /* 0x0000000903007c0c */ /* 0x040fe4000bf46270 */
[----:B-----5:R-:W-:Y:S02]  /*0bb0*/  IADD3 R3, R3, UR10, RZ ;  /* 0x0000000a03037c10 */ /* 0x020fe4000fffe0ff */
[-C--:B------:R-:W-:Y:S02]  /*0bc0*/  @!P1 LEA.HI R7, R7, R138.reuse, RZ, 0x3 ;  /* 0x0000008a07079211 */ /* 0x080fe400078f18ff */
[----:B----4-:R-:W-:Y:S02]  /*0bd0*/  @!P0 SHF.R.S32.HI R6, RZ, 0x1f, R138 ;  /* 0x0000001fff068819 */ /* 0x010fe4000001148a */
[----:B------:R-:W-:Y:S02]  /*0be0*/  @!P1 LOP3.LUT R7, R7, 0xfffffff8, RZ, 0xc0, !PT ;  /* 0xfffffff807079812 */ /* 0x000fe400078ec0ff */
[----:B------:R-:W-:Y:S01]  /*0bf0*/  @!P0 LEA.HI R6, R6, R138, RZ, 0x3 ;  /* 0x0000008a06068211 */ /* 0x000fe200078f18ff */
[----:B--2---:R-:W-:-:S03]  /*0c00*/  @P3 IMAD.HI.U32 R0, R3, c[0x0][0x2bc], RZ ;  /* 0x0000af0003003a27 */ /* 0x004fc600078e00ff */
[----:B------:R-:W-:Y:S01]  /*0c10*/  @!P0 LOP3.LUT R6, R6, 0xfffffff8, RZ, 0xc0, !PT ;  /* 0xfffffff806068812 */ /* 0x000fe200078ec0ff */
[----:B------:R-:W-:Y:S01]  /*0c20*/  IMAD.MOV.U32 R4, RZ, RZ, R3 ;  /* 0x000000ffff047224 */ /* 0x000fe200078e0003 */
[----:B------:R-:W-:Y:S01]  /*0c30*/  @P3 SHF.R.U32.HI R4, RZ, c[0x0][0x2c0], R0 ;  /* 0x0000b000ff043a19 */ /* 0x000fe20000011600 */
[----:B------:R-:W-:Y:S02]  /*0c40*/  @!P1 IMAD.SHL.U32 R8, R136, 0x2, RZ ;  /* 0x0000000288089824 */ /* 0x000fe400078e00ff */
[----:B---3--:R-:W-:Y:S01]  /*0c50*/  @!P1 IMAD.WIDE R20, R137, 0x2, R16 ;  /* 0x0000000289149825 */ /* 0x008fe200078e0210 */
[----:B------:R-:W-:-:S03]  /*0c60*/  @!UP0 UMOV UR16, UR11 ;  /* 0x0000000b00108c82 */ /* 0x000fc60008000000 */
[----:B------:R-:W-:Y:S01]  /*0c70*/  @!P1 IMAD.WIDE R18, R7, 0x2, R16 ;  /* 0x0000000207129825 */ /* 0x000fe200078e0210 */
[----:B------:R1:W-:Y:S03]  /*0c80*/  @!P1 LDGSTS.E.BYPASS.LTC128B.128 [R8+0xb100], [R20.64], !P5 ;  /* 0x0b10000014089fae */ /* 0x0003e6000e901d4c */
[----:B------:R-:W-:Y:S01]  /*0c90*/  @!P0 IMAD.SHL.U32 R0, R136, 0x2, RZ ;  /* 0x0000000288008824 */ /* 0x000fe200078e00ff */
[----:B------:R-:W-:Y:S01]  /*0ca0*/  USHF.R.S32.HI UR11, URZ, 0x1f, UR16 ;  /* 0x0000001f3f0b7899 */ /* 0x000fe20008011410 */
[--C-:B------:R-:W-:Y:S01]  /*0cb0*/  @!P0 IMAD.WIDE R16, R137, 0x2, R14.reuse ;  /* 0x0000000289108825 */ /* 0x100fe200078e020e */
[----:B------:R1:W-:Y:S03]  /*0cc0*/  @!P1 LDGSTS.E.BYPASS.LTC128B.128 [R8+0xf100], [R18.64], !P6 ;  /* 0x0f10000012089fae */ /* 0x0003e6000f101d4c */
[----:B------:R-:W-:Y:S01]  /*0cd0*/  @!P0 IMAD.WIDE R6, R6, 0x2, R14 ;  /* 0x0000000206068825 */ /* 0x000fe200078e020e */
[----:B------:R-:W-:Y:S01]  /*0ce0*/  ISETP.GT.OR P2, PT, R139, 0x3f, P2 ;  /* 0x0000003f8b00780c */ /* 0x000fe20001744670 */
[----:B------:R2:W-:Y:S01]  /*0cf0*/  @!P0 LDGSTS.E.BYPASS.LTC128B.128 [R0+0xb900], [R16.64], !P5 ;  /* 0x0b90000010008fae */ /* 0x0005e2000e901d4c */
[----:B------:R-:W-:-:S03]  /*0d00*/  UIMAD UR11, UR11, UR4, URZ ;  /* 0x000000040b0b72a4 */ /* 0x000fc6000f8e023f */
[----:B------:R2:W-:Y:S04]  /*0d10*/  @!P0 LDGSTS.E.BYPASS.LTC128B.128 [R0+0xf900], [R6.64], !P6 ;  /* 0x0f90000006008fae */ /* 0x0005e8000f101d4c */
[----:B------:R-:W0:Y:S01]  /*0d20*/  LDGDEPBAR ;  /* 0x00000000000079af */ /* 0x000e220000000000 */
[----:B------:R-:W-:Y:S02]  /*0d30*/  UIMAD.WIDE.U32 UR14, UR16, UR4, URZ ;  /* 0x00000004100e72a5 */ /* 0x000fe4000f8e003f */
[----:B------:R-:W-:Y:S01]  /*0d40*/  UIMAD UR11, UR16, UR5, UR11 ;  /* 0x00000005100b72a4 */ /* 0x000fe2000f8e020b */
[----:B------:R3:W-:Y:S01]  /*0d50*/  STL [R1+0x8], R11 ;  /* 0x0000080b01007387 */ /* 0x0007e20000100800 */
[----:B------:R-:W-:Y:S01]  /*0d60*/  IMAD.MOV.U32 R36, RZ, RZ, RZ ;  /* 0x000000ffff247224 */ /* 0x000fe200078e00ff */
[----:B------:R-:W-:-:S02]  /*0d70*/  ULDC.64 UR4, c[0x0][0x1e8] ;  /* 0x00007a0000047ab9 */ /* 0x000fc40000000a00 */
[----:B------:R-:W-:Y:S01]  /*0d80*/  UIADD3 UR11, UR15, UR11, URZ ;  /* 0x0000000b0f0b7290 */ /* 0x000fe2000fffe03f */
[----:B---3--:R-:W-:-:S05]  /*0d90*/  @!P2 IADD3 R11, P3, R4, UR14, RZ ;  /* 0x0000000e040bac10 */ /* 0x008fca000ff7e0ff */
[----:B------:R-:W-:Y:S02]  /*0da0*/  @!P2 LEA.HI.X.SX32 R9, R4, UR11, 0x1, P3 ;  /* 0x0000000b0409ac11 */ /* 0x000fe400098f0eff */
[----:B------:R-:W-:-:S04]  /*0db0*/  @!P2 LEA R12, P3, R11, c[0x0][0x2a0], 0x2 ;  /* 0x0000a8000b0caa11 */ /* 0x000fc800078610ff */
[----:B------:R-:W-:Y:S01]  /*0dc0*/  @!P2 LEA.HI.X R13, R11, c[0x0][0x2a4], R9, 0x2, P3 ;  /* 0x0000a9000b0daa11 */ /* 0x000fe200018f1409 */
[----:B------:R-:W-:Y:S06]  /*0dd0*/  BAR.SYNC.DEFER_BLOCKING 0x0 ;  /* 0x0000000000007b1d */ /* 0x000fec0000010000 */
[----:B------:R3:W1:Y:S01]  /*0de0*/  @!P2 LDG.E R36, [R12.64] ;  /* 0x0000000c0c24a981 */ /* 0x000662000c1e1900 */
[----:B--2---:R-:W-:-:S04]  /*0df0*/  IMAD.MOV R0, RZ, RZ, -R4 ;  /* 0x000000ffff007224 */ /* 0x004fc800078e0a04 */
[----:B------:R-:W-:-:S05]  /*0e00*/  IMAD R37, R0, c[0x0][0x2b8], R3 ;  /* 0x0000ae0000257a24 */ /* 0x000fca00078e0203 */
[----:B------:R-:W-:Y:S01]  /*0e10*/  SHF.R.S32.HI R9, RZ, 0x1f, R37 ;  /* 0x0000001fff097819 */ /* 0x000fe20000011425 */
[----:B------:R-:W-:-:S04]  /*0e20*/  IMAD.WIDE.U32 R6, R37, c[0x0][0x1e0], RZ ;  /* 0x0000780025067a25 */ /* 0x000fc800078e00ff */
[----:B------:R-:W-:Y:S01]  /*0e30*/  IMAD R0, R9, c[0x0][0x1e0], RZ ;  /* 0x0000780009007a24 */ /* 0x000fe200078e02ff */
[----:B------:R-:W-:-:S03]  /*0e40*/  UIMAD UR16, UR6, UR4, URZ ;  /* 0x00000004061072a4 */ /* 0x000fc6000f8e023f */
[----:B------:R-:W-:Y:S01]  /*0e50*/  IMAD R0, R37, c[0x0][0x1e4], R0 ;  /* 0x0000790025007a24 */ /* 0x000fe200078e0200 */
[----:B------:R-:W-:-:S03]  /*0e60*/  UIMAD.WIDE.U32 UR18, UR8, UR4, URZ ;  /* 0x00000004081272a5 */ /* 0x000fc6000f8e003f */
[----:B------:R-:W-:Y:S01]  /*0e70*/  IMAD.IADD R7, R7, 0x1, R0 ;  /* 0x0000000107077824 */ /* 0x000fe200078e0200 */
[----:B------:R-:W-:Y:S02]  /*0e80*/  UIMAD UR16, UR8, UR5, UR16 ;  /* 0x00000005081072a4 */ /* 0x000fe4000f8e0210 */
[----:B------:R-:W-:Y:S02]  /*0e90*/  ULEA UR17, UR7, 0xffffffc0, 0x6 ;  /* 0xffffffc007117891 */ /* 0x000fe4000f8e303f */
[----:B------:R-:W-:Y:S02]  /*0ea0*/  UIADD3 UR16, UR19, UR16, URZ ;  /* 0x0000001013107290 */ /* 0x000fe4000fffe03f */
[----:B------:R-:W-:Y:S01]  /*0eb0*/  UIADD3 UR17, UR9, -UR17, URZ ;  /* 0x8000001109117290 */ /* 0x000fe2000fffe03f */
[----:B---3--:R-:W-:Y:S02]  /*0ec0*/  LEA.HI R13, R10, R2, RZ, 0x4 ;  /* 0x000000020a0d7211 */ /* 0x008fe400078f20ff */
[----:B------:R-:W-:Y:S01]  /*0ed0*/  ISETP.GE.AND P4, PT, R138, c[0x0][0x1d4], PT ;  /* 0x000075008a007a0c */ /* 0x000fe20003f86270 */
[----:B------:R-:W-:Y:S01]  /*0ee0*/  IMAD.SHL.U32 R11, R5, 0x40, RZ ;  /* 0x00000040050b7824 */ /* 0x000fe200078e00ff */
[----:B------:R-:W-:Y:S01]  /*0ef0*/  LOP3.LUT R12, R13, 0xfffffff0, RZ, 0xc0, !PT ;  /* 0xfffffff00d0c7812 */ /* 0x000fe200078ec0ff */
[----:B------:R-:W-:Y:S01]  /*0f00*/  STL [R1+0x1c], R137 ;  /* 0x00001c8901007387 */ /* 0x000fe20000100800 */
[----:B------:R-:W-:Y:S01]  /*0f10*/  SHF.R.S32.HI R14, RZ, 0x4, R13 ;  /* 0x00000004ff0e7819 */ /* 0x000fe2000001140d */
[----:B------:R-:W-:-:S02]  /*0f20*/  UISETP.GE.AND UP0, UPT, UR9, 0x1, UPT ;  /* 0x000000010900788c */ /* 0x000fc4000bf06270 */
[----:B------:R-:W-:Y:S01]  /*0f30*/  IMAD.IADD R12, R2, 0x1, -R12 ;  /* 0x00000001020c7824 */ /* 0x000fe200078e0a0c */
[----:B------:R-:W-:Y:S01]  /*0f40*/  ISETP.GE.AND P3, PT, R137, c[0x0][0x1d4], PT ;  /* 0x0000750089007a0c */ /* 0x000fe20003f66270 */
[----:B------:R-:W-:Y:S01]  /*0f50*/  ULDC.64 UR4, c[0x0][0x210] ;  /* 0x0000840000047ab9 */ /* 0x000fe20000000a00 */
[----:B------:R-:W-:-:S04]  /*0f60*/  LEA.HI R13, R13, R14, RZ, 0x1 ;  /* 0x0000000e0d0d7211 */ /* 0x000fc800078f08ff */
[----:B------:R-:W-:Y:S02]  /*0f70*/  LOP3.LUT R13, R13, 0xfffffffe, RZ, 0xc0, !PT ;  /* 0xfffffffe0d0d7812 */ /* 0x000fe400078ec0ff */
[----:B------:R-:W-:Y:S02]  /*0f80*/  LOP3.LUT R11, R11, 0x1c0, RZ, 0xc0, !PT ;  /* 0x000001c00b0b7812 */ /* 0x000fe400078ec0ff */
[----:B------:R-:W-:Y:S01]  /*0f90*/  LEA.HI R10, R10, R2, RZ, 0x5 ;  /* 0x000000020a0a7211 */ /* 0x000fe200078f28ff */
[----:B------:R-:W-:Y:S04]  /*0fa0*/  STL [R1+0x18], R138 ;  /* 0x0000188a01007387 */ /* 0x000fe80000100800 */
[----:B------:R-:W-:Y:S04]  /*0fb0*/  STL [R1+0xc], R136 ;  /* 0x00000c8801007387 */ /* 0x000fe80000100800 */
[----:B------:R-:W-:Y:S01]  /*0fc0*/  STL [R1+0x4], R37 ;  /* 0x0000042501007387 */ /* 0x000fe20000100800 */
[----:B------:R-:W-:-:S02]  /*0fd0*/  UIMAD UR6, UR6, UR4, URZ ;  /* 0x00000004060672a4 */ /* 0x000fc4000f8e023f */
[----:B------:R-:W-:Y:S02]  /*0fe0*/  UIMAD.WIDE.U32 UR20, UR8, UR4, URZ ;  /* 0x00000004081472a5 */ /* 0x000fe4000f8e003f */
[----:B------:R-:W-:-:S04]  /*0ff0*/  UIMAD UR5, UR8, UR5, UR6 ;  /* 0x00000005080572a4 */ /* 0x000fc8000f8e0206 */
[----:B------:R-:W-:Y:S01]  /*1000*/  UIADD3 UR5, UR21, UR5, URZ ;  /* 0x0000000515057290 */ /* 0x000fe2000fffe03f */
[----:B-1----:R-:W-:Y:S01]  /*1010*/  SHF.R.S32.HI R8, RZ, 0x1f, R36 ;  /* 0x0000001fff087819 */ /* 0x002fe20000011424 */
[----:B------:R-:W-:-:S04]  /*1020*/  IMAD.WIDE.U32 R6, R36, c[0x0][0x1f0], R6 ;  /* 0x00007c0024067a25 */ /* 0x000fc800078e0006 */
[----:B------:R-:W-:Y:S01]  /*1030*/  IMAD R0, R8, c[0x0][0x1f0], RZ ;  /* 0x00007c0008007a24 */ /* 0x000fe200078e02ff */
[----:B------:R-:W-:-:S03]  /*1040*/  IADD3 R3, P0, R6, UR18, RZ ;  /* 0x0000001206037c10 */ /* 0x000fc6000ff1e0ff */
[----:B------:R-:W-:-:S05]  /*1050*/  IMAD R0, R36, c[0x0][0x1f4], R0 ;  /* 0x00007d0024007a24 */ /* 0x000fca00078e0200 */
[----:B------:R-:W-:Y:S02]  /*1060*/  IADD3.X R0, R7, UR16, R0, P0, !PT ;  /* 0x0000001007007c10 */ /* 0x000fe400087fe400 */
[C---:B------:R-:W-:Y:S02]  /*1070*/  LEA R16, P0, R3.reuse, c[0x0][0x1c8], 0x1 ;  /* 0x0000720003107a11 */ /* 0x040fe400078008ff */
[----:B------:R-:W-:Y:S02]  /*1080*/  IADD3 R7, -R250, UR17, RZ ;  /* 0x00000011fa077c10 */ /* 0x000fe4000fffe1ff */
[----:B------:R-:W-:Y:S01]  /*1090*/  LEA.HI.X R0, R3, c[0x0][0x1cc], R0, 0x1, P0 ;  /* 0x0000730003007a11 */ /* 0x000fe200000f0c00 */
[----:B------:R-:W-:Y:S01]  /*10a0*/  SHFL.IDX PT, R24, R16, RZ, 0x181f ;  /* 0x00181fff10187589 */ /* 0x000fe200000e0000 */
[----:B------:R-:W-:-:S03]  /*10b0*/  ISETP.GE.AND P5, PT, R7, 0x1, PT ;  /* 0x000000010700780c */ /* 0x000fc60003fa6270 */
[----:B------:R-:W1:Y:S01]  /*10c0*/  SHFL.IDX PT, R25, R0, RZ, 0x181f ;  /* 0x00181fff00197589 */ /* 0x000e6200000e0000 */
[C---:B------:R-:W-:Y:S02]  /*10d0*/  ISETP.GE.AND P2, PT, R7.reuse, 0x11, PT ;  /* 0x000000110700780c */ /* 0x040fe40003f46270 */
[----:B------:R-:W-:Y:S01]  /*10e0*/  SHF.R.S32.HI R6, RZ, 0x1f, R12 ;  /* 0x0000001fff067819 */ /* 0x000fe2000001140c */
[----:B------:R-:W-:Y:S01]  /*10f0*/  SHFL.IDX PT, R20, R16, 0x1, 0x181f ;  /* 0x00381f0010147f89 */ /* 0x000fe200000e0000 */
[----:B------:R-:W-:-:S05]  /*1100*/  ISETP.GE.AND P1, PT, R7, 0x21, PT ;  /* 0x000000210700780c */ /* 0x000fca0003f26270 */
[----:B------:R-:W-:Y:S01]  /*1110*/  @P5 SHF.R.S32.HI R3, RZ, 0x1f, R138 ;  /* 0x0000001fff035819 */ /* 0x000fe2000001148a */
[----:B------:R-:W2:Y:S01]  /*1120*/  SHFL.IDX PT, R21, R0, 0x1, 0x181f ;  /* 0x00381f0000157f89 */ /* 0x000ea200000e0000 */
[----:B------:R-:W-:Y:S02]  /*1130*/  ISETP.GE.AND P0, PT, R7, 0x31, PT ;  /* 0x000000310700780c */ /* 0x000fe40003f06270 */
[----:B------:R-:W-:Y:S01]  /*1140*/  @P5 LEA.HI R3, R3, R138, RZ, 0x3 ;  /* 0x0000008a03035211 */ /* 0x000fe200078f18ff */
[----:B------:R-:W-:Y:S01]  /*1150*/  SHFL.IDX PT, R18, R16, 0x2, 0x181f ;  /* 0x00581f0010127f89 */ /* 0x000fe200000e0000 */
[----:B------:R-:W-:-:S03]  /*1160*/  LEA.HI R6, R6, R12, RZ, 0x3 ;  /* 0x0000000c06067211 */ /* 0x000fc600078f18ff */
[----:B------:R-:W3:Y:S01]  /*1170*/  SHFL.IDX PT, R19, R0, 0x2, 0x181f ;  /* 0x00581f0000137f89 */ /* 0x000ee200000e0000 */
[----:B------:R-:W-:-:S03]  /*1180*/  @P5 LOP3.LUT R3, R3, 0xfffffff8, RZ, 0xc0, !PT ;  /* 0xfffffff803035812 */ /* 0x000fc600078ec0ff */
[----:B------:R-:W-:Y:S01]  /*1190*/  SHFL.IDX PT, R16, R16, 0x3, 0x181f ;  /* 0x00781f0010107f89 */ /* 0x000fe200000e0000 */
[----:B------:R-:W-:-:S03]  /*11a0*/  LOP3.LUT R4, R6, 0xfffffff8, RZ, 0xc0, !PT ;  /* 0xfffffff806047812 */ /* 0x000fc600078ec0ff */
[----:B------:R4:W5:Y:S01]  /*11b0*/  SHFL.IDX PT, R17, R0, 0x3, 0x181f ;  /* 0x00781f0000117f89 */ /* 0x00096200000e0000 */
[----:B-1----:R-:W-:-:S04]  /*11c0*/  @P5 IMAD.WIDE R22, R137, 0x2, R24 ;  /* 0x0000000289165825 */ /* 0x002fc800078e0218 */
[----:B------:R-:W-:-:S04]  /*11d0*/  @P5 IMAD.WIDE R24, R3, 0x2, R24 ;  /* 0x0000000203185825 */ /* 0x000fc800078e0218 */
[----:B------:R-:W-:Y:S01]  /*11e0*/  IMAD.IADD R3, R14, 0x1, -R13 ;  /* 0x000000010e037824 */ /* 0x000fe200078e0a0d */
[----:B------:R-:W-:Y:S01]  /*11f0*/  @P2 SHF.R.S32.HI R14, RZ, 0x1f, R138 ;  /* 0x0000001fff0e2819 */ /* 0x000fe2000001148a */
[----:B------:R-:W-:Y:S01]  /*1200*/  IMAD.IADD R4, R12, 0x1, -R4 ;  /* 0x000000010c047824 */ /* 0x000fe200078e0a04 */
[----:B------:R-:W-:Y:S02]  /*1210*/  @P1 SHF.R.S32.HI R12, RZ, 0x1f, R138 ;  /* 0x0000001fff0c1819 */ /* 0x000fe4000001148a */
[-C--:B------:R-:W-:Y:S01]  /*1220*/  @P2 LEA.HI R14, R14, R138.reuse, RZ, 0x3 ;  /* 0x0000008a0e0e2211 */ /* 0x080fe200078f18ff */
[----:B----4-:R-:W-:Y:S01]  /*1230*/  @P5 IMAD.SHL.U32 R0, R136, 0x2, RZ ;  /* 0x0000000288005824 */ /* 0x010fe200078e00ff */
[----:B------:R-:W-:-:S04]  /*1240*/  @P1 LEA.HI R12, R12, R138, RZ, 0x3 ;  /* 0x0000008a0c0c1211 */ /* 0x000fc800078f18ff */
[----:B------:R1:W-:Y:S04]  /*1250*/  @P5 LDGSTS.E.BYPASS.LTC128B.128 [R0+0x4100], [R22.64], !P3 ;  /* 0x0410000016005fae */ /* 0x0003e8000d901d4c */
[----:B------:R1:W-:Y:S01]  /*1260*/  @P5 LDGSTS.E.BYPASS.LTC128B.128 [R0+0x6100], [R24.64], !P4 ;  /* 0x0610000018005fae */ /* 0x0003e2000e101d4c */
[----:B------:R-:W-:Y:S01]  /*1270*/  IMAD.SHL.U32 R250, R250, 0x8, RZ ;  /* 0x00000008fafa7824 */ /* 0x000fe200078e00ff */
[----:B------:R-:W-:Y:S02]  /*1280*/  @P2 LOP3.LUT R14, R14, 0xfffffff8, RZ, 0xc0, !PT ;  /* 0xfffffff80e0e2812 */ /* 0x000fe400078ec0ff */
[----:B------:R-:W-:Y:S02]  /*1290*/  @P1 LOP3.LUT R12, R12, 0xfffffff8, RZ, 0xc0, !PT ;  /* 0xfffffff80c0c1812 */ /* 0x000fe400078ec0ff */
[----:B------:R-:W-:Y:S01]  /*12a0*/  LOP3.LUT R250, R11, 0x8, R250, 0xf8, !PT ;  /* 0x000000080bfa7812 */ /* 0x000fe200078ef8fa */
[C---:B------:R-:W-:Y:S01]  /*12b0*/  @P2 IMAD.SHL.U32 R15, R136.reuse, 0x2, RZ ;  /* 0x00000002880f2824 */ /* 0x040fe200078e00ff */
[----:B------:R-:W-:Y:S01]  /*12c0*/  SHF.R.U32.HI R11, RZ, 0x3, R11 ;  /* 0x00000003ff0b7819 */ /* 0x000fe2000001160b */
[----:B------:R-:W-:-:S03]  /*12d0*/  @P1 IMAD.SHL.U32 R13, R136, 0x2, RZ ;  /* 0x00000002880d1824 */ /* 0x000fc600078e00ff */
[----:B------:R-:W-:Y:S01]  /*12e0*/  LOP3.LUT R250, R250, R11, RZ, 0x3c, !PT ;  /* 0x0000000bfafa7212 */ /* 0x000fe200078e3cff */
[----:B------:R-:W-:Y:S01]  /*12f0*/  @P0 IMAD.SHL.U32 R11, R136, 0x2, RZ ;  /* 0x00000002880b0824 */ /* 0x000fe200078e00ff */
[----:B-1----:R-:W-:-:S04]  /*1300*/  @P0 SHF.R.S32.HI R0, RZ, 0x1f, R138 ;  /* 0x0000001fff000819 */ /* 0x002fc8000001148a */
[----:B------:R-:W-:Y:S01]  /*1310*/  @P0 LEA.HI R0, R0, R138, RZ, 0x3 ;  /* 0x0000008a00000211 */ /* 0x000fe200078f18ff */
[----:B--2---:R-:W-:-:S03]  /*1320*/  @P2 IMAD.WIDE R22, R14, 0x2, R20 ;  /* 0x000000020e162825 */ /* 0x004fc600078e0214 */
[----:B------:R-:W-:Y:S01]  /*1330*/  @P0 LOP3.LUT R0, R0, 0xfffffff8, RZ, 0xc0, !PT ;  /* 0xfffffff800000812 */ /* 0x000fe200078ec0ff */
[----:B------:R-:W-:-:S04]  /*1340*/  @P2 IMAD.WIDE R20, R137, 0x2, R20 ;  /* 0x0000000289142825 */ /* 0x000fc800078e0214 */
[--C-:B---3--:R-:W-:Y:S01]  /*1350*/  @P1 IMAD.WIDE R24, R12, 0x2, R18.reuse ;  /* 0x000000020c181825 */ /* 0x108fe200078e0212 */
[----:B------:R1:W-:Y:S03]  /*1360*/  @P2 LDGSTS.E.BYPASS.LTC128B.128 [R15+0x4900], [R20.64], !P3 ;  /* 0x04900000140f2fae */ /* 0x0003e6000d901d4c */
[C---:B------:R-:W-:Y:S01]  /*1370*/  @P1 IMAD.WIDE R18, R137.reuse, 0x2, R18 ;  /* 0x0000000289121825 */ /* 0x040fe200078e0212 */
[----:B------:R1:W-:Y:S03]  /*1380*/  @P2 LDGSTS.E.BYPASS.LTC128B.128 [R15+0x6900], [R22.64], !P4 ;  /* 0x06900000160f2fae */ /* 0x0003e6000e101d4c */
[--C-:B-----5:R-:W-:Y:S01]  /*1390*/  @P0 IMAD.WIDE R26, R0, 0x2, R16.reuse ;  /* 0x00000002001a0825 */ /* 0x120fe200078e0210 */
[----:B------:R2:W-:Y:S03]  /*13a0*/  @P1 LDGSTS.E.BYPASS.LTC128B.128 [R13+0x5100], [R18.64], !P3 ;  /* 0x05100000120d1fae */ /* 0x0005e6000d901d4c */
[----:B------:R-:W-:Y:S01]  /*13b0*/  @P0 IMAD.WIDE R16, R137, 0x2, R16 ;  /* 0x0000000289100825 */ /* 0x000fe200078e0210 */
[----:B------:R2:W-:Y:S04]  /*13c0*/  @P1 LDGSTS.E.BYPASS.LTC128B.128 [R13+0x7100], [R24.64], !P4 ;  /* 0x07100000180d1fae */ /* 0x0005e8000e101d4c */
[----:B------:R3:W-:Y:S04]  /*13d0*/  @P0 LDGSTS.E.BYPASS.LTC128B.128 [R11+0x5900], [R16.64], !P3 ;  /* 0x05900000100b0fae */ /* 0x0007e8000d901d4c */
[----:B------:R3:W-:Y:S04]  /*13e0*/  @P0 LDGSTS.E.BYPASS.LTC128B.128 [R11+0x7900], [R26.64], !P4 ;  /* 0x079000001a0b0fae */ /* 0x0007e8000e101d4c */
[----:B------:R-:W0:Y:S01]  /*13f0*/  LDGDEPBAR ;  /* 0x00000000000079af */ /* 0x000e220000000000 */
[----:B------:R-:W-:-:S02]  /*1400*/  IMAD.SHL.U32 R14, R4, 0x40, RZ ;  /* 0x00000040040e7824 */ /* 0x000fc400078e00ff */
[----:B------:R-:W-:Y:S01]  /*1410*/  IMAD.SHL.U32 R6, R6, 0x40, RZ ;  /* 0x0000004006067824 */ /* 0x000fe200078e00ff */
[----:B------:R-:W-:Y:S02]  /*1420*/  R2P PR, R4, 0x6 ;  /* 0x0000000604007804 */ /* 0x000fe40000000000 */
[----:B------:R-:W-:Y:S01]  /*1430*/  LOP3.LUT R14, R14, 0x1c0, RZ, 0xc0, !PT ;  /* 0x000001c00e0e7812 */ /* 0x000fe200078ec0ff */
[----:B------:R-:W-:Y:S01]  /*1440*/  IMAD.MOV.U32 R0, RZ, RZ, 0x20 ;  /* 0x00000020ff007424 */ /* 0x000fe200078e00ff */
[----:B------:R-:W-:Y:S01]  /*1450*/  SHF.R.S32.HI R12, RZ, 0x5, R10 ;  /* 0x00000005ff0c7819 */ /* 0x000fe2000001140a */
[C---:B--2---:R-:W-:Y:S01]  /*1460*/  IMAD.SHL.U32 R13, R3.reuse, 0x8, RZ ;  /* 0x00000008030d7824 */ /* 0x044fe200078e00ff */
[----:B------:R-:W-:Y:S01]  /*1470*/  LOP3.LUT R6, R6, 0xfffffe00, RZ, 0xc0, !PT ;  /* 0xfffffe0006067812 */ /* 0x000fe200078ec0ff */
[----:B------:R-:W-:-:S03]  /*1480*/  IMAD R250, R3, 0x200, R250 ;  /* 0x0000020003fa7824 */ /* 0x000fc600078e02fa */
[----:B------:R-:W-:Y:S01]  /*1490*/  LOP3.LUT R13, R14, 0x8, R13, 0xf8, !PT ;  /* 0x000000080e0d7812 */ /* 0x000fe200078ef80d */
[----:B---3--:R-:W-:Y:S01]  /*14a0*/  IMAD.MOV.U32 R11, RZ, RZ, 0x10 ;  /* 0x00000010ff0b7424 */ /* 0x008fe200078e00ff */
[----:B------:R-:W-:-:S04]  /*14b0*/  DEPBAR.LE SB0, 0x1 ;  /* 0x000080400000791a */ /* 0x000fc80000000000 */
[----:B------:R-:W-:-:S04]  /*14c0*/  DEPBAR.LE SB0, 0x0 ;  /* 0x000080000000791a */ /* 0x000fc80000000000 */
[----:B------:R-:W-:Y:S02]  /*14d0*/  SHF.R.U32.HI R14, RZ, 0x3, R14 ;  /* 0x00000003ff0e7819 */ /* 0x000fe4000001160e */
[----:B------:R-:W-:Y:S02]  /*14e0*/  SEL R4, R11, 0xfffffff0, !P1 ;  /* 0xfffffff00b047807 */ /* 0x000fe40004800000 */
[----:B------:R-:W-:Y:S01]  /*14f0*/  SEL R3, R0, 0xffffffe0, !P2 ;  /* 0xffffffe000037807 */ /* 0x000fe20005000000 */
[----:B------:R-:W-:Y:S01]  /*1500*/  BAR.SYNC.DEFER_BLOCKING 0x0 ;  /* 0x0000000000007b1d */ /* 0x000fe20000010000 */
[----:B------:R-:W-:Y:S01]  /*1510*/  R2P PR, R5, 0x6 ;  /* 0x0000000605007804 */ /* 0x000fe20000000000 */
[----:B------:R-:W-:Y:S01]  /*1520*/  IMAD R12, R12, 0x400, R6 ;  /* 0x000004000c0c7824 */ /* 0x000fe200078e0206 */
[----:B------:R-:W-:-:S03]  /*1530*/  LOP3.LUT R5, R13, R14, RZ, 0x3c, !PT ;  /* 0x0000000e0d057212 */ /* 0x000fc600078e3cff */
[----:B------:R2:W-:Y:S01]  /*1540*/  STL [R1], R36 ;  /* 0x0000002401007387 */ /* 0x0005e20000100800 */
[----:B------:R-:W-:Y:S01]  /*1550*/  IMAD.SHL.U32 R250, R250, 0x2, RZ ;  /* 0x00000002fafa7824 */ /* 0x000fe200078e00ff */
[----:B------:R-:W-:Y:S01]  /*1560*/  PLOP3.LUT P0, PT, PT, PT, UP0, 0x80, 0x0 ;  /* 0x000000000000781c */ /* 0x000fe20003f0f008 */
[----:B------:R-:W-:-:S03]  /*1570*/  IMAD.IADD R251, R5, 0x1, R12 ;  /* 0x0000000105fb7824 */ /* 0x000fc600078e020c */
[C---:B------:R-:W-:Y:S01]  /*1580*/  IADD3 R11, R250.reuse, 0x4100, RZ ;  /* 0x00004100fa0b7810 */ /* 0x040fe20007ffe0ff */
[----:B------:R-:W-:Y:S01]  /*1590*/  IMAD.SHL.U32 R251, R251, 0x2, RZ ;  /* 0x00000002fbfb7824 */ /* 0x000fe200078e00ff */
[----:B------:R-:W-:Y:S02]  /*15a0*/  IADD3 R249, R250, 0x4120, RZ ;  /* 0x00004120faf97810 */ /* 0x000fe40007ffe0ff */
[----:B------:R-:W-:Y:S01]  /*15b0*/  @P1 IADD3 R249, R11, -0x20, RZ ;  /* 0xffffffe00bf91810 */ /* 0x000fe20007ffe0ff */
[----:B------:R-:W-:Y:S01]  /*15c0*/  IMAD R247, R4, 0x2, R251 ;  /* 0x0000000204f77824 */ /* 0x000fe200078e02fb */
[----:B------:R-:W-:Y:S02]  /*15d0*/  LOP3.LUT R10, R10, 0xffffffe0, RZ, 0xc0, !PT ;  /* 0xffffffe00a0a7812 */ /* 0x000fe400078ec0ff */
[----:B------:R-:W-:Y:S01]  /*15e0*/  LOP3.LUT R5, R5, R6, RZ, 0xfc, !PT ;  /* 0x0000000605057212 */ /* 0x000fe200078efcff */
[----:B------:R2:W3:Y:S02]  /*15f0*/  LDSM.16.M88.4 R100, [R251+0x8100] ;  /* 0x00810000fb64783b */ /* 0x0004e40000000200 */
[----:B------:R-:W-:-:S02]  /*1600*/  IMAD.IADD R2, R2, 0x1, -R10 ;  /* 0x0000000102027824 */ /* 0x000fc400078e0a0a */
[----:B------:R2:W4:Y:S01]  /*1610*/  LDSM.16.M88.4 R52, [R251+0xa100] ;  /* 0x00a10000fb34783b */ /* 0x0005220000000200 */
[----:B------:R-:W-:-:S03]  /*1620*/  ISETP.GT.AND P5, PT, R139, 0x3f, PT ;  /* 0x0000003f8b00780c */ /* 0x000fc60003fa4270 */
[----:B------:R2:W2:Y:S01]  /*1630*/  LDSM.16.M88.4 R40, [R250+0x4100] ;  /* 0x00410000fa28783b */ /* 0x0004a20000000200 */
[----:B------:R-:W-:-:S03]  /*1640*/  SEL R6, RZ, 0x10, P4 ;  /* 0x00000010ff067807 */ /* 0x000fc60002000000 */
[----:B------:R2:W2:Y:S01]  /*1650*/  LDSM.16.M88.4 R68, [R250+0x4900] ;  /* 0x00490000fa44783b */ /* 0x0004a20000000200 */
[----:B------:R-:W-:-:S03]  /*1660*/  SEL R0, R0, 0xffffffe0, !P2 ;  /* 0xffffffe000007807 */ /* 0x000fc60005000000 */
[----:B------:R2:W2:Y:S01]  /*1670*/  LDSM.16.M88.4 R108, [R250+0x5100] ;  /* 0x00510000fa6c783b */ /* 0x0004a20000000200 */
[----:B------:R-:W-:-:S03]  /*1680*/  IADD3 R239, R249, 0x800, RZ ;  /* 0x00000800f9ef7810 */ /* 0x000fc60007ffe0ff */
[----:B------:R2:W2:Y:S01]  /*1690*/  LDSM.16.M88.4 R28, [R250+0x5900] ;  /* 0x00590000fa1c783b */ /* 0x0004a20000000200 */
[----:B------:R-:W-:-:S03]  /*16a0*/  IADD3 R238, R249, 0x1000, RZ ;  /* 0x00001000f9ee7810 */ /* 0x000fc60007ffe0ff */
[----:B-1----:R1:W1:Y:S01]  /*16b0*/  LDSM.16.M88.4 R12, [R247+0x8100] ;  /* 0x00810000f70c783b */ /* 0x0022620000000200 */
[----:B------:R-:W-:-:S03]  /*16c0*/  IADD3 R237, R249, 0x1800, RZ ;  /* 0x00001800f9ed7810 */ /* 0x000fc60007ffe0ff */
[----:B------:R1:W1:Y:S04]  /*16d0*/  LDSM.16.M88.4 R32, [R247+0xa100] ;  /* 0x00a10000f720783b */ /* 0x0002680000000200 */
[----:B------:R1:W1:Y:S04]  /*16e0*/  LDSM.16.M88.4 R96, [R249] ;  /* 0x00000000f960783b */ /* 0x0002680000000200 */
[----:B------:R1:W1:Y:S04]  /*16f0*/  LDSM.16.M88.4 R92, [R249+0x800] ;  /* 0x00080000f95c783b */ /* 0x0002680000000200 */
[----:B------:R1:W1:Y:S04]  /*1700*/  LDSM.16.M88.4 R20, [R249+0x1000] ;  /* 0x00100000f914783b */ /* 0x0002680000000200 */
[----:B------:R1:W1:Y:S01]  /*1710*/  LDSM.16.M88.4 R16, [R249+0x1800] ;  /* 0x00180000f910783b */ /* 0x0002620000000200 */
[----:B------:R-:W-:Y:S05]  /*1720*/  @!P0 BRA `(.L_x_706) ;  /* 0x000003b000008947 */ /* 0x000fea0003800000 */
[----:B---34-:R-:W-:Y:S01]  /*1730*/  IMAD R9, R9, c[0x0][0x208], RZ ;  /* 0x0000820009097a24 */ /* 0x018fe200078e02ff */
[----:B------:R-:W-:Y:S01]  /*1740*/  ISETP.GE.AND P2, PT, R137, c[0x0][0x1d4], PT ;  /* 0x0000750089007a0c */ /* 0x000fe20003f46270 */
[----:B------:R-:W-:-:S03]  /*1750*/  IMAD.WIDE.U32 R10, R37, c[0x0][0x208], RZ ;  /* 0x00008200250a7a25 */ /* 0x000fc600078e00ff */
[----:B------:R-:W-:Y:S01]  /*1760*/  ISETP.LT.OR P1, PT, R7, 0x1, P2 ;  /* 0x000000010700780c */ /* 0x000fe20001721670 */
[----:B------:R-:W-:Y:S02]  /*1770*/  IMAD R9, R37, c[0x0][0x20c], R9 ;  /* 0x0000830025097a24 */ /* 0x000fe400078e0209 */
[----:B------:R-:W-:Y:S02]  /*1780*/  IMAD R8, R8, c[0x0][0x218], RZ ;  /* 0x0000860008087a24 */ /* 0x000fe400078e02ff */
[----:B------:R-:W-:Y:S02]  /*1790*/  IMAD.IADD R11, R11, 0x1, R9 ;  /* 0x000000010b0b7824 */ /* 0x000fe400078e0209 */
[C---:B------:R-:W-:Y:S02]  /*17a0*/  IMAD R8, R36.reuse, c[0x0][0x21c], R8 ;  /* 0x0000870024087a24 */ /* 0x040fe400078e0208 */
[----:B------:R-:W-:Y:S01]  /*17b0*/  IMAD.WIDE.U32 R10, R36, c[0x0][0x218], R10 ;  /* 0x00008600240a7a25 */ /* 0x000fe200078e000a */
[----:B--2---:R-:W-:-:S03]  /*17c0*/  SHF.R.S32.HI R36, RZ, 0x1f, R138 ;  /* 0x0000001fff247819 */ /* 0x004fc6000001148a */
[----:B------:R-:W-:Y:S01]  /*17d0*/  IMAD.WIDE R38, R137, 0x2, RZ ;  /* 0x0000000289267825 */ /* 0x000fe200078e02ff */
[----:B------:R-:W-:Y:S02]  /*17e0*/  IADD3 R9, P0, R10, UR20, RZ ;  /* 0x000000140a097c10 */ /* 0x000fe4000ff1e0ff */
[----:B------:R-:W-:Y:S02]  /*17f0*/  LEA.HI R36, R36, R138, RZ, 0x3 ;  /* 0x0000008a24247211 */ /* 0x000fe400078f18ff */
[----:B------:R-:W-:Y:S02]  /*1800*/  IADD3.X R8, R11, UR5, R8, P0, !PT ;  /* 0x000000050b087c10 */ /* 0x000fe400087fe408 */
[C---:B------:R-:W-:Y:S02]  /*1810*/  LEA R10, P0, R9.reuse, c[0x0][0x1f8], 0x1 ;  /* 0x00007e00090a7a11 */ /* 0x040fe400078008ff */
[----:B------:R-:W-:Y:S02]  /*1820*/  LOP3.LUT R36, R36, 0xfffffff8, RZ, 0xc0, !PT ;  /* 0xfffffff824247812 */ /* 0x000fe400078ec0ff */
[----:B------:R-:W-:Y:S01]  /*1830*/  LEA.HI.X R9, R9, c[0x0][0x1fc], R8, 0x1, P0 ;  /* 0x00007f0009097a11 */ /* 0x000fe200000f0c08 */
[----:B------:R-:W2:Y:S01]  /*1840*/  SHFL.IDX PT, R11, R10, RZ, 0x181f ;  /* 0x00181fff0a0b7589 */ /* 0x000ea200000e0000 */
[----:B------:R-:W-:-:S02]  /*1850*/  IMAD.SHL.U32 R8, R136, 0x2, RZ ;  /* 0x0000000288087824 */ /* 0x000fc400078e00ff */
[----:B------:R-:W-:Y:S01]  /*1860*/  IMAD.WIDE R36, R36, 0x2, RZ ;  /* 0x0000000224247825 */ /* 0x000fe200078e02ff */
[----:B------:R-:W3:Y:S04]  /*1870*/  SHFL.IDX PT, R24, R9, RZ, 0x181f ;  /* 0x00181fff09187589 */ /* 0x000ee800000e0000 */
[----:B------:R-:W4:Y:S01]  /*1880*/  SHFL.IDX PT, R25, R10, 0x1, 0x181f ;  /* 0x00381f000a197f89 */ /* 0x000f2200000e0000 */
[----:B--2---:R-:W-:-:S05]  /*1890*/  IADD3 R26, P0, R11, R38, RZ ;  /* 0x000000260b1a7210 */ /* 0x004fca0007f1e0ff */
[C---:B---3--:R-:W-:Y:S01]  /*18a0*/  IMAD.X R27, R24.reuse, 0x1, R39, P0 ;  /* 0x00000001181b7824 */ /* 0x048fe200000e0627 */
[----:B------:R-:W-:Y:S02]  /*18b0*/  IADD3 R44, P0, R11, R36, RZ ;  /* 0x000000240b2c7210 */ /* 0x000fe40007f1e0ff */
[----:B------:R-:W-:Y:S03]  /*18c0*/  SHFL.IDX PT, R11, R10, 0x2, 0x181f ;  /* 0x00581f000a0b7f89 */ /* 0x000fe600000e0000 */
[----:B------:R-:W-:Y:S01]  /*18d0*/  IMAD.X R45, R24, 0x1, R37, P0 ;  /* 0x00000001182d7824 */ /* 0x000fe200000e0625 */
[----:B------:R2:W-:Y:S01]  /*18e0*/  LDGSTS.E.BYPASS.LTC128B.128 [R8+0x100], [R26.64], !P1 ;  /* 0x001000001a087fae */ /* 0x0005e2000c901d4c */
[----:B------:R-:W-:-:S03]  /*18f0*/  ISETP.GE.AND P1, PT, R138, c[0x0][0x1d4], PT ;  /* 0x000075008a007a0c */ /* 0x000fc60003f26270 */
[----:B------:R-:W-:Y:S01]  /*1900*/  SHFL.IDX PT, R24, R9, 0x2, 0x181f ;  /* 0x00581f0009187f89 */ /* 0x000fe200000e0000 */
[----:B------:R-:W-:-:S03]  /*1910*/  ISETP.LT.OR P0, PT, R7, 0x1, P1 ;  /* 0x000000010700780c */ /* 0x000fc60000f01670 */
[----:B------:R-:W-:Y:S10]  /*1920*/  SHFL.IDX PT, R10, R10, 0x3, 0x181f ;  /* 0x00781f000a0a7f89 */ /* 0x000ff400000e0000 */
[----:B------:R4:W-:Y:S04]  /*1930*/  LDGSTS.E.BYPASS.LTC128B.128 [R8+0x2100], [R44.64], !P0 ;  /* 0x021000002c087fae */ /* 0x0009e8000c101d4c */
[----:B--2---:R-:W2:Y:S04]  /*1940*/  SHFL.IDX PT, R26, R9, 0x1, 0x181f ;  /* 0x00381f00091a7f89 */ /* 0x004ea800000e0000 */
[----:B------:R-:W3:Y:S01]  /*1950*/  SHFL.IDX PT, R9, R9, 0x3, 0x181f ;  /* 0x00781f0009097f89 */ /* 0x000ee200000e0000 */
[----:B----4-:R-:W-:-:S05]  /*1960*/  IADD3 R44, P0, R38, R25, RZ ;  /* 0x00000019262c7210 */ /* 0x010fca0007f1e0ff */
[----:B--2---:R-:W-:Y:S01]  /*1970*/  IMAD.X R45, R39, 0x1, R26, P0 ;  /* 0x00000001272d7824 */ /* 0x004fe200000e061a */
[----:B------:R-:W-:-:S13]  /*1980*/  ISETP.LT.OR P0, PT, R7, 0x11, P2 ;  /* 0x000000110700780c */ /* 0x000fda0001701670 */
[----:B------:R2:W-:Y:S02]  /*1990*/  LDGSTS.E.BYPASS.LTC128B.128 [R8+0x900], [R44.64], !P0 ;  /* 0x009000002c087fae */ /* 0x0005e4000c101d4c */
[----:B--2---:R-:W-:-:S05]  /*19a0*/  IADD3 R44, P0, R36, R25, RZ ;  /* 0x00000019242c7210 */ /* 0x004fca0007f1e0ff */
[----:B------:R-:W-:Y:S01]  /*19b0*/  IMAD.X R45, R37, 0x1, R26, P0 ;  /* 0x00000001252d7824 */ /* 0x000fe200000e061a */
[----:B------:R-:W-:-:S13]  /*19c0*/  ISETP.LT.OR P0, PT, R7, 0x11, P1 ;  /* 0x000000110700780c */ /* 0x000fda0000f01670 */
[----:B------:R2:W-:Y:S01]  /*19d0*/  LDGSTS.E.BYPASS.LTC128B.128 [R8+0x2900], [R44.64], !P0 ;  /* 0x029000002c087fae */ /* 0x0005e2000c101d4c */
[----:B------:R-:W-:-:S05]  /*19e0*/  IADD3 R26, P0, R38, R11, RZ ;  /* 0x0000000b261a7210 */ /* 0x000fca0007f1e0ff */
[----:B------:R-:W-:Y:S01]  /*19f0*/  IMAD.X R27, R39, 0x1, R24, P0 ;  /* 0x00000001271b7824 */ /* 0x000fe200000e0618 */
[C---:B------:R-:W-:Y:S02]  /*1a00*/  ISETP.LT.OR P0, PT, R7.reuse, 0x21, P2 ;  /* 0x000000210700780c */ /* 0x040fe40001701670 */
[----:B------:R-:W-:-:S11]  /*1a10*/  ISETP.LT.OR P2, PT, R7, 0x31, P2 ;  /* 0x000000310700780c */ /* 0x000fd60001741670 */
[----:B------:R4:W-:Y:S02]  /*1a20*/  LDGSTS.E.BYPASS.LTC128B.128 [R8+0x1100], [R26.64], !P0 ;  /* 0x011000001a087fae */ /* 0x0009e4000c101d4c */
[----:B----4-:R-:W-:-:S05]  /*1a30*/  IADD3 R26, P0, R36, R11, RZ ;  /* 0x0000000b241a7210 */ /* 0x010fca0007f1e0ff */
[----:B------:R-:W-:Y:S01]  /*1a40*/  IMAD.X R27, R37, 0x1, R24, P0 ;  /* 0x00000001251b7824 */ /* 0x000fe200000e0618 */
[C---:B------:R-:W-:Y:S02]  /*1a50*/  ISETP.LT.OR P0, PT, R7.reuse, 0x21, P1 ;  /* 0x000000210700780c */ /* 0x040fe40000f01670 */
[----:B------:R-:W-:-:S11]  /*1a60*/  ISETP.LT.OR P1, PT, R7, 0x31, P1 ;  /* 0x000000310700780c */ /* 0x000fd60000f21670 */
[----:B------:R2:W-:Y:S01]  /*1a70*/  LDGSTS.E.BYPASS.LTC128B.128 [R8+0x3100], [R26.64], !P0 ;  /* 0x031000001a087fae */ /* 0x0005e2000c101d4c */
[----:B------:R-:W-:-:S05]  /*1a80*/  IADD3 R24, P0, R38, R10, RZ ;  /* 0x0000000a26187210 */ /* 0x000fca0007f1e0ff */
[----:B---3--:R-:W-:Y:S01]  /*1a90*/  IMAD.X R25, R39, 0x1, R9, P0 ;  /* 0x0000000127197824 */ /* 0x008fe200000e0609 */
[----:B------:R-:W-:-:S04]  /*1aa0*/  IADD3 R10, P0, R36, R10, RZ ;  /* 0x0000000a240a7210 */ /* 0x000fc80007f1e0ff */
[----:B------:R2:W-:Y:S01]  /*1ab0*/  LDGSTS.E.BYPASS.LTC128B.128 [R8+0x1900], [R24.64], !P2 ;  /* 0x0190000018087fae */ /* 0x0005e2000d101d4c */
[----:B------:R-:W-:-:S05]  /*1ac0*/  IMAD.X R11, R37, 0x1, R9, P0 ;  /* 0x00000001250b7824 */ /* 0x000fca00000e0609 */
[----:B------:R2:W-:Y:S03]  /*1ad0*/  LDGSTS.E.BYPASS.LTC128B.128 [R8+0x3900], [R10.64], !P1 ;  /* 0x039000000a087fae */ /* 0x0005e6000c901d4c */
.L_x_706:
[-C--:B--234-:R-:W-:Y:S01]  /*1ae0*/  HMMA.16816.F32.BF16 R8, R100, R40.reuse, RZ ;  /* 0x000000286408723c */ /* 0x09cfe200000418ff */
[C---:B------:R-:W-:Y:S01]  /*1af0*/  LEA R246, R3.reuse, R251, 0x1 ;  /* 0x000000fb03f67211 */ /* 0x040fe200078e08ff */
[----:B------:R-:W-:Y:S01]  /*1b00*/  LDSM.16.M88.4 R132, [R250+0x6100] ;  /* 0x00610000fa84783b */ /* 0x000fe20000000200 */
[C---:B------:R-:W-:Y:S01]  /*1b10*/  LEA R245, R0.reuse, R250, 0x1 ;  /* 0x000000fa00f57211 */ /* 0x040fe200078e08ff */
[----:B------:R-:W-:Y:S01]  /*1b20*/  UISETP.GE.AND UP0, UPT, UR9, 0x41, UPT ;  /* 0x000000410900788c */ /* 0x000fe2000bf06270 */
[----:B------:R-:W-:Y:S01]  /*1b30*/  LEA R236, R0, R249, 0x1 ;  /* 0x000000f900ec7211 */ /* 0x000fe200078e08ff */
[----:B------:R-:W-:Y:S01]  /*1b40*/  LDSM.16.M88.4 R48, [R246+0xa100] ;  /* 0x00a10000f630783b */ /* 0x000fe20000000200 */
[----:B------:R-:W-:Y:S01]  /*1b50*/  LEA R244, R3, R247, 0x1 ;  /* 0x000000f703f47211 */ /* 0x000fe200078e08ff */
[----:B------:R-:W-:Y:S01]  /*1b60*/  HMMA.16816.F32.BF16 R24, R52, R40, RZ ;  /* 0x000000283418723c */ /* 0x000fe200000418ff */
[----:B------:R-:W-:Y:S01]  /*1b70*/  LEA R243, R4, R246, 0x1 ;  /* 0x000000f604f37211 */ /* 0x000fe200078e08ff */
[----:B------:R-:W-:Y:S01]  /*1b80*/  LDSM.16.M88.4 R88, [R245+0x4100] ;  /* 0x00410000f558783b */ /* 0x000fe20000000200 */
[----:B------:R-:W-:-:S02]  /*1b90*/  PLOP3.LUT P0, PT, PT, PT, UP0, 0x40, 0x0 ;  /* 0x000000000000781c */ /* 0x000fc40003f0e808 */
[C---:B------:R-:W-:Y:S01]  /*1ba0*/  IADD3 R235, R249.reuse, 0x2000, RZ ;  /* 0x00002000f9eb7810 */ /* 0x040fe20007ffe0ff */
[----:B------:R-:W-:Y:S01]  /*1bb0*/  LDSM.16.M88.4 R124, [R244+0x8100] ;  /* 0x00810000f47c783b */ /* 0x000fe20000000200 */
[C---:B------:R-:W-:Y:S01]  /*1bc0*/  IADD3 R234, R249.reuse, 0x2800, RZ ;  /* 0x00002800f9ea7810 */ /* 0x040fe20007ffe0ff */
[----:B------:R-:W-:Y:S01]  /*1bd0*/  HMMA.16816.F32.BF16 R76, R52, R68, RZ ;  /* 0x00000044344c723c */ /* 0x000fe200000418ff */
[C---:B------:R-:W-:Y:S01]  /*1be0*/  IADD3 R233, R249.reuse, 0x3000, RZ ;  /* 0x00003000f9e97810 */ /* 0x040fe20007ffe0ff */
[----:B------:R-:W-:Y:S01]  /*1bf0*/  LDSM.16.M88.4 R44, [R245+0x4900] ;  /* 0x00490000f52c783b */ /* 0x000fe20000000200 */
[----:B------:R-:W-:-:S03]  /*1c00*/  IADD3 R232, R249, 0x3800, RZ ;  /* 0x00003800f9e87810 */ /* 0x000fc60007ffe0ff */
[----:B------:R-:W-:Y:S02]  /*1c10*/  LDSM.16.M88.4 R36, [R245+0x5100] ;  /* 0x00510000f524783b */ /* 0x000fe40000000200 */
[C---:B------:R-:W-:Y:S02]  /*1c20*/  HMMA.16816.F32.BF16 R64, R52.reuse, R108, RZ ;  /* 0x0000006c3440723c */ /* 0x040fe400000418ff */
[----:B------:R-:W-:Y:S04]  /*1c30*/  LDSM.16.M88.4 R128, [R249+0x2000] ;  /* 0x00200000f980783b */ /* 0x000fe80000000200 */
[----:B------:R-:W-:Y:S02]  /*1c40*/  LDSM.16.M88.4 R120, [R236+0x1000] ;  /* 0x00100000ec78783b */ /* 0x000fe40000000200 */
[C---:B------:R-:W-:Y:S02]  /*1c50*/  HMMA.16816.F32.BF16 R84, R52.reuse, R42, RZ ;  /* 0x0000002a3454723c */ /* 0x040fe400000418ff */
[----:B------:R-:W-:Y:S04]  /*1c60*/  LDSM.16.M88.4 R116, [R236+0x1800] ;  /* 0x00180000ec74783b */ /* 0x000fe80000000200 */
[----:B------:R-:W0:Y:S02]  /*1c70*/  LDGDEPBAR ;  /* 0x00000000000079af */ /* 0x000e240000000000 */
[C---:B------:R-:W-:Y:S08]  /*1c80*/  HMMA.16816.F32.BF16 R72, R52.reuse, R70, RZ ;  /* 0x000000463448723c */ /* 0x040ff000000418ff */
[----:B------:R-:W-:Y:S08]  /*1c90*/  HMMA.16816.F32.BF16 R60, R52, R110, RZ ;  /* 0x0000006e343c723c */ /* 0x000ff000000418ff */
[C---:B------:R-:W-:Y:S08]  /*1ca0*/  HMMA.16816.F32.BF16 R80, R100.reuse, R68, RZ ;  /* 0x000000446450723c */ /* 0x040ff000000418ff */
[----:B------:R-:W-:Y:S08]  /*1cb0*/  HMMA.16816.F32.BF16 R112, R100, R108, RZ ;  /* 0x0000006c6470723c */ /* 0x000ff000000418ff */
[-C--:B------:R-:W-:Y:S08]  /*1cc0*/  HMMA.16816.F32.BF16 R56, R52, R28.reuse, RZ ;  /* 0x0000001c3438723c */ /* 0x080ff000000418ff */
[C---:B------:R-:W-:Y:S08]  /*1cd0*/  HMMA.16816.F32.BF16 R104, R100.reuse, R28, RZ ;  /* 0x0000001c6468723c */ /* 0x040ff000000418ff */
[C---:B------:R-:W-:Y:S08]  /*1ce0*/  HMMA.16816.F32.BF16 R40, R100.reuse, R42, RZ ;  /* 0x0000002a6428723c */ /* 0x040ff000000418ff */
[C---:B------:R-:W-:Y:S08]  /*1cf0*/  HMMA.16816.F32.BF16 R68, R100.reuse, R70, RZ ;  /* 0x000000466444723c */ /* 0x040ff000000418ff */
[----:B------:R-:W-:Y:S08]  /*1d00*/  HMMA.16816.F32.BF16 R108, R100, R110, RZ ;  /* 0x0000006e646c723c */ /* 0x000ff000000418ff */
[-C--:B------:R-:W-:Y:S08]  /*1d10*/  HMMA.16816.F32.BF16 R52, R52, R30.reuse, RZ ;  /* 0x0000001e3434723c */ /* 0x080ff000000418ff */
[----:B------:R-:W-:Y:S01]  /*1d20*/  HMMA.16816.F32.BF16 R100, R100, R30, RZ ;  /* 0x0000001e6464723c */ /* 0x000fe200000418ff */
[----:B------:R-:W2:Y:S07]  /*1d30*/  LDSM.16.M88.4 R28, [R246+0x8100] ;  /* 0x00810000f61c783b */ /* 0x000eae0000000200 */
[----:B-1----:R-:W-:Y:S08]  /*1d40*/  HMMA.16816.F32.BF16 R8, R12, R96, R8 ;  /* 0x000000600c08723c */ /* 0x002ff00000041808 */
[C---:B------:R-:W-:Y:S08]  /*1d50*/  HMMA.16816.F32.BF16 R64, R32.reuse, R20, R64 ;  /* 0x000000142040723c */ /* 0x040ff00000041840 */
[----:B------:R-:W-:Y:S08]  /*1d60*/  HMMA.16816.F32.BF16 R60, R32, R22, R60 ;  /* 0x00000016203c723c */ /* 0x000ff0000004183c */
[C---:B------:R-:W-:Y:S08]  /*1d70*/  HMMA.16816.F32.BF16 R112, R12.reuse, R20, R112 ;  /* 0x000000140c70723c */ /* 0x040ff00000041870 */
[----:B------:R-:W-:Y:S01]  /*1d80*/  HMMA.16816.F32.BF16 R108, R12, R22, R108 ;  /* 0x000000160c6c723c */ /* 0x000fe2000004186c */
[----:B------:R-:W1:Y:S07]  /*1d90*/  LDSM.16.M88.4 R20, [R236] ;  /* 0x00000000ec14783b */ /* 0x000e6e0000000200 */
[C---:B------:R-:W-:Y:S08]  /*1da0*/  HMMA.16816.F32.BF16 R24, R32.reuse, R96, R24 ;  /* 0x000000602018723c */ /* 0x040ff00000041818 */
[C---:B------:R-:W-:Y:S08]  /*1db0*/  HMMA.16816.F32.BF16 R76, R32.reuse, R92, R76 ;  /* 0x0000005c204c723c */ /* 0x040ff0000004184c */
[C---:B------:R-:W-:Y:S08]  /*1dc0*/  HMMA.16816.F32.BF16 R56, R32.reuse, R16, R56 ;  /* 0x000000102038723c */ /* 0x040ff00000041838 */
[C---:B------:R-:W-:Y:S08]  /*1dd0*/  HMMA.16816.F32.BF16 R84, R32.reuse, R98, R84 ;  /* 0x000000622054723c */ /* 0x040ff00000041854 */
[C---:B------:R-:W-:Y:S08]  /*1de0*/  HMMA.16816.F32.BF16 R72, R32.reuse, R94, R72 ;  /* 0x0000005e2048723c */ /* 0x040ff00000041848 */
[----:B------:R-:W-:Y:S01]  /*1df0*/  HMMA.16816.F32.BF16 R52, R32, R18, R52 ;  /* 0x000000122034723c */ /* 0x000fe20000041834 */
[----:B------:R-:W3:Y:S07]  /*1e00*/  LDSM.16.M88.4 R32, [R245+0x5900] ;  /* 0x00590000f520783b */ /* 0x000eee0000000200 */
[----:B--2---:R-:W-:Y:S08]  /*1e10*/  HMMA.16816.F32.BF16 R8, R28, R88, R8 ;  /* 0x000000581c08723c */ /* 0x004ff00000041808 */
[C---:B------:R-:W-:Y:S01]  /*1e20*/  HMMA.16816.F32.BF16 R40, R12.reuse, R98, R40 ;  /* 0x000000620c28723c */ /* 0x040fe20000041828 */
[----:B------:R-:W2:Y:S07]  /*1e30*/  LDSM.16.M88.4 R96, [R251+0xc100] ;  /* 0x00c10000fb60783b */ /* 0x000eae0000000200 */
[----:B------:R-:W-:Y:S08]  /*1e40*/  HMMA.16816.F32.BF16 R80, R12, R92, R80 ;  /* 0x0000005c0c50723c */ /* 0x000ff00000041850 */
[----:B-1----:R-:W-:Y:S08]  /*1e50*/  HMMA.16816.F32.BF16 R8, R124, R20, R8 ;  /* 0x000000147c08723c */ /* 0x002ff00000041808 */
[C---:B------:R-:W-:Y:S08]  /*1e60*/  HMMA.16816.F32.BF16 R104, R12.reuse, R16, R104 ;  /* 0x000000100c68723c */ /* 0x040ff00000041868 */
[C---:B------:R-:W-:Y:S01]  /*1e70*/  HMMA.16816.F32.BF16 R68, R12.reuse, R94, R68 ;  /* 0x0000005e0c44723c */ /* 0x040fe20000041844 */
[----:B------:R-:W-:Y:S07]  /*1e80*/  LDSM.16.M88.4 R92, [R251+0xe100] ;  /* 0x00e10000fb5c783b */ /* 0x000fee0000000200 */
[----:B------:R-:W-:Y:S01]  /*1e90*/  HMMA.16816.F32.BF16 R100, R12, R18, R100 ;  /* 0x000000120c64723c */ /* 0x000fe20000041864 */
[----:B------:R-:W1:Y:S04]  /*1ea0*/  LDSM.16.M88.4 R16, [R244+0xa100] ;  /* 0x00a10000f410783b */ /* 0x000e680000000200 */
[----:B------:R-:W-:Y:S03]  /*1eb0*/  LDSM.16.M88.4 R12, [R236+0x800] ;  /* 0x00080000ec0c783b */ /* 0x000fe60000000200 */
[C---:B------:R-:W-:Y:S08]  /*1ec0*/  HMMA.16816.F32.BF16 R24, R48.reuse, R88, R24 ;  /* 0x000000583018723c */ /* 0x040ff00000041818 */
[C---:B------:R-:W-:Y:S08]  /*1ed0*/  HMMA.16816.F32.BF16 R76, R48.reuse, R44, R76 ;  /* 0x0000002c304c723c */ /* 0x040ff0000004184c */
[C---:B------:R-:W-:Y:S08]  /*1ee0*/  HMMA.16816.F32.BF16 R64, R48.reuse, R36, R64 ;  /* 0x000000243040723c */ /* 0x040ff00000041840 */
[C---:B---3--:R-:W-:Y:S08]  /*1ef0*/  HMMA.16816.F32.BF16 R56, R48.reuse, R32, R56 ;  /* 0x000000203038723c */ /* 0x048ff00000041838 */
[C---:B------:R-:W-:Y:S08]  /*1f00*/  HMMA.16816.F32.BF16 R84, R48.reuse, R90, R84 ;  /* 0x0000005a3054723c */ /* 0x040ff00000041854 */
[C---:B------:R-:W-:Y:S08]  /*1f10*/  HMMA.16816.F32.BF16 R72, R48.reuse, R46, R72 ;  /* 0x0000002e3048723c */ /* 0x040ff00000041848 */
[C---:B------:R-:W-:Y:S08]  /*1f20*/  HMMA.16816.F32.BF16 R60, R48.reuse, R38, R60 ;  /* 0x00000026303c723c */ /* 0x040ff0000004183c */
[----:B------:R-:W-:Y:S01]  /*1f30*/  HMMA.16816.F32.BF16 R52, R48, R34, R52 ;  /* 0x000000223034723c */ /* 0x000fe20000041834 */
[----:B------:R-:W3:Y:S07]  /*1f40*/  LDSM.16.M88.4 R48, [R247+0xc100] ;  /* 0x00c10000f730783b */ /* 0x000eee0000000200 */
[----:B--2---:R-:W-:Y:S08]  /*1f50*/  HMMA.16816.F32.BF16 R8, R96, R132, R8 ;  /* 0x000000846008723c */ /* 0x004ff00000041808 */
        /* <DEDUP_REMOVED lines=10> */
[----:B------:R-:W2:Y:S04]  /*2000*/  LDSM.16.M88.4 R28, [R245+0x6100] ;  /* 0x00610000f51c783b */ /* 0x000ea80000000200 */
[----:B------:R-:W-:Y:S03]  /*2010*/  LDSM.16.M88.4 R32, [R246+0xe100] ;  /* 0x00e10000f620783b */ /* 0x000fe60000000200 */
[----:B-1----:R-:W-:Y:S08]  /*2020*/  HMMA.16816.F32.BF16 R24, R16, R20, R24 ;  /* 0x000000141018723c */ /* 0x002ff00000041818 */
[----:B---3--:R-:W-:Y:S08]  /*2030*/  HMMA.16816.F32.BF16 R8, R48, R128, R8 ;  /* 0x000000803008723c */ /* 0x008ff00000041808 */
[-C--:B------:R-:W-:Y:S08]  /*2040*/  HMMA.16816.F32.BF16 R84, R16, R22.reuse, R84 ;  /* 0x000000161054723c */ /* 0x080ff00000041854 */
[----:B------:R-:W-:Y:S01]  /*2050*/  HMMA.16816.F32.BF16 R40, R124, R22, R40 ;  /* 0x000000167c28723c */ /* 0x000fe20000041828 */
[----:B------:R-:W-:Y:S07]  /*2060*/  LDSM.16.M88.4 R20, [R244+0xc100] ;  /* 0x00c10000f414783b */ /* 0x000fee0000000200 */
[C---:B------:R-:W-:Y:S08]  /*2070*/  HMMA.16816.F32.BF16 R76, R16.reuse, R12, R76 ;  /* 0x0000000c104c723c */ /* 0x040ff0000004184c */
[----:B------:R-:W-:Y:S08]  /*2080*/  HMMA.16816.F32.BF16 R72, R16, R14, R72 ;  /* 0x0000000e1048723c */ /* 0x000ff00000041848 */
[C---:B------:R-:W-:Y:S08]  /*2090*/  HMMA.16816.F32.BF16 R80, R124.reuse, R12, R80 ;  /* 0x0000000c7c50723c */ /* 0x040ff00000041850 */
[----:B------:R-:W-:Y:S01]  /*20a0*/  HMMA.16816.F32.BF16 R68, R124, R14, R68 ;  /* 0x0000000e7c44723c */ /* 0x000fe20000041844 */
[----:B------:R-:W1:Y:S07]  /*20b0*/  LDSM.16.M88.4 R12, [R236+0x2000] ;  /* 0x00200000ec0c783b */ /* 0x000e6e0000000200 */
[----:B------:R-:W-:Y:S08]  /*20c0*/  HMMA.16816.F32.BF16 R24, R92, R132, R24 ;  /* 0x000000845c18723c */ /* 0x000ff00000041818 */
[----:B--2---:R-:W-:Y:S08]  /*20d0*/  HMMA.16816.F32.BF16 R8, R36, R28, R8 ;  /* 0x0000001c2408723c */ /* 0x004ff00000041808 */
[C---:B------:R-:W-:Y:S08]  /*20e0*/  HMMA.16816.F32.BF16 R64, R16.reuse, R120, R64 ;  /* 0x000000781040723c */ /* 0x040ff00000041840 */
[----:B------:R-:W-:Y:S08]  /*20f0*/  HMMA.16816.F32.BF16 R60, R16, R122, R60 ;  /* 0x0000007a103c723c */ /* 0x000ff0000004183c */
[----:B------:R-:W-:Y:S08]  /*2100*/  HMMA.16816.F32.BF16 R40, R96, R134, R40 ;  /* 0x000000866028723c */ /* 0x000ff00000041828 */
[C---:B------:R-:W-:Y:S08]  /*2110*/  HMMA.16816.F32.BF16 R112, R124.reuse, R120, R112 ;  /* 0x000000787c70723c */ /* 0x040ff00000041870 */
[----:B------:R-:W-:Y:S01]  /*2120*/  HMMA.16816.F32.BF16 R108, R124, R122, R108 ;  /* 0x0000007a7c6c723c */ /* 0x000fe2000004186c */
[----:B------:R-:W2:Y:S07]  /*2130*/  LDSM.16.M88.4 R120, [R249+0x2800] ;  /* 0x00280000f978783b */ /* 0x000eae0000000200 */
[----:B------:R-:W-:Y:S08]  /*2140*/  HMMA.16816.F32.BF16 R84, R92, R134, R84 ;  /* 0x000000865c54723c */ /* 0x000ff00000041854 */
[-C--:B------:R-:W-:Y:S08]  /*2150*/  HMMA.16816.F32.BF16 R80, R96, R88.reuse, R80 ;  /* 0x000000586050723c */ /* 0x080ff00000041850 */
[----:B------:R-:W-:Y:S08]  /*2160*/  HMMA.16816.F32.BF16 R76, R92, R88, R76 ;  /* 0x000000585c4c723c */ /* 0x000ff0000004184c */
[-C--:B------:R-:W-:Y:S08]  /*2170*/  HMMA.16816.F32.BF16 R68, R96, R90.reuse, R68 ;  /* 0x0000005a6044723c */ /* 0x080ff00000041844 */
[----:B------:R-:W-:Y:S08]  /*2180*/  HMMA.16816.F32.BF16 R72, R92, R90, R72 ;  /* 0x0000005a5c48723c */ /* 0x000ff00000041848 */
[----:B------:R-:W-:Y:S08]  /*2190*/  HMMA.16816.F32.BF16 R24, R44, R128, R24 ;  /* 0x000000802c18723c */ /* 0x000ff00000041818 */
[----:B-1----:R-:W-:Y:S08]  /*21a0*/  HMMA.16816.F32.BF16 R8, R20, R12, R8 ;  /* 0x0000000c1408723c */ /* 0x002ff00000041808 */
[C---:B------:R-:W-:Y:S08]  /*21b0*/  HMMA.16816.F32.BF16 R56, R16.reuse, R116, R56 ;  /* 0x000000741038723c */ /* 0x040ff00000041838 */
[----:B------:R-:W-:Y:S01]  /*21c0*/  HMMA.16816.F32.BF16 R52, R16, R118, R52 ;  /* 0x000000761034723c */ /* 0x000fe20000041834 */
[----:B------:R-:W-:Y:S07]  /*21d0*/  LDSM.16.M88.4 R16, [R243+0xe100] ;  /* 0x00e10000f310783b */ /* 0x000fee0000000200 */
[----:B------:R-:W-:Y:S01]  /*21e0*/  HMMA.16816.F32.BF16 R40, R48, R130, R40 ;  /* 0x000000823028723c */ /* 0x000fe20000041828 */
[----:B------:R-:W-:-:S02]  /*21f0*/  FMUL.FTZ R10, R10, c[0x0][0x320] ;  /* 0x0000c8000a0a7a20 */ /* 0x000fc40000410000 */
[----:B------:R-:W-:Y:S02]  /*2200*/  FMUL.FTZ R11, R11, c[0x0][0x320] ;  /* 0x0000c8000b0b7a20 */ /* 0x000fe40000410000 */
[----:B------:R-:W-:Y:S01]  /*2210*/  FMUL.FTZ R0, R8, c[0x0][0x320] ;  /* 0x0000c80008007a20 */ /* 0x000fe20000410000 */
[----:B------:R-:W1:Y:S01]  /*2220*/  MUFU.TANH R88, R10 ;  /* 0x0000000a00587308 */ /* 0x000e620000002400 */
[----:B------:R-:W-:Y:S01]  /*2230*/  FMUL.FTZ R7, R9, c[0x0][0x320] ;  /* 0x0000c80009077a20 */ /* 0x000fe20000410000 */
[C---:B------:R-:W-:Y:S06]  /*2240*/  HMMA.16816.F32.BF16 R104, R124.reuse, R116, R104 ;  /* 0x000000747c68723c */ /* 0x040fec0000041868 */
[----:B------:R3:W4:Y:S02]  /*2250*/  MUFU.TANH R89, R11 ;  /* 0x0000000b00597308 */ /* 0x0007240000002400 */
[----:B------:R-:W-:Y:S01]  /*2260*/  HMMA.16816.F32.BF16 R100, R124, R118, R100 ;  /* 0x000000767c64723c */ /* 0x000fe20000041864 */
[----:B------:R-:W5:Y:S05]  /*2270*/  LDSM.16.M88.4 R116, [R245+0x6900] ;  /* 0x00690000f574783b */ /* 0x000f6a0000000200 */
[----:B------:R-:W1:Y:S02]  /*2280*/  MUFU.TANH R0, R0 ;  /* 0x0000000000007308 */ /* 0x000e640000002400 */
[----:B------:R-:W-:Y:S01]  /*2290*/  HMMA.16816.F32.BF16 R84, R44, R130, R84 ;  /* 0x000000822c54723c */ /* 0x000fe20000041854 */
[----:B---3--:R-:W3:Y:S05]  /*22a0*/  LDSM.16.M88.4 R8, [R236+0x2800] ;  /* 0x00280000ec08783b */ /* 0x008eea0000000200 */
[----:B------:R-:W1:Y:S02]  /*22b0*/  MUFU.TANH R7, R7 ;  /* 0x0000000700077308 */ /* 0x000e640000002400 */
[-C--:B--2---:R-:W-:Y:S08]  /*22c0*/  HMMA.16816.F32.BF16 R80, R48, R120.reuse, R80 ;  /* 0x000000783050723c */ /* 0x084ff00000041850 */
[----:B------:R-:W-:Y:S08]  /*22d0*/  HMMA.16816.F32.BF16 R76, R44, R120, R76 ;  /* 0x000000782c4c723c */ /* 0x000ff0000004184c */
[-C--:B------:R-:W-:Y:S08]  /*22e0*/  HMMA.16816.F32.BF16 R68, R48, R122.reuse, R68 ;  /* 0x0000007a3044723c */ /* 0x080ff00000041844 */
[----:B------:R-:W-:Y:S08]  /*22f0*/  HMMA.16816.F32.BF16 R72, R44, R122, R72 ;  /* 0x0000007a2c48723c */ /* 0x000ff00000041848 */
[----:B------:R-:W-:Y:S08]  /*2300*/  HMMA.16816.F32.BF16 R24, R32, R28, R24 ;  /* 0x0000001c2018723c */ /* 0x000ff00000041818 */
[-C--:B------:R-:W-:Y:S08]  /*2310*/  HMMA.16816.F32.BF16 R40, R36, R30.reuse, R40 ;  /* 0x0000001e2428723c */ /* 0x080ff00000041828 */
[----:B------:R-:W-:Y:S01]  /*2320*/  HMMA.16816.F32.BF16 R84, R32, R30, R84 ;  /* 0x0000001e2054723c */ /* 0x000fe20000041854 */
[----:B------:R-:W-:Y:S07]  /*2330*/  LDSM.16.M88.4 R28, [R245+0x7100] ;  /* 0x00710000f51c783b */ /* 0x000fee0000000200 */
[-C--:B-----5:R-:W-:Y:S08]  /*2340*/  HMMA.16816.F32.BF16 R80, R36, R116.reuse, R80 ;  /* 0x000000742450723c */ /* 0x0a0ff00000041850 */
[----:B------:R-:W-:Y:S08]  /*2350*/  HMMA.16816.F32.BF16 R76, R32, R116, R76 ;  /* 0x00000074204c723c */ /* 0x000ff0000004184c */
[-C--:B------:R-:W-:Y:S08]  /*2360*/  HMMA.16816.F32.BF16 R68, R36, R118.reuse, R68 ;  /* 0x000000762444723c */ /* 0x080ff00000041844 */
[----:B------:R-:W-:Y:S08]  /*2370*/  HMMA.16816.F32.BF16 R72, R32, R118, R72 ;  /* 0x000000762048723c */ /* 0x000ff00000041848 */
[----:B------:R-:W-:Y:S08]  /*2380*/  HMMA.16816.F32.BF16 R24, R16, R12, R24 ;  /* 0x0000000c1018723c */ /* 0x000ff00000041818 */
[-C--:B------:R-:W-:Y:S08]  /*2390*/  HMMA.16816.F32.BF16 R40, R20, R14.reuse, R40 ;  /* 0x0000000e1428723c */ /* 0x080ff00000041828 */
[----:B------:R-:W-:Y:S01]  /*23a0*/  HMMA.16816.F32.BF16 R84, R16, R14, R84 ;  /* 0x0000000e1054723c */ /* 0x000fe20000041854 */
[----:B------:R-:W2:Y:S07]  /*23b0*/  LDSM.16.M88.4 R12, [R250+0x7100] ;  /* 0x00710000fa0c783b */ /* 0x000eae0000000200 */
[----:B---3--:R-:W-:Y:S01]  /*23c0*/  HMMA.16816.F32.BF16 R80, R20, R8, R80 ;  /* 0x000000081450723c */ /* 0x008fe20000041850 */
[----:B------:R-:W-:-:S02]  /*23d0*/  FMUL.FTZ R24, R24, c[0x0][0x320] ;  /* 0x0000c80018187a20 */ /* 0x000fc40000410000 */
[----:B------:R-:W-:Y:S02]  /*23e0*/  FMUL.FTZ R25, R25, c[0x0][0x320] ;  /* 0x0000c80019197a20 */ /* 0x000fe40000410000 */
[----:B------:R-:W-:Y:S01]  /*23f0*/  FMUL.FTZ R26, R26, c[0x0][0x320] ;  /* 0x0000c8001a1a7a20 */ /* 0x000fe20000410000 */
[----:B------:R-:W3:Y:S01]  /*2400*/  MUFU.TANH R124, R24 ;  /* 0x00000018007c7308 */ /* 0x000ee20000002400 */
[----:B------:R-:W-:Y:S01]  /*2410*/  FMUL.FTZ R27, R27, c[0x0][0x320] ;  /* 0x0000c8001b1b7a20 */ /* 0x000fe20000410000 */
[----:B------:R-:W-:Y:S01]  /*2420*/  HMMA.16816.F32.BF16 R76, R16, R8, R76 ;  /* 0x00000008104c723c */ /* 0x000fe2000004184c */
[----:B------:R-:W-:Y:S02]  /*2430*/  FMUL.FTZ R40, R40, c[0x0][0x320] ;  /* 0x0000c80028287a20 */ /* 0x000fe40000410000 */
[----:B------:R-:W-:Y:S02]  /*2440*/  FMUL.FTZ R41, R41, c[0x0][0x320] ;  /* 0x0000c80029297a20 */ /* 0x000fe40000410000 */
[----:B------:R-:W-:Y:S01]  /*2450*/  FMUL.FTZ R42, R42, c[0x0][0x320] ;  /* 0x0000c8002a2a7a20 */ /* 0x000fe20000410000 */
[----:B------:R-:W1:Y:S01]  /*2460*/  MUFU.TANH R120, R25 ;  /* 0x0000001900787308 */ /* 0x000e620000002400 */
[----:B------:R-:W-:Y:S01]  /*2470*/  FMUL.FTZ R43, R43, c[0x0][0x320] ;  /* 0x0000c8002b2b7a20 */ /* 0x000fe20000410000 */
[----:B------:R-:W-:Y:S01]  /*2480*/  HMMA.16816.F32.BF16 R68, R20, R10, R68 ;  /* 0x0000000a1444723c */ /* 0x000fe20000041844 */
[----:B------:R-:W-:-:S02]  /*2490*/  FMUL.FTZ R84, R84, c[0x0][0x320] ;  /* 0x0000c80054547a20 */ /* 0x000fc40000410000 */
[----:B------:R-:W-:Y:S02]  /*24a0*/  FMUL.FTZ R85, R85, c[0x0][0x320] ;  /* 0x0000c80055557a20 */ /* 0x000fe40000410000 */
[----:B------:R-:W-:Y:S01]  /*24b0*/  FMUL.FTZ R86, R86, c[0x0][0x320] ;  /* 0x0000c80056567a20 */ /* 0x000fe20000410000 */
[----:B------:R-:W1:Y:S01]  /*24c0*/  MUFU.TANH R121, R26 ;  /* 0x0000001a00797308 */ /* 0x000e620000002400 */
[----:B------:R-:W-:Y:S01]  /*24d0*/  FMUL.FTZ R87, R87, c[0x0][0x320] ;  /* 0x0000c80057577a20 */ /* 0x000fe20000410000 */
[----:B------:R-:W-:Y:S01]  /*24e0*/  HMMA.16816.F32.BF16 R72, R16, R10, R72 ;  /* 0x0000000a1048723c */ /* 0x000fe20000041848 */
[----:B------:R-:W5:Y:S01]  /*24f0*/  LDSM.16.M88.4 R8, [R250+0x7900] ;  /* 0x00790000fa08783b */ /* 0x000f620000000200 */
[----:B------:R-:W-:Y:S02]  /*2500*/  FMUL.FTZ R80, R80, c[0x0][0x320] ;  /* 0x0000c80050507a20 */ /* 0x000fe40000410000 */
[----:B------:R-:W-:Y:S02]  /*2510*/  FMUL.FTZ R81, R81, c[0x0][0x320] ;  /* 0x0000c80051517a20 */ /* 0x000fe40000410000 */
[----:B------:R1:W1:Y:S01]  /*2520*/  MUFU.TANH R125, R27 ;  /* 0x0000001b007d7308 */ /* 0x0002620000002400 */
[----:B------:R-:W-:Y:S01]  /*2530*/  FMUL.FTZ R82, R82, c[0x0][0x320] ;  /* 0x0000c80052527a20 */ /* 0x000fe20000410000 */
[----:B--2---:R-:W-:Y:S01]  /*2540*/  HMMA.16816.F32.BF16 R112, R96, R12, R112 ;  /* 0x0000000c6070723c */ /* 0x004fe20000041870 */
[----:B------:R-:W-:-:S02]  /*2550*/  FMUL.FTZ R83, R83, c[0x0][0x320] ;  /* 0x0000c80053537a20 */ /* 0x000fc40000410000 */
[----:B------:R-:W-:-:S03]  /*2560*/  FMUL.FTZ R76, R76, c[0x0][0x320] ;  /* 0x0000c8004c4c7a20 */ /* 0x000fc60000410000 */
[----:B------:R-:W2:Y:S01]  /*2570*/  MUFU.TANH R126, R40 ;  /* 0x00000028007e7308 */ /* 0x000ea20000002400 */
[----:B------:R-:W-:Y:S01]  /*2580*/  FMUL.FTZ R77, R77, c[0x0][0x320] ;  /* 0x0000c8004d4d7a20 */ /* 0x000fe20000410000 */
[----:B------:R-:W-:Y:S01]  /*2590*/  HMMA.16816.F32.BF16 R64, R92, R12, R64 ;  /* 0x0000000c5c40723c */ /* 0x000fe20000041840 */
[----:B------:R-:W-:Y:S02]  /*25a0*/  FMUL.FTZ R78, R78, c[0x0][0x320] ;  /* 0x0000c8004e4e7a20 */ /* 0x000fe40000410000 */
[----:B------:R-:W-:Y:S01]  /*25b0*/  FMUL.FTZ R79, R79, c[0x0][0x320] ;  /* 0x0000c8004f4f7a20 */ /* 0x000fe20000410000 */
[----:B-1----:R-:W1:Y:S02]  /*25c0*/  LDSM.16.M88.4 R24, [R249+0x3000] ;  /* 0x00300000f918783b */ /* 0x002e640000000200 */
        /* <DEDUP_REMOVED lines=9> */
[----:B------:R-:W2:Y:S01]  /*2660*/  LDSM.16.M88.4 R12, [R249+0x3800] ;  /* 0x00380000f90c783b */ /* 0x000ea20000000200 */
[----:B------:R-:W-:-:S04]  /*2670*/  FMUL.FTZ R70, R70, c[0x0][0x320] ;  /* 0x0000c80046467a20 */ /* 0x000fc80000410000 */
[----:B------:R3:W1:Y:S02]  /*2680*/  MUFU.TANH R116, R43 ;  /* 0x0000002b00747308 */ /* 0x0006640000002400 */
[-C--:B-----5:R-:W-:Y:S06]  /*2690*/  HMMA.16816.F32.BF16 R104, R96, R8.reuse, R104 ;  /* 0x000000086068723c */ /* 0x0a0fec0000041868 */
[----:B------:R-:W1:Y:S02]  /*26a0*/  MUFU.TANH R84, R84 ;  /* 0x0000005400547308 */ /* 0x000e640000002400 */
[----:B------:R-:W-:Y:S01]  /*26b0*/  HMMA.16816.F32.BF16 R56, R92, R8, R56 ;  /* 0x000000085c38723c */ /* 0x000fe20000041838 */
[----:B---3--:R-:W-:Y:S05]  /*26c0*/  LDSM.16.M88.4 R40, [R236+0x3000] ;  /* 0x00300000ec28783b */ /* 0x008fea0000000200 */
[----:B------:R-:W3:Y:S02]  /*26d0*/  MUFU.TANH R85, R85 ;  /* 0x0000005500557308 */ /* 0x000ee40000002400 */
[-C--:B------:R-:W-:Y:S06]  /*26e0*/  HMMA.16816.F32.BF16 R100, R96, R10.reuse, R100 ;  /* 0x0000000a6064723c */ /* 0x080fec0000041864 */
[----:B------:R-:W2:Y:S02]  /*26f0*/  MUFU.TANH R86, R86 ;  /* 0x0000005600567308 */ /* 0x000ea40000002400 */
[----:B------:R-:W-:Y:S06]  /*2700*/  HMMA.16816.F32.BF16 R52, R92, R10, R52 ;  /* 0x0000000a5c34723c */ /* 0x000fec0000041834 */
[----:B------:R-:W2:Y:S02]  /*2710*/  MUFU.TANH R87, R87 ;  /* 0x0000005700577308 */ /* 0x000ea40000002400 */
[-C--:B-1----:R-:W-:Y:S06]  /*2720*/  HMMA.16816.F32.BF16 R112, R48, R24.reuse, R112 ;  /* 0x000000183070723c */ /* 0x082fec0000041870 */
[----:B------:R-:W1:Y:S02]  /*2730*/  MUFU.TANH R80, R80 ;  /* 0x0000005000507308 */ /* 0x000e640000002400 */
[----:B------:R-:W-:Y:S06]  /*2740*/  HMMA.16816.F32.BF16 R64, R44, R24, R64 ;  /* 0x000000182c40723c */ /* 0x000fec0000041840 */
[----:B------:R-:W1:Y:S02]  /*2750*/  MUFU.TANH R81, R81 ;  /* 0x0000005100517308 */ /* 0x000e640000002400 */
[-C--:B------:R-:W-:Y:S06]  /*2760*/  HMMA.16816.F32.BF16 R108, R48, R26.reuse, R108 ;  /* 0x0000001a306c723c */ /* 0x080fec000004186c */
[----:B------:R-:W1:Y:S02]  /*2770*/  MUFU.TANH R82, R82 ;  /* 0x0000005200527308 */ /* 0x000e640000002400 */
[----:B------:R-:W-:Y:S01]  /*2780*/  HMMA.16816.F32.BF16 R60, R44, R26, R60 ;  /* 0x0000001a2c3c723c */ /* 0x000fe2000004183c */
[----:B------:R-:W5:Y:S05]  /*2790*/  LDSM.16.M88.4 R24, [R245+0x7900] ;  /* 0x00790000f518783b */ /* 0x000f6a0000000200 */
[----:B------:R-:W1:Y:S02]  /*27a0*/  MUFU.TANH R83, R83 ;  /* 0x0000005300537308 */ /* 0x000e640000002400 */
[-C--:B--2---:R-:W-:Y:S06]  /*27b0*/  HMMA.16816.F32.BF16 R104, R48, R12.reuse, R104 ;  /* 0x0000000c3068723c */ /* 0x084fec0000041868 */
[----:B------:R-:W2:Y:S02]  /*27c0*/  MUFU.TANH R76, R76 ;  /* 0x0000004c004c7308 */ /* 0x000ea40000002400 */
[----:B------:R-:W-:Y:S06]  /*27d0*/  HMMA.16816.F32.BF16 R56, R44, R12, R56 ;  /* 0x0000000c2c38723c */ /* 0x000fec0000041838 */
[----:B------:R-:W1:Y:S02]  /*27e0*/  MUFU.TANH R77, R77 ;  /* 0x0000004d004d7308 */ /* 0x000e640000002400 */
[-C--:B------:R-:W-:Y:S06]  /*27f0*/  HMMA.16816.F32.BF16 R100, R48, R14.reuse, R100 ;  /* 0x0000000e3064723c */ /* 0x080fec0000041864 */
[----:B------:R-:W1:Y:S02]  /*2800*/  MUFU.TANH R78, R78 ;  /* 0x0000004e004e7308 */ /* 0x000e640000002400 */
[----:B------:R-:W-:Y:S06]  /*2810*/  HMMA.16816.F32.BF16 R52, R44, R14, R52 ;  /* 0x0000000e2c34723c */ /* 0x000fec0000041834 */
[----:B------:R-:W1:Y:S02]  /*2820*/  MUFU.TANH R79, R79 ;  /* 0x0000004f004f7308 */ /* 0x000e640000002400 */
[-C--:B------:R-:W-:Y:S06]  /*2830*/  HMMA.16816.F32.BF16 R112, R36, R28.reuse, R112 ;  /* 0x0000001c2470723c */ /* 0x080fec0000041870 */
[----:B------:R1:W1:Y:S02]  /*2840*/  MUFU.TANH R117, R68 ;  /* 0x0000004400757308 */ /* 0x0002640000002400 */
[----:B------:R-:W-:Y:S06]  /*2850*/  HMMA.16816.F32.BF16 R64, R32, R28, R64 ;  /* 0x0000001c2040723c */ /* 0x000fec0000041840 */
[----:B------:R1:W1:Y:S02]  /*2860*/  MUFU.TANH R118, R69 ;  /* 0x0000004500767308 */ /* 0x0002640000002400 */
[-C--:B------:R-:W-:Y:S06]  /*2870*/  HMMA.16816.F32.BF16 R108, R36, R30.reuse, R108 ;  /* 0x0000001e246c723c */ /* 0x080fec000004186c */
[----:B------:R1:W1:Y:S02]  /*2880*/  MUFU.TANH R119, R70 ;  /* 0x0000004600777308 */ /* 0x0002640000002400 */
[----:B------:R-:W-:Y:S01]  /*2890*/  HMMA.16816.F32.BF16 R60, R32, R30, R60 ;  /* 0x0000001e203c723c */ /* 0x000fe2000004183c */
[----:B------:R-:W1:Y:S01]  /*28a0*/  LDSM.16.M88.4 R28, [R236+0x3800] ;  /* 0x00380000ec1c783b */ /* 0x000e620000000200 */
[----:B------:R-:W-:-:S04]  /*28b0*/  DEPBAR.LE SB0, 0x0 ;  /* 0x000080000000791a */ /* 0x000fc80000000000 */
[----:B------:R-:W1:Y:S02]  /*28c0*/  MUFU.TANH R71, R71 ;  /* 0x0000004700477308 */ /* 0x000e640000002400 */
[-C--:B-----5:R-:W-:Y:S06]  /*28d0*/  HMMA.16816.F32.BF16 R104, R36, R24.reuse, R104 ;  /* 0x000000182468723c */ /* 0x0a0fec0000041868 */
[----:B------:R-:W1:Y:S02]  /*28e0*/  MUFU.TANH R72, R72 ;  /* 0x0000004800487308 */ /* 0x000e640000002400 */
[----:B------:R-:W-:Y:S06]  /*28f0*/  HMMA.16816.F32.BF16 R56, R32, R24, R56 ;  /* 0x000000182038723c */ /* 0x000fec0000041838 */
[----:B------:R-:W1:Y:S02]  /*2900*/  MUFU.TANH R73, R73 ;  /* 0x0000004900497308 */ /* 0x000e640000002400 */
[-C--:B------:R-:W-:Y:S08]  /*2910*/  HMMA.16816.F32.BF16 R100, R36, R26.reuse, R100 ;  /* 0x0000001a2464723c */ /* 0x080ff00000041864 */
[----:B------:R-:W-:Y:S08]  /*2920*/  HMMA.16816.F32.BF16 R52, R32, R26, R52 ;  /* 0x0000001a2034723c */ /* 0x000ff00000041834 */
[-C--:B------:R-:W-:Y:S08]  /*2930*/  HMMA.16816.F32.BF16 R112, R20, R40.reuse, R112 ;  /* 0x000000281470723c */ /* 0x080ff00000041870 */
[----:B------:R-:W-:Y:S07]  /*2940*/  HMMA.16816.F32.BF16 R64, R16, R40, R64 ;  /* 0x000000281040723c */ /* 0x000fee0000041840 */
[----:B------:R-:W-:Y:S01]  /*2950*/  FMUL.FTZ R40, R74, c[0x0][0x320] ;  /* 0x0000c8004a287a20 */ /* 0x000fe20000410000 */
[----:B------:R-:W-:Y:S01]  /*2960*/  HMMA.16816.F32.BF16 R108, R20, R42, R108 ;  /* 0x0000002a146c723c */ /* 0x000fe2000004186c */
[----:B------:R-:W-:-:S04]  /*2970*/  FMUL.FTZ R41, R75, c[0x0][0x320] ;  /* 0x0000c8004b297a20 */ /* 0x000fc80000410000 */
[----:B------:R-:W2:Y:S03]  /*2980*/  MUFU.TANH R40, R40 ;  /* 0x0000002800287308 */ /* 0x000ea60000002400 */
[----:B------:R-:W-:Y:S01]  /*2990*/  HMMA.16816.F32.BF16 R60, R16, R42, R60 ;  /* 0x0000002a103c723c */ /* 0x000fe2000004183c */
[----:B------:R-:W-:Y:S02]  /*29a0*/  FMUL.FTZ R9, R114, c[0x0][0x320] ;  /* 0x0000c80072097a20 */ /* 0x000fe40000410000 */
[----:B------:R-:W-:Y:S02]  /*29b0*/  FMUL.FTZ R74, R115, c[0x0][0x320] ;  /* 0x0000c800734a7a20 */ /* 0x000fe40000410000 */
[----:B------:R-:W-:Y:S01]  /*29c0*/  FMUL.FTZ R112, R112, c[0x0][0x320] ;  /* 0x0000c80070707a20 */ /* 0x000fe20000410000 */
[----:B------:R-:W2:Y:S01]  /*29d0*/  MUFU.TANH R41, R41 ;  /* 0x0000002900297308 */ /* 0x000ea20000002400 */
[----:B------:R-:W-:Y:S01]  /*29e0*/  FMUL.FTZ R113, R113, c[0x0][0x320] ;  /* 0x0000c80071717a20 */ /* 0x000fe20000410000 */
[----:B-1----:R-:W-:Y:S01]  /*29f0*/  HMMA.16816.F32.BF16 R104, R20, R28, R104 ;  /* 0x0000001c1468723c */ /* 0x002fe20000041868 */
[----:B------:R-:W-:-:S02]  /*2a00*/  FMUL.FTZ R12, R66, c[0x0][0x320] ;  /* 0x0000c800420c7a20 */ /* 0x000fc40000410000 */
[----:B------:R-:W-:Y:S02]  /*2a10*/  FMUL.FTZ R64, R64, c[0x0][0x320] ;  /* 0x0000c80040407a20 */ /* 0x000fe40000410000 */
[----:B------:R-:W-:Y:S01]  /*2a20*/  FMUL.FTZ R65, R65, c[0x0][0x320] ;  /* 0x0000c80041417a20 */ /* 0x000fe20000410000 */
[----:B------:R1:W1:Y:S01]  /*2a30*/  MUFU.TANH R227, R112 ;  /* 0x0000007000e37308 */ /* 0x0002620000002400 */
[----:B------:R-:W-:Y:S01]  /*2a40*/  FMUL.FTZ R67, R67, c[0x0][0x320] ;  /* 0x0000c80043437a20 */ /* 0x000fe20000410000 */
[----:B------:R-:W-:Y:S01]  /*2a50*/  HMMA.16816.F32.BF16 R56, R16, R28, R56 ;  /* 0x0000001c1038723c */ /* 0x000fe20000041838 */
[----:B------:R-:W-:Y:S02]  /*2a60*/  FMUL.FTZ R10, R110, c[0x0][0x320] ;  /* 0x0000c8006e0a7a20 */ /* 0x000fe40000410000 */
[----:B------:R-:W-:Y:S02]  /*2a70*/  FMUL.FTZ R11, R111, c[0x0][0x320] ;  /* 0x0000c8006f0b7a20 */ /* 0x000fe40000410000 */
[----:B------:R-:W-:Y:S01]  /*2a80*/  FMUL.FTZ R108, R108, c[0x0][0x320] ;  /* 0x0000c8006c6c7a20 */ /* 0x000fe20000410000 */
[----:B------:R1:W1:Y:S01]  /*2a90*/  MUFU.TANH R226, R113 ;  /* 0x0000007100e27308 */ /* 0x0002620000002400 */
        /* <DEDUP_REMOVED lines=8> */
[----:B------:R-:W-:Y:S02]  /*2b20*/  FMUL.FTZ R8, R107, c[0x0][0x320] ;  /* 0x0000c8006b087a20 */ /* 0x000fe40000410000 */
[----:B------:R-:W-:Y:S02]  /*2b30*/  FMUL.FTZ R104, R104, c[0x0][0x320] ;  /* 0x0000c80068687a20 */ /* 0x000fe40000410000 */
[----:B------:R-:W-:Y:S01]  /*2b40*/  FMUL.FTZ R105, R105, c[0x0][0x320] ;  /* 0x0000c80069697a20 */ /* 0x000fe20000410000 */
[----:B------:R-:W1:Y:S01]  /*2b50*/  MUFU.TANH R74, R74 ;  /* 0x0000004a004a7308 */ /* 0x000e620000002400 */
        /* <DEDUP_REMOVED lines=14> */
[----:B------:R-:W1:Y:S01]  /*2c40*/  MUFU.TANH R12, R12 ;  /* 0x0000000c000c7308 */ /* 0x000e620000002400 */
[----:B------:R-:W-:-:S07]  /*2c50*/  FMUL.FTZ R55, R55, c[0x0][0x320] ;  /* 0x0000c80037377a20 */ /* 0x000fce0000410000 */
[----:B------:R1:W1:Y:S08]  /*2c60*/  MUFU.TANH R231, R67 ;  /* 0x0000004300e77308 */ /* 0x0002700000002400 */
[----:B------:R1:W1:Y:S08]  /*2c70*/  MUFU.TANH R225, R108 ;  /* 0x0000006c00e17308 */ /* 0x0002700000002400 */
[----:B------:R1:W1:Y:S08]  /*2c80*/  MUFU.TANH R224, R109 ;  /* 0x0000006d00e07308 */ /* 0x0002700000002400 */
[----:B------:R-:W1:Y:S08]  /*2c90*/  MUFU.TANH R10, R10 ;  /* 0x0000000a000a7308 */ /* 0x000e700000002400 */
[----:B------:R-:W1:Y:S08]  /*2ca0*/  MUFU.TANH R11, R11 ;  /* 0x0000000b000b7308 */ /* 0x000e700000002400 */
[----:B------:R-:W1:Y:S08]  /*2cb0*/  MUFU.TANH R25, R25 ;  /* 0x0000001900197308 */ /* 0x000e700000002400 */
[----:B------:R-:W1:Y:S08]  /*2cc0*/  MUFU.TANH R24, R24 ;  /* 0x0000001800187308 */ /* 0x000e700000002400 */
[----:B------:R1:W1:Y:S08]  /*2cd0*/  MUFU.TANH R230, R62 ;  /* 0x0000003e00e67308 */ /* 0x0002700000002400 */
[----:B------:R1:W1:Y:S08]  /*2ce0*/  MUFU.TANH R229, R63 ;  /* 0x0000003f00e57308 */ /* 0x0002700000002400 */
[----:B------:R1:W1:Y:S08]  /*2cf0*/  MUFU.TANH R217, R104 ;  /* 0x0000006800d97308 */ /* 0x0002700000002400 */
        /* <DEDUP_REMOVED lines=18> */
[----:B------:R-:W-:Y:S01]  /*2e20*/  ISETP.NE.AND P1, PT, R252, 0x1, PT ;  /* 0x00000001fc00780c */ /* 0x000fe20003f25270 */
[----:B------:R-:W-:-:S04]  /*2e30*/  IMAD.MOV.U32 R18, RZ, RZ, RZ ;  /* 0x000000ffff127224 */ /* 0x000fc800078e00ff */
        /* <DEDUP_REMOVED lines=12> */
[----:B------:R-:W-:Y:S01]  /*2f00*/  IMAD.WIDE R28, R137, 0x2, RZ ;  /* 0x00000002891c7825 */ /* 0x000fe200078e02ff */
[----:B------:R-:W-:-:S03]  /*2f10*/  ISETP.NE.U32.AND P6, PT, R6, RZ, PT ;  /* 0x000000ff0600720c */ /* 0x000fc60003fc5070 */
[----:B------:R-:W-:-:S04]  /*2f20*/  IMAD R19, R14, c[0x0][0x2b8], R13 ;  /* 0x0000ae000e137a24 */ /* 0x000fc800078e020d */
[----:B------:R-:W-:Y:S01]  /*2f30*/  IMAD.WIDE.U32 R14, R19, c[0x0][0x1e0], RZ ;  /* 0x00007800130e7a25 */ /* 0x000fe200078e00ff */
[----:B------:R-:W-:Y:S01]  /*2f40*/  SHF.R.S32.HI R13, RZ, 0x1f, R19 ;  /* 0x0000001fff0d7819 */ /* 0x000fe20000011413 */
[----:B------:R3:W-:Y:S04]  /*2f50*/  STL [R1+0x4], R19 ;  /* 0x0000041301007387 */ /* 0x0007e80000100800 */
[----:B------:R-:W-:-:S04]  /*2f60*/  IMAD R13, R13, c[0x0][0x1e0], RZ ;  /* 0x000078000d0d7a24 */ /* 0x000fc800078e02ff */
[----:B------:R-:W-:-:S04]  /*2f70*/  IMAD R13, R19, c[0x0][0x1e4], R13 ;  /* 0x00007900130d7a24 */ /* 0x000fc800078e020d */
[----:B------:R-:W-:Y:S01]  /*2f80*/  IMAD.IADD R15, R15, 0x1, R13 ;  /* 0x000000010f0f7824 */ /* 0x000fe200078e020d */
[----:B--2---:R-:W-:-:S03]  /*2f90*/  SHF.R.S32.HI R13, RZ, 0x1f, R18 ;  /* 0x0000001fff0d7819 */ /* 0x004fc60000011412 */
[----:B------:R-:W-:Y:S01]  /*2fa0*/  IMAD.WIDE.U32 R14, R18, c[0x0][0x1f0], R14 ;  /* 0x00007c00120e7a25 */ /* 0x000fe200078e000e */
[----:B------:R2:W-:Y:S03]  /*2fb0*/  STL [R1], R18 ;  /* 0x0000001201007387 */ /* 0x0005e60000100800 */
[----:B------:R-:W-:Y:S01]  /*2fc0*/  IMAD R13, R13, c[0x0][0x1f0], RZ ;  /* 0x00007c000d0d7a24 */ /* 0x000fe200078e02ff */
[----:B---3--:R-:W-:Y:S02]  /*2fd0*/  IADD3 R19, P0, R14, UR18, RZ ;  /* 0x000000120e137c10 */ /* 0x008fe4000ff1e0ff */
[----:B------:R-:W-:Y:S01]  /*2fe0*/  IADD3 R14, -R6, 0x10, RZ ;  /* 0x00000010060e7810 */ /* 0x000fe20007ffe1ff */
[----:B------:R-:W-:Y:S02]  /*2ff0*/  IMAD R13, R18, c[0x0][0x1f4], R13 ;  /* 0x00007d00120d7a24 */ /* 0x000fe400078e020d */
[----:B------:R-:W-:Y:S01]  /*3000*/  IMAD.SHL.U32 R6, R136, 0x2, RZ ;  /* 0x0000000288067824 */ /* 0x000fe200078e00ff */
[----:B------:R-:W-:-:S02]  /*3010*/  LOP3.LUT R14, R14, 0xf, RZ, 0xc0, !PT ;  /* 0x0000000f0e0e7812 */ /* 0x000fc400078ec0ff */
[----:B------:R-:W-:Y:S02]  /*3020*/  IADD3.X R13, R15, UR16, R13, P0, !PT ;  /* 0x000000100f0d7c10 */ /* 0x000fe400087fe40d */
[----:B------:R-:W-:-:S04]  /*3030*/  IADD3 R15, -R22, 0x10, RZ ;  /* 0x00000010160f7810 */ /* 0x000fc80007ffe1ff */
[----:B------:R-:W-:Y:S02]  /*3040*/  LOP3.LUT R15, R15, 0xf, RZ, 0xc0, !PT ;  /* 0x0000000f0f0f7812 */ /* 0x000fe400078ec0ff */
[----:B--2---:R-:W-:-:S04]  /*3050*/  LEA R18, P0, R19, c[0x0][0x1c8], 0x1 ;  /* 0x0000720013127a11 */ /* 0x004fc800078008ff */
[----:B------:R-:W-:Y:S01]  /*3060*/  LEA.HI.X R19, R19, c[0x0][0x1cc], R13, 0x1, P0 ;  /* 0x0000730013137a11 */ /* 0x000fe200000f0c0d */
[----:B------:R-:W2:Y:S01]  /*3070*/  SHFL.IDX PT, R16, R18, 0x3, 0x181f ;  /* 0x00781f0012107f89 */ /* 0x000ea200000e0000 */
[----:B------:R-:W-:-:S03]  /*3080*/  SHF.R.S32.HI R13, RZ, 0x1f, R138 ;  /* 0x0000001fff0d7819 */ /* 0x000fc6000001148a */
[----:B------:R-:W3:Y:S01]  /*3090*/  SHFL.IDX PT, R17, R19, 0x3, 0x181f ;  /* 0x00781f0013117f89 */ /* 0x000ee200000e0000 */
[----:B------:R-:W-:-:S03]  /*30a0*/  LEA.HI R13, R13, R138, RZ, 0x3 ;  /* 0x0000008a0d0d7211 */ /* 0x000fc600078f18ff */
[----:B------:R-:W4:Y:S01]  /*30b0*/  SHFL.IDX PT, R23, R18, RZ, 0x181f ;  /* 0x00181fff12177589 */ /* 0x000f2200000e0000 */
[----:B------:R-:W-:-:S03]  /*30c0*/  LOP3.LUT R13, R13, 0xfffffff8, RZ, 0xc0, !PT ;  /* 0xfffffff80d0d7812 */ /* 0x000fc600078ec0ff */
[----:B------:R-:W5:Y:S02]  /*30d0*/  SHFL.IDX PT, R20, R18, 0x1, 0x181f ;  /* 0x00381f0012147f89 */ /* 0x000f6400000e0000 */
[----:B------:R-:W-:Y:S02]  /*30e0*/  IMAD.WIDE R30, R13, 0x2, RZ ;  /* 0x000000020d1e7825 */ /* 0x000fe400078e02ff */
[----:B------:R-:W1:Y:S04]  /*30f0*/  SHFL.IDX PT, R26, R19, RZ, 0x181f ;  /* 0x00181fff131a7589 */ /* 0x000e6800000e0000 */
[----:B------:R-:W1:Y:S04]  /*3100*/  SHFL.IDX PT, R21, R19, 0x1, 0x181f ;  /* 0x00381f0013157f89 */ /* 0x000e6800000e0000 */
[----:B------:R-:W1:Y:S01]  /*3110*/  SHFL.IDX PT, R18, R18, 0x2, 0x181f ;  /* 0x00581f0012127f89 */ /* 0x000e6200000e0000 */
[----:B--2---:R-:W-:-:S03]  /*3120*/  IADD3 R32, P1, P0, R15, R16, R28 ;  /* 0x000000100f207210 */ /* 0x004fc6000783e01c */
[----:B------:R-:W2:Y:S01]  /*3130*/  SHFL.IDX PT, R19, R19, 0x2, 0x181f ;  /* 0x00581f0013137f89 */ /* 0x000ea200000e0000 */
[----:B---3--:R-:W-:Y:S02]  /*3140*/  IADD3.X R33, RZ, R17, R29, P1, P0 ;  /* 0x00000011ff217210 */ /* 0x008fe40000fe041d */
[----:B------:R-:W-:Y:S02]  /*3150*/  IADD3 R14, P1, P0, R14, R16, R30 ;  /* 0x000000100e0e7210 */ /* 0x000fe4000783e01e */
[----:B----4-:R-:W-:Y:S02]  /*3160*/  IADD3 R16, P2, R28, R23, RZ ;  /* 0x000000171c107210 */ /* 0x010fe40007f5e0ff */
[----:B------:R-:W-:Y:S02]  /*3170*/  IADD3.X R15, RZ, R17, R31, P1, P0 ;  /* 0x00000011ff0f7210 */ /* 0x000fe40000fe041f */
[----:B------:R-:W-:Y:S02]  /*3180*/  IADD3 R36, P1, R30, R23, RZ ;  /* 0x000000171e247210 */ /* 0x000fe40007f3e0ff */
[-C--:B-----5:R-:W-:Y:S01]  /*3190*/  IADD3 R34, P0, R28, R20.reuse, RZ ;  /* 0x000000141c227210 */ /* 0x0a0fe20007f1e0ff */
[--C-:B-1----:R-:W-:Y:S01]  /*31a0*/  IMAD.X R17, R29, 0x1, R26.reuse, P2 ;  /* 0x000000011d117824 */ /* 0x102fe200010e061a */
[----:B------:R-:W-:Y:S01]  /*31b0*/  IADD3 R20, P2, R30, R20, RZ ;  /* 0x000000141e147210 */ /* 0x000fe20007f5e0ff */
[----:B------:R-:W-:-:S02]  /*31c0*/  IMAD.X R37, R31, 0x1, R26, P1 ;  /* 0x000000011f257824 */ /* 0x000fc400008e061a */
[--C-:B------:R-:W-:Y:S01]  /*31d0*/  IMAD.X R35, R29, 0x1, R21.reuse, P0 ;  /* 0x000000011d237824 */ /* 0x100fe200000e0615 */
[----:B------:R1:W-:Y:S01]  /*31e0*/  LDGSTS.E.BYPASS.LTC128B.128 [R6+0x4100], [R16.64], !P3 ;  /* 0x0410000010067fae */ /* 0x0003e2000d901d4c */
[----:B------:R-:W-:Y:S01]  /*31f0*/  IMAD.X R21, R31, 0x1, R21, P2 ;  /* 0x000000011f157824 */ /* 0x000fe200010e0615 */
[-C--:B------:R-:W-:Y:S02]  /*3200*/  IADD3 R26, P0, R28, R18.reuse, RZ ;  /* 0x000000121c1a7210 */ /* 0x080fe40007f1e0ff */
[----:B------:R1:W-:Y:S01]  /*3210*/  LDGSTS.E.BYPASS.LTC128B.128 [R6+0x6100], [R36.64], !P4 ;  /* 0x0610000024067fae */ /* 0x0003e2000e101d4c */
[----:B------:R-:W-:Y:S02]  /*3220*/  IADD3 R18, P1, R30, R18, RZ ;  /* 0x000000121e127210 */ /* 0x000fe40007f3e0ff */
[--C-:B--2---:R-:W-:Y:S01]  /*3230*/  IMAD.X R27, R29, 0x1, R19.reuse, P0 ;  /* 0x000000011d1b7824 */ /* 0x104fe200000e0613 */
[----:B------:R-:W-:Y:S02]  /*3240*/  ISETP.NE.U32.AND P0, PT, R22, RZ, PT ;  /* 0x000000ff1600720c */ /* 0x000fe40003f05070 */
[----:B------:R-:W-:Y:S01]  /*3250*/  IMAD.X R19, R31, 0x1, R19, P1 ;  /* 0x000000011f137824 */ /* 0x000fe200008e0613 */
[----:B------:R1:W-:Y:S04]  /*3260*/  LDGSTS.E.BYPASS.LTC128B.128 [R6+0x4900], [R34.64], !P3 ;  /* 0x0490000022067fae */ /* 0x0003e8000d901d4c */
[----:B------:R1:W-:Y:S04]  /*3270*/  LDGSTS.E.BYPASS.LTC128B.128 [R6+0x6900], [R20.64], !P4 ;  /* 0x0690000014067fae */ /* 0x0003e8000e101d4c */
[----:B------:R1:W-:Y:S04]  /*3280*/  LDGSTS.E.BYPASS.LTC128B.128 [R6+0x5100], [R26.64], !P3 ;  /* 0x051000001a067fae */ /* 0x0003e8000d901d4c */
[----:B------:R1:W-:Y:S04]  /*3290*/  LDGSTS.E.BYPASS.LTC128B.128 [R6+0x7100], [R18.64], !P4 ;  /* 0x0710000012067fae */ /* 0x0003e8000e101d4c */
[----:B------:R1:W-:Y:S04]  /*32a0*/  LDGSTS.E.BYPASS.LTC128B.128.ZFILL [R6+0x5900], [R32.64], P0 ;  /* 0x0590000020067fae */ /* 0x0003e80008141d4c */
[----:B------:R1:W-:Y:S02]  /*32b0*/  LDGSTS.E.BYPASS.LTC128B.128.ZFILL [R6+0x7900], [R14.64], P6 ;  /* 0x079000000e067fae */ /* 0x0003e4000b141d4c */
.L_x_707:
[----:B-1234-:R-:W-:Y:S01]  /*32c0*/  SHF.R.S32.HI R6, RZ, 0x1f, R2 ;  /* 0x0000001fff067819 */ /* 0x01efe20000011402 */
[----:B------:R-:W-:Y:S01]  /*32d0*/  IMAD.SHL.U32 R248, R5, 0x2, RZ ;  /* 0x0000000205f87824 */ /* 0x000fe200078e00ff */
[----:B------:R-:W0:Y:S02]  /*32e0*/  LDGDEPBAR ;  /* 0x00000000000079af */ /* 0x000e240000000000 */
[----:B------:R-:W-:Y:S01]  /*32f0*/  LEA.HI R13, R6, R2, RZ, 0x2 ;  /* 0x00000002060d7211 */ /* 0x000fe200078f10ff */
[----:B------:R-:W-:Y:S01]  /*3300*/  IMAD.U32 R6, RZ, RZ, UR17 ;  /* 0x00000011ff067e24 */ /* 0x000fe2000f8e00ff */
[----:B------:R-:W-:Y:S01]  /*3310*/  LDSM.16.MT88.4 R192, [R248+0x100] ;  /* 0x00010000f8c0783b */ /* 0x000fe20000004200 */
[----:B------:R-:W-:-:S02]  /*3320*/  IMAD R242, R4, 0x2, R248 ;  /* 0x0000000204f27824 */ /* 0x000fc400078e02f8 */
[C---:B------:R-:W-:Y:S01]  /*3330*/  IMAD R241, R3.reuse, 0x2, R248 ;  /* 0x0000000203f17824 */ /* 0x040fe200078e02f8 */
[----:B------:R1:W-:Y:S01]  /*3340*/  STL [R1+0x20], R13 ;  /* 0x0000200d01007387 */ /* 0x0003e20000100800 */
[----:B------:R-:W-:-:S03]  /*3350*/  IMAD R240, R3, 0x2, R242 ;  /* 0x0000000203f07824 */ /* 0x000fc600078e02f2 */
[----:B------:R-:W-:Y:S04]  /*3360*/  LDSM.16.MT88.4 R188, [R242+0x100] ;  /* 0x00010000f2bc783b */ /* 0x000fe80000004200 */
[----:B------:R-:W-:Y:S04]  /*3370*/  LDSM.16.MT88.4 R184, [R241+0x100] ;  /* 0x00010000f1b8783b */ /* 0x000fe80000004200 */
[----:B------:R-:W-:Y:S04]  /*3380*/  LDSM.16.MT88.4 R180, [R240+0x100] ;  /* 0x00010000f0b4783b */ /* 0x000fe80000004200 */
[----:B------:R-:W-:Y:S04]  /*3390*/  LDSM.16.MT88.4 R112, [R241+0x2100] ;  /* 0x00210000f170783b */ /* 0x000fe80000004200 */
[----:B------:R-:W-:Y:S04]  /*33a0*/  LDSM.16.MT88.4 R36, [R240+0x2100] ;  /* 0x00210000f024783b */ /* 0x000fe80000004200 */
[----:B------:R-:W-:Y:S01]  /*33b0*/  LDSM.16.MT88.4 R32, [R242+0x900] ;  /* 0x00090000f220783b */ /* 0x000fe20000004200 */
[----:B-1----:R-:W-:-:S03]  /*33c0*/  LOP3.LUT R13, R13, 0x7ffffffc, RZ, 0xc0, !PT ;  /* 0x7ffffffc0d0d7812 */ /* 0x002fc600078ec0ff */
[----:B------:R-:W-:Y:S02]  /*33d0*/  LDSM.16.MT88.4 R28, [R241+0x900] ;  /* 0x00090000f11c783b */ /* 0x000fe40000004200 */
[----:B------:R-:W-:Y:S02]  /*33e0*/  IMAD.IADD R2, R2, 0x1, -R13 ;  /* 0x0000000102027824 */ /* 0x000fe400078e0a0d */
[----:B------:R-:W-:Y:S02]  /*33f0*/  LDSM.16.MT88.4 R20, [R248+0x2900] ;  /* 0x00290000f814783b */ /* 0x000fe40000004200 */
[----:B------:R-:W-:Y:S02]  /*3400*/  IMAD R2, R2, -0x2, R6 ;  /* 0xfffffffe02027824 */ /* 0x000fe400078e0206 */
[----:B------:R-:W-:Y:S03]  /*3410*/  LDSM.16.MT88.4 R16, [R242+0x2900] ;  /* 0x00290000f210783b */ /* 0x000fe60000004200 */
[----:B------:R-:W-:-:S02]  /*3420*/  ISETP.GT.AND P0, PT, R2, RZ, PT ;  /* 0x000000ff0200720c */ /* 0x000fc40003f04270 */
[C---:B------:R-:W-:Y:S02]  /*3430*/  ISETP.GT.AND P1, PT, R2.reuse, 0x1, PT ;  /* 0x000000010200780c */ /* 0x040fe40003f24270 */
[----:B------:R-:W-:Y:S02]  /*3440*/  ISETP.GT.AND P2, PT, R2, 0x8, PT ;  /* 0x000000080200780c */ /* 0x000fe40003f44270 */
[----:B------:R-:W-:Y:S02]  /*3450*/  FSEL R124, R124, -INF , P0 ;  /* 0xff8000007c7c7808 */ /* 0x000fe40000000000 */
[----:B------:R-:W-:Y:S02]  /*3460*/  FSEL R120, R120, -INF , P1 ;  /* 0xff80000078787808 */ /* 0x000fe40000800000 */
[----:B------:R-:W-:Y:S02]  /*3470*/  FSEL R121, R121, -INF , P0 ;  /* 0xff80000079797808 */ /* 0x000fe40000000000 */
[----:B------:R-:W-:-:S02]  /*3480*/  FSEL R68, R88, -INF , P0 ;  /* 0xff80000058447808 */ /* 0x000fc40000000000 */
[----:B------:R-:W-:Y:S02]  /*3490*/  FSEL R70, R0, -INF , P0 ;  /* 0xff80000000467808 */ /* 0x000fe40000000000 */
[----:B------:R-:W-:Y:S02]  /*34a0*/  ISETP.GT.AND P0, PT, R2, 0x9, PT ;  /* 0x000000090200780c */ /* 0x000fe40003f04270 */
[----:B------:R-:W-:Y:S02]  /*34b0*/  FSEL R84, R84, -INF , P2 ;  /* 0xff80000054547808 */ /* 0x000fe40001000000 */
[----:B------:R-:W-:Y:S02]  /*34c0*/  FMNMX.FTZ R0, R124, R120, !PT ;  /* 0x000000787c007209 */ /* 0x000fe40007810000 */
[----:B------:R-:W-:Y:S02]  /*34d0*/  FSEL R125, R125, -INF , P1 ;  /* 0xff8000007d7d7808 */ /* 0x000fe40000800000 */
[----:B------:R-:W-:-:S02]  /*34e0*/  FSEL R63, R89, -INF , P1 ;  /* 0xff800000593f7808 */ /* 0x000fc40000800000 */
[----:B------:R-:W-:Y:S02]  /*34f0*/  FSEL R69, R7, -INF , P1 ;  /* 0xff80000007457808 */ /* 0x000fe40000800000 */
[----:B------:R-:W-:Y:S02]  /*3500*/  ISETP.GT.AND P1, PT, R2, 0x10, PT ;  /* 0x000000100200780c */ /* 0x000fe40003f24270 */
[----:B------:R-:W-:Y:S02]  /*3510*/  FSEL R85, R85, -INF , P0 ;  /* 0xff80000055557808 */ /* 0x000fe40000000000 */
[----:B------:R-:W-:Y:S02]  /*3520*/  FMNMX.FTZ R0, R84, R0, !PT ;  /* 0x0000000054007209 */ /* 0x000fe40007810000 */
[----:B------:R-:W-:Y:S02]  /*3530*/  ISETP.GT.AND P6, PT, R2, 0x11, PT ;  /* 0x000000110200780c */ /* 0x000fe40003fc4270 */
[----:B------:R-:W-:-:S02]  /*3540*/  FSEL R76, R76, -INF , P1 ;  /* 0xff8000004c4c7808 */ /* 0x000fc40000800000 */
[----:B------:R-:W-:Y:S02]  /*3550*/  FMNMX.FTZ R0, R85, R0, !PT ;  /* 0x0000000055007209 */ /* 0x000fe40007810000 */
[----:B------:R-:W-:Y:S02]  /*3560*/  FSEL R87, R87, -INF , P0 ;  /* 0xff80000057577808 */ /* 0x000fe40000000000 */
[----:B------:R-:W-:Y:S02]  /*3570*/  FSEL R116, R116, -INF , P0 ;  /* 0xff80000074747808 */ /* 0x000fe40000000000 */
[----:B------:R-:W-:Y:S02]  /*3580*/  FSEL R59, R90, -INF , P0 ;  /* 0xff8000005a3b7808 */ /* 0x000fe40000000000 */
        /* <DEDUP_REMOVED lines=18> */
[----:B------:R-:W-:Y:S01]  /*36b0*/  ISETP.GT.AND P1, PT, R2, 0x21, PT ;  /* 0x000000210200780c */ /* 0x000fe20003f24270 */
[----:B------:R-:W-:Y:S01]  /*36c0*/  LDSM.16.MT88.4 R80, [R248+0x2100] ;  /* 0x00210000f850783b */ /* 0x000fe20000004200 */
[----:B------:R-:W-:-:S02]  /*36d0*/  FSEL R103, R75, -INF , P6 ;  /* 0xff8000004b677808 */ /* 0x000fc40003000000 */
[----:B------:R-:W-:Y:S02]  /*36e0*/  FMNMX.FTZ R0, R13, R0, !PT ;  /* 0x000000000d007209 */ /* 0x000fe40007810000 */
[----:B------:R-:W-:Y:S02]  /*36f0*/  FSEL R7, R40, -INF , P0 ;  /* 0xff80000028077808 */ /* 0x000fe40000000000 */
[----:B------:R-:W-:Y:S02]  /*3700*/  FSEL R65, R119, -INF , P0 ;  /* 0xff80000077417808 */ /* 0x000fe40000000000 */
[----:B------:R-:W-:Y:S02]  /*3710*/  FSEL R60, R117, -INF , P0 ;  /* 0xff800000753c7808 */ /* 0x000fe40000000000 */
[----:B------:R-:W-:Y:S02]  /*3720*/  ISETP.GT.AND P0, PT, R2, 0x28, PT ;  /* 0x000000280200780c */ /* 0x000fe40003f04270 */
[----:B------:R-:W-:-:S02]  /*3730*/  FSEL R164, R96, -INF , P1 ;  /* 0xff80000060a47808 */ /* 0x000fc40000800000 */
[----:B------:R-:W-:Y:S01]  /*3740*/  FMNMX.FTZ R0, R103, R0, !PT ;  /* 0x0000000067007209 */ /* 0x000fe20007810000 */
[----:B------:R-:W-:Y:S01]  /*3750*/  LDSM.16.MT88.4 R96, [R242+0x2100] ;  /* 0x00210000f260783b */ /* 0x000fe20000004200 */
[----:B------:R-:W-:Y:S02]  /*3760*/  FSEL R231, R231, -INF , P1 ;  /* 0xff800000e7e77808 */ /* 0x000fe40000800000 */
[----:B------:R-:W-:Y:S02]  /*3770*/  FSEL R168, R74, -INF , P1 ;  /* 0xff8000004aa87808 */ /* 0x000fe40000800000 */
[----:B------:R-:W-:Y:S02]  /*3780*/  FSEL R226, R226, -INF , P1 ;  /* 0xff800000e2e27808 */ /* 0x000fe40000800000 */
[----:B------:R-:W-:Y:S02]  /*3790*/  FSEL R100, R25, -INF , P0 ;  /* 0xff80000019647808 */ /* 0x000fe40000000000 */
[----:B------:R-:W-:-:S02]  /*37a0*/  ISETP.GT.AND P1, PT, R2, 0x29, PT ;  /* 0x000000290200780c */ /* 0x000fc40003f24270 */
        /* <DEDUP_REMOVED lines=9> */
[----:B------:R-:W-:Y:S01]  /*3840*/  FSEL R67, R71, -INF , P2 ;  /* 0xff80000047437808 */ /* 0x000fe20001000000 */
[----:B------:R-:W-:Y:S01]  /*3850*/  LDSM.16.MT88.4 R40, [R248+0x900] ;  /* 0x00090000f828783b */ /* 0x000fe20000004200 */
        /* <DEDUP_REMOVED lines=17> */
[----:B------:R-:W-:Y:S02]  /*3970*/  FMNMX.FTZ R0, R208, R0, !PT ;  /* 0x00000000d0007209 */ /* 0x000fe40007810000 */
[----:B------:R-:W-:Y:S02]  /*3980*/  FMNMX.FTZ R3, R70, R69, !PT ;  /* 0x0000004546037209 */ /* 0x000fe40007810000 */
[----:B------:R-:W-:Y:S02]  /*3990*/  FMNMX.FTZ R2, R207, R0, !PT ;  /* 0x00000000cf027209 */ /* 0x000fe40007810000 */
[----:B------:R-:W-:-:S02]  /*39a0*/  FMNMX.FTZ R3, R56, R3, !PT ;  /* 0x0000000338037209 */ /* 0x000fc40007810000 */
[----:B------:R-:W-:Y:S01]  /*39b0*/  FSEL R217, R217, -INF , P6 ;  /* 0xff800000d9d97808 */ /* 0x000fe20003000000 */
[----:B------:R-:W1:Y:S01]  /*39c0*/  SHFL.BFLY PT, R0, R2, 0x2, 0x1f ;  /* 0x0c401f0002007f89 */ /* 0x000e6200000e0000 */
[----:B------:R-:W-:Y:S02]  /*39d0*/  FMNMX.FTZ R3, R59, R3, !PT ;  /* 0x000000033b037209 */ /* 0x000fe40007810000 */
[----:B------:R-:W-:Y:S02]  /*39e0*/  FMNMX.FTZ R71, R68, R63, !PT ;  /* 0x0000003f44477209 */ /* 0x000fe40007810000 */
[----:B------:R-:W-:Y:S02]  /*39f0*/  FMNMX.FTZ R3, R58, R3, !PT ;  /* 0x000000033a037209 */ /* 0x000fe40007810000 */
[----:B------:R-:W-:Y:S02]  /*3a00*/  FSEL R220, R220, -INF , P2 ;  /* 0xff800000dcdc7808 */ /* 0x000fe40001000000 */
[----:B------:R-:W-:-:S02]  /*3a10*/  FMNMX.FTZ R3, R57, R3, !PT ;  /* 0x0000000339037209 */ /* 0x000fc40007810000 */
[----:B------:R-:W-:Y:S02]  /*3a20*/  FMNMX.FTZ R71, R62, R71, !PT ;  /* 0x000000473e477209 */ /* 0x000fe40007810000 */
[----:B------:R-:W-:Y:S02]  /*3a30*/  FMNMX.FTZ R3, R60, R3, !PT ;  /* 0x000000033c037209 */ /* 0x000fe40007810000 */
[----:B------:R-:W-:Y:S02]  /*3a40*/  FSEL R219, R219, -INF , P1 ;  /* 0xff800000dbdb7808 */ /* 0x000fe40000800000 */
[----:B------:R-:W-:Y:S02]  /*3a50*/  FMNMX.FTZ R3, R61, R3, !PT ;  /* 0x000000033d037209 */ /* 0x000fe40007810000 */
[----:B------:R-:W-:Y:S02]  /*3a60*/  FMNMX.FTZ R71, R116, R71, !PT ;  /* 0x0000004774477209 */ /* 0x000fe40007810000 */
[----:B------:R-:W-:-:S02]  /*3a70*/  FMNMX.FTZ R3, R227, R3, !PT ;  /* 0x00000003e3037209 */ /* 0x000fc40007810000 */
[----:B------:R-:W-:Y:S02]  /*3a80*/  FSEL R218, R218, -INF , P0 ;  /* 0xff800000dada7808 */ /* 0x000fe40000000000 */
[----:B-1----:R-:W-:Y:S02]  /*3a90*/  FMNMX.FTZ R0, R2, R0, !PT ;  /* 0x0000000002007209 */ /* 0x002fe40007810000 */
[----:B------:R-:W-:Y:S02]  /*3aa0*/  FMNMX.FTZ R3, R226, R3, !PT ;  /* 0x00000003e2037209 */ /* 0x000fe40007810000 */
[----:B------:R-:W-:Y:S01]  /*3ab0*/  FMNMX.FTZ R71, R64, R71, !PT ;  /* 0x0000004740477209 */ /* 0x000fe20007810000 */
[----:B------:R-:W1:Y:S01]  /*3ac0*/  SHFL.BFLY PT, R2, R0, 0x1, 0x1f ;  /* 0x0c201f0000027f89 */ /* 0x000e6200000e0000 */
[----:B------:R-:W-:Y:S02]  /*3ad0*/  FMNMX.FTZ R3, R225, R3, !PT ;  /* 0x00000003e1037209 */ /* 0x000fe40007810000 */
[----:B------:R-:W-:-:S02]  /*3ae0*/  FMNMX.FTZ R71, R66, R71, !PT ;  /* 0x0000004742477209 */ /* 0x000fc40007810000 */
[----:B------:R-:W-:Y:S02]  /*3af0*/  FMNMX.FTZ R3, R224, R3, !PT ;  /* 0x00000003e0037209 */ /* 0x000fe40007810000 */
[----:B------:R-:W-:Y:S02]  /*3b00*/  FMNMX.FTZ R71, R65, R71, !PT ;  /* 0x0000004741477209 */ /* 0x000fe40007810000 */
[----:B------:R-:W-:Y:S02]  /*3b10*/  FMNMX.FTZ R3, R217, R3, !PT ;  /* 0x00000003d9037209 */ /* 0x000fe40007810000 */
[----:B------:R-:W-:Y:S02]  /*3b20*/  FMNMX.FTZ R71, R67, R71, !PT ;  /* 0x0000004743477209 */ /* 0x000fe40007810000 */
[----:B------:R-:W-:Y:S02]  /*3b30*/  FMNMX.FTZ R3, R220, R3, !PT ;  /* 0x00000003dc037209 */ /* 0x000fe40007810000 */
[----:B------:R-:W-:-:S02]  /*3b40*/  FMNMX.FTZ R71, R167, R71, !PT ;  /* 0x00000047a7477209 */ /* 0x000fc40007810000 */
[----:B------:R-:W-:Y:S02]  /*3b50*/  FMNMX.FTZ R3, R219, R3, !PT ;  /* 0x00000003db037209 */ /* 0x000fe40007810000 */
[----:B------:R-:W-:Y:S02]  /*3b60*/  FMNMX.FTZ R71, R168, R71, !PT ;  /* 0x00000047a8477209 */ /* 0x000fe40007810000 */
[----:B------:R-:W-:Y:S02]  /*3b70*/  FMNMX.FTZ R3, R218, R3, !PT ;  /* 0x00000003da037209 */ /* 0x000fe40007810000 */
[----:B------:R-:W-:Y:S02]  /*3b80*/  FSEL R205, R205, -INF , P6 ;  /* 0xff800000cdcd7808 */ /* 0x000fe40003000000 */
[----:B-1----:R-:W-:Y:S01]  /*3b90*/  FMNMX.FTZ R2, R0, R2, !PT ;  /* 0x0000000200027209 */ /* 0x002fe20007810000 */
[----:B------:R-:W1:Y:S01]  /*3ba0*/  SHFL.BFLY PT, R196, R3, 0x2, 0x1f ;  /* 0x0c401f0003c47f89 */ /* 0x000e6200000e0000 */
[----:B------:R-:W-:-:S02]  /*3bb0*/  FMNMX.FTZ R0, R121, R125, !PT ;  /* 0x0000007d79007209 */ /* 0x000fc40007810000 */
[----:B------:R-:W-:Y:S01]  /*3bc0*/  FMNMX.FTZ R71, R165, R71, !PT ;  /* 0x00000047a5477209 */ /* 0x000fe20007810000 */
[----:B------:R-:W-:Y:S01]  /*3bd0*/  FMUL.FTZ R206, R2, c[0x0][0x2d0] ;  /* 0x0000b40002ce7a20 */ /* 0x000fe20000410000 */
[----:B------:R-:W-:Y:S02]  /*3be0*/  FMNMX.FTZ R0, R86, R0, !PT ;  /* 0x0000000056007209 */ /* 0x000fe40007810000 */
[----:B------:R-:W-:Y:S02]  /*3bf0*/  FSEL R204, R204, -INF , P2 ;  /* 0xff800000cccc7808 */ /* 0x000fe40001000000 */
[----:B------:R-:W-:Y:S02]  /*3c00*/  FMNMX.FTZ R0, R87, R0, !PT ;  /* 0x0000000057007209 */ /* 0x000fe40007810000 */
[----:B------:R-:W-:Y:S02]  /*3c10*/  FSEL R212, R212, -INF , P6 ;  /* 0xff800000d4d47808 */ /* 0x000fe40003000000 */
[----:B------:R-:W-:-:S02]  /*3c20*/  FMNMX.FTZ R0, R78, R0, !PT ;  /* 0x000000004e007209 */ /* 0x000fc40007810000 */
[----:B------:R-:W-:Y:S02]  /*3c30*/  FMNMX.FTZ R71, R166, R71, !PT ;  /* 0x00000047a6477209 */ /* 0x000fe40007810000 */
        /* <DEDUP_REMOVED lines=9> */
[----:B-1----:R-:W-:Y:S02]  /*3cd0*/  FMNMX.FTZ R196, R3, R196, !PT ;  /* 0x000000c403c47209 */ /* 0x002fe40007810000 */
        /* <DEDUP_REMOVED lines=10> */
[----:B------:R-:W-:Y:S02]  /*3d80*/  FMNMX.FTZ R71, R214, R71, !PT ;  /* 0x00000047d6477209 */ /* 0x000fe40007810000 */
[----:B------:R-:W-:Y:S02]  /*3d90*/  FMNMX.FTZ R0, R202, R0, !PT ;  /* 0x00000000ca007209 */ /* 0x000fe40007810000 */
[----:B------:R-:W-:Y:S01]  /*3da0*/  FSETP.NEU.FTZ.AND P6, PT, R2, -INF , PT ;  /* 0xff8000000200780b */ /* 0x000fe20003fdd000 */
[----:B------:R-:W2:Y:S03]  /*3db0*/  SHFL.BFLY PT, R3, R71, 0x2, 0x1f ;  /* 0x0c401f0047037f89 */ /* 0x000ea600000e0000 */
[----:B------:R-:W-:Y:S01]  /*3dc0*/  FSEL R206, R206, RZ, P6 ;  /* 0x000000ffcece7208 */ /* 0x000fe20003000000 */
[----:B------:R-:W3:Y:S01]  /*3dd0*/  SHFL.BFLY PT, R9, R0, 0x2, 0x1f ;  /* 0x0c401f0000097f89 */ /* 0x000ee200000e0000 */
[----:B-1----:R-:W-:-:S03]  /*3de0*/  FMNMX.FTZ R196, R196, R8, !PT ;  /* 0x00000008c4c47209 */ /* 0x002fc60007810000 */
[--C-:B------:R-:W-:Y:S01]  /*3df0*/  FFMA.FTZ R199, R124, c[0x0][0x2d0], -R206.reuse ;  /* 0x0000b4007cc77a23 */ /* 0x100fe200000108ce */
[C---:B------:R-:W-:Y:S01]  /*3e00*/  FSETP.NEU.FTZ.AND P0, PT, R196.reuse, -INF , PT ;  /* 0xff800000c400780b */ /* 0x040fe20003f1d000 */
[----:B------:R-:W-:Y:S02]  /*3e10*/  FMUL.FTZ R221, R196, c[0x0][0x2d0] ;  /* 0x0000b400c4dd7a20 */ /* 0x000fe40000410000 */
[--C-:B------:R-:W-:Y:S02]  /*3e20*/  FFMA.FTZ R198, R120, c[0x0][0x2d0], -R206.reuse ;  /* 0x0000b40078c67a23 */ /* 0x100fe400000108ce */
[--C-:B------:R-:W-:Y:S01]  /*3e30*/  FFMA.FTZ R54, R84, c[0x0][0x2d0], -R206.reuse ;  /* 0x0000b40054367a23 */ /* 0x100fe200000108ce */
[----:B------:R-:W-:Y:S01]  /*3e40*/  FSEL R221, R221, RZ, P0 ;  /* 0x000000ffdddd7208 */ /* 0x000fe20000000000 */
[--C-:B------:R-:W-:Y:S01]  /*3e50*/  FFMA.FTZ R50, R85, c[0x0][0x2d0], -R206.reuse ;  /* 0x0000b40055327a23 */ /* 0x100fe200000108ce */
[----:B------:R-:W-:Y:S01]  /*3e60*/  MUFU.EX2 R199, R199 ;  /* 0x000000c700c77308 */ /* 0x000fe20000000800 */
[----:B------:R-:W-:-:S02]  /*3e70*/  FFMA.FTZ R48, R14, c[0x0][0x2d0], -R206 ;  /* 0x0000b4000e307a23 */ /* 0x000fc400000108ce */
[--C-:B------:R-:W-:Y:S02]  /*3e80*/  FFMA.FTZ R211, R70, c[0x0][0x2d0], -R221.reuse ;  /* 0x0000b40046d37a23 */ /* 0x100fe400000108dd */
[--C-:B------:R-:W-:Y:S01]  /*3e90*/  FFMA.FTZ R213, R69, c[0x0][0x2d0], -R221.reuse ;  /* 0x0000b40045d57a23 */ /* 0x100fe200000108dd */
[----:B--2---:R-:W-:Y:S02]  /*3ea0*/  FMNMX.FTZ R3, R71, R3, !PT ;  /* 0x0000000347037209 */ /* 0x004fe40007810000 */
[----:B------:R-:W1:Y:S01]  /*3eb0*/  MUFU.EX2 R198, R198 ;  /* 0x000000c600c67308 */ /* 0x000e620000000800 */
[--C-:B------:R-:W-:Y:S01]  /*3ec0*/  FFMA.FTZ R56, R56, c[0x0][0x2d0], -R221.reuse ;  /* 0x0000b40038387a23 */ /* 0x100fe200000108dd */
[----:B---3--:R-:W-:Y:S01]  /*3ed0*/  FMNMX.FTZ R9, R0, R9, !PT ;  /* 0x0000000900097209 */ /* 0x008fe20007810000 */
[----:B------:R-:W2:Y:S01]  /*3ee0*/  SHFL.BFLY PT, R70, R3, 0x1, 0x1f ;  /* 0x0c201f0003467f89 */ /* 0x000ea200000e0000 */
[----:B------:R-:W-:Y:S02]  /*3ef0*/  FFMA.FTZ R59, R59, c[0x0][0x2d0], -R221 ;  /* 0x0000b4003b3b7a23 */ /* 0x000fe400000108dd */
[--C-:B------:R-:W-:Y:S01]  /*3f00*/  FFMA.FTZ R47, R13, c[0x0][0x2d0], -R206.reuse ;  /* 0x0000b4000d2f7a23 */ /* 0x100fe200000108ce */
[----:B------:R-:W3:Y:S01]  /*3f10*/  SHFL.BFLY PT, R0, R9, 0x1, 0x1f ;  /* 0x0c201f0009007f89 */ /* 0x000ee200000e0000 */
[----:B------:R-:W-:Y:S01]  /*3f20*/  MUFU.EX2 R54, R54 ;  /* 0x0000003600367308 */ /* 0x000fe20000000800 */
[----:B------:R-:W-:-:S02]  /*3f30*/  FFMA.FTZ R53, R76, c[0x0][0x2d0], -R206 ;  /* 0x0000b4004c357a23 */ /* 0x000fc400000108ce */
[----:B------:R-:W4:Y:S01]  /*3f40*/  LDSM.16.MT88.4 R12, [R241+0x2900] ;  /* 0x00290000f10c783b */ /* 0x000f220000004200 */
[----:B------:R-:W-:Y:S02]  /*3f50*/  FFMA.FTZ R49, R77, c[0x0][0x2d0], -R206 ;  /* 0x0000b4004d317a23 */ /* 0x000fe400000108ce */
[--C-:B------:R-:W-:Y:S01]  /*3f60*/  FFMA.FTZ R58, R58, c[0x0][0x2d0], -R221.reuse ;  /* 0x0000b4003a3a7a23 */ /* 0x100fe200000108dd */
[----:B-1----:R-:W-:Y:S01]  /*3f70*/  F2FP.BF16.PACK_AB R124, R198, R199 ;  /* 0x000000c7c67c723e */ /* 0x002fe200000010ff */
[----:B------:R-:W1:Y:S01]  /*3f80*/  MUFU.EX2 R50, R50 ;  /* 0x0000003200327308 */ /* 0x000e620000000800 */
[--C-:B------:R-:W-:Y:S02]  /*3f90*/  FFMA.FTZ R57, R57, c[0x0][0x2d0], -R221.reuse ;  /* 0x0000b40039397a23 */ /* 0x100fe400000108dd */
[--C-:B------:R-:W-:Y:S02]  /*3fa0*/  FFMA.FTZ R60, R60, c[0x0][0x2d0], -R221.reuse ;  /* 0x0000b4003c3c7a23 */ /* 0x100fe400000108dd */
[----:B------:R-:W-:-:S02]  /*3fb0*/  FFMA.FTZ R61, R61, c[0x0][0x2d0], -R221 ;  /* 0x0000b4003d3d7a23 */ /* 0x000fc400000108dd */
[--C-:B------:R-:W-:Y:S01]  /*3fc0*/  FFMA.FTZ R227, R227, c[0x0][0x2d0], -R221.reuse ;  /* 0x0000b400e3e37a23 */ /* 0x100fe200000108dd */
[----:B------:R-:W-:Y:S01]  /*3fd0*/  MUFU.EX2 R211, R211 ;  /* 0x000000d300d37308 */ /* 0x000fe20000000800 */
[--C-:B------:R-:W-:Y:S01]  /*3fe0*/  FFMA.FTZ R226, R226, c[0x0][0x2d0], -R221.reuse ;  /* 0x0000b400e2e27a23 */ /* 0x100fe200000108dd */
[----:B--2---:R-:W-:Y:S01]  /*3ff0*/  FMNMX.FTZ R3, R3, R70, !PT ;  /* 0x0000004603037209 */ /* 0x004fe20007810000 */
[--C-:B------:R-:W-:Y:S02]  /*4000*/  FFMA.FTZ R225, R225, c[0x0][0x2d0], -R221.reuse ;  /* 0x0000b400e1e17a23 */ /* 0x100fe400000108dd */
[----:B------:R-:W-:Y:S01]  /*4010*/  FFMA.FTZ R224, R224, c[0x0][0x2d0], -R221 ;  /* 0x0000b400e0e07a23 */ /* 0x000fe200000108dd */
[----:B---3--:R-:W-:Y:S01]  /*4020*/  FMNMX.FTZ R0, R9, R0, !PT ;  /* 0x0000000009007209 */ /* 0x008fe20007810000 */
[C---:B------:R-:W-:Y:S01]  /*4030*/  FMUL.FTZ R228, R3.reuse, c[0x0][0x2d0] ;  /* 0x0000b40003e47a20 */ /* 0x040fe20000410000 */
[----:B------:R-:W-:Y:S01]  /*4040*/  FSETP.NEU.FTZ.AND P0, PT, R3, -INF , PT ;  /* 0xff8000000300780b */ /* 0x000fe20003f1d000 */
[----:B------:R-:W2:Y:S01]  /*4050*/  LDSM.16.MT88.4 R8, [R240+0x2900] ;  /* 0x00290000f008783b */ /* 0x000ea20000004200 */
[C---:B------:R-:W-:Y:S01]  /*4060*/  FSETP.NEU.FTZ.AND P6, PT, R0.reuse, -INF , PT ;  /* 0xff8000000000780b */ /* 0x040fe20003fdd000 */
[----:B------:R-:W-:Y:S01]  /*4070*/  FMUL.FTZ R201, R0, c[0x0][0x2d0] ;  /* 0x0000b40000c97a20 */ /* 0x000fe20000410000 */
[----:B------:R-:W-:Y:S01]  /*4080*/  FSEL R228, R228, RZ, P0 ;  /* 0x000000ffe4e47208 */ /* 0x000fe20000000000 */
[----:B------:R-:W3:Y:S01]  /*4090*/  MUFU.EX2 R213, R213 ;  /* 0x000000d500d57308 */ /* 0x000ee20000000800 */
[----:B-1----:R-:W-:Y:S01]  /*40a0*/  F2FP.BF16.PACK_AB R126, R50, R54 ;  /* 0x00000036327e723e */ /* 0x002fe200000010ff */
[----:B------:R-:W-:Y:S01]  /*40b0*/  FFMA.FTZ R210, R210, c[0x0][0x2d0], -R206 ;  /* 0x0000b400d2d27a23 */ /* 0x000fe200000108ce */
[----:B------:R-:W-:Y:S01]  /*40c0*/  FSEL R201, R201, RZ, P6 ;  /* 0x000000ffc9c97208 */ /* 0x000fe20003000000 */
[--C-:B------:R-:W-:Y:S01]  /*40d0*/  FFMA.FTZ R223, R63, c[0x0][0x2d0], -R228.reuse ;  /* 0x0000b4003fdf7a23 */ /* 0x100fe200000108e4 */
[----:B------:R-:W-:Y:S01]  /*40e0*/  PLOP3.LUT P0, PT, PT, PT, UP0, 0x40, 0x0 ;  /* 0x000000000000781c */ /* 0x000fe20003f0e808 */
[----:B------:R-:W-:-:S02]  /*40f0*/  FFMA.FTZ R63, R62, c[0x0][0x2d0], -R228 ;  /* 0x0000b4003e3f7a23 */ /* 0x000fc400000108e4 */
[--C-:B------:R-:W-:Y:S01]  /*4100*/  FFMA.FTZ R197, R121, c[0x0][0x2d0], -R201.reuse ;  /* 0x0000b40079c57a23 */ /* 0x100fe200000108c9 */
[----:B------:R-:W-:Y:S01]  /*4110*/  MUFU.EX2 R56, R56 ;  /* 0x0000003800387308 */ /* 0x000fe20000000800 */
[--C-:B------:R-:W-:Y:S02]  /*4120*/  FFMA.FTZ R200, R125, c[0x0][0x2d0], -R201.reuse ;  /* 0x0000b4007dc87a23 */ /* 0x100fe400000108c9 */
[--C-:B------:R-:W-:Y:S02]  /*4130*/  FFMA.FTZ R55, R86, c[0x0][0x2d0], -R201.reuse ;  /* 0x0000b40056377a23 */ /* 0x100fe400000108c9 */
[--C-:B------:R-:W-:Y:S02]  /*4140*/  FFMA.FTZ R51, R87, c[0x0][0x2d0], -R201.reuse ;  /* 0x0000b40057337a23 */ /* 0x100fe400000108c9 */
[--C-:B------:R-:W-:Y:S01]  /*4150*/  FFMA.FTZ R222, R68, c[0x0][0x2d0], -R228.reuse ;  /* 0x0000b40044de7a23 */ /* 0x100fe200000108e4 */
[----:B------:R-:W-:Y:S01]  /*4160*/  MUFU.EX2 R197, R197 ;  /* 0x000000c500c57308 */ /* 0x000fe20000000800 */
[----:B------:R-:W-:Y:S01]  /*4170*/  FFMA.FTZ R62, R116, c[0x0][0x2d0], -R228 ;  /* 0x0000b400743e7a23 */ /* 0x000fe200000108e4 */
[----:B---3--:R-:W-:Y:S01]  /*4180*/  F2FP.BF16.PACK_AB R128, R213, R211 ;  /* 0x000000d3d580723e */ /* 0x008fe200000010ff */
[----:B------:R-:W-:-:S02]  /*4190*/  FFMA.FTZ R52, R78, c[0x0][0x2d0], -R201 ;  /* 0x0000b4004e347a23 */ /* 0x000fc400000108c9 */
[--C-:B------:R-:W-:Y:S02]  /*41a0*/  FFMA.FTZ R46, R79, c[0x0][0x2d0], -R201.reuse ;  /* 0x0000b4004f2e7a23 */ /* 0x100fe400000108c9 */
[--C-:B------:R-:W-:Y:S01]  /*41b0*/  FFMA.FTZ R45, R7, c[0x0][0x2d0], -R201.reuse ;  /* 0x0000b400072d7a23 */ /* 0x100fe200000108c9 */
[----:B------:R-:W1:Y:S01]  /*41c0*/  MUFU.EX2 R200, R200 ;  /* 0x000000c800c87308 */ /* 0x000e620000000800 */
[----:B------:R-:W-:Y:S02]  /*41d0*/  FFMA.FTZ R44, R6, c[0x0][0x2d0], -R201 ;  /* 0x0000b400062c7a23 */ /* 0x000fe400000108c9 */
[--C-:B------:R-:W-:Y:S02]  /*41e0*/  FFMA.FTZ R64, R64, c[0x0][0x2d0], -R228.reuse ;  /* 0x0000b40040407a23 */ /* 0x100fe400000108e4 */
[--C-:B------:R-:W-:Y:S02]  /*41f0*/  FFMA.FTZ R66, R66, c[0x0][0x2d0], -R228.reuse ;  /* 0x0000b40042427a23 */ /* 0x100fe400000108e4 */
[--C-:B------:R-:W-:Y:S01]  /*4200*/  FFMA.FTZ R65, R65, c[0x0][0x2d0], -R228.reuse ;  /* 0x0000b40041417a23 */ /* 0x100fe200000108e4 */
[----:B------:R-:W-:Y:S01]  /*4210*/  MUFU.EX2 R55, R55 ;  /* 0x0000003700377308 */ /* 0x000fe20000000800 */
[----:B------:R-:W-:-:S02]  /*4220*/  FFMA.FTZ R67, R67, c[0x0][0x2d0], -R228 ;  /* 0x0000b40043437a23 */ /* 0x000fc400000108e4 */
[--C-:B------:R-:W-:Y:S02]  /*4230*/  FFMA.FTZ R209, R209, c[0x0][0x2d0], -R206.reuse ;  /* 0x0000b400d1d17a23 */ /* 0x100fe400000108ce */
[----:B------:R-:W-:Y:S02]  /*4240*/  FFMA.FTZ R208, R208, c[0x0][0x2d0], -R206 ;  /* 0x0000b400d0d07a23 */ /* 0x000fe400000108ce */
[--C-:B------:R-:W-:Y:S01]  /*4250*/  FFMA.FTZ R217, R217, c[0x0][0x2d0], -R221.reuse ;  /* 0x0000b400d9d97a23 */ /* 0x100fe200000108dd */
[----:B------:R-:W3:Y:S01]  /*4260*/  MUFU.EX2 R51, R51 ;  /* 0x0000003300337308 */ /* 0x000ee20000000800 */
[----:B-1----:R-:W-:Y:S01]  /*4270*/  F2FP.BF16.PACK_AB R125, R200, R197 ;  /* 0x000000c5c87d723e */ /* 0x002fe200000010ff */
[--C-:B------:R-:W-:Y:S02]  /*4280*/  FFMA.FTZ R220, R220, c[0x0][0x2d0], -R221.reuse ;  /* 0x0000b400dcdc7a23 */ /* 0x100fe400000108dd */
[--C-:B------:R-:W-:Y:S02]  /*4290*/  FFMA.FTZ R219, R219, c[0x0][0x2d0], -R221.reuse ;  /* 0x0000b400dbdb7a23 */ /* 0x100fe400000108dd */
[----:B------:R-:W-:-:S02]  /*42a0*/  FFMA.FTZ R218, R218, c[0x0][0x2d0], -R221 ;  /* 0x0000b400dada7a23 */ /* 0x000fc400000108dd */
[----:B------:R-:W1:Y:S01]  /*42b0*/  MUFU.EX2 R59, R59 ;  /* 0x0000003b003b7308 */ /* 0x000e620000000800 */
[--C-:B------:R-:W-:Y:S02]  /*42c0*/  FFMA.FTZ R212, R212, c[0x0][0x2d0], -R228.reuse ;  /* 0x0000b400d4d47a23 */ /* 0x100fe400000108e4 */
[--C-:B------:R-:W-:Y:S02]  /*42d0*/  FFMA.FTZ R216, R216, c[0x0][0x2d0], -R228.reuse ;  /* 0x0000b400d8d87a23 */ /* 0x100fe400000108e4 */
[--C-:B------:R-:W-:Y:S02]  /*42e0*/  FFMA.FTZ R215, R215, c[0x0][0x2d0], -R228.reuse ;  /* 0x0000b400d7d77a23 */ /* 0x100fe400000108e4 */
[----:B------:R-:W-:Y:S01]  /*42f0*/  FFMA.FTZ R214, R214, c[0x0][0x2d0], -R228 ;  /* 0x0000b400d6d67a23 */ /* 0x000fe200000108e4 */
[----:B------:R-:W-:Y:S01]  /*4300*/  MUFU.EX2 R222, R222 ;  /* 0x000000de00de7308 */ /* 0x000fe20000000800 */
[----:B---3--:R-:W-:Y:S01]  /*4310*/  F2FP.BF16.PACK_AB R127, R51, R55 ;  /* 0x00000037337f723e */ /* 0x008fe200000010ff */
[----:B------:R-:W-:-:S02]  /*4320*/  FFMA.FTZ R205, R205, c[0x0][0x2d0], -R201 ;  /* 0x0000b400cdcd7a23 */ /* 0x000fc400000108c9 */
[----:B------:R-:W-:Y:S02]  /*4330*/  FFMA.FTZ R204, R204, c[0x0][0x2d0], -R201 ;  /* 0x0000b400cccc7a23 */ /* 0x000fe400000108c9 */
[----:B------:R-:W-:Y:S02]  /*4340*/  FADD.FTZ R211, R211, R213 ;  /* 0x000000d5d3d37221 */ /* 0x000fe40000010000 */
[----:B------:R-:W3:Y:S01]  /*4350*/  MUFU.EX2 R223, R223 ;  /* 0x000000df00df7308 */ /* 0x000ee20000000800 */
[C---:B------:R-:W-:Y:S01]  /*4360*/  HMMA.16816.F32.BF16 R160, R124.reuse, R192, RZ ;  /* 0x000000c07ca0723c */ /* 0x040fe200000418ff */
[----:B-1----:R-:W-:Y:S01]  /*4370*/  F2FP.BF16.PACK_AB R130, R59, R56 ;  /* 0x000000383b82723e */ /* 0x002fe200000010ff */
[----:B------:R-:W-:Y:S02]  /*4380*/  FADD.FTZ R198, R199, R198 ;  /* 0x000000c6c7c67221 */ /* 0x000fe40000010000 */
[----:B------:R-:W-:Y:S02]  /*4390*/  FADD.FTZ R211, R56, R211 ;  /* 0x000000d338d37221 */ /* 0x000fe40000010000 */
[----:B------:R-:W-:Y:S01]  /*43a0*/  FADD.FTZ R198, R54, R198 ;  /* 0x000000c636c67221 */ /* 0x000fe20000010000 */
[----:B------:R-:W1:Y:S01]  /*43b0*/  MUFU.EX2 R63, R63 ;  /* 0x0000003f003f7308 */ /* 0x000e620000000800 */
[----:B------:R-:W-:Y:S01]  /*43c0*/  HMMA.16816.F32.BF16 R152, R124, R188, RZ ;  /* 0x000000bc7c98723c */ /* 0x000fe200000418ff */
[----:B------:R-:W-:-:S02]  /*43d0*/  FADD.FTZ R211, R59, R211 ;  /* 0x000000d33bd37221 */ /* 0x000fc40000010000 */
[----:B------:R-:W-:Y:S02]  /*43e0*/  FADD.FTZ R198, R50, R198 ;  /* 0x000000c632c67221 */ /* 0x000fe40000010000 */
[----:B------:R-:W-:Y:S02]  /*43f0*/  FADD.FTZ R197, R197, R200 ;  /* 0x000000c8c5c57221 */ /* 0x000fe40000010000 */
[----:B------:R-:W5:Y:S01]  /*4400*/  MUFU.EX2 R62, R62 ;  /* 0x0000003e003e7308 */ /* 0x000f620000000800 */
[----:B------:R-:W-:Y:S01]  /*4410*/  HMMA.16816.F32.BF16 R144, R124, R184, RZ ;  /* 0x000000b87c90723c */ /* 0x000fe200000418ff */
[----:B---3--:R-:W-:Y:S01]  /*4420*/  F2FP.BF16.PACK_AB R129, R223, R222 ;  /* 0x000000dedf81723e */ /* 0x008fe200000010ff */
[----:B------:R-:W-:Y:S02]  /*4430*/  FADD.FTZ R222, R222, R223 ;  /* 0x000000dfdede7221 */ /* 0x000fe40000010000 */
[----:B------:R-:W-:-:S03]  /*4440*/  FADD.FTZ R197, R55, R197 ;  /* 0x000000c537c57221 */ /* 0x000fc60000010000 */
[----:B------:R-:W3:Y:S01]  /*4450*/  MUFU.EX2 R53, R53 ;  /* 0x0000003500357308 */ /* 0x000ee20000000800 */
[----:B------:R-:W-:Y:S01]  /*4460*/  HMMA.16816.F32.BF16 R136, R124, R180, RZ ;  /* 0x000000b47c88723c */ /* 0x000fe200000418ff */
[----:B-1----:R-:W-:Y:S02]  /*4470*/  FADD.FTZ R222, R63, R222 ;  /* 0x000000de3fde7221 */ /* 0x002fe40000010000 */
[----:B------:R-:W-:-:S04]  /*4480*/  FADD.FTZ R197, R51, R197 ;  /* 0x000000c533c57221 */ /* 0x000fc80000010000 */
[----:B------:R-:W1:Y:S01]  /*4490*/  MUFU.EX2 R49, R49 ;  /* 0x0000003100317308 */ /* 0x000e620000000800 */
[----:B------:R-:W-:Y:S01]  /*44a0*/  HMMA.16816.F32.BF16 R72, R124, R80, RZ ;  /* 0x000000507c48723c */ /* 0x000fe200000418ff */
[C---:B-----5:R-:W-:Y:S01]  /*44b0*/  F2FP.BF16.PACK_AB R131, R62.reuse, R63 ;  /* 0x0000003f3e83723e */ /* 0x060fe200000010ff */
[----:B------:R-:W-:-:S05]  /*44c0*/  FADD.FTZ R222, R62, R222 ;  /* 0x000000de3ede7221 */ /* 0x000fca0000010000 */
[----:B------:R-:W5:Y:S01]  /*44d0*/  MUFU.EX2 R48, R48 ;  /* 0x0000003000307308 */ /* 0x000f620000000800 */
[----:B------:R-:W-:Y:S01]  /*44e0*/  HMMA.16816.F32.BF16 R88, R124, R96, RZ ;  /* 0x000000607c58723c */ /* 0x000fe200000418ff */
[----:B---3--:R-:W-:-:S06]  /*44f0*/  FADD.FTZ R198, R53, R198 ;  /* 0x000000c635c67221 */ /* 0x008fcc0000010000 */
[----:B------:R-:W3:Y:S01]  /*4500*/  MUFU.EX2 R47, R47 ;  /* 0x0000002f002f7308 */ /* 0x000ee20000000800 */
[----:B------:R-:W-:Y:S01]  /*4510*/  HMMA.16816.F32.BF16 R104, R124, R112, RZ ;  /* 0x000000707c68723c */ /* 0x000fe200000418ff */
[C---:B-1----:R-:W-:Y:S01]  /*4520*/  F2FP.BF16.PACK_AB R4, R49.reuse, R53 ;  /* 0x000000353104723e */ /* 0x042fe200000010ff */
[----:B------:R-:W-:-:S05]  /*4530*/  FADD.FTZ R198, R49, R198 ;  /* 0x000000c631c67221 */ /* 0x000fca0000010000 */
[----:B------:R-:W1:Y:S01]  /*4540*/  MUFU.EX2 R52, R52 ;  /* 0x0000003400347308 */ /* 0x000e620000000800 */
[----:B------:R-:W-:Y:S01]  /*4550*/  HMMA.16816.F32.BF16 R120, R124, R36, RZ ;  /* 0x000000247c78723c */ /* 0x000fe200000418ff */
[----:B-----5:R-:W-:-:S06]  /*4560*/  FADD.FTZ R198, R48, R198 ;  /* 0x000000c630c67221 */ /* 0x020fcc0000010000 */
[----:B------:R-:W5:Y:S01]  /*4570*/  MUFU.EX2 R46, R46 ;  /* 0x0000002e002e7308 */ /* 0x000f620000000800 */
[----:B------:R-:W-:Y:S01]  /*4580*/  HMMA.16816.F32.BF16 R156, R124, R194, RZ ;  /* 0x000000c27c9c723c */ /* 0x000fe200000418ff */
[C---:B---3--:R-:W-:Y:S01]  /*4590*/  F2FP.BF16.PACK_AB R6, R47.reuse, R48 ;  /* 0x000000302f06723e */ /* 0x048fe200000010ff */
[----:B------:R-:W-:-:S05]  /*45a0*/  FADD.FTZ R198, R47, R198 ;  /* 0x000000c62fc67221 */ /* 0x000fca0000010000 */
[----:B------:R-:W3:Y:S01]  /*45b0*/  MUFU.EX2 R45, R45 ;  /* 0x0000002d002d7308 */ /* 0x000ee20000000800 */
[----:B------:R-:W-:Y:S01]  /*45c0*/  HMMA.16816.F32.BF16 R148, R124, R190, RZ ;  /* 0x000000be7c94723c */ /* 0x000fe200000418ff */
[----:B-1----:R-:W-:-:S06]  /*45d0*/  FADD.FTZ R197, R52, R197 ;  /* 0x000000c534c57221 */ /* 0x002fcc0000010000 */
        /* <DEDUP_REMOVED lines=16> */
[----:B---3--:R-:W-:-:S06]  /*46e0*/  FADD.FTZ R211, R57, R211 ;  /* 0x000000d339d37221 */ /* 0x008fcc0000010000 */
[----:B------:R-:W3:Y:S01]  /*46f0*/  MUFU.EX2 R64, R64 ;  /* 0x0000004000407308 */ /* 0x000ee20000000800 */
[----:B------:R-:W-:Y:S01]  /*4700*/  HMMA.16816.F32.BF16 R124, R124, R38, RZ ;  /* 0x000000267c7c723c */ /* 0x000fe200000418ff */
[----:B-1----:R-:W-:-:S06]  /*4710*/  FADD.FTZ R211, R60, R211 ;  /* 0x000000d33cd37221 */ /* 0x002fcc0000010000 */
[----:B------:R-:W1:Y:S01]  /*4720*/  MUFU.EX2 R66, R66 ;  /* 0x0000004200427308 */ /* 0x000e620000000800 */
[----:B------:R-:W-:Y:S01]  /*4730*/  HMMA.16816.F32.BF16 R176, R128, R192, RZ ;  /* 0x000000c080b0723c */ /* 0x000fe200000418ff */
[----:B-----5:R-:W-:-:S06]  /*4740*/  FADD.FTZ R211, R61, R211 ;  /* 0x000000d33dd37221 */ /* 0x020fcc0000010000 */
[----:B------:R-:W5:Y:S01]  /*4750*/  MUFU.EX2 R65, R65 ;  /* 0x0000004100417308 */ /* 0x000f620000000800 */
[C---:B------:R-:W-:Y:S01]  /*4760*/  HMMA.16816.F32.BF16 R160, R4.reuse, R40, R160 ;  /* 0x0000002804a0723c */ /* 0x040fe200000418a0 */
[----:B------:R-:W-:Y:S02]  /*4770*/  IMAD.MOV.U32 R192, RZ, RZ, R168 ;  /* 0x000000ffffc07224 */ /* 0x000fe400078e00a8 */
[----:B------:R-:W-:Y:S02]  /*4780*/  IMAD.MOV.U32 R193, RZ, RZ, R167 ;  /* 0x000000ffffc17224 */ /* 0x000fe400078e00a7 */
[----:B---3--:R-:W-:Y:S02]  /*4790*/  FADD.FTZ R222, R64, R222 ;  /* 0x000000de40de7221 */ /* 0x008fe40000010000 */
[----:B------:R-:W3:Y:S01]  /*47a0*/  MUFU.EX2 R67, R67 ;  /* 0x0000004300437308 */ /* 0x000ee20000000800 */
[----:B------:R-:W-:Y:S01]  /*47b0*/  HMMA.16816.F32.BF16 R152, R4, R32, R152 ;  /* 0x000000200498723c */ /* 0x000fe20000041898 */
[----:B-1----:R-:W-:-:S06]  /*47c0*/  FADD.FTZ R222, R66, R222 ;  /* 0x000000de42de7221 */ /* 0x002fcc0000010000 */
[----:B------:R-:W1:Y:S01]  /*47d0*/  MUFU.EX2 R227, R227 ;  /* 0x000000e300e37308 */ /* 0x000e620000000800 */
[----:B------:R-:W-:Y:S01]  /*47e0*/  HMMA.16816.F32.BF16 R144, R4, R28, R144 ;  /* 0x0000001c0490723c */ /* 0x000fe20000041890 */
[----:B-----5:R-:W-:-:S06]  /*47f0*/  FADD.FTZ R222, R65, R222 ;  /* 0x000000de41de7221 */ /* 0x020fcc0000010000 */
[----:B------:R-:W5:Y:S01]  /*4800*/  MUFU.EX2 R226, R226 ;  /* 0x000000e200e27308 */ /* 0x000f620000000800 */
[----:B------:R-:W-:Y:S01]  /*4810*/  HMMA.16816.F32.BF16 R136, R4, R24, R136 ;  /* 0x000000180488723c */ /* 0x000fe20000041888 */
[----:B---3--:R-:W-:-:S06]  /*4820*/  FADD.FTZ R222, R67, R222 ;  /* 0x000000de43de7221 */ /* 0x008fcc0000010000 */
[----:B------:R-:W3:Y:S01]  /*4830*/  MUFU.EX2 R225, R225 ;  /* 0x000000e100e17308 */ /* 0x000ee20000000800 */
[----:B------:R-:W-:Y:S01]  /*4840*/  HMMA.16816.F32.BF16 R72, R4, R20, R72 ;  /* 0x000000140448723c */ /* 0x000fe20000041848 */
[----:B-1----:R-:W-:-:S06]  /*4850*/  FADD.FTZ R211, R227, R211 ;  /* 0x000000d3e3d37221 */ /* 0x002fcc0000010000 */
[----:B------:R-:W1:Y:S01]  /*4860*/  MUFU.EX2 R224, R224 ;  /* 0x000000e000e07308 */ /* 0x000e620000000800 */
[----:B------:R-:W-:Y:S01]  /*4870*/  HMMA.16816.F32.BF16 R88, R4, R16, R88 ;  /* 0x000000100458723c */ /* 0x000fe20000041858 */
[----:B-----5:R-:W-:-:S06]  /*4880*/  FADD.FTZ R211, R226, R211 ;  /* 0x000000d3e2d37221 */ /* 0x020fcc0000010000 */
[----:B------:R-:W5:Y:S01]  /*4890*/  MUFU.EX2 R217, R217 ;  /* 0x000000d900d97308 */ /* 0x000f620000000800 */
[----:B----4-:R-:W-:Y:S01]  /*48a0*/  HMMA.16816.F32.BF16 R104, R4, R12, R104 ;  /* 0x0000000c0468723c */ /* 0x010fe20000041868 */
[----:B---3--:R-:W-:-:S06]  /*48b0*/  FADD.FTZ R211, R225, R211 ;  /* 0x000000d3e1d37221 */ /* 0x008fcc0000010000 */
[----:B------:R-:W3:Y:S01]  /*48c0*/  MUFU.EX2 R220, R220 ;  /* 0x000000dc00dc7308 */ /* 0x000ee20000000800 */
[----:B--2---:R-:W-:Y:S01]  /*48d0*/  HMMA.16816.F32.BF16 R120, R4, R8, R120 ;  /* 0x000000080478723c */ /* 0x004fe20000041878 */
[----:B-1----:R-:W-:-:S06]  /*48e0*/  FADD.FTZ R211, R224, R211 ;  /* 0x000000d3e0d37221 */ /* 0x002fcc0000010000 */
[----:B------:R-:W1:Y:S01]  /*48f0*/  MUFU.EX2 R219, R219 ;  /* 0x000000db00db7308 */ /* 0x000e620000000800 */
[----:B------:R-:W-:Y:S01]  /*4900*/  HMMA.16816.F32.BF16 R156, R4, R42, R156 ;  /* 0x0000002a049c723c */ /* 0x000fe2000004189c */
[----:B-----5:R-:W-:-:S06]  /*4910*/  FADD.FTZ R211, R217, R211 ;  /* 0x000000d3d9d37221 */ /* 0x020fcc0000010000 */
[----:B------:R-:W-:Y:S01]  /*4920*/  MUFU.EX2 R218, R218 ;  /* 0x000000da00da7308 */ /* 0x000fe20000000800 */
[----:B------:R-:W-:Y:S01]  /*4930*/  HMMA.16816.F32.BF16 R148, R4, R34, R148 ;  /* 0x000000220494723c */ /* 0x000fe20000041894 */
[----:B---3--:R-:W-:-:S06]  /*4940*/  FADD.FTZ R211, R220, R211 ;  /* 0x000000d3dcd37221 */ /* 0x008fcc0000010000 */
[----:B------:R-:W-:Y:S01]  /*4950*/  MUFU.EX2 R212, R212 ;  /* 0x000000d400d47308 */ /* 0x000fe20000000800 */
[----:B------:R-:W-:Y:S01]  /*4960*/  HMMA.16816.F32.BF16 R140, R4, R30, R140 ;  /* 0x0000001e048c723c */ /* 0x000fe2000004188c */
[----:B-1----:R-:W-:-:S06]  /*4970*/  FADD.FTZ R211, R219, R211 ;  /* 0x000000d3dbd37221 */ /* 0x002fcc0000010000 */
[----:B------:R-:W-:Y:S01]  /*4980*/  MUFU.EX2 R216, R216 ;  /* 0x000000d800d87308 */ /* 0x000fe20000000800 */
[C---:B------:R-:W-:Y:S07]  /*4990*/  HMMA.16816.F32.BF16 R132, R4.reuse, R26, R132 ;  /* 0x0000001a0484723c */ /* 0x040fee0000041884 */
[----:B------:R-:W-:Y:S01]  /*49a0*/  MUFU.EX2 R215, R215 ;  /* 0x000000d700d77308 */ /* 0x000fe20000000800 */
[C---:B------:R-:W-:Y:S07]  /*49b0*/  HMMA.16816.F32.BF16 R76, R4.reuse, R22, R76 ;  /* 0x00000016044c723c */ /* 0x040fee000004184c */
[----:B------:R-:W-:Y:S01]  /*49c0*/  MUFU.EX2 R214, R214 ;  /* 0x000000d600d67308 */ /* 0x000fe20000000800 */
[C---:B------:R-:W-:Y:S07]  /*49d0*/  HMMA.16816.F32.BF16 R92, R4.reuse, R18, R92 ;  /* 0x00000012045c723c */ /* 0x040fee000004185c */
[----:B------:R-:W-:Y:S01]  /*49e0*/  MUFU.EX2 R210, R210 ;  /* 0x000000d200d27308 */ /* 0x000fe20000000800 */
[C---:B------:R-:W-:Y:S07]  /*49f0*/  HMMA.16816.F32.BF16 R108, R4.reuse, R14, R108 ;  /* 0x0000000e046c723c */ /* 0x040fee000004186c */
[----:B------:R-:W-:Y:S01]  /*4a00*/  MUFU.EX2 R209, R209 ;  /* 0x000000d100d17308 */ /* 0x000fe20000000800 */
[----:B------:R-:W-:Y:S07]  /*4a10*/  HMMA.16816.F32.BF16 R124, R4, R10, R124 ;  /* 0x0000000a047c723c */ /* 0x000fee000004187c */
[----:B------:R-:W-:Y:S01]  /*4a20*/  F2FP.BF16.PACK_AB R4, R57, R58 ;  /* 0x0000003a3904723e */ /* 0x000fe200000010ff */
[----:B------:R-:W-:Y:S01]  /*4a30*/  HMMA.16816.F32.BF16 R172, R128, R188, RZ ;  /* 0x000000bc80ac723c */ /* 0x000fe200000418ff */
[----:B------:R-:W-:Y:S01]  /*4a40*/  F2FP.BF16.PACK_AB R5, R66, R64 ;  /* 0x000000404205723e */ /* 0x000fe200000010ff */
[----:B------:R-:W-:Y:S01]  /*4a50*/  MUFU.EX2 R208, R208 ;  /* 0x000000d000d07308 */ /* 0x000fe20000000800 */
[----:B------:R-:W-:-:S02]  /*4a60*/  F2FP.BF16.PACK_AB R6, R61, R60 ;  /* 0x0000003c3d06723e */ /* 0x000fc400000010ff */
[----:B------:R-:W-:Y:S02]  /*4a70*/  F2FP.BF16.PACK_AB R7, R67, R65 ;  /* 0x000000414307723e */ /* 0x000fe400000010ff */
[----:B------:R-:W-:Y:S01]  /*4a80*/  IMAD.MOV.U32 R188, RZ, RZ, R166 ;  /* 0x000000ffffbc7224 */ /* 0x000fe200078e00a6 */
[----:B------:R-:W-:Y:S01]  /*4a90*/  HMMA.16816.F32.BF16 R168, R128, R184, RZ ;  /* 0x000000b880a8723c */ /* 0x000fe200000418ff */
[----:B------:R-:W-:Y:S01]  /*4aa0*/  IMAD.MOV.U32 R189, RZ, RZ, R165 ;  /* 0x000000ffffbd7224 */ /* 0x000fe200078e00a5 */
[----:B------:R-:W-:Y:S05]  /*4ab0*/  MUFU.EX2 R205, R205 ;  /* 0x000000cd00cd7308 */ /* 0x000fea0000000800 */
[----:B------:R-:W-:Y:S01]  /*4ac0*/  IMAD.MOV.U32 R185, RZ, RZ, R100 ;  /* 0x000000ffffb97224 */ /* 0x000fe200078e0064 */
[C---:B------:R-:W-:Y:S02]  /*4ad0*/  HMMA.16816.F32.BF16 R176, R4.reuse, R40, R176 ;  /* 0x0000002804b0723c */ /* 0x040fe400000418b0 */
[----:B------:R-:W1:Y:S05]  /*4ae0*/  MUFU.EX2 R204, R204 ;  /* 0x000000cc00cc7308 */ /* 0x000e6a0000000800 */
[----:B------:R-:W-:Y:S01]  /*4af0*/  IMAD.MOV.U32 R40, RZ, RZ, R164 ;  /* 0x000000ffff287224 */ /* 0x000fe200078e00a4 */
[----:B------:R-:W-:Y:S01]  /*4b00*/  HMMA.16816.F32.BF16 R172, R4, R32, R172 ;  /* 0x0000002004ac723c */ /* 0x000fe200000418ac */
[----:B------:R-:W-:-:S06]  /*4b10*/  IMAD.MOV.U32 R41, RZ, RZ, R103 ;  /* 0x000000ffff297224 */ /* 0x000fcc00078e0067 */
[----:B------:R-:W-:Y:S01]  /*4b20*/  IMAD.MOV.U32 R33, RZ, RZ, R102 ;  /* 0x000000ffff217224 */ /* 0x000fe200078e0066 */
[----:B------:R-:W-:Y:S01]  /*4b30*/  HMMA.16816.F32.BF16 R164, R128, R180, RZ ;  /* 0x000000b480a4723c */ /* 0x000fe200000418ff */
[----:B------:R-:W-:-:S07]  /*4b40*/  IMAD.MOV.U32 R32, RZ, RZ, R101 ;  /* 0x000000ffff207224 */ /* 0x000fce00078e0065 */
[----:B------:R-:W-:Y:S07]  /*4b50*/  HMMA.16816.F32.BF16 R116, R128, R36, RZ ;  /* 0x000000248074723c */ /* 0x000fee00000418ff */
[----:B------:R-:W-:Y:S01]  /*4b60*/  IMAD.MOV.U32 R36, RZ, RZ, R40 ;  /* 0x000000ffff247224 */ /* 0x000fe200078e0028 */
[----:B------:R-:W-:Y:S01]  /*4b70*/  HMMA.16816.F32.BF16 R168, R4, R28, R168 ;  /* 0x0000001c04a8723c */ /* 0x000fe200000418a8 */
[----:B------:R-:W-:Y:S02]  /*4b80*/  IMAD.MOV.U32 R37, RZ, RZ, R185 ;  /* 0x000000ffff257224 */ /* 0x000fe400078e00b9 */
[----:B------:R-:W-:-:S02]  /*4b90*/  IMAD.MOV.U32 R40, RZ, RZ, R188 ;  /* 0x000000ffff287224 */ /* 0x000fc400078e00bc */
[----:B------:R-:W-:Y:S02]  /*4ba0*/  FFMA.FTZ R37, R37, c[0x0][0x2d0], -R206 ;  /* 0x0000b40025257a23 */ /* 0x000fe400000108ce */
[----:B------:R-:W-:Y:S01]  /*4bb0*/  IMAD.MOV.U32 R29, RZ, RZ, R41 ;  /* 0x000000ffff1d7224 */ /* 0x000fe200078e0029 */
[----:B------:R-:W-:Y:S01]  /*4bc0*/  HMMA.16816.F32.BF16 R164, R4, R24, R164 ;  /* 0x0000001804a4723c */ /* 0x000fe200000418a4 */
[----:B------:R-:W-:Y:S02]  /*4bd0*/  IMAD.MOV.U32 R41, RZ, RZ, R189 ;  /* 0x000000ffff297224 */ /* 0x000fe400078e00bd */
[----:B------:R-:W-:Y:S01]  /*4be0*/  IMAD.MOV.U32 R28, RZ, RZ, R192 ;  /* 0x000000ffff1c7224 */ /* 0x000fe200078e00c0 */
[----:B------:R-:W-:Y:S01]  /*4bf0*/  MUFU.EX2 R37, R37 ;  /* 0x0000002500257308 */ /* 0x000fe20000000800 */
[--C-:B------:R-:W-:Y:S02]  /*4c00*/  FFMA.FTZ R41, R41, c[0x0][0x2d0], -R228.reuse ;  /* 0x0000b40029297a23 */ /* 0x100fe400000108e4 */
[----:B------:R-:W-:Y:S01]  /*4c10*/  IMAD.MOV.U32 R25, RZ, RZ, R193 ;  /* 0x000000ffff197224 */ /* 0x000fe200078e00c1 */
[----:B------:R-:W-:Y:S01]  /*4c20*/  HMMA.16816.F32.BF16 R68, R128, R80, RZ ;  /* 0x000000508044723c */ /* 0x000fe200000418ff */
[----:B------:R-:W-:-:S03]  /*4c30*/  FFMA.FTZ R40, R40, c[0x0][0x2d0], -R228 ;  /* 0x0000b40028287a23 */ /* 0x000fc600000108e4 */
[----:B------:R-:W-:Y:S04]  /*4c40*/  MUFU.EX2 R41, R41 ;  /* 0x0000002900297308 */ /* 0x000fe80000000800 */
[C---:B------:R-:W-:Y:S04]  /*4c50*/  HMMA.16816.F32.BF16 R84, R128.reuse, R96, RZ ;  /* 0x000000608054723c */ /* 0x040fe800000418ff */
[----:B------:R-:W-:Y:S04]  /*4c60*/  MUFU.EX2 R40, R40 ;  /* 0x0000002800287308 */ /* 0x000fe80000000800 */
        /* <DEDUP_REMOVED lines=8> */
[----:B------:R-:W-:Y:S07]  /*4cf0*/  HMMA.16816.F32.BF16 R128, R128, R38, RZ ;  /* 0x000000268080723c */ /* 0x000fee00000418ff */
[--C-:B------:R-:W-:Y:S01]  /*4d00*/  FFMA.FTZ R38, R36, c[0x0][0x2d0], -R206.reuse ;  /* 0x0000b40024267a23 */ /* 0x100fe200000108ce */
[----:B------:R-:W-:Y:S01]  /*4d10*/  HMMA.16816.F32.BF16 R116, R4, R8, R116 ;  /* 0x000000080474723c */ /* 0x000fe20000041874 */
[----:B------:R-:W-:-:S02]  /*4d20*/  FFMA.FTZ R36, R32, c[0x0][0x2d0], -R206 ;  /* 0x0000b40020247a23 */ /* 0x000fc400000108ce */
[--C-:B------:R-:W-:Y:S01]  /*4d30*/  FFMA.FTZ R39, R29, c[0x0][0x2d0], -R206.reuse ;  /* 0x0000b4001d277a23 */ /* 0x100fe200000108ce */
[----:B-1----:R-:W-:Y:S01]  /*4d40*/  F2FP.BF16.PACK_AB R29, R204, R205 ;  /* 0x000000cdcc1d723e */ /* 0x002fe200000010ff */
[--C-:B------:R-:W-:Y:S01]  /*4d50*/  FFMA.FTZ R32, R229, c[0x0][0x2d0], -R201.reuse ;  /* 0x0000b400e5207a23 */ /* 0x100fe200000108c9 */
[----:B------:R-:W-:Y:S01]  /*4d60*/  MUFU.EX2 R38, R38 ;  /* 0x0000002600267308 */ /* 0x000fe20000000800 */
[----:B------:R-:W-:Y:S01]  /*4d70*/  FFMA.FTZ R206, R207, c[0x0][0x2d0], -R206 ;  /* 0x0000b400cfce7a23 */ /* 0x000fe200000108ce */
[C---:B------:R-:W-:Y:S06]  /*4d80*/  HMMA.16816.F32.BF16 R188, R4.reuse, R34, R188 ;  /* 0x0000002204bc723c */ /* 0x040fec00000418bc */
[----:B------:R-:W1:Y:S01]  /*4d90*/  MUFU.EX2 R39, R39 ;  /* 0x0000002700277308 */ /* 0x000e620000000800 */
[--C-:B------:R-:W-:Y:S01]  /*4da0*/  FFMA.FTZ R35, R33, c[0x0][0x2d0], -R201.reuse ;  /* 0x0000b40021237a23 */ /* 0x100fe200000108c9 */
[----:B------:R-:W-:Y:S01]  /*4db0*/  HMMA.16816.F32.BF16 R128, R4, R10, R128 ;  /* 0x0000000a0480723c */ /* 0x000fe20000041880 */
[----:B------:R-:W2:Y:S01]  /*4dc0*/  LDSM.16.MT88.4 R8, [R248+0x1100] ;  /* 0x00110000f808783b */ /* 0x000ea20000004200 */
[----:B------:R-:W-:-:S02]  /*4dd0*/  FFMA.FTZ R34, R231, c[0x0][0x2d0], -R201 ;  /* 0x0000b400e7227a23 */ /* 0x000fc400000108c9 */
[----:B------:R-:W-:Y:S02]  /*4de0*/  FFMA.FTZ R33, R230, c[0x0][0x2d0], -R201 ;  /* 0x0000b400e6217a23 */ /* 0x000fe400000108c9 */
[----:B------:R-:W3:Y:S02]  /*4df0*/  MUFU.EX2 R36, R36 ;  /* 0x0000002400247308 */ /* 0x000ee40000000800 */
[C---:B------:R-:W-:Y:S06]  /*4e00*/  HMMA.16816.F32.BF16 R192, R4.reuse, R42, R192 ;  /* 0x0000002a04c0723c */ /* 0x040fec00000418c0 */
[----:B------:R-:W4:Y:S01]  /*4e10*/  MUFU.EX2 R35, R35 ;  /* 0x0000002300237308 */ /* 0x000f220000000800 */
[--C-:B------:R-:W-:Y:S01]  /*4e20*/  FFMA.FTZ R43, R25, c[0x0][0x2d0], -R228.reuse ;  /* 0x0000b400192b7a23 */ /* 0x100fe200000108e4 */
[----:B------:R-:W-:Y:S01]  /*4e30*/  HMMA.16816.F32.BF16 R68, R4, R20, R68 ;  /* 0x000000140444723c */ /* 0x000fe20000041844 */
[----:B------:R-:W-:Y:S01]  /*4e40*/  FFMA.FTZ R42, R28, c[0x0][0x2d0], -R228 ;  /* 0x0000b4001c2a7a23 */ /* 0x000fe200000108e4 */
[----:B-1----:R-:W-:Y:S01]  /*4e50*/  F2FP.BF16.PACK_AB R24, R38, R39 ;  /* 0x000000272618723e */ /* 0x002fe200000010ff */
[----:B------:R-:W-:Y:S01]  /*4e60*/  FADD.FTZ R198, R39, R198 ;  /* 0x000000c627c67221 */ /* 0x000fe20000010000 */
[----:B------:R-:W-:-:S02]  /*4e70*/  F2FP.BF16.PACK_AB R28, R209, R210 ;  /* 0x000000d2d11c723e */ /* 0x000fc400000010ff */
[----:B------:R-:W1:Y:S01]  /*4e80*/  MUFU.EX2 R43, R43 ;  /* 0x0000002b002b7308 */ /* 0x000e620000000800 */
[----:B------:R-:W-:Y:S01]  /*4e90*/  FADD.FTZ R198, R38, R198 ;  /* 0x000000c626c67221 */ /* 0x000fe20000010000 */
[----:B------:R-:W-:Y:S03]  /*4ea0*/  HMMA.16816.F32.BF16 R84, R4, R16, R84 ;  /* 0x000000100454723c */ /* 0x000fe60000041854 */
[----:B------:R-:W-:-:S03]  /*4eb0*/  FADD.FTZ R198, R37, R198 ;  /* 0x000000c625c67221 */ /* 0x000fc60000010000 */
[----:B------:R-:W5:Y:S01]  /*4ec0*/  MUFU.EX2 R42, R42 ;  /* 0x0000002a002a7308 */ /* 0x000f620000000800 */
[----:B---3--:R-:W-:Y:S01]  /*4ed0*/  FADD.FTZ R198, R36, R198 ;  /* 0x000000c624c67221 */ /* 0x008fe20000010000 */
[----:B------:R-:W-:Y:S01]  /*4ee0*/  HMMA.16816.F32.BF16 R100, R4, R12, R100 ;  /* 0x0000000c0464723c */ /* 0x000fe20000041864 */
[----:B----4-:R-:W-:Y:S02]  /*4ef0*/  FADD.FTZ R197, R35, R197 ;  /* 0x000000c523c57221 */ /* 0x010fe40000010000 */
[----:B------:R-:W-:-:S03]  /*4f00*/  FADD.FTZ R198, R210, R198 ;  /* 0x000000c6d2c67221 */ /* 0x000fc60000010000 */
[----:B------:R-:W3:Y:S01]  /*4f10*/  MUFU.EX2 R34, R34 ;  /* 0x0000002200227308 */ /* 0x000ee20000000800 */
[----:B-1----:R-:W-:Y:S01]  /*4f20*/  FADD.FTZ R222, R43, R222 ;  /* 0x000000de2bde7221 */ /* 0x002fe20000010000 */
[----:B------:R-:W-:Y:S01]  /*4f30*/  HMMA.16816.F32.BF16 R184, R4, R30, R184 ;  /* 0x0000001e04b8723c */ /* 0x000fe200000418b8 */
[----:B------:R-:W-:-:S04]  /*4f40*/  FADD.FTZ R198, R209, R198 ;  /* 0x000000c6d1c67221 */ /* 0x000fc80000010000 */
[----:B------:R-:W-:Y:S01]  /*4f50*/  FADD.FTZ R198, R208, R198 ;  /* 0x000000c6d0c67221 */ /* 0x000fe20000010000 */
[----:B------:R-:W1:Y:S01]  /*4f60*/  MUFU.EX2 R33, R33 ;  /* 0x0000002100217308 */ /* 0x000e620000000800 */
[----:B-----5:R-:W-:Y:S01]  /*4f70*/  FADD.FTZ R222, R42, R222 ;  /* 0x000000de2ade7221 */ /* 0x020fe20000010000 */
[----:B------:R-:W-:Y:S03]  /*4f80*/  HMMA.16816.F32.BF16 R180, R4, R26, R180 ;  /* 0x0000001a04b4723c */ /* 0x000fe600000418b4 */
[----:B------:R-:W-:-:S03]  /*4f90*/  FADD.FTZ R222, R41, R222 ;  /* 0x000000de29de7221 */ /* 0x000fc60000010000 */
[----:B------:R-:W4:Y:S01]  /*4fa0*/  MUFU.EX2 R32, R32 ;  /* 0x0000002000207308 */ /* 0x000f220000000800 */
[----:B---3--:R-:W-:Y:S01]  /*4fb0*/  F2FP.BF16.PACK_AB R25, R34, R35 ;  /* 0x000000232219723e */ /* 0x008fe200000010ff */
[C---:B------:R-:W-:Y:S01]  /*4fc0*/  HMMA.16816.F32.BF16 R80, R4.reuse, R22, R80 ;  /* 0x000000160450723c */ /* 0x040fe20000041850 */
[----:B------:R-:W-:Y:S01]  /*4fd0*/  F2FP.BF16.PACK_AB R26, R36, R37 ;  /* 0x00000025241a723e */ /* 0x000fe200000010ff */
[----:B------:R-:W-:Y:S01]  /*4fe0*/  LDSM.16.MT88.4 R20, [R248+0x3100] ;  /* 0x00310000f814783b */ /* 0x000fe20000004200 */
[----:B------:R-:W-:Y:S02]  /*4ff0*/  FADD.FTZ R222, R40, R222 ;  /* 0x000000de28de7221 */ /* 0x000fe40000010000 */
[----:B------:R-:W-:Y:S01]  /*5000*/  FADD.FTZ R197, R34, R197 ;  /* 0x000000c522c57221 */ /* 0x000fe20000010000 */
[----:B------:R-:W3:Y:S01]  /*5010*/  MUFU.EX2 R206, R206 ;  /* 0x000000ce00ce7308 */ /* 0x000ee20000000800 */
[----:B------:R-:W-:Y:S01]  /*5020*/  FADD.FTZ R222, R212, R222 ;  /* 0x000000ded4de7221 */ /* 0x000fe20000010000 */
[----:B------:R-:W-:Y:S01]  /*5030*/  HMMA.16816.F32.BF16 R96, R4, R18, R96 ;  /* 0x000000120460723c */ /* 0x000fe20000041860 */
[----:B------:R-:W5:Y:S01]  /*5040*/  LDSM.16.MT88.4 R16, [R242+0x1100] ;  /* 0x00110000f210783b */ /* 0x000f620000004200 */
[----:B-1----:R-:W-:-:S02]  /*5050*/  FADD.FTZ R197, R33, R197 ;  /* 0x000000c521c57221 */ /* 0x002fc40000010000 */
[----:B------:R-:W-:Y:S01]  /*5060*/  FADD.FTZ R222, R216, R222 ;  /* 0x000000ded8de7221 */ /* 0x000fe20000010000 */
[C---:B----4-:R-:W-:Y:S01]  /*5070*/  F2FP.BF16.PACK_AB R27, R32.reuse, R33 ;  /* 0x00000021201b723e */ /* 0x050fe200000010ff */
[----:B------:R-:W-:Y:S02]  /*5080*/  FADD.FTZ R197, R32, R197 ;  /* 0x000000c520c57221 */ /* 0x000fe40000010000 */
[----:B------:R-:W-:Y:S01]  /*5090*/  HMMA.16816.F32.BF16 R112, R4, R14, R112 ;  /* 0x0000000e0470723c */ /* 0x000fe20000041870 */
[----:B------:R-:W1:Y:S01]  /*50a0*/  LDSM.16.MT88.4 R12, [R241+0x1100] ;  /* 0x00110000f10c783b */ /* 0x000e620000004200 */
[----:B------:R-:W-:Y:S02]  /*50b0*/  FADD.FTZ R222, R215, R222 ;  /* 0x000000ded7de7221 */ /* 0x000fe40000010000 */
[----:B------:R-:W-:Y:S01]  /*50c0*/  FADD.FTZ R197, R205, R197 ;  /* 0x000000c5cdc57221 */ /* 0x000fe20000010000 */
[----:B---3--:R-:W-:Y:S02]  /*50d0*/  F2FP.BF16.PACK_AB R30, R206, R208 ;  /* 0x000000d0ce1e723e */ /* 0x008fe400000010ff */
[----:B------:R-:W-:Y:S01]  /*50e0*/  F2FP.BF16.PACK_AB R4, R226, R227 ;  /* 0x000000e3e204723e */ /* 0x000fe200000010ff */
[----:B--2---:R-:W-:Y:S01]  /*50f0*/  HMMA.16816.F32.BF16 R160, R24, R8, R160 ;  /* 0x0000000818a0723c */ /* 0x004fe200000418a0 */
[----:B------:R-:W-:Y:S01]  /*5100*/  F2FP.BF16.PACK_AB R5, R42, R43 ;  /* 0x0000002b2a05723e */ /* 0x000fe200000010ff */
[----:B------:R-:W-:Y:S01]  /*5110*/  FADD.FTZ R197, R204, R197 ;  /* 0x000000c5ccc57221 */ /* 0x000fe20000010000 */
[----:B------:R-:W-:-:S02]  /*5120*/  F2FP.BF16.PACK_AB R6, R224, R225 ;  /* 0x000000e1e006723e */ /* 0x000fc400000010ff */
[----:B------:R-:W-:-:S03]  /*5130*/  F2FP.BF16.PACK_AB R7, R40, R41 ;  /* 0x000000292807723e */ /* 0x000fc600000010ff */
[----:B------:R-:W-:Y:S08]  /*5140*/  HMMA.16816.F32.BF16 R156, R24, R10, R156 ;  /* 0x0000000a189c723c */ /* 0x000ff0000004189c */
[C---:B------:R-:W-:Y:S08]  /*5150*/  HMMA.16816.F32.BF16 R176, R4.reuse, R8, R176 ;  /* 0x0000000804b0723c */ /* 0x040ff000000418b0 */
[C---:B------:R-:W-:Y:S01]  /*5160*/  HMMA.16816.F32.BF16 R192, R4.reuse, R10, R192 ;  /* 0x0000000a04c0723c */ /* 0x040fe200000418c0 */
[----:B------:R-:W2:Y:S07]  /*5170*/  LDSM.16.MT88.4 R8, [R240+0x1100] ;  /* 0x00110000f008783b */ /* 0x000eae0000004200 */
[-C--:B-----5:R-:W-:Y:S08]  /*5180*/  HMMA.16816.F32.BF16 R172, R4, R16.reuse, R172 ;  /* 0x0000001004ac723c */ /* 0x0a0ff000000418ac */
[C---:B------:R-:W-:Y:S08]  /*5190*/  HMMA.16816.F32.BF16 R152, R24.reuse, R16, R152 ;  /* 0x000000101898723c */ /* 0x040ff00000041898 */
[-C--:B------:R-:W-:Y:S08]  /*51a0*/  HMMA.16816.F32.BF16 R148, R24, R18.reuse, R148 ;  /* 0x000000121894723c */ /* 0x080ff00000041894 */
[C---:B------:R-:W-:Y:S01]  /*51b0*/  HMMA.16816.F32.BF16 R188, R4.reuse, R18, R188 ;  /* 0x0000001204bc723c */ /* 0x040fe200000418bc */
[----:B------:R-:W3:Y:S07]  /*51c0*/  LDSM.16.MT88.4 R16, [R242+0x3100] ;  /* 0x00310000f210783b */ /* 0x000eee0000004200 */
[-C--:B-1----:R-:W-:Y:S08]  /*51d0*/  HMMA.16816.F32.BF16 R168, R4, R12.reuse, R168 ;  /* 0x0000000c04a8723c */ /* 0x082ff000000418a8 */
[C---:B------:R-:W-:Y:S08]  /*51e0*/  HMMA.16816.F32.BF16 R144, R24.reuse, R12, R144 ;  /* 0x0000000c1890723c */ /* 0x040ff00000041890 */
[-C--:B------:R-:W-:Y:S08]  /*51f0*/  HMMA.16816.F32.BF16 R140, R24, R14.reuse, R140 ;  /* 0x0000000e188c723c */ /* 0x080ff0000004188c */
[C---:B------:R-:W-:Y:S01]  /*5200*/  HMMA.16816.F32.BF16 R184, R4.reuse, R14, R184 ;  /* 0x0000000e04b8723c */ /* 0x040fe200000418b8 */
[----:B------:R-:W1:Y:S07]  /*5210*/  LDSM.16.MT88.4 R12, [R241+0x3100] ;  /* 0x00310000f10c783b */ /* 0x000e6e0000004200 */
[-C--:B--2---:R-:W-:Y:S08]  /*5220*/  HMMA.16816.F32.BF16 R164, R4, R8.reuse, R164 ;  /* 0x0000000804a4723c */ /* 0x084ff000000418a4 */
[C---:B------:R-:W-:Y:S08]  /*5230*/  HMMA.16816.F32.BF16 R136, R24.reuse, R8, R136 ;  /* 0x000000081888723c */ /* 0x040ff00000041888 */
[-C--:B------:R-:W-:Y:S08]  /*5240*/  HMMA.16816.F32.BF16 R132, R24, R10.reuse, R132 ;  /* 0x0000000a1884723c */ /* 0x080ff00000041884 */
[----:B------:R-:W-:Y:S01]  /*5250*/  HMMA.16816.F32.BF16 R180, R4, R10, R180 ;  /* 0x0000000a04b4723c */ /* 0x000fe200000418b4 */
[----:B------:R-:W2:Y:S07]  /*5260*/  LDSM.16.MT88.4 R8, [R240+0x3100] ;  /* 0x00310000f008783b */ /* 0x000eae0000004200 */
[C---:B---3--:R-:W-:Y:S08]  /*5270*/  HMMA.16816.F32.BF16 R88, R24.reuse, R16, R88 ;  /* 0x000000101858723c */ /* 0x048ff00000041858 */
[C---:B-1----:R-:W-:Y:S08]  /*5280*/  HMMA.16816.F32.BF16 R104, R24.reuse, R12, R104 ;  /* 0x0000000c1868723c */ /* 0x042ff00000041868 */
[C---:B------:R-:W-:Y:S08]  /*5290*/  HMMA.16816.F32.BF16 R92, R24.reuse, R18, R92 ;  /* 0x00000012185c723c */ /* 0x040ff0000004185c */
[----:B------:R-:W-:Y:S08]  /*52a0*/  HMMA.16816.F32.BF16 R108, R24, R14, R108 ;  /* 0x0000000e186c723c */ /* 0x000ff0000004186c */
[----:B------:R-:W-:Y:S08]  /*52b0*/  HMMA.16816.F32.BF16 R84, R4, R16, R84 ;  /* 0x000000100454723c */ /* 0x000ff00000041854 */
[C---:B--2---:R-:W-:Y:S08]  /*52c0*/  HMMA.16816.F32.BF16 R120, R24.reuse, R8, R120 ;  /* 0x000000081878723c */ /* 0x044ff00000041878 */
[----:B------:R-:W-:Y:S08]  /*52d0*/  HMMA.16816.F32.BF16 R124, R24, R10, R124 ;  /* 0x0000000a187c723c */ /* 0x000ff0000004187c */
[C---:B------:R-:W-:Y:S01]  /*52e0*/  HMMA.16816.F32.BF16 R96, R4.reuse, R18, R96 ;  /* 0x000000120460723c */ /* 0x040fe20000041860 */
[----:B------:R-:W1:Y:S07]  /*52f0*/  LDSM.16.MT88.4 R16, [R248+0x1900] ;  /* 0x00190000f810783b */ /* 0x000e6e0000004200 */
[C---:B------:R-:W-:Y:S08]  /*5300*/  HMMA.16816.F32.BF16 R100, R4.reuse, R12, R100 ;  /* 0x0000000c0464723c */ /* 0x040ff00000041864 */
[C---:B------:R-:W-:Y:S01]  /*5310*/  HMMA.16816.F32.BF16 R112, R4.reuse, R14, R112 ;  /* 0x0000000e0470723c */ /* 0x040fe20000041870 */
[----:B------:R-:W2:Y:S07]  /*5320*/  LDSM.16.MT88.4 R12, [R242+0x1900] ;  /* 0x00190000f20c783b */ /* 0x000eae0000004200 */
[C---:B------:R-:W-:Y:S08]  /*5330*/  HMMA.16816.F32.BF16 R116, R4.reuse, R8, R116 ;  /* 0x000000080474723c */ /* 0x040ff00000041874 */
[C---:B------:R-:W-:Y:S01]  /*5340*/  HMMA.16816.F32.BF16 R128, R4.reuse, R10, R128 ;  /* 0x0000000a0480723c */ /* 0x040fe20000041880 */
[----:B------:R-:W3:Y:S07]  /*5350*/  LDSM.16.MT88.4 R8, [R241+0x1900] ;  /* 0x00190000f108783b */ /* 0x000eee0000004200 */
[C---:B------:R-:W-:Y:S08]  /*5360*/  HMMA.16816.F32.BF16 R68, R4.reuse, R20, R68 ;  /* 0x000000140444723c */ /* 0x040ff00000041844 */
[----:B------:R-:W-:Y:S07]  /*5370*/  HMMA.16816.F32.BF16 R80, R4, R22, R80 ;  /* 0x000000160450723c */ /* 0x000fee0000041850 */
[--C-:B------:R-:W-:Y:S01]  /*5380*/  FFMA.FTZ R4, R203, c[0x0][0x2d0], -R201.reuse ;  /* 0x0000b400cb047a23 */ /* 0x100fe200000108c9 */
[----:B------:R-:W-:Y:S01]  /*5390*/  F2FP.BF16.PACK_AB R5, R216, R212 ;  /* 0x000000d4d805723e */ /* 0x000fe200000010ff */
[----:B------:R-:W-:Y:S01]  /*53a0*/  FFMA.FTZ R203, R202, c[0x0][0x2d0], -R201 ;  /* 0x0000b400cacb7a23 */ /* 0x000fe200000108c9 */
[----:B------:R-:W-:Y:S01]  /*53b0*/  F2FP.BF16.PACK_AB R6, R218, R219 ;  /* 0x000000dbda06723e */ /* 0x000fe200000010ff */
[----:B------:R4:W5:Y:S01]  /*53c0*/  MUFU.EX2 R201, R4 ;  /* 0x0000000400c97308 */ /* 0x0009620000000800 */
[----:B------:R-:W-:Y:S01]  /*53d0*/  F2FP.BF16.PACK_AB R7, R214, R215 ;  /* 0x000000d7d607723e */ /* 0x000fe200000010ff */
[C---:B------:R-:W-:Y:S06]  /*53e0*/  HMMA.16816.F32.BF16 R72, R24.reuse, R20, R72 ;  /* 0x000000141848723c */ /* 0x040fec0000041848 */
[----:B------:R-:W2:Y:S02]  /*53f0*/  MUFU.EX2 R203, R203 ;  /* 0x000000cb00cb7308 */ /* 0x000ea40000000800 */
[----:B------:R-:W-:Y:S01]  /*5400*/  HMMA.16816.F32.BF16 R76, R24, R22, R76 ;  /* 0x00000016184c723c */ /* 0x000fe2000004184c */
[----:B------:R-:W3:Y:S04]  /*5410*/  LDSM.16.MT88.4 R24, [R240+0x1900] ;  /* 0x00190000f018783b */ /* 0x000ee80000004200 */
[----:B------:R-:W3:Y:S01]  /*5420*/  LDSM.16.MT88.4 R20, [R248+0x3900] ;  /* 0x00390000f814783b */ /* 0x000ee20000004200 */
[----:B----4-:R-:W-:Y:S01]  /*5430*/  F2FP.BF16.PACK_AB R4, R220, R217 ;  /* 0x000000d9dc04723e */ /* 0x010fe200000010ff */
[----:B-----5:R-:W-:-:S06]  /*5440*/  FADD.FTZ R197, R201, R197 ;  /* 0x000000c5c9c57221 */ /* 0x020fcc0000010000 */
[----:B-1----:R-:W-:Y:S01]  /*5450*/  HMMA.16816.F32.BF16 R176, R4, R16, R176 ;  /* 0x0000001004b0723c */ /* 0x002fe200000418b0 */
[C---:B--2---:R-:W-:Y:S01]  /*5460*/  F2FP.BF16.PACK_AB R31, R203.reuse, R201 ;  /* 0x000000c9cb1f723e */ /* 0x044fe200000010ff */
[----:B------:R-:W-:-:S06]  /*5470*/  FADD.FTZ R203, R203, R197 ;  /* 0x000000c5cbcb7221 */ /* 0x000fcc0000010000 */
[C---:B------:R-:W-:Y:S08]  /*5480*/  HMMA.16816.F32.BF16 R160, R28.reuse, R16, R160 ;  /* 0x000000101ca0723c */ /* 0x040ff000000418a0 */
[-C--:B------:R-:W-:Y:S08]  /*5490*/  HMMA.16816.F32.BF16 R156, R28, R18.reuse, R156 ;  /* 0x000000121c9c723c */ /* 0x080ff0000004189c */
[C---:B------:R-:W-:Y:S01]  /*54a0*/  HMMA.16816.F32.BF16 R192, R4.reuse, R18, R192 ;  /* 0x0000001204c0723c */ /* 0x040fe200000418c0 */
[----:B------:R-:W1:Y:S07]  /*54b0*/  LDSM.16.MT88.4 R16, [R242+0x3900] ;  /* 0x00390000f210783b */ /* 0x000e6e0000004200 */
[-C--:B------:R-:W-:Y:S08]  /*54c0*/  HMMA.16816.F32.BF16 R172, R4, R12.reuse, R172 ;  /* 0x0000000c04ac723c */ /* 0x080ff000000418ac */
[C---:B------:R-:W-:Y:S08]  /*54d0*/  HMMA.16816.F32.BF16 R152, R28.reuse, R12, R152 ;  /* 0x0000000c1c98723c */ /* 0x040ff00000041898 */
[-C--:B------:R-:W-:Y:S08]  /*54e0*/  HMMA.16816.F32.BF16 R148, R28, R14.reuse, R148 ;  /* 0x0000000e1c94723c */ /* 0x080ff00000041894 */
[C---:B------:R-:W-:Y:S01]  /*54f0*/  HMMA.16816.F32.BF16 R188, R4.reuse, R14, R188 ;  /* 0x0000000e04bc723c */ /* 0x040fe200000418bc */
[----:B------:R-:W2:Y:S07]  /*5500*/  LDSM.16.MT88.4 R12, [R241+0x3900] ;  /* 0x00390000f10c783b */ /* 0x000eae0000004200 */
[-C--:B---3--:R-:W-:Y:S08]  /*5510*/  HMMA.16816.F32.BF16 R168, R4, R8.reuse, R168 ;  /* 0x0000000804a8723c */ /* 0x088ff000000418a8 */
[C---:B------:R-:W-:Y:S08]  /*5520*/  HMMA.16816.F32.BF16 R144, R28.reuse, R8, R144 ;  /* 0x000000081c90723c */ /* 0x040ff00000041890 */
[-C--:B------:R-:W-:Y:S08]  /*5530*/  HMMA.16816.F32.BF16 R140, R28, R10.reuse, R140 ;  /* 0x0000000a1c8c723c */ /* 0x080ff0000004188c */
[C---:B------:R-:W-:Y:S01]  /*5540*/  HMMA.16816.F32.BF16 R184, R4.reuse, R10, R184 ;  /* 0x0000000a04b8723c */ /* 0x040fe200000418b8 */
[----:B------:R-:W3:Y:S07]  /*5550*/  LDSM.16.MT88.4 R8, [R240+0x3900] ;  /* 0x00390000f008783b */ /* 0x000eee0000004200 */
[C---:B------:R-:W-:Y:S08]  /*5560*/  HMMA.16816.F32.BF16 R164, R4.reuse, R24, R164 ;  /* 0x0000001804a4723c */ /* 0x040ff000000418a4 */
[C---:B------:R-:W-:Y:S08]  /*5570*/  HMMA.16816.F32.BF16 R180, R4.reuse, R26, R180 ;  /* 0x0000001a04b4723c */ /* 0x040ff000000418b4 */
[C---:B------:R-:W-:Y:S08]  /*5580*/  HMMA.16816.F32.BF16 R68, R4.reuse, R20, R68 ;  /* 0x000000140444723c */ /* 0x040ff00000041844 */
[C---:B------:R-:W-:Y:S08]  /*5590*/  HMMA.16816.F32.BF16 R80, R4.reuse, R22, R80 ;  /* 0x000000160450723c */ /* 0x040ff00000041850 */
[C---:B-1----:R-:W-:Y:S08]  /*55a0*/  HMMA.16816.F32.BF16 R84, R4.reuse, R16, R84 ;  /* 0x000000100454723c */ /* 0x042ff00000041854 */
[C---:B------:R-:W-:Y:S08]  /*55b0*/  HMMA.16816.F32.BF16 R96, R4.reuse, R18, R96 ;  /* 0x000000120460723c */ /* 0x040ff00000041860 */
[C---:B--2---:R-:W-:Y:S08]  /*55c0*/  HMMA.16816.F32.BF16 R100, R4.reuse, R12, R100 ;  /* 0x0000000c0464723c */ /* 0x044ff00000041864 */
[C---:B------:R-:W-:Y:S08]  /*55d0*/  HMMA.16816.F32.BF16 R112, R4.reuse, R14, R112 ;  /* 0x0000000e0470723c */ /* 0x040ff00000041870 */
[C---:B---3--:R-:W-:Y:S08]  /*55e0*/  HMMA.16816.F32.BF16 R116, R4.reuse, R8, R116 ;  /* 0x000000080474723c */ /* 0x048ff00000041874 */
[----:B------:R-:W-:Y:S07]  /*55f0*/  HMMA.16816.F32.BF16 R128, R4, R10, R128 ;  /* 0x0000000a0480723c */ /* 0x000fee0000041880 */
[----:B------:R-:W-:Y:S01]  /*5600*/  FADD.FTZ R6, R218, R211 ;  /* 0x000000d3da067221 */ /* 0x000fe20000010000 */
[----:B------:R-:W-:Y:S01]  /*5610*/  HMMA.16816.F32.BF16 R136, R28, R24, R136 ;  /* 0x000000181c88723c */ /* 0x000fe20000041888 */
[----:B------:R-:W-:-:S02]  /*5620*/  FADD.FTZ R5, R214, R222 ;  /* 0x000000ded6057221 */ /* 0x000fc40000010000 */
[----:B------:R-:W-:Y:S01]  /*5630*/  FADD.FTZ R4, R206, R198 ;  /* 0x000000c6ce047221 */ /* 0x000fe20000010000 */
[----:B------:R1:W-:Y:S04]  /*5640*/  STL [R1+0x40], R6 ;  /* 0x0000400601007387 */ /* 0x0003e80000100800 */
[----:B------:R1:W-:Y:S01]  /*5650*/  STL [R1+0x3c], R5 ;  /* 0x00003c0501007387 */ /* 0x0003e20000100800 */
[C---:B------:R-:W-:Y:S03]  /*5660*/  HMMA.16816.F32.BF16 R132, R28.reuse, R26, R132 ;  /* 0x0000001a1c84723c */ /* 0x040fe60000041884 */
[----:B------:R1:W-:Y:S05]  /*5670*/  STL [R1+0x38], R4 ;  /* 0x0000380401007387 */ /* 0x0003ea0000100800 */
        /* <DEDUP_REMOVED lines=8> */
[----:B------:R-:W-:Y:S07]  /*5700*/  @P0 BRA `(.L_x_708) ;  /* 0x00004a1000000947 */ /* 0x000fee0003800000 */
[----:B-1----:R-:W2:Y:S04]  /*5710*/  LDL R230, [R1+0x18] ;  /* 0x0000180001e67983 */ /* 0x002ea80000100800 */
[----:B------:R-:W3:Y:S01]  /*5720*/  LDL R231, [R1+0x1c] ;  /* 0x00001c0001e77983 */ /* 0x000ee20000100800 */
[----:B------:R-:W-:Y:S01]  /*5730*/  IMAD.MOV.U32 R200, RZ, RZ, R3 ;  /* 0x000000ffffc87224 */ /* 0x000fe200078e0003 */
[----:B------:R-:W-:Y:S01]  /*5740*/  MOV R197, R0 ;  /* 0x0000000000c57202 */ /* 0x000fe20000000f00 */
[----:B------:R-:W-:Y:S01]  /*5750*/  IMAD.MOV.U32 R198, RZ, RZ, R2 ;  /* 0x000000ffffc67224 */ /* 0x000fe200078e0002 */
[----:B------:R-:W-:Y:S01]  /*5760*/  UIADD3 UR7, UR7, -0x2, URZ ;  /* 0xfffffffe07077890 */ /* 0x000fe2000fffe03f */
[----:B------:R-:W-:Y:S01]  /*5770*/  IMAD.MOV.U32 R199, RZ, RZ, R196 ;  /* 0x000000ffffc77224 */ /* 0x000fe200078e00c4 */
[----:B--2---:R-:W-:-:S04]  /*5780*/  SHF.R.S32.HI R4, RZ, 0x1f, R230 ;  /* 0x0000001fff047819 */ /* 0x004fc800000114e6 */
[----:B------:R-:W-:Y:S01]  /*5790*/  LEA.HI R4, R4, R230, RZ, 0x3 ;  /* 0x000000e604047211 */ /* 0x000fe200078f18ff */
[----:B---3--:R-:W-:-:S03]  /*57a0*/  IMAD.WIDE R6, R231, 0x2, RZ ;  /* 0x00000002e7067825 */ /* 0x008fc600078e02ff */
[----:B------:R-:W-:Y:S02]  /*57b0*/  LOP3.LUT R4, R4, 0xfffffff8, RZ, 0xc0, !PT ;  /* 0xfffffff804047812 */ /* 0x000fe400078ec0ff */
[----:B------:R1:W-:Y:S02]  /*57c0*/  STL.64 [R1+0x30], R6 ;  /* 0x0000300601007387 */ /* 0x0003e40000100a00 */
[----:B------:R-:W-:Y:S02]  /*57d0*/  SHF.R.S32.HI R3, RZ, 0x1f, R4 ;  /* 0x0000001fff037819 */ /* 0x000fe40000011404 */
[C---:B------:R-:W-:Y:S02]  /*57e0*/  SHF.L.U32 R0, R4.reuse, 0x1, RZ ;  /* 0x0000000104007819 */ /* 0x040fe400000006ff */
[----:B------:R-:W-:-:S03]  /*57f0*/  SHF.L.U64.HI R2, R4, 0x1, R3 ;  /* 0x0000000104027819 */ /* 0x000fc60000010203 */
[----:B------:R1:W-:Y:S04]  /*5800*/  STL [R1+0x2c], R0 ;  /* 0x00002c0001007387 */ /* 0x0003e80000100800 */
[----:B------:R1:W-:Y:S02]  /*5810*/  STL [R1+0x28], R2 ;  /* 0x0000280201007387 */ /* 0x0003e40000100800 */
[----:B------:R-:W2:Y:S01]  /*5820*/  LDL R231, [R1+0xc] ;  /* 0x00000c0001e77983 */ /* 0x000ea20000100800 */
[----:B-1----:R-:W-:Y:S02]  /*5830*/  SEL R2, RZ, 0x10, P3 ;  /* 0x00000010ff027807 */ /* 0x002fe40001800000 */
[----:B------:R-:W-:Y:S02]  /*5840*/  SEL R0, RZ, 0x10, P4 ;  /* 0x00000010ff007807 */ /* 0x000fe40002000000 */
[----:B------:R-:W-:Y:S02]  /*5850*/  ISETP.NE.U32.AND P6, PT, R2, RZ, PT ;  /* 0x000000ff0200720c */ /* 0x000fe40003fc5070 */
[----:B------:R-:W-:-:S02]  /*5860*/  ISETP.NE.U32.AND P2, PT, R0, RZ, PT ;  /* 0x000000ff0000720c */ /* 0x000fc40003f45070 */
[----:B------:R-:W-:Y:S02]  /*5870*/  IADD3 R2, -R2, 0x10, RZ ;  /* 0x0000001002027810 */ /* 0x000fe40007ffe1ff */
[----:B------:R-:W-:Y:S02]  /*5880*/  IADD3 R0, -R0, 0x10, RZ ;  /* 0x0000001000007810 */ /* 0x000fe40007ffe1ff */
[----:B------:R-:W-:Y:S02]  /*5890*/  LOP3.LUT R2, R2, 0xf, RZ, 0xc0, !PT ;  /* 0x0000000f02027812 */ /* 0x000fe400078ec0ff */
[----:B------:R-:W-:Y:S01]  /*58a0*/  LOP3.LUT R0, R0, 0xf, RZ, 0xc0, !PT ;  /* 0x0000000f00007812 */ /* 0x000fe200078ec0ff */
[----:B--2---:R-:W-:-:S05]  /*58b0*/  IMAD.SHL.U32 R3, R231, 0x2, RZ ;  /* 0x00000002e7037824 */ /* 0x004fca00078e00ff */
[----:B------:R1:W-:Y:S01]  /*58c0*/  STL [R1+0x24], R3 ;  /* 0x0000240301007387 */ /* 0x0003e20000100800 */
[----:B------:R-:W-:Y:S05]  /*58d0*/  BRA `(.L_x_709) ;  /* 0x0000044000007947 */ /* 0x000fea0003800000 */
.L_x_711:
[----:B------:R-:W2:Y:S01]  /*58e0*/  LDL R3, [R1+0x14] ;  /* 0x0000140001037983 */ /* 0x000ea20000100800 */
[----:B------:R-:W-:Y:S01]  /*58f0*/  ULEA UR4, UR7, UR10, 0x6 ;  /* 0x0000000a07047291 */ /* 0x000fe2000f8e303f */
[----:B------:R-:W-:Y:S01]  /*5900*/  ISETP.NE.AND P1, PT, R252, 0x1, PT ;  /* 0x00000001fc00780c */ /* 0x000fe20003f25270 */
[----:B------:R-:W-:Y:S01]  /*5910*/  IMAD.MOV.U32 R11, RZ, RZ, RZ ;  /* 0x000000ffff0b7224 */ /* 0x000fe200078e00ff */
[----:B------:R-:W3:Y:S03]  /*5920*/  LDL.64 R58, [R1+0x30] ;  /* 0x00003000013a7983 */ /* 0x000ee60000100a00 */
[----:B------:R-:W-:Y:S01]  /*5930*/  IMAD.U32 R0, RZ, RZ, UR4 ;  /* 0x00000004ff007e24 */ /* 0x000fe2000f8e00ff */
[----:B------:R-:W4:Y:S04]  /*5940*/  LDL R210, [R1+0x2c] ;  /* 0x00002c0001d27983 */ /* 0x000f280000100800 */
[----:B------:R-:W5:Y:S04]  /*5950*/  LDL R54, [R1+0x24] ;  /* 0x0000240001367983 */ /* 0x000f680000100800 */
[----:B------:R-:W3:Y:S01]  /*5960*/  LDL R55, [R1+0x28] ;  /* 0x0000280001377983 */ /* 0x000ee20000100800 */
        /* <DEDUP_REMOVED lines=12> */
[----:B------:R1:W2:Y:S02]  /*5a30*/  @!P5 LDG.E R11, [R42.64] ;  /* 0x0000000c2a0bd981 */ /* 0x0002a4000c1e1900 */
[----:B------:R-:W-:Y:S04]  /*5a40*/  IMAD R0, R0, c[0x0][0x1e0], RZ ;  /* 0x0000780000007a24 */ /* 0x000fe800078e02ff */
[C---:B------:R-:W-:Y:S02]  /*5a50*/  IMAD R0, R44.reuse, c[0x0][0x1e4], R0 ;  /* 0x000079002c007a24 */ /* 0x040fe400078e0200 */
[----:B-1----:R-:W-:Y:S04]  /*5a60*/  IMAD.WIDE.U32 R42, R44, c[0x0][0x1e0], RZ ;  /* 0x000078002c2a7a25 */ /* 0x002fe800078e00ff */
[----:B------:R-:W-:Y:S01]  /*5a70*/  IMAD.IADD R43, R43, 0x1, R0 ;  /* 0x000000012b2b7824 */ /* 0x000fe200078e0200 */
[----:B--2---:R-:W-:Y:S01]  /*5a80*/  STL [R1], R11 ;  /* 0x0000000b01007387 */ /* 0x004fe20000100800 */
[----:B------:R-:W-:Y:S02]  /*5a90*/  SHF.R.S32.HI R0, RZ, 0x1f, R11 ;  /* 0x0000001fff007819 */ /* 0x000fe4000001140b */
[C---:B------:R-:W-:Y:S04]  /*5aa0*/  IMAD.WIDE.U32 R42, R11.reuse, c[0x0][0x1f0], R42 ;  /* 0x00007c000b2a7a25 */ /* 0x040fe800078e002a */
[----:B------:R-:W-:Y:S01]  /*5ab0*/  IMAD R0, R0, c[0x0][0x1f0], RZ ;  /* 0x00007c0000007a24 */ /* 0x000fe200078e02ff */
[----:B------:R-:W-:Y:S03]  /*5ac0*/  IADD3 R4, P0, R42, UR18, RZ ;  /* 0x000000122a047c10 */ /* 0x000fe6000ff1e0ff */
[----:B------:R-:W-:Y:S05]  /*5ad0*/  IMAD R0, R11, c[0x0][0x1f4], R0 ;  /* 0x00007d000b007a24 */ /* 0x000fea00078e0200 */
[----:B------:R-:W-:Y:S02]  /*5ae0*/  IADD3.X R0, R43, UR16, R0, P0, !PT ;  /* 0x000000102b007c10 */ /* 0x000fe400087fe400 */
[C---:B------:R-:W-:Y:S04]  /*5af0*/  LEA R3, P0, R4.reuse, c[0x0][0x1c8], 0x1 ;  /* 0x0000720004037a11 */ /* 0x040fe800078008ff */
[----:B------:R-:W-:Y:S01]  /*5b00*/  LEA.HI.X R0, R4, c[0x0][0x1cc], R0, 0x1, P0 ;  /* 0x0000730004007a11 */ /* 0x000fe200000f0c00 */
[----:B------:R-:W3:Y:S04]  /*5b10*/  SHFL.IDX PT, R44, R3, RZ, 0x181f ;  /* 0x00181fff032c7589 */ /* 0x000ee800000e0000 */
[----:B------:R-:W1:Y:S04]  /*5b20*/  SHFL.IDX PT, R43, R0, RZ, 0x181f ;  /* 0x00181fff002b7589 */ /* 0x000e6800000e0000 */
[----:B------:R-:W2:Y:S04]  /*5b30*/  SHFL.IDX PT, R11, R3, 0x1, 0x181f ;  /* 0x00381f00030b7f89 */ /* 0x000ea800000e0000 */
[----:B------:R-:W2:Y:S04]  /*5b40*/  SHFL.IDX PT, R42, R0, 0x1, 0x181f ;  /* 0x00381f00002a7f89 */ /* 0x000ea800000e0000 */
[----:B------:R-:W2:Y:S04]  /*5b50*/  SHFL.IDX PT, R4, R3, 0x2, 0x181f ;  /* 0x00581f0003047f89 */ /* 0x000ea800000e0000 */
[----:B------:R-:W2:Y:S04]  /*5b60*/  SHFL.IDX PT, R6, R0, 0x2, 0x181f ;  /* 0x00581f0000067f89 */ /* 0x000ea800000e0000 */
[----:B------:R-:W2:Y:S01]  /*5b70*/  SHFL.IDX PT, R3, R3, 0x3, 0x181f ;  /* 0x00781f0003037f89 */ /* 0x000ea200000e0000 */
[----:B---3--:R-:W-:Y:S03]  /*5b80*/  IADD3 R46, P0, R58, R44, RZ ;  /* 0x0000002c3a2e7210 */ /* 0x008fe60007f1e0ff */
[----:B------:R-:W3:Y:S02]  /*5b90*/  SHFL.IDX PT, R0, R0, 0x3, 0x181f ;  /* 0x00781f0000007f89 */ /* 0x000ee400000e0000 */
[----:B-1----:R-:W-:Y:S01]  /*5ba0*/  IMAD.X R47, R59, 0x1, R43, P0 ;  /* 0x000000013b2f7824 */ /* 0x002fe200000e062b */
[-C--:B----4-:R-:W-:Y:S04]  /*5bb0*/  IADD3 R44, P0, R44, R210.reuse, RZ ;  /* 0x000000d22c2c7210 */ /* 0x090fe80007f1e0ff */
[----:B-----5:R1:W-:Y:S01]  /*5bc0*/  LDGSTS.E.BYPASS.LTC128B.128 [R54+0x4100], [R46.64], !P3 ;  /* 0x041000002e367fae */ /* 0x0203e2000d901d4c */
[--C-:B------:R-:W-:Y:S01]  /*5bd0*/  IMAD.X R45, R43, 0x1, R55.reuse, P0 ;  /* 0x000000012b2d7824 */ /* 0x100fe200000e0637 */
[----:B--2---:R-:W-:Y:S04]  /*5be0*/  IADD3 R48, P0, R58, R11, RZ ;  /* 0x0000000b3a307210 */ /* 0x004fe80007f1e0ff */
[----:B------:R2:W-:Y:S01]  /*5bf0*/  LDGSTS.E.BYPASS.LTC128B.128 [R54+0x6100], [R44.64], !P4 ;  /* 0x061000002c367fae */ /* 0x0005e2000e101d4c */
[----:B------:R-:W-:Y:S01]  /*5c00*/  IMAD.X R49, R59, 0x1, R42, P0 ;  /* 0x000000013b317824 */ /* 0x000fe200000e062a */
[----:B------:R-:W-:Y:S04]  /*5c10*/  IADD3 R50, P0, R11, R210, RZ ;  /* 0x000000d20b327210 */ /* 0x000fe80007f1e0ff */
[----:B------:R4:W-:Y:S01]  /*5c20*/  LDGSTS.E.BYPASS.LTC128B.128 [R54+0x4900], [R48.64], !P3 ;  /* 0x0490000030367fae */ /* 0x0009e2000d901d4c */
[--C-:B------:R-:W-:Y:S01]  /*5c30*/  IMAD.X R51, R42, 0x1, R55.reuse, P0 ;  /* 0x000000012a337824 */ /* 0x100fe200000e0637 */
[----:B------:R-:W-:Y:S04]  /*5c40*/  IADD3 R42, P0, R58, R4, RZ ;  /* 0x000000043a2a7210 */ /* 0x000fe80007f1e0ff */
[----:B------:R4:W-:Y:S01]  /*5c50*/  LDGSTS.E.BYPASS.LTC128B.128 [R54+0x6900], [R50.64], !P4 ;  /* 0x0690000032367fae */ /* 0x0009e2000e101d4c */
[C---:B------:R-:W-:Y:S05]  /*5c60*/  IMAD.X R43, R59.reuse, 0x1, R6, P0 ;  /* 0x000000013b2b7824 */ /* 0x040fea00000e0606 */
[----:B------:R4:W-:Y:S01]  /*5c70*/  LDGSTS.E.BYPASS.LTC128B.128 [R54+0x5100], [R42.64], !P3 ;  /* 0x051000002a367fae */ /* 0x0009e2000d901d4c */
[-C--:B-1----:R-:W-:Y:S05]  /*5c80*/  IADD3 R46, P0, R4, R210.reuse, RZ ;  /* 0x000000d2042e7210 */ /* 0x082fea0007f1e0ff */
[--C-:B------:R-:W-:Y:S01]  /*5c90*/  IMAD.X R47, R6, 0x1, R55.reuse, P0 ;  /* 0x00000001062f7824 */ /* 0x100fe200000e0637 */
[----:B------:R-:W-:Y:S04]  /*5ca0*/  IADD3 R52, P0, R58, R3, RZ ;  /* 0x000000033a347210 */ /* 0x000fe80007f1e0ff */
[----:B------:R4:W-:Y:S01]  /*5cb0*/  LDGSTS.E.BYPASS.LTC128B.128 [R54+0x7100], [R46.64], !P4 ;  /* 0x071000002e367fae */ /* 0x0009e2000e101d4c */
[----:B---3--:R-:W-:Y:S01]  /*5cc0*/  IMAD.X R53, R59, 0x1, R0, P0 ;  /* 0x000000013b357824 */ /* 0x008fe200000e0600 */
[----:B--2---:R-:W-:Y:S04]  /*5cd0*/  IADD3 R44, P0, R3, R210, RZ ;  /* 0x000000d2032c7210 */ /* 0x004fe80007f1e0ff */
[----:B------:R4:W-:Y:S01]  /*5ce0*/  LDGSTS.E.BYPASS.LTC128B.128 [R54+0x5900], [R52.64], !P3 ;  /* 0x0590000034367fae */ /* 0x0009e2000d901d4c */
[----:B------:R-:W-:Y:S05]  /*5cf0*/  IMAD.X R45, R0, 0x1, R55, P0 ;  /* 0x00000001002d7824 */ /* 0x000fea00000e0637 */
[----:B------:R4:W-:Y:S01]  /*5d00*/  LDGSTS.E.BYPASS.LTC128B.128 [R54+0x7900], [R44.64], !P4 ;  /* 0x079000002c367fae */ /* 0x0009e2000e101d4c */
[----:B------:R-:W-:-:S05]  /*5d10*/  BRA `(.L_x_710) ;  /* 0x0000172000007947 */ /* 0x000fca0003800000 */
.L_x_709:
[----:B------:R-:W2:Y:S01]  /*5d20*/  LDL R2, [R1+0x4] ;  /* 0x0000040001027983 */ /* 0x000ea20000100800 */
[----:B------:R-:W-:Y:S04]  /*5d30*/  DEPBAR.LE SB0, 0x0 ;  /* 0x000080000000791a */ /* 0x000fe80000000000 */
[----:B-1----:R-:W3:Y:S01]  /*5d40*/  LDL R3, [R1] ;  /* 0x0000000001037983 */ /* 0x002ee20000100800 */
[----:B------:R-:W-:Y:S01]  /*5d50*/  SEL R7, RZ, 0x10, P3 ;  /* 0x00000010ff077807 */ /* 0x000fe20001800000 */
[----:B------:R-:W-:Y:S01]  /*5d60*/  UISETP.GE.AND UP0, UPT, UR7, 0x1, UPT ;  /* 0x000000010700788c */ /* 0x000fe2000bf06270 */
[----:B------:R-:W-:Y:S01]  /*5d70*/  SEL R6, RZ, 0x10, P4 ;  /* 0x00000010ff067807 */ /* 0x000fe20002000000 */
[----:B------:R-:W4:Y:S01]  /*5d80*/  LDL.64 R46, [R1+0x30] ;  /* 0x00003000012e7983 */ /* 0x000f220000100a00 */
[----:B------:R-:W-:Y:S02]  /*5d90*/  IADD3 R7, -R7, 0x10, RZ ;  /* 0x0000001007077810 */ /* 0x000fe40007ffe1ff */
[----:B------:R-:W-:Y:S02]  /*5da0*/  IADD3 R6, -R6, 0x10, RZ ;  /* 0x0000001006067810 */ /* 0x000fe40007ffe1ff */
[----:B------:R-:W-:Y:S01]  /*5db0*/  LOP3.LUT R7, R7, 0xf, RZ, 0xc0, !PT ;  /* 0x0000000f07077812 */ /* 0x000fe200078ec0ff */
[----:B------:R-:W5:Y:S01]  /*5dc0*/  LDL R41, [R1+0x2c] ;  /* 0x00002c0001297983 */ /* 0x000f620000100800 */
[----:B------:R-:W-:Y:S03]  /*5dd0*/  LOP3.LUT R6, R6, 0xf, RZ, 0xc0, !PT ;  /* 0x0000000f06067812 */ /* 0x000fe600078ec0ff */
[----:B------:R-:W4:Y:S04]  /*5de0*/  LDL R57, [R1+0x28] ;  /* 0x0000280001397983 */ /* 0x000f280000100800 */
[----:B------:R-:W4:Y:S04]  /*5df0*/  LDL R56, [R1+0x24] ;  /* 0x0000240001387983 */ /* 0x000f280000100800 */
[----:B------:R-:W-:Y:S08]  /*5e00*/  BAR.SYNC.DEFER_BLOCKING 0x0 ;  /* 0x0000000000007b1d */ /* 0x000ff00000010000 */
[----:B------:R-:W-:Y:S08]  /*5e10*/  LDSM.16.M88.4 R64, [R251+0x8100] ;  /* 0x00810000fb40783b */ /* 0x000ff00000000200 */
[----:B------:R-:W-:Y:S08]  /*5e20*/  LDSM.16.M88.4 R16, [R250+0x4100] ;  /* 0x00410000fa10783b */ /* 0x000ff00000000200 */
[----:B------:R-:W-:Y:S08]  /*5e30*/  LDSM.16.M88.4 R60, [R251+0xa100] ;  /* 0x00a10000fb3c783b */ /* 0x000ff00000000200 */
[----:B------:R-:W-:Y:S08]  /*5e40*/  LDSM.16.M88.4 R32, [R250+0x4900] ;  /* 0x00490000fa20783b */ /* 0x000ff00000000200 */
[----:B------:R-:W-:Y:S08]  /*5e50*/  LDSM.16.M88.4 R48, [R250+0x5100] ;  /* 0x00510000fa30783b */ /* 0x000ff00000000200 */
[----:B------:R-:W-:Y:S08]  /*5e60*/  LDSM.16.M88.4 R204, [R250+0x5900] ;  /* 0x00590000facc783b */ /* 0x000ff00000000200 */
[----:B------:R-:W-:Y:S08]  /*5e70*/  LDSM.16.M88.4 R208, [R247+0x8100] ;  /* 0x00810000f7d0783b */ /* 0x000ff00000000200 */
[----:B------:R-:W-:Y:S08]  /*5e80*/  LDSM.16.M88.4 R212, [R249] ;  /* 0x00000000f9d4783b */ /* 0x000ff00000000200 */
[----:B------:R-:W-:Y:S08]  /*5e90*/  LDSM.16.M88.4 R216, [R247+0xa100] ;  /* 0x00a10000f7d8783b */ /* 0x000ff00000000200 */
[----:B------:R-:W-:Y:S08]  /*5ea0*/  LDSM.16.M88.4 R220, [R239] ;  /* 0x00000000efdc783b */ /* 0x000ff00000000200 */
[----:B------:R-:W-:Y:S08]  /*5eb0*/  LDSM.16.M88.4 R224, [R238] ;  /* 0x00000000eee0783b */ /* 0x000ff00000000200 */
[----:B------:R-:W-:Y:S01]  /*5ec0*/  LDSM.16.M88.4 R228, [R237] ;  /* 0x00000000ede4783b */ /* 0x000fe20000000200 */
[----:B--2---:R-:W-:Y:S01]  /*5ed0*/  SHF.R.S32.HI R0, RZ, 0x1f, R2 ;  /* 0x0000001fff007819 */ /* 0x004fe20000011402 */
[----:B------:R-:W-:Y:S04]  /*5ee0*/  IMAD.WIDE.U32 R4, R2, c[0x0][0x208], RZ ;  /* 0x0000820002047a25 */ /* 0x000fe800078e00ff */
[----:B------:R-:W-:Y:S04]  /*5ef0*/  IMAD R0, R0, c[0x0][0x208], RZ ;  /* 0x0000820000007a24 */ /* 0x000fe800078e02ff */
[----:B------:R-:W-:Y:S01]  /*5f00*/  IMAD R0, R2, c[0x0][0x20c], R0 ;  /* 0x0000830002007a24 */ /* 0x000fe200078e0200 */
[----:B---3--:R-:W-:Y:S04]  /*5f10*/  SHF.R.S32.HI R2, RZ, 0x1f, R3 ;  /* 0x0000001fff027819 */ /* 0x008fe80000011403 */
[----:B------:R-:W-:Y:S01]  /*5f20*/  IADD3 R5, R5, R0, RZ ;  /* 0x0000000005057210 */ /* 0x000fe20007ffe0ff */
[----:B------:R-:W-:Y:S04]  /*5f30*/  IMAD R2, R2, c[0x0][0x218], RZ ;  /* 0x0000860002027a24 */ /* 0x000fe800078e02ff */
[C---:B------:R-:W-:Y:S04]  /*5f40*/  IMAD.WIDE.U32 R4, R3.reuse, c[0x0][0x218], R4 ;  /* 0x0000860003047a25 */ /* 0x040fe800078e0004 */
[----:B------:R-:W-:Y:S01]  /*5f50*/  IMAD R2, R3, c[0x0][0x21c], R2 ;  /* 0x0000870003027a24 */ /* 0x000fe200078e0202 */
[----:B------:R-:W-:Y:S04]  /*5f60*/  IADD3 R0, P0, R4, UR20, RZ ;  /* 0x0000001404007c10 */ /* 0x000fe8000ff1e0ff */
[----:B------:R-:W-:Y:S02]  /*5f70*/  IADD3.X R2, R5, UR5, R2, P0, !PT ;  /* 0x0000000505027c10 */ /* 0x000fe400087fe402 */
[C---:B------:R-:W-:Y:S04]  /*5f80*/  LEA R40, P0, R0.reuse, c[0x0][0x1f8], 0x1 ;  /* 0x00007e0000287a11 */ /* 0x040fe800078008ff */
[----:B------:R-:W-:Y:S01]  /*5f90*/  LEA.HI.X R0, R0, c[0x0][0x1fc], R2, 0x1, P0 ;  /* 0x00007f0000007a11 */ /* 0x000fe200000f0c02 */
[----:B------:R-:W-:Y:S08]  /*5fa0*/  SHFL.IDX PT, R38, R40, RZ, 0x181f ;  /* 0x00181fff28267589 */ /* 0x000ff000000e0000 */
[----:B------:R-:W4:Y:S08]  /*5fb0*/  SHFL.IDX PT, R2, R40, 0x3, 0x181f ;  /* 0x00781f0028027f89 */ /* 0x000f3000000e0000 */
[----:B------:R-:W1:Y:S08]  /*5fc0*/  SHFL.IDX PT, R3, R0, 0x3, 0x181f ;  /* 0x00781f0000037f89 */ /* 0x000e7000000e0000 */
[----:B------:R-:W2:Y:S01]  /*5fd0*/  SHFL.IDX PT, R39, R0, RZ, 0x181f ;  /* 0x00181fff00277589 */ /* 0x000ea200000e0000 */
[-C--:B----4-:R-:W-:Y:S07]  /*5fe0*/  IADD3 R52, P1, P0, R7, R2.reuse, R46 ;  /* 0x0000000207347210 */ /* 0x090fee000783e02e */
[----:B------:R-:W3:Y:S01]  /*5ff0*/  SHFL.IDX PT, R36, R40, 0x1, 0x181f ;  /* 0x00381f0028247f89 */ /* 0x000ee200000e0000 */
[-C--:B-1----:R-:W-:Y:S07]  /*6000*/  IADD3.X R53, RZ, R3.reuse, R47, P1, P0 ;  /* 0x00000003ff357210 */ /* 0x082fee0000fe042f */
[----:B------:R-:W1:Y:S01]  /*6010*/  SHFL.IDX PT, R37, R0, 0x1, 0x181f ;  /* 0x00381f0000257f89 */ /* 0x000e6200000e0000 */
[----:B-----5:R-:W-:Y:S02]  /*6020*/  IADD3 R2, P1, P0, R6, R2, R41 ;  /* 0x0000000206027210 */ /* 0x020fe4000783e029 */
[-C--:B------:R-:W-:Y:S03]  /*6030*/  HMMA.16816.F32.BF16 R4, R64, R16.reuse, RZ ;  /* 0x000000104004723c */ /* 0x080fe600000418ff */
[----:B------:R-:W-:Y:S02]  /*6040*/  IADD3.X R3, RZ, R3, R57, P1, P0 ;  /* 0x00000003ff037210 */ /* 0x000fe40000fe0439 */
[----:B------:R-:W-:Y:S01]  /*6050*/  IADD3 R44, P0, R46, R38, RZ ;  /* 0x000000262e2c7210 */ /* 0x000fe20007f1e0ff */
[----:B------:R-:W4:Y:S02]  /*6060*/  SHFL.IDX PT, R40, R40, 0x2, 0x181f ;  /* 0x00581f0028287f89 */ /* 0x000f2400000e0000 */
[C---:B------:R-:W-:Y:S04]  /*6070*/  HMMA.16816.F32.BF16 R8, R60.reuse, R16, RZ ;  /* 0x000000103c08723c */ /* 0x040fe800000418ff */
[----:B--2---:R-:W-:Y:S02]  /*6080*/  IADD3.X R45, R47, R39, RZ, P0, !PT ;  /* 0x000000272f2d7210 */ /* 0x004fe400007fe4ff */
[----:B------:R-:W-:Y:S01]  /*6090*/  IADD3 R38, P0, R38, R41, RZ ;  /* 0x0000002926267210 */ /* 0x000fe20007f1e0ff */
[----:B------:R-:W2:Y:S01]  /*60a0*/  SHFL.IDX PT, R0, R0, 0x2, 0x181f ;  /* 0x00581f0000007f89 */ /* 0x000ea200000e0000 */
[-C--:B------:R-:W-:Y:S04]  /*60b0*/  HMMA.16816.F32.BF16 R12, R60, R18.reuse, RZ ;  /* 0x000000123c0c723c */ /* 0x080fe800000418ff */
[----:B------:R-:W-:Y:S02]  /*60c0*/  IADD3.X R39, R39, R57, RZ, P0, !PT ;  /* 0x0000003927277210 */ /* 0x000fe400007fe4ff */
[----:B---3--:R-:W-:Y:S01]  /*60d0*/  IADD3 R42, P0, R46, R36, RZ ;  /* 0x000000242e2a7210 */ /* 0x008fe20007f1e0ff */
[----:B------:R4:W-:Y:S01]  /*60e0*/  LDGSTS.E.BYPASS.LTC128B.128 [R56+0x100], [R44.64], !P3 ;  /* 0x001000002c387fae */ /* 0x0009e2000d901d4c */
[C---:B------:R-:W-:Y:S04]  /*60f0*/  HMMA.16816.F32.BF16 R16, R64.reuse, R18, RZ ;  /* 0x000000124010723c */ /* 0x040fe800000418ff */
[----:B-1----:R-:W-:Y:S02]  /*6100*/  IADD3.X R43, R47, R37, RZ, P0, !PT ;  /* 0x000000252f2b7210 */ /* 0x002fe400007fe4ff */
[----:B------:R-:W-:Y:S01]  /*6110*/  IADD3 R54, P0, R36, R41, RZ ;  /* 0x0000002924367210 */ /* 0x000fe20007f1e0ff */
[----:B------:R1:W-:Y:S01]  /*6120*/  LDGSTS.E.BYPASS.LTC128B.128 [R56+0x2100], [R38.64], !P4 ;  /* 0x0210000026387fae */ /* 0x0003e2000e101d4c */
[-C--:B------:R-:W-:Y:S04]  /*6130*/  HMMA.16816.F32.BF16 R20, R64, R32.reuse, RZ ;  /* 0x000000204014723c */ /* 0x080fe800000418ff */
[----:B------:R-:W-:Y:S03]  /*6140*/  IADD3.X R55, R37, R57, RZ, P0, !PT ;  /* 0x0000003925377210 */ /* 0x000fe600007fe4ff */
[----:B------:R3:W-:Y:S01]  /*6150*/  LDGSTS.E.BYPASS.LTC128B.128 [R56+0x900], [R42.64], !P3 ;  /* 0x009000002a387fae */ /* 0x0007e2000d901d4c */
[C---:B------:R-:W-:Y:S07]  /*6160*/  HMMA.16816.F32.BF16 R24, R60.reuse, R32, RZ ;  /* 0x000000203c18723c */ /* 0x040fee00000418ff */
[----:B------:R5:W-:Y:S01]  /*6170*/  LDGSTS.E.BYPASS.LTC128B.128 [R56+0x2900], [R54.64], !P4 ;  /* 0x0290000036387fae */ /* 0x000be2000e101d4c */
[-C--:B------:R-:W-:Y:S01]  /*6180*/  HMMA.16816.F32.BF16 R28, R60, R34.reuse, RZ ;  /* 0x000000223c1c723c */ /* 0x080fe200000418ff */
[----:B----4-:R-:W-:Y:S07]  /*6190*/  IADD3 R44, P0, R46, R40, RZ ;  /* 0x000000282e2c7210 */ /* 0x010fee0007f1e0ff */
[C---:B------:R-:W-:Y:S04]  /*61a0*/  HMMA.16816.F32.BF16 R32, R64.reuse, R34, RZ ;  /* 0x000000224020723c */ /* 0x040fe800000418ff */
[----:B--2---:R-:W-:Y:S02]  /*61b0*/  IADD3.X R45, R47, R0, RZ, P0, !PT ;  /* 0x000000002f2d7210 */ /* 0x004fe400007fe4ff */
[----:B------:R-:W-:Y:S02]  /*61c0*/  IADD3 R46, P0, R40, R41, RZ ;  /* 0x00000029282e7210 */ /* 0x000fe40007f1e0ff */
[-C--:B-1----:R-:W-:Y:S01]  /*61d0*/  HMMA.16816.F32.BF16 R36, R64, R48.reuse, RZ ;  /* 0x000000304024723c */ /* 0x082fe200000418ff */
[----:B------:R1:W-:Y:S03]  /*61e0*/  LDGSTS.E.BYPASS.LTC128B.128 [R56+0x1100], [R44.64], !P3 ;  /* 0x011000002c387fae */ /* 0x0003e6000d901d4c */
[----:B------:R-:W-:Y:S02]  /*61f0*/  IADD3.X R47, R0, R57, RZ, P0, !PT ;  /* 0x00000039002f7210 */ /* 0x000fe400007fe4ff */
[----:B------:R-:W-:Y:S02]  /*6200*/  PLOP3.LUT P0, PT, PT, PT, UP0, 0x80, 0x0 ;  /* 0x000000000000781c */ /* 0x000fe40003f0f008 */
[C---:B---3--:R-:W-:Y:S01]  /*6210*/  HMMA.16816.F32.BF16 R40, R60.reuse, R48, RZ ;  /* 0x000000303c28723c */ /* 0x048fe200000418ff */
[----:B------:R1:W-:Y:S08]  /*6220*/  LDGSTS.E.BYPASS.LTC128B.128 [R56+0x3100], [R46.64], !P4 ;  /* 0x031000002e387fae */ /* 0x0003f0000e101d4c */
[----:B------:R5:W-:Y:S08]  /*6230*/  LDGSTS.E.BYPASS.LTC128B.128.ZFILL [R56+0x1900], [R52.64], P6 ;  /* 0x0190000034387fae */ /* 0x000bf0000b141d4c */
[----:B------:R2:W-:Y:S08]  /*6240*/  LDGSTS.E.BYPASS.LTC128B.128.ZFILL [R56+0x3900], [R2.64], P2 ;  /* 0x0390000002387fae */ /* 0x0005f00009141d4c */
[----:B------:R-:W0:Y:S01]  /*6250*/  LDGDEPBAR ;  /* 0x00000000000079af */ /* 0x000e220000000000 */
[-C--:B-1----:R-:W-:Y:S08]  /*6260*/  HMMA.16816.F32.BF16 R44, R60, R50.reuse, RZ ;  /* 0x000000323c2c723c */ /* 0x082ff000000418ff */
[C---:B------:R-:W-:Y:S08]  /*6270*/  HMMA.16816.F32.BF16 R48, R64.reuse, R50, RZ ;  /* 0x000000324030723c */ /* 0x040ff000000418ff */
[-C--:B-----5:R-:W-:Y:S08]  /*6280*/  HMMA.16816.F32.BF16 R52, R64, R204.reuse, RZ ;  /* 0x000000cc4034723c */ /* 0x0a0ff000000418ff */
[C---:B--2---:R-:W-:Y:S08]  /*6290*/  HMMA.16816.F32.BF16 R56, R60.reuse, R204, RZ ;  /* 0x000000cc3c38723c */ /* 0x044ff000000418ff */
[-C--:B------:R-:W-:Y:S08]  /*62a0*/  HMMA.16816.F32.BF16 R60, R60, R206.reuse, RZ ;  /* 0x000000ce3c3c723c */ /* 0x080ff000000418ff */
[----:B------:R-:W-:Y:S01]  /*62b0*/  HMMA.16816.F32.BF16 R64, R64, R206, RZ ;  /* 0x000000ce4040723c */ /* 0x000fe200000418ff */
[----:B------:R-:W-:Y:S07]  /*62c0*/  LDSM.16.M88.4 R204, [R246+0x8100] ;  /* 0x00810000f6cc783b */ /* 0x000fee0000000200 */
[-C--:B------:R-:W-:Y:S08]  /*62d0*/  HMMA.16816.F32.BF16 R4, R208, R212.reuse, R4 ;  /* 0x000000d4d004723c */ /* 0x080ff00000041804 */
[C---:B------:R-:W-:Y:S08]  /*62e0*/  HMMA.16816.F32.BF16 R8, R216.reuse, R212, R8 ;  /* 0x000000d4d808723c */ /* 0x040ff00000041808 */
[-C--:B------:R-:W-:Y:S08]  /*62f0*/  HMMA.16816.F32.BF16 R12, R216, R214.reuse, R12 ;  /* 0x000000d6d80c723c */ /* 0x080ff0000004180c */
[C---:B------:R-:W-:Y:S01]  /*6300*/  HMMA.16816.F32.BF16 R16, R208.reuse, R214, R16 ;  /* 0x000000d6d010723c */ /* 0x040fe20000041810 */
[----:B------:R-:W1:Y:S07]  /*6310*/  LDSM.16.M88.4 R212, [R245+0x4100] ;  /* 0x00410000f5d4783b */ /* 0x000e6e0000000200 */
[-C--:B------:R-:W-:Y:S08]  /*6320*/  HMMA.16816.F32.BF16 R20, R208, R220.reuse, R20 ;  /* 0x000000dcd014723c */ /* 0x080ff00000041814 */
[C---:B------:R-:W-:Y:S08]  /*6330*/  HMMA.16816.F32.BF16 R24, R216.reuse, R220, R24 ;  /* 0x000000dcd818723c */ /* 0x040ff00000041818 */
[-C--:B------:R-:W-:Y:S08]  /*6340*/  HMMA.16816.F32.BF16 R28, R216, R222.reuse, R28 ;  /* 0x000000ded81c723c */ /* 0x080ff0000004181c */
[C---:B------:R-:W-:Y:S01]  /*6350*/  HMMA.16816.F32.BF16 R32, R208.reuse, R222, R32 ;  /* 0x000000ded020723c */ /* 0x040fe20000041820 */
[----:B------:R-:W2:Y:S07]  /*6360*/  LDSM.16.M88.4 R220, [R246+0xa100] ;  /* 0x00a10000f6dc783b */ /* 0x000eae0000000200 */
[-C--:B------:R-:W-:Y:S08]  /*6370*/  HMMA.16816.F32.BF16 R36, R208, R224.reuse, R36 ;  /* 0x000000e0d024723c */ /* 0x080ff00000041824 */
[C---:B------:R-:W-:Y:S08]  /*6380*/  HMMA.16816.F32.BF16 R40, R216.reuse, R224, R40 ;  /* 0x000000e0d828723c */ /* 0x040ff00000041828 */
[-C--:B------:R-:W-:Y:S08]  /*6390*/  HMMA.16816.F32.BF16 R44, R216, R226.reuse, R44 ;  /* 0x000000e2d82c723c */ /* 0x080ff0000004182c */
[C---:B------:R-:W-:Y:S01]  /*63a0*/  HMMA.16816.F32.BF16 R48, R208.reuse, R226, R48 ;  /* 0x000000e2d030723c */ /* 0x040fe20000041830 */
[----:B------:R-:W-:Y:S07]  /*63b0*/  LDSM.16.M88.4 R224, [R245+0x5900] ;  /* 0x00590000f5e0783b */ /* 0x000fee0000000200 */
[-C--:B------:R-:W-:Y:S08]  /*63c0*/  HMMA.16816.F32.BF16 R52, R208, R228.reuse, R52 ;  /* 0x000000e4d034723c */ /* 0x080ff00000041834 */
[C---:B------:R-:W-:Y:S08]  /*63d0*/  HMMA.16816.F32.BF16 R56, R216.reuse, R228, R56 ;  /* 0x000000e4d838723c */ /* 0x040ff00000041838 */
[-C--:B------:R-:W-:Y:S01]  /*63e0*/  HMMA.16816.F32.BF16 R60, R216, R230.reuse, R60 ;  /* 0x000000e6d83c723c */ /* 0x080fe2000004183c */
[----:B------:R-:W-:Y:S07]  /*63f0*/  LDSM.16.M88.4 R216, [R245+0x5100] ;  /* 0x00510000f5d8783b */ /* 0x000fee0000000200 */
[----:B------:R-:W-:Y:S01]  /*6400*/  HMMA.16816.F32.BF16 R64, R208, R230, R64 ;  /* 0x000000e6d040723c */ /* 0x000fe20000041840 */
[----:B------:R-:W3:Y:S07]  /*6410*/  LDSM.16.M88.4 R208, [R245+0x4900] ;  /* 0x00490000f5d0783b */ /* 0x000eee0000000200 */
[-C--:B-1----:R-:W-:Y:S08]  /*6420*/  HMMA.16816.F32.BF16 R4, R204, R212.reuse, R4 ;  /* 0x000000d4cc04723c */ /* 0x082ff00000041804 */
[C---:B--2---:R-:W-:Y:S08]  /*6430*/  HMMA.16816.F32.BF16 R8, R220.reuse, R212, R8 ;  /* 0x000000d4dc08723c */ /* 0x044ff00000041808 */
[-C--:B------:R-:W-:Y:S08]  /*6440*/  HMMA.16816.F32.BF16 R12, R220, R214.reuse, R12 ;  /* 0x000000d6dc0c723c */ /* 0x080ff0000004180c */
[C---:B------:R-:W-:Y:S01]  /*6450*/  HMMA.16816.F32.BF16 R16, R204.reuse, R214, R16 ;  /* 0x000000d6cc10723c */ /* 0x040fe20000041810 */
[----:B------:R-:W-:Y:S07]  /*6460*/  LDSM.16.M88.4 R212, [R236] ;  /* 0x00000000ecd4783b */ /* 0x000fee0000000200 */
[-C--:B---3--:R-:W-:Y:S08]  /*6470*/  HMMA.16816.F32.BF16 R20, R204, R208.reuse, R20 ;  /* 0x000000d0cc14723c */ /* 0x088ff00000041814 */
        /* <DEDUP_REMOVED lines=11> */
[-C--:B------:R-:W-:Y:S01]  /*6530*/  HMMA.16816.F32.BF16 R60, R220, R226.reuse, R60 ;  /* 0x000000e2dc3c723c */ /* 0x080fe2000004183c */
[----:B------:R-:W-:Y:S07]  /*6540*/  LDSM.16.M88.4 R220, [R236+0x1000] ;  /* 0x00100000ecdc783b */ /* 0x000fee0000000200 */
[----:B------:R-:W-:Y:S01]  /*6550*/  HMMA.16816.F32.BF16 R64, R204, R226, R64 ;  /* 0x000000e2cc40723c */ /* 0x000fe20000041840 */
[----:B------:R-:W3:Y:S07]  /*6560*/  LDSM.16.M88.4 R204, [R236+0x800] ;  /* 0x00080000eccc783b */ /* 0x000eee0000000200 */
[-C--:B-1----:R-:W-:Y:S01]  /*6570*/  HMMA.16816.F32.BF16 R4, R208, R212.reuse, R4 ;  /* 0x000000d4d004723c */ /* 0x082fe20000041804 */
[----:B------:R-:W1:Y:S07]  /*6580*/  LDSM.16.M88.4 R224, [R236+0x1800] ;  /* 0x00180000ece0783b */ /* 0x000e6e0000000200 */
[C---:B--2---:R-:W-:Y:S08]  /*6590*/  HMMA.16816.F32.BF16 R8, R216.reuse, R212, R8 ;  /* 0x000000d4d808723c */ /* 0x044ff00000041808 */
[-C--:B------:R-:W-:Y:S08]  /*65a0*/  HMMA.16816.F32.BF16 R12, R216, R214.reuse, R12 ;  /* 0x000000d6d80c723c */ /* 0x080ff0000004180c */
[C---:B------:R-:W-:Y:S01]  /*65b0*/  HMMA.16816.F32.BF16 R16, R208.reuse, R214, R16 ;  /* 0x000000d6d010723c */ /* 0x040fe20000041810 */
[----:B------:R-:W-:Y:S07]  /*65c0*/  LDSM.16.M88.4 R212, [R250+0x6100] ;  /* 0x00610000fad4783b */ /* 0x000fee0000000200 */
[-C--:B---3--:R-:W-:Y:S08]  /*65d0*/  HMMA.16816.F32.BF16 R20, R208, R204.reuse, R20 ;  /* 0x000000ccd014723c */ /* 0x088ff00000041814 */
        /* <DEDUP_REMOVED lines=8> */
[----:B------:R-:W3:Y:S07]  /*6660*/  LDSM.16.M88.4 R220, [R251+0xe100] ;  /* 0x00e10000fbdc783b */ /* 0x000eee0000000200 */
[-C--:B-1----:R-:W-:Y:S08]  /*6670*/  HMMA.16816.F32.BF16 R52, R208, R224.reuse, R52 ;  /* 0x000000e0d034723c */ /* 0x082ff00000041834 */
[C---:B------:R-:W-:Y:S08]  /*6680*/  HMMA.16816.F32.BF16 R56, R216.reuse, R224, R56 ;  /* 0x000000e0d838723c */ /* 0x040ff00000041838 */
[-C--:B------:R-:W-:Y:S01]  /*6690*/  HMMA.16816.F32.BF16 R60, R216, R226.reuse, R60 ;  /* 0x000000e2d83c723c */ /* 0x080fe2000004183c */
[----:B------:R-:W-:Y:S07]  /*66a0*/  LDSM.16.M88.4 R216, [R250+0x7100] ;  /* 0x00710000fad8783b */ /* 0x000fee0000000200 */
[----:B------:R-:W-:Y:S01]  /*66b0*/  HMMA.16816.F32.BF16 R64, R208, R226, R64 ;  /* 0x000000e2d040723c */ /* 0x000fe20000041840 */
[----:B------:R-:W1:Y:S07]  /*66c0*/  LDSM.16.M88.4 R208, [R250+0x6900] ;  /* 0x00690000fad0783b */ /* 0x000e6e0000000200 */
[-C--:B--2---:R-:W-:Y:S01]  /*66d0*/  HMMA.16816.F32.BF16 R4, R204, R212.reuse, R4 ;  /* 0x000000d4cc04723c */ /* 0x084fe20000041804 */
[----:B------:R-:W2:Y:S07]  /*66e0*/  LDSM.16.M88.4 R224, [R250+0x7900] ;  /* 0x00790000fae0783b */ /* 0x000eae0000000200 */
[C---:B---3--:R-:W-:Y:S08]  /*66f0*/  HMMA.16816.F32.BF16 R8, R220.reuse, R212, R8 ;  /* 0x000000d4dc08723c */ /* 0x048ff00000041808 */
[-C--:B------:R-:W-:Y:S08]  /*6700*/  HMMA.16816.F32.BF16 R12, R220, R214.reuse, R12 ;  /* 0x000000d6dc0c723c */ /* 0x080ff0000004180c */
[C---:B------:R-:W-:Y:S01]  /*6710*/  HMMA.16816.F32.BF16 R16, R204.reuse, R214, R16 ;  /* 0x000000d6cc10723c */ /* 0x040fe20000041810 */
[----:B------:R-:W-:Y:S07]  /*6720*/  LDSM.16.M88.4 R212, [R235] ;  /* 0x00000000ebd4783b */ /* 0x000fee0000000200 */
[-C--:B-1----:R-:W-:Y:S08]  /*6730*/  HMMA.16816.F32.BF16 R20, R204, R208.reuse, R20 ;  /* 0x000000d0cc14723c */ /* 0x082ff00000041814 */
        /* <DEDUP_REMOVED lines=8> */
[----:B------:R-:W3:Y:S07]  /*67c0*/  LDSM.16.M88.4 R216, [R247+0xe100] ;  /* 0x00e10000f7d8783b */ /* 0x000eee0000000200 */
[-C--:B--2---:R-:W-:Y:S08]  /*67d0*/  HMMA.16816.F32.BF16 R52, R204, R224.reuse, R52 ;  /* 0x000000e0cc34723c */ /* 0x084ff00000041834 */
[C---:B------:R-:W-:Y:S08]  /*67e0*/  HMMA.16816.F32.BF16 R56, R220.reuse, R224, R56 ;  /* 0x000000e0dc38723c */ /* 0x040ff00000041838 */
[-C--:B------:R-:W-:Y:S01]  /*67f0*/  HMMA.16816.F32.BF16 R60, R220, R226.reuse, R60 ;  /* 0x000000e2dc3c723c */ /* 0x080fe2000004183c */
[----:B------:R-:W-:Y:S07]  /*6800*/  LDSM.16.M88.4 R220, [R233] ;  /* 0x00000000e9dc783b */ /* 0x000fee0000000200 */
[----:B------:R-:W-:Y:S01]  /*6810*/  HMMA.16816.F32.BF16 R64, R204, R226, R64 ;  /* 0x000000e2cc40723c */ /* 0x000fe20000041840 */
[----:B------:R-:W2:Y:S07]  /*6820*/  LDSM.16.M88.4 R204, [R234] ;  /* 0x00000000eacc783b */ /* 0x000eae0000000200 */
[-C--:B-1----:R-:W-:Y:S01]  /*6830*/  HMMA.16816.F32.BF16 R4, R208, R212.reuse, R4 ;  /* 0x000000d4d004723c */ /* 0x082fe20000041804 */
[----:B------:R-:W1:Y:S07]  /*6840*/  LDSM.16.M88.4 R224, [R232] ;  /* 0x00000000e8e0783b */ /* 0x000e6e0000000200 */
[C---:B---3--:R-:W-:Y:S08]  /*6850*/  HMMA.16816.F32.BF16 R8, R216.reuse, R212, R8 ;  /* 0x000000d4d808723c */ /* 0x048ff00000041808 */
[-C--:B------:R-:W-:Y:S08]  /*6860*/  HMMA.16816.F32.BF16 R12, R216, R214.reuse, R12 ;  /* 0x000000d6d80c723c */ /* 0x080ff0000004180c */
[C---:B------:R-:W-:Y:S01]  /*6870*/  HMMA.16816.F32.BF16 R16, R208.reuse, R214, R16 ;  /* 0x000000d6d010723c */ /* 0x040fe20000041810 */
[----:B------:R-:W-:Y:S07]  /*6880*/  LDSM.16.M88.4 R212, [R245+0x6100] ;  /* 0x00610000f5d4783b */ /* 0x000fee0000000200 */
[-C--:B--2---:R-:W-:Y:S08]  /*6890*/  HMMA.16816.F32.BF16 R20, R208, R204.reuse, R20 ;  /* 0x000000ccd014723c */ /* 0x084ff00000041814 */
        /* <DEDUP_REMOVED lines=12> */
[----:B------:R-:W1:Y:S07]  /*6960*/  LDSM.16.M88.4 R216, [R245+0x6900] ;  /* 0x00690000f5d8783b */ /* 0x000e6e0000000200 */
[----:B------:R-:W-:Y:S01]  /*6970*/  HMMA.16816.F32.BF16 R64, R208, R226, R64 ;  /* 0x000000e2d040723c */ /* 0x000fe20000041840 */
[----:B------:R-:W4:Y:S07]  /*6980*/  LDSM.16.M88.4 R208, [R245+0x7100] ;  /* 0x00710000f5d0783b */ /* 0x000f2e0000000200 */
[-C--:B--2---:R-:W-:Y:S01]  /*6990*/  HMMA.16816.F32.BF16 R4, R204, R212.reuse, R4 ;  /* 0x000000d4cc04723c */ /* 0x084fe20000041804 */
[----:B------:R-:W2:Y:S07]  /*69a0*/  LDSM.16.M88.4 R224, [R245+0x7900] ;  /* 0x00790000f5e0783b */ /* 0x000eae0000000200 */
[C---:B---3--:R-:W-:Y:S08]  /*69b0*/  HMMA.16816.F32.BF16 R8, R220.reuse, R212, R8 ;  /* 0x000000d4dc08723c */ /* 0x048ff00000041808 */
[-C--:B------:R-:W-:Y:S08]  /*69c0*/  HMMA.16816.F32.BF16 R12, R220, R214.reuse, R12 ;  /* 0x000000d6dc0c723c */ /* 0x080ff0000004180c */
[C---:B------:R-:W-:Y:S01]  /*69d0*/  HMMA.16816.F32.BF16 R16, R204.reuse, R214, R16 ;  /* 0x000000d6cc10723c */ /* 0x040fe20000041810 */
[----:B------:R-:W-:Y:S07]  /*69e0*/  LDSM.16.M88.4 R212, [R244+0xc100] ;  /* 0x00c10000f4d4783b */ /* 0x000fee0000000200 */
[-C--:B-1----:R-:W-:Y:S08]  /*69f0*/  HMMA.16816.F32.BF16 R20, R204, R216.reuse, R20 ;  /* 0x000000d8cc14723c */ /* 0x082ff00000041814 */
[C---:B------:R-:W-:Y:S08]  /*6a00*/  HMMA.16816.F32.BF16 R24, R220.reuse, R216, R24 ;  /* 0x000000d8dc18723c */ /* 0x040ff00000041818 */
[-C--:B------:R-:W-:Y:S08]  /*6a10*/  HMMA.16816.F32.BF16 R28, R220, R218.reuse, R28 ;  /* 0x000000dadc1c723c */ /* 0x080ff0000004181c */
[C---:B------:R-:W-:Y:S01]  /*6a20*/  HMMA.16816.F32.BF16 R32, R204.reuse, R218, R32 ;  /* 0x000000dacc20723c */ /* 0x040fe20000041820 */
[----:B------:R-:W1:Y:S07]  /*6a30*/  LDSM.16.M88.4 R216, [R236+0x2000] ;  /* 0x00200000ecd8783b */ /* 0x000e6e0000000200 */
[-C--:B----4-:R-:W-:Y:S08]  /*6a40*/  HMMA.16816.F32.BF16 R36, R204, R208.reuse, R36 ;  /* 0x000000d0cc24723c */ /* 0x090ff00000041824 */
[C---:B------:R-:W-:Y:S08]  /*6a50*/  HMMA.16816.F32.BF16 R40, R220.reuse, R208, R40 ;  /* 0x000000d0dc28723c */ /* 0x040ff00000041828 */
[-C--:B------:R-:W-:Y:S08]  /*6a60*/  HMMA.16816.F32.BF16 R44, R220, R210.reuse, R44 ;  /* 0x000000d2dc2c723c */ /* 0x080ff0000004182c */
[C---:B------:R-:W-:Y:S01]  /*6a70*/  HMMA.16816.F32.BF16 R48, R204.reuse, R210, R48 ;  /* 0x000000d2cc30723c */ /* 0x040fe20000041830 */
[----:B------:R-:W3:Y:S07]  /*6a80*/  LDSM.16.M88.4 R208, [R243+0xe100] ;  /* 0x00e10000f3d0783b */ /* 0x000eee0000000200 */
[-C--:B--2---:R-:W-:Y:S08]  /*6a90*/  HMMA.16816.F32.BF16 R52, R204, R224.reuse, R52 ;  /* 0x000000e0cc34723c */ /* 0x084ff00000041834 */
[C---:B------:R-:W-:Y:S08]  /*6aa0*/  HMMA.16816.F32.BF16 R56, R220.reuse, R224, R56 ;  /* 0x000000e0dc38723c */ /* 0x040ff00000041838 */
[-C--:B------:R-:W-:Y:S08]  /*6ab0*/  HMMA.16816.F32.BF16 R60, R220, R226.reuse, R60 ;  /* 0x000000e2dc3c723c */ /* 0x080ff0000004183c */
[----:B------:R-:W-:Y:S08]  /*6ac0*/  HMMA.16816.F32.BF16 R64, R204, R226, R64 ;  /* 0x000000e2cc40723c */ /* 0x000ff00000041840 */
[-C--:B-1----:R-:W-:Y:S08]  /*6ad0*/  HMMA.16816.F32.BF16 R4, R212, R216.reuse, R4 ;  /* 0x000000d8d404723c */ /* 0x082ff00000041804 */
[C---:B---3--:R-:W-:Y:S08]  /*6ae0*/  HMMA.16816.F32.BF16 R8, R208.reuse, R216, R8 ;  /* 0x000000d8d008723c */ /* 0x048ff00000041808 */
[-C--:B------:R-:W-:Y:S08]  /*6af0*/  HMMA.16816.F32.BF16 R12, R208, R218.reuse, R12 ;  /* 0x000000dad00c723c */ /* 0x080ff0000004180c */
        /* <DEDUP_REMOVED lines=14> */
[----:B------:R-:W-:Y:S02]  /*6be0*/  FMUL.FTZ R16, R16, c[0x0][0x320] ;  /* 0x0000c80010107a20 */ /* 0x000fe40000410000 */
[----:B------:R-:W-:Y:S02]  /*6bf0*/  FMUL.FTZ R17, R17, c[0x0][0x320] ;  /* 0x0000c80011117a20 */ /* 0x000fe40000410000 */
[----:B------:R-:W-:Y:S02]  /*6c00*/  FMUL.FTZ R18, R18, c[0x0][0x320] ;  /* 0x0000c80012127a20 */ /* 0x000fe40000410000 */
[----:B------:R-:W-:Y:S03]  /*6c10*/  FMUL.FTZ R19, R19, c[0x0][0x320] ;  /* 0x0000c80013137a20 */ /* 0x000fe60000410000 */
[----:B------:R-:W-:Y:S10]  /*6c20*/  MUFU.TANH R206, R8 ;  /* 0x0000000800ce7308 */ /* 0x000ff40000002400 */
[----:B------:R-:W-:Y:S01]  /*6c30*/  MUFU.TANH R217, R9 ;  /* 0x0000000900d97308 */ /* 0x000fe20000002400 */
[----:B-1----:R-:W1:Y:S09]  /*6c40*/  LDSM.16.M88.4 R4, [R236+0x2800] ;  /* 0x00280000ec04783b */ /* 0x002e720000000200 */
[----:B------:R-:W-:Y:S10]  /*6c50*/  MUFU.TANH R207, R10 ;  /* 0x0000000a00cf7308 */ /* 0x000ff40000002400 */
[----:B------:R2:W-:Y:S10]  /*6c60*/  MUFU.TANH R205, R11 ;  /* 0x0000000b00cd7308 */ /* 0x0005f40000002400 */
[----:B------:R3:W-:Y:S10]  /*6c70*/  MUFU.TANH R221, R12 ;  /* 0x0000000c00dd7308 */ /* 0x0007f40000002400 */
[----:B------:R4:W-:Y:S01]  /*6c80*/  MUFU.TANH R220, R13 ;  /* 0x0000000d00dc7308 */ /* 0x0009e20000002400 */
[----:B--2---:R-:W2:Y:S01]  /*6c90*/  LDSM.16.M88.4 R8, [R236+0x3000] ;  /* 0x00300000ec08783b */ /* 0x004ea20000000200 */
[-C--:B-1----:R-:W-:Y:S08]  /*6ca0*/  HMMA.16816.F32.BF16 R20, R212, R4.reuse, R20 ;  /* 0x00000004d414723c */ /* 0x082ff00000041814 */
[----:B------:R-:W-:Y:S01]  /*6cb0*/  MUFU.TANH R218, R16 ;  /* 0x0000001000da7308 */ /* 0x000fe20000002400 */
[C---:B------:R-:W-:Y:S04]  /*6cc0*/  HMMA.16816.F32.BF16 R24, R208.reuse, R4, R24 ;  /* 0x00000004d018723c */ /* 0x040fe80000041818 */
[----:B---3--:R-:W-:Y:S05]  /*6cd0*/  FMUL.FTZ R12, R14, c[0x0][0x320] ;  /* 0x0000c8000e0c7a20 */ /* 0x008fea0000410000 */
[----:B------:R1:W-:Y:S01]  /*6ce0*/  MUFU.TANH R219, R17 ;  /* 0x0000001100db7308 */ /* 0x0003e20000002400 */
[-C--:B------:R-:W-:Y:S03]  /*6cf0*/  HMMA.16816.F32.BF16 R28, R208, R6.reuse, R28 ;  /* 0x00000006d01c723c */ /* 0x080fe6000004181c */
[----:B----4-:R-:W-:Y:S05]  /*6d00*/  FMUL.FTZ R13, R15, c[0x0][0x320] ;  /* 0x0000c8000f0d7a20 */ /* 0x010fea0000410000 */
[C---:B------:R-:W-:Y:S01]  /*6d10*/  HMMA.16816.F32.BF16 R32, R212.reuse, R6, R32 ;  /* 0x00000006d420723c */ /* 0x040fe20000041820 */
[----:B------:R-:W-:Y:S01]  /*6d20*/  MUFU.TANH R230, R18 ;  /* 0x0000001200e67308 */ /* 0x000fe20000002400 */
[----:B------:R-:W3:Y:S01]  /*6d30*/  LDSM.16.M88.4 R4, [R236+0x3800] ;  /* 0x00380000ec04783b */ /* 0x000ee20000000200 */
[----:B------:R-:W-:Y:S04]  /*6d40*/  DEPBAR.LE SB0, 0x0 ;  /* 0x000080000000791a */ /* 0x000fe80000000000 */
[----:B------:R-:W-:Y:S02]  /*6d50*/  FMUL.FTZ R20, R20, c[0x0][0x320] ;  /* 0x0000c80014147a20 */ /* 0x000fe40000410000 */
[----:B------:R-:W-:Y:S02]  /*6d60*/  FMUL.FTZ R26, R26, c[0x0][0x320] ;  /* 0x0000c8001a1a7a20 */ /* 0x000fe40000410000 */
[----:B------:R4:W-:Y:S01]  /*6d70*/  MUFU.TANH R223, R19 ;  /* 0x0000001300df7308 */ /* 0x0009e20000002400 */
[----:B------:R-:W-:Y:S01]  /*6d80*/  BAR.SYNC.DEFER_BLOCKING 0x0 ;  /* 0x0000000000007b1d */ /* 0x000fe20000010000 */
[----:B------:R-:W-:Y:S01]  /*6d90*/  FMUL.FTZ R27, R27, c[0x0][0x320] ;  /* 0x0000c8001b1b7a20 */ /* 0x000fe20000410000 */
[-C--:B--2---:R-:W-:Y:S05]  /*6da0*/  HMMA.16816.F32.BF16 R36, R212, R8.reuse, R36 ;  /* 0x00000008d424723c */ /* 0x084fea0000041824 */
[----:B------:R-:W-:Y:S02]  /*6db0*/  FMUL.FTZ R29, R29, c[0x0][0x320] ;  /* 0x0000c8001d1d7a20 */ /* 0x000fe40000410000 */
[----:B------:R2:W-:Y:S01]  /*6dc0*/  MUFU.TANH R225, R26 ;  /* 0x0000001a00e17308 */ /* 0x0005e20000002400 */
[----:B------:R-:W-:Y:S01]  /*6dd0*/  FMUL.FTZ R30, R30, c[0x0][0x320] ;  /* 0x0000c8001e1e7a20 */ /* 0x000fe20000410000 */
[C---:B------:R-:W-:Y:S04]  /*6de0*/  HMMA.16816.F32.BF16 R40, R208.reuse, R8, R40 ;  /* 0x00000008d028723c */ /* 0x040fe80000041828 */
[----:B------:R-:W-:Y:S02]  /*6df0*/  FMUL.FTZ R31, R31, c[0x0][0x320] ;  /* 0x0000c8001f1f7a20 */ /* 0x000fe40000410000 */
[----:B-1----:R-:W-:Y:S02]  /*6e00*/  FMUL.FTZ R17, R22, c[0x0][0x320] ;  /* 0x0000c80016117a20 */ /* 0x002fe40000410000 */
[----:B------:R1:W-:Y:S01]  /*6e10*/  MUFU.TANH R224, R27 ;  /* 0x0000001b00e07308 */ /* 0x0003e20000002400 */
[-C--:B------:R-:W-:Y:S03]  /*6e20*/  HMMA.16816.F32.BF16 R44, R208, R10.reuse, R44 ;  /* 0x0000000ad02c723c */ /* 0x080fe6000004182c */
[----:B----4-:R-:W-:Y:S02]  /*6e30*/  FMUL.FTZ R19, R21, c[0x0][0x320] ;  /* 0x0000c80015137a20 */ /* 0x010fe40000410000 */
[----:B------:R-:W-:Y:S02]  /*6e40*/  FMUL.FTZ R16, R23, c[0x0][0x320] ;  /* 0x0000c80017107a20 */ /* 0x000fe40000410000 */
[----:B------:R-:W-:Y:S01]  /*6e50*/  FMUL.FTZ R14, R24, c[0x0][0x320] ;  /* 0x0000c800180e7a20 */ /* 0x000fe20000410000 */
[C---:B------:R-:W-:Y:S01]  /*6e60*/  HMMA.16816.F32.BF16 R48, R212.reuse, R10, R48 ;  /* 0x0000000ad430723c */ /* 0x040fe20000041830 */
[----:B------:R4:W-:Y:S03]  /*6e70*/  MUFU.TANH R228, R29 ;  /* 0x0000001d00e47308 */ /* 0x0009e60000002400 */
[----:B------:R-:W-:Y:S02]  /*6e80*/  FMUL.FTZ R15, R25, c[0x0][0x320] ;  /* 0x0000c800190f7a20 */ /* 0x000fe40000410000 */
[----:B------:R-:W-:Y:S02]  /*6e90*/  FMUL.FTZ R18, R28, c[0x0][0x320] ;  /* 0x0000c8001c127a20 */ /* 0x000fe40000410000 */
[----:B------:R-:W-:Y:S01]  /*6ea0*/  FMUL.FTZ R43, R43, c[0x0][0x320] ;  /* 0x0000c8002b2b7a20 */ /* 0x000fe20000410000 */
[-C--:B---3--:R-:W-:Y:S02]  /*6eb0*/  HMMA.16816.F32.BF16 R52, R212, R4.reuse, R52 ;  /* 0x00000004d434723c */ /* 0x088fe40000041834 */
[----:B------:R-:W-:Y:S01]  /*6ec0*/  MUFU.TANH R227, R30 ;  /* 0x0000001e00e37308 */ /* 0x000fe20000002400 */
[----:B--2---:R-:W-:Y:S02]  /*6ed0*/  FMUL.FTZ R26, R32, c[0x0][0x320] ;  /* 0x0000c800201a7a20 */ /* 0x004fe40000410000 */
[----:B------:R-:W-:Y:S02]  /*6ee0*/  FMUL.FTZ R22, R34, c[0x0][0x320] ;  /* 0x0000c80022167a20 */ /* 0x000fe40000410000 */
[----:B-1----:R-:W-:Y:S01]  /*6ef0*/  FMUL.FTZ R27, R33, c[0x0][0x320] ;  /* 0x0000c800211b7a20 */ /* 0x002fe20000410000 */
[C---:B------:R-:W-:Y:S04]  /*6f00*/  HMMA.16816.F32.BF16 R56, R208.reuse, R4, R56 ;  /* 0x00000004d038723c */ /* 0x040fe80000041838 */
[----:B------:R1:W-:Y:S01]  /*6f10*/  MUFU.TANH R226, R31 ;  /* 0x0000001f00e27308 */ /* 0x0003e20000002400 */
[----:B------:R-:W-:Y:S02]  /*6f20*/  FMUL.FTZ R21, R35, c[0x0][0x320] ;  /* 0x0000c80023157a20 */ /* 0x000fe40000410000 */
[----:B------:R-:W-:Y:S01]  /*6f30*/  FMUL.FTZ R28, R37, c[0x0][0x320] ;  /* 0x0000c800251c7a20 */ /* 0x000fe20000410000 */
[-C--:B------:R-:W-:Y:S04]  /*6f40*/  HMMA.16816.F32.BF16 R60, R208, R6.reuse, R60 ;  /* 0x00000006d03c723c */ /* 0x080fe8000004183c */
[----:B----4-:R-:W-:Y:S02]  /*6f50*/  FMUL.FTZ R29, R36, c[0x0][0x320] ;  /* 0x0000c800241d7a20 */ /* 0x010fe40000410000 */
[----:B------:R-:W2:Y:S01]  /*6f60*/  MUFU.TANH R0, R43 ;  /* 0x0000002b00007308 */ /* 0x000ea20000002400 */
[----:B------:R-:W-:Y:S01]  /*6f70*/  FMUL.FTZ R25, R38, c[0x0][0x320] ;  /* 0x0000c80026197a20 */ /* 0x000fe20000410000 */
[----:B------:R-:W-:Y:S04]  /*6f80*/  HMMA.16816.F32.BF16 R64, R212, R6, R64 ;  /* 0x00000006d440723c */ /* 0x000fe80000041840 */
[----:B------:R-:W-:Y:S02]  /*6f90*/  FMUL.FTZ R24, R39, c[0x0][0x320] ;  /* 0x0000c80027187a20 */ /* 0x000fe40000410000 */
[----:B------:R-:W-:Y:S02]  /*6fa0*/  FMUL.FTZ R8, R40, c[0x0][0x320] ;  /* 0x0000c80028087a20 */ /* 0x000fe40000410000 */
[----:B------:R-:W3:Y:S01]  /*6fb0*/  MUFU.TANH R2, R2 ;  /* 0x0000000200027308 */ /* 0x000ee20000002400 */
[----:B------:R-:W-:Y:S03]  /*6fc0*/  FMUL.FTZ R9, R41, c[0x0][0x320] ;  /* 0x0000c80029097a20 */ /* 0x000fe60000410000 */
[----:B------:R-:W-:Y:S02]  /*6fd0*/  FMUL.FTZ R23, R44, c[0x0][0x320] ;  /* 0x0000c8002c177a20 */ /* 0x000fe40000410000 */
[----:B------:R-:W-:Y:S02]  /*6fe0*/  FMUL.FTZ R10, R45, c[0x0][0x320] ;  /* 0x0000c8002d0a7a20 */ /* 0x000fe40000410000 */
[----:B------:R-:W-:Y:S02]  /*6ff0*/  FMUL.FTZ R37, R48, c[0x0][0x320] ;  /* 0x0000c80030257a20 */ /* 0x000fe40000410000 */
[----:B------:R-:W4:Y:S01]  /*7000*/  MUFU.TANH R12, R12 ;  /* 0x0000000c000c7308 */ /* 0x000f220000002400 */
[----:B------:R-:W-:Y:S02]  /*7010*/  FMUL.FTZ R36, R49, c[0x0][0x320] ;  /* 0x0000c80031247a20 */ /* 0x000fe40000410000 */
[----:B-1----:R-:W-:Y:S01]  /*7020*/  FMUL.FTZ R31, R50, c[0x0][0x320] ;  /* 0x0000c800321f7a20 */ /* 0x002fe20000410000 */
[----:B--2---:R1:W-:Y:S01]  /*7030*/  STL [R1+0x44], R0 ;  /* 0x0000440001007387 */ /* 0x0043e20000100800 */
[----:B------:R-:W-:Y:S02]  /*7040*/  FMUL.FTZ R30, R51, c[0x0][0x320] ;  /* 0x0000c800331e7a20 */ /* 0x000fe40000410000 */
[----:B------:R-:W-:Y:S02]  /*7050*/  FMUL.FTZ R38, R52, c[0x0][0x320] ;  /* 0x0000c80034267a20 */ /* 0x000fe40000410000 */
[----:B------:R-:W-:Y:S01]  /*7060*/  FMUL.FTZ R39, R53, c[0x0][0x320] ;  /* 0x0000c80035277a20 */ /* 0x000fe20000410000 */
[----:B------:R-:W2:Y:S01]  /*7070*/  MUFU.TANH R13, R13 ;  /* 0x0000000d000d7308 */ /* 0x000ea20000002400 */
        /* <DEDUP_REMOVED lines=53> */
[----:B------:R1:W1:Y:S10]  /*73d0*/  MUFU.TANH R202, R62 ;  /* 0x0000003e00ca7308 */ /* 0x0002740000002400 */
[----:B------:R1:W1:Y:S10]  /*73e0*/  MUFU.TANH R201, R63 ;  /* 0x0000003f00c97308 */ /* 0x0002740000002400 */
[----:B------:R1:W1:Y:S10]  /*73f0*/  MUFU.TANH R211, R64 ;  /* 0x0000004000d37308 */ /* 0x0002740000002400 */
[----:B------:R-:W1:Y:S10]  /*7400*/  MUFU.TANH R41, R41 ;  /* 0x0000002900297308 */ /* 0x000e740000002400 */
[----:B------:R1:W1:Y:S10]  /*7410*/  MUFU.TANH R209, R66 ;  /* 0x0000004200d17308 */ /* 0x0002740000002400 */
[----:B------:R-:W1:Y:S02]  /*7420*/  MUFU.TANH R40, R40 ;  /* 0x0000002800287308 */ /* 0x000e640000002400 */
[----:B-1234-:R-:W-:-:S05]  /*7430*/  @P0 BRA `(.L_x_711) ;  /* 0xffffe4a000000947 */ /* 0x01efca000383ffff */
.L_x_710:
[----:B----4-:R-:W2:Y:S01]  /*7440*/  LDL.LU R51, [R1+0x44] ;  /* 0x0000440001337983 */ /* 0x010ea20000300800 */
        /* <DEDUP_REMOVED lines=39> */
[----:B------:R-:W1:Y:S01]  /*76c0*/  SHFL.BFLY PT, R6, R42, 0x2, 0x1f ;  /* 0x0c401f002a067f89 */ /* 0x000e6200000e0000 */
        /* <DEDUP_REMOVED lines=12> */
[----:B------:R-:W3:Y:S01]  /*7790*/  SHFL.BFLY PT, R11, R4, 0x2, 0x1f ;  /* 0x0c401f00040b7f89 */ /* 0x000ee200000e0000 */
[----:B------:R-:W-:Y:S02]  /*77a0*/  FMNMX.FTZ R0, R33, R0, !PT ;  /* 0x0000000021007209 */ /* 0x000fe40007810000 */
[----:B------:R-:W-:Y:S02]  /*77b0*/  FMNMX.FTZ R3, R225, R3, !PT ;  /* 0x00000003e1037209 */ /* 0x000fe40007810000 */
[----:B------:R-:W-:Y:S02]  /*77c0*/  FMNMX.FTZ R0, R7, R0, !PT ;  /* 0x0000000007007209 */ /* 0x000fe40007810000 */
[----:B------:R-:W-:Y:S02]  /*77d0*/  FMNMX.FTZ R3, R224, R3, !PT ;  /* 0x00000003e0037209 */ /* 0x000fe40007810000 */
[----:B------:R-:W-:Y:S02]  /*77e0*/  MOV R54, R231 ;  /* 0x000000e700367202 */ /* 0x000fe40000000f00 */
[----:B------:R-:W-:Y:S02]  /*77f0*/  FMNMX.FTZ R3, R227, R3, !PT ;  /* 0x00000003e3037209 */ /* 0x000fe40007810000 */
[----:B------:R-:W-:Y:S02]  /*7800*/  MOV R63, R196 ;  /* 0x000000c4003f7202 */ /* 0x000fe40000000f00 */
[----:B------:R-:W-:Y:S02]  /*7810*/  FMNMX.FTZ R3, R226, R3, !PT ;  /* 0x00000003e2037209 */ /* 0x000fe40007810000 */
[----:B------:R-:W-:Y:S02]  /*7820*/  MOV R58, R229 ;  /* 0x000000e5003a7202 */ /* 0x000fe40000000f00 */
[----:B------:R-:W-:Y:S02]  /*7830*/  FMNMX.FTZ R3, R54, R3, !PT ;  /* 0x0000000336037209 */ /* 0x000fe40007810000 */
[----:B------:R-:W-:Y:S01]  /*7840*/  ISETP.LT.AND P0, PT, RZ, UR7, PT ;  /* 0x00000007ff007c0c */ /* 0x000fe2000bf01270 */
[----:B------:R-:W-:Y:S01]  /*7850*/  UIADD3 UR7, UR7, -0x1, URZ ;  /* 0xffffffff07077890 */ /* 0x000fe2000fffe03f */
[----:B--2---:R-:W-:Y:S02]  /*7860*/  FMNMX.FTZ R3, R51, R3, !PT ;  /* 0x0000000333037209 */ /* 0x004fe40007810000 */
[----:B-1----:R-:W-:Y:S02]  /*7870*/  FMNMX.FTZ R6, R42, R6, !PT ;  /* 0x000000062a067209 */ /* 0x002fe40007810000 */
[----:B------:R-:W1:Y:S01]  /*7880*/  SHFL.BFLY PT, R42, R0, 0x2, 0x1f ;  /* 0x0c401f00002a7f89 */ /* 0x000e6200000e0000 */
[----:B---3--:R-:W-:Y:S02]  /*7890*/  FMNMX.FTZ R11, R4, R11, !PT ;  /* 0x0000000b040b7209 */ /* 0x008fe40007810000 */
[----:B------:R-:W-:Y:S04]  /*78a0*/  FMNMX.FTZ R4, R63, R3, !PT ;  /* 0x000000033f047209 */ /* 0x000fe80007810000 */
[----:B------:R-:W-:Y:S01]  /*78b0*/  FMNMX.FTZ R4, R58, R4, !PT ;  /* 0x000000043a047209 */ /* 0x000fe20007810000 */
[----:B------:R-:W2:Y:S08]  /*78c0*/  SHFL.BFLY PT, R196, R6, 0x1, 0x1f ;  /* 0x0c201f0006c47f89 */ /* 0x000eb000000e0000 */
[----:B------:R-:W3:Y:S01]  /*78d0*/  SHFL.BFLY PT, R3, R11, 0x1, 0x1f ;  /* 0x0c201f000b037f89 */ /* 0x000ee200000e0000 */
[----:B-1----:R-:W-:Y:S02]  /*78e0*/  FMNMX.FTZ R42, R0, R42, !PT ;  /* 0x0000002a002a7209 */ /* 0x002fe40007810000 */
[----:B------:R-:W-:Y:S05]  /*78f0*/  FMNMX.FTZ R0, R57, R4, !PT ;  /* 0x0000000439007209 */ /* 0x000fea0007810000 */
[----:B------:R-:W-:Y:S01]  /*7900*/  SHFL.BFLY PT, R43, R42, 0x1, 0x1f ;  /* 0x0c201f002a2b7f89 */ /* 0x000fe200000e0000 */
[----:B------:R-:W-:Y:S02]  /*7910*/  FMNMX.FTZ R0, R56, R0, !PT ;  /* 0x0000000038007209 */ /* 0x000fe40007810000 */
[----:B--2---:R-:W-:Y:S02]  /*7920*/  FMNMX.FTZ R196, R6, R196, !PT ;  /* 0x000000c406c47209 */ /* 0x004fe40007810000 */
[----:B------:R-:W-:Y:S03]  /*7930*/  FMNMX.FTZ R0, R202, R0, !PT ;  /* 0x00000000ca007209 */ /* 0x000fe60007810000 */
[C---:B------:R-:W-:Y:S01]  /*7940*/  FMUL.FTZ R210, R196.reuse, c[0x0][0x2d0] ;  /* 0x0000b400c4d27a20 */ /* 0x040fe20000410000 */
[----:B------:R-:W-:Y:S01]  /*7950*/  FMNMX.FTZ R4, R201, R0, !PT ;  /* 0x00000000c9047209 */ /* 0x000fe20007810000 */
[----:B------:R-:W-:Y:S01]  /*7960*/  FADD.FTZ R6, -R196, R199 ;  /* 0x000000c7c4067221 */ /* 0x000fe20000010100 */
[----:B---3--:R-:W-:Y:S01]  /*7970*/  FMNMX.FTZ R3, R11, R3, !PT ;  /* 0x000000030b037209 */ /* 0x008fe20007810000 */
[--C-:B------:R-:W-:Y:S02]  /*7980*/  FFMA.FTZ R2, R2, c[0x0][0x2d0], -R210.reuse ;  /* 0x0000b40002027a23 */ /* 0x100fe400000108d2 */
[----:B------:R-:W1:Y:S01]  /*7990*/  SHFL.BFLY PT, R0, R4, 0x2, 0x1f ;  /* 0x0c401f0004007f89 */ /* 0x000e6200000e0000 */
[--C-:B------:R-:W-:Y:S01]  /*79a0*/  FFMA.FTZ R215, R38, c[0x0][0x2d0], -R210.reuse ;  /* 0x0000b40026d77a23 */ /* 0x100fe200000108d2 */
[----:B------:R2:W-:Y:S01]  /*79b0*/  MUFU.EX2 R11, R2 ;  /* 0x00000002000b7308 */ /* 0x0005e20000000800 */
[----:B------:R-:W-:Y:S02]  /*79c0*/  FMUL.FTZ R208, R3, c[0x0][0x2d0] ;  /* 0x0000b40003d07a20 */ /* 0x000fe40000410000 */
[----:B------:R-:W-:Y:S02]  /*79d0*/  FFMA.FTZ R229, R218, c[0x0][0x2d0], -R210 ;  /* 0x0000b400dae57a23 */ /* 0x000fe400000108d2 */
[--C-:B------:R-:W-:Y:S02]  /*79e0*/  FFMA.FTZ R204, R204, c[0x0][0x2d0], -R208.reuse ;  /* 0x0000b400cccc7a23 */ /* 0x100fe400000108d0 */
[--C-:B------:R-:W-:Y:S02]  /*79f0*/  FFMA.FTZ R213, R35, c[0x0][0x2d0], -R208.reuse ;  /* 0x0000b40023d57a23 */ /* 0x100fe400000108d0 */
[--C-:B------:R-:W-:Y:S01]  /*7a00*/  FFMA.FTZ R218, R230, c[0x0][0x2d0], -R208.reuse ;  /* 0x0000b400e6da7a23 */ /* 0x100fe200000108d0 */
[----:B------:R3:W-:Y:S01]  /*7a10*/  MUFU.EX2 R49, R204 ;  /* 0x000000cc00317308 */ /* 0x0007e20000000800 */
[--C-:B------:R-:W-:Y:S02]  /*7a20*/  FFMA.FTZ R216, R216, c[0x0][0x2d0], -R208.reuse ;  /* 0x0000b400d8d87a23 */ /* 0x100fe400000108d0 */
[--C-:B------:R-:W-:Y:S02]  /*7a30*/  FFMA.FTZ R61, R25, c[0x0][0x2d0], -R208.reuse ;  /* 0x0000b400193d7a23 */ /* 0x100fe400000108d0 */
[----:B------:R-:W-:Y:S02]  /*7a40*/  FFMA.FTZ R62, R24, c[0x0][0x2d0], -R208 ;  /* 0x0000b400183e7a23 */ /* 0x000fe400000108d0 */
[----:B------:R-:W-:Y:S02]  /*7a50*/  FADD.FTZ R199, -R3, R200 ;  /* 0x000000c803c77221 */ /* 0x000fe40000010100 */
[----:B------:R-:W-:Y:S01]  /*7a60*/  FMUL.FTZ R6, R6, c[0x0][0x2d0] ;  /* 0x0000b40006067a20 */ /* 0x000fe20000410000 */
[----:B------:R4:W-:Y:S01]  /*7a70*/  MUFU.EX2 R55, R216 ;  /* 0x000000d800377308 */ /* 0x0009e20000000800 */
[--C-:B------:R-:W-:Y:S01]  /*7a80*/  FFMA.FTZ R222, R222, c[0x0][0x2d0], -R210.reuse ;  /* 0x0000b400dede7a23 */ /* 0x100fe200000108d2 */
[----:B-1----:R-:W-:Y:S01]  /*7a90*/  FMNMX.FTZ R4, R4, R0, !PT ;  /* 0x0000000004047209 */ /* 0x002fe20007810000 */
[----:B------:R-:W-:Y:S01]  /*7aa0*/  FFMA.FTZ R219, R219, c[0x0][0x2d0], -R210 ;  /* 0x0000b400dbdb7a23 */ /* 0x000fe200000108d2 */
[----:B--2---:R-:W-:Y:S01]  /*7ab0*/  FMNMX.FTZ R2, R42, R43, !PT ;  /* 0x0000002b2a027209 */ /* 0x004fe20007810000 */
[----:B------:R-:W-:Y:S02]  /*7ac0*/  FFMA.FTZ R43, R31, c[0x0][0x2d0], -R208 ;  /* 0x0000b4001f2b7a23 */ /* 0x000fe400000108d0 */
[----:B------:R-:W1:Y:S01]  /*7ad0*/  SHFL.BFLY PT, R0, R4, 0x1, 0x1f ;  /* 0x0c201f0004007f89 */ /* 0x000e6200000e0000 */
[----:B------:R-:W-:Y:S02]  /*7ae0*/  FMUL.FTZ R199, R199, c[0x0][0x2d0] ;  /* 0x0000b400c7c77a20 */ /* 0x000fe40000410000 */
[----:B------:R-:W2:Y:S01]  /*7af0*/  MUFU.EX2 R52, R222 ;  /* 0x000000de00347308 */ /* 0x000ea20000000800 */
[----:B------:R-:W-:Y:S02]  /*7b00*/  FADD.FTZ R198, -R2, R198 ;  /* 0x000000c602c67221 */ /* 0x000fe40000010100 */
[----:B------:R-:W-:Y:S02]  /*7b10*/  FFMA.FTZ R42, R36, c[0x0][0x2d0], -R210 ;  /* 0x0000b400242a7a23 */ /* 0x000fe400000108d2 */
[----:B---3--:R-:W-:Y:S02]  /*7b20*/  FMUL.FTZ R204, R2, c[0x0][0x2d0] ;  /* 0x0000b40002cc7a20 */ /* 0x008fe40000410000 */
        /* <DEDUP_REMOVED lines=8> */
[----:B------:R3:W-:Y:S01]  /*7bb0*/  MUFU.EX2 R59, R206 ;  /* 0x000000ce003b7308 */ /* 0x0007e20000000800 */
[----:B-1----:R-:W-:Y:S01]  /*7bc0*/  FMNMX.FTZ R0, R4, R0, !PT ;  /* 0x0000000004007209 */ /* 0x002fe20007810000 */
[--C-:B------:R-:W-:Y:S02]  /*7bd0*/  FFMA.FTZ R228, R228, c[0x0][0x2d0], -R204.reuse ;  /* 0x0000b400e4e47a23 */ /* 0x100fe400000108cc */
[--C-:B------:R-:W-:Y:S02]  /*7be0*/  FFMA.FTZ R8, R8, c[0x0][0x2d0], -R204.reuse ;  /* 0x0000b40008087a23 */ /* 0x100fe400000108cc */
[----:B------:R-:W-:Y:S02]  /*7bf0*/  FMUL.FTZ R64, R0, c[0x0][0x2d0] ;  /* 0x0000b40000407a20 */ /* 0x000fe40000410000 */
[----:B------:R-:W-:Y:S02]  /*7c00*/  FFMA.FTZ R9, R9, c[0x0][0x2d0], -R204 ;  /* 0x0000b40009097a23 */ /* 0x000fe400000108cc */
[----:B------:R-:W-:Y:S01]  /*7c10*/  FFMA.FTZ R207, R207, c[0x0][0x2d0], -R64 ;  /* 0x0000b400cfcf7a23 */ /* 0x000fe20000010840 */
[----:B------:R1:W5:Y:S01]  /*7c20*/  MUFU.EX2 R48, R217 ;  /* 0x000000d900307308 */ /* 0x0003620000000800 */
[----:B------:R-:W-:Y:S02]  /*7c30*/  FFMA.FTZ R10, R10, c[0x0][0x2d0], -R204 ;  /* 0x0000b4000a0a7a23 */ /* 0x000fe400000108cc */
[----:B------:R-:W-:Y:S02]  /*7c40*/  FFMA.FTZ R231, R205, c[0x0][0x2d0], -R64 ;  /* 0x0000b400cde77a23 */ /* 0x000fe40000010840 */
[----:B------:R-:W-:Y:S02]  /*7c50*/  FFMA.FTZ R205, R33, c[0x0][0x2d0], -R204 ;  /* 0x0000b40021cd7a23 */ /* 0x000fe400000108cc */
[----:B------:R-:W-:Y:S02]  /*7c60*/  FFMA.FTZ R230, R12, c[0x0][0x2d0], -R64 ;  /* 0x0000b4000ce67a23 */ /* 0x000fe40000010840 */
[----:B------:R-:W-:Y:S01]  /*7c70*/  FFMA.FTZ R12, R23, c[0x0][0x2d0], -R204 ;  /* 0x0000b400170c7a23 */ /* 0x000fe200000108cc */
[----:B------:R5:W-:Y:S01]  /*7c80*/  MUFU.EX2 R66, R207 ;  /* 0x000000cf00427308 */ /* 0x000be20000000800 */
[----:B----4-:R-:W-:Y:S02]  /*7c90*/  FFMA.FTZ R216, R223, c[0x0][0x2d0], -R208 ;  /* 0x0000b400dfd87a23 */ /* 0x010fe400000108d0 */
[----:B---3--:R-:W-:Y:S02]  /*7ca0*/  FFMA.FTZ R206, R5, c[0x0][0x2d0], -R204 ;  /* 0x0000b40005ce7a23 */ /* 0x008fe400000108cc */
[----:B------:R-:W-:Y:S02]  /*7cb0*/  FFMA.FTZ R223, R26, c[0x0][0x2d0], -R210 ;  /* 0x0000b4001adf7a23 */ /* 0x000fe400000108d2 */
[----:B------:R-:W-:Y:S02]  /*7cc0*/  FADD.FTZ R197, -R0, R197 ;  /* 0x000000c500c57221 */ /* 0x000fe40000010100 */
[----:B------:R-:W-:Y:S01]  /*7cd0*/  FFMA.FTZ R200, R13, c[0x0][0x2d0], -R64 ;  /* 0x0000b4000dc87a23 */ /* 0x000fe20000010840 */
[----:B------:R3:W4:Y:S01]  /*7ce0*/  MUFU.EX2 R53, R221 ;  /* 0x000000dd00357308 */ /* 0x0007220000000800 */
[----:B------:R-:W-:Y:S02]  /*7cf0*/  FMUL.FTZ R197, R197, c[0x0][0x2d0] ;  /* 0x0000b400c5c57a20 */ /* 0x000fe40000410000 */
[----:B------:R-:W-:Y:S01]  /*7d00*/  FFMA.FTZ R67, R29, c[0x0][0x2d0], -R210 ;  /* 0x0000b4001d437a23 */ /* 0x000fe200000108d2 */
[----:B--2---:R-:W-:Y:S01]  /*7d10*/  MOV R29, R52 ;  /* 0x00000034001d7202 */ /* 0x004fe20000000f00 */
[----:B-1----:R-:W-:Y:S02]  /*7d20*/  FFMA.FTZ R217, R220, c[0x0][0x2d0], -R204 ;  /* 0x0000b400dcd97a23 */ /* 0x002fe400000108cc */
[--C-:B------:R-:W-:Y:S01]  /*7d30*/  FFMA.FTZ R60, R28, c[0x0][0x2d0], -R210.reuse ;  /* 0x0000b4001c3c7a23 */ /* 0x100fe200000108d2 */
[----:B------:R-:W-:Y:S01]  /*7d40*/  MOV R28, R49 ;  /* 0x00000031001c7202 */ /* 0x000fe20000000f00 */
[--C-:B------:R-:W-:Y:S01]  /*7d50*/  FFMA.FTZ R214, R39, c[0x0][0x2d0], -R210.reuse ;  /* 0x0000b40027d67a23 */ /* 0x100fe200000108d2 */
[----:B------:R-:W-:Y:S01]  /*7d60*/  MUFU.EX2 R199, R199 ;  /* 0x000000c700c77308 */ /* 0x000fe20000000800 */
[----:B------:R-:W-:Y:S01]  /*7d70*/  FFMA.FTZ R211, R211, c[0x0][0x2d0], -R210 ;  /* 0x0000b400d3d37a23 */ /* 0x000fe200000108d2 */
[----:B-----5:R-:W-:Y:S01]  /*7d80*/  MOV R39, R48 ;  /* 0x0000003000277202 */ /* 0x020fe20000000f00 */
[----:B------:R-:W-:Y:S02]  /*7d90*/  FFMA.FTZ R212, R34, c[0x0][0x2d0], -R208 ;  /* 0x0000b40022d47a23 */ /* 0x000fe400000108d0 */
[--C-:B------:R-:W-:Y:S02]  /*7da0*/  FFMA.FTZ R207, R32, c[0x0][0x2d0], -R204.reuse ;  /* 0x0000b40020cf7a23 */ /* 0x100fe400000108cc */
[----:B------:R-:W-:Y:S02]  /*7db0*/  FFMA.FTZ R204, R7, c[0x0][0x2d0], -R204 ;  /* 0x0000b40007cc7a23 */ /* 0x000fe400000108cc */
[----:B------:R-:W2:Y:S01]  /*7dc0*/  LDL.LU R7, [R1+0x40] ;  /* 0x0000400001077983 */ /* 0x000ea20000300800 */
[----:B------:R-:W-:Y:S01]  /*7dd0*/  MUFU.EX2 R229, R229 ;  /* 0x000000e500e57308 */ /* 0x000fe20000000800 */
[----:B------:R-:W-:Y:S02]  /*7de0*/  FFMA.FTZ R209, R209, c[0x0][0x2d0], -R208 ;  /* 0x0000b400d1d17a23 */ /* 0x000fe400000108d0 */
[--C-:B------:R-:W-:Y:S02]  /*7df0*/  FFMA.FTZ R44, R20, c[0x0][0x2d0], -R210.reuse ;  /* 0x0000b400142c7a23 */ /* 0x100fe400000108d2 */
[--C-:B---3--:R-:W-:Y:S02]  /*7e00*/  FFMA.FTZ R221, R27, c[0x0][0x2d0], -R210.reuse ;  /* 0x0000b4001bdd7a23 */ /* 0x108fe400000108d2 */
[----:B------:R-:W1:Y:S01]  /*7e10*/  LDSM.16.MT88.4 R24, [R248+0x100] ;  /* 0x00010000f818783b */ /* 0x000e620000004200 */
[--C-:B------:R-:W-:Y:S02]  /*7e20*/  FFMA.FTZ R45, R19, c[0x0][0x2d0], -R210.reuse ;  /* 0x0000b400132d7a23 */ /* 0x100fe400000108d2 */
[----:B------:R-:W-:Y:S01]  /*7e30*/  MUFU.EX2 R218, R218 ;  /* 0x000000da00da7308 */ /* 0x000fe20000000800 */
[--C-:B------:R-:W-:Y:S02]  /*7e40*/  FFMA.FTZ R50, R37, c[0x0][0x2d0], -R210.reuse ;  /* 0x0000b40025327a23 */ /* 0x100fe400000108d2 */
[----:B------:R-:W-:Y:S02]  /*7e50*/  FFMA.FTZ R210, R41, c[0x0][0x2d0], -R210 ;  /* 0x0000b40029d27a23 */ /* 0x000fe400000108d2 */
[--C-:B------:R-:W-:Y:S02]  /*7e60*/  FFMA.FTZ R46, R17, c[0x0][0x2d0], -R208.reuse ;  /* 0x0000b400112e7a23 */ /* 0x100fe400000108d0 */
[--C-:B------:R-:W-:Y:S02]  /*7e70*/  FFMA.FTZ R47, R16, c[0x0][0x2d0], -R208.reuse ;  /* 0x0000b400102f7a23 */ /* 0x100fe400000108d0 */
[--C-:B------:R-:W-:Y:S01]  /*7e80*/  FFMA.FTZ R222, R22, c[0x0][0x2d0], -R208.reuse ;  /* 0x0000b40016de7a23 */ /* 0x100fe200000108d0 */
[----:B------:R-:W-:Y:S01]  /*7e90*/  MUFU.EX2 R216, R216 ;  /* 0x000000d800d87308 */ /* 0x000fe20000000800 */
[--C-:B------:R-:W-:Y:S02]  /*7ea0*/  FFMA.FTZ R220, R21, c[0x0][0x2d0], -R208.reuse ;  /* 0x0000b40015dc7a23 */ /* 0x100fe400000108d0 */
[--C-:B------:R-:W-:Y:S02]  /*7eb0*/  FFMA.FTZ R30, R30, c[0x0][0x2d0], -R208.reuse ;  /* 0x0000b4001e1e7a23 */ /* 0x100fe400000108d0 */
[----:B------:R-:W-:Y:S02]  /*7ec0*/  FFMA.FTZ R208, R40, c[0x0][0x2d0], -R208 ;  /* 0x0000b40028d07a23 */ /* 0x000fe400000108d0 */
[C---:B------:R-:W-:Y:S01]  /*7ed0*/  FMUL.FTZ R64, R6.reuse, R180 ;  /* 0x000000b406407220 */ /* 0x040fe20000410000 */
[----:B------:R-:W-:Y:S01]  /*7ee0*/  MOV R180, R43 ;  /* 0x0000002b00b47202 */ /* 0x000fe20000000f00 */
[C---:B------:R-:W-:Y:S01]  /*7ef0*/  FMUL.FTZ R65, R6.reuse, R181 ;  /* 0x000000b506417220 */ /* 0x040fe20000410000 */
[----:B------:R-:W-:Y:S01]  /*7f00*/  MUFU.EX2 R219, R219 ;  /* 0x000000db00db7308 */ /* 0x000fe20000000800 */
[----:B------:R-:W-:Y:S01]  /*7f10*/  MOV R181, R42 ;  /* 0x0000002a00b57202 */ /* 0x000fe20000000f00 */
[C---:B------:R-:W-:Y:S01]  /*7f20*/  FMUL.FTZ R16, R6.reuse, R192 ;  /* 0x000000c006107220 */ /* 0x040fe20000410000 */
[----:B------:R-:W3:Y:S01]  /*7f30*/  LDSM.16.MT88.4 R40, [R242+0x100] ;  /* 0x00010000f228783b */ /* 0x000ee20000004200 */
[----:B----4-:R-:W-:Y:S01]  /*7f40*/  MOV R192, R53 ;  /* 0x0000003500c07202 */ /* 0x010fe20000000f00 */
[C---:B------:R-:W-:Y:S01]  /*7f50*/  FMUL.FTZ R17, R6.reuse, R193 ;  /* 0x000000c106117220 */ /* 0x040fe20000410000 */
[----:B------:R-:W-:Y:S01]  /*7f60*/  MOV R193, R10 ;  /* 0x0000000a00c17202 */ /* 0x000fe20000000f00 */
[C---:B------:R-:W-:Y:S01]  /*7f70*/  FMUL.FTZ R32, R6.reuse, R188 ;  /* 0x000000bc06207220 */ /* 0x040fe20000410000 */
[----:B------:R-:W-:Y:S01]  /*7f80*/  MOV R188, R12 ;  /* 0x0000000c00bc7202 */ /* 0x000fe20000000f00 */
[C---:B------:R-:W-:Y:S01]  /*7f90*/  FMUL.FTZ R33, R6.reuse, R189 ;  /* 0x000000bd06217220 */ /* 0x040fe20000410000 */
[----:B------:R-:W4:Y:S01]  /*7fa0*/  MUFU.EX2 R198, R198 ;  /* 0x000000c600c67308 */ /* 0x000f220000000800 */
[C---:B------:R-:W-:Y:S01]  /*7fb0*/  FMUL.FTZ R68, R6.reuse, R68 ;  /* 0x0000004406447220 */ /* 0x040fe20000410000 */
[----:B------:R-:W-:Y:S01]  /*7fc0*/  MOV R189, R9 ;  /* 0x0000000900bd7202 */ /* 0x000fe20000000f00 */
[C---:B------:R-:W-:Y:S02]  /*7fd0*/  FMUL.FTZ R69, R6.reuse, R69 ;  /* 0x0000004506457220 */ /* 0x040fe40000410000 */
[C---:B------:R-:W-:Y:S02]  /*7fe0*/  FMUL.FTZ R80, R6.reuse, R80 ;  /* 0x0000005006507220 */ /* 0x040fe40000410000 */
[C---:B------:R-:W-:Y:S02]  /*7ff0*/  FMUL.FTZ R81, R6.reuse, R81 ;  /* 0x0000005106517220 */ /* 0x040fe40000410000 */
[C---:B------:R-:W-:Y:S01]  /*8000*/  FMUL.FTZ R84, R6.reuse, R84 ;  /* 0x0000005406547220 */ /* 0x040fe20000410000 */
[----:B------:R-:W5:Y:S01]  /*8010*/  MUFU.EX2 R197, R197 ;  /* 0x000000c500c57308 */ /* 0x000f620000000800 */
[C---:B------:R-:W-:Y:S02]  /*8020*/  FMUL.FTZ R85, R6.reuse, R85 ;  /* 0x0000005506557220 */ /* 0x040fe40000410000 */
[C---:B------:R-:W-:Y:S02]  /*8030*/  FMUL.FTZ R96, R6.reuse, R96 ;  /* 0x0000006006607220 */ /* 0x040fe40000410000 */
        /* <DEDUP_REMOVED lines=9> */
[----:B------:R-:W1:Y:S01]  /*80d0*/  MUFU.EX2 R231, R231 ;  /* 0x000000e700e77308 */ /* 0x000e620000000800 */
[----:B------:R-:W-:Y:S01]  /*80e0*/  F2FP.BF16.PACK_AB R176, R29, R11 ;  /* 0x0000000b1db0723e */ /* 0x000fe200000010ff */
[----:B------:R-:W-:Y:S01]  /*80f0*/  FMUL.FTZ R5, R6, R177 ;  /* 0x000000b106057220 */ /* 0x000fe20000410000 */
[----:B------:R-:W-:Y:S01]  /*8100*/  F2FP.BF16.PACK_AB R177, R28, R55 ;  /* 0x000000371cb1723e */ /* 0x000fe200000010ff */
[C---:B------:R-:W-:Y:S02]  /*8110*/  FMUL.FTZ R20, R6.reuse, R172 ;  /* 0x000000ac06147220 */ /* 0x040fe40000410000 */
[C---:B------:R-:W-:Y:S01]  /*8120*/  FMUL.FTZ R21, R6.reuse, R173 ;  /* 0x000000ad06157220 */ /* 0x040fe20000410000 */
[----:B------:R-:W-:Y:S01]  /*8130*/  MOV R173, R62 ;  /* 0x0000003e00ad7202 */ /* 0x000fe20000000f00 */
[C---:B------:R-:W-:Y:S01]  /*8140*/  FMUL.FTZ R36, R6.reuse, R168 ;  /* 0x000000a806247220 */ /* 0x040fe20000410000 */
[----:B------:R-:W-:Y:S01]  /*8150*/  MOV R168, R35 ;  /* 0x0000002300a87202 */ /* 0x000fe20000000f00 */
[----:B------:R-:W-:Y:S01]  /*8160*/  MUFU.EX2 R230, R230 ;  /* 0x000000e600e67308 */ /* 0x000fe20000000800 */
[C---:B------:R-:W-:Y:S01]  /*8170*/  FMUL.FTZ R37, R6.reuse, R169 ;  /* 0x000000a906257220 */ /* 0x040fe20000410000 */
[----:B------:R-:W-:Y:S01]  /*8180*/  MOV R169, R46 ;  /* 0x0000002e00a97202 */ /* 0x000fe20000000f00 */
[C---:B------:R-:W-:Y:S01]  /*8190*/  FMUL.FTZ R48, R6.reuse, R184 ;  /* 0x000000b806307220 */ /* 0x040fe20000410000 */
[----:B------:R-:W-:Y:S01]  /*81a0*/  MOV R184, R8 ;  /* 0x0000000800b87202 */ /* 0x000fe20000000f00 */
[C---:B------:R-:W-:Y:S01]  /*81b0*/  FMUL.FTZ R49, R6.reuse, R185 ;  /* 0x000000b906317220 */ /* 0x040fe20000410000 */
[----:B------:R-:W-:Y:S01]  /*81c0*/  MOV R185, R30 ;  /* 0x0000001e00b97202 */ /* 0x000fe20000000f00 */
[C---:B------:R-:W-:Y:S01]  /*81d0*/  FMUL.FTZ R52, R6.reuse, R164 ;  /* 0x000000a406347220 */ /* 0x040fe20000410000 */
[----:B------:R-:W-:Y:S01]  /*81e0*/  MOV R164, R38 ;  /* 0x0000002600a47202 */ /* 0x000fe20000000f00 */
[C---:B------:R-:W-:Y:S01]  /*81f0*/  FMUL.FTZ R53, R6.reuse, R165 ;  /* 0x000000a506357220 */ /* 0x040fe20000410000 */
[----:B------:R-:W2:Y:S01]  /*8200*/  MUFU.EX2 R200, R200 ;  /* 0x000000c800c87308 */ /* 0x000ea20000000800 */
[C---:B------:R-:W-:Y:S01]  /*8210*/  FMUL.FTZ R128, R6.reuse, R128 ;  /* 0x0000008006807220 */ /* 0x040fe20000410000 */
[----:B------:R-:W-:Y:S01]  /*8220*/  MOV R165, R47 ;  /* 0x0000002f00a57202 */ /* 0x000fe20000000f00 */
[----:B------:R-:W-:Y:S02]  /*8230*/  FMUL.FTZ R129, R6, R129 ;  /* 0x0000008106817220 */ /* 0x000fe40000410000 */
[C---:B----4-:R-:W-:Y:S01]  /*8240*/  FMUL.FTZ R8, R198.reuse, R160 ;  /* 0x000000a0c6087220 */ /* 0x050fe20000410000 */
[----:B------:R-:W-:Y:S01]  /*8250*/  F2FP.BF16.PACK_AB R160, R39, R59 ;  /* 0x0000003b27a0723e */ /* 0x000fe200000010ff */
[----:B-----5:R-:W-:Y:S01]  /*8260*/  FMUL.FTZ R10, R197, R162 ;  /* 0x000000a2c50a7220 */ /* 0x020fe20000410000 */
[----:B-1----:R-:W-:Y:S01]  /*8270*/  F2FP.BF16.PACK_AB R162, R217, R192 ;  /* 0x000000c0d9a2723e */ /* 0x002fe200000010ff */
[C---:B------:R-:W-:Y:S01]  /*8280*/  FMUL.FTZ R9, R198.reuse, R161 ;  /* 0x000000a1c6097220 */ /* 0x040fe20000410000 */
[----:B------:R-:W-:Y:S01]  /*8290*/  F2FP.BF16.PACK_AB R161, R231, R66 ;  /* 0x00000042e7a1723e */ /* 0x000fe200000010ff */
[C---:B------:R-:W-:Y:S01]  /*82a0*/  FMUL.FTZ R12, R198.reuse, R156 ;  /* 0x0000009cc60c7220 */ /* 0x040fe20000410000 */
[----:B------:R-:W-:Y:S01]  /*82b0*/  MOV R156, R58 ;  /* 0x0000003a009c7202 */ /* 0x000fe20000000f00 */
[C---:B------:R-:W-:Y:S01]  /*82c0*/  FMUL.FTZ R14, R197.reuse, R158 ;  /* 0x0000009ec50e7220 */ /* 0x040fe20000410000 */
[----:B------:R-:W-:Y:S01]  /*82d0*/  MOV R158, R59 ;  /* 0x0000003b009e7202 */ /* 0x000fe20000000f00 */
[C---:B------:R-:W-:Y:S01]  /*82e0*/  FMUL.FTZ R13, R198.reuse, R157 ;  /* 0x0000009dc60d7220 */ /* 0x040fe20000410000 */
[----:B------:R-:W-:Y:S01]  /*82f0*/  MOV R157, R55 ;  /* 0x00000037009d7202 */ /* 0x000fe20000000f00 */
[----:B------:R-:W-:Y:S01]  /*8300*/  FMUL.FTZ R15, R197, R159 ;  /* 0x0000009fc50f7220 */ /* 0x000fe20000410000 */
        /* <DEDUP_REMOVED lines=9> */
[----:B------:R-:W-:Y:S01]  /*83a0*/  FMUL.FTZ R31, R197, R151 ;  /* 0x00000097c51f7220 */ /* 0x000fe20000410000 */
[----:B------:R-:W-:Y:S01]  /*83b0*/  MOV R151, R56 ;  /* 0x0000003800977202 */ /* 0x000fe20000000f00 */
[C---:B------:R-:W-:Y:S01]  /*83c0*/  FMUL.FTZ R22, R199.reuse, R174 ;  /* 0x000000aec7167220 */ /* 0x040fe20000410000 */
[----:B------:R-:W1:Y:S01]  /*83d0*/  LDSM.16.MT88.4 R56, [R241+0x100] ;  /* 0x00010000f138783b */ /* 0x000e620000004200 */
[C---:B------:R-:W-:Y:S01]  /*83e0*/  FMUL.FTZ R23, R199.reuse, R175 ;  /* 0x000000afc7177220 */ /* 0x040fe20000410000 */
[----:B------:R-:W-:Y:S01]  /*83f0*/  MOV R175, R39 ;  /* 0x0000002700af7202 */ /* 0x000fe20000000f00 */
[----:B------:R-:W-:Y:S01]  /*8400*/  FMUL.FTZ R35, R199, R191 ;  /* 0x000000bfc7237220 */ /* 0x000fe20000410000 */
[----:B------:R-:W-:Y:S01]  /*8410*/  MOV R191, R45 ;  /* 0x0000002d00bf7202 */ /* 0x000fe20000000f00 */
[C---:B------:R-:W-:Y:S01]  /*8420*/  FMUL.FTZ R45, R198.reuse, R141 ;  /* 0x0000008dc62d7220 */ /* 0x040fe20000410000 */
[----:B------:R-:W-:Y:S01]  /*8430*/  MOV R174, R67 ;  /* 0x0000004300ae7202 */ /* 0x000fe20000000f00 */
[C---:B------:R-:W-:Y:S01]  /*8440*/  FMUL.FTZ R46, R197.reuse, R142 ;  /* 0x0000008ec52e7220 */ /* 0x040fe20000410000 */
[----:B------:R-:W-:Y:S01]  /*8450*/  MUFU.EX2 R169, R169 ;  /* 0x000000a900a97308 */ /* 0x000fe20000000800 */
[----:B------:R-:W-:Y:S02]  /*8460*/  FMUL.FTZ R47, R197, R143 ;  /* 0x0000008fc52f7220 */ /* 0x000fe40000410000 */
[C---:B------:R-:W-:Y:S01]  /*8470*/  FMUL.FTZ R38, R199.reuse, R170 ;  /* 0x000000aac7267220 */ /* 0x040fe20000410000 */
[----:B------:R-:W-:Y:S01]  /*8480*/  MOV R170, R44 ;  /* 0x0000002c00aa7202 */ /* 0x000fe20000000f00 */
[C---:B------:R-:W-:Y:S02]  /*8490*/  FMUL.FTZ R44, R198.reuse, R140 ;  /* 0x0000008cc62c7220 */ /* 0x040fe40000410000 */
[----:B------:R-:W4:Y:S01]  /*84a0*/  LDSM.16.MT88.4 R140, [R240+0x100] ;  /* 0x00010000f08c783b */ /* 0x000f220000004200 */
[C---:B------:R-:W-:Y:S02]  /*84b0*/  FMUL.FTZ R39, R199.reuse, R171 ;  /* 0x000000abc7277220 */ /* 0x040fe40000410000 */
[----:B------:R-:W-:Y:S01]  /*84c0*/  FMUL.FTZ R50, R199, R186 ;  /* 0x000000bac7327220 */ /* 0x000fe20000410000 */
[----:B------:R-:W-:Y:S01]  /*84d0*/  MUFU.EX2 R171, R194 ;  /* 0x000000c200ab7308 */ /* 0x000fe20000000800 */
[C---:B------:R-:W-:Y:S02]  /*84e0*/  FMUL.FTZ R60, R198.reuse, R132 ;  /* 0x00000084c63c7220 */ /* 0x040fe40000410000 */
[C---:B------:R-:W-:Y:S02]  /*84f0*/  FMUL.FTZ R61, R198.reuse, R133 ;  /* 0x00000085c63d7220 */ /* 0x040fe40000410000 */
[----:B------:R-:W-:Y:S02]  /*8500*/  FMUL.FTZ R62, R197, R134 ;  /* 0x00000086c53e7220 */ /* 0x000fe40000410000 */
[C---:B------:R-:W-:Y:S02]  /*8510*/  FMUL.FTZ R55, R199.reuse, R167 ;  /* 0x000000a7c7377220 */ /* 0x040fe40000410000 */
[C---:B------:R-:W-:Y:S01]  /*8520*/  FMUL.FTZ R67, R199.reuse, R183 ;  /* 0x000000b7c7437220 */ /* 0x040fe20000410000 */
[----:B------:R-:W-:Y:S01]  /*8530*/  MUFU.EX2 R186, R206 ;  /* 0x000000ce00ba7308 */ /* 0x000fe20000000800 */
[C---:B------:R-:W-:Y:S02]  /*8540*/  FMUL.FTZ R70, R199.reuse, R70 ;  /* 0x00000046c7467220 */ /* 0x040fe40000410000 */
[----:B------:R-:W-:Y:S02]  /*8550*/  FMUL.FTZ R71, R199, R71 ;  /* 0x00000047c7477220 */ /* 0x000fe40000410000 */
[C---:B------:R-:W-:Y:S02]  /*8560*/  FMUL.FTZ R72, R198.reuse, R72 ;  /* 0x00000048c6487220 */ /* 0x040fe40000410000 */
[C---:B------:R-:W-:Y:S02]  /*8570*/  FMUL.FTZ R73, R198.reuse, R73 ;  /* 0x00000049c6497220 */ /* 0x040fe40000410000 */
[C---:B------:R-:W-:Y:S01]  /*8580*/  FMUL.FTZ R74, R197.reuse, R74 ;  /* 0x0000004ac54a7220 */ /* 0x040fe20000410000 */
[----:B------:R-:W-:Y:S01]  /*8590*/  MUFU.EX2 R183, R211 ;  /* 0x000000d300b77308 */ /* 0x000fe20000000800 */
[C---:B------:R-:W-:Y:S02]  /*85a0*/  FMUL.FTZ R75, R197.reuse, R75 ;  /* 0x0000004bc54b7220 */ /* 0x040fe40000410000 */
[C---:B------:R-:W-:Y:S02]  /*85b0*/  FMUL.FTZ R76, R198.reuse, R76 ;  /* 0x0000004cc64c7220 */ /* 0x040fe40000410000 */
[C---:B------:R-:W-:Y:S02]  /*85c0*/  FMUL.FTZ R77, R198.reuse, R77 ;  /* 0x0000004dc64d7220 */ /* 0x040fe40000410000 */
[C---:B------:R-:W-:Y:S02]  /*85d0*/  FMUL.FTZ R78, R197.reuse, R78 ;  /* 0x0000004ec54e7220 */ /* 0x040fe40000410000 */
[----:B------:R-:W-:Y:S01]  /*85e0*/  FMUL.FTZ R79, R197, R79 ;  /* 0x0000004fc54f7220 */ /* 0x000fe20000410000 */
[----:B------:R-:W-:Y:S01]  /*85f0*/  MUFU.EX2 R170, R170 ;  /* 0x000000aa00aa7308 */ /* 0x000fe20000000800 */
[C---:B------:R-:W-:Y:S02]  /*8600*/  FMUL.FTZ R82, R199.reuse, R82 ;  /* 0x00000052c7527220 */ /* 0x040fe40000410000 */
[C---:B------:R-:W-:Y:S02]  /*8610*/  FMUL.FTZ R83, R199.reuse, R83 ;  /* 0x00000053c7537220 */ /* 0x040fe40000410000 */
[C---:B------:R-:W-:Y:S02]  /*8620*/  FMUL.FTZ R86, R199.reuse, R86 ;  /* 0x00000056c7567220 */ /* 0x040fe40000410000 */
[----:B------:R-:W-:Y:S02]  /*8630*/  FMUL.FTZ R87, R199, R87 ;  /* 0x00000057c7577220 */ /* 0x000fe40000410000 */
[C---:B------:R-:W-:Y:S01]  /*8640*/  FMUL.FTZ R88, R198.reuse, R88 ;  /* 0x00000058c6587220 */ /* 0x040fe20000410000 */
[----:B------:R-:W-:Y:S01]  /*8650*/  MUFU.EX2 R165, R165 ;  /* 0x000000a500a57308 */ /* 0x000fe20000000800 */
        /* <DEDUP_REMOVED lines=11> */
[----:B------:R-:W5:Y:S01]  /*8710*/  MUFU.EX2 R164, R164 ;  /* 0x000000a400a47308 */ /* 0x000f620000000800 */
[----:B------:R-:W-:Y:S02]  /*8720*/  FMUL.FTZ R103, R199, R103 ;  /* 0x00000067c7677220 */ /* 0x000fe40000410000 */
[C---:B------:R-:W-:Y:S02]  /*8730*/  FMUL.FTZ R104, R198.reuse, R104 ;  /* 0x00000068c6687220 */ /* 0x040fe40000410000 */
        /* <DEDUP_REMOVED lines=19> */
[----:B------:R-:W-:Y:S02]  /*8870*/  FMUL.FTZ R131, R199, R131 ;  /* 0x00000083c7837220 */ /* 0x000fe40000410000 */
[C---:B------:R-:W-:Y:S01]  /*8880*/  FMUL.FTZ R124, R198.reuse, R124 ;  /* 0x0000007cc67c7220 */ /* 0x040fe20000410000 */
[----:B------:R-:W-:Y:S01]  /*8890*/  MUFU.EX2 R222, R222 ;  /* 0x000000de00de7308 */ /* 0x000fe20000000800 */
[----:B------:R-:W-:Y:S02]  /*88a0*/  FMUL.FTZ R125, R198, R125 ;  /* 0x0000007dc67d7220 */ /* 0x000fe40000410000 */
[C---:B------:R-:W-:Y:S02]  /*88b0*/  FMUL.FTZ R126, R197.reuse, R126 ;  /* 0x0000007ec57e7220 */ /* 0x040fe40000410000 */
[----:B------:R-:W-:Y:S05]  /*88c0*/  FMUL.FTZ R127, R197, R127 ;  /* 0x0000007fc57f7220 */ /* 0x000fea0000410000 */
[----:B------:R-:W-:Y:S10]  /*88d0*/  MUFU.EX2 R220, R220 ;  /* 0x000000dc00dc7308 */ /* 0x000ff40000000800 */
[----:B------:R-:W-:Y:S01]  /*88e0*/  MUFU.EX2 R173, R173 ;  /* 0x000000ad00ad7308 */ /* 0x000fe20000000800 */
[----:B--2---:R-:W-:Y:S02]  /*88f0*/  FFMA.FTZ R172, R6, R7, R11 ;  /* 0x0000000706ac7223 */ /* 0x004fe4000001000b */
[----:B------:R-:W-:Y:S01]  /*8900*/  FMUL.FTZ R6, R199, R178 ;  /* 0x000000b2c7067220 */ /* 0x000fe20000410000 */
[----:B------:R-:W-:Y:S01]  /*8910*/  F2FP.BF16.PACK_AB R178, R219, R229 ;  /* 0x000000e5dbb2723e */ /* 0x000fe200000010ff */
[----:B------:R-:W-:Y:S01]  /*8920*/  FMUL.FTZ R7, R199, R179 ;  /* 0x000000b3c7077220 */ /* 0x000fe20000410000 */
[----:B------:R-:W-:Y:S01]  /*8930*/  F2FP.BF16.PACK_AB R179, R216, R218 ;  /* 0x000000dad8b3723e */ /* 0x000fe200000010ff */
[C---:B------:R-:W-:Y:S01]  /*8940*/  FMUL.FTZ R11, R197.reuse, R163 ;  /* 0x000000a3c50b7220 */ /* 0x040fe20000410000 */
[----:B------:R-:W-:Y:S05]  /*8950*/  F2FP.BF16.PACK_AB R163, R200, R230 ;  /* 0x000000e6c8a3723e */ /* 0x000fea00000010ff */
[-C--:B------:R-:W-:Y:S08]  /*8960*/  HMMA.16816.F32.BF16 R4, R176, R24.reuse, R4 ;  /* 0x00000018b004723c */ /* 0x080ff00000041804 */
[C---:B------:R-:W-:Y:S07]  /*8970*/  HMMA.16816.F32.BF16 R8, R160.reuse, R24, R8 ;  /* 0x00000018a008723c */ /* 0x040fee0000041808 */
[C---:B------:R-:W-:Y:S01]  /*8980*/  FMUL.FTZ R24, R198.reuse, R152 ;  /* 0x00000098c6187220 */ /* 0x040fe20000410000 */
[-C--:B------:R-:W-:Y:S04]  /*8990*/  HMMA.16816.F32.BF16 R12, R160, R26.reuse, R12 ;  /* 0x0000001aa00c723c */ /* 0x080fe8000004180c */
[----:B------:R-:W-:Y:S01]  /*89a0*/  MOV R152, R63 ;  /* 0x0000003f00987202 */ /* 0x000fe20000000f00 */
[----:B------:R-:W-:Y:S02]  /*89b0*/  FMUL.FTZ R63, R197, R135 ;  /* 0x00000087c53f7220 */ /* 0x000fe40000410000 */
[----:B------:R-:W2:Y:S01]  /*89c0*/  LDSM.16.MT88.4 R132, [R248+0x2100] ;  /* 0x00210000f884783b */ /* 0x000ea20000004200 */
[C---:B------:R-:W-:Y:S04]  /*89d0*/  HMMA.16816.F32.BF16 R16, R176.reuse, R26, R16 ;  /* 0x0000001ab010723c */ /* 0x040fe80000041810 */
[C---:B------:R-:W-:Y:S01]  /*89e0*/  FMUL.FTZ R25, R198.reuse, R153 ;  /* 0x00000099c6197220 */ /* 0x040fe20000410000 */
[----:B------:R-:W-:Y:S01]  /*89f0*/  MOV R153, R51 ;  /* 0x0000003300997202 */ /* 0x000fe20000000f00 */
[----:B------:R-:W-:Y:S02]  /*8a00*/  FMUL.FTZ R51, R199, R187 ;  /* 0x000000bbc7337220 */ /* 0x000fe40000410000 */
[-C--:B---3--:R-:W-:Y:S01]  /*8a10*/  HMMA.16816.F32.BF16 R20, R176, R40.reuse, R20 ;  /* 0x00000028b014723c */ /* 0x088fe20000041814 */
[----:B------:R-:W-:Y:S03]  /*8a20*/  MUFU.EX2 R187, R184 ;  /* 0x000000b800bb7308 */ /* 0x000fe60000000800 */
[C---:B------:R-:W-:Y:S01]  /*8a30*/  FMUL.FTZ R27, R197.reuse, R155 ;  /* 0x0000009bc51b7220 */ /* 0x040fe20000410000 */
[----:B------:R-:W-:Y:S01]  /*8a40*/  MOV R155, R28 ;  /* 0x0000001c009b7202 */ /* 0x000fe20000000f00 */
[C---:B------:R-:W-:Y:S01]  /*8a50*/  FMUL.FTZ R26, R197.reuse, R154 ;  /* 0x0000009ac51a7220 */ /* 0x040fe20000410000 */
[----:B------:R-:W-:Y:S01]  /*8a60*/  MOV R154, R54 ;  /* 0x00000036009a7202 */ /* 0x000fe20000000f00 */
[C---:B------:R-:W-:Y:S01]  /*8a70*/  FMUL.FTZ R28, R198.reuse, R148 ;  /* 0x00000094c61c7220 */ /* 0x040fe20000410000 */
[----:B------:R-:W-:Y:S03]  /*8a80*/  MOV R148, R29 ;  /* 0x0000001d00947202 */ /* 0x000fe60000000f00 */
[----:B------:R-:W-:Y:S01]  /*8a90*/  FMUL.FTZ R29, R198, R149 ;  /* 0x00000095c61d7220 */ /* 0x000fe20000410000 */
[C---:B------:R-:W-:Y:S04]  /*8aa0*/  HMMA.16816.F32.BF16 R24, R160.reuse, R40, R24 ;  /* 0x00000028a018723c */ /* 0x040fe80000041818 */
[----:B------:R-:W-:Y:S01]  /*8ab0*/  MOV R149, R66 ;  /* 0x0000004200957202 */ /* 0x000fe20000000f00 */
[----:B------:R-:W-:Y:S02]  /*8ac0*/  FADD.FTZ R172, R148, R172 ;  /* 0x000000ac94ac7221 */ /* 0x000fe40000010000 */
[C---:B------:R-:W-:Y:S01]  /*8ad0*/  FMUL.FTZ R40, R198.reuse, R144 ;  /* 0x00000090c6287220 */ /* 0x040fe20000410000 */
[-C--:B------:R-:W-:Y:S04]  /*8ae0*/  HMMA.16816.F32.BF16 R28, R160, R42.reuse, R28 ;  /* 0x0000002aa01c723c */ /* 0x080fe8000004181c */
[C---:B------:R-:W-:Y:S02]  /*8af0*/  FMUL.FTZ R41, R198.reuse, R145 ;  /* 0x00000091c6297220 */ /* 0x040fe40000410000 */
[----:B------:R-:W-:Y:S02]  /*8b00*/  FFMA.FTZ R203, R197, R203, R149 ;  /* 0x000000cbc5cb7223 */ /* 0x000fe40000010095 */
[C---:B------:R-:W-:Y:S04]  /*8b10*/  HMMA.16816.F32.BF16 R32, R176.reuse, R42, R32 ;  /* 0x0000002ab020723c */ /* 0x040fe80000041820 */
[C---:B------:R-:W-:Y:S02]  /*8b20*/  FMUL.FTZ R54, R199.reuse, R166 ;  /* 0x000000a6c7367220 */ /* 0x040fe40000410000 */
[----:B------:R-:W-:Y:S01]  /*8b30*/  FMUL.FTZ R66, R199, R182 ;  /* 0x000000b6c7427220 */ /* 0x000fe20000410000 */
[----:B------:R3:W-:Y:S01]  /*8b40*/  MUFU.EX2 R166, R191 ;  /* 0x000000bf00a67308 */ /* 0x0007e20000000800 */
[-C--:B-1----:R-:W-:Y:S04]  /*8b50*/  HMMA.16816.F32.BF16 R36, R176, R56.reuse, R36 ;  /* 0x00000038b024723c */ /* 0x082fe80000041824 */
[C---:B------:R-:W-:Y:S02]  /*8b60*/  FMUL.FTZ R42, R197.reuse, R146 ;  /* 0x00000092c52a7220 */ /* 0x040fe40000410000 */
[----:B------:R-:W-:Y:S02]  /*8b70*/  FMUL.FTZ R43, R197, R147 ;  /* 0x00000093c52b7220 */ /* 0x000fe40000410000 */
[----:B------:R-:W-:Y:S01]  /*8b80*/  LDSM.16.MT88.4 R144, [R242+0x900] ;  /* 0x00090000f290783b */ /* 0x000fe20000004200 */
[----:B------:R-:W-:Y:S02]  /*8b90*/  FADD.FTZ R172, R229, R172 ;  /* 0x000000ace5ac7221 */ /* 0x000fe40000010000 */
[----:B------:R-:W-:Y:S02]  /*8ba0*/  MUFU.EX2 R229, R215 ;  /* 0x000000d700e57308 */ /* 0x000fe40000000800 */
[C---:B------:R-:W-:Y:S04]  /*8bb0*/  HMMA.16816.F32.BF16 R40, R160.reuse, R56, R40 ;  /* 0x00000038a028723c */ /* 0x040fe80000041828 */
[----:B------:R-:W-:Y:S03]  /*8bc0*/  FADD.FTZ R219, R219, R172 ;  /* 0x000000acdbdb7221 */ /* 0x000fe60000010000 */
[C---:B------:R-:W-:Y:S01]  /*8bd0*/  FMUL.FTZ R56, R198.reuse, R136 ;  /* 0x00000088c6387220 */ /* 0x040fe20000410000 */
[-C--:B------:R-:W-:Y:S04]  /*8be0*/  HMMA.16816.F32.BF16 R44, R160, R58.reuse, R44 ;  /* 0x0000003aa02c723c */ /* 0x080fe8000004182c */
[----:B------:R-:W-:Y:S01]  /*8bf0*/  FMUL.FTZ R57, R198, R137 ;  /* 0x00000089c6397220 */ /* 0x000fe20000410000 */
[----:B---3--:R-:W-:Y:S01]  /*8c00*/  MOV R191, R150 ;  /* 0x0000009600bf7202 */ /* 0x008fe20000000f00 */
[----:B------:R-:W-:Y:S02]  /*8c10*/  FMUL.FTZ R150, R0, c[0x0][0x2d0] ;  /* 0x0000b40000967a20 */ /* 0x000fe40000410000 */
[C---:B------:R-:W-:Y:S04]  /*8c20*/  HMMA.16816.F32.BF16 R48, R176.reuse, R58, R48 ;  /* 0x0000003ab030723c */ /* 0x040fe80000041830 */
[--C-:B------:R-:W-:Y:S02]  /*8c30*/  FFMA.FTZ R167, R225, c[0x0][0x2d0], -R150.reuse ;  /* 0x0000b400e1a77a23 */ /* 0x100fe40000010896 */
[--C-:B------:R-:W-:Y:S01]  /*8c40*/  FFMA.FTZ R224, R224, c[0x0][0x2d0], -R150.reuse ;  /* 0x0000b400e0e07a23 */ /* 0x100fe20000010896 */
[----:B------:R-:W1:Y:S01]  /*8c50*/  MUFU.EX2 R225, R191 ;  /* 0x000000bf00e17308 */ /* 0x000e620000000800 */
[-C--:B----4-:R-:W-:Y:S04]  /*8c60*/  HMMA.16816.F32.BF16 R52, R176, R140.reuse, R52 ;  /* 0x0000008cb034723c */ /* 0x090fe80000041834 */
[C---:B------:R-:W-:Y:S02]  /*8c70*/  FMUL.FTZ R58, R197.reuse, R138 ;  /* 0x0000008ac53a7220 */ /* 0x040fe40000410000 */
[----:B------:R-:W-:Y:S02]  /*8c80*/  FMUL.FTZ R59, R197, R139 ;  /* 0x0000008bc53b7220 */ /* 0x000fe40000410000 */
[----:B------:R-:W-:Y:S01]  /*8c90*/  LDSM.16.MT88.4 R136, [R248+0x900] ;  /* 0x00090000f888783b */ /* 0x000fe20000004200 */
[--C-:B------:R-:W-:Y:S01]  /*8ca0*/  FFMA.FTZ R227, R227, c[0x0][0x2d0], -R150.reuse ;  /* 0x0000b400e3e37a23 */ /* 0x100fe20000010896 */
[----:B------:R-:W-:Y:S02]  /*8cb0*/  MUFU.EX2 R167, R167 ;  /* 0x000000a700a77308 */ /* 0x000fe40000000800 */
[--C-:B------:R-:W-:Y:S01]  /*8cc0*/  FFMA.FTZ R226, R226, c[0x0][0x2d0], -R150.reuse ;  /* 0x0000b400e2e27a23 */ /* 0x100fe20000010896 */
[C---:B------:R-:W-:Y:S04]  /*8cd0*/  HMMA.16816.F32.BF16 R56, R160.reuse, R140, R56 ;  /* 0x0000008ca038723c */ /* 0x040fe80000041838 */
[--C-:B------:R-:W-:Y:S02]  /*8ce0*/  FFMA.FTZ R154, R154, c[0x0][0x2d0], -R150.reuse ;  /* 0x0000b4009a9a7a23 */ /* 0x100fe40000010896 */
[--C-:B------:R-:W-:Y:S01]  /*8cf0*/  FFMA.FTZ R153, R153, c[0x0][0x2d0], -R150.reuse ;  /* 0x0000b40099997a23 */ /* 0x100fe20000010896 */
[----:B-----5:R-:W-:Y:S01]  /*8d00*/  F2FP.BF16.PACK_AB R140, R164, R168 ;  /* 0x000000a8a48c723e */ /* 0x020fe200000010ff */
[-C--:B------:R-:W-:Y:S01]  /*8d10*/  HMMA.16816.F32.BF16 R60, R160, R142.reuse, R60 ;  /* 0x0000008ea03c723c */ /* 0x080fe2000004183c */
[----:B------:R-:W-:Y:S03]  /*8d20*/  MUFU.EX2 R184, R154 ;  /* 0x0000009a00b87308 */ /* 0x000fe60000000800 */
[--C-:B------:R-:W-:Y:S02]  /*8d30*/  FFMA.FTZ R152, R152, c[0x0][0x2d0], -R150.reuse ;  /* 0x0000b40098987a23 */ /* 0x100fe40000010896 */
[--C-:B------:R-:W-:Y:S02]  /*8d40*/  FFMA.FTZ R156, R156, c[0x0][0x2d0], -R150.reuse ;  /* 0x0000b4009c9c7a23 */ /* 0x100fe40000010896 */
[C---:B------:R-:W-:Y:S03]  /*8d50*/  HMMA.16816.F32.BF16 R64, R176.reuse, R142, R64 ;  /* 0x0000008eb040723c */ /* 0x040fe60000041840 */
[----:B------:R-:W-:Y:S01]  /*8d60*/  MUFU.EX2 R182, R153 ;  /* 0x0000009900b67308 */ /* 0x000fe20000000800 */
[--C-:B------:R-:W-:Y:S02]  /*8d70*/  FFMA.FTZ R202, R202, c[0x0][0x2d0], -R150.reuse ;  /* 0x0000b400caca7a23 */ /* 0x100fe40000010896 */
[--C-:B------:R-:W-:Y:S01]  /*8d80*/  FFMA.FTZ R201, R201, c[0x0][0x2d0], -R150.reuse ;  /* 0x0000b400c9c97a23 */ /* 0x100fe20000010896 */
[----:B-1----:R-:W-:Y:S01]  /*8d90*/  F2FP.BF16.PACK_AB R142, R228, R225 ;  /* 0x000000e1e48e723e */ /* 0x002fe200000010ff */
[-C--:B--2---:R-:W-:Y:S04]  /*8da0*/  HMMA.16816.F32.BF16 R68, R176, R132.reuse, R68 ;  /* 0x00000084b044723c */ /* 0x084fe80000041844 */
[----:B------:R-:W-:Y:S01]  /*8db0*/  FADD.FTZ R219, R170, R219 ;  /* 0x000000dbaadb7221 */ /* 0x000fe20000010000 */
[----:B------:R-:W1:Y:S03]  /*8dc0*/  MUFU.EX2 R224, R224 ;  /* 0x000000e000e07308 */ /* 0x000e660000000800 */
[C---:B------:R-:W-:Y:S07]  /*8dd0*/  HMMA.16816.F32.BF16 R72, R160.reuse, R132, R72 ;  /* 0x00000084a048723c */ /* 0x040fee0000041848 */
[----:B------:R-:W-:Y:S01]  /*8de0*/  MUFU.EX2 R227, R227 ;  /* 0x000000e300e37308 */ /* 0x000fe20000000800 */
[-C--:B------:R-:W-:Y:S08]  /*8df0*/  HMMA.16816.F32.BF16 R76, R160, R134.reuse, R76 ;  /* 0x00000086a04c723c */ /* 0x080ff0000004184c */
[C---:B------:R-:W-:Y:S01]  /*8e00*/  HMMA.16816.F32.BF16 R80, R176.reuse, R134, R80 ;  /* 0x00000086b050723c */ /* 0x040fe20000041850 */
[----:B------:R-:W2:Y:S01]  /*8e10*/  LDSM.16.MT88.4 R132, [R242+0x2100] ;  /* 0x00210000f284783b */ /* 0x000ea20000004200 */
[----:B------:R-:W3:Y:S02]  /*8e20*/  MUFU.EX2 R226, R226 ;  /* 0x000000e200e27308 */ /* 0x000ee40000000800 */
[----:B-1----:R-:W-:Y:S08]  /*8e30*/  F2FP.BF16.PACK_AB R141, R224, R167 ;  /* 0x000000a7e08d723e */ /* 0x002ff000000010ff */
[----:B------:R-:W-:Y:S10]  /*8e40*/  MUFU.EX2 R197, R159 ;  /* 0x0000009f00c57308 */ /* 0x000ff40000000800 */
[----:B------:R-:W-:Y:S01]  /*8e50*/  MUFU.EX2 R159, R193 ;  /* 0x000000c1009f7308 */ /* 0x000fe20000000800 */
[----:B---3--:R-:W-:Y:S09]  /*8e60*/  F2FP.BF16.PACK_AB R143, R226, R227 ;  /* 0x000000e3e28f723e */ /* 0x008ff200000010ff */
[----:B------:R-:W-:Y:S01]  /*8e70*/  MUFU.EX2 R172, R202 ;  /* 0x000000ca00ac7308 */ /* 0x000fe20000000800 */
[-C--:B--2---:R-:W-:Y:S08]  /*8e80*/  HMMA.16816.F32.BF16 R84, R176, R132.reuse, R84 ;  /* 0x00000084b054723c */ /* 0x084ff00000041854 */
[C---:B------:R-:W-:Y:S08]  /*8e90*/  HMMA.16816.F32.BF16 R88, R160.reuse, R132, R88 ;  /* 0x00000084a058723c */ /* 0x040ff00000041858 */
[-C--:B------:R-:W-:Y:S08]  /*8ea0*/  HMMA.16816.F32.BF16 R92, R160, R134.reuse, R92 ;  /* 0x00000086a05c723c */ /* 0x080ff0000004185c */
[C---:B------:R-:W-:Y:S01]  /*8eb0*/  HMMA.16816.F32.BF16 R96, R176.reuse, R134, R96 ;  /* 0x00000086b060723c */ /* 0x040fe20000041860 */
[----:B------:R-:W1:Y:S07]  /*8ec0*/  LDSM.16.MT88.4 R132, [R241+0x2100] ;  /* 0x00210000f184783b */ /* 0x000e6e0000004200 */
[-C--:B-1----:R-:W-:Y:S08]  /*8ed0*/  HMMA.16816.F32.BF16 R100, R176, R132.reuse, R100 ;  /* 0x00000084b064723c */ /* 0x082ff00000041864 */
[C---:B------:R-:W-:Y:S08]  /*8ee0*/  HMMA.16816.F32.BF16 R104, R160.reuse, R132, R104 ;  /* 0x00000084a068723c */ /* 0x040ff00000041868 */
[-C--:B------:R-:W-:Y:S08]  /*8ef0*/  HMMA.16816.F32.BF16 R108, R160, R134.reuse, R108 ;  /* 0x00000086a06c723c */ /* 0x080ff0000004186c */
[C---:B------:R-:W-:Y:S01]  /*8f00*/  HMMA.16816.F32.BF16 R112, R176.reuse, R134, R112 ;  /* 0x00000086b070723c */ /* 0x040fe20000041870 */
[----:B------:R-:W1:Y:S07]  /*8f10*/  LDSM.16.MT88.4 R132, [R240+0x2100] ;  /* 0x00210000f084783b */ /* 0x000e6e0000004200 */
[-C--:B-1----:R-:W-:Y:S08]  /*8f20*/  HMMA.16816.F32.BF16 R116, R176, R132.reuse, R116 ;  /* 0x00000084b074723c */ /* 0x082ff00000041874 */
[C---:B------:R-:W-:Y:S01]  /*8f30*/  HMMA.16816.F32.BF16 R120, R160.reuse, R132, R120 ;  /* 0x00000084a078723c */ /* 0x040fe20000041878 */
[----:B------:R-:W2:Y:S04]  /*8f40*/  LDL.LU R133, [R1+0x3c] ;  /* 0x00003c0001857983 */ /* 0x000ea80000300800 */
[----:B------:R-:W3:Y:S03]  /*8f50*/  LDL.LU R132, [R1+0x38] ;  /* 0x0000380001847983 */ /* 0x000ee60000300800 */
[-C--:B------:R-:W-:Y:S01]  /*8f60*/  HMMA.16816.F32.BF16 R124, R160, R134.reuse, R124 ;  /* 0x00000086a07c723c */ /* 0x080fe2000004187c */
[----:B------:R-:W-:Y:S06]  /*8f70*/  MUFU.EX2 R163, R185 ;  /* 0x000000b900a37308 */ /* 0x000fec0000000800 */
[--C-:B------:R-:W-:Y:S01]  /*8f80*/  FFMA.FTZ R161, R190, c[0x0][0x2d0], -R150.reuse ;  /* 0x0000b400bea17a23 */ /* 0x100fe20000010896 */
[----:B------:R-:W-:Y:S03]  /*8f90*/  HMMA.16816.F32.BF16 R128, R176, R134, R128 ;  /* 0x00000086b080723c */ /* 0x000fe60000041880 */
[----:B------:R-:W-:Y:S01]  /*8fa0*/  MUFU.EX2 R185, R212 ;  /* 0x000000d400b97308 */ /* 0x000fe20000000800 */
[----:B------:R-:W-:Y:S02]  /*8fb0*/  FFMA.FTZ R160, R151, c[0x0][0x2d0], -R150 ;  /* 0x0000b40097a07a23 */ /* 0x000fe40000010896 */
[----:B------:R-:W1:Y:S01]  /*8fc0*/  LDSM.16.MT88.4 R148, [R241+0x900] ;  /* 0x00090000f194783b */ /* 0x000e620000004200 */
[----:B------:R-:W-:Y:S01]  /*8fd0*/  F2FP.BF16.PACK_AB R134, R221, R223 ;  /* 0x000000dfdd86723e */ /* 0x000fe200000010ff */
[----:B------:R-:W-:Y:S01]  /*8fe0*/  FADD.FTZ R162, R231, R203 ;  /* 0x000000cbe7a27221 */ /* 0x000fe20000010000 */
[----:B------:R-:W-:Y:S03]  /*8ff0*/  F2FP.BF16.PACK_AB R135, R220, R222 ;  /* 0x000000dedc87723e */ /* 0x000fe600000010ff */
[----:B------:R-:W-:Y:S01]  /*9000*/  FADD.FTZ R162, R230, R162 ;  /* 0x000000a2e6a27221 */ /* 0x000fe20000010000 */
[----:B------:R-:W-:Y:S03]  /*9010*/  MUFU.EX2 R176, R210 ;  /* 0x000000d200b07308 */ /* 0x000fe60000000800 */
[----:B------:R-:W-:Y:S04]  /*9020*/  FADD.FTZ R162, R200, R162 ;  /* 0x000000a2c8a27221 */ /* 0x000fe80000010000 */
[----:B------:R-:W-:Y:S03]  /*9030*/  FADD.FTZ R167, R167, R162 ;  /* 0x000000a2a7a77221 */ /* 0x000fe60000010000 */
[----:B------:R-:W4:Y:S10]  /*9040*/  MUFU.EX2 R230, R214 ;  /* 0x000000d600e67308 */ /* 0x000f340000000800 */
[----:B------:R5:W-:Y:S10]  /*9050*/  MUFU.EX2 R231, R213 ;  /* 0x000000d500e77308 */ /* 0x000bf40000000800 */
[----:B------:R-:W-:Y:S01]  /*9060*/  MUFU.EX2 R177, R174 ;  /* 0x000000ae00b17308 */ /* 0x000fe20000000800 */
[----:B----4-:R-:W-:Y:S09]  /*9070*/  F2FP.BF16.PACK_AB R200, R230, R229 ;  /* 0x000000e5e6c8723e */ /* 0x010ff200000010ff */
[----:B------:R-:W-:Y:S01]  /*9080*/  MUFU.EX2 R174, R189 ;  /* 0x000000bd00ae7308 */ /* 0x000fe20000000800 */
[----:B-----5:R-:W-:Y:S09]  /*9090*/  LDSM.16.MT88.4 R212, [R242+0x3900] ;  /* 0x00390000f2d4783b */ /* 0x020ff20000004200 */
[----:B------:R-:W-:Y:S10]  /*90a0*/  MUFU.EX2 R179, R180 ;  /* 0x000000b400b37308 */ /* 0x000ff40000000800 */
[----:B------:R4:W-:Y:S10]  /*90b0*/  MUFU.EX2 R180, R188 ;  /* 0x000000bc00b47308 */ /* 0x0009f40000000800 */
[----:B------:R-:W-:Y:S10]  /*90c0*/  MUFU.EX2 R178, R204 ;  /* 0x000000cc00b27308 */ /* 0x000ff40000000800 */
[----:B------:R-:W5:Y:S01]  /*90d0*/  MUFU.EX2 R160, R160 ;  /* 0x000000a000a07308 */ /* 0x000f620000000800 */
[----:B----4-:R-:W-:Y:S01]  /*90e0*/  LDSM.16.MT88.4 R188, [R242+0x1900] ;  /* 0x00190000f2bc783b */ /* 0x010fe20000004200 */
[----:B--2---:R-:W-:Y:S01]  /*90f0*/  FFMA.FTZ R157, R199, R133, R157 ;  /* 0x00000085c79d7223 */ /* 0x004fe2000001009d */
[----:B------:R-:W-:Y:S07]  /*9100*/  F2FP.BF16.PACK_AB R133, R165, R169 ;  /* 0x000000a9a585723e */ /* 0x000fee00000010ff */
[----:B------:R2:W-:Y:S01]  /*9110*/  MUFU.EX2 R199, R195 ;  /* 0x000000c300c77308 */ /* 0x0005e20000000800 */
[----:B---3--:R-:W-:Y:S01]  /*9120*/  FFMA.FTZ R158, R198, R132, R158 ;  /* 0x00000084c69e7223 */ /* 0x008fe2000001009e */
[C---:B------:R-:W-:Y:S01]  /*9130*/  F2FP.BF16.PACK_AB R132, R166.reuse, R170 ;  /* 0x000000aaa684723e */ /* 0x040fe200000010ff */
[----:B------:R-:W-:Y:S01]  /*9140*/  FADD.FTZ R157, R155, R157 ;  /* 0x0000009d9b9d7221 */ /* 0x000fe20000010000 */
[----:B------:R-:W-:Y:S01]  /*9150*/  MOV R170, R187 ;  /* 0x000000bb00aa7202 */ /* 0x000fe20000000f00 */
[----:B------:R-:W-:Y:S02]  /*9160*/  FADD.FTZ R166, R166, R219 ;  /* 0x000000dba6a67221 */ /* 0x000fe40000010000 */
[----:B------:R-:W-:Y:S01]  /*9170*/  FADD.FTZ R157, R218, R157 ;  /* 0x0000009dda9d7221 */ /* 0x000fe20000010000 */
[----:B------:R-:W-:Y:S01]  /*9180*/  MOV R218, R159 ;  /* 0x0000009f00da7202 */ /* 0x000fe20000000f00 */
[-C--:B------:R-:W-:Y:S01]  /*9190*/  HMMA.16816.F32.BF16 R4, R132, R136.reuse, R4 ;  /* 0x000000888404723c */ /* 0x080fe20000041804 */
[----:B------:R-:W-:Y:S04]  /*91a0*/  MUFU.EX2 R198, R181 ;  /* 0x000000b500c67308 */ /* 0x000fe80000000800 */
[----:B------:R-:W-:Y:S02]  /*91b0*/  FADD.FTZ R216, R216, R157 ;  /* 0x0000009dd8d87221 */ /* 0x000fe40000010000 */
[----:B------:R-:W-:Y:S01]  /*91c0*/  FADD.FTZ R158, R175, R158 ;  /* 0x0000009eaf9e7221 */ /* 0x000fe20000010000 */
[C---:B------:R-:W-:Y:S03]  /*91d0*/  HMMA.16816.F32.BF16 R8, R140.reuse, R136, R8 ;  /* 0x000000888c08723c */ /* 0x040fe60000041808 */
[----:B------:R3:W-:Y:S01]  /*91e0*/  MUFU.EX2 R181, R152 ;  /* 0x0000009800b57308 */ /* 0x0007e20000000800 */
[----:B------:R-:W-:Y:S02]  /*91f0*/  FADD.FTZ R158, R192, R158 ;  /* 0x0000009ec09e7221 */ /* 0x000fe40000010000 */
[----:B--2---:R-:W-:Y:S01]  /*9200*/  LDSM.16.MT88.4 R192, [R248+0x1900] ;  /* 0x00190000f8c0783b */ /* 0x004fe20000004200 */
[----:B------:R-:W-:Y:S01]  /*9210*/  FADD.FTZ R216, R169, R216 ;  /* 0x000000d8a9d87221 */ /* 0x000fe20000010000 */
[-C--:B------:R-:W-:Y:S04]  /*9220*/  HMMA.16816.F32.BF16 R12, R140, R138.reuse, R12 ;  /* 0x0000008a8c0c723c */ /* 0x080fe8000004180c */
[----:B------:R-:W-:Y:S01]  /*9230*/  FADD.FTZ R217, R217, R158 ;  /* 0x0000009ed9d97221 */ /* 0x000fe20000010000 */
[----:B------:R-:W-:Y:S01]  /*9240*/  MUFU.EX2 R175, R209 ;  /* 0x000000d100af7308 */ /* 0x000fe20000000800 */
[----:B------:R-:W-:Y:S01]  /*9250*/  FADD.FTZ R165, R165, R216 ;  /* 0x000000d8a5a57221 */ /* 0x000fe20000010000 */
[----:B-----5:R-:W-:Y:S01]  /*9260*/  MOV R169, R160 ;  /* 0x000000a000a97202 */ /* 0x020fe20000000f00 */
[C---:B------:R-:W-:Y:S01]  /*9270*/  HMMA.16816.F32.BF16 R16, R132.reuse, R138, R16 ;  /* 0x0000008a8410723c */ /* 0x040fe20000041810 */
[----:B------:R-:W2:Y:S03]  /*9280*/  LDSM.16.MT88.4 R136, [R240+0x900] ;  /* 0x00090000f088783b */ /* 0x000ea60000004200 */
[----:B------:R-:W-:Y:S01]  /*9290*/  FADD.FTZ R217, R168, R217 ;  /* 0x000000d9a8d97221 */ /* 0x000fe20000010000 */
[----:B------:R-:W-:Y:S03]  /*92a0*/  MOV R168, R183 ;  /* 0x000000b700a87202 */ /* 0x000fe60000000f00 */
[-C--:B------:R-:W-:Y:S01]  /*92b0*/  HMMA.16816.F32.BF16 R20, R132, R144.reuse, R20 ;  /* 0x000000908414723c */ /* 0x080fe20000041814 */
[----:B---3--:R-:W-:Y:S07]  /*92c0*/  LDSM.16.MT88.4 R152, [R242+0x1100] ;  /* 0x00110000f298783b */ /* 0x008fee0000004200 */
        /* <DEDUP_REMOVED lines=25> */
[C---:B------:R-:W-:Y:S01]  /*9460*/  HMMA.16816.F32.BF16 R104, R140.reuse, R136, R104 ;  /* 0x000000888c68723c */ /* 0x040fe20000041868 */
[----:B------:R2:W4:Y:S06]  /*9470*/  MUFU.EX2 R136, R156 ;  /* 0x0000009c00887308 */ /* 0x00052c0000000800 */
[----:B------:R-:W-:Y:S01]  /*9480*/  F2FP.BF16.PACK_AB R137, R182, R184 ;  /* 0x000000b8b689723e */ /* 0x000fe200000010ff */
[-C--:B------:R-:W-:Y:S08]  /*9490*/  HMMA.16816.F32.BF16 R108, R140, R138.reuse, R108 ;  /* 0x0000008a8c6c723c */ /* 0x080ff0000004186c */
[C---:B------:R-:W-:Y:S07]  /*94a0*/  HMMA.16816.F32.BF16 R112, R132.reuse, R138, R112 ;  /* 0x0000008a8470723c */ /* 0x040fee0000041870 */
[----:B------:R-:W-:Y:S01]  /*94b0*/  F2FP.BF16.PACK_AB R138, R218, R180 ;  /* 0x000000b4da8a723e */ /* 0x000fe200000010ff */
[-C--:B---3--:R-:W-:Y:S01]  /*94c0*/  HMMA.16816.F32.BF16 R116, R132, R144.reuse, R116 ;  /* 0x000000908474723c */ /* 0x088fe20000041874 */
[----:B--2---:R-:W-:Y:S03]  /*94d0*/  LDSM.16.MT88.4 R156, [R242+0x3100] ;  /* 0x00310000f29c783b */ /* 0x004fe60000004200 */
[----:B----4-:R-:W-:Y:S02]  /*94e0*/  MOV R203, R136 ;  /* 0x0000008800cb7202 */ /* 0x010fe40000000f00 */
[----:B------:R-:W-:Y:S02]  /*94f0*/  F2FP.BF16.PACK_AB R136, R174, R187 ;  /* 0x000000bbae88723e */ /* 0x000fe400000010ff */
[C---:B------:R-:W-:Y:S04]  /*9500*/  HMMA.16816.F32.BF16 R120, R140.reuse, R144, R120 ;  /* 0x000000908c78723c */ /* 0x040fe80000041878 */
[----:B------:R-:W-:Y:S04]  /*9510*/  F2FP.BF16.PACK_AB R139, R203, R181 ;  /* 0x000000b5cb8b723e */ /* 0x000fe800000010ff */
[-C--:B------:R-:W-:Y:S01]  /*9520*/  HMMA.16816.F32.BF16 R124, R140, R146.reuse, R124 ;  /* 0x000000928c7c723c */ /* 0x080fe2000004187c */
[----:B------:R-:W2:Y:S07]  /*9530*/  LDSM.16.MT88.4 R140, [R241+0x1100] ;  /* 0x00110000f18c783b */ /* 0x000eae0000004200 */
[----:B------:R-:W-:Y:S01]  /*9540*/  HMMA.16816.F32.BF16 R128, R132, R146, R128 ;  /* 0x000000928480723c */ /* 0x000fe20000041880 */
[----:B------:R-:W3:Y:S06]  /*9550*/  LDSM.16.MT88.4 R144, [R240+0x1100] ;  /* 0x00110000f090783b */ /* 0x000eec0000004200 */
[----:B------:R-:W-:Y:S02]  /*9560*/  F2FP.BF16.PACK_AB R132, R199, R177 ;  /* 0x000000b1c784723e */ /* 0x000fe400000010ff */
[----:B------:R-:W-:Y:S03]  /*9570*/  F2FP.BF16.PACK_AB R133, R173, R171 ;  /* 0x000000abad85723e */ /* 0x000fe600000010ff */
[----:B------:R-:W-:Y:S02]  /*9580*/  F2FP.BF16.PACK_AB R134, R198, R197 ;  /* 0x000000c5c686723e */ /* 0x000fe400000010ff */
[----:B------:R-:W-:Y:S07]  /*9590*/  F2FP.BF16.PACK_AB R135, R163, R179 ;  /* 0x000000b3a387723e */ /* 0x000fee00000010ff */
[-C--:B-1----:R-:W-:Y:S08]  /*95a0*/  HMMA.16816.F32.BF16 R4, R132, R148.reuse, R4 ;  /* 0x000000948404723c */ /* 0x082ff00000041804 */
        /* <DEDUP_REMOVED lines=8> */
[----:B------:R-:W4:Y:S07]  /*9630*/  LDSM.16.MT88.4 R152, [R241+0x3100] ;  /* 0x00310000f198783b */ /* 0x000f2e0000004200 */
[-C--:B--2---:R-:W-:Y:S08]  /*9640*/  HMMA.16816.F32.BF16 R36, R132, R140.reuse, R36 ;  /* 0x0000008c8424723c */ /* 0x084ff00000041824 */
[C---:B------:R-:W-:Y:S08]  /*9650*/  HMMA.16816.F32.BF16 R40, R136.reuse, R140, R40 ;  /* 0x0000008c8828723c */ /* 0x040ff00000041828 */
[-C--:B------:R-:W-:Y:S08]  /*9660*/  HMMA.16816.F32.BF16 R44, R136, R142.reuse, R44 ;  /* 0x0000008e882c723c */ /* 0x080ff0000004182c */
[C---:B------:R-:W-:Y:S01]  /*9670*/  HMMA.16816.F32.BF16 R48, R132.reuse, R142, R48 ;  /* 0x0000008e8430723c */ /* 0x040fe20000041830 */
[----:B------:R-:W2:Y:S07]  /*9680*/  LDSM.16.MT88.4 R140, [R240+0x3100] ;  /* 0x00310000f08c783b */ /* 0x000eae0000004200 */
[-C--:B---3--:R-:W-:Y:S08]  /*9690*/  HMMA.16816.F32.BF16 R52, R132, R144.reuse, R52 ;  /* 0x000000908434723c */ /* 0x088ff00000041834 */
[C---:B------:R-:W-:Y:S01]  /*96a0*/  HMMA.16816.F32.BF16 R56, R136.reuse, R144, R56 ;  /* 0x000000908838723c */ /* 0x040fe20000041838 */
[----:B------:R-:W-:Y:S06]  /*96b0*/  MUFU.EX2 R144, R205 ;  /* 0x000000cd00907308 */ /* 0x000fec0000000800 */
[----:B------:R-:W-:Y:S01]  /*96c0*/  MOV R145, R177 ;  /* 0x000000b100917202 */ /* 0x000fe20000000f00 */
[-C--:B------:R-:W-:Y:S03]  /*96d0*/  HMMA.16816.F32.BF16 R60, R136, R146.reuse, R60 ;  /* 0x00000092883c723c */ /* 0x080fe6000004183c */
[----:B------:R3:W-:Y:S05]  /*96e0*/  MUFU.EX2 R177, R208 ;  /* 0x000000d000b17308 */ /* 0x0007ea0000000800 */
[C---:B------:R-:W-:Y:S05]  /*96f0*/  HMMA.16816.F32.BF16 R64, R132.reuse, R146, R64 ;  /* 0x000000928440723c */ /* 0x040fea0000041840 */
[----:B------:R-:W-:Y:S03]  /*9700*/  MUFU.EX2 R146, R207 ;  /* 0x000000cf00927308 */ /* 0x000fe60000000800 */
[-C--:B-1----:R-:W-:Y:S07]  /*9710*/  HMMA.16816.F32.BF16 R68, R132, R148.reuse, R68 ;  /* 0x000000948444723c */ /* 0x082fee0000041844 */
[----:B------:R-:W1:Y:S01]  /*9720*/  MUFU.EX2 R147, R161 ;  /* 0x000000a100937308 */ /* 0x000e620000000800 */
[C---:B------:R-:W-:Y:S01]  /*9730*/  HMMA.16816.F32.BF16 R72, R136.reuse, R148, R72 ;  /* 0x000000948848723c */ /* 0x040fe20000041848 */
[----:B---3--:R-:W-:Y:S06]  /*9740*/  LDSM.16.MT88.4 R208, [R248+0x3900] ;  /* 0x00390000f8d0783b */ /* 0x008fec0000004200 */
[----:B------:R-:W-:Y:S01]  /*9750*/  MOV R149, R182 ;  /* 0x000000b600957202 */ /* 0x000fe20000000f00 */
[-C--:B------:R-:W-:Y:S01]  /*9760*/  HMMA.16816.F32.BF16 R76, R136, R150.reuse, R76 ;  /* 0x00000096884c723c */ /* 0x080fe2000004184c */
[----:B------:R3:W5:Y:S07]  /*9770*/  MUFU.EX2 R148, R201 ;  /* 0x000000c900947308 */ /* 0x00076e0000000800 */
[C---:B------:R-:W-:Y:S07]  /*9780*/  HMMA.16816.F32.BF16 R80, R132.reuse, R150, R80 ;  /* 0x000000968450723c */ /* 0x040fee0000041850 */
[----:B------:R-:W-:Y:S01]  /*9790*/  MOV R151, R180 ;  /* 0x000000b400977202 */ /* 0x000fe20000000f00 */
[-C--:B------:R-:W-:Y:S04]  /*97a0*/  HMMA.16816.F32.BF16 R84, R132, R156.reuse, R84 ;  /* 0x0000009c8454723c */ /* 0x080fe80000041854 */
[----:B------:R-:W-:Y:S02]  /*97b0*/  MOV R150, R179 ;  /* 0x000000b300967202 */ /* 0x000fe40000000f00 */
[----:B-1----:R-:W-:Y:S02]  /*97c0*/  F2FP.BF16.PACK_AB R205, R169, R147 ;  /* 0x00000093a9cd723e */ /* 0x002fe400000010ff */
[C---:B------:R-:W-:Y:S08]  /*97d0*/  HMMA.16816.F32.BF16 R88, R136.reuse, R156, R88 ;  /* 0x0000009c8858723c */ /* 0x040ff00000041858 */
[-C--:B------:R-:W-:Y:S08]  /*97e0*/  HMMA.16816.F32.BF16 R92, R136, R158.reuse, R92 ;  /* 0x0000009e885c723c */ /* 0x080ff0000004185c */
[C---:B------:R-:W-:Y:S08]  /*97f0*/  HMMA.16816.F32.BF16 R96, R132.reuse, R158, R96 ;  /* 0x0000009e8460723c */ /* 0x040ff00000041860 */
[-C--:B----4-:R-:W-:Y:S08]  /*9800*/  HMMA.16816.F32.BF16 R100, R132, R152.reuse, R100 ;  /* 0x000000988464723c */ /* 0x090ff00000041864 */
[C---:B------:R-:W-:Y:S08]  /*9810*/  HMMA.16816.F32.BF16 R104, R136.reuse, R152, R104 ;  /* 0x000000988868723c */ /* 0x040ff00000041868 */
[-C--:B------:R-:W-:Y:S08]  /*9820*/  HMMA.16816.F32.BF16 R108, R136, R154.reuse, R108 ;  /* 0x0000009a886c723c */ /* 0x080ff0000004186c */
[C---:B------:R-:W-:Y:S08]  /*9830*/  HMMA.16816.F32.BF16 R112, R132.reuse, R154, R112 ;  /* 0x0000009a8470723c */ /* 0x040ff00000041870 */
[-C--:B--2---:R-:W-:Y:S08]  /*9840*/  HMMA.16816.F32.BF16 R116, R132, R140.reuse, R116 ;  /* 0x0000008c8474723c */ /* 0x084ff00000041874 */
[C---:B------:R-:W-:Y:S07]  /*9850*/  HMMA.16816.F32.BF16 R120, R136.reuse, R140, R120 ;  /* 0x0000008c8878723c */ /* 0x040fee0000041878 */
[----:B------:R-:W-:Y:S01]  /*9860*/  MOV R141, R218 ;  /* 0x000000da008d7202 */ /* 0x000fe20000000f00 */
[-C--:B------:R-:W-:Y:S04]  /*9870*/  HMMA.16816.F32.BF16 R124, R136, R142.reuse, R124 ;  /* 0x0000008e887c723c */ /* 0x080fe8000004187c */
[----:B------:R-:W-:Y:S03]  /*9880*/  MOV R140, R203 ;  /* 0x000000cb008c7202 */ /* 0x000fe60000000f00 */
[----:B------:R-:W-:Y:S01]  /*9890*/  MOV R139, R185 ;  /* 0x000000b9008b7202 */ /* 0x000fe20000000f00 */
[----:B------:R-:W-:Y:S04]  /*98a0*/  HMMA.16816.F32.BF16 R128, R132, R142, R128 ;  /* 0x0000008e8480723c */ /* 0x000fe80000041880 */
[----:B---3--:R-:W-:Y:S02]  /*98b0*/  F2FP.BF16.PACK_AB R201, R139, R231 ;  /* 0x000000e78bc9723e */ /* 0x008fe400000010ff */
[----:B------:R-:W-:Y:S02]  /*98c0*/  MOV R136, R186 ;  /* 0x000000ba00887202 */ /* 0x000fe40000000f00 */
[----:B------:R-:W-:Y:S04]  /*98d0*/  MOV R133, R177 ;  /* 0x000000b100857202 */ /* 0x000fe80000000f00 */
[----:B------:R-:W-:Y:S02]  /*98e0*/  MOV R134, R176 ;  /* 0x000000b000867202 */ /* 0x000fe40000000f00 */
[----:B------:R-:W-:Y:S02]  /*98f0*/  MOV R143, R175 ;  /* 0x000000af008f7202 */ /* 0x000fe40000000f00 */
[----:B------:R-:W-:Y:S02]  /*9900*/  F2FP.BF16.PACK_AB R202, R134, R168 ;  /* 0x000000a886ca723e */ /* 0x000fe400000010ff */
[----:B------:R-:W-:Y:S02]  /*9910*/  F2FP.BF16.PACK_AB R203, R133, R143 ;  /* 0x0000008f85cb723e */ /* 0x000fe400000010ff */
[----:B-----5:R-:W-:Y:S02]  /*9920*/  MOV R137, R148 ;  /* 0x0000009400897202 */ /* 0x020fe40000000f00 */
[----:B------:R-:W-:Y:S02]  /*9930*/  MOV R132, R178 ;  /* 0x000000b200847202 */ /* 0x000fe40000000f00 */
[----:B------:R-:W-:Y:S01]  /*9940*/  MOV R142, R144 ;  /* 0x00000090008e7202 */ /* 0x000fe20000000f00 */
[-C--:B------:R-:W-:Y:S01]  /*9950*/  HMMA.16816.F32.BF16 R176, R200, R192.reuse, R4 ;  /* 0x000000c0c8b0723c */ /* 0x080fe20000041804 */
[----:B------:R-:W-:Y:S04]  /*9960*/  LDSM.16.MT88.4 R4, [R240+0x3900] ;  /* 0x00390000f004783b */ /* 0x000fe80000004200 */
[----:B------:R-:W-:Y:S01]  /*9970*/  MOV R135, R172 ;  /* 0x000000ac00877202 */ /* 0x000fe20000000f00 */
[----:B------:R-:W-:Y:S01]  /*9980*/  FADD.FTZ R144, R164, R217 ;  /* 0x000000d9a4907221 */ /* 0x000fe20000010000 */
[----:B------:R-:W-:Y:S02]  /*9990*/  F2FP.BF16.PACK_AB R204, R136, R146 ;  /* 0x0000009288cc723e */ /* 0x000fe400000010ff */
[----:B------:R-:W-:Y:S01]  /*99a0*/  F2FP.BF16.PACK_AB R206, R132, R142 ;  /* 0x0000008e84ce723e */ /* 0x000fe200000010ff */
[----:B------:R-:W-:Y:S02]  /*99b0*/  LDSM.16.MT88.4 R216, [R241+0x3900] ;  /* 0x00390000f1d8783b */ /* 0x000fe40000004200 */
[----:B------:R-:W-:Y:S02]  /*99c0*/  F2FP.BF16.PACK_AB R207, R137, R135 ;  /* 0x0000008789cf723e */ /* 0x000fe400000010ff */
[----:B------:R-:W-:Y:S02]  /*99d0*/  MOV R164, R163 ;  /* 0x000000a300a47202 */ /* 0x000fe40000000f00 */
[----:B------:R-:W-:Y:S02]  /*99e0*/  MOV R138, R184 ;  /* 0x000000b8008a7202 */ /* 0x000fe40000000f00 */
[----:B------:R-:W1:Y:S01]  /*99f0*/  LDSM.16.MT88.4 R184, [R241+0x1900] ;  /* 0x00190000f1b8783b */ /* 0x000e620000004200 */
[C---:B------:R-:W-:Y:S04]  /*9a00*/  HMMA.16816.F32.BF16 R160, R204.reuse, R192, R8 ;  /* 0x000000c0cca0723c */ /* 0x040fe80000041808 */
[----:B------:R-:W-:Y:S03]  /*9a10*/  MOV R148, R181 ;  /* 0x000000b500947202 */ /* 0x000fe60000000f00 */
[----:B------:R-:W2:Y:S01]  /*9a20*/  LDSM.16.MT88.4 R180, [R240+0x1900] ;  /* 0x00190000f0b4783b */ /* 0x000ea20000004200 */
[-C--:B------:R-:W-:Y:S04]  /*9a30*/  HMMA.16816.F32.BF16 R156, R204, R194.reuse, R12 ;  /* 0x000000c2cc9c723c */ /* 0x080fe8000004180c */
[----:B------:R-:W-:Y:S02]  /*9a40*/  MOV R9, R133 ;  /* 0x0000008500097202 */ /* 0x000fe40000000f00 */
[----:B------:R-:W-:Y:S02]  /*9a50*/  MOV R8, R134 ;  /* 0x0000008600087202 */ /* 0x000fe40000000f00 */
[C---:B------:R-:W-:Y:S04]  /*9a60*/  HMMA.16816.F32.BF16 R192, R200.reuse, R194, R16 ;  /* 0x000000c2c8c0723c */ /* 0x040fe80000041810 */
[----:B------:R-:W-:Y:S02]  /*9a70*/  MOV R10, R174 ;  /* 0x000000ae000a7202 */ /* 0x000fe40000000f00 */
[----:B------:R-:W-:Y:S02]  /*9a80*/  MOV R11, R173 ;  /* 0x000000ad000b7202 */ /* 0x000fe40000000f00 */
[-C--:B------:R-:W-:Y:S04]  /*9a90*/  HMMA.16816.F32.BF16 R172, R200, R188.reuse, R20 ;  /* 0x000000bcc8ac723c */ /* 0x080fe80000041814 */
[----:B------:R-:W-:Y:S02]  /*9aa0*/  MOV R12, R168 ;  /* 0x000000a8000c7202 */ /* 0x000fe40000000f00 */
[----:B------:R-:W-:Y:S02]  /*9ab0*/  MOV R14, R142 ;  /* 0x0000008e000e7202 */ /* 0x000fe40000000f00 */
[C---:B------:R-:W-:Y:S04]  /*9ac0*/  HMMA.16816.F32.BF16 R152, R204.reuse, R188, R24 ;  /* 0x000000bccc98723c */ /* 0x040fe80000041818 */
[----:B------:R-:W-:Y:S02]  /*9ad0*/  MOV R19, R169 ;  /* 0x000000a900137202 */ /* 0x000fe40000000f00 */
[----:B------:R-:W-:Y:S02]  /*9ae0*/  MOV R23, R146 ;  /* 0x0000009200177202 */ /* 0x000fe40000000f00 */
[----:B------:R-:W-:Y:S04]  /*9af0*/  MOV R25, R150 ;  /* 0x0000009600197202 */ /* 0x000fe80000000f00 */
[----:B------:R-:W-:Y:S02]  /*9b00*/  MOV R26, R151 ;  /* 0x00000097001a7202 */ /* 0x000fe40000000f00 */
[----:B------:R-:W-:Y:S02]  /*9b10*/  MOV R27, R148 ;  /* 0x00000094001b7202 */ /* 0x000fe40000000f00 */
[----:B------:R-:W-:Y:S02]  /*9b20*/  MOV R24, R149 ;  /* 0x0000009500187202 */ /* 0x000fe40000000f00 */
[-C--:B------:R-:W-:Y:S03]  /*9b30*/  HMMA.16816.F32.BF16 R148, R204, R190.reuse, R28 ;  /* 0x000000becc94723c */ /* 0x080fe6000004181c */
[----:B------:R-:W-:Y:S02]  /*9b40*/  MOV R13, R143 ;  /* 0x0000008f000d7202 */ /* 0x000fe40000000f00 */
[----:B------:R-:W-:Y:S02]  /*9b50*/  MOV R18, R136 ;  /* 0x0000008800127202 */ /* 0x000fe40000000f00 */
[----:B------:R-:W-:Y:S01]  /*9b60*/  MOV R31, R10 ;  /* 0x0000000a001f7202 */ /* 0x000fe20000000f00 */
[C---:B------:R-:W-:Y:S04]  /*9b70*/  HMMA.16816.F32.BF16 R188, R200.reuse, R190, R32 ;  /* 0x000000bec8bc723c */ /* 0x040fe80000041820 */
[----:B------:R-:W-:Y:S02]  /*9b80*/  MOV R28, R170 ;  /* 0x000000aa001c7202 */ /* 0x000fe40000000f00 */
[----:B------:R-:W-:Y:S02]  /*9b90*/  MOV R16, R147 ;  /* 0x0000009300107202 */ /* 0x000fe40000000f00 */
[----:B------:R-:W-:Y:S02]  /*9ba0*/  MOV R35, R171 ;  /* 0x000000ab00237202 */ /* 0x000fe40000000f00 */
[-C--:B-1----:R-:W-:Y:S03]  /*9bb0*/  HMMA.16816.F32.BF16 R168, R200, R184.reuse, R36 ;  /* 0x000000b8c8a8723c */ /* 0x082fe60000041824 */
[----:B------:R-:W-:Y:S02]  /*9bc0*/  MOV R34, R145 ;  /* 0x0000009100227202 */ /* 0x000fe40000000f00 */
[----:B------:R-:W-:Y:S02]  /*9bd0*/  MOV R33, R144 ;  /* 0x0000009000217202 */ /* 0x000fe40000000f00 */
[----:B------:R-:W-:Y:S01]  /*9be0*/  MOV R10, R132 ;  /* 0x00000084000a7202 */ /* 0x000fe20000000f00 */
[C---:B------:R-:W-:Y:S04]  /*9bf0*/  HMMA.16816.F32.BF16 R144, R204.reuse, R184, R40 ;  /* 0x000000b8cc90723c */ /* 0x040fe80000041828 */
[----:B------:R-:W-:Y:S01]  /*9c00*/  MOV R21, R141 ;  /* 0x0000008d00157202 */ /* 0x000fe20000000f00 */
[----:B------:R-:W-:Y:S01]  /*9c10*/  FADD.FTZ R225, R225, R33 ;  /* 0x00000021e1e17221 */ /* 0x000fe20000010000 */
[----:B------:R-:W-:Y:S02]  /*9c20*/  MOV R22, R140 ;  /* 0x0000008c00167202 */ /* 0x000fe40000000f00 */
[-C--:B------:R-:W-:Y:S04]  /*9c30*/  HMMA.16816.F32.BF16 R140, R204, R186.reuse, R44 ;  /* 0x000000bacc8c723c */ /* 0x080fe8000004182c */
[----:B------:R-:W-:Y:S01]  /*9c40*/  MOV R17, R139 ;  /* 0x0000008b00117202 */ /* 0x000fe20000000f00 */
[----:B------:R-:W-:Y:S01]  /*9c50*/  FADD.FTZ R225, R228, R225 ;  /* 0x000000e1e4e17221 */ /* 0x000fe20000010000 */
[----:B------:R-:W-:Y:S02]  /*9c60*/  MOV R20, R164 ;  /* 0x000000a400147202 */ /* 0x000fe40000000f00 */
[C---:B------:R-:W-:Y:S04]  /*9c70*/  HMMA.16816.F32.BF16 R184, R200.reuse, R186, R48 ;  /* 0x000000bac8b8723c */ /* 0x040fe80000041830 */
[----:B------:R-:W-:Y:S01]  /*9c80*/  MOV R32, R165 ;  /* 0x000000a500207202 */ /* 0x000fe20000000f00 */
[----:B------:R-:W-:Y:S01]  /*9c90*/  FADD.FTZ R225, R28, R225 ;  /* 0x000000e11ce17221 */ /* 0x000fe20000010000 */
[----:B------:R-:W-:Y:S02]  /*9ca0*/  MOV R39, R166 ;  /* 0x000000a600277202 */ /* 0x000fe40000000f00 */
[----:B------:R-:W-:Y:S01]  /*9cb0*/  MOV R38, R167 ;  /* 0x000000a700267202 */ /* 0x000fe20000000f00 */
[----:B------:R-:W-:Y:S01]  /*9cc0*/  FADD.FTZ R225, R31, R225 ;  /* 0x000000e11fe17221 */ /* 0x000fe20000010000 */
[-C--:B--2---:R-:W-:Y:S03]  /*9cd0*/  HMMA.16816.F32.BF16 R164, R200, R180.reuse, R52 ;  /* 0x000000b4c8a4723c */ /* 0x084fe60000041834 */
[----:B------:R-:W-:Y:S01]  /*9ce0*/  MOV R30, R11 ;  /* 0x0000000b001e7202 */ /* 0x000fe20000000f00 */
[----:B------:R-:W-:Y:S01]  /*9cf0*/  FADD.FTZ R225, R26, R225 ;  /* 0x000000e11ae17221 */ /* 0x000fe20000010000 */
[----:B------:R-:W-:Y:S01]  /*9d00*/  MOV R11, R137 ;  /* 0x00000089000b7202 */ /* 0x000fe20000000f00 */
[----:B------:R-:W-:Y:S01]  /*9d10*/  FADD.FTZ R223, R223, R39 ;  /* 0x00000027dfdf7221 */ /* 0x000fe20000010000 */
[----:B------:R-:W-:Y:S01]  /*9d20*/  MOV R29, R138 ;  /* 0x0000008a001d7202 */ /* 0x000fe20000000f00 */
[----:B------:R-:W-:Y:S01]  /*9d30*/  FADD.FTZ R225, R21, R225 ;  /* 0x000000e115e17221 */ /* 0x000fe20000010000 */
[C---:B------:R-:W-:Y:S04]  /*9d40*/  HMMA.16816.F32.BF16 R136, R204.reuse, R180, R56 ;  /* 0x000000b4cc88723c */ /* 0x040fe80000041838 */
[----:B------:R-:W-:Y:S01]  /*9d50*/  MOV R15, R135 ;  /* 0x00000087000f7202 */ /* 0x000fe20000000f00 */
[----:B------:R-:W-:Y:S02]  /*9d60*/  FADD.FTZ R225, R23, R225 ;  /* 0x000000e117e17221 */ /* 0x000fe40000010000 */
[----:B------:R-:W-:Y:S01]  /*9d70*/  FADD.FTZ R223, R221, R223 ;  /* 0x000000dfdddf7221 */ /* 0x000fe20000010000 */
[-C--:B------:R-:W-:Y:S04]  /*9d80*/  HMMA.16816.F32.BF16 R132, R204, R182.reuse, R60 ;  /* 0x000000b6cc84723c */ /* 0x080fe8000004183c */
[----:B------:R-:W-:Y:S02]  /*9d90*/  FADD.FTZ R225, R18, R225 ;  /* 0x000000e112e17221 */ /* 0x000fe40000010000 */
[----:B------:R-:W-:Y:S02]  /*9da0*/  FADD.FTZ R223, R34, R223 ;  /* 0x000000df22df7221 */ /* 0x000fe40000010000 */
[C---:B------:R-:W-:Y:S04]  /*9db0*/  HMMA.16816.F32.BF16 R180, R200.reuse, R182, R64 ;  /* 0x000000b6c8b4723c */ /* 0x040fe80000041840 */
[----:B------:R-:W-:Y:S02]  /*9dc0*/  FADD.FTZ R225, R14, R225 ;  /* 0x000000e10ee17221 */ /* 0x000fe40000010000 */
[----:B------:R-:W-:Y:S01]  /*9dd0*/  FADD.FTZ R223, R199, R223 ;  /* 0x000000dfc7df7221 */ /* 0x000fe20000010000 */
[----:B------:R-:W-:Y:S01]  /*9de0*/  MOV R199, R196 ;  /* 0x000000c400c77202 */ /* 0x000fe20000000f00 */
[-C--:B------:R-:W-:Y:S04]  /*9df0*/  HMMA.16816.F32.BF16 R68, R200, R208.reuse, R68 ;  /* 0x000000d0c844723c */ /* 0x080fe80000041844 */
[----:B------:R-:W-:Y:S01]  /*9e00*/  FADD.FTZ R223, R197, R223 ;  /* 0x000000dfc5df7221 */ /* 0x000fe20000010000 */
[----:B------:R-:W-:Y:S01]  /*9e10*/  MOV R197, R0 ;  /* 0x0000000000c57202 */ /* 0x000fe20000000f00 */
[----:B------:R-:W-:Y:S02]  /*9e20*/  FADD.FTZ R222, R222, R32 ;  /* 0x00000020dede7221 */ /* 0x000fe40000010000 */
[C---:B------:R-:W-:Y:S04]  /*9e30*/  HMMA.16816.F32.BF16 R72, R204.reuse, R208, R72 ;  /* 0x000000d0cc48723c */ /* 0x040fe80000041848 */
[----:B------:R-:W-:Y:S01]  /*9e40*/  FADD.FTZ R223, R198, R223 ;  /* 0x000000dfc6df7221 */ /* 0x000fe20000010000 */
[----:B------:R-:W-:Y:S01]  /*9e50*/  MOV R198, R2 ;  /* 0x0000000200c67202 */ /* 0x000fe20000000f00 */
[----:B------:R-:W-:Y:S02]  /*9e60*/  FADD.FTZ R222, R220, R222 ;  /* 0x000000dedcde7221 */ /* 0x000fe40000010000 */
[-C--:B------:R-:W-:Y:S04]  /*9e70*/  HMMA.16816.F32.BF16 R76, R204, R210.reuse, R76 ;  /* 0x000000d2cc4c723c */ /* 0x080fe8000004184c */
[----:B------:R-:W-:Y:S02]  /*9e80*/  FADD.FTZ R223, R229, R223 ;  /* 0x000000dfe5df7221 */ /* 0x000fe40000010000 */
[----:B------:R-:W-:Y:S02]  /*9e90*/  FADD.FTZ R222, R35, R222 ;  /* 0x000000de23de7221 */ /* 0x000fe40000010000 */
[C---:B------:R-:W-:Y:S04]  /*9ea0*/  HMMA.16816.F32.BF16 R80, R200.reuse, R210, R80 ;  /* 0x000000d2c850723c */ /* 0x040fe80000041850 */
[----:B------:R-:W-:Y:S02]  /*9eb0*/  FADD.FTZ R223, R230, R223 ;  /* 0x000000dfe6df7221 */ /* 0x000fe40000010000 */
        /* <DEDUP_REMOVED lines=17> */
[----:B------:R-:W-:Y:S04]  /*9fd0*/  FADD.FTZ R224, R24, R224 ;  /* 0x000000e018e07221 */ /* 0x000fe80000010000 */
[-C--:B------:R-:W-:Y:S04]  /*9fe0*/  HMMA.16816.F32.BF16 R108, R204, R218.reuse, R108 ;  /* 0x000000dacc6c723c */ /* 0x080fe8000004186c */
[----:B------:R-:W-:Y:S04]  /*9ff0*/  FADD.FTZ R224, R27, R224 ;  /* 0x000000e01be07221 */ /* 0x000fe80000010000 */
[C---:B------:R-:W-:Y:S04]  /*a000*/  HMMA.16816.F32.BF16 R112, R200.reuse, R218, R112 ;  /* 0x000000dac870723c */ /* 0x040fe80000041870 */
[----:B------:R-:W-:Y:S04]  /*a010*/  FADD.FTZ R224, R22, R224 ;  /* 0x000000e016e07221 */ /* 0x000fe80000010000 */
[-C--:B------:R-:W-:Y:S04]  /*a020*/  HMMA.16816.F32.BF16 R116, R200, R4.reuse, R116 ;  /* 0x00000004c874723c */ /* 0x080fe80000041874 */
[----:B------:R-:W-:Y:S04]  /*a030*/  FADD.FTZ R224, R16, R224 ;  /* 0x000000e010e07221 */ /* 0x000fe80000010000 */
[C---:B------:R-:W-:Y:S04]  /*a040*/  HMMA.16816.F32.BF16 R120, R204.reuse, R4, R120 ;  /* 0x00000004cc78723c */ /* 0x040fe80000041878 */
[----:B------:R-:W-:Y:S03]  /*a050*/  FADD.FTZ R224, R19, R224 ;  /* 0x000000e013e07221 */ /* 0x000fe60000010000 */
[----:B------:R-:W-:Y:S01]  /*a060*/  FADD.FTZ R5, R9, R222 ;  /* 0x000000de09057221 */ /* 0x000fe20000010000 */
[-C--:B------:R-:W-:Y:S04]  /*a070*/  HMMA.16816.F32.BF16 R124, R204, R6.reuse, R124 ;  /* 0x00000006cc7c723c */ /* 0x080fe8000004187c */
[----:B------:R-:W-:Y:S02]  /*a080*/  FADD.FTZ R4, R10, R225 ;  /* 0x000000e10a047221 */ /* 0x000fe40000010000 */
[----:B------:R-:W-:Y:S02]  /*a090*/  FADD.FTZ R224, R15, R224 ;  /* 0x000000e00fe07221 */ /* 0x000fe40000010000 */
[----:B------:R-:W-:Y:S07]  /*a0a0*/  HMMA.16816.F32.BF16 R128, R200, R6, R128 ;  /* 0x00000006c880723c */ /* 0x000fee0000041880 */
[----:B------:R-:W-:Y:S01]  /*a0b0*/  FADD.FTZ R6, R8, R223 ;  /* 0x000000df08067221 */ /* 0x000fe20000010000 */
[----:B------:R-:W-:Y:S01]  /*a0c0*/  MOV R200, R3 ;  /* 0x0000000300c87202 */ /* 0x000fe20000000f00 */
[----:B------:R-:W-:Y:S03]  /*a0d0*/  FADD.FTZ R203, R11, R224 ;  /* 0x000000e00bcb7221 */ /* 0x000fe60000010000 */
[----:B------:R1:W-:Y:S04]  /*a0e0*/  STL [R1+0x40], R6 ;  /* 0x0000400601007387 */ /* 0x0003e80000100800 */
[----:B------:R1:W-:Y:S04]  /*a0f0*/  STL [R1+0x3c], R5 ;  /* 0x00003c0501007387 */ /* 0x0003e80000100800 */
[----:B------:R1:W-:Y:S02]  /*a100*/  STL [R1+0x38], R4 ;  /* 0x0000380401007387 */ /* 0x0003e40000100800 */
[----:B-1----:R-:W-:-:S05]  /*a110*/  @P0 BRA `(.L_x_709) ;  /* 0xffffbc0000000947 */ /* 0x002fca000383ffff */
.L_x_708:
[----:B-1----:R-:W2:Y:S04]  /*a120*/  LDL.LU R6, [R1+0x40] ;  /* 0x0000400001067983 */ /* 0x002ea80000300800 */
[----:B------:R-:W1:Y:S04]  /*a130*/  SHFL.BFLY PT, R9, R203, 0x2, 0x1f ;  /* 0x0c401f00cb097f89 */ /* 0x000e6800000e0000 */
[----:B------:R-:W3:Y:S01]  /*a140*/  S2R R11, SR_TID.X ;  /* 0x00000000000b7919 */ /* 0x000ee20000002100 */
[----:B------:R-:W4:Y:S01]  /*a150*/  S2UR UR7, SR_CTAID.Y ;  /* 0x00000000000779c3 */ /* 0x000f220000002600 */
[----:B------:R-:W-:-:S02]  /*a160*/  ULDC.64 UR4, c[0x0][0x490] ;  /* 0x0001240000047ab9 */ /* 0x000fc40000000a00 */
[----:B------:R-:W2:Y:S04]  /*a170*/  LDL.LU R7, [R1+0x3c] ;  /* 0x00003c0001077983 */ /* 0x000ea80000300800 */
[----:B------:R-:W2:Y:S04]  /*a180*/  LDL.LU R10, [R1+0x38] ;  /* 0x00003800010a7983 */ /* 0x000ea80000300800 */
[----:B------:R-:W2:Y:S01]  /*a190*/  LDL.LU R18, [R1+0x10] ;  /* 0x0000100001127983 */ /* 0x000ea20000300800 */
[----:B------:R-:W-:-:S03]  /*a1a0*/  MOV R14, RZ ;  /* 0x000000ff000e7202 */ /* 0x000fc60000000f00 */
[----:B------:R-:W2:Y:S01]  /*a1b0*/  LDL.LU R30, [R1+0x20] ;  /* 0x00002000011e7983 */ /* 0x000ea20000300800 */
[----:B-1----:R-:W-:Y:S01]  /*a1c0*/  FADD.FTZ R203, R9, R203 ;  /* 0x000000cb09cb7221 */ /* 0x002fe20000010000 */
[----:B------:R-:W-:Y:S02]  /*a1d0*/  MOV R9, c[0x0][0x4e8] ;  /* 0x00013a0000097a02 */ /* 0x000fe40000000f00 */
[----:B---3--:R-:W-:Y:S02]  /*a1e0*/  SHF.R.S32.HI R12, RZ, 0x1f, R11 ;  /* 0x0000001fff0c7819 */ /* 0x008fe4000001140b */
[----:B------:R-:W-:Y:S01]  /*a1f0*/  ISETP.NE.AND P0, PT, R9, 0x1, PT ;  /* 0x000000010900780c */ /* 0x000fe20003f05270 */
[----:B----4-:R-:W-:-:S04]  /*a200*/  USHF.R.S32.HI UR6, URZ, 0x1f, UR7 ;  /* 0x0000001f3f067899 */ /* 0x010fc80008011407 */
[----:B------:R-:W-:Y:S02]  /*a210*/  UIMAD UR8, UR6, UR4, URZ ;  /* 0x00000004060872a4 */ /* 0x000fe4000f8e023f */
[----:B------:R-:W-:Y:S02]  /*a220*/  UIMAD.WIDE.U32 UR10, UR7, UR4, URZ ;  /* 0x00000004070a72a5 */ /* 0x000fe4000f8e003f */
[----:B------:R-:W-:-:S03]  /*a230*/  UIMAD UR8, UR7, UR5, UR8 ;  /* 0x00000005070872a4 */ /* 0x000fc6000f8e0208 */
[----:B------:R-:W-:Y:S02]  /*a240*/  ULDC.64 UR4, c[0x0][0x3e8] ;  /* 0x0000fa0000047ab9 */ /* 0x000fe40000000a00 */
[----:B------:R-:W-:-:S06]  /*a250*/  UIMAD.WIDE.U32 UR14, UR7, UR4, URZ ;  /* 0x00000004070e72a5 */ /* 0x000fcc000f8e003f */
[----:B------:R-:W-:Y:S02]  /*a260*/  MOV R22, UR14 ;  /* 0x0000000e00167c02 */ /* 0x000fe40008000f00 */
[----:B------:R-:W-:Y:S02]  /*a270*/  MOV R23, UR15 ;  /* 0x0000000f00177c02 */ /* 0x000fe40008000f00 */
[----:B------:R-:W-:Y:S02]  /*a280*/  MOV R27, 0xff800000 ;  /* 0xff800000001b7802 */ /* 0x000fe40000000f00 */
[----:B------:R-:W-:Y:S02]  /*a290*/  MOV R29, 0xff800000 ;  /* 0xff800000001d7802 */ /* 0x000fe40000000f00 */
[----:B------:R-:W-:Y:S02]  /*a2a0*/  MOV R28, 0xff800000 ;  /* 0xff800000001c7802 */ /* 0x000fe40000000f00 */
[----:B------:R-:W-:Y:S01]  /*a2b0*/  MOV R26, 0xff800000 ;  /* 0xff800000001a7802 */ /* 0x000fe20000000f00 */
[----:B------:R-:W-:Y:S06]  /*a2c0*/  BAR.SYNC.DEFER_BLOCKING 0x1, 0x80 ;  /* 0x0042000000007b1d */ /* 0x000fec0000010000 */
[----:B--2---:R-:W1:Y:S04]  /*a2d0*/  SHFL.BFLY PT, R5, R6, 0x2, 0x1f ;  /* 0x0c401f0006057f89 */ /* 0x004e6800000e0000 */
[----:B------:R-:W2:Y:S01]  /*a2e0*/  SHFL.BFLY PT, R4, R7, 0x2, 0x1f ;  /* 0x0c401f0007047f89 */ /* 0x000ea200000e0000 */
[----:B------:R-:W-:-:S04]  /*a2f0*/  @P0 IMAD.HI.U32 R13, R18, c[0x0][0x4ec], RZ ;  /* 0x00013b00120d0a27 */ /* 0x000fc800078e00ff */
[----:B-1----:R-:W-:Y:S02]  /*a300*/  FADD.FTZ R5, R5, R6 ;  /* 0x0000000605057221 */ /* 0x002fe40000010000 */
[----:B------:R-:W1:Y:S04]  /*a310*/  SHFL.BFLY PT, R6, R10, 0x2, 0x1f ;  /* 0x0c401f000a067f89 */ /* 0x000e6800000e0000 */
[----:B------:R-:W3:Y:S01]  /*a320*/  SHFL.BFLY PT, R8, R5, 0x1, 0x1f ;  /* 0x0c201f0005087f89 */ /* 0x000ee200000e0000 */
[----:B--2---:R-:W-:-:S05]  /*a330*/  FADD.FTZ R4, R4, R7 ;  /* 0x0000000704047221 */ /* 0x004fca0000010000 */
[----:B------:R-:W2:Y:S01]  /*a340*/  SHFL.BFLY PT, R7, R4, 0x1, 0x1f ;  /* 0x0c201f0004077f89 */ /* 0x000ea200000e0000 */
[----:B-1----:R-:W-:Y:S01]  /*a350*/  FADD.FTZ R6, R6, R10 ;  /* 0x0000000a06067221 */ /* 0x002fe20000010000 */
[----:B------:R-:W-:Y:S02]  /*a360*/  MOV R10, R18 ;  /* 0x00000012000a7202 */ /* 0x000fe40000000f00 */
[----:B------:R-:W-:Y:S01]  /*a370*/  @P0 SHF.R.U32.HI R10, RZ, c[0x0][0x4f0], R13 ;  /* 0x00013c00ff0a0a19 */ /* 0x000fe2000001160d */
[----:B---3--:R-:W-:Y:S01]  /*a380*/  FADD.FTZ R8, R5, R8 ;  /* 0x0000000805087221 */ /* 0x008fe20000010000 */
[----:B------:R-:W1:Y:S01]  /*a390*/  SHFL.BFLY PT, R16, R6, 0x1, 0x1f ;  /* 0x0c201f0006107f89 */ /* 0x000e6200000e0000 */
[----:B------:R-:W-:-:S03]  /*a3a0*/  MOV R13, RZ ;  /* 0x000000ff000d7202 */ /* 0x000fc60000000f00 */
[----:B------:R-:W-:Y:S01]  /*a3b0*/  FSETP.NE.FTZ.AND P3, PT, R8, RZ, PT ;  /* 0x000000ff0800720b */ /* 0x000fe20003f75000 */
[----:B------:R-:W3:Y:S01]  /*a3c0*/  SHFL.BFLY PT, R5, R203, 0x1, 0x1f ;  /* 0x0c201f00cb057f89 */ /* 0x000ee200000e0000 */
[----:B--2---:R-:W-:Y:S01]  /*a3d0*/  FADD.FTZ R7, R4, R7 ;  /* 0x0000000704077221 */ /* 0x004fe20000010000 */
[CC--:B------:R-:W-:Y:S02]  /*a3e0*/  LEA.HI R4, R12.reuse, R11.reuse, RZ, 0x5 ;  /* 0x0000000b0c047211 */ /* 0x0c0fe400078f28ff */
[----:B------:R-:W-:Y:S02]  /*a3f0*/  LEA.HI R12, R12, R11, RZ, 0x2 ;  /* 0x0000000b0c0c7211 */ /* 0x000fe400078f10ff */
[----:B------:R-:W-:Y:S02]  /*a400*/  LOP3.LUT R15, R4, 0xffffffe0, RZ, 0xc0, !PT ;  /* 0xffffffe0040f7812 */ /* 0x000fe400078ec0ff */
[----:B------:R-:W-:-:S04]  /*a410*/  LOP3.LUT R17, R12, 0xfffffffc, RZ, 0xc0, !PT ;  /* 0xfffffffc0c117812 */ /* 0x000fc800078ec0ff */
[----:B------:R-:W-:Y:S01]  /*a420*/  @P3 MUFU.RCP R14, R8 ;  /* 0x00000008000e3308 */ /* 0x000fe20000001000 */
[-C--:B------:R-:W-:Y:S02]  /*a430*/  IADD3 R15, -R15, R11.reuse, RZ ;  /* 0x0000000b0f0f7210 */ /* 0x080fe40007ffe1ff */
[----:B------:R-:W-:Y:S02]  /*a440*/  FSETP.NE.FTZ.AND P2, PT, R7, RZ, PT ;  /* 0x000000ff0700720b */ /* 0x000fe40003f55000 */
[----:B------:R-:W-:Y:S01]  /*a450*/  LOP3.LUT P4, RZ, R15, 0x3, RZ, 0xc0, !PT ;  /* 0x000000030fff7812 */ /* 0x000fe2000788c0ff */
[----:B-1----:R-:W-:Y:S01]  /*a460*/  FADD.FTZ R6, R6, R16 ;  /* 0x0000001006067221 */ /* 0x002fe20000010000 */
[----:B------:R-:W-:Y:S02]  /*a470*/  IADD3 R16, -R10, RZ, RZ ;  /* 0x000000ff0a107210 */ /* 0x000fe40007ffe1ff */
[----:B------:R-:W-:Y:S02]  /*a480*/  IADD3 R11, -R17, R11, RZ ;  /* 0x0000000b110b7210 */ /* 0x000fe40007ffe1ff */
[----:B------:R-:W-:Y:S01]  /*a490*/  FSETP.NE.FTZ.AND P1, PT, R6, RZ, PT ;  /* 0x000000ff0600720b */ /* 0x000fe20003f35000 */
[----:B------:R-:W-:-:S02]  /*a4a0*/  IMAD R15, R16, c[0x0][0x4e8], R18 ;  /* 0x00013a00100f7a24 */ /* 0x000fc400078e0212 */
[----:B------:R-:W-:Y:S01]  /*a4b0*/  CS2R R16, SRZ ;  /* 0x0000000000107805 */ /* 0x000fe2000001ff00 */
[--C-:B------:R-:W-:Y:S01]  /*a4c0*/  SHF.R.S32.HI R18, RZ, 0x2, R12.reuse ;  /* 0x00000002ff127819 */ /* 0x100fe2000001140c */
[----:B---3--:R-:W-:Y:S01]  /*a4d0*/  FADD.FTZ R5, R203, R5 ;  /* 0x00000005cb057221 */ /* 0x008fe20000010000 */
[----:B------:R-:W-:Y:S01]  /*a4e0*/  SHF.R.S32.HI R12, RZ, 0x1f, R12 ;  /* 0x0000001fff0c7819 */ /* 0x000fe2000001140c */
[----:B------:R-:W-:Y:S03]  /*a4f0*/  @P2 MUFU.RCP R13, R7 ;  /* 0x00000007000d2308 */ /* 0x000fe60000001000 */
[----:B------:R-:W-:-:S05]  /*a500*/  LEA.HI R12, R12, R18, RZ, 0x3 ;  /* 0x000000120c0c7211 */ /* 0x000fca00078f18ff */
[----:B------:R-:W-:Y:S01]  /*a510*/  @P1 MUFU.RCP R16, R6 ;  /* 0x0000000600101308 */ /* 0x000fe20000001000 */
[----:B------:R-:W-:-:S07]  /*a520*/  LOP3.LUT R12, R12, 0xfffffff8, RZ, 0xc0, !PT ;  /* 0xfffffff80c0c7812 */ /* 0x000fce00078ec0ff */
[----:B------:R-:W1:Y:S01]  /*a530*/  @P1 MUFU.LG2 R6, R6 ;  /* 0x0000000600061308 */ /* 0x000e620000000c00 */
[----:B------:R-:W-:-:S07]  /*a540*/  IADD3 R12, R18, -R12, RZ ;  /* 0x8000000c120c7210 */ /* 0x000fce0007ffe0ff */
[----:B------:R-:W2:Y:S01]  /*a550*/  @P3 MUFU.LG2 R8, R8 ;  /* 0x0000000800083308 */ /* 0x000ea20000000c00 */
[----:B------:R-:W-:-:S07]  /*a560*/  MOV R18, R22 ;  /* 0x0000001600127202 */ /* 0x000fce0000000f00 */
[----:B------:R-:W3:Y:S01]  /*a570*/  @P2 MUFU.LG2 R7, R7 ;  /* 0x0000000700072308 */ /* 0x000ee20000000c00 */
[----:B------:R-:W-:Y:S01]  /*a580*/  @P1 MOV R22, 0x3f317218 ;  /* 0x3f31721800161802 */ /* 0x000fe20000000f00 */
[----:B-1----:R-:W-:Y:S01]  /*a590*/  @P1 FMUL.FTZ R6, R6, 0.69314718246459960938 ;  /* 0x3f31721806061820 */ /* 0x002fe20000410000 */
[----:B------:R-:W-:Y:S02]  /*a5a0*/  @P3 MOV R24, 0x3f317218 ;  /* 0x3f31721800183802 */ /* 0x000fe40000000f00 */
[----:B------:R-:W-:Y:S01]  /*a5b0*/  @P2 MOV R23, 0x3f317218 ;  /* 0x3f31721800172802 */ /* 0x000fe20000000f00 */
[----:B------:R-:W-:Y:S01]  /*a5c0*/  @P1 FMUL.FTZ R22, R22, c[0x0][0x2d0] ;  /* 0x0000b40016161a20 */ /* 0x000fe20000410000 */
[----:B------:R-:W-:Y:S01]  /*a5d0*/  SHF.R.S32.HI R4, RZ, 0x5, R4 ;  /* 0x00000005ff047819 */ /* 0x000fe20000011404 */
[----:B--2---:R-:W-:Y:S02]  /*a5e0*/  @P3 FMUL.FTZ R8, R8, 0.69314718246459960938 ;  /* 0x3f31721808083820 */ /* 0x004fe40000410000 */
[----:B------:R-:W-:-:S02]  /*a5f0*/  @P3 FMUL.FTZ R24, R24, c[0x0][0x2d0] ;  /* 0x0000b40018183a20 */ /* 0x000fc40000410000 */
[----:B------:R-:W-:Y:S01]  /*a600*/  @P1 FFMA.FTZ R27, R22, R2, R6 ;  /* 0x00000002161b1223 */ /* 0x000fe20000010006 */
[----:B------:R-:W-:Y:S01]  /*a610*/  SHF.R.S32.HI R2, RZ, 0x1f, R4 ;  /* 0x0000001fff027819 */ /* 0x000fe20000011404 */
[----:B------:R-:W-:Y:S02]  /*a620*/  @P2 FMUL.FTZ R23, R23, c[0x0][0x2d0] ;  /* 0x0000b40017172a20 */ /* 0x000fe40000410000 */
[----:B---3--:R-:W-:Y:S02]  /*a630*/  @P2 FMUL.FTZ R7, R7, 0.69314718246459960938 ;  /* 0x3f31721807072820 */ /* 0x008fe40000410000 */
[----:B------:R-:W-:Y:S01]  /*a640*/  @P3 FFMA.FTZ R29, R24, R196, R8 ;  /* 0x000000c4181d3223 */ /* 0x000fe20000010008 */
[----:B------:R-:W-:Y:S01]  /*a650*/  LEA.HI R8, R2, R4, RZ, 0x2 ;  /* 0x0000000402087211 */ /* 0x000fe200078f10ff */
[----:B------:R-:W-:Y:S01]  /*a660*/  @P2 FFMA.FTZ R28, R23, R3, R7 ;  /* 0x00000003171c2223 */ /* 0x000fe20000010007 */
[----:B------:R-:W-:Y:S02]  /*a670*/  LEA.HI R7, R11, R11, RZ, 0x1 ;  /* 0x0000000b0b077211 */ /* 0x000fe400078f08ff */
[----:B------:R-:W-:-:S02]  /*a680*/  FSETP.NE.FTZ.AND P0, PT, R5, RZ, PT ;  /* 0x000000ff0500720b */ /* 0x000fc40003f15000 */
[----:B------:R-:W-:Y:S02]  /*a690*/  LOP3.LUT R8, R8, 0xffffffc, RZ, 0xc0, !PT ;  /* 0x0ffffffc08087812 */ /* 0x000fe400078ec0ff */
[----:B------:R-:W-:Y:S02]  /*a6a0*/  LOP3.LUT R6, R7, 0x1ffffffe, RZ, 0xc0, !PT ;  /* 0x1ffffffe07067812 */ /* 0x000fe400078ec0ff */
[C---:B------:R-:W-:Y:S02]  /*a6b0*/  IADD3 R8, R4.reuse, -R8, RZ ;  /* 0x8000000804087210 */ /* 0x040fe40007ffe0ff */
[----:B------:R-:W-:Y:S02]  /*a6c0*/  LEA R4, R4, R11, 0x9 ;  /* 0x0000000b04047211 */ /* 0x000fe400078e48ff */
[----:B------:R-:W-:Y:S02]  /*a6d0*/  IADD3 R6, R11, -R6, RZ ;  /* 0x800000060b067210 */ /* 0x000fe40007ffe0ff */
[----:B------:R-:W-:-:S02]  /*a6e0*/  SHF.R.S32.HI R11, RZ, 0x2, R30 ;  /* 0x00000002ff0b7819 */ /* 0x000fc4000001141e */
[----:B------:R-:W2:Y:S01]  /*a6f0*/  LDL.LU R30, [R1+0xc] ;  /* 0x00000c00011e7983 */ /* 0x000ea20000300800 */
[----:B------:R-:W1:Y:S02]  /*a700*/  @P0 MUFU.RCP R17, R5 ;  /* 0x0000000500110308 */ /* 0x000e640000001000 */
[C---:B-1----:R-:W-:Y:S02]  /*a710*/  FMUL.FTZ R79, R17.reuse, R79 ;  /* 0x0000004f114f7220 */ /* 0x042fe40000410000 */
[----:B------:R-:W-:-:S05]  /*a720*/  FMUL.FTZ R78, R17, R78 ;  /* 0x0000004e114e7220 */ /* 0x000fca0000410000 */
[----:B------:R-:W-:Y:S02]  /*a730*/  F2FP.BF16.PACK_AB R78, R79, R78 ;  /* 0x0000004e4f4e723e */ /* 0x000fe400000010ff */
[----:B------:R-:W3:Y:S01]  /*a740*/  LDL R79, [R1+0x8] ;  /* 0x00000800014f7983 */ /* 0x000ee20000100800 */
[C---:B------:R-:W-:Y:S02]  /*a750*/  FMUL.FTZ R77, R16.reuse, R77 ;  /* 0x0000004d104d7220 */ /* 0x040fe40000410000 */
[----:B------:R-:W-:Y:S02]  /*a760*/  FMUL.FTZ R76, R16, R76 ;  /* 0x0000004c104c7220 */ /* 0x000fe40000410000 */
[C---:B------:R-:W-:Y:S02]  /*a770*/  FMUL.FTZ R75, R17.reuse, R75 ;  /* 0x0000004b114b7220 */ /* 0x040fe40000410000 */
[----:B------:R-:W-:Y:S01]  /*a780*/  FMUL.FTZ R74, R17, R74 ;  /* 0x0000004a114a7220 */ /* 0x000fe20000410000 */
[----:B------:R-:W-:-:S02]  /*a790*/  F2FP.BF16.PACK_AB R76, R77, R76 ;  /* 0x0000004c4d4c723e */ /* 0x000fc400000010ff */
[----:B------:R1:W5:Y:S02]  /*a7a0*/  LDL R77, [R1+0x1c] ;  /* 0x00001c00014d7983 */ /* 0x0003640000100800 */
[----:B------:R-:W-:Y:S02]  /*a7b0*/  F2FP.BF16.PACK_AB R74, R75, R74 ;  /* 0x0000004a4b4a723e */ /* 0x000fe400000010ff */
[----:B------:R1:W5:Y:S01]  /*a7c0*/  LDL R75, [R1+0x18] ;  /* 0x00001800014b7983 */ /* 0x0003620000100800 */
[----:B------:R4:W4:Y:S02]  /*a7d0*/  @P0 MUFU.LG2 R25, R5 ;  /* 0x0000000500190308 */ /* 0x0009240000000c00 */
[----:B----4-:R-:W-:Y:S01]  /*a7e0*/  @P0 MOV R5, 0x3f317218 ;  /* 0x3f31721800050802 */ /* 0x010fe20000000f00 */
[----:B------:R-:W-:-:S04]  /*a7f0*/  @P0 FMUL.FTZ R25, R25, 0.69314718246459960938 ;  /* 0x3f31721819190820 */ /* 0x000fc80000410000 */
[----:B------:R-:W-:-:S04]  /*a800*/  @P0 FMUL.FTZ R5, R5, c[0x0][0x2d0] ;  /* 0x0000b40005050a20 */ /* 0x000fc80000410000 */
[----:B------:R-:W-:Y:S02]  /*a810*/  @P0 FFMA.FTZ R26, R5, R0, R25 ;  /* 0x00000000051a0223 */ /* 0x000fe40000010019 */
[----:B------:R-:W4:Y:S01]  /*a820*/  S2R R0, SR_CTAID.Z ;  /* 0x0000000000007919 */ /* 0x000f220000002700 */
[----:B------:R-:W-:-:S04]  /*a830*/  UIMAD UR6, UR6, UR4, URZ ;  /* 0x00000004060672a4 */ /* 0x000fc8000f8e023f */
[----:B------:R-:W-:Y:S02]  /*a840*/  UIMAD UR5, UR7, UR5, UR6 ;  /* 0x00000005070572a4 */ /* 0x000fe4000f8e0206 */
[----:B------:R-:W-:Y:S02]  /*a850*/  UIADD3 UR8, UR11, UR8, URZ ;  /* 0x000000080b087290 */ /* 0x000fe4000fffe03f */
[----:B------:R-:W-:Y:S01]  /*a860*/  UIADD3 UR5, UR15, UR5, URZ ;  /* 0x000000050f057290 */ /* 0x000fe2000fffe03f */
[----:B------:R-:W-:Y:S02]  /*a870*/  MOV R21, UR11 ;  /* 0x0000000b00157c02 */ /* 0x000fe40008000f00 */
[----:B------:R-:W-:Y:S02]  /*a880*/  MOV R20, UR10 ;  /* 0x0000000a00147c02 */ /* 0x000fe40008000f00 */
[----:B------:R-:W-:Y:S02]  /*a890*/  MOV R21, UR8 ;  /* 0x0000000800157c02 */ /* 0x000fe40008000f00 */
[----:B------:R-:W-:-:S02]  /*a8a0*/  MOV R19, UR5 ;  /* 0x0000000500137c02 */ /* 0x000fc40008000f00 */
[----:B----4-:R-:W-:-:S05]  /*a8b0*/  SHF.R.S32.HI R3, RZ, 0x1f, R0 ;  /* 0x0000001fff037819 */ /* 0x010fca0000011400 */
[C---:B------:R-:W-:Y:S02]  /*a8c0*/  IMAD R5, R3.reuse, c[0x0][0x498], RZ ;  /* 0x0001260003057a24 */ /* 0x040fe400078e02ff */
[----:B------:R-:W-:Y:S02]  /*a8d0*/  IMAD R3, R3, c[0x0][0x3f0], RZ ;  /* 0x0000fc0003037a24 */ /* 0x000fe400078e02ff */
[C---:B------:R-:W-:Y:S02]  /*a8e0*/  IMAD R5, R0.reuse, c[0x0][0x49c], R5 ;  /* 0x0001270000057a24 */ /* 0x040fe400078e0205 */
[C---:B------:R-:W-:Y:S02]  /*a8f0*/  IMAD R3, R0.reuse, c[0x0][0x3f4], R3 ;  /* 0x0000fd0000037a24 */ /* 0x040fe400078e0203 */
[----:B------:R-:W-:-:S04]  /*a900*/  IMAD.WIDE.U32 R20, R0, c[0x0][0x498], R20 ;  /* 0x0001260000147a25 */ /* 0x000fc800078e0014 */
[----:B------:R-:W-:Y:S01]  /*a910*/  IMAD.WIDE.U32 R18, R0, c[0x0][0x3f0], R18 ;  /* 0x0000fc0000127a25 */ /* 0x000fe200078e0012 */
[C---:B------:R-:W-:Y:S01]  /*a920*/  SHF.L.U32 R0, R12.reuse, 0x6, RZ ;  /* 0x000000060c007819 */ /* 0x040fe200000006ff */
[----:B------:R-:W4:Y:S01]  /*a930*/  S2R R2, SR_CTAID.X ;  /* 0x0000000000027919 */ /* 0x000f220000002500 */
[----:B------:R-:W-:Y:S02]  /*a940*/  R2P PR, R12, 0x6 ;  /* 0x000000060c007804 */ /* 0x000fe40000000000 */
[----:B------:R-:W-:Y:S02]  /*a950*/  LOP3.LUT R0, R0, 0x1c0, RZ, 0xc0, !PT ;  /* 0x000001c000007812 */ /* 0x000fe400078ec0ff */
[----:B------:R-:W-:Y:S02]  /*a960*/  LOP3.LUT R12, R12, 0x1, RZ, 0xc0, !PT ;  /* 0x000000010c0c7812 */ /* 0x000fe400078ec0ff */
[----:B------:R-:W-:Y:S02]  /*a970*/  IADD3 R19, R19, R3, RZ ;  /* 0x0000000313137210 */ /* 0x000fe40007ffe0ff */
[----:B------:R-:W-:-:S02]  /*a980*/  LEA.HI R3, R0, R0, RZ, 0x1d ;  /* 0x0000000000037211 */ /* 0x000fc400078fe8ff */
[----:B------:R-:W-:Y:S02]  /*a990*/  ISETP.NE.U32.AND P0, PT, R12, 0x1, PT ;  /* 0x000000010c00780c */ /* 0x000fe40003f05070 */
[----:B------:R-:W-:Y:S02]  /*a9a0*/  LEA R3, R4, R3, 0x1 ;  /* 0x0000000304037211 */ /* 0x000fe400078e08ff */
[----:B------:R-:W-:Y:S02]  /*a9b0*/  SHF.R.S32.HI R0, RZ, 0x1f, R10 ;  /* 0x0000001fff007819 */ /* 0x000fe4000001140a */
[----:B------:R-:W-:Y:S02]  /*a9c0*/  SHF.L.U32 R7, R7, 0x5, RZ ;  /* 0x0000000507077819 */ /* 0x000fe400000006ff */
[----:B------:R-:W-:Y:S01]  /*a9d0*/  SHF.L.U32 R3, R3, 0x1, RZ ;  /* 0x0000000103037819 */ /* 0x000fe200000006ff */
[----:B------:R-:W-:Y:S01]  /*a9e0*/  IMAD R0, R0, c[0x0][0x3e0], RZ ;  /* 0x0000f80000007a24 */ /* 0x000fe200078e02ff */
[----:B------:R-:W-:-:S02]  /*a9f0*/  LEA R8, R8, R11, 0x4 ;  /* 0x0000000b08087211 */ /* 0x000fc400078e20ff */
[----:B------:R-:W-:Y:S02]  /*aa00*/  LOP3.LUT R7, R7, 0xffffffc0, RZ, 0xc0, !PT ;  /* 0xffffffc007077812 */ /* 0x000fe400078ec0ff */
[C---:B------:R-:W-:Y:S01]  /*aa10*/  IADD3 R11, R3.reuse, 0x80, RZ ;  /* 0x00000080030b7810 */ /* 0x040fe20007ffe0ff */
[C---:B------:R-:W-:Y:S02]  /*aa20*/  IMAD R0, R10.reuse, c[0x0][0x3e4], R0 ;  /* 0x0000f9000a007a24 */ /* 0x040fe400078e0200 */
[----:B------:R-:W-:Y:S01]  /*aa30*/  IMAD.WIDE.U32 R18, R10, c[0x0][0x3e0], R18 ;  /* 0x0000f8000a127a25 */ /* 0x000fe200078e0012 */
[----:B------:R-:W-:Y:S02]  /*aa40*/  IADD3 R10, R3, 0x70, RZ ;  /* 0x00000070030a7810 */ /* 0x000fe40007ffe0ff */
[----:B------:R-:W-:Y:S02]  /*aa50*/  LEA R6, R6, R7, 0x3 ;  /* 0x0000000706067211 */ /* 0x000fe400078e18ff */
[----:B------:R-:W-:-:S02]  /*aa60*/  @P0 IADD3 R10, R11, 0x10, RZ ;  /* 0x000000100b0a0810 */ /* 0x000fc40007ffe0ff */
[C---:B------:R-:W-:Y:S02]  /*aa70*/  ISETP.NE.AND P0, PT, R9.reuse, 0x1, PT ;  /* 0x000000010900780c */ /* 0x040fe40003f05270 */
[----:B------:R-:W-:Y:S02]  /*aa80*/  IADD3 R6, R8, R6, RZ ;  /* 0x0000000608067210 */ /* 0x000fe40007ffe0ff */
[C---:B----4-:R-:W-:Y:S01]  /*aa90*/  LEA R8, R2.reuse, R8, 0x7 ;  /* 0x0000000802087211 */ /* 0x050fe200078e38ff */
[----:B------:R-:W-:Y:S01]  /*aaa0*/  IMAD R4, R9, c[0x0][0x388], RZ ;  /* 0x0000e20009047a24 */ /* 0x000fe200078e02ff */
[----:B------:R-:W-:Y:S02]  /*aab0*/  LEA R6, R2, R6, 0x7 ;  /* 0x0000000602067211 */ /* 0x000fe400078e38ff */
[C---:B------:R-:W-:Y:S02]  /*aac0*/  IADD3 R2, R8.reuse, 0x40, RZ ;  /* 0x0000004008027810 */ /* 0x040fe40007ffe0ff */
[----:B------:R-:W-:-:S02]  /*aad0*/  IADD3 R7, R8, 0x8, RZ ;  /* 0x0000000808077810 */ /* 0x000fc40007ffe0ff */
[----:B------:R-:W-:Y:S01]  /*aae0*/  ISETP.GE.OR P3, PT, R2, R4, P4 ;  /* 0x000000040200720c */ /* 0x000fe20002766670 */
[----:B------:R-:W-:Y:S01]  /*aaf0*/  @P0 IMAD.HI.U32 R2, R6, c[0x0][0x4ec], RZ ;  /* 0x00013b0006020a27 */ /* 0x000fe200078e00ff */
[----:B------:R-:W-:Y:S02]  /*ab00*/  IADD3 R19, R19, R0, RZ ;  /* 0x0000000013137210 */ /* 0x000fe40007ffe0ff */
[CC--:B------:R-:W-:Y:S02]  /*ab10*/  ISETP.GE.OR P6, PT, R8.reuse, R4.reuse, P4 ;  /* 0x000000040800720c */ /* 0x0c0fe400027c6670 */
[----:B------:R-:W-:Y:S02]  /*ab20*/  ISETP.GE.OR P5, PT, R7, R4, P4 ;  /* 0x000000040700720c */ /* 0x000fe400027a6670 */
[----:B------:R-:W-:Y:S02]  /*ab30*/  SHF.R.S32.HI R0, RZ, 0x1f, R15 ;  /* 0x0000001fff007819 */ /* 0x000fe4000001140f */
[----:B------:R-:W-:-:S02]  /*ab40*/  IADD3 R8, R8, 0x48, RZ ;  /* 0x0000004808087810 */ /* 0x000fc40007ffe0ff */
[----:B------:R-:W-:Y:S02]  /*ab50*/  MOV R7, R6 ;  /* 0x0000000600077202 */ /* 0x000fe40000000f00 */
[----:B------:R-:W-:Y:S01]  /*ab60*/  @P0 SHF.R.U32.HI R7, RZ, c[0x0][0x4f0], R2 ;  /* 0x00013c00ff070a19 */ /* 0x000fe20000011602 */
[----:B------:R-:W-:Y:S01]  /*ab70*/  IMAD R2, R0, c[0x0][0x3d8], RZ ;  /* 0x0000f60000027a24 */ /* 0x000fe200078e02ff */
[----:B------:R-:W-:Y:S01]  /*ab80*/  ISETP.GE.OR P4, PT, R8, R4, P4 ;  /* 0x000000040800720c */ /* 0x000fe20002786670 */
[C---:B------:R-:W-:Y:S01]  /*ab90*/  FMUL.FTZ R177, R14.reuse, R177 ;  /* 0x000000b10eb17220 */ /* 0x040fe20000410000 */
[----:B------:R-:W-:Y:S01]  /*aba0*/  IADD3 R0, -R7, RZ, RZ ;  /* 0x000000ff07007210 */ /* 0x000fe20007ffe1ff */
[C---:B------:R-:W-:Y:S01]  /*abb0*/  FMUL.FTZ R176, R14.reuse, R176 ;  /* 0x000000b00eb07220 */ /* 0x040fe20000410000 */
[----:B------:R-:W-:Y:S01]  /*abc0*/  SHF.R.S32.HI R8, RZ, 0x1f, R7 ;  /* 0x0000001fff087819 */ /* 0x000fe20000011407 */
[----:B------:R-:W-:Y:S01]  /*abd0*/  FMUL.FTZ R179, R13, R179 ;  /* 0x000000b30db37220 */ /* 0x000fe20000410000 */
[----:B------:R-:W-:Y:S01]  /*abe0*/  IADD3 R20, P0, R7, R20, RZ ;  /* 0x0000001407147210 */ /* 0x000fe20007f1e0ff */
[----:B------:R-:W-:Y:S01]  /*abf0*/  FMUL.FTZ R178, R13, R178 ;  /* 0x000000b20db27220 */ /* 0x000fe20000410000 */
[----:B------:R-:W-:Y:S01]  /*ac00*/  MOV R7, 0x20 ;  /* 0x0000002000077802 */ /* 0x000fe20000000f00 */
[----:B------:R-:W-:-:S02]  /*ac10*/  FMUL.FTZ R193, R14, R193 ;  /* 0x000000c10ec17220 */ /* 0x000fc40000410000 */
[----:B------:R-:W-:Y:S02]  /*ac20*/  FMUL.FTZ R192, R14, R192 ;  /* 0x000000c00ec07220 */ /* 0x000fe40000410000 */
[C---:B------:R-:W-:Y:S02]  /*ac30*/  FMUL.FTZ R195, R13.reuse, R195 ;  /* 0x000000c30dc37220 */ /* 0x040fe40000410000 */
[----:B------:R-:W-:Y:S02]  /*ac40*/  FMUL.FTZ R194, R13, R194 ;  /* 0x000000c20dc27220 */ /* 0x000fe40000410000 */
[C---:B------:R-:W-:Y:S02]  /*ac50*/  FMUL.FTZ R161, R16.reuse, R161 ;  /* 0x000000a110a17220 */ /* 0x040fe40000410000 */
[----:B------:R-:W-:Y:S02]  /*ac60*/  FMUL.FTZ R160, R16, R160 ;  /* 0x000000a010a07220 */ /* 0x000fe40000410000 */
[----:B------:R-:W-:-:S02]  /*ac70*/  FMUL.FTZ R163, R17, R163 ;  /* 0x000000a311a37220 */ /* 0x000fc40000410000 */
[C---:B------:R-:W-:Y:S01]  /*ac80*/  FMUL.FTZ R162, R17.reuse, R162 ;  /* 0x000000a211a27220 */ /* 0x040fe20000410000 */
[----:B------:R-:W-:Y:S01]  /*ac90*/  IADD3.X R21, R8, R21, R5, P0, !PT ;  /* 0x0000001508157210 */ /* 0x000fe200007fe405 */
[C---:B------:R-:W-:Y:S02]  /*aca0*/  FMUL.FTZ R157, R16.reuse, R157 ;  /* 0x0000009d109d7220 */ /* 0x040fe40000410000 */
[----:B------:R-:W-:Y:S02]  /*acb0*/  FMUL.FTZ R156, R16, R156 ;  /* 0x0000009c109c7220 */ /* 0x000fe40000410000 */
[C---:B------:R-:W-:Y:S02]  /*acc0*/  FMUL.FTZ R159, R17.reuse, R159 ;  /* 0x0000009f119f7220 */ /* 0x040fe40000410000 */
[----:B------:R-:W-:Y:S01]  /*acd0*/  FMUL.FTZ R158, R17, R158 ;  /* 0x0000009e119e7220 */ /* 0x000fe20000410000 */
[----:B------:R-:W-:Y:S01]  /*ace0*/  F2FP.BF16.PACK_AB R176, R177, R176 ;  /* 0x000000b0b1b0723e */ /* 0x000fe200000010ff */
[C---:B------:R-:W-:Y:S01]  /*acf0*/  FMUL.FTZ R173, R14.reuse, R173 ;  /* 0x000000ad0ead7220 */ /* 0x040fe20000410000 */
[----:B------:R-:W-:Y:S01]  /*ad00*/  F2FP.BF16.PACK_AB R178, R179, R178 ;  /* 0x000000b2b3b2723e */ /* 0x000fe200000010ff */
[C---:B------:R-:W-:Y:S01]  /*ad10*/  FMUL.FTZ R172, R14.reuse, R172 ;  /* 0x000000ac0eac7220 */ /* 0x040fe20000410000 */
[----:B------:R-:W-:Y:S01]  /*ad20*/  SEL R7, R7, 0xffffffe0, !P1 ;  /* 0xffffffe007077807 */ /* 0x000fe20004800000 */
[C---:B------:R-:W-:Y:S01]  /*ad30*/  FMUL.FTZ R175, R13.reuse, R175 ;  /* 0x000000af0daf7220 */ /* 0x040fe20000410000 */
[----:B------:R-:W-:Y:S01]  /*ad40*/  MOV R8, 0x40 ;  /* 0x0000004000087802 */ /* 0x000fe20000000f00 */
[----:B------:R-:W-:Y:S01]  /*ad50*/  FMUL.FTZ R174, R13, R174 ;  /* 0x000000ae0dae7220 */ /* 0x000fe20000410000 */
[----:B------:R-:W-:Y:S01]  /*ad60*/  F2FP.BF16.PACK_AB R192, R193, R192 ;  /* 0x000000c0c1c0723e */ /* 0x000fe200000010ff */
[C---:B------:R-:W-:Y:S01]  /*ad70*/  FMUL.FTZ R189, R14.reuse, R189 ;  /* 0x000000bd0ebd7220 */ /* 0x040fe20000410000 */
[----:B------:R-:W-:Y:S01]  /*ad80*/  F2FP.BF16.PACK_AB R194, R195, R194 ;  /* 0x000000c2c3c2723e */ /* 0x000fe200000010ff */
[----:B------:R-:W-:-:S02]  /*ad90*/  FMUL.FTZ R188, R14, R188 ;  /* 0x000000bc0ebc7220 */ /* 0x000fc40000410000 */
[C---:B------:R-:W-:Y:S02]  /*ada0*/  FMUL.FTZ R191, R13.reuse, R191 ;  /* 0x000000bf0dbf7220 */ /* 0x040fe40000410000 */
[----:B------:R-:W-:Y:S01]  /*adb0*/  FMUL.FTZ R190, R13, R190 ;  /* 0x000000be0dbe7220 */ /* 0x000fe20000410000 */
[----:B------:R-:W-:Y:S01]  /*adc0*/  F2FP.BF16.PACK_AB R160, R161, R160 ;  /* 0x000000a0a1a0723e */ /* 0x000fe200000010ff */
[C---:B------:R-:W-:Y:S01]  /*add0*/  FMUL.FTZ R153, R16.reuse, R153 ;  /* 0x0000009910997220 */ /* 0x040fe20000410000 */
[----:B------:R-:W-:Y:S01]  /*ade0*/  F2FP.BF16.PACK_AB R162, R163, R162 ;  /* 0x000000a2a3a2723e */ /* 0x000fe200000010ff */
[C---:B------:R-:W-:Y:S02]  /*adf0*/  FMUL.FTZ R152, R16.reuse, R152 ;  /* 0x0000009810987220 */ /* 0x040fe40000410000 */
[C---:B------:R-:W-:Y:S02]  /*ae00*/  FMUL.FTZ R155, R17.reuse, R155 ;  /* 0x0000009b119b7220 */ /* 0x040fe40000410000 */
        /* <DEDUP_REMOVED lines=10> */
[----:B------:R-:W-:Y:S01]  /*aeb0*/  FMUL.FTZ R168, R14, R168 ;  /* 0x000000a80ea87220 */ /* 0x000fe20000410000 */
[----:B------:R-:W-:Y:S01]  /*aec0*/  SEL R8, R8, 0xffffffc0, !P2 ;  /* 0xffffffc008087807 */ /* 0x000fe20005000000 */
[C---:B------:R-:W-:Y:S02]  /*aed0*/  FMUL.FTZ R171, R13.reuse, R171 ;  /* 0x000000ab0dab7220 */ /* 0x040fe40000410000 */
[----:B------:R-:W-:-:S02]  /*aee0*/  FMUL.FTZ R170, R13, R170 ;  /* 0x000000aa0daa7220 */ /* 0x000fc40000410000 */
[----:B------:R-:W-:Y:S01]  /*aef0*/  IMAD R0, R0, c[0x0][0x4e8], R6 ;  /* 0x00013a0000007a24 */ /* 0x000fe200078e0206 */
[----:B------:R-:W-:Y:S01]  /*af00*/  IADD3 R6, R3, R7, RZ ;  /* 0x0000000703067210 */ /* 0x000fe20007ffe0ff */
[C---:B------:R-:W-:Y:S01]  /*af10*/  FMUL.FTZ R185, R14.reuse, R185 ;  /* 0x000000b90eb97220 */ /* 0x040fe20000410000 */
[----:B------:R-:W-:Y:S01]  /*af20*/  F2FP.BF16.PACK_AB R188, R189, R188 ;  /* 0x000000bcbdbc723e */ /* 0x000fe200000010ff */
[----:B------:R-:W-:Y:S01]  /*af30*/  FMUL.FTZ R184, R14, R184 ;  /* 0x000000b80eb87220 */ /* 0x000fe20000410000 */
[----:B------:R-:W-:Y:S01]  /*af40*/  F2FP.BF16.PACK_AB R190, R191, R190 ;  /* 0x000000bebfbe723e */ /* 0x000fe200000010ff */
[C---:B------:R-:W-:Y:S01]  /*af50*/  FMUL.FTZ R187, R13.reuse, R187 ;  /* 0x000000bb0dbb7220 */ /* 0x040fe20000410000 */
[----:B------:R-:W-:Y:S01]  /*af60*/  STS [R3+0x80], R176 ;  /* 0x000080b003007388 */ /* 0x000fe20000000800 */
[----:B------:R-:W-:Y:S01]  /*af70*/  FMUL.FTZ R186, R13, R186 ;  /* 0x000000ba0dba7220 */ /* 0x000fe20000410000 */
[----:B------:R-:W-:Y:S01]  /*af80*/  IADD3 R7, R7, R10, RZ ;  /* 0x0000000a07077210 */ /* 0x000fe20007ffe0ff */
[C---:B------:R-:W-:Y:S01]  /*af90*/  FMUL.FTZ R145, R16.reuse, R145 ;  /* 0x0000009110917220 */ /* 0x040fe20000410000 */
[----:B------:R-:W-:Y:S01]  /*afa0*/  STS [R3+0x480], R178 ;  /* 0x000480b203007388 */ /* 0x000fe20000000800 */
[C---:B------:R-:W-:Y:S01]  /*afb0*/  FMUL.FTZ R144, R16.reuse, R144 ;  /* 0x0000009010907220 */ /* 0x040fe20000410000 */
[----:B------:R-:W-:Y:S01]  /*afc0*/  F2FP.BF16.PACK_AB R152, R153, R152 ;  /* 0x000000989998723e */ /* 0x000fe200000010ff */
[----:B------:R-:W-:Y:S01]  /*afd0*/  FMUL.FTZ R147, R17, R147 ;  /* 0x0000009311937220 */ /* 0x000fe20000410000 */
[----:B------:R-:W-:Y:S01]  /*afe0*/  F2FP.BF16.PACK_AB R154, R155, R154 ;  /* 0x0000009a9b9a723e */ /* 0x000fe200000010ff */
[----:B------:R-:W-:Y:S01]  /*aff0*/  FMUL.FTZ R146, R17, R146 ;  /* 0x0000009211927220 */ /* 0x000fe20000410000 */
[----:B------:R-:W-:Y:S01]  /*b000*/  STS [R10], R192 ;  /* 0x000000c00a007388 */ /* 0x000fe20000000800 */
[C---:B------:R-:W-:Y:S01]  /*b010*/  FMUL.FTZ R141, R16.reuse, R141 ;  /* 0x0000008d108d7220 */ /* 0x040fe20000410000 */
[----:B------:R-:W-:Y:S01]  /*b020*/  F2FP.BF16.PACK_AB R148, R149, R148 ;  /* 0x000000949594723e */ /* 0x000fe200000010ff */
[----:B------:R-:W-:Y:S01]  /*b030*/  FMUL.FTZ R140, R16, R140 ;  /* 0x0000008c108c7220 */ /* 0x000fe20000410000 */
[----:B------:R-:W-:Y:S01]  /*b040*/  STS [R10+0x400], R194 ;  /* 0x000400c20a007388 */ /* 0x000fe20000000800 */
[----:B------:R-:W-:Y:S01]  /*b050*/  FMUL.FTZ R143, R17, R143 ;  /* 0x0000008f118f7220 */ /* 0x000fe20000410000 */
[----:B------:R-:W-:Y:S01]  /*b060*/  F2FP.BF16.PACK_AB R150, R151, R150 ;  /* 0x000000969796723e */ /* 0x000fe200000010ff */
[----:B------:R-:W-:Y:S01]  /*b070*/  FMUL.FTZ R142, R17, R142 ;  /* 0x0000008e118e7220 */ /* 0x000fe20000410000 */
[----:B------:R-:W-:Y:S01]  /*b080*/  STS [R3+0x2080], R160 ;  /* 0x002080a003007388 */ /* 0x000fe20000000800 */
[C---:B------:R-:W-:Y:S01]  /*b090*/  FMUL.FTZ R165, R14.reuse, R165 ;  /* 0x000000a50ea57220 */ /* 0x040fe20000410000 */
[----:B------:R-:W-:Y:S01]  /*b0a0*/  F2FP.BF16.PACK_AB R168, R169, R168 ;  /* 0x000000a8a9a8723e */ /* 0x000fe200000010ff */
[C---:B------:R-:W-:Y:S01]  /*b0b0*/  FMUL.FTZ R164, R14.reuse, R164 ;  /* 0x000000a40ea47220 */ /* 0x040fe20000410000 */
[----:B------:R-:W-:Y:S01]  /*b0c0*/  STS [R3+0x2480], R162 ;  /* 0x002480a203007388 */ /* 0x000fe20000000800 */
[----:B------:R-:W-:Y:S01]  /*b0d0*/  FMUL.FTZ R167, R13, R167 ;  /* 0x000000a70da77220 */ /* 0x000fe20000410000 */
[----:B------:R-:W-:Y:S01]  /*b0e0*/  F2FP.BF16.PACK_AB R170, R171, R170 ;  /* 0x000000aaabaa723e */ /* 0x000fe200000010ff */
[----:B------:R-:W-:Y:S01]  /*b0f0*/  FMUL.FTZ R166, R13, R166 ;  /* 0x000000a60da67220 */ /* 0x000fe20000410000 */
[----:B------:R-:W-:Y:S01]  /*b100*/  STS [R10+0x2000], R156 ;  /* 0x0020009c0a007388 */ /* 0x000fe20000000800 */
[C---:B------:R-:W-:Y:S01]  /*b110*/  FMUL.FTZ R181, R14.reuse, R181 ;  /* 0x000000b50eb57220 */ /* 0x040fe20000410000 */
[----:B------:R-:W-:Y:S01]  /*b120*/  IADD3 R9, R3, R8, RZ ;  /* 0x0000000803097210 */ /* 0x000fe20007ffe0ff */
[----:B------:R-:W-:Y:S01]  /*b130*/  FMUL.FTZ R180, R14, R180 ;  /* 0x000000b40eb47220 */ /* 0x000fe20000410000 */
[----:B------:R-:W-:Y:S01]  /*b140*/  STS [R10+0x2400], R158 ;  /* 0x0024009e0a007388 */ /* 0x000fe20000000800 */
[----:B------:R-:W-:Y:S01]  /*b150*/  FMUL.FTZ R183, R13, R183 ;  /* 0x000000b70db77220 */ /* 0x000fe20000410000 */
        /* <DEDUP_REMOVED lines=9> */
[----:B------:R-:W-:Y:S01]  /*b1f0*/  FMUL.FTZ R138, R17, R138 ;  /* 0x0000008a118a7220 */ /* 0x000fe20000410000 */
[----:B------:R-:W-:Y:S01]  /*b200*/  F2FP.BF16.PACK_AB R144, R145, R144 ;  /* 0x000000909190723e */ /* 0x000fe200000010ff */
[C---:B------:R-:W-:Y:S01]  /*b210*/  FMUL.FTZ R133, R16.reuse, R133 ;  /* 0x0000008510857220 */ /* 0x040fe20000410000 */
[----:B------:R-:W-:Y:S01]  /*b220*/  F2FP.BF16.PACK_AB R146, R147, R146 ;  /* 0x000000929392723e */ /* 0x000fe200000010ff */
[----:B------:R-:W-:Y:S01]  /*b230*/  FMUL.FTZ R132, R16, R132 ;  /* 0x0000008410847220 */ /* 0x000fe20000410000 */
[----:B------:R-:W-:Y:S01]  /*b240*/  STS [R7], R188 ;  /* 0x000000bc07007388 */ /* 0x000fe20000000800 */
        /* <DEDUP_REMOVED lines=13> */
[----:B------:R-:W-:Y:S01]  /*b320*/  F2FP.BF16.PACK_AB R166, R167, R166 ;  /* 0x000000a6a7a6723e */ /* 0x000fe200000010ff */
[----:B------:R-:W-:Y:S01]  /*b330*/  FMUL.FTZ R80, R14, R80 ;  /* 0x000000500e507220 */ /* 0x000fe20000410000 */
[----:B------:R-:W-:Y:S01]  /*b340*/  STS [R7+0x2000], R148 ;  /* 0x0020009407007388 */ /* 0x000fe20000000800 */
[C---:B------:R-:W-:Y:S01]  /*b350*/  FMUL.FTZ R83, R13.reuse, R83 ;  /* 0x000000530d537220 */ /* 0x040fe20000410000 */
[----:B------:R-:W-:Y:S01]  /*b360*/  IADD3 R12, R8, R6, RZ ;  /* 0x00000006080c7210 */ /* 0x000fe20007ffe0ff */
[----:B------:R-:W-:Y:S01]  /*b370*/  FMUL.FTZ R82, R13, R82 ;  /* 0x000000520d527220 */ /* 0x000fe20000410000 */
[----:B------:R-:W-:Y:S01]  /*b380*/  STS [R7+0x2400], R150 ;  /* 0x0024009607007388 */ /* 0x000fe20000000800 */
[C---:B------:R-:W-:Y:S01]  /*b390*/  FMUL.FTZ R73, R16.reuse, R73 ;  /* 0x0000004910497220 */ /* 0x040fe20000410000 */
[----:B------:R-:W-:Y:S01]  /*b3a0*/  F2FP.BF16.PACK_AB R180, R181, R180 ;  /* 0x000000b4b5b4723e */ /* 0x000fe200000010ff */
[----:B------:R-:W-:Y:S01]  /*b3b0*/  FMUL.FTZ R72, R16, R72 ;  /* 0x0000004810487220 */ /* 0x000fe20000410000 */
[----:B------:R-:W-:Y:S01]  /*b3c0*/  F2FP.BF16.PACK_AB R182, R183, R182 ;  /* 0x000000b6b7b6723e */ /* 0x000fe200000010ff */
[----:B------:R-:W-:Y:S01]  /*b3d0*/  STS [R9+0x80], R168 ;  /* 0x000080a809007388 */ /* 0x000fe20000000800 */
[----:B------:R-:W-:Y:S01]  /*b3e0*/  IADD3 R8, R7, R8, RZ ;  /* 0x0000000807087210 */ /* 0x000fe20007ffe0ff */
[C---:B------:R-:W-:Y:S01]  /*b3f0*/  FMUL.FTZ R85, R14.reuse, R85 ;  /* 0x000000550e557220 */ /* 0x040fe20000410000 */
[----:B------:R-:W-:Y:S01]  /*b400*/  F2FP.BF16.PACK_AB R136, R137, R136 ;  /* 0x000000888988723e */ /* 0x000fe200000010ff */
[----:B------:R-:W-:Y:S01]  /*b410*/  STS [R9+0x480], R170 ;  /* 0x000480aa09007388 */ /* 0x000fe20000000800 */
[----:B------:R-:W-:Y:S01]  /*b420*/  F2FP.BF16.PACK_AB R138, R139, R138 ;  /* 0x0000008a8b8a723e */ /* 0x000fe200000010ff */
[C---:B------:R-:W-:Y:S01]  /*b430*/  FMUL.FTZ R84, R14.reuse, R84 ;  /* 0x000000540e547220 */ /* 0x040fe20000410000 */
[----:B------:R-:W-:Y:S01]  /*b440*/  SHF.R.S32.HI R5, RZ, 0x1f, R0 ;  /* 0x0000001fff057819 */ /* 0x000fe20000011400 */
[----:B------:R-:W-:Y:S01]  /*b450*/  STS [R11], R184 ;  /* 0x000000b80b007388 */ /* 0x000fe20000000800 */
[----:B------:R-:W-:Y:S01]  /*b460*/  FMUL.FTZ R87, R13, R87 ;  /* 0x000000570d577220 */ /* 0x000fe20000410000 */
[----:B------:R-:W-:Y:S01]  /*b470*/  F2FP.BF16.PACK_AB R132, R133, R132 ;  /* 0x000000848584723e */ /* 0x000fe200000010ff */
[----:B------:R-:W-:Y:S01]  /*b480*/  FMUL.FTZ R86, R13, R86 ;  /* 0x000000560d567220 */ /* 0x000fe20000410000 */
[----:B------:R-:W-:Y:S01]  /*b490*/  STS [R11+0x400], R186 ;  /* 0x000400ba0b007388 */ /* 0x000fe20000000800 */
[----:B------:R-:W-:Y:S01]  /*b4a0*/  F2FP.BF16.PACK_AB R134, R135, R134 ;  /* 0x000000868786723e */ /* 0x000fe200000010ff */
[C---:B------:R-:W-:Y:S01]  /*b4b0*/  FMUL.FTZ R97, R14.reuse, R97 ;  /* 0x000000610e617220 */ /* 0x040fe20000410000 */
[----:B------:R-:W-:Y:S01]  /*b4c0*/  F2FP.BF16.PACK_AB R68, R69, R68 ;  /* 0x000000444544723e */ /* 0x000fe200000010ff */
[----:B------:R-:W-:Y:S01]  /*b4d0*/  STS [R9+0x2080], R144 ;  /* 0x0020809009007388 */ /* 0x000fe20000000800 */
[----:B------:R-:W-:Y:S01]  /*b4e0*/  FMUL.FTZ R96, R14, R96 ;  /* 0x000000600e607220 */ /* 0x000fe20000410000 */
[----:B------:R-:W-:Y:S01]  /*b4f0*/  F2FP.BF16.PACK_AB R70, R71, R70 ;  /* 0x000000464746723e */ /* 0x000fe200000010ff */
[C---:B------:R-:W-:Y:S01]  /*b500*/  FMUL.FTZ R99, R13.reuse, R99 ;  /* 0x000000630d637220 */ /* 0x040fe20000410000 */
[----:B------:R-:W-:Y:S01]  /*b510*/  STS [R9+0x2480], R146 ;  /* 0x0024809209007388 */ /* 0x000fe20000000800 */
[----:B------:R-:W-:Y:S01]  /*b520*/  FMUL.FTZ R98, R13, R98 ;  /* 0x000000620d627220 */ /* 0x000fe20000410000 */
[----:B------:R-:W-:Y:S01]  /*b530*/  F2FP.BF16.PACK_AB R80, R81, R80 ;  /* 0x000000505150723e */ /* 0x000fe200000010ff */
[C---:B------:R-:W-:Y:S01]  /*b540*/  FMUL.FTZ R89, R16.reuse, R89 ;  /* 0x0000005910597220 */ /* 0x040fe20000410000 */
[----:B------:R-:W-:Y:S01]  /*b550*/  STS [R11+0x2000], R140 ;  /* 0x0020008c0b007388 */ /* 0x000fe20000000800 */
[C---:B------:R-:W-:Y:S01]  /*b560*/  FMUL.FTZ R88, R16.reuse, R88 ;  /* 0x0000005810587220 */ /* 0x040fe20000410000 */
[----:B------:R-:W-:Y:S01]  /*b570*/  F2FP.BF16.PACK_AB R82, R83, R82 ;  /* 0x000000525352723e */ /* 0x000fe200000010ff */
[C---:B------:R-:W-:Y:S01]  /*b580*/  FMUL.FTZ R91, R17.reuse, R91 ;  /* 0x0000005b115b7220 */ /* 0x040fe20000410000 */
[----:B------:R-:W-:Y:S01]  /*b590*/  STS [R11+0x2400], R142 ;  /* 0x0024008e0b007388 */ /* 0x000fe20000000800 */
[----:B------:R-:W-:Y:S01]  /*b5a0*/  FMUL.FTZ R90, R17, R90 ;  /* 0x0000005a115a7220 */ /* 0x000fe20000410000 */
[----:B------:R-:W-:Y:S01]  /*b5b0*/  F2FP.BF16.PACK_AB R72, R73, R72 ;  /* 0x000000484948723e */ /* 0x000fe200000010ff */
[C---:B------:R-:W-:Y:S01]  /*b5c0*/  FMUL.FTZ R93, R16.reuse, R93 ;  /* 0x0000005d105d7220 */ /* 0x040fe20000410000 */
[----:B------:R-:W-:Y:S01]  /*b5d0*/  STS [R12+0x80], R164 ;  /* 0x000080a40c007388 */ /* 0x000fe20000000800 */
[----:B------:R-:W-:-:S02]  /*b5e0*/  FMUL.FTZ R92, R16, R92 ;  /* 0x0000005c105c7220 */ /* 0x000fc40000410000 */
[C---:B------:R-:W-:Y:S01]  /*b5f0*/  FMUL.FTZ R95, R17.reuse, R95 ;  /* 0x0000005f115f7220 */ /* 0x040fe20000410000 */
[----:B------:R-:W-:Y:S01]  /*b600*/  STS [R12+0x480], R166 ;  /* 0x000480a60c007388 */ /* 0x000fe20000000800 */
[----:B------:R-:W-:Y:S01]  /*b610*/  FMUL.FTZ R94, R17, R94 ;  /* 0x0000005e115e7220 */ /* 0x000fe20000410000 */
[----:B------:R-:W-:Y:S01]  /*b620*/  F2FP.BF16.PACK_AB R84, R85, R84 ;  /* 0x000000545554723e */ /* 0x000fe200000010ff */
[C---:B------:R-:W-:Y:S01]  /*b630*/  FMUL.FTZ R101, R14.reuse, R101 ;  /* 0x000000650e657220 */ /* 0x040fe20000410000 */
[----:B------:R-:W-:Y:S01]  /*b640*/  STS [R8], R180 ;  /* 0x000000b408007388 */ /* 0x000fe20000000800 */
[----:B------:R-:W-:Y:S01]  /*b650*/  FMUL.FTZ R100, R14, R100 ;  /* 0x000000640e647220 */ /* 0x000fe20000410000 */
[----:B------:R-:W-:Y:S01]  /*b660*/  F2FP.BF16.PACK_AB R86, R87, R86 ;  /* 0x000000565756723e */ /* 0x000fe200000010ff */
[C---:B------:R-:W-:Y:S01]  /*b670*/  FMUL.FTZ R103, R13.reuse, R103 ;  /* 0x000000670d677220 */ /* 0x040fe20000410000 */
[----:B------:R-:W-:Y:S01]  /*b680*/  STS [R8+0x400], R182 ;  /* 0x000400b608007388 */ /* 0x000fe20000000800 */
[----:B------:R-:W-:-:S02]  /*b690*/  FMUL.FTZ R102, R13, R102 ;  /* 0x000000660d667220 */ /* 0x000fc40000410000 */
[----:B------:R-:W-:Y:S01]  /*b6a0*/  IMAD R5, R5, c[0x0][0x488], RZ ;  /* 0x0001220005057a24 */ /* 0x000fe200078e02ff */
[----:B------:R-:W-:Y:S01]  /*b6b0*/  STS [R12+0x2080], R136 ;  /* 0x002080880c007388 */ /* 0x000fe20000000800 */
        /* <DEDUP_REMOVED lines=33> */
[----:B------:R-:W-:Y:S01]  /*b8d0*/  FMUL.FTZ R131, R13, R131 ;  /* 0x000000830d837220 */ /* 0x000fe20000410000 */
[----:B------:R-:W-:Y:S01]  /*b8e0*/  STS [R3+0x6480], R74 ;  /* 0x0064804a03007388 */ /* 0x000fe20000000800 */
[C---:B------:R-:W-:Y:S01]  /*b8f0*/  IMAD.WIDE.U32 R20, R0.reuse, c[0x0][0x488], R20 ;  /* 0x0001220000147a25 */ /* 0x040fe200078e0014 */
[----:B------:R-:W-:Y:S02]  /*b900*/  F2FP.BF16.PACK_AB R112, R113, R112 ;  /* 0x000000707170723e */ /* 0x000fe400000010ff */
[----:B------:R-:W-:Y:S01]  /*b910*/  STS [R10+0x6000], R76 ;  /* 0x0060004c0a007388 */ /* 0x000fe20000000800 */
[----:B------:R-:W-:Y:S01]  /*b920*/  IMAD R5, R0, c[0x0][0x48c], R5 ;  /* 0x0001230000057a24 */ /* 0x000fe200078e0205 */
[----:B------:R-:W-:Y:S01]  /*b930*/  F2FP.BF16.PACK_AB R114, R115, R114 ;  /* 0x000000727372723e */ /* 0x000fe200000010ff */
[----:B------:R-:W-:Y:S01]  /*b940*/  FMUL.FTZ R14, R14, R128 ;  /* 0x000000800e0e7220 */ /* 0x000fe20000410000 */
[----:B------:R-:W-:Y:S01]  /*b950*/  STS [R10+0x6400], R78 ;  /* 0x0064004e0a007388 */ /* 0x000fe20000000800 */
[----:B------:R-:W-:Y:S01]  /*b960*/  FMUL.FTZ R13, R13, R130 ;  /* 0x000000820d0d7220 */ /* 0x000fe20000410000 */
[----:B------:R-:W-:Y:S01]  /*b970*/  F2FP.BF16.PACK_AB R104, R105, R104 ;  /* 0x000000686968723e */ /* 0x000fe200000010ff */
[C---:B------:R-:W-:Y:S01]  /*b980*/  FMUL.FTZ R121, R16.reuse, R121 ;  /* 0x0000007910797220 */ /* 0x040fe20000410000 */
[----:B------:R-:W-:Y:S01]  /*b990*/  STS [R6+0x4080], R84 ;  /* 0x0040805406007388 */ /* 0x000fe20000000800 */
[C---:B------:R-:W-:Y:S01]  /*b9a0*/  FMUL.FTZ R120, R16.reuse, R120 ;  /* 0x0000007810787220 */ /* 0x040fe20000410000 */
[----:B------:R-:W-:Y:S01]  /*b9b0*/  F2FP.BF16.PACK_AB R106, R107, R106 ;  /* 0x0000006a6b6a723e */ /* 0x000fe200000010ff */
[----:B------:R-:W-:Y:S01]  /*b9c0*/  FMUL.FTZ R125, R16, R125 ;  /* 0x0000007d107d7220 */ /* 0x000fe20000410000 */
[----:B------:R-:W-:Y:S01]  /*b9d0*/  STS [R6+0x4480], R86 ;  /* 0x0044805606007388 */ /* 0x000fe20000000800 */
[----:B------:R-:W-:-:S02]  /*b9e0*/  FMUL.FTZ R123, R17, R123 ;  /* 0x0000007b117b7220 */ /* 0x000fc40000410000 */
[C---:B------:R-:W-:Y:S01]  /*b9f0*/  FMUL.FTZ R122, R17.reuse, R122 ;  /* 0x0000007a117a7220 */ /* 0x040fe20000410000 */
[----:B------:R-:W-:Y:S01]  /*ba00*/  STS [R7+0x4000], R96 ;  /* 0x0040006007007388 */ /* 0x000fe20000000800 */
[----:B------:R-:W-:Y:S01]  /*ba10*/  FMUL.FTZ R127, R17, R127 ;  /* 0x0000007f117f7220 */ /* 0x000fe20000410000 */
[----:B------:R-:W-:Y:S01]  /*ba20*/  F2FP.BF16.PACK_AB R108, R109, R108 ;  /* 0x0000006c6d6c723e */ /* 0x000fe200000010ff */
[----:B------:R-:W-:Y:S01]  /*ba30*/  FMUL.FTZ R16, R16, R124 ;  /* 0x0000007c10107220 */ /* 0x000fe20000410000 */
[----:B------:R-:W-:Y:S01]  /*ba40*/  STS [R7+0x4400], R98 ;  /* 0x0044006207007388 */ /* 0x000fe20000000800 */
[----:B------:R-:W-:Y:S01]  /*ba50*/  FMUL.FTZ R17, R17, R126 ;  /* 0x0000007e11117220 */ /* 0x000fe20000410000 */
[----:B------:R-:W-:Y:S02]  /*ba60*/  F2FP.BF16.PACK_AB R110, R111, R110 ;  /* 0x0000006e6f6e723e */ /* 0x000fe400000010ff */
[----:B------:R-:W-:Y:S01]  /*ba70*/  STS [R6+0x6080], R88 ;  /* 0x0060805806007388 */ /* 0x000fe20000000800 */
[----:B------:R-:W-:-:S02]  /*ba80*/  F2FP.BF16.PACK_AB R116, R117, R116 ;  /* 0x000000747574723e */ /* 0x000fc400000010ff */
[----:B------:R-:W-:Y:S01]  /*ba90*/  F2FP.BF16.PACK_AB R118, R119, R118 ;  /* 0x000000767776723e */ /* 0x000fe200000010ff */
[----:B------:R-:W-:Y:S01]  /*baa0*/  STS [R6+0x6480], R90 ;  /* 0x0064805a06007388 */ /* 0x000fe20000000800 */
[----:B------:R-:W-:Y:S02]  /*bab0*/  LEA R0, P0, R20, c[0x0][0x450], 0x2 ;  /* 0x0001140014007a11 */ /* 0x000fe400078010ff */
[----:B------:R-:W-:Y:S01]  /*bac0*/  IADD3 R5, R21, R5, RZ ;  /* 0x0000000515057210 */ /* 0x000fe20007ffe0ff */
[----:B------:R-:W-:Y:S01]  /*bad0*/  STS [R7+0x6000], R92 ;  /* 0x0060005c07007388 */ /* 0x000fe20000000800 */
[----:B------:R-:W-:Y:S02]  /*bae0*/  F2FP.BF16.PACK_AB R14, R129, R14 ;  /* 0x0000000e810e723e */ /* 0x000fe400000010ff */
[----:B------:R-:W-:Y:S01]  /*baf0*/  F2FP.BF16.PACK_AB R13, R131, R13 ;  /* 0x0000000d830d723e */ /* 0x000fe200000010ff */
[----:B------:R-:W-:Y:S01]  /*bb00*/  STS [R7+0x6400], R94 ;  /* 0x0064005e07007388 */ /* 0x000fe20000000800 */
[----:B------:R-:W-:-:S02]  /*bb10*/  F2FP.BF16.PACK_AB R120, R121, R120 ;  /* 0x000000787978723e */ /* 0x000fc400000010ff */
[----:B------:R-:W-:Y:S01]  /*bb20*/  F2FP.BF16.PACK_AB R122, R123, R122 ;  /* 0x0000007a7b7a723e */ /* 0x000fe200000010ff */
[----:B------:R-:W-:Y:S01]  /*bb30*/  STS [R9+0x4080], R100 ;  /* 0x0040806409007388 */ /* 0x000fe20000000800 */
[----:B------:R-:W-:-:S03]  /*bb40*/  F2FP.BF16.PACK_AB R16, R125, R16 ;  /* 0x000000107d10723e */ /* 0x000fc600000010ff */
[----:B------:R-:W-:Y:S01]  /*bb50*/  STS [R9+0x4480], R102 ;  /* 0x0044806609007388 */ /* 0x000fe20000000800 */
[----:B------:R-:W-:-:S03]  /*bb60*/  F2FP.BF16.PACK_AB R17, R127, R17 ;  /* 0x000000117f11723e */ /* 0x000fc600000010ff */
[----:B------:R-:W-:Y:S01]  /*bb70*/  STS [R11+0x4000], R112 ;  /* 0x004000700b007388 */ /* 0x000fe20000000800 */
[----:B------:R-:W-:-:S03]  /*bb80*/  LEA.HI.X R5, R20, c[0x0][0x454], R5, 0x2, P0 ;  /* 0x0001150014057a11 */ /* 0x000fc600000f1405 */
        /* <DEDUP_REMOVED lines=14> */
[----:B------:R-:W4:Y:S04]  /*bc70*/  SHFL.IDX PT, R21, R5, RZ, 0x1c1f ;  /* 0x001c1fff05157589 */ /* 0x000f2800000e0000 */
[----:B------:R-:W-:Y:S06]  /*bc80*/  BAR.SYNC.DEFER_BLOCKING 0x1, 0x80 ;  /* 0x0042000000007b1d */ /* 0x000fec0000010000 */
[----:B------:R-:W-:Y:S04]  /*bc90*/  SHFL.IDX PT, R24, R0, 0x1, 0x1c1f ;  /* 0x003c1f0000187f89 */ /* 0x000fe800000e0000 */
[----:B------:R-:W1:Y:S04]  /*bca0*/  SHFL.IDX PT, R25, R5, 0x1, 0x1c1f ;  /* 0x003c1f0005197f89 */ /* 0x000e6800000e0000 */
[----:B------:R-:W-:Y:S04]  /*bcb0*/  SHFL.IDX PT, R22, R0, 0x2, 0x1c1f ;  /* 0x005c1f0000167f89 */ /* 0x000fe800000e0000 */
[----:B------:R-:W3:Y:S04]  /*bcc0*/  SHFL.IDX PT, R23, R5, 0x2, 0x1c1f ;  /* 0x005c1f0005177f89 */ /* 0x000ee800000e0000 */
[----:B------:R-:W-:Y:S04]  /*bcd0*/  SHFL.IDX PT, R6, R0, 0x3, 0x1c1f ;  /* 0x007c1f0000067f89 */ /* 0x000fe800000e0000 */
[----:B------:R-:W3:Y:S01]  /*bce0*/  SHFL.IDX PT, R7, R5, 0x3, 0x1c1f ;  /* 0x007c1f0005077f89 */ /* 0x000ee200000e0000 */
[----:B--2---:R-:W-:-:S03]  /*bcf0*/  SHF.L.U32 R16, R30, 0x1, RZ ;  /* 0x000000011e107819 */ /* 0x004fc600000006ff */
[----:B----4-:R2:W-:Y:S01]  /*bd00*/  @!P6 ST.E [R20.64], R29 ;  /* 0x0000001d1400e985 */ /* 0x0105e2000c10190c */
[----:B------:R-:W-:-:S03]  /*bd10*/  IMAD R2, R15, c[0x0][0x3dc], R2 ;  /* 0x0000f7000f027a24 */ /* 0x000fc600078e0202 */
[----:B-1----:R2:W-:Y:S01]  /*bd20*/  @!P5 ST.E [R24.64], R28 ;  /* 0x0000001c1800d985 */ /* 0x0025e2000c10190c */
[----:B------:R-:W-:-:S03]  /*bd30*/  IMAD.WIDE.U32 R18, R15, c[0x0][0x3d8], R18 ;  /* 0x0000f6000f127a25 */ /* 0x000fc600078e0012 */
[----:B---3--:R2:W-:Y:S04]  /*bd40*/  @!P3 ST.E [R22.64], R27 ;  /* 0x0000001b1600b985 */ /* 0x0085e8000c10190c */
[----:B------:R2:W-:Y:S04]  /*bd50*/  @!P4 ST.E [R6.64], R26 ;  /* 0x0000001a0600c985 */ /* 0x0005e8000c10190c */
[----:B------:R2:W1:Y:S04]  /*bd60*/  LDS.128 R64, [R16+0x880] ;  /* 0x0008800010407984 */ /* 0x0004680000000c00 */
[----:B------:R2:W3:Y:S04]  /*bd70*/  LDS.128 R60, [R16+0x1080] ;  /* 0x00108000103c7984 */ /* 0x0004e80000000c00 */
[----:B------:R2:W4:Y:S04]  /*bd80*/  LDS.128 R56, [R16+0x1880] ;  /* 0x0018800010387984 */ /* 0x0005280000000c00 */
[----:B------:R2:W1:Y:S04]  /*bd90*/  LDS.128 R52, [R16+0x2080] ;  /* 0x0020800010347984 */ /* 0x0004680000000c00 */
        /* <DEDUP_REMOVED lines=9> */
[----:B------:R2:W1:Y:S01]  /*be30*/  LDS.128 R8, [R16+0x7880] ;  /* 0x0078800010087984 */ /* 0x0004620000000c00 */
[----:B------:R-:W-:-:S02]  /*be40*/  IADD3 R2, R19, R2, RZ ;  /* 0x0000000213027210 */ /* 0x000fc40007ffe0ff */
[----:B------:R-:W-:-:S04]  /*be50*/  LEA R0, P0, R18, c[0x0][0x380], 0x1 ;  /* 0x0000e00012007a11 */ /* 0x000fc800078008ff */
[----:B------:R-:W-:Y:S02]  /*be60*/  LEA.HI.X R2, R18, c[0x0][0x384], R2, 0x1, P0 ;  /* 0x0000e10012027a11 */ /* 0x000fe400000f0c02 */
[----:B------:R-:W-:Y:S01]  /*be70*/  ISETP.GE.AND P0, PT, R79, R4, PT ;  /* 0x000000044f00720c */ /* 0x000fe20003f06270 */
[----:B------:R2:W1:Y:S01]  /*be80*/  SHFL.IDX PT, R6, R0, RZ, 0x181f ;  /* 0x00181fff00067589 */ /* 0x00046200000e0000 */
[----:B------:R-:W-:Y:S03]  /*be90*/  BSSY B0, `(.L_x_712) ;  /* 0x000000e000007945 */ /* 0x000fe60003800000 */
[----:B------:R2:W1:Y:S08]  /*bea0*/  SHFL.IDX PT, R7, R2, RZ, 0x181f ;  /* 0x00181fff02077589 */ /* 0x00047000000e0000 */
[----:B------:R-:W-:Y:S05]  /*beb0*/  @P0 BRA `(.L_x_713) ;  /* 0x000000b000000947 */ /* 0x000fea0003800000 */
[----:B---34-:R-:W3:Y:S01]  /*bec0*/  LDS.128 R68, [R16+0x80] ;  /* 0x0000800010447984 */ /* 0x018ee20000000c00 */
[----:B-----5:R-:W-:-:S02]  /*bed0*/  ISETP.GE.AND P0, PT, R75, c[0x0][0x3c8], PT ;  /* 0x0000f2004b007a0c */ /* 0x020fc40003f06270 */
[----:B------:R-:W-:Y:S01]  /*bee0*/  ISETP.GE.AND P1, PT, R77, c[0x0][0x3c8], PT ;  /* 0x0000f2004d007a0c */ /* 0x000fe20003f26270 */
[----:B--2---:R-:W2:Y:S10]  /*bef0*/  LDS.128 R16, [R16+0x4080] ;  /* 0x0040800010107984 */ /* 0x004eb40000000c00 */
[----:B------:R-:W-:-:S02]  /*bf00*/  @!P0 SHF.R.S32.HI R3, RZ, 0x1f, R75 ;  /* 0x0000001fff038819 */ /* 0x000fc4000001144b */
[----:B-1----:R-:W-:Y:S02]  /*bf10*/  @!P1 IMAD.WIDE R72, R77, 0x2, R6 ;  /* 0x000000024d489825 */ /* 0x002fe400078e0206 */
[----:B------:R-:W-:-:S04]  /*bf20*/  @!P0 LEA.HI R3, R3, R75, RZ, 0x3 ;  /* 0x0000004b03038211 */ /* 0x000fc800078f18ff */
[----:B------:R-:W-:-:S05]  /*bf30*/  @!P0 LOP3.LUT R3, R3, 0xfffffff8, RZ, 0xc0, !PT ;  /* 0xfffffff803038812 */ /* 0x000fca00078ec0ff */
[----:B------:R-:W-:Y:S01]  /*bf40*/  @!P0 IMAD.WIDE R6, R3, 0x2, R6 ;  /* 0x0000000203068825 */ /* 0x000fe200078e0206 */
[----:B---3--:R1:W-:Y:S04]  /*bf50*/  @!P1 ST.E.128 [R72.64], R68 ;  /* 0x0000004448009985 */ /* 0x0083e8000c101d0c */
[----:B--2---:R1:W-:Y:S02]  /*bf60*/  @!P0 ST.E.128 [R6.64], R16 ;  /* 0x0000001006008985 */ /* 0x0043e4000c101d0c */
.L_x_713:
[----:B---34-:R-:W-:Y:S05]  /*bf70*/  BSYNC B0 ;  /* 0x0000000000007941 */ /* 0x018fea0003800000 */
.L_x_712:
[----:B------:R-:W-:Y:S01]  /*bf80*/  IADD3 R3, R79, 0x10, RZ ;  /* 0x000000104f037810 */ /* 0x000fe20007ffe0ff */
[----:B-12---:R1:W2:Y:S01]  /*bf90*/  SHFL.IDX PT, R7, R2, 0x1, 0x181f ;  /* 0x00381f0002077f89 */ /* 0x0062a200000e0000 */
        /* <DEDUP_REMOVED lines=13> */
.L_x_715:
[----:B------:R-:W-:Y:S05]  /*c070*/  BSYNC B0 ;  /* 0x0000000000007941 */ /* 0x000fea0003800000 */
.L_x_714:
[----:B------:R-:W-:Y:S01]  /*c080*/  IADD3 R3, R79, 0x20, RZ ;  /* 0x000000204f037810 */ /* 0x000fe20007ffe0ff */
[----:B--2---:R2:W4:Y:S01]  /*c090*/  SHFL.IDX PT, R7, R2, 0x2, 0x181f ;  /* 0x00581f0002077f89 */ /* 0x00452200000e0000 */
[----:B------:R-:W-:Y:S02]  /*c0a0*/  BSSY B0, `(.L_x_716) ;  /* 0x000000d000007945 */ /* 0x000fe40003800000 */
[----:B------:R-:W-:Y:S01]  /*c0b0*/  ISETP.GE.AND P0, PT, R3, R4, PT ;  /* 0x000000040300720c */ /* 0x000fe20003f06270 */
[----:B---3--:R2:W3:-:S12]  /*c0c0*/  SHFL.IDX PT, R6, R0, 0x2, 0x181f ;  /* 0x00581f0000067f89 */ /* 0x0084d800000e0000 */
[----:B------:R-:W-:Y:S05]  /*c0d0*/  @P0 BRA `(.L_x_717) ;  /* 0x0000009000000947 */ /* 0x000fea0003800000 */
[----:B-----5:R-:W-:Y:S02]  /*c0e0*/  ISETP.GE.AND P0, PT, R75, c[0x0][0x3c8], PT ;  /* 0x0000f2004b007a0c */ /* 0x020fe40003f06270 */
        /* <DEDUP_REMOVED lines=8> */
.L_x_717:
[----:B------:R-:W-:Y:S05]  /*c170*/  BSYNC B0 ;  /* 0x0000000000007941 */ /* 0x000fea0003800000 */
.L_x_716:
[----:B------:R-:W-:Y:S01]  /*c180*/  IADD3 R3, R79, 0x30, RZ ;  /* 0x000000304f037810 */ /* 0x000fe20007ffe0ff */
[----:B---34-:R3:W4:Y:S01]  /*c190*/  SHFL.IDX PT, R7, R2, 0x3, 0x181f ;  /* 0x00781f0002077f89 */ /* 0x01872200000e0000 */
[----:B------:R-:W-:Y:S02]  /*c1a0*/  BSSY B0, `(.L_x_718) ;  /* 0x000000d000007945 */ /* 0x000fe40003800000 */
[----:B------:R-:W-:Y:S01]  /*c1b0*/  ISETP.GE.AND P0, PT, R3, R4, PT ;  /* 0x000000040300720c */ /* 0x000fe20003f06270 */
[----:B------:R3:W1:-:S12]  /*c1c0*/  SHFL.IDX PT, R6, R0, 0x3, 0x181f ;  /* 0x00781f0000067f89 */ /* 0x00065800000e0000 */
[----:B------:R-:W-:Y:S05]  /*c1d0*/  @P0 BRA `(.L_x_719) ;  /* 0x0000009000000947 */ /* 0x000fea0003800000 */
[----:B-----5:R-:W-:Y:S02]  /*c1e0*/  ISETP.GE.AND P0, PT, R75, c[0x0][0x3c8], PT ;  /* 0x0000f2004b007a0c */ /* 0x020fe40003f06270 */
[----:B------:R-:W-:-:S11]  /*c1f0*/  ISETP.GE.AND P1, PT, R77, c[0x0][0x3c8], PT ;  /* 0x0000f2004d007a0c */ /* 0x000fd60003f26270 */
[----:B------:R-:W-:Y:S02]  /*c200*/  @!P0 SHF.R.S32.HI R3, RZ, 0x1f, R75 ;  /* 0x0000001fff038819 */ /* 0x000fe4000001144b */
[----:B-1--4-:R-:W-:Y:S02]  /*c210*/  @!P1 IMAD.WIDE R16, R77, 0x2, R6 ;  /* 0x000000024d109825 */ /* 0x012fe400078e0206 */
[----:B------:R-:W-:-:S03]  /*c220*/  @!P0 LEA.HI R3, R3, R75, RZ, 0x3 ;  /* 0x0000004b03038211 */ /* 0x000fc600078f18ff */
[----:B------:R1:W-:Y:S01]  /*c230*/  @!P1 ST.E.128 [R16.64], R56 ;  /* 0x0000003810009985 */ /* 0x0003e2000c101d0c */
[----:B------:R-:W-:-:S05]  /*c240*/  @!P0 LOP3.LUT R3, R3, 0xfffffff8, RZ, 0xc0, !PT ;  /* 0xfffffff803038812 */ /* 0x000fca00078ec0ff */
[----:B------:R-:W-:-:S05]  /*c250*/  @!P0 IMAD.WIDE R6, R3, 0x2, R6 ;  /* 0x0000000203068825 */ /* 0x000fca00078e0206 */
[----:B------:R1:W-:Y:S02]  /*c260*/  @!P0 ST.E.128 [R6.64], R28 ;  /* 0x0000001c06008985 */ /* 0x0003e4000c101d0c */
.L_x_719:
[----:B------:R-:W-:Y:S05]  /*c270*/  BSYNC B0 ;  /* 0x0000000000007941 */ /* 0x000fea0003800000 */
.L_x_718:
[----:B------:R-:W-:Y:S01]  /*c280*/  IADD3 R3, R79, 0x40, RZ ;  /* 0x000000404f037810 */ /* 0x000fe20007ffe0ff */
[----:B-1--4-:R1:W4:Y:S01]  /*c290*/  SHFL.IDX PT, R7, R2, 0x4, 0x181f ;  /* 0x00981f0002077f89 */ /* 0x01232200000e0000 */
[----:B------:R-:W-:Y:S02]  /*c2a0*/  BSSY B0, `(.L_x_720) ;  /* 0x000000d000007945 */ /* 0x000fe40003800000 */
[----:B------:R-:W-:Y:S01]  /*c2b0*/  ISETP.GE.AND P0, PT, R3, R4, PT ;  /* 0x000000040300720c */ /* 0x000fe20003f06270 */
[----:B------:R1:W2:-:S12]  /*c2c0*/  SHFL.IDX PT, R6, R0, 0x4, 0x181f ;  /* 0x00981f0000067f89 */ /* 0x00029800000e0000 */
[----:B------:R-:W-:Y:S05]  /*c2d0*/  @P0 BRA `(.L_x_721) ;  /* 0x0000009000000947 */ /* 0x000fea0003800000 */
[----:B-----5:R-:W-:Y:S02]  /*c2e0*/  ISETP.GE.AND P0, PT, R75, c[0x0][0x3c8], PT ;  /* 0x0000f2004b007a0c */ /* 0x020fe40003f06270 */
[----:B------:R-:W-:-:S11]  /*c2f0*/  ISETP.GE.AND P1, PT, R77, c[0x0][0x3c8], PT ;  /* 0x0000f2004d007a0c */ /* 0x000fd60003f26270 */
[----:B------:R-:W-:Y:S02]  /*c300*/  @!P0 SHF.R.S32.HI R3, RZ, 0x1f, R75 ;  /* 0x0000001fff038819 */ /* 0x000fe4000001144b */
[----:B--2-4-:R-:W-:Y:S02]  /*c310*/  @!P1 IMAD.WIDE R16, R77, 0x2, R6 ;  /* 0x000000024d109825 */ /* 0x014fe400078e0206 */
[----:B------:R-:W-:-:S03]  /*c320*/  @!P0 LEA.HI R3, R3, R75, RZ, 0x3 ;  /* 0x0000004b03038211 */ /* 0x000fc600078f18ff */
[----:B------:R2:W-:Y:S01]  /*c330*/  @!P1 ST.E.128 [R16.64], R52 ;  /* 0x0000003410009985 */ /* 0x0005e2000c101d0c */
[----:B------:R-:W-:-:S05]  /*c340*/  @!P0 LOP3.LUT R3, R3, 0xfffffff8, RZ, 0xc0, !PT ;  /* 0xfffffff803038812 */ /* 0x000fca00078ec0ff */
[----:B------:R-:W-:-:S05]  /*c350*/  @!P0 IMAD.WIDE R6, R3, 0x2, R6 ;  /* 0x0000000203068825 */ /* 0x000fca00078e0206 */
[----:B------:R2:W-:Y:S02]  /*c360*/  @!P0 ST.E.128 [R6.64], R24 ;  /* 0x0000001806008985 */ /* 0x0005e4000c101d0c */
.L_x_721:
[----:B------:R-:W-:Y:S05]  /*c370*/  BSYNC B0 ;  /* 0x0000000000007941 */ /* 0x000fea0003800000 */
.L_x_720:
[----:B------:R-:W-:Y:S01]  /*c380*/  IADD3 R3, R79, 0x50, RZ ;  /* 0x000000504f037810 */ /* 0x000fe20007ffe0ff */
[----:B--2-4-:R2:W4:Y:S01]  /*c390*/  SHFL.IDX PT, R7, R2, 0x5, 0x181f ;  /* 0x00b81f0002077f89 */ /* 0x01452200000e0000 */
        /* <DEDUP_REMOVED lines=13> */
.L_x_723:
[----:B------:R-:W-:Y:S05]  /*c470*/  BSYNC B0 ;  /* 0x0000000000007941 */ /* 0x000fea0003800000 */
.L_x_722:
        /* <DEDUP_REMOVED lines=15> */
.L_x_725:
[----:B------:R-:W-:Y:S05]  /*c570*/  BSYNC B0 ;  /* 0x0000000000007941 */ /* 0x000fea0003800000 */
.L_x_724:
[----:B------:R-:W1:Y:S04]  /*c580*/  SHFL.IDX PT, R3, R2, 0x7, 0x181f ;  /* 0x00f81f0002037f89 */ /* 0x000e6800000e0000 */
[----:B-123--:R1:W2:Y:S02]  /*c590*/  SHFL.IDX PT, R2, R0, 0x7, 0x181f ;  /* 0x00f81f0000027f89 */ /* 0x00e2a400000e0000 */
[----:B-1----:R-:W-:-:S04]  /*c5a0*/  IADD3 R0, R79, 0x70, RZ ;  /* 0x000000704f007810 */ /* 0x002fc80007ffe0ff */
[----:B------:R-:W-:-:S13]  /*c5b0*/  ISETP.GE.AND P0, PT, R0, R4, PT ;  /* 0x000000040000720c */ /* 0x000fda0003f06270 */
[----:B------:R-:W-:Y:S05]  /*c5c0*/  @P0 EXIT ;  /* 0x000000000000094d */ /* 0x000fea0003800000 */
[----:B--2--5:R-:W-:-:S13]  /*c5d0*/  ISETP.GE.AND P0, PT, R77, c[0x0][0x3c8], PT ;  /* 0x0000f2004d007a0c */ /* 0x024fda0003f06270 */
[----:B------:R-:W-:-:S05]  /*c5e0*/  @!P0 IMAD.WIDE R4, R77, 0x2, R2 ;  /* 0x000000024d048825 */ /* 0x000fca00078e0202 */
        /* <DEDUP_REMOVED lines=9> */
.L_x_726:
        /* <DEDUP_REMOVED lines=16> */
.L_x_4341:


//--------------------- .text._ZN7cutlass13device_kernelIN5flash19enable_sm80_to_sm89INS1_16FlashAttnFwdSm80INS1_25CollectiveMainloopFwdSm80ILi4ELi1ELb0EN4cute5tupleIJNS5_1CILi128EEENS7_ILi64EEES8_EEELi128ENS_10bfloat16_tEfNS_4arch4Sm80ELb0ELb0ELb1ELb1ELb1ELb0ELb1ELb0EEENS1_21CollectiveEpilogueFwdINS6_IJS8_S8_S9_EEENS6_IJNS7_ILi1EEESH_SH_EEESB_SD_Li128ELb1ELb1ELb0ELb0EEENS1_19SingleTileSchedulerILb1ELb0ELb1ELi128EEEEEEEEEvNT_6ParamsE --------------------------
	.section	.text._ZN7cutlass13device_kernelIN5flash19enable_sm80_to_sm89INS1_16FlashAttnFwdSm80INS1_25CollectiveMainloopFwdSm80ILi4ELi1ELb0EN4cute5tupleIJNS5_1CILi128EEENS7_ILi64EEES8_EEELi128ENS_10bfloat16_tEfNS_4arch4Sm80ELb0ELb0ELb1ELb1ELb1ELb0ELb1ELb0EEENS1_21CollectiveEpilogueFwdINS6_IJS8_S8_S9_EEENS6_IJNS7_ILi1EEESH_SH_EEESB_SD_Li128ELb1ELb1ELb0ELb0EEENS1_19SingleTileSchedulerILb1ELb0ELb1ELi128EEEEEEEEEvNT_6ParamsE,"ax",@progbits
	.sectioninfo	@"SHI_REGISTERS=255"
	.align	128
.text._ZN7cutlass13device_kernelIN5flash19enable_sm80_to_sm89INS1_16FlashAttnFwdSm80INS1_25CollectiveMainloopFwdSm80ILi4ELi1ELb0EN4cute5tupleIJNS5_1CILi128EEENS7_ILi64EEES8_EEELi128ENS_10bfloat16_tEfNS_4arch4Sm80ELb0ELb0ELb1ELb1ELb1ELb0ELb1ELb0EEENS1_21CollectiveEpilogueFwdINS6_IJS8_S8_S9_EEENS6_IJNS7_ILi1EEESH_SH_EEESB_SD_Li128ELb1ELb1ELb0ELb0EEENS1_19SingleTileSchedulerILb1ELb0ELb1ELi128EEEEEEEEEvNT_6ParamsE:
        .type           _ZN7cutlass13device_kernelIN5flash19enable_sm80_to_sm89INS1_16FlashAttnFwdSm80INS1_25CollectiveMainloopFwdSm80ILi4ELi1ELb0EN4cute5tupleIJNS5_1CILi128EEENS7_ILi64EEES8_EEELi128ENS_10bfloat16_tEfNS_4arch4Sm80ELb0ELb0ELb1ELb1ELb1ELb0ELb1ELb0EEENS1_21CollectiveEpilogueFwdINS6_IJS8_S8_S9_EEENS6_IJNS7_ILi1EEESH_SH_EEESB_SD_Li128ELb1ELb1ELb0ELb0EEENS1_19SingleTileSchedulerILb1ELb0ELb1ELi128EEEEEEEEEvNT_6ParamsE,@function
        .size           _ZN7cutlass13device_kernelIN5flash19enable_sm80_to_sm89INS1_16FlashAttnFwdSm80INS1_25CollectiveMainloopFwdSm80ILi4ELi1ELb0EN4cute5tupleIJNS5_1CILi128EEENS7_ILi64EEES8_EEELi128ENS_10bfloat16_tEfNS_4arch4Sm80ELb0ELb0ELb1ELb1ELb1ELb0ELb1ELb0EEENS1_21CollectiveEpilogueFwdINS6_IJS8_S8_S9_EEENS6_IJNS7_ILi1EEESH_SH_EEESB_SD_Li128ELb1ELb1ELb0ELb0EEENS1_19SingleTileSchedulerILb1ELb0ELb1ELi128EEEEEEEEEvNT_6ParamsE,(.L_x_4342 - _ZN7cutlass13device_kernelIN5flash19enable_sm80_to_sm89INS1_16FlashAttnFwdSm80INS1_25CollectiveMainloopFwdSm80ILi4ELi1ELb0EN4cute5tupleIJNS5_1CILi128EEENS7_ILi64EEES8_EEELi128ENS_10bfloat16_tEfNS_4arch4Sm80ELb0ELb0ELb1ELb1ELb1ELb0ELb1ELb0EEENS1_21CollectiveEpilogueFwdINS6_IJS8_S8_S9_EEENS6_IJNS7_ILi1EEESH_SH_EEESB_SD_Li128ELb1ELb1ELb0ELb0EEENS1_19SingleTileSchedulerILb1ELb0ELb1ELi128EEEEEEEEEvNT_6ParamsE)
        .other          _ZN7cutlass13device_kernelIN5flash19enable_sm80_to_sm89INS1_16FlashAttnFwdSm80INS1_25CollectiveMainloopFwdSm80ILi4ELi1ELb0EN4cute5tupleIJNS5_1CILi128EEENS7_ILi64EEES8_EEELi128ENS_10bfloat16_tEfNS_4arch4Sm80ELb0ELb0ELb1ELb1ELb1ELb0ELb1ELb0EEENS1_21CollectiveEpilogueFwdINS6_IJS8_S8_S9_EEENS6_IJNS7_ILi1EEESH_SH_EEESB_SD_Li128ELb1ELb1ELb0ELb0EEENS1_19SingleTileSchedulerILb1ELb0ELb1ELi128EEEEEEEEEvNT_6ParamsE,@"STO_CUDA_ENTRY STV_DEFAULT"
_ZN7cutlass13device_kernelIN5flash19enable_sm80_to_sm89INS1_16FlashAttnFwdSm80INS1_25CollectiveMainloopFwdSm80ILi4ELi1ELb0EN4cute5tupleIJNS5_1CILi128EEENS7_ILi64EEES8_EEELi128ENS_10bfloat16_tEfNS_4arch4Sm80ELb0ELb0ELb1ELb1ELb1ELb0ELb1ELb0EEENS1_21CollectiveEpilogueFwdINS6_IJS8_S8_S9_EEENS6_IJNS7_ILi1EEESH_SH_EEESB_SD_Li128ELb1ELb1ELb0ELb0EEENS1_19SingleTileSchedulerILb1ELb0ELb1ELi128EEEEEEEEEvNT_6ParamsE:
        /* <DEDUP_REMOVED lines=21> */
.L_x_728:
        /* <DEDUP_REMOVED lines=13> */
.L_x_730:
[----:B------:R-:W-:Y:S02]  /*0220*/  ULDC UR6, c[0x0][0x54c] ;  /* 0x0001530000067ab9 */ /* 0x000fe40000000800 */
.L_x_729:
[----:B------:R-:W-:Y:S02]  /*0230*/  ULDC UR4, c[0x0][0x548] ;  /* 0x0001520000047ab9 */ /* 0x000fe40000000800 */
[----:B------:R-:W-:-:S02]  /*0240*/  USHF.L.U32 UR5, UR5, 0x7, URZ ;  /* 0x0000000705057899 */ /* 0x000fc4000800063f */
[----:B------:R-:W-:-:S04]  /*0250*/  UIMAD UR4, UR6, UR4, URZ ;  /* 0x00000004060472a4 */ /* 0x000fc8000f8e023f */
[----:B------:R-:W-:-:S04]  /*0260*/  UISETP.GE.AND UP0, UPT, UR5, UR4, UPT ;  /* 0x000000040500728c */ /* 0x000fc8000bf06270 */
[----:B------:R-:W-:Y:S01]  /*0270*/  USEL UR10, UR10, 0xffffffff, !UP0 ;  /* 0xffffffff0a0a7887 */ /* 0x000fe2000c000000 */
[----:B------:R-:W-:Y:S05]  /*0280*/  BRA `(.L_x_731) ;  /* 0x000001b000007947 */ /* 0x000fea0003800000 */
.L_x_727:
        /* <DEDUP_REMOVED lines=8> */
.L_x_732:
        /* <DEDUP_REMOVED lines=13> */
.L_x_734:
[----:B------:R-:W-:Y:S02]  /*03e0*/  ULDC UR6, c[0x0][0x54c] ;  /* 0x0001530000067ab9 */ /* 0x000fe40000000800 */
.L_x_733:
[----:B------:R-:W-:Y:S02]  /*03f0*/  ULDC UR4, c[0x0][0x548] ;  /* 0x0001520000047ab9 */ /* 0x000fe40000000800 */
[----:B------:R-:W-:-:S02]  /*0400*/  USHF.L.U32 UR5, UR5, 0x7, URZ ;  /* 0x0000000705057899 */ /* 0x000fc4000800063f */
[----:B------:R-:W-:-:S04]  /*0410*/  UIMAD UR4, UR6, UR4, URZ ;  /* 0x00000004060472a4 */ /* 0x000fc8000f8e023f */
[----:B------:R-:W-:-:S04]  /*0420*/  UISETP.GE.AND UP0, UPT, UR5, UR4, UPT ;  /* 0x000000040500728c */ /* 0x000fc8000bf06270 */
[----:B------:R-:W-:-:S06]  /*0430*/  USEL UR10, UR10, 0xffffffff, !UP0 ;  /* 0xffffffff0a0a7887 */ /* 0x000fcc000c000000 */
.L_x_731:
        /* <DEDUP_REMOVED lines=19> */
[----:B------:R-:W2:Y:S01]  /*0570*/  @P2 LDG.E R2, [R2.64] ;  /* 0x0000000c02022981 */ /* 0x000ea2000c1e1900 */
[----:B------:R-:W-:-:S04]  /*0580*/  UISETP.NE.U32.AND UP0, UPT, URZ, UR4, UPT ;  /* 0x000000043f00728c */ /* 0x000fc8000bf05070 */
[----:B------:R-:W-:Y:S01]  /*0590*/  UISETP.NE.AND.EX UP0, UPT, URZ, UR5, UPT, UP0 ;  /* 0x000000053f00728c */ /* 0x000fe2000bf05300 */
[----:B------:R-:W3:Y:S02]  /*05a0*/  @P1 LDG.E R0, [R6.64] ;  /* 0x0000000c06001981 */ /* 0x000ee4000c1e1900 */
[----:B------:R-:W-:-:S03]  /*05b0*/  ULDC.64 UR4, c[0x0][0x360] ;  /* 0x0000d80000047ab9 */ /* 0x000fc60000000a00 */
[----:B------:R-:W-:-:S05]  /*05c0*/  PLOP3.LUT P0, PT, PT, PT, UP0, 0x80, 0x0 ;  /* 0x000000000000781c */ /* 0x000fca0003f0f008 */
[----:B------:R-:W-:Y:S01]  /*05d0*/  @UP0 UIMAD.WIDE UR4, UR10, UR15, UR4 ;  /* 0x0000000f0a0402a5 */ /* 0x000fe2000f8e0204 */
[----:B------:R-:W-:-:S05]  /*05e0*/  MOV R9, c[0x0][0x168] ;  /* 0x00005a0000097a02 */ /* 0x000fca0000000f00 */
[----:B------:R-:W-:Y:S01]  /*05f0*/  IMAD.U32 R4, RZ, RZ, UR4 ;  /* 0x00000004ff047e24 */ /* 0x000fe2000f8e00ff */
[----:B------:R-:W-:-:S05]  /*0600*/  MOV R5, UR5 ;  /* 0x0000000500057c02 */ /* 0x000fca0008000f00 */
[----:B------:R1:W5:Y:S01]  /*0610*/  @P0 LDG.E R9, [R4.64] ;  /* 0x0000000c04090981 */ /* 0x000362000c1e1900 */
[----:B------:R-:W4:Y:S01]  /*0620*/  S2UR UR8, SR_CTAID.Y ;  /* 0x00000000000879c3 */ /* 0x000f220000002600 */
[----:B------:R-:W-:Y:S02]  /*0630*/  UMOV UR9, URZ ;  /* 0x0000003f00097c82 */ /* 0x000fe40008000000 */
[----:B------:R-:W-:Y:S02]  /*0640*/  UMOV UR14, URZ ;  /* 0x0000003f000e7c82 */ /* 0x000fe40008000000 */
[----:B------:R-:W-:Y:S02]  /*0650*/  ULDC UR5, c[0x0][0x2ac] ;  /* 0x0000ab0000057ab9 */ /* 0x000fe40000000800 */
[----:B------:R-:W-:Y:S02]  /*0660*/  ULDC UR4, c[0x0][0x1d0] ;  /* 0x0000740000047ab9 */ /* 0x000fe40000000800 */
[----:B------:R-:W-:-:S02]  /*0670*/  UIMAD UR4, UR5, UR4, URZ ;  /* 0x00000004050472a4 */ /* 0x000fc4000f8e023f */
[----:B----4-:R-:W-:Y:S01]  /*0680*/  USHF.R.S32.HI UR7, URZ, 0x1f, UR8 ;  /* 0x0000001f3f077899 */ /* 0x010fe20008011408 */
[----:B--2---:R1:W2:Y:S08]  /*0690*/  @P2 R2UR UR9, R2 ;  /* 0x00000000020923c2 */ /* 0x0042b000000e0000 */
[----:B---3--:R1:W3:Y:S02]  /*06a0*/  @P1 R2UR UR14, R0 ;  /* 0x00000000000e13c2 */ /* 0x0082e400000e0000 */
[----:B-1-3--:R-:W-:Y:S05]  /*06b0*/  @P0 BRA `(.L_x_735) ;  /* 0x0000004000000947 */ /* 0x00afea0003800000 */
[----:B------:R-:W-:Y:S05]  /*06c0*/  @!P1 BRA `(.L_x_735) ;  /* 0x0000003000009947 */ /* 0x000fea0003800000 */
[----:B------:R-:W3:Y:S04]  /*06d0*/  LDG.E R0, [R6.64] ;  /* 0x0000000c06007981 */ /* 0x000ee8000c1e1900 */
[----:B------:R-:W3:Y:S02]  /*06e0*/  LDG.E R2, [R6.64+0x4] ;  /* 0x0000040c06027981 */ /* 0x000ee4000c1e1900 */
[----:B---3-5:R-:W-:-:S02]  /*06f0*/  IADD3 R9, -R0, R2, RZ ;  /* 0x0000000200097210 */ /* 0x028fc40007ffe1ff */
.L_x_735:
[----:B------:R-:W-:-:S04]  /*0700*/  ISETP.NE.U32.AND P0, PT, RZ, c[0x0][0x368], PT ;  /* 0x0000da00ff007a0c */ /* 0x000fc80003f05070 */
[----:B------:R-:W-:-:S13]  /*0710*/  ISETP.NE.AND.EX P0, PT, RZ, c[0x0][0x36c], PT, P0 ;  /* 0x0000db00ff007a0c */ /* 0x000fda0003f05300 */
[----:B------:R-:W-:Y:S05]  /*0720*/  @!P0 BRA `(.L_x_736) ;  /* 0x0000007000008947 */ /* 0x000fea0003800000 */
[----:B------:R-:W-:Y:S02]  /*0730*/  ULDC.64 UR4, c[0x0][0x368] ;  /* 0x0000da0000047ab9 */ /* 0x000fe40000000a00 */
[----:B------:R-:W-:-:S06]  /*0740*/  UIMAD.WIDE UR4, UR10, UR15, UR4 ;  /* 0x0000000f0a0472a5 */ /* 0x000fcc000f8e0204 */
[----:B------:R-:W-:Y:S02]  /*0750*/  MOV R2, UR4 ;  /* 0x0000000400027c02 */ /* 0x000fe40008000f00 */
[----:B------:R-:W-:-:S05]  /*0760*/  MOV R3, UR5 ;  /* 0x0000000500037c02 */ /* 0x000fca0008000f00 */
[----:B------:R-:W3:Y:S02]  /*0770*/  LDG.E R0, [R2.64] ;  /* 0x0000000c02007981 */ /* 0x000ee4000c1e1900 */
[----:B---3--:R1:W3:Y:S02]  /*0780*/  R2UR UR4, R0 ;  /* 0x00000000000473c2 */ /* 0x0082e400000e0000 */
[----:B-1-3--:R-:W-:Y:S05]  /*0790*/  BRA `(.L_x_737) ;  /* 0x000000c000007947 */ /* 0x00afea0003800000 */
.L_x_736:
[----:B------:R-:W-:-:S04]  /*07a0*/  ISETP.NE.U32.AND P0, PT, RZ, c[0x0][0x350], PT ;  /* 0x0000d400ff007a0c */ /* 0x000fc80003f05070 */
[----:B------:R-:W-:-:S13]  /*07b0*/  ISETP.NE.AND.EX P0, PT, RZ, c[0x0][0x354], PT, P0 ;  /* 0x0000d500ff007a0c */ /* 0x000fda0003f05300 */
[----:B------:R-:W-:Y:S05]  /*07c0*/  @!P0 BRA `(.L_x_737) ;  /* 0x0000009000008947 */ /* 0x000fea0003800000 */
[----:B------:R-:W-:Y:S02]  /*07d0*/  ULDC.64 UR4, c[0x0][0x350] ;  /* 0x0000d40000047ab9 */ /* 0x000fe40000000a00 */
[----:B------:R-:W-:-:S06]  /*07e0*/  UIMAD.WIDE UR4, UR10, UR15, UR4 ;  /* 0x0000000f0a0472a5 */ /* 0x000fcc000f8e0204 */
[----:B------:R-:W-:Y:S02]  /*07f0*/  MOV R2, UR4 ;  /* 0x0000000400027c02 */ /* 0x000fe40008000f00 */
[----:B------:R-:W-:-:S05]  /*0800*/  MOV R3, UR5 ;  /* 0x0000000500037c02 */ /* 0x000fca0008000f00 */
[----:B------:R-:W3:Y:S04]  /*0810*/  LDG.E R4, [R2.64] ;  /* 0x0000000c02047981 */ /* 0x000ee8000c1e1900 */
[----:B------:R-:W4:Y:S01]  /*0820*/  LDG.E R0, [R2.64+0x4] ;  /* 0x0000040c02007981 */ /* 0x000f22000c1e1900 */
[----:B---3--:R-:W1:Y:S08]  /*0830*/  R2UR UR5, R4 ;  /* 0x00000000040573c2 */ /* 0x008e7000000e0000 */
[----:B----4-:R-:W1:Y:S02]  /*0840*/  R2UR UR4, R0 ;  /* 0x00000000000473c2 */ /* 0x010e6400000e0000 */
[----:B-1----:R-:W-:-:S06]  /*0850*/  UIADD3 UR4, -UR5, UR4, URZ ;  /* 0x0000000405047290 */ /* 0x002fcc000fffe13f */
.L_x_737:
[----:B--2---:R-:W-:Y:S01]  /*0860*/  UIADD3 UR6, -UR9, UR4, URZ ;  /* 0x0000000409067290 */ /* 0x004fe2000fffe13f */
[----:B------:R-:W-:Y:S01]  /*0870*/  PLOP3.LUT P4, PT, PT, PT, PT, 0x80, 0x0 ;  /* 0x000000000000781c */ /* 0x000fe20003f8f070 */
[----:B------:R-:W-:Y:S01]  /*0880*/  CS2R R14, SRZ ;  /* 0x00000000000e7805 */ /* 0x000fe2000001ff00 */
[----:B------:R-:W-:Y:S01]  /*0890*/  IMAD.MOV.U32 R126, RZ, RZ, RZ ;  /* 0x000000ffff7e7224 */ /* 0x000fe200078e00ff */
[----:B------:R-:W-:Y:S01]  /*08a0*/  UISETP.GE.AND UP0, UPT, UR6, 0x1, UPT ;  /* 0x000000010600788c */ /* 0x000fe2000bf06270 */
[----:B------:R-:W-:Y:S01]  /*08b0*/  IMAD.MOV.U32 R124, RZ, RZ, RZ ;  /* 0x000000ffff7c7224 */ /* 0x000fe200078e00ff */
[----:B------:R-:W-:Y:S01]  /*08c0*/  UIADD3 UR4, UR6, 0x3f, URZ ;  /* 0x0000003f06047890 */ /* 0x000fe2000fffe03f */
[----:B------:R-:W-:Y:S01]  /*08d0*/  CS2R R130, SRZ ;  /* 0x0000000000827805 */ /* 0x000fe2000001ff00 */
[----:B------:R-:W-:Y:S01]  /*08e0*/  CS2R R128, SRZ ;  /* 0x0000000000807805 */ /* 0x000fe2000001ff00 */
[----:B------:R-:W-:Y:S01]  /*08f0*/  CS2R R16, SRZ ;  /* 0x0000000000107805 */ /* 0x000fe2000001ff00 */
[----:B------:R-:W-:Y:S01]  /*0900*/  PLOP3.LUT P0, PT, PT, PT, UP0, 0x80, 0x0 ;  /* 0x000000000000781c */ /* 0x000fe20003f0f008 */
[----:B------:R-:W-:Y:S01]  /*0910*/  USHF.R.S32.HI UR11, URZ, 0x1f, UR4 ;  /* 0x0000001f3f0b7899 */ /* 0x000fe20008011404 */
[----:B------:R-:W-:Y:S01]  /*0920*/  MOV R122, RZ ;  /* 0x000000ff007a7202 */ /* 0x000fe20000000f00 */
[----:B------:R-:W-:Y:S01]  /*0930*/  CS2R R120, SRZ ;  /* 0x0000000000787805 */ /* 0x000fe2000001ff00 */
[----:B------:R-:W-:Y:S01]  /*0940*/  CS2R R12, SRZ ;  /* 0x00000000000c7805 */ /* 0x000fe2000001ff00 */
[----:B------:R-:W-:Y:S01]  /*0950*/  ULEA.HI UR11, UR11, UR4, URZ, 0x6 ;  /* 0x000000040b0b7291 */ /* 0x000fe2000f8f303f */
[----:B------:R-:W-:Y:S01]  /*0960*/  IMAD.MOV.U32 R118, RZ, RZ, RZ ;  /* 0x000000ffff767224 */ /* 0x000fe200078e00ff */
[----:B------:R-:W-:Y:S01]  /*0970*/  MOV R116, RZ ;  /* 0x000000ff00747202 */ /* 0x000fe20000000f00 */
[----:B------:R-:W-:Y:S01]  /*0980*/  IMAD.MOV.U32 R110, RZ, RZ, RZ ;  /* 0x000000ffff6e7224 */ /* 0x000fe200078e00ff */
[----:B------:R-:W-:Y:S01]  /*0990*/  CS2R R18, SRZ ;  /* 0x0000000000127805 */ /* 0x000fe2000001ff00 */
        /* <DEDUP_REMOVED lines=20> */
[----:B------:R-:W-:Y:S01]  /*0ae0*/  MOV R33, RZ ;  /* 0x000000ff00217202 */ /* 0x000fe20000000f00 */
[----:B------:R-:W-:Y:S01]  /*0af0*/  IMAD.MOV.U32 R84, RZ, RZ, RZ ;  /* 0x000000ffff547224 */ /* 0x000fe200078e00ff */
[----:B------:R-:W-:Y:S01]  /*0b00*/  CS2R R78, SRZ ;  /* 0x00000000004e7805 */ /* 0x000fe2000001ff00 */
        /* <DEDUP_REMOVED lines=33> */
[----:B------:R-:W-:Y:S01]  /*0d20*/  CS2R R54, SRZ ;  /* 0x0000000000367805 */ /* 0x000fe2000001ff00 */
[----:B------:R-:W-:Y:S01]  /*0d30*/  IMAD.MOV.U32 R168, RZ, RZ, RZ ;  /* 0x000000ffffa87224 */ /* 0x000fe200078e00ff */
        /* <DEDUP_REMOVED lines=10> */
[----:B------:R-:W-:Y:S01]  /*0de0*/  MOV R158, RZ ;  /* 0x000000ff009e7202 */ /* 0x000fe20000000f00 */
[----:B------:R-:W-:Y:S01]  /*0df0*/  CS2R R156, SRZ ;  /* 0x00000000009c7805 */ /* 0x000fe2000001ff00 */
[----:B------:R-:W-:Y:S01]  /*0e00*/  CS2R R146, SRZ ;  /* 0x0000000000927805 */ /* 0x000fe2000001ff00 */
[----:B------:R-:W-:Y:S01]  /*0e10*/  CS2R R58, SRZ ;  /* 0x00000000003a7805 */ /* 0x000fe2000001ff00 */
[----:B------:R-:W-:Y:S01]  /*0e20*/  IMAD.MOV.U32 R144, RZ, RZ, RZ ;  /* 0x000000ffff907224 */ /* 0x000fe200078e00ff */
[----:B------:R-:W-:Y:S01]  /*0e30*/  MOV R150, RZ ;  /* 0x000000ff00967202 */ /* 0x000fe20000000f00 */
[----:B------:R-:W-:Y:S01]  /*0e40*/  IMAD.MOV.U32 R148, RZ, RZ, RZ ;  /* 0x000000ffff947224 */ /* 0x000fe200078e00ff */
        /* <DEDUP_REMOVED lines=11> */
[----:B------:R-:W1:Y:S01]  /*0f00*/  S2R R13, SR_CTAID.X ;  /* 0x00000000000d7919 */ /* 0x000e620000002500 */
[----:B------:R-:W-:Y:S01]  /*0f10*/  SHF.R.S32.HI R23, RZ, 0x1f, R159 ;  /* 0x0000001fff177819 */ /* 0x000fe2000001149f */
[----:B------:R-:W-:Y:S02]  /*0f20*/  USHF.R.S32.HI UR15, URZ, 0x1f, UR14 ;  /* 0x0000001f3f0f7899 */ /* 0x000fe4000801140e */
[----:B------:R2:W3:Y:S01]  /*0f30*/  @P0 LDG.E R7, [R2.64] ;  /* 0x0000000c02070981 */ /* 0x0004e2000c1e1900 */
[----:B------:R-:W-:Y:S01]  /*0f40*/  ULDC.64 UR4, c[0x0][0x178] ;  /* 0x00005e0000047ab9 */ /* 0x000fe20000000a00 */
[----:B------:R-:W-:Y:S01]  /*0f50*/  LEA.HI R14, R23, R159, RZ, 0x4 ;  /* 0x0000009f170e7211 */ /* 0x000fe200078f20ff */
[----:B------:R-:W-:Y:S01]  /*0f60*/  UIMAD UR15, UR15, UR4, URZ ;  /* 0x000000040f0f72a4 */ /* 0x000fe2000f8e023f */
[----:B-----5:R-:W-:Y:S01]  /*0f70*/  IMAD R9, R9, c[0x0][0x2c4], RZ ;  /* 0x0000b10009097a24 */ /* 0x020fe200078e02ff */
[----:B------:R-:W-:Y:S01]  /*0f80*/  UIMAD.WIDE.U32 UR16, UR14, UR4, URZ ;  /* 0x000000040e1072a5 */ /* 0x000fe2000f8e003f */
[----:B------:R-:W-:Y:S01]  /*0f90*/  BSSY B0, `(.L_x_739) ;  /* 0x0000055000007945 */ /* 0x000fe20003800000 */
[----:B------:R-:W-:-:S02]  /*0fa0*/  UIMAD UR15, UR14, UR5, UR15 ;  /* 0x000000050e0f72a4 */ /* 0x000fc4000f8e020f */
[----:B------:R-:W-:Y:S02]  /*0fb0*/  USHF.R.S32.HI UR11, URZ, 0x6, UR11 ;  /* 0x000000063f0b7899 */ /* 0x000fe4000801140b */
[----:B------:R-:W-:Y:S02]  /*0fc0*/  ULDC.64 UR4, c[0x0][0x1b8] ;  /* 0x00006e0000047ab9 */ /* 0x000fe40000000a00 */
[----:B------:R-:W-:Y:S02]  /*0fd0*/  UIADD3 UR17, UR17, UR15, URZ ;  /* 0x0000000f11117290 */ /* 0x000fe4000fffe03f */
[----:B------:R-:W-:Y:S02]  /*0fe0*/  USHF.R.S32.HI UR15, URZ, 0x1f, UR10 ;  /* 0x0000001f3f0f7899 */ /* 0x000fe4000801140a */
[----:B------:R-:W-:Y:S02]  /*0ff0*/  UIMAD UR14, UR7, UR4, URZ ;  /* 0x00000004070e72a4 */ /* 0x000fe4000f8e023f */
[----:B------:R-:W-:-:S02]  /*1000*/  USEL UR15, UR15, URZ, !UP1 ;  /* 0x0000003f0f0f7287 */ /* 0x000fc4000c800000 */
[----:B------:R-:W-:Y:S02]  /*1010*/  UIMAD UR14, UR8, UR5, UR14 ;  /* 0x00000005080e72a4 */ /* 0x000fe4000f8e020e */
[----:B------:R-:W-:Y:S01]  /*1020*/  UIMAD.WIDE.U32 UR18, UR8, UR4, UR16 ;  /* 0x00000004081272a5 */ /* 0x000fe2000f8e0010 */
[----:B--2---:R-:W-:Y:S01]  /*1030*/  LEA.HI R2, R23, R159, RZ, 0x3 ;  /* 0x0000009f17027211 */ /* 0x004fe200078f18ff */
[----:B------:R-:W-:Y:S01]  /*1040*/  IMAD.MOV.U32 R3, RZ, RZ, c[0x0][0x2c4] ;  /* 0x0000b100ff037624 */ /* 0x000fe200078e00ff */
[----:B------:R-:W-:Y:S02]  /*1050*/  ULDC.64 UR4, c[0x0][0x1c0] ;  /* 0x0000700000047ab9 */ /* 0x000fe40000000a00 */
[----:B------:R-:W-:Y:S01]  /*1060*/  LOP3.LUT R0, R2, 0xfffffff8, RZ, 0xc0, !PT ;  /* 0xfffffff802007812 */ /* 0x000fe200078ec0ff */
[----:B------:R-:W-:Y:S01]  /*1070*/  USEL UR16, UR10, URZ, !UP1 ;  /* 0x0000003f0a107287 */ /* 0x000fe2000c800000 */
[----:B------:R-:W-:Y:S01]  /*1080*/  SHF.R.S32.HI R17, RZ, 0x3, R2 ;  /* 0x00000003ff117819 */ /* 0x000fe20000011402 */
[----:B------:R-:W-:Y:S01]  /*1090*/  UIMAD UR15, UR15, UR4, URZ ;  /* 0x000000040f0f72a4 */ /* 0x000fe2000f8e023f */
[----:B------:R-:W-:Y:S01]  /*10a0*/  ISETP.NE.AND P1, PT, R3, 0x1, PT ;  /* 0x000000010300780c */ /* 0x000fe20003f25270 */
[----:B------:R-:W-:Y:S01]  /*10b0*/  IMAD.IADD R34, R159, 0x1, -R0 ;  /* 0x000000019f227824 */ /* 0x000fe200078e0a00 */
[----:B------:R-:W-:-:S02]  /*10c0*/  UIADD3 UR19, UR19, UR14, URZ ;  /* 0x0000000e13137290 */ /* 0x000fc4000fffe03f */
[----:B------:R-:W-:Y:S01]  /*10d0*/  UIMAD UR5, UR16, UR5, UR15 ;  /* 0x00000005100572a4 */ /* 0x000fe2000f8e020f */
[C---:B------:R-:W-:Y:S01]  /*10e0*/  IMAD R158, R34.reuse, 0x10, R17 ;  /* 0x00000010229e7824 */ /* 0x040fe200078e0211 */
[----:B------:R-:W-:Y:S01]  /*10f0*/  UIMAD.WIDE.U32 UR16, UR16, UR4, UR18 ;  /* 0x00000004101072a5 */ /* 0x000fe2000f8e0012 */
[----:B------:R-:W-:Y:S02]  /*1100*/  IMAD.SHL.U32 R132, R34, 0x8, RZ ;  /* 0x0000000822847824 */ /* 0x000fe400078e00ff */
[----:B-1----:R-:W-:Y:S01]  /*1110*/  IMAD R4, R13, 0x80, R158 ;  /* 0x000000800d047824 */ /* 0x002fe200078e029e */
[----:B------:R-:W-:Y:S01]  /*1120*/  UIADD3 UR5, UR17, UR5, URZ ;  /* 0x0000000511057290 */ /* 0x000fe2000fffe03f */
[----:B------:R1:W-:Y:S01]  /*1130*/  STL [R1+0x44], R158 ;  /* 0x0000449e01007387 */ /* 0x0003e20000100800 */
[----:B------:R-:W-:Y:S01]  /*1140*/  IMAD.U32 R3, RZ, RZ, UR17 ;  /* 0x00000011ff037e24 */ /* 0x000fe2000f8e00ff */
[----:B------:R-:W-:Y:S01]  /*1150*/  IADD3 R22, R132, 0x40, RZ ;  /* 0x0000004084167810 */ /* 0x000fe20007ffe0ff */
[----:B------:R-:W-:Y:S01]  /*1160*/  @P1 IMAD.HI.U32 R2, R4, c[0x0][0x2c8], RZ ;  /* 0x0000b20004021a27 */ /* 0x000fe200078e00ff */
[----:B------:R-:W-:-:S02]  /*1170*/  ISETP.GE.AND P3, PT, R132, c[0x0][0x198], PT ;  /* 0x0000660084007a0c */ /* 0x000fc40003f66270 */
[----:B------:R-:W-:Y:S01]  /*1180*/  MOV R3, UR5 ;  /* 0x0000000500037c02 */ /* 0x000fe20008000f00 */
[----:B------:R-:W-:Y:S01]  /*1190*/  IMAD.MOV.U32 R0, RZ, RZ, R4 ;  /* 0x000000ffff007224 */ /* 0x000fe200078e0004 */
[----:B------:R-:W-:Y:S01]  /*11a0*/  @P1 SHF.R.U32.HI R0, RZ, c[0x0][0x2cc], R2 ;  /* 0x0000b300ff001a19 */ /* 0x000fe20000011602 */
[----:B------:R-:W-:Y:S02]  /*11b0*/  IMAD.U32 R2, RZ, RZ, UR16 ;  /* 0x00000010ff027e24 */ /* 0x000fe4000f8e00ff */
[----:B------:R-:W-:Y:S01]  /*11c0*/  IMAD R13, R13, 0x80, R17 ;  /* 0x000000800d0d7824 */ /* 0x000fe200078e0211 */
[--C-:B------:R-:W-:Y:S01]  /*11d0*/  SHF.R.S32.HI R6, RZ, 0x1f, R0.reuse ;  /* 0x0000001fff067819 */ /* 0x100fe20000011400 */
[----:B------:R-:W-:Y:S02]  /*11e0*/  IMAD.MOV R5, RZ, RZ, -R0 ;  /* 0x000000ffff057224 */ /* 0x000fe400078e0a00 */
[----:B------:R-:W-:Y:S01]  /*11f0*/  IMAD.WIDE.U32 R2, R0, c[0x0][0x1b0], R2 ;  /* 0x00006c0000027a25 */ /* 0x000fe200078e0002 */
[----:B------:R-:W-:-:S03]  /*1200*/  ISETP.GE.AND P4, PT, R13, R9, PT ;  /* 0x000000090d00720c */ /* 0x000fc60003f86270 */
[----:B------:R-:W-:Y:S02]  /*1210*/  IMAD R6, R6, c[0x0][0x1b0], RZ ;  /* 0x00006c0006067a24 */ /* 0x000fe400078e02ff */
[----:B------:R-:W-:Y:S02]  /*1220*/  IMAD R4, R5, c[0x0][0x2c4], R4 ;  /* 0x0000b10005047a24 */ /* 0x000fe400078e0204 */
[----:B------:R-:W-:-:S03]  /*1230*/  IMAD R5, R0, c[0x0][0x1b4], R6 ;  /* 0x00006d0000057a24 */ /* 0x000fc600078e0206 */
[----:B------:R-:W-:Y:S01]  /*1240*/  SHF.R.S32.HI R0, RZ, 0x1f, R4 ;  /* 0x0000001fff007819 */ /* 0x000fe20000011404 */
[----:B------:R-:W-:-:S04]  /*1250*/  IMAD.IADD R3, R3, 0x1, R5 ;  /* 0x0000000103037824 */ /* 0x000fc800078e0205 */
[----:B------:R-:W-:Y:S02]  /*1260*/  IMAD R0, R0, c[0x0][0x1a8], RZ ;  /* 0x00006a0000007a24 */ /* 0x000fe400078e02ff */
[----:B------:R-:W-:-:S04]  /*1270*/  IMAD.WIDE.U32 R2, R4, c[0x0][0x1a8], R2 ;  /* 0x00006a0004027a25 */ /* 0x000fc800078e0002 */
[----:B------:R-:W-:Y:S01]  /*1280*/  IMAD R5, R4, c[0x0][0x1ac], R0 ;  /* 0x00006b0004057a24 */ /* 0x000fe200078e0200 */
[----:B------:R-:W-:Y:S02]  /*1290*/  LOP3.LUT R0, R14, 0xfffffff0, RZ, 0xc0, !PT ;  /* 0xfffffff00e007812 */ /* 0x000fe400078ec0ff */
[C---:B------:R-:W-:Y:S01]  /*12a0*/  LEA R12, P1, R2.reuse, c[0x0][0x160], 0x1 ;  /* 0x00005800020c7a11 */ /* 0x040fe200078208ff */
[----:B------:R-:W-:Y:S02]  /*12b0*/  IMAD.IADD R4, R3, 0x1, R5 ;  /* 0x0000000103047824 */ /* 0x000fe400078e0205 */
[----:B------:R-:W-:Y:S02]  /*12c0*/  IMAD.IADD R3, R159, 0x1, -R0 ;  /* 0x000000019f037824 */ /* 0x000fe400078e0a00 */
[----:B------:R-:W-:Y:S01]  /*12d0*/  IMAD.SHL.U32 R0, R17, 0x40, RZ ;  /* 0x0000004011007824 */ /* 0x000fe200078e00ff */
[----:B------:R-:W-:Y:S02]  /*12e0*/  LEA.HI.X R11, R2, c[0x0][0x164], R4, 0x1, P1 ;  /* 0x00005900020b7a11 */ /* 0x000fe400008f0c04 */
[----:B------:R-:W-:Y:S01]  /*12f0*/  SHF.R.S32.HI R2, RZ, 0x1f, R3 ;  /* 0x0000001fff027819 */ /* 0x000fe20000011403 */
[----:B------:R1:W2:Y:S01]  /*1300*/  SHFL.IDX PT, R4, R12, RZ, 0x181f ;  /* 0x00181fff0c047589 */ /* 0x0002a200000e0000 */
[----:B------:R-:W-:-:S02]  /*1310*/  LOP3.LUT R0, R0, 0x1c0, RZ, 0xc0, !PT ;  /* 0x000001c000007812 */ /* 0x000fc400078ec0ff */
[----:B------:R-:W-:Y:S01]  /*1320*/  LEA.HI R19, R2, R3, RZ, 0x3 ;  /* 0x0000000302137211 */ /* 0x000fe200078f18ff */
[----:B------:R1:W4:Y:S01]  /*1330*/  SHFL.IDX PT, R5, R11, RZ, 0x181f ;  /* 0x00181fff0b057589 */ /* 0x00032200000e0000 */
[----:B------:R-:W-:Y:S02]  /*1340*/  SHF.R.U32.HI R2, RZ, 0x3, R0 ;  /* 0x00000003ff027819 */ /* 0x000fe40000011600 */
[----:B------:R-:W-:Y:S02]  /*1350*/  LOP3.LUT R0, R0, 0x38, R132, 0xf8, !PT ;  /* 0x0000003800007812 */ /* 0x000fe400078ef884 */
[----:B------:R-:W-:Y:S02]  /*1360*/  LOP3.LUT R6, R19, 0xfffffff8, RZ, 0xc0, !PT ;  /* 0xfffffff813067812 */ /* 0x000fe400078ec0ff */
[----:B------:R-:W-:Y:S02]  /*1370*/  LOP3.LUT R2, R0, R2, RZ, 0x3c, !PT ;  /* 0x0000000200027212 */ /* 0x000fe400078e3cff */
[----:B------:R-:W-:-:S02]  /*1380*/  LEA.HI R0, R23, R159, RZ, 0x6 ;  /* 0x0000009f17007211 */ /* 0x000fc400078f30ff */
[----:B------:R-:W-:Y:S01]  /*1390*/  IADD3 R18, R3, -R6, RZ ;  /* 0x8000000603127210 */ /* 0x000fe20007ffe0ff */
[----:B------:R-:W-:Y:S02]  /*13a0*/  IMAD.MOV.U32 R3, RZ, RZ, 0x10 ;  /* 0x00000010ff037424 */ /* 0x000fe400078e00ff */
[----:B------:R-:W-:Y:S02]  /*13b0*/  IMAD.SHL.U32 R0, R0, 0x8, RZ ;  /* 0x0000000800007824 */ /* 0x000fe400078e00ff */
[----:B------:R-:W-:-:S03]  /*13c0*/  IMAD.MOV.U32 R6, RZ, RZ, 0x20 ;  /* 0x00000020ff067424 */ /* 0x000fc600078e00ff */
[----:B------:R-:W-:Y:S01]  /*13d0*/  LOP3.LUT R10, R2, 0xfffffe00, R0, 0xf8, !PT ;  /* 0xfffffe00020a7812 */ /* 0x000fe200078ef800 */
[----:B---3--:R1:W3:Y:S01]  /*13e0*/  @P0 R2UR UR14, R7 ;  /* 0x00000000070e03c2 */ /* 0x0082e200000e0000 */
[----:B------:R-:W-:Y:S01]  /*13f0*/  ISETP.GE.AND P0, PT, R22, c[0x0][0x198], PT ;  /* 0x0000660016007a0c */ /* 0x000fe20003f06270 */
[----:B---3--:R-:W-:-:S03]  /*1400*/  @!UP0 UMOV UR14, UR10 ;  /* 0x0000000a000e8c82 */ /* 0x008fc60008000000 */
[----:B------:R-:W-:-:S05]  /*1410*/  R2P PR, R18, 0x6 ;  /* 0x0000000612007804 */ /* 0x000fca0000000000 */
[----:B------:R-:W-:Y:S02]  /*1420*/  SEL R3, R3, 0xfffffff0, !P1 ;  /* 0xfffffff003037807 */ /* 0x000fe40004800000 */
[----:B------:R-:W-:Y:S01]  /*1430*/  SEL R0, R6, 0xffffffe0, !P2 ;  /* 0xffffffe006007807 */ /* 0x000fe20005000000 */
[----:B------:R-:W-:Y:S05]  /*1440*/  @P4 BRA `(.L_x_740) ;  /* 0x0000009000004947 */ /* 0x000fea0003800000 */
[----:B--2-4-:R-:W-:Y:S01]  /*1450*/  SHF.R.S32.HI R2, RZ, 0x1f, R22 ;  /* 0x0000001fff027819 */ /* 0x014fe20000011416 */
[----:B-1----:R-:W-:-:S03]  /*1460*/  IMAD.WIDE R6, R132, 0x2, R4 ;  /* 0x0000000284067825 */ /* 0x002fc600078e0204 */
[----:B------:R-:W-:-:S04]  /*1470*/  LEA.HI R2, R2, R22, RZ, 0x3 ;  /* 0x0000001602027211 */ /* 0x000fc800078f18ff */
[----:B------:R-:W-:Y:S02]  /*1480*/  LOP3.LUT R8, R2, 0xfffffff8, RZ, 0xc0, !PT ;  /* 0xfffffff802087812 */ /* 0x000fe400078ec0ff */
[----:B------:R-:W-:-:S03]  /*1490*/  SHF.L.U32 R2, R10, 0x1, RZ ;  /* 0x000000010a027819 */ /* 0x000fc600000006ff */
[----:B------:R-:W-:Y:S02]  /*14a0*/  IMAD.WIDE R4, R8, 0x2, R4 ;  /* 0x0000000208047825 */ /* 0x000fe400078e0204 */
[----:B------:R-:W-:Y:S01]  /*14b0*/  @!PT LDS RZ, [RZ] ;  /* 0x00000000fffff984 */ /* 0x000fe20000000800 */
[----:B------:R1:W-:Y:S04]  /*14c0*/  LDGSTS.E.BYPASS.LTC128B.128 [R2+0x8100], [R6.64], !P3 ;  /* 0x0810000006027fae */ /* 0x0003e8000d901d4c */
[----:B------:R1:W-:Y:S02]  /*14d0*/  LDGSTS.E.BYPASS.LTC128B.128 [R2+0xc100], [R4.64], !P0 ;  /* 0x0c10000004027fae */ /* 0x0003e4000c101d4c */
.L_x_740:
[----:B--2-4-:R-:W-:Y:S05]  /*14e0*/  BSYNC B0 ;  /* 0x0000000000007941 */ /* 0x014fea0003800000 */
.L_x_739:
[----:B-1----:R-:W-:Y:S01]  /*14f0*/  IADD3 R2, R13, 0x10, RZ ;  /* 0x000000100d027810 */ /* 0x002fe20007ffe0ff */
[----:B------:R1:W2:Y:S01]  /*1500*/  SHFL.IDX PT, R5, R11, 0x1, 0x181f ;  /* 0x00381f000b057f89 */ /* 0x0002a200000e0000 */
[----:B------:R-:W-:Y:S02]  /*1510*/  BSSY B0, `(.L_x_741) ;  /* 0x000000d000007945 */ /* 0x000fe40003800000 */
[----:B------:R-:W-:Y:S01]  /*1520*/  ISETP.GE.AND P1, PT, R2, R9, PT ;  /* 0x000000090200720c */ /* 0x000fe20003f26270 */
[----:B------:R1:W3:-:S12]  /*1530*/  SHFL.IDX PT, R4, R12, 0x1, 0x181f ;  /* 0x00381f000c047f89 */ /* 0x0002d800000e0000 */
[----:B------:R-:W-:Y:S05]  /*1540*/  @P1 BRA `(.L_x_742) ;  /* 0x0000009000001947 */ /* 0x000fea0003800000 */
[----:B------:R-:W-:Y:S01]  /*1550*/  SHF.R.S32.HI R2, RZ, 0x1f, R22 ;  /* 0x0000001fff027819 */ /* 0x000fe20000011416 */
[----:B--23--:R-:W-:-:S03]  /*1560*/  IMAD.WIDE R6, R132, 0x2, R4 ;  /* 0x0000000284067825 */ /* 0x00cfc600078e0204 */
[----:B------:R-:W-:-:S04]  /*1570*/  LEA.HI R2, R2, R22, RZ, 0x3 ;  /* 0x0000001602027211 */ /* 0x000fc800078f18ff */
[----:B------:R-:W-:Y:S02]  /*1580*/  LOP3.LUT R8, R2, 0xfffffff8, RZ, 0xc0, !PT ;  /* 0xfffffff802087812 */ /* 0x000fe400078ec0ff */
[----:B------:R-:W-:-:S03]  /*1590*/  SHF.L.U32 R2, R10, 0x1, RZ ;  /* 0x000000010a027819 */ /* 0x000fc600000006ff */
[----:B------:R-:W-:Y:S02]  /*15a0*/  IMAD.WIDE R4, R8, 0x2, R4 ;  /* 0x0000000208047825 */ /* 0x000fe400078e0204 */
[----:B------:R-:W-:Y:S01]  /*15b0*/  @!PT LDS RZ, [RZ] ;  /* 0x00000000fffff984 */ /* 0x000fe20000000800 */
[----:B------:R2:W-:Y:S04]  /*15c0*/  LDGSTS.E.BYPASS.LTC128B.128 [R2+0x8900], [R6.64], !P3 ;  /* 0x0890000006027fae */ /* 0x0005e8000d901d4c */
[----:B------:R2:W-:Y:S02]  /*15d0*/  LDGSTS.E.BYPASS.LTC128B.128 [R2+0xc900], [R4.64], !P0 ;  /* 0x0c90000004027fae */ /* 0x0005e4000c101d4c */
.L_x_742:
[----:B------:R-:W-:Y:S05]  /*15e0*/  BSYNC B0 ;  /* 0x0000000000007941 */ /* 0x000fea0003800000 */
.L_x_741:
[----:B--2---:R-:W-:Y:S01]  /*15f0*/  IADD3 R2, R13, 0x20, RZ ;  /* 0x000000200d027810 */ /* 0x004fe20007ffe0ff */
[----:B------:R2:W4:Y:S01]  /*1600*/  SHFL.IDX PT, R5, R11, 0x2, 0x181f ;  /* 0x00581f000b057f89 */ /* 0x00052200000e0000 */
[----:B------:R-:W-:Y:S02]  /*1610*/  BSSY B0, `(.L_x_743) ;  /* 0x000000d000007945 */ /* 0x000fe40003800000 */
[----:B------:R-:W-:Y:S01]  /*1620*/  ISETP.GE.AND P1, PT, R2, R9, PT ;  /* 0x000000090200720c */ /* 0x000fe20003f26270 */
[----:B---3--:R2:W3:-:S12]  /*1630*/  SHFL.IDX PT, R4, R12, 0x2, 0x181f ;  /* 0x00581f000c047f89 */ /* 0x0084d800000e0000 */
[----:B------:R-:W-:Y:S05]  /*1640*/  @P1 BRA `(.L_x_744) ;  /* 0x0000009000001947 */ /* 0x000fea0003800000 */
[----:B------:R-:W-:Y:S01]  /*1650*/  SHF.R.S32.HI R2, RZ, 0x1f, R22 ;  /* 0x0000001fff027819 */ /* 0x000fe20000011416 */
[----:B---34-:R-:W-:-:S03]  /*1660*/  IMAD.WIDE R6, R132, 0x2, R4 ;  /* 0x0000000284067825 */ /* 0x018fc600078e0204 */
[----:B------:R-:W-:-:S04]  /*1670*/  LEA.HI R2, R2, R22, RZ, 0x3 ;  /* 0x0000001602027211 */ /* 0x000fc800078f18ff */
[----:B------:R-:W-:Y:S02]  /*1680*/  LOP3.LUT R8, R2, 0xfffffff8, RZ, 0xc0, !PT ;  /* 0xfffffff802087812 */ /* 0x000fe400078ec0ff */
[----:B------:R-:W-:-:S03]  /*1690*/  SHF.L.U32 R2, R10, 0x1, RZ ;  /* 0x000000010a027819 */ /* 0x000fc600000006ff */
[----:B------:R-:W-:Y:S02]  /*16a0*/  IMAD.WIDE R4, R8, 0x2, R4 ;  /* 0x0000000208047825 */ /* 0x000fe400078e0204 */
[----:B------:R-:W-:Y:S01]  /*16b0*/  @!PT LDS RZ, [RZ] ;  /* 0x00000000fffff984 */ /* 0x000fe20000000800 */
[----:B------:R3:W-:Y:S04]  /*16c0*/  LDGSTS.E.BYPASS.LTC128B.128 [R2+0x9100], [R6.64], !P3 ;  /* 0x0910000006027fae */ /* 0x0007e8000d901d4c */
[----:B------:R3:W-:Y:S02]  /*16d0*/  LDGSTS.E.BYPASS.LTC128B.128 [R2+0xd100], [R4.64], !P0 ;  /* 0x0d10000004027fae */ /* 0x0007e4000c101d4c */
.L_x_744:
[----:B------:R-:W-:Y:S05]  /*16e0*/  BSYNC B0 ;  /* 0x0000000000007941 */ /* 0x000fea0003800000 */
.L_x_743:
[----:B---3--:R-:W-:Y:S01]  /*16f0*/  IADD3 R2, R13, 0x30, RZ ;  /* 0x000000300d027810 */ /* 0x008fe20007ffe0ff */
[----:B----4-:R3:W4:Y:S01]  /*1700*/  SHFL.IDX PT, R5, R11, 0x3, 0x181f ;  /* 0x00781f000b057f89 */ /* 0x01072200000e0000 */
[----:B------:R-:W-:Y:S02]  /*1710*/  BSSY B0, `(.L_x_745) ;  /* 0x000000d000007945 */ /* 0x000fe40003800000 */
[----:B------:R-:W-:Y:S01]  /*1720*/  ISETP.GE.AND P1, PT, R2, R9, PT ;  /* 0x000000090200720c */ /* 0x000fe20003f26270 */
[----:B------:R3:W1:-:S12]  /*1730*/  SHFL.IDX PT, R4, R12, 0x3, 0x181f ;  /* 0x00781f000c047f89 */ /* 0x00065800000e0000 */
[----:B------:R-:W-:Y:S05]  /*1740*/  @P1 BRA `(.L_x_746) ;  /* 0x0000009000001947 */ /* 0x000fea0003800000 */
[----:B------:R-:W-:Y:S01]  /*1750*/  SHF.R.S32.HI R2, RZ, 0x1f, R22 ;  /* 0x0000001fff027819 */ /* 0x000fe20000011416 */
[----:B-1--4-:R-:W-:-:S03]  /*1760*/  IMAD.WIDE R6, R132, 0x2, R4 ;  /* 0x0000000284067825 */ /* 0x012fc600078e0204 */
[----:B------:R-:W-:-:S04]  /*1770*/  LEA.HI R2, R2, R22, RZ, 0x3 ;  /* 0x0000001602027211 */ /* 0x000fc800078f18ff */
[----:B------:R-:W-:Y:S02]  /*1780*/  LOP3.LUT R8, R2, 0xfffffff8, RZ, 0xc0, !PT ;  /* 0xfffffff802087812 */ /* 0x000fe400078ec0ff */
[----:B------:R-:W-:-:S03]  /*1790*/  SHF.L.U32 R2, R10, 0x1, RZ ;  /* 0x000000010a027819 */ /* 0x000fc600000006ff */
[----:B------:R-:W-:Y:S02]  /*17a0*/  IMAD.WIDE R4, R8, 0x2, R4 ;  /* 0x0000000208047825 */ /* 0x000fe400078e0204 */
[----:B------:R-:W-:Y:S01]  /*17b0*/  @!PT LDS RZ, [RZ] ;  /* 0x00000000fffff984 */ /* 0x000fe20000000800 */
[----:B------:R1:W-:Y:S04]  /*17c0*/  LDGSTS.E.BYPASS.LTC128B.128 [R2+0x9900], [R6.64], !P3 ;  /* 0x0990000006027fae */ /* 0x0003e8000d901d4c */
[----:B------:R1:W-:Y:S02]  /*17d0*/  LDGSTS.E.BYPASS.LTC128B.128 [R2+0xd900], [R4.64], !P0 ;  /* 0x0d90000004027fae */ /* 0x0003e4000c101d4c */
.L_x_746:
[----:B------:R-:W-:Y:S05]  /*17e0*/  BSYNC B0 ;  /* 0x0000000000007941 */ /* 0x000fea0003800000 */
.L_x_745:
[----:B-1----:R-:W-:Y:S01]  /*17f0*/  IADD3 R2, R13, 0x40, RZ ;  /* 0x000000400d027810 */ /* 0x002fe20007ffe0ff */
[----:B----4-:R1:W4:Y:S01]  /*1800*/  SHFL.IDX PT, R5, R11, 0x4, 0x181f ;  /* 0x00981f000b057f89 */ /* 0x01032200000e0000 */
[----:B------:R-:W-:Y:S02]  /*1810*/  BSSY B0, `(.L_x_747) ;  /* 0x000000d000007945 */ /* 0x000fe40003800000 */
[----:B------:R-:W-:Y:S01]  /*1820*/  ISETP.GE.AND P1, PT, R2, R9, PT ;  /* 0x000000090200720c */ /* 0x000fe20003f26270 */
[----:B------:R1:W2:-:S12]  /*1830*/  SHFL.IDX PT, R4, R12, 0x4, 0x181f ;  /* 0x00981f000c047f89 */ /* 0x00029800000e0000 */
[----:B------:R-:W-:Y:S05]  /*1840*/  @P1 BRA `(.L_x_748) ;  /* 0x0000009000001947 */ /* 0x000fea0003800000 */
[----:B------:R-:W-:Y:S01]  /*1850*/  SHF.R.S32.HI R2, RZ, 0x1f, R22 ;  /* 0x0000001fff027819 */ /* 0x000fe20000011416 */
[----:B--2-4-:R-:W-:-:S03]  /*1860*/  IMAD.WIDE R6, R132, 0x2, R4 ;  /* 0x0000000284067825 */ /* 0x014fc600078e0204 */
[----:B------:R-:W-:-:S04]  /*1870*/  LEA.HI R2, R2, R22, RZ, 0x3 ;  /* 0x0000001602027211 */ /* 0x000fc800078f18ff */
[----:B------:R-:W-:Y:S02]  /*1880*/  LOP3.LUT R8, R2, 0xfffffff8, RZ, 0xc0, !PT ;  /* 0xfffffff802087812 */ /* 0x000fe400078ec0ff */
[----:B------:R-:W-:-:S03]  /*1890*/  SHF.L.U32 R2, R10, 0x1, RZ ;  /* 0x000000010a027819 */ /* 0x000fc600000006ff */
[----:B------:R-:W-:Y:S02]  /*18a0*/  IMAD.WIDE R4, R8, 0x2, R4 ;  /* 0x0000000208047825 */ /* 0x000fe400078e0204 */
[----:B------:R-:W-:Y:S01]  /*18b0*/  @!PT LDS RZ, [RZ] ;  /* 0x00000000fffff984 */ /* 0x000fe20000000800 */
[----:B------:R2:W-:Y:S04]  /*18c0*/  LDGSTS.E.BYPASS.LTC128B.128 [R2+0xa100], [R6.64], !P3 ;  /* 0x0a10000006027fae */ /* 0x0005e8000d901d4c */
[----:B------:R2:W-:Y:S02]  /*18d0*/  LDGSTS.E.BYPASS.LTC128B.128 [R2+0xe100], [R4.64], !P0 ;  /* 0x0e10000004027fae */ /* 0x0005e4000c101d4c */
.L_x_748:
[----:B------:R-:W-:Y:S05]  /*18e0*/  BSYNC B0 ;  /* 0x0000000000007941 */ /* 0x000fea0003800000 */
.L_x_747:
[----:B--2---:R-:W-:Y:S01]  /*18f0*/  IADD3 R2, R13, 0x50, RZ ;  /* 0x000000500d027810 */ /* 0x004fe20007ffe0ff */
        /* <DEDUP_REMOVED lines=14> */
.L_x_750:
[----:B------:R-:W-:Y:S05]  /*19e0*/  BSYNC B0 ;  /* 0x0000000000007941 */ /* 0x000fea0003800000 */
.L_x_749:
        /* <DEDUP_REMOVED lines=15> */
.L_x_752:
[----:B------:R-:W-:Y:S05]  /*1ae0*/  BSYNC B0 ;  /* 0x0000000000007941 */ /* 0x000fea0003800000 */
.L_x_751:
[----:B--2-4-:R-:W-:Y:S01]  /*1af0*/  IMAD.MOV.U32 R5, RZ, RZ, c[0x0][0x2b8] ;  /* 0x0000ae00ff057624 */ /* 0x014fe200078e00ff */
[----:B------:R-:W-:Y:S01]  /*1b00*/  MOV R2, UR11 ;  /* 0x0000000b00027c02 */ /* 0x000fe20008000f00 */
[----:B------:R-:W-:Y:S01]  /*1b10*/  SHFL.IDX PT, R4, R12, 0x7, 0x181f ;  /* 0x00f81f000c047f89 */ /* 0x000fe200000e0000 */
[----:B------:R-:W-:Y:S01]  /*1b20*/  IADD3 R6, R13, 0x70, RZ ;  /* 0x000000700d067810 */ /* 0x000fe20007ffe0ff */
[----:B------:R-:W-:Y:S01]  /*1b30*/  USHF.R.S32.HI UR15, URZ, 0x1f, UR14 ;  /* 0x0000001f3f0f7899 */ /* 0x000fe2000801140e */
[----:B------:R-:W-:Y:S01]  /*1b40*/  LEA R2, R2, R158, 0x6 ;  /* 0x0000009e02027211 */ /* 0x000fe200078e30ff */
[----:B------:R-:W-:Y:S01]  /*1b50*/  ULDC.64 UR4, c[0x0][0x2b0] ;  /* 0x0000ac0000047ab9 */ /* 0x000fe20000000a00 */
[----:B------:R-:W-:Y:S01]  /*1b60*/  ISETP.NE.AND P1, PT, R5, 0x1, PT ;  /* 0x000000010500780c */ /* 0x000fe20003f25270 */
[----:B------:R-:W-:Y:S01]  /*1b70*/  UIMAD UR15, UR15, UR4, URZ ;  /* 0x000000040f0f72a4 */ /* 0x000fe2000f8e023f */
[----:B------:R-:W2:Y:S01]  /*1b80*/  SHFL.IDX PT, R5, R11, 0x7, 0x181f ;  /* 0x00f81f000b057f89 */ /* 0x000ea200000e0000 */
[----:B------:R-:W-:Y:S01]  /*1b90*/  IADD3 R2, R2, -0x40, RZ ;  /* 0xffffffc002027810 */ /* 0x000fe20007ffe0ff */
[----:B------:R-:W-:Y:S01]  /*1ba0*/  UIMAD.WIDE.U32 UR16, UR14, UR4, URZ ;  /* 0x000000040e1072a5 */ /* 0x000fe2000f8e003f */
[----:B------:R-:W-:Y:S01]  /*1bb0*/  ISETP.GE.AND P4, PT, R6, R9, PT ;  /* 0x000000090600720c */ /* 0x000fe20003f86270 */
[----:B------:R-:W-:Y:S01]  /*1bc0*/  UIMAD UR14, UR14, UR5, UR15 ;  /* 0x000000050e0e72a4 */ /* 0x000fe2000f8e020f */
[C---:B------:R-:W-:Y:S01]  /*1bd0*/  IADD3 R8, R2.reuse, UR9, RZ ;  /* 0x0000000902087c10 */ /* 0x040fe2000fffe0ff */
[----:B------:R-:W-:Y:S01]  /*1be0*/  IMAD.MOV.U32 R24, RZ, RZ, RZ ;  /* 0x000000ffff187224 */ /* 0x000fe200078e00ff */
[----:B------:R-:W-:Y:S01]  /*1bf0*/  SHF.R.S32.HI R7, RZ, 0x1f, R22 ;  /* 0x0000001fff077819 */ /* 0x000fe20000011416 */
[----:B------:R-:W-:Y:S01]  /*1c00*/  UIADD3 UR14, UR17, UR14, URZ ;  /* 0x0000000e110e7290 */ /* 0x000fe2000fffe03f */
[----:B------:R-:W-:Y:S01]  /*1c10*/  ISETP.GE.AND P5, PT, R2, UR6, PT ;  /* 0x0000000602007c0c */ /* 0x000fe2000bfa6270 */
[----:B------:R-:W-:Y:S01]  /*1c20*/  IMAD.MOV.U32 R2, RZ, RZ, R8 ;  /* 0x000000ffff027224 */ /* 0x000fe200078e0008 */
[----:B------:R-:W-:Y:S01]  /*1c30*/  SHF.L.U32 R156, R10, 0x1, RZ ;  /* 0x000000010a9c7819 */ /* 0x000fe200000006ff */
[----:B------:R-:W-:Y:S01]  /*1c40*/  @P1 IMAD.HI.U32 R6, R8, c[0x0][0x2bc], RZ ;  /* 0x0000af0008061a27 */ /* 0x000fe200078e00ff */
[----:B------:R-:W-:Y:S01]  /*1c50*/  ISETP.GT.OR P5, PT, R158, 0x3f, P5 ;  /* 0x0000003f9e00780c */ /* 0x000fe20002fa4670 */
[----:B------:R-:W-:Y:S01]  /*1c60*/  ULDC.64 UR4, c[0x0][0x1e8] ;  /* 0x00007a0000047ab9 */ /* 0x000fe20000000a00 */
[----:B------:R-:W-:Y:S01]  /*1c70*/  SHF.R.S32.HI R16, RZ, 0x4, R14 ;  /* 0x00000004ff107819 */ /* 0x000fe2000001140e */
[----:B------:R-:W-:Y:S01]  /*1c80*/  STL [R1+0x4], R156 ;  /* 0x0000049c01007387 */ /* 0x000fe20000100800 */
[----:B------:R-:W-:-:S02]  /*1c90*/  @P1 SHF.R.U32.HI R2, RZ, c[0x0][0x2c0], R6 ;  /* 0x0000b000ff021a19 */ /* 0x000fc40000011606 */
[----:B------:R-:W-:-:S04]  /*1ca0*/  LEA.HI R6, R7, R22, RZ, 0x3 ;  /* 0x0000001607067211 */ /* 0x000fc800078f18ff */
[----:B------:R-:W-:Y:S01]  /*1cb0*/  LOP3.LUT R134, R6, 0xfffffff8, RZ, 0xc0, !PT ;  /* 0xfffffff806867812 */ /* 0x000fe200078ec0ff */
[--C-:B-123--:R-:W-:Y:S02]  /*1cc0*/  @!P4 IMAD.WIDE R10, R132, 0x2, R4.reuse ;  /* 0x00000002840ac825 */ /* 0x10efe400078e0204 */
[----:B------:R-:W-:Y:S02]  /*1cd0*/  @!P5 IADD3 R7, P2, R2, UR16, RZ ;  /* 0x000000100207dc10 */ /* 0x000fe4000ff5e0ff */
[----:B------:R-:W-:Y:S01]  /*1ce0*/  @!P4 IMAD.WIDE R4, R134, 0x2, R4 ;  /* 0x000000028604c825 */ /* 0x000fe200078e0204 */
[----:B------:R-:W-:Y:S01]  /*1cf0*/  @!PT LDS RZ, [RZ] ;  /* 0x00000000fffff984 */ /* 0x000fe20000000800 */
[----:B------:R1:W-:Y:S01]  /*1d00*/  @!P4 LDGSTS.E.BYPASS.LTC128B.128 [R156+0xb900], [R10.64], !P3 ;  /* 0x0b9000000a9ccfae */ /* 0x0003e2000d901d4c */
[C---:B------:R-:W-:Y:S02]  /*1d10*/  @!P5 LEA.HI.X.SX32 R9, R2.reuse, UR14, 0x1, P2 ;  /* 0x0000000e0209dc11 */ /* 0x040fe400090f0eff */
[C---:B------:R-:W-:Y:S01]  /*1d20*/  @!P5 LEA R6, P2, R7.reuse, c[0x0][0x2a0], 0x2 ;  /* 0x0000a8000706da11 */ /* 0x040fe200078410ff */
[----:B------:R2:W-:Y:S03]  /*1d30*/  @!P4 LDGSTS.E.BYPASS.LTC128B.128 [R156+0xf900], [R4.64], !P0 ;  /* 0x0f900000049ccfae */ /* 0x0005e6000c101d4c */
[----:B------:R-:W-:Y:S01]  /*1d40*/  @!P5 LEA.HI.X R7, R7, c[0x0][0x2a4], R9, 0x2, P2 ;  /* 0x0000a9000707da11 */ /* 0x000fe200010f1409 */
[----:B------:R-:W0:Y:S04]  /*1d50*/  LDGDEPBAR ;  /* 0x00000000000079af */ /* 0x000e280000000000 */
[----:B------:R-:W-:Y:S06]  /*1d60*/  BAR.SYNC.DEFER_BLOCKING 0x0 ;  /* 0x0000000000007b1d */ /* 0x000fec0000010000 */
[----:B------:R-:W3:Y:S01]  /*1d70*/  @!P5 LDG.E R24, [R6.64] ;  /* 0x0000000c0618d981 */ /* 0x000ee2000c1e1900 */
[----:B------:R-:W-:Y:S01]  /*1d80*/  IADD3 R2, -R2, RZ, RZ ;  /* 0x000000ff02027210 */ /* 0x000fe20007ffe1ff */
[----:B------:R-:W-:Y:S01]  /*1d90*/  UIMAD UR15, UR7, UR4, URZ ;  /* 0x00000004070f72a4 */ /* 0x000fe2000f8e023f */
[----:B------:R-:W-:Y:S01]  /*1da0*/  ISETP.GE.AND P4, PT, R132, c[0x0][0x1d4], PT ;  /* 0x0000750084007a0c */ /* 0x000fe20003f86270 */
[----:B------:R-:W-:Y:S01]  /*1db0*/  UIMAD.WIDE.U32 UR20, UR8, UR4, URZ ;  /* 0x00000004081472a5 */ /* 0x000fe2000f8e003f */
[----:B------:R-:W-:Y:S01]  /*1dc0*/  ISETP.GE.AND P3, PT, R22, c[0x0][0x1d4], PT ;  /* 0x0000750016007a0c */ /* 0x000fe20003f66270 */
[----:B------:R-:W-:Y:S01]  /*1dd0*/  IMAD R25, R2, c[0x0][0x2b8], R8 ;  /* 0x0000ae0002197a24 */ /* 0x000fe200078e0208 */
[----:B------:R-:W-:Y:S01]  /*1de0*/  UIMAD UR5, UR8, UR5, UR15 ;  /* 0x00000005080572a4 */ /* 0x000fe2000f8e020f */
[----:B------:R-:W-:Y:S01]  /*1df0*/  LEA.HI R155, R23, R159, RZ, 0x5 ;  /* 0x0000009f179b7211 */ /* 0x000fe200078f28ff */
[----:B------:R-:W-:Y:S01]  /*1e00*/  ULEA UR15, UR11, 0xffffffc0, 0x6 ;  /* 0xffffffc00b0f7891 */ /* 0x000fe2000f8e303f */
[----:B--2---:R-:W-:Y:S01]  /*1e10*/  IMAD.WIDE.U32 R4, R25, c[0x0][0x1e0], RZ ;  /* 0x0000780019047a25 */ /* 0x004fe200078e00ff */
[----:B------:R-:W-:Y:S01]  /*1e20*/  SHF.R.S32.HI R20, RZ, 0x1f, R25 ;  /* 0x0000001fff147819 */ /* 0x000fe20000011419 */
[----:B------:R-:W-:Y:S01]  /*1e30*/  UIADD3 UR18, UR21, UR5, URZ ;  /* 0x0000000515127290 */ /* 0x000fe2000fffe03f */
[----:B------:R-:W-:Y:S01]  /*1e40*/  STL [R1+0x30], R25 ;  /* 0x0000301901007387 */ /* 0x000fe20000100800 */
[----:B------:R-:W-:Y:S01]  /*1e50*/  UIADD3 UR15, UR6, -UR15, URZ ;  /* 0x8000000f060f7290 */ /* 0x000fe2000fffe03f */
[----:B------:R-:W-:Y:S01]  /*1e60*/  SHF.R.S32.HI R157, RZ, 0x1f, R132 ;  /* 0x0000001fff9d7819 */ /* 0x000fe20000011484 */
[----:B------:R-:W-:Y:S01]  /*1e70*/  IMAD R2, R20, c[0x0][0x1e0], RZ ;  /* 0x0000780014027a24 */ /* 0x000fe200078e02ff */
[----:B------:R-:W-:-:S02]  /*1e80*/  ULDC.64 UR4, c[0x0][0x210] ;  /* 0x0000840000047ab9 */ /* 0x000fc40000000a00 */
[----:B------:R-:W-:Y:S01]  /*1e90*/  UIMAD UR7, UR7, UR4, URZ ;  /* 0x00000004070772a4 */ /* 0x000fe2000f8e023f */
[----:B------:R-:W-:Y:S01]  /*1ea0*/  IMAD R2, R25, c[0x0][0x1e4], R2 ;  /* 0x0000790019027a24 */ /* 0x000fe200078e0202 */
[----:B------:R-:W-:Y:S01]  /*1eb0*/  IADD3 R33, -R17, UR15, RZ ;  /* 0x0000000f11217c10 */ /* 0x000fe2000fffe1ff */
[----:B------:R-:W-:Y:S02]  /*1ec0*/  UIMAD.WIDE.U32 UR22, UR8, UR4, URZ ;  /* 0x00000004081672a5 */ /* 0x000fe4000f8e003f */
[----:B------:R-:W-:Y:S01]  /*1ed0*/  IMAD.IADD R5, R5, 0x1, R2 ;  /* 0x0000000105057824 */ /* 0x000fe200078e0202 */
[C---:B------:R-:W-:Y:S01]  /*1ee0*/  ISETP.GE.AND P6, PT, R33.reuse, 0x1, PT ;  /* 0x000000012100780c */ /* 0x040fe20003fc6270 */
[----:B------:R-:W-:Y:S01]  /*1ef0*/  UIMAD UR5, UR8, UR5, UR7 ;  /* 0x00000005080572a4 */ /* 0x000fe2000f8e0207 */
[C---:B------:R-:W-:Y:S01]  /*1f00*/  ISETP.GE.AND P5, PT, R33.reuse, 0x11, PT ;  /* 0x000000112100780c */ /* 0x040fe20003fa6270 */
[----:B------:R-:W-:Y:S01]  /*1f10*/  UISETP.GE.AND UP0, UPT, UR6, 0x41, UPT ;  /* 0x000000410600788c */ /* 0x000fe2000bf06270 */
[----:B------:R-:W-:Y:S01]  /*1f20*/  ISETP.GE.AND P2, PT, R33, 0x21, PT ;  /* 0x000000212100780c */ /* 0x000fe20003f46270 */
[----:B------:R-:W-:Y:S01]  /*1f30*/  UIADD3 UR5, UR23, UR5, URZ ;  /* 0x0000000517057290 */ /* 0x000fe2000fffe03f */
[----:B---3--:R-:W-:Y:S01]  /*1f40*/  SHF.R.S32.HI R21, RZ, 0x1f, R24 ;  /* 0x0000001fff157819 */ /* 0x008fe20000011418 */
[----:B------:R-:W-:Y:S01]  /*1f50*/  IMAD.WIDE.U32 R4, R24, c[0x0][0x1f0], R4 ;  /* 0x00007c0018047a25 */ /* 0x000fe200078e0004 */
[----:B------:R-:W-:Y:S03]  /*1f60*/  STL [R1+0x28], R24 ;  /* 0x0000281801007387 */ /* 0x000fe60000100800 */
[----:B------:R-:W-:Y:S01]  /*1f70*/  IMAD R6, R21, c[0x0][0x1f0], RZ ;  /* 0x00007c0015067a24 */ /* 0x000fe200078e02ff */
[----:B------:R-:W-:-:S03]  /*1f80*/  IADD3 R2, P0, R4, UR20, RZ ;  /* 0x0000001404027c10 */ /* 0x000fc6000ff1e0ff */
[----:B------:R-:W-:-:S05]  /*1f90*/  IMAD R6, R24, c[0x0][0x1f4], R6 ;  /* 0x00007d0018067a24 */ /* 0x000fca00078e0206 */
[----:B------:R-:W-:Y:S02]  /*1fa0*/  IADD3.X R4, R5, UR18, R6, P0, !PT ;  /* 0x0000001205047c10 */ /* 0x000fe400087fe406 */
[----:B------:R-:W-:-:S04]  /*1fb0*/  LEA R6, P0, R2, c[0x0][0x1c8], 0x1 ;  /* 0x0000720002067a11 */ /* 0x000fc800078008ff */
[----:B------:R-:W-:Y:S01]  /*1fc0*/  LEA.HI.X R2, R2, c[0x0][0x1cc], R4, 0x1, P0 ;  /* 0x0000730002027a11 */ /* 0x000fe200000f0c04 */
[----:B-1----:R-:W-:Y:S01]  /*1fd0*/  SHFL.IDX PT, R10, R6, RZ, 0x181f ;  /* 0x00181fff060a7589 */ /* 0x002fe200000e0000 */
[----:B------:R-:W-:-:S03]  /*1fe0*/  ISETP.GT.AND P0, PT, R33, 0x30, PT ;  /* 0x000000302100780c */ /* 0x000fc60003f04270 */
[----:B------:R-:W1:Y:S04]  /*1ff0*/  SHFL.IDX PT, R11, R2, RZ, 0x181f ;  /* 0x00181fff020b7589 */ /* 0x000e6800000e0000 */
[----:B------:R-:W-:Y:S04]  /*2000*/  SHFL.IDX PT, R4, R6, 0x1, 0x181f ;  /* 0x00381f0006047f89 */ /* 0x000fe800000e0000 */
[----:B------:R-:W2:Y:S04]  /*2010*/  SHFL.IDX PT, R5, R2, 0x1, 0x181f ;  /* 0x00381f0002057f89 */ /* 0x000ea800000e0000 */
[----:B------:R-:W-:Y:S04]  /*2020*/  SHFL.IDX PT, R8, R6, 0x2, 0x181f ;  /* 0x00581f0006087f89 */ /* 0x000fe800000e0000 */
[----:B------:R-:W3:Y:S04]  /*2030*/  SHFL.IDX PT, R9, R2, 0x2, 0x181f ;  /* 0x00581f0002097f89 */ /* 0x000ee800000e0000 */
[----:B------:R-:W-:Y:S04]  /*2040*/  SHFL.IDX PT, R6, R6, 0x3, 0x181f ;  /* 0x00781f0006067f89 */ /* 0x000fe800000e0000 */
[----:B------:R4:W5:Y:S01]  /*2050*/  SHFL.IDX PT, R7, R2, 0x3, 0x181f ;  /* 0x00781f0002077f89 */ /* 0x00096200000e0000 */
[----:B-1----:R-:W-:Y:S01]  /*2060*/  @P6 IMAD.WIDE R12, R134, 0x2, R10 ;  /* 0x00000002860c6825 */ /* 0x002fe200078e020a */
[----:B----4-:R-:W-:-:S03]  /*2070*/  LEA.HI R2, R14, R16, RZ, 0x1 ;  /* 0x000000100e027211 */ /* 0x010fc600078f08ff */
[----:B------:R-:W-:Y:S01]  /*2080*/  @P6 IMAD.WIDE R14, R132, 0x2, R10 ;  /* 0x00000002840e6825 */ /* 0x000fe200078e020a */
[----:B------:R-:W-:-:S03]  /*2090*/  LOP3.LUT R2, R2, 0xfffffffe, RZ, 0xc0, !PT ;  /* 0xfffffffe02027812 */ /* 0x000fc600078ec0ff */
[----:B--2---:R-:W-:Y:S01]  /*20a0*/  @P5 IMAD.WIDE R10, R132, 0x2, R4 ;  /* 0x00000002840a5825 */ /* 0x004fe200078e0204 */
[----:B------:R1:W-:Y:S01]  /*20b0*/  @P6 LDGSTS.E.BYPASS.LTC128B.128 [R156+0x4100], [R14.64], !P4 ;  /* 0x041000000e9c6fae */ /* 0x0003e2000e101d4c */
[----:B------:R-:W-:-:S03]  /*20c0*/  IADD3 R16, R16, -R2, RZ ;  /* 0x8000000210107210 */ /* 0x000fc60007ffe0ff */
[----:B------:R2:W-:Y:S01]  /*20d0*/  @P6 LDGSTS.E.BYPASS.LTC128B.128 [R156+0x6100], [R12.64], !P3 ;  /* 0x061000000c9c6fae */ /* 0x0005e2000d901d4c */
[----:B------:R-:W-:-:S03]  /*20e0*/  SHF.L.U32 R2, R34, 0x6, RZ ;  /* 0x0000000622027819 */ /* 0x000fc600000006ff */
[----:B------:R3:W-:Y:S01]  /*20f0*/  @P5 LDGSTS.E.BYPASS.LTC128B.128 [R156+0x4900], [R10.64], !P4 ;  /* 0x049000000a9c5fae */ /* 0x0007e2000e101d4c */
[----:B------:R-:W-:Y:S01]  /*2100*/  LOP3.LUT R2, R2, 0x1c0, RZ, 0xc0, !PT ;  /* 0x000001c002027812 */ /* 0x000fe200078ec0ff */
[----:B--2---:R-:W-:-:S04]  /*2110*/  @P5 IMAD.WIDE R12, R134, 0x2, R4 ;  /* 0x00000002860c5825 */ /* 0x004fc800078e0204 */
[--C-:B---3--:R-:W-:Y:S01]  /*2120*/  @P2 IMAD.WIDE R10, R132, 0x2, R8.reuse ;  /* 0x00000002840a2825 */ /* 0x108fe200078e0208 */
[----:B------:R2:W-:Y:S01]  /*2130*/  @P5 LDGSTS.E.BYPASS.LTC128B.128 [R156+0x6900], [R12.64], !P3 ;  /* 0x069000000c9c5fae */ /* 0x0005e2000d901d4c */
[----:B------:R-:W-:Y:S02]  /*2140*/  ISETP.GE.AND P5, PT, R22, c[0x0][0x1d4], PT ;  /* 0x0000750016007a0c */ /* 0x000fe40003fa6270 */
[----:B------:R-:W-:Y:S01]  /*2150*/  @P2 IMAD.WIDE R8, R134, 0x2, R8 ;  /* 0x0000000286082825 */ /* 0x000fe200078e0208 */
[----:B------:R3:W-:Y:S03]  /*2160*/  @P2 LDGSTS.E.BYPASS.LTC128B.128 [R156+0x5100], [R10.64], !P4 ;  /* 0x051000000a9c2fae */ /* 0x0007e6000e101d4c */
[--C-:B-----5:R-:W-:Y:S01]  /*2170*/  @P0 IMAD.WIDE R4, R132, 0x2, R6.reuse ;  /* 0x0000000284040825 */ /* 0x120fe200078e0206 */
[----:B------:R4:W-:Y:S03]  /*2180*/  @P2 LDGSTS.E.BYPASS.LTC128B.128 [R156+0x7100], [R8.64], !P3 ;  /* 0x07100000089c2fae */ /* 0x0009e6000d901d4c */
[----:B------:R-:W-:Y:S01]  /*2190*/  @P0 IMAD.WIDE R6, R134, 0x2, R6 ;  /* 0x0000000286060825 */ /* 0x000fe200078e0206 */
[----:B------:R5:W-:Y:S04]  /*21a0*/  @P0 LDGSTS.E.BYPASS.LTC128B.128 [R156+0x5900], [R4.64], !P4 ;  /* 0x05900000049c0fae */ /* 0x000be8000e101d4c */
[----:B------:R1:W-:Y:S04]  /*21b0*/  @P0 LDGSTS.E.BYPASS.LTC128B.128 [R156+0x7900], [R6.64], !P3 ;  /* 0x07900000069c0fae */ /* 0x0003e8000d901d4c */
[----:B------:R-:W0:Y:S01]  /*21c0*/  LDGDEPBAR ;  /* 0x00000000000079af */ /* 0x000e220000000000 */
[----:B--2---:R-:W-:-:S04]  /*21d0*/  IMAD.WIDE.U32 R12, R25, c[0x0][0x208], RZ ;  /* 0x00008200190c7a25 */ /* 0x004fc800078e00ff */
[----:B----4-:R-:W-:Y:S02]  /*21e0*/  IMAD.SHL.U32 R8, R17, 0x8, RZ ;  /* 0x0000000811087824 */ /* 0x010fe400078e00ff */
[----:B-----5:R-:W-:Y:S01]  /*21f0*/  IMAD.SHL.U32 R4, R18, 0x40, RZ ;  /* 0x0000004012047824 */ /* 0x020fe200078e00ff */
[----:B------:R-:W-:Y:S02]  /*2200*/  SHF.L.U32 R5, R16, 0x3, RZ ;  /* 0x0000000310057819 */ /* 0x000fe400000006ff */
[----:B------:R-:W-:Y:S01]  /*2210*/  LOP3.LUT R8, R2, 0x8, R8, 0xf8, !PT ;  /* 0x0000000802087812 */ /* 0x000fe200078ef808 */
[----:B------:R-:W-:-:S04]  /*2220*/  DEPBAR.LE SB0, 0x1 ;  /* 0x000080400000791a */ /* 0x000fc80000000000 */
[----:B------:R-:W-:-:S04]  /*2230*/  DEPBAR.LE SB0, 0x0 ;  /* 0x000080000000791a */ /* 0x000fc80000000000 */
[----:B------:R-:W-:Y:S02]  /*2240*/  LOP3.LUT R4, R4, 0x1c0, RZ, 0xc0, !PT ;  /* 0x000001c004047812 */ /* 0x000fe400078ec0ff */
[----:B-1----:R-:W-:Y:S02]  /*2250*/  SHF.R.U32.HI R6, RZ, 0x3, R2 ;  /* 0x00000003ff067819 */ /* 0x002fe40000011602 */
[----:B------:R-:W-:Y:S01]  /*2260*/  LOP3.LUT R7, R4, 0x8, R5, 0xf8, !PT ;  /* 0x0000000804077812 */ /* 0x000fe200078ef805 */
[----:B------:R-:W-:Y:S01]  /*2270*/  IMAD.SHL.U32 R5, R19, 0x40, RZ ;  /* 0x0000004013057824 */ /* 0x000fe200078e00ff */
[----:B------:R-:W-:Y:S02]  /*2280*/  SHF.R.U32.HI R4, RZ, 0x3, R4 ;  /* 0x00000003ff047819 */ /* 0x000fe40000011604 */
[----:B------:R-:W-:Y:S02]  /*2290*/  SHF.L.U32 R2, R155, 0x5, RZ ;  /* 0x000000059b027819 */ /* 0x000fe400000006ff */
[----:B------:R-:W-:-:S02]  /*22a0*/  LOP3.LUT R6, R8, R6, RZ, 0x3c, !PT ;  /* 0x0000000608067212 */ /* 0x000fc400078e3cff */
[----:B------:R-:W-:Y:S02]  /*22b0*/  LOP3.LUT R154, R7, R4, RZ, 0x3c, !PT ;  /* 0x00000004079a7212 */ /* 0x000fe400078e3cff */
[----:B------:R-:W-:Y:S02]  /*22c0*/  LOP3.LUT R153, R5, 0xfffffe00, RZ, 0xc0, !PT ;  /* 0xfffffe0005997812 */ /* 0x000fe400078ec0ff */
[----:B------:R-:W-:Y:S01]  /*22d0*/  LOP3.LUT R4, R2, 0x7ffffc00, RZ, 0xc0, !PT ;  /* 0x7ffffc0002047812 */ /* 0x000fe200078ec0ff */
[----:B------:R-:W-:-:S03]  /*22e0*/  IMAD R2, R16, 0x200, R6 ;  /* 0x0000020010027824 */ /* 0x000fc600078e0206 */
[----:B------:R-:W-:Y:S02]  /*22f0*/  IADD3 R4, R154, R153, R4 ;  /* 0x000000999a047210 */ /* 0x000fe40007ffe004 */
[----:B------:R-:W-:Y:S01]  /*2300*/  SHF.L.U32 R232, R2, 0x1, RZ ;  /* 0x0000000102e87819 */ /* 0x000fe200000006ff */
[----:B------:R-:W-:Y:S01]  /*2310*/  BAR.SYNC.DEFER_BLOCKING 0x0 ;  /* 0x0000000000007b1d */ /* 0x000fe20000010000 */
[----:B------:R-:W-:Y:S02]  /*2320*/  IMAD R2, R20, c[0x0][0x208], RZ ;  /* 0x0000820014027a24 */ /* 0x000fe400078e02ff */
[----:B------:R-:W-:Y:S01]  /*2330*/  IMAD.SHL.U32 R239, R4, 0x2, RZ ;  /* 0x0000000204ef7824 */ /* 0x000fe200078e00ff */
[----:B------:R-:W-:Y:S01]  /*2340*/  IADD3 R243, R232, 0x4120, RZ ;  /* 0x00004120e8f37810 */ /* 0x000fe20007ffe0ff */
[----:B------:R-:W-:Y:S02]  /*2350*/  IMAD R2, R25, c[0x0][0x20c], R2 ;  /* 0x0000830019027a24 */ /* 0x000fe400078e0202 */
[----:B------:R-:W-:Y:S01]  /*2360*/  IMAD R241, R3, 0x2, R239 ;  /* 0x0000000203f17824 */ /* 0x000fe200078e02ef */
[----:B------:R-:W-:-:S02]  /*2370*/  LEA R240, R0, R239, 0x1 ;  /* 0x000000ef00f07211 */ /* 0x000fc400078e08ff */
[----:B------:R-:W-:Y:S01]  /*2380*/  IADD3 R13, R13, R2, RZ ;  /* 0x000000020d0d7210 */ /* 0x000fe20007ffe0ff */
[----:B------:R-:W-:Y:S01]  /*2390*/  IMAD R2, R21, c[0x0][0x218], RZ ;  /* 0x0000860015027a24 */ /* 0x000fe200078e02ff */
[----:B------:R-:W-:Y:S02]  /*23a0*/  LEA R242, R0, R241, 0x1 ;  /* 0x000000f100f27211 */ /* 0x000fe400078e08ff */
[----:B------:R-:W-:Y:S01]  /*23b0*/  LEA R244, R3, R240, 0x1 ;  /* 0x000000f003f47211 */ /* 0x000fe200078e08ff */
[----:B------:R-:W-:-:S04]  /*23c0*/  IMAD.WIDE.U32 R12, R24, c[0x0][0x218], R12 ;  /* 0x00008600180c7a25 */ /* 0x000fc800078e000c */
[----:B------:R-:W-:Y:S01]  /*23d0*/  IMAD R2, R24, c[0x0][0x21c], R2 ;  /* 0x0000870018027a24 */ /* 0x000fe200078e0202 */
[----:B------:R-:W-:Y:S01]  /*23e0*/  IADD3 R14, P2, R12, UR22, RZ ;  /* 0x000000160c0e7c10 */ /* 0x000fe2000ff5e0ff */
[----:B------:R-:W-:Y:S01]  /*23f0*/  IMAD.WIDE R24, R132, 0x2, RZ ;  /* 0x0000000284187825 */ /* 0x000fe200078e02ff */
[----:B------:R-:W-:Y:S02]  /*2400*/  LDSM.16.M88.4 R4, [R239+0xa100] ;  /* 0x00a10000ef04783b */ /* 0x000fe40000000200 */
[C---:B------:R-:W-:Y:S02]  /*2410*/  LEA R12, P0, R14.reuse, c[0x0][0x1f8], 0x1 ;  /* 0x00007e000e0c7a11 */ /* 0x040fe400078008ff */
[----:B------:R-:W-:Y:S01]  /*2420*/  IADD3.X R2, R13, UR5, R2, P2, !PT ;  /* 0x000000050d027c10 */ /* 0x000fe200097fe402 */
[----:B------:R-:W1:Y:S03]  /*2430*/  LDSM.16.M88.4 R16, [R232+0x4100] ;  /* 0x00410000e810783b */ /* 0x000e660000000200 */
[----:B------:R-:W-:Y:S01]  /*2440*/  LEA.HI.X R2, R14, c[0x0][0x1fc], R2, 0x1, P0 ;  /* 0x00007f000e027a11 */ /* 0x000fe200000f0c02 */
[----:B------:R-:W-:Y:S01]  /*2450*/  LDSM.16.M88.4 R36, [R232+0x4900] ;  /* 0x00490000e824783b */ /* 0x000fe20000000200 */
[----:B------:R-:W-:-:S03]  /*2460*/  LOP3.LUT P0, RZ, R34, 0x2, RZ, 0xc0, !PT ;  /* 0x0000000222ff7812 */ /* 0x000fc6000780c0ff */
[----:B------:R-:W-:Y:S04]  /*2470*/  LDSM.16.M88.4 R40, [R232+0x5100] ;  /* 0x00510000e828783b */ /* 0x000fe80000000200 */
[----:B------:R-:W-:Y:S04]  /*2480*/  LDSM.16.M88.4 R48, [R232+0x5900] ;  /* 0x00590000e830783b */ /* 0x000fe80000000200 */
[----:B------:R-:W-:Y:S04]  /*2490*/  SHFL.IDX PT, R20, R12, RZ, 0x181f ;  /* 0x00181fff0c147589 */ /* 0x000fe800000e0000 */
[----:B------:R-:W2:Y:S04]  /*24a0*/  SHFL.IDX PT, R13, R12, 0x2, 0x181f ;  /* 0x00581f000c0d7f89 */ /* 0x000ea800000e0000 */
[----:B------:R-:W-:Y:S04]  /*24b0*/  SHFL.IDX PT, R21, R2, RZ, 0x181f ;  /* 0x00181fff02157589 */ /* 0x000fe800000e0000 */
[----:B------:R-:W-:Y:S04]  /*24c0*/  SHFL.IDX PT, R30, R12, 0x3, 0x181f ;  /* 0x00781f000c1e7f89 */ /* 0x000fe800000e0000 */
[----:B------:R-:W4:Y:S04]  /*24d0*/  SHFL.IDX PT, R31, R2, 0x2, 0x181f ;  /* 0x00581f00021f7f89 */ /* 0x000f2800000e0000 */
[----:B------:R-:W-:Y:S01]  /*24e0*/  SHFL.IDX PT, R32, R2, 0x1, 0x181f ;  /* 0x00381f0002207f89 */ /* 0x000fe200000e0000 */
[----:B-1----:R-:W-:Y:S03]  /*24f0*/  HMMA.16816.F32.BF16 R64, R4, R16, RZ ;  /* 0x000000100440723c */ /* 0x002fe600000418ff */
[----:B---3--:R-:W1:Y:S01]  /*2500*/  LDSM.16.M88.4 R8, [R239+0x8100] ;  /* 0x00810000ef08783b */ /* 0x008e620000000200 */
[----:B--2---:R-:W-:-:S04]  /*2510*/  IADD3 R14, P2, R24, R13, RZ ;  /* 0x0000000d180e7210 */ /* 0x004fc80007f5e0ff */
[C---:B------:R-:W-:Y:S08]  /*2520*/  HMMA.16816.F32.BF16 R68, R4.reuse, R36, RZ ;  /* 0x000000240444723c */ /* 0x040ff000000418ff */
[----:B------:R-:W-:Y:S01]  /*2530*/  HMMA.16816.F32.BF16 R72, R4, R40, RZ ;  /* 0x000000280448723c */ /* 0x000fe200000418ff */
[----:B----4-:R-:W-:-:S07]  /*2540*/  IMAD.X R15, R25, 0x1, R31, P2 ;  /* 0x00000001190f7824 */ /* 0x010fce00010e061f */
[C---:B------:R-:W-:Y:S08]  /*2550*/  HMMA.16816.F32.BF16 R76, R4.reuse, R48, RZ ;  /* 0x00000030044c723c */ /* 0x040ff000000418ff */
[C---:B------:R-:W-:Y:S08]  /*2560*/  HMMA.16816.F32.BF16 R84, R4.reuse, R18, RZ ;  /* 0x000000120454723c */ /* 0x040ff000000418ff */
[C---:B------:R-:W-:Y:S08]  /*2570*/  HMMA.16816.F32.BF16 R92, R4.reuse, R38, RZ ;  /* 0x00000026045c723c */ /* 0x040ff000000418ff */
[C---:B------:R-:W-:Y:S08]  /*2580*/  HMMA.16816.F32.BF16 R100, R4.reuse, R42, RZ ;  /* 0x0000002a0464723c */ /* 0x040ff000000418ff */
[----:B------:R-:W-:Y:S01]  /*2590*/  HMMA.16816.F32.BF16 R96, R4, R50, RZ ;  /* 0x000000320460723c */ /* 0x000fe200000418ff */
[----:B------:R-:W2:Y:S04]  /*25a0*/  SHFL.IDX PT, R6, R12, 0x1, 0x181f ;  /* 0x00381f000c067f89 */ /* 0x000ea800000e0000 */
[----:B------:R3:W4:Y:S02]  /*25b0*/  SHFL.IDX PT, R7, R2, 0x3, 0x181f ;  /* 0x00781f0002077f89 */ /* 0x00072400000e0000 */
[----:B------:R-:W-:Y:S01]  /*25c0*/  IMAD.WIDE R4, R134, 0x2, RZ ;  /* 0x0000000286047825 */ /* 0x000fe200078e02ff */
[C---:B-1----:R-:W-:Y:S08]  /*25d0*/  HMMA.16816.F32.BF16 R108, R8.reuse, R16, RZ ;  /* 0x00000010086c723c */ /* 0x042ff000000418ff */
[C---:B------:R-:W-:Y:S01]  /*25e0*/  HMMA.16816.F32.BF16 R140, R8.reuse, R18, RZ ;  /* 0x00000012088c723c */ /* 0x040fe200000418ff */
[----:B------:R-:W-:Y:S07]  /*25f0*/  LDSM.16.M88.4 R16, [R241+0xa100] ;  /* 0x00a10000f110783b */ /* 0x000fee0000000200 */
[----:B------:R-:W-:Y:S01]  /*2600*/  HMMA.16816.F32.BF16 R104, R8, R36, RZ ;  /* 0x000000240868723c */ /* 0x000fe200000418ff */
[----:B--2---:R-:W-:-:S02]  /*2610*/  IADD3 R22, P6, R24, R6, RZ ;  /* 0x0000000618167210 */ /* 0x004fc40007fde0ff */
[----:B---3--:R-:W-:Y:S02]  /*2620*/  IADD3 R2, R232, 0x4100, RZ ;  /* 0x00004100e8027810 */ /* 0x008fe40007ffe0ff */
[----:B------:R-:W-:Y:S02]  /*2630*/  IADD3.X R23, R25, R32, RZ, P6, !PT ;  /* 0x0000002019177210 */ /* 0x000fe400037fe4ff */
[----:B------:R-:W-:Y:S01]  /*2640*/  @P0 IADD3 R243, R2, -0x20, RZ ;  /* 0xffffffe002f30810 */ /* 0x000fe20007ffe0ff */
[----:B------:R-:W-:Y:S01]  /*2650*/  HMMA.16816.F32.BF16 R112, R8, R38, RZ ;  /* 0x000000260870723c */ /* 0x000fe200000418ff */
[----:B------:R-:W-:Y:S01]  /*2660*/  IADD3 R26, P0, R20, R24, RZ ;  /* 0x00000018141a7210 */ /* 0x000fe20007f1e0ff */
[----:B------:R-:W-:Y:S01]  /*2670*/  IMAD.MOV.U32 R2, RZ, RZ, 0x40 ;  /* 0x00000040ff027424 */ /* 0x000fe200078e00ff */
[----:B------:R-:W-:Y:S01]  /*2680*/  ISETP.GE.AND P6, PT, R132, c[0x0][0x1d4], PT ;  /* 0x0000750084007a0c */ /* 0x000fe20003fc6270 */
[----:B------:R-:W1:Y:S01]  /*2690*/  LDSM.16.M88.4 R56, [R243] ;  /* 0x00000000f338783b */ /* 0x000e620000000200 */
[----:B------:R-:W-:-:S02]  /*26a0*/  IADD3.X R27, R21, R25, RZ, P0, !PT ;  /* 0x00000019151b7210 */ /* 0x000fc400007fe4ff */
[----:B------:R-:W-:Y:S01]  /*26b0*/  IADD3 R28, P0, R24, R30, RZ ;  /* 0x0000001e181c7210 */ /* 0x000fe20007f1e0ff */
[----:B------:R-:W2:Y:S01]  /*26c0*/  LDSM.16.M88.4 R52, [R243+0x800] ;  /* 0x00080000f334783b */ /* 0x000ea20000000200 */
[----:B------:R-:W-:Y:S01]  /*26d0*/  IADD3 R24, P2, R20, R4, RZ ;  /* 0x0000000414187210 */ /* 0x000fe20007f5e0ff */
[C---:B------:R-:W-:Y:S01]  /*26e0*/  HMMA.16816.F32.BF16 R60, R8.reuse, R48, RZ ;  /* 0x00000030083c723c */ /* 0x040fe200000418ff */
[----:B----4-:R-:W-:Y:S01]  /*26f0*/  IADD3.X R29, R25, R7, RZ, P0, !PT ;  /* 0x00000007191d7210 */ /* 0x010fe200007fe4ff */
[----:B------:R-:W-:Y:S01]  /*2700*/  LDSM.16.M88.4 R44, [R243+0x1000] ;  /* 0x00100000f32c783b */ /* 0x000fe20000000200 */
[----:B------:R-:W-:Y:S02]  /*2710*/  IADD3.X R25, R21, R5, RZ, P2, !PT ;  /* 0x0000000515197210 */ /* 0x000fe400017fe4ff */
[C---:B------:R-:W-:Y:S01]  /*2720*/  IADD3 R12, P2, R4.reuse, R13, RZ ;  /* 0x0000000d040c7210 */ /* 0x040fe20007f5e0ff */
[----:B------:R-:W3:Y:S01]  /*2730*/  LDSM.16.M88.4 R36, [R243+0x1800] ;  /* 0x00180000f324783b */ /* 0x000ee20000000200 */
[----:B------:R-:W-:Y:S01]  /*2740*/  IADD3 R20, P0, R4, R6, RZ ;  /* 0x0000000604147210 */ /* 0x000fe20007f1e0ff */
[----:B------:R-:W-:Y:S01]  /*2750*/  HMMA.16816.F32.BF16 R88, R8, R40, RZ ;  /* 0x000000280858723c */ /* 0x000fe200000418ff */
[----:B------:R-:W-:-:S02]  /*2760*/  IADD3.X R13, R5, R31, RZ, P2, !PT ;  /* 0x0000001f050d7210 */ /* 0x000fc400017fe4ff */
[----:B------:R-:W-:Y:S01]  /*2770*/  ISETP.LT.OR P2, PT, R33, 0x1, P6 ;  /* 0x000000012100780c */ /* 0x000fe20003741670 */
[----:B------:R-:W-:Y:S01]  /*2780*/  IMAD.X R21, R5, 0x1, R32, P0 ;  /* 0x0000000105157824 */ /* 0x000fe200000e0620 */
[----:B------:R-:W-:Y:S02]  /*2790*/  IADD3 R30, P0, R4, R30, RZ ;  /* 0x0000001e041e7210 */ /* 0x000fe40007f1e0ff */
[----:B------:R-:W-:Y:S01]  /*27a0*/  IADD3 R251, R243, 0x800, RZ ;  /* 0x00000800f3fb7810 */ /* 0x000fe20007ffe0ff */
[----:B------:R-:W-:Y:S01]  /*27b0*/  HMMA.16816.F32.BF16 R80, R8, R42, RZ ;  /* 0x0000002a0850723c */ /* 0x000fe200000418ff */
[----:B------:R-:W-:Y:S02]  /*27c0*/  IADD3.X R31, R5, R7, RZ, P0, !PT ;  /* 0x00000007051f7210 */ /* 0x000fe400007fe4ff */
[----:B------:R-:W-:Y:S01]  /*27d0*/  ISETP.LT.OR P0, PT, R33, 0x1, P5 ;  /* 0x000000012100780c */ /* 0x000fe20002f01670 */
[----:B------:R-:W4:Y:S01]  /*27e0*/  LDSM.16.M88.4 R4, [R241+0x8100] ;  /* 0x00810000f104783b */ /* 0x000f220000000200 */
[----:B------:R-:W-:-:S02]  /*27f0*/  IADD3 R250, R243, 0x1000, RZ ;  /* 0x00001000f3fa7810 */ /* 0x000fc40007ffe0ff */
[----:B------:R-:W-:Y:S01]  /*2800*/  IADD3 R249, R243, 0x1800, RZ ;  /* 0x00001800f3f97810 */ /* 0x000fe20007ffe0ff */
[----:B------:R-:W-:Y:S01]  /*2810*/  @!PT LDS RZ, [RZ] ;  /* 0x00000000fffff984 */ /* 0x000fe20000000800 */
[----:B------:R-:W-:Y:S01]  /*2820*/  @!PT LDS RZ, [RZ] ;  /* 0x00000000fffff984 */ /* 0x000fe20000000800 */
[----:B------:R-:W-:Y:S01]  /*2830*/  @!PT LDS RZ, [RZ] ;  /* 0x00000000fffff984 */ /* 0x000fe20000000800 */
[----:B------:R5:W-:Y:S01]  /*2840*/  LDGSTS.E.BYPASS.LTC128B.128 [R156+0x100], [R26.64], !P2 ;  /* 0x001000001a9c7fae */ /* 0x000be2000d101d4c */
[----:B------:R-:W-:Y:S01]  /*2850*/  ISETP.LT.OR P2, PT, R33, 0x11, P6 ;  /* 0x000000112100780c */ /* 0x000fe20003741670 */
[----:B------:R-:W-:Y:S01]  /*2860*/  HMMA.16816.F32.BF16 R48, R8, R50, RZ ;  /* 0x000000320830723c */ /* 0x000fe200000418ff */
[C---:B------:R-:W-:Y:S02]  /*2870*/  IADD3 R248, R243.reuse, 0x2000, RZ ;  /* 0x00002000f3f87810 */ /* 0x040fe40007ffe0ff */
[C---:B------:R-:W-:Y:S02]  /*2880*/  IADD3 R247, R243.reuse, 0x2800, RZ ;  /* 0x00002800f3f77810 */ /* 0x040fe40007ffe0ff */
[----:B------:R-:W-:Y:S01]  /*2890*/  IADD3 R246, R243, 0x3000, RZ ;  /* 0x00003000f3f67810 */ /* 0x000fe20007ffe0ff */
[----:B------:R5:W-:Y:S01]  /*28a0*/  LDGSTS.E.BYPASS.LTC128B.128 [R156+0x2100], [R24.64], !P0 ;  /* 0x02100000189c7fae */ /* 0x000be2000c101d4c */
[----:B------:R-:W-:Y:S01]  /*28b0*/  ISETP.LT.OR P0, PT, R33, 0x11, P5 ;  /* 0x000000112100780c */ /* 0x000fe20002f01670 */
[----:B-1----:R-:W-:Y:S01]  /*28c0*/  HMMA.16816.F32.BF16 R40, R16, R56, R64 ;  /* 0x000000381028723c */ /* 0x002fe20000041840 */
[----:B------:R-:W-:-:S03]  /*28d0*/  IADD3 R245, R243, 0x3800, RZ ;  /* 0x00003800f3f57810 */ /* 0x000fc60007ffe0ff */
[----:B------:R1:W-:Y:S01]  /*28e0*/  LDGSTS.E.BYPASS.LTC128B.128 [R156+0x900], [R22.64], !P2 ;  /* 0x00900000169c7fae */ /* 0x0003e2000d101d4c */
[C---:B------:R-:W-:Y:S02]  /*28f0*/  ISETP.LT.OR P2, PT, R33.reuse, 0x21, P6 ;  /* 0x000000212100780c */ /* 0x040fe40003741670 */
[C---:B------:R-:W-:Y:S01]  /*2900*/  ISETP.LT.OR P6, PT, R33.reuse, 0x31, P6 ;  /* 0x000000312100780c */ /* 0x040fe200037c1670 */
[C---:B--2---:R-:W-:Y:S04]  /*2910*/  HMMA.16816.F32.BF16 R128, R16.reuse, R52, R68 ;  /* 0x000000341080723c */ /* 0x044fe80000041844 */
[----:B------:R1:W-:Y:S01]  /*2920*/  LDGSTS.E.BYPASS.LTC128B.128 [R156+0x2900], [R20.64], !P0 ;  /* 0x02900000149c7fae */ /* 0x0003e2000c101d4c */
[C---:B------:R-:W-:Y:S02]  /*2930*/  ISETP.LT.OR P0, PT, R33.reuse, 0x21, P5 ;  /* 0x000000212100780c */ /* 0x040fe40002f01670 */
[----:B------:R-:W-:Y:S01]  /*2940*/  ISETP.LT.OR P5, PT, R33, 0x31, P5 ;  /* 0x000000312100780c */ /* 0x000fe20002fa1670 */
[----:B---3--:R-:W-:Y:S02]  /*2950*/  HMMA.16816.F32.BF16 R68, R16, R36, R76 ;  /* 0x000000241044723c */ /* 0x008fe4000004184c */
[----:B------:R2:W-:Y:S01]  /*2960*/  LDGSTS.E.BYPASS.LTC128B.128 [R156+0x1100], [R14.64], !P2 ;  /* 0x011000000e9c7fae */ /* 0x0005e2000d101d4c */
[----:B------:R-:W-:-:S04]  /*2970*/  LOP3.LUT P2, RZ, R34, 0x4, RZ, 0xc0, !PT ;  /* 0x0000000422ff7812 */ /* 0x000fc8000784c0ff */
[----:B------:R-:W-:Y:S01]  /*2980*/  SEL R2, R2, 0xffffffc0, !P2 ;  /* 0xffffffc002027807 */ /* 0x000fe20005000000 */
[----:B------:R-:W-:Y:S01]  /*2990*/  HMMA.16816.F32.BF16 R72, R16, R44, R72 ;  /* 0x0000002c1048723c */ /* 0x000fe20000041848 */
[----:B------:R-:W-:Y:S01]  /*29a0*/  PLOP3.LUT P2, PT, PT, PT, UP0, 0x40, 0x0 ;  /* 0x000000000000781c */ /* 0x000fe20003f4e808 */
[----:B------:R2:W-:Y:S01]  /*29b0*/  LDGSTS.E.BYPASS.LTC128B.128 [R156+0x3100], [R12.64], !P0 ;  /* 0x031000000c9c7fae */ /* 0x0005e2000c101d4c */
[----:B------:R-:W-:Y:S01]  /*29c0*/  IADD3 R238, R232, R2, RZ ;  /* 0x00000002e8ee7210 */ /* 0x000fe20007ffe0ff */
[----:B------:R-:W-:Y:S01]  /*29d0*/  IMAD.IADD R237, R2, 0x1, R243 ;  /* 0x0000000102ed7824 */ /* 0x000fe200078e02f3 */
[----:B------:R-:W-:Y:S01]  /*29e0*/  ISETP.GT.AND P0, PT, R158, 0x3f, PT ;  /* 0x0000003f9e00780c */ /* 0x000fe20003f04270 */
[----:B------:R3:W-:Y:S02]  /*29f0*/  LDGSTS.E.BYPASS.LTC128B.128 [R156+0x1900], [R28.64], !P6 ;  /* 0x019000001c9c7fae */ /* 0x0007e4000f101d4c */
[----:B----4-:R-:W-:Y:S02]  /*2a00*/  HMMA.16816.F32.BF16 R32, R4, R56, R108 ;  /* 0x000000380420723c */ /* 0x010fe4000004186c */
[----:B------:R3:W-:Y:S04]  /*2a10*/  LDGSTS.E.BYPASS.LTC128B.128 [R156+0x3900], [R30.64], !P5 ;  /* 0x039000001e9c7fae */ /* 0x0007e8000e901d4c */
[----:B------:R-:W-:Y:S02]  /*2a20*/  LDSM.16.M88.4 R8, [R240+0xa100] ;  /* 0x00a10000f008783b */ /* 0x000fe40000000200 */
[C---:B------:R-:W-:Y:S02]  /*2a30*/  HMMA.16816.F32.BF16 R64, R16.reuse, R58, R84 ;  /* 0x0000003a1040723c */ /* 0x040fe40000041854 */
[----:B-1----:R-:W-:Y:S04]  /*2a40*/  LDSM.16.M88.4 R20, [R238+0x5100] ;  /* 0x00510000ee14783b */ /* 0x002fe80000000200 */
[----:B-----5:R-:W-:Y:S02]  /*2a50*/  LDSM.16.M88.4 R24, [R238+0x4900] ;  /* 0x00490000ee18783b */ /* 0x020fe40000000200 */
[C---:B------:R-:W-:Y:S02]  /*2a60*/  HMMA.16816.F32.BF16 R76, R16.reuse, R54, R92 ;  /* 0x00000036104c723c */ /* 0x040fe4000004185c */
[----:B------:R-:W-:Y:S04]  /*2a70*/  LDSM.16.M88.4 R84, [R237+0x1000] ;  /* 0x00100000ed54783b */ /* 0x000fe80000000200 */
[----:B--2---:R-:W-:Y:S02]  /*2a80*/  LDSM.16.M88.4 R12, [R240+0x8100] ;  /* 0x00810000f00c783b */ /* 0x004fe40000000200 */
[C---:B------:R-:W-:Y:S02]  /*2a90*/  HMMA.16816.F32.BF16 R144, R16.reuse, R46, R100 ;  /* 0x0000002e1090723c */ /* 0x040fe40000041864 */
[----:B------:R-:W-:Y:S04]  /*2aa0*/  LDSM.16.M88.4 R100, [R237+0x1800] ;  /* 0x00180000ed64783b */ /* 0x000fe80000000200 */
[----:B---3--:R-:W1:Y:S02]  /*2ab0*/  LDSM.16.M88.4 R28, [R238+0x4100] ;  /* 0x00410000ee1c783b */ /* 0x008e640000000200 */
[----:B------:R-:W-:Y:S02]  /*2ac0*/  HMMA.16816.F32.BF16 R136, R16, R38, R96 ;  /* 0x000000261088723c */ /* 0x000fe40000041860 */
[----:B------:R-:W2:Y:S04]  /*2ad0*/  LDSM.16.M88.4 R16, [R238+0x5900] ;  /* 0x00590000ee10783b */ /* 0x000ea80000000200 */
[----:B------:R-:W0:Y:S02]  /*2ae0*/  LDGDEPBAR ;  /* 0x00000000000079af */ /* 0x000e240000000000 */
[C---:B------:R-:W-:Y:S08]  /*2af0*/  HMMA.16816.F32.BF16 R92, R4.reuse, R58, R140 ;  /* 0x0000003a045c723c */ /* 0x040ff0000004188c */
[C---:B------:R-:W-:Y:S01]  /*2b00*/  HMMA.16816.F32.BF16 R116, R4.reuse, R36, R60 ;  /* 0x000000240474723c */ /* 0x040fe2000004183c */
[----:B------:R-:W-:Y:S07]  /*2b10*/  LDSM.16.M88.4 R60, [R232+0x6100] ;  /* 0x00610000e83c783b */ /* 0x000fee0000000200 */
[C---:B------:R-:W-:Y:S01]  /*2b20*/  HMMA.16816.F32.BF16 R48, R4.reuse, R38, R48 ;  /* 0x000000260430723c */ /* 0x040fe20000041830 */
[----:B------:R-:W-:Y:S07]  /*2b30*/  LDSM.16.M88.4 R36, [R242+0x8100] ;  /* 0x00810000f224783b */ /* 0x000fee0000000200 */
[----:B------:R-:W-:Y:S08]  /*2b40*/  HMMA.16816.F32.BF16 R120, R4, R52, R104 ;  /* 0x000000340478723c */ /* 0x000ff00000041868 */
[----:B-1----:R-:W-:Y:S01]  /*2b50*/  HMMA.16816.F32.BF16 R56, R8, R28, R40 ;  /* 0x0000001c0838723c */ /* 0x002fe20000041828 */
[----:B------:R-:W1:Y:S07]  /*2b60*/  LDSM.16.M88.4 R40, [R237] ;  /* 0x00000000ed28783b */ /* 0x000e6e0000000200 */
[C---:B------:R-:W-:Y:S08]  /*2b70*/  HMMA.16816.F32.BF16 R124, R4.reuse, R44, R88 ;  /* 0x0000002c047c723c */ /* 0x040ff00000041858 */
[C---:B------:R-:W-:Y:S01]  /*2b80*/  HMMA.16816.F32.BF16 R112, R4.reuse, R54, R112 ;  /* 0x000000360470723c */ /* 0x040fe20000041870 */
[----:B------:R-:W-:Y:S07]  /*2b90*/  LDSM.16.M88.4 R52, [R237+0x800] ;  /* 0x00080000ed34783b */ /* 0x000fee0000000200 */
[----:B------:R-:W-:Y:S01]  /*2ba0*/  HMMA.16816.F32.BF16 R108, R4, R46, R80 ;  /* 0x0000002e046c723c */ /* 0x000fe20000041850 */
[----:B------:R-:W3:Y:S07]  /*2bb0*/  LDSM.16.M88.4 R4, [R242+0xa100] ;  /* 0x00a10000f204783b */ /* 0x000eee0000000200 */
[----:B------:R-:W-:Y:S01]  /*2bc0*/  HMMA.16816.F32.BF16 R44, R12, R28, R32 ;  /* 0x0000001c0c2c723c */ /* 0x000fe20000041820 */
[----:B------:R-:W4:Y:S07]  /*2bd0*/  LDSM.16.M88.4 R32, [R239+0xc100] ;  /* 0x00c10000ef20783b */ /* 0x000f2e0000000200 */
[C---:B------:R-:W-:Y:S08]  /*2be0*/  HMMA.16816.F32.BF16 R96, R8.reuse, R20, R72 ;  /* 0x000000140860723c */ /* 0x040ff00000041848 */
[C---:B--2---:R-:W-:Y:S08]  /*2bf0*/  HMMA.16816.F32.BF16 R88, R8.reuse, R16, R68 ;  /* 0x000000100858723c */ /* 0x044ff00000041844 */
[C---:B------:R-:W-:Y:S08]  /*2c00*/  HMMA.16816.F32.BF16 R104, R8.reuse, R24, R128 ;  /* 0x000000180868723c */ /* 0x040ff00000041880 */
[C---:B------:R-:W-:Y:S08]  /*2c10*/  HMMA.16816.F32.BF16 R80, R8.reuse, R30, R64 ;  /* 0x0000001e0850723c */ /* 0x040ff00000041840 */
[C---:B------:R-:W-:Y:S08]  /*2c20*/  HMMA.16816.F32.BF16 R76, R8.reuse, R26, R76 ;  /* 0x0000001a084c723c */ /* 0x040ff0000004184c */
[C---:B------:R-:W-:Y:S08]  /*2c30*/  HMMA.16816.F32.BF16 R72, R8.reuse, R22, R144 ;  /* 0x000000160848723c */ /* 0x040ff00000041890 */
[----:B------:R-:W-:Y:S08]  /*2c40*/  HMMA.16816.F32.BF16 R68, R8, R18, R136 ;  /* 0x000000120844723c */ /* 0x000ff00000041888 */
[----:B-1----:R-:W-:Y:S08]  /*2c50*/  HMMA.16816.F32.BF16 R8, R36, R40, R44 ;  /* 0x000000282408723c */ /* 0x002ff0000004182c */
[C---:B------:R-:W-:Y:S01]  /*2c60*/  HMMA.16816.F32.BF16 R64, R12.reuse, R30, R92 ;  /* 0x0000001e0c40723c */ /* 0x040fe2000004185c */
[----:B------:R-:W1:Y:S07]  /*2c70*/  LDSM.16.M88.4 R28, [R239+0xe100] ;  /* 0x00e10000ef1c783b */ /* 0x000e6e0000000200 */
[C---:B------:R-:W-:Y:S08]  /*2c80*/  HMMA.16816.F32.BF16 R92, R12.reuse, R24, R120 ;  /* 0x000000180c5c723c */ /* 0x040ff00000041878 */
[C---:B------:R-:W-:Y:S08]  /*2c90*/  HMMA.16816.F32.BF16 R120, R12.reuse, R16, R116 ;  /* 0x000000100c78723c */ /* 0x040ff00000041874 */
[C---:B------:R-:W-:Y:S01]  /*2ca0*/  HMMA.16816.F32.BF16 R112, R12.reuse, R26, R112 ;  /* 0x0000001a0c70723c */ /* 0x040fe20000041870 */
[----:B------:R-:W-:Y:S07]  /*2cb0*/  LDSM.16.M88.4 R24, [R241+0xc100] ;  /* 0x00c10000f118783b */ /* 0x000fee0000000200 */
[C---:B------:R-:W-:Y:S08]  /*2cc0*/  HMMA.16816.F32.BF16 R124, R12.reuse, R20, R124 ;  /* 0x000000140c7c723c */ /* 0x040ff0000004187c */
[C---:B------:R-:W-:Y:S01]  /*2cd0*/  HMMA.16816.F32.BF16 R108, R12.reuse, R22, R108 ;  /* 0x000000160c6c723c */ /* 0x040fe2000004186c */
[----:B------:R-:W-:Y:S07]  /*2ce0*/  LDSM.16.M88.4 R20, [R241+0xe100] ;  /* 0x00e10000f114783b */ /* 0x000fee0000000200 */
[----:B------:R-:W-:Y:S01]  /*2cf0*/  HMMA.16816.F32.BF16 R116, R12, R18, R48 ;  /* 0x000000120c74723c */ /* 0x000fe20000041830 */
[----:B------:R-:W-:Y:S04]  /*2d00*/  LDSM.16.M88.4 R48, [R238+0x6100] ;  /* 0x00610000ee30783b */ /* 0x000fe80000000200 */
[----:B------:R-:W-:Y:S03]  /*2d10*/  LDSM.16.M88.4 R16, [R240+0xc100] ;  /* 0x00c10000f010783b */ /* 0x000fe60000000200 */
[----:B---3--:R-:W-:Y:S01]  /*2d20*/  HMMA.16816.F32.BF16 R12, R4, R40, R56 ;  /* 0x00000028040c723c */ /* 0x008fe20000041838 */
[----:B------:R-:W2:Y:S07]  /*2d30*/  LDSM.16.M88.4 R56, [R243+0x2000] ;  /* 0x00200000f338783b */ /* 0x000eae0000000200 */
[----:B----4-:R-:W-:Y:S08]  /*2d40*/  HMMA.16816.F32.BF16 R8, R32, R60, R8 ;  /* 0x0000003c2008723c */ /* 0x010ff00000041808 */
[C---:B------:R-:W-:Y:S08]  /*2d50*/  HMMA.16816.F32.BF16 R80, R4.reuse, R42, R80 ;  /* 0x0000002a0450723c */ /* 0x040ff00000041850 */
[C---:B------:R-:W-:Y:S08]  /*2d60*/  HMMA.16816.F32.BF16 R104, R4.reuse, R52, R104 ;  /* 0x000000340468723c */ /* 0x040ff00000041868 */
[C---:B------:R-:W-:Y:S08]  /*2d70*/  HMMA.16816.F32.BF16 R128, R4.reuse, R54, R76 ;  /* 0x000000360480723c */ /* 0x040ff0000004184c */
[C---:B------:R-:W-:Y:S08]  /*2d80*/  HMMA.16816.F32.BF16 R96, R4.reuse, R84, R96 ;  /* 0x000000540460723c */ /* 0x040ff00000041860 */
[C---:B------:R-:W-:Y:S08]  /*2d90*/  HMMA.16816.F32.BF16 R136, R4.reuse, R86, R72 ;  /* 0x000000560488723c */ /* 0x040ff00000041848 */
[C---:B------:R-:W-:Y:S08]  /*2da0*/  HMMA.16816.F32.BF16 R140, R4.reuse, R100, R88 ;  /* 0x00000064048c723c */ /* 0x040ff00000041858 */
[----:B------:R-:W-:Y:S08]  /*2db0*/  HMMA.16816.F32.BF16 R144, R4, R102, R68 ;  /* 0x000000660490723c */ /* 0x000ff00000041844 */
[----:B-1----:R-:W-:Y:S01]  /*2dc0*/  HMMA.16816.F32.BF16 R4, R28, R60, R12 ;  /* 0x0000003c1c04723c */ /* 0x002fe2000004180c */
[----:B------:R-:W1:Y:S07]  /*2dd0*/  LDSM.16.M88.4 R12, [R240+0xe100] ;  /* 0x00e10000f00c783b */ /* 0x000e6e0000000200 */
[----:B--2---:R-:W-:Y:S01]  /*2de0*/  HMMA.16816.F32.BF16 R44, R24, R56, R8 ;  /* 0x00000038182c723c */ /* 0x004fe20000041808 */
[----:B------:R-:W-:Y:S07]  /*2df0*/  LDSM.16.M88.4 R8, [R242+0xc100] ;  /* 0x00c10000f208783b */ /* 0x000fee0000000200 */
[C---:B------:R-:W-:Y:S01]  /*2e00*/  HMMA.16816.F32.BF16 R64, R36.reuse, R42, R64 ;  /* 0x0000002a2440723c */ /* 0x040fe20000041840 */
[----:B------:R-:W2:Y:S07]  /*2e10*/  LDSM.16.M88.4 R40, [R237+0x2000] ;  /* 0x00200000ed28783b */ /* 0x000eae0000000200 */
[C---:B------:R-:W-:Y:S08]  /*2e20*/  HMMA.16816.F32.BF16 R92, R36.reuse, R52, R92 ;  /* 0x00000034245c723c */ /* 0x040ff0000004185c */
[----:B------:R-:W-:Y:S08]  /*2e30*/  HMMA.16816.F32.BF16 R112, R36, R54, R112 ;  /* 0x000000362470723c */ /* 0x000ff00000041870 */
[----:B------:R-:W-:Y:S01]  /*2e40*/  HMMA.16816.F32.BF16 R52, R20, R56, R4 ;  /* 0x000000381434723c */ /* 0x000fe20000041804 */
[----:B------:R-:W-:Y:S07]  /*2e50*/  LDSM.16.M88.4 R4, [R244+0xe100] ;  /* 0x00e10000f404783b */ /* 0x000fee0000000200 */
[----:B------:R-:W-:Y:S01]  /*2e60*/  HMMA.16816.F32.BF16 R68, R16, R48, R44 ;  /* 0x000000301044723c */ /* 0x000fe2000004182c */
[----:B------:R-:W3:Y:S07]  /*2e70*/  LDSM.16.M88.4 R44, [R232+0x6900] ;  /* 0x00690000e82c783b */ /* 0x000eee0000000200 */
[-C--:B------:R-:W-:Y:S08]  /*2e80*/  HMMA.16816.F32.BF16 R64, R32, R62.reuse, R64 ;  /* 0x0000003e2040723c */ /* 0x080ff00000041840 */
[----:B------:R-:W-:Y:S08]  /*2e90*/  HMMA.16816.F32.BF16 R72, R28, R62, R80 ;  /* 0x0000003e1c48723c */ /* 0x000ff00000041850 */
[----:B-1----:R-:W-:Y:S01]  /*2ea0*/  HMMA.16816.F32.BF16 R60, R12, R48, R52 ;  /* 0x000000300c3c723c */ /* 0x002fe20000041834 */
[----:B------:R-:W1:Y:S07]  /*2eb0*/  LDSM.16.M88.4 R52, [R243+0x2800] ;  /* 0x00280000f334783b */ /* 0x000e6e0000000200 */
[----:B------:R-:W-:Y:S08]  /*2ec0*/  HMMA.16816.F32.BF16 R64, R24, R58, R64 ;  /* 0x0000003a1840723c */ /* 0x000ff00000041840 */
[----:B--2---:R-:W-:Y:S08]  /*2ed0*/  HMMA.16816.F32.BF16 R76, R8, R40, R68 ;  /* 0x00000028084c723c */ /* 0x004ff00000041844 */
[----:B------:R-:W-:Y:S08]  /*2ee0*/  HMMA.16816.F32.BF16 R72, R20, R58, R72 ;  /* 0x0000003a1448723c */ /* 0x000ff00000041848 */
[----:B---3--:R-:W-:Y:S08]  /*2ef0*/  HMMA.16816.F32.BF16 R68, R32, R44, R92 ;  /* 0x0000002c2044723c */ /* 0x008ff0000004185c */
[----:B------:R-:W-:Y:S01]  /*2f00*/  HMMA.16816.F32.BF16 R124, R36, R84, R124 ;  /* 0x00000054247c723c */ /* 0x000fe2000004187c */
[----:B------:R-:W-:-:S04]  /*2f10*/  FMUL.FTZ R2, R76, c[0x0][0x320] ;  /* 0x0000c8004c027a20 */ /* 0x000fc80000410000 */
[----:B------:R2:W3:Y:S03]  /*2f20*/  MUFU.TANH R152, R2 ;  /* 0x0000000200987308 */ /* 0x0004e60000002400 */
[C---:B------:R-:W-:Y:S08]  /*2f30*/  HMMA.16816.F32.BF16 R108, R36.reuse, R86, R108 ;  /* 0x00000056246c723c */ /* 0x040ff0000004186c */
[----:B------:R-:W-:Y:S01]  /*2f40*/  HMMA.16816.F32.BF16 R120, R36, R100, R120 ;  /* 0x000000642478723c */ /* 0x000fe20000041878 */
[----:B--2---:R-:W-:-:S07]  /*2f50*/  FMUL.FTZ R2, R77, c[0x0][0x320] ;  /* 0x0000c8004d027a20 */ /* 0x004fce0000410000 */
[----:B------:R-:W-:Y:S01]  /*2f60*/  HMMA.16816.F32.BF16 R116, R36, R102, R116 ;  /* 0x000000662474723c */ /* 0x000fe20000041874 */
[----:B------:R-:W2:Y:S01]  /*2f70*/  LDSM.16.M88.4 R36, [R238+0x6900] ;  /* 0x00690000ee24783b */ /* 0x000ea20000000200 */
[----:B------:R4:W1:Y:S06]  /*2f80*/  MUFU.TANH R151, R2 ;  /* 0x0000000200977308 */ /* 0x00086c0000002400 */
[----:B------:R-:W-:Y:S08]  /*2f90*/  HMMA.16816.F32.BF16 R80, R4, R40, R60 ;  /* 0x000000280450723c */ /* 0x000ff0000004183c */
[----:B------:R-:W-:Y:S01]  /*2fa0*/  HMMA.16816.F32.BF16 R60, R16, R50, R64 ;  /* 0x00000032103c723c */ /* 0x000fe20000041840 */
[----:B----4-:R-:W-:-:S04]  /*2fb0*/  FMUL.FTZ R2, R78, c[0x0][0x320] ;  /* 0x0000c8004e027a20 */ /* 0x010fc80000410000 */
[----:B------:R4:W1:Y:S03]  /*2fc0*/  MUFU.TANH R150, R2 ;  /* 0x0000000200967308 */ /* 0x0008660000002400 */
[----:B------:R-:W-:Y:S08]  /*2fd0*/  HMMA.16816.F32.BF16 R56, R28, R44, R104 ;  /* 0x0000002c1c38723c */ /* 0x000ff00000041868 */
[----:B------:R-:W-:Y:S01]  /*2fe0*/  HMMA.16816.F32.BF16 R64, R12, R50, R72 ;  /* 0x000000320c40723c */ /* 0x000fe20000041848 */
[----:B------:R-:W5:Y:S01]  /*2ff0*/  LDSM.16.M88.4 R48, [R237+0x2800] ;  /* 0x00280000ed30783b */ /* 0x000f620000000200 */
[----:B----4-:R-:W-:-:S06]  /*3000*/  FMUL.FTZ R2, R79, c[0x0][0x320] ;  /* 0x0000c8004f027a20 */ /* 0x010fcc0000410000 */
[----:B-1----:R-:W-:Y:S01]  /*3010*/  HMMA.16816.F32.BF16 R68, R24, R52, R68 ;  /* 0x000000341844723c */ /* 0x002fe20000041844 */
[----:B------:R1:W4:Y:S07]  /*3020*/  MUFU.TANH R149, R2 ;  /* 0x0000000200957308 */ /* 0x00032e0000002400 */
[----:B------:R-:W-:Y:S08]  /*3030*/  HMMA.16816.F32.BF16 R72, R8, R42, R60 ;  /* 0x0000002a0848723c */ /* 0x000ff0000004183c */
[----:B------:R-:W-:Y:S01]  /*3040*/  HMMA.16816.F32.BF16 R60, R20, R52, R56 ;  /* 0x00000034143c723c */ /* 0x000fe20000041838 */
[----:B------:R-:W3:Y:S01]  /*3050*/  LDSM.16.M88.4 R56, [R232+0x7100] ;  /* 0x00710000e838783b */ /* 0x000ee20000000200 */
[----:B-1----:R-:W-:-:S04]  /*3060*/  FMUL.FTZ R2, R80, c[0x0][0x320] ;  /* 0x0000c80050027a20 */ /* 0x002fc80000410000 */
[----:B------:R1:W1:Y:S02]  /*3070*/  MUFU.TANH R148, R2 ;  /* 0x0000000200947308 */ /* 0x0002640000002400 */
[----:B------:R-:W-:Y:S08]  /*3080*/  HMMA.16816.F32.BF16 R84, R4, R42, R64 ;  /* 0x0000002a0454723c */ /* 0x000ff00000041840 */
[----:B------:R-:W-:Y:S01]  /*3090*/  HMMA.16816.F32.BF16 R40, R32, R46, R112 ;  /* 0x0000002e2028723c */ /* 0x000fe20000041870 */
[----:B-1----:R-:W-:-:S07]  /*30a0*/  FMUL.FTZ R2, R81, c[0x0][0x320] ;  /* 0x0000c80051027a20 */ /* 0x002fce0000410000 */
[----:B--2---:R-:W-:Y:S01]  /*30b0*/  HMMA.16816.F32.BF16 R64, R16, R36, R68 ;  /* 0x000000241040723c */ /* 0x004fe20000041844 */
[----:B------:R1:W2:Y:S07]  /*30c0*/  MUFU.TANH R135, R2 ;  /* 0x0000000200877308 */ /* 0x0002ae0000002400 */
[----:B------:R-:W-:Y:S08]  /*30d0*/  HMMA.16816.F32.BF16 R68, R28, R46, R128 ;  /* 0x0000002e1c44723c */ /* 0x000ff00000041880 */
[----:B------:R-:W-:Y:S01]  /*30e0*/  HMMA.16816.F32.BF16 R44, R12, R36, R60 ;  /* 0x000000240c2c723c */ /* 0x000fe2000004183c */
[----:B-1----:R-:W-:-:S04]  /*30f0*/  FMUL.FTZ R2, R82, c[0x0][0x320] ;  /* 0x0000c80052027a20 */ /* 0x002fc80000410000 */
[----:B------:R1:W1:Y:S03]  /*3100*/  MUFU.TANH R133, R2 ;  /* 0x0000000200857308 */ /* 0x0002660000002400 */
[----:B------:R-:W-:Y:S01]  /*3110*/  HMMA.16816.F32.BF16 R60, R24, R54, R40 ;  /* 0x00000036183c723c */ /* 0x000fe20000041828 */
[----:B------:R-:W2:Y:S01]  /*3120*/  LDSM.16.M88.4 R40, [R243+0x3000] ;  /* 0x00300000f328783b */ /* 0x000ea20000000200 */
[----:B-1----:R-:W-:Y:S11]  /*3130*/  FMUL.FTZ R2, R83, c[0x0][0x320] ;  /* 0x0000c80053027a20 */ /* 0x002ff60000410000 */
[----:B------:R-:W-:Y:S03]  /*3140*/  @!UPT UIADD3 URZ, URZ, URZ, URZ ;  /* 0x0000003f3f3ff290 */ /* 0x000fe6000fffe03f */
[----:B-----5:R-:W-:Y:S01]  /*3150*/  HMMA.16816.F32.BF16 R76, R4, R48, R44 ;  /* 0x00000030044c723c */ /* 0x020fe2000004182c */
[----:B------:R1:W1:Y:S07]  /*3160*/  MUFU.TANH R114, R2 ;  /* 0x0000000200727308 */ /* 0x00026e0000002400 */
[----:B------:R-:W-:Y:S08]  /*3170*/  HMMA.16816.F32.BF16 R60, R16, R38, R60 ;  /* 0x00000026103c723c */ /* 0x000ff0000004183c */
[----:B---3--:R-:W-:Y:S01]  /*3180*/  HMMA.16816.F32.BF16 R44, R28, R56, R96 ;  /* 0x000000381c2c723c */ /* 0x008fe20000041860 */
[----:B-1----:R-:W-:-:S04]  /*3190*/  FMUL.FTZ R2, R72, c[0x0][0x320] ;  /* 0x0000c80048027a20 */ /* 0x002fc80000410000 */
[----:B------:R1:W3:Y:S02]  /*31a0*/  MUFU.TANH R115, R2 ;  /* 0x0000000200737308 */ /* 0x0002e40000002400 */
[----:B-1----:R-:W-:-:S06]  /*31b0*/  FMUL.FTZ R2, R73, c[0x0][0x320] ;  /* 0x0000c80049027a20 */ /* 0x002fcc0000410000 */
[----:B------:R1:W1:Y:S02]  /*31c0*/  MUFU.TANH R113, R2 ;  /* 0x0000000200717308 */ /* 0x0002640000002400 */
        /* <DEDUP_REMOVED lines=8> */
[----:B-1----:R-:W-:-:S04]  /*3250*/  FMUL.FTZ R2, R84, c[0x0][0x320] ;  /* 0x0000c80054027a20 */ /* 0x002fc80000410000 */
[----:B------:R1:W1:Y:S11]  /*3260*/  MUFU.TANH R106, R2 ;  /* 0x00000002006a7308 */ /* 0x0002760000002400 */
[----:B------:R-:W-:Y:S01]  /*3270*/  HMMA.16816.F32.BF16 R64, R12, R38, R64 ;  /* 0x000000260c40723c */ /* 0x000fe20000041840 */
[----:B------:R-:W3:Y:S01]  /*3280*/  LDSM.16.M88.4 R36, [R237+0x3000] ;  /* 0x00300000ed24783b */ /* 0x000ee20000000200 */
[----:B-1----:R-:W-:-:S06]  /*3290*/  FMUL.FTZ R2, R85, c[0x0][0x320] ;  /* 0x0000c80055027a20 */ /* 0x002fcc0000410000 */
[----:B--2---:R-:W-:Y:S01]  /*32a0*/  HMMA.16816.F32.BF16 R68, R24, R40, R68 ;  /* 0x000000281844723c */ /* 0x004fe20000041844 */
[----:B------:R1:W2:Y:S11]  /*32b0*/  MUFU.TANH R105, R2 ;  /* 0x0000000200697308 */ /* 0x0002b60000002400 */
[----:B------:R-:W-:Y:S04]  /*32c0*/  @!UPT UIADD3 URZ, URZ, URZ, URZ ;  /* 0x0000003f3f3ff290 */ /* 0x000fe8000fffe03f */
[----:B------:R-:W-:Y:S01]  /*32d0*/  HMMA.16816.F32.BF16 R80, R4, R50, R64 ;  /* 0x000000320450723c */ /* 0x000fe20000041840 */
[----:B-1----:R-:W-:-:S04]  /*32e0*/  FMUL.FTZ R2, R86, c[0x0][0x320] ;  /* 0x0000c80056027a20 */ /* 0x002fc80000410000 */
[----:B------:R1:W1:Y:S03]  /*32f0*/  MUFU.TANH R104, R2 ;  /* 0x0000000200687308 */ /* 0x0002660000002400 */
[----:B-----5:R-:W-:Y:S08]  /*3300*/  HMMA.16816.F32.BF16 R64, R16, R52, R68 ;  /* 0x000000341040723c */ /* 0x020ff00000041844 */
[----:B------:R-:W-:Y:S01]  /*3310*/  HMMA.16816.F32.BF16 R68, R28, R58, R136 ;  /* 0x0000003a1c44723c */ /* 0x000fe20000041888 */
[----:B-1----:R-:W-:-:S04]  /*3320*/  FMUL.FTZ R2, R87, c[0x0][0x320] ;  /* 0x0000c80057027a20 */ /* 0x002fc80000410000 */
[----:B------:R1:W1:Y:S11]  /*3330*/  MUFU.TANH R102, R2 ;  /* 0x0000000200667308 */ /* 0x0002760000002400 */
[----:B------:R-:W-:Y:S08]  /*3340*/  @!UPT UIADD3 URZ, URZ, URZ, URZ ;  /* 0x0000003f3f3ff290 */ /* 0x000ff0000fffe03f */
[----:B------:R-:W-:Y:S01]  /*3350*/  HMMA.16816.F32.BF16 R68, R20, R42, R68 ;  /* 0x0000002a1444723c */ /* 0x000fe20000041844 */
[----:B-1----:R-:W-:-:S04]  /*3360*/  FMUL.FTZ R2, R72, c[0x0][0x320] ;  /* 0x0000c80048027a20 */ /* 0x002fc80000410000 */
[----:B------:R1:W1:Y:S02]  /*3370*/  MUFU.TANH R103, R2 ;  /* 0x0000000200677308 */ /* 0x0002640000002400 */
[----:B-1----:R-:W-:Y:S11]  /*3380*/  FMUL.FTZ R2, R73, c[0x0][0x320] ;  /* 0x0000c80049027a20 */ /* 0x002ff60000410000 */
[----:B------:R-:W-:Y:S06]  /*3390*/  @!UPT UIADD3 URZ, URZ, URZ, URZ ;  /* 0x0000003f3f3ff290 */ /* 0x000fec000fffe03f */
[----:B------:R-:W-:Y:S01]  /*33a0*/  HMMA.16816.F32.BF16 R68, R12, R54, R68 ;  /* 0x000000360c44723c */ /* 0x000fe20000041844 */
[----:B------:R1:W1:Y:S02]  /*33b0*/  MUFU.TANH R101, R2 ;  /* 0x0000000200657308 */ /* 0x0002640000002400 */
[----:B-1----:R-:W-:-:S06]  /*33c0*/  FMUL.FTZ R2, R74, c[0x0][0x320] ;  /* 0x0000c8004a027a20 */ /* 0x002fcc0000410000 */
[----:B------:R1:W1:Y:S11]  /*33d0*/  MUFU.TANH R100, R2 ;  /* 0x0000000200647308 */ /* 0x0002760000002400 */
[----:B------:R-:W-:Y:S04]  /*33e0*/  @!UPT UIADD3 URZ, URZ, URZ, URZ ;  /* 0x0000003f3f3ff290 */ /* 0x000fe8000fffe03f */
[----:B---3--:R-:W-:Y:S01]  /*33f0*/  HMMA.16816.F32.BF16 R68, R4, R38, R68 ;  /* 0x000000260444723c */ /* 0x008fe20000041844 */
[----:B-1----:R-:W-:-:S07]  /*3400*/  FMUL.FTZ R2, R75, c[0x0][0x320] ;  /* 0x0000c8004b027a20 */ /* 0x002fce0000410000 */
[----:B------:R-:W-:Y:S01]  /*3410*/  HMMA.16816.F32.BF16 R72, R8, R50, R60 ;  /* 0x000000320848723c */ /* 0x000fe2000004183c */
[----:B------:R1:W3:Y:S07]  /*3420*/  MUFU.TANH R95, R2 ;  /* 0x00000002005f7308 */ /* 0x0002ee0000002400 */
[----:B------:R-:W-:Y:S01]  /*3430*/  HMMA.16816.F32.BF16 R60, R20, R40, R44 ;  /* 0x00000028143c723c */ /* 0x000fe2000004182c */
[----:B------:R-:W5:Y:S07]  /*3440*/  LDSM.16.M88.4 R44, [R232+0x7900] ;  /* 0x00790000e82c783b */ /* 0x000f6e0000000200 */
[----:B------:R-:W-:-:S02]  /*3450*/  FMUL.FTZ R68, R68, c[0x0][0x320] ;  /* 0x0000c80044447a20 */ /* 0x000fc40000410000 */
[----:B------:R-:W-:Y:S02]  /*3460*/  FMUL.FTZ R69, R69, c[0x0][0x320] ;  /* 0x0000c80045457a20 */ /* 0x000fe40000410000 */
[----:B------:R-:W-:Y:S01]  /*3470*/  FMUL.FTZ R70, R70, c[0x0][0x320] ;  /* 0x0000c80046467a20 */ /* 0x000fe20000410000 */
[----:B------:R-:W-:Y:S01]  /*3480*/  HMMA.16816.F32.BF16 R48, R32, R58, R108 ;  /* 0x0000003a2030723c */ /* 0x000fe2000004186c */
[----:B------:R-:W2:Y:S01]  /*3490*/  MUFU.TANH R68, R68 ;  /* 0x0000004400447308 */ /* 0x000ea20000002400 */
[----:B-1----:R-:W-:-:S07]  /*34a0*/  FMUL.FTZ R2, R76, c[0x0][0x320] ;  /* 0x0000c8004c027a20 */ /* 0x002fce0000410000 */
[----:B------:R1:W1:Y:S02]  /*34b0*/  MUFU.TANH R94, R2 ;  /* 0x00000002005e7308 */ /* 0x0002640000002400 */
[----:B------:R-:W-:Y:S06]  /*34c0*/  HMMA.16816.F32.BF16 R56, R12, R52, R60 ;  /* 0x000000340c38723c */ /* 0x000fec000004183c */
[----:B------:R-:W2:Y:S07]  /*34d0*/  MUFU.TANH R69, R69 ;  /* 0x0000004500457308 */ /* 0x000eae0000002400 */
[----:B------:R-:W-:Y:S01]  /*34e0*/  HMMA.16816.F32.BF16 R60, R24, R42, R48 ;  /* 0x0000002a183c723c */ /* 0x000fe20000041830 */
[----:B-1----:R-:W-:Y:S01]  /*34f0*/  FMUL.FTZ R2, R77, c[0x0][0x320] ;  /* 0x0000c8004d027a20 */ /* 0x002fe20000410000 */
[----:B------:R-:W1:Y:S01]  /*3500*/  LDSM.16.M88.4 R48, [R243+0x3800] ;  /* 0x00380000f330783b */ /* 0x000e620000000200 */
[----:B------:R-:W1:Y:S03]  /*3510*/  MUFU.TANH R70, R70 ;  /* 0x0000004600467308 */ /* 0x000e660000002400 */
[----:B------:R-:W1:Y:S05]  /*3520*/  LDSM.16.M88.4 R40, [R238+0x7900] ;  /* 0x00790000ee28783b */ /* 0x000e6a0000000200 */
[----:B------:R2:W1:Y:S02]  /*3530*/  MUFU.TANH R93, R2 ;  /* 0x00000002005d7308 */ /* 0x0004640000002400 */
[----:B--2---:R-:W-:-:S06]  /*3540*/  FMUL.FTZ R2, R78, c[0x0][0x320] ;  /* 0x0000c8004e027a20 */ /* 0x004fcc0000410000 */
[----:B------:R2:W1:Y:S02]  /*3550*/  MUFU.TANH R92, R2 ;  /* 0x00000002005c7308 */ /* 0x0004640000002400 */
[----:B--2---:R-:W-:Y:S02]  /*3560*/  FMUL.FTZ R2, R79, c[0x0][0x320] ;  /* 0x0000c8004f027a20 */ /* 0x004fe40000410000 */
[----:B------:R-:W-:Y:S04]  /*3570*/  HMMA.16816.F32.BF16 R76, R4, R36, R56 ;  /* 0x00000024044c723c */ /* 0x000fe80000041838 */
[----:B------:R2:W1:Y:S04]  /*3580*/  MUFU.TANH R89, R2 ;  /* 0x0000000200597308 */ /* 0x0004680000002400 */
[----:B------:R-:W-:Y:S08]  /*3590*/  HMMA.16816.F32.BF16 R56, R16, R54, R60 ;  /* 0x000000361038723c */ /* 0x000ff0000004183c */
[----:B-----5:R-:W-:Y:S01]  /*35a0*/  HMMA.16816.F32.BF16 R60, R28, R44, R140 ;  /* 0x0000002c1c3c723c */ /* 0x020fe2000004188c */
[----:B--2---:R-:W-:-:S04]  /*35b0*/  FMUL.FTZ R2, R72, c[0x0][0x320] ;  /* 0x0000c80048027a20 */ /* 0x004fc80000410000 */
[----:B------:R2:W1:Y:S03]  /*35c0*/  MUFU.TANH R91, R2 ;  /* 0x00000002005b7308 */ /* 0x0004660000002400 */
[----:B------:R-:W-:Y:S01]  /*35d0*/  HMMA.16816.F32.BF16 R28, R28, R46, R144 ;  /* 0x0000002e1c1c723c */ /* 0x000fe20000041890 */
[----:B--2---:R-:W-:Y:S11]  /*35e0*/  FMUL.FTZ R2, R73, c[0x0][0x320] ;  /* 0x0000c80049027a20 */ /* 0x004ff60000410000 */
[----:B------:R-:W-:Y:S04]  /*35f0*/  @!UPT UIADD3 URZ, URZ, URZ, URZ ;  /* 0x0000003f3f3ff290 */ /* 0x000fe8000fffe03f */
[----:B-1----:R-:W-:Y:S01]  /*3600*/  HMMA.16816.F32.BF16 R60, R20, R48, R60 ;  /* 0x00000030143c723c */ /* 0x002fe2000004183c */
[----:B------:R1:W2:Y:S02]  /*3610*/  MUFU.TANH R90, R2 ;  /* 0x00000002005a7308 */ /* 0x0002a40000002400 */
        /* <DEDUP_REMOVED lines=8> */
[----:B------:R-:W-:Y:S08]  /*36a0*/  @!UPT UIADD3 URZ, URZ, URZ, URZ ;  /* 0x0000003f3f3ff290 */ /* 0x000ff0000fffe03f */
[----:B------:R-:W-:Y:S01]  /*36b0*/  HMMA.16816.F32.BF16 R52, R24, R48, R64 ;  /* 0x000000301834723c */ /* 0x000fe20000041840 */
[----:B-1----:R-:W-:-:S07]  /*36c0*/  FMUL.FTZ R2, R81, c[0x0][0x320] ;  /* 0x0000c80051027a20 */ /* 0x002fce0000410000 */
[----:B------:R-:W-:Y:S01]  /*36d0*/  HMMA.16816.F32.BF16 R64, R8, R38, R56 ;  /* 0x000000260840723c */ /* 0x000fe20000041838 */
[----:B------:R1:W1:Y:S07]  /*36e0*/  MUFU.TANH R85, R2 ;  /* 0x0000000200557308 */ /* 0x00026e0000002400 */
[----:B------:R-:W-:Y:S01]  /*36f0*/  HMMA.16816.F32.BF16 R56, R32, R46, R116 ;  /* 0x0000002e2038723c */ /* 0x000fe20000041874 */
[----:B------:R-:W5:Y:S01]  /*3700*/  LDSM.16.M88.4 R32, [R237+0x3800] ;  /* 0x00380000ed20783b */ /* 0x000f620000000200 */
[----:B------:R-:W-:-:S06]  /*3710*/  DEPBAR.LE SB0, 0x0 ;  /* 0x000080000000791a */ /* 0x000fcc0000000000 */
[----:B------:R-:W-:Y:S01]  /*3720*/  HMMA.16816.F32.BF16 R52, R16, R40, R52 ;  /* 0x000000281034723c */ /* 0x000fe20000041834 */
[----:B-1----:R-:W-:-:S04]  /*3730*/  FMUL.FTZ R2, R82, c[0x0][0x320] ;  /* 0x0000c80052027a20 */ /* 0x002fc80000410000 */
[----:B------:R1:W1:Y:S03]  /*3740*/  MUFU.TANH R82, R2 ;  /* 0x0000000200527308 */ /* 0x0002660000002400 */
[----:B------:R-:W-:Y:S01]  /*3750*/  HMMA.16816.F32.BF16 R36, R12, R40, R60 ;  /* 0x000000280c24723c */ /* 0x000fe2000004183c */
[----:B------:R-:W-:Y:S02]  /*3760*/  FMUL.FTZ R65, R65, c[0x0][0x320] ;  /* 0x0000c80041417a20 */ /* 0x000fe40000410000 */
[----:B------:R-:W-:Y:S02]  /*3770*/  FMUL.FTZ R66, R66, c[0x0][0x320] ;  /* 0x0000c80042427a20 */ /* 0x000fe40000410000 */
[----:B------:R-:W-:Y:S02]  /*3780*/  FMUL.FTZ R67, R67, c[0x0][0x320] ;  /* 0x0000c80043437a20 */ /* 0x000fe40000410000 */
[----:B------:R-:W2:Y:S01]  /*3790*/  MUFU.TANH R65, R65 ;  /* 0x0000004100417308 */ /* 0x000ea20000002400 */
[----:B------:R-:W-:Y:S01]  /*37a0*/  HMMA.16816.F32.BF16 R24, R24, R50, R56 ;  /* 0x000000321818723c */ /* 0x000fe20000041838 */
[----:B-1----:R-:W-:-:S06]  /*37b0*/  FMUL.FTZ R2, R83, c[0x0][0x320] ;  /* 0x0000c80053027a20 */ /* 0x002fcc0000410000 */
[----:B------:R-:W1:Y:S01]  /*37c0*/  MUFU.TANH R66, R66 ;  /* 0x0000004200427308 */ /* 0x000e620000002400 */
[----:B------:R-:W-:Y:S07]  /*37d0*/  HMMA.16816.F32.BF16 R48, R20, R50, R28 ;  /* 0x000000321430723c */ /* 0x000fee000004181c */
[----:B------:R1:W1:Y:S01]  /*37e0*/  MUFU.TANH R81, R2 ;  /* 0x0000000200517308 */ /* 0x0002620000002400 */
[----:B-----5:R-:W-:Y:S07]  /*37f0*/  HMMA.16816.F32.BF16 R52, R8, R32, R52 ;  /* 0x000000200834723c */ /* 0x020fee0000041834 */
[----:B------:R-:W2:Y:S01]  /*3800*/  MUFU.TANH R67, R67 ;  /* 0x0000004300437308 */ /* 0x000ea20000002400 */
[----:B------:R-:W-:Y:S01]  /*3810*/  HMMA.16816.F32.BF16 R16, R16, R42, R24 ;  /* 0x0000002a1010723c */ /* 0x000fe20000041818 */
[----:B-1----:R-:W-:-:S07]  /*3820*/  FMUL.FTZ R2, R72, c[0x0][0x320] ;  /* 0x0000c80048027a20 */ /* 0x002fce0000410000 */
[----:B------:R-:W-:Y:S01]  /*3830*/  HMMA.16816.F32.BF16 R12, R12, R42, R48 ;  /* 0x0000002a0c0c723c */ /* 0x000fe20000041830 */
[----:B------:R1:W1:Y:S07]  /*3840*/  MUFU.TANH R83, R2 ;  /* 0x0000000200537308 */ /* 0x00026e0000002400 */
[----:B------:R-:W-:Y:S01]  /*3850*/  HMMA.16816.F32.BF16 R20, R4, R32, R36 ;  /* 0x000000200414723c */ /* 0x000fe20000041824 */
[----:B------:R-:W-:Y:S02]  /*3860*/  FMUL.FTZ R52, R52, c[0x0][0x320] ;  /* 0x0000c80034347a20 */ /* 0x000fe40000410000 */
[----:B------:R-:W-:-:S02]  /*3870*/  FMUL.FTZ R53, R53, c[0x0][0x320] ;  /* 0x0000c80035357a20 */ /* 0x000fc40000410000 */
[----:B------:R-:W-:Y:S02]  /*3880*/  FMUL.FTZ R54, R54, c[0x0][0x320] ;  /* 0x0000c80036367a20 */ /* 0x000fe40000410000 */
[----:B------:R-:W2:Y:S01]  /*3890*/  MUFU.TANH R52, R52 ;  /* 0x0000003400347308 */ /* 0x000ea20000002400 */
[----:B------:R-:W-:Y:S01]  /*38a0*/  HMMA.16816.F32.BF16 R8, R8, R34, R16 ;  /* 0x000000220808723c */ /* 0x000fe20000041810 */
[----:B-1----:R-:W-:-:S06]  /*38b0*/  FMUL.FTZ R2, R73, c[0x0][0x320] ;  /* 0x0000c80049027a20 */ /* 0x002fcc0000410000 */
[----:B------:R1:W1:Y:S01]  /*38c0*/  MUFU.TANH R84, R2 ;  /* 0x0000000200547308 */ /* 0x0002620000002400 */
[----:B------:R-:W-:Y:S07]  /*38d0*/  HMMA.16816.F32.BF16 R4, R4, R34, R12 ;  /* 0x000000220404723c */ /* 0x000fee000004180c */
[----:B------:R-:W2:Y:S01]  /*38e0*/  MUFU.TANH R53, R53 ;  /* 0x0000003500357308 */ /* 0x000ea20000002400 */
[----:B------:R-:W-:Y:S01]  /*38f0*/  FMUL.FTZ R20, R20, c[0x0][0x320] ;  /* 0x0000c80014147a20 */ /* 0x000fe20000410000 */
[----:B------:R-:W-:Y:S01]  /*3900*/  SHF.R.S32.HI R15, RZ, 0x1f, R134 ;  /* 0x0000001fff0f7819 */ /* 0x000fe20000011486 */
[----:B------:R-:W-:-:S02]  /*3910*/  FMUL.FTZ R21, R21, c[0x0][0x320] ;  /* 0x0000c80015157a20 */ /* 0x000fc40000410000 */
[----:B------:R-:W-:Y:S02]  /*3920*/  FMUL.FTZ R22, R22, c[0x0][0x320] ;  /* 0x0000c80016167a20 */ /* 0x000fe40000410000 */
[----:B------:R-:W-:Y:S01]  /*3930*/  FMUL.FTZ R23, R23, c[0x0][0x320] ;  /* 0x0000c80017177a20 */ /* 0x000fe20000410000 */
[----:B------:R-:W2:Y:S01]  /*3940*/  MUFU.TANH R54, R54 ;  /* 0x0000003600367308 */ /* 0x000ea20000002400 */
[----:B-1----:R-:W-:Y:S02]  /*3950*/  FMUL.FTZ R2, R74, c[0x0][0x320] ;  /* 0x0000c8004a027a20 */ /* 0x002fe40000410000 */
[----:B------:R-:W-:Y:S02]  /*3960*/  FMUL.FTZ R8, R8, c[0x0][0x320] ;  /* 0x0000c80008087a20 */ /* 0x000fe40000410000 */
[----:B------:R-:W-:Y:S02]  /*3970*/  FMUL.FTZ R9, R9, c[0x0][0x320] ;  /* 0x0000c80009097a20 */ /* 0x000fe40000410000 */
[----:B------:R-:W-:Y:S01]  /*3980*/  FMUL.FTZ R10, R10, c[0x0][0x320] ;  /* 0x0000c8000a0a7a20 */ /* 0x000fe20000410000 */
[----:B------:R1:W1:Y:S01]  /*3990*/  MUFU.TANH R80, R2 ;  /* 0x0000000200507308 */ /* 0x0002620000002400 */
[----:B------:R-:W-:-:S02]  /*39a0*/  FMUL.FTZ R11, R11, c[0x0][0x320] ;  /* 0x0000c8000b0b7a20 */ /* 0x000fc40000410000 */
[----:B------:R-:W-:Y:S02]  /*39b0*/  FMUL.FTZ R5, R5, c[0x0][0x320] ;  /* 0x0000c80005057a20 */ /* 0x000fe40000410000 */
[----:B------:R-:W-:Y:S02]  /*39c0*/  FMUL.FTZ R6, R6, c[0x0][0x320] ;  /* 0x0000c80006067a20 */ /* 0x000fe40000410000 */
[----:B------:R-:W-:Y:S01]  /*39d0*/  FMUL.FTZ R7, R7, c[0x0][0x320] ;  /* 0x0000c80007077a20 */ /* 0x000fe20000410000 */
[----:B------:R-:W2:Y:S01]  /*39e0*/  MUFU.TANH R33, R20 ;  /* 0x0000001400217308 */ /* 0x000ea20000002400 */
[----:B------:R-:W-:Y:S02]  /*39f0*/  FMUL.FTZ R4, R4, c[0x0][0x320] ;  /* 0x0000c80004047a20 */ /* 0x000fe40000410000 */
[----:B-1----:R-:W-:-:S05]  /*3a00*/  FMUL.FTZ R2, R75, c[0x0][0x320] ;  /* 0x0000c8004b027a20 */ /* 0x002fca0000410000 */
[----:B------:R-:W1:Y:S08]  /*3a10*/  MUFU.TANH R32, R21 ;  /* 0x0000001500207308 */ /* 0x000e700000002400 */
[----:B------:R5:W1:Y:S08]  /*3a20*/  MUFU.TANH R75, R2 ;  /* 0x00000002004b7308 */ /* 0x000a700000002400 */
[----:B------:R-:W1:Y:S01]  /*3a30*/  MUFU.TANH R31, R22 ;  /* 0x00000016001f7308 */ /* 0x000e620000002400 */
[----:B-----5:R-:W-:-:S07]  /*3a40*/  FMUL.FTZ R2, R76, c[0x0][0x320] ;  /* 0x0000c8004c027a20 */ /* 0x020fce0000410000 */
        /* <DEDUP_REMOVED lines=16> */
[----:B------:R5:W1:Y:S08]  /*3b50*/  MUFU.TANH R28, R4 ;  /* 0x00000004001c7308 */ /* 0x000a700000002400 */
[----:B------:R1:W1:Y:S01]  /*3b60*/  MUFU.TANH R44, R2 ;  /* 0x00000002002c7308 */ /* 0x0002620000002400 */
[----:B-----5:R-:W-:Y:S01]  /*3b70*/  LOP3.LUT R4, R154, R153, RZ, 0xfc, !PT ;  /* 0x000000999a047212 */ /* 0x020fe200078efcff */
[----:B-1----:R-:W-:-:S06]  /*3b80*/  FMUL.FTZ R2, R71, c[0x0][0x320] ;  /* 0x0000c80047027a20 */ /* 0x002fcc0000410000 */
[----:B------:R1:W1:Y:S02]  /*3b90*/  MUFU.TANH R40, R2 ;  /* 0x0000000200287308 */ /* 0x0002640000002400 */
[----:B-1----:R-:W-:-:S06]  /*3ba0*/  FMUL.FTZ R2, R55, c[0x0][0x320] ;  /* 0x0000c80037027a20 */ /* 0x002fcc0000410000 */
[----:B------:R1:W1:Y:S02]  /*3bb0*/  MUFU.TANH R190, R2 ;  /* 0x0000000200be7308 */ /* 0x0002640000002400 */
[----:B-1----:R-:W-:-:S05]  /*3bc0*/  IADD3 R2, R156, 0x100, RZ ;  /* 0x000001009c027810 */ /* 0x002fca0007ffe0ff */
[----:B------:R1:W-:Y:S04]  /*3bd0*/  STL [R1+0x2c], R2 ;  /* 0x00002c0201007387 */ /* 0x0003e80000100800 */
[----:B------:R-:W-:Y:S06]  /*3be0*/  BAR.SYNC.DEFER_BLOCKING 0x0 ;  /* 0x0000000000007b1d */ /* 0x000fec0000010000 */
[----:B------:R-:W-:Y:S05]  /*3bf0*/  @P2 BRA `(.L_x_753) ;  /* 0x0000049000002947 */ /* 0x000fea0003800000 */
[----:B--234-:R-:W-:Y:S01]  /*3c00*/  ULEA UR4, UR11, UR9, 0x6 ;  /* 0x000000090b047291 */ /* 0x01cfe2000f8e303f */
[----:B------:R-:W-:-:S05]  /*3c10*/  IMAD.MOV.U32 R9, RZ, RZ, RZ ;  /* 0x000000ffff097224 */ /* 0x000fca00078e00ff */
[----:B------:R-:W-:-:S05]  /*3c20*/  IMAD.U32 R5, RZ, RZ, UR4 ;  /* 0x00000004ff057e24 */ /* 0x000fca000f8e00ff */
[----:B------:R-:W-:-:S05]  /*3c30*/  IADD3 R5, R5, -0x80, R158 ;  /* 0xffffff8005057810 */ /* 0x000fca0007ffe09e */
[----:B------:R-:W-:-:S04]  /*3c40*/  @P1 IMAD.HI.U32 R6, R5, c[0x0][0x2bc], RZ ;  /* 0x0000af0005061a27 */ /* 0x000fc800078e00ff */
[----:B-1----:R-:W-:Y:S01]  /*3c50*/  IMAD.MOV.U32 R2, RZ, RZ, R5 ;  /* 0x000000ffff027224 */ /* 0x002fe200078e0005 */
        /* <DEDUP_REMOVED lines=9> */
[----:B------:R-:W-:Y:S01]  /*3cf0*/  SEL R25, RZ, 0x10, P3 ;  /* 0x00000010ff197807 */ /* 0x000fe20001800000 */
[----:B------:R-:W-:Y:S01]  /*3d00*/  IMAD R10, R2, c[0x0][0x2b8], R5 ;  /* 0x0000ae00020a7a24 */ /* 0x000fe200078e0205 */
[----:B------:R-:W-:Y:S02]  /*3d10*/  IADD3 R22, -R26, 0x10, RZ ;  /* 0x000000101a167810 */ /* 0x000fe40007ffe1ff */
[----:B------:R-:W-:Y:S02]  /*3d20*/  IADD3 R11, -R25, 0x10, RZ ;  /* 0x00000010190b7810 */ /* 0x000fe40007ffe1ff */
[----:B------:R-:W-:Y:S01]  /*3d30*/  SHF.R.S32.HI R2, RZ, 0x1f, R10 ;  /* 0x0000001fff027819 */ /* 0x000fe2000001140a */
[----:B------:R-:W-:Y:S01]  /*3d40*/  STL [R1+0x30], R10 ;  /* 0x0000300a01007387 */ /* 0x000fe20000100800 */
[----:B------:R-:W-:-:S02]  /*3d50*/  LOP3.LUT R22, R22, 0xf, RZ, 0xc0, !PT ;  /* 0x0000000f16167812 */ /* 0x000fc400078ec0ff */
[----:B------:R-:W-:Y:S01]  /*3d60*/  LOP3.LUT R11, R11, 0xf, RZ, 0xc0, !PT ;  /* 0x0000000f0b0b7812 */ /* 0x000fe200078ec0ff */
[----:B------:R-:W-:-:S04]  /*3d70*/  IMAD R2, R2, c[0x0][0x1e0], RZ ;  /* 0x0000780002027a24 */ /* 0x000fc800078e02ff */
[C---:B------:R-:W-:Y:S02]  /*3d80*/  IMAD R2, R10.reuse, c[0x0][0x1e4], R2 ;  /* 0x000079000a027a24 */ /* 0x040fe400078e0202 */
[----:B-1----:R-:W-:-:S04]  /*3d90*/  IMAD.WIDE.U32 R6, R10, c[0x0][0x1e0], RZ ;  /* 0x000078000a067a25 */ /* 0x002fc800078e00ff */
[----:B------:R-:W-:Y:S01]  /*3da0*/  IMAD.IADD R7, R7, 0x1, R2 ;  /* 0x0000000107077824 */ /* 0x000fe200078e0202 */
[----:B--2---:R-:W-:-:S03]  /*3db0*/  SHF.R.S32.HI R2, RZ, 0x1f, R9 ;  /* 0x0000001fff027819 */ /* 0x004fc60000011409 */
[----:B------:R-:W-:Y:S01]  /*3dc0*/  IMAD.WIDE.U32 R6, R9, c[0x0][0x1f0], R6 ;  /* 0x00007c0009067a25 */ /* 0x000fe200078e0006 */
[----:B------:R-:W-:Y:S03]  /*3dd0*/  STL [R1+0x28], R9 ;  /* 0x0000280901007387 */ /* 0x000fe60000100800 */
[----:B------:R-:W-:-:S04]  /*3de0*/  IMAD R2, R2, c[0x0][0x1f0], RZ ;  /* 0x00007c0002027a24 */ /* 0x000fc800078e02ff */
[----:B------:R-:W-:Y:S01]  /*3df0*/  IMAD R5, R9, c[0x0][0x1f4], R2 ;  /* 0x00007d0009057a24 */ /* 0x000fe200078e0202 */
[----:B------:R-:W-:-:S04]  /*3e00*/  IADD3 R2, P2, R6, UR20, RZ ;  /* 0x0000001406027c10 */ /* 0x000fc8000ff5e0ff */
[----:B------:R-:W-:Y:S02]  /*3e10*/  IADD3.X R6, R7, UR18, R5, P2, !PT ;  /* 0x0000001207067c10 */ /* 0x000fe400097fe405 */
[----:B------:R-:W-:-:S04]  /*3e20*/  LEA R5, P2, R2, c[0x0][0x1c8], 0x1 ;  /* 0x0000720002057a11 */ /* 0x000fc800078408ff */
[----:B------:R-:W-:Y:S01]  /*3e30*/  LEA.HI.X R2, R2, c[0x0][0x1cc], R6, 0x1, P2 ;  /* 0x0000730002027a11 */ /* 0x000fe200010f0c06 */
[----:B------:R-:W1:Y:S01]  /*3e40*/  SHFL.IDX PT, R10, R5, 0x3, 0x181f ;  /* 0x00781f00050a7f89 */ /* 0x000e6200000e0000 */
[----:B------:R-:W-:-:S03]  /*3e50*/  SHF.L.U64.HI R6, R132, 0x1, R157 ;  /* 0x0000000184067819 */ /* 0x000fc6000001029d */
[----:B------:R-:W2:Y:S04]  /*3e60*/  SHFL.IDX PT, R7, R2, 0x3, 0x181f ;  /* 0x00781f0002077f89 */ /* 0x000ea800000e0000 */
[----:B------:R-:W3:Y:S04]  /*3e70*/  SHFL.IDX PT, R18, R5, RZ, 0x181f ;  /* 0x00181fff05127589 */ /* 0x000ee800000e0000 */
[----:B------:R-:W-:Y:S04]  /*3e80*/  SHFL.IDX PT, R14, R5, 0x1, 0x181f ;  /* 0x00381f00050e7f89 */ /* 0x000fe800000e0000 */
[----:B------:R-:W4:Y:S04]  /*3e90*/  SHFL.IDX PT, R8, R2, RZ, 0x181f ;  /* 0x00181fff02087589 */ /* 0x000f2800000e0000 */
[----:B------:R5:W5:Y:S04]  /*3ea0*/  SHFL.IDX PT, R9, R5, 0x2, 0x181f ;  /* 0x00581f0005097f89 */ /* 0x000b6800000e0000 */
[----:B------:R-:W5:Y:S01]  /*3eb0*/  SHFL.IDX PT, R13, R2, 0x1, 0x181f ;  /* 0x00381f00020d7f89 */ /* 0x000f6200000e0000 */
[----:B-1----:R-:W-:-:S03]  /*3ec0*/  IADD3 R22, P5, P2, R22, R10, R12 ;  /* 0x0000000a16167210 */ /* 0x002fc60007abe00c */
[----:B------:R1:W1:Y:S01]  /*3ed0*/  SHFL.IDX PT, R24, R2, 0x2, 0x181f ;  /* 0x00581f0002187f89 */ /* 0x00026200000e0000 */
[----:B--2---:R-:W-:Y:S02]  /*3ee0*/  IADD3.X R23, RZ, R7, R6, P5, P2 ;  /* 0x00000007ff177210 */ /* 0x004fe40002fe4406 */
[----:B---3--:R-:W-:-:S05]  /*3ef0*/  IADD3 R20, P6, R18, R12, RZ ;  /* 0x0000000c12147210 */ /* 0x008fca0007fde0ff */
[----:B----4-:R-:W-:Y:S01]  /*3f00*/  IMAD.X R21, R8, 0x1, R6, P6 ;  /* 0x0000000108157824 */ /* 0x010fe200030e0606 */
[----:B-----5:R-:W-:-:S04]  /*3f10*/  SHF.L.U64.HI R5, R134, 0x1, R15 ;  /* 0x0000000186057819 */ /* 0x020fc8000001020f */
[----:B------:R2:W-:Y:S01]  /*3f20*/  LDGSTS.E.BYPASS.LTC128B.128 [R156+0x4100], [R20.64], !P4 ;  /* 0x04100000149c7fae */ /* 0x0005e2000e101d4c */
[----:B-1----:R-:W-:-:S05]  /*3f30*/  IMAD.SHL.U32 R2, R134, 0x2, RZ ;  /* 0x0000000286027824 */ /* 0x002fca00078e00ff */
[----:B------:R-:W-:-:S04]  /*3f40*/  IADD3 R10, P5, P2, R11, R10, R2 ;  /* 0x0000000a0b0a7210 */ /* 0x000fc80007abe002 */
[--C-:B------:R-:W-:Y:S02]  /*3f50*/  IADD3.X R11, RZ, R7, R5.reuse, P5, P2 ;  /* 0x00000007ff0b7210 */ /* 0x100fe40002fe4405 */
[----:B------:R-:W-:Y:S02]  /*3f60*/  IADD3 R18, P5, R18, R2, RZ ;  /* 0x0000000212127210 */ /* 0x000fe40007fbe0ff */
[C---:B------:R-:W-:Y:S02]  /*3f70*/  IADD3 R16, P2, R14.reuse, R12, RZ ;  /* 0x0000000c0e107210 */ /* 0x040fe40007f5e0ff */
[----:B------:R-:W-:Y:S01]  /*3f80*/  IADD3 R14, P6, R14, R2, RZ ;  /* 0x000000020e0e7210 */ /* 0x000fe20007fde0ff */
[--C-:B------:R-:W-:Y:S01]  /*3f90*/  IMAD.X R19, R8, 0x1, R5.reuse, P5 ;  /* 0x0000000108137824 */ /* 0x100fe200028e0605 */
[----:B------:R-:W-:Y:S01]  /*3fa0*/  IADD3 R12, P5, R9, R12, RZ ;  /* 0x0000000c090c7210 */ /* 0x000fe20007fbe0ff */
[--C-:B------:R-:W-:Y:S01]  /*3fb0*/  IMAD.X R17, R13, 0x1, R6.reuse, P2 ;  /* 0x000000010d117824 */ /* 0x100fe200010e0606 */
        /* <DEDUP_REMOVED lines=13> */
.L_x_753:
[----:B-1234-:R-:W-:Y:S01]  /*4090*/  LOP3.LUT R2, R155, 0xffffffe0, RZ, 0xc0, !PT ;  /* 0xffffffe09b027812 */ /* 0x01efe200078ec0ff */
[----:B------:R-:W-:Y:S01]  /*40a0*/  IMAD.U32 R5, RZ, RZ, UR15 ;  /* 0x0000000fff057e24 */ /* 0x000fe2000f8e00ff */
[----:B------:R-:W-:Y:S01]  /*40b0*/  STL [R1+0x8c], R251 ;  /* 0x00008cfb01007387 */ /* 0x000fe20000100800 */
[----:B------:R-:W-:-:S02]  /*40c0*/  IMAD.SHL.U32 R233, R4, 0x2, RZ ;  /* 0x0000000204e97824 */ /* 0x000fc400078e00ff */
[----:B------:R-:W-:Y:S01]  /*40d0*/  IMAD.IADD R2, R159, 0x1, -R2 ;  /* 0x000000019f027824 */ /* 0x000fe200078e0a02 */
[----:B------:R-:W-:Y:S01]  /*40e0*/  STL [R1+0x88], R250 ;  /* 0x000088fa01007387 */ /* 0x000fe20000100800 */
[----:B------:R-:W-:Y:S01]  /*40f0*/  IMAD R234, R3, 0x2, R233 ;  /* 0x0000000203ea7824 */ /* 0x000fe200078e02e9 */
[C---:B------:R-:W-:Y:S02]  /*4100*/  LEA R236, R0.reuse, R233, 0x1 ;  /* 0x000000e900ec7211 */ /* 0x040fe400078e08ff */
[----:B------:R-:W-:Y:S01]  /*4110*/  SHF.R.S32.HI R8, RZ, 0x1f, R2 ;  /* 0x0000001fff087819 */ /* 0x000fe20000011402 */
[----:B------:R-:W-:Y:S01]  /*4120*/  STL [R1+0x84], R249 ;  /* 0x000084f901007387 */ /* 0x000fe20000100800 */
[----:B------:R-:W-:Y:S02]  /*4130*/  IMAD R235, R0, 0x2, R234 ;  /* 0x0000000200eb7824 */ /* 0x000fe400078e02ea */
[----:B------:R-:W-:Y:S01]  /*4140*/  LEA.HI R8, R8, R2, RZ, 0x2 ;  /* 0x0000000208087211 */ /* 0x000fe200078f10ff */
[----:B------:R-:W-:Y:S03]  /*4150*/  STL [R1+0x80], R248 ;  /* 0x000080f801007387 */ /* 0x000fe60000100800 */
[----:B------:R-:W-:Y:S01]  /*4160*/  LOP3.LUT R8, R8, 0x7ffffffc, RZ, 0xc0, !PT ;  /* 0x7ffffffc08087812 */ /* 0x000fe200078ec0ff */
[----:B------:R-:W-:Y:S03]  /*4170*/  STL [R1+0x7c], R247 ;  /* 0x00007cf701007387 */ /* 0x000fe60000100800 */
[----:B------:R-:W-:Y:S01]  /*4180*/  IADD3 R8, R2, -R8, RZ ;  /* 0x8000000802087210 */ /* 0x000fe20007ffe0ff */
[----:B------:R-:W-:Y:S04]  /*4190*/  STL [R1+0x78], R246 ;  /* 0x000078f601007387 */ /* 0x000fe80000100800 */
[----:B------:R-:W-:Y:S01]  /*41a0*/  IMAD R8, R8, -0x2, R5 ;  /* 0xfffffffe08087824 */ /* 0x000fe200078e0205 */
[----:B------:R-:W-:Y:S04]  /*41b0*/  STL [R1+0x74], R245 ;  /* 0x000074f501007387 */ /* 0x000fe80000100800 */
[C---:B------:R-:W-:Y:S01]  /*41c0*/  ISETP.GT.AND P2, PT, R8.reuse, RZ, PT ;  /* 0x000000ff0800720c */ /* 0x040fe20003f44270 */
[----:B------:R-:W-:Y:S01]  /*41d0*/  STL [R1+0x70], R244 ;  /* 0x000070f401007387 */ /* 0x000fe20000100800 */
[----:B------:R-:W-:-:S02]  /*41e0*/  ISETP.GT.AND P6, PT, R8, 0x1, PT ;  /* 0x000000010800780c */ /* 0x000fc40003fc4270 */
[----:B------:R-:W-:Y:S01]  /*41f0*/  ISETP.GT.AND P5, PT, R8, 0x8, PT ;  /* 0x000000080800780c */ /* 0x000fe20003fa4270 */
[----:B------:R-:W-:Y:S01]  /*4200*/  STL [R1+0x6c], R243 ;  /* 0x00006cf301007387 */ /* 0x000fe20000100800 */
[----:B------:R-:W-:Y:S02]  /*4210*/  FSEL R6, R148, -INF , P2 ;  /* 0xff80000094067808 */ /* 0x000fe40001000000 */
[----:B------:R-:W-:Y:S01]  /*4220*/  FSEL R7, R135, -INF , P6 ;  /* 0xff80000087077808 */ /* 0x000fe20003000000 */
[----:B------:R-:W-:Y:S01]  /*4230*/  STL [R1+0x68], R242 ;  /* 0x000068f201007387 */ /* 0x000fe20000100800 */
[----:B------:R-:W-:Y:S02]  /*4240*/  FSEL R11, R133, -INF , P2 ;  /* 0xff800000850b7808 */ /* 0x000fe40001000000 */
[----:B------:R-:W-:Y:S01]  /*4250*/  FSEL R120, R150, -INF , P2 ;  /* 0xff80000096787808 */ /* 0x000fe20001000000 */
[----:B------:R-:W-:Y:S01]  /*4260*/  STL [R1+0x64], R241 ;  /* 0x000064f101007387 */ /* 0x000fe20000100800 */
[----:B------:R-:W-:-:S02]  /*4270*/  FSEL R96, R152, -INF , P2 ;  /* 0xff80000098607808 */ /* 0x000fc40001000000 */
[----:B------:R-:W-:Y:S01]  /*4280*/  ISETP.GT.AND P2, PT, R8, 0x9, PT ;  /* 0x000000090800780c */ /* 0x000fe20003f44270 */
[----:B------:R-:W-:Y:S01]  /*4290*/  STL [R1+0x60], R240 ;  /* 0x000060f001007387 */ /* 0x000fe20000100800 */
[----:B------:R-:W-:Y:S02]  /*42a0*/  FSEL R9, R106, -INF , P5 ;  /* 0xff8000006a097808 */ /* 0x000fe40002800000 */
[----:B------:R-:W-:Y:S01]  /*42b0*/  FMNMX.FTZ R2, R6, R7, !PT ;  /* 0x0000000706027209 */ /* 0x000fe20007810000 */
        /* <DEDUP_REMOVED lines=15> */
[----:B------:R1:W-:Y:S01]  /*43b0*/  STL [R1+0x48], R132 ;  /* 0x0000488401007387 */ /* 0x0003e20000100800 */
[----:B------:R-:W-:Y:S02]  /*43c0*/  FSEL R17, R94, -INF , P6 ;  /* 0xff8000005e117808 */ /* 0x000fe40003000000 */
[----:B------:R-:W-:Y:S01]  /*43d0*/  FMNMX.FTZ R2, R10, R2, !PT ;  /* 0x000000020a027209 */ /* 0x000fe20007810000 */
[----:B------:R-:W-:Y:S01]  /*43e0*/  LDSM.16.MT88.4 R60, [R235+0x900] ;  /* 0x00090000eb3c783b */ /* 0x000fe20000004200 */
[----:B------:R-:W-:Y:S02]  /*43f0*/  FSEL R16, R102, -INF , P2 ;  /* 0xff80000066107808 */ /* 0x000fe40001000000 */
[----:B------:R-:W-:Y:S01]  /*4400*/  FSEL R123, R107, -INF , P2 ;  /* 0xff8000006b7b7808 */ /* 0x000fe20001000000 */
[----:B------:R-:W-:Y:S01]  /*4410*/  LDSM.16.MT88.4 R56, [R233+0x900] ;  /* 0x00090000e938783b */ /* 0x000fe20000004200 */
[----:B------:R-:W-:-:S02]  /*4420*/  FSEL R99, R113, -INF , P2 ;  /* 0xff80000071637808 */ /* 0x000fc40001000000 */
[----:B------:R-:W-:Y:S01]  /*4430*/  ISETP.GT.AND P2, PT, R8, 0x18, PT ;  /* 0x000000180800780c */ /* 0x000fe20003f44270 */
[----:B------:R-:W-:Y:S01]  /*4440*/  LDSM.16.MT88.4 R104, [R236+0x2100] ;  /* 0x00210000ec68783b */ /* 0x000fe20000004200 */
        /* <DEDUP_REMOVED lines=11> */
[----:B------:R-:W0:Y:S01]  /*4500*/  LDGDEPBAR ;  /* 0x00000000000079af */ /* 0x000e220000000000 */
[----:B------:R-:W-:Y:S02]  /*4510*/  FSEL R22, R89, -INF , P5 ;  /* 0xff80000059167808 */ /* 0x000fe40002800000 */
[----:B------:R-:W-:Y:S02]  /*4520*/  FSEL R125, R95, -INF , P5 ;  /* 0xff8000005f7d7808 */ /* 0x000fe40002800000 */
[----:B------:R-:W-:Y:S01]  /*4530*/  FSEL R113, R101, -INF , P5 ;  /* 0xff80000065717808 */ /* 0x000fe20002800000 */
[----:B------:R-:W-:Y:S01]  /*4540*/  LDSM.16.MT88.4 R92, [R233+0x2100] ;  /* 0x00210000e95c783b */ /* 0x000fe20000004200 */
[----:B------:R-:W-:-:S02]  /*4550*/  ISETP.GT.AND P5, PT, R8, 0x20, PT ;  /* 0x000000200800780c */ /* 0x000fc40003fa4270 */
[----:B------:R-:W-:Y:S01]  /*4560*/  FSEL R20, R85, -INF , P6 ;  /* 0xff80000055147808 */ /* 0x000fe20003000000 */
[----:B------:R-:W-:Y:S01]  /*4570*/  LDSM.16.MT88.4 R100, [R234+0x2100] ;  /* 0x00210000ea64783b */ /* 0x000fe20000004200 */
[----:B------:R-:W-:Y:S02]  /*4580*/  FMNMX.FTZ R2, R19, R2, !PT ;  /* 0x0000000213027209 */ /* 0x000fe40007810000 */
[----:B------:R-:W-:Y:S02]  /*4590*/  FSEL R23, R82, -INF , P2 ;  /* 0xff80000052177808 */ /* 0x000fe40001000000 */
[----:B------:R-:W-:Y:S02]  /*45a0*/  FSEL R126, R88, -INF , P2 ;  /* 0xff800000587e7808 */ /* 0x000fe40001000000 */
[----:B------:R-:W-:Y:S02]  /*45b0*/  FSEL R115, R91, -INF , P2 ;  /* 0xff8000005b737808 */ /* 0x000fe40001000000 */
[----:B------:R-:W-:-:S02]  /*45c0*/  ISETP.GT.AND P2, PT, R8, 0x21, PT ;  /* 0x000000210800780c */ /* 0x000fc40003f44270 */
[----:B------:R-:W-:Y:S02]  /*45d0*/  FSEL R180, R74, -INF , P5 ;  /* 0xff8000004ab47808 */ /* 0x000fe40002800000 */
        /* <DEDUP_REMOVED lines=16> */
[----:B------:R-:W-:Y:S01]  /*46e0*/  FSEL R168, R84, -INF , P2 ;  /* 0xff80000054a87808 */ /* 0x000fe20001000000 */
[----:B------:R-:W-:Y:S01]  /*46f0*/  LDSM.16.MT88.4 R72, [R236+0x900] ;  /* 0x00090000ec48783b */ /* 0x000fe20000004200 */
[----:B------:R-:W-:Y:S02]  /*4700*/  ISETP.GT.AND P2, PT, R8, 0x30, PT ;  /* 0x000000300800780c */ /* 0x000fe40003f44270 */
[----:B------:R-:W-:Y:S01]  /*4710*/  FSEL R173, R69, -INF , P5 ;  /* 0xff80000045ad7808 */ /* 0x000fe20002800000 */
[----:B------:R-:W-:Y:S01]  /*4720*/  LDSM.16.MT88.4 R84, [R236+0x100] ;  /* 0x00010000ec54783b */ /* 0x000fe20000004200 */
[----:B------:R-:W-:-:S02]  /*4730*/  FMNMX.FTZ R2, R174, R2, !PT ;  /* 0x00000002ae027209 */ /* 0x000fc40007810000 */
[----:B------:R-:W-:Y:S02]  /*4740*/  FSEL R181, R40, -INF , P5 ;  /* 0xff80000028b57808 */ /* 0x000fe40002800000 */
[----:B------:R-:W-:Y:S01]  /*4750*/  FSEL R136, R67, -INF , P5 ;  /* 0xff80000043887808 */ /* 0x000fe20002800000 */
[----:B------:R-:W-:Y:S01]  /*4760*/  LDSM.16.MT88.4 R40, [R233+0x100] ;  /* 0x00010000e928783b */ /* 0x000fe20000004200 */
[----:B------:R-:W-:Y:S02]  /*4770*/  FSEL R133, R65, -INF , P5 ;  /* 0xff80000041857808 */ /* 0x000fe40002800000 */
[----:B------:R-:W-:Y:S02]  /*4780*/  FSEL R205, R33, -INF , P2 ;  /* 0xff80000021cd7808 */ /* 0x000fe40001000000 */
[----:B------:R-:W-:Y:S02]  /*4790*/  ISETP.GT.AND P5, PT, R8, 0x31, PT ;  /* 0x000000310800780c */ /* 0x000fe40003fa4270 */
[----:B------:R-:W-:-:S02]  /*47a0*/  FMNMX.FTZ R2, R173, R2, !PT ;  /* 0x00000002ad027209 */ /* 0x000fc40007810000 */
[----:B------:R-:W-:Y:S02]  /*47b0*/  FSEL R182, R70, -INF , P6 ;  /* 0xff80000046b67808 */ /* 0x000fe40003000000 */
[----:B------:R-:W-:Y:S01]  /*47c0*/  FSEL R170, R66, -INF , P6 ;  /* 0xff80000042aa7808 */ /* 0x000fe20003000000 */
[----:B------:R-:W-:Y:S01]  /*47d0*/  LDSM.16.MT88.4 R68, [R233+0x2900] ;  /* 0x00290000e944783b */ /* 0x000fe20000004200 */
[----:B------:R-:W-:Y:S02]  /*47e0*/  FSEL R135, R44, -INF , P6 ;  /* 0xff8000002c877808 */ /* 0x000fe40003000000 */
[----:B------:R-:W-:Y:S01]  /*47f0*/  ISETP.GT.AND P6, PT, R8, 0x38, PT ;  /* 0x000000380800780c */ /* 0x000fe20003fc4270 */
[----:B------:R-:W-:Y:S01]  /*4800*/  LDSM.16.MT88.4 R64, [R234+0x2900] ;  /* 0x00290000ea40783b */ /* 0x000fe20000004200 */
[----:B-1----:R-:W-:Y:S02]  /*4810*/  FSEL R132, R32, -INF , P5 ;  /* 0xff80000020847808 */ /* 0x002fe40002800000 */
[----:B------:R-:W-:-:S02]  /*4820*/  FMNMX.FTZ R2, R205, R2, !PT ;  /* 0x00000002cd027209 */ /* 0x000fc40007810000 */
[----:B------:R-:W-:Y:S02]  /*4830*/  ISETP.GT.AND P5, PT, R8, 0x39, PT ;  /* 0x000000390800780c */ /* 0x000fe40003fa4270 */
[----:B------:R-:W-:Y:S02]  /*4840*/  FSEL R241, R28, -INF , P6 ;  /* 0xff8000001cf17808 */ /* 0x000fe40003000000 */
[----:B------:R-:W-:Y:S02]  /*4850*/  FMNMX.FTZ R2, R132, R2, !PT ;  /* 0x0000000284027209 */ /* 0x000fe40007810000 */
[----:B------:R-:W-:Y:S02]  /*4860*/  FSEL R237, R27, -INF , P5 ;  /* 0xff8000001bed7808 */ /* 0x000fe40002800000 */
[----:B------:R-:W-:Y:S02]  /*4870*/  FMNMX.FTZ R2, R241, R2, !PT ;  /* 0x00000002f1027209 */ /* 0x000fe40007810000 */
[----:B------:R-:W-:-:S02]  /*4880*/  FSEL R240, R31, -INF , P2 ;  /* 0xff8000001ff07808 */ /* 0x000fc40001000000 */
[----:B------:R-:W-:Y:S02]  /*4890*/  FMNMX.FTZ R2, R237, R2, !PT ;  /* 0x00000002ed027209 */ /* 0x000fe40007810000 */
[----:B------:R-:W-:Y:S02]  /*48a0*/  FSEL R229, R54, -INF , P2 ;  /* 0xff80000036e57808 */ /* 0x000fe40001000000 */
[----:B------:R-:W-:Y:S01]  /*48b0*/  FSEL R228, R52, -INF , P2 ;  /* 0xff80000034e47808 */ /* 0x000fe20001000000 */
[----:B------:R-:W1:Y:S01]  /*48c0*/  SHFL.BFLY PT, R5, R2, 0x2, 0x1f ;  /* 0x0c401f0002057f89 */ /* 0x000e6200000e0000 */
[----:B------:R-:W-:Y:S02]  /*48d0*/  FSEL R232, R30, -INF , P6 ;  /* 0xff8000001ee87808 */ /* 0x000fe40003000000 */
[----:B------:R-:W-:Y:S02]  /*48e0*/  FSEL R212, R29, -INF , P5 ;  /* 0xff8000001dd47808 */ /* 0x000fe40002800000 */
[----:B------:R-:W-:-:S02]  /*48f0*/  FMNMX.FTZ R0, R96, R97, !PT ;  /* 0x0000006160007209 */ /* 0x000fc40007810000 */
[----:B------:R-:W-:Y:S02]  /*4900*/  FSEL R191, R35, -INF , P6 ;  /* 0xff80000023bf7808 */ /* 0x000fe40003000000 */
[----:B------:R-:W-:Y:S02]  /*4910*/  FMNMX.FTZ R0, R98, R0, !PT ;  /* 0x0000000062007209 */ /* 0x000fe40007810000 */
[----:B------:R-:W-:Y:S02]  /*4920*/  FSEL R195, R34, -INF , P5 ;  /* 0xff80000022c37808 */ /* 0x000fe40002800000 */
[----:B------:R-:W-:Y:S02]  /*4930*/  FMNMX.FTZ R0, R99, R0, !PT ;  /* 0x0000000063007209 */ /* 0x000fe40007810000 */
[----:B------:R-:W-:Y:S02]  /*4940*/  FSEL R189, R189, -INF , P6 ;  /* 0xff800000bdbd7808 */ /* 0x000fe40003000000 */
[----:B------:R-:W-:-:S02]  /*4950*/  FMNMX.FTZ R0, R112, R0, !PT ;  /* 0x0000000070007209 */ /* 0x000fc40007810000 */
[----:B------:R-:W-:Y:S02]  /*4960*/  FSEL R188, R188, -INF , P5 ;  /* 0xff800000bcbc7808 */ /* 0x000fe40002800000 */
[----:B------:R-:W-:Y:S02]  /*4970*/  FMNMX.FTZ R0, R113, R0, !PT ;  /* 0x0000000071007209 */ /* 0x000fe40007810000 */
[----:B-1----:R-:W-:Y:S02]  /*4980*/  FMNMX.FTZ R2, R2, R5, !PT ;  /* 0x0000000502027209 */ /* 0x002fe40007810000 */
[----:B------:R-:W-:-:S03]  /*4990*/  FMNMX.FTZ R0, R115, R0, !PT ;  /* 0x0000000073007209 */ /* 0x000fc60007810000 */
[----:B------:R-:W1:Y:S01]  /*49a0*/  SHFL.BFLY PT, R137, R2, 0x1, 0x1f ;  /* 0x0c201f0002897f89 */ /* 0x000e6200000e0000 */
        /* <DEDUP_REMOVED lines=8> */
[C---:B------:R-:W-:Y:S01]  /*4a30*/  FSETP.NEU.FTZ.AND P2, PT, R137.reuse, -INF , PT ;  /* 0xff8000008900780b */ /* 0x040fe20003f5d000 */
[----:B------:R-:W-:Y:S01]  /*4a40*/  FMUL.FTZ R13, R137, c[0x0][0x2d0] ;  /* 0x0000b400890d7a20 */ /* 0x000fe20000410000 */
[----:B------:R-:W-:-:S04]  /*4a50*/  FMNMX.FTZ R2, R15, R2, !PT ;  /* 0x000000020f027209 */ /* 0x000fc80007810000 */
[----:B------:R-:W-:Y:S02]  /*4a60*/  FMNMX.FTZ R2, R16, R2, !PT ;  /* 0x0000000210027209 */ /* 0x000fe40007810000 */
[----:B------:R-:W-:Y:S02]  /*4a70*/  FSEL R13, R13, RZ, P2 ;  /* 0x000000ff0d0d7208 */ /* 0x000fe40001000000 */
[----:B------:R-:W-:Y:S02]  /*4a80*/  FMNMX.FTZ R2, R21, R2, !PT ;  /* 0x0000000215027209 */ /* 0x000fe40007810000 */
[----:B------:R-:W-:Y:S02]  /*4a90*/  ISETP.GT.AND P2, PT, R8, 0x31, PT ;  /* 0x000000310800780c */ /* 0x000fe40003f44270 */
[----:B------:R-:W-:Y:S02]  /*4aa0*/  FMNMX.FTZ R2, R22, R2, !PT ;  /* 0x0000000216027209 */ /* 0x000fe40007810000 */
[----:B------:R-:W-:-:S02]  /*4ab0*/  FSEL R239, R36, -INF , P2 ;  /* 0xff80000024ef7808 */ /* 0x000fc40001000000 */
        /* <DEDUP_REMOVED lines=11> */
[----:B-1----:R-:W-:-:S05]  /*4b70*/  FMNMX.FTZ R2, R2, R5, !PT ;  /* 0x0000000502027209 */ /* 0x002fca0007810000 */
[----:B------:R-:W1:Y:S02]  /*4b80*/  SHFL.BFLY PT, R5, R2, 0x1, 0x1f ;  /* 0x0c201f0002057f89 */ /* 0x000e6400000e0000 */
[----:B-1----:R-:W-:Y:S01]  /*4b90*/  FMNMX.FTZ R2, R5, R2, !PT ;  /* 0x0000000205027209 */ /* 0x002fe20007810000 */
[----:B------:R-:W-:-:S03]  /*4ba0*/  FFMA.FTZ R5, R6, c[0x0][0x2d0], -R13 ;  /* 0x0000b40006057a23 */ /* 0x000fc6000001080d */
[C---:B------:R-:W-:Y:S01]  /*4bb0*/  FSETP.NEU.FTZ.AND P2, PT, R2.reuse, -INF , PT ;  /* 0xff8000000200780b */ /* 0x040fe20003f5d000 */
[----:B------:R-:W-:Y:S01]  /*4bc0*/  FMUL.FTZ R12, R2, c[0x0][0x2d0] ;  /* 0x0000b400020c7a20 */ /* 0x000fe20000410000 */
[----:B------:R1:W-:Y:S04]  /*4bd0*/  MUFU.EX2 R134, R5 ;  /* 0x0000000500867308 */ /* 0x0003e80000000800 */
[----:B------:R-:W-:Y:S02]  /*4be0*/  FSEL R12, R12, RZ, P2 ;  /* 0x000000ff0c0c7208 */ /* 0x000fe40001000000 */
[----:B------:R-:W-:Y:S02]  /*4bf0*/  ISETP.GT.AND P2, PT, R8, 0x31, PT ;  /* 0x000000310800780c */ /* 0x000fe40003f44270 */
[----:B------:R-:W-:Y:S01]  /*4c00*/  FMNMX.FTZ R8, R120, R121, !PT ;  /* 0x0000007978087209 */ /* 0x000fe20007810000 */
[--C-:B------:R-:W-:Y:S01]  /*4c10*/  FFMA.FTZ R3, R15, c[0x0][0x2d0], -R12.reuse ;  /* 0x0000b4000f037a23 */ /* 0x100fe2000001080c */
[----:B------:R-:W-:Y:S01]  /*4c20*/  FSEL R194, R53, -INF , P2 ;  /* 0xff80000035c27808 */ /* 0x000fe20001000000 */
[----:B------:R-:W-:Y:S01]  /*4c30*/  FFMA.FTZ R4, R14, c[0x0][0x2d0], -R12 ;  /* 0x0000b4000e047a23 */ /* 0x000fe2000001080c */
[----:B------:R-:W-:Y:S01]  /*4c40*/  FMNMX.FTZ R8, R122, R8, !PT ;  /* 0x000000087a087209 */ /* 0x000fe20007810000 */
[----:B------:R2:W-:Y:S01]  /*4c50*/  MUFU.EX2 R246, R3 ;  /* 0x0000000300f67308 */ /* 0x0005e20000000800 */
[----:B------:R-:W-:Y:S01]  /*4c60*/  FMNMX.FTZ R0, R194, R0, !PT ;  /* 0x00000000c2007209 */ /* 0x000fe20007810000 */
[----:B------:R-:W-:Y:S01]  /*4c70*/  LDSM.16.MT88.4 R52, [R234+0x900] ;  /* 0x00090000ea34783b */ /* 0x000fe20000004200 */
[----:B-1----:R-:W-:Y:S01]  /*4c80*/  FFMA.FTZ R5, R7, c[0x0][0x2d0], -R13 ;  /* 0x0000b40007057a23 */ /* 0x002fe2000001080d */
[----:B------:R-:W-:-:S02]  /*4c90*/  FSEL R190, R190, -INF , P2 ;  /* 0xff800000bebe7808 */ /* 0x000fc40001000000 */
[----:B------:R-:W-:Y:S02]  /*4ca0*/  FMNMX.FTZ R0, R191, R0, !PT ;  /* 0x00000000bf007209 */ /* 0x000fe40007810000 */
[----:B------:R1:W3:Y:S02]  /*4cb0*/  MUFU.EX2 R214, R5 ;  /* 0x0000000500d67308 */ /* 0x0002e40000000800 */
[----:B------:R-:W-:Y:S01]  /*4cc0*/  FMNMX.FTZ R0, R195, R0, !PT ;  /* 0x00000000c3007209 */ /* 0x000fe20007810000 */
[----:B--2---:R-:W-:-:S05]  /*4cd0*/  FFMA.FTZ R3, R16, c[0x0][0x2d0], -R12 ;  /* 0x0000b40010037a23 */ /* 0x004fca000001080c */
[----:B------:R3:W-:Y:S01]  /*4ce0*/  MUFU.EX2 R230, R4 ;  /* 0x0000000400e67308 */ /* 0x0007e20000000800 */
[----:B-1----:R-:W-:-:S07]  /*4cf0*/  FFMA.FTZ R5, R9, c[0x0][0x2d0], -R13 ;  /* 0x0000b40009057a23 */ /* 0x002fce000001080d */
[----:B------:R1:W2:Y:S01]  /*4d00*/  MUFU.EX2 R213, R3 ;  /* 0x0000000300d57308 */ /* 0x0002a20000000800 */
[----:B------:R-:W4:Y:S07]  /*4d10*/  SHFL.BFLY PT, R9, R0, 0x2, 0x1f ;  /* 0x0c401f0000097f89 */ /* 0x000f2e00000e0000 */
[----:B------:R4:W-:Y:S01]  /*4d20*/  MUFU.EX2 R206, R5 ;  /* 0x0000000500ce7308 */ /* 0x0009e20000000800 */
[----:B---3--:R-:W-:Y:S01]  /*4d30*/  F2FP.BF16.PACK_AB R4, R214, R134 ;  /* 0x00000086d604723e */ /* 0x008fe200000010ff */
[----:B-1----:R-:W-:Y:S01]  /*4d40*/  FFMA.FTZ R3, R17, c[0x0][0x2d0], -R13 ;  /* 0x0000b40011037a23 */ /* 0x002fe2000001080d */
[----:B--2---:R-:W-:-:S05]  /*4d50*/  F2FP.BF16.PACK_AB R7, R213, R246 ;  /* 0x000000f6d507723e */ /* 0x004fca00000010ff */
[----:B------:R1:W-:Y:S01]  /*4d60*/  MUFU.EX2 R238, R3 ;  /* 0x0000000300ee7308 */ /* 0x0003e20000000800 */
[----:B----4-:R-:W-:Y:S01]  /*4d70*/  FFMA.FTZ R5, R10, c[0x0][0x2d0], -R13 ;  /* 0x0000b4000a057a23 */ /* 0x010fe2000001080d */
[----:B------:R-:W-:-:S06]  /*4d80*/  FMNMX.FTZ R0, R0, R9, !PT ;  /* 0x0000000900007209 */ /* 0x000fcc0007810000 */
[----:B------:R2:W3:Y:S01]  /*4d90*/  MUFU.EX2 R243, R5 ;  /* 0x0000000500f37308 */ /* 0x0004e20000000800 */
[----:B------:R-:W4:Y:S01]  /*4da0*/  SHFL.BFLY PT, R16, R0, 0x1, 0x1f ;  /* 0x0c201f0000107f89 */ /* 0x000f2200000e0000 */
[----:B-1----:R-:W-:-:S06]  /*4db0*/  FFMA.FTZ R3, R18, c[0x0][0x2d0], -R13 ;  /* 0x0000b40012037a23 */ /* 0x002fcc000001080d */
[----:B------:R1:W-:Y:S01]  /*4dc0*/  MUFU.EX2 R250, R3 ;  /* 0x0000000300fa7308 */ /* 0x0003e20000000800 */
[----:B--2---:R-:W-:Y:S01]  /*4dd0*/  FFMA.FTZ R5, R11, c[0x0][0x2d0], -R12 ;  /* 0x0000b4000b057a23 */ /* 0x004fe2000001080c */
[----:B---3--:R-:W-:-:S06]  /*4de0*/  F2FP.BF16.PACK_AB R6, R243, R206 ;  /* 0x000000cef306723e */ /* 0x008fcc00000010ff */
[----:B------:R-:W2:Y:S01]  /*4df0*/  MUFU.EX2 R242, R5 ;  /* 0x0000000500f27308 */ /* 0x000ea20000000800 */
[----:B----4-:R-:W-:Y:S02]  /*4e00*/  FMNMX.FTZ R139, R0, R16, !PT ;  /* 0x00000010008b7209 */ /* 0x010fe40007810000 */
[----:B-1----:R-:W-:Y:S01]  /*4e10*/  FMNMX.FTZ R3, R123, R8, !PT ;  /* 0x000000087b037209 */ /* 0x002fe20007810000 */
[----:B------:R-:W-:Y:S01]  /*4e20*/  FFMA.FTZ R8, R19, c[0x0][0x2d0], -R13 ;  /* 0x0000b40013087a23 */ /* 0x000fe2000001080d */
[----:B------:R-:W-:Y:S02]  /*4e30*/  FSETP.NEU.FTZ.AND P2, PT, R139, -INF , PT ;  /* 0xff8000008b00780b */ /* 0x000fe40003f5d000 */
[----:B------:R-:W-:Y:S01]  /*4e40*/  FMNMX.FTZ R3, R124, R3, !PT ;  /* 0x000000037c037209 */ /* 0x000fe20007810000 */
[----:B------:R1:W-:Y:S03]  /*4e50*/  MUFU.EX2 R207, R8 ;  /* 0x0000000800cf7308 */ /* 0x0003e60000000800 */
[----:B------:R-:W-:-:S02]  /*4e60*/  FMNMX.FTZ R3, R125, R3, !PT ;  /* 0x000000037d037209 */ /* 0x000fc40007810000 */
[----:B--2---:R-:W-:Y:S02]  /*4e70*/  F2FP.BF16.PACK_AB R5, R230, R242 ;  /* 0x000000f2e605723e */ /* 0x004fe400000010ff */
[----:B------:R-:W-:-:S04]  /*4e80*/  FMNMX.FTZ R3, R126, R3, !PT ;  /* 0x000000037e037209 */ /* 0x000fc80007810000 */
[----:B------:R-:W-:Y:S01]  /*4e90*/  FMNMX.FTZ R3, R127, R3, !PT ;  /* 0x000000037f037209 */ /* 0x000fe20007810000 */
[----:B------:R-:W-:Y:S03]  /*4ea0*/  HMMA.16816.F32.BF16 R152, R4, R92, RZ ;  /* 0x0000005c0498723c */ /* 0x000fe600000418ff */
[----:B------:R-:W-:Y:S01]  /*4eb0*/  FMNMX.FTZ R3, R172, R3, !PT ;  /* 0x00000003ac037209 */ /* 0x000fe20007810000 */
[----:B-1----:R-:W-:-:S04]  /*4ec0*/  FFMA.FTZ R8, R20, c[0x0][0x2d0], -R13 ;  /* 0x0000b40014087a23 */ /* 0x002fc8000001080d */
[----:B------:R1:W2:Y:S01]  /*4ed0*/  MUFU.EX2 R185, R8 ;  /* 0x0000000800b97308 */ /* 0x0002a20000000800 */
[C---:B------:R-:W-:Y:S08]  /*4ee0*/  HMMA.16816.F32.BF16 R160, R4.reuse, R88, RZ ;  /* 0x0000005804a0723c */ /* 0x040ff000000418ff */
[----:B------:R-:W-:Y:S01]  /*4ef0*/  HMMA.16816.F32.BF16 R148, R4, R100, RZ ;  /* 0x000000640494723c */ /* 0x000fe200000418ff */
[----:B-1----:R-:W-:Y:S01]  /*4f00*/  FFMA.FTZ R8, R21, c[0x0][0x2d0], -R12 ;  /* 0x0000b40015087a23 */ /* 0x002fe2000001080c */
[----:B--2---:R-:W-:-:S06]  /*4f10*/  F2FP.BF16.PACK_AB R10, R185, R207 ;  /* 0x000000cfb90a723e */ /* 0x004fcc00000010ff */
[C---:B------:R-:W-:Y:S01]  /*4f20*/  HMMA.16816.F32.BF16 R44, R4.reuse, R40, RZ ;  /* 0x00000028042c723c */ /* 0x040fe200000418ff */
[----:B------:R1:W-:Y:S07]  /*4f30*/  MUFU.EX2 R251, R8 ;  /* 0x0000000800fb7308 */ /* 0x0003ee0000000800 */
[C---:B------:R-:W-:Y:S08]  /*4f40*/  HMMA.16816.F32.BF16 R164, R4.reuse, R84, RZ ;  /* 0x0000005404a4723c */ /* 0x040ff000000418ff */
[----:B------:R-:W-:Y:S01]  /*4f50*/  HMMA.16816.F32.BF16 R144, R4, R104, RZ ;  /* 0x000000680490723c */ /* 0x000fe200000418ff */
[----:B-1----:R-:W-:Y:S01]  /*4f60*/  FMNMX.FTZ R8, R171, R3, !PT ;  /* 0x00000003ab087209 */ /* 0x002fe20007810000 */
[----:B------:R-:W-:-:S03]  /*4f70*/  FFMA.FTZ R3, R22, c[0x0][0x2d0], -R12 ;  /* 0x0000b40016037a23 */ /* 0x000fc6000001080c */
[----:B------:R-:W-:Y:S01]  /*4f80*/  FMNMX.FTZ R8, R170, R8, !PT ;  /* 0x00000008aa087209 */ /* 0x000fe20007810000 */
[----:B------:R1:W2:Y:S02]  /*4f90*/  MUFU.EX2 R249, R3 ;  /* 0x0000000300f97308 */ /* 0x0002a40000000800 */
[C---:B------:R-:W-:Y:S08]  /*4fa0*/  HMMA.16816.F32.BF16 R156, R4.reuse, R76, RZ ;  /* 0x0000004c049c723c */ /* 0x040ff000000418ff */
[----:B------:R-:W-:Y:S01]  /*4fb0*/  HMMA.16816.F32.BF16 R140, R4, R108, RZ ;  /* 0x0000006c048c723c */ /* 0x000fe200000418ff */
[----:B-1----:R-:W-:Y:S01]  /*4fc0*/  FMNMX.FTZ R3, R136, R8, !PT ;  /* 0x0000000888037209 */ /* 0x002fe20007810000 */
[----:B------:R-:W-:Y:S01]  /*4fd0*/  FFMA.FTZ R8, R23, c[0x0][0x2d0], -R12 ;  /* 0x0000b40017087a23 */ /* 0x000fe2000001080c */
[----:B--2---:R-:W-:-:S05]  /*4fe0*/  F2FP.BF16.PACK_AB R9, R249, R251 ;  /* 0x000000fbf909723e */ /* 0x004fca00000010ff */
[----:B------:R-:W-:Y:S01]  /*4ff0*/  HMMA.16816.F32.BF16 R128, R4, R42, RZ ;  /* 0x0000002a0480723c */ /* 0x000fe200000418ff */
[----:B------:R-:W-:Y:S01]  /*5000*/  FMNMX.FTZ R3, R229, R3, !PT ;  /* 0x00000003e5037209 */ /* 0x000fe20007810000 */
[----:B------:R1:W-:Y:S03]  /*5010*/  MUFU.EX2 R187, R8 ;  /* 0x0000000800bb7308 */ /* 0x0003e60000000800 */
[----:B------:R-:W-:-:S03]  /*5020*/  FMNMX.FTZ R3, R190, R3, !PT ;  /* 0x00000003be037209 */ /* 0x000fc60007810000 */
[----:B------:R-:W-:Y:S01]  /*5030*/  HMMA.16816.F32.BF16 R116, R4, R78, RZ ;  /* 0x0000004e0474723c */ /* 0x000fe200000418ff */
[----:B------:R-:W-:-:S04]  /*5040*/  FMNMX.FTZ R3, R189, R3, !PT ;  /* 0x00000003bd037209 */ /* 0x000fc80007810000 */
[----:B------:R-:W-:Y:S01]  /*5050*/  FMNMX.FTZ R14, R188, R3, !PT ;  /* 0x00000003bc0e7209 */ /* 0x000fe20007810000 */
[----:B------:R-:W-:Y:S02]  /*5060*/  FMUL.FTZ R3, R139, c[0x0][0x2d0] ;  /* 0x0000b4008b037a20 */ /* 0x000fe40000410000 */
[C---:B------:R-:W-:Y:S01]  /*5070*/  HMMA.16816.F32.BF16 R80, R4.reuse, R86, RZ ;  /* 0x000000560450723c */ /* 0x040fe200000418ff */
[----:B-1----:R-:W-:Y:S01]  /*5080*/  FFMA.FTZ R8, R24, c[0x0][0x2d0], -R12 ;  /* 0x0000b40018087a23 */ /* 0x002fe2000001080c */
[----:B------:R-:W1:Y:S01]  /*5090*/  SHFL.BFLY PT, R15, R14, 0x2, 0x1f ;  /* 0x0c401f000e0f7f89 */ /* 0x000e6200000e0000 */
[----:B------:R-:W-:Y:S02]  /*50a0*/  FSEL R3, R3, RZ, P2 ;  /* 0x000000ff03037208 */ /* 0x000fe40001000000 */
[----:B------:R2:W3:Y:S03]  /*50b0*/  MUFU.EX2 R247, R8 ;  /* 0x0000000800f77308 */ /* 0x0004e60000000800 */
[C---:B------:R-:W-:Y:S08]  /*50c0*/  HMMA.16816.F32.BF16 R36, R4.reuse, R90, RZ ;  /* 0x0000005a0424723c */ /* 0x040ff000000418ff */
[----:B------:R-:W-:Y:S01]  /*50d0*/  HMMA.16816.F32.BF16 R32, R4, R94, RZ ;  /* 0x0000005e0420723c */ /* 0x000fe200000418ff */
[----:B--2---:R-:W-:-:S02]  /*50e0*/  F2FP.BF16.PACK_AB R8, R250, R238 ;  /* 0x000000eefa08723e */ /* 0x004fc400000010ff */
[----:B---3--:R-:W-:-:S05]  /*50f0*/  F2FP.BF16.PACK_AB R11, R247, R187 ;  /* 0x000000bbf70b723e */ /* 0x008fca00000010ff */
[----:B------:R-:W-:Y:S01]  /*5100*/  HMMA.16816.F32.BF16 R28, R4, R102, RZ ;  /* 0x00000066041c723c */ /* 0x000fe200000418ff */
[----:B-1----:R-:W-:-:S07]  /*5110*/  FMNMX.FTZ R0, R14, R15, !PT ;  /* 0x0000000f0e007209 */ /* 0x002fce0007810000 */
[C---:B------:R-:W-:Y:S07]  /*5120*/  HMMA.16816.F32.BF16 R16, R8.reuse, R68, R152 ;  /* 0x000000440810723c */ /* 0x040fee0000041898 */
[----:B------:R-:W-:Y:S01]  /*5130*/  IMAD.MOV.U32 R155, RZ, RZ, R214 ;  /* 0x000000ffff9b7224 */ /* 0x000fe200078e00d6 */
[C---:B------:R-:W-:Y:S08]  /*5140*/  HMMA.16816.F32.BF16 R176, R8.reuse, R60, R160 ;  /* 0x0000003c08b0723c */ /* 0x040ff000000418a0 */
[----:B------:R-:W-:Y:S01]  /*5150*/  HMMA.16816.F32.BF16 R208, R8, R56, R44 ;  /* 0x0000003808d0723c */ /* 0x000fe2000004182c */
[----:B------:R-:W-:Y:S07]  /*5160*/  LDSM.16.MT88.4 R44, [R235+0x2900] ;  /* 0x00290000eb2c783b */ /* 0x000fee0000004200 */
[----:B------:R-:W-:Y:S01]  /*5170*/  MOV R204, R17 ;  /* 0x0000001100cc7202 */ /* 0x000fe20000000f00 */
[----:B------:R-:W-:Y:S01]  /*5180*/  IMAD.MOV.U32 R154, RZ, RZ, R19 ;  /* 0x000000ffff9a7224 */ /* 0x000fe200078e0013 */
[----:B------:R-:W-:Y:S01]  /*5190*/  MOV R152, R16 ;  /* 0x0000001000987202 */ /* 0x000fe20000000f00 */
[----:B------:R-:W-:Y:S01]  /*51a0*/  IMAD.MOV.U32 R153, RZ, RZ, R18 ;  /* 0x000000ffff997224 */ /* 0x000fe200078e0012 */
[----:B------:R-:W-:Y:S08]  /*51b0*/  HMMA.16816.F32.BF16 R24, R4, R106, RZ ;  /* 0x0000006a0418723c */ /* 0x000ff000000418ff */
[----:B------:R-:W-:Y:S08]  /*51c0*/  HMMA.16816.F32.BF16 R16, R8, R64, R148 ;  /* 0x000000400810723c */ /* 0x000ff00000041894 */
[----:B------:R-:W-:Y:S01]  /*51d0*/  HMMA.16816.F32.BF16 R20, R4, R110, RZ ;  /* 0x0000006e0414723c */ /* 0x000fe200000418ff */
[----:B------:R-:W1:Y:S06]  /*51e0*/  SHFL.BFLY PT, R5, R0, 0x1, 0x1f ;  /* 0x0c201f0000057f89 */ /* 0x000e6c00000e0000 */
[----:B------:R-:W-:Y:S01]  /*51f0*/  FFMA.FTZ R4, R96, c[0x0][0x2d0], -R3 ;  /* 0x0000b40060047a23 */ /* 0x000fe20000010803 */
[C---:B------:R-:W-:Y:S03]  /*5200*/  HMMA.16816.F32.BF16 R224, R8.reuse, R72, R164 ;  /* 0x0000004808e0723c */ /* 0x040fe600000418a4 */
[----:B------:R2:W-:Y:S04]  /*5210*/  MUFU.EX2 R193, R4 ;  /* 0x0000000400c17308 */ /* 0x0005e80000000800 */
[----:B------:R-:W-:Y:S01]  /*5220*/  IMAD.MOV.U32 R167, RZ, RZ, R176 ;  /* 0x000000ffffa77224 */ /* 0x000fe200078e00b0 */
[----:B------:R-:W-:Y:S01]  /*5230*/  MOV R166, R177 ;  /* 0x000000b100a67202 */ /* 0x000fe20000000f00 */
[----:B------:R-:W-:Y:S01]  /*5240*/  IMAD.MOV.U32 R165, RZ, RZ, R178 ;  /* 0x000000ffffa57224 */ /* 0x000fe200078e00b2 */
[----:B------:R-:W-:Y:S01]  /*5250*/  MOV R177, R19 ;  /* 0x0000001300b17202 */ /* 0x000fe20000000f00 */
[----:B------:R-:W-:Y:S01]  /*5260*/  IMAD.MOV.U32 R164, RZ, RZ, R179 ;  /* 0x000000ffffa47224 */ /* 0x000fe200078e00b3 */
[----:B------:R-:W-:Y:S01]  /*5270*/  HMMA.16816.F32.BF16 R220, R8, R52, R156 ;  /* 0x0000003408dc723c */ /* 0x000fe2000004189c */
[----:B------:R-:W-:-:S02]  /*5280*/  IMAD.MOV.U32 R179, RZ, RZ, R17 ;  /* 0x000000ffffb37224 */ /* 0x000fc400078e0011 */
[----:B------:R-:W-:Y:S02]  /*5290*/  IMAD.MOV.U32 R178, RZ, RZ, R18 ;  /* 0x000000ffffb27224 */ /* 0x000fe400078e0012 */
[----:B------:R-:W-:Y:S01]  /*52a0*/  IMAD.MOV.U32 R176, RZ, RZ, R16 ;  /* 0x000000ffffb07224 */ /* 0x000fe200078e0010 */
[----:B-1----:R-:W-:Y:S01]  /*52b0*/  FMNMX.FTZ R138, R0, R5, !PT ;  /* 0x00000005008a7209 */ /* 0x002fe20007810000 */
[--C-:B--2---:R-:W-:Y:S01]  /*52c0*/  FFMA.FTZ R4, R97, c[0x0][0x2d0], -R3.reuse ;  /* 0x0000b40061047a23 */ /* 0x104fe20000010803 */
[C---:B------:R-:W-:Y:S01]  /*52d0*/  HMMA.16816.F32.BF16 R16, R8.reuse, R48, R144 ;  /* 0x000000300810723c */ /* 0x040fe20000041890 */
[--C-:B------:R-:W-:Y:S01]  /*52e0*/  FFMA.FTZ R0, R113, c[0x0][0x2d0], -R3.reuse ;  /* 0x0000b40071007a23 */ /* 0x100fe20000010803 */
[----:B------:R-:W-:Y:S01]  /*52f0*/  FSETP.NEU.FTZ.AND P2, PT, R138, -INF , PT ;  /* 0xff8000008a00780b */ /* 0x000fe20003f5d000 */
[----:B------:R1:W-:Y:S05]  /*5300*/  MUFU.EX2 R192, R4 ;  /* 0x0000000400c07308 */ /* 0x0003ea0000000800 */
[C---:B------:R-:W-:Y:S03]  /*5310*/  HMMA.16816.F32.BF16 R128, R8.reuse, R58, R128 ;  /* 0x0000003a0880723c */ /* 0x040fe60000041880 */
[----:B------:R2:W-:Y:S05]  /*5320*/  MUFU.EX2 R147, R0 ;  /* 0x0000000000937308 */ /* 0x0005ea0000000800 */
[----:B------:R-:W-:Y:S01]  /*5330*/  HMMA.16816.F32.BF16 R156, R8, R54, R116 ;  /* 0x00000036089c723c */ /* 0x000fe20000041874 */
[----:B-1----:R-:W-:-:S04]  /*5340*/  FFMA.FTZ R4, R98, c[0x0][0x2d0], -R3 ;  /* 0x0000b40062047a23 */ /* 0x002fc80000010803 */
[----:B------:R1:W-:Y:S03]  /*5350*/  MUFU.EX2 R245, R4 ;  /* 0x0000000400f57308 */ /* 0x0003e60000000800 */
[----:B------:R-:W-:Y:S01]  /*5360*/  IMAD.MOV.U32 R146, RZ, RZ, R17 ;  /* 0x000000ffff927224 */ /* 0x000fe200078e0011 */
[----:B------:R-:W-:Y:S01]  /*5370*/  MOV R145, R19 ;  /* 0x0000001300917202 */ /* 0x000fe20000000f00 */
[----:B------:R-:W-:Y:S01]  /*5380*/  IMAD.MOV.U32 R144, RZ, RZ, R18 ;  /* 0x000000ffff907224 */ /* 0x000fe200078e0012 */
[----:B------:R-:W-:Y:S01]  /*5390*/  HMMA.16816.F32.BF16 R196, R8, R74, R80 ;  /* 0x0000004a08c4723c */ /* 0x000fe20000041850 */
[----:B--2---:R-:W-:-:S05]  /*53a0*/  FMUL.FTZ R0, R138, c[0x0][0x2d0] ;  /* 0x0000b4008a007a20 */ /* 0x004fca0000410000 */
[----:B------:R-:W-:Y:S02]  /*53b0*/  FSEL R0, R0, RZ, P2 ;  /* 0x000000ff00007208 */ /* 0x000fe40001000000 */
[----:B------:R-:W-:Y:S01]  /*53c0*/  HMMA.16816.F32.BF16 R200, R8, R62, R36 ;  /* 0x0000003e08c8723c */ /* 0x000fe20000041824 */
[----:B-1----:R-:W-:-:S04]  /*53d0*/  FFMA.FTZ R4, R99, c[0x0][0x2d0], -R3 ;  /* 0x0000b40063047a23 */ /* 0x002fc80000010803 */
[----:B------:R1:W-:Y:S03]  /*53e0*/  MUFU.EX2 R244, R4 ;  /* 0x0000000400f47308 */ /* 0x0003e60000000800 */
[C---:B------:R-:W-:Y:S01]  /*53f0*/  HMMA.16816.F32.BF16 R216, R8.reuse, R66, R28 ;  /* 0x0000004208d8723c */ /* 0x040fe2000004181c */
[--C-:B-1----:R-:W-:Y:S02]  /*5400*/  FFMA.FTZ R4, R112, c[0x0][0x2d0], -R3.reuse ;  /* 0x0000b40070047a23 */ /* 0x102fe40000010803 */
[----:B------:R-:W-:Y:S02]  /*5410*/  IMAD.MOV.U32 R112, RZ, RZ, R16 ;  /* 0x000000ffff707224 */ /* 0x000fe400078e0010 */
[----:B------:R1:W-:Y:S03]  /*5420*/  MUFU.EX2 R15, R4 ;  /* 0x00000004000f7308 */ /* 0x0003e60000000800 */
[----:B------:R-:W-:Y:S01]  /*5430*/  HMMA.16816.F32.BF16 R16, R8, R44, R140 ;  /* 0x0000002c0810723c */ /* 0x000fe2000004188c */
[----:B-1----:R-:W-:Y:S01]  /*5440*/  FFMA.FTZ R4, R115, c[0x0][0x2d0], -R3 ;  /* 0x0000b40073047a23 */ /* 0x002fe20000010803 */
[----:B------:R-:W-:-:S03]  /*5450*/  MOV R115, R213 ;  /* 0x000000d500737202 */ /* 0x000fc60000000f00 */
[----:B------:R1:W-:Y:S11]  /*5460*/  MUFU.EX2 R248, R4 ;  /* 0x0000000400f87308 */ /* 0x0003f60000000800 */
[----:B------:R-:W-:Y:S08]  /*5470*/  @!UPT UIADD3 URZ, URZ, URZ, URZ ;  /* 0x0000003f3f3ff290 */ /* 0x000ff0000fffe03f */
[----:B------:R-:W-:Y:S01]  /*5480*/  MOV R141, R18 ;  /* 0x00000012008d7202 */ /* 0x000fe20000000f00 */
[----:B------:R-:W-:Y:S01]  /*5490*/  IMAD.MOV.U32 R140, RZ, RZ, R19 ;  /* 0x000000ffff8c7224 */ /* 0x000fe200078e0013 */
[----:B------:R-:W-:Y:S01]  /*54a0*/  MOV R98, R16 ;  /* 0x0000001000627202 */ /* 0x000fe20000000f00 */
[----:B------:R-:W-:Y:S02]  /*54b0*/  IMAD.MOV.U32 R113, RZ, RZ, R17 ;  /* 0x000000ffff717224 */ /* 0x000fe400078e0011 */
[C---:B------:R-:W-:Y:S01]  /*54c0*/  HMMA.16816.F32.BF16 R16, R8.reuse, R70, R32 ;  /* 0x000000460810723c */ /* 0x040fe20000041820 */
[----:B-1----:R-:W-:Y:S02]  /*54d0*/  FFMA.FTZ R4, R114, c[0x0][0x2d0], -R3 ;  /* 0x0000b40072047a23 */ /* 0x002fe40000010803 */
[----:B------:R-:W-:Y:S02]  /*54e0*/  IMAD.MOV.U32 R114, RZ, RZ, R212 ;  /* 0x000000ffff727224 */ /* 0x000fe400078e00d4 */
[----:B------:R1:W2:Y:S03]  /*54f0*/  MUFU.EX2 R186, R4 ;  /* 0x0000000400ba7308 */ /* 0x0002a60000000800 */
[----:B------:R-:W-:Y:S11]  /*5500*/  HMMA.16816.F32.BF16 R212, R8, R46, R20 ;  /* 0x0000002e08d4723c */ /* 0x000ff60000041814 */
[----:B------:R-:W-:Y:S05]  /*5510*/  @!UPT UIADD3 URZ, URZ, URZ, URZ ;  /* 0x0000003f3f3ff290 */ /* 0x000fea000fffe03f */
[----:B------:R-:W-:Y:S01]  /*5520*/  IMAD.MOV.U32 R83, RZ, RZ, R17 ;  /* 0x000000ffff537224 */ /* 0x000fe200078e0011 */
[----:B------:R-:W-:Y:S01]  /*5530*/  MOV R81, R19 ;  /* 0x0000001300517202 */ /* 0x000fe20000000f00 */
[----:B-1----:R-:W-:Y:S01]  /*5540*/  FFMA.FTZ R4, R120, c[0x0][0x2d0], -R0 ;  /* 0x0000b40078047a23 */ /* 0x002fe20000010800 */
[----:B--2---:R-:W-:Y:S01]  /*5550*/  F2FP.BF16.PACK_AB R6, R186, R248 ;  /* 0x000000f8ba06723e */ /* 0x004fe200000010ff */
[----:B------:R-:W-:Y:S02]  /*5560*/  IMAD.MOV.U32 R82, RZ, RZ, R18 ;  /* 0x000000ffff527224 */ /* 0x000fe400078e0012 */
[----:B------:R1:W-:Y:S01]  /*5570*/  MUFU.EX2 R97, R4 ;  /* 0x0000000400617308 */ /* 0x0003e20000000800 */
[----:B------:R-:W-:Y:S02]  /*5580*/  IMAD.MOV.U32 R80, RZ, RZ, R16 ;  /* 0x000000ffff507224 */ /* 0x000fe400078e0010 */
[----:B-1----:R-:W-:-:S05]  /*5590*/  FFMA.FTZ R4, R121, c[0x0][0x2d0], -R0 ;  /* 0x0000b40079047a23 */ /* 0x002fca0000010800 */
[----:B------:R1:W2:Y:S02]  /*55a0*/  MUFU.EX2 R96, R4 ;  /* 0x0000000400607308 */ /* 0x0002a40000000800 */
[----:B-1----:R-:W-:-:S06]  /*55b0*/  FFMA.FTZ R4, R122, c[0x0][0x2d0], -R0 ;  /* 0x0000b4007a047a23 */ /* 0x002fcc0000010800 */
[----:B------:R1:W-:Y:S02]  /*55c0*/  MUFU.EX2 R99, R4 ;  /* 0x0000000400637308 */ /* 0x0003e40000000800 */
[----:B-1----:R-:W-:Y:S02]  /*55d0*/  FFMA.FTZ R4, R123, c[0x0][0x2d0], -R0 ;  /* 0x0000b4007b047a23 */ /* 0x002fe40000010800 */
[----:B------:R-:W-:Y:S04]  /*55e0*/  HMMA.16816.F32.BF16 R120, R8, R50, R24 ;  /* 0x000000320878723c */ /* 0x000fe80000041818 */
[----:B------:R1:W3:Y:S03]  /*55f0*/  MUFU.EX2 R14, R4 ;  /* 0x00000004000e7308 */ /* 0x0002e60000000800 */
[----:B------:R-:W-:-:S02]  /*5600*/  F2FP.BF16.PACK_AB R8, R192, R193 ;  /* 0x000000c1c008723e */ /* 0x000fc400000010ff */
[----:B------:R-:W-:Y:S02]  /*5610*/  F2FP.BF16.PACK_AB R10, R244, R245 ;  /* 0x000000f5f40a723e */ /* 0x000fe400000010ff */
[----:B--2---:R-:W-:Y:S01]  /*5620*/  F2FP.BF16.PACK_AB R9, R96, R97 ;  /* 0x000000616009723e */ /* 0x004fe200000010ff */
[----:B-1----:R-:W-:Y:S01]  /*5630*/  FFMA.FTZ R4, R124, c[0x0][0x2d0], -R0 ;  /* 0x0000b4007c047a23 */ /* 0x002fe20000010800 */
[----:B---3--:R-:W-:-:S03]  /*5640*/  F2FP.BF16.PACK_AB R11, R14, R99 ;  /* 0x000000630e0b723e */ /* 0x008fc600000010ff */
[----:B------:R1:W-:Y:S04]  /*5650*/  MUFU.EX2 R252, R4 ;  /* 0x0000000400fc7308 */ /* 0x0003e80000000800 */
[C---:B------:R-:W-:Y:S08]  /*5660*/  HMMA.16816.F32.BF16 R20, R8.reuse, R40, RZ ;  /* 0x000000280814723c */ /* 0x040ff000000418ff */
[----:B------:R-:W-:Y:S01]  /*5670*/  HMMA.16816.F32.BF16 R16, R8, R76, RZ ;  /* 0x0000004c0810723c */ /* 0x000fe200000418ff */
[----:B-1----:R-:W-:-:S06]  /*5680*/  FFMA.FTZ R4, R125, c[0x0][0x2d0], -R0 ;  /* 0x0000b4007d047a23 */ /* 0x002fcc0000010800 */
[----:B------:R-:W-:Y:S01]  /*5690*/  IMAD.MOV.U32 R77, RZ, RZ, R83 ;  /* 0x000000ffff4d7224 */ /* 0x000fe200078e0053 */
[----:B------:R1:W2:Y:S01]  /*56a0*/  MUFU.EX2 R142, R4 ;  /* 0x00000004008e7308 */ /* 0x0002a20000000800 */
[----:B------:R-:W-:Y:S01]  /*56b0*/  HMMA.16816.F32.BF16 R36, R8, R84, RZ ;  /* 0x000000540824723c */ /* 0x000fe200000418ff */
[----:B------:R-:W-:-:S06]  /*56c0*/  IMAD.MOV.U32 R76, RZ, RZ, R80 ;  /* 0x000000ffff4c7224 */ /* 0x000fcc00078e0050 */
[----:B------:R-:W-:Y:S01]  /*56d0*/  MOV R85, R147 ;  /* 0x0000009300557202 */ /* 0x000fe20000000f00 */
[----:B------:R-:W-:Y:S01]  /*56e0*/  HMMA.16816.F32.BF16 R32, R8, R88, RZ ;  /* 0x000000580820723c */ /* 0x000fe200000418ff */
[----:B------:R-:W-:Y:S02]  /*56f0*/  IMAD.MOV.U32 R84, RZ, RZ, R82 ;  /* 0x000000ffff547224 */ /* 0x000fe400078e0052 */
[----:B-1----:R-:W-:Y:S01]  /*5700*/  FFMA.FTZ R4, R126, c[0x0][0x2d0], -R0 ;  /* 0x0000b4007e047a23 */ /* 0x002fe20000010800 */
[----:B--2---:R-:W-:-:S04]  /*5710*/  F2FP.BF16.PACK_AB R5, R142, R252 ;  /* 0x000000fc8e05723e */ /* 0x004fc800000010ff */
[C---:B------:R-:W-:Y:S01]  /*5720*/  HMMA.16816.F32.BF16 R28, R8.reuse, R92, RZ ;  /* 0x0000005c081c723c */ /* 0x040fe200000418ff */
[----:B------:R-:W-:Y:S01]  /*5730*/  MOV R88, R98 ;  /* 0x0000006200587202 */ /* 0x000fe20000000f00 */
[----:B------:R1:W-:Y:S01]  /*5740*/  MUFU.EX2 R231, R4 ;  /* 0x0000000400e77308 */ /* 0x0003e20000000800 */
[----:B------:R-:W-:Y:S02]  /*5750*/  IMAD.MOV.U32 R98, RZ, RZ, R206 ;  /* 0x000000ffff627224 */ /* 0x000fe400078e00ce */
[----:B------:R-:W-:Y:S02]  /*5760*/  IMAD.MOV.U32 R89, RZ, RZ, R205 ;  /* 0x000000ffff597224 */ /* 0x000fe400078e00cd */
[----:B------:R-:W-:Y:S01]  /*5770*/  IMAD.MOV.U32 R92, RZ, RZ, R140 ;  /* 0x000000ffff5c7224 */ /* 0x000fe200078e008c */
[----:B------:R-:W-:Y:S01]  /*5780*/  HMMA.16816.F32.BF16 R24, R8, R100, RZ ;  /* 0x000000640818723c */ /* 0x000fe200000418ff */
[----:B------:R-:W-:Y:S01]  /*5790*/  IMAD.MOV.U32 R93, RZ, RZ, R113 ;  /* 0x000000ffff5d7224 */ /* 0x000fe200078e0071 */
[----:B------:R-:W-:-:S05]  /*57a0*/  MOV R140, R112 ;  /* 0x00000070008c7202 */ /* 0x000fca0000000f00 */
[----:B------:R-:W-:Y:S01]  /*57b0*/  IMAD.MOV.U32 R100, RZ, RZ, R141 ;  /* 0x000000ffff647224 */ /* 0x000fe200078e008d */
[----:B------:R-:W-:Y:S01]  /*57c0*/  MOV R101, R155 ;  /* 0x0000009b00657202 */ /* 0x000fe20000000f00 */
[----:B------:R-:W-:Y:S01]  /*57d0*/  IMAD.MOV.U32 R155, RZ, RZ, R207 ;  /* 0x000000ffff9b7224 */ /* 0x000fe200078e00cf */
[----:B------:R-:W-:Y:S01]  /*57e0*/  HMMA.16816.F32.BF16 R40, R8, R42, RZ ;  /* 0x0000002a0828723c */ /* 0x000fe200000418ff */
[----:B-1----:R-:W-:Y:S02]  /*57f0*/  FFMA.FTZ R4, R127, c[0x0][0x2d0], -R0 ;  /* 0x0000b4007f047a23 */ /* 0x002fe40000010800 */
[----:B------:R-:W-:Y:S02]  /*5800*/  IMAD.MOV.U32 R141, RZ, RZ, R179 ;  /* 0x000000ffff8d7224 */ /* 0x000fe400078e00b3 */
[----:B------:R1:W2:Y:S02]  /*5810*/  MUFU.EX2 R143, R4 ;  /* 0x00000004008f7308 */ /* 0x0002a40000000800 */
[----:B-1----:R-:W-:Y:S01]  /*5820*/  F2FP.BF16.PACK_AB R4, R147, R15 ;  /* 0x0000000f9304723e */ /* 0x002fe200000010ff */
[----:B------:R-:W-:Y:S01]  /*5830*/  IMAD.MOV.U32 R147, RZ, RZ, R204 ;  /* 0x000000ffff937224 */ /* 0x000fe200078e00cc */
[----:B--2---:R-:W-:-:S07]  /*5840*/  F2FP.BF16.PACK_AB R7, R143, R231 ;  /* 0x000000e78f07723e */ /* 0x004fce00000010ff */
[C---:B------:R-:W-:Y:S07]  /*5850*/  HMMA.16816.F32.BF16 R148, R4.reuse, R56, R20 ;  /* 0x000000380494723c */ /* 0x040fee0000041814 */
[----:B------:R-:W-:Y:S01]  /*5860*/  MOV R56, R145 ;  /* 0x0000009100387202 */ /* 0x000fe20000000f00 */
[----:B------:R-:W-:Y:S01]  /*5870*/  HMMA.16816.F32.BF16 R160, R4, R52, R16 ;  /* 0x0000003404a0723c */ /* 0x000fe20000041810 */
[----:B------:R-:W-:Y:S01]  /*5880*/  IMAD.MOV.U32 R57, RZ, RZ, R144 ;  /* 0x000000ffff397224 */ /* 0x000fe200078e0090 */
[----:B------:R-:W-:Y:S01]  /*5890*/  MOV R145, R177 ;  /* 0x000000b100917202 */ /* 0x000fe20000000f00 */
[----:B------:R-:W-:-:S04]  /*58a0*/  IMAD.MOV.U32 R144, RZ, RZ, R178 ;  /* 0x000000ffff907224 */ /* 0x000fc800078e00b2 */
[----:B------:R-:W-:Y:S01]  /*58b0*/  IMAD.MOV.U32 R53, RZ, RZ, R146 ;  /* 0x000000ffff357224 */ /* 0x000fe200078e0092 */
[----:B------:R-:W-:Y:S01]  /*58c0*/  HMMA.16816.F32.BF16 R20, R8, R104, RZ ;  /* 0x000000680814723c */ /* 0x000fe200000418ff */
[----:B------:R-:W-:Y:S01]  /*58d0*/  MOV R52, R81 ;  /* 0x0000005100347202 */ /* 0x000fe20000000f00 */
[----:B------:R-:W-:-:S05]  /*58e0*/  IMAD.MOV.U32 R146, RZ, RZ, R176 ;  /* 0x000000ffff927224 */ /* 0x000fca00078e00b0 */
[----:B------:R-:W-:Y:S01]  /*58f0*/  MOV R104, R140 ;  /* 0x0000008c00687202 */ /* 0x000fe20000000f00 */
[----:B------:R-:W-:Y:S01]  /*5900*/  HMMA.16816.F32.BF16 R16, R8, R108, RZ ;  /* 0x0000006c0810723c */ /* 0x000fe200000418ff */
[----:B------:R-:W-:-:S06]  /*5910*/  MOV R105, R53 ;  /* 0x0000003500697202 */ /* 0x000fcc0000000f00 */
[----:B------:R-:W-:Y:S01]  /*5920*/  IMAD.MOV.U32 R109, RZ, RZ, R114 ;  /* 0x000000ffff6d7224 */ /* 0x000fe200078e0072 */
[----:B------:R-:W-:Y:S01]  /*5930*/  MOV R108, R115 ;  /* 0x00000073006c7202 */ /* 0x000fe20000000f00 */
[C---:B------:R-:W-:Y:S07]  /*5940*/  HMMA.16816.F32.BF16 R176, R4.reuse, R72, R36 ;  /* 0x0000004804b0723c */ /* 0x040fee0000041824 */
[----:B------:R-:W-:Y:S01]  /*5950*/  IMAD.MOV.U32 R73, RZ, RZ, R147 ;  /* 0x000000ffff497224 */ /* 0x000fe200078e0093 */
[----:B------:R-:W-:Y:S01]  /*5960*/  HMMA.16816.F32.BF16 R80, R4, R60, R32 ;  /* 0x0000003c0450723c */ /* 0x000fe20000041820 */
[----:B------:R-:W-:-:S07]  /*5970*/  IMAD.MOV.U32 R72, RZ, RZ, R152 ;  /* 0x000000ffff487224 */ /* 0x000fce00078e0098 */
[C---:B------:R-:W-:Y:S08]  /*5980*/  HMMA.16816.F32.BF16 R124, R4.reuse, R68, R28 ;  /* 0x00000044047c723c */ /* 0x040ff0000004181c */
[C---:B------:R-:W-:Y:S08]  /*5990*/  HMMA.16816.F32.BF16 R116, R4.reuse, R64, R24 ;  /* 0x000000400474723c */ /* 0x040ff00000041818 */
[C---:B------:R-:W-:Y:S08]  /*59a0*/  HMMA.16816.F32.BF16 R112, R4.reuse, R48, R20 ;  /* 0x000000300470723c */ /* 0x040ff00000041814 */
[----:B------:R-:W-:Y:S08]  /*59b0*/  HMMA.16816.F32.BF16 R204, R4, R44, R16 ;  /* 0x0000002c04cc723c */ /* 0x000ff00000041810 */
[C---:B------:R-:W-:Y:S07]  /*59c0*/  HMMA.16816.F32.BF16 R36, R8.reuse, R78, RZ ;  /* 0x0000004e0824723c */ /* 0x040fee00000418ff */
[----:B------:R-:W-:Y:S01]  /*59d0*/  IMAD.MOV.U32 R79, RZ, RZ, R52 ;  /* 0x000000ffff4f7224 */ /* 0x000fe200078e0034 */
[----:B------:R-:W-:Y:S01]  /*59e0*/  HMMA.16816.F32.BF16 R32, R8, R86, RZ ;  /* 0x000000560820723c */ /* 0x000fe200000418ff */
[----:B------:R-:W-:Y:S01]  /*59f0*/  IMAD.MOV.U32 R78, RZ, RZ, R84 ;  /* 0x000000ffff4e7224 */ /* 0x000fe200078e0054 */
[----:B------:R-:W-:-:S05]  /*5a00*/  MOV R84, R185 ;  /* 0x000000b900547202 */ /* 0x000fca0000000f00 */
[----:B------:R-:W-:Y:S01]  /*5a10*/  IMAD.MOV.U32 R86, RZ, RZ, R100 ;  /* 0x000000ffff567224 */ /* 0x000fe200078e0064 */
[----:B------:R-:W-:Y:S01]  /*5a20*/  HMMA.16816.F32.BF16 R28, R8, R90, RZ ;  /* 0x0000005a081c723c */ /* 0x000fe200000418ff */
[----:B------:R-:W-:Y:S02]  /*5a30*/  MOV R100, R155 ;  /* 0x0000009b00647202 */ /* 0x000fe40000000f00 */
[----:B------:R-:W-:Y:S01]  /*5a40*/  MOV R87, R92 ;  /* 0x0000005c00577202 */ /* 0x000fe20000000f00 */
[----:B------:R-:W-:-:S03]  /*5a50*/  IMAD.MOV.U32 R92, RZ, RZ, R187 ;  /* 0x000000ffff5c7224 */ /* 0x000fc600078e00bb */
[----:B------:R-:W-:Y:S01]  /*5a60*/  IMAD.MOV.U32 R90, RZ, RZ, R144 ;  /* 0x000000ffff5a7224 */ /* 0x000fe200078e0090 */
[----:B------:R-:W-:Y:S01]  /*5a70*/  HMMA.16816.F32.BF16 R24, R8, R94, RZ ;  /* 0x0000005e0818723c */ /* 0x000fe200000418ff */
[----:B------:R-:W-:-:S06]  /*5a80*/  MOV R91, R145 ;  /* 0x00000091005b7202 */ /* 0x000fcc0000000f00 */
[----:B------:R-:W-:Y:S01]  /*5a90*/  IMAD.MOV.U32 R94, RZ, RZ, R88 ;  /* 0x000000ffff5e7224 */ /* 0x000fe200078e0058 */
[C---:B------:R-:W-:Y:S01]  /*5aa0*/  HMMA.16816.F32.BF16 R20, R8.reuse, R102, RZ ;  /* 0x000000660814723c */ /* 0x040fe200000418ff */
[----:B------:R-:W-:Y:S02]  /*5ab0*/  IMAD.MOV.U32 R88, RZ, RZ, R146 ;  /* 0x000000ffff587224 */ /* 0x000fe400078e0092 */
[----:B------:R-:W-:Y:S02]  /*5ac0*/  IMAD.MOV.U32 R95, RZ, RZ, R93 ;  /* 0x000000ffff5f7224 */ /* 0x000fe400078e005d */
[----:B------:R-:W-:Y:S02]  /*5ad0*/  IMAD.MOV.U32 R93, RZ, RZ, R186 ;  /* 0x000000ffff5d7224 */ /* 0x000fe400078e00ba */
[----:B------:R-:W-:Y:S01]  /*5ae0*/  MOV R103, R89 ;  /* 0x0000005900677202 */ /* 0x000fe20000000f00 */
[----:B------:R-:W-:Y:S01]  /*5af0*/  HMMA.16816.F32.BF16 R16, R8, R106, RZ ;  /* 0x0000006a0810723c */ /* 0x000fe200000418ff */
[----:B------:R-:W-:-:S02]  /*5b00*/  IMAD.MOV.U32 R89, RZ, RZ, R141 ;  /* 0x000000ffff597224 */ /* 0x000fc400078e008d */
[----:B------:R-:W-:-:S04]  /*5b10*/  IMAD.MOV.U32 R102, RZ, RZ, R56 ;  /* 0x000000ffff667224 */ /* 0x000fc800078e0038 */
[----:B------:R-:W-:Y:S01]  /*5b20*/  IMAD.MOV.U32 R107, RZ, RZ, R57 ;  /* 0x000000ffff6b7224 */ /* 0x000fe200078e0039 */
[----:B------:R-:W-:Y:S01]  /*5b30*/  HMMA.16816.F32.BF16 R8, R8, R110, RZ ;  /* 0x0000006e0808723c */ /* 0x000fe200000418ff */
[----:B------:R-:W-:-:S06]  /*5b40*/  MOV R106, R154 ;  /* 0x0000009a006a7202 */ /* 0x000fcc0000000f00 */
[----:B------:R-:W-:Y:S01]  /*5b50*/  IMAD.MOV.U32 R111, RZ, RZ, R153 ;  /* 0x000000ffff6f7224 */ /* 0x000fe200078e0099 */
[----:B------:R-:W-:Y:S01]  /*5b60*/  HMMA.16816.F32.BF16 R40, R4, R58, R40 ;  /* 0x0000003a0428723c */ /* 0x000fe20000041828 */
[----:B------:R-:W-:Y:S02]  /*5b70*/  IMAD.MOV.U32 R110, RZ, RZ, R94 ;  /* 0x000000ffff6e7224 */ /* 0x000fe400078e005e */
[----:B------:R-:W-:-:S05]  /*5b80*/  IMAD.MOV.U32 R94, RZ, RZ, R108 ;  /* 0x000000ffff5e7224 */ /* 0x000fca00078e006c */
[C---:B------:R-:W-:Y:S08]  /*5b90*/  HMMA.16816.F32.BF16 R36, R4.reuse, R54, R36 ;  /* 0x000000360424723c */ /* 0x040ff00000041824 */
[C---:B------:R-:W-:Y:S08]  /*5ba0*/  HMMA.16816.F32.BF16 R32, R4.reuse, R74, R32 ;  /* 0x0000004a0420723c */ /* 0x040ff00000041820 */
[----:B------:R-:W-:Y:S01]  /*5bb0*/  HMMA.16816.F32.BF16 R28, R4, R62, R28 ;  /* 0x0000003e041c723c */ /* 0x000fe2000004181c */
[----:B------:R-:W-:Y:S01]  /*5bc0*/  MOV R75, R106 ;  /* 0x0000006a004b7202 */ /* 0x000fe20000000f00 */
[----:B------:R-:W-:-:S02]  /*5bd0*/  IMAD.MOV.U32 R106, RZ, RZ, R107 ;  /* 0x000000ffff6a7224 */ /* 0x000fc400078e006b */
[----:B------:R-:W-:Y:S02]  /*5be0*/  IMAD.MOV.U32 R74, RZ, RZ, R111 ;  /* 0x000000ffff4a7224 */ /* 0x000fe400078e006f */
[----:B------:R-:W-:Y:S01]  /*5bf0*/  IMAD.MOV.U32 R107, RZ, RZ, R102 ;  /* 0x000000ffff6b7224 */ /* 0x000fe200078e0066 */
[----:B------:R-:W-:Y:S01]  /*5c00*/  MOV R102, R86 ;  /* 0x0000005600667202 */ /* 0x000fe20000000f00 */
[----:B------:R-:W-:Y:S01]  /*5c10*/  HMMA.16816.F32.BF16 R68, R4, R70, R24 ;  /* 0x000000460444723c */ /* 0x000fe20000041818 */
[----:B------:R-:W-:Y:S01]  /*5c20*/  LDSM.16.MT88.4 R24, [R234+0x1100] ;  /* 0x00110000ea18783b */ /* 0x000fe20000004200 */
[----:B------:R-:W-:Y:S01]  /*5c30*/  IMAD.MOV.U32 R111, RZ, RZ, R95 ;  /* 0x000000ffff6f7224 */ /* 0x000fe200078e005f */
[----:B------:R-:W-:Y:S01]  /*5c40*/  MOV R95, R109 ;  /* 0x0000006d005f7202 */ /* 0x000fe20000000f00 */
[----:B------:R-:W-:-:S04]  /*5c50*/  IMAD.MOV.U32 R86, RZ, RZ, R251 ;  /* 0x000000ffff567224 */ /* 0x000fc800078e00fb */
[C---:B------:R-:W-:Y:S01]  /*5c60*/  HMMA.16816.F32.BF16 R64, R4.reuse, R66, R20 ;  /* 0x000000420440723c */ /* 0x040fe20000041814 */
[----:B------:R-:W-:Y:S07]  /*5c70*/  LDSM.16.MT88.4 R20, [R236+0x1100] ;  /* 0x00110000ec14783b */ /* 0x000fee0000004200 */
[C---:B------:R-:W-:Y:S01]  /*5c80*/  HMMA.16816.F32.BF16 R48, R4.reuse, R50, R16 ;  /* 0x000000320430723c */ /* 0x040fe20000041810 */
[----:B------:R-:W1:Y:S07]  /*5c90*/  LDSM.16.MT88.4 R16, [R233+0x1100] ;  /* 0x00110000e910783b */ /* 0x000e6e0000004200 */
[----:B------:R-:W-:Y:S01]  /*5ca0*/  HMMA.16816.F32.BF16 R44, R4, R46, R8 ;  /* 0x0000002e042c723c */ /* 0x000fe20000041808 */
[----:B------:R-:W-:Y:S01]  /*5cb0*/  MOV R108, R249 ;  /* 0x000000f9006c7202 */ /* 0x000fe20000000f00 */
[----:B------:R-:W-:Y:S01]  /*5cc0*/  IMAD.MOV.U32 R109, RZ, RZ, R248 ;  /* 0x000000ffff6d7224 */ /* 0x000fe200078e00f8 */
[----:B------:R2:W5:Y:S04]  /*5cd0*/  LDL.LU R251, [R1+0x8c] ;  /* 0x00008c0001fb7983 */ /* 0x0005680000300800 */
[----:B------:R-:W-:-:S02]  /*5ce0*/  FFMA.FTZ R4, R169, c[0x0][0x2d0], -R3 ;  /* 0x0000b400a9047a23 */ /* 0x000fc40000010803 */
[----:B------:R-:W-:Y:S01]  /*5cf0*/  FFMA.FTZ R5, R174, c[0x0][0x2d0], -R13 ;  /* 0x0000b400ae057a23 */ /* 0x000fe2000001080d */
[----:B------:R-:W-:Y:S01]  /*5d00*/  MOV R174, R165 ;  /* 0x000000a500ae7202 */ /* 0x000fe20000000f00 */
[----:B------:R3:W-:Y:S08]  /*5d10*/  MUFU.EX2 R61, R4 ;  /* 0x00000004003d7308 */ /* 0x0007f00000000800 */
[----:B------:R-:W-:Y:S01]  /*5d20*/  MUFU.EX2 R59, R5 ;  /* 0x00000005003b7308 */ /* 0x000fe20000000800 */
[----:B---3--:R-:W-:-:S07]  /*5d30*/  FFMA.FTZ R4, R168, c[0x0][0x2d0], -R3 ;  /* 0x0000b400a8047a23 */ /* 0x008fce0000010803 */
[----:B------:R3:W4:Y:S02]  /*5d40*/  MUFU.EX2 R140, R4 ;  /* 0x00000004008c7308 */ /* 0x0007240000000800 */
[----:B---3--:R-:W-:Y:S01]  /*5d50*/  FFMA.FTZ R4, R135, c[0x0][0x2d0], -R3 ;  /* 0x0000b40087047a23 */ /* 0x008fe20000010803 */
[----:B----4-:R-:W-:-:S05]  /*5d60*/  F2FP.BF16.PACK_AB R8, R140, R61 ;  /* 0x0000003d8c08723e */ /* 0x010fca00000010ff */
[----:B------:R3:W-:Y:S02]  /*5d70*/  MUFU.EX2 R135, R4 ;  /* 0x0000000400877308 */ /* 0x0007e40000000800 */
[----:B---3--:R-:W-:-:S06]  /*5d80*/  FFMA.FTZ R4, R133, c[0x0][0x2d0], -R3 ;  /* 0x0000b40085047a23 */ /* 0x008fcc0000010803 */
[----:B------:R3:W4:Y:S02]  /*5d90*/  MUFU.EX2 R141, R4 ;  /* 0x00000004008d7308 */ /* 0x0007240000000800 */
[----:B---3--:R-:W-:Y:S01]  /*5da0*/  FFMA.FTZ R4, R172, c[0x0][0x2d0], -R0 ;  /* 0x0000b400ac047a23 */ /* 0x008fe20000010800 */
[----:B----4-:R-:W-:Y:S01]  /*5db0*/  F2FP.BF16.PACK_AB R10, R141, R135 ;  /* 0x000000878d0a723e */ /* 0x010fe200000010ff */
[----:B------:R-:W-:-:S04]  /*5dc0*/  IMAD.MOV.U32 R172, RZ, RZ, R167 ;  /* 0x000000ffffac7224 */ /* 0x000fc800078e00a7 */
[----:B------:R3:W-:Y:S02]  /*5dd0*/  MUFU.EX2 R57, R4 ;  /* 0x0000000400397308 */ /* 0x0007e40000000800 */
[----:B---3--:R-:W-:-:S06]  /*5de0*/  FFMA.FTZ R4, R171, c[0x0][0x2d0], -R0 ;  /* 0x0000b400ab047a23 */ /* 0x008fcc0000010800 */
[----:B------:R3:W4:Y:S02]  /*5df0*/  MUFU.EX2 R60, R4 ;  /* 0x00000004003c7308 */ /* 0x0007240000000800 */
[----:B---3--:R-:W-:Y:S01]  /*5e00*/  FFMA.FTZ R4, R170, c[0x0][0x2d0], -R0 ;  /* 0x0000b400aa047a23 */ /* 0x008fe20000010800 */
[----:B----4-:R-:W-:-:S05]  /*5e10*/  F2FP.BF16.PACK_AB R9, R60, R57 ;  /* 0x000000393c09723e */ /* 0x010fca00000010ff */
[----:B------:R3:W-:Y:S02]  /*5e20*/  MUFU.EX2 R63, R4 ;  /* 0x00000004003f7308 */ /* 0x0007e40000000800 */
[----:B---3--:R-:W-:-:S06]  /*5e30*/  FFMA.FTZ R4, R136, c[0x0][0x2d0], -R0 ;  /* 0x0000b40088047a23 */ /* 0x008fcc0000010800 */
[----:B------:R3:W4:Y:S02]  /*5e40*/  MUFU.EX2 R133, R4 ;  /* 0x0000000400857308 */ /* 0x0007240000000800 */
[----:B---3--:R-:W-:Y:S01]  /*5e50*/  FFMA.FTZ R4, R180, c[0x0][0x2d0], -R13 ;  /* 0x0000b400b4047a23 */ /* 0x008fe2000001080d */
[----:B----4-:R-:W-:-:S05]  /*5e60*/  F2FP.BF16.PACK_AB R11, R133, R63 ;  /* 0x0000003f850b723e */ /* 0x010fca00000010ff */
[----:B------:R3:W-:Y:S02]  /*5e70*/  MUFU.EX2 R54, R4 ;  /* 0x0000000400367308 */ /* 0x0007e40000000800 */
[C---:B-1----:R-:W-:Y:S08]  /*5e80*/  HMMA.16816.F32.BF16 R148, R8.reuse, R16, R148 ;  /* 0x000000100894723c */ /* 0x042ff00000041894 */
[----:B------:R-:W-:Y:S01]  /*5e90*/  HMMA.16816.F32.BF16 R40, R8, R18, R40 ;  /* 0x000000120828723c */ /* 0x000fe20000041828 */
[----:B---3--:R-:W-:-:S02]  /*5ea0*/  FFMA.FTZ R4, R175, c[0x0][0x2d0], -R13 ;  /* 0x0000b400af047a23 */ /* 0x008fc4000001080d */
[----:B------:R-:W-:Y:S02]  /*5eb0*/  IMAD.MOV.U32 R175, RZ, RZ, R164 ;  /* 0x000000ffffaf7224 */ /* 0x000fe400078e00a4 */
[----:B------:R1:W-:Y:S03]  /*5ec0*/  MUFU.EX2 R56, R4 ;  /* 0x0000000400387308 */ /* 0x0003e60000000800 */
[C---:B------:R-:W-:Y:S08]  /*5ed0*/  HMMA.16816.F32.BF16 R176, R8.reuse, R20, R176 ;  /* 0x0000001408b0723c */ /* 0x040ff000000418b0 */
[----:B------:R-:W-:Y:S01]  /*5ee0*/  HMMA.16816.F32.BF16 R32, R8, R22, R32 ;  /* 0x000000160820723c */ /* 0x000fe20000041820 */
[----:B-1----:R-:W-:-:S07]  /*5ef0*/  FFMA.FTZ R4, R173, c[0x0][0x2d0], -R13 ;  /* 0x0000b400ad047a23 */ /* 0x002fce000001080d */
[C---:B------:R-:W-:Y:S01]  /*5f00*/  HMMA.16816.F32.BF16 R160, R8.reuse, R24, R160 ;  /* 0x0000001808a0723c */ /* 0x040fe200000418a0 */
[----:B------:R-:W-:Y:S01]  /*5f10*/  IMAD.MOV.U32 R173, RZ, RZ, R166 ;  /* 0x000000ffffad7224 */ /* 0x000fe200078e00a6 */
[----:B------:R1:W3:Y:S06]  /*5f20*/  MUFU.EX2 R62, R4 ;  /* 0x00000004003e7308 */ /* 0x0002ec0000000800 */
[----:B------:R-:W-:Y:S01]  /*5f30*/  HMMA.16816.F32.BF16 R36, R8, R26, R36 ;  /* 0x0000001a0824723c */ /* 0x000fe20000041824 */
[----:B-1----:R-:W-:Y:S01]  /*5f40*/  FFMA.FTZ R4, R184, c[0x0][0x2d0], -R12 ;  /* 0x0000b400b8047a23 */ /* 0x002fe2000001080c */
[----:B---3--:R-:W-:-:S03]  /*5f50*/  F2FP.BF16.PACK_AB R6, R62, R59 ;  /* 0x0000003b3e06723e */ /* 0x008fc600000010ff */
[----:B------:R1:W-:Y:S02]  /*5f60*/  MUFU.EX2 R52, R4 ;  /* 0x0000000400347308 */ /* 0x0003e40000000800 */
[----:B-1----:R-:W-:-:S06]  /*5f70*/  FFMA.FTZ R4, R183, c[0x0][0x2d0], -R12 ;  /* 0x0000b400b7047a23 */ /* 0x002fcc000001080c */
[----:B------:R1:W3:Y:S02]  /*5f80*/  MUFU.EX2 R53, R4 ;  /* 0x0000000400357308 */ /* 0x0002e40000000800 */
[----:B-1----:R-:W-:Y:S01]  /*5f90*/  FFMA.FTZ R4, R182, c[0x0][0x2d0], -R12 ;  /* 0x0000b400b6047a23 */ /* 0x002fe2000001080c */
[----:B---3--:R-:W-:-:S05]  /*5fa0*/  F2FP.BF16.PACK_AB R5, R53, R52 ;  /* 0x000000343505723e */ /* 0x008fca00000010ff */
[----:B------:R1:W-:Y:S02]  /*5fb0*/  MUFU.EX2 R55, R4 ;  /* 0x0000000400377308 */ /* 0x0003e40000000800 */
[----:B-1----:R-:W-:-:S06]  /*5fc0*/  FFMA.FTZ R4, R181, c[0x0][0x2d0], -R12 ;  /* 0x0000b400b5047a23 */ /* 0x002fcc000001080c */
[----:B------:R1:W3:Y:S02]  /*5fd0*/  MUFU.EX2 R58, R4 ;  /* 0x00000004003a7308 */ /* 0x0002e40000000800 */
[----:B-1----:R-:W-:Y:S02]  /*5fe0*/  F2FP.BF16.PACK_AB R4, R56, R54 ;  /* 0x000000363804723e */ /* 0x002fe400000010ff */
[----:B---3--:R-:W-:-:S07]  /*5ff0*/  F2FP.BF16.PACK_AB R7, R58, R55 ;  /* 0x000000373a07723e */ /* 0x008fce00000010ff */
[C---:B------:R-:W-:Y:S08]  /*6000*/  HMMA.16816.F32.BF16 R144, R4.reuse, R16, R208 ;  /* 0x000000100490723c */ /* 0x040ff000000418d0 */
[C---:B------:R-:W-:Y:S01]  /*6010*/  HMMA.16816.F32.BF16 R152, R4.reuse, R18, R128 ;  /* 0x000000120498723c */ /* 0x040fe20000041880 */
[----:B------:R-:W1:Y:S07]  /*6020*/  LDSM.16.MT88.4 R16, [R235+0x1100] ;  /* 0x00110000eb10783b */ /* 0x000e6e0000004200 */
[C---:B------:R-:W-:Y:S08]  /*6030*/  HMMA.16816.F32.BF16 R180, R4.reuse, R20, R224 ;  /* 0x0000001404b4723c */ /* 0x040ff000000418e0 */
[C---:B------:R-:W-:Y:S01]  /*6040*/  HMMA.16816.F32.BF16 R184, R4.reuse, R22, R196 ;  /* 0x0000001604b8723c */ /* 0x040fe200000418c4 */
[----:B------:R-:W-:Y:S07]  /*6050*/  LDSM.16.MT88.4 R20, [R234+0x3100] ;  /* 0x00310000ea14783b */ /* 0x000fee0000004200 */
[----:B------:R-:W-:Y:S01]  /*6060*/  HMMA.16816.F32.BF16 R164, R4, R24, R220 ;  /* 0x0000001804a4723c */ /* 0x000fe200000418dc */
[----:B------:R-:W-:-:S07]  /*6070*/  IMAD.MOV.U32 R136, RZ, RZ, R102 ;  /* 0x000000ffff887224 */ /* 0x000fce00078e0066 */
[----:B------:R-:W-:Y:S01]  /*6080*/  HMMA.16816.F32.BF16 R168, R4, R26, R156 ;  /* 0x0000001a04a8723c */ /* 0x000fe2000004189c */
[----:B------:R-:W3:Y:S07]  /*6090*/  LDSM.16.MT88.4 R24, [R233+0x3100] ;  /* 0x00310000e918783b */ /* 0x000eee0000004200 */
[-C--:B-1----:R-:W-:Y:S08]  /*60a0*/  HMMA.16816.F32.BF16 R224, R8, R16.reuse, R80 ;  /* 0x0000001008e0723c */ /* 0x082ff00000041850 */
[C---:B------:R-:W-:Y:S07]  /*60b0*/  HMMA.16816.F32.BF16 R196, R4.reuse, R16, R172 ;  /* 0x0000001004c4723c */ /* 0x040fee00000418ac */
[----:B------:R-:W-:Y:S01]  /*60c0*/  MOV R172, R103 ;  /* 0x0000006700ac7202 */ /* 0x000fe20000000f00 */
[----:B------:R-:W-:Y:S01]  /*60d0*/  HMMA.16816.F32.BF16 R200, R4, R18, R200 ;  /* 0x0000001204c8723c */ /* 0x000fe200000418c8 */
[----:B------:R-:W-:-:S07]  /*60e0*/  IMAD.MOV.U32 R103, RZ, RZ, R87 ;  /* 0x000000ffff677224 */ /* 0x000fce00078e0057 */
[----:B------:R-:W-:Y:S01]  /*60f0*/  HMMA.16816.F32.BF16 R220, R8, R18, R28 ;  /* 0x0000001208dc723c */ /* 0x000fe2000004181c */
[----:B------:R-:W1:Y:S04]  /*6100*/  LDSM.16.MT88.4 R16, [R236+0x3100] ;  /* 0x00310000ec10783b */ /* 0x000e680000004200 */
[----:B------:R-:W4:Y:S01]  /*6110*/  LDSM.16.MT88.4 R28, [R235+0x3100] ;  /* 0x00310000eb1c783b */ /* 0x000f220000004200 */
[----:B------:R-:W-:Y:S01]  /*6120*/  IMAD.MOV.U32 R87, RZ, RZ, R250 ;  /* 0x000000ffff577224 */ /* 0x000fe200078e00fa */
[----:B------:R-:W-:Y:S01]  /*6130*/  MOV R174, R110 ;  /* 0x0000006e00ae7202 */ /* 0x000fe20000000f00 */
[----:B------:R-:W-:Y:S01]  /*6140*/  IMAD.MOV.U32 R173, RZ, RZ, R172 ;  /* 0x000000ffffad7224 */ /* 0x000fe200078e00ac */
[----:B------:R-:W-:Y:S01]  /*6150*/  MOV R172, R103 ;  /* 0x0000006700ac7202 */ /* 0x000fe20000000f00 */
[----:B------:R-:W-:Y:S01]  /*6160*/  IMAD.MOV.U32 R175, RZ, RZ, R111 ;  /* 0x000000ffffaf7224 */ /* 0x000fe200078e006f */
[----:B------:R-:W-:Y:S01]  /*6170*/  MOV R102, R86 ;  /* 0x0000005600667202 */ /* 0x000fe20000000f00 */
[----:B------:R-:W-:Y:S01]  /*6180*/  IMAD.MOV.U32 R110, RZ, RZ, R94 ;  /* 0x000000ffff6e7224 */ /* 0x000fe200078e005e */
[----:B---3--:R-:W-:Y:S01]  /*6190*/  HMMA.16816.F32.BF16 R72, R4, R24, R72 ;  /* 0x000000180448723c */ /* 0x008fe20000041848 */
[----:B------:R-:W-:Y:S01]  /*61a0*/  IMAD.MOV.U32 R111, RZ, RZ, R95 ;  /* 0x000000ffff6f7224 */ /* 0x000fe200078e005f */
[----:B------:R-:W-:Y:S01]  /*61b0*/  MOV R95, R109 ;  /* 0x0000006d005f7202 */ /* 0x000fe20000000f00 */
[----:B------:R-:W-:Y:S01]  /*61c0*/  IMAD.MOV.U32 R103, RZ, RZ, R87 ;  /* 0x000000ffff677224 */ /* 0x000fe200078e0057 */
[----:B------:R2:W5:Y:S01]  /*61d0*/  LDL.LU R250, [R1+0x88] ;  /* 0x0000880001fa7983 */ /* 0x0005620000300800 */
[----:B------:R-:W-:Y:S01]  /*61e0*/  IMAD.MOV.U32 R94, RZ, RZ, R108 ;  /* 0x000000ffff5e7224 */ /* 0x000fe200078e006c */
[----:B------:R-:W-:Y:S01]  /*61f0*/  MOV R108, R93 ;  /* 0x0000005d006c7202 */ /* 0x000fe20000000f00 */
        /* <DEDUP_REMOVED lines=8> */
[----:B------:R-:W-:-:S02]  /*6280*/  IMAD.MOV.U32 R84, RZ, RZ, R244 ;  /* 0x000000ffff547224 */ /* 0x000fc400078e00f4 */
[----:B------:R-:W-:Y:S01]  /*6290*/  IMAD.MOV.U32 R210, RZ, RZ, R174 ;  /* 0x000000ffffd27224 */ /* 0x000fe200078e00ae */
[----:B------:R-:W-:Y:S01]  /*62a0*/  MOV R111, R94 ;  /* 0x0000005e006f7202 */ /* 0x000fe20000000f00 */
[----:B------:R-:W-:Y:S01]  /*62b0*/  IMAD.MOV.U32 R211, RZ, RZ, R175 ;  /* 0x000000ffffd37224 */ /* 0x000fe200078e00af */
[C---:B------:R-:W-:Y:S01]  /*62c0*/  HMMA.16816.F32.BF16 R88, R4.reuse, R20, R88 ;  /* 0x000000140458723c */ /* 0x040fe20000041858 */
[----:B------:R-:W-:Y:S01]  /*62d0*/  IMAD.MOV.U32 R174, RZ, RZ, R172 ;  /* 0x000000ffffae7224 */ /* 0x000fe200078e00ac */
[----:B------:R-:W-:Y:S01]  /*62e0*/  MOV R94, R87 ;  /* 0x00000057005e7202 */ /* 0x000fe20000000f00 */
[----:B------:R-:W-:Y:S01]  /*62f0*/  IMAD.MOV.U32 R93, RZ, RZ, R245 ;  /* 0x000000ffff5d7224 */ /* 0x000fe200078e00f5 */
[----:B------:R2:W5:Y:S01]  /*6300*/  LDL.LU R249, [R1+0x84] ;  /* 0x0000840001f97983 */ /* 0x0005620000300800 */
[----:B------:R-:W-:Y:S02]  /*6310*/  IMAD.MOV.U32 R175, RZ, RZ, R110 ;  /* 0x000000ffffaf7224 */ /* 0x000fe400078e006e */
[----:B------:R-:W-:Y:S01]  /*6320*/  IMAD.MOV.U32 R172, RZ, RZ, R102 ;  /* 0x000000ffffac7224 */ /* 0x000fe200078e0066 */
[----:B------:R-:W-:Y:S01]  /*6330*/  MOV R87, R100 ;  /* 0x0000006400577202 */ /* 0x000fe20000000f00 */
[----:B------:R-:W-:Y:S01]  /*6340*/  IMAD.MOV.U32 R110, RZ, RZ, R103 ;  /* 0x000000ffff6e7224 */ /* 0x000fe200078e0067 */
[----:B------:R-:W-:Y:S01]  /*6350*/  MOV R130, R210 ;  /* 0x000000d200827202 */ /* 0x000fe20000000f00 */
[----:B------:R-:W-:Y:S01]  /*6360*/  IMAD.MOV.U32 R102, RZ, RZ, R95 ;  /* 0x000000ffff667224 */ /* 0x000fe200078e005f */
[----:B------:R-:W-:Y:S01]  /*6370*/  MOV R100, R84 ;  /* 0x0000005400647202 */ /* 0x000fe20000000f00 */
[----:B------:R-:W-:Y:S01]  /*6380*/  IMAD.MOV.U32 R103, RZ, RZ, R86 ;  /* 0x000000ffff677224 */ /* 0x000fe200078e0056 */
[----:B-1----:R-:W-:Y:S01]  /*6390*/  HMMA.16816.F32.BF16 R104, R4, R16, R104 ;  /* 0x000000100468723c */ /* 0x002fe20000041868 */
[----:B------:R-:W-:Y:S01]  /*63a0*/  IMAD.MOV.U32 R95, RZ, RZ, R108 ;  /* 0x000000ffff5f7224 */ /* 0x000fe200078e006c */
[----:B------:R-:W-:Y:S01]  /*63b0*/  MOV R84, R242 ;  /* 0x000000f200547202 */ /* 0x000fe20000000f00 */
[----:B------:R-:W-:Y:S01]  /*63c0*/  IMAD.MOV.U32 R86, RZ, RZ, R109 ;  /* 0x000000ffff567224 */ /* 0x000fe200078e006d */
[----:B------:R2:W5:Y:S01]  /*63d0*/  LDL.LU R248, [R1+0x80] ;  /* 0x0000800001f87983 */ /* 0x0005620000300800 */
[----:B------:R-:W-:-:S02]  /*63e0*/  IMAD.MOV.U32 R108, RZ, RZ, R92 ;  /* 0x000000ffff6c7224 */ /* 0x000fc400078e005c */
[----:B------:R-:W-:Y:S02]  /*63f0*/  IMAD.MOV.U32 R109, RZ, RZ, R93 ;  /* 0x000000ffff6d7224 */ /* 0x000fe400078e005d */
[----:B------:R-:W-:Y:S02]  /*6400*/  IMAD.MOV.U32 R129, RZ, RZ, R209 ;  /* 0x000000ffff817224 */ /* 0x000fe400078e00d1 */
[----:B------:R-:W-:Y:S02]  /*6410*/  IMAD.MOV.U32 R131, RZ, RZ, R211 ;  /* 0x000000ffff837224 */ /* 0x000fe400078e00d3 */
        /* <DEDUP_REMOVED lines=12> */
[----:B------:R-:W-:Y:S01]  /*64e0*/  HMMA.16816.F32.BF16 R76, R4, R26, R76 ;  /* 0x0000001a044c723c */ /* 0x000fe2000004184c */
[----:B------:R-:W-:Y:S01]  /*64f0*/  IMAD.MOV.U32 R136, RZ, RZ, R103 ;  /* 0x000000ffff887224 */ /* 0x000fe200078e0067 */
[----:B------:R2:W5:Y:S01]  /*6500*/  LDL.LU R247, [R1+0x7c] ;  /* 0x00007c0001f77983 */ /* 0x0005620000300800 */
[----:B------:R-:W-:-:S02]  /*6510*/  IMAD.MOV.U32 R172, RZ, RZ, R110 ;  /* 0x000000ffffac7224 */ /* 0x000fc400078e006e */
[----:B------:R-:W-:Y:S01]  /*6520*/  IMAD.MOV.U32 R102, RZ, RZ, R86 ;  /* 0x000000ffff667224 */ /* 0x000fe200078e0056 */
[----:B------:R-:W-:Y:S01]  /*6530*/  MOV R128, R209 ;  /* 0x000000d100807202 */ /* 0x000fe20000000f00 */
[----:B------:R-:W-:Y:S01]  /*6540*/  IMAD.MOV.U32 R103, RZ, RZ, R87 ;  /* 0x000000ffff677224 */ /* 0x000fe200078e0057 */
[----:B------:R-:W-:Y:S01]  /*6550*/  MOV R87, R92 ;  /* 0x0000005c00577202 */ /* 0x000fe20000000f00 */
[----:B------:R-:W-:Y:S01]  /*6560*/  IMAD.MOV.U32 R95, RZ, RZ, R109 ;  /* 0x000000ffff5f7224 */ /* 0x000fe200078e006d */
[----:B------:R-:W-:Y:S01]  /*6570*/  HMMA.16816.F32.BF16 R64, R8, R22, R64 ;  /* 0x000000160840723c */ /* 0x000fe20000041840 */
[----:B------:R-:W-:Y:S01]  /*6580*/  IMAD.MOV.U32 R110, RZ, RZ, R94 ;  /* 0x000000ffff6e7224 */ /* 0x000fe200078e005e */
[----:B------:R-:W-:Y:S01]  /*6590*/  MOV R94, R108 ;  /* 0x0000006c005e7202 */ /* 0x000fe20000000f00 */
[----:B------:R-:W-:Y:S01]  /*65a0*/  IMAD.MOV.U32 R86, RZ, RZ, R100 ;  /* 0x000000ffff567224 */ /* 0x000fe200078e0064 */
[----:B------:R-:W-:Y:S01]  /*65b0*/  MOV R100, R14 ;  /* 0x0000000e00647202 */ /* 0x000fe20000000f00 */
[----:B------:R-:W-:Y:S01]  /*65c0*/  IMAD.MOV.U32 R109, RZ, RZ, R84 ;  /* 0x000000ffff6d7224 */ /* 0x000fe200078e0054 */
[----:B------:R2:W5:Y:S01]  /*65d0*/  LDL.LU R246, [R1+0x78] ;  /* 0x0000780001f67983 */ /* 0x0005620000300800 */
[----:B------:R-:W-:-:S02]  /*65e0*/  IMAD.MOV.U32 R84, RZ, RZ, R237 ;  /* 0x000000ffff547224 */ /* 0x000fc400078e00ed */
[----:B------:R-:W-:Y:S02]  /*65f0*/  IMAD.MOV.U32 R108, RZ, RZ, R93 ;  /* 0x000000ffff6c7224 */ /* 0x000fe400078e005d */
[----:B------:R-:W-:Y:S01]  /*6600*/  IMAD.MOV.U32 R158, RZ, RZ, R131 ;  /* 0x000000ffff9e7224 */ /* 0x000fe200078e0083 */
[----:B------:R-:W-:Y:S01]  /*6610*/  MOV R131, R173 ;  /* 0x000000ad00837202 */ /* 0x000fe20000000f00 */
[----:B------:R-:W-:Y:S01]  /*6620*/  IMAD.MOV.U32 R130, RZ, RZ, R210 ;  /* 0x000000ffff827224 */ /* 0x000fe200078e00d2 */
[----:B------:R-:W-:Y:S01]  /*6630*/  MOV R209, R111 ;  /* 0x0000006f00d17202 */ /* 0x000fe20000000f00 */
[----:B------:R-:W-:Y:S02]  /*6640*/  IMAD.MOV.U32 R93, RZ, RZ, R239 ;  /* 0x000000ffff5d7224 */ /* 0x000fe400078e00ef */
[----:B------:R-:W-:Y:S02]  /*6650*/  IMAD.MOV.U32 R159, RZ, RZ, R208 ;  /* 0x000000ffff9f7224 */ /* 0x000fe400078e00d0 */
[----:B------:R-:W-:-:S02]  /*6660*/  IMAD.MOV.U32 R92, RZ, RZ, R240 ;  /* 0x000000ffff5c7224 */ /* 0x000fc400078e00f0 */
        /* <DEDUP_REMOVED lines=14> */
[C---:B------:R-:W-:Y:S01]  /*6750*/  HMMA.16816.F32.BF16 R48, R8.reuse, R18, R48 ;  /* 0x000000120830723c */ /* 0x040fe20000041830 */
[----:B------:R-:W-:Y:S01]  /*6760*/  IMAD.MOV.U32 R103, RZ, RZ, R108 ;  /* 0x000000ffff677224 */ /* 0x000fe200078e006c */
[----:B------:R-:W-:Y:S01]  /*6770*/  MOV R14, R238 ;  /* 0x000000ee000e7202 */ /* 0x000fe20000000f00 */
[----:B------:R-:W-:Y:S01]  /*6780*/  IMAD.MOV.U32 R86, RZ, RZ, R109 ;  /* 0x000000ffff567224 */ /* 0x000fe200078e006d */
[----:B------:R2:W5:Y:S01]  /*6790*/  LDL.LU R245, [R1+0x74] ;  /* 0x0000740001f57983 */ /* 0x0005620000300800 */
[----:B------:R-:W-:Y:S02]  /*67a0*/  IMAD.MOV.U32 R109, RZ, RZ, R93 ;  /* 0x000000ffff6d7224 */ /* 0x000fe400078e005d */
[----:B------:R-:W-:Y:S02]  /*67b0*/  IMAD.MOV.U32 R84, RZ, RZ, R232 ;  /* 0x000000ffff547224 */ /* 0x000fe400078e00e8 */
[----:B------:R-:W-:Y:S01]  /*67c0*/  IMAD.MOV.U32 R82, RZ, RZ, R159 ;  /* 0x000000ffff527224 */ /* 0x000fe200078e009f */
[----:B------:R-:W-:Y:S01]  /*67d0*/  MOV R159, R209 ;  /* 0x000000d1009f7202 */ /* 0x000fe20000000f00 */
[----:B------:R-:W-:Y:S01]  /*67e0*/  IMAD.MOV.U32 R110, RZ, RZ, R95 ;  /* 0x000000ffff6e7224 */ /* 0x000fe200078e005f */
[----:B------:R-:W-:Y:S01]  /*67f0*/  MOV R157, R211 ;  /* 0x000000d3009d7202 */ /* 0x000fe20000000f00 */
[----:B------:R-:W-:Y:S01]  /*6800*/  IMAD.MOV.U32 R108, RZ, RZ, R92 ;  /* 0x000000ffff6c7224 */ /* 0x000fe200078e005c */
[----:B----4-:R-:W-:Y:S01]  /*6810*/  HMMA.16816.F32.BF16 R44, R8, R30, R44 ;  /* 0x0000001e082c723c */ /* 0x010fe2000004182c */
[----:B------:R-:W-:Y:S01]  /*6820*/  IMAD.MOV.U32 R209, RZ, RZ, R102 ;  /* 0x000000ffffd17224 */ /* 0x000fe200078e0066 */
[----:B------:R-:W-:Y:S01]  /*6830*/  MOV R102, R87 ;  /* 0x0000005700667202 */ /* 0x000fe20000000f00 */
[----:B------:R-:W-:Y:S01]  /*6840*/  IMAD.MOV.U32 R128, RZ, RZ, R208 ;  /* 0x000000ffff807224 */ /* 0x000fe200078e00d0 */
[----:B------:R-:W-:Y:S01]  /*6850*/  MOV R208, R111 ;  /* 0x0000006f00d07202 */ /* 0x000fe20000000f00 */
[----:B------:R-:W-:Y:S01]  /*6860*/  IMAD.MOV.U32 R158, RZ, RZ, R210 ;  /* 0x000000ffff9e7224 */ /* 0x000fe200078e00d2 */
[----:B------:R-:W-:Y:S01]  /*6870*/  MOV R210, R103 ;  /* 0x0000006700d27202 */ /* 0x000fe20000000f00 */
[----:B------:R-:W-:Y:S01]  /*6880*/  IMAD.MOV.U32 R211, RZ, RZ, R86 ;  /* 0x000000ffffd37224 */ /* 0x000fe200078e0056 */
[C---:B------:R-:W-:Y:S01]  /*6890*/  HMMA.16816.F32.BF16 R92, R4.reuse, R22, R216 ;  /* 0x00000016045c723c */ /* 0x040fe200000418d8 */
[----:B------:R-:W-:Y:S01]  /*68a0*/  IMAD.MOV.U32 R87, RZ, RZ, R100 ;  /* 0x000000ffff577224 */ /* 0x000fe200078e0064 */
[----:B------:R-:W-:Y:S01]  /*68b0*/  MOV R86, R109 ;  /* 0x0000006d00567202 */ /* 0x000fe20000000f00 */
[----:B------:R-:W-:Y:S01]  /*68c0*/  IMAD.MOV.U32 R103, RZ, RZ, R108 ;  /* 0x000000ffff677224 */ /* 0x000fe200078e006c */
[----:B------:R-:W-:Y:S01]  /*68d0*/  MOV R100, R84 ;  /* 0x0000005400647202 */ /* 0x000fe20000000f00 */
[----:B------:R-:W-:Y:S01]  /*68e0*/  IMAD.MOV.U32 R84, RZ, RZ, R85 ;  /* 0x000000ffff547224 */ /* 0x000fe200078e0055 */
[----:B------:R2:W5:Y:S01]  /*68f0*/  LDL.LU R244, [R1+0x70] ;  /* 0x0000700001f47983 */ /* 0x0005620000300800 */
[----:B------:R-:W-:Y:S01]  /*6900*/  MOV R219, R156 ;  /* 0x0000009c00db7202 */ /* 0x000fe20000000f00 */
[----:B------:R-:W-:Y:S01]  /*6910*/  IMAD.MOV.U32 R156, RZ, RZ, R110 ;  /* 0x000000ffff9c7224 */ /* 0x000fe200078e006e */
[----:B------:R-:W-:Y:S01]  /*6920*/  MOV R85, R134 ;  /* 0x0000008600557202 */ /* 0x000fe20000000f00 */
[C---:B------:R-:W-:Y:S01]  /*6930*/  HMMA.16816.F32.BF16 R108, R4.reuse, R18, R120 ;  /* 0x00000012046c723c */ /* 0x040fe20000041878 */
[----:B------:R-:W-:Y:S01]  /*6940*/  IMAD.MOV.U32 R218, RZ, RZ, R132 ;  /* 0x000000ffffda7224 */ /* 0x000fe200078e0084 */
[----:B------:R2:W5:Y:S04]  /*6950*/  LDL.LU R243, [R1+0x6c] ;  /* 0x00006c0001f37983 */ /* 0x0005680000300800 */
[----:B------:R2:W5:Y:S02]  /*6960*/  LDL.LU R242, [R1+0x68] ;  /* 0x0000680001f27983 */ /* 0x0005640000300800 */
[C---:B------:R-:W-:Y:S02]  /*6970*/  HMMA.16816.F32.BF16 R120, R4.reuse, R28, R80 ;  /* 0x0000001c0478723c */ /* 0x040fe40000041850 */
[----:B------:R2:W5:Y:S04]  /*6980*/  LDL.LU R241, [R1+0x64] ;  /* 0x0000640001f17983 */ /* 0x0005680000300800 */
[----:B------:R2:W5:Y:S01]  /*6990*/  LDL.LU R240, [R1+0x60] ;  /* 0x0000600001f07983 */ /* 0x0005620000300800 */
        /* <DEDUP_REMOVED lines=11> */
[----:B------:R2:W5:Y:S01]  /*6a50*/  LDL.LU R239, [R1+0x5c] ;  /* 0x00005c0001ef7983 */ /* 0x0005620000300800 */
[----:B------:R-:W-:Y:S03]  /*6a60*/  HMMA.16816.F32.BF16 R84, R4, R30, R212 ;  /* 0x0000001e0454723c */ /* 0x000fe600000418d4 */
[----:B------:R2:W5:Y:S04]  /*6a70*/  LDL.LU R238, [R1+0x58] ;  /* 0x0000580001ee7983 */ /* 0x0005680000300800 */
[--C-:B------:R-:W-:Y:S01]  /*6a80*/  FFMA.FTZ R4, R228, c[0x0][0x2d0], -R3.reuse ;  /* 0x0000b400e4047a23 */ /* 0x100fe20000010803 */
[----:B------:R-:W-:Y:S01]  /*6a90*/  MOV R7, R219 ;  /* 0x000000db00077202 */ /* 0x000fe20000000f00 */
[----:B------:R-:W-:Y:S01]  /*6aa0*/  IMAD.MOV.U32 R6, RZ, RZ, R218 ;  /* 0x000000ffff067224 */ /* 0x000fe200078e00da */
[C---:B------:R-:W-:Y:S01]  /*6ab0*/  HMMA.16816.F32.BF16 R212, R8.reuse, R26, R68 ;  /* 0x0000001a08d4723c */ /* 0x040fe20000041844 */
[----:B------:R1:W-:Y:S01]  /*6ac0*/  MUFU.EX2 R22, R4 ;  /* 0x0000000400167308 */ /* 0x0003e20000000800 */
[----:B------:R-:W-:Y:S01]  /*6ad0*/  MOV R5, R103 ;  /* 0x0000006700057202 */ /* 0x000fe20000000f00 */
[----:B------:R2:W5:Y:S05]  /*6ae0*/  LDL.LU R237, [R1+0x54] ;  /* 0x0000540001ed7983 */ /* 0x00056a0000300800 */
[----:B------:R-:W-:Y:S01]  /*6af0*/  HMMA.16816.F32.BF16 R216, R8, R24, R124 ;  /* 0x0000001808d8723c */ /* 0x000fe2000004187c */
[----:B------:R-:W-:Y:S01]  /*6b00*/  MOV R70, R7 ;  /* 0x0000000700467202 */ /* 0x000fe20000000f00 */
[----:B------:R-:W-:Y:S01]  /*6b10*/  IMAD.MOV.U32 R71, RZ, RZ, R208 ;  /* 0x000000ffff477224 */ /* 0x000fe200078e00d0 */
[----:B------:R2:W5:Y:S01]  /*6b20*/  LDL.LU R232, [R1+0x50] ;  /* 0x0000500001e87983 */ /* 0x0005620000300800 */
[----:B-1----:R-:W-:-:S03]  /*6b30*/  FFMA.FTZ R4, R194, c[0x0][0x2d0], -R3 ;  /* 0x0000b400c2047a23 */ /* 0x002fc60000010803 */
[----:B------:R-:W-:Y:S01]  /*6b40*/  MOV R124, R209 ;  /* 0x000000d1007c7202 */ /* 0x000fe20000000f00 */
[----:B------:R-:W-:Y:S01]  /*6b50*/  IMAD.MOV.U32 R125, RZ, RZ, R210 ;  /* 0x000000ffff7d7224 */ /* 0x000fe200078e00d2 */
[----:B------:R-:W-:Y:S01]  /*6b60*/  MOV R126, R211 ;  /* 0x000000d3007e7202 */ /* 0x000fe20000000f00 */
[----:B------:R1:W3:Y:S01]  /*6b70*/  MUFU.EX2 R24, R4 ;  /* 0x0000000400187308 */ /* 0x0002e20000000800 */
[----:B------:R-:W-:Y:S02]  /*6b80*/  IMAD.MOV.U32 R127, RZ, RZ, R102 ;  /* 0x000000ffff7f7224 */ /* 0x000fe400078e0066 */
[----:B------:R-:W-:Y:S01]  /*6b90*/  IMAD.MOV.U32 R69, RZ, RZ, R6 ;  /* 0x000000ffff457224 */ /* 0x000fe200078e0006 */
[----:B------:R-:W-:Y:S01]  /*6ba0*/  MOV R7, R101 ;  /* 0x0000006500077202 */ /* 0x000fe20000000f00 */
[----:B------:R2:W5:Y:S01]  /*6bb0*/  LDL.LU R134, [R1+0x4c] ;  /* 0x00004c0001867983 */ /* 0x0005620000300800 */
[--C-:B-1----:R-:W-:Y:S01]  /*6bc0*/  FFMA.FTZ R4, R191, c[0x0][0x2d0], -R3.reuse ;  /* 0x0000b400bf047a23 */ /* 0x102fe20000010803 */
[----:B------:R-:W-:Y:S01]  /*6bd0*/  HMMA.16816.F32.BF16 R208, R8, R20, R116 ;  /* 0x0000001408d0723c */ /* 0x000fe20000041874 */
[----:B------:R-:W-:Y:S01]  /*6be0*/  FFMA.FTZ R3, R195, c[0x0][0x2d0], -R3 ;  /* 0x0000b400c3037a23 */ /* 0x000fe20000010803 */
[----:B------:R2:W5:Y:S03]  /*6bf0*/  LDL.LU R132, [R1+0x48] ;  /* 0x0000480001847983 */ /* 0x0005660000300800 */
[----:B------:R1:W-:Y:S02]  /*6c00*/  MUFU.EX2 R23, R3 ;  /* 0x0000000300177308 */ /* 0x0003e40000000800 */
[----:B-1----:R-:W-:-:S06]  /*6c10*/  FFMA.FTZ R3, R229, c[0x0][0x2d0], -R0 ;  /* 0x0000b400e5037a23 */ /* 0x002fcc0000010800 */
[----:B------:R1:W-:Y:S01]  /*6c20*/  MUFU.EX2 R18, R3 ;  /* 0x0000000300127308 */ /* 0x0003e20000000800 */
[----:B------:R-:W-:Y:S02]  /*6c30*/  IMAD.MOV.U32 R6, RZ, RZ, R100 ;  /* 0x000000ffff067224 */ /* 0x000fe400078e0064 */
[----:B-1----:R-:W-:-:S05]  /*6c40*/  FFMA.FTZ R3, R190, c[0x0][0x2d0], -R0 ;  /* 0x0000b400be037a23 */ /* 0x002fca0000010800 */
[----:B------:R1:W4:Y:S02]  /*6c50*/  MUFU.EX2 R19, R3 ;  /* 0x0000000300137308 */ /* 0x0003240000000800 */
[--C-:B-1----:R-:W-:Y:S02]  /*6c60*/  FFMA.FTZ R3, R189, c[0x0][0x2d0], -R0.reuse ;  /* 0x0000b400bd037a23 */ /* 0x102fe40000010800 */
[----:B------:R-:W-:Y:S01]  /*6c70*/  FFMA.FTZ R0, R188, c[0x0][0x2d0], -R0 ;  /* 0x0000b400bc007a23 */ /* 0x000fe20000010800 */
[----:B------:R-:W-:Y:S03]  /*6c80*/  HMMA.16816.F32.BF16 R100, R8, R16, R112 ;  /* 0x000000100864723c */ /* 0x000fe60000041870 */
[----:B------:R-:W-:Y:S01]  /*6c90*/  MUFU.EX2 R21, R3 ;  /* 0x0000000300157308 */ /* 0x000fe20000000800 */
[----:B------:R-:W-:Y:S07]  /*6ca0*/  LDSM.16.MT88.4 R188, [R236+0x1900] ;  /* 0x00190000ecbc783b */ /* 0x000fee0000004200 */
[----:B------:R1:W-:Y:S02]  /*6cb0*/  MUFU.EX2 R20, R0 ;  /* 0x0000000000147308 */ /* 0x0003e40000000800 */
[----:B-1----:R-:W-:-:S02]  /*6cc0*/  FFMA.FTZ R0, R70, c[0x0][0x2d0], -R13 ;  /* 0x0000b40046007a23 */ /* 0x002fc4000001080d */
        /* <DEDUP_REMOVED lines=19> */
[----:B------:R-:W-:-:S02]  /*6e00*/  MOV R130, R15 ;  /* 0x0000000f00827202 */ /* 0x000fc40000000f00 */
[----:B------:R1:W-:Y:S01]  /*6e10*/  MUFU.EX2 R15, R0 ;  /* 0x00000000000f7308 */ /* 0x0003e20000000800 */
[----:B------:R-:W-:Y:S01]  /*6e20*/  IMAD.MOV.U32 R27, RZ, RZ, R71 ;  /* 0x000000ffff1b7224 */ /* 0x000fe200078e0047 */
[----:B------:R-:W-:Y:S01]  /*6e30*/  MOV R68, R124 ;  /* 0x0000007c00447202 */ /* 0x000fe20000000f00 */
[----:B------:R-:W-:Y:S01]  /*6e40*/  IMAD.MOV.U32 R71, RZ, RZ, R6 ;  /* 0x000000ffff477224 */ /* 0x000fe200078e0006 */
[----:B------:R-:W-:Y:S01]  /*6e50*/  MOV R124, R7 ;  /* 0x00000007007c7202 */ /* 0x000fe20000000f00 */
[----:B------:R-:W-:Y:S02]  /*6e60*/  IMAD.MOV.U32 R6, RZ, RZ, R128 ;  /* 0x000000ffff067224 */ /* 0x000fe400078e0080 */
[----:B-1----:R-:W-:-:S04]  /*6e70*/  FFMA.FTZ R0, R69, c[0x0][0x2d0], -R13 ;  /* 0x0000b40045007a23 */ /* 0x002fc8000001080d */
[----:B------:R1:W-:Y:S01]  /*6e80*/  MUFU.EX2 R16, R0 ;  /* 0x0000000000107308 */ /* 0x0003e20000000800 */
[----:B------:R-:W-:Y:S01]  /*6e90*/  IMAD.MOV.U32 R69, RZ, RZ, R126 ;  /* 0x000000ffff457224 */ /* 0x000fe200078e007e */
[----:B------:R-:W-:Y:S01]  /*6ea0*/  MOV R128, R129 ;  /* 0x0000008100807202 */ /* 0x000fe20000000f00 */
[----:B------:R-:W-:Y:S02]  /*6eb0*/  IMAD.MOV.U32 R126, RZ, RZ, R158 ;  /* 0x000000ffff7e7224 */ /* 0x000fe400078e009e */
[----:B------:R-:W-:Y:S01]  /*6ec0*/  IMAD.MOV.U32 R129, RZ, RZ, R130 ;  /* 0x000000ffff817224 */ /* 0x000fe200078e0082 */
[----:B------:R-:W-:Y:S01]  /*6ed0*/  MOV R130, R14 ;  /* 0x0000000e00827202 */ /* 0x000fe20000000f00 */
[----:B------:R-:W-:Y:S02]  /*6ee0*/  IMAD.MOV.U32 R7, RZ, RZ, R80 ;  /* 0x000000ffff077224 */ /* 0x000fe400078e0050 */
[----:B-1----:R-:W-:-:S04]  /*6ef0*/  FFMA.FTZ R0, R70, c[0x0][0x2d0], -R13 ;  /* 0x0000b40046007a23 */ /* 0x002fc8000001080d */
[----:B------:R1:W-:Y:S01]  /*6f00*/  MUFU.EX2 R17, R0 ;  /* 0x0000000000117308 */ /* 0x0003e20000000800 */
[----:B------:R-:W-:Y:S01]  /*6f10*/  MOV R80, R81 ;  /* 0x0000005100507202 */ /* 0x000fe20000000f00 */
[----:B------:R-:W-:Y:S01]  /*6f20*/  IMAD.MOV.U32 R81, RZ, RZ, R82 ;  /* 0x000000ffff517224 */ /* 0x000fe200078e0052 */
[----:B------:R-:W-:Y:S01]  /*6f30*/  MOV R70, R5 ;  /* 0x0000000500467202 */ /* 0x000fe20000000f00 */
[----:B------:R-:W-:Y:S01]  /*6f40*/  FFMA.FTZ R3, R69, c[0x0][0x2d0], -R12 ;  /* 0x0000b40045037a23 */ /* 0x000fe2000001080c */
[----:B------:R-:W-:Y:S01]  /*6f50*/  MOV R82, R83 ;  /* 0x0000005300527202 */ /* 0x000fe20000000f00 */
[----:B------:R-:W-:Y:S01]  /*6f60*/  IMAD.MOV.U32 R114, RZ, RZ, R124 ;  /* 0x000000ffff727224 */ /* 0x000fe200078e007c */
[----:B------:R-:W-:Y:S01]  /*6f70*/  MOV R5, R159 ;  /* 0x0000009f00057202 */ /* 0x000fe20000000f00 */
[----:B------:R-:W-:Y:S01]  /*6f80*/  IMAD.MOV.U32 R115, RZ, RZ, R126 ;  /* 0x000000ffff737224 */ /* 0x000fe200078e007e */
[----:B------:R-:W-:Y:S01]  /*6f90*/  MOV R124, R174 ;  /* 0x000000ae007c7202 */ /* 0x000fe20000000f00 */
[----:B-1----:R-:W-:Y:S01]  /*6fa0*/  FFMA.FTZ R0, R125, c[0x0][0x2d0], -R13 ;  /* 0x0000b4007d007a23 */ /* 0x002fe2000001080d */
[----:B------:R-:W-:-:S03]  /*6fb0*/  MOV R125, R157 ;  /* 0x0000009d007d7202 */ /* 0x000fc60000000f00 */
[----:B------:R1:W-:Y:S01]  /*6fc0*/  MUFU.EX2 R14, R0 ;  /* 0x00000000000e7308 */ /* 0x0003e20000000800 */
[----:B------:R-:W-:Y:S01]  /*6fd0*/  IMAD.MOV.U32 R83, RZ, RZ, R156 ;  /* 0x000000ffff537224 */ /* 0x000fe200078e009c */
[----:B------:R-:W-:Y:S01]  /*6fe0*/  MOV R126, R172 ;  /* 0x000000ac007e7202 */ /* 0x000fe20000000f00 */
[----:B------:R-:W-:Y:S01]  /*6ff0*/  IMAD.MOV.U32 R69, RZ, RZ, R173 ;  /* 0x000000ffff457224 */ /* 0x000fe200078e00ad */
[----:B------:R-:W2:Y:S01]  /*7000*/  LDSM.16.MT88.4 R156, [R233+0x1900] ;  /* 0x00190000e99c783b */ /* 0x000ea20000004200 */
[----:B------:R-:W-:Y:S01]  /*7010*/  HMMA.16816.F32.BF16 R116, R8, R28, R204 ;  /* 0x0000001c0874723c */ /* 0x000fe200000418cc */
[----:B-1----:R-:W-:Y:S01]  /*7020*/  FFMA.FTZ R0, R27, c[0x0][0x2d0], -R12 ;  /* 0x0000b4001b007a23 */ /* 0x002fe2000001080c */
[----:B------:R-:W-:Y:S01]  /*7030*/  MOV R27, R125 ;  /* 0x0000007d001b7202 */ /* 0x000fe20000000f00 */
[----:B------:R-:W-:Y:S01]  /*7040*/  IMAD.MOV.U32 R125, RZ, RZ, R175 ;  /* 0x000000ffff7d7224 */ /* 0x000fe200078e00af */
[----:B------:R-:W1:Y:S01]  /*7050*/  MUFU.EX2 R25, R4 ;  /* 0x0000000400197308 */ /* 0x000e620000000800 */
[----:B------:R-:W1:Y:S01]  /*7060*/  LDSM.16.MT88.4 R172, [R234+0x1900] ;  /* 0x00190000eaac783b */ /* 0x000e620000004200 */
[----:B------:R-:W-:Y:S01]  /*7070*/  IMAD.MOV.U32 R113, RZ, RZ, R70 ;  /* 0x000000ffff717224 */ /* 0x000fe200078e0046 */
[----:B------:R-:W-:Y:S01]  /*7080*/  MOV R112, R71 ;  /* 0x0000004700707202 */ /* 0x000fe20000000f00 */
[----:B------:R-:W-:Y:S01]  /*7090*/  FADD.FTZ R10, R114, R230 ;  /* 0x000000e6720a7221 */ /* 0x000fe20000010000 */
[----:B------:R-:W-:-:S02]  /*70a0*/  MOV R28, R124 ;  /* 0x0000007c001c7202 */ /* 0x000fc40000000f00 */
[----:B------:R-:W-:Y:S01]  /*70b0*/  MOV R30, R126 ;  /* 0x0000007e001e7202 */ /* 0x000fe20000000f00 */
[----:B------:R3:W-:Y:S01]  /*70c0*/  MUFU.EX2 R11, R0 ;  /* 0x00000000000b7308 */ /* 0x0007e20000000800 */
[----:B------:R-:W-:Y:S01]  /*70d0*/  FADD.FTZ R9, R97, R96 ;  /* 0x0000006061097221 */ /* 0x000fe20000010000 */
[----:B------:R-:W-:Y:S01]  /*70e0*/  LDSM.16.MT88.4 R204, [R235+0x1900] ;  /* 0x00190000ebcc783b */ /* 0x000fe20000004200 */
[----:B---3--:R-:W-:-:S05]  /*70f0*/  FFMA.FTZ R0, R68, c[0x0][0x2d0], -R12 ;  /* 0x0000b40044007a23 */ /* 0x008fca000001080c */
[----:B------:R3:W1:Y:S02]  /*7100*/  MUFU.EX2 R26, R0 ;  /* 0x00000000001a7308 */ /* 0x0006640000000800 */
[----:B---3--:R-:W-:-:S06]  /*7110*/  FFMA.FTZ R0, R6, c[0x0][0x2d0], -R12 ;  /* 0x0000b40006007a23 */ /* 0x008fcc000001080c */
[----:B------:R-:W-:Y:S08]  /*7120*/  MUFU.EX2 R12, R3 ;  /* 0x00000003000c7308 */ /* 0x000ff00000000800 */
[----:B------:R-:W3:Y:S01]  /*7130*/  MUFU.EX2 R13, R0 ;  /* 0x00000000000d7308 */ /* 0x000ee20000000800 */
[----:B------:R-:W-:Y:S01]  /*7140*/  MOV R68, R5 ;  /* 0x0000000500447202 */ /* 0x000fe20000000f00 */
[----:B------:R-:W-:Y:S01]  /*7150*/  IMAD.MOV.U32 R6, RZ, RZ, R128 ;  /* 0x000000ffff067224 */ /* 0x000fe200078e0080 */
[----:B------:R-:W-:Y:S01]  /*7160*/  MOV R5, R129 ;  /* 0x0000008100057202 */ /* 0x000fe20000000f00 */
[----:B------:R-:W-:Y:S01]  /*7170*/  IMAD.MOV.U32 R71, RZ, RZ, R130 ;  /* 0x000000ffff477224 */ /* 0x000fe200078e0082 */
[----:B------:R-:W-:Y:S01]  /*7180*/  MOV R70, R131 ;  /* 0x0000008300467202 */ /* 0x000fe20000000f00 */
[----:B------:R-:W-:Y:S01]  /*7190*/  IMAD.MOV.U32 R31, RZ, RZ, R125 ;  /* 0x000000ffff1f7224 */ /* 0x000fe200078e007d */
[----:B------:R-:W-:Y:S01]  /*71a0*/  F2FP.BF16.PACK_AB R128, R24, R22 ;  /* 0x000000161880723e */ /* 0x000fe200000010ff */
[----:B------:R-:W-:Y:S01]  /*71b0*/  IMAD.MOV.U32 R230, RZ, RZ, R127 ;  /* 0x000000ffffe67224 */ /* 0x000fe200078e007f */
[----:B----4-:R-:W-:-:S02]  /*71c0*/  F2FP.BF16.PACK_AB R129, R19, R18 ;  /* 0x000000121381723e */ /* 0x010fc400000010ff */
[----:B-1----:R-:W-:Y:S02]  /*71d0*/  F2FP.BF16.PACK_AB R130, R23, R25 ;  /* 0x000000191782723e */ /* 0x002fe400000010ff */
[----:B------:R-:W-:Y:S02]  /*71e0*/  F2FP.BF16.PACK_AB R131, R20, R21 ;  /* 0x000000151483723e */ /* 0x000fe400000010ff */
[----:B------:R-:W-:Y:S02]  /*71f0*/  F2FP.BF16.PACK_AB R124, R16, R15 ;  /* 0x0000000f107c723e */ /* 0x000fe400000010ff */
[----:B------:R-:W-:Y:S02]  /*7200*/  F2FP.BF16.PACK_AB R125, R26, R11 ;  /* 0x0000000b1a7d723e */ /* 0x000fe400000010ff */
[----:B------:R-:W-:Y:S02]  /*7210*/  F2FP.BF16.PACK_AB R126, R14, R17 ;  /* 0x000000110e7e723e */ /* 0x000fe400000010ff */
[----:B---3--:R-:W-:Y:S01]  /*7220*/  F2FP.BF16.PACK_AB R127, R13, R12 ;  /* 0x0000000c0d7f723e */ /* 0x008fe200000010ff */
[-C--:B--2---:R-:W-:Y:S08]  /*7230*/  HMMA.16816.F32.BF16 R148, R128, R156.reuse, R148 ;  /* 0x0000009c8094723c */ /* 0x084ff00000041894 */
[C---:B------:R-:W-:Y:S08]  /*7240*/  HMMA.16816.F32.BF16 R144, R124.reuse, R156, R144 ;  /* 0x0000009c7c90723c */ /* 0x040ff00000041890 */
[----:B------:R-:W-:Y:S08]  /*7250*/  HMMA.16816.F32.BF16 R152, R124, R158, R152 ;  /* 0x0000009e7c98723c */ /* 0x000ff00000041898 */
[-C--:B------:R-:W-:Y:S08]  /*7260*/  HMMA.16816.F32.BF16 R160, R128, R172.reuse, R160 ;  /* 0x000000ac80a0723c */ /* 0x080ff000000418a0 */
[C---:B------:R-:W-:Y:S08]  /*7270*/  HMMA.16816.F32.BF16 R164, R124.reuse, R172, R164 ;  /* 0x000000ac7ca4723c */ /* 0x040ff000000418a4 */
[----:B------:R-:W-:Y:S08]  /*7280*/  HMMA.16816.F32.BF16 R168, R124, R174, R168 ;  /* 0x000000ae7ca8723c */ /* 0x000ff000000418a8 */
[C---:B------:R-:W-:Y:S07]  /*7290*/  HMMA.16816.F32.BF16 R156, R128.reuse, R158, R40 ;  /* 0x0000009e809c723c */ /* 0x040fee0000041828 */
[----:B------:R-:W-:Y:S01]  /*72a0*/  MOV R41, R5 ;  /* 0x0000000500297202 */ /* 0x000fe20000000f00 */
[----:B------:R-:W-:Y:S01]  /*72b0*/  HMMA.16816.F32.BF16 R172, R128, R174, R36 ;  /* 0x000000ae80ac723c */ /* 0x000fe20000041824 */
[----:B------:R-:W-:-:S06]  /*72c0*/  IMAD.MOV.U32 R40, RZ, RZ, R6 ;  /* 0x000000ffff287224 */ /* 0x000fcc00078e0006 */
[----:B------:R-:W-:Y:S02]  /*72d0*/  MOV R39, R7 ;  /* 0x0000000700277202 */ /* 0x000fe40000000f00 */
[----:B------:R-:W1:Y:S01]  /*72e0*/  LDSM.16.MT88.4 R4, [R235+0x3900] ;  /* 0x00390000eb04783b */ /* 0x000e620000004200 */
[----:B------:R-:W-:Y:S01]  /*72f0*/  FADD.FTZ R3, R193, R192 ;  /* 0x000000c0c1037221 */ /* 0x000fe20000010000 */
[----:B------:R-:W-:Y:S01]  /*7300*/  HMMA.16816.F32.BF16 R176, R128, R188, R176 ;  /* 0x000000bc80b0723c */ /* 0x000fe200000418b0 */
[----:B------:R-:W-:Y:S01]  /*7310*/  IMAD.MOV.U32 R0, RZ, RZ, R82 ;  /* 0x000000ffff007224 */ /* 0x000fe200078e0052 */
[----:B------:R-:W-:Y:S02]  /*7320*/  MOV R36, R83 ;  /* 0x0000005300247202 */ /* 0x000fe40000000f00 */
[----:B------:R-:W-:Y:S01]  /*7330*/  MOV R37, R81 ;  /* 0x0000005100257202 */ /* 0x000fe20000000f00 */
[----:B------:R-:W-:-:S03]  /*7340*/  FADD.FTZ R0, R0, R3 ;  /* 0x0000000300007221 */ /* 0x000fc60000010000 */
[----:B------:R-:W-:Y:S01]  /*7350*/  HMMA.16816.F32.BF16 R180, R124, R188, R180 ;  /* 0x000000bc7cb4723c */ /* 0x000fe200000418b4 */
[----:B------:R-:W-:-:S07]  /*7360*/  FADD.FTZ R8, R113, R112 ;  /* 0x0000007071087221 */ /* 0x000fce0000010000 */
[----:B------:R-:W-:Y:S01]  /*7370*/  HMMA.16816.F32.BF16 R184, R124, R190, R184 ;  /* 0x000000be7cb8723c */ /* 0x000fe200000418b8 */
[----:B------:R-:W-:-:S07]  /*7380*/  FADD.FTZ R10, R36, R10 ;  /* 0x0000000a240a7221 */ /* 0x000fce0000010000 */
[----:B------:R-:W-:Y:S01]  /*7390*/  HMMA.16816.F32.BF16 R188, R128, R190, R32 ;  /* 0x000000be80bc723c */ /* 0x000fe20000041820 */
[----:B------:R-:W-:Y:S01]  /*73a0*/  IMAD.MOV.U32 R38, RZ, RZ, R80 ;  /* 0x000000ffff267224 */ /* 0x000fe200078e0050 */
[----:B------:R-:W-:Y:S01]  /*73b0*/  MOV R43, R70 ;  /* 0x00000046002b7202 */ /* 0x000fe20000000f00 */
[----:B------:R-:W-:Y:S01]  /*73c0*/  IMAD.MOV.U32 R228, RZ, RZ, R115 ;  /* 0x000000ffffe47224 */ /* 0x000fe200078e0073 */
[----:B------:R-:W2:Y:S03]  /*73d0*/  LDSM.16.MT88.4 R80, [R233+0x3900] ;  /* 0x00390000e950783b */ /* 0x000ea60000004200 */
[----:B------:R-:W-:Y:S01]  /*73e0*/  IMAD.MOV.U32 R34, RZ, RZ, R99 ;  /* 0x000000ffff227224 */ /* 0x000fe200078e0063 */
[----:B------:R-:W-:Y:S01]  /*73f0*/  MOV R35, R98 ;  /* 0x0000006200237202 */ /* 0x000fe20000000f00 */
[----:B------:R-:W-:Y:S01]  /*7400*/  IMAD.MOV.U32 R42, RZ, RZ, R71 ;  /* 0x000000ffff2a7224 */ /* 0x000fe200078e0047 */
[----:B------:R-:W3:Y:S01]  /*7410*/  LDSM.16.MT88.4 R96, [R234+0x3900] ;  /* 0x00390000ea60783b */ /* 0x000ee20000004200 */
[----:B------:R-:W-:-:S02]  /*7420*/  FADD.FTZ R3, R34, R9 ;  /* 0x0000000922037221 */ /* 0x000fc40000010000 */
[----:B------:R-:W-:Y:S01]  /*7430*/  FADD.FTZ R9, R37, R0 ;  /* 0x0000000025097221 */ /* 0x000fe20000010000 */
[----:B-1----:R-:W-:Y:S01]  /*7440*/  HMMA.16816.F32.BF16 R120, R124, R4, R120 ;  /* 0x000000047c78723c */ /* 0x002fe20000041878 */
[----:B------:R-:W-:Y:S01]  /*7450*/  FADD.FTZ R8, R35, R8 ;  /* 0x0000000823087221 */ /* 0x000fe20000010000 */
[----:B------:R-:W1:Y:S01]  /*7460*/  LDSM.16.MT88.4 R112, [R236+0x3900] ;  /* 0x00390000ec70783b */ /* 0x000e620000004200 */
[----:B------:R-:W-:Y:S02]  /*7470*/  FADD.FTZ R0, R40, R10 ;  /* 0x0000000a28007221 */ /* 0x000fe40000010000 */
[----:B------:R-:W-:-:S03]  /*7480*/  FADD.FTZ R9, R41, R9 ;  /* 0x0000000929097221 */ /* 0x000fc60000010000 */
[----:B------:R-:W-:Y:S07]  /*7490*/  HMMA.16816.F32.BF16 R116, R128, R4, R116 ;  /* 0x000000048074723c */ /* 0x000fee0000041874 */
[----:B------:R-:W-:Y:S02]  /*74a0*/  FADD.FTZ R4, R38, R3 ;  /* 0x0000000326047221 */ /* 0x000fe40000010000 */
[----:B------:R-:W-:Y:S02]  /*74b0*/  FADD.FTZ R3, R39, R8 ;  /* 0x0000000827037221 */ /* 0x000fe40000010000 */
[----:B------:R-:W-:-:S02]  /*74c0*/  FADD.FTZ R5, R43, R0 ;  /* 0x000000002b057221 */ /* 0x000fc40000010000 */
[----:B------:R-:W-:Y:S02]  /*74d0*/  FADD.FTZ R0, R230, R9 ;  /* 0x00000009e6007221 */ /* 0x000fe40000010000 */
[----:B------:R-:W-:Y:S02]  /*74e0*/  FADD.FTZ R8, R252, R4 ;  /* 0x00000004fc087221 */ /* 0x000fe40000010000 */
[----:B------:R-:W-:Y:S01]  /*74f0*/  FADD.FTZ R4, R42, R3 ;  /* 0x000000032a047221 */ /* 0x000fe20000010000 */
[----:B------:R-:W-:Y:S01]  /*7500*/  MOV R229, R68 ;  /* 0x0000004400e57202 */ /* 0x000fe20000000f00 */
[----:B------:R-:W-:Y:S02]  /*7510*/  FADD.FTZ R0, R28, R0 ;  /* 0x000000001c007221 */ /* 0x000fe40000010000 */
[----:B------:R-:W-:Y:S02]  /*7520*/  FADD.FTZ R3, R142, R8 ;  /* 0x000000088e037221 */ /* 0x000fe40000010000 */
[----:B------:R-:W-:-:S02]  /*7530*/  FADD.FTZ R5, R31, R5 ;  /* 0x000000051f057221 */ /* 0x000fc40000010000 */
[----:B------:R-:W-:Y:S02]  /*7540*/  IMAD.MOV.U32 R29, RZ, RZ, R69 ;  /* 0x000000ffff1d7224 */ /* 0x000fe400078e0045 */
        /* <DEDUP_REMOVED lines=31> */
[----:B------:R-:W-:Y:S01]  /*7740*/  FADD.FTZ R5, R26, R5 ;  /* 0x000000051a057221 */ /* 0x000fe20000010000 */
[----:B------:R-:W-:Y:S01]  /*7750*/  HMMA.16816.F32.BF16 R196, R124, R204, R196 ;  /* 0x000000cc7cc4723c */ /* 0x000fe200000418c4 */
[----:B------:R-:W-:Y:S02]  /*7760*/  FADD.FTZ R4, R16, R4 ;  /* 0x0000000410047221 */ /* 0x000fe40000010000 */
[----:B------:R-:W-:Y:S02]  /*7770*/  FADD.FTZ R0, R23, R0 ;  /* 0x0000000017007221 */ /* 0x000fe40000010000 */
[----:B------:R-:W-:-:S03]  /*7780*/  FADD.FTZ R3, R21, R3 ;  /* 0x0000000315037221 */ /* 0x000fc60000010000 */
[----:B------:R-:W-:Y:S01]  /*7790*/  HMMA.16816.F32.BF16 R200, R124, R206, R200 ;  /* 0x000000ce7cc8723c */ /* 0x000fe200000418c8 */
[----:B------:R-:W-:Y:S02]  /*77a0*/  FADD.FTZ R5, R12, R5 ;  /* 0x000000050c057221 */ /* 0x000fe40000010000 */
[----:B------:R-:W-:-:S05]  /*77b0*/  FADD.FTZ R4, R17, R4 ;  /* 0x0000000411047221 */ /* 0x000fca0000010000 */
[C---:B--2---:R-:W-:Y:S01]  /*77c0*/  HMMA.16816.F32.BF16 R72, R124.reuse, R80, R72 ;  /* 0x000000507c48723c */ /* 0x044fe20000041848 */
[----:B------:R2:W-:Y:S07]  /*77d0*/  STL [R1+0x38], R0 ;  /* 0x0000380001007387 */ /* 0x0005ee0000100800 */
[C---:B------:R-:W-:Y:S08]  /*77e0*/  HMMA.16816.F32.BF16 R76, R124.reuse, R82, R76 ;  /* 0x000000527c4c723c */ /* 0x040ff0000004184c */
[C---:B---3--:R-:W-:Y:S08]  /*77f0*/  HMMA.16816.F32.BF16 R88, R124.reuse, R96, R88 ;  /* 0x000000607c58723c */ /* 0x048ff00000041858 */
[----:B------:R-:W-:Y:S01]  /*7800*/  HMMA.16816.F32.BF16 R92, R124, R98, R92 ;  /* 0x000000627c5c723c */ /* 0x000fe2000004185c */
[----:B--2---:R-:W-:-:S07]  /*7810*/  FADD.FTZ R0, R13, R5 ;  /* 0x000000050d007221 */ /* 0x004fce0000010000 */
[C---:B-1----:R-:W-:Y:S08]  /*7820*/  HMMA.16816.F32.BF16 R104, R124.reuse, R112, R104 ;  /* 0x000000707c68723c */ /* 0x042ff00000041868 */
[C---:B------:R-:W-:Y:S08]  /*7830*/  HMMA.16816.F32.BF16 R108, R124.reuse, R114, R108 ;  /* 0x000000727c6c723c */ /* 0x040ff0000004186c */
[----:B------:R-:W-:Y:S08]  /*7840*/  HMMA.16816.F32.BF16 R124, R124, R6, R84 ;  /* 0x000000067c7c723c */ /* 0x000ff00000041854 */
        /* <DEDUP_REMOVED lines=8> */
[----:B------:R-:W-:Y:S07]  /*78d0*/  HMMA.16816.F32.BF16 R128, R128, R6, R44 ;  /* 0x000000068080723c */ /* 0x000fee000004182c */
[----:B------:R-:W-:-:S02]  /*78e0*/  FADD.FTZ R6, R20, R3 ;  /* 0x0000000314067221 */ /* 0x000fc40000010000 */
[----:B------:R-:W-:-:S03]  /*78f0*/  FADD.FTZ R3, R14, R4 ;  /* 0x000000040e037221 */ /* 0x000fc60000010000 */
[----:B------:R1:W-:Y:S04]  /*7900*/  STL [R1+0x34], R6 ;  /* 0x0000340601007387 */ /* 0x0003e80000100800 */
[----:B------:R1:W-:Y:S04]  /*7910*/  STL [R1+0x3c], R0 ;  /* 0x00003c0001007387 */ /* 0x0003e80000100800 */
[----:B------:R1:W-:Y:S01]  /*7920*/  STL [R1+0x40], R3 ;  /* 0x0000400301007387 */ /* 0x0003e20000100800 */
[----:B------:R-:W-:Y:S11]  /*7930*/  PLOP3.LUT P2, PT, PT, PT, UP0, 0x40, 0x0 ;  /* 0x000000000000781c */ /* 0x000ff60003f4e808 */
[----:B------:R-:W-:Y:S02]  /*7940*/  @!UPT UIADD3 URZ, URZ, URZ, URZ ;  /* 0x0000003f3f3ff290 */ /* 0x000fe4000fffe03f */
[----:B------:R-:W-:Y:S05]  /*7950*/  @P2 BRA `(.L_x_754) ;  /* 0x0000529000002947 */ /* 0x000fea0003800000 */
[----:B-----5:R-:W-:Y:S01]  /*7960*/  SHF.R.S32.HI R27, RZ, 0x1f, R132 ;  /* 0x0000001fff1b7819 */ /* 0x020fe20000011484 */
[C---:B------:R-:W-:Y:S01]  /*7970*/  IMAD.SHL.U32 R4, R132.reuse, 0x2, RZ ;  /* 0x0000000284047824 */ /* 0x040fe200078e00ff */
[----:B------:R-:W-:Y:S01]  /*7980*/  SHF.R.S32.HI R136, RZ, 0x1f, R134 ;  /* 0x0000001fff887819 */ /* 0x000fe20000011486 */
[----:B------:R-:W-:Y:S01]  /*7990*/  IMAD.MOV.U32 R141, RZ, RZ, R2 ;  /* 0x000000ffff8d7224 */ /* 0x000fe200078e0002 */
[----:B-1----:R-:W-:Y:S01]  /*79a0*/  SHF.L.U64.HI R0, R132, 0x1, R27 ;  /* 0x0000000184007819 */ /* 0x002fe2000001021b */
[----:B------:R-:W-:Y:S01]  /*79b0*/  IMAD.MOV.U32 R132, RZ, RZ, R138 ;  /* 0x000000ffff847224 */ /* 0x000fe200078e008a */
[C---:B------:R-:W-:Y:S01]  /*79c0*/  SHF.L.U64.HI R3, R134.reuse, 0x1, R136 ;  /* 0x0000000186037819 */ /* 0x040fe20000010288 */
[----:B------:R-:W-:Y:S01]  /*79d0*/  UIADD3 UR11, UR11, -0x2, URZ ;  /* 0xfffffffe0b0b7890 */ /* 0x000fe2000fffe03f */
[----:B------:R-:W-:Y:S01]  /*79e0*/  MOV R140, R137 ;  /* 0x00000089008c7202 */ /* 0x000fe20000000f00 */
[----:B------:R1:W-:Y:S04]  /*79f0*/  STL [R1+0x14], R0 ;  /* 0x0000140001007387 */ /* 0x0003e80000100800 */
[----:B------:R-:W-:Y:S04]  /*7a00*/  STL [R1+0x10], R4 ;  /* 0x0000100401007387 */ /* 0x000fe80000100800 */
[----:B------:R2:W-:Y:S01]  /*7a10*/  STL [R1+0xc], R3 ;  /* 0x00000c0301007387 */ /* 0x0005e20000100800 */
[----:B-1----:R-:W-:-:S05]  /*7a20*/  IMAD.SHL.U32 R0, R134, 0x2, RZ ;  /* 0x0000000286007824 */ /* 0x002fca00078e00ff */
[----:B------:R1:W-:Y:S01]  /*7a30*/  STL [R1+0x8], R0 ;  /* 0x0000080001007387 */ /* 0x0003e20000100800 */
[----:B--2---:R-:W-:Y:S01]  /*7a40*/  MOV R3, R139 ;  /* 0x0000008b00037202 */ /* 0x004fe20000000f00 */
[----:B------:R-:W-:Y:S05]  /*7a50*/  BRA `(.L_x_755) ;  /* 0x0000044000007947 */ /* 0x000fea0003800000 */
.L_x_757:
[----:B------:R-:W2:Y:S01]  /*7a60*/  LDL R12, [R1+0x44] ;  /* 0x00004400010c7983 */ /* 0x000ea20000100800 */
[----:B------:R-:W-:Y:S01]  /*7a70*/  ULEA UR4, UR11, UR9, 0x6 ;  /* 0x000000090b047291 */ /* 0x000fe2000f8e303f */
[----:B------:R-:W-:Y:S02]  /*7a80*/  IMAD.MOV.U32 R7, RZ, RZ, RZ ;  /* 0x000000ffff077224 */ /* 0x000fe400078e00ff */
[----:B------:R-:W3:Y:S03]  /*7a90*/  LDL R39, [R1+0x10] ;  /* 0x0000100001277983 */ /* 0x000ee60000100800 */
[----:B------:R-:W-:Y:S01]  /*7aa0*/  IMAD.U32 R2, RZ, RZ, UR4 ;  /* 0x00000004ff027e24 */ /* 0x000fe2000f8e00ff */
[----:B------:R-:W4:Y:S04]  /*7ab0*/  LDL R38, [R1+0x8] ;  /* 0x0000080001267983 */ /* 0x000f280000100800 */
[----:B------:R-:W5:Y:S04]  /*7ac0*/  LDL R37, [R1+0x14] ;  /* 0x0000140001257983 */ /* 0x000f680000100800 */
[----:B------:R-:W3:Y:S04]  /*7ad0*/  LDL R36, [R1+0xc] ;  /* 0x00000c0001247983 */ /* 0x000ee80000100800 */
        /* <DEDUP_REMOVED lines=18> */
[----:B--2---:R-:W-:Y:S01]  /*7c00*/  STL [R1+0x28], R7 ;  /* 0x0000280701007387 */ /* 0x004fe20000100800 */
        /* <DEDUP_REMOVED lines=9> */
[----:B------:R-:W5:Y:S04]  /*7ca0*/  SHFL.IDX PT, R5, R0, RZ, 0x181f ;  /* 0x00181fff00057589 */ /* 0x000f6800000e0000 */
[----:B------:R-:W1:Y:S04]  /*7cb0*/  SHFL.IDX PT, R12, R2, 0x1, 0x181f ;  /* 0x00381f00020c7f89 */ /* 0x000e6800000e0000 */
[----:B------:R-:W2:Y:S04]  /*7cc0*/  SHFL.IDX PT, R13, R0, 0x1, 0x181f ;  /* 0x00381f00000d7f89 */ /* 0x000ea800000e0000 */
[----:B------:R-:W2:Y:S04]  /*7cd0*/  SHFL.IDX PT, R11, R2, 0x2, 0x181f ;  /* 0x00581f00020b7f89 */ /* 0x000ea800000e0000 */
[----:B------:R-:W2:Y:S04]  /*7ce0*/  SHFL.IDX PT, R14, R0, 0x2, 0x181f ;  /* 0x00581f00000e7f89 */ /* 0x000ea800000e0000 */
[----:B------:R-:W2:Y:S01]  /*7cf0*/  SHFL.IDX PT, R2, R2, 0x3, 0x181f ;  /* 0x00781f0002027f89 */ /* 0x000ea200000e0000 */
[CC--:B---3--:R-:W-:Y:S02]  /*7d00*/  IADD3 R8, P6, R6.reuse, R39.reuse, RZ ;  /* 0x0000002706087210 */ /* 0x0c8fe40007fde0ff */
[----:B----4-:R-:W-:Y:S01]  /*7d10*/  IADD3 R6, P5, R6, R38, RZ ;  /* 0x0000002606067210 */ /* 0x010fe20007fbe0ff */
[----:B------:R-:W3:Y:S02]  /*7d20*/  SHFL.IDX PT, R0, R0, 0x3, 0x181f ;  /* 0x00781f0000007f89 */ /* 0x000ee400000e0000 */
[C-C-:B-----5:R-:W-:Y:S01]  /*7d30*/  IMAD.X R9, R5.reuse, 0x1, R37.reuse, P6 ;  /* 0x0000000105097824 */ /* 0x160fe200030e0625 */
[----:B------:R-:W-:Y:S02]  /*7d40*/  IADD3.X R7, R5, R36, RZ, P5, !PT ;  /* 0x0000002405077210 */ /* 0x000fe40002ffe4ff */
[CC--:B-1----:R-:W-:Y:S02]  /*7d50*/  IADD3 R4, P2, R12.reuse, R39.reuse, RZ ;  /* 0x000000270c047210 */ /* 0x0c2fe40007f5e0ff */
[----:B------:R1:W-:Y:S01]  /*7d60*/  LDGSTS.E.BYPASS.LTC128B.128 [R35+0x4100], [R8.64], !P4 ;  /* 0x0410000008237fae */ /* 0x0003e2000e101d4c */
[-C--:B------:R-:W-:Y:S02]  /*7d70*/  IADD3 R12, P5, R12, R38.reuse, RZ ;  /* 0x000000260c0c7210 */ /* 0x080fe40007fbe0ff */
[--C-:B--2---:R-:W-:Y:S01]  /*7d80*/  IMAD.X R5, R13, 0x1, R37.reuse, P2 ;  /* 0x000000010d057824 */ /* 0x104fe200010e0625 */
[----:B------:R2:W-:Y:S01]  /*7d90*/  LDGSTS.E.BYPASS.LTC128B.128 [R35+0x6100], [R6.64], !P3 ;  /* 0x0610000006237fae */ /* 0x0005e2000d901d4c */
[-C--:B------:R-:W-:Y:S01]  /*7da0*/  IADD3 R10, P2, R11, R39.reuse, RZ ;  /* 0x000000270b0a7210 */ /* 0x080fe20007f5e0ff */
[--C-:B------:R-:W-:Y:S02]  /*7db0*/  IMAD.X R13, R13, 0x1, R36.reuse, P5 ;  /* 0x000000010d0d7824 */ /* 0x100fe400028e0624 */
[----:B------:R4:W-:Y:S04]  /*7dc0*/  LDGSTS.E.BYPASS.LTC128B.128 [R35+0x4900], [R4.64], !P4 ;  /* 0x0490000004237fae */ /* 0x0009e8000e101d4c */
[----:B------:R3:W-:Y:S01]  /*7dd0*/  LDGSTS.E.BYPASS.LTC128B.128 [R35+0x6900], [R12.64], !P3 ;  /* 0x069000000c237fae */ /* 0x0007e2000d901d4c */
[----:B-1----:R-:W-:Y:S01]  /*7de0*/  IADD3 R8, P6, R11, R38, RZ ;  /* 0x000000260b087210 */ /* 0x002fe20007fde0ff */
[--C-:B------:R-:W-:Y:S01]  /*7df0*/  IMAD.X R11, R14, 0x1, R37.reuse, P2 ;  /* 0x000000010e0b7824 */ /* 0x100fe200010e0625 */
[----:B--2---:R-:W-:Y:S04]  /*7e00*/  IADD3 R6, P5, R2, R39, RZ ;  /* 0x0000002702067210 */ /* 0x004fe80007fbe0ff */
[----:B------:R1:W-:Y:S01]  /*7e10*/  LDGSTS.E.BYPASS.LTC128B.128 [R35+0x5100], [R10.64], !P4 ;  /* 0x051000000a237fae */ /* 0x0003e2000e101d4c */
[----:B------:R-:W-:Y:S02]  /*7e20*/  IADD3.X R9, R14, R36, RZ, P6, !PT ;  /* 0x000000240e097210 */ /* 0x000fe400037fe4ff */
[----:B----4-:R-:W-:Y:S01]  /*7e30*/  IADD3 R4, P2, R2, R38, RZ ;  /* 0x0000002602047210 */ /* 0x010fe20007f5e0ff */
[C---:B---3--:R-:W-:Y:S02]  /*7e40*/  IMAD.X R7, R0.reuse, 0x1, R37, P5 ;  /* 0x0000000100077824 */ /* 0x048fe400028e0625 */
[----:B------:R1:W-:Y:S02]  /*7e50*/  LDGSTS.E.BYPASS.LTC128B.128 [R35+0x7100], [R8.64], !P3 ;  /* 0x0710000008237fae */ /* 0x0003e4000d901d4c */
[----:B------:R-:W-:Y:S02]  /*7e60*/  IMAD.X R5, R0, 0x1, R36, P2 ;  /* 0x0000000100057824 */ /* 0x000fe400010e0624 */
[----:B------:R1:W-:Y:S04]  /*7e70*/  LDGSTS.E.BYPASS.LTC128B.128 [R35+0x5900], [R6.64], !P4 ;  /* 0x0590000006237fae */ /* 0x0003e8000e101d4c */
[----:B------:R1:W-:Y:S01]  /*7e80*/  LDGSTS.E.BYPASS.LTC128B.128 [R35+0x7900], [R4.64], !P3 ;  /* 0x0790000004237fae */ /* 0x0003e2000d901d4c */
[----:B------:R-:W-:-:S05]  /*7e90*/  BRA `(.L_x_756) ;  /* 0x0000171000007947 */ /* 0x000fca0003800000 */
.L_x_755:
[----:B------:R-:W2:Y:S01]  /*7ea0*/  LDL R4, [R1+0x30] ;  /* 0x0000300001047983 */ /* 0x000ea20000100800 */
[----:B------:R-:W-:Y:S04]  /*7eb0*/  DEPBAR.LE SB0, 0x0 ;  /* 0x000080000000791a */ /* 0x000fe80000000000 */
[----:B------:R-:W3:Y:S01]  /*7ec0*/  LDL R2, [R1+0x28] ;  /* 0x0000280001027983 */ /* 0x000ee20000100800 */
[----:B------:R-:W-:Y:S03]  /*7ed0*/  UISETP.GE.AND UP0, UPT, UR11, 0x1, UPT ;  /* 0x000000010b00788c */ /* 0x000fe6000bf06270 */
[----:B------:R-:W4:Y:S04]  /*7ee0*/  LDL R58, [R1+0x10] ;  /* 0x00001000013a7983 */ /* 0x000f280000100800 */
[----:B------:R-:W5:Y:S04]  /*7ef0*/  LDL R57, [R1+0x14] ;  /* 0x0000140001397983 */ /* 0x000f680000100800 */
[----:B------:R-:W4:Y:S04]  /*7f00*/  LDL R56, [R1+0x8] ;  /* 0x0000080001387983 */ /* 0x000f280000100800 */
[----:B------:R-:W4:Y:S04]  /*7f10*/  LDL R54, [R1+0x2c] ;  /* 0x00002c0001367983 */ /* 0x000f280000100800 */
[----:B------:R-:W4:Y:S04]  /*7f20*/  LDL R55, [R1+0xc] ;  /* 0x00000c0001377983 */ /* 0x000f280000100800 */
[----:B------:R-:W-:Y:S08]  /*7f30*/  BAR.SYNC.DEFER_BLOCKING 0x0 ;  /* 0x0000000000007b1d */ /* 0x000ff00000010000 */
[----:B------:R-:W-:Y:S08]  /*7f40*/  LDSM.16.M88.4 R64, [R239+0x8100] ;  /* 0x00810000ef40783b */ /* 0x000ff00000000200 */
[----:B------:R-:W1:Y:S08]  /*7f50*/  LDSM.16.M88.4 R16, [R232+0x4100] ;  /* 0x00410000e810783b */ /* 0x000e700000000200 */
[----:B------:R-:W1:Y:S08]  /*7f60*/  LDSM.16.M88.4 R60, [R239+0xa100] ;  /* 0x00a10000ef3c783b */ /* 0x000e700000000200 */
[----:B------:R-:W1:Y:S08]  /*7f70*/  LDSM.16.M88.4 R32, [R232+0x4900] ;  /* 0x00490000e820783b */ /* 0x000e700000000200 */
        /* <DEDUP_REMOVED lines=8> */
[----:B-12---:R-:W-:Y:S01]  /*8000*/  SHF.R.S32.HI R0, RZ, 0x1f, R4 ;  /* 0x0000001fff007819 */ /* 0x006fe20000011404 */
[----:B------:R-:W-:Y:S04]  /*8010*/  IMAD.WIDE.U32 R8, R4, c[0x0][0x208], RZ ;  /* 0x0000820004087a25 */ /* 0x000fe800078e00ff */
[----:B------:R-:W-:Y:S04]  /*8020*/  IMAD R0, R0, c[0x0][0x208], RZ ;  /* 0x0000820000007a24 */ /* 0x000fe800078e02ff */
[----:B------:R-:W-:Y:S02]  /*8030*/  IMAD R0, R4, c[0x0][0x20c], R0 ;  /* 0x0000830004007a24 */ /* 0x000fe400078e0200 */
[-C--:B------:R-:W-:Y:S03]  /*8040*/  HMMA.16816.F32.BF16 R4, R64, R16.reuse, RZ ;  /* 0x000000104004723c */ /* 0x080fe600000418ff */
[----:B------:R-:W-:Y:S02]  /*8050*/  IADD3 R9, R9, R0, RZ ;  /* 0x0000000009097210 */ /* 0x000fe40007ffe0ff */
[----:B---3--:R-:W-:Y:S03]  /*8060*/  SHF.R.S32.HI R0, RZ, 0x1f, R2 ;  /* 0x0000001fff007819 */ /* 0x008fe60000011402 */
[----:B------:R-:W-:Y:S02]  /*8070*/  IMAD.WIDE.U32 R12, R2, c[0x0][0x218], R8 ;  /* 0x00008600020c7a25 */ /* 0x000fe400078e0008 */
[C---:B------:R-:W-:Y:S02]  /*8080*/  HMMA.16816.F32.BF16 R8, R60.reuse, R16, RZ ;  /* 0x000000103c08723c */ /* 0x040fe400000418ff */
[----:B------:R-:W-:Y:S04]  /*8090*/  IMAD R0, R0, c[0x0][0x218], RZ ;  /* 0x0000860000007a24 */ /* 0x000fe800078e02ff */
[----:B------:R-:W-:Y:S01]  /*80a0*/  IMAD R2, R2, c[0x0][0x21c], R0 ;  /* 0x0000870002027a24 */ /* 0x000fe200078e0200 */
[----:B------:R-:W-:Y:S05]  /*80b0*/  IADD3 R0, P2, R12, UR22, RZ ;  /* 0x000000160c007c10 */ /* 0x000fea000ff5e0ff */
[----:B------:R-:W-:Y:S02]  /*80c0*/  IADD3.X R16, R13, UR5, R2, P2, !PT ;  /* 0x000000050d107c10 */ /* 0x000fe400097fe402 */
[-C--:B------:R-:W-:Y:S01]  /*80d0*/  HMMA.16816.F32.BF16 R12, R60, R18.reuse, RZ ;  /* 0x000000123c0c723c */ /* 0x080fe200000418ff */
[C---:B------:R-:W-:Y:S04]  /*80e0*/  LEA R2, P2, R0.reuse, c[0x0][0x1f8], 0x1 ;  /* 0x00007e0000027a11 */ /* 0x040fe800078408ff */
[----:B------:R-:W-:Y:S01]  /*80f0*/  LEA.HI.X R0, R0, c[0x0][0x1fc], R16, 0x1, P2 ;  /* 0x00007f0000007a11 */ /* 0x000fe200010f0c10 */
[----:B------:R-:W4:Y:S02]  /*8100*/  SHFL.IDX PT, R38, R2, RZ, 0x181f ;  /* 0x00181fff02267589 */ /* 0x000f2400000e0000 */
[C---:B------:R-:W-:Y:S06]  /*8110*/  HMMA.16816.F32.BF16 R16, R64.reuse, R18, RZ ;  /* 0x000000124010723c */ /* 0x040fec00000418ff */
[----:B------:R-:W5:Y:S02]  /*8120*/  SHFL.IDX PT, R39, R0, RZ, 0x181f ;  /* 0x00181fff00277589 */ /* 0x000f6400000e0000 */
[-C--:B------:R-:W-:Y:S06]  /*8130*/  HMMA.16816.F32.BF16 R20, R64, R32.reuse, RZ ;  /* 0x000000204014723c */ /* 0x080fec00000418ff */
[----:B------:R-:W1:Y:S02]  /*8140*/  SHFL.IDX PT, R46, R2, 0x1, 0x181f ;  /* 0x00381f00022e7f89 */ /* 0x000e6400000e0000 */
[C---:B------:R-:W-:Y:S06]  /*8150*/  HMMA.16816.F32.BF16 R24, R60.reuse, R32, RZ ;  /* 0x000000203c18723c */ /* 0x040fec00000418ff */
[----:B------:R-:W2:Y:S01]  /*8160*/  SHFL.IDX PT, R43, R0, 0x1, 0x181f ;  /* 0x00381f00002b7f89 */ /* 0x000ea200000e0000 */
[C---:B----4-:R-:W-:Y:S01]  /*8170*/  IADD3 R36, P5, R38.reuse, R58, RZ ;  /* 0x0000003a26247210 */ /* 0x050fe20007fbe0ff */
[-C--:B------:R-:W-:Y:S01]  /*8180*/  HMMA.16816.F32.BF16 R28, R60, R34.reuse, RZ ;  /* 0x000000223c1c723c */ /* 0x080fe200000418ff */
[----:B------:R-:W-:Y:S03]  /*8190*/  IADD3 R38, P2, R38, R56, RZ ;  /* 0x0000003826267210 */ /* 0x000fe60007f5e0ff */
[C---:B-----5:R-:W-:Y:S02]  /*81a0*/  IADD3.X R37, R39.reuse, R57, RZ, P5, !PT ;  /* 0x0000003927257210 */ /* 0x060fe40002ffe4ff */
[----:B------:R-:W3:Y:S02]  /*81b0*/  SHFL.IDX PT, R52, R2, 0x2, 0x181f ;  /* 0x00581f0002347f89 */ /* 0x000ee400000e0000 */
[C---:B------:R-:W-:Y:S04]  /*81c0*/  HMMA.16816.F32.BF16 R32, R64.reuse, R34, RZ ;  /* 0x000000224020723c */ /* 0x040fe800000418ff */
[----:B------:R-:W-:Y:S02]  /*81d0*/  IADD3.X R39, R39, R55, RZ, P2, !PT ;  /* 0x0000003727277210 */ /* 0x000fe400017fe4ff */
[C---:B-1----:R-:W-:Y:S01]  /*81e0*/  IADD3 R40, P2, R46.reuse, R58, RZ ;  /* 0x0000003a2e287210 */ /* 0x042fe20007f5e0ff */
[----:B------:R1:W-:Y:S01]  /*81f0*/  LDGSTS.E.BYPASS.LTC128B.128 [R54], [R36.64], !P4 ;  /* 0x0000000024367fae */ /* 0x0003e2000e101d4c */
[----:B------:R-:W-:Y:S04]  /*8200*/  IADD3 R46, P6, R46, R56, RZ ;  /* 0x000000382e2e7210 */ /* 0x000fe80007fde0ff */
[C---:B--2---:R-:W-:Y:S03]  /*8210*/  IADD3.X R41, R43.reuse, R57, RZ, P2, !PT ;  /* 0x000000392b297210 */ /* 0x044fe600017fe4ff */
[----:B------:R-:W2:Y:S01]  /*8220*/  SHFL.IDX PT, R42, R0, 0x2, 0x181f ;  /* 0x00581f00002a7f89 */ /* 0x000ea200000e0000 */
[----:B------:R-:W-:Y:S07]  /*8230*/  IADD3.X R47, R43, R55, RZ, P6, !PT ;  /* 0x000000372b2f7210 */ /* 0x000fee00037fe4ff */
[----:B------:R1:W-:Y:S01]  /*8240*/  LDGSTS.E.BYPASS.LTC128B.128 [R54+0x2000], [R38.64], !P3 ;  /* 0x0200000026367fae */ /* 0x0003e2000d901d4c */
[C---:B---3--:R-:W-:Y:S02]  /*8250*/  IADD3 R44, P5, R52.reuse, R58, RZ ;  /* 0x0000003a342c7210 */ /* 0x048fe40007fbe0ff */
[----:B------:R-:W-:Y:S05]  /*8260*/  IADD3 R52, P2, R52, R56, RZ ;  /* 0x0000003834347210 */ /* 0x000fea0007f5e0ff */
[----:B------:R3:W-:Y:S08]  /*8270*/  LDGSTS.E.BYPASS.LTC128B.128 [R54+0x800], [R40.64], !P4 ;  /* 0x0080000028367fae */ /* 0x0007f0000e101d4c */
[----:B------:R4:W-:Y:S01]  /*8280*/  LDGSTS.E.BYPASS.LTC128B.128 [R54+0x2800], [R46.64], !P3 ;  /* 0x028000002e367fae */ /* 0x0009e2000d901d4c */
[C---:B--2---:R-:W-:Y:S02]  /*8290*/  IADD3.X R45, R42.reuse, R57, RZ, P5, !PT ;  /* 0x000000392a2d7210 */ /* 0x044fe40002ffe4ff */
[----:B------:R-:W-:Y:S05]  /*82a0*/  IADD3.X R53, R42, R55, RZ, P2, !PT ;  /* 0x000000372a357210 */ /* 0x000fea00017fe4ff */
[----:B------:R4:W-:Y:S01]  /*82b0*/  LDGSTS.E.BYPASS.LTC128B.128 [R54+0x1000], [R44.64], !P4 ;  /* 0x010000002c367fae */ /* 0x0009e2000e101d4c */
[-C--:B-1----:R-:W-:Y:S07]  /*82c0*/  HMMA.16816.F32.BF16 R36, R64, R48.reuse, RZ ;  /* 0x000000304024723c */ /* 0x082fee00000418ff */
[----:B------:R-:W1:Y:S01]  /*82d0*/  SHFL.IDX PT, R2, R2, 0x3, 0x181f ;  /* 0x00781f0002027f89 */ /* 0x000e6200000e0000 */
[C---:B---3--:R-:W-:Y:S07]  /*82e0*/  HMMA.16816.F32.BF16 R40, R60.reuse, R48, RZ ;  /* 0x000000303c28723c */ /* 0x048fee00000418ff */
[----:B------:R-:W2:Y:S08]  /*82f0*/  SHFL.IDX PT, R0, R0, 0x3, 0x181f ;  /* 0x00781f0000007f89 */ /* 0x000eb000000e0000 */
[----:B------:R3:W-:Y:S01]  /*8300*/  LDGSTS.E.BYPASS.LTC128B.128 [R54+0x3000], [R52.64], !P3 ;  /* 0x0300000034367fae */ /* 0x0007e2000d901d4c */
[-C--:B----4-:R-:W-:Y:S01]  /*8310*/  HMMA.16816.F32.BF16 R44, R60, R50.reuse, RZ ;  /* 0x000000323c2c723c */ /* 0x090fe200000418ff */
[----:B-1----:R-:W-:Y:S04]  /*8320*/  IADD3 R48, P2, R2, R58, RZ ;  /* 0x0000003a02307210 */ /* 0x002fe80007f5e0ff */
[----:B--2---:R-:W-:Y:S05]  /*8330*/  IADD3.X R49, R0, R57, RZ, P2, !PT ;  /* 0x0000003900317210 */ /* 0x004fea00017fe4ff */
[----:B------:R1:W-:Y:S02]  /*8340*/  LDGSTS.E.BYPASS.LTC128B.128 [R54+0x1800], [R48.64], !P4 ;  /* 0x0180000030367fae */ /* 0x0003e4000e101d4c */
[----:B---3--:R-:W-:Y:S04]  /*8350*/  IADD3 R52, P2, R2, R56, RZ ;  /* 0x0000003802347210 */ /* 0x008fe80007f5e0ff */
[----:B------:R-:W-:Y:S02]  /*8360*/  IADD3.X R53, R0, R55, RZ, P2, !PT ;  /* 0x0000003700357210 */ /* 0x000fe400017fe4ff */
[----:B------:R-:W-:Y:S03]  /*8370*/  PLOP3.LUT P2, PT, PT, PT, UP0, 0x80, 0x0 ;  /* 0x000000000000781c */ /* 0x000fe60003f4f008 */
[----:B------:R2:W-:Y:S08]  /*8380*/  LDGSTS.E.BYPASS.LTC128B.128 [R54+0x3800], [R52.64], !P3 ;  /* 0x0380000034367fae */ /* 0x0005f0000d901d4c */
[----:B------:R-:W0:Y:S01]  /*8390*/  LDGDEPBAR ;  /* 0x00000000000079af */ /* 0x000e220000000000 */
[C---:B-1----:R-:W-:Y:S08]  /*83a0*/  HMMA.16816.F32.BF16 R48, R64.reuse, R50, RZ ;  /* 0x000000324030723c */ /* 0x042ff000000418ff */
[-C--:B--2---:R-:W-:Y:S08]  /*83b0*/  HMMA.16816.F32.BF16 R52, R64, R136.reuse, RZ ;  /* 0x000000884034723c */ /* 0x084ff000000418ff */
[C---:B------:R-:W-:Y:S08]  /*83c0*/  HMMA.16816.F32.BF16 R56, R60.reuse, R136, RZ ;  /* 0x000000883c38723c */ /* 0x040ff000000418ff */
        /* <DEDUP_REMOVED lines=150> */
[----:B------:R-:W-:Y:S05]  /*8d30*/  FMUL.FTZ R14, R14, c[0x0][0x320] ;  /* 0x0000c8000e0e7a20 */ /* 0x000fea0000410000 */
[----:B------:R1:W-:Y:S10]  /*8d40*/  MUFU.TANH R223, R7 ;  /* 0x0000000700df7308 */ /* 0x0003f40000002400 */
        /* <DEDUP_REMOVED lines=11> */
[----:B---3--:R-:W-:Y:S02]  /*8e00*/  FMUL.FTZ R15, R17, c[0x0][0x320] ;  /* 0x0000c800110f7a20 */ /* 0x008fe40000410000 */
[----:B------:R-:W-:Y:S03]  /*8e10*/  FMUL.FTZ R17, R19, c[0x0][0x320] ;  /* 0x0000c80013117a20 */ /* 0x000fe60000410000 */
[----:B------:R-:W-:Y:S01]  /*8e20*/  MUFU.TANH R217, R13 ;  /* 0x0000000d00d97308 */ /* 0x000fe20000002400 */
[-C--:B------:R-:W-:Y:S03]  /*8e30*/  HMMA.16816.F32.BF16 R28, R208, R6.reuse, R28 ;  /* 0x00000006d01c723c */ /* 0x080fe6000004181c */
[----:B----4-:R-:W-:Y:S05]  /*8e40*/  FMUL.FTZ R16, R18, c[0x0][0x320] ;  /* 0x0000c80012107a20 */ /* 0x010fea0000410000 */
[C---:B------:R-:W-:Y:S01]  /*8e50*/  HMMA.16816.F32.BF16 R32, R212.reuse, R6, R32 ;  /* 0x00000006d420723c */ /* 0x040fe20000041820 */
[----:B------:R-:W-:Y:S01]  /*8e60*/  MUFU.TANH R224, R14 ;  /* 0x0000000e00e07308 */ /* 0x000fe20000002400 */
[----:B------:R-:W1:Y:S01]  /*8e70*/  LDSM.16.M88.4 R4, [R237+0x3800] ;  /* 0x00380000ed04783b */ /* 0x000e620000000200 */
[----:B------:R-:W-:Y:S04]  /*8e80*/  DEPBAR.LE SB0, 0x0 ;  /* 0x000080000000791a */ /* 0x000fe80000000000 */
[----:B------:R-:W-:Y:S02]  /*8e90*/  FMUL.FTZ R20, R20, c[0x0][0x320] ;  /* 0x0000c80014147a20 */ /* 0x000fe40000410000 */
[----:B------:R-:W-:Y:S02]  /*8ea0*/  FMUL.FTZ R21, R21, c[0x0][0x320] ;  /* 0x0000c80015157a20 */ /* 0x000fe40000410000 */
[----:B------:R-:W3:Y:S01]  /*8eb0*/  MUFU.TANH R0, R20 ;  /* 0x0000001400007308 */ /* 0x000ee20000002400 */
[----:B------:R-:W-:Y:S01]  /*8ec0*/  BAR.SYNC.DEFER_BLOCKING 0x0 ;  /* 0x0000000000007b1d */ /* 0x000fe20000010000 */
[----:B------:R-:W-:Y:S02]  /*8ed0*/  FMUL.FTZ R22, R22, c[0x0][0x320] ;  /* 0x0000c80016167a20 */ /* 0x000fe40000410000 */
[----:B------:R-:W-:Y:S01]  /*8ee0*/  FMUL.FTZ R24, R24, c[0x0][0x320] ;  /* 0x0000c80018187a20 */ /* 0x000fe20000410000 */
[-C--:B--2---:R-:W-:Y:S05]  /*8ef0*/  HMMA.16816.F32.BF16 R36, R212, R8.reuse, R36 ;  /* 0x00000008d424723c */ /* 0x084fea0000041824 */
[----:B------:R-:W2:Y:S01]  /*8f00*/  MUFU.TANH R2, R21 ;  /* 0x0000001500027308 */ /* 0x000ea20000002400 */
[----:B------:R-:W-:Y:S02]  /*8f10*/  FMUL.FTZ R23, R23, c[0x0][0x320] ;  /* 0x0000c80017177a20 */ /* 0x000fe40000410000 */
[----:B------:R-:W-:Y:S01]  /*8f20*/  FMUL.FTZ R32, R32, c[0x0][0x320] ;  /* 0x0000c80020207a20 */ /* 0x000fe20000410000 */
[C---:B------:R-:W-:Y:S04]  /*8f30*/  HMMA.16816.F32.BF16 R40, R208.reuse, R8, R40 ;  /* 0x00000008d028723c */ /* 0x040fe80000041828 */
[----:B------:R-:W-:Y:S02]  /*8f40*/  FMUL.FTZ R25, R25, c[0x0][0x320] ;  /* 0x0000c80019197a20 */ /* 0x000fe40000410000 */
[----:B------:R-:W-:Y:S01]  /*8f50*/  MUFU.TANH R15, R15 ;  /* 0x0000000f000f7308 */ /* 0x000fe20000002400 */
[----:B------:R-:W-:Y:S01]  /*8f60*/  FMUL.FTZ R26, R26, c[0x0][0x320] ;  /* 0x0000c8001a1a7a20 */ /* 0x000fe20000410000 */
[-C--:B------:R-:W-:Y:S01]  /*8f70*/  HMMA.16816.F32.BF16 R44, R208, R10.reuse, R44 ;  /* 0x0000000ad02c723c */ /* 0x080fe2000004182c */
[----:B---3--:R3:W-:Y:S03]  /*8f80*/  STL [R1+0x20], R0 ;  /* 0x0000200001007387 */ /* 0x0087e60000100800 */
[----:B------:R-:W-:Y:S02]  /*8f90*/  FMUL.FTZ R27, R27, c[0x0][0x320] ;  /* 0x0000c8001b1b7a20 */ /* 0x000fe40000410000 */
[----:B------:R-:W-:Y:S02]  /*8fa0*/  FMUL.FTZ R28, R28, c[0x0][0x320] ;  /* 0x0000c8001c1c7a20 */ /* 0x000fe40000410000 */
[----:B------:R-:W-:Y:S01]  /*8fb0*/  MUFU.TANH R16, R16 ;  /* 0x0000001000107308 */ /* 0x000fe20000002400 */
[C---:B------:R-:W-:Y:S01]  /*8fc0*/  HMMA.16816.F32.BF16 R48, R212.reuse, R10, R48 ;  /* 0x0000000ad430723c */ /* 0x040fe20000041830 */
[----:B--2---:R-:W-:Y:S03]  /*8fd0*/  STL [R1+0x1c], R2 ;  /* 0x00001c0201007387 */ /* 0x004fe60000100800 */
[----:B------:R-:W-:Y:S02]  /*8fe0*/  FMUL.FTZ R29, R29, c[0x0][0x320] ;  /* 0x0000c8001d1d7a20 */ /* 0x000fe40000410000 */
[----:B------:R-:W-:Y:S02]  /*8ff0*/  FMUL.FTZ R30, R30, c[0x0][0x320] ;  /* 0x0000c8001e1e7a20 */ /* 0x000fe40000410000 */
[-C--:B-1----:R-:W-:Y:S01]  /*9000*/  HMMA.16816.F32.BF16 R52, R212, R4.reuse, R52 ;  /* 0x00000004d434723c */ /* 0x082fe20000041834 */
[----:B------:R-:W-:Y:S03]  /*9010*/  MUFU.TANH R17, R17 ;  /* 0x0000001100117308 */ /* 0x000fe60000002400 */
[----:B------:R-:W-:Y:S02]  /*9020*/  FMUL.FTZ R31, R31, c[0x0][0x320] ;  /* 0x0000c8001f1f7a20 */ /* 0x000fe40000410000 */
[----:B------:R-:W-:Y:S02]  /*9030*/  FMUL.FTZ R33, R33, c[0x0][0x320] ;  /* 0x0000c80021217a20 */ /* 0x000fe40000410000 */
[C---:B------:R-:W-:Y:S03]  /*9040*/  HMMA.16816.F32.BF16 R56, R208.reuse, R4, R56 ;  /* 0x00000004d038723c */ /* 0x040fe60000041838 */
[----:B---3--:R-:W1:Y:S01]  /*9050*/  MUFU.TANH R0, R22 ;  /* 0x0000001600007308 */ /* 0x008e620000002400 */
[----:B------:R-:W-:Y:S02]  /*9060*/  FMUL.FTZ R34, R34, c[0x0][0x320] ;  /* 0x0000c80022227a20 */ /* 0x000fe40000410000 */
[----:B------:R-:W-:Y:S02]  /*9070*/  FMUL.FTZ R42, R42, c[0x0][0x320] ;  /* 0x0000c8002a2a7a20 */ /* 0x000fe40000410000 */
[-C--:B------:R-:W-:Y:S04]  /*9080*/  HMMA.16816.F32.BF16 R60, R208, R6.reuse, R60 ;  /* 0x00000006d03c723c */ /* 0x080fe8000004183c */
[----:B------:R-:W-:Y:S01]  /*9090*/  FMUL.FTZ R44, R44, c[0x0][0x320] ;  /* 0x0000c8002c2c7a20 */ /* 0x000fe20000410000 */
[----:B------:R-:W-:Y:S01]  /*90a0*/  MUFU.TANH R22, R23 ;  /* 0x0000001700167308 */ /* 0x000fe20000002400 */
[----:B------:R-:W-:Y:S02]  /*90b0*/  FMUL.FTZ R45, R45, c[0x0][0x320] ;  /* 0x0000c8002d2d7a20 */ /* 0x000fe40000410000 */
[----:B------:R-:W-:Y:S04]  /*90c0*/  HMMA.16816.F32.BF16 R64, R212, R6, R64 ;  /* 0x00000006d440723c */ /* 0x000fe80000041840 */
[----:B------:R-:W-:Y:S02]  /*90d0*/  FMUL.FTZ R46, R46, c[0x0][0x320] ;  /* 0x0000c8002e2e7a20 */ /* 0x000fe40000410000 */
[----:B------:R-:W-:Y:S01]  /*90e0*/  FMUL.FTZ R47, R47, c[0x0][0x320] ;  /* 0x0000c8002f2f7a20 */ /* 0x000fe20000410000 */
[----:B------:R-:W-:Y:S01]  /*90f0*/  MUFU.TANH R21, R25 ;  /* 0x0000001900157308 */ /* 0x000fe20000002400 */
[----:B------:R-:W-:Y:S01]  /*9100*/  FMUL.FTZ R48, R48, c[0x0][0x320] ;  /* 0x0000c80030307a20 */ /* 0x000fe20000410000 */
[----:B-1----:R1:W-:Y:S03]  /*9110*/  STL [R1+0x18], R0 ;  /* 0x0000180001007387 */ /* 0x0023e60000100800 */
        /* <DEDUP_REMOVED lines=15> */
[----:B-1----:R-:W1:Y:S01]  /*9210*/  MUFU.TANH R0, R24 ;  /* 0x0000001800007308 */ /* 0x002e620000002400 */
        /* <DEDUP_REMOVED lines=14> */
[----:B-1----:R1:W-:Y:S01]  /*9300*/  STL [R1+0x24], R0 ;  /* 0x0000240001007387 */ /* 0x0023e20000100800 */
[----:B------:R-:W-:Y:S05]  /*9310*/  FMUL.FTZ R67, R67, c[0x0][0x320] ;  /* 0x0000c80043437a20 */ /* 0x000fea0000410000 */
[----:B------:R-:W-:Y:S10]  /*9320*/  MUFU.TANH R18, R30 ;  /* 0x0000001e00127308 */ /* 0x000ff40000002400 */
[----:B------:R-:W-:Y:S10]  /*9330*/  MUFU.TANH R26, R31 ;  /* 0x0000001f001a7308 */ /* 0x000ff40000002400 */
[----:B-1----:R-:W1:Y:S10]  /*9340*/  MUFU.TANH R0, R32 ;  /* 0x0000002000007308 */ /* 0x002e740000002400 */
[----:B------:R-:W2:Y:S10]  /*9350*/  MUFU.TANH R33, R33 ;  /* 0x0000002100217308 */ /* 0x000eb40000002400 */
[----:B------:R3:W4:Y:S01]  /*9360*/  MUFU.TANH R32, R34 ;  /* 0x0000002200207308 */ /* 0x0007220000002400 */
[----:B-1----:R1:W-:Y:S09]  /*9370*/  STL [R1], R0 ;  /* 0x0000000001007387 */ /* 0x0023f20000100800 */
[----:B------:R3:W2:Y:S10]  /*9380*/  MUFU.TANH R34, R35 ;  /* 0x0000002300227308 */ /* 0x0006b40000002400 */
        /* <DEDUP_REMOVED lines=34> */
.L_x_756:
[----:B------:R-:W2:Y:S01]  /*95b0*/  LDL.LU R40, [R1+0x20] ;  /* 0x0000200001287983 */ /* 0x000ea20000300800 */
[----:B------:R-:W-:Y:S01]  /*95c0*/  FMNMX.FTZ R0, R143, R3, !PT ;  /* 0x000000038f007209 */ /* 0x000fe20007810000 */
[----:B-1----:R-:W-:Y:S01]  /*95d0*/  IMAD.MOV.U32 R35, RZ, RZ, R138 ;  /* 0x000000ffff237224 */ /* 0x002fe200078e008a */
[----:B------:R-:W-:Y:S01]  /*95e0*/  FMNMX.FTZ R2, R222, R140, !PT ;  /* 0x0000008cde027209 */ /* 0x000fe20007810000 */
[----:B------:R-:W3:Y:S01]  /*95f0*/  LDL.LU R41, [R1+0x1c] ;  /* 0x00001c0001297983 */ /* 0x000ee20000300800 */
[----:B------:R-:W-:Y:S02]  /*9600*/  FMNMX.FTZ R0, R221, R0, !PT ;  /* 0x00000000dd007209 */ /* 0x000fe40007810000 */
[----:B------:R-:W-:Y:S01]  /*9610*/  MOV R49, R33 ;  /* 0x0000002100317202 */ /* 0x000fe20000000f00 */
[----:B------:R-:W4:Y:S01]  /*9620*/  LDL.LU R43, [R1] ;  /* 0x00000000012b7983 */ /* 0x000f220000300800 */
[----:B------:R-:W-:Y:S02]  /*9630*/  FMNMX.FTZ R0, R142, R0, !PT ;  /* 0x000000008e007209 */ /* 0x000fe40007810000 */
[----:B------:R-:W-:Y:S01]  /*9640*/  FMNMX.FTZ R2, R225, R2, !PT ;  /* 0x00000002e1027209 */ /* 0x000fe20007810000 */
[----:B------:R-:W-:Y:S01]  /*9650*/  STL [R1+0x78], R248 ;  /* 0x000078f801007387 */ /* 0x000fe20000100800 */
[----:B------:R-:W-:Y:S02]  /*9660*/  FMNMX.FTZ R0, R15, R0, !PT ;  /* 0x000000000f007209 */ /* 0x000fe40007810000 */
[----:B------:R-:W-:Y:S01]  /*9670*/  FMNMX.FTZ R2, R218, R2, !PT ;  /* 0x00000002da027209 */ /* 0x000fe20007810000 */
[----:B------:R-:W-:Y:S01]  /*9680*/  STL [R1+0x74], R247 ;  /* 0x000074f701007387 */ /* 0x000fe20000100800 */
[----:B------:R-:W-:Y:S02]  /*9690*/  MOV R53, R20 ;  /* 0x0000001400357202 */ /* 0x000fe40000000f00 */
[----:B------:R-:W-:Y:S01]  /*96a0*/  FMNMX.FTZ R2, R217, R2, !PT ;  /* 0x00000002d9027209 */ /* 0x000fe20007810000 */
[----:B------:R-:W-:Y:S01]  /*96b0*/  STL [R1+0x70], R246 ;  /* 0x000070f601007387 */ /* 0x000fe20000100800 */
[----:B------:R-:W-:Y:S02]  /*96c0*/  FMNMX.FTZ R4, R216, R132, !PT ;  /* 0x00000084d8047209 */ /* 0x000fe40007810000 */
        /* <DEDUP_REMOVED lines=9> */
[----:B------:R-:W-:Y:S01]  /*9760*/  MOV R52, R32 ;  /* 0x0000002000347202 */ /* 0x000fe20000000f00 */
[----:B------:R1:W-:Y:S01]  /*9770*/  STL [R1+0x60], R242 ;  /* 0x000060f201007387 */ /* 0x0003e20000100800 */
[----:B------:R-:W-:Y:S02]  /*9780*/  MOV R54, R134 ;  /* 0x0000008600367202 */ /* 0x000fe40000000f00 */
[----:B------:R-:W-:Y:S01]  /*9790*/  FMNMX.FTZ R5, R219, R5, !PT ;  /* 0x00000005db057209 */ /* 0x000fe20007810000 */
[----:B------:R-:W-:Y:S01]  /*97a0*/  LDSM.16.MT88.4 R36, [R234+0x100] ;  /* 0x00010000ea24783b */ /* 0x000fe20000004200 */
[----:B------:R-:W-:Y:S02]  /*97b0*/  MOV R33, R133 ;  /* 0x0000008500217202 */ /* 0x000fe40000000f00 */
[----:B------:R-:W-:Y:S02]  /*97c0*/  FMNMX.FTZ R5, R54, R5, !PT ;  /* 0x0000000536057209 */ /* 0x000fe40007810000 */
[----:B------:R-:W-:Y:S01]  /*97d0*/  ISETP.LT.AND P2, PT, RZ, UR11, PT ;  /* 0x0000000bff007c0c */ /* 0x000fe2000bf41270 */
[----:B------:R-:W-:Y:S01]  /*97e0*/  UIADD3 UR11, UR11, -0x1, URZ ;  /* 0xffffffff0b0b7890 */ /* 0x000fe2000fffe03f */
[----:B------:R-:W-:Y:S01]  /*97f0*/  FMNMX.FTZ R5, R33, R5, !PT ;  /* 0x0000000521057209 */ /* 0x000fe20007810000 */
[----:B------:R-:W0:Y:S03]  /*9800*/  LDGDEPBAR ;  /* 0x00000000000079af */ /* 0x000e260000000000 */
[----:B------:R-:W-:Y:S04]  /*9810*/  FMNMX.FTZ R5, R18, R5, !PT ;  /* 0x0000000512057209 */ /* 0x000fe80007810000 */
[----:B------:R-:W-:Y:S04]  /*9820*/  FMNMX.FTZ R5, R26, R5, !PT ;  /* 0x000000051a057209 */ /* 0x000fe80007810000 */
[----:B------:R-:W-:Y:S01]  /*9830*/  FMNMX.FTZ R5, R27, R5, !PT ;  /* 0x000000051b057209 */ /* 0x000fe20007810000 */
[----:B-1----:R-:W2:Y:S04]  /*9840*/  LDL.LU R242, [R1+0x18] ;  /* 0x0000180001f27983 */ /* 0x002ea80000300800 */
[----:B------:R1:W-:Y:S04]  /*9850*/  STL [R1+0x5c], R241 ;  /* 0x00005cf101007387 */ /* 0x0003e80000100800 */
[----:B-1----:R-:W2:Y:S04]  /*9860*/  LDL.LU R241, [R1+0x24] ;  /* 0x0000240001f17983 */ /* 0x002ea80000300800 */
[----:B------:R1:W-:Y:S04]  /*9870*/  STL [R1+0x58], R240 ;  /* 0x000058f001007387 */ /* 0x0003e80000100800 */
[----:B------:R1:W-:Y:S04]  /*9880*/  STL [R1+0x54], R239 ;  /* 0x000054ef01007387 */ /* 0x0003e80000100800 */
[----:B------:R1:W-:Y:S04]  /*9890*/  STL [R1+0x50], R238 ;  /* 0x000050ee01007387 */ /* 0x0003e80000100800 */
[----:B------:R1:W-:Y:S04]  /*98a0*/  STL [R1+0x4c], R237 ;  /* 0x00004ced01007387 */ /* 0x0003e80000100800 */
[----:B------:R1:W-:Y:S02]  /*98b0*/  STL [R1+0x48], R232 ;  /* 0x000048e801007387 */ /* 0x0003e40000100800 */
[----:B-1----:R-:W-:Y:S02]  /*98c0*/  MOV R240, R23 ;  /* 0x0000001700f07202 */ /* 0x002fe40000000f00 */
[----:B------:R-:W-:Y:S02]  /*98d0*/  MOV R239, R139 ;  /* 0x0000008b00ef7202 */ /* 0x000fe40000000f00 */
[----:B------:R-:W-:Y:S02]  /*98e0*/  MOV R238, R22 ;  /* 0x0000001600ee7202 */ /* 0x000fe40000000f00 */
[----:B------:R-:W-:Y:S02]  /*98f0*/  MOV R237, R21 ;  /* 0x0000001500ed7202 */ /* 0x000fe40000000f00 */
[----:B------:R-:W-:Y:S01]  /*9900*/  LDSM.16.MT88.4 R20, [R233+0x100] ;  /* 0x00010000e914783b */ /* 0x000fe20000004200 */
[----:B------:R-:W-:Y:S02]  /*9910*/  MOV R232, R137 ;  /* 0x0000008900e87202 */ /* 0x000fe40000000f00 */
[----:B--2---:R-:W-:Y:S02]  /*9920*/  FMNMX.FTZ R2, R241, R2, !PT ;  /* 0x00000002f1027209 */ /* 0x004fe40007810000 */
[----:B------:R-:W-:Y:S02]  /*9930*/  FMNMX.FTZ R0, R40, R0, !PT ;  /* 0x0000000028007209 */ /* 0x000fe40007810000 */
[----:B------:R-:W-:Y:S02]  /*9940*/  FMNMX.FTZ R2, R237, R2, !PT ;  /* 0x00000002ed027209 */ /* 0x000fe40007810000 */
[----:B---3--:R-:W-:Y:S02]  /*9950*/  FMNMX.FTZ R0, R41, R0, !PT ;  /* 0x0000000029007209 */ /* 0x008fe40007810000 */
[----:B------:R-:W-:Y:S02]  /*9960*/  FMNMX.FTZ R2, R53, R2, !PT ;  /* 0x0000000235027209 */ /* 0x000fe40007810000 */
        /* <DEDUP_REMOVED lines=21> */
[----:B------:R-:W1:Y:S03]  /*9ac0*/  SHFL.BFLY PT, R7, R0, 0x2, 0x1f ;  /* 0x0c401f0000077f89 */ /* 0x000e6600000e0000 */
[----:B------:R-:W-:Y:S04]  /*9ad0*/  FMNMX.FTZ R4, R52, R4, !PT ;  /* 0x0000000434047209 */ /* 0x000fe80007810000 */
[----:B------:R-:W-:Y:S01]  /*9ae0*/  FMNMX.FTZ R4, R34, R4, !PT ;  /* 0x0000000422047209 */ /* 0x000fe20007810000 */
[----:B------:R-:W2:Y:S03]  /*9af0*/  SHFL.BFLY PT, R137, R2, 0x2, 0x1f ;  /* 0x0c401f0002897f89 */ /* 0x000ea600000e0000 */
[----:B------:R-:W-:Y:S04]  /*9b00*/  FMNMX.FTZ R4, R29, R4, !PT ;  /* 0x000000041d047209 */ /* 0x000fe80007810000 */
[----:B------:R-:W-:Y:S04]  /*9b10*/  FMNMX.FTZ R4, R24, R4, !PT ;  /* 0x0000000418047209 */ /* 0x000fe80007810000 */
[----:B------:R-:W-:Y:S04]  /*9b20*/  FMNMX.FTZ R4, R48, R4, !PT ;  /* 0x0000000430047209 */ /* 0x000fe80007810000 */
[----:B------:R-:W-:Y:S02]  /*9b30*/  FMNMX.FTZ R4, R47, R4, !PT ;  /* 0x000000042f047209 */ /* 0x000fe40007810000 */
[----:B-1----:R-:W-:Y:S02]  /*9b40*/  FMNMX.FTZ R0, R0, R7, !PT ;  /* 0x0000000700007209 */ /* 0x002fe40007810000 */
[----:B------:R-:W-:Y:S03]  /*9b50*/  FMNMX.FTZ R4, R252, R4, !PT ;  /* 0x00000004fc047209 */ /* 0x000fe60007810000 */
[----:B------:R-:W1:Y:S01]  /*9b60*/  SHFL.BFLY PT, R139, R0, 0x1, 0x1f ;  /* 0x0c201f00008b7f89 */ /* 0x000e6200000e0000 */
[----:B------:R-:W-:Y:S02]  /*9b70*/  FMNMX.FTZ R4, R231, R4, !PT ;  /* 0x00000004e7047209 */ /* 0x000fe40007810000 */
[----:B--2---:R-:W-:Y:S02]  /*9b80*/  FMNMX.FTZ R137, R2, R137, !PT ;  /* 0x0000008902897209 */ /* 0x004fe40007810000 */
[----:B------:R-:W-:Y:S02]  /*9b90*/  FMNMX.FTZ R2, R28, R5, !PT ;  /* 0x000000051c027209 */ /* 0x000fe40007810000 */
[----:B------:R-:W-:Y:S01]  /*9ba0*/  FMNMX.FTZ R4, R214, R4, !PT ;  /* 0x00000004d6047209 */ /* 0x000fe20007810000 */
[----:B------:R-:W2:Y:S01]  /*9bb0*/  SHFL.BFLY PT, R5, R137, 0x1, 0x1f ;  /* 0x0c201f0089057f89 */ /* 0x000ea200000e0000 */
[----:B------:R-:W-:Y:S02]  /*9bc0*/  FMNMX.FTZ R2, R239, R2, !PT ;  /* 0x00000002ef027209 */ /* 0x000fe40007810000 */
[----:B------:R-:W-:Y:S02]  /*9bd0*/  FMNMX.FTZ R4, R213, R4, !PT ;  /* 0x00000004d5047209 */ /* 0x000fe40007810000 */
[----:B------:R-:W-:Y:S03]  /*9be0*/  FMNMX.FTZ R2, R45, R2, !PT ;  /* 0x000000022d027209 */ /* 0x000fe60007810000 */
[----:B------:R-:W3:Y:S01]  /*9bf0*/  SHFL.BFLY PT, R6, R4, 0x2, 0x1f ;  /* 0x0c401f0004067f89 */ /* 0x000ee200000e0000 */
[----:B-1----:R-:W-:Y:S05]  /*9c00*/  FMNMX.FTZ R139, R0, R139, !PT ;  /* 0x0000008b008b7209 */ /* 0x002fea0007810000 */
[C---:B------:R-:W-:Y:S01]  /*9c10*/  FADD.FTZ R0, -R139.reuse, R3 ;  /* 0x000000038b007221 */ /* 0x040fe20000010100 */
[----:B------:R-:W-:Y:S01]  /*9c20*/  FMNMX.FTZ R3, R46, R2, !PT ;  /* 0x000000022e037209 */ /* 0x000fe20007810000 */
[----:B------:R-:W-:Y:S01]  /*9c30*/  FMUL.FTZ R208, R139, c[0x0][0x2d0] ;  /* 0x0000b4008bd07a20 */ /* 0x000fe20000410000 */
[----:B--2---:R-:W-:Y:S01]  /*9c40*/  FMNMX.FTZ R137, R137, R5, !PT ;  /* 0x0000000589897209 */ /* 0x004fe20007810000 */
[----:B------:R-:W-:Y:S01]  /*9c50*/  FMUL.FTZ R2, R0, c[0x0][0x2d0] ;  /* 0x0000b40000027a20 */ /* 0x000fe20000410000 */
[----:B------:R-:W-:Y:S01]  /*9c60*/  FMNMX.FTZ R0, R240, R3, !PT ;  /* 0x00000003f0007209 */ /* 0x000fe20007810000 */
[--C-:B------:R-:W-:Y:S02]  /*9c70*/  FFMA.FTZ R212, R212, c[0x0][0x2d0], -R208.reuse ;  /* 0x0000b400d4d47a23 */ /* 0x100fe400000108d0 */
[----:B------:R-:W1:Y:S01]  /*9c80*/  MUFU.EX2 R134, R2 ;  /* 0x0000000200867308 */ /* 0x000e620000000800 */
[----:B------:R-:W-:Y:S01]  /*9c90*/  FMNMX.FTZ R0, R136, R0, !PT ;  /* 0x0000000088007209 */ /* 0x000fe20007810000 */
[----:B------:R-:W-:Y:S01]  /*9ca0*/  FMUL.FTZ R210, R137, c[0x0][0x2d0] ;  /* 0x0000b40089d27a20 */ /* 0x000fe20000410000 */
[----:B---3--:R-:W-:Y:S01]  /*9cb0*/  FMNMX.FTZ R4, R4, R6, !PT ;  /* 0x0000000604047209 */ /* 0x008fe20007810000 */
[--C-:B------:R-:W-:Y:S01]  /*9cc0*/  FFMA.FTZ R227, R227, c[0x0][0x2d0], -R208.reuse ;  /* 0x0000b400e3e37a23 */ /* 0x100fe200000108d0 */
[----:B------:R-:W-:Y:S03]  /*9cd0*/  FMNMX.FTZ R0, R135, R0, !PT ;  /* 0x0000000087007209 */ /* 0x000fe60007810000 */
[----:B------:R-:W2:Y:S08]  /*9ce0*/  SHFL.BFLY PT, R138, R4, 0x1, 0x1f ;  /* 0x0c201f00048a7f89 */ /* 0x000eb000000e0000 */
[----:B------:R-:W3:Y:S01]  /*9cf0*/  SHFL.BFLY PT, R3, R0, 0x2, 0x1f ;  /* 0x0c401f0000037f89 */ /* 0x000ee200000e0000 */
[C---:B-1----:R-:W-:Y:S02]  /*9d00*/  FMUL.FTZ R5, R134.reuse, R149 ;  /* 0x0000009586057220 */ /* 0x042fe40000410000 */
[C---:B------:R-:W-:Y:S01]  /*9d10*/  FMUL.FTZ R32, R134.reuse, R172 ;  /* 0x000000ac86207220 */ /* 0x040fe20000410000 */
[----:B------:R-:W-:Y:S01]  /*9d20*/  MOV R172, R33 ;  /* 0x0000002100ac7202 */ /* 0x000fe20000000f00 */
[C---:B------:R-:W-:Y:S01]  /*9d30*/  FMUL.FTZ R33, R134.reuse, R173 ;  /* 0x000000ad86217220 */ /* 0x040fe20000410000 */
[----:B------:R-:W-:Y:S01]  /*9d40*/  MOV R173, R34 ;  /* 0x0000002200ad7202 */ /* 0x000fe20000000f00 */
[----:B------:R-:W-:Y:S01]  /*9d50*/  FMUL.FTZ R64, R134, R204 ;  /* 0x000000cc86407220 */ /* 0x000fe20000410000 */
[----:B--2---:R-:W-:Y:S01]  /*9d60*/  FMNMX.FTZ R138, R4, R138, !PT ;  /* 0x0000008a048a7209 */ /* 0x004fe20007810000 */
[----:B------:R-:W-:Y:S02]  /*9d70*/  FFMA.FTZ R4, R143, c[0x0][0x2d0], -R208 ;  /* 0x0000b4008f047a23 */ /* 0x000fe400000108d0 */
[----:B------:R-:W-:Y:S02]  /*9d80*/  FMUL.FTZ R65, R134, R205 ;  /* 0x000000cd86417220 */ /* 0x000fe40000410000 */
[C---:B------:R-:W-:Y:S01]  /*9d90*/  FMUL.FTZ R209, R138.reuse, c[0x0][0x2d0] ;  /* 0x0000b4008ad17a20 */ /* 0x040fe20000410000 */
[----:B------:R-:W-:Y:S01]  /*9da0*/  MUFU.EX2 R8, R4 ;  /* 0x0000000400087308 */ /* 0x000fe20000000800 */
[----:B------:R-:W-:Y:S01]  /*9db0*/  FADD.FTZ R2, -R138, R132 ;  /* 0x000000848a027221 */ /* 0x000fe20000010100 */
[----:B---3--:R-:W-:Y:S01]  /*9dc0*/  FMNMX.FTZ R0, R0, R3, !PT ;  /* 0x0000000300007209 */ /* 0x008fe20007810000 */
[----:B------:R-:W-:Y:S02]  /*9dd0*/  FFMA.FTZ R3, R15, c[0x0][0x2d0], -R208 ;  /* 0x0000b4000f037a23 */ /* 0x000fe400000108d0 */
[----:B------:R-:W-:Y:S02]  /*9de0*/  FMUL.FTZ R2, R2, c[0x0][0x2d0] ;  /* 0x0000b40002027a20 */ /* 0x000fe40000410000 */
[C---:B------:R-:W-:Y:S02]  /*9df0*/  FMUL.FTZ R68, R134.reuse, R68 ;  /* 0x0000004486447220 */ /* 0x040fe40000410000 */
[C---:B------:R-:W-:Y:S01]  /*9e00*/  FMUL.FTZ R69, R134.reuse, R69 ;  /* 0x0000004586457220 */ /* 0x040fe20000410000 */
[----:B------:R1:W-:Y:S01]  /*9e10*/  MUFU.EX2 R245, R3 ;  /* 0x0000000300f57308 */ /* 0x0003e20000000800 */
[C---:B------:R-:W-:Y:S02]  /*9e20*/  FMUL.FTZ R80, R134.reuse, R80 ;  /* 0x0000005086507220 */ /* 0x040fe40000410000 */
[C---:B------:R-:W-:Y:S02]  /*9e30*/  FMUL.FTZ R81, R134.reuse, R81 ;  /* 0x0000005186517220 */ /* 0x040fe40000410000 */
[C---:B------:R-:W-:Y:S02]  /*9e40*/  FMUL.FTZ R84, R134.reuse, R84 ;  /* 0x0000005486547220 */ /* 0x040fe40000410000 */
[C---:B------:R-:W-:Y:S02]  /*9e50*/  FMUL.FTZ R85, R134.reuse, R85 ;  /* 0x0000005586557220 */ /* 0x040fe40000410000 */
[C---:B------:R-:W-:Y:S01]  /*9e60*/  FMUL.FTZ R96, R134.reuse, R96 ;  /* 0x0000006086607220 */ /* 0x040fe20000410000 */
[----:B------:R2:W3:Y:S01]  /*9e70*/  MUFU.EX2 R133, R2 ;  /* 0x0000000200857308 */ /* 0x0004e20000000800 */
[C---:B------:R-:W-:Y:S02]  /*9e80*/  FMUL.FTZ R97, R134.reuse, R97 ;  /* 0x0000006186617220 */ /* 0x040fe40000410000 */
[C---:B------:R-:W-:Y:S02]  /*9e90*/  FMUL.FTZ R100, R134.reuse, R100 ;  /* 0x0000006486647220 */ /* 0x040fe40000410000 */
[----:B------:R-:W-:Y:S02]  /*9ea0*/  FMUL.FTZ R101, R134, R101 ;  /* 0x0000006586657220 */ /* 0x000fe40000410000 */
[--C-:B------:R-:W-:Y:S02]  /*9eb0*/  FFMA.FTZ R214, R214, c[0x0][0x2d0], -R209.reuse ;  /* 0x0000b400d6d67a23 */ /* 0x100fe400000108d1 */
[C---:B------:R-:W-:Y:S02]  /*9ec0*/  FMUL.FTZ R112, R134.reuse, R112 ;  /* 0x0000007086707220 */ /* 0x040fe40000410000 */
[C---:B------:R-:W-:Y:S02]  /*9ed0*/  FMUL.FTZ R113, R134.reuse, R113 ;  /* 0x0000007186717220 */ /* 0x040fe40000410000 */
[----:B------:R-:W-:Y:S02]  /*9ee0*/  FMUL.FTZ R116, R134, R116 ;  /* 0x0000007486747220 */ /* 0x000fe40000410000 */
[--C-:B-1----:R-:W-:Y:S02]  /*9ef0*/  FFMA.FTZ R3, R216, c[0x0][0x2d0], -R209.reuse ;  /* 0x0000b400d8037a23 */ /* 0x102fe400000108d1 */
[C---:B------:R-:W-:Y:S02]  /*9f00*/  FMUL.FTZ R117, R134.reuse, R117 ;  /* 0x0000007586757220 */ /* 0x040fe40000410000 */
[----:B------:R1:W-:Y:S01]  /*9f10*/  MUFU.EX2 R9, R3 ;  /* 0x0000000300097308 */ /* 0x0003e20000000800 */
[C---:B------:R-:W-:Y:S02]  /*9f20*/  FMUL.FTZ R128, R134.reuse, R128 ;  /* 0x0000008086807220 */ /* 0x040fe40000410000 */
[----:B------:R-:W-:Y:S02]  /*9f30*/  FMUL.FTZ R129, R134, R129 ;  /* 0x0000008186817220 */ /* 0x000fe40000410000 */
[----:B--2---:R-:W-:Y:S02]  /*9f40*/  FADD.FTZ R2, -R137, R140 ;  /* 0x0000008c89027221 */ /* 0x004fe40000010100 */
[C---:B---3--:R-:W-:Y:S02]  /*9f50*/  FMUL.FTZ R6, R133.reuse, R150 ;  /* 0x0000009685067220 */ /* 0x048fe40000410000 */
[----:B------:R-:W-:Y:S02]  /*9f60*/  FMUL.FTZ R2, R2, c[0x0][0x2d0] ;  /* 0x0000b40002027a20 */ /* 0x000fe40000410000 */
[C---:B------:R-:W-:Y:S02]  /*9f70*/  FMUL.FTZ R7, R133.reuse, R151 ;  /* 0x0000009785077220 */ /* 0x040fe40000410000 */
[----:B------:R2:W3:Y:S01]  /*9f80*/  MUFU.EX2 R132, R2 ;  /* 0x0000000200847308 */ /* 0x0004e20000000800 */
[C---:B------:R-:W-:Y:S01]  /*9f90*/  FMUL.FTZ R34, R133.reuse, R174 ;  /* 0x000000ae85227220 */ /* 0x040fe20000410000 */
[----:B------:R-:W-:Y:S01]  /*9fa0*/  MOV R174, R54 ;  /* 0x0000003600ae7202 */ /* 0x000fe20000000f00 */
[C---:B------:R-:W-:Y:S02]  /*9fb0*/  FMUL.FTZ R66, R133.reuse, R206 ;  /* 0x000000ce85427220 */ /* 0x040fe40000410000 */
[C---:B------:R-:W-:Y:S02]  /*9fc0*/  FMUL.FTZ R67, R133.reuse, R207 ;  /* 0x000000cf85437220 */ /* 0x040fe40000410000 */
[C---:B------:R-:W-:Y:S02]  /*9fd0*/  FMUL.FTZ R70, R133.reuse, R70 ;  /* 0x0000004685467220 */ /* 0x040fe40000410000 */
[----:B------:R-:W-:Y:S02]  /*9fe0*/  FMUL.FTZ R71, R133, R71 ;  /* 0x0000004785477220 */ /* 0x000fe40000410000 */
[--C-:B-1----:R-:W-:Y:S02]  /*9ff0*/  FFMA.FTZ R3, R223, c[0x0][0x2d0], -R209.reuse ;  /* 0x0000b400df037a23 */ /* 0x102fe400000108d1 */
[C---:B------:R-:W-:Y:S02]  /*a000*/  FMUL.FTZ R82, R133.reuse, R82 ;  /* 0x0000005285527220 */ /* 0x040fe40000410000 */
[----:B------:R1:W-:Y:S01]  /*a010*/  MUFU.EX2 R223, R3 ;  /* 0x0000000300df7308 */ /* 0x0003e20000000800 */
[C---:B------:R-:W-:Y:S02]  /*a020*/  FMUL.FTZ R83, R133.reuse, R83 ;  /* 0x0000005385537220 */ /* 0x040fe40000410000 */
[C---:B------:R-:W-:Y:S02]  /*a030*/  FMUL.FTZ R86, R133.reuse, R86 ;  /* 0x0000005685567220 */ /* 0x040fe40000410000 */
[C---:B------:R-:W-:Y:S02]  /*a040*/  FMUL.FTZ R87, R133.reuse, R87 ;  /* 0x0000005785577220 */ /* 0x040fe40000410000 */
[----:B------:R-:W-:Y:S02]  /*a050*/  FMUL.FTZ R98, R133, R98 ;  /* 0x0000006285627220 */ /* 0x000fe40000410000 */
[--C-:B--2---:R-:W-:Y:S02]  /*a060*/  FFMA.FTZ R2, R221, c[0x0][0x2d0], -R208.reuse ;  /* 0x0000b400dd027a23 */ /* 0x104fe400000108d0 */
[C---:B---3--:R-:W-:Y:S01]  /*a070*/  FMUL.FTZ R13, R132.reuse, R153 ;  /* 0x00000099840d7220 */ /* 0x048fe20000410000 */
[----:B------:R-:W-:Y:S01]  /*a080*/  MOV R153, R27 ;  /* 0x0000001b00997202 */ /* 0x000fe20000000f00 */
[----:B------:R2:W-:Y:S01]  /*a090*/  MUFU.EX2 R10, R2 ;  /* 0x00000002000a7308 */ /* 0x0005e20000000800 */
[C---:B------:R-:W-:Y:S01]  /*a0a0*/  FMUL.FTZ R12, R132.reuse, R152 ;  /* 0x00000098840c7220 */ /* 0x040fe20000410000 */
[----:B------:R-:W-:Y:S01]  /*a0b0*/  MOV R152, R40 ;  /* 0x0000002800987202 */ /* 0x000fe20000000f00 */
[C---:B------:R-:W-:Y:S02]  /*a0c0*/  FMUL.FTZ R40, R132.reuse, R180 ;  /* 0x000000b484287220 */ /* 0x040fe40000410000 */
[C---:B------:R-:W-:Y:S02]  /*a0d0*/  FMUL.FTZ R56, R132.reuse, R196 ;  /* 0x000000c484387220 */ /* 0x040fe40000410000 */
[----:B------:R-:W-:Y:S02]  /*a0e0*/  FMUL.FTZ R57, R132, R197 ;  /* 0x000000c584397220 */ /* 0x000fe40000410000 */
[--C-:B------:R-:W-:Y:S02]  /*a0f0*/  FFMA.FTZ R152, R152, c[0x0][0x2d0], -R208.reuse ;  /* 0x0000b40098987a23 */ /* 0x100fe400000108d0 */
[----:B-1----:R-:W-:Y:S02]  /*a100*/  FFMA.FTZ R3, R16, c[0x0][0x2d0], -R209 ;  /* 0x0000b40010037a23 */ /* 0x002fe400000108d1 */
[----:B------:R-:W-:Y:S01]  /*a110*/  FMUL.FTZ R16, R134, R156 ;  /* 0x0000009c86107220 */ /* 0x000fe20000410000 */
[----:B------:R-:W-:Y:S01]  /*a120*/  MUFU.EX2 R197, R152 ;  /* 0x0000009800c57308 */ /* 0x000fe20000000800 */
[----:B------:R-:W-:Y:S02]  /*a130*/  IMAD.MOV.U32 R156, RZ, RZ, R35 ;  /* 0x000000ffff9c7224 */ /* 0x000fe400078e0023 */
[C---:B------:R-:W-:Y:S01]  /*a140*/  FMUL.FTZ R35, R133.reuse, R175 ;  /* 0x000000af85237220 */ /* 0x040fe20000410000 */
[----:B------:R-:W-:Y:S01]  /*a150*/  MOV R175, R52 ;  /* 0x0000003400af7202 */ /* 0x000fe20000000f00 */
[C---:B------:R-:W-:Y:S02]  /*a160*/  FMUL.FTZ R60, R132.reuse, R200 ;  /* 0x000000c8843c7220 */ /* 0x040fe40000410000 */
[C---:B------:R-:W-:Y:S02]  /*a170*/  FMUL.FTZ R61, R132.reuse, R201 ;  /* 0x000000c9843d7220 */ /* 0x040fe40000410000 */
[----:B------:R-:W-:Y:S01]  /*a180*/  FMUL.FTZ R72, R132, R72 ;  /* 0x0000004884487220 */ /* 0x000fe20000410000 */
[----:B------:R1:W-:Y:S01]  /*a190*/  MUFU.EX2 R247, R3 ;  /* 0x0000000300f77308 */ /* 0x0003e20000000800 */
[----:B--2---:R-:W-:Y:S02]  /*a1a0*/  FFMA.FTZ R2, R142, c[0x0][0x2d0], -R208 ;  /* 0x0000b4008e027a23 */ /* 0x004fe400000108d0 */
[C---:B------:R-:W-:Y:S02]  /*a1b0*/  FMUL.FTZ R73, R132.reuse, R73 ;  /* 0x0000004984497220 */ /* 0x040fe40000410000 */
[C---:B------:R-:W-:Y:S02]  /*a1c0*/  FMUL.FTZ R76, R132.reuse, R76 ;  /* 0x0000004c844c7220 */ /* 0x040fe40000410000 */
[C---:B------:R-:W-:Y:S02]  /*a1d0*/  FMUL.FTZ R77, R132.reuse, R77 ;  /* 0x0000004d844d7220 */ /* 0x040fe40000410000 */
[C---:B------:R-:W-:Y:S01]  /*a1e0*/  FMUL.FTZ R88, R132.reuse, R88 ;  /* 0x0000005884587220 */ /* 0x040fe20000410000 */
[----:B------:R2:W3:Y:S01]  /*a1f0*/  MUFU.EX2 R248, R2 ;  /* 0x0000000200f87308 */ /* 0x0004e20000000800 */
[C---:B------:R-:W-:Y:S02]  /*a200*/  FMUL.FTZ R89, R132.reuse, R89 ;  /* 0x0000005984597220 */ /* 0x040fe40000410000 */
[C---:B------:R-:W-:Y:S02]  /*a210*/  FMUL.FTZ R92, R132.reuse, R92 ;  /* 0x0000005c845c7220 */ /* 0x040fe40000410000 */
[C---:B------:R-:W-:Y:S02]  /*a220*/  FMUL.FTZ R93, R132.reuse, R93 ;  /* 0x0000005d845d7220 */ /* 0x040fe40000410000 */
[C---:B------:R-:W-:Y:S02]  /*a230*/  FMUL.FTZ R99, R133.reuse, R99 ;  /* 0x0000006385637220 */ /* 0x040fe40000410000 */
[C---:B------:R-:W-:Y:S02]  /*a240*/  FMUL.FTZ R102, R133.reuse, R102 ;  /* 0x0000006685667220 */ /* 0x040fe40000410000 */
[----:B------:R-:W-:Y:S02]  /*a250*/  FMUL.FTZ R103, R133, R103 ;  /* 0x0000006785677220 */ /* 0x000fe40000410000 */
[----:B------:R-:W-:Y:S02]  /*a260*/  FMUL.FTZ R104, R132, R104 ;  /* 0x0000006884687220 */ /* 0x000fe40000410000 */
[--C-:B-1----:R-:W-:Y:S02]  /*a270*/  FFMA.FTZ R3, R222, c[0x0][0x2d0], -R210.reuse ;  /* 0x0000b400de037a23 */ /* 0x102fe400000108d2 */
[C---:B------:R-:W-:Y:S02]  /*a280*/  FMUL.FTZ R105, R132.reuse, R105 ;  /* 0x0000006984697220 */ /* 0x040fe40000410000 */
[----:B------:R1:W-:Y:S01]  /*a290*/  MUFU.EX2 R221, R3 ;  /* 0x0000000300dd7308 */ /* 0x0003e20000000800 */
[C---:B------:R-:W-:Y:S02]  /*a2a0*/  FMUL.FTZ R108, R132.reuse, R108 ;  /* 0x0000006c846c7220 */ /* 0x040fe40000410000 */
[----:B------:R-:W-:Y:S01]  /*a2b0*/  FMUL.FTZ R109, R132, R109 ;  /* 0x0000006d846d7220 */ /* 0x000fe20000410000 */
[----:B--2---:R-:W2:Y:S01]  /*a2c0*/  SHFL.BFLY PT, R2, R0, 0x1, 0x1f ;  /* 0x0c201f0000027f89 */ /* 0x004ea200000e0000 */
[----:B---3--:R-:W-:Y:S01]  /*a2d0*/  F2FP.BF16.PACK_AB R142, R245, R248 ;  /* 0x000000f8f58e723e */ /* 0x008fe200000010ff */
[--C-:B------:R-:W-:Y:S02]  /*a2e0*/  FFMA.FTZ R156, R156, c[0x0][0x2d0], -R210.reuse ;  /* 0x0000b4009c9c7a23 */ /* 0x100fe400000108d2 */
[C---:B------:R-:W-:Y:S02]  /*a2f0*/  FMUL.FTZ R114, R133.reuse, R114 ;  /* 0x0000007285727220 */ /* 0x040fe40000410000 */
[C---:B------:R-:W-:Y:S02]  /*a300*/  FMUL.FTZ R115, R133.reuse, R115 ;  /* 0x0000007385737220 */ /* 0x040fe40000410000 */
[C---:B------:R-:W-:Y:S02]  /*a310*/  FMUL.FTZ R118, R133.reuse, R118 ;  /* 0x0000007685767220 */ /* 0x040fe40000410000 */
[----:B------:R-:W-:Y:S02]  /*a320*/  FMUL.FTZ R119, R133, R119 ;  /* 0x0000007785777220 */ /* 0x000fe40000410000 */
[C---:B------:R-:W-:Y:S02]  /*a330*/  FMUL.FTZ R120, R132.reuse, R120 ;  /* 0x0000007884787220 */ /* 0x040fe40000410000 */
[C---:B------:R-:W-:Y:S02]  /*a340*/  FMUL.FTZ R121, R132.reuse, R121 ;  /* 0x0000007984797220 */ /* 0x040fe40000410000 */
[C---:B------:R-:W-:Y:S02]  /*a350*/  FMUL.FTZ R124, R132.reuse, R124 ;  /* 0x0000007c847c7220 */ /* 0x040fe40000410000 */
[----:B------:R-:W-:Y:S02]  /*a360*/  FMUL.FTZ R125, R132, R125 ;  /* 0x0000007d847d7220 */ /* 0x000fe40000410000 */
[--C-:B-1----:R-:W-:Y:S01]  /*a370*/  FFMA.FTZ R3, R225, c[0x0][0x2d0], -R210.reuse ;  /* 0x0000b400e1037a23 */ /* 0x102fe200000108d2 */
[----:B------:R-:W-:Y:S01]  /*a380*/  MOV R225, R10 ;  /* 0x0000000a00e17202 */ /* 0x000fe20000000f00 */
[----:B------:R-:W-:Y:S02]  /*a390*/  FMUL.FTZ R130, R133, R130 ;  /* 0x0000008285827220 */ /* 0x000fe40000410000 */
[----:B------:R1:W-:Y:S01]  /*a3a0*/  MUFU.EX2 R222, R3 ;  /* 0x0000000300de7308 */ /* 0x0003e20000000800 */
[----:B--2---:R-:W-:Y:S01]  /*a3b0*/  FMNMX.FTZ R2, R2, R0, !PT ;  /* 0x0000000002027209 */ /* 0x004fe20007810000 */
[--C-:B------:R-:W-:Y:S02]  /*a3c0*/  FFMA.FTZ R0, R17, c[0x0][0x2d0], -R209.reuse ;  /* 0x0000b40011007a23 */ /* 0x100fe400000108d1 */
[----:B------:R-:W-:Y:S01]  /*a3d0*/  FMUL.FTZ R17, R134, R157 ;  /* 0x0000009d86117220 */ /* 0x000fe20000410000 */
[----:B------:R-:W-:Y:S01]  /*a3e0*/  MOV R157, R18 ;  /* 0x00000012009d7202 */ /* 0x000fe20000000f00 */
[C---:B------:R-:W-:Y:S01]  /*a3f0*/  FMUL.FTZ R18, R133.reuse, R158 ;  /* 0x0000009e85127220 */ /* 0x040fe20000410000 */
[----:B------:R-:W-:Y:S01]  /*a400*/  MOV R158, R19 ;  /* 0x00000013009e7202 */ /* 0x000fe20000000f00 */
[C---:B------:R-:W-:Y:S01]  /*a410*/  FMUL.FTZ R19, R133.reuse, R159 ;  /* 0x0000009f85137220 */ /* 0x040fe20000410000 */
[----:B------:R-:W-:Y:S01]  /*a420*/  MOV R159, R42 ;  /* 0x0000002a009f7202 */ /* 0x000fe20000000f00 */
[----:B------:R2:W3:Y:S01]  /*a430*/  MUFU.EX2 R244, R0 ;  /* 0x0000000000f47308 */ /* 0x0004e20000000800 */
[----:B------:R-:W-:Y:S02]  /*a440*/  FMUL.FTZ R131, R133, R131 ;  /* 0x0000008385837220 */ /* 0x000fe40000410000 */
[----:B------:R-:W-:Y:S02]  /*a450*/  FFMA.FTZ R231, R231, c[0x0][0x2d0], -R209 ;  /* 0x0000b400e7e77a23 */ /* 0x000fe400000108d1 */
[--C-:B-1----:R-:W-:Y:S05]  /*a460*/  FFMA.FTZ R3, R218, c[0x0][0x2d0], -R210.reuse ;  /* 0x0000b400da037a23 */ /* 0x102fea00000108d2 */
[----:B------:R1:W-:Y:S01]  /*a470*/  MUFU.EX2 R246, R3 ;  /* 0x0000000300f67308 */ /* 0x0003e20000000800 */
[----:B--2---:R-:W-:Y:S01]  /*a480*/  FADD.FTZ R0, -R2, R141 ;  /* 0x0000008d02007221 */ /* 0x004fe20000010100 */
[----:B---3--:R-:W-:Y:S03]  /*a490*/  F2FP.BF16.PACK_AB R143, R244, R247 ;  /* 0x000000f7f48f723e */ /* 0x008fe600000010ff */
[----:B------:R-:W-:Y:S06]  /*a4a0*/  FMUL.FTZ R0, R0, c[0x0][0x2d0] ;  /* 0x0000b40000007a20 */ /* 0x000fec0000410000 */
[----:B------:R-:W2:Y:S01]  /*a4b0*/  MUFU.EX2 R0, R0 ;  /* 0x0000000000007308 */ /* 0x000ea20000000800 */
[----:B-1----:R-:W-:Y:S09]  /*a4c0*/  FFMA.FTZ R3, R217, c[0x0][0x2d0], -R210 ;  /* 0x0000b400d9037a23 */ /* 0x002ff200000108d2 */
[----:B------:R1:W3:Y:S01]  /*a4d0*/  MUFU.EX2 R243, R3 ;  /* 0x0000000300f37308 */ /* 0x0002e20000000800 */
[C---:B--2---:R-:W-:Y:S02]  /*a4e0*/  FMUL.FTZ R10, R0.reuse, R146 ;  /* 0x00000092000a7220 */ /* 0x044fe40000410000 */
[C---:B------:R-:W-:Y:S02]  /*a4f0*/  FMUL.FTZ R11, R0.reuse, R147 ;  /* 0x00000093000b7220 */ /* 0x040fe40000410000 */
[C---:B------:R-:W-:Y:S02]  /*a500*/  FMUL.FTZ R14, R0.reuse, R154 ;  /* 0x0000009a000e7220 */ /* 0x040fe40000410000 */
[----:B------:R-:W-:Y:S01]  /*a510*/  FMUL.FTZ R15, R0, R155 ;  /* 0x0000009b000f7220 */ /* 0x000fe20000410000 */
[----:B------:R-:W-:Y:S01]  /*a520*/  MOV R155, R26 ;  /* 0x0000001a009b7202 */ /* 0x000fe20000000f00 */
[----:B------:R-:W-:Y:S02]  /*a530*/  IMAD.MOV.U32 R154, RZ, RZ, R28 ;  /* 0x000000ffff9a7224 */ /* 0x000fe400078e001c */
[----:B------:R-:W-:Y:S02]  /*a540*/  FMUL.FTZ R28, R132, R168 ;  /* 0x000000a8841c7220 */ /* 0x000fe40000410000 */
[----:B-1----:R-:W-:Y:S01]  /*a550*/  FMUL.FTZ R3, R2, c[0x0][0x2d0] ;  /* 0x0000b40002037a20 */ /* 0x002fe20000410000 */
[----:B---3--:R-:W-:Y:S01]  /*a560*/  F2FP.BF16.PACK_AB R146, R243, R246 ;  /* 0x000000f6f392723e */ /* 0x008fe200000010ff */
[----:B------:R-:W-:Y:S02]  /*a570*/  IMAD.MOV.U32 R168, RZ, RZ, R29 ;  /* 0x000000ffffa87224 */ /* 0x000fe400078e001d */
[--C-:B------:R-:W-:Y:S02]  /*a580*/  FFMA.FTZ R4, R220, c[0x0][0x2d0], -R3.reuse ;  /* 0x0000b400dc047a23 */ /* 0x100fe40000010803 */
[----:B------:R-:W-:Y:S01]  /*a590*/  FMUL.FTZ R29, R132, R169 ;  /* 0x000000a9841d7220 */ /* 0x000fe20000410000 */
[----:B------:R-:W-:Y:S01]  /*a5a0*/  MOV R169, R30 ;  /* 0x0000001e00a97202 */ /* 0x000fe20000000f00 */
[----:B------:R1:W-:Y:S01]  /*a5b0*/  MUFU.EX2 R216, R4 ;  /* 0x0000000400d87308 */ /* 0x0003e20000000800 */
[C---:B------:R-:W-:Y:S01]  /*a5c0*/  FMUL.FTZ R30, R0.reuse, R170 ;  /* 0x000000aa001e7220 */ /* 0x040fe20000410000 */
[----:B------:R-:W-:Y:S01]  /*a5d0*/  MOV R170, R31 ;  /* 0x0000001f00aa7202 */ /* 0x000fe20000000f00 */
[C---:B------:R-:W-:Y:S01]  /*a5e0*/  FMUL.FTZ R31, R0.reuse, R171 ;  /* 0x000000ab001f7220 */ /* 0x040fe20000410000 */
[----:B------:R-:W-:Y:S01]  /*a5f0*/  MOV R171, R53 ;  /* 0x0000003500ab7202 */ /* 0x000fe20000000f00 */
[C---:B------:R-:W-:Y:S01]  /*a600*/  FMUL.FTZ R26, R0.reuse, R166 ;  /* 0x000000a6001a7220 */ /* 0x040fe20000410000 */
[----:B------:R-:W2:Y:S01]  /*a610*/  LDSM.16.MT88.4 R52, [R236+0x100] ;  /* 0x00010000ec34783b */ /* 0x000ea20000004200 */
[C---:B------:R-:W-:Y:S01]  /*a620*/  FMUL.FTZ R27, R0.reuse, R167 ;  /* 0x000000a7001b7220 */ /* 0x040fe20000410000 */
[----:B------:R-:W-:Y:S01]  /*a630*/  MOV R166, R47 ;  /* 0x0000002f00a67202 */ /* 0x000fe20000000f00 */
[C---:B------:R-:W-:Y:S01]  /*a640*/  FMUL.FTZ R42, R0.reuse, R182 ;  /* 0x000000b6002a7220 */ /* 0x040fe20000410000 */
[----:B------:R-:W-:Y:S01]  /*a650*/  MOV R167, R48 ;  /* 0x0000003000a77202 */ /* 0x000fe20000000f00 */
[C---:B------:R-:W-:Y:S02]  /*a660*/  FMUL.FTZ R47, R0.reuse, R187 ;  /* 0x000000bb002f7220 */ /* 0x040fe40000410000 */
[----:B------:R-:W-:Y:S02]  /*a670*/  IMAD.MOV.U32 R220, RZ, RZ, R46 ;  /* 0x000000ffffdc7224 */ /* 0x000fe400078e002e */
[----:B------:R-:W-:Y:S02]  /*a680*/  FMUL.FTZ R46, R0, R186 ;  /* 0x000000ba002e7220 */ /* 0x000fe40000410000 */
[----:B------:R-:W-:Y:S02]  /*a690*/  FMUL.FTZ R48, R134, R188 ;  /* 0x000000bc86307220 */ /* 0x000fe40000410000 */
[C---:B------:R-:W-:Y:S02]  /*a6a0*/  FMUL.FTZ R58, R0.reuse, R198 ;  /* 0x000000c6003a7220 */ /* 0x040fe40000410000 */
[C---:B------:R-:W-:Y:S01]  /*a6b0*/  FMUL.FTZ R59, R0.reuse, R199 ;  /* 0x000000c7003b7220 */ /* 0x040fe20000410000 */
[----:B------:R-:W-:Y:S01]  /*a6c0*/  MUFU.EX2 R198, R212 ;  /* 0x000000d400c67308 */ /* 0x000fe20000000800 */
[----:B------:R-:W-:Y:S02]  /*a6d0*/  FMUL.FTZ R62, R0, R202 ;  /* 0x000000ca003e7220 */ /* 0x000fe40000410000 */
[--C-:B-1----:R-:W-:Y:S01]  /*a6e0*/  FFMA.FTZ R4, R226, c[0x0][0x2d0], -R3.reuse ;  /* 0x0000b400e2047a23 */ /* 0x102fe20000010803 */
[----:B------:R-:W-:Y:S01]  /*a6f0*/  MOV R226, R9 ;  /* 0x0000000900e27202 */ /* 0x000fe20000000f00 */
[----:B------:R-:W-:Y:S02]  /*a700*/  FMUL.FTZ R9, R132, R145 ;  /* 0x0000009184097220 */ /* 0x000fe40000410000 */
[C---:B------:R-:W-:Y:S01]  /*a710*/  FMUL.FTZ R63, R0.reuse, R203 ;  /* 0x000000cb003f7220 */ /* 0x040fe20000410000 */
[----:B------:R-:W-:Y:S01]  /*a720*/  F2FP.BF16.PACK_AB R141, R223, R226 ;  /* 0x000000e2df8d723e */ /* 0x000fe200000010ff */
[C---:B------:R-:W-:Y:S01]  /*a730*/  FMUL.FTZ R74, R0.reuse, R74 ;  /* 0x0000004a004a7220 */ /* 0x040fe20000410000 */
[----:B------:R-:W1:Y:S01]  /*a740*/  MUFU.EX2 R217, R4 ;  /* 0x0000000400d97308 */ /* 0x000e620000000800 */
[C---:B------:R-:W-:Y:S02]  /*a750*/  FMUL.FTZ R75, R0.reuse, R75 ;  /* 0x0000004b004b7220 */ /* 0x040fe40000410000 */
        /* <DEDUP_REMOVED lines=10> */
[----:B------:R-:W-:Y:S01]  /*a800*/  FMUL.FTZ R122, R0, R122 ;  /* 0x0000007a007a7220 */ /* 0x000fe20000410000 */
[----:B-1----:R-:W-:Y:S01]  /*a810*/  F2FP.BF16.PACK_AB R145, R217, R216 ;  /* 0x000000d8d991723e */ /* 0x002fe200000010ff */
[--C-:B------:R-:W-:Y:S01]  /*a820*/  FFMA.FTZ R4, R224, c[0x0][0x2d0], -R3.reuse ;  /* 0x0000b400e0047a23 */ /* 0x100fe20000010803 */
[----:B------:R-:W-:Y:S01]  /*a830*/  MOV R224, R8 ;  /* 0x0000000800e07202 */ /* 0x000fe20000000f00 */
[----:B------:R-:W-:Y:S01]  /*a840*/  FMUL.FTZ R8, R132, R144 ;  /* 0x0000009084087220 */ /* 0x000fe20000410000 */
[----:B------:R-:W-:Y:S01]  /*a850*/  F2FP.BF16.PACK_AB R144, R222, R221 ;  /* 0x000000ddde90723e */ /* 0x000fe200000010ff */
[----:B------:R1:W-:Y:S01]  /*a860*/  MUFU.EX2 R218, R4 ;  /* 0x0000000400da7308 */ /* 0x0003e20000000800 */
[----:B------:R-:W-:Y:S01]  /*a870*/  F2FP.BF16.PACK_AB R140, R225, R224 ;  /* 0x000000e0e18c723e */ /* 0x000fe200000010ff */
[C---:B------:R-:W-:Y:S02]  /*a880*/  FMUL.FTZ R123, R0.reuse, R123 ;  /* 0x0000007b007b7220 */ /* 0x040fe40000410000 */
[C---:B------:R-:W-:Y:S02]  /*a890*/  FMUL.FTZ R126, R0.reuse, R126 ;  /* 0x0000007e007e7220 */ /* 0x040fe40000410000 */
[----:B------:R-:W-:Y:S02]  /*a8a0*/  FMUL.FTZ R127, R0, R127 ;  /* 0x0000007f007f7220 */ /* 0x000fe40000410000 */
[--C-:B-1----:R-:W-:Y:S04]  /*a8b0*/  FFMA.FTZ R4, R219, c[0x0][0x2d0], -R3.reuse ;  /* 0x0000b400db047a23 */ /* 0x102fe80000010803 */
[----:B------:R1:W3:Y:S02]  /*a8c0*/  MUFU.EX2 R219, R4 ;  /* 0x0000000400db7308 */ /* 0x0002e40000000800 */
[C---:B-1----:R-:W-:Y:S01]  /*a8d0*/  FMUL.FTZ R4, R134.reuse, R148 ;  /* 0x0000009486047220 */ /* 0x042fe20000410000 */
[----:B---3--:R-:W-:Y:S01]  /*a8e0*/  F2FP.BF16.PACK_AB R147, R219, R218 ;  /* 0x000000dadb93723e */ /* 0x008fe200000010ff */
[----:B------:R-:W1:Y:S05]  /*a8f0*/  LDSM.16.MT88.4 R148, [R235+0x100] ;  /* 0x00010000eb94783b */ /* 0x000e6a0000004200 */
[-C--:B------:R-:W-:Y:S08]  /*a900*/  HMMA.16816.F32.BF16 R4, R140, R20.reuse, R4 ;  /* 0x000000148c04723c */ /* 0x080ff00000041804 */
[C---:B------:R-:W-:Y:S07]  /*a910*/  HMMA.16816.F32.BF16 R8, R144.reuse, R20, R8 ;  /* 0x000000149008723c */ /* 0x040fee0000041808 */
[C---:B------:R-:W-:Y:S01]  /*a920*/  FMUL.FTZ R20, R134.reuse, R160 ;  /* 0x000000a086147220 */ /* 0x040fe20000410000 */
[-C--:B------:R-:W-:Y:S01]  /*a930*/  HMMA.16816.F32.BF16 R12, R144, R22.reuse, R12 ;  /* 0x00000016900c723c */ /* 0x080fe2000004180c */
[----:B------:R-:W-:Y:S03]  /*a940*/  FMUL.FTZ R21, R134, R161 ;  /* 0x000000a186157220 */ /* 0x000fe60000410000 */
[----:B------:R-:W-:Y:S01]  /*a950*/  MOV R160, R51 ;  /* 0x0000003300a07202 */ /* 0x000fe20000000f00 */
[C---:B------:R-:W-:Y:S01]  /*a960*/  FMUL.FTZ R51, R133.reuse, R191 ;  /* 0x000000bf85337220 */ /* 0x040fe20000410000 */
[----:B------:R-:W-:Y:S01]  /*a970*/  MOV R161, R50 ;  /* 0x0000003200a17202 */ /* 0x000fe20000000f00 */
[----:B------:R-:W3:Y:S01]  /*a980*/  LDL.LU R191, [R1+0x38] ;  /* 0x0000380001bf7983 */ /* 0x000ee20000300800 */
[C---:B------:R-:W-:Y:S01]  /*a990*/  HMMA.16816.F32.BF16 R16, R140.reuse, R22, R16 ;  /* 0x000000168c10723c */ /* 0x040fe20000041810 */
[C---:B------:R-:W-:Y:S02]  /*a9a0*/  FMUL.FTZ R50, R133.reuse, R190 ;  /* 0x000000be85327220 */ /* 0x040fe40000410000 */
[----:B------:R-:W4:Y:S01]  /*a9b0*/  LDL.LU R190, [R1+0x34] ;  /* 0x0000340001be7983 */ /* 0x000f220000300800 */
[----:B------:R-:W-:Y:S02]  /*a9c0*/  MOV R180, R160 ;  /* 0x000000a000b47202 */ /* 0x000fe40000000f00 */
[----:B------:R-:W-:Y:S01]  /*a9d0*/  MOV R160, R154 ;  /* 0x0000009a00a07202 */ /* 0x000fe20000000f00 */
[C---:B------:R-:W-:Y:S01]  /*a9e0*/  FMUL.FTZ R22, R133.reuse, R162 ;  /* 0x000000a285167220 */ /* 0x040fe20000410000 */
[----:B------:R-:W-:Y:S01]  /*a9f0*/  MOV R162, R25 ;  /* 0x0000001900a27202 */ /* 0x000fe20000000f00 */
[C---:B------:R-:W-:Y:S03]  /*aa00*/  FMUL.FTZ R23, R133.reuse, R163 ;  /* 0x000000a385177220 */ /* 0x040fe60000410000 */
[--C-:B------:R-:W-:Y:S01]  /*aa10*/  FFMA.FTZ R160, R160, c[0x0][0x2d0], -R3.reuse ;  /* 0x0000b400a0a07a23 */ /* 0x100fe20000010803 */
[----:B------:R-:W-:Y:S01]  /*aa20*/  MOV R163, R24 ;  /* 0x0000001800a37202 */ /* 0x000fe20000000f00 */
[--C-:B------:R-:W-:Y:S02]  /*aa30*/  FFMA.FTZ R162, R162, c[0x0][0x2d0], -R210.reuse ;  /* 0x0000b400a2a27a23 */ /* 0x100fe400000108d2 */
[-C--:B------:R-:W-:Y:S01]  /*aa40*/  HMMA.16816.F32.BF16 R20, R140, R36.reuse, R20 ;  /* 0x000000248c14723c */ /* 0x080fe20000041814 */
[C---:B------:R-:W-:Y:S01]  /*aa50*/  FMUL.FTZ R24, R132.reuse, R164 ;  /* 0x000000a484187220 */ /* 0x040fe20000410000 */
[----:B------:R-:W-:Y:S01]  /*aa60*/  MOV R164, R44 ;  /* 0x0000002c00a47202 */ /* 0x000fe20000000f00 */
[C---:B------:R-:W-:Y:S01]  /*aa70*/  FMUL.FTZ R25, R132.reuse, R165 ;  /* 0x000000a584197220 */ /* 0x040fe20000410000 */
[----:B------:R-:W-:Y:S01]  /*aa80*/  MOV R165, R45 ;  /* 0x0000002d00a57202 */ /* 0x000fe20000000f00 */
[C---:B------:R-:W-:Y:S02]  /*aa90*/  FMUL.FTZ R44, R132.reuse, R184 ;  /* 0x000000b8842c7220 */ /* 0x040fe40000410000 */
[----:B------:R-:W-:Y:S02]  /*aaa0*/  FMUL.FTZ R45, R132, R185 ;  /* 0x000000b9842d7220 */ /* 0x000fe40000410000 */
[----:B------:R-:W-:Y:S01]  /*aab0*/  MUFU.EX2 R185, R156 ;  /* 0x0000009c00b97308 */ /* 0x000fe20000000800 */
[C---:B------:R-:W-:Y:S02]  /*aac0*/  HMMA.16816.F32.BF16 R24, R144.reuse, R36, R24 ;  /* 0x000000249018723c */ /* 0x040fe40000041818 */
[--C-:B------:R-:W-:Y:S02]  /*aad0*/  FFMA.FTZ R164, R164, c[0x0][0x2d0], -R210.reuse ;  /* 0x0000b400a4a47a23 */ /* 0x100fe400000108d2 */
[--C-:B------:R-:W-:Y:S03]  /*aae0*/  FFMA.FTZ R180, R180, c[0x0][0x2d0], -R210.reuse ;  /* 0x0000b400b4b47a23 */ /* 0x100fe600000108d2 */
[C---:B------:R-:W-:Y:S01]  /*aaf0*/  FMUL.FTZ R36, R134.reuse, R176 ;  /* 0x000000b086247220 */ /* 0x040fe20000410000 */
[-C--:B------:R-:W-:Y:S01]  /*ab00*/  HMMA.16816.F32.BF16 R28, R144, R38.reuse, R28 ;  /* 0x00000026901c723c */ /* 0x080fe2000004181c */
[----:B------:R-:W-:Y:S03]  /*ab10*/  MUFU.EX2 R207, R164 ;  /* 0x000000a400cf7308 */ /* 0x000fe60000000800 */
[C---:B------:R-:W-:Y:S01]  /*ab20*/  FMUL.FTZ R37, R134.reuse, R177 ;  /* 0x000000b186257220 */ /* 0x040fe20000410000 */
[----:B------:R-:W-:Y:S01]  /*ab30*/  MOV R176, R49 ;  /* 0x0000003100b07202 */ /* 0x000fe20000000f00 */
[----:B------:R-:W-:Y:S01]  /*ab40*/  FMUL.FTZ R49, R134, R189 ;  /* 0x000000bd86317220 */ /* 0x000fe20000410000 */
[----:B------:R-:W-:Y:S01]  /*ab50*/  MOV R177, R43 ;  /* 0x0000002b00b17202 */ /* 0x000fe20000000f00 */
[C---:B------:R-:W-:Y:S01]  /*ab60*/  HMMA.16816.F32.BF16 R32, R140.reuse, R38, R32 ;  /* 0x000000268c20723c */ /* 0x040fe20000041820 */
[----:B------:R-:W-:Y:S01]  /*ab70*/  FMUL.FTZ R43, R0, R183 ;  /* 0x000000b7002b7220 */ /* 0x000fe20000410000 */
[----:B------:R-:W4:Y:S02]  /*ab80*/  LDL.LU R189, [R1+0x40] ;  /* 0x0000400001bd7983 */ /* 0x000f240000300800 */
[--C-:B------:R-:W-:Y:S02]  /*ab90*/  FFMA.FTZ R183, R136, c[0x0][0x2d0], -R3.reuse ;  /* 0x0000b40088b77a23 */ /* 0x100fe40000010803 */
[----:B------:R-:W4:Y:S01]  /*aba0*/  LDL.LU R188, [R1+0x3c] ;  /* 0x00003c0001bc7983 */ /* 0x000f220000300800 */
[C---:B------:R-:W-:Y:S01]  /*abb0*/  FMUL.FTZ R39, R133.reuse, R179 ;  /* 0x000000b385277220 */ /* 0x040fe20000410000 */
[----:B------:R-:W-:Y:S01]  /*abc0*/  MOV R179, R159 ;  /* 0x0000009f00b37202 */ /* 0x000fe20000000f00 */
[----:B------:R-:W-:Y:S03]  /*abd0*/  FMUL.FTZ R38, R133, R178 ;  /* 0x000000b285267220 */ /* 0x000fe60000410000 */
[----:B------:R-:W-:Y:S01]  /*abe0*/  MOV R178, R41 ;  /* 0x0000002900b27202 */ /* 0x000fe20000000f00 */
[----:B------:R-:W-:Y:S02]  /*abf0*/  FFMA.FTZ R182, R179, c[0x0][0x2d0], -R210 ;  /* 0x0000b400b3b67a23 */ /* 0x000fe400000108d2 */
[--C-:B------:R-:W-:Y:S01]  /*ac00*/  FFMA.FTZ R179, R220, c[0x0][0x2d0], -R3.reuse ;  /* 0x0000b400dcb37a23 */ /* 0x100fe20000010803 */
[-C--:B--2---:R-:W-:Y:S01]  /*ac10*/  HMMA.16816.F32.BF16 R36, R140, R52.reuse, R36 ;  /* 0x000000348c24723c */ /* 0x084fe20000041824 */
[----:B------:R-:W-:Y:S02]  /*ac20*/  FMUL.FTZ R41, R132, R181 ;  /* 0x000000b584297220 */ /* 0x000fe40000410000 */
[----:B------:R-:W-:Y:S02]  /*ac30*/  FFMA.FTZ R152, R178, c[0x0][0x2d0], -R208 ;  /* 0x0000b400b2987a23 */ /* 0x000fe400000108d0 */
[----:B------:R-:W-:Y:S02]  /*ac40*/  FFMA.FTZ R181, R240, c[0x0][0x2d0], -R3 ;  /* 0x0000b400f0b57a23 */ /* 0x000fe40000010803 */
[----:B------:R-:W-:Y:S01]  /*ac50*/  IMAD.MOV.U32 R178, RZ, RZ, R177 ;  /* 0x000000ffffb27224 */ /* 0x000fe200078e00b1 */
[C---:B------:R-:W-:Y:S01]  /*ac60*/  HMMA.16816.F32.BF16 R40, R144.reuse, R52, R40 ;  /* 0x000000349028723c */ /* 0x040fe20000041828 */
[----:B------:R-:W-:Y:S03]  /*ac70*/  MOV R177, R176 ;  /* 0x000000b000b17202 */ /* 0x000fe60000000f00 */
[----:B------:R-:W-:Y:S02]  /*ac80*/  MOV R176, R175 ;  /* 0x000000af00b07202 */ /* 0x000fe40000000f00 */
[----:B------:R-:W-:Y:S01]  /*ac90*/  MOV R175, R173 ;  /* 0x000000ad00af7202 */ /* 0x000fe20000000f00 */
[C---:B------:R-:W-:Y:S01]  /*aca0*/  FMUL.FTZ R52, R134.reuse, R192 ;  /* 0x000000c086347220 */ /* 0x040fe20000410000 */
[-C--:B------:R-:W-:Y:S01]  /*acb0*/  HMMA.16816.F32.BF16 R44, R144, R54.reuse, R44 ;  /* 0x00000036902c723c */ /* 0x080fe2000004182c */
[----:B------:R-:W-:Y:S03]  /*acc0*/  FMUL.FTZ R53, R134, R193 ;  /* 0x000000c186357220 */ /* 0x000fe60000410000 */
[----:B------:R-:W-:Y:S02]  /*acd0*/  MOV R173, R172 ;  /* 0x000000ac00ad7202 */ /* 0x000fe40000000f00 */
[----:B------:R-:W-:Y:S02]  /*ace0*/  MOV R172, R170 ;  /* 0x000000aa00ac7202 */ /* 0x000fe40000000f00 */
[C---:B------:R-:W-:Y:S01]  /*acf0*/  HMMA.16816.F32.BF16 R48, R140.reuse, R54, R48 ;  /* 0x000000368c30723c */ /* 0x040fe20000041830 */
[----:B------:R-:W-:Y:S03]  /*ad00*/  MOV R170, R169 ;  /* 0x000000a900aa7202 */ /* 0x000fe60000000f00 */
[----:B------:R-:W-:Y:S01]  /*ad10*/  IMAD.MOV.U32 R169, RZ, RZ, R168 ;  /* 0x000000ffffa97224 */ /* 0x000fe200078e00a8 */
[----:B------:R-:W-:Y:S02]  /*ad20*/  MOV R168, R163 ;  /* 0x000000a300a87202 */ /* 0x000fe40000000f00 */
[C---:B------:R-:W-:Y:S01]  /*ad30*/  FMUL.FTZ R54, R133.reuse, R194 ;  /* 0x000000c285367220 */ /* 0x040fe20000410000 */
[----:B------:R-:W-:Y:S01]  /*ad40*/  MOV R163, R158 ;  /* 0x0000009e00a37202 */ /* 0x000fe20000000f00 */
[----:B------:R-:W-:Y:S02]  /*ad50*/  FMUL.FTZ R55, R133, R195 ;  /* 0x000000c385377220 */ /* 0x000fe40000410000 */
[----:B------:R-:W-:Y:S01]  /*ad60*/  MUFU.EX2 R195, R227 ;  /* 0x000000e300c37308 */ /* 0x000fe20000000800 */
[----:B------:R-:W-:Y:S01]  /*ad70*/  MOV R158, R157 ;  /* 0x0000009d009e7202 */ /* 0x000fe20000000f00 */
[----:B------:R-:W-:Y:S01]  /*ad80*/  FFMA.FTZ R163, R163, c[0x0][0x2d0], -R210 ;  /* 0x0000b400a3a37a23 */ /* 0x000fe200000108d2 */
[----:B------:R-:W-:Y:S02]  /*ad90*/  MOV R157, R155 ;  /* 0x0000009b009d7202 */ /* 0x000fe40000000f00 */
[-C--:B-1----:R-:W-:Y:S01]  /*ada0*/  HMMA.16816.F32.BF16 R52, R140, R148.reuse, R52 ;  /* 0x000000948c34723c */ /* 0x082fe20000041834 */
[----:B------:R-:W-:Y:S04]  /*adb0*/  MOV R155, R239 ;  /* 0x000000ef009b7202 */ /* 0x000fe80000000f00 */
[----:B------:R1:W-:Y:S03]  /*adc0*/  MUFU.EX2 R239, R152 ;  /* 0x0000009800ef7308 */ /* 0x0003e60000000800 */
[C---:B------:R-:W-:Y:S07]  /*add0*/  HMMA.16816.F32.BF16 R56, R144.reuse, R148, R56 ;  /* 0x000000949038723c */ /* 0x040fee0000041838 */
[----:B------:R-:W-:Y:S01]  /*ade0*/  MUFU.EX2 R203, R163 ;  /* 0x000000a300cb7308 */ /* 0x000fe20000000800 */
[-C--:B------:R-:W-:Y:S08]  /*adf0*/  HMMA.16816.F32.BF16 R60, R144, R150.reuse, R60 ;  /* 0x00000096903c723c */ /* 0x080ff0000004183c */
[C---:B------:R-:W-:Y:S01]  /*ae00*/  HMMA.16816.F32.BF16 R64, R140.reuse, R150, R64 ;  /* 0x000000968c40723c */ /* 0x040fe20000041840 */
[----:B------:R-:W2:Y:S01]  /*ae10*/  LDSM.16.MT88.4 R148, [R233+0x2100] ;  /* 0x00210000e994783b */ /* 0x000ea20000004200 */
[----:B------:R-:W-:Y:S02]  /*ae20*/  MUFU.EX2 R227, R181 ;  /* 0x000000b500e37308 */ /* 0x000fe40000000800 */
[--C-:B-1----:R-:W-:Y:S08]  /*ae30*/  FFMA.FTZ R152, R242, c[0x0][0x2d0], -R209.reuse ;  /* 0x0000b400f2987a23 */ /* 0x102ff000000108d1 */
[----:B------:R1:W-:Y:S02]  /*ae40*/  MUFU.EX2 R242, R152 ;  /* 0x0000009800f27308 */ /* 0x0003e40000000800 */
[----:B-1----:R-:W-:Y:S08]  /*ae50*/  FFMA.FTZ R152, R238, c[0x0][0x2d0], -R209 ;  /* 0x0000b400ee987a23 */ /* 0x002ff000000108d1 */
[----:B------:R1:W-:Y:S01]  /*ae60*/  MUFU.EX2 R238, R152 ;  /* 0x0000009800ee7308 */ /* 0x0003e20000000800 */
[-C--:B--2---:R-:W-:Y:S08]  /*ae70*/  HMMA.16816.F32.BF16 R68, R140, R148.reuse, R68 ;  /* 0x000000948c44723c */ /* 0x084ff00000041844 */
[C---:B------:R-:W-:Y:S08]  /*ae80*/  HMMA.16816.F32.BF16 R72, R144.reuse, R148, R72 ;  /* 0x000000949048723c */ /* 0x040ff00000041848 */
[-C--:B------:R-:W-:Y:S01]  /*ae90*/  HMMA.16816.F32.BF16 R76, R144, R150.reuse, R76 ;  /* 0x00000096904c723c */ /* 0x080fe2000004184c */
[----:B-1----:R-:W-:Y:S07]  /*aea0*/  FFMA.FTZ R152, R178, c[0x0][0x2d0], -R208 ;  /* 0x0000b400b2987a23 */ /* 0x002fee00000108d0 */
[C---:B------:R-:W-:Y:S01]  /*aeb0*/  HMMA.16816.F32.BF16 R80, R140.reuse, R150, R80 ;  /* 0x000000968c50723c */ /* 0x040fe20000041850 */
[----:B------:R-:W1:Y:S01]  /*aec0*/  LDSM.16.MT88.4 R148, [R234+0x2100] ;  /* 0x00210000ea94783b */ /* 0x000e620000004200 */
[----:B------:R2:W-:Y:S02]  /*aed0*/  MUFU.EX2 R200, R152 ;  /* 0x0000009800c87308 */ /* 0x0005e40000000800 */
[----:B------:R-:W-:Y:S02]  /*aee0*/  MOV R178, R161 ;  /* 0x000000a100b27202 */ /* 0x000fe40000000f00 */
[----:B------:R-:W-:Y:S03]  /*aef0*/  MOV R161, R153 ;  /* 0x0000009900a17202 */ /* 0x000fe60000000f00 */
[----:B------:R-:W-:Y:S03]  /*af00*/  FFMA.FTZ R178, R178, c[0x0][0x2d0], -R210 ;  /* 0x0000b400b2b27a23 */ /* 0x000fe600000108d2 */
[----:B------:R-:W-:Y:S02]  /*af10*/  FFMA.FTZ R161, R161, c[0x0][0x2d0], -R3 ;  /* 0x0000b400a1a17a23 */ /* 0x000fe40000010803 */
[----:B--2---:R-:W-:Y:S02]  /*af20*/  FFMA.FTZ R152, R177, c[0x0][0x2d0], -R208 ;  /* 0x0000b400b1987a23 */ /* 0x004fe400000108d0 */
[--C-:B------:R-:W-:Y:S02]  /*af30*/  FFMA.FTZ R177, R252, c[0x0][0x2d0], -R209.reuse ;  /* 0x0000b400fcb17a23 */ /* 0x100fe400000108d1 */
[----:B------:R-:W-:Y:S01]  /*af40*/  MUFU.EX2 R252, R214 ;  /* 0x000000d600fc7308 */ /* 0x000fe20000000800 */
[-C--:B-1----:R-:W-:Y:S09]  /*af50*/  HMMA.16816.F32.BF16 R84, R140, R148.reuse, R84 ;  /* 0x000000948c54723c */ /* 0x082ff20000041854 */
[----:B------:R1:W-:Y:S01]  /*af60*/  MUFU.EX2 R187, R152 ;  /* 0x0000009800bb7308 */ /* 0x0003e20000000800 */
[C---:B------:R-:W-:Y:S08]  /*af70*/  HMMA.16816.F32.BF16 R88, R144.reuse, R148, R88 ;  /* 0x000000949058723c */ /* 0x040ff00000041858 */
[-C--:B------:R-:W-:Y:S08]  /*af80*/  HMMA.16816.F32.BF16 R92, R144, R150.reuse, R92 ;  /* 0x00000096905c723c */ /* 0x080ff0000004185c */
[C---:B------:R-:W-:Y:S01]  /*af90*/  HMMA.16816.F32.BF16 R96, R140.reuse, R150, R96 ;  /* 0x000000968c60723c */ /* 0x040fe20000041860 */
[----:B------:R-:W2:Y:S03]  /*afa0*/  LDSM.16.MT88.4 R148, [R236+0x2100] ;  /* 0x00210000ec94783b */ /* 0x000ea60000004200 */
[--C-:B-1----:R-:W-:Y:S04]  /*afb0*/  FFMA.FTZ R152, R241, c[0x0][0x2d0], -R210.reuse ;  /* 0x0000b400f1987a23 */ /* 0x102fe800000108d2 */
[----:B------:R1:W-:Y:S04]  /*afc0*/  MUFU.EX2 R241, R152 ;  /* 0x0000009800f17308 */ /* 0x0003e80000000800 */
[----:B-1----:R-:W-:Y:S06]  /*afd0*/  FFMA.FTZ R152, R237, c[0x0][0x2d0], -R210 ;  /* 0x0000b400ed987a23 */ /* 0x002fec00000108d2 */
[----:B------:R1:W-:Y:S01]  /*afe0*/  MUFU.EX2 R237, R152 ;  /* 0x0000009800ed7308 */ /* 0x0003e20000000800 */
[-C--:B--2---:R-:W-:Y:S01]  /*aff0*/  HMMA.16816.F32.BF16 R100, R140, R148.reuse, R100 ;  /* 0x000000948c64723c */ /* 0x084fe20000041864 */
[----:B---3--:R-:W-:Y:S07]  /*b000*/  FFMA.FTZ R134, R134, R191, R224 ;  /* 0x000000bf86867223 */ /* 0x008fee00000100e0 */
[C---:B------:R-:W-:Y:S01]  /*b010*/  HMMA.16816.F32.BF16 R104, R144.reuse, R148, R104 ;  /* 0x000000949068723c */ /* 0x040fe20000041868 */
[----:B------:R-:W-:Y:S06]  /*b020*/  MUFU.EX2 R224, R183 ;  /* 0x000000b700e07308 */ /* 0x000fec0000000800 */
[----:B------:R-:W-:Y:S01]  /*b030*/  FFMA.FTZ R148, R176, c[0x0][0x2d0], -R209 ;  /* 0x0000b400b0947a23 */ /* 0x000fe200000108d1 */
[-C--:B------:R-:W-:Y:S01]  /*b040*/  HMMA.16816.F32.BF16 R108, R144, R150.reuse, R108 ;  /* 0x00000096906c723c */ /* 0x080fe2000004186c */
[--C-:B------:R-:W-:Y:S02]  /*b050*/  FFMA.FTZ R176, R228, c[0x0][0x2d0], -R208.reuse ;  /* 0x0000b400e4b07a23 */ /* 0x100fe400000108d0 */
[----:B------:R2:W-:Y:S01]  /*b060*/  MUFU.EX2 R206, R148 ;  /* 0x0000009400ce7308 */ /* 0x0005e20000000800 */
[----:B-1----:R-:W-:Y:S02]  /*b070*/  FFMA.FTZ R152, R174, c[0x0][0x2d0], -R3 ;  /* 0x0000b400ae987a23 */ /* 0x002fe40000010803 */
[----:B------:R-:W-:Y:S01]  /*b080*/  FFMA.FTZ R174, R170, c[0x0][0x2d0], -R208 ;  /* 0x0000b400aaae7a23 */ /* 0x000fe200000108d0 */
[----:B------:R-:W-:Y:S01]  /*b090*/  MOV R170, R169 ;  /* 0x000000a900aa7202 */ /* 0x000fe20000000f00 */
[C---:B------:R-:W-:Y:S01]  /*b0a0*/  HMMA.16816.F32.BF16 R112, R140.reuse, R150, R112 ;  /* 0x000000968c70723c */ /* 0x040fe20000041870 */
[----:B------:R-:W-:Y:S03]  /*b0b0*/  MOV R169, R168 ;  /* 0x000000a800a97202 */ /* 0x000fe60000000f00 */
[----:B------:R-:W-:Y:S01]  /*b0c0*/  IMAD.MOV.U32 R168, RZ, RZ, R167 ;  /* 0x000000ffffa87224 */ /* 0x000fe200078e00a7 */
[----:B------:R1:W-:Y:S01]  /*b0d0*/  MUFU.EX2 R196, R152 ;  /* 0x0000009800c47308 */ /* 0x0003e20000000800 */
[----:B------:R-:W-:Y:S02]  /*b0e0*/  MOV R167, R166 ;  /* 0x000000a600a77202 */ /* 0x000fe40000000f00 */
[----:B------:R-:W-:Y:S04]  /*b0f0*/  MOV R166, R165 ;  /* 0x000000a500a67202 */ /* 0x000fe80000000f00 */
[----:B------:R-:W-:Y:S03]  /*b100*/  MOV R165, R232 ;  /* 0x000000e800a57202 */ /* 0x000fe60000000f00 */
[----:B------:R-:W-:Y:S02]  /*b110*/  MUFU.EX2 R174, R174 ;  /* 0x000000ae00ae7308 */ /* 0x000fe40000000800 */
[----:B------:R-:W-:Y:S02]  /*b120*/  FFMA.FTZ R165, R165, c[0x0][0x2d0], -R210 ;  /* 0x0000b400a5a57a23 */ /* 0x000fe400000108d2 */
[----:B--2---:R-:W-:Y:S02]  /*b130*/  FFMA.FTZ R148, R175, c[0x0][0x2d0], -R209 ;  /* 0x0000b400af947a23 */ /* 0x004fe400000108d1 */
[--C-:B------:R-:W-:Y:S02]  /*b140*/  FFMA.FTZ R175, R172, c[0x0][0x2d0], -R208.reuse ;  /* 0x0000b400acaf7a23 */ /* 0x100fe400000108d0 */
[--C-:B------:R-:W-:Y:S02]  /*b150*/  FFMA.FTZ R172, R229, c[0x0][0x2d0], -R208.reuse ;  /* 0x0000b400e5ac7a23 */ /* 0x100fe400000108d0 */
[----:B------:R2:W-:Y:S01]  /*b160*/  MUFU.EX2 R186, R148 ;  /* 0x0000009400ba7308 */ /* 0x0005e20000000800 */
[----:B----4-:R-:W-:Y:S02]  /*b170*/  FFMA.FTZ R136, R132, R189, R221 ;  /* 0x000000bd84887223 */ /* 0x010fe400000100dd */
[----:B-1----:R-:W-:Y:S02]  /*b180*/  FFMA.FTZ R152, R173, c[0x0][0x2d0], -R3 ;  /* 0x0000b400ad987a23 */ /* 0x002fe40000010803 */
[--C-:B------:R-:W-:Y:S02]  /*b190*/  FFMA.FTZ R173, R230, c[0x0][0x2d0], -R208.reuse ;  /* 0x0000b400e6ad7a23 */ /* 0x100fe400000108d0 */
[----:B------:R-:W-:Y:S03]  /*b1a0*/  FFMA.FTZ R208, R211, c[0x0][0x2d0], -R208 ;  /* 0x0000b400d3d07a23 */ /* 0x000fe600000108d0 */
[----:B------:R1:W-:Y:S01]  /*b1b0*/  MUFU.EX2 R232, R152 ;  /* 0x0000009800e87308 */ /* 0x0003e20000000800 */
[----:B------:R-:W-:Y:S02]  /*b1c0*/  FFMA.FTZ R0, R0, R188, R216 ;  /* 0x000000bc00007223 */ /* 0x000fe400000100d8 */
[----:B------:R-:W-:Y:S02]  /*b1d0*/  FADD.FTZ R136, R222, R136 ;  /* 0x00000088de887221 */ /* 0x000fe40000010000 */
[----:B------:R-:W-:Y:S02]  /*b1e0*/  FADD.FTZ R0, R217, R0 ;  /* 0x00000000d9007221 */ /* 0x000fe40000010000 */
[----:B------:R-:W-:Y:S02]  /*b1f0*/  FADD.FTZ R136, R246, R136 ;  /* 0x00000088f6887221 */ /* 0x000fe40000010000 */
[----:B------:R-:W-:Y:S01]  /*b200*/  FADD.FTZ R0, R218, R0 ;  /* 0x00000000da007221 */ /* 0x000fe20000010000 */
[----:B------:R-:W-:Y:S01]  /*b210*/  MUFU.EX2 R199, R175 ;  /* 0x000000af00c77308 */ /* 0x000fe20000000800 */
[----:B--2---:R-:W2:Y:S09]  /*b220*/  LDSM.16.MT88.4 R148, [R235+0x2100] ;  /* 0x00210000eb94783b */ /* 0x004eb20000004200 */
[----:B------:R-:W-:Y:S01]  /*b230*/  MUFU.EX2 R204, R173 ;  /* 0x000000ad00cc7308 */ /* 0x000fe20000000800 */
[--C-:B-1----:R-:W-:Y:S02]  /*b240*/  FFMA.FTZ R152, R171, c[0x0][0x2d0], -R210.reuse ;  /* 0x0000b400ab987a23 */ /* 0x102fe400000108d2 */
[----:B------:R-:W-:Y:S02]  /*b250*/  FFMA.FTZ R210, R215, c[0x0][0x2d0], -R210 ;  /* 0x0000b400d7d27a23 */ /* 0x000fe400000108d2 */
[--C-:B------:R-:W-:Y:S05]  /*b260*/  FFMA.FTZ R171, R170, c[0x0][0x2d0], -R209.reuse ;  /* 0x0000b400aaab7a23 */ /* 0x100fea00000108d1 */
[----:B------:R1:W-:Y:S01]  /*b270*/  MUFU.EX2 R184, R152 ;  /* 0x0000009800b87308 */ /* 0x0003e20000000800 */
[--C-:B------:R-:W-:Y:S02]  /*b280*/  FFMA.FTZ R170, R169, c[0x0][0x2d0], -R209.reuse ;  /* 0x0000b400a9aa7a23 */ /* 0x100fe400000108d1 */
[--C-:B------:R-:W-:Y:S02]  /*b290*/  FFMA.FTZ R169, R168, c[0x0][0x2d0], -R209.reuse ;  /* 0x0000b400a8a97a23 */ /* 0x100fe400000108d1 */
[----:B------:R-:W-:Y:S01]  /*b2a0*/  FFMA.FTZ R168, R167, c[0x0][0x2d0], -R209 ;  /* 0x0000b400a7a87a23 */ /* 0x000fe200000108d1 */
[----:B------:R-:W-:Y:S01]  /*b2b0*/  MOV R167, R166 ;  /* 0x000000a600a77202 */ /* 0x000fe20000000f00 */
[----:B------:R-:W-:Y:S02]  /*b2c0*/  IMAD.MOV.U32 R166, RZ, RZ, R155 ;  /* 0x000000ffffa67224 */ /* 0x000fe400078e009b */
[----:B------:R-:W-:Y:S01]  /*b2d0*/  FFMA.FTZ R209, R213, c[0x0][0x2d0], -R209 ;  /* 0x0000b400d5d17a23 */ /* 0x000fe200000108d1 */
[----:B------:R-:W-:Y:S01]  /*b2e0*/  MUFU.EX2 R205, R169 ;  /* 0x000000a900cd7308 */ /* 0x000fe20000000800 */
[--C-:B------:R-:W-:Y:S02]  /*b2f0*/  FFMA.FTZ R166, R166, c[0x0][0x2d0], -R3.reuse ;  /* 0x0000b400a6a67a23 */ /* 0x100fe40000010803 */
[--C-:B------:R-:W-:Y:S07]  /*b300*/  FFMA.FTZ R167, R167, c[0x0][0x2d0], -R3.reuse ;  /* 0x0000b400a7a77a23 */ /* 0x100fee0000010803 */
[----:B------:R-:W3:Y:S01]  /*b310*/  MUFU.EX2 R213, R172 ;  /* 0x000000ac00d57308 */ /* 0x000ee20000000800 */
[-C--:B--2---:R-:W-:Y:S01]  /*b320*/  HMMA.16816.F32.BF16 R116, R140, R148.reuse, R116 ;  /* 0x000000948c74723c */ /* 0x084fe20000041874 */
[----:B-1----:R-:W1:Y:S08]  /*b330*/  LDSM.16.MT88.4 R152, [R233+0x900] ;  /* 0x00090000e998783b */ /* 0x002e700000004200 */
[----:B------:R-:W-:Y:S01]  /*b340*/  MUFU.EX2 R215, R168 ;  /* 0x000000a800d77308 */ /* 0x000fe20000000800 */
[C---:B------:R-:W-:Y:S07]  /*b350*/  HMMA.16816.F32.BF16 R120, R144.reuse, R148, R120 ;  /* 0x000000949078723c */ /* 0x040fee0000041878 */
[----:B------:R-:W-:Y:S01]  /*b360*/  FFMA.FTZ R148, R158, c[0x0][0x2d0], -R3 ;  /* 0x0000b4009e947a23 */ /* 0x000fe20000010803 */
[-C--:B------:R-:W-:Y:S01]  /*b370*/  HMMA.16816.F32.BF16 R124, R144, R150.reuse, R124 ;  /* 0x00000096907c723c */ /* 0x080fe2000004187c */
[----:B------:R-:W-:Y:S03]  /*b380*/  MUFU.EX2 R211, R166 ;  /* 0x000000a600d37308 */ /* 0x000fe60000000800 */
[----:B---3--:R-:W-:Y:S03]  /*b390*/  IMAD.MOV.U32 R181, RZ, RZ, R213 ;  /* 0x000000ffffb57224 */ /* 0x008fe600078e00d5 */
[--C-:B------:R-:W-:Y:S01]  /*b3a0*/  FFMA.FTZ R144, R157, c[0x0][0x2d0], -R3.reuse ;  /* 0x0000b4009d907a23 */ /* 0x100fe20000010803 */
[----:B------:R-:W-:Y:S01]  /*b3b0*/  HMMA.16816.F32.BF16 R128, R140, R150, R128 ;  /* 0x000000968c80723c */ /* 0x000fe20000041880 */
[----:B------:R-:W2:Y:S02]  /*b3c0*/  LDSM.16.MT88.4 R156, [R234+0x900] ;  /* 0x00090000ea9c783b */ /* 0x000ea40000004200 */
[----:B------:R3:W-:Y:S01]  /*b3d0*/  MUFU.EX2 R192, R148 ;  /* 0x0000009400c07308 */ /* 0x0007e20000000800 */
[----:B------:R-:W-:Y:S01]  /*b3e0*/  F2FP.BF16.PACK_AB R145, R232, R196 ;  /* 0x000000c4e891723e */ /* 0x000fe200000010ff */
[----:B------:R-:W-:Y:S01]  /*b3f0*/  FFMA.FTZ R3, R135, c[0x0][0x2d0], -R3 ;  /* 0x0000b40087037a23 */ /* 0x000fe20000010803 */
[----:B------:R-:W-:Y:S02]  /*b400*/  F2FP.BF16.PACK_AB R146, R185, R184 ;  /* 0x000000b8b992723e */ /* 0x000fe400000010ff */
[----:B------:R-:W-:Y:S04]  /*b410*/  F2FP.BF16.PACK_AB R140, R239, R197 ;  /* 0x000000c5ef8c723e */ /* 0x000fe800000010ff */
[----:B------:R-:W-:Y:S01]  /*b420*/  F2FP.BF16.PACK_AB R141, R238, R242 ;  /* 0x000000f2ee8d723e */ /* 0x000fe200000010ff */
[----:B------:R4:W4:Y:S01]  /*b430*/  MUFU.EX2 R193, R144 ;  /* 0x0000009000c17308 */ /* 0x0009220000000800 */
[----:B------:R-:W-:Y:S02]  /*b440*/  F2FP.BF16.PACK_AB R143, R186, R206 ;  /* 0x000000ceba8f723e */ /* 0x000fe400000010ff */
[----:B------:R-:W-:Y:S07]  /*b450*/  F2FP.BF16.PACK_AB R142, R187, R200 ;  /* 0x000000c8bb8e723e */ /* 0x000fee00000010ff */
[-C--:B-1----:R-:W-:Y:S01]  /*b460*/  HMMA.16816.F32.BF16 R4, R140, R152.reuse, R4 ;  /* 0x000000988c04723c */ /* 0x082fe20000041804 */
[----:B------:R-:W1:Y:S01]  /*b470*/  MUFU.EX2 R135, R160 ;  /* 0x000000a000877308 */ /* 0x000e620000000800 */
[----:B---3--:R-:W3:Y:S09]  /*b480*/  LDSM.16.MT88.4 R148, [R236+0x900] ;  /* 0x00090000ec94783b */ /* 0x008ef20000004200 */
[----:B------:R-:W-:Y:S01]  /*b490*/  MUFU.EX2 R168, R162 ;  /* 0x000000a200a87308 */ /* 0x000fe20000000800 */
[----:B----4-:R-:W-:Y:S02]  /*b4a0*/  F2FP.BF16.PACK_AB R144, R237, R241 ;  /* 0x000000f1ed90723e */ /* 0x010fe400000010ff */
[----:B------:R-:W-:Y:S07]  /*b4b0*/  F2FP.BF16.PACK_AB R147, R193, R192 ;  /* 0x000000c0c193723e */ /* 0x000fee00000010ff */
[----:B------:R4:W-:Y:S01]  /*b4c0*/  MUFU.EX2 R240, R167 ;  /* 0x000000a700f07308 */ /* 0x0009e20000000800 */
[C---:B------:R-:W-:Y:S01]  /*b4d0*/  HMMA.16816.F32.BF16 R8, R144.reuse, R152, R8 ;  /* 0x000000989008723c */ /* 0x040fe20000041808 */
[----:B-1----:R-:W-:Y:S02]  /*b4e0*/  MOV R166, R135 ;  /* 0x0000008700a67202 */ /* 0x002fe40000000f00 */
[----:B------:R-:W-:Y:S05]  /*b4f0*/  F2FP.BF16.PACK_AB R135, R215, R205 ;  /* 0x000000cdd787723e */ /* 0x000fea00000010ff */
[-C--:B------:R-:W-:Y:S01]  /*b500*/  HMMA.16816.F32.BF16 R12, R144, R154.reuse, R12 ;  /* 0x0000009a900c723c */ /* 0x080fe2000004180c */
[----:B------:R1:W-:Y:S07]  /*b510*/  MUFU.EX2 R216, R177 ;  /* 0x000000b100d87308 */ /* 0x0003ee0000000800 */
[C---:B------:R-:W-:Y:S01]  /*b520*/  HMMA.16816.F32.BF16 R16, R140.reuse, R154, R16 ;  /* 0x0000009a8c10723c */ /* 0x040fe20000041810 */
[----:B------:R-:W3:Y:S02]  /*b530*/  LDSM.16.MT88.4 R152, [R235+0x900] ;  /* 0x00090000eb98783b */ /* 0x000ee40000004200 */
[----:B------:R-:W-:Y:S01]  /*b540*/  MUFU.EX2 R202, R208 ;  /* 0x000000d000ca7308 */ /* 0x000fe20000000800 */
[----:B----4-:R-:W-:Y:S04]  /*b550*/  MOV R167, R206 ;  /* 0x000000ce00a77202 */ /* 0x010fe80000000f00 */
[-C--:B--2---:R-:W-:Y:S05]  /*b560*/  HMMA.16816.F32.BF16 R20, R140, R156.reuse, R20 ;  /* 0x0000009c8c14723c */ /* 0x084fea0000041814 */
[----:B------:R2:W4:Y:S03]  /*b570*/  MUFU.EX2 R194, R170 ;  /* 0x000000aa00c27308 */ /* 0x0005260000000800 */
[C---:B------:R-:W-:Y:S01]  /*b580*/  HMMA.16816.F32.BF16 R24, R144.reuse, R156, R24 ;  /* 0x0000009c9018723c */ /* 0x040fe20000041818 */
[----:B-1----:R-:W-:Y:S06]  /*b590*/  MOV R177, R204 ;  /* 0x000000cc00b17202 */ /* 0x002fec0000000f00 */
[----:B------:R-:W-:Y:S01]  /*b5a0*/  FFMA.FTZ R156, R133, R190, R226 ;  /* 0x000000be859c7223 */ /* 0x000fe200000100e2 */
[-C--:B------:R-:W-:Y:S01]  /*b5b0*/  HMMA.16816.F32.BF16 R28, R144, R158.reuse, R28 ;  /* 0x0000009e901c723c */ /* 0x080fe2000004181c */
[----:B------:R-:W-:Y:S01]  /*b5c0*/  LDSM.16.MT88.4 R188, [R236+0x1900] ;  /* 0x00190000ecbc783b */ /* 0x000fe20000004200 */
[----:B------:R-:W1:Y:S02]  /*b5d0*/  MUFU.EX2 R201, R171 ;  /* 0x000000ab00c97308 */ /* 0x000e640000000800 */
[----:B------:R-:W-:Y:S04]  /*b5e0*/  FADD.FTZ R164, R223, R156 ;  /* 0x0000009cdfa47221 */ /* 0x000fe80000010000 */
[C---:B------:R-:W-:Y:S01]  /*b5f0*/  HMMA.16816.F32.BF16 R32, R140.reuse, R158, R32 ;  /* 0x0000009e8c20723c */ /* 0x040fe20000041820 */
[----:B------:R-:W-:Y:S03]  /*b600*/  LDSM.16.MT88.4 R156, [R233+0x3100] ;  /* 0x00310000e99c783b */ /* 0x000fe60000004200 */
[----:B------:R1:W-:Y:S01]  /*b610*/  MUFU.EX2 R171, R161 ;  /* 0x000000a100ab7308 */ /* 0x0003e20000000800 */
[----:B--2---:R-:W-:Y:S02]  /*b620*/  MOV R170, R174 ;  /* 0x000000ae00aa7202 */ /* 0x004fe40000000f00 */
[----:B----4-:R-:W-:Y:S01]  /*b630*/  MOV R169, R194 ;  /* 0x000000c200a97202 */ /* 0x010fe20000000f00 */
[-C--:B---3--:R-:W-:Y:S01]  /*b640*/  HMMA.16816.F32.BF16 R36, R140, R148.reuse, R36 ;  /* 0x000000948c24723c */ /* 0x088fe20000041824 */
[----:B------:R-:W-:Y:S03]  /*b650*/  LDSM.16.MT88.4 R172, [R234+0x1900] ;  /* 0x00190000eaac783b */ /* 0x000fe60000004200 */
[----:B------:R-:W-:Y:S02]  /*b660*/  F2FP.BF16.PACK_AB R132, R170, R199 ;  /* 0x000000c7aa84723e */ /* 0x000fe400000010ff */
[----:B------:R2:W3:Y:S02]  /*b670*/  MUFU.EX2 R220, R165 ;  /* 0x000000a500dc7308 */ /* 0x0004e40000000800 */
[C---:B------:R-:W-:Y:S01]  /*b680*/  HMMA.16816.F32.BF16 R40, R144.reuse, R148, R40 ;  /* 0x000000949028723c */ /* 0x040fe20000041828 */
[----:B-1----:R-:W-:Y:S07]  /*b690*/  F2FP.BF16.PACK_AB R133, R169, R201 ;  /* 0x000000c9a985723e */ /* 0x002fee00000010ff */
[-C--:B------:R-:W-:Y:S01]  /*b6a0*/  HMMA.16816.F32.BF16 R44, R144, R150.reuse, R44 ;  /* 0x00000096902c723c */ /* 0x080fe2000004182c */
[----:B------:R-:W-:Y:S01]  /*b6b0*/  MUFU.EX2 R194, R231 ;  /* 0x000000e700c27308 */ /* 0x000fe20000000800 */
[----:B------:R-:W-:Y:S06]  /*b6c0*/  LDSM.16.MT88.4 R160, [R236+0x3100] ;  /* 0x00310000eca0783b */ /* 0x000fec0000004200 */
[C---:B------:R-:W-:Y:S03]  /*b6d0*/  HMMA.16816.F32.BF16 R48, R140.reuse, R150, R48 ;  /* 0x000000968c30723c */ /* 0x040fe60000041830 */
[----:B------:R-:W-:Y:S01]  /*b6e0*/  MUFU.EX2 R231, R209 ;  /* 0x000000d100e77308 */ /* 0x000fe20000000800 */
[----:B------:R-:W1:Y:S01]  /*b6f0*/  LDSM.16.MT88.4 R148, [R233+0x2900] ;  /* 0x00290000e994783b */ /* 0x000e620000004200 */
[----:B--2---:R-:W-:Y:S01]  /*b700*/  FADD.FTZ R165, R225, R134 ;  /* 0x00000086e1a57221 */ /* 0x004fe20000010000 */
[----:B------:R-:W-:Y:S02]  /*b710*/  F2FP.BF16.PACK_AB R134, R213, R204 ;  /* 0x000000ccd586723e */ /* 0x000fe400000010ff */
[-C--:B------:R-:W-:Y:S05]  /*b720*/  HMMA.16816.F32.BF16 R52, R140, R152.reuse, R52 ;  /* 0x000000988c34723c */ /* 0x080fea0000041834 */
[----:B------:R-:W-:Y:S03]  /*b730*/  MUFU.EX2 R225, R210 ;  /* 0x000000d200e17308 */ /* 0x000fe60000000800 */
[C---:B------:R-:W-:Y:S07]  /*b740*/  HMMA.16816.F32.BF16 R56, R144.reuse, R152, R56 ;  /* 0x000000989038723c */ /* 0x040fee0000041838 */
[----:B------:R2:W-:Y:S01]  /*b750*/  MUFU.EX2 R230, R178 ;  /* 0x000000b200e67308 */ /* 0x0005e20000000800 */
[-C--:B------:R-:W-:Y:S08]  /*b760*/  HMMA.16816.F32.BF16 R60, R144, R154.reuse, R60 ;  /* 0x0000009a903c723c */ /* 0x080ff0000004183c */
[C---:B------:R-:W-:Y:S01]  /*b770*/  HMMA.16816.F32.BF16 R64, R140.reuse, R154, R64 ;  /* 0x0000009a8c40723c */ /* 0x040fe20000041840 */
[----:B------:R-:W4:Y:S01]  /*b780*/  LDSM.16.MT88.4 R152, [R234+0x2900] ;  /* 0x00290000ea98783b */ /* 0x000f220000004200 */
[----:B------:R3:W3:Y:S06]  /*b790*/  MUFU.EX2 R229, R180 ;  /* 0x000000b400e57308 */ /* 0x0006ec0000000800 */
[-C--:B-1----:R-:W-:Y:S04]  /*b7a0*/  HMMA.16816.F32.BF16 R68, R140, R148.reuse, R68 ;  /* 0x000000948c44723c */ /* 0x082fe80000041844 */
[----:B------:R1:W1:Y:S01]  /*b7b0*/  MUFU.EX2 R228, R179 ;  /* 0x000000b300e47308 */ /* 0x0002620000000800 */
[----:B--2---:R-:W-:Y:S03]  /*b7c0*/  MOV R178, R205 ;  /* 0x000000cd00b27202 */ /* 0x004fe60000000f00 */
[C---:B------:R-:W-:Y:S06]  /*b7d0*/  HMMA.16816.F32.BF16 R72, R144.reuse, R148, R72 ;  /* 0x000000949048723c */ /* 0x040fec0000041848 */
[----:B------:R2:W2:Y:S01]  /*b7e0*/  MUFU.EX2 R226, R182 ;  /* 0x000000b600e27308 */ /* 0x0004a20000000800 */
[----:B---3--:R-:W-:Y:S01]  /*b7f0*/  MOV R180, R207 ;  /* 0x000000cf00b47202 */ /* 0x008fe20000000f00 */
[-C--:B------:R-:W-:Y:S08]  /*b800*/  HMMA.16816.F32.BF16 R76, R144, R150.reuse, R76 ;  /* 0x00000096904c723c */ /* 0x080ff0000004184c */
[----:B------:R3:W3:Y:S01]  /*b810*/  MUFU.EX2 R223, R3 ;  /* 0x0000000300df7308 */ /* 0x0006e20000000800 */
[C---:B------:R-:W-:Y:S01]  /*b820*/  HMMA.16816.F32.BF16 R80, R140.reuse, R150, R80 ;  /* 0x000000968c50723c */ /* 0x040fe20000041850 */
[----:B------:R-:W3:Y:S02]  /*b830*/  LDSM.16.MT88.4 R148, [R236+0x2900] ;  /* 0x00290000ec94783b */ /* 0x000ee40000004200 */
[----:B-1----:R-:W-:Y:S06]  /*b840*/  MOV R179, R211 ;  /* 0x000000d300b37202 */ /* 0x002fec0000000f00 */
[----:B------:R-:W1:Y:S01]  /*b850*/  MUFU.EX2 R176, R176 ;  /* 0x000000b000b07308 */ /* 0x000e620000000800 */
[-C--:B----4-:R-:W-:Y:S02]  /*b860*/  HMMA.16816.F32.BF16 R84, R140, R152.reuse, R84 ;  /* 0x000000988c54723c */ /* 0x090fe40000041854 */
[----:B--2---:R-:W-:Y:S02]  /*b870*/  MOV R182, R215 ;  /* 0x000000d700b67202 */ /* 0x004fe40000000f00 */
[----:B------:R-:W-:Y:S04]  /*b880*/  LDSM.16.MT88.4 R212, [R234+0x3900] ;  /* 0x00390000ead4783b */ /* 0x000fe80000004200 */
[C---:B------:R-:W-:Y:S01]  /*b890*/  HMMA.16816.F32.BF16 R88, R144.reuse, R152, R88 ;  /* 0x000000989058723c */ /* 0x040fe20000041858 */
[----:B---3--:R-:W-:Y:S07]  /*b8a0*/  FADD.FTZ R3, R247, R164 ;  /* 0x000000a4f7037221 */ /* 0x008fee0000010000 */
[-C--:B------:R-:W-:Y:S01]  /*b8b0*/  HMMA.16816.F32.BF16 R92, R144, R154.reuse, R92 ;  /* 0x0000009a905c723c */ /* 0x080fe2000004185c */
[----:B------:R-:W-:Y:S03]  /*b8c0*/  FADD.FTZ R221, R244, R3 ;  /* 0x00000003f4dd7221 */ /* 0x000fe60000010000 */
[----:B------:R-:W-:Y:S04]  /*b8d0*/  MOV R3, R197 ;  /* 0x000000c500037202 */ /* 0x000fe80000000f00 */
[C---:B------:R-:W-:Y:S01]  /*b8e0*/  HMMA.16816.F32.BF16 R96, R140.reuse, R154, R96 ;  /* 0x0000009a8c60723c */ /* 0x040fe20000041860 */
[----:B------:R-:W2:Y:S07]  /*b8f0*/  LDSM.16.MT88.4 R152, [R235+0x2900] ;  /* 0x00290000eb98783b */ /* 0x000eae0000004200 */
[-C--:B------:R-:W-:Y:S08]  /*b900*/  HMMA.16816.F32.BF16 R100, R140, R148.reuse, R100 ;  /* 0x000000948c64723c */ /* 0x080ff00000041864 */
[C---:B------:R-:W-:Y:S08]  /*b910*/  HMMA.16816.F32.BF16 R104, R144.reuse, R148, R104 ;  /* 0x000000949068723c */ /* 0x040ff00000041868 */
[-C--:B------:R-:W-:Y:S08]  /*b920*/  HMMA.16816.F32.BF16 R108, R144, R150.reuse, R108 ;  /* 0x00000096906c723c */ /* 0x080ff0000004186c */
[C---:B------:R-:W-:Y:S01]  /*b930*/  HMMA.16816.F32.BF16 R112, R140.reuse, R150, R112 ;  /* 0x000000968c70723c */ /* 0x040fe20000041870 */
[----:B------:R-:W3:Y:S07]  /*b940*/  LDSM.16.MT88.4 R148, [R233+0x1100] ;  /* 0x00110000e994783b */ /* 0x000eee0000004200 */
[-C--:B--2---:R-:W-:Y:S08]  /*b950*/  HMMA.16816.F32.BF16 R116, R140, R152.reuse, R116 ;  /* 0x000000988c74723c */ /* 0x084ff00000041874 */
[C---:B------:R-:W-:Y:S08]  /*b960*/  HMMA.16816.F32.BF16 R120, R144.reuse, R152, R120 ;  /* 0x000000989078723c */ /* 0x040ff00000041878 */
[-C--:B------:R-:W-:Y:S01]  /*b970*/  HMMA.16816.F32.BF16 R124, R144, R154.reuse, R124 ;  /* 0x0000009a907c723c */ /* 0x080fe2000004187c */
[----:B------:R-:W2:Y:S07]  /*b980*/  LDSM.16.MT88.4 R144, [R234+0x1100] ;  /* 0x00110000ea90783b */ /* 0x000eae0000004200 */
[----:B------:R-:W-:Y:S01]  /*b990*/  HMMA.16816.F32.BF16 R128, R140, R154, R128 ;  /* 0x0000009a8c80723c */ /* 0x000fe20000041880 */
[----:B------:R-:W4:Y:S06]  /*b9a0*/  LDSM.16.MT88.4 R152, [R236+0x1100] ;  /* 0x00110000ec98783b */ /* 0x000f2c0000004200 */
[----:B------:R-:W-:Y:S01]  /*b9b0*/  F2FP.BF16.PACK_AB R142, R220, R207 ;  /* 0x000000cfdc8e723e */ /* 0x000fe200000010ff */
[-C--:B---3--:R-:W-:Y:S01]  /*b9c0*/  HMMA.16816.F32.BF16 R4, R132, R148.reuse, R4 ;  /* 0x000000948404723c */ /* 0x088fe20000041804 */
[----:B------:R-:W-:Y:S03]  /*b9d0*/  LDSM.16.MT88.4 R204, [R235+0x1900] ;  /* 0x00190000ebcc783b */ /* 0x000fe60000004200 */
[----:B------:R-:W-:Y:S02]  /*b9e0*/  F2FP.BF16.PACK_AB R143, R240, R211 ;  /* 0x000000d3f08f723e */ /* 0x000fe400000010ff */
[----:B------:R-:W-:Y:S02]  /*b9f0*/  F2FP.BF16.PACK_AB R140, R168, R203 ;  /* 0x000000cba88c723e */ /* 0x000fe400000010ff */
[----:B------:R-:W-:Y:S01]  /*ba00*/  F2FP.BF16.PACK_AB R141, R166, R171 ;  /* 0x000000aba68d723e */ /* 0x000fe200000010ff */
[----:B------:R-:W-:Y:S06]  /*ba10*/  LDSM.16.MT88.4 R208, [R233+0x3900] ;  /* 0x00390000e9d0783b */ /* 0x000fec0000004200 */
[C---:B------:R-:W-:Y:S08]  /*ba20*/  HMMA.16816.F32.BF16 R8, R140.reuse, R148, R8 ;  /* 0x000000948c08723c */ /* 0x040ff00000041808 */
[-C--:B------:R-:W-:Y:S08]  /*ba30*/  HMMA.16816.F32.BF16 R12, R140, R150.reuse, R12 ;  /* 0x000000968c0c723c */ /* 0x080ff0000004180c */
[C---:B------:R-:W-:Y:S01]  /*ba40*/  HMMA.16816.F32.BF16 R16, R132.reuse, R150, R16 ;  /* 0x000000968410723c */ /* 0x040fe20000041810 */
[----:B------:R-:W3:Y:S07]  /*ba50*/  LDSM.16.MT88.4 R148, [R235+0x1100] ;  /* 0x00110000eb94783b */ /* 0x000eee0000004200 */
[-C--:B--2---:R-:W-:Y:S08]  /*ba60*/  HMMA.16816.F32.BF16 R20, R132, R144.reuse, R20 ;  /* 0x000000908414723c */ /* 0x084ff00000041814 */
[C---:B------:R-:W-:Y:S08]  /*ba70*/  HMMA.16816.F32.BF16 R24, R140.reuse, R144, R24 ;  /* 0x000000908c18723c */ /* 0x040ff00000041818 */
[-C--:B------:R-:W-:Y:S08]  /*ba80*/  HMMA.16816.F32.BF16 R28, R140, R146.reuse, R28 ;  /* 0x000000928c1c723c */ /* 0x080ff0000004181c */
[C---:B------:R-:W-:Y:S01]  /*ba90*/  HMMA.16816.F32.BF16 R32, R132.reuse, R146, R32 ;  /* 0x000000928420723c */ /* 0x040fe20000041820 */
[----:B------:R-:W2:Y:S07]  /*baa0*/  LDSM.16.MT88.4 R144, [R234+0x3100] ;  /* 0x00310000ea90783b */ /* 0x000eae0000004200 */
[-C--:B----4-:R-:W-:Y:S08]  /*bab0*/  HMMA.16816.F32.BF16 R36, R132, R152.reuse, R36 ;  /* 0x000000988424723c */ /* 0x090ff00000041824 */
[C---:B------:R-:W-:Y:S08]  /*bac0*/  HMMA.16816.F32.BF16 R40, R140.reuse, R152, R40 ;  /* 0x000000988c28723c */ /* 0x040ff00000041828 */
[-C--:B------:R-:W-:Y:S08]  /*bad0*/  HMMA.16816.F32.BF16 R44, R140, R154.reuse, R44 ;  /* 0x0000009a8c2c723c */ /* 0x080ff0000004182c */
[C---:B------:R-:W-:Y:S01]  /*bae0*/  HMMA.16816.F32.BF16 R48, R132.reuse, R154, R48 ;  /* 0x0000009a8430723c */ /* 0x040fe20000041830 */
[----:B------:R-:W4:Y:S07]  /*baf0*/  LDSM.16.MT88.4 R152, [R235+0x3100] ;  /* 0x00310000eb98783b */ /* 0x000f2e0000004200 */
[-C--:B---3--:R-:W-:Y:S08]  /*bb00*/  HMMA.16816.F32.BF16 R52, R132, R148.reuse, R52 ;  /* 0x000000948434723c */ /* 0x088ff00000041834 */
[C---:B------:R-:W-:Y:S08]  /*bb10*/  HMMA.16816.F32.BF16 R56, R140.reuse, R148, R56 ;  /* 0x000000948c38723c */ /* 0x040ff00000041838 */
[-C--:B------:R-:W-:Y:S08]  /*bb20*/  HMMA.16816.F32.BF16 R60, R140, R150.reuse, R60 ;  /* 0x000000968c3c723c */ /* 0x080ff0000004183c */
[C---:B------:R-:W-:Y:S08]  /*bb30*/  HMMA.16816.F32.BF16 R64, R132.reuse, R150, R64 ;  /* 0x000000968440723c */ /* 0x040ff00000041840 */
[-C--:B------:R-:W-:Y:S08]  /*bb40*/  HMMA.16816.F32.BF16 R68, R132, R156.reuse, R68 ;  /* 0x0000009c8444723c */ /* 0x080ff00000041844 */
[C---:B------:R-:W-:Y:S08]  /*bb50*/  HMMA.16816.F32.BF16 R72, R140.reuse, R156, R72 ;  /* 0x0000009c8c48723c */ /* 0x040ff00000041848 */
[-C--:B------:R-:W-:Y:S08]  /*bb60*/  HMMA.16816.F32.BF16 R76, R140, R158.reuse, R76 ;  /* 0x0000009e8c4c723c */ /* 0x080ff0000004184c */
[C---:B------:R-:W-:Y:S01]  /*bb70*/  HMMA.16816.F32.BF16 R80, R132.reuse, R158, R80 ;  /* 0x0000009e8450723c */ /* 0x040fe20000041850 */
[----:B------:R-:W3:Y:S07]  /*bb80*/  LDSM.16.MT88.4 R156, [R233+0x1900] ;  /* 0x00190000e99c783b */ /* 0x000eee0000004200 */
[-C--:B--2---:R-:W-:Y:S08]  /*bb90*/  HMMA.16816.F32.BF16 R84, R132, R144.reuse, R84 ;  /* 0x000000908454723c */ /* 0x084ff00000041854 */
[C---:B------:R-:W-:Y:S07]  /*bba0*/  HMMA.16816.F32.BF16 R88, R140.reuse, R144, R88 ;  /* 0x000000908c58723c */ /* 0x040fee0000041858 */
[----:B------:R-:W-:Y:S01]  /*bbb0*/  FADD.FTZ R144, R248, R165 ;  /* 0x000000a5f8907221 */ /* 0x000fe20000010000 */
[-C--:B------:R-:W-:Y:S01]  /*bbc0*/  HMMA.16816.F32.BF16 R92, R140, R146.reuse, R92 ;  /* 0x000000928c5c723c */ /* 0x080fe2000004185c */
[----:B------:R2:W5:Y:S03]  /*bbd0*/  LDL.LU R248, [R1+0x78] ;  /* 0x0000780001f87983 */ /* 0x0005660000300800 */
[----:B------:R-:W-:Y:S01]  /*bbe0*/  FADD.FTZ R222, R245, R144 ;  /* 0x00000090f5de7221 */ /* 0x000fe20000010000 */
[----:B------:R2:W5:Y:S03]  /*bbf0*/  LDL.LU R247, [R1+0x74] ;  /* 0x0000740001f77983 */ /* 0x0005660000300800 */
[C---:B------:R-:W-:Y:S01]  /*bc00*/  HMMA.16816.F32.BF16 R96, R132.reuse, R146, R96 ;  /* 0x000000928460723c */ /* 0x040fe20000041860 */
[----:B------:R2:W5:Y:S03]  /*bc10*/  LDL.LU R246, [R1+0x70] ;  /* 0x0000700001f67983 */ /* 0x0005660000300800 */
[----:B------:R-:W-:Y:S01]  /*bc20*/  FADD.FTZ R3, R3, R222 ;  /* 0x000000de03037221 */ /* 0x000fe20000010000 */
[----:B------:R2:W5:Y:S03]  /*bc30*/  LDL.LU R245, [R1+0x6c] ;  /* 0x00006c0001f57983 */ /* 0x0005660000300800 */
[-C--:B------:R-:W-:Y:S01]  /*bc40*/  HMMA.16816.F32.BF16 R100, R132, R160.reuse, R100 ;  /* 0x000000a08464723c */ /* 0x080fe20000041864 */
[----:B------:R2:W5:Y:S03]  /*bc50*/  LDL.LU R244, [R1+0x68] ;  /* 0x0000680001f47983 */ /* 0x0005660000300800 */
[----:B------:R-:W-:Y:S04]  /*bc60*/  FADD.FTZ R3, R239, R3 ;  /* 0x00000003ef037221 */ /* 0x000fe80000010000 */
[C---:B------:R-:W-:Y:S07]  /*bc70*/  HMMA.16816.F32.BF16 R104, R140.reuse, R160, R104 ;  /* 0x000000a08c68723c */ /* 0x040fee0000041868 */
[----:B------:R-:W-:Y:S01]  /*bc80*/  MOV R161, R220 ;  /* 0x000000dc00a17202 */ /* 0x000fe20000000f00 */
[-C--:B------:R-:W-:Y:S01]  /*bc90*/  HMMA.16816.F32.BF16 R108, R140, R162.reuse, R108 ;  /* 0x000000a28c6c723c */ /* 0x080fe2000004186c */
[----:B------:R-:W-:Y:S02]  /*bca0*/  FADD.FTZ R220, R243, R136 ;  /* 0x00000088f3dc7221 */ /* 0x000fe40000010000 */
[----:B------:R2:W5:Y:S01]  /*bcb0*/  LDL.LU R243, [R1+0x64] ;  /* 0x0000640001f37983 */ /* 0x0005620000300800 */
[----:B------:R-:W-:Y:S01]  /*bcc0*/  FADD.FTZ R136, R219, R0 ;  /* 0x00000000db887221 */ /* 0x000fe20000010000 */
[----:B------:R-:W-:Y:S03]  /*bcd0*/  MOV R0, R216 ;  /* 0x000000d800007202 */ /* 0x000fe60000000f00 */
[C---:B------:R-:W-:Y:S08]  /*bce0*/  HMMA.16816.F32.BF16 R112, R132.reuse, R162, R112 ;  /* 0x000000a28470723c */ /* 0x040ff00000041870 */
[-C--:B----4-:R-:W-:Y:S08]  /*bcf0*/  HMMA.16816.F32.BF16 R116, R132, R152.reuse, R116 ;  /* 0x000000988474723c */ /* 0x090ff00000041874 */
[C---:B------:R-:W-:Y:S08]  /*bd00*/  HMMA.16816.F32.BF16 R120, R140.reuse, R152, R120 ;  /* 0x000000988c78723c */ /* 0x040ff00000041878 */
[-C--:B------:R-:W-:Y:S07]  /*bd10*/  HMMA.16816.F32.BF16 R124, R140, R154.reuse, R124 ;  /* 0x0000009a8c7c723c */ /* 0x080fee000004187c */
[----:B------:R-:W-:Y:S01]  /*bd20*/  F2FP.BF16.PACK_AB R140, R229, R230 ;  /* 0x000000e6e58c723e */ /* 0x000fe200000010ff */
[----:B------:R-:W-:Y:S01]  /*bd30*/  HMMA.16816.F32.BF16 R128, R132, R154, R128 ;  /* 0x0000009a8480723c */ /* 0x000fe20000041880 */
[----:B------:R-:W-:Y:S03]  /*bd40*/  F2FP.BF16.PACK_AB R141, R227, R228 ;  /* 0x000000e4e38d723e */ /* 0x000fe600000010ff */
[----:B------:R-:W-:Y:S02]  /*bd50*/  F2FP.BF16.PACK_AB R142, R225, R226 ;  /* 0x000000e2e18e723e */ /* 0x000fe400000010ff */
[----:B------:R-:W-:Y:S02]  /*bd60*/  F2FP.BF16.PACK_AB R143, R223, R224 ;  /* 0x000000e0df8f723e */ /* 0x000fe400000010ff */
[----:B------:R-:W-:Y:S02]  /*bd70*/  F2FP.BF16.PACK_AB R133, R194, R216 ;  /* 0x000000d8c285723e */ /* 0x000fe400000010ff */
[----:B------:R-:W4:Y:S02]  /*bd80*/  LDSM.16.MT88.4 R216, [R236+0x3900] ;  /* 0x00390000ecd8783b */ /* 0x000f240000004200 */
[----:B-1----:R-:W-:Y:S02]  /*bd90*/  F2FP.BF16.PACK_AB R132, R195, R176 ;  /* 0x000000b0c384723e */ /* 0x002fe400000010ff */
[----:B------:R-:W-:Y:S02]  /*bda0*/  F2FP.BF16.PACK_AB R134, R202, R198 ;  /* 0x000000c6ca86723e */ /* 0x000fe400000010ff */
[----:B------:R-:W-:Y:S07]  /*bdb0*/  F2FP.BF16.PACK_AB R135, R231, R252 ;  /* 0x000000fce787723e */ /* 0x000fee00000010ff */
[-C--:B---3--:R-:W-:Y:S01]  /*bdc0*/  HMMA.16816.F32.BF16 R148, R132, R156.reuse, R4 ;  /* 0x0000009c8494723c */ /* 0x088fe20000041804 */
[----:B------:R-:W1:Y:S07]  /*bdd0*/  LDSM.16.MT88.4 R4, [R235+0x3900] ;  /* 0x00390000eb04783b */ /* 0x000e6e0000004200 */
[C---:B------:R-:W-:Y:S07]  /*bde0*/  HMMA.16816.F32.BF16 R144, R140.reuse, R156, R8 ;  /* 0x0000009c8c90723c */ /* 0x040fee0000041808 */
[----:B------:R-:W-:Y:S01]  /*bdf0*/  MOV R11, R176 ;  /* 0x000000b0000b7202 */ /* 0x000fe20000000f00 */
[-C--:B------:R-:W-:Y:S01]  /*be00*/  HMMA.16816.F32.BF16 R152, R140, R158.reuse, R12 ;  /* 0x0000009e8c98723c */ /* 0x080fe2000004180c */
[----:B------:R-:W-:Y:S03]  /*be10*/  MOV R9, R161 ;  /* 0x000000a100097202 */ /* 0x000fe60000000f00 */
[----:B------:R-:W-:Y:S02]  /*be20*/  MOV R8, R196 ;  /* 0x000000c400087202 */ /* 0x000fe40000000f00 */
[----:B------:R-:W-:Y:S01]  /*be30*/  MOV R10, R200 ;  /* 0x000000c8000a7202 */ /* 0x000fe20000000f00 */
[----:B------:R-:W-:Y:S01]  /*be40*/  IMAD.MOV.U32 R12, RZ, RZ, R182 ;  /* 0x000000ffff0c7224 */ /* 0x000fe200078e00b6 */
[C---:B------:R-:W-:Y:S01]  /*be50*/  HMMA.16816.F32.BF16 R156, R132.reuse, R158, R16 ;  /* 0x0000009e849c723c */ /* 0x040fe20000041810 */
[----:B------:R-:W-:Y:S03]  /*be60*/  MOV R13, R194 ;  /* 0x000000c2000d7202 */ /* 0x000fe60000000f00 */
[----:B------:R-:W-:Y:S01]  /*be70*/  MOV R14, R198 ;  /* 0x000000c6000e7202 */ /* 0x000fe20000000f00 */
[----:B------:R-:W-:Y:S01]  /*be80*/  FADD.FTZ R8, R8, R136 ;  /* 0x0000008808087221 */ /* 0x000fe20000010000 */
[----:B------:R-:W-:Y:S01]  /*be90*/  MOV R15, R202 ;  /* 0x000000ca000f7202 */ /* 0x000fe20000000f00 */
[----:B------:R-:W-:Y:S01]  /*bea0*/  FADD.FTZ R10, R10, R3 ;  /* 0x000000030a0a7221 */ /* 0x000fe20000010000 */
[-C--:B------:R-:W-:Y:S01]  /*beb0*/  HMMA.16816.F32.BF16 R160, R132, R172.reuse, R20 ;  /* 0x000000ac84a0723c */ /* 0x080fe20000041814 */
[----:B------:R-:W-:Y:S03]  /*bec0*/  MOV R17, R179 ;  /* 0x000000b300117202 */ /* 0x000fe60000000f00 */
[----:B------:R-:W-:Y:S02]  /*bed0*/  MOV R18, R181 ;  /* 0x000000b500127202 */ /* 0x000fe40000000f00 */
[----:B------:R-:W-:Y:S02]  /*bee0*/  MOV R16, R180 ;  /* 0x000000b400107202 */ /* 0x000fe40000000f00 */
[----:B------:R-:W-:Y:S04]  /*bef0*/  MOV R21, R167 ;  /* 0x000000a700157202 */ /* 0x000fe80000000f00 */
[----:B------:R-:W-:Y:S02]  /*bf00*/  MOV R20, R166 ;  /* 0x000000a600147202 */ /* 0x000fe40000000f00 */
[C---:B------:R-:W-:Y:S01]  /*bf10*/  HMMA.16816.F32.BF16 R164, R140.reuse, R172, R24 ;  /* 0x000000ac8ca4723c */ /* 0x040fe20000041818 */
[----:B------:R-:W-:Y:S02]  /*bf20*/  MOV R23, R178 ;  /* 0x000000b200177202 */ /* 0x000fe40000000f00 */
[----:B------:R-:W-:Y:S02]  /*bf30*/  MOV R22, R177 ;  /* 0x000000b100167202 */ /* 0x000fe40000000f00 */
[----:B------:R-:W-:Y:S02]  /*bf40*/  MOV R19, R195 ;  /* 0x000000c300137202 */ /* 0x000fe40000000f00 */
[----:B------:R-:W-:Y:S01]  /*bf50*/  IMAD.MOV.U32 R27, RZ, RZ, R168 ;  /* 0x000000ffff1b7224 */ /* 0x000fe200078e00a8 */
[----:B------:R-:W-:Y:S04]  /*bf60*/  MOV R26, R169 ;  /* 0x000000a9001a7202 */ /* 0x000fe80000000f00 */
[----:B------:R-:W-:Y:S02]  /*bf70*/  MOV R25, R170 ;  /* 0x000000aa00197202 */ /* 0x000fe40000000f00 */
[----:B------:R-:W-:Y:S02]  /*bf80*/  MOV R24, R171 ;  /* 0x000000ab00187202 */ /* 0x000fe40000000f00 */
[-C--:B------:R-:W-:Y:S07]  /*bf90*/  HMMA.16816.F32.BF16 R168, R140, R174.reuse, R28 ;  /* 0x000000ae8ca8723c */ /* 0x080fee000004181c */
[----:B------:R-:W-:Y:S01]  /*bfa0*/  MOV R31, R203 ;  /* 0x000000cb001f7202 */ /* 0x000fe20000000f00 */
[C---:B------:R-:W-:Y:S01]  /*bfb0*/  HMMA.16816.F32.BF16 R172, R132.reuse, R174, R32 ;  /* 0x000000ae84ac723c */ /* 0x040fe20000041820 */
[----:B------:R-:W-:Y:S03]  /*bfc0*/  MOV R30, R201 ;  /* 0x000000c9001e7202 */ /* 0x000fe60000000f00 */
[----:B------:R-:W-:Y:S01]  /*bfd0*/  MOV R28, R193 ;  /* 0x000000c1001c7202 */ /* 0x000fe20000000f00 */
[----:B------:R-:W-:Y:S02]  /*bfe0*/  IMAD.MOV.U32 R29, RZ, RZ, R199 ;  /* 0x000000ffff1d7224 */ /* 0x000fe400078e00c7 */
[----:B------:R-:W-:Y:S01]  /*bff0*/  MOV R34, R186 ;  /* 0x000000ba00227202 */ /* 0x000fe20000000f00 */
[-C--:B------:R-:W-:Y:S01]  /*c000*/  HMMA.16816.F32.BF16 R176, R132, R188.reuse, R36 ;  /* 0x000000bc84b0723c */ /* 0x080fe20000041824 */
[----:B------:R-:W-:Y:S03]  /*c010*/  MOV R33, R187 ;  /* 0x000000bb00217202 */ /* 0x000fe60000000f00 */
[----:B------:R-:W-:Y:S01]  /*c020*/  MOV R35, R185 ;  /* 0x000000b900237202 */ /* 0x000fe20000000f00 */
[----:B------:R-:W-:Y:S02]  /*c030*/  IMAD.MOV.U32 R32, RZ, RZ, R192 ;  /* 0x000000ffff207224 */ /* 0x000fe400078e00c0 */
[----:B------:R-:W-:Y:S01]  /*c040*/  MOV R39, R184 ;  /* 0x000000b800277202 */ /* 0x000fe20000000f00 */
[C---:B------:R-:W-:Y:S04]  /*c050*/  HMMA.16816.F32.BF16 R180, R140.reuse, R188, R40 ;  /* 0x000000bc8cb4723c */ /* 0x040fe80000041828 */
[----:B------:R-:W-:Y:S02]  /*c060*/  MOV R38, R39 ;  /* 0x0000002700267202 */ /* 0x000fe40000000f00 */
[----:B------:R-:W-:Y:S02]  /*c070*/  MOV R39, R32 ;  /* 0x0000002000277202 */ /* 0x000fe40000000f00 */
[----:B------:R-:W-:Y:S01]  /*c080*/  MOV R32, R33 ;  /* 0x0000002100207202 */ /* 0x000fe20000000f00 */
[----:B------:R-:W-:Y:S01]  /*c090*/  IMAD.MOV.U32 R33, RZ, RZ, R34 ;  /* 0x000000ffff217224 */ /* 0x000fe200078e0022 */
[-C--:B------:R-:W-:Y:S02]  /*c0a0*/  HMMA.16816.F32.BF16 R184, R140, R190.reuse, R44 ;  /* 0x000000be8cb8723c */ /* 0x080fe4000004182c */
[----:B------:R-:W-:Y:S02]  /*c0b0*/  MOV R34, R35 ;  /* 0x0000002300227202 */ /* 0x000fe40000000f00 */
[----:B------:R-:W-:Y:S02]  /*c0c0*/  MOV R35, R28 ;  /* 0x0000001c00237202 */ /* 0x000fe40000000f00 */
[----:B------:R-:W-:Y:S02]  /*c0d0*/  MOV R28, R29 ;  /* 0x0000001d001c7202 */ /* 0x000fe40000000f00 */
[----:B------:R-:W-:Y:S01]  /*c0e0*/  MOV R29, R30 ;  /* 0x0000001e001d7202 */ /* 0x000fe20000000f00 */
[C---:B------:R-:W-:Y:S03]  /*c0f0*/  HMMA.16816.F32.BF16 R188, R132.reuse, R190, R48 ;  /* 0x000000be84bc723c */ /* 0x040fe60000041830 */
[----:B------:R-:W-:Y:S02]  /*c100*/  MOV R30, R31 ;  /* 0x0000001f001e7202 */ /* 0x000fe40000000f00 */
[----:B------:R-:W-:Y:S02]  /*c110*/  MOV R31, R24 ;  /* 0x00000018001f7202 */ /* 0x000fe40000000f00 */
[----:B------:R-:W-:Y:S01]  /*c120*/  MOV R24, R25 ;  /* 0x0000001900187202 */ /* 0x000fe20000000f00 */
[----:B------:R-:W-:Y:S01]  /*c130*/  IMAD.MOV.U32 R25, RZ, RZ, R26 ;  /* 0x000000ffff197224 */ /* 0x000fe200078e001a */
[----:B------:R-:W-:Y:S01]  /*c140*/  MOV R26, R27 ;  /* 0x0000001b001a7202 */ /* 0x000fe20000000f00 */
[-C--:B------:R-:W-:Y:S02]  /*c150*/  HMMA.16816.F32.BF16 R192, R132, R204.reuse, R52 ;  /* 0x000000cc84c0723c */ /* 0x080fe40000041834 */
[----:B------:R-:W-:Y:S02]  /*c160*/  MOV R27, R20 ;  /* 0x00000014001b7202 */ /* 0x000fe40000000f00 */
[----:B------:R-:W-:Y:S02]  /*c170*/  MOV R20, R21 ;  /* 0x0000001500147202 */ /* 0x000fe40000000f00 */
[----:B------:R-:W-:Y:S02]  /*c180*/  MOV R21, R22 ;  /* 0x0000001600157202 */ /* 0x000fe40000000f00 */
[----:B------:R-:W-:Y:S01]  /*c190*/  MOV R22, R23 ;  /* 0x0000001700167202 */ /* 0x000fe20000000f00 */
[C---:B------:R-:W-:Y:S03]  /*c1a0*/  HMMA.16816.F32.BF16 R196, R140.reuse, R204, R56 ;  /* 0x000000cc8cc4723c */ /* 0x040fe60000041838 */
[----:B------:R-:W-:Y:S02]  /*c1b0*/  MOV R23, R16 ;  /* 0x0000001000177202 */ /* 0x000fe40000000f00 */
[----:B------:R-:W-:Y:S01]  /*c1c0*/  MOV R16, R17 ;  /* 0x0000001100107202 */ /* 0x000fe20000000f00 */
[----:B------:R-:W-:Y:S01]  /*c1d0*/  IMAD.MOV.U32 R17, RZ, RZ, R18 ;  /* 0x000000ffff117224 */ /* 0x000fe200078e0012 */
[----:B------:R-:W-:Y:S01]  /*c1e0*/  MOV R18, R12 ;  /* 0x0000000c00127202 */ /* 0x000fe20000000f00 */
[-C--:B------:R-:W-:Y:S01]  /*c1f0*/  HMMA.16816.F32.BF16 R200, R140, R206.reuse, R60 ;  /* 0x000000ce8cc8723c */ /* 0x080fe2000004183c */
[----:B------:R-:W-:Y:S03]  /*c200*/  MOV R12, R9 ;  /* 0x00000009000c7202 */ /* 0x000fe60000000f00 */
[----:B------:R-:W-:Y:S01]  /*c210*/  MOV R9, R0 ;  /* 0x0000000000097202 */ /* 0x000fe20000000f00 */
[----:B------:R-:W-:Y:S01]  /*c220*/  FADD.FTZ R0, R242, R221 ;  /* 0x000000ddf2007221 */ /* 0x000fe20000010000 */
[----:B------:R-:W-:Y:S01]  /*c230*/  MOV R37, R38 ;  /* 0x0000002600257202 */ /* 0x000fe20000000f00 */
[----:B------:R2:W5:Y:S01]  /*c240*/  LDL.LU R242, [R1+0x60] ;  /* 0x0000600001f27983 */ /* 0x0005620000300800 */
[----:B------:R-:W-:Y:S01]  /*c250*/  MOV R38, R39 ;  /* 0x0000002700267202 */ /* 0x000fe20000000f00 */
[----:B------:R-:W-:Y:S01]  /*c260*/  FADD.FTZ R0, R238, R0 ;  /* 0x00000000ee007221 */ /* 0x000fe20000010000 */
[C---:B------:R-:W-:Y:S02]  /*c270*/  HMMA.16816.F32.BF16 R204, R132.reuse, R206, R64 ;  /* 0x000000ce84cc723c */ /* 0x040fe40000041840 */
[----:B------:R-:W-:Y:S02]  /*c280*/  MOV R39, R32 ;  /* 0x0000002000277202 */ /* 0x000fe40000000f00 */
[----:B------:R-:W-:Y:S01]  /*c290*/  MOV R32, R33 ;  /* 0x0000002100207202 */ /* 0x000fe20000000f00 */
[----:B------:R-:W-:Y:S01]  /*c2a0*/  IMAD.MOV.U32 R33, RZ, RZ, R34 ;  /* 0x000000ffff217224 */ /* 0x000fe200078e0022 */
[----:B------:R-:W-:Y:S02]  /*c2b0*/  MOV R34, R35 ;  /* 0x0000002300227202 */ /* 0x000fe40000000f00 */
[----:B------:R-:W-:Y:S01]  /*c2c0*/  MOV R35, R28 ;  /* 0x0000001c00237202 */ /* 0x000fe20000000f00 */
[-C--:B------:R-:W-:Y:S03]  /*c2d0*/  HMMA.16816.F32.BF16 R68, R132, R208.reuse, R68 ;  /* 0x000000d08444723c */ /* 0x080fe60000041844 */
[----:B------:R-:W-:Y:S02]  /*c2e0*/  MOV R28, R29 ;  /* 0x0000001d001c7202 */ /* 0x000fe40000000f00 */
[----:B------:R-:W-:Y:S02]  /*c2f0*/  MOV R29, R30 ;  /* 0x0000001e001d7202 */ /* 0x000fe40000000f00 */
[----:B------:R-:W-:Y:S01]  /*c300*/  MOV R30, R31 ;  /* 0x0000001f001e7202 */ /* 0x000fe20000000f00 */
[C---:B------:R-:W-:Y:S01]  /*c310*/  HMMA.16816.F32.BF16 R72, R140.reuse, R208, R72 ;  /* 0x000000d08c48723c */ /* 0x040fe20000041848 */
[----:B------:R-:W-:Y:S03]  /*c320*/  MOV R31, R24 ;  /* 0x00000018001f7202 */ /* 0x000fe60000000f00 */
        /* <DEDUP_REMOVED lines=14> */
[----:B------:R-:W-:Y:S01]  /*c410*/  FADD.FTZ R9, R241, R220 ;  /* 0x000000dcf1097221 */ /* 0x000fe20000010000 */
[-C--:B------:R-:W-:Y:S01]  /*c420*/  HMMA.16816.F32.BF16 R84, R132, R212.reuse, R84 ;  /* 0x000000d48454723c */ /* 0x080fe20000041854 */
[----:B------:R2:W5:Y:S01]  /*c430*/  LDL.LU R241, [R1+0x5c] ;  /* 0x00005c0001f17983 */ /* 0x0005620000300800 */
[----:B------:R-:W-:Y:S02]  /*c440*/  MOV R36, R37 ;  /* 0x0000002500247202 */ /* 0x000fe40000000f00 */
[----:B------:R-:W-:Y:S02]  /*c450*/  MOV R37, R38 ;  /* 0x0000002600257202 */ /* 0x000fe40000000f00 */
[----:B------:R-:W-:Y:S02]  /*c460*/  MOV R38, R39 ;  /* 0x0000002700267202 */ /* 0x000fe40000000f00 */
[----:B------:R-:W-:Y:S01]  /*c470*/  MOV R39, R32 ;  /* 0x0000002000277202 */ /* 0x000fe20000000f00 */
[C---:B------:R-:W-:Y:S03]  /*c480*/  HMMA.16816.F32.BF16 R88, R140.reuse, R212, R88 ;  /* 0x000000d48c58723c */ /* 0x040fe60000041858 */
[----:B------:R-:W-:Y:S01]  /*c490*/  MOV R32, R33 ;  /* 0x0000002100207202 */ /* 0x000fe20000000f00 */
[----:B------:R-:W-:Y:S01]  /*c4a0*/  IMAD.MOV.U32 R33, RZ, RZ, R34 ;  /* 0x000000ffff217224 */ /* 0x000fe200078e0022 */
[----:B------:R-:W-:Y:S02]  /*c4b0*/  MOV R34, R35 ;  /* 0x0000002300227202 */ /* 0x000fe40000000f00 */
[----:B------:R-:W-:Y:S01]  /*c4c0*/  MOV R35, R28 ;  /* 0x0000001c00237202 */ /* 0x000fe20000000f00 */
[-C--:B------:R-:W-:Y:S01]  /*c4d0*/  HMMA.16816.F32.BF16 R92, R140, R214.reuse, R92 ;  /* 0x000000d68c5c723c */ /* 0x080fe2000004185c */
[----:B------:R-:W-:Y:S03]  /*c4e0*/  MOV R28, R29 ;  /* 0x0000001d001c7202 */ /* 0x000fe60000000f00 */
        /* <DEDUP_REMOVED lines=8> */
[-C--:B----4-:R-:W-:Y:S01]  /*c570*/  HMMA.16816.F32.BF16 R100, R132, R216.reuse, R100 ;  /* 0x000000d88464723c */ /* 0x090fe20000041864 */
        /* <DEDUP_REMOVED lines=10> */
[----:B------:R2:W5:Y:S03]  /*c620*/  LDL.LU R240, [R1+0x58] ;  /* 0x0000580001f07983 */ /* 0x0005660000300800 */
[----:B------:R-:W-:Y:S01]  /*c630*/  MOV R43, R36 ;  /* 0x00000024002b7202 */ /* 0x000fe20000000f00 */
[----:B------:R2:W5:Y:S01]  /*c640*/  LDL.LU R239, [R1+0x54] ;  /* 0x0000540001ef7983 */ /* 0x0005620000300800 */
[----:B------:R-:W-:Y:S02]  /*c650*/  MOV R36, R37 ;  /* 0x0000002500247202 */ /* 0x000fe40000000f00 */
[----:B------:R-:W-:Y:S01]  /*c660*/  MOV R37, R38 ;  /* 0x0000002600257202 */ /* 0x000fe20000000f00 */
[----:B------:R2:W5:Y:S01]  /*c670*/  LDL.LU R238, [R1+0x50] ;  /* 0x0000500001ee7983 */ /* 0x0005620000300800 */
[C---:B------:R-:W-:Y:S02]  /*c680*/  HMMA.16816.F32.BF16 R112, R132.reuse, R218, R112 ;  /* 0x000000da8470723c */ /* 0x040fe40000041870 */
[----:B------:R-:W-:Y:S02]  /*c690*/  MOV R38, R39 ;  /* 0x0000002700267202 */ /* 0x000fe40000000f00 */
[----:B------:R-:W-:Y:S01]  /*c6a0*/  MOV R39, R32 ;  /* 0x0000002000277202 */ /* 0x000fe20000000f00 */
[----:B------:R-:W-:Y:S01]  /*c6b0*/  IMAD.MOV.U32 R32, RZ, RZ, R33 ;  /* 0x000000ffff207224 */ /* 0x000fe200078e0021 */
[----:B------:R-:W-:Y:S02]  /*c6c0*/  MOV R33, R34 ;  /* 0x0000002200217202 */ /* 0x000fe40000000f00 */
[----:B------:R-:W-:Y:S01]  /*c6d0*/  MOV R34, R35 ;  /* 0x0000002300227202 */ /* 0x000fe20000000f00 */
[-C--:B-1----:R-:W-:Y:S03]  /*c6e0*/  HMMA.16816.F32.BF16 R116, R132, R4.reuse, R116 ;  /* 0x000000048474723c */ /* 0x082fe60000041874 */
        /* <DEDUP_REMOVED lines=13> */
[----:B------:R-:W-:Y:S01]  /*c7c0*/  HMMA.16816.F32.BF16 R128, R132, R6, R128 ;  /* 0x000000068480723c */ /* 0x000fe20000041880 */
[----:B------:R-:W-:Y:S03]  /*c7d0*/  MOV R22, R23 ;  /* 0x0000001700167202 */ /* 0x000fe60000000f00 */
[----:B------:R-:W-:Y:S01]  /*c7e0*/  MOV R23, R16 ;  /* 0x0000001000177202 */ /* 0x000fe20000000f00 */
[----:B------:R-:W-:Y:S01]  /*c7f0*/  IMAD.MOV.U32 R16, RZ, RZ, R17 ;  /* 0x000000ffff107224 */ /* 0x000fe200078e0011 */
[----:B------:R-:W-:Y:S01]  /*c800*/  MOV R17, R12 ;  /* 0x0000000c00117202 */ /* 0x000fe20000000f00 */
[----:B------:R-:W-:Y:S01]  /*c810*/  FADD.FTZ R12, R237, R9 ;  /* 0x00000009ed0c7221 */ /* 0x000fe20000010000 */
[----:B------:R-:W-:Y:S01]  /*c820*/  MOV R42, R25 ;  /* 0x00000019002a7202 */ /* 0x000fe20000000f00 */
[----:B------:R2:W5:Y:S03]  /*c830*/  LDL.LU R237, [R1+0x4c] ;  /* 0x00004c0001ed7983 */ /* 0x0005660000300800 */
[----:B------:R-:W-:Y:S01]  /*c840*/  MOV R25, R26 ;  /* 0x0000001a00197202 */ /* 0x000fe20000000f00 */
[----:B------:R-:W-:Y:S01]  /*c850*/  FADD.FTZ R9, R42, R0 ;  /* 0x000000002a097221 */ /* 0x000fe20000010000 */
[----:B------:R-:W-:Y:S01]  /*c860*/  MOV R26, R27 ;  /* 0x0000001b001a7202 */ /* 0x000fe20000000f00 */
[----:B------:R-:W-:Y:S01]  /*c870*/  FADD.FTZ R0, R37, R10 ;  /* 0x0000000a25007221 */ /* 0x000fe20000010000 */
[----:B------:R-:W-:Y:S02]  /*c880*/  MOV R27, R20 ;  /* 0x00000014001b7202 */ /* 0x000fe40000000f00 */
[----:B------:R-:W-:Y:S02]  /*c890*/  MOV R20, R21 ;  /* 0x0000001500147202 */ /* 0x000fe40000000f00 */
[----:B------:R-:W-:Y:S01]  /*c8a0*/  MOV R21, R22 ;  /* 0x0000001600157202 */ /* 0x000fe20000000f00 */
[----:B------:R-:W-:Y:S01]  /*c8b0*/  IMAD.MOV.U32 R22, RZ, RZ, R23 ;  /* 0x000000ffff167224 */ /* 0x000fe200078e0017 */
[----:B------:R-:W-:Y:S02]  /*c8c0*/  MOV R23, R16 ;  /* 0x0000001000177202 */ /* 0x000fe40000000f00 */
[----:B------:R-:W-:Y:S02]  /*c8d0*/  MOV R16, R17 ;  /* 0x0000001100107202 */ /* 0x000fe40000000f00 */
[----:B------:R-:W-:Y:S01]  /*c8e0*/  MOV R17, R11 ;  /* 0x0000000b00117202 */ /* 0x000fe20000000f00 */
[----:B------:R-:W-:Y:S01]  /*c8f0*/  FADD.FTZ R11, R232, R8 ;  /* 0x00000008e80b7221 */ /* 0x000fe20000010000 */
[----:B------:R-:W-:Y:S01]  /*c900*/  MOV R141, R2 ;  /* 0x00000002008d7202 */ /* 0x000fe20000000f00 */
[----:B------:R-:W-:Y:S01]  /*c910*/  FADD.FTZ R8, R43, R12 ;  /* 0x0000000c2b087221 */ /* 0x000fe20000010000 */
[----:B------:R2:W5:Y:S01]  /*c920*/  LDL.LU R232, [R1+0x48] ;  /* 0x0000480001e87983 */ /* 0x0005620000300800 */
[----:B------:R-:W-:Y:S01]  /*c930*/  FADD.FTZ R3, R36, R11 ;  /* 0x0000000b24037221 */ /* 0x000fe20000010000 */
[----:B------:R-:W-:Y:S01]  /*c940*/  MOV R132, R138 ;  /* 0x0000008a00847202 */ /* 0x000fe20000000f00 */
[----:B------:R-:W-:Y:S01]  /*c950*/  FADD.FTZ R12, R38, R9 ;  /* 0x00000009260c7221 */ /* 0x000fe20000010000 */
[----:B------:R-:W-:Y:S01]  /*c960*/  MOV R140, R137 ;  /* 0x00000089008c7202 */ /* 0x000fe20000000f00 */
[----:B------:R-:W-:Y:S02]  /*c970*/  FADD.FTZ R11, R39, R8 ;  /* 0x00000008270b7221 */ /* 0x000fe40000010000 */
        /* <DEDUP_REMOVED lines=27> */
[----:B------:R-:W-:Y:S01]  /*cb30*/  FADD.FTZ R5, R252, R5 ;  /* 0x00000005fc057221 */ /* 0x000fe20000010000 */
[----:B------:R-:W-:Y:S01]  /*cb40*/  STL [R1+0x38], R6 ;  /* 0x0000380601007387 */ /* 0x000fe20000100800 */
[----:B------:R-:W-:Y:S02]  /*cb50*/  FADD.FTZ R3, R226, R0 ;  /* 0x00000000e2037221 */ /* 0x000fe40000010000 */
[----:B------:R-:W-:Y:S02]  /*cb60*/  FADD.FTZ R0, R224, R4 ;  /* 0x00000004e0007221 */ /* 0x000fe40000010000 */
[----:B------:R-:W-:Y:S02]  /*cb70*/  FADD.FTZ R4, R231, R5 ;  /* 0x00000005e7047221 */ /* 0x000fe40000010000 */
[----:B------:R-:W-:Y:S02]  /*cb80*/  FADD.FTZ R3, R225, R3 ;  /* 0x00000003e1037221 */ /* 0x000fe40000010000 */
[----:B------:R-:W-:Y:S01]  /*cb90*/  FADD.FTZ R0, R223, R0 ;  /* 0x00000000df007221 */ /* 0x000fe20000010000 */
[----:B------:R-:W-:Y:S04]  /*cba0*/  STL [R1+0x34], R4 ;  /* 0x0000340401007387 */ /* 0x000fe80000100800 */
[----:B------:R1:W-:Y:S04]  /*cbb0*/  STL [R1+0x40], R3 ;  /* 0x0000400301007387 */ /* 0x0003e80000100800 */
[----:B------:R2:W-:Y:S01]  /*cbc0*/  STL [R1+0x3c], R0 ;  /* 0x00003c0001007387 */ /* 0x0005e20000100800 */
[----:B-1----:R-:W-:Y:S01]  /*cbd0*/  MOV R3, R139 ;  /* 0x0000008b00037202 */ /* 0x002fe20000000f00 */
[----:B--2--5:R-:W-:-:S05]  /*cbe0*/  @P2 BRA `(.L_x_755) ;  /* 0xffffb2b000002947 */ /* 0x024fca000383ffff */
.L_x_754:
[----:B-1----:R-:W2:Y:S04]  /*cbf0*/  LDL.LU R0, [R1+0x38] ;  /* 0x0000380001007983 */ /* 0x002ea80000300800 */
[----:B------:R-:W3:Y:S04]  /*cc00*/  LDL.LU R4, [R1+0x34] ;  /* 0x0000340001047983 */ /* 0x000ee80000300800 */
[----:B------:R-:W4:Y:S04]  /*cc10*/  LDL.LU R8, [R1+0x40] ;  /* 0x0000400001087983 */ /* 0x000f280000300800 */
[----:B------:R-:W4:Y:S01]  /*cc20*/  LDL.LU R5, [R1+0x3c] ;  /* 0x00003c0001057983 */ /* 0x000f220000300800 */
[----:B------:R-:W-:-:S02]  /*cc30*/  MOV R62, 0xff800000 ;  /* 0xff800000003e7802 */ /* 0x000fc40000000f00 */
[----:B------:R-:W-:Y:S02]  /*cc40*/  MOV R63, 0xff800000 ;  /* 0xff800000003f7802 */ /* 0x000fe40000000f00 */
[----:B------:R-:W-:Y:S02]  /*cc50*/  MOV R64, 0xff800000 ;  /* 0xff80000000407802 */ /* 0x000fe40000000f00 */
[----:B------:R-:W-:Y:S02]  /*cc60*/  MOV R65, 0xff800000 ;  /* 0xff80000000417802 */ /* 0x000fe40000000f00 */
[----:B------:R-:W-:Y:S01]  /*cc70*/  PLOP3.LUT P4, PT, PT, PT, PT, 0x8, 0x0 ;  /* 0x000000000000781c */ /* 0x000fe20003f8e170 */
[----:B--2---:R-:W1:Y:S04]  /*cc80*/  SHFL.BFLY PT, R11, R0, 0x2, 0x1f ;  /* 0x0c401f00000b7f89 */ /* 0x004e6800000e0000 */
[----:B---3--:R-:W2:Y:S04]  /*cc90*/  SHFL.BFLY PT, R9, R4, 0x2, 0x1f ;  /* 0x0c401f0004097f89 */ /* 0x008ea800000e0000 */
[----:B----4-:R-:W3:Y:S04]  /*cca0*/  SHFL.BFLY PT, R7, R8, 0x2, 0x1f ;  /* 0x0c401f0008077f89 */ /* 0x010ee800000e0000 */
[----:B------:R-:W4:Y:S01]  /*ccb0*/  SHFL.BFLY PT, R6, R5, 0x2, 0x1f ;  /* 0x0c401f0005067f89 */ /* 0x000f2200000e0000 */
[----:B-1----:R-:W-:-:S02]  /*ccc0*/  FADD.FTZ R11, R11, R0 ;  /* 0x000000000b0b7221 */ /* 0x002fc40000010000 */
[----:B--2---:R-:W-:-:S03]  /*ccd0*/  FADD.FTZ R9, R9, R4 ;  /* 0x0000000409097221 */ /* 0x004fc60000010000 */
[----:B------:R-:W1:Y:S01]  /*cce0*/  SHFL.BFLY PT, R0, R11, 0x1, 0x1f ;  /* 0x0c201f000b007f89 */ /* 0x000e6200000e0000 */
[----:B---3--:R-:W-:-:S03]  /*ccf0*/  FADD.FTZ R7, R7, R8 ;  /* 0x0000000807077221 */ /* 0x008fc60000010000 */
[----:B------:R-:W2:Y:S01]  /*cd00*/  SHFL.BFLY PT, R4, R9, 0x1, 0x1f ;  /* 0x0c201f0009047f89 */ /* 0x000ea200000e0000 */
[----:B----4-:R-:W-:-:S03]  /*cd10*/  FADD.FTZ R6, R6, R5 ;  /* 0x0000000506067221 */ /* 0x010fc60000010000 */
[----:B------:R-:W3:Y:S04]  /*cd20*/  SHFL.BFLY PT, R3, R7, 0x1, 0x1f ;  /* 0x0c201f0007037f89 */ /* 0x000ee800000e0000 */
[----:B------:R-:W4:Y:S01]  /*cd30*/  SHFL.BFLY PT, R5, R6, 0x1, 0x1f ;  /* 0x0c201f0006057f89 */ /* 0x000f2200000e0000 */
[----:B-1----:R-:W-:Y:S01]  /*cd40*/  FADD.FTZ R11, R11, R0 ;  /* 0x000000000b0b7221 */ /* 0x002fe20000010000 */
[----:B------:R-:W-:Y:S01]  /*cd50*/  MOV R0, RZ ;  /* 0x000000ff00007202 */ /* 0x000fe20000000f00 */
[----:B--2---:R-:W-:-:S03]  /*cd60*/  FADD.FTZ R9, R9, R4 ;  /* 0x0000000409097221 */ /* 0x004fc60000010000 */
[----:B------:R-:W-:Y:S02]  /*cd70*/  FSETP.NE.FTZ.AND P3, PT, R11, RZ, PT ;  /* 0x000000ff0b00720b */ /* 0x000fe40003f75000 */
[----:B------:R-:W-:Y:S01]  /*cd80*/  MOV R4, RZ ;  /* 0x000000ff00047202 */ /* 0x000fe20000000f00 */
[----:B---3--:R-:W-:Y:S01]  /*cd90*/  FADD.FTZ R7, R7, R3 ;  /* 0x0000000307077221 */ /* 0x008fe20000010000 */
[----:B------:R-:W-:Y:S02]  /*cda0*/  FSETP.NE.FTZ.AND P2, PT, R9, RZ, PT ;  /* 0x000000ff0900720b */ /* 0x000fe40003f55000 */
[----:B------:R-:W-:Y:S01]  /*cdb0*/  MOV R3, RZ ;  /* 0x000000ff00037202 */ /* 0x000fe20000000f00 */
[----:B----4-:R-:W-:Y:S01]  /*cdc0*/  FADD.FTZ R6, R5, R6 ;  /* 0x0000000605067221 */ /* 0x010fe20000010000 */
[----:B------:R-:W-:-:S04]  /*cdd0*/  FSETP.NE.FTZ.AND P1, PT, R7, RZ, PT ;  /* 0x000000ff0700720b */ /* 0x000fc80003f35000 */
[----:B------:R-:W-:Y:S01]  /*cde0*/  FSETP.NE.FTZ.AND P0, PT, R6, RZ, PT ;  /* 0x000000ff0600720b */ /* 0x000fe20003f15000 */
[----:B------:R-:W1:Y:S08]  /*cdf0*/  @P3 MUFU.RCP R0, R11 ;  /* 0x0000000b00003308 */ /* 0x000e700000001000 */
[----:B------:R-:W2:Y:S04]  /*ce00*/  @P1 MUFU.RCP R3, R7 ;  /* 0x0000000700031308 */ /* 0x000ea80000001000 */
[----:B------:R-:W-:Y:S01]  /*ce10*/  @P0 MOV R8, 0x3f317218 ;  /* 0x3f31721800080802 */ /* 0x000fe20000000f00 */
[----:B-1----:R-:W-:-:S03]  /*ce20*/  FMUL.FTZ R148, R0, R148 ;  /* 0x0000009400947220 */ /* 0x002fc60000410000 */
[----:B------:R-:W1:Y:S01]  /*ce30*/  @P2 MUFU.RCP R4, R9 ;  /* 0x0000000900042308 */ /* 0x000e620000001000 */
[C---:B------:R-:W-:Y:S02]  /*ce40*/  FMUL.FTZ R58, R0.reuse, R149 ;  /* 0x00000095003a7220 */ /* 0x040fe40000410000 */
[C---:B------:R-:W-:Y:S02]  /*ce50*/  FMUL.FTZ R156, R0.reuse, R156 ;  /* 0x0000009c009c7220 */ /* 0x040fe40000410000 */
[C---:B------:R-:W-:Y:S02]  /*ce60*/  FMUL.FTZ R157, R0.reuse, R157 ;  /* 0x0000009d009d7220 */ /* 0x040fe40000410000 */
[C---:B------:R-:W-:Y:S01]  /*ce70*/  FMUL.FTZ R160, R0.reuse, R160 ;  /* 0x000000a000a07220 */ /* 0x040fe20000410000 */
[----:B------:R-:W-:Y:S01]  /*ce80*/  @P3 MUFU.LG2 R11, R11 ;  /* 0x0000000b000b3308 */ /* 0x000fe20000000c00 */
[C---:B------:R-:W-:Y:S02]  /*ce90*/  FMUL.FTZ R52, R0.reuse, R161 ;  /* 0x000000a100347220 */ /* 0x040fe40000410000 */
[----:B------:R-:W-:-:S02]  /*cea0*/  FMUL.FTZ R172, R0, R172 ;  /* 0x000000ac00ac7220 */ /* 0x000fc40000410000 */
[C---:B------:R-:W-:Y:S02]  /*ceb0*/  FMUL.FTZ R173, R0.reuse, R173 ;  /* 0x000000ad00ad7220 */ /* 0x040fe40000410000 */
[C---:B------:R-:W-:Y:S01]  /*cec0*/  FMUL.FTZ R176, R0.reuse, R176 ;  /* 0x000000b000b07220 */ /* 0x040fe20000410000 */
[----:B------:R-:W-:Y:S01]  /*ced0*/  @P2 MUFU.LG2 R9, R9 ;  /* 0x0000000900092308 */ /* 0x000fe20000000c00 */
[C---:B------:R-:W-:Y:S02]  /*cee0*/  FMUL.FTZ R50, R0.reuse, R177 ;  /* 0x000000b100327220 */ /* 0x040fe40000410000 */
[C---:B------:R-:W-:Y:S02]  /*cef0*/  FMUL.FTZ R188, R0.reuse, R188 ;  /* 0x000000bc00bc7220 */ /* 0x040fe40000410000 */
[C---:B------:R-:W-:Y:S02]  /*cf00*/  FMUL.FTZ R46, R0.reuse, R189 ;  /* 0x000000bd002e7220 */ /* 0x040fe40000410000 */
[C---:B------:R-:W-:Y:S01]  /*cf10*/  FMUL.FTZ R192, R0.reuse, R192 ;  /* 0x000000c000c07220 */ /* 0x040fe20000410000 */
[----:B------:R-:W-:Y:S01]  /*cf20*/  @P1 MUFU.LG2 R7, R7 ;  /* 0x0000000700071308 */ /* 0x000fe20000000c00 */
        /* <DEDUP_REMOVED lines=19> */
[----:B------:R-:W-:Y:S01]  /*d060*/  MOV R0, RZ ;  /* 0x000000ff00007202 */ /* 0x000fe20000000f00 */
[----:B--2---:R-:W-:-:S02]  /*d070*/  FMUL.FTZ R144, R3, R144 ;  /* 0x0000009003907220 */ /* 0x004fc40000410000 */
[C---:B------:R-:W-:Y:S02]  /*d080*/  FMUL.FTZ R59, R3.reuse, R145 ;  /* 0x00000091033b7220 */ /* 0x040fe40000410000 */
[C---:B------:R-:W-:Y:S01]  /*d090*/  FMUL.FTZ R152, R3.reuse, R152 ;  /* 0x0000009803987220 */ /* 0x040fe20000410000 */
[----:B------:R-:W2:Y:S01]  /*d0a0*/  @P0 MUFU.RCP R0, R6 ;  /* 0x0000000600000308 */ /* 0x000ea20000001000 */
[C---:B------:R-:W-:Y:S02]  /*d0b0*/  FMUL.FTZ R56, R3.reuse, R153 ;  /* 0x0000009903387220 */ /* 0x040fe40000410000 */
[C---:B------:R-:W-:Y:S02]  /*d0c0*/  FMUL.FTZ R164, R3.reuse, R164 ;  /* 0x000000a403a47220 */ /* 0x040fe40000410000 */
[C---:B------:R-:W-:Y:S02]  /*d0d0*/  FMUL.FTZ R55, R3.reuse, R165 ;  /* 0x000000a503377220 */ /* 0x040fe40000410000 */
[C---:B------:R-:W-:Y:S01]  /*d0e0*/  FMUL.FTZ R168, R3.reuse, R168 ;  /* 0x000000a803a87220 */ /* 0x040fe20000410000 */
[----:B------:R-:W3:Y:S01]  /*d0f0*/  @P0 MUFU.LG2 R6, R6 ;  /* 0x0000000600060308 */ /* 0x000ee20000000c00 */
        /* <DEDUP_REMOVED lines=25> */
[----:B------:R-:W-:Y:S01]  /*d290*/  @P2 MOV R3, 0x3f317218 ;  /* 0x3f31721800032802 */ /* 0x000fe20000000f00 */
[----:B-1----:R-:W-:-:S02]  /*d2a0*/  FMUL.FTZ R150, R4, R150 ;  /* 0x0000009604967220 */ /* 0x002fc40000410000 */
        /* <DEDUP_REMOVED lines=32> */
[C---:B--2---:R-:W-:Y:S02]  /*d4b0*/  FMUL.FTZ R146, R0.reuse, R146 ;  /* 0x0000009200927220 */ /* 0x044fe40000410000 */
        /* <DEDUP_REMOVED lines=30> */
[----:B------:R-:W-:Y:S01]  /*d6a0*/  FMUL.FTZ R14, R0, R127 ;  /* 0x0000007f000e7220 */ /* 0x000fe20000410000 */
[----:B------:R-:W-:Y:S01]  /*d6b0*/  @P1 MOV R0, 0x3f317218 ;  /* 0x3f31721800001802 */ /* 0x000fe20000000f00 */
[----:B------:R-:W-:Y:S02]  /*d6c0*/  @P2 FMUL.FTZ R5, R3, c[0x0][0x2d0] ;  /* 0x0000b40003052a20 */ /* 0x000fe40000410000 */
[----:B------:R-:W-:Y:S02]  /*d6d0*/  @P3 FMUL.FTZ R10, R4, c[0x0][0x2d0] ;  /* 0x0000b400040a3a20 */ /* 0x000fe40000410000 */
[----:B------:R-:W-:-:S02]  /*d6e0*/  @P1 FMUL.FTZ R3, R0, c[0x0][0x2d0] ;  /* 0x0000b40000031a20 */ /* 0x000fc40000410000 */
[----:B------:R-:W-:Y:S02]  /*d6f0*/  @P3 FMUL.FTZ R11, R11, 0.69314718246459960938 ;  /* 0x3f3172180b0b3820 */ /* 0x000fe40000410000 */
[----:B------:R-:W-:Y:S02]  /*d700*/  @P2 FMUL.FTZ R9, R9, 0.69314718246459960938 ;  /* 0x3f31721809092820 */ /* 0x000fe40000410000 */
[----:B------:R-:W-:Y:S02]  /*d710*/  @P1 FMUL.FTZ R7, R7, 0.69314718246459960938 ;  /* 0x3f31721807071820 */ /* 0x000fe40000410000 */
[----:B---3--:R-:W-:Y:S02]  /*d720*/  @P0 FMUL.FTZ R4, R6, 0.69314718246459960938 ;  /* 0x3f31721806040820 */ /* 0x008fe40000410000 */
[----:B------:R-:W-:Y:S02]  /*d730*/  @P0 FMUL.FTZ R0, R8, c[0x0][0x2d0] ;  /* 0x0000b40008000a20 */ /* 0x000fe40000410000 */
[----:B------:R-:W-:-:S02]  /*d740*/  @P3 FFMA.FTZ R62, R10, R139, R11 ;  /* 0x0000008b0a3e3223 */ /* 0x000fc4000001000b */
[----:B------:R-:W-:Y:S02]  /*d750*/  @P2 FFMA.FTZ R63, R5, R138, R9 ;  /* 0x0000008a053f2223 */ /* 0x000fe40000010009 */
[----:B------:R-:W-:Y:S02]  /*d760*/  @P1 FFMA.FTZ R64, R3, R137, R7 ;  /* 0x0000008903401223 */ /* 0x000fe40000010007 */
[----:B------:R-:W-:Y:S02]  /*d770*/  @P0 FFMA.FTZ R65, R0, R2, R4 ;  /* 0x0000000200410223 */ /* 0x000fe40000010004 */
.L_x_738:
        /* <DEDUP_REMOVED lines=72> */
[----:B------:R1:W-:Y:S01]  /*dc00*/  STS [R2], R7 ;  /* 0x0000000702007388 */ /* 0x0003e20000000800 */
        /* <DEDUP_REMOVED lines=18> */
[----:B-1----:R-:W-:Y:S01]  /*dd30*/  IMAD.MOV.U32 R7, RZ, RZ, 0x40 ;  /* 0x00000040ff077424 */ /* 0x002fe200078e00ff */
[----:B------:R-:W-:Y:S02]  /*dd40*/  F2FP.BF16.PACK_AB R29, R29, R90 ;  /* 0x0000005a1d1d723e */ /* 0x000fe400000010ff */
[----:B------:R-:W-:Y:S01]  /*dd50*/  STS [R3+0x480], R51 ;  /* 0x0004803303007388 */ /* 0x000fe20000000800 */
[----:B------:R-:W-:Y:S02]  /*dd60*/  F2FP.BF16.PACK_AB R26, R26, R92 ;  /* 0x0000005c1a1a723e */ /* 0x000fe400000010ff */
[----:B------:R-:W-:Y:S01]  /*dd70*/  SEL R7, R7, 0xffffffc0, !P2 ;  /* 0xffffffc007077807 */ /* 0x000fe20005000000 */
[----:B------:R1:W-:Y:S01]  /*dd80*/  STS [R4+0x400], R6 ;  /* 0x0004000604007388 */ /* 0x0003e20000000800 */
        /* <DEDUP_REMOVED lines=17> */
[----:B-1----:R-:W-:Y:S01]  /*dea0*/  IMAD.IADD R6, R0, 0x1, R7 ;  /* 0x0000000100067824 */ /* 0x002fe200078e0207 */
[----:B-----5:R-:W-:-:S02]  /*deb0*/  F2FP.BF16.PACK_AB R9, R131, R130 ;  /* 0x000000828309723e */ /* 0x020fc400000010ff */
[----:B------:R-:W-:Y:S01]  /*dec0*/  F2FP.BF16.PACK_AB R11, R121, R120 ;  /* 0x00000078790b723e */ /* 0x000fe200000010ff */
[----:B--2---:R-:W-:Y:S01]  /*ded0*/  IMAD.IADD R8, R7, 0x1, R2 ;  /* 0x0000000107087824 */ /* 0x004fe200078e0202 */
[----:B------:R-:W-:Y:S01]  /*dee0*/  STS [R6+0x80], R50 ;  /* 0x0000803206007388 */ /* 0x000fe20000000800 */
[----:B------:R-:W-:Y:S02]  /*def0*/  F2FP.BF16.PACK_AB R16, R16, R122 ;  /* 0x0000007a1010723e */ /* 0x000fe400000010ff */
[----:B------:R-:W-:Y:S01]  /*df00*/  F2FP.BF16.PACK_AB R15, R15, R124 ;  /* 0x0000007c0f0f723e */ /* 0x000fe200000010ff */
[----:B------:R-:W-:Y:S01]  /*df10*/  STS [R6+0x480], R49 ;  /* 0x0004803106007388 */ /* 0x000fe20000000800 */
[----:B------:R-:W-:Y:S02]  /*df20*/  F2FP.BF16.PACK_AB R14, R14, R126 ;  /* 0x0000007e0e0e723e */ /* 0x000fe400000010ff */
[----:B------:R-:W-:Y:S01]  /*df30*/  PLOP3.LUT P1, PT, PT, PT, UP1, 0x80, 0x0 ;  /* 0x000000000000781c */ /* 0x000fe20003f2f018 */
[----:B------:R1:W-:Y:S04]  /*df40*/  STS [R8+0x400], R5 ;  /* 0x0004000508007388 */ /* 0x0003e80000000800 */
[----:B------:R-:W-:Y:S04]  /*df50*/  STS [R8], R46 ;  /* 0x0000002e08007388 */ /* 0x000fe80000000800 */
[----:B------:R-:W-:Y:S04]  /*df60*/  STS [R6+0x2080], R48 ;  /* 0x0020803006007388 */ /* 0x000fe80000000800 */
[----:B------:R-:W-:Y:S04]  /*df70*/  STS [R6+0x2480], R182 ;  /* 0x002480b606007388 */ /* 0x000fe80000000800 */
[----:B------:R-:W-:Y:S04]  /*df80*/  STS [R8+0x2000], R47 ;  /* 0x0020002f08007388 */ /* 0x000fe80000000800 */
[----:B------:R-:W-:Y:S01]  /*df90*/  STS [R8+0x2400], R186 ;  /* 0x002400ba08007388 */ /* 0x000fe20000000800 */
[----:B-1----:R-:W-:-:S02]  /*dfa0*/  IMAD.IADD R5, R7, 0x1, R3 ;  /* 0x0000000107057824 */ /* 0x002fc400078e0203 */
        /* <DEDUP_REMOVED lines=37> */
[----:B------:R3:W-:Y:S04]  /*e200*/  STS [R5+0x6080], R11 ;  /* 0x0060800b05007388 */ /* 0x0007e80000000800 */
[----:B------:R3:W-:Y:S01]  /*e210*/  STS [R5+0x6480], R16 ;  /* 0x0064801005007388 */ /* 0x0007e20000000800 */
[----:B-1----:R-:W-:-:S03]  /*e220*/  IMAD.U32 R8, RZ, RZ, UR4 ;  /* 0x00000004ff087e24 */ /* 0x002fc6000f8e00ff */
[----:B------:R3:W-:Y:S04]  /*e230*/  STS [R7+0x6000], R15 ;  /* 0x0060000f07007388 */ /* 0x0007e80000000800 */
[----:B------:R3:W-:Y:S01]  /*e240*/  STS [R7+0x6400], R14 ;  /* 0x0064000e07007388 */ /* 0x0007e20000000800 */
[----:B--2---:R-:W-:-:S03]  /*e250*/  IMAD.U32 R9, RZ, RZ, UR5 ;  /* 0x00000005ff097e24 */ /* 0x004fc6000f8e00ff */
        /* <DEDUP_REMOVED lines=23> */
.L_x_759:
[----:B---3--:R-:W-:Y:S01]  /*e3d0*/  LOP3.LUT R0, R61, 0xffffffe0, RZ, 0xc0, !PT ;  /* 0xffffffe03d007812 */ /* 0x008fe200078ec0ff */
[----:B------:R-:W-:Y:S01]  /*e3e0*/  IMAD.MOV.U32 R2, RZ, RZ, c[0x0][0x4e8] ;  /* 0x00013a00ff027624 */ /* 0x000fe200078e00ff */
[----:B------:R-:W-:Y:S01]  /*e3f0*/  SHF.R.S32.HI R3, RZ, 0x1f, R60 ;  /* 0x0000001fff037819 */ /* 0x000fe2000001143c */
[----:B------:R-:W1:Y:S01]  /*e400*/  S2R R76, SR_CTAID.X ;  /* 0x00000000004c7919 */ /* 0x000e620000002500 */
[----:B------:R-:W-:Y:S01]  /*e410*/  ULDC.64 UR4, c[0x0][0x490] ;  /* 0x0001240000047ab9 */ /* 0x000fe20000000a00 */
[----:B------:R-:W-:Y:S01]  /*e420*/  IMAD.IADD R5, R67, 0x1, -R0 ;  /* 0x0000000143057824 */ /* 0x000fe200078e0a00 */
[----:B------:R-:W-:Y:S01]  /*e430*/  LEA.HI R0, R32, R32, RZ, 0x1 ;  /* 0x0000002020007211 */ /* 0x000fe200078f08ff */
[----:B------:R-:W-:Y:S01]  /*e440*/  USHF.R.S32.HI UR7, URZ, 0x1f, UR10 ;  /* 0x0000001f3f077899 */ /* 0x000fe2000801140a */
[----:B------:R-:W-:Y:S01]  /*e450*/  LEA.HI R3, R3, R60, RZ, 0x2 ;  /* 0x0000003c03037211 */ /* 0x000fe200078f10ff */
[----:B------:R-:W-:Y:S01]  /*e460*/  UIMAD UR6, UR9, UR4, URZ ;  /* 0x00000004090672a4 */ /* 0x000fe2000f8e023f */
[----:B------:R-:W-:Y:S01]  /*e470*/  SHF.R.S32.HI R6, RZ, 0x1f, R5 ;  /* 0x0000001fff067819 */ /* 0x000fe20000011405 */
[----:B------:R-:W-:Y:S01]  /*e480*/  UMOV UR18, UR14 ;  /* 0x0000000e00127c82 */ /* 0x000fe20008000000 */
[----:B------:R-:W-:Y:S01]  /*e490*/  ISETP.NE.AND P2, PT, R2, 0x1, PT ;  /* 0x000000010200780c */ /* 0x000fe20003f45270 */
[C---:B------:R-:W-:Y:S01]  /*e4a0*/  IMAD.SHL.U32 R2, R0.reuse, 0x20, RZ ;  /* 0x0000002000027824 */ /* 0x040fe200078e00ff */
[----:B------:R-:W-:Y:S01]  /*e4b0*/  LOP3.LUT R4, R0, 0x1ffffffe, RZ, 0xc0, !PT ;  /* 0x1ffffffe00047812 */ /* 0x000fe200078ec0ff */
[----:B------:R-:W-:Y:S01]  /*e4c0*/  UMOV UR19, UR15 ;  /* 0x0000000f00137c82 */ /* 0x000fe20008000000 */
[----:B------:R-:W-:Y:S01]  /*e4d0*/  LOP3.LUT R3, R3, 0xffffffc, RZ, 0xc0, !PT ;  /* 0x0ffffffc03037812 */ /* 0x000fe200078ec0ff */
[----:B------:R-:W-:Y:S01]  /*e4e0*/  USEL UR11, UR10, URZ, !UP1 ;  /* 0x0000003f0a0b7287 */ /* 0x000fe2000c800000 */
[----:B------:R-:W-:Y:S01]  /*e4f0*/  LEA.HI R0, R6, R5, RZ, 0x2 ;  /* 0x0000000506007211 */ /* 0x000fe200078f10ff */
[----:B------:R-:W-:Y:S01]  /*e500*/  IMAD.IADD R4, R32, 0x1, -R4 ;  /* 0x0000000120047824 */ /* 0x000fe200078e0a04 */
[----:B------:R-:W-:Y:S01]  /*e510*/  LOP3.LUT R2, R2, 0xffffffc0, RZ, 0xc0, !PT ;  /* 0xffffffc002027812 */ /* 0x000fe200078ec0ff */
[----:B------:R-:W-:Y:S01]  /*e520*/  IMAD.IADD R3, R60, 0x1, -R3 ;  /* 0x000000013c037824 */ /* 0x000fe200078e0a03 */
[----:B------:R-:W-:Y:S01]  /*e530*/  SHF.R.S32.HI R0, RZ, 0x2, R0 ;  /* 0x00000002ff007819 */ /* 0x000fe20000011400 */
[----:B------:R-:W-:Y:S01]  /*e540*/  USEL UR10, UR7, URZ, !UP1 ;  /* 0x0000003f070a7287 */ /* 0x000fe2000c800000 */
[----:B------:R-:W-:Y:S01]  /*e550*/  LOP3.LUT P0, RZ, R5, 0x3, RZ, 0xc0, !PT ;  /* 0x0000000305ff7812 */ /* 0x000fe2000780c0ff */
[----:B------:R-:W-:Y:S01]  /*e560*/  IMAD R2, R4, 0x8, R2 ;  /* 0x0000000804027824 */ /* 0x000fe200078e0202 */
[----:B------:R-:W-:Y:S01]  /*e570*/  UIMAD.WIDE.U32 UR18, UR8, UR4, UR18 ;  /* 0x00000004081272a5 */ /* 0x000fe2000f8e0012 */
[----:B------:R-:W-:Y:S01]  /*e580*/  IMAD R15, R3, 0x10, R0 ;  /* 0x00000010030f7824 */ /* 0x000fe200078e0200 */
[----:B------:R-:W-:Y:S01]  /*e590*/  UIMAD UR6, UR8, UR5, UR6 ;  /* 0x00000005080672a4 */ /* 0x000fe2000f8e0206 */
[-C--:B------:R-:W-:Y:S01]  /*e5a0*/  LEA.HI R4, R66, R67.reuse, RZ, 0x3 ;  /* 0x0000004342047211 */ /* 0x080fe200078f18ff */
[----:B-----5:R-:W-:Y:S01]  /*e5b0*/  IMAD R17, R17, c[0x0][0x4e8], RZ ;  /* 0x00013a0011117a24 */ /* 0x020fe200078e02ff */
[----:B------:R-:W-:Y:S01]  /*e5c0*/  ULDC.64 UR4, c[0x0][0x498] ;  /* 0x0001260000047ab9 */ /* 0x000fe20000000a00 */
[----:B------:R-:W-:Y:S01]  /*e5d0*/  IMAD.IADD R2, R15, 0x1, R2 ;  /* 0x000000010f027824 */ /* 0x000fe200078e0202 */
[----:B------:R-:W-:Y:S01]  /*e5e0*/  UIMAD UR16, UR10, UR4, URZ ;  /* 0x000000040a1072a4 */ /* 0x000fe2000f8e023f */
[----:B------:R-:W-:Y:S01]  /*e5f0*/  LOP3.LUT R6, R4, 0xfffffff8, RZ, 0xc0, !PT ;  /* 0xfffffff804067812 */ /* 0x000fe200078ec0ff */
[----:B------:R-:W-:Y:S01]  /*e600*/  UIADD3 UR19, UR19, UR6, URZ ;  /* 0x0000000613137290 */ /* 0x000fe2000fffe03f */
[----:B-1----:R-:W-:Y:S01]  /*e610*/  IMAD R2, R76, 0x80, R2 ;  /* 0x000000804c027824 */ /* 0x002fe200078e0202 */
[----:B------:R-:W-:Y:S01]  /*e620*/  UIMAD UR16, UR11, UR5, UR16 ;  /* 0x000000050b1072a4 */ /* 0x000fe2000f8e0210 */
[----:B------:R-:W-:Y:S01]  /*e630*/  SHF.R.S32.HI R19, RZ, 0x3, R4 ;  /* 0x00000003ff137819 */ /* 0x000fe20000011404 */
[----:B------:R-:W-:Y:S01]  /*e640*/  UIMAD.WIDE.U32 UR18, UR11, UR4, UR18 ;  /* 0x000000040b1272a5 */ /* 0x000fe2000f8e0012 */
[----:B------:R-:W-:Y:S01]  /*e650*/  @P2 IMAD.HI.U32 R3, R2, c[0x0][0x4ec], RZ ;  /* 0x00013b0002032a27 */ /* 0x000fe200078e00ff */
[----:B------:R-:W-:Y:S01]  /*e660*/  ULDC.64 UR6, c[0x0][0x3a0] ;  /* 0x0000e80000067ab9 */ /* 0x000fe20000000a00 */
[----:B------:R-:W-:Y:S01]  /*e670*/  LEA.HI R21, R66, R67, RZ, 0x6 ;  /* 0x0000004342157211 */ /* 0x000fe200078f30ff */
[----:B------:R-:W-:Y:S01]  /*e680*/  ULDC.64 UR4, c[0x0][0x3e8] ;  /* 0x0000fa0000047ab9 */ /* 0x000fe20000000a00 */
[----:B------:R-:W-:Y:S01]  /*e690*/  IMAD.MOV.U32 R0, RZ, RZ, R2 ;  /* 0x000000ffff007224 */ /* 0x000fe200078e0002 */
[----:B------:R-:W-:Y:S01]  /*e6a0*/  @P2 SHF.R.U32.HI R0, RZ, c[0x0][0x4f0], R3 ;  /* 0x00013c00ff002a19 */ /* 0x000fe20000011603 */
[----:B------:R-:W-:Y:S01]  /*e6b0*/  IMAD.IADD R6, R67, 0x1, -R6 ;  /* 0x0000000143067824 */ /* 0x000fe200078e0a06 */
[----:B------:R-:W-:Y:S01]  /*e6c0*/  UIMAD UR9, UR9, UR4, URZ ;  /* 0x00000004090972a4 */ /* 0x000fe2000f8e023f */
[----:B------:R-:W-:Y:S01]  /*e6d0*/  IMAD R15, R76, 0x80, R15 ;  /* 0x000000804c0f7824 */ /* 0x000fe200078e020f */
[----:B------:R-:W-:Y:S01]  /*e6e0*/  IADD3 R8, P1, R0, UR18, RZ ;  /* 0x0000001200087c10 */ /* 0x000fe2000ff3e0ff */
[----:B------:R-:W-:Y:S01]  /*e6f0*/  IMAD.MOV R3, RZ, RZ, -R0 ;  /* 0x000000ffff037224 */ /* 0x000fe200078e0a00 */
[----:B------:R-:W-:Y:S01]  /*e700*/  UIMAD UR5, UR8, UR5, UR9 ;  /* 0x00000005080572a4 */ /* 0x000fe2000f8e0209 */
[----:B------:R-:W-:Y:S01]  /*e710*/  BSSY B0, `(.L_x_760) ;  /* 0x0000069000007945 */ /* 0x000fe20003800000 */
[----:B------:R-:W-:Y:S01]  /*e720*/  ISETP.GE.OR P3, PT, R15, R17, P0 ;  /* 0x000000110f00720c */ /* 0x000fe20000766670 */
[----:B------:R-:W-:Y:S01]  /*e730*/  IMAD R5, R3, c[0x0][0x4e8], R2 ;  /* 0x00013a0003057a24 */ /* 0x000fe200078e0202 */
[----:B------:R-:W-:Y:S01]  /*e740*/  SHF.R.S32.HI R3, RZ, 0x1f, R0 ;  /* 0x0000001fff037819 */ /* 0x000fe20000011400 */
[----:B------:R-:W-:Y:S01]  /*e750*/  IMAD.U32 R2, RZ, RZ, UR16 ;  /* 0x00000010ff027e24 */ /* 0x000fe2000f8e00ff */
[----:B------:R-:W-:Y:S01]  /*e760*/  UIMAD.WIDE.U32 UR16, UR14, UR6, URZ ;  /* 0x000000060e1072a5 */ /* 0x000fe2000f8e003f */
[----:B------:R-:W-:Y:S01]  /*e770*/  IMAD.SHL.U32 R0, R19, 0x40, RZ ;  /* 0x0000004013007824 */ /* 0x000fe200078e00ff */
[----:B------:R-:W-:-:S02]  /*e780*/  UIMAD UR6, UR15, UR6, URZ ;  /* 0x000000060f0672a4 */ /* 0x000fc4000f8e023f */
[----:B------:R-:W-:Y:S02]  /*e790*/  IADD3.X R9, R3, UR19, R2, P1, !PT ;  /* 0x0000001303097c10 */ /* 0x000fe40008ffe402 */
[C---:B------:R-:W-:Y:S01]  /*e7a0*/  LEA R2, R6.reuse, R19, 0x4 ;  /* 0x0000001306027211 */ /* 0x040fe200078e20ff */
[----:B------:R-:W-:Y:S01]  /*e7b0*/  IMAD.SHL.U32 R6, R6, 0x8, RZ ;  /* 0x0000000806067824 */ /* 0x000fe200078e00ff */
[----:B------:R-:W-:Y:S01]  /*e7c0*/  LOP3.LUT R0, R0, 0x1c0, RZ, 0xc0, !PT ;  /* 0x000001c000007812 */ /* 0x000fe200078ec0ff */
[----:B------:R-:W-:Y:S02]  /*e7d0*/  UIMAD UR6, UR14, UR7, UR6 ;  /* 0x000000070e0672a4 */ /* 0x000fe4000f8e0206 */
[----:B------:R-:W-:Y:S01]  /*e7e0*/  IMAD R4, R76, 0x80, R2 ;  /* 0x000000804c047824 */ /* 0x000fe200078e0202 */
[----:B------:R-:W-:Y:S01]  /*e7f0*/  SHF.R.U32.HI R7, RZ, 0x3, R0 ;  /* 0x00000003ff077819 */ /* 0x000fe20000011600 */
[----:B------:R-:W-:Y:S01]  /*e800*/  UIADD3 UR7, UR17, UR6, URZ ;  /* 0x0000000611077290 */ /* 0x000fe2000fffe03f */
[----:B------:R-:W-:Y:S01]  /*e810*/  LOP3.LUT R0, R0, 0x38, R6, 0xf8, !PT ;  /* 0x0000003800007812 */ /* 0x000fe200078ef806 */
[----:B------:R-:W-:Y:S01]  /*e820*/  @P2 IMAD.HI.U32 R3, R4, c[0x0][0x4ec], RZ ;  /* 0x00013b0004032a27 */ /* 0x000fe200078e00ff */
[----:B------:R-:W-:Y:S01]  /*e830*/  SHF.R.S32.HI R2, RZ, 0x1f, R5 ;  /* 0x0000001fff027819 */ /* 0x000fe20000011405 */
[----:B------:R-:W-:Y:S01]  /*e840*/  UMOV UR6, UR16 ;  /* 0x0000001000067c82 */ /* 0x000fe20008000000 */
[----:B------:R-:W-:Y:S01]  /*e850*/  LOP3.LUT R20, R0, R7, RZ, 0x3c, !PT ;  /* 0x0000000700147212 */ /* 0x000fe200078e3cff */
[----:B------:R-:W-:Y:S01]  /*e860*/  UIMAD.WIDE.U32 UR8, UR8, UR4, UR6 ;  /* 0x00000004080872a5 */ /* 0x000fe2000f8e0006 */
[----:B------:R-:W-:Y:S01]  /*e870*/  IMAD.MOV.U32 R14, RZ, RZ, R4 ;  /* 0x000000ffff0e7224 */ /* 0x000fe200078e0004 */
[----:B------:R-:W-:Y:S01]  /*e880*/  @P2 SHF.R.U32.HI R14, RZ, c[0x0][0x4f0], R3 ;  /* 0x00013c00ff0e2a19 */ /* 0x000fe20000011603 */
[----:B------:R-:W-:Y:S01]  /*e890*/  IMAD R0, R2, c[0x0][0x488], RZ ;  /* 0x0001220002007a24 */ /* 0x000fe200078e02ff */
[----:B------:R-:W-:Y:S01]  /*e8a0*/  UIADD3 UR9, UR9, UR5, URZ ;  /* 0x0000000509097290 */ /* 0x000fe2000fffe03f */
[----:B------:R-:W-:Y:S01]  /*e8b0*/  IMAD.WIDE.U32 R2, R5, c[0x0][0x488], R8 ;  /* 0x0001220005027a25 */ /* 0x000fe200078e0008 */
[----:B------:R-:W-:Y:S01]  /*e8c0*/  IADD3 R8, R15, 0x8, RZ ;  /* 0x000000080f087810 */ /* 0x000fe20007ffe0ff */
[----:B------:R-:W-:Y:S01]  /*e8d0*/  ULDC.64 UR4, c[0x0][0x3f0] ;  /* 0x0000fc0000047ab9 */ /* 0x000fe20000000a00 */
[----:B------:R-:W-:Y:S01]  /*e8e0*/  SHF.R.S32.HI R9, RZ, 0x1f, R14 ;  /* 0x0000001fff097819 */ /* 0x000fe2000001140e */
[----:B------:R-:W-:Y:S01]  /*e8f0*/  IMAD R0, R5, c[0x0][0x48c], R0 ;  /* 0x0001230005007a24 */ /* 0x000fe200078e0200 */
[----:B------:R-:W-:Y:S01]  /*e900*/  UIMAD UR10, UR10, UR4, URZ ;  /* 0x000000040a0a72a4 */ /* 0x000fe2000f8e023f */
[----:B------:R-:W-:Y:S01]  /*e910*/  LEA R5, P1, R2, c[0x0][0x450], 0x2 ;  /* 0x0001140002057a11 */ /* 0x000fe200078210ff */
[----:B------:R-:W-:Y:S01]  /*e920*/  UIMAD.WIDE.U32 UR8, UR11, UR4, UR8 ;  /* 0x000000040b0872a5 */ /* 0x000fe2000f8e0008 */
[----:B------:R-:W-:Y:S01]  /*e930*/  IMAD.IADD R0, R3, 0x1, R0 ;  /* 0x0000000103007824 */ /* 0x000fe200078e0200 */
[----:B------:R-:W-:Y:S01]  /*e940*/  UIMAD UR5, UR11, UR5, UR10 ;  /* 0x000000050b0572a4 */ /* 0x000fe2000f8e020a */
[----:B------:R-:W-:Y:S01]  /*e950*/  IMAD.MOV R7, RZ, RZ, -R14 ;  /* 0x000000ffff077224 */ /* 0x000fe200078e0a0e */
[----:B------:R-:W-:Y:S01]  /*e960*/  ISETP.GE.OR P2, PT, R8, R17, P0 ;  /* 0x000000110800720c */ /* 0x000fe20000746670 */
[----:B------:R-:W-:Y:S01]  /*e970*/  IMAD R16, R9, c[0x0][0x3e0], RZ ;  /* 0x0000f80009107a24 */ /* 0x000fe200078e02ff */
[----:B------:R-:W-:Y:S01]  /*e980*/  LEA.HI.X R0, R2, c[0x0][0x454], R0, 0x2, P1 ;  /* 0x0001150002007a11 */ /* 0x000fe200008f1400 */
[----:B------:R-:W-:Y:S01]  /*e990*/  UIADD3 UR5, UR9, UR5, URZ ;  /* 0x0000000509057290 */ /* 0x000fe2000fffe03f */
[----:B------:R-:W-:Y:S01]  /*e9a0*/  SHFL.IDX PT, R10, R5, RZ, 0x1c1f ;  /* 0x001c1fff050a7589 */ /* 0x000fe200000e0000 */
[----:B------:R-:W-:Y:S01]  /*e9b0*/  IMAD R7, R7, c[0x0][0x4e8], R4 ;  /* 0x00013a0007077a24 */ /* 0x000fe200078e0204 */
[----:B------:R-:W-:Y:S01]  /*e9c0*/  MOV R3, UR9 ;  /* 0x0000000900037c02 */ /* 0x000fe20008000f00 */
[----:B------:R-:W-:Y:S01]  /*e9d0*/  IMAD.U32 R2, RZ, RZ, UR8 ;  /* 0x00000008ff027e24 */ /* 0x000fe2000f8e00ff */
[----:B------:R-:W1:Y:S01]  /*e9e0*/  SHFL.IDX PT, R11, R0, RZ, 0x1c1f ;  /* 0x001c1fff000b7589 */ /* 0x000e6200000e0000 */
[----:B------:R-:W-:-:S02]  /*e9f0*/  IMAD.U32 R3, RZ, RZ, UR5 ;  /* 0x00000005ff037e24 */ /* 0x000fc4000f8e00ff */
[C---:B------:R-:W-:Y:S01]  /*ea00*/  IMAD R18, R14.reuse, c[0x0][0x3e4], R16 ;  /* 0x0000f9000e127a24 */ /* 0x040fe200078e0210 */
[----:B------:R-:W-:Y:S01]  /*ea10*/  SHFL.IDX PT, R8, R5, 0x1, 0x1c1f ;  /* 0x003c1f0005087f89 */ /* 0x000fe200000e0000 */
[----:B------:R-:W-:Y:S01]  /*ea20*/  IMAD.WIDE.U32 R2, R14, c[0x0][0x3e0], R2 ;  /* 0x0000f8000e027a25 */ /* 0x000fe200078e0002 */
[C---:B------:R-:W-:Y:S02]  /*ea30*/  IADD3 R14, R15.reuse, 0x40, RZ ;  /* 0x000000400f0e7810 */ /* 0x040fe40007ffe0ff */
[----:B------:R-:W2:Y:S01]  /*ea40*/  SHFL.IDX PT, R9, R0, 0x1, 0x1c1f ;  /* 0x003c1f0000097f89 */ /* 0x000ea200000e0000 */
[----:B------:R-:W-:Y:S01]  /*ea50*/  IADD3 R15, R15, 0x48, RZ ;  /* 0x000000480f0f7810 */ /* 0x000fe20007ffe0ff */
[----:B------:R-:W-:Y:S01]  /*ea60*/  IMAD.SHL.U32 R16, R21, 0x8, RZ ;  /* 0x0000000815107824 */ /* 0x000fe200078e00ff */
[-C--:B------:R-:W-:Y:S01]  /*ea70*/  ISETP.GE.OR P1, PT, R14, R17.reuse, P0 ;  /* 0x000000110e00720c */ /* 0x080fe20000726670 */
[----:B------:R-:W-:Y:S01]  /*ea80*/  SHFL.IDX PT, R12, R5, 0x2, 0x1c1f ;  /* 0x005c1f00050c7f89 */ /* 0x000fe200000e0000 */
[----:B------:R-:W-:Y:S01]  /*ea90*/  ISETP.GE.OR P0, PT, R15, R17, P0 ;  /* 0x000000110f00720c */ /* 0x000fe20000706670 */
[----:B------:R-:W-:Y:S01]  /*eaa0*/  IMAD.IADD R3, R3, 0x1, R18 ;  /* 0x0000000103037824 */ /* 0x000fe200078e0212 */
[----:B------:R-:W-:Y:S01]  /*eab0*/  LOP3.LUT R15, R20, 0x7ffffe00, R16, 0xf8, !PT ;  /* 0x7ffffe00140f7812 */ /* 0x000fe200078ef810 */
[----:B------:R-:W3:Y:S02]  /*eac0*/  SHFL.IDX PT, R13, R0, 0x2, 0x1c1f ;  /* 0x005c1f00000d7f89 */ /* 0x000ee400000e0000 */
[----:B------:R-:W-:-:S02]  /*ead0*/  IMAD.WIDE.U32 R2, R7, c[0x0][0x3d8], R2 ;  /* 0x0000f60007027a25 */ /* 0x000fc400078e0002 */
[----:B------:R-:W-:Y:S04]  /*eae0*/  SHFL.IDX PT, R4, R5, 0x3, 0x1c1f ;  /* 0x007c1f0005047f89 */ /* 0x000fe800000e0000 */
[----:B------:R4:W4:Y:S04]  /*eaf0*/  SHFL.IDX PT, R5, R0, 0x3, 0x1c1f ;  /* 0x007c1f0000057f89 */ /* 0x00092800000e0000 */
[----:B-1----:R1:W-:Y:S04]  /*eb00*/  @!P3 ST.E [R10.64], R62 ;  /* 0x0000003e0a00b985 */ /* 0x0023e8000c10190c */
[----:B--2---:R1:W-:Y:S04]  /*eb10*/  @!P2 ST.E [R8.64], R63 ;  /* 0x0000003f0800a985 */ /* 0x0043e8000c10190c */
[----:B---3--:R1:W-:Y:S01]  /*eb20*/  @!P1 ST.E [R12.64], R64 ;  /* 0x000000400c009985 */ /* 0x0083e2000c10190c */
[----:B----4-:R-:W-:-:S03]  /*eb30*/  SHF.R.S32.HI R0, RZ, 0x1f, R7 ;  /* 0x0000001fff007819 */ /* 0x010fc60000011407 */
[----:B------:R1:W-:Y:S01]  /*eb40*/  @!P0 ST.E [R4.64], R65 ;  /* 0x0000004104008985 */ /* 0x0003e2000c10190c */
[----:B------:R-:W-:Y:S01]  /*eb50*/  LEA R18, P0, R2, c[0x0][0x380], 0x1 ;  /* 0x0000e00002127a11 */ /* 0x000fe200078008ff */
[----:B------:R-:W-:-:S04]  /*eb60*/  IMAD R0, R0, c[0x0][0x3d8], RZ ;  /* 0x0000f60000007a24 */ /* 0x000fc800078e02ff */
[----:B------:R-:W-:Y:S02]  /*eb70*/  IMAD R14, R7, c[0x0][0x3dc], R0 ;  /* 0x0000f700070e7a24 */ /* 0x000fe400078e0200 */
[----:B------:R-:W-:Y:S02]  /*eb80*/  IMAD.SHL.U32 R0, R15, 0x2, RZ ;  /* 0x000000020f007824 */ /* 0x000fe400078e00ff */
[----:B------:R-:W-:Y:S02]  /*eb90*/  IMAD.IADD R3, R3, 0x1, R14 ;  /* 0x0000000103037824 */ /* 0x000fe400078e020e */
[----:B------:R-:W-:Y:S01]  /*eba0*/  IMAD R7, R76, 0x80, R19 ;  /* 0x000000804c077824 */ /* 0x000fe200078e0213 */
[----:B------:R1:W2:Y:S02]  /*ebb0*/  LDS.128 R24, [R0+0x880] ;  /* 0x0008800000187984 */ /* 0x0002a40000000c00 */
[----:B------:R-:W-:Y:S02]  /*ebc0*/  LEA.HI.X R16, R2, c[0x0][0x384], R3, 0x1, P0 ;  /* 0x0000e10002107a11 */ /* 0x000fe400000f0c03 */
[----:B------:R1:W3:Y:S01]  /*ebd0*/  LDS.128 R32, [R0+0x1080] ;  /* 0x0010800000207984 */ /* 0x0002e20000000c00 */
[----:B------:R-:W-:-:S03]  /*ebe0*/  ISETP.GE.AND P0, PT, R7, R17, PT ;  /* 0x000000110700720c */ /* 0x000fc60003f06270 */
        /* <DEDUP_REMOVED lines=12> */
[----:B------:R1:W1:Y:S04]  /*ecb0*/  SHFL.IDX PT, R2, R18, RZ, 0x181f ;  /* 0x00181fff12027589 */ /* 0x00026800000e0000 */
[----:B------:R1:W1:Y:S01]  /*ecc0*/  SHFL.IDX PT, R3, R16, RZ, 0x181f ;  /* 0x00181fff10037589 */ /* 0x00026200000e0000 */
[----:B------:R-:W-:Y:S05]  /*ecd0*/  @P0 BRA `(.L_x_761) ;  /* 0x000000c000000947 */ /* 0x000fea0003800000 */
[----:B-1234-:R-:W1:Y:S01]  /*ece0*/  LDS.128 R12, [R0+0x80] ;  /* 0x00008000000c7984 */ /* 0x01ee620000000c00 */
[----:B------:R-:W-:-:S02]  /*ecf0*/  IADD3 R4, R6, 0x40, RZ ;  /* 0x0000004006047810 */ /* 0x000fc40007ffe0ff */
[----:B------:R-:W-:Y:S01]  /*ed00*/  ISETP.GE.AND P1, PT, R6, c[0x0][0x3c8], PT ;  /* 0x0000f20006007a0c */ /* 0x000fe20003f26270 */
[----:B------:R2:W3:Y:S01]  /*ed10*/  LDS.128 R8, [R0+0x4080] ;  /* 0x0040800000087984 */ /* 0x0004e20000000c00 */
[----:B------:R-:W-:-:S13]  /*ed20*/  ISETP.GE.AND P0, PT, R4, c[0x0][0x3c8], PT ;  /* 0x0000f20004007a0c */ /* 0x000fda0003f06270 */
[----:B--2---:R-:W-:-:S04]  /*ed30*/  @!P0 SHF.R.S32.HI R0, RZ, 0x1f, R4 ;  /* 0x0000001fff008819 */ /* 0x004fc80000011404 */
[----:B------:R-:W-:Y:S01]  /*ed40*/  @!P0 LEA.HI R0, R0, R4, RZ, 0x3 ;  /* 0x0000000400008211 */ /* 0x000fe200078f18ff */
[----:B------:R-:W-:-:S03]  /*ed50*/  @!P1 IMAD.WIDE R4, R6, 0x2, R2 ;  /* 0x0000000206049825 */ /* 0x000fc600078e0202 */
[----:B------:R-:W-:-:S05]  /*ed60*/  @!P0 LOP3.LUT R0, R0, 0xfffffff8, RZ, 0xc0, !PT ;  /* 0xfffffff800008812 */ /* 0x000fca00078ec0ff */
[----:B------:R-:W-:Y:S01]  /*ed70*/  @!P0 IMAD.WIDE R2, R0, 0x2, R2 ;  /* 0x0000000200028825 */ /* 0x000fe200078e0202 */
[----:B-1----:R1:W-:Y:S04]  /*ed80*/  @!P1 ST.E.128 [R4.64], R12 ;  /* 0x0000000c04009985 */ /* 0x0023e8000c101d0c */
[----:B---3--:R1:W-:Y:S02]  /*ed90*/  @!P0 ST.E.128 [R2.64], R8 ;  /* 0x0000000802008985 */ /* 0x0083e4000c101d0c */
.L_x_761:
[----:B--234-:R-:W-:Y:S05]  /*eda0*/  BSYNC B0 ;  /* 0x0000000000007941 */ /* 0x01cfea0003800000 */
.L_x_760:
[----:B-1----:R-:W-:Y:S01]  /*edb0*/  IADD3 R0, R7, 0x10, RZ ;  /* 0x0000001007007810 */ /* 0x002fe20007ffe0ff */
[----:B------:R1:W2:Y:S01]  /*edc0*/  SHFL.IDX PT, R3, R16, 0x1, 0x181f ;  /* 0x00381f0010037f89 */ /* 0x0002a200000e0000 */
[----:B------:R-:W-:Y:S02]  /*edd0*/  BSSY B0, `(.L_x_762) ;  /* 0x000000e000007945 */ /* 0x000fe40003800000 */
[----:B------:R-:W-:Y:S01]  /*ede0*/  ISETP.GE.AND P0, PT, R0, R17, PT ;  /* 0x000000110000720c */ /* 0x000fe20003f06270 */
[----:B------:R1:W3:-:S12]  /*edf0*/  SHFL.IDX PT, R2, R18, 0x1, 0x181f ;  /* 0x00381f0012027f89 */ /* 0x0002d800000e0000 */
[----:B------:R-:W-:Y:S05]  /*ee00*/  @P0 BRA `(.L_x_763) ;  /* 0x000000a000000947 */ /* 0x000fea0003800000 */
[C---:B------:R-:W-:Y:S02]  /*ee10*/  IADD3 R4, R6.reuse, 0x40, RZ ;  /* 0x0000004006047810 */ /* 0x040fe40007ffe0ff */
[----:B------:R-:W-:Y:S02]  /*ee20*/  ISETP.GE.AND P1, PT, R6, c[0x0][0x3c8], PT ;  /* 0x0000f20006007a0c */ /* 0x000fe40003f26270 */
[----:B------:R-:W-:-:S13]  /*ee30*/  ISETP.GE.AND P0, PT, R4, c[0x0][0x3c8], PT ;  /* 0x0000f20004007a0c */ /* 0x000fda0003f06270 */
[----:B------:R-:W-:-:S04]  /*ee40*/  @!P0 SHF.R.S32.HI R0, RZ, 0x1f, R4 ;  /* 0x0000001fff008819 */ /* 0x000fc80000011404 */
[----:B------:R-:W-:Y:S01]  /*ee50*/  @!P0 LEA.HI R0, R0, R4, RZ, 0x3 ;  /* 0x0000000400008211 */ /* 0x000fe200078f18ff */
[----:B--23--:R-:W-:-:S03]  /*ee60*/  @!P1 IMAD.WIDE R4, R6, 0x2, R2 ;  /* 0x0000000206049825 */ /* 0x00cfc600078e0202 */
[----:B------:R-:W-:Y:S02]  /*ee70*/  @!P0 LOP3.LUT R0, R0, 0xfffffff8, RZ, 0xc0, !PT ;  /* 0xfffffff800008812 */ /* 0x000fe400078ec0ff */
[----:B------:R2:W-:Y:S03]  /*ee80*/  @!P1 ST.E.128 [R4.64], R24 ;  /* 0x0000001804009985 */ /* 0x0005e6000c101d0c */
[----:B------:R-:W-:-:S05]  /*ee90*/  @!P0 IMAD.WIDE R2, R0, 0x2, R2 ;  /* 0x0000000200028825 */ /* 0x000fca00078e0202 */
[----:B------:R2:W-:Y:S02]  /*eea0*/  @!P0 ST.E.128 [R2.64], R20 ;  /* 0x0000001402008985 */ /* 0x0005e4000c101d0c */
.L_x_763:
[----:B------:R-:W-:Y:S05]  /*eeb0*/  BSYNC B0 ;  /* 0x0000000000007941 */ /* 0x000fea0003800000 */
.L_x_762:
[----:B------:R-:W-:Y:S01]  /*eec0*/  IADD3 R0, R7, 0x20, RZ ;  /* 0x0000002007007810 */ /* 0x000fe20007ffe0ff */
[----:B--2---:R2:W4:Y:S01]  /*eed0*/  SHFL.IDX PT, R3, R16, 0x2, 0x181f ;  /* 0x00581f0010037f89 */ /* 0x00452200000e0000 */
[----:B------:R-:W-:Y:S02]  /*eee0*/  BSSY B0, `(.L_x_764) ;  /* 0x000000e000007945 */ /* 0x000fe40003800000 */
[----:B------:R-:W-:Y:S01]  /*eef0*/  ISETP.GE.AND P0, PT, R0, R17, PT ;  /* 0x000000110000720c */ /* 0x000fe20003f06270 */
[----:B---3--:R2:W3:-:S12]  /*ef00*/  SHFL.IDX PT, R2, R18, 0x2, 0x181f ;  /* 0x00581f0012027f89 */ /* 0x0084d800000e0000 */
[----:B------:R-:W-:Y:S05]  /*ef10*/  @P0 BRA `(.L_x_765) ;  /* 0x000000a000000947 */ /* 0x000fea0003800000 */
[C---:B------:R-:W-:Y:S02]  /*ef20*/  IADD3 R4, R6.reuse, 0x40, RZ ;  /* 0x0000004006047810 */ /* 0x040fe40007ffe0ff */
[----:B------:R-:W-:Y:S02]  /*ef30*/  ISETP.GE.AND P1, PT, R6, c[0x0][0x3c8], PT ;  /* 0x0000f20006007a0c */ /* 0x000fe40003f26270 */
[----:B------:R-:W-:-:S13]  /*ef40*/  ISETP.GE.AND P0, PT, R4, c[0x0][0x3c8], PT ;  /* 0x0000f20004007a0c */ /* 0x000fda0003f06270 */
[----:B------:R-:W-:-:S04]  /*ef50*/  @!P0 SHF.R.S32.HI R0, RZ, 0x1f, R4 ;  /* 0x0000001fff008819 */ /* 0x000fc80000011404 */
[----:B------:R-:W-:Y:S01]  /*ef60*/  @!P0 LEA.HI R0, R0, R4, RZ, 0x3 ;  /* 0x0000000400008211 */ /* 0x000fe200078f18ff */
[----:B---34-:R-:W-:-:S03]  /*ef70*/  @!P1 IMAD.WIDE R4, R6, 0x2, R2 ;  /* 0x0000000206049825 */ /* 0x018fc600078e0202 */
[----:B------:R-:W-:Y:S02]  /*ef80*/  @!P0 LOP3.LUT R0, R0, 0xfffffff8, RZ, 0xc0, !PT ;  /* 0xfffffff800008812 */ /* 0x000fe400078ec0ff */
[----:B------:R3:W-:Y:S03]  /*ef90*/  @!P1 ST.E.128 [R4.64], R32 ;  /* 0x0000002004009985 */ /* 0x0007e6000c101d0c */
[----:B------:R-:W-:-:S05]  /*efa0*/  @!P0 IMAD.WIDE R2, R0, 0x2, R2 ;  /* 0x0000000200028825 */ /* 0x000fca00078e0202 */
[----:B------:R3:W-:Y:S02]  /*efb0*/  @!P0 ST.E.128 [R2.64], R28 ;  /* 0x0000001c02008985 */ /* 0x0007e4000c101d0c */
.L_x_765:
[----:B------:R-:W-:Y:S05]  /*efc0*/  BSYNC B0 ;  /* 0x0000000000007941 */ /* 0x000fea0003800000 */
.L_x_764:
[----:B------:R-:W-:Y:S01]  /*efd0*/  IADD3 R0, R7, 0x30, RZ ;  /* 0x0000003007007810 */ /* 0x000fe20007ffe0ff */
[----:B---34-:R3:W4:Y:S01]  /*efe0*/  SHFL.IDX PT, R3, R16, 0x3, 0x181f ;  /* 0x00781f0010037f89 */ /* 0x01872200000e0000 */
[----:B------:R-:W-:Y:S02]  /*eff0*/  BSSY B0, `(.L_x_766) ;  /* 0x000000e000007945 */ /* 0x000fe40003800000 */
[----:B------:R-:W-:Y:S01]  /*f000*/  ISETP.GE.AND P0, PT, R0, R17, PT ;  /* 0x000000110000720c */ /* 0x000fe20003f06270 */
[----:B------:R3:W1:-:S12]  /*f010*/  SHFL.IDX PT, R2, R18, 0x3, 0x181f ;  /* 0x00781f0012027f89 */ /* 0x00065800000e0000 */
[----:B------:R-:W-:Y:S05]  /*f020*/  @P0 BRA `(.L_x_767) ;  /* 0x000000a000000947 */ /* 0x000fea0003800000 */
[C---:B------:R-:W-:Y:S02]  /*f030*/  IADD3 R4, R6.reuse, 0x40, RZ ;  /* 0x0000004006047810 */ /* 0x040fe40007ffe0ff */
[----:B------:R-:W-:Y:S02]  /*f040*/  ISETP.GE.AND P1, PT, R6, c[0x0][0x3c8], PT ;  /* 0x0000f20006007a0c */ /* 0x000fe40003f26270 */
[----:B------:R-:W-:-:S13]  /*f050*/  ISETP.GE.AND P0, PT, R4, c[0x0][0x3c8], PT ;  /* 0x0000f20004007a0c */ /* 0x000fda0003f06270 */
[----:B------:R-:W-:-:S04]  /*f060*/  @!P0 SHF.R.S32.HI R0, RZ, 0x1f, R4 ;  /* 0x0000001fff008819 */ /* 0x000fc80000011404 */
[----:B------:R-:W-:Y:S01]  /*f070*/  @!P0 LEA.HI R0, R0, R4, RZ, 0x3 ;  /* 0x0000000400008211 */ /* 0x000fe200078f18ff */
[----:B-1--4-:R-:W-:-:S03]  /*f080*/  @!P1 IMAD.WIDE R4, R6, 0x2, R2 ;  /* 0x0000000206049825 */ /* 0x012fc600078e0202 */
[----:B------:R-:W-:Y:S02]  /*f090*/  @!P0 LOP3.LUT R0, R0, 0xfffffff8, RZ, 0xc0, !PT ;  /* 0xfffffff800008812 */ /* 0x000fe400078ec0ff */
[----:B------:R1:W-:Y:S03]  /*f0a0*/  @!P1 ST.E.128 [R4.64], R40 ;  /* 0x0000002804009985 */ /* 0x0003e6000c101d0c */
[----:B------:R-:W-:-:S05]  /*f0b0*/  @!P0 IMAD.WIDE R2, R0, 0x2, R2 ;  /* 0x0000000200028825 */ /* 0x000fca00078e0202 */
[----:B------:R1:W-:Y:S02]  /*f0c0*/  @!P0 ST.E.128 [R2.64], R36 ;  /* 0x0000002402008985 */ /* 0x0003e4000c101d0c */
.L_x_767:
[----:B------:R-:W-:Y:S05]  /*f0d0*/  BSYNC B0 ;  /* 0x0000000000007941 */ /* 0x000fea0003800000 */
.L_x_766:
[----:B------:R-:W-:Y:S01]  /*f0e0*/  IADD3 R0, R7, 0x40, RZ ;  /* 0x0000004007007810 */ /* 0x000fe20007ffe0ff */
[----:B-1--4-:R1:W4:Y:S01]  /*f0f0*/  SHFL.IDX PT, R3, R16, 0x4, 0x181f ;  /* 0x00981f0010037f89 */ /* 0x01232200000e0000 */
[----:B------:R-:W-:Y:S02]  /*f100*/  BSSY B0, `(.L_x_768) ;  /* 0x000000e000007945 */ /* 0x000fe40003800000 */
[----:B------:R-:W-:Y:S01]  /*f110*/  ISETP.GE.AND P0, PT, R0, R17, PT ;  /* 0x000000110000720c */ /* 0x000fe20003f06270 */
[----:B------:R1:W2:-:S12]  /*f120*/  SHFL.IDX PT, R2, R18, 0x4, 0x181f ;  /* 0x00981f0012027f89 */ /* 0x00029800000e0000 */
[----:B------:R-:W-:Y:S05]  /*f130*/  @P0 BRA `(.L_x_769) ;  /* 0x000000a000000947 */ /* 0x000fea0003800000 */
[C---:B------:R-:W-:Y:S02]  /*f140*/  IADD3 R4, R6.reuse, 0x40, RZ ;  /* 0x0000004006047810 */ /* 0x040fe40007ffe0ff */
[----:B------:R-:W-:Y:S02]  /*f150*/  ISETP.GE.AND P1, PT, R6, c[0x0][0x3c8], PT ;  /* 0x0000f20006007a0c */ /* 0x000fe40003f26270 */
[----:B------:R-:W-:-:S13]  /*f160*/  ISETP.GE.AND P0, PT, R4, c[0x0][0x3c8], PT ;  /* 0x0000f20004007a0c */ /* 0x000fda0003f06270 */
[----:B------:R-:W-:-:S04]  /*f170*/  @!P0 SHF.R.S32.HI R0, RZ, 0x1f, R4 ;  /* 0x0000001fff008819 */ /* 0x000fc80000011404 */
[----:B------:R-:W-:Y:S01]  /*f180*/  @!P0 LEA.HI R0, R0, R4, RZ, 0x3 ;  /* 0x0000000400008211 */ /* 0x000fe200078f18ff */
[----:B--2-4-:R-:W-:-:S03]  /*f190*/  @!P1 IMAD.WIDE R4, R6, 0x2, R2 ;  /* 0x0000000206049825 */ /* 0x014fc600078e0202 */
[----:B------:R-:W-:Y:S02]  /*f1a0*/  @!P0 LOP3.LUT R0, R0, 0xfffffff8, RZ, 0xc0, !PT ;  /* 0xfffffff800008812 */ /* 0x000fe400078ec0ff */
[----:B------:R2:W-:Y:S03]  /*f1b0*/  @!P1 ST.E.128 [R4.64], R48 ;  /* 0x0000003004009985 */ /* 0x0005e6000c101d0c */
[----:B------:R-:W-:-:S05]  /*f1c0*/  @!P0 IMAD.WIDE R2, R0, 0x2, R2 ;  /* 0x0000000200028825 */ /* 0x000fca00078e0202 */
[----:B------:R2:W-:Y:S02]  /*f1d0*/  @!P0 ST.E.128 [R2.64], R44 ;  /* 0x0000002c02008985 */ /* 0x0005e4000c101d0c */
.L_x_769:
[----:B------:R-:W-:Y:S05]  /*f1e0*/  BSYNC B0 ;  /* 0x0000000000007941 */ /* 0x000fea0003800000 */
.L_x_768:
[----:B------:R-:W-:Y:S01]  /*f1f0*/  IADD3 R0, R7, 0x50, RZ ;  /* 0x0000005007007810 */ /* 0x000fe20007ffe0ff */
[----:B--2-4-:R2:W4:Y:S01]  /*f200*/  SHFL.IDX PT, R3, R16, 0x5, 0x181f ;  /* 0x00b81f0010037f89 */ /* 0x01452200000e0000 */
        /* <DEDUP_REMOVED lines=14> */
.L_x_771:
[----:B------:R-:W-:Y:S05]  /*f2f0*/  BSYNC B0 ;  /* 0x0000000000007941 */ /* 0x000fea0003800000 */
.L_x_770:
        /* <DEDUP_REMOVED lines=16> */
.L_x_773:
[----:B------:R-:W-:Y:S05]  /*f400*/  BSYNC B0 ;  /* 0x0000000000007941 */ /* 0x000fea0003800000 */
.L_x_772:
[----:B------:R-:W-:Y:S01]  /*f410*/  IADD3 R0, R7, 0x70, RZ ;  /* 0x0000007007007810 */ /* 0x000fe20007ffe0ff */
[----:B--2-4-:R2:W4:Y:S03]  /*f420*/  SHFL.IDX PT, R3, R16, 0x7, 0x181f ;  /* 0x00f81f0010037f89 */ /* 0x01452600000e0000 */
[----:B------:R-:W-:Y:S01]  /*f430*/  ISETP.GE.AND P0, PT, R0, R17, PT ;  /* 0x000000110000720c */ /* 0x000fe20003f06270 */
[----:B------:R2:W1:-:S12]  /*f440*/  SHFL.IDX PT, R2, R18, 0x7, 0x181f ;  /* 0x00f81f0012027f89 */ /* 0x00045800000e0000 */
[----:B------:R-:W-:Y:S05]  /*f450*/  @P0 EXIT ;  /* 0x000000000000094d */ /* 0x000fea0003800000 */
[C---:B------:R-:W-:Y:S02]  /*f460*/  ISETP.GE.AND P0, PT, R6.reuse, c[0x0][0x3c8], PT ;  /* 0x0000f20006007a0c */ /* 0x040fe40003f06270 */
[----:B------:R-:W-:-:S11]  /*f470*/  IADD3 R0, R6, 0x40, RZ ;  /* 0x0000004006007810 */ /* 0x000fd60007ffe0ff */
        /* <DEDUP_REMOVED lines=10> */
.L_x_758:
        /* <DEDUP_REMOVED lines=31> */
.L_x_774:
        /* <DEDUP_REMOVED lines=43> */
.L_x_776:
[----:B------:R-:W-:Y:S05]  /*f9c0*/  BSYNC B0 ;  /* 0x0000000000007941 */ /* 0x000fea0003800000 */
.L_x_775:
        /* <DEDUP_REMOVED lines=17> */
[----:B------:R-:W-:Y:S02]  /*fae0*/  LEA R0, R7, R8, 0x4 ;  /* 0x0000000807007211 */ /* 0x000fe400078e20ff */
[----:B------:R-:W-:Y:S02]  /*faf0*/  UIMAD UR7, UR8, UR5, UR7 ;  /* 0x00000005080772a4 */ /* 0x000fe4000f8e0207 */
[----:B------:R-:W-:Y:S01]  /*fb00*/  UIMAD.WIDE.U32 UR8, UR8, UR4, UR16 ;  /* 0x00000004080872a5 */ /* 0x000fe2000f8e0010 */
[C---:B--2---:R-:W-:Y:S02]  /*fb10*/  IMAD R0, R12.reuse, 0x80, R0 ;  /* 0x000000800c007824 */ /* 0x044fe400078e0200 */
        /* <DEDUP_REMOVED lines=21> */
[----:B------:R-:W-:Y:S01]  /*fc70*/  IMAD.IADD R3, R3, 0x1, R6 ;  /* 0x0000000103037824 */ /* 0x000fe200078e0206 */
[----:B------:R-:W-:Y:S01]  /*fc80*/  SHF.L.U32 R6, R7, 0x3, RZ ;  /* 0x0000000307067819 */ /* 0x000fe200000006ff */
[C---:B------:R-:W-:Y:S02]  /*fc90*/  IMAD R0, R5.reuse, c[0x0][0x3dc], R0 ;  /* 0x0000f70005007a24 */ /* 0x040fe400078e0200 */
[----:B------:R-:W-:Y:S01]  /*fca0*/  IMAD.WIDE.U32 R2, R5, c[0x0][0x3d8], R2 ;  /* 0x0000f60005027a25 */ /* 0x000fe200078e0002 */
[----:B------:R-:W-:-:S04]  /*fcb0*/  IADD3 R7, R6, 0x40, RZ ;  /* 0x0000004006077810 */ /* 0x000fc80007ffe0ff */
        /* <DEDUP_REMOVED lines=16> */
.L_x_778:
[----:B------:R-:W-:Y:S05]  /*fdc0*/  BSYNC B0 ;  /* 0x0000000000007941 */ /* 0x000fea0003800000 */
.L_x_777:
        /* <DEDUP_REMOVED lines=15> */
.L_x_780:
[----:B------:R-:W-:Y:S05]  /*fec0*/  BSYNC B0 ;  /* 0x0000000000007941 */ /* 0x000fea0003800000 */
.L_x_779:
[----:B------:R-:W-:Y:S01]  /*fed0*/  IADD3 R0, R8, 0x20, RZ ;  /* 0x0000002008007810 */ /* 0x000fe20007ffe0ff */
[----:B---3--:R3:W1:Y:S01]  /*fee0*/  SHFL.IDX PT, R3, R9, 0x2, 0x181f ;  /* 0x00581f0009037f89 */ /* 0x00866200000e0000 */
        /* <DEDUP_REMOVED lines=13> */
.L_x_782:
[----:B------:R-:W-:Y:S05]  /*ffc0*/  BSYNC B0 ;  /* 0x0000000000007941 */ /* 0x000fea0003800000 */
.L_x_781:
[----:B------:R-:W-:Y:S01]  /*ffd0*/  IADD3 R0, R8, 0x30, RZ ;  /* 0x0000003008007810 */ /* 0x000fe20007ffe0ff */
[----:B-1----:R1:W2:Y:S01]  /*ffe0*/  SHFL.IDX PT, R3, R9, 0x3, 0x181f ;  /* 0x00781f0009037f89 */ /* 0x0022a200000e0000 */
[----:B------:R-:W-:Y:S02]  /*fff0*/  BSSY B0, `(.L_x_783) ;  /* 0x000000d000007945 */ /* 0x000fe40003800000 */
[----:B------:R-:W-:Y:S01]  /*10000*/  ISETP.GE.AND P0, PT, R0, R10, PT ;  /* 0x0000000a0000720c */ /* 0x000fe20003f06270 */
[----:B----4-:R1:W4:-:S12]  /*10010*/  SHFL.IDX PT, R2, R11, 0x3, 0x181f ;  /* 0x00781f000b027f89 */ /* 0x01031800000e0000 */
        /* <DEDUP_REMOVED lines=8> */
[----:B------:R-:W-:-:S05]  /*100a0*/  @!P0 IMAD.WIDE R2, R0, 0x2, R2 ;  /* 0x0000000200028825 */ /* 0x000fca00078e0202 */
[----:B------:R2:W-:Y:S02]  /*100b0*/  @!P0 ST.E.128 [R2.64], RZ ;  /* 0x000000ff02008985 */ /* 0x0005e4000c101d0c */
.L_x_784:
[----:B------:R-:W-:Y:S05]  /*100c0*/  BSYNC B0 ;  /* 0x0000000000007941 */ /* 0x000fea0003800000 */
.L_x_783:
[----:B------:R-:W-:Y:S01]  /*100d0*/  IADD3 R0, R8, 0x40, RZ ;  /* 0x0000004008007810 */ /* 0x000fe20007ffe0ff */
[----:B--2---:R2:W1:Y:S01]  /*100e0*/  SHFL.IDX PT, R3, R9, 0x4, 0x181f ;  /* 0x00981f0009037f89 */ /* 0x00446200000e0000 */
        /* <DEDUP_REMOVED lines=13> */
.L_x_786:
[----:B------:R-:W-:Y:S05]  /*101c0*/  BSYNC B0 ;  /* 0x0000000000007941 */ /* 0x000fea0003800000 */
.L_x_785:
        /* <DEDUP_REMOVED lines=15> */
.L_x_788:
[----:B------:R-:W-:Y:S05]  /*102c0*/  BSYNC B0 ;  /* 0x0000000000007941 */ /* 0x000fea0003800000 */
.L_x_787:
        /* <DEDUP_REMOVED lines=15> */
.L_x_790:
[----:B------:R-:W-:Y:S05]  /*103c0*/  BSYNC B0 ;  /* 0x0000000000007941 */ /* 0x000fea0003800000 */
.L_x_789:
        /* <DEDUP_REMOVED lines=16> */
.L_x_791:
        /* <DEDUP_REMOVED lines=11> */
.L_x_4342:


//--------------------- .text._ZN7cutlass13device_kernelIN5flash19enable_sm80_to_sm89INS1_16FlashAttnFwdSm80INS1_25CollectiveMainloopFwdSm80ILi4ELi1ELb0EN4cute5tupleIJNS5_1CILi128EEENS7_ILi64EEES8_EEELi128ENS_10bfloat16_tEfNS_4arch4Sm80ELb0ELb0ELb1ELb1ELb1ELb1ELb1ELb0EEENS1_21CollectiveEpilogueFwdINS6_IJS8_S8_S9_EEENS6_IJNS7_ILi1EEESH_SH_EEESB_SD_Li128ELb1ELb1ELb0ELb0EEENS1_19SingleTileSchedulerILb1ELb0ELb1ELi128EEEEEEEEEvNT_6ParamsE --------------------------
	.section	.text._ZN7cutlass13device_kernelIN5flash19enable_sm80_to_sm89INS1_16FlashAttnFwdSm80INS1_25CollectiveMainloopFwdSm80ILi4ELi1ELb0EN4cute5tupleIJNS5_1CILi128EEENS7_ILi64EEES8_EEELi128ENS_10bfloat16_tEfNS_4arch4Sm80ELb0ELb0ELb1ELb1ELb1ELb1ELb1ELb0EEENS1_21CollectiveEpilogueFwdINS6_IJS8_S8_S9_EEENS6_IJNS7_ILi1EEESH_SH_EEESB_SD_Li128ELb1ELb1ELb0ELb0EEENS1_19SingleTileSchedulerILb1ELb0ELb1ELi128EEEEEEEEEvNT_6ParamsE,"ax",@progbits
	.sectioninfo	@"SHI_REGISTERS=255"
	.align	128
.text._ZN7cutlass13device_kernelIN5flash19enable_sm80_to_sm89INS1_16FlashAttnFwdSm80INS1_25CollectiveMainloopFwdSm80ILi4ELi1ELb0EN4cute5tupleIJNS5_1CILi128EEENS7_ILi64EEES8_EEELi128ENS_10bfloat16_tEfNS_4arch4Sm80ELb0ELb0ELb1ELb1ELb1ELb1ELb1ELb0EEENS1_21CollectiveEpilogueFwdINS6_IJS8_S8_S9_EEENS6_IJNS7_ILi1EEESH_SH_EEESB_SD_Li128ELb1ELb1ELb0ELb0EEENS1_19SingleTileSchedulerILb1ELb0ELb1ELi128EEEEEEEEEvNT_6ParamsE:
        .type           _ZN7cutlass13device_kernelIN5flash19enable_sm80_to_sm89INS1_16FlashAttnFwdSm80INS1_25CollectiveMainloopFwdSm80ILi4ELi1ELb0EN4cute5tupleIJNS5_1CILi128EEENS7_ILi64EEES8_EEELi128ENS_10bfloat16_tEfNS_4arch4Sm80ELb0ELb0ELb1ELb1ELb1ELb1ELb1ELb0EEENS1_21CollectiveEpilogueFwdINS6_IJS8_S8_S9_EEENS6_IJNS7_ILi1EEESH_SH_EEESB_SD_Li128ELb1ELb1ELb0ELb0EEENS1_19SingleTileSchedulerILb1ELb0ELb1ELi128EEEEEEEEEvNT_6ParamsE,@function
        .size           _ZN7cutlass13device_kernelIN5flash19enable_sm80_to_sm89INS1_16FlashAttnFwdSm80INS1_25CollectiveMainloopFwdSm80ILi4ELi1ELb0EN4cute5tupleIJNS5_1CILi128EEENS7_ILi64EEES8_EEELi128ENS_10bfloat16_tEfNS_4arch4Sm80ELb0ELb0ELb1ELb1ELb1ELb1ELb1ELb0EEENS1_21CollectiveEpilogueFwdINS6_IJS8_S8_S9_EEENS6_IJNS7_ILi1EEESH_SH_EEESB_SD_Li128ELb1ELb1ELb0ELb0EEENS1_19SingleTileSchedulerILb1ELb0ELb1ELi128EEEEEEEEEvNT_6ParamsE,(.L_x_4343 - _ZN7cutlass13device_kernelIN5flash19enable_sm80_to_sm89INS1_16FlashAttnFwdSm80INS1_25CollectiveMainloopFwdSm80ILi4ELi1ELb0EN4cute5tupleIJNS5_1CILi128EEENS7_ILi64EEES8_EEELi128ENS_10bfloat16_tEfNS_4arch4Sm80ELb0ELb0ELb1ELb1ELb1ELb1ELb1ELb0EEENS1_21CollectiveEpilogueFwdINS6_IJS8_S8_S9_EEENS6_IJNS7_ILi1EEESH_SH_EEESB_SD_Li128ELb1ELb1ELb0ELb0EEENS1_19SingleTileSchedulerILb1ELb0ELb1ELi128EEEEEEEEEvNT_6ParamsE)
        .other          _ZN7cutlass13device_kernelIN5flash19enable_sm80_to_sm89INS1_16FlashAttnFwdSm80INS1_25CollectiveMainloopFwdSm80ILi4ELi1ELb0EN4cute5tupleIJNS5_1CILi128EEENS7_ILi64EEES8_EEELi128ENS_10bfloat16_tEfNS_4arch4Sm80ELb0ELb0ELb1ELb1ELb1ELb1ELb1ELb0EEENS1_21CollectiveEpilogueFwdINS6_IJS8_S8_S9_EEENS6_IJNS7_ILi1EEESH_SH_EEESB_SD_Li128ELb1ELb1ELb0ELb0EEENS1_19SingleTileSchedulerILb1ELb0ELb1ELi128EEEEEEEEEvNT_6ParamsE,@"STO_CUDA_ENTRY STV_DEFAULT"
_ZN7cutlass13device_kernelIN5flash19enable_sm80_to_sm89INS1_16FlashAttnFwdSm80INS1_25CollectiveMainloopFwdSm80ILi4ELi1ELb0EN4cute5tupleIJNS5_1CILi128EEENS7_ILi64EEES8_EEELi128ENS_10bfloat16_tEfNS_4arch4Sm80ELb0ELb0ELb1ELb1ELb1ELb1ELb1ELb0EEENS1_21CollectiveEpilogueFwdINS6_IJS8_S8_S9_EEENS6_IJNS7_ILi1EEESH_SH_EEESB_SD_Li128ELb1ELb1ELb0ELb0EEENS1_19SingleTileSchedulerILb1ELb0ELb1ELi128EEEEEEEEEvNT_6ParamsE:
        /* <DEDUP_REMOVED lines=21> */
.L_x_793:
        /* <DEDUP_REMOVED lines=13> */
.L_x_795:
[----:B------:R-:W-:Y:S02]  /*0220*/  ULDC UR6, c[0x0][0x54c] ;  /* 0x0001530000067ab9 */ /* 0x000fe40000000800 */
.L_x_794:
[----:B------:R-:W-:Y:S02]  /*0230*/  ULDC UR4, c[0x0][0x548] ;  /* 0x0001520000047ab9 */ /* 0x000fe40000000800 */
[----:B------:R-:W-:-:S02]  /*0240*/  USHF.L.U32 UR5, UR17, 0x7, URZ ;  /* 0x0000000711057899 */ /* 0x000fc4000800063f */
[----:B------:R-:W-:-:S04]  /*0250*/  UIMAD UR4, UR6, UR4, URZ ;  /* 0x00000004060472a4 */ /* 0x000fc8000f8e023f */
[----:B------:R-:W-:-:S04]  /*0260*/  UISETP.GE.AND UP0, UPT, UR5, UR4, UPT ;  /* 0x000000040500728c */ /* 0x000fc8000bf06270 */
[----:B------:R-:W-:Y:S01]  /*0270*/  USEL UR24, UR24, 0xffffffff, !UP0 ;  /* 0xffffffff18187887 */ /* 0x000fe2000c000000 */
[----:B------:R-:W-:Y:S05]  /*0280*/  BRA `(.L_x_796) ;  /* 0x000001b000007947 */ /* 0x000fea0003800000 */
.L_x_792:
        /* <DEDUP_REMOVED lines=8> */
.L_x_797:
        /* <DEDUP_REMOVED lines=13> */
.L_x_799:
[----:B------:R-:W-:Y:S02]  /*03e0*/  ULDC UR6, c[0x0][0x54c] ;  /* 0x0001530000067ab9 */ /* 0x000fe40000000800 */
.L_x_798:
[----:B------:R-:W-:Y:S02]  /*03f0*/  ULDC UR4, c[0x0][0x548] ;  /* 0x0001520000047ab9 */ /* 0x000fe40000000800 */
[----:B------:R-:W-:-:S02]  /*0400*/  USHF.L.U32 UR5, UR17, 0x7, URZ ;  /* 0x0000000711057899 */ /* 0x000fc4000800063f */
[----:B------:R-:W-:-:S04]  /*0410*/  UIMAD UR4, UR6, UR4, URZ ;  /* 0x00000004060472a4 */ /* 0x000fc8000f8e023f */
[----:B------:R-:W-:-:S04]  /*0420*/  UISETP.GE.AND UP0, UPT, UR5, UR4, UPT ;  /* 0x000000040500728c */ /* 0x000fc8000bf06270 */
[----:B------:R-:W-:-:S06]  /*0430*/  USEL UR24, UR24, 0xffffffff, !UP0 ;  /* 0xffffffff18187887 */ /* 0x000fcc000c000000 */
.L_x_796:
        /* <DEDUP_REMOVED lines=64> */
.L_x_800:
        /* <DEDUP_REMOVED lines=10> */
.L_x_801:
[----:B------:R-:W-:Y:S05]  /*08e0*/  @!P4 BRA `(.L_x_802) ;  /* 0x000000500000c947 */ /* 0x000fea0003800000 */
[----:B-1--4-:R1:W4:Y:S04]  /*08f0*/  LDG.E R0, [R4.64] ;  /* 0x0000002204007981 */ /* 0x012328000c1e1900 */
[----:B-1-3--:R-:W3:Y:S01]  /*0900*/  LDG.E R4, [R4.64+0x4] ;  /* 0x0000042204047981 */ /* 0x00aee2000c1e1900 */
[----:B----4-:R-:W1:Y:S08]  /*0910*/  R2UR UR22, R0 ;  /* 0x00000000001673c2 */ /* 0x010e7000000e0000 */
[----:B---3--:R-:W1:Y:S02]  /*0920*/  R2UR UR4, R4 ;  /* 0x00000000040473c2 */ /* 0x008e6400000e0000 */
[----:B-1----:R-:W-:-:S06]  /*0930*/  UIADD3 UR22, -UR22, UR4, URZ ;  /* 0x0000000416167290 */ /* 0x002fcc000fffe13f */
.L_x_802:
[----:B-1--4-:R1:W4:Y:S01]  /*0940*/  @P0 LDG.E R0, [R2.64] ;  /* 0x0000002202000981 */ /* 0x012322000c1e1900 */
[----:B------:R-:W-:-:S03]  /*0950*/  ULDC.64 UR4, c[0x0][0x378] ;  /* 0x0000de0000047ab9 */ /* 0x000fc60000000a00 */
[----:B-1-3--:R-:W3:Y:S01]  /*0960*/  @P0 LDG.E R2, [R2.64+0x4] ;  /* 0x0000042202020981 */ /* 0x00aee2000c1e1900 */
[----:B------:R-:W-:Y:S01]  /*0970*/  UISETP.NE.U32.AND UP0, UPT, URZ, UR4, UPT ;  /* 0x000000043f00728c */ /* 0x000fe2000bf05070 */
[----:B------:R-:W-:-:S03]  /*0980*/  IMAD.U32 R143, RZ, RZ, UR22 ;  /* 0x00000016ff8f7e24 */ /* 0x000fc6000f8e00ff */
[----:B------:R-:W-:-:S03]  /*0990*/  UISETP.NE.AND.EX UP0, UPT, URZ, UR5, UPT, UP0 ;  /* 0x000000053f00728c */ /* 0x000fc6000bf05300 */
[----:B------:R-:W-:-:S03]  /*09a0*/  ULDC.64 UR4, c[0x0][0x378] ;  /* 0x0000de0000047ab9 */ /* 0x000fc60000000a00 */
[----:B------:R-:W-:-:S05]  /*09b0*/  PLOP3.LUT P1, PT, PT, PT, UP0, 0x80, 0x0 ;  /* 0x000000000000781c */ /* 0x000fca0003f2f008 */
[----:B------:R-:W-:-:S06]  /*09c0*/  @UP0 UIMAD.WIDE UR4, UR24, UR45, UR4 ;  /* 0x0000002d180402a5 */ /* 0x000fcc000f8e0204 */
[----:B------:R-:W-:Y:S01]  /*09d0*/  MOV R4, UR4 ;  /* 0x0000000400047c02 */ /* 0x000fe20008000f00 */
[----:B------:R-:W-:-:S05]  /*09e0*/  IMAD.U32 R5, RZ, RZ, UR5 ;  /* 0x00000005ff057e24 */ /* 0x000fca000f8e00ff */
[----:B------:R1:W5:Y:S01]  /*09f0*/  @P1 LDG.E R143, [R4.64] ;  /* 0x00000022048f1981 */ /* 0x000362000c1e1900 */
[----:B------:R-:W-:Y:S01]  /*0a00*/  UIADD3 UR5, -UR19, UR22, URZ ;  /* 0x0000001613057290 */ /* 0x000fe2000fffe13f */
[----:B----4-:R-:W4:Y:S08]  /*0a10*/  @P0 R2UR UR4, R0 ;  /* 0x00000000000403c2 */ /* 0x010f3000000e0000 */
[----:B---3--:R-:W4:Y:S02]  /*0a20*/  @P0 R2UR UR6, R2 ;  /* 0x00000000020603c2 */ /* 0x008f2400000e0000 */
[----:B----4-:R-:W-:-:S02]  /*0a30*/  @UP2 UIADD3 UR21, -UR4, UR6, URZ ;  /* 0x0000000604152290 */ /* 0x010fc4000fffe13f */
[----:B------:R-:W-:Y:S02]  /*0a40*/  UIADD3 UR6, -UR5, URZ, URZ ;  /* 0x0000003f05067290 */ /* 0x000fe4000fffe13f */
[----:B------:R-:W-:Y:S02]  /*0a50*/  UIADD3 UR9, UR5, UR21, URZ ;  /* 0x0000001505097290 */ /* 0x000fe4000fffe03f */
        /* <DEDUP_REMOVED lines=19> */
[----:B-1----:R-:W-:Y:S02]  /*0b90*/  ULDC.64 UR4, c[0x0][0x340] ;  /* 0x0000d00000047ab9 */ /* 0x002fe40000000a00 */
[----:B------:R-:W-:Y:S02]  /*0ba0*/  UISETP.NE.U32.AND UP0, UPT, URZ, UR4, UPT ;  /* 0x000000043f00728c */ /* 0x000fe4000bf05070 */
[----:B------:R-:W-:Y:S02]  /*0bb0*/  ULDC.64 UR28, c[0x0][0x240] ;  /* 0x00009000001c7ab9 */ /* 0x000fe40000000a00 */
        /* <DEDUP_REMOVED lines=8> */
[----:B------:R-:W-:Y:S01]  /*0c40*/  UMOV UR43, 0x6 ;  /* 0x00000006002b7882 */ /* 0x000fe20000000000 */
[----:B------:R-:W-:Y:S01]  /*0c50*/  LEA.HI R0, R14, R159, RZ, 0x3 ;  /* 0x0000009f0e007211 */ /* 0x000fe200078f18ff */
[----:B------:R1:W3:Y:S01]  /*0c60*/  @P4 LDG.E R9, [R2.64] ;  /* 0x0000002202094981 */ /* 0x0002e2000c1e1900 */
[----:B------:R-:W-:Y:S01]  /*0c70*/  UMOV UR40, 0x5 ;  /* 0x0000000500287882 */ /* 0x000fe20000000000 */
[----:B------:R-:W-:Y:S01]  /*0c80*/  IMAD.U32 R4, RZ, RZ, UR16 ;  /* 0x00000010ff047e24 */ /* 0x000fe2000f8e00ff */
[----:B------:R-:W-:Y:S01]  /*0c90*/  SHF.R.S32.HI R96, RZ, 0x3, R0 ;  /* 0x00000003ff607819 */ /* 0x000fe20000011400 */
[----:B------:R-:W-:Y:S01]  /*0ca0*/  ULDC UR13, c[0x0][0x23c] ;  /* 0x00008f00000d7ab9 */ /* 0x000fe20000000800 */
[----:B------:R-:W-:Y:S01]  /*0cb0*/  LOP3.LUT R0, R0, 0xfffffff8, RZ, 0xc0, !PT ;  /* 0xfffffff800007812 */ /* 0x000fe200078ec0ff */
[----:B------:R-:W-:Y:S01]  /*0cc0*/  ULDC.64 UR4, c[0x0][0x238] ;  /* 0x00008e0000047ab9 */ /* 0x000fe20000000a00 */
[----:B------:R-:W-:Y:S01]  /*0cd0*/  SHF.R.S32.HI R11, RZ, 0x1f, R96 ;  /* 0x0000001fff0b7819 */ /* 0x000fe20000011460 */
[----:B------:R-:W-:Y:S01]  /*0ce0*/  UIMAD UR28, UR15, UR28, URZ ;  /* 0x0000001c0f1c72a4 */ /* 0x000fe2000f8e023f */
[C---:B-----5:R-:W-:Y:S01]  /*0cf0*/  IADD3 R118, P0, R96.reuse, R8, RZ ;  /* 0x0000000860767210 */ /* 0x060fe20007f1e0ff */
[----:B------:R-:W-:Y:S01]  /*0d00*/  IMAD.IADD R25, R159, 0x1, -R0 ;  /* 0x000000019f197824 */ /* 0x000fe200078e0a00 */
[----:B------:R-:W-:Y:S01]  /*0d10*/  IADD3 R139, -R96, UR21, RZ ;  /* 0x00000015608b7c10 */ /* 0x000fe2000fffe1ff */
[----:B------:R-:W-:Y:S01]  /*0d20*/  USHF.L.U64.HI UR10, UR4, UR43, UR5 ;  /* 0x0000002b040a7299 */ /* 0x000fe20008010205 */
[----:B------:R-:W-:Y:S01]  /*0d30*/  LEA.HI.X.SX32 R119, R8, R11, 0x1, P0 ;  /* 0x0000000b08777211 */ /* 0x000fe200000f0eff */
[C---:B------:R-:W-:Y:S01]  /*0d40*/  IMAD.SHL.U32 R20, R25.reuse, 0x8, RZ ;  /* 0x0000000819147824 */ /* 0x040fe200078e00ff */
[----:B------:R-:W-:Y:S01]  /*0d50*/  USHF.L.U32 UR11, UR4, 0x6, URZ ;  /* 0x00000006040b7899 */ /* 0x000fe2000800063f */
[----:B------:R-:W-:Y:S01]  /*0d60*/  IMAD.SHL.U32 R32, R25, 0x4, RZ ;  /* 0x0000000419207824 */ /* 0x000fe200078e00ff */
[----:B------:R-:W-:Y:S01]  /*0d70*/  UIMAD.WIDE.U32 UR26, UR4, 0x20, URZ ;  /* 0x00000020041a78a5 */ /* 0x000fe2000f8e003f */
[----:B------:R-:W-:Y:S01]  /*0d80*/  IMAD R10, R11, c[0x0][0x280], RZ ;  /* 0x0000a0000b0a7a24 */ /* 0x000fe200078e02ff */
[----:B------:R-:W-:Y:S01]  /*0d90*/  SHF.R.S32.HI R21, RZ, 0x1f, R20 ;  /* 0x0000001fff157819 */ /* 0x000fe20000011414 */
[----:B------:R-:W-:Y:S01]  /*0da0*/  USHF.L.U64.HI UR13, UR4, UR40, UR13 ;  /* 0x00000028040d7299 */ /* 0x000fe2000801020d */
[----:B------:R-:W-:Y:S01]  /*0db0*/  SHF.R.S32.HI R33, RZ, 0x1f, R32 ;  /* 0x0000001fff217819 */ /* 0x000fe20000011420 */
[----:B------:R-:W-:Y:S01]  /*0dc0*/  USHF.L.U32 UR14, UR4, 0x5, URZ ;  /* 0x00000005040e7899 */ /* 0x000fe2000800063f */
[----:B------:R-:W-:Y:S01]  /*0dd0*/  IADD3 R92, R20, 0x40, RZ ;  /* 0x00000040145c7810 */ /* 0x000fe20007ffe0ff */
[----:B------:R-:W-:Y:S01]  /*0de0*/  UIMAD UR33, UR16, UR29, UR28 ;  /* 0x0000001d102172a4 */ /* 0x000fe2000f8e021c */
[----:B-1----:R-:W-:Y:S01]  /*0df0*/  IMAD.U32 R2, RZ, RZ, UR18 ;  /* 0x00000012ff027e24 */ /* 0x002fe2000f8e00ff */
[----:B------:R-:W-:Y:S01]  /*0e00*/  ULDC.64 UR4, c[0x0][0x260] ;  /* 0x0000980000047ab9 */ /* 0x000fe20000000a00 */
[----:B------:R-:W-:Y:S01]  /*0e10*/  IMAD.WIDE.U32 R4, R4, c[0x0][0x260], R20 ;  /* 0x0000980004047a25 */ /* 0x000fe200078e0014 */
[----:B------:R-:W-:Y:S01]  /*0e20*/  UIMAD UR4, UR15, UR4, URZ ;  /* 0x000000040f0472a4 */ /* 0x000fe2000f8e023f */
[----:B------:R-:W-:Y:S01]  /*0e30*/  ISETP.GE.AND P6, PT, R20, c[0x0][0x1d4], PT ;  /* 0x0000750014007a0c */ /* 0x000fe20003fc6270 */
[----:B------:R-:W-:Y:S01]  /*0e40*/  ULDC UR31, c[0x0][0x284] ;  /* 0x0000a100001f7ab9 */ /* 0x000fe20000000800 */
[----:B------:R-:W-:Y:S01]  /*0e50*/  IMAD R0, R2, -0x40, R139 ;  /* 0xffffffc002007824 */ /* 0x000fe200078e028b */
[----:B------:R-:W-:Y:S01]  /*0e60*/  UIMAD UR28, UR16, UR5, UR4 ;  /* 0x00000005101c72a4 */ /* 0x000fe2000f8e0204 */
[----:B------:R-:W-:Y:S01]  /*0e70*/  IMAD R2, R119, c[0x0][0x238], RZ ;  /* 0x00008e0077027a24 */ /* 0x000fe200078e02ff */
[----:B------:R-:W-:Y:S01]  /*0e80*/  UMOV UR41, 0x30 ;  /* 0x0000003000297882 */ /* 0x000fe20000000000 */
[----:B------:R-:W-:Y:S01]  /*0e90*/  IMAD.MOV.U32 R12, RZ, RZ, R4 ;  /* 0x000000ffff0c7224 */ /* 0x000fe200078e0004 */
[----:B------:R-:W-:Y:S01]  /*0ea0*/  ISETP.GE.AND P3, PT, R0, 0x1, PT ;  /* 0x000000010000780c */ /* 0x000fe20003f66270 */
[----:B------:R-:W-:Y:S01]  /*0eb0*/  IMAD R6, R118, c[0x0][0x23c], R2 ;  /* 0x00008f0076067a24 */ /* 0x000fe200078e0202 */
[----:B------:R-:W-:Y:S01]  /*0ec0*/  ISETP.GE.AND P2, PT, R0, 0x11, PT ;  /* 0x000000110000780c */ /* 0x000fe20003f46270 */
[----:B------:R-:W-:Y:S01]  /*0ed0*/  IMAD.WIDE.U32 R2, R118, c[0x0][0x238], R20 ;  /* 0x00008e0076027a25 */ /* 0x000fe200078e0014 */
[C---:B------:R-:W-:Y:S01]  /*0ee0*/  ISETP.GE.AND P1, PT, R0.reuse, 0x21, PT ;  /* 0x000000210000780c */ /* 0x040fe20003f26270 */
[----:B------:R-:W-:Y:S01]  /*0ef0*/  ULDC.64 UR4, c[0x0][0x280] ;  /* 0x0000a00000047ab9 */ /* 0x000fe20000000a00 */
[----:B------:R-:W-:Y:S01]  /*0f00*/  ISETP.GT.AND P0, PT, R0, 0x30, PT ;  /* 0x000000300000780c */ /* 0x000fe20003f04270 */
[----:B------:R-:W-:Y:S01]  /*0f10*/  IMAD.IADD R3, R3, 0x1, R6 ;  /* 0x0000000103037824 */ /* 0x000fe200078e0206 */
[----:B------:R-:W-:Y:S01]  /*0f20*/  USEL UR39, UR24, URZ, !UP2 ;  /* 0x0000003f18277287 */ /* 0x000fe2000d000000 */
[----:B------:R-:W-:Y:S01]  /*0f30*/  IMAD.U32 R0, RZ, RZ, UR16 ;  /* 0x00000010ff007e24 */ /* 0x000fe2000f8e00ff */
[----:B------:R-:W-:Y:S01]  /*0f40*/  USHF.L.U64.HI UR29, UR4, UR43, UR31 ;  /* 0x0000002b041d7299 */ /* 0x000fe2000801021f */
[----:B------:R-:W-:Y:S01]  /*0f50*/  IADD3 R13, R5, UR28, RZ ;  /* 0x0000001c050d7c10 */ /* 0x000fe2000fffe0ff */
[----:B------:R-:W-:Y:S01]  /*0f60*/  USHF.L.U64.HI UR12, UR4, UR40, UR5 ;  /* 0x00000028040c7299 */ /* 0x000fe20008010205 */
[----:B------:R-:W-:Y:S01]  /*0f70*/  IMAD.WIDE.U32 R2, R0, c[0x0][0x240], R2 ;  /* 0x0000900000027a25 */ /* 0x000fe200078e0002 */
[----:B------:R-:W-:Y:S01]  /*0f80*/  UIMAD UR25, UR41, UR5, URZ ;  /* 0x00000005291972a4 */ /* 0x000fe2000f8e023f */
[----:B------:R-:W-:Y:S01]  /*0f90*/  ISETP.GE.AND P5, PT, R92, c[0x0][0x1d4], PT ;  /* 0x000075005c007a0c */ /* 0x000fe20003fa6270 */
[----:B------:R-:W-:Y:S01]  /*0fa0*/  USHF.L.U64.HI UR31, UR4, UR45, UR31 ;  /* 0x0000002d041f7299 */ /* 0x000fe2000801021f */
[----:B------:R-:W-:Y:S01]  /*0fb0*/  IMAD R0, R11, c[0x0][0x290], RZ ;  /* 0x0000a4000b007a24 */ /* 0x000fe200078e02ff */
[----:B------:R-:W-:Y:S01]  /*0fc0*/  IADD3 R3, R3, UR33, RZ ;  /* 0x0000002103037c10 */ /* 0x000fe2000fffe0ff */
[----:B------:R-:W-:Y:S01]  /*0fd0*/  USHF.R.S32.HI UR33, URZ, 0x1f, UR24 ;  /* 0x0000001f3f217899 */ /* 0x000fe20008011418 */
[----:B------:R-:W-:Y:S01]  /*0fe0*/  IMAD.U32 R100, RZ, RZ, UR39 ;  /* 0x00000027ff647e24 */ /* 0x000fe2000f8e00ff */
[----:B------:R-:W-:Y:S01]  /*0ff0*/  UIMAD.WIDE.U32 UR36, UR4, 0x30, URZ ;  /* 0x00000030042478a5 */ /* 0x000fe2000f8e003f */
[C---:B------:R-:W-:Y:S01]  /*1000*/  IMAD.WIDE.U32 R4, R96.reuse, c[0x0][0x290], R32 ;  /* 0x0000a40060047a25 */ /* 0x040fe200078e0020 */
[----:B------:R-:W-:Y:S01]  /*1010*/  USEL UR38, UR33, URZ, !UP2 ;  /* 0x0000003f21267287 */ /* 0x000fe2000d000000 */
[C---:B------:R-:W-:Y:S01]  /*1020*/  IADD3 R147, R96.reuse, 0x10, RZ ;  /* 0x0000001060937810 */ /* 0x040fe20007ffe0ff */
[----:B------:R-:W-:Y:S01]  /*1030*/  USHF.L.U32 UR28, UR4, 0x5, URZ ;  /* 0x00000005041c7899 */ /* 0x000fe2000800063f */
[----:B------:R-:W-:Y:S01]  /*1040*/  IMAD R11, R96, c[0x0][0x294], R0 ;  /* 0x0000a500600b7a24 */ /* 0x000fe200078e0200 */
[----:B------:R-:W-:Y:S01]  /*1050*/  USHF.L.U32 UR30, UR4, 0x6, URZ ;  /* 0x00000006041e7899 */ /* 0x000fe2000800063f */
[----:B------:R-:W-:Y:S01]  /*1060*/  IMAD.WIDE.U32 R128, R100, c[0x0][0x248], R2 ;  /* 0x0000920064807a25 */ /* 0x000fe200078e0002 */
[----:B------:R-:W-:Y:S01]  /*1070*/  USHF.L.U32 UR32, UR4, 0x4, URZ ;  /* 0x0000000404207899 */ /* 0x000fe2000800063f */
[----:B------:R-:W-:Y:S01]  /*1080*/  LEA.HI R0, R14, R159, RZ, 0x6 ;  /* 0x0000009f0e007211 */ /* 0x000fe200078f30ff */
[----:B------:R-:W-:Y:S01]  /*1090*/  ULDC UR48, c[0x0][0x23c] ;  /* 0x00008f0000307ab9 */ /* 0x000fe20000000800 */
[----:B------:R-:W-:Y:S01]  /*10a0*/  IMAD.MOV.U32 R18, RZ, RZ, R4 ;  /* 0x000000ffff127224 */ /* 0x000fe200078e0004 */
[----:B------:R-:W-:Y:S01]  /*10b0*/  ULDC.64 UR4, c[0x0][0x248] ;  /* 0x0000920000047ab9 */ /* 0x000fe20000000a00 */
[----:B------:R-:W-:Y:S01]  /*10c0*/  IMAD.SHL.U32 R4, R96, 0x40, RZ ;  /* 0x0000004060047824 */ /* 0x000fe200078e00ff */
[----:B------:R-:W-:Y:S01]  /*10d0*/  UIMAD UR4, UR38, UR4, URZ ;  /* 0x00000004260472a4 */ /* 0x000fe2000f8e023f */
[----:B------:R-:W-:Y:S01]  /*10e0*/  IMAD.SHL.U32 R0, R0, 0x8, RZ ;  /* 0x0000000800007824 */ /* 0x000fe200078e00ff */
[----:B------:R-:W-:Y:S01]  /*10f0*/  USHF.L.U32 UR52, UR48, 0x5, URZ ;  /* 0x0000000530347899 */ /* 0x000fe2000800063f */
[----:B------:R-:W-:Y:S01]  /*1100*/  IMAD.U32 R2, RZ, RZ, UR11 ;  /* 0x0000000bff027e24 */ /* 0x000fe2000f8e00ff */
[----:B------:R-:W-:Y:S01]  /*1110*/  UIMAD UR44, UR39, UR5, UR4 ;  /* 0x00000005272c72a4 */ /* 0x000fe2000f8e0204 */
[----:B------:R-:W-:Y:S01]  /*1120*/  IMAD.MOV.U32 R122, RZ, RZ, R128 ;  /* 0x000000ffff7a7224 */ /* 0x000fe200078e0080 */
[----:B------:R-:W-:Y:S01]  /*1130*/  LOP3.LUT R121, R4, 0x1c0, RZ, 0xc0, !PT ;  /* 0x000001c004797812 */ /* 0x000fe200078ec0ff */
[----:B------:R-:W-:Y:S01]  /*1140*/  ULDC.64 UR4, c[0x0][0x290] ;  /* 0x0000a40000047ab9 */ /* 0x000fe20000000a00 */
[----:B------:R-:W-:Y:S01]  /*1150*/  LOP3.LUT R130, R0, 0xfffffe00, RZ, 0xc0, !PT ;  /* 0xfffffe0000827812 */ /* 0x000fe200078ec0ff */
[----:B------:R-:W-:Y:S01]  /*1160*/  USHF.L.U64.HI UR40, UR4, UR40, UR5 ;  /* 0x0000002804287299 */ /* 0x000fe20008010205 */
[----:B------:R-:W-:Y:S01]  /*1170*/  IADD3 R123, R129, UR44, RZ ;  /* 0x0000002c817b7c10 */ /* 0x000fe2000fffe0ff */
[----:B------:R-:W-:Y:S01]  /*1180*/  UIMAD UR41, UR41, UR5, URZ ;  /* 0x00000005292972a4 */ /* 0x000fe2000f8e023f */
[----:B------:R-:W-:Y:S01]  /*1190*/  LOP3.LUT R0, R121, 0x38, R20, 0xf8, !PT ;  /* 0x0000003879007812 */ /* 0x000fe200078ef814 */
[----:B------:R-:W-:Y:S01]  /*11a0*/  USHF.R.S32.HI UR44, URZ, 0x1f, UR18 ;  /* 0x0000001f3f2c7899 */ /* 0x000fe20008011412 */
[----:B------:R-:W-:Y:S01]  /*11b0*/  SHF.R.U32.HI R151, RZ, 0x3, R121 ;  /* 0x00000003ff977819 */ /* 0x000fe20000011679 */
[----:B------:R-:W-:Y:S01]  /*11c0*/  UIMAD UR5, UR10, UR18, URZ ;  /* 0x000000120a0572a4 */ /* 0x000fe2000f8e023f */
[----:B------:R-:W-:Y:S01]  /*11d0*/  IMAD.WIDE.U32 R2, R2, UR18, R122 ;  /* 0x0000001202027c25 */ /* 0x000fe2000f8e007a */
[----:B------:R-:W-:Y:S01]  /*11e0*/  UIADD3 UR27, UR27, UR52, URZ ;  /* 0x000000341b1b7290 */ /* 0x000fe2000fffe03f */
[----:B------:R-:W-:Y:S01]  /*11f0*/  LOP3.LUT R0, R130, R0, R151, 0xf6, !PT ;  /* 0x0000000082007212 */ /* 0x000fe200078ef697 */
[----:B------:R-:W-:Y:S01]  /*1200*/  UIMAD UR5, UR44, UR11, UR5 ;  /* 0x0000000b2c0572a4 */ /* 0x000fe2000f8e0205 */
[C---:B------:R-:W-:Y:S01]  /*1210*/  IMAD R10, R96.reuse, c[0x0][0x284], R10 ;  /* 0x0000a100600a7a24 */ /* 0x040fe200078e020a */
[C---:B------:R-:W-:Y:S01]  /*1220*/  IADD3 R145, R96.reuse, 0x30, RZ ;  /* 0x0000003060917810 */ /* 0x040fe20007ffe0ff */
[C---:B------:R-:W-:Y:S01]  /*1230*/  IMAD.WIDE.U32 R6, R96.reuse, c[0x0][0x280], R32 ;  /* 0x0000a00060067a25 */ /* 0x040fe200078e0020 */
[C---:B------:R-:W-:Y:S01]  /*1240*/  IADD3 R146, R96.reuse, 0x20, RZ ;  /* 0x0000002060927810 */ /* 0x040fe20007ffe0ff */
[----:B------:R-:W-:Y:S01]  /*1250*/  VOTEU.ANY UP1, P0 ;  /* 0x00000000003f7886 */ /* 0x000fe20000020100 */
[----:B------:R-:W-:Y:S01]  /*1260*/  IADD3 R3, R3, UR5, RZ ;  /* 0x0000000503037c10 */ /* 0x000fe2000fffe0ff */
[----:B------:R-:W-:Y:S01]  /*1270*/  IMAD.IADD R23, R7, 0x1, R10 ;  /* 0x0000000107177824 */ /* 0x000fe200078e020a */
[----:B------:R-:W-:Y:S01]  /*1280*/  ULDC UR42, c[0x0][0x294] ;  /* 0x0000a500002a7ab9 */ /* 0x000fe20000000800 */
[----:B------:R-:W-:Y:S01]  /*1290*/  IMAD.MOV.U32 R22, RZ, RZ, R6 ;  /* 0x000000ffff167224 */ /* 0x000fe200078e0006 */
[----:B------:R-:W-:Y:S01]  /*12a0*/  @UP1 UIMAD UR48, UR48, 0x30, URZ ;  /* 0x00000030303018a4 */ /* 0x000fe2000f8e023f */
[----:B------:R-:W-:Y:S01]  /*12b0*/  IMAD.WIDE.U32 R6, R96, c[0x0][0x280], R20 ;  /* 0x0000a00060067a25 */ /* 0x000fe200078e0014 */
[----:B------:R-:W-:Y:S01]  /*12c0*/  USHF.L.U64.HI UR43, UR4, UR43, UR42 ;  /* 0x0000002b042b7299 */ /* 0x000fe2000801022a */
[----:B------:R-:W-:Y:S01]  /*12d0*/  SHF.R.S32.HI R82, RZ, 0x1f, R92 ;  /* 0x0000001fff527819 */ /* 0x000fe2000001145c */
[----:B------:R-:W-:Y:S01]  /*12e0*/  USHF.L.U64.HI UR45, UR4, UR45, UR42 ;  /* 0x0000002d042d7299 */ /* 0x000fe2000801022a */
[----:B------:R-:W-:Y:S01]  /*12f0*/  IMAD.IADD R19, R5, 0x1, R11 ;  /* 0x0000000105137824 */ /* 0x000fe200078e020b */
[----:B------:R-:W-:Y:S01]  /*1300*/  UIMAD.WIDE.U32 UR50, UR4, 0x30, URZ ;  /* 0x00000030043278a5 */ /* 0x000fe2000f8e003f */
[----:B------:R-:W-:Y:S01]  /*1310*/  IMAD.SHL.U32 R74, R0, 0x2, RZ ;  /* 0x00000002004a7824 */ /* 0x000fe200078e00ff */
[----:B------:R-:W-:Y:S01]  /*1320*/  USHF.L.U32 UR42, UR4, 0x5, URZ ;  /* 0x00000005042a7899 */ /* 0x000fe2000800063f */
[----:B------:R-:W-:Y:S01]  /*1330*/  IMAD.IADD R17, R10, 0x1, R7 ;  /* 0x000000010a117824 */ /* 0x000fe200078e0207 */
[----:B------:R-:W-:Y:S01]  /*1340*/  USHF.L.U32 UR44, UR4, 0x6, URZ ;  /* 0x00000006042c7899 */ /* 0x000fe2000800063f */
[----:B------:R-:W-:Y:S01]  /*1350*/  IMAD.MOV.U32 R7, RZ, RZ, c[0x0][0x238] ;  /* 0x00008e00ff077624 */ /* 0x000fe200078e00ff */
[----:B------:R-:W-:Y:S01]  /*1360*/  USHF.L.U32 UR47, UR4, 0x4, URZ ;  /* 0x00000004042f7899 */ /* 0x000fe2000800063f */
[----:B------:R-:W-:Y:S01]  /*1370*/  IMAD.MOV.U32 R16, RZ, RZ, R6 ;  /* 0x000000ffff107224 */ /* 0x000fe200078e0006 */
[----:B------:R-:W-:Y:S01]  /*1380*/  LEA.HI R82, R82, R92, RZ, 0x3 ;  /* 0x0000005c52527211 */ /* 0x000fe200078f18ff */
[----:B------:R-:W-:Y:S01]  /*1390*/  IMAD.MOV.U32 R6, RZ, RZ, c[0x0][0x23c] ;  /* 0x00008f00ff067624 */ /* 0x000fe200078e00ff */
[----:B------:R-:W-:Y:S01]  /*13a0*/  ULDC.64 UR4, c[0x0][0x1e8] ;  /* 0x00007a0000047ab9 */ /* 0x000fe20000000a00 */
[----:B------:R-:W-:Y:S01]  /*13b0*/  IMAD.WIDE.U32 R100, R100, c[0x0][0x268], R12 ;  /* 0x00009a0064647a25 */ /* 0x000fe200078e000c */
[----:B------:R-:W-:Y:S01]  /*13c0*/  SHF.R.S32.HI R12, RZ, 0x1f, R145 ;  /* 0x0000001fff0c7819 */ /* 0x000fe20000011491 */
[----:B------:R-:W-:Y:S01]  /*13d0*/  UIMAD UR49, UR15, UR4, URZ ;  /* 0x000000040f3172a4 */ /* 0x000fe2000f8e023f */
[----:B------:R-:W-:Y:S01]  /*13e0*/  LOP3.LUT R82, R82, 0xfffffff8, RZ, 0xc0, !PT ;  /* 0xfffffff852527812 */ /* 0x000fe200078ec0ff */
[----:B------:R-:W-:Y:S01]  /*13f0*/  IMAD.SHL.U32 R13, R145, 0x40, RZ ;  /* 0x00000040910d7824 */ /* 0x000fe200078e00ff */
[----:B------:R-:W-:Y:S01]  /*1400*/  UIMAD.WIDE.U32 UR54, UR16, UR4, URZ ;  /* 0x00000004103672a5 */ /* 0x000fe2000f8e003f */
[----:B------:R-:W-:Y:S01]  /*1410*/  IMAD.MOV.U32 R153, RZ, RZ, c[0x0][0x2b8] ;  /* 0x0000ae00ff997624 */ /* 0x000fe200078e00ff */
[----:B------:R-:W-:Y:S01]  /*1420*/  UIMAD UR49, UR16, UR5, UR49 ;  /* 0x00000005103172a4 */ /* 0x000fe2000f8e0231 */
[----:B------:R-:W-:Y:S01]  /*1430*/  IMAD.MOV.U32 R152, RZ, RZ, c[0x0][0x27c] ;  /* 0x00009f00ff987624 */ /* 0x000fe200078e00ff */
[----:B------:R-:W-:Y:S01]  /*1440*/  LOP3.LUT R124, R13, 0x1c0, RZ, 0xc0, !PT ;  /* 0x000001c00d7c7812 */ /* 0x000fe200078ec0ff */
[----:B------:R-:W-:Y:S01]  /*1450*/  ULDC.64 UR4, c[0x0][0x210] ;  /* 0x0000840000047ab9 */ /* 0x000fe20000000a00 */
[----:B------:R-:W-:Y:S01]  /*1460*/  IMAD.MOV.U32 R144, RZ, RZ, c[0x0][0x27c] ;  /* 0x00009f00ff907624 */ /* 0x000fe200078e00ff */
[----:B------:R-:W-:Y:S01]  /*1470*/  UIMAD UR52, UR15, UR4, URZ ;  /* 0x000000040f3472a4 */ /* 0x000fe2000f8e023f */
[----:B------:R-:W-:Y:S01]  /*1480*/  SHF.R.U32.HI R148, RZ, 0x3, R124 ;  /* 0x00000003ff947819 */ /* 0x000fe2000001167c */
[----:B------:R-:W-:Y:S01]  /*1490*/  UIMAD.WIDE.U32 UR56, UR16, UR4, URZ ;  /* 0x00000004103872a5 */ /* 0x000fe2000f8e003f */
[C---:B------:R-:W-:Y:S01]  /*14a0*/  IMAD.WIDE.U32 R108, R143.reuse, c[0x0][0x280], R22 ;  /* 0x0000a0008f6c7a25 */ /* 0x040fe200078e0016 */
[----:B------:R-:W-:Y:S01]  /*14b0*/  UIMAD UR52, UR16, UR5, UR52 ;  /* 0x00000005103472a4 */ /* 0x000fe2000f8e0234 */
[----:B------:R-:W-:Y:S01]  /*14c0*/  P2R R141, PR, RZ, 0x20 ;  /* 0x00000020ff8d7803 */ /* 0x000fe20000000000 */
[----:B------:R-:W-:Y:S01]  /*14d0*/  UIADD3 UR25, UR37, UR25, URZ ;  /* 0x0000001925197290 */ /* 0x000fe2000fffe03f */
[C---:B------:R-:W-:Y:S01]  /*14e0*/  IMAD.WIDE.U32 R106, R143.reuse, c[0x0][0x290], R18 ;  /* 0x0000a4008f6a7a25 */ /* 0x040fe200078e0012 */
[----:B------:R-:W-:Y:S01]  /*14f0*/  ULDC.64 UR4, c[0x0][0x268] ;  /* 0x00009a0000047ab9 */ /* 0x000fe20000000a00 */
[----:B------:R-:W-:Y:S01]  /*1500*/  P2R R142, PR, RZ, 0x40 ;  /* 0x00000040ff8e7803 */ /* 0x000fe20000000000 */
[----:B------:R-:W-:Y:S01]  /*1510*/  UIMAD UR4, UR38, UR4, URZ ;  /* 0x00000004260472a4 */ /* 0x000fe2000f8e023f */
[----:B------:R-:W-:Y:S01]  /*1520*/  IMAD.WIDE.U32 R104, R143, c[0x0][0x280], R16 ;  /* 0x0000a0008f687a25 */ /* 0x000fe200078e0010 */
[----:B------:R-:W-:Y:S01]  /*1530*/  IADD3 R138, R26, UR22, RZ ;  /* 0x000000161a8a7c10 */ /* 0x000fe2000fffe0ff */
[----:B------:R-:W-:Y:S01]  /*1540*/  UIADD3 UR41, UR51, UR41, URZ ;  /* 0x0000002933297290 */ /* 0x000fe2000fffe03f */
[----:B------:R-:W-:Y:S01]  /*1550*/  IADD3 R34, R32, 0x20, RZ ;  /* 0x0000002020227810 */ /* 0x000fe20007ffe0ff */
[----:B------:R-:W-:Y:S01]  /*1560*/  UIMAD UR39, UR39, UR5, UR4 ;  /* 0x00000005272772a4 */ /* 0x000fe2000f8e0204 */
[----:B------:R-:W-:Y:S01]  /*1570*/  IMAD.SHL.U32 R144, R144, 0x2, RZ ;  /* 0x0000000290907824 */ /* 0x000fe200078e00ff */
[----:B------:R-:W-:Y:S01]  /*1580*/  SHF.R.S32.HI R93, RZ, 0x1f, R82 ;  /* 0x0000001fff5d7819 */ /* 0x000fe20000011452 */
[----:B------:R-:W-:Y:S01]  /*1590*/  ULDC.64 UR4, c[0x0][0x2b0] ;  /* 0x0000ac0000047ab9 */ /* 0x000fe20000000a00 */
[----:B------:R-:W-:Y:S01]  /*15a0*/  IMAD.U32 R91, RZ, RZ, UR18 ;  /* 0x00000012ff5b7e24 */ /* 0x000fe2000f8e00ff */
[----:B------:R-:W-:Y:S01]  /*15b0*/  UIADD3 UR49, UR55, UR49, URZ ;  /* 0x0000003137317290 */ /* 0x000fe2000fffe03f */
[----:B------:R-:W-:Y:S01]  /*15c0*/  IMAD R120, R25, 0x10, R96 ;  /* 0x0000001019787824 */ /* 0x000fe200078e0260 */
[----:B------:R-:W-:Y:S01]  /*15d0*/  IADD3 R99, R101, UR39, RZ ;  /* 0x0000002765637c10 */ /* 0x000fe2000fffe0ff */
[----:B------:R-:W-:Y:S01]  /*15e0*/  UIADD3 UR52, UR57, UR52, URZ ;  /* 0x0000003439347290 */ /* 0x000fe2000fffe03f */
[----:B---3--:R1:W3:Y:S01]  /*15f0*/  @P4 R2UR UR46, R9 ;  /* 0x00000000092e43c2 */ /* 0x0082e200000e0000 */
[----:B------:R-:W-:-:S04]  /*1600*/  @P3 LEA R4, P4, R2, c[0x0][0x220], 0x1 ;  /* 0x0000880002043a11 */ /* 0x000fc800078808ff */
[----:B------:R-:W-:Y:S02]  /*1610*/  @P3 LEA.HI.X R5, R2, c[0x0][0x224], R3, 0x1, P4 ;  /* 0x0000890002053a11 */ /* 0x000fe400020f0c03 */
[----:B------:R-:W-:-:S03]  /*1620*/  ISETP.GE.AND P4, PT, R20, c[0x0][0x27c], PT ;  /* 0x00009f0014007a0c */ /* 0x000fc60003f86270 */
[----:B------:R-:W-:Y:S01]  /*1630*/  @!PT LDS RZ, [RZ] ;  /* 0x00000000fffff984 */ /* 0x000fe20000000800 */
[----:B------:R-:W-:Y:S01]  /*1640*/  @!PT LDS RZ, [RZ] ;  /* 0x00000000fffff984 */ /* 0x000fe20000000800 */
[----:B------:R-:W-:Y:S01]  /*1650*/  @!PT LDS RZ, [RZ] ;  /* 0x00000000fffff984 */ /* 0x000fe20000000800 */
[----:B------:R4:W-:Y:S01]  /*1660*/  @P3 LDGSTS.E.BYPASS.LTC128B.128 [R74+0x4100], [R4.64], !P6 ;  /* 0x04100000044a3fae */ /* 0x0009e2000f101d62 */
[----:B------:R-:W-:-:S03]  /*1670*/  P2R R140, PR, RZ, 0x10 ;  /* 0x00000010ff8c7803 */ /* 0x000fc60000000000 */
[----:B------:R4:W-:Y:S01]  /*1680*/  @P3 LDGSTS.E.BYPASS.LTC128B.128 [R74+0x6100], [R4.64+0x80], !P5 ;  /* 0x06100080044a3fae */ /* 0x0009e2000e901d62 */
[----:B------:R-:W-:-:S04]  /*1690*/  @P2 LEA R0, P3, R7, R2, 0x4 ;  /* 0x0000000207002211 */ /* 0x000fc800078620ff */
[----:B------:R-:W-:Y:S01]  /*16a0*/  @P2 LEA.HI.X R6, R7, R3, R6, 0x4, P3 ;  /* 0x0000000307062211 */ /* 0x000fe200018f2406 */
[----:B-1----:R-:W-:Y:S01]  /*16b0*/  IMAD.WIDE.U32 R8, R96, c[0x0][0x290], R20 ;  /* 0x0000a40060087a25 */ /* 0x002fe200078e0014 */
[----:B---3--:R-:W-:Y:S02]  /*16c0*/  @UP0 USHF.R.S32.HI UR59, URZ, 0x1f, UR46 ;  /* 0x0000001f3f3b0899 */ /* 0x008fe4000801142e */
[----:B------:R-:W-:Y:S01]  /*16d0*/  @UP0 UMOV UR58, UR46 ;  /* 0x0000002e003a0c82 */ /* 0x000fe20008000000 */
[----:B------:R-:W-:Y:S01]  /*16e0*/  IMAD.MOV.U32 R14, RZ, RZ, R8 ;  /* 0x000000ffff0e7224 */ /* 0x000fe200078e0008 */
[C---:B------:R-:W-:Y:S01]  /*16f0*/  @P2 LEA R8, P3, R0.reuse, c[0x0][0x220], 0x1 ;  /* 0x0000880000082a11 */ /* 0x040fe200078608ff */
[----:B------:R-:W-:Y:S01]  /*1700*/  IMAD.IADD R15, R11, 0x1, R9 ;  /* 0x000000010b0f7824 */ /* 0x000fe200078e0209 */
[----:B------:R-:W-:Y:S01]  /*1710*/  SHF.R.S32.HI R11, RZ, 0x1f, R147 ;  /* 0x0000001fff0b7819 */ /* 0x000fe20000011493 */
[----:B------:R-:W-:Y:S01]  /*1720*/  @!UP0 UMOV UR59, UR33 ;  /* 0x00000021003b8c82 */ /* 0x000fe20008000000 */
[----:B------:R-:W-:Y:S01]  /*1730*/  @P2 LEA.HI.X R9, R0, c[0x0][0x224], R6, 0x1, P3 ;  /* 0x0000890000092a11 */ /* 0x000fe200018f0c06 */
[----:B------:R-:W-:Y:S01]  /*1740*/  UIMAD UR33, UR59, UR4, URZ ;  /* 0x000000043b2172a4 */ /* 0x000fe2000f8e023f */
[----:B------:R-:W-:Y:S01]  /*1750*/  @P1 IADD3 R0, P3, R2, UR26, RZ ;  /* 0x0000001a02001c10 */ /* 0x000fe2000ff7e0ff */
[----:B------:R-:W-:Y:S01]  /*1760*/  IMAD.WIDE.U32 R102, R143, c[0x0][0x290], R14 ;  /* 0x0000a4008f667a25 */ /* 0x000fe200078e000e */
[----:B------:R-:W-:Y:S01]  /*1770*/  LEA.HI R11, R11, R147, RZ, 0x3 ;  /* 0x000000930b0b7211 */ /* 0x000fe200078f18ff */
[----:B------:R1:W-:Y:S01]  /*1780*/  @P2 LDGSTS.E.BYPASS.LTC128B.128 [R74+0x4900], [R8.64], !P6 ;  /* 0x04900000084a2fae */ /* 0x0003e2000f101d62 */
[----:B------:R-:W-:-:S02]  /*1790*/  @!UP0 UMOV UR58, UR24 ;  /* 0x00000018003a8c82 */ /* 0x000fc40008000000 */
[----:B------:R-:W-:Y:S01]  /*17a0*/  UIMAD.WIDE.U32 UR60, UR58, UR4, URZ ;  /* 0x000000043a3c72a5 */ /* 0x000fe2000f8e003f */
[----:B----4-:R-:W-:Y:S01]  /*17b0*/  SEL R4, RZ, c[0x0][0x27c], !P4 ;  /* 0x00009f00ff047a07 */ /* 0x010fe20006000000 */
[----:B------:R1:W-:Y:S01]  /*17c0*/  @P2 LDGSTS.E.BYPASS.LTC128B.128 [R74+0x6900], [R8.64+0x80], !P5 ;  /* 0x06900080084a2fae */ /* 0x0003e2000e901d62 */
[----:B------:R-:W-:Y:S02]  /*17d0*/  UIMAD UR5, UR58, UR5, UR33 ;  /* 0x000000053a0572a4 */ /* 0x000fe4000f8e0221 */
[----:B------:R-:W-:Y:S01]  /*17e0*/  UIADD3 UR26, UP0, UR26, 0x80, URZ ;  /* 0x000000801a1a7890 */ /* 0x000fe2000ff1e03f */
[----:B------:R-:W-:Y:S01]  /*17f0*/  IMAD.IADD R4, R20, 0x1, R4 ;  /* 0x0000000114047824 */ /* 0x000fe200078e0204 */
[----:B------:R-:W-:Y:S02]  /*1800*/  UIADD3 UR5, UR61, UR5, URZ ;  /* 0x000000053d057290 */ /* 0x000fe4000fffe03f */
[----:B------:R-:W-:Y:S02]  /*1810*/  ULDC.U8 UR4, c[0x0][0x298] ;  /* 0x0000a60000047ab9 */ /* 0x000fe40000000000 */
[----:B------:R-:W-:-:S04]  /*1820*/  SHF.R.S32.HI R5, RZ, 0x1f, R4 ;  /* 0x0000001fff057819 */ /* 0x000fc80000011404 */
[CC--:B------:R-:W-:Y:S02]  /*1830*/  LEA.HI R10, R5.reuse, R4.reuse, RZ, 0x3 ;  /* 0x00000004050a7211 */ /* 0x0c0fe400078f18ff */
[----:B------:R-:W-:Y:S01]  /*1840*/  LEA.HI R24, R5, R4, RZ, 0x6 ;  /* 0x0000000405187211 */ /* 0x000fe200078f30ff */
[----:B------:R-:W-:Y:S01]  /*1850*/  IMAD.SHL.U32 R5, R146, 0x40, RZ ;  /* 0x0000004092057824 */ /* 0x000fe200078e00ff */
[----:B------:R-:W-:Y:S01]  /*1860*/  @P1 IADD3.X R4, R3, UR27, RZ, P3, !PT ;  /* 0x0000001b03041c10 */ /* 0x000fe20009ffe4ff */
[----:B------:R-:W-:Y:S01]  /*1870*/  @P0 IMAD.WIDE.U32 R2, R7, 0x30, R2 ;  /* 0x0000003007020825 */ /* 0x000fe200078e0002 */
[C---:B------:R-:W-:Y:S01]  /*1880*/  @P1 LEA R6, P3, R0.reuse, c[0x0][0x220], 0x1 ;  /* 0x0000880000061a11 */ /* 0x040fe200078608ff */
[----:B------:R-:W-:Y:S01]  /*1890*/  UIADD3.X UR27, URZ, UR27, URZ, UP0, !UPT ;  /* 0x0000001b3f1b7290 */ /* 0x000fe200087fe43f */
[----:B------:R-:W-:Y:S01]  /*18a0*/  LOP3.LUT R125, R5, 0x1c0, RZ, 0xc0, !PT ;  /* 0x000001c0057d7812 */ /* 0x000fe200078ec0ff */
[----:B------:R-:W-:Y:S01]  /*18b0*/  IMAD.SHL.U32 R5, R11, 0x40, RZ ;  /* 0x000000400b057824 */ /* 0x000fe200078e00ff */
[----:B------:R-:W-:Y:S01]  /*18c0*/  @P1 LEA.HI.X R7, R0, c[0x0][0x224], R4, 0x1, P3 ;  /* 0x0000890000071a11 */ /* 0x000fe200018f0c04 */
[----:B------:R-:W-:Y:S01]  /*18d0*/  IMAD.SHL.U32 R0, R147, 0x40, RZ ;  /* 0x0000004093007824 */ /* 0x000fe200078e00ff */
[----:B------:R-:W-:-:S02]  /*18e0*/  SHF.R.S32.HI R4, RZ, 0x1f, R146 ;  /* 0x0000001fff047819 */ /* 0x000fc40000011492 */
[----:B------:R-:W-:Y:S01]  /*18f0*/  LOP3.LUT R133, R5, 0xfffffe00, RZ, 0xc0, !PT ;  /* 0xfffffe0005857812 */ /* 0x000fe200078ec0ff */
[----:B------:R1:W-:Y:S01]  /*1900*/  @P1 LDGSTS.E.BYPASS.LTC128B.128 [R74+0x5100], [R6.64], !P6 ;  /* 0x05100000064a1fae */ /* 0x0003e2000f101d62 */
[----:B------:R-:W-:Y:S02]  /*1910*/  LOP3.LUT R126, R0, 0x1c0, RZ, 0xc0, !PT ;  /* 0x000001c0007e7812 */ /* 0x000fe400078ec0ff */
[----:B------:R-:W-:Y:S01]  /*1920*/  LEA.HI R0, R12, R145, RZ, 0x3 ;  /* 0x000000910c007211 */ /* 0x000fe200078f18ff */
[----:B------:R1:W-:Y:S01]  /*1930*/  @P1 LDGSTS.E.BYPASS.LTC128B.128 [R74+0x7100], [R6.64+0x80], !P5 ;  /* 0x07100080064a1fae */ /* 0x0003e2000e901d62 */
[----:B------:R-:W-:Y:S02]  /*1940*/  LEA.HI R4, R4, R146, RZ, 0x3 ;  /* 0x0000009204047211 */ /* 0x000fe400078f18ff */
[----:B------:R-:W-:Y:S01]  /*1950*/  SHF.R.U32.HI R150, RZ, 0x3, R126 ;  /* 0x00000003ff967819 */ /* 0x000fe2000001167e */
[----:B------:R-:W-:Y:S01]  /*1960*/  IMAD.SHL.U32 R0, R0, 0x40, RZ ;  /* 0x0000004000007824 */ /* 0x000fe200078e00ff */
[----:B------:R-:W-:Y:S01]  /*1970*/  LOP3.LUT R5, R121, 0x38, R10, 0xf8, !PT ;  /* 0x0000003879057812 */ /* 0x000fe200078ef80a */
[----:B------:R-:W-:Y:S01]  /*1980*/  IMAD.SHL.U32 R4, R4, 0x40, RZ ;  /* 0x0000004004047824 */ /* 0x000fe200078e00ff */
[----:B------:R-:W-:-:S02]  /*1990*/  @P0 IADD3 R3, R3, UR48, RZ ;  /* 0x0000003003030c10 */ /* 0x000fc4000fffe0ff */
[----:B------:R-:W-:Y:S01]  /*19a0*/  LOP3.LUT R131, R0, 0xfffffe00, RZ, 0xc0, !PT ;  /* 0xfffffe0000837812 */ /* 0x000fe200078ec0ff */
[----:B------:R-:W-:Y:S01]  /*19b0*/  IMAD.SHL.U32 R0, R24, 0x40, RZ ;  /* 0x0000004018007824 */ /* 0x000fe200078e00ff */
[----:B------:R-:W-:Y:S02]  /*19c0*/  LOP3.LUT R132, R4, 0xfffffe00, RZ, 0xc0, !PT ;  /* 0xfffffe0004847812 */ /* 0x000fe400078ec0ff */
[----:B------:R-:W-:Y:S02]  /*19d0*/  LOP3.LUT R4, R126, 0x38, R10, 0xf8, !PT ;  /* 0x000000387e047812 */ /* 0x000fe400078ef80a */
[----:B------:R-:W-:Y:S02]  /*19e0*/  LOP3.LUT R0, R0, 0xfffff000, RZ, 0xc0, !PT ;  /* 0xfffff00000007812 */ /* 0x000fe400078ec0ff */
[----:B------:R-:W-:Y:S02]  /*19f0*/  LOP3.LUT R4, R4, R150, RZ, 0x3c, !PT ;  /* 0x0000009604047212 */ /* 0x000fe400078e3cff */
[----:B------:R-:W-:-:S02]  /*1a00*/  LOP3.LUT R5, R5, R151, RZ, 0x3c, !PT ;  /* 0x0000009705057212 */ /* 0x000fc400078e3cff */
[-C--:B------:R-:W-:Y:S02]  /*1a10*/  IADD3 R13, R4, R0.reuse, R133 ;  /* 0x00000000040d7210 */ /* 0x080fe40007ffe085 */
[C---:B------:R-:W-:Y:S02]  /*1a20*/  @P0 LEA R4, P3, R2.reuse, c[0x0][0x220], 0x1 ;  /* 0x0000880002040a11 */ /* 0x040fe400078608ff */
[----:B------:R-:W-:Y:S01]  /*1a30*/  IADD3 R24, R5, R0, R130 ;  /* 0x0000000005187210 */ /* 0x000fe20007ffe082 */
[----:B------:R-:W-:Y:S01]  /*1a40*/  IMAD.SHL.U32 R136, R13, 0x2, RZ ;  /* 0x000000020d887824 */ /* 0x000fe200078e00ff */
[----:B------:R-:W-:Y:S02]  /*1a50*/  @P0 LEA.HI.X R5, R2, c[0x0][0x224], R3, 0x1, P3 ;  /* 0x0000890002050a11 */ /* 0x000fe400018f0c03 */
[----:B------:R-:W-:Y:S01]  /*1a60*/  SHF.R.U32.HI R149, RZ, 0x3, R125 ;  /* 0x00000003ff957819 */ /* 0x000fe2000001167d */
[----:B------:R-:W-:Y:S01]  /*1a70*/  IMAD.SHL.U32 R137, R24, 0x2, RZ ;  /* 0x0000000218897824 */ /* 0x000fe200078e00ff */
[--C-:B------:R-:W-:Y:S01]  /*1a80*/  LOP3.LUT R12, R125, 0x38, R10.reuse, 0xf8, !PT ;  /* 0x000000387d0c7812 */ /* 0x100fe200078ef80a */
[----:B------:R1:W-:Y:S01]  /*1a90*/  @P0 LDGSTS.E.BYPASS.LTC128B.128 [R74+0x5900], [R4.64], !P6 ;  /* 0x05900000044a0fae */ /* 0x0003e2000f101d62 */
[----:B------:R-:W-:-:S02]  /*1aa0*/  LOP3.LUT R11, R124, 0x38, R10, 0xf8, !PT ;  /* 0x000000387c0b7812 */ /* 0x000fc400078ef80a */
[----:B------:R-:W-:Y:S01]  /*1ab0*/  LOP3.LUT R12, R12, R149, RZ, 0x3c, !PT ;  /* 0x000000950c0c7212 */ /* 0x000fe200078e3cff */
[----:B------:R1:W-:Y:S01]  /*1ac0*/  @P0 LDGSTS.E.BYPASS.LTC128B.128 [R74+0x7900], [R4.64+0x80], !P5 ;  /* 0x07900080044a0fae */ /* 0x0003e2000e901d62 */
[----:B------:R-:W-:Y:S02]  /*1ad0*/  LOP3.LUT R11, R11, R148, RZ, 0x3c, !PT ;  /* 0x000000940b0b7212 */ /* 0x000fe400078e3cff */
[-C--:B------:R-:W-:Y:S01]  /*1ae0*/  IADD3 R12, R12, R0.reuse, R132 ;  /* 0x000000000c0c7210 */ /* 0x080fe20007ffe084 */
[----:B------:R-:W0:Y:S01]  /*1af0*/  LDGDEPBAR ;  /* 0x00000000000079af */ /* 0x000e220000000000 */
[----:B------:R-:W-:Y:S02]  /*1b00*/  IADD3 R11, R11, R0, R131 ;  /* 0x000000000b0b7210 */ /* 0x000fe40007ffe083 */
[----:B------:R-:W-:Y:S01]  /*1b10*/  SHF.R.S32.HI R0, RZ, 0x1f, R143 ;  /* 0x0000001fff007819 */ /* 0x000fe2000001148f */
[----:B------:R-:W-:Y:S01]  /*1b20*/  IMAD.SHL.U32 R135, R12, 0x2, RZ ;  /* 0x000000020c877824 */ /* 0x000fe200078e00ff */
[----:B------:R-:W-:Y:S01]  /*1b30*/  LOP3.LUT R94, R10, 0xfffffff8, RZ, 0xc0, !PT ;  /* 0xfffffff80a5e7812 */ /* 0x000fe200078ec0ff */
[----:B------:R-:W-:Y:S01]  /*1b40*/  IMAD.SHL.U32 R134, R11, 0x2, RZ ;  /* 0x000000020b867824 */ /* 0x000fe200078e00ff */
[----:B------:R-:W-:Y:S01]  /*1b50*/  BAR.SYNC.DEFER_BLOCKING 0x0 ;  /* 0x0000000000007b1d */ /* 0x000fe20000010000 */
[----:B------:R-:W-:Y:S01]  /*1b60*/  IMAD R2, R0, c[0x0][0x280], RZ ;  /* 0x0000a00000027a24 */ /* 0x000fe200078e02ff */
[----:B------:R-:W-:Y:S01]  /*1b70*/  ISETP.GE.AND P5, PT, R20, c[0x0][0x1d4], PT ;  /* 0x0000750014007a0c */ /* 0x000fe20003fa6270 */
[----:B------:R-:W-:Y:S01]  /*1b80*/  IMAD R0, R0, c[0x0][0x290], RZ ;  /* 0x0000a40000007a24 */ /* 0x000fe200078e02ff */
[----:B------:R-:W-:Y:S01]  /*1b90*/  SHF.R.S32.HI R115, RZ, 0x3, R10 ;  /* 0x00000003ff737819 */ /* 0x000fe2000001140a */
[C---:B------:R-:W-:Y:S01]  /*1ba0*/  IMAD R2, R143.reuse, c[0x0][0x284], R2 ;  /* 0x0000a1008f027a24 */ /* 0x040fe200078e0202 */
[----:B------:R-:W-:Y:S01]  /*1bb0*/  SHF.R.S32.HI R111, RZ, 0x1f, R94 ;  /* 0x0000001fff6f7819 */ /* 0x000fe2000001145e */
[----:B------:R-:W-:Y:S01]  /*1bc0*/  IMAD R0, R143, c[0x0][0x294], R0 ;  /* 0x0000a5008f007a24 */ /* 0x000fe200078e0200 */
[----:B------:R-:W-:Y:S01]  /*1bd0*/  ISETP.NE.AND P1, PT, R153, 0x1, PT ;  /* 0x000000019900780c */ /* 0x000fe20003f25270 */
[----:B------:R-:W-:Y:S01]  /*1be0*/  IMAD.IADD R114, R109, 0x1, R2 ;  /* 0x000000016d727824 */ /* 0x000fe200078e0202 */
[----:B------:R-:W-:Y:S01]  /*1bf0*/  ISETP.GE.AND P0, PT, R152, 0x1, PT ;  /* 0x000000019800780c */ /* 0x000fe20003f06270 */
[----:B------:R-:W-:-:S02]  /*1c00*/  IMAD.IADD R112, R2, 0x1, R105 ;  /* 0x0000000102707824 */ /* 0x000fc400078e0269 */
[----:B------:R-:W-:Y:S02]  /*1c10*/  IMAD.IADD R113, R107, 0x1, R0 ;  /* 0x000000016b717824 */ /* 0x000fe400078e0200 */
[----:B------:R-:W-:Y:S02]  /*1c20*/  IMAD.IADD R110, R0, 0x1, R103 ;  /* 0x00000001006e7824 */ /* 0x000fe400078e0267 */
.L_x_850:
        /* <DEDUP_REMOVED lines=17> */
[----:B------:R1:W3:Y:S04]  /*1d40*/  @!P0 LDG.E R95, [R2.64] ;  /* 0x00000022025f8981 */ /* 0x0002e8000c1e1900 */
        /* <DEDUP_REMOVED lines=17> */
[C---:B------:R-:W-:Y:S01]  /*1e60*/  IMAD R3, R91.reuse, UR29, RZ ;  /* 0x0000001d5b037c24 */ /* 0x040fe2000f8e02ff */
[----:B------:R-:W-:Y:S01]  /*1e70*/  ISETP.NE.AND P0, PT, RZ, UR4, PT ;  /* 0x00000004ff007c0c */ /* 0x000fe2000bf05270 */
[C---:B------:R-:W-:Y:S01]  /*1e80*/  IMAD R2, R91.reuse, UR43, RZ ;  /* 0x0000002b5b027c24 */ /* 0x040fe2000f8e02ff */
[----:B------:R-:W-:Y:S01]  /*1e90*/  SHF.R.S32.HI R0, RZ, 0x1f, R91 ;  /* 0x0000001fff007819 */ /* 0x000fe2000001145b */
[C---:B------:R-:W-:Y:S04]  /*1ea0*/  IMAD.WIDE.U32 R36, R91.reuse, UR30, RZ ;  /* 0x0000001e5b247c25 */ /* 0x040fe8000f8e00ff */
[C---:B------:R-:W-:Y:S02]  /*1eb0*/  IMAD R3, R0.reuse, UR30, R3 ;  /* 0x0000001e00037c24 */ /* 0x040fe4000f8e0203 */
[----:B------:R-:W-:Y:S01]  /*1ec0*/  IMAD R0, R0, UR44, R2 ;  /* 0x0000002c00007c24 */ /* 0x000fe2000f8e0202 */
[----:B------:R-:W-:Y:S01]  /*1ed0*/  IADD3 R2, -R98, UR21, RZ ;  /* 0x0000001562027c10 */ /* 0x000fe2000fffe1ff */
[----:B------:R-:W-:Y:S01]  /*1ee0*/  IMAD.WIDE.U32 R68, R91, UR44, RZ ;  /* 0x0000002c5b447c25 */ /* 0x000fe2000f8e00ff */
        /* <DEDUP_REMOVED lines=32> */
.L_x_808:
[----:B------:R-:W-:Y:S05]  /*20f0*/  BSYNC B0 ;  /* 0x0000000000007941 */ /* 0x000fea0003800000 */
.L_x_807:
        /* <DEDUP_REMOVED lines=38> */
.L_x_810:
[----:B------:R-:W-:Y:S05]  /*2360*/  BSYNC B0 ;  /* 0x0000000000007941 */ /* 0x000fea0003800000 */
.L_x_809:
        /* <DEDUP_REMOVED lines=40> */
.L_x_812:
[----:B------:R-:W-:Y:S05]  /*25f0*/  BSYNC B0 ;  /* 0x0000000000007941 */ /* 0x000fea0003800000 */
.L_x_811:
        /* <DEDUP_REMOVED lines=38> */
.L_x_814:
[----:B------:R-:W-:Y:S05]  /*2860*/  BSYNC B0 ;  /* 0x0000000000007941 */ /* 0x000fea0003800000 */
.L_x_813:
[----:B-1---5:R-:W-:Y:S01]  /*2870*/  MOV R4, R24 ;  /* 0x0000001800047202 */ /* 0x022fe20000000f00 */
[----:B------:R1:W3:Y:S01]  /*2880*/  SHFL.IDX PT, R68, R88, RZ, 0x181f ;  /* 0x00181fff58447589 */ /* 0x0002e200000e0000 */
[----:B------:R-:W-:Y:S01]  /*2890*/  IMAD.MOV.U32 R6, RZ, RZ, R26 ;  /* 0x000000ffff067224 */ /* 0x000fe200078e001a */
[----:B------:R-:W-:Y:S01]  /*28a0*/  BSSY B1, `(.L_x_815) ;  /* 0x000007f000017945 */ /* 0x000fe20003800000 */
[----:B------:R-:W-:Y:S02]  /*28b0*/  IMAD.MOV.U32 R5, RZ, RZ, R27 ;  /* 0x000000ffff057224 */ /* 0x000fe400078e001b */
[----:B------:R-:W-:Y:S01]  /*28c0*/  IMAD.MOV.U32 R0, RZ, RZ, R25 ;  /* 0x000000ffff007224 */ /* 0x000fe200078e0019 */
[----:B------:R1:W4:Y:S02]  /*28d0*/  SHFL.IDX PT, R66, R89, RZ, 0x181f ;  /* 0x00181fff59427589 */ /* 0x00032400000e0000 */
        /* <DEDUP_REMOVED lines=11> */
[C---:B----4-:R-:W-:Y:S01]  /*2990*/  LEA R64, P0, R20.reuse, R66, 0x1 ;  /* 0x0000004214407211 */ /* 0x050fe200078008ff */
[----:B------:R-:W4:Y:S03]  /*29a0*/  LDS.128 R8, [R74+0x4100] ;  /* 0x004100004a087984 */ /* 0x000f260000000c00 */
[----:B---3--:R-:W-:Y:S02]  /*29b0*/  LEA.HI.X R65, R20, R68, R21, 0x1, P0 ;  /* 0x0000004414417211 */ /* 0x008fe400000f0c15 */
        /* <DEDUP_REMOVED lines=51> */
.L_x_818:
[----:B------:R-:W-:Y:S05]  /*2cf0*/  BSYNC B0 ;  /* 0x0000000000007941 */ /* 0x000fea0003800000 */
.L_x_817:
[----:B------:R-:W-:Y:S11]  /*2d00*/  ISETP.GE.AND P0, PT, R92, c[0x0][0x1d4], PT ;  /* 0x000075005c007a0c */ /* 0x000ff60003f06270 */
[----:B------:R-:W-:Y:S02]  /*2d10*/  @!UPT UIADD3 URZ, URZ, URZ, URZ ;  /* 0x0000003f3f3ff290 */ /* 0x000fe4000fffe03f */
[----:B------:R-:W-:-:S05]  /*2d20*/  @P0 BRA `(.L_x_816) ;  /* 0x0000036000000947 */ /* 0x000fca0003800000 */
[C---:B----4-:R-:W-:Y:S01]  /*2d30*/  LEA R40, P0, R82.reuse, R66, 0x1 ;  /* 0x0000004252287211 */ /* 0x050fe200078008ff */
[----:B---3--:R-:W3:Y:S03]  /*2d40*/  LDS.128 R8, [R74+0x6100] ;  /* 0x006100004a087984 */ /* 0x008ee60000000c00 */
        /* <DEDUP_REMOVED lines=52> */
.L_x_816:
[----:B------:R-:W-:Y:S05]  /*3090*/  BSYNC B1 ;  /* 0x0000000000017941 */ /* 0x000fea0003800000 */
.L_x_815:
[----:B---3--:R3:W1:Y:S01]  /*30a0*/  SHFL.IDX PT, R41, R88, 0x1, 0x181f ;  /* 0x00381f0058297f89 */ /* 0x00866200000e0000 */
[----:B------:R-:W-:Y:S03]  /*30b0*/  BSSY B1, `(.L_x_819) ;  /* 0x0000075000017945 */ /* 0x000fe60003800000 */
        /* <DEDUP_REMOVED lines=58> */
.L_x_822:
[----:B------:R-:W-:Y:S05]  /*3460*/  BSYNC B0 ;  /* 0x0000000000007941 */ /* 0x000fea0003800000 */
.L_x_821:
[----:B------:R-:W-:Y:S11]  /*3470*/  ISETP.GE.AND P0, PT, R92, c[0x0][0x1d4], PT ;  /* 0x000075005c007a0c */ /* 0x000ff60003f06270 */
[----:B------:R-:W-:Y:S02]  /*3480*/  @!UPT UIADD3 URZ, URZ, URZ, URZ ;  /* 0x0000003f3f3ff290 */ /* 0x000fe4000fffe03f */
[----:B------:R-:W-:-:S05]  /*3490*/  @P0 BRA `(.L_x_820) ;  /* 0x0000036000000947 */ /* 0x000fca0003800000 */
[C---:B----4-:R-:W-:Y:S01]  /*34a0*/  LEA R28, P0, R82.reuse, R40, 0x1 ;  /* 0x00000028521c7211 */ /* 0x050fe200078008ff */
[----:B-1----:R-:W1:Y:S03]  /*34b0*/  LDS.128 R8, [R74+0x6900] ;  /* 0x006900004a087984 */ /* 0x002e660000000c00 */
        /* <DEDUP_REMOVED lines=52> */
.L_x_820:
[----:B------:R-:W-:Y:S05]  /*3800*/  BSYNC B1 ;  /* 0x0000000000017941 */ /* 0x000fea0003800000 */
.L_x_819:
[----:B-1----:R1:W3:Y:S01]  /*3810*/  SHFL.IDX PT, R38, R88, 0x2, 0x181f ;  /* 0x00581f0058267f89 */ /* 0x0022e200000e0000 */
[----:B------:R-:W-:Y:S03]  /*3820*/  BSSY B1, `(.L_x_823) ;  /* 0x0000075000017945 */ /* 0x000fe60003800000 */
[----:B------:R1:W4:Y:S01]  /*3830*/  SHFL.IDX PT, R30, R89, 0x2, 0x181f ;  /* 0x00581f00591e7f89 */ /* 0x00032200000e0000 */
        /* <DEDUP_REMOVED lines=57> */
.L_x_826:
[----:B------:R-:W-:Y:S05]  /*3bd0*/  BSYNC B0 ;  /* 0x0000000000007941 */ /* 0x000fea0003800000 */
.L_x_825:
        /* <DEDUP_REMOVED lines=57> */
.L_x_824:
[----:B------:R-:W-:Y:S05]  /*3f70*/  BSYNC B1 ;  /* 0x0000000000017941 */ /* 0x000fea0003800000 */
.L_x_823:
[----:B---3--:R3:W1:Y:S04]  /*3f80*/  SHFL.IDX PT, R29, R88, 0x3, 0x181f ;  /* 0x00781f00581d7f89 */ /* 0x00866800000e0000 */
        /* <DEDUP_REMOVED lines=58> */
.L_x_829:
[----:B------:R-:W-:Y:S05]  /*4330*/  BSYNC B0 ;  /* 0x0000000000007941 */ /* 0x000fea0003800000 */
.L_x_828:
        /* <DEDUP_REMOVED lines=58> */
.L_x_806:
[-C--:B------:R-:W-:Y:S01]  /*46e0*/  ISETP.GE.AND P0, PT, R147, R90.reuse, PT ;  /* 0x0000005a9300720c */ /* 0x080fe20003f06270 */
        /* <DEDUP_REMOVED lines=15> */
[----:B------:R1:W3:Y:S01]  /*47e0*/  SHFL.IDX PT, R49, R88, RZ, 0x181f ;  /* 0x00181fff58317589 */ /* 0x0002e200000e0000 */
[----:B------:R-:W-:Y:S01]  /*47f0*/  @!P4 IADD3 R0, P1, P0, R104, UR32, R36 ;  /* 0x000000206800cc10 */ /* 0x000fe2000f83e024 */
[----:B------:R-:W-:Y:S03]  /*4800*/  BSSY B0, `(.L_x_830) ;  /* 0x00000d9000007945 */ /* 0x000fe60003800000 */
[--C-:B------:R-:W-:Y:S02]  /*4810*/  @!P4 IADD3.X R2, R112, UR31, R41.reuse, P1, P0 ;  /* 0x0000001f7002cc10 */ /* 0x100fe40008fe0429 */
[----:B------:R-:W-:Y:S01]  /*4820*/  @!P4 IADD3 R3, P1, P0, R102, UR47, R68 ;  /* 0x0000002f6603cc10 */ /* 0x000fe2000f83e044 */
[----:B------:R1:W4:Y:S03]  /*4830*/  SHFL.IDX PT, R48, R89, RZ, 0x181f ;  /* 0x00181fff59307589 */ /* 0x00032600000e0000 */
[----:B------:R-:W-:Y:S02]  /*4840*/  @!P4 IADD3.X R8, R110, UR45, R42, P1, P0 ;  /* 0x0000002d6e08cc10 */ /* 0x000fe40008fe042a */
[-C--:B------:R-:W-:Y:S04]  /*4850*/  ISETP.GE.AND P0, PT, R146, R90.reuse, PT ;  /* 0x0000005a9200720c */ /* 0x080fe80003f06270 */
[----:B------:R-:W-:Y:S11]  /*4860*/  ISETP.GE.OR P2, PT, R20, c[0x0][0x27c], P0 ;  /* 0x00009f0014007a0c */ /* 0x000ff60000746670 */
[----:B------:R-:W-:Y:S02]  /*4870*/  @!UPT UIADD3 URZ, URZ, URZ, URZ ;  /* 0x0000003f3f3ff290 */ /* 0x000fe4000fffe03f */
[----:B------:R-:W-:Y:S04]  /*4880*/  @!P2 IADD3 R6, P1, P0, R104, UR28, R36 ;  /* 0x0000001c6806ac10 */ /* 0x000fe8000f83e024 */
[--C-:B------:R-:W-:Y:S02]  /*4890*/  @!P2 IADD3.X R9, R112, UR12, R41.reuse, P1, P0 ;  /* 0x0000000c7009ac10 */ /* 0x100fe40008fe0429 */
        /* <DEDUP_REMOVED lines=12> */
[----:B------:R2:W3:Y:S01]  /*4960*/  @!P4 LDG.E.128 R16, [R4.64] ;  /* 0x000000220410c981 */ /* 0x0004e2000c1e1d00 */
[----:B------:R-:W-:Y:S02]  /*4970*/  @!P4 LEA.HI.X R3, R3, c[0x0][0x28c], R8, 0x1, P0 ;  /* 0x0000a3000303ca11 */ /* 0x000fe400000f0c08 */
[C---:B------:R-:W-:Y:S04]  /*4980*/  @!P2 LEA R8, P0, R6.reuse, c[0x0][0x270], 0x1 ;  /* 0x00009c000608aa11 */ /* 0x040fe800078008ff */
[----:B------:R-:W-:Y:S01]  /*4990*/  @!P2 LEA.HI.X R9, R6, c[0x0][0x274], R9, 0x1, P0 ;  /* 0x00009d000609aa11 */ /* 0x000fe200000f0c09 */
[----:B------:R1:W4:Y:S01]  /*49a0*/  @!P4 LDG.E.128 R56, [R2.64] ;  /* 0x000000220238c981 */ /* 0x000322000c1e1d00 */
[C---:B------:R-:W-:Y:S04]  /*49b0*/  @!P2 LEA R6, P0, R7.reuse, c[0x0][0x288], 0x1 ;  /* 0x0000a2000706aa11 */ /* 0x040fe800078008ff */
[----:B------:R-:W-:Y:S02]  /*49c0*/  @!P2 LEA.HI.X R7, R7, c[0x0][0x28c], R12, 0x1, P0 ;  /* 0x0000a3000707aa11 */ /* 0x000fe400000f0c0c */
[C---:B------:R-:W-:Y:S01]  /*49d0*/  @!P1 LEA R12, P0, R10.reuse, c[0x0][0x270], 0x1 ;  /* 0x00009c000a0c9a11 */ /* 0x040fe200078008ff */
[----:B------:R1:W4:Y:S03]  /*49e0*/  @!P2 LDG.E.128 R24, [R8.64] ;  /* 0x000000220818a981 */ /* 0x000326000c1e1d00 */
[----:B------:R-:W-:Y:S02]  /*49f0*/  @!P1 LEA.HI.X R13, R10, c[0x0][0x274], R13, 0x1, P0 ;  /* 0x00009d000a0d9a11 */ /* 0x000fe400000f0c0d */
[C---:B------:R-:W-:Y:S03]  /*4a00*/  @!P1 LEA R10, P0, R11.reuse, c[0x0][0x288], 0x1 ;  /* 0x0000a2000b0a9a11 */ /* 0x040fe600078008ff */
[----:B------:R1:W4:Y:S01]  /*4a10*/  @!P2 LDG.E.128 R60, [R6.64] ;  /* 0x00000022063ca981 */ /* 0x000322000c1e1d00 */
[----:B------:R-:W-:Y:S01]  /*4a20*/  @!P1 LEA.HI.X R11, R11, c[0x0][0x28c], R14, 0x1, P0 ;  /* 0x0000a3000b0b9a11 */ /* 0x000fe200000f0c0e */
[----:B--2---:R-:W-:Y:S01]  /*4a30*/  CS2R R4, SRZ ;  /* 0x0000000000047805 */ /* 0x004fe2000001ff00 */
[----:B------:R-:W-:Y:S04]  /*4a40*/  ISETP.GE.AND P0, PT, R96, R90, PT ;  /* 0x0000005a6000720c */ /* 0x000fe80003f06270 */
[----:B------:R-:W-:Y:S01]  /*4a50*/  ISETP.GE.OR P0, PT, R20, c[0x0][0x27c], P0 ;  /* 0x00009f0014007a0c */ /* 0x000fe20000706670 */
[----:B------:R-:W2:Y:S08]  /*4a60*/  @!P1 LDG.E.128 R28, [R12.64] ;  /* 0x000000220c1c9981 */ /* 0x000eb0000c1e1d00 */
[----:B------:R3:W2:Y:S04]  /*4a70*/  @!P1 LDG.E.128 R64, [R10.64] ;  /* 0x000000220a409981 */ /* 0x0006a8000c1e1d00 */
        /* <DEDUP_REMOVED lines=15> */
[----:B---3--:R-:W-:Y:S02]  /*4b70*/  IMAD.MOV.U32 R8, RZ, RZ, R18 ;  /* 0x000000ffff087224 */ /* 0x008fe400078e0012 */
[----:B-1----:R-:W-:Y:S02]  /*4b80*/  IMAD.MOV.U32 R3, RZ, RZ, R19 ;  /* 0x000000ffff037224 */ /* 0x002fe400078e0013 */
        /* <DEDUP_REMOVED lines=21> */
[----:B--2---:R-:W-:Y:S02]  /*4ce0*/  IMAD.MOV.U32 R8, RZ, RZ, R30 ;  /* 0x000000ffff087224 */ /* 0x004fe400078e001e */
        /* <DEDUP_REMOVED lines=30> */
[----:B------:R-:W-:Y:S02]  /*4ed0*/  ISETP.GE.AND P0, PT, R47, c[0x0][0x1d4], PT ;  /* 0x000075002f007a0c */ /* 0x000fe40003f06270 */
        /* <DEDUP_REMOVED lines=107> */
.L_x_831:
[----:B------:R-:W-:Y:S05]  /*5590*/  BSYNC B0 ;  /* 0x0000000000007941 */ /* 0x000fea0003800000 */
.L_x_830:
        /* <DEDUP_REMOVED lines=122> */
.L_x_833:
[----:B------:R-:W-:Y:S05]  /*5d40*/  BSYNC B0 ;  /* 0x0000000000007941 */ /* 0x000fea0003800000 */
.L_x_832:
        /* <DEDUP_REMOVED lines=18> */
[----:B------:R-:W-:Y:S02]  /*5e70*/  ISETP.GE.AND P0, PT, R17, c[0x0][0x1d4], PT ;  /* 0x0000750011007a0c */ /* 0x000fe40003f06270 */
        /* <DEDUP_REMOVED lines=103> */
.L_x_835:
[----:B------:R-:W-:Y:S05]  /*64f0*/  BSYNC B0 ;  /* 0x0000000000007941 */ /* 0x000fea0003800000 */
.L_x_834:
        /* <DEDUP_REMOVED lines=124> */
.L_x_805:
[----:B------:R1:W3:Y:S01]  /*6cc0*/  SHFL.IDX PT, R5, R88, RZ, 0x181f ;  /* 0x00181fff58057589 */ /* 0x0002e200000e0000 */
[----:B------:R-:W-:Y:S01]  /*6cd0*/  IADD3 R2, -R98, UR21, RZ ;  /* 0x0000001562027c10 */ /* 0x000fe2000fffe1ff */
[----:B------:R-:W-:Y:S02]  /*6ce0*/  BSSY B0, `(.L_x_836) ;  /* 0x0000011000007945 */ /* 0x000fe40003800000 */
[----:B------:R1:W4:Y:S01]  /*6cf0*/  SHFL.IDX PT, R0, R89, RZ, 0x181f ;  /* 0x00181fff59007589 */ /* 0x00032200000e0000 */
[----:B------:R-:W-:Y:S05]  /*6d00*/  IMNMX R90, R2, 0x40, PT ;  /* 0x00000040025a7817 */ /* 0x000fea0003800200 */
[----:B------:R-:W-:Y:S05]  /*6d10*/  IMAD.IADD R6, R90, 0x1, -R96 ;  /* 0x000000015a067824 */ /* 0x000fea00078e0a60 */
[----:B------:R-:W-:Y:S11]  /*6d20*/  ISETP.GE.AND P0, PT, R6, 0x1, PT ;  /* 0x000000010600780c */ /* 0x000ff60003f06270 */
[----:B------:R-:W-:Y:S02]  /*6d30*/  @!UPT UIADD3 URZ, URZ, URZ, URZ ;  /* 0x0000003f3f3ff290 */ /* 0x000fe4000fffe03f */
[----:B------:R-:W-:-:S05]  /*6d40*/  @!P0 BRA `(.L_x_837) ;  /* 0x000000a000008947 */ /* 0x000fca0003800000 */
[----:B-1-34-:R-:W1:Y:S01]  /*6d50*/  @!P5 LDS.128 R8, [R74+0x4100] ;  /* 0x004100004a08d984 */ /* 0x01ae620000000c00 */
        /* <DEDUP_REMOVED lines=9> */
.L_x_837:
[----:B-1-34-:R-:W-:Y:S05]  /*6df0*/  BSYNC B0 ;  /* 0x0000000000007941 */ /* 0x01afea0003800000 */
.L_x_836:
        /* <DEDUP_REMOVED lines=15> */
.L_x_839:
[----:B------:R-:W-:Y:S05]  /*6ef0*/  BSYNC B0 ;  /* 0x0000000000007941 */ /* 0x000fea0003800000 */
.L_x_838:
        /* <DEDUP_REMOVED lines=15> */
.L_x_841:
[----:B------:R-:W-:Y:S05]  /*6ff0*/  BSYNC B0 ;  /* 0x0000000000007941 */ /* 0x000fea0003800000 */
.L_x_840:
[----:B-1----:R1:W3:Y:S01]  /*7000*/  SHFL.IDX PT, R5, R88, 0x3, 0x181f ;  /* 0x00781f0058057f89 */ /* 0x0022e200000e0000 */
[----:B------:R-:W-:Y:S03]  /*7010*/  ISETP.GE.AND P0, PT, R6, 0x31, PT ;  /* 0x000000310600780c */ /* 0x000fe60003f06270 */
[----:B----4-:R1:W4:Y:S10]  /*7020*/  SHFL.IDX PT, R0, R89, 0x3, 0x181f ;  /* 0x00781f0059007f89 */ /* 0x01033400000e0000 */
        /* <DEDUP_REMOVED lines=11> */
.L_x_827:
[----:B------:R-:W-:Y:S05]  /*70e0*/  BSYNC B2 ;  /* 0x0000000000027941 */ /* 0x000fea0003800000 */
.L_x_804:
[----:B----4-:R-:W-:Y:S01]  /*70f0*/  IMAD.IADD R0, R139, 0x1, -R98 ;  /* 0x000000018b007824 */ /* 0x010fe200078e0a62 */
        /* <DEDUP_REMOVED lines=8> */
[----:B-1----:R-:W-:Y:S04]  /*7180*/  @P1 IADD3 R12, P0, R2, 0x20, RZ ;  /* 0x00000020020c1810 */ /* 0x002fe80007f1e0ff */
        /* <DEDUP_REMOVED lines=8> */
[-C--:B---3--:R-:W-:Y:S01]  /*7210*/  @P3 MOV R5, R99.reuse ;  /* 0x0000006300053202 */ /* 0x088fe20000000f00 */
[----:B------:R-:W-:Y:S01]  /*7220*/  @P3 IMAD.MOV.U32 R4, RZ, RZ, R100 ;  /* 0x000000ffff043224 */ /* 0x000fe200078e0064 */
        /* <DEDUP_REMOVED lines=55> */
[----:B------:R-:W-:Y:S02]  /*75a0*/  LEA.HI.X R6, R0, c[0x0][0x1fc], R2, 0x1, P0 ;  /* 0x00007f0000067a11 */ /* 0x000fe400000f0c02 */
[----:B------:R1:W2:Y:S01]  /*75b0*/  SHFL.IDX PT, R0, R12, RZ, 0x181f ;  /* 0x00181fff0c007589 */ /* 0x0002a200000e0000 */
[----:B------:R-:W-:Y:S03]  /*75c0*/  ISETP.GE.AND P0, PT, R7, 0x1, PT ;  /* 0x000000010700780c */ /* 0x000fe60003f06270 */
[----:B------:R1:W3:Y:S10]  /*75d0*/  SHFL.IDX PT, R5, R6, RZ, 0x181f ;  /* 0x00181fff06057589 */ /* 0x0002f400000e0000 */
[----:B------:R-:W-:-:S05]  /*75e0*/  @!P0 BRA `(.L_x_843) ;  /* 0x000000a000008947 */ /* 0x000fca0003800000 */
[----:B-1----:R-:W1:Y:S01]  /*75f0*/  @!P5 LDS.128 R8, [R74+0x100] ;  /* 0x000100004a08d984 */ /* 0x002e620000000c00 */
[CC--:B--2---:R-:W-:Y:S04]  /*7600*/  @!P5 LEA R2, P0, R20.reuse, R0.reuse, 0x1 ;  /* 0x000000001402d211 */ /* 0x0c4fe800078008ff */
[-C--:B---3--:R-:W-:Y:S02]  /*7610*/  @!P5 LEA.HI.X R3, R20, R5.reuse, R21, 0x1, P0 ;  /* 0x000000051403d211 */ /* 0x088fe400000f0c15 */
[----:B------:R-:W-:Y:S11]  /*7620*/  ISETP.GE.AND P0, PT, R92, c[0x0][0x1d4], PT ;  /* 0x000075005c007a0c */ /* 0x000ff60003f06270 */
[----:B------:R-:W-:Y:S02]  /*7630*/  @!UPT UIADD3 URZ, URZ, URZ, URZ ;  /* 0x0000003f3f3ff290 */ /* 0x000fe4000fffe03f */
[C---:B------:R-:W-:Y:S04]  /*7640*/  @!P0 LEA R4, P1, R82.reuse, R0, 0x1 ;  /* 0x0000000052048211 */ /* 0x040fe800078208ff */
[----:B------:R-:W-:Y:S01]  /*7650*/  @!P0 LEA.HI.X R5, R82, R5, R93, 0x1, P1 ;  /* 0x0000000552058211 */ /* 0x000fe200008f0c5d */
[----:B-1----:R-:W-:Y:S04]  /*7660*/  @!P5 ST.E.128 [R2.64], R8 ;  /* 0x000000080200d985 */ /* 0x002fe8000c101d22 */
[----:B------:R-:W1:Y:S04]  /*7670*/  @!P0 LDS.128 R8, [R74+0x2100] ;  /* 0x002100004a088984 */ /* 0x000e680000000c00 */
[----:B-1----:R1:W-:Y:S02]  /*7680*/  @!P0 ST.E.128 [R4.64], R8 ;  /* 0x0000000804008985 */ /* 0x0023e4000c101d22 */
.L_x_843:
[----:B------:R-:W-:Y:S05]  /*7690*/  BSYNC B0 ;  /* 0x0000000000007941 */ /* 0x000fea0003800000 */
.L_x_842:
[----:B-1-3--:R1:W3:Y:S01]  /*76a0*/  SHFL.IDX PT, R5, R6, 0x1, 0x181f ;  /* 0x00381f0006057f89 */ /* 0x00a2e200000e0000 */
[----:B------:R-:W-:Y:S01]  /*76b0*/  ISETP.GE.AND P0, PT, R7, 0x11, PT ;  /* 0x000000110700780c */ /* 0x000fe20003f06270 */
[----:B------:R-:W-:Y:S02]  /*76c0*/  BSSY B0, `(.L_x_844) ;  /* 0x000000d000007945 */ /* 0x000fe40003800000 */
[----:B--2---:R1:W2:Y:S10]  /*76d0*/  SHFL.IDX PT, R0, R12, 0x1, 0x181f ;  /* 0x00381f000c007f89 */ /* 0x0042b400000e0000 */
[----:B------:R-:W-:-:S05]  /*76e0*/  @!P0 BRA `(.L_x_845) ;  /* 0x000000a000008947 */ /* 0x000fca0003800000 */
[----:B------:R-:W4:Y:S01]  /*76f0*/  @!P5 LDS.128 R8, [R74+0x900] ;  /* 0x000900004a08d984 */ /* 0x000f220000000c00 */
[CC--:B--2---:R-:W-:Y:S04]  /*7700*/  @!P5 LEA R2, P0, R20.reuse, R0.reuse, 0x1 ;  /* 0x000000001402d211 */ /* 0x0c4fe800078008ff */
[-C--:B---3--:R-:W-:Y:S02]  /*7710*/  @!P5 LEA.HI.X R3, R20, R5.reuse, R21, 0x1, P0 ;  /* 0x000000051403d211 */ /* 0x088fe400000f0c15 */
[----:B------:R-:W-:Y:S11]  /*7720*/  ISETP.GE.AND P0, PT, R92, c[0x0][0x1d4], PT ;  /* 0x000075005c007a0c */ /* 0x000ff60003f06270 */
[----:B------:R-:W-:Y:S02]  /*7730*/  @!UPT UIADD3 URZ, URZ, URZ, URZ ;  /* 0x0000003f3f3ff290 */ /* 0x000fe4000fffe03f */
[C---:B------:R-:W-:Y:S04]  /*7740*/  @!P0 LEA R4, P1, R82.reuse, R0, 0x1 ;  /* 0x0000000052048211 */ /* 0x040fe800078208ff */
[----:B------:R-:W-:Y:S01]  /*7750*/  @!P0 LEA.HI.X R5, R82, R5, R93, 0x1, P1 ;  /* 0x0000000552058211 */ /* 0x000fe200008f0c5d */
[----:B----4-:R-:W-:Y:S04]  /*7760*/  @!P5 ST.E.128 [R2.64], R8 ;  /* 0x000000080200d985 */ /* 0x010fe8000c101d22 */
[----:B------:R-:W2:Y:S04]  /*7770*/  @!P0 LDS.128 R8, [R74+0x2900] ;  /* 0x002900004a088984 */ /* 0x000ea80000000c00 */
[----:B--2---:R2:W-:Y:S02]  /*7780*/  @!P0 ST.E.128 [R4.64], R8 ;  /* 0x0000000804008985 */ /* 0x0045e4000c101d22 */
.L_x_845:
[----:B------:R-:W-:Y:S05]  /*7790*/  BSYNC B0 ;  /* 0x0000000000007941 */ /* 0x000fea0003800000 */
.L_x_844:
[----:B--23--:R2:W3:Y:S01]  /*77a0*/  SHFL.IDX PT, R5, R6, 0x2, 0x181f ;  /* 0x00581f0006057f89 */ /* 0x00c4e200000e0000 */
        /* <DEDUP_REMOVED lines=14> */
.L_x_847:
[----:B------:R-:W-:Y:S05]  /*7890*/  BSYNC B0 ;  /* 0x0000000000007941 */ /* 0x000fea0003800000 */
.L_x_846:
        /* <DEDUP_REMOVED lines=15> */
.L_x_849:
[----:B------:R-:W-:Y:S05]  /*7990*/  BSYNC B0 ;  /* 0x0000000000007941 */ /* 0x000fea0003800000 */
.L_x_848:
[C---:B------:R-:W-:Y:S01]  /*79a0*/  ISETP.GT.AND P0, PT, R91.reuse, UR6, PT ;  /* 0x000000065b007c0c */ /* 0x040fe2000bf04270 */
[----:B------:R-:W-:Y:S01]  /*79b0*/  IMAD.U32 R14, RZ, RZ, UR14 ;  /* 0x0000000eff0e7e24 */ /* 0x000fe2000f8e00ff */
[----:B------:R-:W-:Y:S11]  /*79c0*/  IADD3 R91, R91, -0x1, RZ ;  /* 0xffffffff5b5b7810 */ /* 0x000ff60007ffe0ff */
[----:B------:R-:W-:Y:S01]  /*79d0*/  @P0 SHF.R.S32.HI R2, RZ, 0x1f, R91 ;  /* 0x0000001fff020819 */ /* 0x000fe2000001145b */
[C---:B----4-:R-:W-:Y:S02]  /*79e0*/  @P0 IMAD R0, R91.reuse, UR10, RZ ;  /* 0x0000000a5b000c24 */ /* 0x050fe4000f8e02ff */
[----:B-1----:R-:W-:Y:S02]  /*79f0*/  @P0 IMAD.MOV.U32 R4, RZ, RZ, R128 ;  /* 0x000000ffff040224 */ /* 0x002fe400078e0080 */
[----:B------:R-:W-:Y:S02]  /*7a00*/  @P0 IMAD.MOV.U32 R5, RZ, RZ, R123 ;  /* 0x000000ffff050224 */ /* 0x000fe400078e007b */
[----:B------:R-:W-:Y:S02]  /*7a10*/  @P0 IMAD R0, R2, UR11, R0 ;  /* 0x0000000b02000c24 */ /* 0x000fe4000f8e0200 */
[----:B------:R-:W-:Y:S04]  /*7a20*/  @P0 IMAD.WIDE.U32 R4, R91, UR11, R4 ;  /* 0x0000000b5b040c25 */ /* 0x000fe8000f8e0004 */
        /* <DEDUP_REMOVED lines=8> */
[----:B------:R-:W-:Y:S02]  /*7ab0*/  @P0 IADD3.X R15, RZ, UR13, R3, P2, P1 ;  /* 0x0000000dff0f0c10 */ /* 0x000fe400097e2403 */
[----:B--23--:R-:W-:Y:S01]  /*7ac0*/  @P0 IADD3 R6, P1, R2, UR14, RZ ;  /* 0x0000000e02060c10 */ /* 0x00cfe2000ff3e0ff */
[----:B------:R1:W-:Y:S03]  /*7ad0*/  @P0 LDGSTS.E.BYPASS.LTC128B.128 [R74+0x6100], [R2.64+0x80], !P6 ;  /* 0x06100080024a0fae */ /* 0x0003e6000f101d62 */
[----:B------:R-:W-:Y:S02]  /*7ae0*/  @P0 IADD3.X R7, R3, UR13, RZ, P1, !PT ;  /* 0x0000000d03070c10 */ /* 0x000fe40008ffe4ff */
[C---:B------:R-:W-:Y:S03]  /*7af0*/  @P0 IADD3 R4, P1, R6.reuse, UR14, RZ ;  /* 0x0000000e06040c10 */ /* 0x040fe6000ff3e0ff */
[----:B------:R1:W-:Y:S01]  /*7b00*/  @P0 LDGSTS.E.BYPASS.LTC128B.128 [R74+0x4900], [R6.64], !P4 ;  /* 0x04900000064a0fae */ /* 0x0003e2000e101d62 */
[C---:B------:R-:W-:Y:S02]  /*7b10*/  @P0 IADD3.X R5, R7.reuse, UR13, RZ, P1, !PT ;  /* 0x0000000d07050c10 */ /* 0x040fe40008ffe4ff */
[----:B------:R-:W-:Y:S01]  /*7b20*/  @P0 IADD3 R12, P1, R6, UR26, RZ ;  /* 0x0000001a060c0c10 */ /* 0x000fe2000ff3e0ff */
[----:B------:R1:W-:Y:S03]  /*7b30*/  @P0 LDGSTS.E.BYPASS.LTC128B.128 [R74+0x6900], [R14.64], !P6 ;  /* 0x069000000e4a0fae */ /* 0x0003e6000f101d62 */
[----:B------:R-:W-:Y:S01]  /*7b40*/  @P0 IADD3.X R13, R7, UR27, RZ, P1, !PT ;  /* 0x0000001b070d0c10 */ /* 0x000fe20008ffe4ff */
[----:B------:R1:W-:Y:S01]  /*7b50*/  @P0 LDGSTS.E.BYPASS.LTC128B.128 [R74+0x5100], [R4.64], !P4 ;  /* 0x05100000044a0fae */ /* 0x0003e2000e101d62 */
[C---:B------:R-:W-:Y:S03]  /*7b60*/  @P0 IADD3 R10, P1, R4.reuse, UR14, RZ ;  /* 0x0000000e040a0c10 */ /* 0x040fe6000ff3e0ff */
[----:B------:R1:W-:Y:S01]  /*7b70*/  @P0 LDGSTS.E.BYPASS.LTC128B.128 [R74+0x7100], [R12.64], !P6 ;  /* 0x071000000c4a0fae */ /* 0x0003e2000f101d62 */
[C---:B------:R-:W-:Y:S02]  /*7b80*/  @P0 IADD3.X R11, R5.reuse, UR13, RZ, P1, !PT ;  /* 0x0000000d050b0c10 */ /* 0x040fe40008ffe4ff */
[----:B------:R-:W-:Y:S03]  /*7b90*/  @P0 IADD3 R8, P1, R4, UR26, RZ ;  /* 0x0000001a04080c10 */ /* 0x000fe6000ff3e0ff */
[----:B------:R1:W-:Y:S01]  /*7ba0*/  @P0 LDGSTS.E.BYPASS.LTC128B.128 [R74+0x5900], [R10.64], !P4 ;  /* 0x059000000a4a0fae */ /* 0x0003e2000e101d62 */
[----:B------:R-:W-:Y:S05]  /*7bb0*/  @P0 IADD3.X R9, R5, UR27, RZ, P1, !PT ;  /* 0x0000001b05090c10 */ /* 0x000fea0008ffe4ff */
[----:B------:R1:W-:Y:S04]  /*7bc0*/  @P0 LDGSTS.E.BYPASS.LTC128B.128 [R74+0x7900], [R8.64], !P6 ;  /* 0x07900000084a0fae */ /* 0x0003e8000f101d62 */
[----:B------:R-:W0:Y:S01]  /*7bd0*/  LDGDEPBAR ;  /* 0x00000000000079af */ /* 0x000e220000000000 */
[----:B------:R-:W-:-:S05]  /*7be0*/  @P0 BRA `(.L_x_850) ;  /* 0xffffa04000000947 */ /* 0x000fca000383ffff */
[----:B------:R-:W-:Y:S06]  /*7bf0*/  BAR.SYNC.DEFER_BLOCKING 0x0 ;  /* 0x0000000000007b1d */ /* 0x000fec0000010000 */
.L_x_803:
[----:B-1----:R-:W-:Y:S01]  /*7c00*/  UISETP.GE.AND UP0, UPT, UR9, 0x1, UPT ;  /* 0x000000010900788c */ /* 0x002fe2000bf06270 */
[----:B------:R-:W-:Y:S01]  /*7c10*/  PLOP3.LUT P4, PT, PT, PT, PT, 0x80, 0x0 ;  /* 0x000000000000781c */ /* 0x000fe20003f8f070 */
[----:B------:R-:W-:Y:S01]  /*7c20*/  CS2R R14, SRZ ;  /* 0x00000000000e7805 */ /* 0x000fe2000001ff00 */
[----:B------:R-:W-:Y:S01]  /*7c30*/  IMAD.MOV.U32 R126, RZ, RZ, RZ ;  /* 0x000000ffff7e7224 */ /* 0x000fe200078e00ff */
[----:B------:R-:W-:Y:S01]  /*7c40*/  CS2R R130, SRZ ;  /* 0x0000000000827805 */ /* 0x000fe2000001ff00 */
[----:B------:R-:W-:Y:S01]  /*7c50*/  IMAD.MOV.U32 R124, RZ, RZ, RZ ;  /* 0x000000ffff7c7224 */ /* 0x000fe200078e00ff */
[----:B------:R-:W-:Y:S01]  /*7c60*/  PLOP3.LUT P0, PT, PT, PT, UP0, 0x80, 0x0 ;  /* 0x000000000000781c */ /* 0x000fe20003f0f008 */
[----:B------:R-:W-:Y:S01]  /*7c70*/  CS2R R128, SRZ ;  /* 0x0000000000807805 */ /* 0x000fe2000001ff00 */
[----:B------:R-:W-:Y:S01]  /*7c80*/  CS2R R16, SRZ ;  /* 0x0000000000107805 */ /* 0x000fe2000001ff00 */
[----:B------:R-:W-:Y:S01]  /*7c90*/  MOV R122, RZ ;  /* 0x000000ff007a7202 */ /* 0x000fe20000000f00 */
[----:B------:R-:W-:Y:S01]  /*7ca0*/  CS2R R120, SRZ ;  /* 0x0000000000787805 */ /* 0x000fe2000001ff00 */
[----:B------:R-:W-:Y:S01]  /*7cb0*/  CS2R R12, SRZ ;  /* 0x00000000000c7805 */ /* 0x000fe2000001ff00 */
        /* <DEDUP_REMOVED lines=15> */
[----:B-----5:R-:W-:Y:S01]  /*7db0*/  CS2R R26, SRZ ;  /* 0x00000000001a7805 */ /* 0x020fe2000001ff00 */
        /* <DEDUP_REMOVED lines=62> */
[----:B------:R-:W-:Y:S01]  /*81a0*/  IMAD.MOV.U32 R148, RZ, RZ, RZ ;  /* 0x000000ffff947224 */ /* 0x000fe200078e00ff */
[----:B------:R-:W-:Y:S01]  /*81b0*/  MOV R64, RZ ;  /* 0x000000ff00407202 */ /* 0x000fe20000000f00 */
        /* <DEDUP_REMOVED lines=9> */
[----:B------:R-:W-:Y:S01]  /*8250*/  @UP1 UIMAD.WIDE UR4, UR24, UR4, UR10 ;  /* 0x00000004180412a5 */ /* 0x000fe2000f8e020a */
[----:B------:R-:W1:Y:S01]  /*8260*/  S2R R19, SR_CTAID.X ;  /* 0x0000000000137919 */ /* 0x000e620000002500 */
[----:B------:R-:W-:Y:S01]  /*8270*/  SHF.R.S32.HI R156, RZ, 0x1f, R159 ;  /* 0x0000001fff9c7819 */ /* 0x000fe2000001149f */
[----:B------:R-:W-:Y:S02]  /*8280*/  USHF.R.S32.HI UR6, URZ, 0x1f, UR20 ;  /* 0x0000001f3f067899 */ /* 0x000fe40008011414 */
[----:B------:R-:W-:Y:S01]  /*8290*/  ULDC.64 UR10, c[0x0][0x348] ;  /* 0x0000d200000a7ab9 */ /* 0x000fe20000000a00 */
[----:B------:R-:W-:Y:S02]  /*82a0*/  IMAD.U32 R2, RZ, RZ, UR4 ;  /* 0x00000004ff027e24 */ /* 0x000fe4000f8e00ff */
[----:B------:R-:W-:Y:S01]  /*82b0*/  IMAD.U32 R3, RZ, RZ, UR5 ;  /* 0x00000005ff037e24 */ /* 0x000fe2000f8e00ff */
[----:B------:R-:W-:-:S02]  /*82c0*/  ULDC.64 UR4, c[0x0][0x178] ;  /* 0x00005e0000047ab9 */ /* 0x000fc40000000a00 */
[----:B------:R-:W-:Y:S02]  /*82d0*/  UIMAD UR6, UR6, UR4, URZ ;  /* 0x00000004060672a4 */ /* 0x000fe4000f8e023f */
[----:B------:R-:W-:Y:S01]  /*82e0*/  UIMAD.WIDE.U32 UR12, UR20, UR4, URZ ;  /* 0x00000004140c72a5 */ /* 0x000fe2000f8e003f */
[----:B------:R3:W4:Y:S01]  /*82f0*/  @P4 LDG.E R7, [R2.64] ;  /* 0x0000002202074981 */ /* 0x000722000c1e1900 */
[----:B------:R-:W-:Y:S01]  /*8300*/  UIMAD UR20, UR20, UR5, UR6 ;  /* 0x00000005141472a4 */ /* 0x000fe2000f8e0206 */
[----:B------:R-:W-:Y:S01]  /*8310*/  IMAD.MOV.U32 R164, RZ, RZ, c[0x0][0x2b8] ;  /* 0x0000ae00ffa47624 */ /* 0x000fe200078e00ff */
[----:B------:R-:W-:Y:S01]  /*8320*/  UISETP.NE.U32.AND UP0, UPT, URZ, UR10, UPT ;  /* 0x0000000a3f00728c */ /* 0x000fe2000bf05070 */
[----:B------:R-:W-:Y:S01]  /*8330*/  IMAD.MOV.U32 R48, RZ, RZ, RZ ;  /* 0x000000ffff307224 */ /* 0x000fe200078e00ff */
[----:B------:R-:W-:Y:S02]  /*8340*/  ULDC.64 UR4, c[0x0][0x1b8] ;  /* 0x00006e0000047ab9 */ /* 0x000fe40000000a00 */
[----:B------:R-:W-:-:S02]  /*8350*/  UIADD3 UR13, UR13, UR20, URZ ;  /* 0x000000140d0d7290 */ /* 0x000fc4000fffe03f */
[----:B------:R-:W-:Y:S02]  /*8360*/  UIMAD UR6, UR15, UR4, URZ ;  /* 0x000000040f0672a4 */ /* 0x000fe4000f8e023f */
[----:B------:R-:W-:Y:S02]  /*8370*/  UISETP.NE.AND.EX UP0, UPT, URZ, UR11, UPT, UP0 ;  /* 0x0000000b3f00728c */ /* 0x000fe4000bf05300 */
[----:B------:R-:W-:Y:S02]  /*8380*/  USHF.R.S32.HI UR10, URZ, 0x1f, UR24 ;  /* 0x0000001f3f0a7899 */ /* 0x000fe40008011418 */
[----:B------:R-:W-:Y:S02]  /*8390*/  UIMAD UR6, UR16, UR5, UR6 ;  /* 0x00000005100672a4 */ /* 0x000fe4000f8e0206 */
[----:B------:R-:W-:Y:S02]  /*83a0*/  UIMAD.WIDE.U32 UR12, UR16, UR4, UR12 ;  /* 0x00000004100c72a5 */ /* 0x000fe4000f8e000c */
[----:B------:R-:W-:-:S02]  /*83b0*/  USEL UR10, UR10, URZ, !UP0 ;  /* 0x0000003f0a0a7287 */ /* 0x000fc4000c000000 */
[----:B------:R-:W-:Y:S02]  /*83c0*/  ULDC.64 UR4, c[0x0][0x1c0] ;  /* 0x0000700000047ab9 */ /* 0x000fe40000000a00 */
[----:B------:R-:W-:Y:S01]  /*83d0*/  USEL UR11, UR24, URZ, !UP0 ;  /* 0x0000003f180b7287 */ /* 0x000fe2000c000000 */
[----:B---3--:R-:W-:Y:S01]  /*83e0*/  LEA.HI R2, R156, R159, RZ, 0x3 ;  /* 0x0000009f9c027211 */ /* 0x008fe200078f18ff */
[----:B------:R-:W-:Y:S01]  /*83f0*/  IMAD.MOV.U32 R3, RZ, RZ, c[0x0][0x2c4] ;  /* 0x0000b100ff037624 */ /* 0x000fe200078e00ff */
[----:B------:R-:W-:Y:S02]  /*8400*/  UIMAD UR10, UR10, UR4, URZ ;  /* 0x000000040a0a72a4 */ /* 0x000fe4000f8e023f */
[----:B------:R-:W-:Y:S01]  /*8410*/  LOP3.LUT R0, R2, 0xfffffff8, RZ, 0xc0, !PT ;  /* 0xfffffff802007812 */ /* 0x000fe200078ec0ff */
[----:B------:R-:W-:Y:S01]  /*8420*/  UIADD3 UR13, UR13, UR6, URZ ;  /* 0x000000060d0d7290 */ /* 0x000fe2000fffe03f */
[----:B------:R-:W-:Y:S01]  /*8430*/  SHF.R.S32.HI R42, RZ, 0x3, R2 ;  /* 0x00000003ff2a7819 */ /* 0x000fe20000011402 */
[----:B------:R-:W-:Y:S01]  /*8440*/  UIMAD UR5, UR11, UR5, UR10 ;  /* 0x000000050b0572a4 */ /* 0x000fe2000f8e020a */
[----:B------:R-:W-:Y:S01]  /*8450*/  ISETP.NE.AND P0, PT, R3, 0x1, PT ;  /* 0x000000010300780c */ /* 0x000fe20003f05270 */
[----:B------:R-:W-:Y:S01]  /*8460*/  IMAD.IADD R96, R159, 0x1, -R0 ;  /* 0x000000019f607824 */ /* 0x000fe200078e0a00 */
[----:B------:R-:W-:-:S02]  /*8470*/  UIMAD.WIDE.U32 UR12, UR11, UR4, UR12 ;  /* 0x000000040b0c72a5 */ /* 0x000fc4000f8e000c */
[----:B------:R-:W-:Y:S01]  /*8480*/  UIADD3 UR6, UR7, -0x40, URZ ;  /* 0xffffffc007067890 */ /* 0x000fe2000fffe03f */
[C---:B------:R-:W-:Y:S01]  /*8490*/  IMAD R163, R96.reuse, 0x10, R42 ;  /* 0x0000001060a37824 */ /* 0x040fe200078e022a */
[----:B------:R-:W-:Y:S01]  /*84a0*/  UIADD3 UR5, UR13, UR5, URZ ;  /* 0x000000050d057290 */ /* 0x000fe2000fffe03f */
[----:B------:R-:W-:Y:S01]  /*84b0*/  IMAD.SHL.U32 R132, R96, 0x8, RZ ;  /* 0x0000000860847824 */ /* 0x000fe200078e00ff */
[----:B------:R-:W-:Y:S01]  /*84c0*/  ULDC UR4, c[0x0][0x2c4] ;  /* 0x0000b10000047ab9 */ /* 0x000fe20000000800 */
[----:B-1----:R-:W-:Y:S01]  /*84d0*/  IMAD R4, R19, 0x80, R163 ;  /* 0x0000008013047824 */ /* 0x002fe200078e02a3 */
[----:B--2---:R-:W-:Y:S01]  /*84e0*/  UIMAD UR23, UR23, UR4, URZ ;  /* 0x00000004171772a4 */ /* 0x004fe2000f8e023f */
[----:B------:R-:W-:Y:S01]  /*84f0*/  IMAD.U32 R3, RZ, RZ, UR13 ;  /* 0x0000000dff037e24 */ /* 0x000fe2000f8e00ff */
[----:B------:R-:W-:Y:S01]  /*8500*/  IADD3 R55, R132, 0x40, RZ ;  /* 0x0000004084377810 */ /* 0x000fe20007ffe0ff */
[----:B------:R-:W-:Y:S01]  /*8510*/  @P0 IMAD.HI.U32 R2, R4, c[0x0][0x2c8], RZ ;  /* 0x0000b20004020a27 */ /* 0x000fe200078e00ff */
[----:B------:R-:W-:Y:S01]  /*8520*/  LEA.HI R47, R156, R159, RZ, 0x4 ;  /* 0x0000009f9c2f7211 */ /* 0x000fe200078f20ff */
[----:B------:R-:W-:Y:S02]  /*8530*/  STL [R1+0x48], R163 ;  /* 0x000048a301007387 */ /* 0x000fe40000100800 */
[----:B------:R-:W-:Y:S01]  /*8540*/  IMAD.MOV.U32 R0, RZ, RZ, R4 ;  /* 0x000000ffff007224 */ /* 0x000fe200078e0004 */
[----:B------:R-:W-:Y:S01]  /*8550*/  @P0 SHF.R.U32.HI R0, RZ, c[0x0][0x2cc], R2 ;  /* 0x0000b300ff000a19 */ /* 0x000fe20000011602 */
[----:B------:R-:W-:-:S02]  /*8560*/  IMAD.U32 R2, RZ, RZ, UR12 ;  /* 0x0000000cff027e24 */ /* 0x000fc4000f8e00ff */
[----:B------:R-:W-:Y:S01]  /*8570*/  IMAD.U32 R3, RZ, RZ, UR5 ;  /* 0x00000005ff037e24 */ /* 0x000fe2000f8e00ff */
[--C-:B------:R-:W-:Y:S01]  /*8580*/  SHF.R.S32.HI R6, RZ, 0x1f, R0.reuse ;  /* 0x0000001fff067819 */ /* 0x100fe20000011400 */
[----:B------:R-:W-:Y:S01]  /*8590*/  IMAD.MOV R5, RZ, RZ, -R0 ;  /* 0x000000ffff057224 */ /* 0x000fe200078e0a00 */
[----:B------:R-:W-:Y:S01]  /*85a0*/  ULDC.64 UR4, c[0x0][0x2b0] ;  /* 0x0000ac0000047ab9 */ /* 0x000fe20000000a00 */
[----:B------:R-:W-:-:S04]  /*85b0*/  IMAD.WIDE.U32 R2, R0, c[0x0][0x1b0], R2 ;  /* 0x00006c0000027a25 */ /* 0x000fc800078e0002 */
[----:B------:R-:W-:Y:S02]  /*85c0*/  IMAD R6, R6, c[0x0][0x1b0], RZ ;  /* 0x00006c0006067a24 */ /* 0x000fe400078e02ff */
[----:B------:R-:W-:Y:S02]  /*85d0*/  IMAD R4, R5, c[0x0][0x2c4], R4 ;  /* 0x0000b10005047a24 */ /* 0x000fe400078e0204 */
[----:B------:R-:W-:Y:S02]  /*85e0*/  IMAD R5, R0, c[0x0][0x1b4], R6 ;  /* 0x00006d0000057a24 */ /* 0x000fe400078e0206 */
[----:B------:R-:W-:Y:S01]  /*85f0*/  IMAD R19, R19, 0x80, R42 ;  /* 0x0000008013137824 */ /* 0x000fe200078e022a */
[----:B------:R-:W-:Y:S01]  /*8600*/  SHF.R.S32.HI R0, RZ, 0x1f, R4 ;  /* 0x0000001fff007819 */ /* 0x000fe20000011404 */
[----:B------:R-:W-:-:S03]  /*8610*/  IMAD.IADD R3, R3, 0x1, R5 ;  /* 0x0000000103037824 */ /* 0x000fc600078e0205 */
[C---:B------:R-:W-:Y:S01]  /*8620*/  IADD3 R5, R19.reuse, 0x10, RZ ;  /* 0x0000001013057810 */ /* 0x040fe20007ffe0ff */
[----:B------:R-:W-:Y:S01]  /*8630*/  IMAD R0, R0, c[0x0][0x1a8], RZ ;  /* 0x00006a0000007a24 */ /* 0x000fe200078e02ff */
[----:B------:R-:W-:Y:S01]  /*8640*/  ISETP.GE.AND P6, PT, R19, UR23, PT ;  /* 0x0000001713007c0c */ /* 0x000fe2000bfc6270 */
[C---:B------:R-:W-:Y:S01]  /*8650*/  IMAD.WIDE.U32 R2, R4.reuse, c[0x0][0x1a8], R2 ;  /* 0x00006a0004027a25 */ /* 0x040fe200078e0002 */
[----:B------:R-:W-:Y:S02]  /*8660*/  ISETP.GE.AND P2, PT, R5, UR23, PT ;  /* 0x0000001705007c0c */ /* 0x000fe4000bf46270 */
[C---:B------:R-:W-:Y:S01]  /*8670*/  IADD3 R5, R19.reuse, 0x30, RZ ;  /* 0x0000003013057810 */ /* 0x040fe20007ffe0ff */
[----:B------:R-:W-:Y:S01]  /*8680*/  IMAD R0, R4, c[0x0][0x1ac], R0 ;  /* 0x00006b0004007a24 */ /* 0x000fe200078e0200 */
[----:B------:R-:W-:Y:S02]  /*8690*/  LEA R16, P5, R2, c[0x0][0x160], 0x1 ;  /* 0x0000580002107a11 */ /* 0x000fe400078a08ff */
[----:B------:R-:W-:Y:S01]  /*86a0*/  IADD3 R4, R19, 0x40, RZ ;  /* 0x0000004013047810 */ /* 0x000fe20007ffe0ff */
[----:B------:R-:W-:Y:S01]  /*86b0*/  IMAD.IADD R0, R3, 0x1, R0 ;  /* 0x0000000103007824 */ /* 0x000fe200078e0200 */
[----:B------:R-:W-:Y:S01]  /*86c0*/  IADD3 R6, R19, 0x20, RZ ;  /* 0x0000002013067810 */ /* 0x000fe20007ffe0ff */
[----:B------:R-:W-:Y:S01]  /*86d0*/  SHFL.IDX PT, R12, R16, 0x3, 0x181f ;  /* 0x00781f00100c7f89 */ /* 0x000fe200000e0000 */
[----:B------:R-:W-:-:S02]  /*86e0*/  ISETP.GE.AND P0, PT, R5, UR23, PT ;  /* 0x0000001705007c0c */ /* 0x000fc4000bf06270 */
[----:B------:R-:W-:Y:S01]  /*86f0*/  LEA.HI.X R15, R2, c[0x0][0x164], R0, 0x1, P5 ;  /* 0x00005900020f7a11 */ /* 0x000fe200028f0c00 */
[----:B------:R-:W-:Y:S01]  /*8700*/  IMAD.SHL.U32 R0, R42, 0x40, RZ ;  /* 0x000000402a007824 */ /* 0x000fe200078e00ff */
[----:B------:R-:W-:Y:S01]  /*8710*/  ISETP.GE.AND P3, PT, R4, UR23, PT ;  /* 0x0000001704007c0c */ /* 0x000fe2000bf66270 */
[----:B------:R-:W-:Y:S01]  /*8720*/  SHFL.IDX PT, R2, R16, 0x1, 0x181f ;  /* 0x00381f0010027f89 */ /* 0x000fe200000e0000 */
[----:B------:R-:W-:Y:S02]  /*8730*/  ISETP.GE.AND P1, PT, R6, UR23, PT ;  /* 0x0000001706007c0c */ /* 0x000fe4000bf26270 */
[----:B------:R-:W-:Y:S01]  /*8740*/  LEA.HI R6, R156, R159, RZ, 0x6 ;  /* 0x0000009f9c067211 */ /* 0x000fe200078f30ff */
[----:B------:R-:W-:Y:S01]  /*8750*/  SHFL.IDX PT, R4, R16, RZ, 0x181f ;  /* 0x00181fff10047589 */ /* 0x000fe200000e0000 */
[----:B------:R-:W-:Y:S02]  /*8760*/  LOP3.LUT R23, R0, 0x1c0, RZ, 0xc0, !PT ;  /* 0x000001c000177812 */ /* 0x000fe400078ec0ff */
[----:B------:R-:W-:Y:S01]  /*8770*/  ISETP.GE.AND P5, PT, R132, c[0x0][0x198], PT ;  /* 0x0000660084007a0c */ /* 0x000fe20003fa6270 */
[----:B------:R-:W1:Y:S01]  /*8780*/  SHFL.IDX PT, R5, R15, RZ, 0x181f ;  /* 0x00181fff0f057589 */ /* 0x000e6200000e0000 */
[----:B------:R-:W-:Y:S01]  /*8790*/  IMAD.SHL.U32 R0, R6, 0x8, RZ ;  /* 0x0000000806007824 */ /* 0x000fe200078e00ff */
[----:B------:R-:W-:-:S02]  /*87a0*/  SHF.R.U32.HI R25, RZ, 0x3, R23 ;  /* 0x00000003ff197819 */ /* 0x000fc40000011617 */
[----:B------:R-:W2:Y:S01]  /*87b0*/  SHFL.IDX PT, R3, R15, 0x1, 0x181f ;  /* 0x00381f000f037f89 */ /* 0x000ea200000e0000 */
[--C-:B------:R-:W-:Y:S02]  /*87c0*/  @!P6 SHF.R.S32.HI R6, RZ, 0x1f, R55.reuse ;  /* 0x0000001fff06e819 */ /* 0x100fe40000011437 */
[----:B------:R-:W-:Y:S01]  /*87d0*/  LOP3.LUT R24, R0, 0xfffffe00, RZ, 0xc0, !PT ;  /* 0xfffffe0000187812 */ /* 0x000fe200078ec0ff */
[----:B------:R-:W3:Y:S01]  /*87e0*/  SHFL.IDX PT, R13, R15, 0x3, 0x181f ;  /* 0x00781f000f0d7f89 */ /* 0x000ee200000e0000 */
[-C--:B------:R-:W-:Y:S02]  /*87f0*/  @!P6 LEA.HI R6, R6, R55.reuse, RZ, 0x3 ;  /* 0x000000370606e211 */ /* 0x080fe400078f18ff */
[----:B------:R-:W-:Y:S02]  /*8800*/  @!P2 SHF.R.S32.HI R0, RZ, 0x1f, R55 ;  /* 0x0000001fff00a819 */ /* 0x000fe40000011437 */
[----:B------:R-:W-:Y:S02]  /*8810*/  @!P6 LOP3.LUT R10, R6, 0xfffffff8, RZ, 0xc0, !PT ;  /* 0xfffffff8060ae812 */ /* 0x000fe400078ec0ff */
[----:B------:R-:W-:Y:S01]  /*8820*/  @!P2 LEA.HI R0, R0, R55, RZ, 0x3 ;  /* 0x000000370000a211 */ /* 0x000fe200078f18ff */
[----:B------:R-:W-:Y:S01]  /*8830*/  SHFL.IDX PT, R6, R16, 0x2, 0x181f ;  /* 0x00581f0010067f89 */ /* 0x000fe200000e0000 */
[----:B------:R-:W-:-:S02]  /*8840*/  P2R R20, PR, RZ, 0x40 ;  /* 0x00000040ff147803 */ /* 0x000fc40000000000 */
[----:B------:R-:W-:Y:S01]  /*8850*/  @!P2 LOP3.LUT R17, R0, 0xfffffff8, RZ, 0xc0, !PT ;  /* 0xfffffff80011a812 */ /* 0x000fe200078ec0ff */
[----:B-1----:R-:W-:-:S04]  /*8860*/  @!P6 IMAD.WIDE R8, R132, 0x2, R4 ;  /* 0x000000028408e825 */ /* 0x002fc800078e0204 */
[----:B------:R-:W-:-:S04]  /*8870*/  @!P6 IMAD.WIDE R10, R10, 0x2, R4 ;  /* 0x000000020a0ae825 */ /* 0x000fc800078e0204 */
[----:B--2---:R-:W-:-:S04]  /*8880*/  @!P2 IMAD.WIDE R4, R132, 0x2, R2 ;  /* 0x000000028404a825 */ /* 0x004fc800078e0202 */
[----:B------:R-:W-:Y:S01]  /*8890*/  @!P2 IMAD.WIDE R2, R17, 0x2, R2 ;  /* 0x000000021102a825 */ /* 0x000fe200078e0202 */
[----:B----4-:R1:W2:Y:S01]  /*88a0*/  @P4 R2UR UR11, R7 ;  /* 0x00000000070b43c2 */ /* 0x0102a200000e0000 */
[----:B------:R-:W-:Y:S01]  /*88b0*/  ISETP.GE.AND P4, PT, R55, c[0x0][0x198], PT ;  /* 0x0000660037007a0c */ /* 0x000fe20003f86270 */
[----:B--2---:R-:W-:Y:S02]  /*88c0*/  @!UP1 UMOV UR11, UR24 ;  /* 0x00000018000b9c82 */ /* 0x004fe40008000000 */
[----:B------:R-:W-:Y:S02]  /*88d0*/  USHF.R.S32.HI UR10, URZ, 0x1f, UR11 ;  /* 0x0000001f3f0a7899 */ /* 0x000fe4000801140b */
[----:B------:R-:W-:Y:S02]  /*88e0*/  UIMAD.WIDE.U32 UR12, UR11, UR4, URZ ;  /* 0x000000040b0c72a5 */ /* 0x000fe4000f8e003f */
[----:B------:R-:W-:-:S04]  /*88f0*/  UIMAD UR10, UR10, UR4, URZ ;  /* 0x000000040a0a72a4 */ /* 0x000fc8000f8e023f */
[----:B------:R-:W-:-:S03]  /*8900*/  UIMAD UR10, UR11, UR5, UR10 ;  /* 0x000000050b0a72a4 */ /* 0x000fc6000f8e020a */
[----:B------:R-:W-:Y:S02]  /*8910*/  ULDC.64 UR4, c[0x0][0x1e8] ;  /* 0x00007a0000047ab9 */ /* 0x000fe40000000a00 */
[----:B------:R-:W-:Y:S01]  /*8920*/  UIADD3 UR10, UR13, UR10, URZ ;  /* 0x0000000a0d0a7290 */ /* 0x000fe2000fffe03f */
[----:B-1----:R-:W-:-:S04]  /*8930*/  LOP3.LUT R7, R23, 0x38, R132, 0xf8, !PT ;  /* 0x0000003817077812 */ /* 0x002fc800078ef884 */
[----:B------:R-:W-:-:S05]  /*8940*/  LOP3.LUT R7, R7, R25, RZ, 0x3c, !PT ;  /* 0x0000001907077212 */ /* 0x000fca00078e3cff */
[----:B------:R-:W-:Y:S02]  /*8950*/  IMAD.IADD R54, R24, 0x1, R7 ;  /* 0x0000000118367824 */ /* 0x000fe400078e0207 */
[----:B------:R-:W1:Y:S02]  /*8960*/  SHFL.IDX PT, R7, R15, 0x2, 0x181f ;  /* 0x00581f000f077f89 */ /* 0x000e6400000e0000 */
[C---:B------:R-:W-:Y:S02]  /*8970*/  @!P6 IMAD.SHL.U32 R0, R54.reuse, 0x2, RZ ;  /* 0x000000023600e824 */ /* 0x040fe400078e00ff */
[----:B------:R-:W-:-:S03]  /*8980*/  @!P2 IMAD.SHL.U32 R14, R54, 0x2, RZ ;  /* 0x00000002360ea824 */ /* 0x000fc600078e00ff */
[----:B------:R3:W-:Y:S04]  /*8990*/  @!P6 LDGSTS.E.BYPASS.LTC128B.128 [R0+0x8100], [R8.64], !P5 ;  /* 0x081000000800efae */ /* 0x0007e8000e901d62 */
[----:B------:R2:W-:Y:S01]  /*89a0*/  @!P6 LDGSTS.E.BYPASS.LTC128B.128 [R0+0xc100], [R10.64], !P4 ;  /* 0x0c1000000a00efae */ /* 0x0005e2000e101d62 */
[----:B------:R-:W-:-:S03]  /*89b0*/  ISETP.NE.AND P6, PT, R164, 0x1, PT ;  /* 0x00000001a400780c */ /* 0x000fc60003fc5270 */
[----:B------:R4:W-:Y:S04]  /*89c0*/  @!P2 LDGSTS.E.BYPASS.LTC128B.128 [R14+0x8900], [R4.64], !P5 ;  /* 0x08900000040eafae */ /* 0x0009e8000e901d62 */
[----:B------:R5:W-:Y:S01]  /*89d0*/  @!P2 LDGSTS.E.BYPASS.LTC128B.128 [R14+0xc900], [R2.64], !P4 ;  /* 0x0c900000020eafae */ /* 0x000be2000e101d62 */
[----:B---3--:R-:W-:Y:S01]  /*89e0*/  @!P0 IMAD.WIDE R8, R132, 0x2, R12 ;  /* 0x0000000284088825 */ /* 0x008fe200078e020c */
[--C-:B--2---:R-:W-:Y:S02]  /*89f0*/  @!P1 SHF.R.S32.HI R0, RZ, 0x1f, R55.reuse ;  /* 0x0000001fff009819 */ /* 0x104fe40000011437 */
[----:B----4-:R-:W-:Y:S02]  /*8a00*/  @!P0 SHF.R.S32.HI R4, RZ, 0x1f, R55 ;  /* 0x0000001fff048819 */ /* 0x010fe40000011437 */
[----:B------:R-:W-:-:S02]  /*8a10*/  IADD3 R5, R19, 0x50, RZ ;  /* 0x0000005013057810 */ /* 0x000fc40007ffe0ff */
[-C--:B-----5:R-:W-:Y:S01]  /*8a20*/  @!P1 LEA.HI R2, R0, R55.reuse, RZ, 0x3 ;  /* 0x0000003700029211 */ /* 0x0a0fe200078f18ff */
[----:B------:R-:W-:Y:S01]  /*8a30*/  SHFL.IDX PT, R3, R15, 0x5, 0x181f ;  /* 0x00b81f000f037f89 */ /* 0x000fe200000e0000 */
[----:B------:R-:W-:Y:S01]  /*8a40*/  @!P0 LEA.HI R0, R4, R55, RZ, 0x3 ;  /* 0x0000003704008211 */ /* 0x000fe200078f18ff */
[----:B------:R-:W-:Y:S01]  /*8a50*/  @!P0 IMAD.SHL.U32 R14, R54, 0x2, RZ ;  /* 0x00000002360e8824 */ /* 0x000fe200078e00ff */
[----:B------:R-:W-:Y:S01]  /*8a60*/  @!P1 LOP3.LUT R2, R2, 0xfffffff8, RZ, 0xc0, !PT ;  /* 0xfffffff802029812 */ /* 0x000fe200078ec0ff */
[----:B------:R-:W-:Y:S01]  /*8a70*/  SHFL.IDX PT, R4, R16, 0x4, 0x181f ;  /* 0x00981f0010047f89 */ /* 0x000fe200000e0000 */
[----:B------:R-:W-:Y:S02]  /*8a80*/  ISETP.GE.AND P2, PT, R5, UR23, PT ;  /* 0x0000001705007c0c */ /* 0x000fe4000bf46270 */
[----:B------:R-:W-:Y:S01]  /*8a90*/  @!P0 LOP3.LUT R17, R0, 0xfffffff8, RZ, 0xc0, !PT ;  /* 0xfffffff800118812 */ /* 0x000fe200078ec0ff */
[----:B------:R-:W2:Y:S01]  /*8aa0*/  SHFL.IDX PT, R5, R15, 0x4, 0x181f ;  /* 0x00981f000f057f89 */ /* 0x000ea200000e0000 */
[----:B-1----:R-:W-:-:S03]  /*8ab0*/  @!P1 IMAD.WIDE R10, R2, 0x2, R6 ;  /* 0x00000002020a9825 */ /* 0x002fc600078e0206 */
[----:B------:R-:W1:Y:S01]  /*8ac0*/  SHFL.IDX PT, R2, R16, 0x5, 0x181f ;  /* 0x00b81f0010027f89 */ /* 0x000e6200000e0000 */
[----:B------:R-:W-:Y:S02]  /*8ad0*/  @!P1 IMAD.SHL.U32 R0, R54, 0x2, RZ ;  /* 0x0000000236009824 */ /* 0x000fe400078e00ff */
[----:B------:R-:W-:-:S05]  /*8ae0*/  @!P1 IMAD.WIDE R6, R132, 0x2, R6 ;  /* 0x0000000284069825 */ /* 0x000fca00078e0206 */
[----:B------:R3:W-:Y:S04]  /*8af0*/  @!P1 LDGSTS.E.BYPASS.LTC128B.128 [R0+0x9100], [R6.64], !P5 ;  /* 0x0910000006009fae */ /* 0x0007e8000e901d62 */
[----:B------:R4:W-:Y:S04]  /*8b00*/  @!P1 LDGSTS.E.BYPASS.LTC128B.128 [R0+0xd100], [R10.64], !P4 ;  /* 0x0d1000000a009fae */ /* 0x0009e8000e101d62 */
[----:B------:R5:W-:Y:S01]  /*8b10*/  @!P0 LDGSTS.E.BYPASS.LTC128B.128 [R14+0x9900], [R8.64], !P5 ;  /* 0x09900000080e8fae */ /* 0x000be2000e901d62 */
[----:B---3--:R-:W-:Y:S01]  /*8b20*/  @!P0 IMAD.WIDE R6, R17, 0x2, R12 ;  /* 0x0000000211068825 */ /* 0x008fe200078e020c */
[----:B------:R-:W-:-:S02]  /*8b30*/  IADD3 R13, R19, 0x70, RZ ;  /* 0x00000070130d7810 */ /* 0x000fc40007ffe0ff */
[--C-:B----4-:R-:W-:Y:S02]  /*8b40*/  @!P3 SHF.R.S32.HI R0, RZ, 0x1f, R55.reuse ;  /* 0x0000001fff00b819 */ /* 0x110fe40000011437 */
[----:B------:R3:W-:Y:S01]  /*8b50*/  @!P0 LDGSTS.E.BYPASS.LTC128B.128 [R14+0xd900], [R6.64], !P4 ;  /* 0x0d900000060e8fae */ /* 0x0007e2000e101d62 */
[----:B------:R-:W-:Y:S01]  /*8b60*/  @!P2 IMAD.SHL.U32 R12, R54, 0x2, RZ ;  /* 0x00000002360ca824 */ /* 0x000fe200078e00ff */
[----:B------:R-:W-:Y:S02]  /*8b70*/  ISETP.GE.AND P0, PT, R13, UR23, PT ;  /* 0x000000170d007c0c */ /* 0x000fe4000bf06270 */
[----:B-----5:R-:W-:Y:S02]  /*8b80*/  @!P2 SHF.R.S32.HI R8, RZ, 0x1f, R55 ;  /* 0x0000001fff08a819 */ /* 0x020fe40000011437 */
[----:B------:R-:W-:-:S04]  /*8b90*/  IADD3 R9, R19, 0x60, RZ ;  /* 0x0000006013097810 */ /* 0x000fc80007ffe0ff */
[----:B------:R-:W-:Y:S02]  /*8ba0*/  ISETP.GE.AND P1, PT, R9, UR23, PT ;  /* 0x0000001709007c0c */ /* 0x000fe4000bf26270 */
[----:B------:R-:W-:Y:S01]  /*8bb0*/  SHFL.IDX PT, R9, R15, 0x6, 0x181f ;  /* 0x00d81f000f097f89 */ /* 0x000fe200000e0000 */
[-C--:B---3--:R-:W-:Y:S02]  /*8bc0*/  @!P3 LEA.HI R6, R0, R55.reuse, RZ, 0x3 ;  /* 0x000000370006b211 */ /* 0x088fe400078f18ff */
[----:B------:R-:W-:Y:S02]  /*8bd0*/  @!P2 LEA.HI R0, R8, R55, RZ, 0x3 ;  /* 0x000000370800a211 */ /* 0x000fe400078f18ff */
[----:B------:R-:W-:Y:S01]  /*8be0*/  @!P3 LOP3.LUT R6, R6, 0xfffffff8, RZ, 0xc0, !PT ;  /* 0xfffffff80606b812 */ /* 0x000fe200078ec0ff */
[----:B------:R-:W3:Y:S01]  /*8bf0*/  SHFL.IDX PT, R8, R16, 0x6, 0x181f ;  /* 0x00d81f0010087f89 */ /* 0x000ee200000e0000 */
[----:B------:R-:W-:Y:S01]  /*8c00*/  @!P2 LOP3.LUT R7, R0, 0xfffffff8, RZ, 0xc0, !PT ;  /* 0xfffffff80007a812 */ /* 0x000fe200078ec0ff */
[----:B------:R-:W-:-:S02]  /*8c10*/  @!P3 IMAD.SHL.U32 R0, R54, 0x2, RZ ;  /* 0x000000023600b824 */ /* 0x000fc400078e00ff */
[----:B--2---:R-:W-:-:S04]  /*8c20*/  @!P3 IMAD.WIDE R10, R6, 0x2, R4 ;  /* 0x00000002060ab825 */ /* 0x004fc800078e0204 */
[----:B------:R-:W-:-:S04]  /*8c30*/  @!P3 IMAD.WIDE R4, R132, 0x2, R4 ;  /* 0x000000028404b825 */ /* 0x000fc800078e0204 */
[--C-:B-1----:R-:W-:Y:S01]  /*8c40*/  @!P2 IMAD.WIDE R6, R7, 0x2, R2.reuse ;  /* 0x000000020706a825 */ /* 0x102fe200078e0202 */
[----:B------:R1:W-:Y:S03]  /*8c50*/  @!P3 LDGSTS.E.BYPASS.LTC128B.128 [R0+0xa100], [R4.64], !P5 ;  /* 0x0a1000000400bfae */ /* 0x0003e6000e901d62 */
[----:B------:R-:W-:Y:S01]  /*8c60*/  @!P2 IMAD.WIDE R2, R132, 0x2, R2 ;  /* 0x000000028402a825 */ /* 0x000fe200078e0202 */
[----:B------:R2:W-:Y:S04]  /*8c70*/  @!P3 LDGSTS.E.BYPASS.LTC128B.128 [R0+0xe100], [R10.64], !P4 ;  /* 0x0e1000000a00bfae */ /* 0x0005e8000e101d62 */
[----:B------:R4:W-:Y:S04]  /*8c80*/  @!P2 LDGSTS.E.BYPASS.LTC128B.128 [R12+0xa900], [R2.64], !P5 ;  /* 0x0a900000020cafae */ /* 0x0009e8000e901d62 */
[----:B------:R5:W-:Y:S01]  /*8c90*/  @!P2 LDGSTS.E.BYPASS.LTC128B.128 [R12+0xe900], [R6.64], !P4 ;  /* 0x0e900000060cafae */ /* 0x000be2000e101d62 */
[----:B-1----:R-:W-:-:S02]  /*8ca0*/  IADD3 R4, R163, UR6, RZ ;  /* 0x00000006a3047c10 */ /* 0x002fc4000fffe0ff */
[----:B--2---:R-:W-:Y:S01]  /*8cb0*/  @!P1 SHF.R.S32.HI R0, RZ, 0x1f, R55 ;  /* 0x0000001fff009819 */ /* 0x004fe20000011437 */
[----:B------:R-:W-:Y:S01]  /*8cc0*/  @!P1 IMAD.SHL.U32 R10, R54, 0x2, RZ ;  /* 0x00000002360a9824 */ /* 0x000fe200078e00ff */
[----:B------:R-:W-:Y:S02]  /*8cd0*/  ISETP.GE.AND P2, PT, R4, UR9, PT ;  /* 0x0000000904007c0c */ /* 0x000fe4000bf46270 */
[----:B------:R-:W-:Y:S02]  /*8ce0*/  @!P1 LEA.HI R0, R0, R55, RZ, 0x3 ;  /* 0x0000003700009211 */ /* 0x000fe400078f18ff */
[----:B------:R-:W-:Y:S01]  /*8cf0*/  ISETP.GT.OR P2, PT, R163, 0x3f, P2 ;  /* 0x0000003fa300780c */ /* 0x000fe20001744670 */
[----:B-----5:R-:W-:Y:S01]  /*8d00*/  SHFL.IDX PT, R6, R16, 0x7, 0x181f ;  /* 0x00f81f0010067f89 */ /* 0x020fe200000e0000 */
[----:B------:R-:W-:Y:S02]  /*8d10*/  @!P1 LOP3.LUT R0, R0, 0xfffffff8, RZ, 0xc0, !PT ;  /* 0xfffffff800009812 */ /* 0x000fe400078ec0ff */
[----:B----4-:R-:W-:Y:S01]  /*8d20*/  IADD3 R12, R4, UR19, RZ ;  /* 0x00000013040c7c10 */ /* 0x010fe2000fffe0ff */
[----:B------:R-:W1:Y:S01]  /*8d30*/  SHFL.IDX PT, R7, R15, 0x7, 0x181f ;  /* 0x00f81f000f077f89 */ /* 0x000e6200000e0000 */
[----:B---3--:R-:W-:-:S04]  /*8d40*/  @!P1 IMAD.WIDE R4, R132, 0x2, R8 ;  /* 0x0000000284049825 */ /* 0x008fc800078e0208 */
[----:B------:R-:W-:Y:S01]  /*8d50*/  @!P1 IMAD.WIDE R2, R0, 0x2, R8 ;  /* 0x0000000200029825 */ /* 0x000fe200078e0208 */
[----:B------:R-:W-:Y:S01]  /*8d60*/  @!P0 SHF.R.S32.HI R0, RZ, 0x1f, R55 ;  /* 0x0000001fff008819 */ /* 0x000fe20000011437 */
[----:B------:R2:W-:Y:S02]  /*8d70*/  @!P1 LDGSTS.E.BYPASS.LTC128B.128 [R10+0xb100], [R4.64], !P5 ;  /* 0x0b100000040a9fae */ /* 0x0005e4000e901d62 */
[----:B------:R-:W-:Y:S02]  /*8d80*/  @P6 IMAD.HI.U32 R13, R12, c[0x0][0x2bc], RZ ;  /* 0x0000af000c0d6a27 */ /* 0x000fe400078e00ff */
[----:B------:R3:W-:Y:S02]  /*8d90*/  @!P1 LDGSTS.E.BYPASS.LTC128B.128 [R10+0xf100], [R2.64], !P4 ;  /* 0x0f100000020a9fae */ /* 0x0007e4000e101d62 */
[----:B------:R-:W-:Y:S01]  /*8da0*/  IMAD.MOV.U32 R11, RZ, RZ, R12 ;  /* 0x000000ffff0b7224 */ /* 0x000fe200078e000c */
[----:B------:R-:W-:Y:S01]  /*8db0*/  @P6 SHF.R.U32.HI R11, RZ, c[0x0][0x2c0], R13 ;  /* 0x0000b000ff0b6a19 */ /* 0x000fe2000001160d */
[----:B-1----:R-:W-:Y:S01]  /*8dc0*/  @!P0 IMAD.WIDE R8, R132, 0x2, R6 ;  /* 0x0000000284088825 */ /* 0x002fe200078e0206 */
[----:B--2---:R-:W-:-:S02]  /*8dd0*/  @!P0 LEA.HI R4, R0, R55, RZ, 0x3 ;  /* 0x0000003700048211 */ /* 0x004fc400078f18ff */
[C---:B------:R-:W-:Y:S02]  /*8de0*/  @!P2 IADD3 R0, P1, R11.reuse, UR12, RZ ;  /* 0x0000000c0b00ac10 */ /* 0x040fe4000ff3e0ff */
[----:B------:R-:W-:Y:S01]  /*8df0*/  @!P0 LOP3.LUT R4, R4, 0xfffffff8, RZ, 0xc0, !PT ;  /* 0xfffffff804048812 */ /* 0x000fe200078ec0ff */
[----:B---3--:R-:W-:Y:S01]  /*8e00*/  @!P0 IMAD.SHL.U32 R10, R54, 0x2, RZ ;  /* 0x00000002360a8824 */ /* 0x008fe200078e00ff */
[----:B------:R-:W-:Y:S02]  /*8e10*/  @!P2 LEA.HI.X.SX32 R3, R11, UR10, 0x1, P1 ;  /* 0x0000000a0b03ac11 */ /* 0x000fe400088f0eff */
[----:B------:R-:W-:Y:S01]  /*8e20*/  @!P2 LEA R2, P1, R0, c[0x0][0x2a0], 0x2 ;  /* 0x0000a8000002aa11 */ /* 0x000fe200078210ff */
[----:B------:R-:W-:Y:S01]  /*8e30*/  @!P0 IMAD.WIDE R4, R4, 0x2, R6 ;  /* 0x0000000204048825 */ /* 0x000fe200078e0206 */
[----:B------:R1:W-:Y:S02]  /*8e40*/  @!P0 LDGSTS.E.BYPASS.LTC128B.128 [R10+0xb900], [R8.64], !P5 ;  /* 0x0b900000080a8fae */ /* 0x0003e4000e901d62 */
[----:B------:R-:W-:-:S02]  /*8e50*/  @!P2 LEA.HI.X R3, R0, c[0x0][0x2a4], R3, 0x2, P1 ;  /* 0x0000a9000003aa11 */ /* 0x000fc400008f1403 */
[----:B------:R2:W-:Y:S04]  /*8e60*/  @!P0 LDGSTS.E.BYPASS.LTC128B.128 [R10+0xf900], [R4.64], !P4 ;  /* 0x0f900000040a8fae */ /* 0x0005e8000e101d62 */
[----:B------:R-:W0:Y:S04]  /*8e70*/  LDGDEPBAR ;  /* 0x00000000000079af */ /* 0x000e280000000000 */
[----:B------:R-:W-:Y:S06]  /*8e80*/  BAR.SYNC.DEFER_BLOCKING 0x0 ;  /* 0x0000000000007b1d */ /* 0x000fec0000010000 */
[----:B------:R3:W4:Y:S01]  /*8e90*/  @!P2 LDG.E R48, [R2.64] ;  /* 0x000000220230a981 */ /* 0x000722000c1e1900 */
[----:B------:R-:W-:Y:S01]  /*8ea0*/  IMAD.MOV R0, RZ, RZ, -R11 ;  /* 0x000000ffff007224 */ /* 0x000fe200078e0a0b */
[----:B------:R-:W-:Y:S01]  /*8eb0*/  UIMAD UR11, UR15, UR4, URZ ;  /* 0x000000040f0b72a4 */ /* 0x000fe2000f8e023f */
[----:B------:R-:W-:Y:S01]  /*8ec0*/  ISETP.GE.AND P5, PT, R132, c[0x0][0x1d4], PT ;  /* 0x0000750084007a0c */ /* 0x000fe20003fa6270 */
[----:B------:R-:W-:Y:S01]  /*8ed0*/  UIMAD.WIDE.U32 UR20, UR16, UR4, URZ ;  /* 0x00000004101472a5 */ /* 0x000fe2000f8e003f */
[----:B------:R-:W-:Y:S01]  /*8ee0*/  IMAD R49, R0, c[0x0][0x2b8], R12 ;  /* 0x0000ae0000317a24 */ /* 0x000fe200078e020c */
[----:B------:R-:W-:Y:S01]  /*8ef0*/  UIMAD UR11, UR16, UR5, UR11 ;  /* 0x00000005100b72a4 */ /* 0x000fe2000f8e020b */
[----:B------:R-:W-:Y:S01]  /*8f00*/  ISETP.GE.AND P4, PT, R55, c[0x0][0x1d4], PT ;  /* 0x0000750037007a0c */ /* 0x000fe20003f86270 */
[----:B------:R-:W-:-:S02]  /*8f10*/  UIADD3 UR6, UR9, -UR6, URZ ;  /* 0x8000000609067290 */ /* 0x000fc4000fffe03f */
[----:B------:R-:W-:Y:S01]  /*8f20*/  SHF.R.S32.HI R43, RZ, 0x1f, R49 ;  /* 0x0000001fff2b7819 */ /* 0x000fe20000011431 */
[----:B------:R-:W-:Y:S01]  /*8f30*/  UIADD3 UR11, UR21, UR11, URZ ;  /* 0x0000000b150b7290 */ /* 0x000fe2000fffe03f */
[----:B------:R-:W-:Y:S01]  /*8f40*/  STL [R1+0x34], R49 ;  /* 0x0000343101007387 */ /* 0x000fe20000100800 */
[----:B------:R-:W-:Y:S01]  /*8f50*/  ULDC.64 UR4, c[0x0][0x210] ;  /* 0x0000840000047ab9 */ /* 0x000fe20000000a00 */
[----:B------:R-:W-:Y:S01]  /*8f60*/  IADD3 R97, -R42, UR6, RZ ;  /* 0x000000062a617c10 */ /* 0x000fe2000fffe1ff */
[----:B------:R-:W-:Y:S01]  /*8f70*/  IMAD R0, R43, c[0x0][0x1e0], RZ ;  /* 0x000078002b007a24 */ /* 0x000fe200078e02ff */
[----:B------:R-:W-:Y:S01]  /*8f80*/  UIMAD UR15, UR15, UR4, URZ ;  /* 0x000000040f0f72a4 */ /* 0x000fe2000f8e023f */
[----:B------:R-:W-:Y:S01]  /*8f90*/  SEL R157, RZ, 0x10, P4 ;  /* 0x00000010ff9d7807 */ /* 0x000fe20002000000 */
[----:B------:R-:W-:Y:S01]  /*8fa0*/  UIMAD.WIDE.U32 UR26, UR16, UR4, URZ ;  /* 0x00000004101a72a5 */ /* 0x000fe2000f8e003f */
[----:B------:R-:W-:Y:S01]  /*8fb0*/  IMAD R0, R49, c[0x0][0x1e4], R0 ;  /* 0x0000790031007a24 */ /* 0x000fe200078e0200 */
[----:B------:R-:W-:Y:S01]  /*8fc0*/  ISETP.GE.AND P2, PT, R97, 0x11, PT ;  /* 0x000000116100780c */ /* 0x000fe20003f46270 */
[----:B------:R-:W-:Y:S01]  /*8fd0*/  UIMAD UR5, UR16, UR5, UR15 ;  /* 0x00000005100572a4 */ /* 0x000fe2000f8e020f */
[----:B---3--:R-:W-:-:S03]  /*8fe0*/  IMAD.WIDE.U32 R2, R49, c[0x0][0x1e0], RZ ;  /* 0x0000780031027a25 */ /* 0x008fc600078e00ff */
[----:B------:R-:W-:Y:S01]  /*8ff0*/  UIADD3 UR5, UR27, UR5, URZ ;  /* 0x000000051b057290 */ /* 0x000fe2000fffe03f */
[----:B------:R-:W-:-:S07]  /*9000*/  IMAD.IADD R3, R3, 0x1, R0 ;  /* 0x0000000103037824 */ /* 0x000fce00078e0200 */
[----:B------:R-:W-:Y:S01]  /*9010*/  @P2 IMAD.SHL.U32 R16, R54, 0x2, RZ ;  /* 0x0000000236102824 */ /* 0x000fe200078e00ff */
[----:B----4-:R-:W-:Y:S01]  /*9020*/  SHF.R.S32.HI R45, RZ, 0x1f, R48 ;  /* 0x0000001fff2d7819 */ /* 0x010fe20000011430 */
[----:B------:R-:W-:Y:S01]  /*9030*/  IMAD.WIDE.U32 R2, R48, c[0x0][0x1f0], R2 ;  /* 0x00007c0030027a25 */ /* 0x000fe200078e0002 */
[----:B------:R-:W-:Y:S03]  /*9040*/  STL [R1+0x30], R48 ;  /* 0x0000303001007387 */ /* 0x000fe60000100800 */
[----:B------:R-:W-:Y:S01]  /*9050*/  IMAD R0, R45, c[0x0][0x1f0], RZ ;  /* 0x00007c002d007a24 */ /* 0x000fe200078e02ff */
[----:B--2---:R-:W-:-:S03]  /*9060*/  IADD3 R4, P1, R2, UR20, RZ ;  /* 0x0000001402047c10 */ /* 0x004fc6000ff3e0ff */
[----:B------:R-:W-:Y:S01]  /*9070*/  IMAD R2, R48, c[0x0][0x1f4], R0 ;  /* 0x00007d0030027a24 */ /* 0x000fe200078e0200 */
[----:B-1----:R-:W-:-:S04]  /*9080*/  LEA R9, P0, R4, c[0x0][0x1c8], 0x1 ;  /* 0x0000720004097a11 */ /* 0x002fc800078008ff */
[----:B------:R-:W-:Y:S01]  /*9090*/  IADD3.X R2, R3, UR11, R2, P1, !PT ;  /* 0x0000000b03027c10 */ /* 0x000fe20008ffe402 */
[----:B------:R-:W-:Y:S01]  /*90a0*/  SHFL.IDX PT, R6, R9, 0x1, 0x181f ;  /* 0x00381f0009067f89 */ /* 0x000fe200000e0000 */
[C---:B------:R-:W-:Y:S02]  /*90b0*/  ISETP.GE.AND P1, PT, R97.reuse, 0x21, PT ;  /* 0x000000216100780c */ /* 0x040fe40003f26270 */
[----:B------:R-:W-:Y:S02]  /*90c0*/  LEA.HI.X R8, R4, c[0x0][0x1cc], R2, 0x1, P0 ;  /* 0x0000730004087a11 */ /* 0x000fe400000f0c02 */
[----:B------:R-:W-:Y:S01]  /*90d0*/  ISETP.GE.AND P0, PT, R97, 0x1, PT ;  /* 0x000000016100780c */ /* 0x000fe20003f06270 */
[----:B------:R-:W-:Y:S04]  /*90e0*/  SHFL.IDX PT, R2, R9, RZ, 0x181f ;  /* 0x00181fff09027589 */ /* 0x000fe800000e0000 */
[----:B------:R-:W1:Y:S04]  /*90f0*/  SHFL.IDX PT, R3, R8, RZ, 0x181f ;  /* 0x00181fff08037589 */ /* 0x000e6800000e0000 */
[----:B------:R-:W2:Y:S01]  /*9100*/  SHFL.IDX PT, R7, R8, 0x1, 0x181f ;  /* 0x00381f0008077f89 */ /* 0x000ea200000e0000 */
[----:B------:R-:W-:-:S03]  /*9110*/  @P1 SHF.R.S32.HI R11, RZ, 0x1f, R55 ;  /* 0x0000001fff0b1819 */ /* 0x000fc60000011437 */
[----:B------:R-:W-:-:S04]  /*9120*/  @P0 SHF.R.S32.HI R0, RZ, 0x1f, R55 ;  /* 0x0000001fff000819 */ /* 0x000fc80000011437 */
[----:B------:R-:W-:-:S04]  /*9130*/  @P0 LEA.HI R0, R0, R55, RZ, 0x3 ;  /* 0x0000003700000211 */ /* 0x000fc800078f18ff */
[----:B------:R-:W-:Y:S01]  /*9140*/  @P0 LOP3.LUT R10, R0, 0xfffffff8, RZ, 0xc0, !PT ;  /* 0xfffffff8000a0812 */ /* 0x000fe200078ec0ff */
[----:B------:R-:W-:Y:S02]  /*9150*/  @P0 IMAD.SHL.U32 R0, R54, 0x2, RZ ;  /* 0x0000000236000824 */ /* 0x000fe400078e00ff */
[----:B-1----:R-:W-:-:S04]  /*9160*/  @P0 IMAD.WIDE R4, R132, 0x2, R2 ;  /* 0x0000000284040825 */ /* 0x002fc800078e0202 */
[----:B------:R-:W-:Y:S01]  /*9170*/  @P0 IMAD.WIDE R2, R10, 0x2, R2 ;  /* 0x000000020a020825 */ /* 0x000fe200078e0202 */
[----:B------:R1:W-:Y:S01]  /*9180*/  @P0 LDGSTS.E.BYPASS.LTC128B.128 [R0+0x4100], [R4.64], !P5 ;  /* 0x0410000004000fae */ /* 0x0003e2000e901d62 */
[----:B------:R-:W-:-:S03]  /*9190*/  LOP3.LUT R10, R47, 0xfffffff0, RZ, 0xc0, !PT ;  /* 0xfffffff02f0a7812 */ /* 0x000fc600078ec0ff */
[----:B------:R3:W-:Y:S01]  /*91a0*/  @P0 LDGSTS.E.BYPASS.LTC128B.128 [R0+0x6100], [R2.64], !P4 ;  /* 0x0610000002000fae */ /* 0x0007e2000e101d62 */
[----:B------:R-:W-:Y:S01]  /*91b0*/  ISETP.GE.AND P0, PT, R97, 0x31, PT ;  /* 0x000000316100780c */ /* 0x000fe20003f06270 */
[----:B------:R-:W-:-:S12]  /*91c0*/  IMAD.IADD R12, R159, 0x1, -R10 ;  /* 0x000000019f0c7824 */ /* 0x000fd800078e0a0a */
[--C-:B------:R-:W-:Y:S01]  /*91d0*/  @P0 SHF.R.S32.HI R10, RZ, 0x1f, R55.reuse ;  /* 0x0000001fff0a0819 */ /* 0x100fe20000011437 */
[----:B-1----:R-:W-:Y:S04]  /*91e0*/  SHFL.IDX PT, R4, R9, 0x2, 0x181f ;  /* 0x00581f0009047f89 */ /* 0x002fe800000e0000 */
[----:B------:R-:W1:Y:S01]  /*91f0*/  SHFL.IDX PT, R5, R8, 0x2, 0x181f ;  /* 0x00581f0008057f89 */ /* 0x000e6200000e0000 */
[----:B---3--:R-:W-:-:S03]  /*9200*/  @P2 SHF.R.S32.HI R0, RZ, 0x1f, R55 ;  /* 0x0000001fff002819 */ /* 0x008fc60000011437 */
[----:B------:R-:W-:Y:S01]  /*9210*/  SHFL.IDX PT, R2, R9, 0x3, 0x181f ;  /* 0x00781f0009027f89 */ /* 0x000fe200000e0000 */
[----:B------:R-:W-:-:S03]  /*9220*/  @P2 LEA.HI R0, R0, R55, RZ, 0x3 ;  /* 0x0000003700002211 */ /* 0x000fc600078f18ff */
[----:B------:R3:W4:Y:S01]  /*9230*/  SHFL.IDX PT, R3, R8, 0x3, 0x181f ;  /* 0x00781f0008037f89 */ /* 0x00072200000e0000 */
[----:B------:R-:W-:-:S05]  /*9240*/  @P2 LOP3.LUT R0, R0, 0xfffffff8, RZ, 0xc0, !PT ;  /* 0xfffffff800002812 */ /* 0x000fca00078ec0ff */
[----:B--2---:R-:W-:Y:S01]  /*9250*/  @P2 IMAD.WIDE R14, R0, 0x2, R6 ;  /* 0x00000002000e2825 */ /* 0x004fe200078e0206 */
[----:B------:R-:W-:-:S03]  /*9260*/  @P1 LEA.HI R0, R11, R55, RZ, 0x3 ;  /* 0x000000370b001211 */ /* 0x000fc600078f18ff */
[----:B------:R-:W-:Y:S01]  /*9270*/  @P0 IMAD.SHL.U32 R11, R54, 0x2, RZ ;  /* 0x00000002360b0824 */ /* 0x000fe200078e00ff */
[----:B------:R-:W-:Y:S01]  /*9280*/  @P1 LOP3.LUT R0, R0, 0xfffffff8, RZ, 0xc0, !PT ;  /* 0xfffffff800001812 */ /* 0x000fe200078ec0ff */
[----:B---3--:R-:W-:Y:S01]  /*9290*/  @P2 IMAD.WIDE R8, R132, 0x2, R6 ;  /* 0x0000000284082825 */ /* 0x008fe200078e0206 */
[----:B------:R-:W-:Y:S02]  /*92a0*/  SHF.R.S32.HI R7, RZ, 0x1f, R12 ;  /* 0x0000001fff077819 */ /* 0x000fe4000001140c */
[----:B------:R-:W-:Y:S01]  /*92b0*/  @P0 LEA.HI R6, R10, R55, RZ, 0x3 ;  /* 0x000000370a060211 */ /* 0x000fe200078f18ff */
[----:B------:R-:W-:Y:S01]  /*92c0*/  @P1 IMAD.SHL.U32 R10, R54, 0x2, RZ ;  /* 0x00000002360a1824 */ /* 0x000fe200078e00ff */
[----:B------:R-:W-:Y:S01]  /*92d0*/  LEA.HI R46, R7, R12, RZ, 0x3 ;  /* 0x0000000c072e7211 */ /* 0x000fe200078f18ff */
[----:B------:R2:W-:Y:S01]  /*92e0*/  @P2 LDGSTS.E.BYPASS.LTC128B.128 [R16+0x4900], [R8.64], !P5 ;  /* 0x0490000008102fae */ /* 0x0005e2000e901d62 */
[----:B------:R-:W-:Y:S01]  /*92f0*/  @P0 LOP3.LUT R13, R6, 0xfffffff8, RZ, 0xc0, !PT ;  /* 0xfffffff8060d0812 */ /* 0x000fe200078ec0ff */
[----:B-1----:R-:W-:-:S02]  /*9300*/  @P1 IMAD.WIDE R6, R132, 0x2, R4 ;  /* 0x0000000284061825 */ /* 0x002fc400078e0204 */
[----:B------:R1:W-:Y:S04]  /*9310*/  @P2 LDGSTS.E.BYPASS.LTC128B.128 [R16+0x6900], [R14.64], !P4 ;  /* 0x069000000e102fae */ /* 0x0003e8000e101d62 */
[----:B------:R1:W-:Y:S01]  /*9320*/  @P1 LDGSTS.E.BYPASS.LTC128B.128 [R10+0x5100], [R6.64], !P5 ;  /* 0x05100000060a1fae */ /* 0x0003e2000e901d62 */
[----:B--2---:R-:W-:Y:S01]  /*9330*/  @P1 IMAD.WIDE R8, R0, 0x2, R4 ;  /* 0x0000000200081825 */ /* 0x004fe200078e0204 */
[----:B------:R-:W-:-:S03]  /*9340*/  LOP3.LUT R0, R46, 0xfffffff8, RZ, 0xc0, !PT ;  /* 0xfffffff82e007812 */ /* 0x000fc600078ec0ff */
[--C-:B----4-:R-:W-:Y:S01]  /*9350*/  @P0 IMAD.WIDE R4, R13, 0x2, R2.reuse ;  /* 0x000000020d040825 */ /* 0x110fe200078e0202 */
[----:B------:R1:W-:Y:S03]  /*9360*/  @P1 LDGSTS.E.BYPASS.LTC128B.128 [R10+0x7100], [R8.64], !P4 ;  /* 0x07100000080a1fae */ /* 0x0003e6000e101d62 */
[----:B------:R-:W-:-:S04]  /*9370*/  @P0 IMAD.WIDE R2, R132, 0x2, R2 ;  /* 0x0000000284020825 */ /* 0x000fc800078e0202 */
[----:B------:R-:W-:Y:S01]  /*9380*/  IMAD.IADD R44, R12, 0x1, -R0 ;  /* 0x000000010c2c7824 */ /* 0x000fe200078e0a00 */
[----:B------:R2:W-:Y:S04]  /*9390*/  @P0 LDGSTS.E.BYPASS.LTC128B.128 [R11+0x5900], [R2.64], !P5 ;  /* 0x05900000020b0fae */ /* 0x0005e8000e901d62 */
[----:B------:R3:W-:Y:S01]  /*93a0*/  @P0 LDGSTS.E.BYPASS.LTC128B.128 [R11+0x7900], [R4.64], !P4 ;  /* 0x07900000040b0fae */ /* 0x0007e2000e101d62 */
[----:B------:R-:W-:Y:S02]  /*93b0*/  R2P PR, R44, 0x6 ;  /* 0x000000062c007804 */ /* 0x000fe40000000000 */
[----:B------:R-:W-:Y:S01]  /*93c0*/  ISETP.LT.AND P0, PT, RZ, c[0x0][0x27c], PT ;  /* 0x00009f00ff007a0c */ /* 0x000fe20003f01270 */
[----:B------:R-:W0:Y:S01]  /*93d0*/  LDGDEPBAR ;  /* 0x00000000000079af */ /* 0x000e220000000000 */
[----:B------:R-:W-:Y:S01]  /*93e0*/  ISETP.GT.AND P6, PT, R163, 0x3f, PT ;  /* 0x0000003fa300780c */ /* 0x000fe20003fc4270 */
[----:B--2---:R-:W-:-:S02]  /*93f0*/  IMAD.MOV.U32 R3, RZ, RZ, 0x20 ;  /* 0x00000020ff037424 */ /* 0x004fc400078e00ff */
[----:B---3--:R-:W-:-:S03]  /*9400*/  IMAD.MOV.U32 R4, RZ, RZ, 0x10 ;  /* 0x00000010ff047424 */ /* 0x008fc600078e00ff */
[----:B------:R-:W-:Y:S02]  /*9410*/  SEL R3, R3, 0xffffffe0, !P2 ;  /* 0xffffffe003037807 */ /* 0x000fe40005000000 */
[----:B------:R-:W-:-:S03]  /*9420*/  SEL R4, R4, 0xfffffff0, !P1 ;  /* 0xfffffff004047807 */ /* 0x000fc60004800000 */
[----:B------:R-:W-:Y:S05]  /*9430*/  @P0 BRA `(.L_x_852) ;  /* 0x0000002000000947 */ /* 0x000fea0003800000 */
[----:B-1----:R-:W-:-:S04]  /*9440*/  DEPBAR.LE SB0, 0x1 ;  /* 0x000080400000791a */ /* 0x002fc80000000000 */
[----:B------:R-:W-:Y:S05]  /*9450*/  BRA `(.L_x_853) ;  /* 0x0000657000007947 */ /* 0x000fea0003800000 */
.L_x_852:
[----:B-1----:R-:W-:Y:S01]  /*9460*/  SHF.R.S32.HI R0, RZ, 0x1f, R143 ;  /* 0x0000001fff007819 */ /* 0x002fe2000001148f */
[----:B------:R-:W-:Y:S01]  /*9470*/  ULDC.U8 UR4, c[0x0][0x298] ;  /* 0x0000a60000047ab9 */ /* 0x000fe20000000000 */
[C---:B------:R-:W-:Y:S01]  /*9480*/  IMAD.WIDE.U32 R8, R143.reuse, c[0x0][0x280], RZ ;  /* 0x0000a0008f087a25 */ /* 0x040fe200078e00ff */
[----:B------:R-:W-:Y:S01]  /*9490*/  ISETP.NE.AND P1, PT, RZ, UR4, PT ;  /* 0x00000004ff007c0c */ /* 0x000fe2000bf25270 */
[----:B------:R-:W-:Y:S01]  /*94a0*/  BSSY B2, `(.L_x_853) ;  /* 0x0000652000027945 */ /* 0x000fe20003800000 */
[----:B------:R-:W-:Y:S01]  /*94b0*/  SHF.L.U32 R27, R54, 0x1, RZ ;  /* 0x00000001361b7819 */ /* 0x000fe200000006ff */
[----:B------:R-:W-:Y:S01]  /*94c0*/  IMAD R2, R0, c[0x0][0x280], RZ ;  /* 0x0000a00000027a24 */ /* 0x000fe200078e02ff */
[----:B------:R-:W-:Y:S01]  /*94d0*/  LEA R18, P0, R8, c[0x0][0x270], 0x1 ;  /* 0x00009c0008127a11 */ /* 0x000fe200078008ff */
[----:B------:R-:W-:Y:S02]  /*94e0*/  IMAD R0, R0, c[0x0][0x290], RZ ;  /* 0x0000a40000007a24 */ /* 0x000fe400078e02ff */
[----:B------:R-:W-:-:S02]  /*94f0*/  IMAD R2, R143, c[0x0][0x284], R2 ;  /* 0x0000a1008f027a24 */ /* 0x000fc400078e0202 */
[----:B------:R-:W-:-:S03]  /*9500*/  IMAD.WIDE.U32 R6, R143, c[0x0][0x290], RZ ;  /* 0x0000a4008f067a25 */ /* 0x000fc600078e00ff */
[----:B------:R-:W-:Y:S01]  /*9510*/  IADD3 R2, R2, R9, RZ ;  /* 0x0000000902027210 */ /* 0x000fe20007ffe0ff */
[----:B------:R-:W-:-:S03]  /*9520*/  IMAD R0, R143, c[0x0][0x294], R0 ;  /* 0x0000a5008f007a24 */ /* 0x000fc600078e0200 */
[----:B------:R-:W-:Y:S02]  /*9530*/  LEA.HI.X R19, R8, c[0x0][0x274], R2, 0x1, P0 ;  /* 0x00009d0008137a11 */ /* 0x000fe400000f0c02 */
[----:B------:R-:W-:Y:S02]  /*9540*/  LEA R16, P0, R6, c[0x0][0x288], 0x1 ;  /* 0x0000a20006107a11 */ /* 0x000fe400078008ff */
[----:B------:R-:W-:-:S04]  /*9550*/  IADD3 R0, R0, R7, RZ ;  /* 0x0000000700007210 */ /* 0x000fc80007ffe0ff */
[----:B------:R-:W-:Y:S01]  /*9560*/  LEA.HI.X R17, R6, c[0x0][0x28c], R0, 0x1, P0 ;  /* 0x0000a30006117a11 */ /* 0x000fe200000f0c00 */
[----:B------:R-:W-:Y:S05]  /*9570*/  @!P1 BRA `(.L_x_854) ;  /* 0x00002f4000009947 */ /* 0x000fea0003800000 */
[----:B------:R-:W-:Y:S01]  /*9580*/  ISETP.NE.AND P2, PT, R20, RZ, PT ;  /* 0x000000ff1400720c */ /* 0x000fe20003f45270 */
[----:B------:R-:W-:Y:S01]  /*9590*/  BSSY B0, `(.L_x_855) ;  /* 0x0000017000007945 */ /* 0x000fe20003800000 */
[----:B------:R-:W-:Y:S01]  /*95a0*/  SHF.L.U32 R28, R96, 0x2, RZ ;  /* 0x00000002601c7819 */ /* 0x000fe200000006ff */
[----:B------:R-:W-:Y:S01]  /*95b0*/  CS2R R8, SRZ ;  /* 0x0000000000087805 */ /* 0x000fe2000001ff00 */
[----:B------:R-:W-:Y:S01]  /*95c0*/  CS2R R12, SRZ ;  /* 0x00000000000c7805 */ /* 0x000fe2000001ff00 */
[----:B------:R-:W-:Y:S01]  /*95d0*/  CS2R R6, SRZ ;  /* 0x0000000000067805 */ /* 0x000fe2000001ff00 */
[----:B------:R-:W-:-:S07]  /*95e0*/  CS2R R10, SRZ ;  /* 0x00000000000a7805 */ /* 0x000fce000001ff00 */
[----:B------:R-:W-:Y:S05]  /*95f0*/  @P2 BRA `(.L_x_856) ;  /* 0x0000010000002947 */ /* 0x000fea0003800000 */
[C---:B------:R-:W-:Y:S01]  /*9600*/  IADD3 R2, R28.reuse, 0x20, RZ ;  /* 0x000000201c027810 */ /* 0x040fe20007ffe0ff */
[----:B------:R-:W-:Y:S01]  /*9610*/  CS2R R8, SRZ ;  /* 0x0000000000087805 */ /* 0x000fe2000001ff00 */
[----:B------:R-:W-:Y:S01]  /*9620*/  ISETP.GE.AND P1, PT, R28, c[0x0][0x27c], PT ;  /* 0x00009f001c007a0c */ /* 0x000fe20003f26270 */
[----:B------:R-:W-:Y:S01]  /*9630*/  CS2R R6, SRZ ;  /* 0x0000000000067805 */ /* 0x000fe2000001ff00 */
[----:B------:R-:W-:-:S11]  /*9640*/  ISETP.GE.AND P0, PT, R2, c[0x0][0x27c], PT ;  /* 0x00009f0002007a0c */ /* 0x000fd60003f06270 */
[----:B------:R-:W-:Y:S02]  /*9650*/  @!P1 IMAD.WIDE R20, R28, 0x2, R18 ;  /* 0x000000021c149825 */ /* 0x000fe400078e0212 */
[----:B------:R-:W-:-:S03]  /*9660*/  @!P0 SHF.R.S32.HI R0, RZ, 0x1f, R2 ;  /* 0x0000001fff008819 */ /* 0x000fc60000011402 */
[----:B------:R1:W5:Y:S01]  /*9670*/  @!P1 LD.E.64 R12, [R20.64] ;  /* 0x00000022140c9980 */ /* 0x000362000c101b00 */
[----:B------:R-:W-:-:S04]  /*9680*/  @!P0 LEA.HI R0, R0, R2, RZ, 0x2 ;  /* 0x0000000200008211 */ /* 0x000fc800078f10ff */
[----:B------:R-:W-:-:S05]  /*9690*/  @!P0 LOP3.LUT R0, R0, 0xfffffffc, RZ, 0xc0, !PT ;  /* 0xfffffffc00008812 */ /* 0x000fca00078ec0ff */
[----:B------:R-:W-:-:S04]  /*96a0*/  @!P0 IMAD.WIDE R14, R0, 0x2, R16 ;  /* 0x00000002000e8825 */ /* 0x000fc800078e0210 */
[----:B------:R-:W-:Y:S01]  /*96b0*/  @!P0 IMAD.WIDE R18, R0, 0x2, R18 ;  /* 0x0000000200128825 */ /* 0x000fe200078e0212 */
[----:B------:R1:W5:Y:S03]  /*96c0*/  @!P0 LD.E.64 R6, [R14.64] ;  /* 0x000000220e068980 */ /* 0x000366000c101b00 */
[----:B------:R-:W-:Y:S01]  /*96d0*/  @!P1 IMAD.WIDE R16, R28, 0x2, R16 ;  /* 0x000000021c109825 */ /* 0x000fe200078e0210 */
[----:B------:R1:W5:Y:S04]  /*96e0*/  @!P0 LD.E.64 R8, [R18.64] ;  /* 0x0000002212088980 */ /* 0x000368000c101b00 */
[----:B------:R1:W5:Y:S02]  /*96f0*/  @!P1 LD.E.64 R10, [R16.64] ;  /* 0x00000022100a9980 */ /* 0x000364000c101b00 */
.L_x_856:
[----:B------:R-:W-:Y:S05]  /*9700*/  BSYNC B0 ;  /* 0x0000000000007941 */ /* 0x000fea0003800000 */
.L_x_855:
[----:B------:R-:W-:Y:S01]  /*9710*/  UIMAD UR4, UR17, -0x80, UR23 ;  /* 0xffffff80110478a4 */ /* 0x000fe2000f8e0217 */
[----:B-1---5:R-:W-:Y:S01]  /*9720*/  IMAD.MOV.U32 R17, RZ, RZ, R8 ;  /* 0x000000ffff117224 */ /* 0x022fe200078e0008 */
[----:B------:R-:W-:Y:S01]  /*9730*/  SHF.R.U64 R15, R8, 0x10, R9 ;  /* 0x00000010080f7819 */ /* 0x000fe20000001209 */
[----:B------:R-:W-:Y:S01]  /*9740*/  IMAD.MOV.U32 R20, RZ, RZ, R12 ;  /* 0x000000ffff147224 */ /* 0x000fe200078e000c */
[----:B------:R-:W-:Y:S01]  /*9750*/  UISETP.LT.AND UP0, UPT, UR4, 0x80, UPT ;  /* 0x000000800400788c */ /* 0x000fe2000bf01270 */
[--C-:B------:R-:W-:Y:S01]  /*9760*/  SHF.R.U64 R18, R12, 0x10, R13.reuse ;  /* 0x000000100c127819 */ /* 0x100fe2000000120d */
[--C-:B------:R-:W-:Y:S01]  /*9770*/  IMAD.MOV.U32 R19, RZ, RZ, R13.reuse ;  /* 0x000000ffff137224 */ /* 0x100fe200078e000d */
[----:B------:R-:W-:Y:S01]  /*9780*/  SHF.R.U32.HI R14, RZ, 0x10, R13 ;  /* 0x00000010ff0e7819 */ /* 0x000fe2000001160d */
[----:B------:R-:W-:Y:S01]  /*9790*/  USEL UR4, UR4, 0x80, UP0 ;  /* 0x0000008004047887 */ /* 0x000fe20008000000 */
[----:B------:R-:W-:Y:S01]  /*97a0*/  IMAD.MOV.U32 R8, RZ, RZ, R6 ;  /* 0x000000ffff087224 */ /* 0x000fe200078e0006 */
[----:B------:R-:W-:Y:S01]  /*97b0*/  SHF.R.U64 R5, R6, 0x10, R7 ;  /* 0x0000001006057819 */ /* 0x000fe20000001207 */
[--C-:B------:R-:W-:Y:S01]  /*97c0*/  IMAD.MOV.U32 R16, RZ, RZ, R9.reuse ;  /* 0x000000ffff107224 */ /* 0x100fe200078e0009 */
[----:B------:R-:W-:Y:S01]  /*97d0*/  SHF.R.U32.HI R9, RZ, 0x10, R9 ;  /* 0x00000010ff097819 */ /* 0x000fe20000011609 */
[----:B------:R-:W-:Y:S01]  /*97e0*/  IMAD.MOV.U32 R13, RZ, RZ, R10 ;  /* 0x000000ffff0d7224 */ /* 0x000fe200078e000a */
[----:B------:R-:W-:Y:S01]  /*97f0*/  ISETP.GE.AND P0, PT, R42, UR4, PT ;  /* 0x000000042a007c0c */ /* 0x000fe2000bf06270 */
[----:B------:R-:W-:Y:S01]  /*9800*/  IMAD.MOV.U32 R12, RZ, RZ, R11 ;  /* 0x000000ffff0c7224 */ /* 0x000fe200078e000b */
[----:B------:R-:W-:-:S04]  /*9810*/  DEPBAR.LE SB0, 0x1 ;  /* 0x000080400000791a */ /* 0x000fc80000000000 */
[----:B------:R-:W-:Y:S01]  /*9820*/  IMAD.MOV.U32 R6, RZ, RZ, R7 ;  /* 0x000000ffff067224 */ /* 0x000fe200078e0007 */
[--C-:B------:R-:W-:Y:S01]  /*9830*/  SHF.R.U64 R10, R10, 0x10, R11.reuse ;  /* 0x000000100a0a7819 */ /* 0x100fe2000000120b */
[----:B------:R-:W-:Y:S01]  /*9840*/  BSSY B1, `(.L_x_857) ;  /* 0x0000060000017945 */ /* 0x000fe20003800000 */
[----:B------:R-:W-:Y:S02]  /*9850*/  SHF.R.U32.HI R2, RZ, 0x10, R11 ;  /* 0x00000010ff027819 */ /* 0x000fe4000001160b */
[----:B------:R-:W-:Y:S02]  /*9860*/  SHF.R.U32.HI R0, RZ, 0x10, R7 ;  /* 0x00000010ff007819 */ /* 0x000fe40000011607 */
[----:B------:R-:W-:Y:S02]  /*9870*/  PRMT R22, R19, 0x5410, R14 ;  /* 0x0000541013167816 */ /* 0x000fe4000000000e */
[----:B------:R-:W-:Y:S02]  /*9880*/  PRMT R20, R20, 0x5410, R18 ;  /* 0x0000541014147816 */ /* 0x000fe40000000012 */
[----:B------:R-:W-:-:S02]  /*9890*/  PRMT R24, R17, 0x5410, R15 ;  /* 0x0000541011187816 */ /* 0x000fc4000000000f */
[----:B------:R-:W-:Y:S02]  /*98a0*/  PRMT R26, R16, 0x5410, R9 ;  /* 0x00005410101a7816 */ /* 0x000fe40000000009 */
        /* <DEDUP_REMOVED lines=10> */
[C---:B------:R-:W-:Y:S01]  /*9950*/  SHF.L.U32 R5, R20.reuse, 0x10, RZ ;  /* 0x0000001014057819 */ /* 0x040fe200000006ff */
[----:B------:R-:W-:Y:S01]  /*9960*/  IMAD.U32 R0, R19, 0x10000, RZ ;  /* 0x0001000013007824 */ /* 0x000fe200078e00ff */
[----:B------:R-:W-:Y:S02]  /*9970*/  LOP3.LUT R2, R20, 0xffff0000, RZ, 0xc0, !PT ;  /* 0xffff000014027812 */ /* 0x000fe400078ec0ff */
[C---:B-1----:R-:W-:Y:S01]  /*9980*/  SHF.L.U32 R7, R8.reuse, 0x10, RZ ;  /* 0x0000001008077819 */ /* 0x042fe200000006ff */
[----:B------:R-:W-:Y:S01]  /*9990*/  IMAD.U32 R16, R11, 0x10000, RZ ;  /* 0x000100000b107824 */ /* 0x000fe200078e00ff */
[----:B------:R-:W-:Y:S02]  /*99a0*/  LOP3.LUT R6, R8, 0xffff0000, RZ, 0xc0, !PT ;  /* 0xffff000008067812 */ /* 0x000fe400078ec0ff */
[C---:B------:R-:W-:Y:S02]  /*99b0*/  SHF.L.U32 R13, R9.reuse, 0x10, RZ ;  /* 0x00000010090d7819 */ /* 0x040fe400000006ff */
[----:B------:R-:W-:Y:S01]  /*99c0*/  LOP3.LUT R8, R9, 0xffff0000, RZ, 0xc0, !PT ;  /* 0xffff000009087812 */ /* 0x000fe200078ec0ff */
[----:B------:R-:W-:Y:S01]  /*99d0*/  FMUL.FTZ R14, R6, R0 ;  /* 0x00000000060e7220 */ /* 0x000fe20000410000 */
[----:B------:R-:W-:-:S02]  /*99e0*/  LOP3.LUT R9, R19, 0xffff0000, RZ, 0xc0, !PT ;  /* 0xffff000013097812 */ /* 0x000fc400078ec0ff */
[C---:B------:R-:W-:Y:S01]  /*99f0*/  SHF.L.U32 R15, R10.reuse, 0x10, RZ ;  /* 0x000000100a0f7819 */ /* 0x040fe200000006ff */
[-C--:B------:R-:W-:Y:S01]  /*9a00*/  FFMA.FTZ R18, R7, R5.reuse, -R14 ;  /* 0x0000000507127223 */ /* 0x080fe2000001080e */
[----:B------:R-:W-:Y:S01]  /*9a10*/  LOP3.LUT R12, R10, 0xffff0000, RZ, 0xc0, !PT ;  /* 0xffff00000a0c7812 */ /* 0x000fe200078ec0ff */
[----:B------:R-:W-:Y:S01]  /*9a20*/  FMUL.FTZ R10, R6, R5 ;  /* 0x00000005060a7220 */ /* 0x000fe20000410000 */
[----:B------:R-:W-:Y:S01]  /*9a30*/  LOP3.LUT R11, R11, 0xffff0000, RZ, 0xc0, !PT ;  /* 0xffff00000b0b7812 */ /* 0x000fe200078ec0ff */
[-C--:B------:R-:W-:Y:S01]  /*9a40*/  FMUL.FTZ R6, R8, R9.reuse ;  /* 0x0000000908067220 */ /* 0x080fe20000410000 */
[----:B------:R-:W-:Y:S01]  /*9a50*/  LOP3.LUT R5, R22, 0xffff0000, RZ, 0xc0, !PT ;  /* 0xffff000016057812 */ /* 0x000fe200078ec0ff */
[----:B------:R-:W-:Y:S01]  /*9a60*/  FFMA.FTZ R17, R7, R0, R10 ;  /* 0x0000000007117223 */ /* 0x000fe2000001000a */
[----:B------:R-:W-:Y:S01]  /*9a70*/  LOP3.LUT R0, R21, 0xffff0000, RZ, 0xc0, !PT ;  /* 0xffff000015007812 */ /* 0x000fe200078ec0ff */
[-C--:B------:R-:W-:Y:S02]  /*9a80*/  FMUL.FTZ R8, R8, R2.reuse ;  /* 0x0000000208087220 */ /* 0x080fe40000410000 */
[----:B------:R-:W-:Y:S01]  /*9a90*/  FFMA.FTZ R14, R13, R2, -R6 ;  /* 0x000000020d0e7223 */ /* 0x000fe20000010806 */
[----:B------:R-:W-:Y:S01]  /*9aa0*/  SHF.L.U32 R2, R21, 0x10, RZ ;  /* 0x0000001015027819 */ /* 0x000fe200000006ff */
[----:B------:R-:W-:Y:S01]  /*9ab0*/  FFMA.FTZ R13, R13, R9, R8 ;  /* 0x000000090d0d7223 */ /* 0x000fe20000010008 */
[----:B------:R-:W-:Y:S01]  /*9ac0*/  SHF.L.U32 R6, R22, 0x10, RZ ;  /* 0x0000001016067819 */ /* 0x000fe200000006ff */
[----:B------:R-:W-:-:S02]  /*9ad0*/  FMUL.FTZ R7, R11, R0 ;  /* 0x000000000b077220 */ /* 0x000fc40000410000 */
[C---:B------:R-:W-:Y:S02]  /*9ae0*/  FMUL.FTZ R9, R12.reuse, R2 ;  /* 0x000000020c097220 */ /* 0x040fe40000410000 */
[-C--:B------:R-:W-:Y:S02]  /*9af0*/  FMUL.FTZ R8, R12, R6.reuse ;  /* 0x000000060c087220 */ /* 0x080fe40000410000 */
[-C--:B------:R-:W-:Y:S02]  /*9b00*/  FMUL.FTZ R11, R11, R5.reuse ;  /* 0x000000050b0b7220 */ /* 0x080fe40000410000 */
        /* <DEDUP_REMOVED lines=9> */
.L_x_860:
[----:B------:R-:W-:Y:S05]  /*9ba0*/  BSYNC B0 ;  /* 0x0000000000007941 */ /* 0x000fea0003800000 */
.L_x_859:
[----:B------:R-:W-:-:S04]  /*9bb0*/  IADD3 R0, R28, 0x20, RZ ;  /* 0x000000201c007810 */ /* 0x000fc80007ffe0ff */
[----:B------:R-:W-:-:S13]  /*9bc0*/  ISETP.GE.AND P0, PT, R0, c[0x0][0x27c], PT ;  /* 0x00009f0000007a0c */ /* 0x000fda0003f06270 */
[----:B------:R-:W-:Y:S05]  /*9bd0*/  @P0 BRA `(.L_x_858) ;  /* 0x0000026000000947 */ /* 0x000fea0003800000 */
[----:B-1----:R-:W1:Y:S01]  /*9be0*/  LDS.128 R8, [R27+0xc100] ;  /* 0x00c100001b087984 */ /* 0x002e620000000c00 */
        /* <DEDUP_REMOVED lines=37> */
.L_x_858:
[----:B------:R-:W-:Y:S05]  /*9e40*/  BSYNC B1 ;  /* 0x0000000000017941 */ /* 0x000fea0003800000 */
.L_x_857:
        /* <DEDUP_REMOVED lines=19> */
[CC--:B------:R-:W-:Y:S01]  /*9f80*/  FFMA.FTZ R18, R5.reuse, R7.reuse, -R14 ;  /* 0x0000000705127223 */ /* 0x0c0fe2000001080e */
[----:B------:R-:W-:Y:S01]  /*9f90*/  LOP3.LUT R12, R10, 0xffff0000, RZ, 0xc0, !PT ;  /* 0xffff00000a0c7812 */ /* 0x000fe200078ec0ff */
[----:B------:R-:W-:Y:S01]  /*9fa0*/  FMUL.FTZ R10, R5, R6 ;  /* 0x00000006050a7220 */ /* 0x000fe20000410000 */
[----:B------:R-:W-:Y:S01]  /*9fb0*/  LOP3.LUT R11, R11, 0xffff0000, RZ, 0xc0, !PT ;  /* 0xffff00000b0b7812 */ /* 0x000fe200078ec0ff */
[-C--:B------:R-:W-:Y:S01]  /*9fc0*/  FMUL.FTZ R6, R9, R8.reuse ;  /* 0x0000000809067220 */ /* 0x080fe20000410000 */
[----:B------:R-:W-:Y:S01]  /*9fd0*/  LOP3.LUT R5, R22, 0xffff0000, RZ, 0xc0, !PT ;  /* 0xffff000016057812 */ /* 0x000fe200078ec0ff */
[----:B------:R-:W-:Y:S01]  /*9fe0*/  FFMA.FTZ R17, R0, R7, R10 ;  /* 0x0000000700117223 */ /* 0x000fe2000001000a */
[C---:B------:R-:W-:Y:S01]  /*9ff0*/  LOP3.LUT R0, R21.reuse, 0xffff0000, RZ, 0xc0, !PT ;  /* 0xffff000015007812 */ /* 0x040fe200078ec0ff */
[C---:B------:R-:W-:Y:S02]  /*a000*/  FMUL.FTZ R8, R2.reuse, R8 ;  /* 0x0000000802087220 */ /* 0x040fe40000410000 */
[-C--:B------:R-:W-:Y:S01]  /*a010*/  FFMA.FTZ R14, R2, R13.reuse, -R6 ;  /* 0x0000000d020e7223 */ /* 0x080fe20000010806 */
[----:B------:R-:W-:Y:S01]  /*a020*/  SHF.L.U32 R2, R21, 0x10, RZ ;  /* 0x0000001015027819 */ /* 0x000fe200000006ff */
[----:B------:R-:W-:Y:S01]  /*a030*/  FFMA.FTZ R13, R9, R13, R8 ;  /* 0x0000000d090d7223 */ /* 0x000fe20000010008 */
[----:B------:R-:W-:Y:S01]  /*a040*/  SHF.L.U32 R6, R22, 0x10, RZ ;  /* 0x0000001016067819 */ /* 0x000fe200000006ff */
[----:B------:R-:W-:-:S02]  /*a050*/  FMUL.FTZ R7, R0, R11 ;  /* 0x0000000b00077220 */ /* 0x000fc40000410000 */
[-C--:B------:R-:W-:Y:S02]  /*a060*/  FMUL.FTZ R9, R2, R12.reuse ;  /* 0x0000000c02097220 */ /* 0x080fe40000410000 */
[C---:B------:R-:W-:Y:S02]  /*a070*/  FMUL.FTZ R8, R6.reuse, R12 ;  /* 0x0000000c06087220 */ /* 0x040fe40000410000 */
[----:B------:R-:W-:Y:S02]  /*a080*/  FMUL.FTZ R11, R5, R11 ;  /* 0x0000000b050b7220 */ /* 0x000fe40000410000 */
[-C--:B------:R-:W-:Y:S01]  /*a090*/  FFMA.FTZ R6, R6, R15.reuse, -R9 ;  /* 0x0000000f06067223 */ /* 0x080fe20000010809 */
        /* <DEDUP_REMOVED lines=8> */
.L_x_864:
[----:B------:R-:W-:Y:S05]  /*a120*/  BSYNC B0 ;  /* 0x0000000000007941 */ /* 0x000fea0003800000 */
.L_x_863:
        /* <DEDUP_REMOVED lines=41> */
.L_x_862:
[----:B------:R-:W-:Y:S05]  /*a3c0*/  BSYNC B1 ;  /* 0x0000000000017941 */ /* 0x000fea0003800000 */
.L_x_861:
        /* <DEDUP_REMOVED lines=45> */
.L_x_868:
[----:B------:R-:W-:Y:S05]  /*a6a0*/  BSYNC B0 ;  /* 0x0000000000007941 */ /* 0x000fea0003800000 */
.L_x_867:
        /* <DEDUP_REMOVED lines=41> */
.L_x_866:
[----:B------:R-:W-:Y:S05]  /*a940*/  BSYNC B1 ;  /* 0x0000000000017941 */ /* 0x000fea0003800000 */
.L_x_865:
        /* <DEDUP_REMOVED lines=45> */
.L_x_872:
[----:B------:R-:W-:Y:S05]  /*ac20*/  BSYNC B0 ;  /* 0x0000000000007941 */ /* 0x000fea0003800000 */
.L_x_871:
        /* <DEDUP_REMOVED lines=41> */
.L_x_870:
[----:B------:R-:W-:Y:S05]  /*aec0*/  BSYNC B1 ;  /* 0x0000000000017941 */ /* 0x000fea0003800000 */
.L_x_869:
        /* <DEDUP_REMOVED lines=45> */
.L_x_876:
[----:B------:R-:W-:Y:S05]  /*b1a0*/  BSYNC B0 ;  /* 0x0000000000007941 */ /* 0x000fea0003800000 */
.L_x_875:
        /* <DEDUP_REMOVED lines=41> */
.L_x_874:
[----:B------:R-:W-:Y:S05]  /*b440*/  BSYNC B1 ;  /* 0x0000000000017941 */ /* 0x000fea0003800000 */
.L_x_873:
        /* <DEDUP_REMOVED lines=45> */
.L_x_880:
[----:B------:R-:W-:Y:S05]  /*b720*/  BSYNC B0 ;  /* 0x0000000000007941 */ /* 0x000fea0003800000 */
.L_x_879:
        /* <DEDUP_REMOVED lines=41> */
.L_x_878:
[----:B------:R-:W-:Y:S05]  /*b9c0*/  BSYNC B1 ;  /* 0x0000000000017941 */ /* 0x000fea0003800000 */
.L_x_877:
        /* <DEDUP_REMOVED lines=45> */
.L_x_884:
[----:B------:R-:W-:Y:S05]  /*bca0*/  BSYNC B0 ;  /* 0x0000000000007941 */ /* 0x000fea0003800000 */
.L_x_883:
        /* <DEDUP_REMOVED lines=41> */
.L_x_882:
[----:B------:R-:W-:Y:S05]  /*bf40*/  BSYNC B1 ;  /* 0x0000000000017941 */ /* 0x000fea0003800000 */
.L_x_881:
[----:B------:R-:W-:-:S04]  /*bf50*/  IADD3 R0, R42, 0x70, RZ ;  /* 0x000000702a007810 */ /* 0x000fc80007ffe0ff */
        /* <DEDUP_REMOVED lines=43> */
.L_x_887:
[----:B------:R-:W-:Y:S05]  /*c210*/  BSYNC B0 ;  /* 0x0000000000007941 */ /* 0x000fea0003800000 */
.L_x_886:
        /* <DEDUP_REMOVED lines=40> */
[----:B------:R1:W-:Y:S01]  /*c4a0*/  STS.128 [R27+0xf900], R8 ;  /* 0x00f900081b007388 */ /* 0x0003e20000000c00 */
[----:B------:R-:W-:Y:S05]  /*c4b0*/  BRA `(.L_x_885) ;  /* 0x0000350000007947 */ /* 0x000fea0003800000 */
.L_x_854:
[----:B------:R-:W-:Y:S01]  /*c4c0*/  ISETP.NE.AND P0, PT, R20, RZ, PT ;  /* 0x000000ff1400720c */ /* 0x000fe20003f05270 */
[----:B------:R-:W-:Y:S01]  /*c4d0*/  BSSY B0, `(.L_x_888) ;  /* 0x000000d000007945 */ /* 0x000fe20003800000 */
[----:B------:R-:W-:Y:S01]  /*c4e0*/  CS2R R10, SRZ ;  /* 0x00000000000a7805 */ /* 0x000fe2000001ff00 */
[----:B------:R-:W-:Y:S01]  /*c4f0*/  CS2R R8, SRZ ;  /* 0x0000000000087805 */ /* 0x000fe2000001ff00 */
[----:B------:R-:W-:Y:S01]  /*c500*/  CS2R R14, SRZ ;  /* 0x00000000000e7805 */ /* 0x000fe2000001ff00 */
[----:B------:R-:W-:-:S08]  /*c510*/  CS2R R12, SRZ ;  /* 0x00000000000c7805 */ /* 0x000fd0000001ff00 */
[----:B------:R-:W-:Y:S05]  /*c520*/  @P0 BRA `(.L_x_889) ;  /* 0x0000007000000947 */ /* 0x000fea0003800000 */
[----:B------:R-:W-:Y:S01]  /*c530*/  ISETP.GE.AND P0, PT, R132, c[0x0][0x27c], PT ;  /* 0x00009f0084007a0c */ /* 0x000fe20003f06270 */
[----:B------:R-:W-:-:S12]  /*c540*/  CS2R R10, SRZ ;  /* 0x00000000000a7805 */ /* 0x000fd8000001ff00 */
[----:B------:R-:W-:Y:S05]  /*c550*/  @P0 BRA `(.L_x_889) ;  /* 0x0000004000000947 */ /* 0x000fea0003800000 */
[----:B------:R-:W-:-:S04]  /*c560*/  IMAD.WIDE R8, R132, 0x2, R18 ;  /* 0x0000000284087825 */ /* 0x000fc800078e0212 */
[----:B------:R-:W-:Y:S02]  /*c570*/  IMAD.WIDE R12, R132, 0x2, R16 ;  /* 0x00000002840c7825 */ /* 0x000fe400078e0210 */
[----:B------:R-:W5:Y:S04]  /*c580*/  LD.E.128 R8, [R8.64] ;  /* 0x0000002208087980 */ /* 0x000f68000c101d00 */
[----:B------:R-:W5:Y:S02]  /*c590*/  LD.E.128 R12, [R12.64] ;  /* 0x000000220c0c7980 */ /* 0x000f64000c101d00 */
.L_x_889:
[----:B------:R-:W-:Y:S05]  /*c5a0*/  BSYNC B0 ;  /* 0x0000000000007941 */ /* 0x000fea0003800000 */
.L_x_888:
[----:B------:R-:W-:Y:S01]  /*c5b0*/  UIMAD UR4, UR17, -0x80, UR23 ;  /* 0xffffff80110478a4 */ /* 0x000fe2000f8e0217 */
[----:B------:R-:W-:Y:S01]  /*c5c0*/  ISETP.GE.AND P0, PT, R132, c[0x0][0x27c], PT ;  /* 0x00009f0084007a0c */ /* 0x000fe20003f06270 */
[----:B-----5:R-:W-:Y:S01]  /*c5d0*/  IMAD.MOV.U32 R22, RZ, RZ, R8 ;  /* 0x000000ffff167224 */ /* 0x020fe200078e0008 */
[----:B------:R-:W-:Y:S01]  /*c5e0*/  SHF.R.U64 R20, R8, 0x10, R9 ;  /* 0x0000001008147819 */ /* 0x000fe20000001209 */
[----:B------:R-:W-:Y:S01]  /*c5f0*/  UISETP.LT.AND UP0, UPT, UR4, 0x80, UPT ;  /* 0x000000800400788c */ /* 0x000fe2000bf01270 */
[----:B------:R-:W-:Y:S01]  /*c600*/  IMAD.MOV.U32 R19, RZ, RZ, R10 ;  /* 0x000000ffff137224 */ /* 0x000fe200078e000a */
[--C-:B------:R-:W-:Y:S01]  /*c610*/  SHF.R.U64 R17, R10, 0x10, R11.reuse ;  /* 0x000000100a117819 */ /* 0x100fe2000000120b */
[--C-:B------:R-:W-:Y:S01]  /*c620*/  IMAD.MOV.U32 R18, RZ, RZ, R11.reuse ;  /* 0x000000ffff127224 */ /* 0x100fe200078e000b */
[----:B------:R-:W-:Y:S01]  /*c630*/  USEL UR4, UR4, 0x80, UP0 ;  /* 0x0000008004047887 */ /* 0x000fe20008000000 */
[----:B------:R-:W-:Y:S01]  /*c640*/  SHF.R.U32.HI R8, RZ, 0x10, R11 ;  /* 0x00000010ff087819 */ /* 0x000fe2000001160b */
[--C-:B------:R-:W-:Y:S01]  /*c650*/  IMAD.MOV.U32 R21, RZ, RZ, R9.reuse ;  /* 0x000000ffff157224 */ /* 0x100fe200078e0009 */
[----:B------:R-:W-:Y:S01]  /*c660*/  SHF.R.U32.HI R16, RZ, 0x10, R9 ;  /* 0x00000010ff107819 */ /* 0x000fe20000011609 */
[----:B------:R-:W-:Y:S01]  /*c670*/  IMAD.MOV.U32 R11, RZ, RZ, R12 ;  /* 0x000000ffff0b7224 */ /* 0x000fe200078e000c */
[----:B------:R-:W-:-:S04]  /*c680*/  DEPBAR.LE SB0, 0x1 ;  /* 0x000080400000791a */ /* 0x000fc80000000000 */
[----:B------:R-:W-:Y:S01]  /*c690*/  ISETP.GE.OR P1, PT, R42, UR4, P0 ;  /* 0x000000042a007c0c */ /* 0x000fe20008726670 */
[--C-:B------:R-:W-:Y:S01]  /*c6a0*/  IMAD.MOV.U32 R10, RZ, RZ, R13.reuse ;  /* 0x000000ffff0a7224 */ /* 0x100fe200078e000d */
[--C-:B------:R-:W-:Y:S01]  /*c6b0*/  SHF.R.U64 R9, R12, 0x10, R13.reuse ;  /* 0x000000100c097819 */ /* 0x100fe2000000120d */
[----:B------:R-:W-:Y:S01]  /*c6c0*/  IMAD.MOV.U32 R7, RZ, RZ, R14 ;  /* 0x000000ffff077224 */ /* 0x000fe200078e000e */
[----:B------:R-:W-:Y:S01]  /*c6d0*/  SHF.R.U32.HI R2, RZ, 0x10, R13 ;  /* 0x00000010ff027819 */ /* 0x000fe2000001160d */
[--C-:B------:R-:W-:Y:S01]  /*c6e0*/  IMAD.MOV.U32 R6, RZ, RZ, R15.reuse ;  /* 0x000000ffff067224 */ /* 0x100fe200078e000f */
[--C-:B------:R-:W-:Y:S01]  /*c6f0*/  SHF.R.U64 R5, R14, 0x10, R15.reuse ;  /* 0x000000100e057819 */ /* 0x100fe2000000120f */
[----:B------:R-:W-:Y:S01]  /*c700*/  BSSY B0, `(.L_x_890) ;  /* 0x0000063000007945 */ /* 0x000fe20003800000 */
[----:B------:R-:W-:Y:S02]  /*c710*/  SHF.R.U32.HI R0, RZ, 0x10, R15 ;  /* 0x00000010ff007819 */ /* 0x000fe4000001160f */
[----:B------:R-:W-:-:S02]  /*c720*/  PRMT R35, R22, 0x5410, R20 ;  /* 0x0000541016237816 */ /* 0x000fc40000000014 */
[----:B------:R-:W-:Y:S02]  /*c730*/  PRMT R41, R21, 0x5410, R16 ;  /* 0x0000541015297816 */ /* 0x000fe40000000010 */
[----:B------:R-:W-:Y:S02]  /*c740*/  PRMT R37, R19, 0x5410, R17 ;  /* 0x0000541013257816 */ /* 0x000fe40000000011 */
[----:B------:R-:W-:Y:S02]  /*c750*/  PRMT R40, R18, 0x5410, R8 ;  /* 0x0000541012287816 */ /* 0x000fe40000000008 */
[----:B------:R-:W-:Y:S02]  /*c760*/  PRMT R34, R11, 0x5410, R9 ;  /* 0x000054100b227816 */ /* 0x000fe40000000009 */
[----:B------:R-:W-:Y:S02]  /*c770*/  PRMT R38, R10, 0x5410, R2 ;  /* 0x000054100a267816 */ /* 0x000fe40000000002 */
[----:B------:R-:W-:-:S02]  /*c780*/  PRMT R36, R7, 0x5410, R5 ;  /* 0x0000541007247816 */ /* 0x000fc40000000005 */
[----:B------:R-:W-:Y:S01]  /*c790*/  PRMT R39, R6, 0x5410, R0 ;  /* 0x0000541006277816 */ /* 0x000fe20000000000 */
[----:B------:R-:W-:Y:S06]  /*c7a0*/  BAR.SYNC.DEFER_BLOCKING 0x0 ;  /* 0x0000000000007b1d */ /* 0x000fec0000010000 */
[----:B------:R-:W-:Y:S05]  /*c7b0*/  @P1 BRA `(.L_x_891) ;  /* 0x0000057000001947 */ /* 0x000fea0003800000 */
[----:B------:R-:W-:Y:S01]  /*c7c0*/  MOV R0, c[0x0][0x27c] ;  /* 0x00009f0000007a02 */ /* 0x000fe20000000f00 */
[----:B------:R-:W1:Y:S03]  /*c7d0*/  LDS.128 R12, [R27+0x8100] ;  /* 0x008100001b0c7984 */ /* 0x000e660000000c00 */
[----:B------:R-:W-:-:S04]  /*c7e0*/  LEA.HI R0, R0, R96, RZ, 0x1d ;  /* 0x0000006000007211 */ /* 0x000fc800078fe8ff */
[----:B------:R-:W-:Y:S01]  /*c7f0*/  SHF.R.S32.HI R5, RZ, 0x1f, R0 ;  /* 0x0000001fff057819 */ /* 0x000fe20000011400 */
[----:B------:R-:W-:-:S03]  /*c800*/  IMAD.SHL.U32 R2, R0, 0x8, RZ ;  /* 0x0000000800027824 */ /* 0x000fc600078e00ff */
[----:B------:R-:W-:Y:S02]  /*c810*/  LEA.HI R0, R5, R0, RZ, 0x3 ;  /* 0x0000000005007211 */ /* 0x000fe400078f18ff */
[----:B------:R-:W-:Y:S02]  /*c820*/  LOP3.LUT R2, R23, 0x38, R2, 0xf8, !PT ;  /* 0x0000003817027812 */ /* 0x000fe400078ef802 */
[----:B------:R-:W-:Y:S02]  /*c830*/  SHF.L.U32 R0, R0, 0xa, RZ ;  /* 0x0000000a00007819 */ /* 0x000fe400000006ff */
[----:B------:R-:W-:Y:S02]  /*c840*/  LOP3.LUT R2, R2, R25, RZ, 0x3c, !PT ;  /* 0x0000001902027212 */ /* 0x000fe400078e3cff */
[----:B------:R-:W-:-:S04]  /*c850*/  LOP3.LUT R0, R0, 0x7fffe000, RZ, 0xc0, !PT ;  /* 0x7fffe00000007812 */ /* 0x000fc800078ec0ff */
[----:B------:R-:W-:Y:S02]  /*c860*/  IADD3 R0, R2, R0, R24 ;  /* 0x0000000002007210 */ /* 0x000fe40007ffe018 */
[----:B------:R-:W-:-:S03]  /*c870*/  SHF.L.U32 R2, R34, 0x10, RZ ;  /* 0x0000001022027819 */ /* 0x000fc600000006ff */
[----:B------:R-:W-:Y:S02]  /*c880*/  IMAD.SHL.U32 R29, R0, 0x2, RZ ;  /* 0x00000002001d7824 */ /* 0x000fe400078e00ff */
[----:B------:R-:W-:-:S03]  /*c890*/  IMAD.U32 R0, R35, 0x10000, RZ ;  /* 0x0001000023007824 */ /* 0x000fc600078e00ff */
[----:B------:R-:W2:Y:S01]  /*c8a0*/  LDS.128 R8, [R29+0x8100] ;  /* 0x008100001d087984 */ /* 0x000ea20000000c00 */
[C---:B-1----:R-:W-:Y:S01]  /*c8b0*/  IMAD.U32 R18, R13.reuse, 0x10000, RZ ;  /* 0x000100000d127824 */ /* 0x042fe200078e00ff */
[----:B------:R-:W-:Y:S01]  /*c8c0*/  LOP3.LUT R26, R13, 0xffff0000, RZ, 0xc0, !PT ;  /* 0xffff00000d1a7812 */ /* 0x000fe200078ec0ff */
[----:B------:R-:W-:Y:S01]  /*c8d0*/  IMAD.U32 R24, R15, 0x10000, RZ ;  /* 0x000100000f187824 */ /* 0x000fe200078e00ff */
[C---:B------:R-:W-:Y:S02]  /*c8e0*/  SHF.L.U32 R16, R12.reuse, 0x10, RZ ;  /* 0x000000100c107819 */ /* 0x040fe400000006ff */
[----:B------:R-:W-:Y:S02]  /*c8f0*/  LOP3.LUT R17, R12, 0xffff0000, RZ, 0xc0, !PT ;  /* 0xffff00000c117812 */ /* 0x000fe400078ec0ff */
[C---:B------:R-:W-:Y:S02]  /*c900*/  SHF.L.U32 R20, R14.reuse, 0x10, RZ ;  /* 0x000000100e147819 */ /* 0x040fe400000006ff */
[----:B------:R-:W-:-:S02]  /*c910*/  LOP3.LUT R21, R14, 0xffff0000, RZ, 0xc0, !PT ;  /* 0xffff00000e157812 */ /* 0x000fc400078ec0ff */
[----:B------:R-:W-:Y:S02]  /*c920*/  LOP3.LUT R25, R15, 0xffff0000, RZ, 0xc0, !PT ;  /* 0xffff00000f197812 */ /* 0x000fe400078ec0ff */
[C---:B--2---:R-:W-:Y:S01]  /*c930*/  SHF.L.U32 R5, R8.reuse, 0x10, RZ ;  /* 0x0000001008057819 */ /* 0x044fe200000006ff */
[C---:B------:R-:W-:Y:S01]  /*c940*/  IMAD.U32 R13, R9.reuse, 0x10000, RZ ;  /* 0x00010000090d7824 */ /* 0x040fe200078e00ff */
        /* <DEDUP_REMOVED lines=10> */
[----:B------:R-:W-:Y:S01]  /*c9f0*/  SHF.L.U32 R14, R10, 0x10, RZ ;  /* 0x000000100a0e7819 */ /* 0x000fe200000006ff */
[----:B------:R-:W-:Y:S01]  /*ca00*/  FFMA.FTZ R32, R16, R2, R6 ;  /* 0x0000000210207223 */ /* 0x000fe20000010006 */
[----:B------:R-:W-:Y:S01]  /*ca10*/  LOP3.LUT R15, R10, 0xffff0000, RZ, 0xc0, !PT ;  /* 0xffff00000a0f7812 */ /* 0x000fe200078ec0ff */
[----:B------:R-:W-:Y:S01]  /*ca20*/  IMAD.U32 R2, R41, 0x10000, RZ ;  /* 0x0001000029027824 */ /* 0x000fe200078e00ff */
[----:B------:R-:W-:Y:S01]  /*ca30*/  SHF.L.U32 R10, R36, 0x10, RZ ;  /* 0x00000010240a7819 */ /* 0x000fe200000006ff */
[-C--:B------:R-:W-:Y:S01]  /*ca40*/  FMUL.FTZ R7, R12, R5.reuse ;  /* 0x000000050c077220 */ /* 0x080fe20000410000 */
[----:B------:R-:W-:Y:S01]  /*ca50*/  LOP3.LUT R22, R11, 0xffff0000, RZ, 0xc0, !PT ;  /* 0xffff00000b167812 */ /* 0x000fe200078ec0ff */
[----:B------:R-:W-:Y:S01]  /*ca60*/  FFMA.FTZ R31, R17, R5, -R8 ;  /* 0x00000005111f7223 */ /* 0x000fe20000010808 */
[----:B------:R-:W-:Y:S01]  /*ca70*/  SHF.L.U32 R8, R39, 0x10, RZ ;  /* 0x0000001027087819 */ /* 0x000fe200000006ff */
[----:B------:R-:W-:-:S02]  /*ca80*/  FMUL.FTZ R5, R13, R0 ;  /* 0x000000000d057220 */ /* 0x000fc40000410000 */
[-C--:B------:R-:W-:Y:S02]  /*ca90*/  FMUL.FTZ R6, R13, R2.reuse ;  /* 0x000000020d067220 */ /* 0x080fe40000410000 */
[C---:B------:R-:W-:Y:S01]  /*caa0*/  FFMA.FTZ R28, R18.reuse, R2, -R5 ;  /* 0x00000002121c7223 */ /* 0x040fe20000010805 */
[C---:B------:R-:W-:Y:S01]  /*cab0*/  LOP3.LUT R5, R37.reuse, 0xffff0000, RZ, 0xc0, !PT ;  /* 0xffff000025057812 */ /* 0x040fe200078ec0ff */
[----:B------:R-:W-:Y:S02]  /*cac0*/  IMAD.U32 R2, R37, 0x10000, RZ ;  /* 0x0001000025027824 */ /* 0x000fe400078e00ff */
[----:B------:R-:W-:Y:S01]  /*cad0*/  FFMA.FTZ R18, R18, R0, R6 ;  /* 0x0000000012127223 */ /* 0x000fe20000010006 */
[----:B------:R-:W-:Y:S01]  /*cae0*/  LOP3.LUT R0, R36, 0xffff0000, RZ, 0xc0, !PT ;  /* 0xffff000024007812 */ /* 0x000fe200078ec0ff */
[----:B------:R-:W-:Y:S02]  /*caf0*/  FFMA.FTZ R30, R17, R9, R7 ;  /* 0x00000009111e7223 */ /* 0x000fe40000010007 */
[----:B------:R-:W-:-:S02]  /*cb00*/  FMUL.FTZ R6, R14, R10 ;  /* 0x0000000a0e067220 */ /* 0x000fc40000410000 */
[-C--:B------:R-:W-:Y:S02]  /*cb10*/  FMUL.FTZ R9, R14, R2.reuse ;  /* 0x000000020e097220 */ /* 0x080fe40000410000 */
[----:B------:R-:W-:Y:S01]  /*cb20*/  FFMA.FTZ R12, R20, R2, -R6 ;  /* 0x00000002140c7223 */ /* 0x000fe20000010806 */
[----:B------:R-:W-:Y:S01]  /*cb30*/  SHF.L.U32 R2, R40, 0x10, RZ ;  /* 0x0000001028027819 */ /* 0x000fe200000006ff */
[C---:B------:R-:W-:Y:S02]  /*cb40*/  FMUL.FTZ R7, R15.reuse, R0 ;  /* 0x000000000f077220 */ /* 0x040fe40000410000 */
[----:B------:R-:W-:Y:S02]  /*cb50*/  FFMA.FTZ R20, R20, R10, R9 ;  /* 0x0000000a14147223 */ /* 0x000fe40000010009 */
[----:B------:R-:W-:Y:S02]  /*cb60*/  FMUL.FTZ R6, R15, R5 ;  /* 0x000000050f067220 */ /* 0x000fe40000410000 */
[----:B------:R-:W-:-:S02]  /*cb70*/  FMUL.FTZ R9, R19, R8 ;  /* 0x0000000813097220 */ /* 0x000fc40000410000 */
[C---:B------:R-:W-:Y:S01]  /*cb80*/  FFMA.FTZ R14, R21.reuse, R5, -R7 ;  /* 0x00000005150e7223 */ /* 0x040fe20000010807 */
[----:B------:R-:W-:Y:S01]  /*cb90*/  LOP3.LUT R5, R40, 0xffff0000, RZ, 0xc0, !PT ;  /* 0xffff000028057812 */ /* 0x000fe200078ec0ff */
[----:B------:R-:W-:Y:S01]  /*cba0*/  FFMA.FTZ R11, R21, R0, R6 ;  /* 0x00000000150b7223 */ /* 0x000fe20000010006 */
[----:B------:R-:W-:Y:S01]  /*cbb0*/  LOP3.LUT R0, R39, 0xffff0000, RZ, 0xc0, !PT ;  /* 0xffff000027007812 */ /* 0x000fe200078ec0ff */
[-C--:B------:R-:W-:Y:S01]  /*cbc0*/  FMUL.FTZ R7, R19, R2.reuse ;  /* 0x0000000213077220 */ /* 0x080fe20000410000 */
[----:B------:R-:W-:Y:S01]  /*cbd0*/  LOP3.LUT R6, R41, 0xffff0000, RZ, 0xc0, !PT ;  /* 0xffff000029067812 */ /* 0x000fe200078ec0ff */
[----:B------:R-:W-:Y:S01]  /*cbe0*/  FFMA.FTZ R17, R24, R2, -R9 ;  /* 0x0000000218117223 */ /* 0x000fe20000010809 */
[----:B------:R-:W-:Y:S01]  /*cbf0*/  LOP3.LUT R2, R38, 0xffff0000, RZ, 0xc0, !PT ;  /* 0xffff000026027812 */ /* 0x000fe200078ec0ff */
[----:B------:R-:W-:Y:S01]  /*cc00*/  FFMA.FTZ R16, R24, R8, R7 ;  /* 0x0000000818107223 */ /* 0x000fe20000010007 */
[----:B------:R-:W-:Y:S01]  /*cc10*/  F2FP.BF16.PACK_AB R14, R14, R12 ;  /* 0x0000000c0e0e723e */ /* 0x000fe200000010ff */
[----:B------:R-:W-:Y:S01]  /*cc20*/  FMUL.FTZ R8, R22, R0 ;  /* 0x0000000016087220 */ /* 0x000fe20000410000 */
[----:B------:R-:W-:Y:S01]  /*cc30*/  F2FP.BF16.PACK_AB R12, R31, R33 ;  /* 0x000000211f0c723e */ /* 0x000fe200000010ff */
[----:B------:R-:W-:-:S02]  /*cc40*/  FMUL.FTZ R10, R23, R2 ;  /* 0x00000002170a7220 */ /* 0x000fc40000410000 */
[-C--:B------:R-:W-:Y:S02]  /*cc50*/  FMUL.FTZ R9, R23, R6.reuse ;  /* 0x0000000617097220 */ /* 0x080fe40000410000 */
[-C--:B------:R-:W-:Y:S02]  /*cc60*/  FMUL.FTZ R7, R22, R5.reuse ;  /* 0x0000000516077220 */ /* 0x080fe40000410000 */
        /* <DEDUP_REMOVED lines=12> */
.L_x_891:
[----:B------:R-:W-:Y:S05]  /*cd30*/  BSYNC B0 ;  /* 0x0000000000007941 */ /* 0x000fea0003800000 */
.L_x_890:
[----:B------:R-:W-:Y:S01]  /*cd40*/  IADD3 R0, R42, 0x10, RZ ;  /* 0x000000102a007810 */ /* 0x000fe20007ffe0ff */
[----:B------:R-:W-:Y:S03]  /*cd50*/  BSSY B0, `(.L_x_892) ;  /* 0x0000064000007945 */ /* 0x000fe60003800000 */
[----:B------:R-:W-:-:S13]  /*cd60*/  ISETP.GE.OR P1, PT, R0, UR4, P0 ;  /* 0x0000000400007c0c */ /* 0x000fda0008726670 */
[----:B------:R-:W-:Y:S05]  /*cd70*/  @P1 BRA `(.L_x_893) ;  /* 0x0000061000001947 */ /* 0x000fea0003800000 */
[----:B------:R-:W-:Y:S01]  /*cd80*/  IMAD.MOV.U32 R6, RZ, RZ, c[0x0][0x27c] ;  /* 0x00009f00ff067624 */ /* 0x000fe200078e00ff */
[----:B------:R-:W-:Y:S01]  /*cd90*/  SHF.R.S32.HI R2, RZ, 0x1f, R0 ;  /* 0x0000001fff027819 */ /* 0x000fe20000011400 */
[----:B------:R-:W-:-:S03]  /*cda0*/  IMAD.SHL.U32 R5, R0, 0x40, RZ ;  /* 0x0000004000057824 */ /* 0x000fc600078e00ff */
[----:B------:R-:W-:Y:S02]  /*cdb0*/  LEA.HI R6, R6, R96, RZ, 0x1d ;  /* 0x0000006006067211 */ /* 0x000fe400078fe8ff */
[----:B------:R-:W-:Y:S02]  /*cdc0*/  LEA.HI R2, R2, R0, RZ, 0x3 ;  /* 0x0000000002027211 */ /* 0x000fe400078f18ff */
[----:B-1----:R-:W-:Y:S01]  /*cdd0*/  SHF.R.S32.HI R9, RZ, 0x1f, R6 ;  /* 0x0000001fff097819 */ /* 0x002fe20000011406 */
[----:B------:R-:W-:Y:S01]  /*cde0*/  IMAD.SHL.U32 R7, R6, 0x8, RZ ;  /* 0x0000000806077824 */ /* 0x000fe200078e00ff */
[----:B------:R-:W-:Y:S02]  /*cdf0*/  LOP3.LUT R0, R5, 0x1c0, RZ, 0xc0, !PT ;  /* 0x000001c005007812 */ /* 0x000fe400078ec0ff */
[----:B------:R-:W-:Y:S02]  /*ce00*/  LEA.HI R6, R9, R6, RZ, 0x3 ;  /* 0x0000000609067211 */ /* 0x000fe400078f18ff */
[----:B------:R-:W-:-:S02]  /*ce10*/  SHF.L.U32 R5, R2, 0x6, RZ ;  /* 0x0000000602057819 */ /* 0x000fc400000006ff */
[C---:B------:R-:W-:Y:S02]  /*ce20*/  LOP3.LUT R8, R0.reuse, 0x38, R132, 0xf8, !PT ;  /* 0x0000003800087812 */ /* 0x040fe400078ef884 */
[----:B------:R-:W-:Y:S02]  /*ce30*/  SHF.R.U32.HI R2, RZ, 0x3, R0 ;  /* 0x00000003ff027819 */ /* 0x000fe40000011600 */
[----:B------:R-:W-:Y:S01]  /*ce40*/  LOP3.LUT R7, R0, 0x38, R7, 0xf8, !PT ;  /* 0x0000003800077812 */ /* 0x000fe200078ef807 */
[----:B------:R-:W-:Y:S01]  /*ce50*/  IMAD.SHL.U32 R0, R6, 0x400, RZ ;  /* 0x0000040006007824 */ /* 0x000fe200078e00ff */
[----:B------:R-:W-:Y:S02]  /*ce60*/  LOP3.LUT R5, R5, 0xfffffe00, RZ, 0xc0, !PT ;  /* 0xfffffe0005057812 */ /* 0x000fe400078ec0ff */
[----:B------:R-:W-:Y:S02]  /*ce70*/  LOP3.LUT R6, R34, 0xffff0000, RZ, 0xc0, !PT ;  /* 0xffff000022067812 */ /* 0x000fe400078ec0ff */
[----:B------:R-:W-:-:S02]  /*ce80*/  LOP3.LUT R8, R5, R8, R2, 0xf6, !PT ;  /* 0x0000000805087212 */ /* 0x000fc400078ef602 */
[----:B------:R-:W-:Y:S01]  /*ce90*/  LOP3.LUT R2, R7, R2, RZ, 0x3c, !PT ;  /* 0x0000000207027212 */ /* 0x000fe200078e3cff */
[----:B------:R-:W-:Y:S01]  /*cea0*/  IMAD.U32 R7, R34, 0x10000, RZ ;  /* 0x0001000022077824 */ /* 0x000fe200078e00ff */
[----:B------:R-:W-:Y:S02]  /*ceb0*/  LOP3.LUT R0, R0, 0x7fffe000, RZ, 0xc0, !PT ;  /* 0x7fffe00000007812 */ /* 0x000fe400078ec0ff */
[----:B------:R-:W-:Y:S02]  /*cec0*/  SHF.L.U32 R31, R8, 0x1, RZ ;  /* 0x00000001081f7819 */ /* 0x000fe400000006ff */
[----:B------:R-:W-:-:S03]  /*ced0*/  IADD3 R0, R2, R0, R5 ;  /* 0x0000000002007210 */ /* 0x000fc60007ffe005 */
[----:B------:R-:W1:Y:S02]  /*cee0*/  LDS.128 R12, [R31+0x8100] ;  /* 0x008100001f0c7984 */ /* 0x000e640000000c00 */
[----:B------:R-:W-:Y:S01]  /*cef0*/  IMAD.SHL.U32 R29, R0, 0x2, RZ ;  /* 0x00000002001d7824 */ /* 0x000fe200078e00ff */
[----:B------:R-:W-:-:S04]  /*cf00*/  SHF.L.U32 R0, R35, 0x10, RZ ;  /* 0x0000001023007819 */ /* 0x000fc800000006ff */
[----:B------:R-:W2:Y:S01]  /*cf10*/  LDS.128 R8, [R29+0x8100] ;  /* 0x008100001d087984 */ /* 0x000ea20000000c00 */
[C---:B-1----:R-:W-:Y:S01]  /*cf20*/  IMAD.U32 R16, R12.reuse, 0x10000, RZ ;  /* 0x000100000c107824 */ /* 0x042fe200078e00ff */
[----:B------:R-:W-:Y:S01]  /*cf30*/  LOP3.LUT R18, R12, 0xffff0000, RZ, 0xc0, !PT ;  /* 0xffff00000c127812 */ /* 0x000fe200078ec0ff */
[----:B------:R-:W-:Y:S01]  /*cf40*/  IMAD.U32 R17, R14, 0x10000, RZ ;  /* 0x000100000e117824 */ /* 0x000fe200078e00ff */
[C---:B------:R-:W-:Y:S02]  /*cf50*/  SHF.L.U32 R23, R15.reuse, 0x10, RZ ;  /* 0x000000100f177819 */ /* 0x040fe400000006ff */
[----:B------:R-:W-:Y:S01]  /*cf60*/  LOP3.LUT R25, R15, 0xffff0000, RZ, 0xc0, !PT ;  /* 0xffff00000f197812 */ /* 0x000fe200078ec0ff */
[C---:B--2---:R-:W-:Y:S01]  /*cf70*/  IMAD.U32 R2, R8.reuse, 0x10000, RZ ;  /* 0x0001000008027824 */ /* 0x044fe200078e00ff */
[----:B------:R-:W-:Y:S02]  /*cf80*/  LOP3.LUT R12, R8, 0xffff0000, RZ, 0xc0, !PT ;  /* 0xffff0000080c7812 */ /* 0x000fe400078ec0ff */
[----:B------:R-:W-:Y:S01]  /*cf90*/  SHF.L.U32 R15, R9, 0x10, RZ ;  /* 0x00000010090f7819 */ /* 0x000fe200000006ff */
[-C--:B------:R-:W-:Y:S01]  /*cfa0*/  FMUL.FTZ R5, R7, R2.reuse ;  /* 0x0000000207057220 */ /* 0x080fe20000410000 */
[----:B------:R-:W-:Y:S01]  /*cfb0*/  LOP3.LUT R22, R9, 0xffff0000, RZ, 0xc0, !PT ;  /* 0xffff000009167812 */ /* 0x000fe200078ec0ff */
[C---:B------:R-:W-:Y:S01]  /*cfc0*/  FMUL.FTZ R8, R0.reuse, R2 ;  /* 0x0000000200087220 */ /* 0x040fe20000410000 */
[----:B------:R-:W-:Y:S01]  /*cfd0*/  LOP3.LUT R2, R35, 0xffff0000, RZ, 0xc0, !PT ;  /* 0xffff000023027812 */ /* 0x000fe200078ec0ff */
[----:B------:R-:W-:Y:S01]  /*cfe0*/  FFMA.FTZ R33, R0, R16, -R5 ;  /* 0x0000001000217223 */ /* 0x000fe20000010805 */
[C---:B------:R-:W-:Y:S01]  /*cff0*/  SHF.L.U32 R20, R13.reuse, 0x10, RZ ;  /* 0x000000100d147819 */ /* 0x040fe200000006ff */
[----:B------:R-:W-:Y:S01]  /*d000*/  FMUL.FTZ R9, R6, R12 ;  /* 0x0000000c06097220 */ /* 0x000fe20000410000 */
[----:B------:R-:W-:Y:S01]  /*d010*/  LOP3.LUT R26, R13, 0xffff0000, RZ, 0xc0, !PT ;  /* 0xffff00000d1a7812 */ /* 0x000fe200078ec0ff */
[----:B------:R-:W-:Y:S01]  /*d020*/  IMAD.U32 R13, R10, 0x10000, RZ ;  /* 0x000100000a0d7824 */ /* 0x000fe200078e00ff */
[----:B------:R-:W-:Y:S01]  /*d030*/  SHF.L.U32 R0, R37, 0x10, RZ ;  /* 0x0000001025007819 */ /* 0x000fe200000006ff */
[----:B------:R-:W-:Y:S01]  /*d040*/  IMAD.U32 R5, R36, 0x10000, RZ ;  /* 0x0001000024057824 */ /* 0x000fe200078e00ff */
[----:B------:R-:W-:Y:S01]  /*d050*/  LOP3.LUT R10, R10, 0xffff0000, RZ, 0xc0, !PT ;  /* 0xffff00000a0a7812 */ /* 0x000fe200078ec0ff */
[----:B------:R-:W-:Y:S01]  /*d060*/  FFMA.FTZ R32, R7, R16, R8 ;  /* 0x0000001007207223 */ /* 0x000fe20000010008 */
[----:B------:R-:W-:Y:S01]  /*d070*/  LOP3.LUT R19, R14, 0xffff0000, RZ, 0xc0, !PT ;  /* 0xffff00000e137812 */ /* 0x000fe200078ec0ff */
[C---:B------:R-:W-:Y:S01]  /*d080*/  FMUL.FTZ R8, R2.reuse, R12 ;  /* 0x0000000c02087220 */ /* 0x040fe20000410000 */
[----:B------:R-:W-:Y:S01]  /*d090*/  SHF.L.U32 R14, R11, 0x10, RZ ;  /* 0x000000100b0e7819 */ /* 0x000fe200000006ff */
[-C--:B------:R-:W-:Y:S01]  /*d0a0*/  FFMA.FTZ R12, R2, R18.reuse, -R9 ;  /* 0x00000012020c7223 */ /* 0x080fe20000010809 */
[----:B------:R-:W-:Y:S01]  /*d0b0*/  LOP3.LUT R9, R36, 0xffff0000, RZ, 0xc0, !PT ;  /* 0xffff000024097812 */ /* 0x000fe200078ec0ff */
[-C--:B------:R-:W-:Y:S01]  /*d0c0*/  FMUL.FTZ R2, R5, R13.reuse ;  /* 0x0000000d05027220 */ /* 0x080fe20000410000 */
[----:B------:R-:W-:Y:S01]  /*d0d0*/  LOP3.LUT R21, R11, 0xffff0000, RZ, 0xc0, !PT ;  /* 0xffff00000b157812 */ /* 0x000fe200078ec0ff */
[----:B------:R-:W-:Y:S01]  /*d0e0*/  FMUL.FTZ R7, R0, R13 ;  /* 0x0000000d00077220 */ /* 0x000fe20000410000 */
[----:B------:R-:W-:Y:S01]  /*d0f0*/  F2FP.BF16.PACK_AB R12, R12, R33 ;  /* 0x000000210c0c723e */ /* 0x000fe200000010ff */
[----:B------:R-:W-:Y:S01]  /*d100*/  FFMA.FTZ R28, R0, R17, -R2 ;  /* 0x00000011001c7223 */ /* 0x000fe20000010802 */
[----:B------:R-:W-:Y:S01]  /*d110*/  LOP3.LUT R0, R37, 0xffff0000, RZ, 0xc0, !PT ;  /* 0xffff000025007812 */ /* 0x000fe200078ec0ff */
[----:B------:R-:W-:Y:S01]  /*d120*/  FFMA.FTZ R30, R6, R18, R8 ;  /* 0x00000012061e7223 */ /* 0x000fe20000010008 */
[----:B------:R-:W-:Y:S01]  /*d130*/  SHF.L.U32 R2, R38, 0x10, RZ ;  /* 0x0000001026027819 */ /* 0x000fe200000006ff */
[----:B------:R-:W-:-:S02]  /*d140*/  FMUL.FTZ R6, R9, R10 ;  /* 0x0000000a09067220 */ /* 0x000fc40000410000 */
[----:B------:R-:W-:Y:S02]  /*d150*/  FFMA.FTZ R27, R5, R17, R7 ;  /* 0x00000011051b7223 */ /* 0x000fe40000010007 */
[C---:B------:R-:W-:Y:S02]  /*d160*/  FMUL.FTZ R10, R0.reuse, R10 ;  /* 0x0000000a000a7220 */ /* 0x040fe40000410000 */
[----:B------:R-:W-:Y:S02]  /*d170*/  IMAD.U32 R5, R41, 0x10000, RZ ;  /* 0x0001000029057824 */ /* 0x000fe400078e00ff */
[----:B------:R-:W-:Y:S02]  /*d180*/  IMAD.U32 R7, R39, 0x10000, RZ ;  /* 0x0001000027077824 */ /* 0x000fe400078e00ff */
[----:B------:R-:W-:Y:S01]  /*d190*/  FFMA.FTZ R24, R0, R19, -R6 ;  /* 0x0000001300187223 */ /* 0x000fe20000010806 */
[----:B------:R-:W-:Y:S01]  /*d1a0*/  SHF.L.U32 R0, R40, 0x10, RZ ;  /* 0x0000001028007819 */ /* 0x000fe200000006ff */
[----:B------:R-:W-:-:S02]  /*d1b0*/  FMUL.FTZ R8, R2, R15 ;  /* 0x0000000f02087220 */ /* 0x000fc40000410000 */
[----:B------:R-:W-:Y:S02]  /*d1c0*/  FFMA.FTZ R19, R9, R19, R10 ;  /* 0x0000001309137223 */ /* 0x000fe4000001000a */
[----:B------:R-:W-:Y:S02]  /*d1d0*/  FMUL.FTZ R6, R5, R15 ;  /* 0x0000000f05067220 */ /* 0x000fe40000410000 */
[----:B------:R-:W-:Y:S02]  /*d1e0*/  FMUL.FTZ R9, R7, R14 ;  /* 0x0000000e07097220 */ /* 0x000fe40000410000 */
[-C--:B------:R-:W-:Y:S01]  /*d1f0*/  FFMA.FTZ R18, R5, R20.reuse, -R8 ;  /* 0x0000001405127223 */ /* 0x080fe20000010808 */
[----:B------:R-:W-:Y:S01]  /*d200*/  LOP3.LUT R5, R40, 0xffff0000, RZ, 0xc0, !PT ;  /* 0xffff000028057812 */ /* 0x000fe200078ec0ff */
[----:B------:R-:W-:Y:S01]  /*d210*/  FFMA.FTZ R17, R2, R20, R6 ;  /* 0x0000001402117223 */ /* 0x000fe20000010006 */
[----:B------:R-:W-:Y:S01]  /*d220*/  LOP3.LUT R2, R38, 0xffff0000, RZ, 0xc0, !PT ;  /* 0xffff000026027812 */ /* 0x000fe200078ec0ff */
[C---:B------:R-:W-:Y:S01]  /*d230*/  FMUL.FTZ R8, R0.reuse, R14 ;  /* 0x0000000e00087220 */ /* 0x040fe20000410000 */
[----:B------:R-:W-:Y:S01]  /*d240*/  LOP3.LUT R6, R41, 0xffff0000, RZ, 0xc0, !PT ;  /* 0xffff000029067812 */ /* 0x000fe200078ec0ff */
[-C--:B------:R-:W-:Y:S01]  /*d250*/  FFMA.FTZ R16, R0, R23.reuse, -R9 ;  /* 0x0000001700107223 */ /* 0x080fe20000010809 */
[----:B------:R-:W-:Y:S01]  /*d260*/  LOP3.LUT R0, R39, 0xffff0000, RZ, 0xc0, !PT ;  /* 0xffff000027007812 */ /* 0x000fe200078ec0ff */
[----:B------:R-:W-:Y:S01]  /*d270*/  FFMA.FTZ R11, R7, R23, R8 ;  /* 0x00000017070b7223 */ /* 0x000fe20000010008 */
[----:B------:R-:W-:Y:S01]  /*d280*/  F2FP.BF16.PACK_AB R14, R24, R28 ;  /* 0x0000001c180e723e */ /* 0x000fe200000010ff */
[----:B------:R-:W-:-:S02]  /*d290*/  FMUL.FTZ R10, R2, R22 ;  /* 0x00000016020a7220 */ /* 0x000fc40000410000 */
[-C--:B------:R-:W-:Y:S02]  /*d2a0*/  FMUL.FTZ R8, R0, R21.reuse ;  /* 0x0000001500087220 */ /* 0x080fe40000410000 */
[C---:B------:R-:W-:Y:S02]  /*d2b0*/  FMUL.FTZ R9, R6.reuse, R22 ;  /* 0x0000001606097220 */ /* 0x040fe40000410000 */
[----:B------:R-:W-:Y:S02]  /*d2c0*/  FMUL.FTZ R7, R5, R21 ;  /* 0x0000001505077220 */ /* 0x000fe40000410000 */
[----:B------:R-:W-:Y:S01]  /*d2d0*/  FFMA.FTZ R13, R6, R26, -R10 ;  /* 0x0000001a060d7223 */ /* 0x000fe2000001080a */
[----:B------:R-:W-:Y:S01]  /*d2e0*/  F2FP.BF16.PACK_AB R10, R19, R27 ;  /* 0x0000001b130a723e */ /* 0x000fe200000010ff */
[-C--:B------:R-:W-:Y:S01]  /*d2f0*/  FFMA.FTZ R15, R5, R25.reuse, -R8 ;  /* 0x00000019050f7223 */ /* 0x080fe20000010808 */
        /* <DEDUP_REMOVED lines=9> */
.L_x_893:
[----:B------:R-:W-:Y:S05]  /*d390*/  BSYNC B0 ;  /* 0x0000000000007941 */ /* 0x000fea0003800000 */
.L_x_892:
        /* <DEDUP_REMOVED lines=101> */
.L_x_895:
[----:B------:R-:W-:Y:S05]  /*d9f0*/  BSYNC B0 ;  /* 0x0000000000007941 */ /* 0x000fea0003800000 */
.L_x_894:
        /* <DEDUP_REMOVED lines=101> */
.L_x_897:
[----:B------:R-:W-:Y:S05]  /*e050*/  BSYNC B0 ;  /* 0x0000000000007941 */ /* 0x000fea0003800000 */
.L_x_896:
[----:B------:R-:W-:Y:S01]  /*e060*/  IADD3 R0, R42, 0x40, RZ ;  /* 0x000000402a007810 */ /* 0x000fe20007ffe0ff */
[----:B------:R-:W-:Y:S03]  /*e070*/  BSSY B0, `(.L_x_898) ;  /* 0x0000064000007945 */ /* 0x000fe60003800000 */
[----:B------:R-:W-:-:S13]  /*e080*/  ISETP.GE.OR P1, PT, R0, UR4, P0 ;  /* 0x0000000400007c0c */ /* 0x000fda0008726670 */
[----:B------:R-:W-:Y:S05]  /*e090*/  @P1 BRA `(.L_x_899) ;  /* 0x0000061000001947 */ /* 0x000fea0003800000 */
[----:B------:R-:W-:Y:S01]  /*e0a0*/  SHF.R.S32.HI R2, RZ, 0x1f, R0 ;  /* 0x0000001fff027819 */ /* 0x000fe20000011400 */
[----:B-1----:R-:W-:Y:S02]  /*e0b0*/  IMAD.MOV.U32 R9, RZ, RZ, c[0x0][0x27c] ;  /* 0x00009f00ff097624 */ /* 0x002fe400078e00ff */
[----:B------:R-:W-:Y:S01]  /*e0c0*/  IMAD.SHL.U32 R5, R0, 0x40, RZ ;  /* 0x0000004000057824 */ /* 0x000fe200078e00ff */
[----:B------:R-:W-:Y:S02]  /*e0d0*/  LEA.HI R2, R2, R0, RZ, 0x3 ;  /* 0x0000000002027211 */ /* 0x000fe400078f18ff */
[----:B------:R-:W-:Y:S02]  /*e0e0*/  LEA.HI R9, R9, R96, RZ, 0x1d ;  /* 0x0000006009097211 */ /* 0x000fe400078fe8ff */
[----:B------:R-:W-:Y:S02]  /*e0f0*/  LOP3.LUT R0, R5, 0x1c0, RZ, 0xc0, !PT ;  /* 0x000001c005007812 */ /* 0x000fe400078ec0ff */
[----:B------:R-:W-:Y:S01]  /*e100*/  SHF.L.U32 R5, R2, 0x6, RZ ;  /* 0x0000000602057819 */ /* 0x000fe200000006ff */
[----:B------:R-:W-:Y:S01]  /*e110*/  IMAD.SHL.U32 R7, R9, 0x8, RZ ;  /* 0x0000000809077824 */ /* 0x000fe200078e00ff */
[----:B------:R-:W-:-:S02]  /*e120*/  SHF.R.S32.HI R10, RZ, 0x1f, R9 ;  /* 0x0000001fff0a7819 */ /* 0x000fc40000011409 */
[----:B------:R-:W-:Y:S02]  /*e130*/  LOP3.LUT R6, R5, 0xfffffe00, RZ, 0xc0, !PT ;  /* 0xfffffe0005067812 */ /* 0x000fe400078ec0ff */
[----:B------:R-:W-:Y:S02]  /*e140*/  LEA.HI R5, R10, R9, RZ, 0x3 ;  /* 0x000000090a057211 */ /* 0x000fe400078f18ff */
[C---:B------:R-:W-:Y:S02]  /*e150*/  LOP3.LUT R8, R0.reuse, 0x38, R132, 0xf8, !PT ;  /* 0x0000003800087812 */ /* 0x040fe400078ef884 */
[----:B------:R-:W-:Y:S02]  /*e160*/  SHF.R.U32.HI R2, RZ, 0x3, R0 ;  /* 0x00000003ff027819 */ /* 0x000fe40000011600 */
[----:B------:R-:W-:Y:S01]  /*e170*/  LOP3.LUT R7, R0, 0x38, R7, 0xf8, !PT ;  /* 0x0000003800077812 */ /* 0x000fe200078ef807 */
[----:B------:R-:W-:Y:S01]  /*e180*/  IMAD.SHL.U32 R0, R5, 0x400, RZ ;  /* 0x0000040005007824 */ /* 0x000fe200078e00ff */
[----:B------:R-:W-:-:S02]  /*e190*/  LOP3.LUT R8, R6, R8, R2, 0xf6, !PT ;  /* 0x0000000806087212 */ /* 0x000fc400078ef602 */
[----:B------:R-:W-:Y:S01]  /*e1a0*/  LOP3.LUT R2, R7, R2, RZ, 0x3c, !PT ;  /* 0x0000000207027212 */ /* 0x000fe200078e3cff */
[----:B------:R-:W-:Y:S01]  /*e1b0*/  IMAD.U32 R7, R34, 0x10000, RZ ;  /* 0x0001000022077824 */ /* 0x000fe200078e00ff */
[----:B------:R-:W-:Y:S02]  /*e1c0*/  LOP3.LUT R0, R0, 0x7fffe000, RZ, 0xc0, !PT ;  /* 0x7fffe00000007812 */ /* 0x000fe400078ec0ff */
[----:B------:R-:W-:Y:S02]  /*e1d0*/  SHF.L.U32 R31, R8, 0x1, RZ ;  /* 0x00000001081f7819 */ /* 0x000fe400000006ff */
[----:B------:R-:W-:Y:S02]  /*e1e0*/  IADD3 R0, R2, R0, R6 ;  /* 0x0000000002007210 */ /* 0x000fe40007ffe006 */
[----:B------:R-:W-:Y:S01]  /*e1f0*/  LOP3.LUT R6, R34, 0xffff0000, RZ, 0xc0, !PT ;  /* 0xffff000022067812 */ /* 0x000fe200078ec0ff */
        /* <DEDUP_REMOVED lines=75> */
.L_x_899:
[----:B------:R-:W-:Y:S05]  /*e6b0*/  BSYNC B0 ;  /* 0x0000000000007941 */ /* 0x000fea0003800000 */
.L_x_898:
        /* <DEDUP_REMOVED lines=101> */
.L_x_901:
[----:B------:R-:W-:Y:S05]  /*ed10*/  BSYNC B0 ;  /* 0x0000000000007941 */ /* 0x000fea0003800000 */
.L_x_900:
        /* <DEDUP_REMOVED lines=101> */
.L_x_903:
[----:B------:R-:W-:Y:S05]  /*f370*/  BSYNC B0 ;  /* 0x0000000000007941 */ /* 0x000fea0003800000 */
.L_x_902:
[----:B------:R-:W-:-:S04]  /*f380*/  IADD3 R0, R42, 0x70, RZ ;  /* 0x000000702a007810 */ /* 0x000fc80007ffe0ff */
        /* <DEDUP_REMOVED lines=99> */
.L_x_885:
[----:B------:R-:W-:Y:S05]  /*f9c0*/  BSYNC B2 ;  /* 0x0000000000027941 */ /* 0x000fea0003800000 */
.L_x_853:
[----:B------:R-:W-:Y:S01]  /*f9d0*/  IMAD R0, R43, c[0x0][0x208], RZ ;  /* 0x000082002b007a24 */ /* 0x000fe200078e02ff */
[----:B-1----:R-:W-:Y:S01]  /*f9e0*/  SHF.R.S32.HI R9, RZ, 0x4, R47 ;  /* 0x00000004ff097819 */ /* 0x002fe2000001142f */
[----:B------:R-:W-:Y:S01]  /*f9f0*/  IMAD.WIDE.U32 R6, R49, c[0x0][0x208], RZ ;  /* 0x0000820031067a25 */ /* 0x000fe200078e00ff */
[----:B------:R-:W-:Y:S01]  /*fa00*/  SHF.L.U32 R8, R42, 0x3, RZ ;  /* 0x000000032a087819 */ /* 0x000fe200000006ff */
[----:B------:R-:W-:-:S04]  /*fa10*/  DEPBAR.LE SB0, 0x0 ;  /* 0x000080000000791a */ /* 0x000fc80000000000 */
[----:B------:R-:W-:Y:S01]  /*fa20*/  IMAD R0, R49, c[0x0][0x20c], R0 ;  /* 0x0000830031007a24 */ /* 0x000fe200078e0200 */
[----:B------:R-:W-:Y:S01]  /*fa30*/  LEA.HI R5, R47, R9, RZ, 0x1 ;  /* 0x000000092f057211 */ /* 0x000fe200078f08ff */
[----:B------:R-:W-:Y:S01]  /*fa40*/  IMAD R2, R45, c[0x0][0x218], RZ ;  /* 0x000086002d027a24 */ /* 0x000fe200078e02ff */
[----:B------:R-:W-:Y:S01]  /*fa50*/  LEA.HI R156, R156, R159, RZ, 0x5 ;  /* 0x0000009f9c9c7211 */ /* 0x000fe200078f28ff */
[----:B------:R-:W-:Y:S01]  /*fa60*/  IMAD.WIDE R16, R132, 0x2, RZ ;  /* 0x0000000284107825 */ /* 0x000fe200078e02ff */
[----:B------:R-:W-:Y:S01]  /*fa70*/  IADD3 R7, R7, R0, RZ ;  /* 0x0000000007077210 */ /* 0x000fe20007ffe0ff */
[----:B------:R-:W-:Y:S01]  /*fa80*/  UISETP.GE.AND UP0, UPT, UR9, 0x41, UPT ;  /* 0x000000410900788c */ /* 0x000fe2000bf06270 */
[----:B------:R-:W-:Y:S01]  /*fa90*/  SHF.L.U32 R0, R96, 0x6, RZ ;  /* 0x0000000660007819 */ /* 0x000fe200000006ff */
[C---:B------:R-:W-:Y:S01]  /*faa0*/  IMAD R2, R48.reuse, c[0x0][0x21c], R2 ;  /* 0x0000870030027a24 */ /* 0x040fe200078e0202 */
[----:B------:R-:W-:Y:S01]  /*fab0*/  LOP3.LUT R5, R5, 0xfffffffe, RZ, 0xc0, !PT ;  /* 0xfffffffe05057812 */ /* 0x000fe200078ec0ff */
[----:B------:R-:W-:Y:S01]  /*fac0*/  IMAD.WIDE.U32 R6, R48, c[0x0][0x218], R6 ;  /* 0x0000860030067a25 */ /* 0x000fe200078e0006 */
[----:B------:R-:W-:-:S02]  /*fad0*/  LOP3.LUT R0, R0, 0x1c0, RZ, 0xc0, !PT ;  /* 0x000001c000007812 */ /* 0x000fc400078ec0ff */
[----:B------:R-:W-:Y:S01]  /*fae0*/  SHF.R.S32.HI R162, RZ, 0x1f, R132 ;  /* 0x0000001fffa27819 */ /* 0x000fe20000011484 */
[----:B------:R-:W-:Y:S01]  /*faf0*/  IMAD.IADD R5, R9, 0x1, -R5 ;  /* 0x0000000109057824 */ /* 0x000fe200078e0a05 */
[----:B------:R-:W-:Y:S01]  /*fb00*/  BAR.SYNC.DEFER_BLOCKING 0x0 ;  /* 0x0000000000007b1d */ /* 0x000fe20000010000 */
[----:B------:R-:W-:Y:S01]  /*fb10*/  IADD3 R6, P0, R6, UR26, RZ ;  /* 0x0000001a06067c10 */ /* 0x000fe2000ff1e0ff */
[----:B------:R-:W-:Y:S01]  /*fb20*/  IMAD.SHL.U32 R158, R54, 0x2, RZ ;  /* 0x00000002369e7824 */ /* 0x000fe200078e00ff */
[----:B------:R-:W-:Y:S02]  /*fb30*/  LOP3.LUT R8, R0, 0x8, R8, 0xf8, !PT ;  /* 0x0000000800087812 */ /* 0x000fe400078ef808 */
[----:B------:R-:W-:Y:S02]  /*fb40*/  IADD3.X R7, R7, UR5, R2, P0, !PT ;  /* 0x0000000507077c10 */ /* 0x000fe400087fe402 */
[----:B------:R-:W-:Y:S02]  /*fb50*/  SHF.R.U32.HI R2, RZ, 0x3, R0 ;  /* 0x00000003ff027819 */ /* 0x000fe40000011600 */
[----:B------:R-:W-:-:S02]  /*fb60*/  LEA R0, P0, R6, c[0x0][0x1f8], 0x1 ;  /* 0x00007e0006007a11 */ /* 0x000fc400078008ff */
[----:B------:R-:W-:Y:S02]  /*fb70*/  LOP3.LUT R8, R8, R2, RZ, 0x3c, !PT ;  /* 0x0000000208087212 */ /* 0x000fe400078e3cff */
[----:B------:R-:W-:Y:S01]  /*fb80*/  LEA.HI.X R2, R6, c[0x0][0x1fc], R7, 0x1, P0 ;  /* 0x00007f0006027a11 */ /* 0x000fe200000f0c07 */
[----:B------:R-:W-:Y:S01]  /*fb90*/  SHFL.IDX PT, R12, R0, RZ, 0x181f ;  /* 0x00181fff000c7589 */ /* 0x000fe200000e0000 */
[----:B------:R-:W-:Y:S02]  /*fba0*/  LOP3.LUT P0, RZ, R96, 0x2, RZ, 0xc0, !PT ;  /* 0x0000000260ff7812 */ /* 0x000fe4000780c0ff */
[----:B------:R-:W-:Y:S01]  /*fbb0*/  SHF.L.U32 R6, R44, 0x6, RZ ;  /* 0x000000062c067819 */ /* 0x000fe200000006ff */
[----:B------:R-:W1:Y:S01]  /*fbc0*/  SHFL.IDX PT, R10, R0, 0x1, 0x181f ;  /* 0x00381f00000a7f89 */ /* 0x000e6200000e0000 */
[----:B------:R-:W-:Y:S02]  /*fbd0*/  SHF.R.S32.HI R7, RZ, 0x1f, R55 ;  /* 0x0000001fff077819 */ /* 0x000fe40000011437 */
[----:B------:R-:W-:Y:S01]  /*fbe0*/  LOP3.LUT R6, R6, 0x1c0, RZ, 0xc0, !PT ;  /* 0x000001c006067812 */ /* 0x000fe200078ec0ff */
[----:B------:R-:W2:Y:S04]  /*fbf0*/  SHFL.IDX PT, R9, R0, 0x2, 0x181f ;  /* 0x00581f0000097f89 */ /* 0x000ea800000e0000 */
[----:B------:R3:W-:Y:S04]  /*fc00*/  SHFL.IDX PT, R14, R0, 0x3, 0x181f ;  /* 0x00781f00000e7f89 */ /* 0x0007e800000e0000 */
[----:B------:R-:W4:Y:S04]  /*fc10*/  SHFL.IDX PT, R13, R2, RZ, 0x181f ;  /* 0x00181fff020d7589 */ /* 0x000f2800000e0000 */
[----:B------:R-:W5:Y:S04]  /*fc20*/  SHFL.IDX PT, R11, R2, 0x1, 0x181f ;  /* 0x00381f00020b7f89 */ /* 0x000f6800000e0000 */
[----:B------:R-:W4:Y:S01]  /*fc30*/  SHFL.IDX PT, R20, R2, 0x3, 0x181f ;  /* 0x00781f0002147f89 */ /* 0x000f2200000e0000 */
[----:B-1----:R-:W-:-:S02]  /*fc40*/  IADD3 R50, P2, R16, R10, RZ ;  /* 0x0000000a10327210 */ /* 0x002fc40007f5e0ff */
[----:B--2---:R-:W-:Y:S02]  /*fc50*/  IADD3 R48, P1, R16, R9, RZ ;  /* 0x0000000910307210 */ /* 0x004fe40007f3e0ff */
[C---:B---3--:R-:W-:Y:S02]  /*fc60*/  LEA R0, R5.reuse, R8, 0x9 ;  /* 0x0000000805007211 */ /* 0x048fe400078e48ff */
[----:B------:R1:W2:Y:S01]  /*fc70*/  SHFL.IDX PT, R8, R2, 0x2, 0x181f ;  /* 0x00581f0002087f89 */ /* 0x0002a200000e0000 */
[----:B------:R-:W-:Y:S02]  /*fc80*/  SHF.L.U32 R5, R5, 0x3, RZ ;  /* 0x0000000305057819 */ /* 0x000fe400000006ff */
[----:B------:R-:W-:Y:S02]  /*fc90*/  IMAD.SHL.U32 R232, R0, 0x2, RZ ;  /* 0x0000000200e87824 */ /* 0x000fe400078e00ff */
[----:B------:R-:W-:Y:S02]  /*fca0*/  LOP3.LUT R5, R6, 0x8, R5, 0xf8, !PT ;  /* 0x0000000806057812 */ /* 0x000fe400078ef805 */
[----:B------:R-:W-:Y:S01]  /*fcb0*/  SHF.R.U32.HI R6, RZ, 0x3, R6 ;  /* 0x00000003ff067819 */ /* 0x000fe20000011606 */
[----:B------:R-:W-:Y:S01]  /*fcc0*/  LDSM.16.M88.4 R40, [R232+0x4100] ;  /* 0x00410000e828783b */ /* 0x000fe20000000200 */
[----:B------:R-:W-:-:S02]  /*fcd0*/  IADD3 R0, R232, 0x4100, RZ ;  /* 0x00004100e8007810 */ /* 0x000fc40007ffe0ff */
[----:B------:R-:W-:Y:S01]  /*fce0*/  IADD3 R243, R232, 0x4120, RZ ;  /* 0x00004120e8f37810 */ /* 0x000fe20007ffe0ff */
[----:B------:R-:W-:Y:S01]  /*fcf0*/  LDSM.16.M88.4 R36, [R232+0x4900] ;  /* 0x00490000e824783b */ /* 0x000fe20000000200 */
[----:B------:R-:W-:Y:S02]  /*fd00*/  @P0 IADD3 R243, R0, -0x20, RZ ;  /* 0xffffffe000f30810 */ /* 0x000fe40007ffe0ff */
[----:B------:R-:W-:Y:S01]  /*fd10*/  LEA.HI R0, R7, R55, RZ, 0x3 ;  /* 0x0000003707007211 */ /* 0x000fe200078f18ff */
[----:B------:R-:W-:Y:S01]  /*fd20*/  LDSM.16.M88.4 R32, [R232+0x5100] ;  /* 0x00510000e820783b */ /* 0x000fe20000000200 */
[----:B------:R-:W-:Y:S02]  /*fd30*/  IADD3 R52, P0, R12, R16, RZ ;  /* 0x000000100c347210 */ /* 0x000fe40007f1e0ff */
[----:B------:R-:W-:Y:S01]  /*fd40*/  LOP3.LUT R160, R0, 0xfffffff8, RZ, 0xc0, !PT ;  /* 0xfffffff800a07812 */ /* 0x000fe200078ec0ff */
[----:B------:R-:W-:Y:S01]  /*fd50*/  IMAD.SHL.U32 R0, R156, 0x20, RZ ;  /* 0x000000209c007824 */ /* 0x000fe200078e00ff */
[----:B------:R-:W-:Y:S01]  /*fd60*/  LOP3.LUT R5, R5, R6, RZ, 0x3c, !PT ;  /* 0x0000000605057212 */ /* 0x000fe200078e3cff */
[----:B------:R-:W-:Y:S01]  /*fd70*/  LDSM.16.M88.4 R28, [R232+0x5900] ;  /* 0x00590000e81c783b */ /* 0x000fe20000000200 */
[----:B-1----:R-:W-:Y:S01]  /*fd80*/  SHF.L.U32 R2, R46, 0x6, RZ ;  /* 0x000000062e027819 */ /* 0x002fe200000006ff */
[----:B------:R-:W-:Y:S01]  /*fd90*/  IMAD.WIDE R6, R160, 0x2, RZ ;  /* 0x00000002a0067825 */ /* 0x000fe200078e02ff */
[----:B----4-:R-:W-:Y:S01]  /*fda0*/  IADD3.X R53, R13, R17, RZ, P0, !PT ;  /* 0x000000110d357210 */ /* 0x010fe200007fe4ff */
[----:B------:R-:W-:Y:S01]  /*fdb0*/  LDSM.16.M88.4 R68, [R243] ;  /* 0x00000000f344783b */ /* 0x000fe20000000200 */
[----:B------:R-:W-:-:S02]  /*fdc0*/  IADD3 R46, P0, R16, R14, RZ ;  /* 0x0000000e102e7210 */ /* 0x000fc40007f1e0ff */
[C---:B-----5:R-:W-:Y:S01]  /*fdd0*/  IADD3.X R51, R17.reuse, R11, RZ, P2, !PT ;  /* 0x0000000b11337210 */ /* 0x060fe200017fe4ff */
[----:B------:R-:W-:Y:S01]  /*fde0*/  LDSM.16.M88.4 R64, [R243+0x800] ;  /* 0x00080000f340783b */ /* 0x000fe20000000200 */
[C---:B------:R-:W-:Y:S02]  /*fdf0*/  IADD3.X R47, R17.reuse, R20, RZ, P0, !PT ;  /* 0x00000014112f7210 */ /* 0x040fe400007fe4ff */
[----:B------:R-:W-:Y:S01]  /*fe00*/  IADD3 R18, P2, R6, R10, RZ ;  /* 0x0000000a06127210 */ /* 0x000fe20007f5e0ff */
[----:B------:R-:W-:Y:S01]  /*fe10*/  LDSM.16.M88.4 R60, [R243+0x1000] ;  /* 0x00100000f33c783b */ /* 0x000fe20000000200 */
[----:B--2---:R-:W-:Y:S02]  /*fe20*/  IADD3.X R49, R17, R8, RZ, P1, !PT ;  /* 0x0000000811317210 */ /* 0x004fe40000ffe4ff */
[----:B------:R-:W-:Y:S01]  /*fe30*/  LOP3.LUT R2, R2, 0xfffffe00, RZ, 0xc0, !PT ;  /* 0xfffffe0002027812 */ /* 0x000fe200078ec0ff */
[----:B------:R-:W-:Y:S01]  /*fe40*/  IMAD.X R19, R7, 0x1, R11, P2 ;  /* 0x0000000107137824 */ /* 0x000fe200010e060b */
[----:B------:R-:W-:Y:S01]  /*fe50*/  LOP3.LUT R0, R0, 0x7ffffc00, RZ, 0xc0, !PT ;  /* 0x7ffffc0000007812 */ /* 0x000fe200078ec0ff */
[----:B------:R-:W-:Y:S01]  /*fe60*/  LDSM.16.M88.4 R56, [R243+0x1800] ;  /* 0x00180000f338783b */ /* 0x000fe20000000200 */
[----:B------:R-:W-:-:S02]  /*fe70*/  IADD3 R44, P0, R12, R6, RZ ;  /* 0x000000060c2c7210 */ /* 0x000fc40007f1e0ff */
[----:B------:R-:W-:Y:S01]  /*fe80*/  ISETP.GE.AND P1, PT, R132, c[0x0][0x1d4], PT ;  /* 0x0000750084007a0c */ /* 0x000fe20003f26270 */
[----:B------:R-:W-:Y:S01]  /*fe90*/  STL [R1+0x28], R160 ;  /* 0x000028a001007387 */ /* 0x000fe20000100800 */
[----:B------:R-:W-:Y:S02]  /*fea0*/  IADD3 R0, R5, R2, R0 ;  /* 0x0000000205007210 */ /* 0x000fe40007ffe000 */
[----:B------:R-:W-:Y:S01]  /*feb0*/  IADD3.X R45, R13, R7, RZ, P0, !PT ;  /* 0x000000070d2d7210 */ /* 0x000fe200007fe4ff */
[----:B------:R-:W-:Y:S01]  /*fec0*/  STL [R1+0x18], R158 ;  /* 0x0000189e01007387 */ /* 0x000fe20000100800 */
[----:B------:R-:W-:Y:S02]  /*fed0*/  IADD3 R16, P0, R6, R9, RZ ;  /* 0x0000000906107210 */ /* 0x000fe40007f1e0ff */
[----:B------:R-:W-:Y:S02]  /*fee0*/  ISETP.LT.OR P2, PT, R97, 0x1, P1 ;  /* 0x000000016100780c */ /* 0x000fe40000f41670 */
[----:B------:R-:W-:-:S02]  /*fef0*/  SHF.L.U32 R239, R0, 0x1, RZ ;  /* 0x0000000100ef7819 */ /* 0x000fc400000006ff */
[C---:B------:R-:W-:Y:S02]  /*ff00*/  IADD3.X R17, R7.reuse, R8, RZ, P0, !PT ;  /* 0x0000000807117210 */ /* 0x040fe400007fe4ff */
[----:B------:R-:W-:Y:S01]  /*ff10*/  IADD3 R6, P0, R6, R14, RZ ;  /* 0x0000000e06067210 */ /* 0x000fe20007f1e0ff */
[----:B------:R-:W1:Y:S01]  /*ff20*/  LDSM.16.M88.4 R8, [R239+0x8100] ;  /* 0x00810000ef08783b */ /* 0x000e620000000200 */
[----:B------:R-:W-:Y:S02]  /*ff30*/  LEA R241, R4, R239, 0x1 ;  /* 0x000000ef04f17211 */ /* 0x000fe400078e08ff */
[----:B------:R-:W-:Y:S01]  /*ff40*/  IADD3.X R7, R7, R20, RZ, P0, !PT ;  /* 0x0000001407077210 */ /* 0x000fe200007fe4ff */
[----:B------:R-:W2:Y:S01]  /*ff50*/  LDSM.16.M88.4 R12, [R239+0xa100] ;  /* 0x00a10000ef0c783b */ /* 0x000ea20000000200 */
[----:B------:R-:W-:Y:S02]  /*ff60*/  ISETP.GE.AND P0, PT, R55, c[0x0][0x1d4], PT ;  /* 0x0000750037007a0c */ /* 0x000fe40003f06270 */
[----:B------:R-:W-:Y:S01]  /*ff70*/  MOV R0, 0x40 ;  /* 0x0000004000007802 */ /* 0x000fe20000000f00 */
[----:B------:R-:W3:Y:S01]  /*ff80*/  LDSM.16.M88.4 R24, [R241+0x8100] ;  /* 0x00810000f118783b */ /* 0x000ee20000000200 */
[----:B------:R-:W-:-:S02]  /*ff90*/  ISETP.LT.OR P3, PT, R97, 0x21, P0 ;  /* 0x000000216100780c */ /* 0x000fc40000761670 */
[C---:B------:R-:W-:Y:S01]  /*ffa0*/  LEA R240, R3.reuse, R239, 0x1 ;  /* 0x000000ef03f07211 */ /* 0x040fe200078e08ff */
[----:B------:R-:W4:Y:S01]  /*ffb0*/  LDSM.16.M88.4 R20, [R241+0xa100] ;  /* 0x00a10000f114783b */ /* 0x000f220000000200 */
[----:B------:R-:W-:Y:S02]  /*ffc0*/  LEA R242, R3, R241, 0x1 ;  /* 0x000000f103f27211 */ /* 0x000fe400078e08ff */
[----:B------:R-:W-:Y:S01]  /*ffd0*/  LEA R244, R4, R240, 0x1 ;  /* 0x000000f004f47211 */ /* 0x000fe200078e08ff */
[----:B------:R-:W-:Y:S01]  /*ffe0*/  @!PT LDS RZ, [RZ] ;  /* 0x00000000fffff984 */ /* 0x000fe20000000800 */
[----:B------:R-:W-:Y:S01]  /*fff0*/  @!PT LDS RZ, [RZ] ;  /* 0x00000000fffff984 */ /* 0x000fe20000000800 */
[----:B------:R-:W-:Y:S01]  /*10000*/  @!PT LDS RZ, [RZ] ;  /* 0x00000000fffff984 */ /* 0x000fe20000000800 */
[----:B------:R5:W-:Y:S01]  /*10010*/  LDGSTS.E.BYPASS.LTC128B.128 [R158+0x100], [R52.64], !P2 ;  /* 0x00100000349e7fae */ /* 0x000be2000d101d62 */
[----:B------:R-:W-:Y:S02]  /*10020*/  ISETP.LT.OR P2, PT, R97, 0x1, P0 ;  /* 0x000000016100780c */ /* 0x000fe40000741670 */
[----:B------:R-:W-:Y:S02]  /*10030*/  SHF.R.S32.HI R161, RZ, 0x1f, R160 ;  /* 0x0000001fffa17819 */ /* 0x000fe400000114a0 */
[----:B------:R-:W-:-:S02]  /*10040*/  IADD3 R251, R243, 0x800, RZ ;  /* 0x00000800f3fb7810 */ /* 0x000fc40007ffe0ff */
[C---:B------:R-:W-:Y:S01]  /*10050*/  IADD3 R250, R243.reuse, 0x1000, RZ ;  /* 0x00001000f3fa7810 */ /* 0x040fe20007ffe0ff */
[----:B------:R-:W-:Y:S01]  /*10060*/  STL [R1+0x4c], R161 ;  /* 0x00004ca101007387 */ /* 0x000fe20000100800 */
[C---:B------:R-:W-:Y:S02]  /*10070*/  IADD3 R249, R243.reuse, 0x1800, RZ ;  /* 0x00001800f3f97810 */ /* 0x040fe40007ffe0ff */
[C---:B------:R-:W-:Y:S02]  /*10080*/  IADD3 R248, R243.reuse, 0x2000, RZ ;  /* 0x00002000f3f87810 */ /* 0x040fe40007ffe0ff */
[----:B------:R-:W-:Y:S01]  /*10090*/  IADD3 R247, R243, 0x2800, RZ ;  /* 0x00002800f3f77810 */ /* 0x000fe20007ffe0ff */
[----:B------:R3:W-:Y:S01]  /*100a0*/  LDGSTS.E.BYPASS.LTC128B.128 [R158+0x2100], [R44.64], !P2 ;  /* 0x021000002c9e7fae */ /* 0x0007e2000d101d62 */
[----:B------:R-:W-:Y:S02]  /*100b0*/  ISETP.LT.OR P2, PT, R97, 0x11, P1 ;  /* 0x000000116100780c */ /* 0x000fe40000f41670 */
[----:B------:R-:W-:-:S02]  /*100c0*/  IADD3 R246, R243, 0x3000, RZ ;  /* 0x00003000f3f67810 */ /* 0x000fc40007ffe0ff */
[----:B------:R-:W-:Y:S01]  /*100d0*/  IADD3 R245, R243, 0x3800, RZ ;  /* 0x00003800f3f57810 */ /* 0x000fe20007ffe0ff */
[----:B-1----:R-:W-:Y:S08]  /*100e0*/  HMMA.16816.F32.BF16 R116, R8, R40, RZ ;  /* 0x000000280874723c */ /* 0x002ff000000418ff */
[----:B------:R1:W-:Y:S01]  /*100f0*/  LDGSTS.E.BYPASS.LTC128B.128 [R158+0x900], [R50.64], !P2 ;  /* 0x00900000329e7fae */ /* 0x0003e2000d101d62 */
[C---:B------:R-:W-:Y:S01]  /*10100*/  ISETP.LT.OR P2, PT, R97.reuse, 0x11, P0 ;  /* 0x000000116100780c */ /* 0x040fe20000741670 */
[C---:B--2---:R-:W-:Y:S08]  /*10110*/  HMMA.16816.F32.BF16 R76, R12.reuse, R36, RZ ;  /* 0x000000240c4c723c */ /* 0x044ff000000418ff */
[----:B------:R-:W-:Y:S04]  /*10120*/  HMMA.16816.F32.BF16 R84, R12, R40, RZ ;  /* 0x000000280c54723c */ /* 0x000fe800000418ff */
[----:B------:R2:W-:Y:S01]  /*10130*/  LDGSTS.E.BYPASS.LTC128B.128 [R158+0x2900], [R18.64], !P2 ;  /* 0x02900000129e7fae */ /* 0x0005e2000d101d62 */
[----:B------:R-:W-:-:S03]  /*10140*/  ISETP.LT.OR P2, PT, R97, 0x21, P1 ;  /* 0x000000216100780c */ /* 0x000fc60000f41670 */
[C---:B------:R-:W-:Y:S10]  /*10150*/  HMMA.16816.F32.BF16 R72, R12.reuse, R32, RZ ;  /* 0x000000200c48723c */ /* 0x040ff400000418ff */
[----:B------:R1:W-:Y:S01]  /*10160*/  LDGSTS.E.BYPASS.LTC128B.128 [R158+0x1100], [R48.64], !P2 ;  /* 0x01100000309e7fae */ /* 0x0003e2000d101d62 */
[C---:B------:R-:W-:Y:S01]  /*10170*/  ISETP.LT.OR P2, PT, R97.reuse, 0x31, P1 ;  /* 0x000000316100780c */ /* 0x040fe20000f41670 */
[----:B------:R-:W-:Y:S01]  /*10180*/  HMMA.16816.F32.BF16 R80, R12, R42, RZ ;  /* 0x0000002a0c50723c */ /* 0x000fe200000418ff */
[----:B------:R-:W-:Y:S01]  /*10190*/  ISETP.LT.OR P1, PT, R97, 0x31, P0 ;  /* 0x000000316100780c */ /* 0x000fe20000721670 */
[----:B------:R2:W-:Y:S01]  /*101a0*/  LDGSTS.E.BYPASS.LTC128B.128 [R158+0x3100], [R16.64], !P3 ;  /* 0x03100000109e7fae */ /* 0x0005e2000d901d62 */
[----:B------:R-:W-:-:S04]  /*101b0*/  LOP3.LUT P0, RZ, R96, 0x4, RZ, 0xc0, !PT ;  /* 0x0000000460ff7812 */ /* 0x000fc8000780c0ff */
[----:B------:R-:W-:Y:S01]  /*101c0*/  SEL R0, R0, 0xffffffc0, !P0 ;  /* 0xffffffc000007807 */ /* 0x000fe20004000000 */
[----:B------:R-:W-:Y:S01]  /*101d0*/  HMMA.16816.F32.BF16 R88, R12, R38, RZ ;  /* 0x000000260c58723c */ /* 0x000fe200000418ff */
[----:B------:R-:W-:Y:S02]  /*101e0*/  PLOP3.LUT P0, PT, PT, PT, UP0, 0x40, 0x0 ;  /* 0x000000000000781c */ /* 0x000fe40003f0e808 */
[----:B------:R-:W-:Y:S01]  /*101f0*/  IADD3 R237, R0, R243, RZ ;  /* 0x000000f300ed7210 */ /* 0x000fe20007ffe0ff */
[----:B------:R-:W-:Y:S01]  /*10200*/  IMAD.IADD R238, R232, 0x1, R0 ;  /* 0x00000001e8ee7824 */ /* 0x000fe200078e0200 */
[----:B------:R3:W-:Y:S03]  /*10210*/  LDGSTS.E.BYPASS.LTC128B.128 [R158+0x1900], [R46.64], !P2 ;  /* 0x019000002e9e7fae */ /* 0x0007e6000d101d62 */
[C---:B------:R-:W-:Y:S01]  /*10220*/  HMMA.16816.F32.BF16 R120, R8.reuse, R42, RZ ;  /* 0x0000002a0878723c */ /* 0x040fe200000418ff */
[----:B------:R1:W-:Y:S04]  /*10230*/  LDGSTS.E.BYPASS.LTC128B.128 [R158+0x3900], [R6.64], !P1 ;  /* 0x03900000069e7fae */ /* 0x0003e8000c901d62 */
[----:B------:R-:W0:Y:S03]  /*10240*/  LDGDEPBAR ;  /* 0x00000000000079af */ /* 0x000e260000000000 */
[C---:B------:R-:W-:Y:S01]  /*10250*/  HMMA.16816.F32.BF16 R112, R8.reuse, R36, RZ ;  /* 0x000000240870723c */ /* 0x040fe200000418ff */
[----:B--2---:R-:W-:Y:S07]  /*10260*/  LDSM.16.M88.4 R16, [R240+0x8100] ;  /* 0x00810000f010783b */ /* 0x004fee0000000200 */
[----:B------:R-:W-:Y:S08]  /*10270*/  HMMA.16816.F32.BF16 R108, R8, R38, RZ ;  /* 0x00000026086c723c */ /* 0x000ff000000418ff */
[C---:B-----5:R-:W-:Y:S01]  /*10280*/  HMMA.16816.F32.BF16 R52, R12.reuse, R28, RZ ;  /* 0x0000001c0c34723c */ /* 0x060fe200000418ff */
[----:B---3--:R-:W2:Y:S07]  /*10290*/  LDSM.16.M88.4 R44, [R238+0x4100] ;  /* 0x00410000ee2c783b */ /* 0x008eae0000000200 */
[C---:B------:R-:W-:Y:S08]  /*102a0*/  HMMA.16816.F32.BF16 R100, R12.reuse, R34, RZ ;  /* 0x000000220c64723c */ /* 0x040ff000000418ff */
[----:B------:R-:W-:Y:S01]  /*102b0*/  HMMA.16816.F32.BF16 R92, R12, R30, RZ ;  /* 0x0000001e0c5c723c */ /* 0x000fe200000418ff */
[----:B------:R-:W3:Y:S07]  /*102c0*/  LDSM.16.M88.4 R12, [R240+0xa100] ;  /* 0x00a10000f00c783b */ /* 0x000eee0000000200 */
[C---:B------:R-:W-:Y:S08]  /*102d0*/  HMMA.16816.F32.BF16 R104, R8.reuse, R32, RZ ;  /* 0x000000200868723c */ /* 0x040ff000000418ff */
[C---:B------:R-:W-:Y:S01]  /*102e0*/  HMMA.16816.F32.BF16 R40, R8.reuse, R34, RZ ;  /* 0x000000220828723c */ /* 0x040fe200000418ff */
[----:B------:R-:W-:Y:S07]  /*102f0*/  LDSM.16.M88.4 R32, [R238+0x4900] ;  /* 0x00490000ee20783b */ /* 0x000fee0000000200 */
[C---:B------:R-:W-:Y:S08]  /*10300*/  HMMA.16816.F32.BF16 R36, R8.reuse, R28, RZ ;  /* 0x0000001c0824723c */ /* 0x040ff000000418ff */
[----:B------:R-:W-:Y:S01]  /*10310*/  HMMA.16816.F32.BF16 R8, R8, R30, RZ ;  /* 0x0000001e0808723c */ /* 0x000fe200000418ff */
[----:B------:R-:W5:Y:S07]  /*10320*/  LDSM.16.M88.4 R28, [R238+0x5100] ;  /* 0x00510000ee1c783b */ /* 0x000f6e0000000200 */
[----:B-1----:R-:W-:Y:S08]  /*10330*/  HMMA.16816.F32.BF16 R48, R24, R68, R116 ;  /* 0x000000441830723c */ /* 0x002ff00000041874 */
[C---:B----4-:R-:W-:Y:S08]  /*10340*/  HMMA.16816.F32.BF16 R124, R20.reuse, R64, R76 ;  /* 0x00000040147c723c */ /* 0x050ff0000004184c */
[C---:B------:R-:W-:Y:S08]  /*10350*/  HMMA.16816.F32.BF16 R76, R20.reuse, R60, R72 ;  /* 0x0000003c144c723c */ /* 0x040ff00000041848 */
[C---:B------:R-:W-:Y:S08]  /*10360*/  HMMA.16816.F32.BF16 R84, R20.reuse, R68, R84 ;  /* 0x000000441454723c */ /* 0x040ff00000041854 */
[C---:B------:R-:W-:Y:S08]  /*10370*/  HMMA.16816.F32.BF16 R72, R20.reuse, R56, R52 ;  /* 0x000000381448723c */ /* 0x040ff00000041834 */
[C---:B------:R-:W-:Y:S08]  /*10380*/  HMMA.16816.F32.BF16 R96, R20.reuse, R70, R80 ;  /* 0x000000461460723c */ /* 0x040ff00000041850 */
[C---:B------:R-:W-:Y:S01]  /*10390*/  HMMA.16816.F32.BF16 R144, R20.reuse, R66, R88 ;  /* 0x000000421490723c */ /* 0x040fe20000041858 */
[----:B------:R-:W-:Y:S07]  /*103a0*/  LDSM.16.M88.4 R88, [R237+0x1000] ;  /* 0x00100000ed58783b */ /* 0x000fee0000000200 */
[C---:B------:R-:W-:Y:S08]  /*103b0*/  HMMA.16816.F32.BF16 R148, R20.reuse, R62, R100 ;  /* 0x0000003e1494723c */ /* 0x040ff00000041864 */
[----:B------:R-:W-:Y:S01]  /*103c0*/  HMMA.16816.F32.BF16 R140, R20, R58, R92 ;  /* 0x0000003a148c723c */ /* 0x000fe2000004185c */
[----:B------:R-:W1:Y:S07]  /*103d0*/  LDSM.16.M88.4 R20, [R238+0x5900] ;  /* 0x00590000ee14783b */ /* 0x000e6e0000000200 */
[C---:B------:R-:W-:Y:S08]  /*103e0*/  HMMA.16816.F32.BF16 R136, R24.reuse, R60, R104 ;  /* 0x0000003c1888723c */ /* 0x040ff00000041868 */
[C---:B------:R-:W-:Y:S01]  /*103f0*/  HMMA.16816.F32.BF16 R128, R24.reuse, R64, R112 ;  /* 0x000000401880723c */ /* 0x040fe20000041870 */
[----:B------:R-:W-:Y:S07]  /*10400*/  LDSM.16.M88.4 R112, [R237+0x1800] ;  /* 0x00180000ed70783b */ /* 0x000fee0000000200 */
[C---:B------:R-:W-:Y:S01]  /*10410*/  HMMA.16816.F32.BF16 R116, R24.reuse, R56, R36 ;  /* 0x000000381874723c */ /* 0x040fe20000041824 */
[----:B------:R-:W-:Y:S07]  /*10420*/  LDSM.16.M88.4 R36, [R239+0xc100] ;  /* 0x00c10000ef24783b */ /* 0x000fee0000000200 */
[C---:B------:R-:W-:Y:S08]  /*10430*/  HMMA.16816.F32.BF16 R104, R24.reuse, R70, R120 ;  /* 0x000000461868723c */ /* 0x040ff00000041878 */
[C---:B------:R-:W-:Y:S01]  /*10440*/  HMMA.16816.F32.BF16 R108, R24.reuse, R66, R108 ;  /* 0x00000042186c723c */ /* 0x040fe2000004186c */
[----:B------:R-:W-:Y:S07]  /*10450*/  LDSM.16.M88.4 R64, [R232+0x6100] ;  /* 0x00610000e840783b */ /* 0x000fee0000000200 */
[C---:B------:R-:W-:Y:S01]  /*10460*/  HMMA.16816.F32.BF16 R100, R24.reuse, R62, R40 ;  /* 0x0000003e1864723c */ /* 0x040fe20000041828 */
[----:B------:R-:W-:Y:S07]  /*10470*/  LDSM.16.M88.4 R40, [R242+0x8100] ;  /* 0x00810000f228783b */ /* 0x000fee0000000200 */
[----:B------:R-:W-:Y:S01]  /*10480*/  HMMA.16816.F32.BF16 R52, R24, R58, R8 ;  /* 0x0000003a1834723c */ /* 0x000fe20000041808 */
[----:B------:R-:W4:Y:S04]  /*10490*/  LDSM.16.M88.4 R24, [R237] ;  /* 0x00000000ed18783b */ /* 0x000f280000000200 */
[----:B------:R-:W4:Y:S03]  /*104a0*/  LDSM.16.M88.4 R8, [R242+0xa100] ;  /* 0x00a10000f208783b */ /* 0x000f260000000200 */
[-C--:B--2---:R-:W-:Y:S01]  /*104b0*/  HMMA.16816.F32.BF16 R48, R16, R44.reuse, R48 ;  /* 0x0000002c1030723c */ /* 0x084fe20000041830 */
[----:B------:R-:W2:Y:S07]  /*104c0*/  LDSM.16.M88.4 R56, [R237+0x800] ;  /* 0x00080000ed38783b */ /* 0x000eae0000000200 */
[C---:B---3--:R-:W-:Y:S08]  /*104d0*/  HMMA.16816.F32.BF16 R60, R12.reuse, R44, R84 ;  /* 0x0000002c0c3c723c */ /* 0x048ff00000041854 */
[C---:B-----5:R-:W-:Y:S08]  /*104e0*/  HMMA.16816.F32.BF16 R80, R12.reuse, R28, R76 ;  /* 0x0000001c0c50723c */ /* 0x060ff0000004184c */
[C---:B------:R-:W-:Y:S08]  /*104f0*/  HMMA.16816.F32.BF16 R92, R12.reuse, R32, R124 ;  /* 0x000000200c5c723c */ /* 0x040ff0000004187c */
[C---:B-1----:R-:W-:Y:S08]  /*10500*/  HMMA.16816.F32.BF16 R72, R12.reuse, R20, R72 ;  /* 0x000000140c48723c */ /* 0x042ff00000041848 */
[C---:B------:R-:W-:Y:S08]  /*10510*/  HMMA.16816.F32.BF16 R96, R12.reuse, R46, R96 ;  /* 0x0000002e0c60723c */ /* 0x040ff00000041860 */
[C---:B------:R-:W-:Y:S08]  /*10520*/  HMMA.16816.F32.BF16 R84, R12.reuse, R34, R144 ;  /* 0x000000220c54723c */ /* 0x040ff00000041890 */
[C---:B------:R-:W-:Y:S08]  /*10530*/  HMMA.16816.F32.BF16 R76, R12.reuse, R30, R148 ;  /* 0x0000001e0c4c723c */ /* 0x040ff00000041894 */
[----:B------:R-:W-:Y:S08]  /*10540*/  HMMA.16816.F32.BF16 R68, R12, R22, R140 ;  /* 0x000000160c44723c */ /* 0x000ff0000004188c */
[----:B----4-:R-:W-:Y:S08]  /*10550*/  HMMA.16816.F32.BF16 R12, R40, R24, R48 ;  /* 0x00000018280c723c */ /* 0x010ff00000041830 */
[C---:B------:R-:W-:Y:S08]  /*10560*/  HMMA.16816.F32.BF16 R44, R16.reuse, R46, R104 ;  /* 0x0000002e102c723c */ /* 0x040ff00000041868 */
[C---:B------:R-:W-:Y:S08]  /*10570*/  HMMA.16816.F32.BF16 R120, R16.reuse, R20, R116 ;  /* 0x000000141078723c */ /* 0x040ff00000041874 */
[C---:B------:R-:W-:Y:S08]  /*10580*/  HMMA.16816.F32.BF16 R104, R16.reuse, R32, R128 ;  /* 0x000000201068723c */ /* 0x040ff00000041880 */
[C---:B------:R-:W-:Y:S01]  /*10590*/  HMMA.16816.F32.BF16 R108, R16.reuse, R34, R108 ;  /* 0x00000022106c723c */ /* 0x040fe2000004186c */
[----:B------:R-:W1:Y:S07]  /*105a0*/  LDSM.16.M88.4 R32, [R239+0xe100] ;  /* 0x00e10000ef20783b */ /* 0x000e6e0000000200 */
[C---:B------:R-:W-:Y:S08]  /*105b0*/  HMMA.16816.F32.BF16 R136, R16.reuse, R28, R136 ;  /* 0x0000001c1088723c */ /* 0x040ff00000041888 */
[C---:B------:R-:W-:Y:S01]  /*105c0*/  HMMA.16816.F32.BF16 R100, R16.reuse, R30, R100 ;  /* 0x0000001e1064723c */ /* 0x040fe20000041864 */
[----:B------:R-:W-:Y:S07]  /*105d0*/  LDSM.16.M88.4 R28, [R241+0xc100] ;  /* 0x00c10000f11c783b */ /* 0x000fee0000000200 */
[----:B------:R-:W-:Y:S01]  /*105e0*/  HMMA.16816.F32.BF16 R116, R16, R22, R52 ;  /* 0x000000161074723c */ /* 0x000fe20000041834 */
[----:B------:R-:W-:Y:S04]  /*105f0*/  LDSM.16.M88.4 R52, [R238+0x6100] ;  /* 0x00610000ee34783b */ /* 0x000fe80000000200 */
[----:B------:R-:W-:Y:S03]  /*10600*/  LDSM.16.M88.4 R20, [R240+0xc100] ;  /* 0x00c10000f014783b */ /* 0x000fe60000000200 */
[----:B------:R-:W-:Y:S01]  /*10610*/  HMMA.16816.F32.BF16 R16, R8, R24, R60 ;  /* 0x000000180810723c */ /* 0x000fe2000004183c */
[----:B------:R-:W3:Y:S07]  /*10620*/  LDSM.16.M88.4 R60, [R243+0x2000] ;  /* 0x00200000f33c783b */ /* 0x000eee0000000200 */
[----:B------:R-:W-:Y:S08]  /*10630*/  HMMA.16816.F32.BF16 R12, R36, R64, R12 ;  /* 0x00000040240c723c */ /* 0x000ff0000004180c */
[C---:B------:R-:W-:Y:S08]  /*10640*/  HMMA.16816.F32.BF16 R148, R8.reuse, R114, R68 ;  /* 0x000000720894723c */ /* 0x040ff00000041844 */
[-C--:B------:R-:W-:Y:S08]  /*10650*/  HMMA.16816.F32.BF16 R96, R8, R26.reuse, R96 ;  /* 0x0000001a0860723c */ /* 0x080ff00000041860 */
[----:B------:R-:W-:Y:S01]  /*10660*/  HMMA.16816.F32.BF16 R68, R40, R26, R44 ;  /* 0x0000001a2844723c */ /* 0x000fe2000004182c */
[----:B------:R-:W4:Y:S04]  /*10670*/  LDSM.16.M88.4 R24, [R241+0xe100] ;  /* 0x00e10000f118783b */ /* 0x000f280000000200 */
[----:B------:R-:W-:Y:S03]  /*10680*/  LDSM.16.M88.4 R44, [R237+0x2000] ;  /* 0x00200000ed2c783b */ /* 0x000fe60000000200 */
[C---:B--2---:R-:W-:Y:S08]  /*10690*/  HMMA.16816.F32.BF16 R92, R8.reuse, R56, R92 ;  /* 0x00000038085c723c */ /* 0x044ff0000004185c */
[C---:B------:R-:W-:Y:S08]  /*106a0*/  HMMA.16816.F32.BF16 R124, R8.reuse, R58, R84 ;  /* 0x0000003a087c723c */ /* 0x040ff00000041854 */
[C---:B------:R-:W-:Y:S08]  /*106b0*/  HMMA.16816.F32.BF16 R128, R8.reuse, R88, R80 ;  /* 0x000000580880723c */ /* 0x040ff00000041850 */
[C---:B------:R-:W-:Y:S08]  /*106c0*/  HMMA.16816.F32.BF16 R140, R8.reuse, R90, R76 ;  /* 0x0000005a088c723c */ /* 0x040ff0000004184c */
[----:B------:R-:W-:Y:S08]  /*106d0*/  HMMA.16816.F32.BF16 R144, R8, R112, R72 ;  /* 0x000000700890723c */ /* 0x000ff00000041848 */
[----:B-1----:R-:W-:Y:S01]  /*106e0*/  HMMA.16816.F32.BF16 R8, R32, R64, R16 ;  /* 0x000000402008723c */ /* 0x002fe20000041810 */
[----:B------:R-:W1:Y:S07]  /*106f0*/  LDSM.16.M88.4 R16, [R240+0xe100] ;  /* 0x00e10000f010783b */ /* 0x000e6e0000000200 */
[----:B---3--:R-:W-:Y:S01]  /*10700*/  HMMA.16816.F32.BF16 R48, R28, R60, R12 ;  /* 0x0000003c1c30723c */ /* 0x008fe2000004180c */
[----:B------:R-:W2:Y:S07]  /*10710*/  LDSM.16.M88.4 R12, [R242+0xc100] ;  /* 0x00c10000f20c783b */ /* 0x000eae0000000200 */
[C---:B------:R-:W-:Y:S08]  /*10720*/  HMMA.16816.F32.BF16 R104, R40.reuse, R56, R104 ;  /* 0x000000382868723c */ /* 0x040ff00000041868 */
[----:B------:R-:W-:Y:S08]  /*10730*/  HMMA.16816.F32.BF16 R108, R40, R58, R108 ;  /* 0x0000003a286c723c */ /* 0x000ff0000004186c */
[----:B----4-:R-:W-:Y:S01]  /*10740*/  HMMA.16816.F32.BF16 R56, R24, R60, R8 ;  /* 0x0000003c1838723c */ /* 0x010fe20000041808 */
        /* <DEDUP_REMOVED lines=170> */
[----:B------:R-:W-:Y:S02]  /*111f0*/  FMUL.FTZ R26, R26, c[0x0][0x320] ;  /* 0x0000c8001a1a7a20 */ /* 0x000fe40000410000 */
        /* <DEDUP_REMOVED lines=37> */
[----:B------:R5:W1:Y:S02]  /*11450*/  MUFU.TANH R48, R0 ;  /* 0x0000000000307308 */ /* 0x000a640000002400 */
[----:B-----5:R-:W-:-:S06]  /*11460*/  FMUL.FTZ R0, R75, c[0x0][0x320] ;  /* 0x0000c8004b007a20 */ /* 0x020fcc0000410000 */
[----:B------:R5:W1:Y:S02]  /*11470*/  MUFU.TANH R34, R0 ;  /* 0x0000000000227308 */ /* 0x000a640000002400 */
[----:B-----5:R-:W-:-:S06]  /*11480*/  FMUL.FTZ R0, R59, c[0x0][0x320] ;  /* 0x0000c8003b007a20 */ /* 0x020fcc0000410000 */
[----:B------:R5:W1:Y:S02]  /*11490*/  MUFU.TANH R190, R0 ;  /* 0x0000000000be7308 */ /* 0x000a640000002400 */
[----:B-----5:R-:W-:Y:S01]  /*114a0*/  LOP3.LUT R0, R5, R2, RZ, 0xfc, !PT ;  /* 0x0000000205007212 */ /* 0x020fe200078efcff */
[----:B------:R-:W-:Y:S06]  /*114b0*/  BAR.SYNC.DEFER_BLOCKING 0x0 ;  /* 0x0000000000007b1d */ /* 0x000fec0000010000 */
[----:B------:R-:W-:Y:S05]  /*114c0*/  @P0 BRA `(.L_x_904) ;  /* 0x0000049000000947 */ /* 0x000fea0003800000 */
[----:B-1234-:R-:W-:Y:S01]  /*114d0*/  IMAD.U32 R2, RZ, RZ, UR7 ;  /* 0x00000007ff027e24 */ /* 0x01efe2000f8e00ff */
        /* <DEDUP_REMOVED lines=16> */
[----:B------:R-:W-:Y:S01]  /*115e0*/  IMAD R10, R2, c[0x0][0x2b8], R5 ;  /* 0x0000ae00020a7a24 */ /* 0x000fe200078e0205 */
[----:B------:R-:W-:Y:S02]  /*115f0*/  IADD3 R22, -R25, 0x10, RZ ;  /* 0x0000001019167810 */ /* 0x000fe40007ffe1ff */
[----:B------:R-:W-:Y:S02]  /*11600*/  LOP3.LUT R11, R11, 0xf, RZ, 0xc0, !PT ;  /* 0x0000000f0b0b7812 */ /* 0x000fe400078ec0ff */
[----:B------:R-:W-:Y:S01]  /*11610*/  SHF.R.S32.HI R2, RZ, 0x1f, R10 ;  /* 0x0000001fff027819 */ /* 0x000fe2000001140a */
[----:B------:R-:W-:Y:S01]  /*11620*/  STL [R1+0x34], R10 ;  /* 0x0000340a01007387 */ /* 0x000fe20000100800 */
[----:B------:R-:W-:-:S03]  /*11630*/  LOP3.LUT R22, R22, 0xf, RZ, 0xc0, !PT ;  /* 0x0000000f16167812 */ /* 0x000fc600078ec0ff */
        /* <DEDUP_REMOVED lines=50> */
.L_x_904:
[----:B-1234-:R-:W-:Y:S01]  /*11960*/  LOP3.LUT R2, R156, 0xffffffe0, RZ, 0xc0, !PT ;  /* 0xffffffe09c027812 */ /* 0x01efe200078ec0ff */
[----:B------:R-:W-:Y:S01]  /*11970*/  IMAD.U32 R6, RZ, RZ, UR6 ;  /* 0x00000006ff067e24 */ /* 0x000fe2000f8e00ff */
[----:B------:R-:W-:Y:S03]  /*11980*/  STL [R1+0x90], R251 ;  /* 0x000090fb01007387 */ /* 0x000fe60000100800 */
[----:B------:R-:W-:Y:S01]  /*11990*/  IMAD.IADD R2, R159, 0x1, -R2 ;  /* 0x000000019f027824 */ /* 0x000fe200078e0a02 */
[----:B------:R-:W-:Y:S04]  /*119a0*/  STL [R1+0x8c], R250 ;  /* 0x00008cfa01007387 */ /* 0x000fe80000100800 */
[----:B------:R-:W-:Y:S01]  /*119b0*/  SHF.R.S32.HI R5, RZ, 0x1f, R2 ;  /* 0x0000001fff057819 */ /* 0x000fe20000011402 */
[----:B------:R-:W-:Y:S03]  /*119c0*/  STL [R1+0x88], R249 ;  /* 0x000088f901007387 */ /* 0x000fe60000100800 */
[----:B------:R-:W-:Y:S01]  /*119d0*/  LEA.HI R5, R5, R2, RZ, 0x2 ;  /* 0x0000000205057211 */ /* 0x000fe200078f10ff */
[----:B------:R-:W-:Y:S03]  /*119e0*/  STL [R1+0x84], R248 ;  /* 0x000084f801007387 */ /* 0x000fe60000100800 */
[----:B------:R-:W-:Y:S01]  /*119f0*/  LOP3.LUT R5, R5, 0x7ffffffc, RZ, 0xc0, !PT ;  /* 0x7ffffffc05057812 */ /* 0x000fe200078ec0ff */
[----:B------:R1:W-:Y:S03]  /*11a00*/  STL [R1+0x80], R247 ;  /* 0x000080f701007387 */ /* 0x0003e60000100800 */
[----:B------:R-:W-:Y:S01]  /*11a10*/  IADD3 R2, R2, -R5, RZ ;  /* 0x8000000502027210 */ /* 0x000fe20007ffe0ff */
[----:B------:R2:W-:Y:S04]  /*11a20*/  STL [R1+0x7c], R246 ;  /* 0x00007cf601007387 */ /* 0x0005e80000100800 */
[----:B------:R-:W-:Y:S01]  /*11a30*/  IMAD R2, R2, -0x2, R6 ;  /* 0xfffffffe02027824 */ /* 0x000fe200078e0206 */
[----:B------:R3:W-:Y:S04]  /*11a40*/  STL [R1+0x78], R245 ;  /* 0x000078f501007387 */ /* 0x0007e80000100800 */
        /* <DEDUP_REMOVED lines=26> */
[----:B------:R-:W-:Y:S02]  /*11bf0*/  ISETP.GT.AND P3, PT, R2, 0x11, PT ;  /* 0x000000110200780c */ /* 0x000fe40003f64270 */
[----:B------:R-:W-:Y:S01]  /*11c00*/  FSEL R16, R98, -INF , P1 ;  /* 0xff80000062107808 */ /* 0x000fe20000800000 */
[----:B------:R-:W-:Y:S01]  /*11c10*/  STL [R1+0x50], R132 ;  /* 0x0000508401007387 */ /* 0x000fe20000100800 */
[----:B------:R-:W-:-:S02]  /*11c20*/  FMNMX.FTZ R5, R9, R5, !PT ;  /* 0x0000000509057209 */ /* 0x000fc40007810000 */
[----:B------:R-:W-:Y:S01]  /*11c30*/  FSEL R15, R106, -INF , P0 ;  /* 0xff8000006a0f7808 */ /* 0x000fe20000000000 */
[----:B------:R-:W-:Y:S01]  /*11c40*/  IMAD.SHL.U32 R233, R0, 0x2, RZ ;  /* 0x0000000200e97824 */ /* 0x000fe200078e00ff */
[----:B------:R-:W-:Y:S01]  /*11c50*/  FSEL R123, R111, -INF , P0 ;  /* 0xff8000006f7b7808 */ /* 0x000fe20000000000 */
[----:B------:R-:W0:Y:S01]  /*11c60*/  LDGDEPBAR ;  /* 0x00000000000079af */ /* 0x000e220000000000 */
[----:B------:R-:W-:Y:S02]  /*11c70*/  FSEL R103, R113, -INF , P0 ;  /* 0xff80000071677808 */ /* 0x000fe40000000000 */
[----:B------:R-:W-:Y:S02]  /*11c80*/  ISETP.GT.AND P0, PT, R2, 0x18, PT ;  /* 0x000000180200780c */ /* 0x000fe40003f04270 */
[----:B------:R-:W-:Y:S02]  /*11c90*/  FSEL R17, R97, -INF , P3 ;  /* 0xff80000061117808 */ /* 0x000fe40001800000 */
[----:B------:R-:W-:-:S02]  /*11ca0*/  FMNMX.FTZ R5, R16, R5, !PT ;  /* 0x0000000510057209 */ /* 0x000fc40007810000 */
[----:B------:R-:W-:Y:S02]  /*11cb0*/  FSEL R14, R108, -INF , P2 ;  /* 0xff8000006c0e7808 */ /* 0x000fe40001000000 */
[----:B------:R-:W-:Y:S02]  /*11cc0*/  FSEL R122, R112, -INF , P2 ;  /* 0xff800000707a7808 */ /* 0x000fe40001000000 */
[----:B------:R-:W-:Y:S02]  /*11cd0*/  FSEL R102, R115, -INF , P2 ;  /* 0xff80000073667808 */ /* 0x000fe40001000000 */
[----:B------:R-:W-:Y:S02]  /*11ce0*/  FSEL R21, R93, -INF , P3 ;  /* 0xff8000005d157808 */ /* 0x000fe40001800000 */
[----:B------:R-:W-:Y:S02]  /*11cf0*/  FSEL R125, R99, -INF , P3 ;  /* 0xff800000637d7808 */ /* 0x000fe40001800000 */
[----:B------:R-:W-:-:S02]  /*11d00*/  FSEL R20, R95, -INF , P1 ;  /* 0xff8000005f147808 */ /* 0x000fc40000800000 */
[----:B------:R-:W-:Y:S01]  /*11d10*/  FSEL R124, R104, -INF , P1 ;  /* 0xff800000687c7808 */ /* 0x000fe20000800000 */
[----:B------:R-:W-:Y:S01]  /*11d20*/  IMAD R234, R4, 0x2, R233 ;  /* 0x0000000204ea7824 */ /* 0x000fe200078e02e9 */
[----:B------:R-:W-:Y:S01]  /*11d30*/  ISETP.GT.AND P2, PT, R2, 0x19, PT ;  /* 0x000000190200780c */ /* 0x000fe20003f44270 */
[----:B------:R-:W-:Y:S01]  /*11d40*/  LDSM.16.MT88.4 R40, [R233+0x100] ;  /* 0x00010000e928783b */ /* 0x000fe20000004200 */
[----:B------:R-:W-:Y:S02]  /*11d50*/  FSEL R18, R90, -INF , P0 ;  /* 0xff8000005a127808 */ /* 0x000fe40000000000 */
[----:B------:R-:W-:Y:S02]  /*11d60*/  FMNMX.FTZ R5, R17, R5, !PT ;  /* 0x0000000511057209 */ /* 0x000fe40007810000 */
[----:B------:R-:W-:Y:S02]  /*11d70*/  FSEL R113, R105, -INF , P3 ;  /* 0xff80000069717808 */ /* 0x000fe40001800000 */
[----:B------:R-:W-:-:S02]  /*11d80*/  FSEL R112, R107, -INF , P1 ;  /* 0xff8000006b707808 */ /* 0x000fc40000800000 */
[----:B------:R-:W-:Y:S02]  /*11d90*/  FSEL R22, R86, -INF , P0 ;  /* 0xff80000056167808 */ /* 0x000fe40000000000 */
[----:B------:R-:W-:Y:S02]  /*11da0*/  FSEL R126, R92, -INF , P0 ;  /* 0xff8000005c7e7808 */ /* 0x000fe40000000000 */
[----:B------:R-:W-:Y:S01]  /*11db0*/  FSEL R115, R94, -INF , P0 ;  /* 0xff8000005e737808 */ /* 0x000fe20000000000 */
[----:B------:R-:W-:Y:S01]  /*11dc0*/  IMAD R235, R3, 0x2, R234 ;  /* 0x0000000203eb7824 */ /* 0x000fe200078e02ea */
[----:B------:R-:W-:Y:S01]  /*11dd0*/  ISETP.GT.AND P3, PT, R2, 0x20, PT ;  /* 0x000000200200780c */ /* 0x000fe20003f64270 */
[----:B------:R-:W-:Y:S01]  /*11de0*/  LDSM.16.MT88.4 R44, [R234+0x100] ;  /* 0x00010000ea2c783b */ /* 0x000fe20000004200 */
[----:B------:R-:W-:Y:S02]  /*11df0*/  FSEL R19, R89, -INF , P2 ;  /* 0xff80000059137808 */ /* 0x000fe40001000000 */
[----:B------:R-:W-:Y:S01]  /*11e00*/  FMNMX.FTZ R5, R18, R5, !PT ;  /* 0x0000000512057209 */ /* 0x000fe20007810000 */
[----:B------:R-:W-:Y:S01]  /*11e10*/  LDSM.16.MT88.4 R92, [R233+0x2100] ;  /* 0x00210000e95c783b */ /* 0x000fe20000004200 */
[----:B------:R-:W-:-:S02]  /*11e20*/  ISETP.GT.AND P1, PT, R2, 0x21, PT ;  /* 0x000000210200780c */ /* 0x000fc40003f24270 */
[----:B------:R-:W-:Y:S01]  /*11e30*/  FSEL R175, R78, -INF , P3 ;  /* 0xff8000004eaf7808 */ /* 0x000fe20001800000 */
[----:B------:R-:W-:Y:S01]  /*11e40*/  LDSM.16.MT88.4 R108, [R235+0x2100] ;  /* 0x00210000eb6c783b */ /* 0x000fe20000004200 */
[----:B------:R-:W-:Y:S02]  /*11e50*/  FMNMX.FTZ R5, R19, R5, !PT ;  /* 0x0000000513057209 */ /* 0x000fe40007810000 */
[----:B------:R-:W-:Y:S01]  /*11e60*/  ISETP.GT.AND P0, PT, R2, 0x28, PT ;  /* 0x000000280200780c */ /* 0x000fe20003f04270 */
[----:B------:R-:W-:Y:S01]  /*11e70*/  LDSM.16.MT88.4 R60, [R235+0x900] ;  /* 0x00090000eb3c783b */ /* 0x000fe20000004200 */
[----:B------:R-:W-:Y:S02]  /*11e80*/  FSEL R172, R77, -INF , P1 ;  /* 0xff8000004dac7808 */ /* 0x000fe40000800000 */
[----:B------:R-:W-:Y:S01]  /*11e90*/  FMNMX.FTZ R5, R175, R5, !PT ;  /* 0x00000005af057209 */ /* 0x000fe20007810000 */
[----:B------:R-:W-:Y:S01]  /*11ea0*/  LDSM.16.MT88.4 R52, [R234+0x900] ;  /* 0x00090000ea34783b */ /* 0x000fe20000004200 */
[----:B------:R-:W-:-:S02]  /*11eb0*/  FSEL R182, R49, -INF , P1 ;  /* 0xff80000031b67808 */ /* 0x000fc40000800000 */
[----:B------:R-:W-:Y:S02]  /*11ec0*/  FSEL R170, R79, -INF , P1 ;  /* 0xff8000004faa7808 */ /* 0x000fe40000800000 */
[----:B------:R-:W-:Y:S02]  /*11ed0*/  FSEL R168, R88, -INF , P1 ;  /* 0xff80000058a87808 */ /* 0x000fe40000800000 */
[----:B------:R-:W-:Y:S02]  /*11ee0*/  FSEL R174, R72, -INF , P0 ;  /* 0xff80000048ae7808 */ /* 0x000fe40000000000 */
[----:B------:R-:W-:Y:S02]  /*11ef0*/  ISETP.GT.AND P1, PT, R2, 0x29, PT ;  /* 0x000000290200780c */ /* 0x000fe40003f24270 */
[----:B------:R-:W-:Y:S02]  /*11f00*/  FMNMX.FTZ R5, R172, R5, !PT ;  /* 0x00000005ac057209 */ /* 0x000fe40007810000 */
[----:B------:R-:W-:-:S02]  /*11f10*/  FSEL R183, R76, -INF , P3 ;  /* 0xff8000004cb77808 */ /* 0x000fc40001800000 */
[----:B------:R-:W-:Y:S02]  /*11f20*/  FSEL R171, R84, -INF , P3 ;  /* 0xff80000054ab7808 */ /* 0x000fe40001800000 */
[----:B------:R-:W-:Y:S02]  /*11f30*/  FSEL R169, R87, -INF , P3 ;  /* 0xff80000057a97808 */ /* 0x000fe40001800000 */
[----:B------:R-:W-:Y:S02]  /*11f40*/  ISETP.GT.AND P3, PT, R2, 0x30, PT ;  /* 0x000000300200780c */ /* 0x000fe40003f64270 */
[----:B------:R-:W-:Y:S02]  /*11f50*/  FSEL R173, R73, -INF , P1 ;  /* 0xff80000049ad7808 */ /* 0x000fe40000800000 */
[----:B------:R-:W-:Y:S02]  /*11f60*/  FMNMX.FTZ R5, R174, R5, !PT ;  /* 0x00000005ae057209 */ /* 0x000fe40007810000 */
[----:B------:R-:W-:-:S02]  /*11f70*/  FSEL R23, R85, -INF , P2 ;  /* 0xff80000055177808 */ /* 0x000fc40001000000 */
[----:B------:R-:W-:Y:S02]  /*11f80*/  FSEL R127, R91, -INF , P2 ;  /* 0xff8000005b7f7808 */ /* 0x000fe40001000000 */
[----:B------:R-:W-:Y:S01]  /*11f90*/  FSEL R114, R96, -INF , P2 ;  /* 0xff80000060727808 */ /* 0x000fe20001000000 */
[----:B------:R-:W-:Y:S01]  /*11fa0*/  LDSM.16.MT88.4 R88, [R235+0x100] ;  /* 0x00010000eb58783b */ /* 0x000fe20000004200 */
[----:B------:R-:W-:Y:S02]  /*11fb0*/  ISETP.GT.AND P2, PT, R2, 0x31, PT ;  /* 0x000000310200780c */ /* 0x000fe40003f44270 */
[----:B-1----:R-:W-:Y:S01]  /*11fc0*/  FSEL R247, R32, -INF , P3 ;  /* 0xff80000020f77808 */ /* 0x002fe20001800000 */
[----:B------:R-:W-:Y:S01]  /*11fd0*/  LDSM.16.MT88.4 R96, [R234+0x2100] ;  /* 0x00210000ea60783b */ /* 0x000fe20000004200 */
[----:B------:R-:W-:Y:S02]  /*11fe0*/  FMNMX.FTZ R5, R173, R5, !PT ;  /* 0x00000005ad057209 */ /* 0x000fe40007810000 */
[----:B------:R-:W-:-:S02]  /*11ff0*/  FSEL R180, R34, -INF , P1 ;  /* 0xff80000022b47808 */ /* 0x000fc40000800000 */
[----:B------:R-:W-:Y:S02]  /*12000*/  FSEL R135, R71, -INF , P1 ;  /* 0xff80000047877808 */ /* 0x000fe40000800000 */
[----:B------:R-:W-:Y:S02]  /*12010*/  FSEL R133, R69, -INF , P1 ;  /* 0xff80000045857808 */ /* 0x000fe40000800000 */
[----:B------:R-:W-:Y:S02]  /*12020*/  ISETP.GT.AND P1, PT, R2, 0x38, PT ;  /* 0x000000380200780c */ /* 0x000fe40003f24270 */
[----:B------:R-:W-:Y:S02]  /*12030*/  FSEL R12, R30, -INF , P3 ;  /* 0xff8000001e0c7808 */ /* 0x000fe40001800000 */
[----:B--2---:R-:W-:Y:S02]  /*12040*/  FSEL R246, R31, -INF , P2 ;  /* 0xff8000001ff67808 */ /* 0x004fe40001000000 */
[----:B------:R-:W-:Y:S01]  /*12050*/  FMNMX.FTZ R5, R247, R5, !PT ;  /* 0x00000005f7057209 */ /* 0x000fe20007810000 */
[----:B------:R-:W-:Y:S01]  /*12060*/  STL [R1+0x1c], R12 ;  /* 0x00001c0c01007387 */ /* 0x000fe20000100800 */
[----:B------:R-:W-:-:S02]  /*12070*/  FSEL R181, R74, -INF , P0 ;  /* 0xff8000004ab57808 */ /* 0x000fc40000000000 */
[----:B------:R-:W-:Y:S01]  /*12080*/  FSEL R136, R70, -INF , P0 ;  /* 0xff80000046887808 */ /* 0x000fe20000000000 */
[----:B------:R-:W-:Y:S01]  /*12090*/  STL [R1+0x94], R247 ;  /* 0x000094f701007387 */ /* 0x000fe20000100800 */
[----:B------:R-:W-:Y:S02]  /*120a0*/  FSEL R134, R48, -INF , P0 ;  /* 0xff80000030867808 */ /* 0x000fe40000000000 */
[----:B------:R-:W-:Y:S01]  /*120b0*/  ISETP.GT.AND P0, PT, R2, 0x39, PT ;  /* 0x000000390200780c */ /* 0x000fe20003f04270 */
[----:B------:R-:W-:Y:S01]  /*120c0*/  STL [R1+0x98], R246 ;  /* 0x000098f601007387 */ /* 0x000fe20000100800 */
[----:B---3--:R-:W-:Y:S02]  /*120d0*/  FSEL R245, R27, -INF , P1 ;  /* 0xff8000001bf57808 */ /* 0x008fe40000800000 */
[----:B------:R-:W-:Y:S01]  /*120e0*/  FMNMX.FTZ R2, R246, R5, !PT ;  /* 0x00000005f6027209 */ /* 0x000fe20007810000 */
[----:B------:R-:W-:Y:S01]  /*120f0*/  LDSM.16.MT88.4 R72, [R233+0x2900] ;  /* 0x00290000e948783b */ /* 0x000fe20000004200 */
[----:B------:R-:W-:-:S02]  /*12100*/  FSEL R204, R26, -INF , P0 ;  /* 0xff8000001acc7808 */ /* 0x000fc40000000000 */
[----:B------:R-:W-:Y:S01]  /*12110*/  FMNMX.FTZ R2, R245, R2, !PT ;  /* 0x00000002f5027209 */ /* 0x000fe20007810000 */
[----:B------:R1:W-:Y:S01]  /*12120*/  STL [R1+0x9c], R245 ;  /* 0x00009cf501007387 */ /* 0x0003e20000100800 */
[----:B------:R-:W-:Y:S02]  /*12130*/  FSEL R185, R33, -INF , P2 ;  /* 0xff80000021b97808 */ /* 0x000fe40001000000 */
[----:B------:R-:W-:Y:S01]  /*12140*/  FSEL R252, R58, -INF , P3 ;  /* 0xff8000003afc7808 */ /* 0x000fe20001800000 */
[----:B------:R-:W-:Y:S01]  /*12150*/  LDSM.16.MT88.4 R68, [R234+0x2900] ;  /* 0x00290000ea44783b */ /* 0x000fe20000004200 */
[----:B------:R-:W-:-:S03]  /*12160*/  FSEL R195, R56, -INF , P3 ;  /* 0xff80000038c37808 */ /* 0x000fc60001800000 */
[----:B-1----:R-:W2:Y:S01]  /*12170*/  LDL.LU R245, [R1+0x1c] ;  /* 0x00001c0001f57983 */ /* 0x002ea20000300800 */
[----:B------:R-:W-:Y:S02]  /*12180*/  FMNMX.FTZ R2, R204, R2, !PT ;  /* 0x00000002cc027209 */ /* 0x000fe40007810000 */
[----:B------:R-:W-:Y:S02]  /*12190*/  FSEL R12, R28, -INF , P0 ;  /* 0xff8000001c0c7808 */ /* 0x000fe40000000000 */
[----:B------:R-:W-:Y:S01]  /*121a0*/  FSEL R193, R57, -INF , P2 ;  /* 0xff80000039c17808 */ /* 0x000fe20001000000 */
[----:B------:R-:W1:Y:S01]  /*121b0*/  SHFL.BFLY PT, R5, R2, 0x2, 0x1f ;  /* 0x0c401f0002057f89 */ /* 0x000e6200000e0000 */
[----:B------:R-:W-:Y:S02]  /*121c0*/  FSEL R191, R36, -INF , P1 ;  /* 0xff80000024bf7808 */ /* 0x000fe40000800000 */
[----:B------:R-:W-:Y:S01]  /*121d0*/  LEA R236, R3, R233, 0x1 ;  /* 0x000000e903ec7211 */ /* 0x000fe200078e08ff */
[----:B------:R-:W-:Y:S01]  /*121e0*/  LDSM.16.MT88.4 R56, [R233+0x900] ;  /* 0x00090000e938783b */ /* 0x000fe20000004200 */
[----:B------:R-:W-:-:S02]  /*121f0*/  FSEL R194, R35, -INF , P0 ;  /* 0xff80000023c27808 */ /* 0x000fc40000000000 */
[----:B------:R-:W-:Y:S01]  /*12200*/  FSEL R190, R190, -INF , P2 ;  /* 0xff800000bebe7808 */ /* 0x000fe20001000000 */
[----:B------:R-:W-:Y:S01]  /*12210*/  LDSM.16.MT88.4 R104, [R236+0x2100] ;  /* 0x00210000ec68783b */ /* 0x000fe20000004200 */
[----:B------:R-:W-:Y:S02]  /*12220*/  FSEL R189, R189, -INF , P1 ;  /* 0xff800000bdbd7808 */ /* 0x000fe40000800000 */
[----:B------:R-:W-:Y:S01]  /*12230*/  FSEL R188, R188, -INF , P0 ;  /* 0xff800000bcbc7808 */ /* 0x000fe20000000000 */
[----:B------:R-:W-:Y:S04]  /*12240*/  LDSM.16.MT88.4 R84, [R236+0x100] ;  /* 0x00010000ec54783b */ /* 0x000fe80000004200 */
[----:B------:R-:W-:Y:S04]  /*12250*/  LDSM.16.MT88.4 R48, [R236+0x2900] ;  /* 0x00290000ec30783b */ /* 0x000fe80000004200 */
[----:B------:R-:W-:Y:S01]  /*12260*/  LDSM.16.MT88.4 R76, [R236+0x900] ;  /* 0x00090000ec4c783b */ /* 0x000fe20000004200 */
[----:B-1----:R-:W-:-:S05]  /*12270*/  FMNMX.FTZ R2, R2, R5, !PT ;  /* 0x0000000502027209 */ /* 0x002fca0007810000 */
[----:B------:R-:W1:Y:S02]  /*12280*/  SHFL.BFLY PT, R137, R2, 0x1, 0x1f ;  /* 0x0c201f0002897f89 */ /* 0x000e6400000e0000 */
[----:B-1----:R-:W-:Y:S02]  /*12290*/  FMNMX.FTZ R137, R2, R137, !PT ;  /* 0x0000008902897209 */ /* 0x002fe40007810000 */
[----:B------:R-:W-:Y:S02]  /*122a0*/  FMNMX.FTZ R2, R10, R11, !PT ;  /* 0x0000000b0a027209 */ /* 0x000fe40007810000 */
[C---:B------:R-:W-:Y:S01]  /*122b0*/  FSETP.NEU.FTZ.AND P3, PT, R137.reuse, -INF , PT ;  /* 0xff8000008900780b */ /* 0x040fe20003f7d000 */
[----:B------:R-:W-:Y:S01]  /*122c0*/  FMUL.FTZ R13, R137, c[0x0][0x2d0] ;  /* 0x0000b400890d7a20 */ /* 0x000fe20000410000 */
[----:B------:R-:W-:Y:S01]  /*122d0*/  FMNMX.FTZ R2, R14, R2, !PT ;  /* 0x000000020e027209 */ /* 0x000fe20007810000 */
[----:B------:R1:W-:Y:S03]  /*122e0*/  STL [R1+0xa0], R137 ;  /* 0x0000a08901007387 */ /* 0x0003e60000100800 */
[----:B------:R-:W-:Y:S01]  /*122f0*/  FMNMX.FTZ R2, R15, R2, !PT ;  /* 0x000000020f027209 */ /* 0x000fe20007810000 */
[----:B------:R-:W-:Y:S01]  /*12300*/  STL [R1+0x14], R12 ;  /* 0x0000140c01007387 */ /* 0x000fe20000100800 */
[----:B------:R-:W-:-:S02]  /*12310*/  FSEL R13, R13, RZ, P3 ;  /* 0x000000ff0d0d7208 */ /* 0x000fc40001800000 */
[----:B------:R-:W-:-:S03]  /*12320*/  FMNMX.FTZ R2, R20, R2, !PT ;  /* 0x0000000214027209 */ /* 0x000fc60007810000 */
[----:B------:R-:W-:Y:S01]  /*12330*/  FFMA.FTZ R3, R16, c[0x0][0x2d0], -R13 ;  /* 0x0000b40010037a23 */ /* 0x000fe2000001080d */
[----:B------:R-:W-:-:S03]  /*12340*/  FMNMX.FTZ R2, R21, R2, !PT ;  /* 0x0000000215027209 */ /* 0x000fc60007810000 */
[----:B------:R3:W-:Y:S01]  /*12350*/  MUFU.EX2 R238, R3 ;  /* 0x0000000300ee7308 */ /* 0x0007e20000000800 */
[----:B------:R-:W-:-:S04]  /*12360*/  FMNMX.FTZ R2, R22, R2, !PT ;  /* 0x0000000216027209 */ /* 0x000fc80007810000 */
[----:B------:R-:W-:-:S04]  /*12370*/  FMNMX.FTZ R2, R23, R2, !PT ;  /* 0x0000000217027209 */ /* 0x000fc80007810000 */
[----:B------:R-:W-:Y:S02]  /*12380*/  FMNMX.FTZ R2, R183, R2, !PT ;  /* 0x00000002b7027209 */ /* 0x000fe40007810000 */
[----:B-1----:R-:W-:Y:S02]  /*12390*/  FSEL R137, R29, -INF , P1 ;  /* 0xff8000001d897808 */ /* 0x002fe40000800000 */
[----:B------:R-:W-:Y:S01]  /*123a0*/  FMNMX.FTZ R2, R182, R2, !PT ;  /* 0x00000002b6027209 */ /* 0x000fe20007810000 */
[----:B---3--:R-:W-:-:S03]  /*123b0*/  FFMA.FTZ R3, R17, c[0x0][0x2d0], -R13 ;  /* 0x0000b40011037a23 */ /* 0x008fc6000001080d */
[----:B------:R-:W-:Y:S01]  /*123c0*/  FMNMX.FTZ R2, R181, R2, !PT ;  /* 0x00000002b5027209 */ /* 0x000fe20007810000 */
[----:B------:R-:W-:Y:S03]  /*123d0*/  MUFU.EX2 R232, R3 ;  /* 0x0000000300e87308 */ /* 0x000fe60000000800 */
[----:B------:R-:W-:-:S04]  /*123e0*/  FMNMX.FTZ R2, R180, R2, !PT ;  /* 0x00000002b4027209 */ /* 0x000fc80007810000 */
[----:B--2---:R-:W-:-:S04]  /*123f0*/  FMNMX.FTZ R2, R245, R2, !PT ;  /* 0x00000002f5027209 */ /* 0x004fc80007810000 */
        /* <DEDUP_REMOVED lines=10> */
[----:B------:R1:W-:Y:S01]  /*124a0*/  STL [R1+0xa4], R2 ;  /* 0x0000a40201007387 */ /* 0x0003e20000100800 */
[----:B------:R2:W-:Y:S03]  /*124b0*/  MUFU.EX2 R241, R5 ;  /* 0x0000000500f17308 */ /* 0x0005e60000000800 */
[----:B------:R-:W-:-:S05]  /*124c0*/  FSEL R12, R12, RZ, P3 ;  /* 0x000000ff0c0c7208 */ /* 0x000fca0001800000 */
[----:B------:R-:W-:-:S04]  /*124d0*/  FFMA.FTZ R0, R11, c[0x0][0x2d0], -R12 ;  /* 0x0000b4000b007a23 */ /* 0x000fc8000001080c */
[----:B------:R3:W-:Y:S01]  /*124e0*/  MUFU.EX2 R240, R0 ;  /* 0x0000000000f07308 */ /* 0x0007e20000000800 */
[----:B--2---:R-:W-:-:S07]  /*124f0*/  FFMA.FTZ R5, R7, c[0x0][0x2d0], -R13 ;  /* 0x0000b40007057a23 */ /* 0x004fce000001080d */
[----:B------:R2:W4:Y:S01]  /*12500*/  MUFU.EX2 R242, R5 ;  /* 0x0000000500f27308 */ /* 0x0005220000000800 */
[----:B---3--:R-:W-:-:S07]  /*12510*/  FFMA.FTZ R0, R14, c[0x0][0x2d0], -R12 ;  /* 0x0000b4000e007a23 */ /* 0x008fce000001080c */
[----:B-1----:R1:W-:Y:S01]  /*12520*/  MUFU.EX2 R2, R0 ;  /* 0x0000000000027308 */ /* 0x0023e20000000800 */
[----:B--2---:R-:W-:Y:S01]  /*12530*/  FFMA.FTZ R5, R8, c[0x0][0x2d0], -R13 ;  /* 0x0000b40008057a23 */ /* 0x004fe2000001080d */
[----:B------:R-:W-:Y:S02]  /*12540*/  FMNMX.FTZ R8, R120, R121, !PT ;  /* 0x0000007978087209 */ /* 0x000fe40007810000 */
[----:B----4-:R-:W-:-:S04]  /*12550*/  F2FP.BF16.PACK_AB R4, R242, R241 ;  /* 0x000000f1f204723e */ /* 0x010fc800000010ff */
[----:B------:R2:W-:Y:S01]  /*12560*/  MUFU.EX2 R205, R5 ;  /* 0x0000000500cd7308 */ /* 0x0005e20000000800 */
[----:B------:R-:W-:-:S04]  /*12570*/  FMNMX.FTZ R8, R122, R8, !PT ;  /* 0x000000087a087209 */ /* 0x000fc80007810000 */
[----:B------:R-:W-:Y:S01]  /*12580*/  FMNMX.FTZ R3, R123, R8, !PT ;  /* 0x000000087b037209 */ /* 0x000fe20007810000 */
[--C-:B------:R-:W-:Y:S02]  /*12590*/  FFMA.FTZ R8, R18, c[0x0][0x2d0], -R13.reuse ;  /* 0x0000b40012087a23 */ /* 0x100fe4000001080d */
[----:B-1----:R-:W-:Y:S01]  /*125a0*/  FFMA.FTZ R0, R15, c[0x0][0x2d0], -R12 ;  /* 0x0000b4000f007a23 */ /* 0x002fe2000001080c */
[----:B------:R-:W-:Y:S01]  /*125b0*/  FMNMX.FTZ R3, R124, R3, !PT ;  /* 0x000000037c037209 */ /* 0x000fe20007810000 */
[----:B------:R1:W-:Y:S03]  /*125c0*/  MUFU.EX2 R244, R8 ;  /* 0x0000000800f47308 */ /* 0x0003e60000000800 */
[----:B------:R-:W-:Y:S01]  /*125d0*/  FMNMX.FTZ R3, R125, R3, !PT ;  /* 0x000000037d037209 */ /* 0x000fe20007810000 */
[----:B--2---:R-:W-:-:S03]  /*125e0*/  FFMA.FTZ R5, R9, c[0x0][0x2d0], -R13 ;  /* 0x0000b40009057a23 */ /* 0x004fc6000001080d */
[----:B------:R-:W-:Y:S01]  /*125f0*/  FMNMX.FTZ R3, R126, R3, !PT ;  /* 0x000000037e037209 */ /* 0x000fe20007810000 */
[----:B------:R2:W3:Y:S03]  /*12600*/  MUFU.EX2 R184, R0 ;  /* 0x0000000000b87308 */ /* 0x0004e60000000800 */
[----:B------:R-:W-:-:S04]  /*12610*/  FMNMX.FTZ R3, R127, R3, !PT ;  /* 0x000000037f037209 */ /* 0x000fc80007810000 */
[----:B------:R-:W-:Y:S01]  /*12620*/  FMNMX.FTZ R3, R171, R3, !PT ;  /* 0x00000003ab037209 */ /* 0x000fe20007810000 */
[----:B-1----:R-:W-:Y:S01]  /*12630*/  FFMA.FTZ R8, R19, c[0x0][0x2d0], -R13 ;  /* 0x0000b40013087a23 */ /* 0x002fe2000001080d */
[----:B------:R1:W4:Y:S01]  /*12640*/  MUFU.EX2 R251, R5 ;  /* 0x0000000500fb7308 */ /* 0x0003220000000800 */
[----:B--2---:R-:W-:-:S07]  /*12650*/  FMNMX.FTZ R0, R100, R101, !PT ;  /* 0x0000006564007209 */ /* 0x004fce0007810000 */
[----:B------:R2:W2:Y:S01]  /*12660*/  MUFU.EX2 R246, R8 ;  /* 0x0000000800f67308 */ /* 0x0004a20000000800 */
[----:B---3--:R-:W-:Y:S02]  /*12670*/  F2FP.BF16.PACK_AB R7, R184, R2 ;  /* 0x00000002b807723e */ /* 0x008fe400000010ff */
[----:B------:R-:W-:-:S04]  /*12680*/  FMNMX.FTZ R0, R102, R0, !PT ;  /* 0x0000000066007209 */ /* 0x000fc80007810000 */
[----:B------:R-:W-:Y:S01]  /*12690*/  FMNMX.FTZ R0, R103, R0, !PT ;  /* 0x0000000067007209 */ /* 0x000fe20007810000 */
[--C-:B-1----:R-:W-:Y:S01]  /*126a0*/  FFMA.FTZ R5, R10, c[0x0][0x2d0], -R12.reuse ;  /* 0x0000b4000a057a23 */ /* 0x102fe2000001080c */
[----:B----4-:R-:W-:Y:S02]  /*126b0*/  F2FP.BF16.PACK_AB R6, R251, R205 ;  /* 0x000000cdfb06723e */ /* 0x010fe400000010ff */
[----:B------:R-:W-:Y:S01]  /*126c0*/  FMNMX.FTZ R0, R112, R0, !PT ;  /* 0x0000000070007209 */ /* 0x000fe20007810000 */
[----:B------:R-:W1:Y:S03]  /*126d0*/  MUFU.EX2 R207, R5 ;  /* 0x0000000500cf7308 */ /* 0x000e660000000800 */
[----:B------:R-:W-:Y:S01]  /*126e0*/  FMNMX.FTZ R0, R113, R0, !PT ;  /* 0x0000000071007209 */ /* 0x000fe20007810000 */
[----:B--2---:R-:W-:Y:S01]  /*126f0*/  FFMA.FTZ R8, R20, c[0x0][0x2d0], -R12 ;  /* 0x0000b40014087a23 */ /* 0x004fe2000001080c */
[----:B------:R-:W-:-:S02]  /*12700*/  F2FP.BF16.PACK_AB R10, R246, R244 ;  /* 0x000000f4f60a723e */ /* 0x000fc400000010ff */
[----:B------:R-:W-:Y:S01]  /*12710*/  FMNMX.FTZ R0, R115, R0, !PT ;  /* 0x0000000073007209 */ /* 0x000fe20007810000 */
[----:B------:R2:W-:Y:S03]  /*12720*/  MUFU.EX2 R237, R8 ;  /* 0x0000000800ed7308 */ /* 0x0005e60000000800 */
[----:B------:R-:W-:-:S04]  /*12730*/  FMNMX.FTZ R0, R114, R0, !PT ;  /* 0x0000000072007209 */ /* 0x000fc80007810000 */
[----:B------:R-:W-:Y:S02]  /*12740*/  FMNMX.FTZ R0, R169, R0, !PT ;  /* 0x00000000a9007209 */ /* 0x000fe40007810000 */
[----:B-1----:R-:W-:Y:S02]  /*12750*/  F2FP.BF16.PACK_AB R5, R240, R207 ;  /* 0x000000cff005723e */ /* 0x002fe400000010ff */
[----:B------:R-:W-:-:S04]  /*12760*/  FMNMX.FTZ R0, R168, R0, !PT ;  /* 0x00000000a8007209 */ /* 0x000fc80007810000 */
[----:B------:R-:W-:Y:S01]  /*12770*/  FMNMX.FTZ R0, R134, R0, !PT ;  /* 0x0000000086007209 */ /* 0x000fe20007810000 */
[C---:B------:R-:W-:Y:S01]  /*12780*/  HMMA.16816.F32.BF16 R64, R4.reuse, R40, RZ ;  /* 0x000000280440723c */ /* 0x040fe200000418ff */
[----:B--2---:R-:W-:Y:S01]  /*12790*/  FMNMX.FTZ R8, R170, R3, !PT ;  /* 0x00000003aa087209 */ /* 0x004fe20007810000 */
[----:B------:R-:W-:Y:S01]  /*127a0*/  FFMA.FTZ R3, R21, c[0x0][0x2d0], -R12 ;  /* 0x0000b40015037a23 */ /* 0x000fe2000001080c */
[----:B------:R-:W-:Y:S02]  /*127b0*/  FMNMX.FTZ R0, R133, R0, !PT ;  /* 0x0000000085007209 */ /* 0x000fe40007810000 */
[----:B------:R-:W-:Y:S01]  /*127c0*/  FMNMX.FTZ R8, R136, R8, !PT ;  /* 0x0000000888087209 */ /* 0x000fe20007810000 */
[----:B------:R1:W2:Y:S01]  /*127d0*/  MUFU.EX2 R138, R3 ;  /* 0x00000003008a7308 */ /* 0x0002a20000000800 */
[----:B------:R-:W-:Y:S01]  /*127e0*/  FMNMX.FTZ R0, R195, R0, !PT ;  /* 0x00000000c3007209 */ /* 0x000fe20007810000 */
[----:B------:R-:W-:Y:S03]  /*127f0*/  HMMA.16816.F32.BF16 R160, R4, R88, RZ ;  /* 0x0000005804a0723c */ /* 0x000fe600000418ff */
[----:B------:R-:W-:-:S04]  /*12800*/  FMNMX.FTZ R0, R193, R0, !PT ;  /* 0x00000000c1007209 */ /* 0x000fc80007810000 */
[----:B------:R-:W-:Y:S01]  /*12810*/  FMNMX.FTZ R0, R191, R0, !PT ;  /* 0x00000000bf007209 */ /* 0x000fe20007810000 */
[C---:B------:R-:W-:Y:S03]  /*12820*/  HMMA.16816.F32.BF16 R144, R4.reuse, R104, RZ ;  /* 0x000000680490723c */ /* 0x040fe600000418ff */
[----:B------:R-:W-:Y:S02]  /*12830*/  FMNMX.FTZ R0, R194, R0, !PT ;  /* 0x00000000c2007209 */ /* 0x000fe40007810000 */
[----:B-1----:R-:W-:Y:S01]  /*12840*/  FMNMX.FTZ R3, R135, R8, !PT ;  /* 0x0000000887037209 */ /* 0x002fe20007810000 */
[----:B------:R-:W-:Y:S02]  /*12850*/  FFMA.FTZ R8, R22, c[0x0][0x2d0], -R12 ;  /* 0x0000b40016087a23 */ /* 0x000fe4000001080c */
[----:B------:R-:W1:Y:S01]  /*12860*/  SHFL.BFLY PT, R9, R0, 0x2, 0x1f ;  /* 0x0c401f0000097f89 */ /* 0x000e6200000e0000 */
[----:B------:R-:W-:Y:S01]  /*12870*/  HMMA.16816.F32.BF16 R156, R4, R44, RZ ;  /* 0x0000002c049c723c */ /* 0x000fe200000418ff */
[----:B------:R-:W-:Y:S01]  /*12880*/  FMNMX.FTZ R3, R252, R3, !PT ;  /* 0x00000003fc037209 */ /* 0x000fe20007810000 */
[----:B------:R3:W-:Y:S03]  /*12890*/  MUFU.EX2 R243, R8 ;  /* 0x0000000800f37308 */ /* 0x0007e60000000800 */
[----:B------:R-:W-:-:S03]  /*128a0*/  FMNMX.FTZ R3, R190, R3, !PT ;  /* 0x00000003be037209 */ /* 0x000fc60007810000 */
[----:B------:R-:W-:Y:S01]  /*128b0*/  HMMA.16816.F32.BF16 R164, R4, R84, RZ ;  /* 0x0000005404a4723c */ /* 0x000fe200000418ff */
[----:B------:R-:W-:-:S04]  /*128c0*/  FMNMX.FTZ R3, R189, R3, !PT ;  /* 0x00000003bd037209 */ /* 0x000fc80007810000 */
[----:B------:R-:W-:-:S03]  /*128d0*/  FMNMX.FTZ R14, R188, R3, !PT ;  /* 0x00000003bc0e7209 */ /* 0x000fc60007810000 */
[C---:B------:R-:W-:Y:S01]  /*128e0*/  HMMA.16816.F32.BF16 R152, R4.reuse, R92, RZ ;  /* 0x0000005c0498723c */ /* 0x040fe200000418ff */
[----:B---3--:R-:W-:Y:S01]  /*128f0*/  FFMA.FTZ R8, R23, c[0x0][0x2d0], -R12 ;  /* 0x0000b40017087a23 */ /* 0x008fe2000001080c */
[----:B------:R-:W-:Y:S03]  /*12900*/  SHFL.BFLY PT, R15, R14, 0x2, 0x1f ;  /* 0x0c401f000e0f7f89 */ /* 0x000fe600000e0000 */
[----:B------:R3:W4:Y:S01]  /*12910*/  MUFU.EX2 R206, R8 ;  /* 0x0000000800ce7308 */ /* 0x0007220000000800 */
[----:B-1----:R-:W-:Y:S02]  /*12920*/  FMNMX.FTZ R0, R0, R9, !PT ;  /* 0x0000000900007209 */ /* 0x002fe40007810000 */
[C---:B------:R-:W-:Y:S01]  /*12930*/  HMMA.16816.F32.BF16 R148, R4.reuse, R96, RZ ;  /* 0x000000600494723c */ /* 0x040fe200000418ff */
[----:B--2---:R-:W-:Y:S02]  /*12940*/  F2FP.BF16.PACK_AB R9, R138, R237 ;  /* 0x000000ed8a09723e */ /* 0x004fe400000010ff */
[----:B------:R-:W1:Y:S05]  /*12950*/  SHFL.BFLY PT, R16, R0, 0x1, 0x1f ;  /* 0x0c201f0000107f89 */ /* 0x000e6a00000e0000 */
[----:B------:R-:W-:Y:S01]  /*12960*/  HMMA.16816.F32.BF16 R140, R4, R108, RZ ;  /* 0x0000006c048c723c */ /* 0x000fe200000418ff */
[----:B---3--:R-:W-:-:S02]  /*12970*/  F2FP.BF16.PACK_AB R8, R232, R238 ;  /* 0x000000eee808723e */ /* 0x008fc400000010ff */
[----:B----4-:R-:W-:-:S05]  /*12980*/  F2FP.BF16.PACK_AB R11, R206, R243 ;  /* 0x000000f3ce0b723e */ /* 0x010fca00000010ff */
[C---:B------:R-:W-:Y:S08]  /*12990*/  HMMA.16816.F32.BF16 R128, R4.reuse, R42, RZ ;  /* 0x0000002a0480723c */ /* 0x040ff000000418ff */
[----:B------:R-:W-:Y:S01]  /*129a0*/  HMMA.16816.F32.BF16 R116, R4, R46, RZ ;  /* 0x0000002e0474723c */ /* 0x000fe200000418ff */
[----:B-1----:R-:W-:Y:S02]  /*129b0*/  FMNMX.FTZ R139, R0, R16, !PT ;  /* 0x00000010008b7209 */ /* 0x002fe40007810000 */
[----:B------:R-:W-:-:S02]  /*129c0*/  FMNMX.FTZ R0, R14, R15, !PT ;  /* 0x0000000f0e007209 */ /* 0x000fc40007810000 */
[C---:B------:R-:W-:Y:S01]  /*129d0*/  FSETP.NEU.FTZ.AND P0, PT, R139.reuse, -INF , PT ;  /* 0xff8000008b00780b */ /* 0x040fe20003f1d000 */
[----:B------:R-:W-:Y:S02]  /*129e0*/  FMUL.FTZ R3, R139, c[0x0][0x2d0] ;  /* 0x0000b4008b037a20 */ /* 0x000fe40000410000 */
[----:B------:R-:W-:Y:S03]  /*129f0*/  HMMA.16816.F32.BF16 R80, R4, R86, RZ ;  /* 0x000000560450723c */ /* 0x000fe600000418ff */
[----:B------:R-:W-:-:S05]  /*12a00*/  FSEL R3, R3, RZ, P0 ;  /* 0x000000ff03037208 */ /* 0x000fca0000000000 */
[C---:B------:R-:W-:Y:S08]  /*12a10*/  HMMA.16816.F32.BF16 R36, R4.reuse, R90, RZ ;  /* 0x0000005a0424723c */ /* 0x040ff000000418ff */
[C---:B------:R-:W-:Y:S08]  /*12a20*/  HMMA.16816.F32.BF16 R32, R4.reuse, R94, RZ ;  /* 0x0000005e0420723c */ /* 0x040ff000000418ff */
[C---:B------:R-:W-:Y:S08]  /*12a30*/  HMMA.16816.F32.BF16 R28, R4.reuse, R98, RZ ;  /* 0x00000062041c723c */ /* 0x040ff000000418ff */
[C---:B------:R-:W-:Y:S08]  /*12a40*/  HMMA.16816.F32.BF16 R24, R4.reuse, R106, RZ ;  /* 0x0000006a0418723c */ /* 0x040ff000000418ff */
[----:B------:R-:W-:Y:S01]  /*12a50*/  HMMA.16816.F32.BF16 R20, R4, R110, RZ ;  /* 0x0000006e0414723c */ /* 0x000fe200000418ff */
[----:B------:R-:W1:Y:S06]  /*12a60*/  SHFL.BFLY PT, R5, R0, 0x1, 0x1f ;  /* 0x0c201f0000057f89 */ /* 0x000e6c00000e0000 */
[--C-:B------:R-:W-:Y:S01]  /*12a70*/  FFMA.FTZ R4, R100, c[0x0][0x2d0], -R3.reuse ;  /* 0x0000b40064047a23 */ /* 0x100fe20000010803 */
[C---:B------:R-:W-:Y:S01]  /*12a80*/  HMMA.16816.F32.BF16 R196, R8.reuse, R56, R64 ;  /* 0x0000003808c4723c */ /* 0x040fe20000041840 */
[----:B------:R-:W2:Y:S02]  /*12a90*/  LDSM.16.MT88.4 R64, [R235+0x2900] ;  /* 0x00290000eb40783b */ /* 0x000ea40000004200 */
[----:B------:R3:W-:Y:S05]  /*12aa0*/  MUFU.EX2 R192, R4 ;  /* 0x0000000400c07308 */ /* 0x0007ea0000000800 */
[C---:B------:R-:W-:Y:S08]  /*12ab0*/  HMMA.16816.F32.BF16 R176, R8.reuse, R60, R160 ;  /* 0x0000003c08b0723c */ /* 0x040ff000000418a0 */
[----:B------:R-:W-:Y:S01]  /*12ac0*/  HMMA.16816.F32.BF16 R212, R8, R52, R156 ;  /* 0x0000003408d4723c */ /* 0x000fe2000004189c */
[----:B---3--:R-:W-:-:S04]  /*12ad0*/  FFMA.FTZ R4, R101, c[0x0][0x2d0], -R3 ;  /* 0x0000b40065047a23 */ /* 0x008fc80000010803 */
[----:B------:R3:W-:Y:S03]  /*12ae0*/  MUFU.EX2 R15, R4 ;  /* 0x00000004000f7308 */ /* 0x0007e60000000800 */
[C---:B------:R-:W-:Y:S07]  /*12af0*/  HMMA.16816.F32.BF16 R156, R8.reuse, R72, R152 ;  /* 0x00000048089c723c */ /* 0x040fee0000041898 */
[----:B------:R-:W-:Y:S01]  /*12b00*/  MOV R154, R138 ;  /* 0x0000008a009a7202 */ /* 0x000fe20000000f00 */
[----:B------:R-:W-:Y:S01]  /*12b10*/  HMMA.16816.F32.BF16 R228, R8, R76, R164 ;  /* 0x0000004c08e4723c */ /* 0x000fe200000418a4 */
[----:B-1----:R-:W-:Y:S01]  /*12b20*/  FMNMX.FTZ R138, R0, R5, !PT ;  /* 0x00000005008a7209 */ /* 0x002fe20007810000 */
[----:B------:R-:W-:-:S03]  /*12b30*/  FFMA.FTZ R0, R113, c[0x0][0x2d0], -R3 ;  /* 0x0000b40071007a23 */ /* 0x000fc60000010803 */
[----:B------:R-:W-:Y:S01]  /*12b40*/  FSETP.NEU.FTZ.AND P0, PT, R138, -INF , PT ;  /* 0xff8000008a00780b */ /* 0x000fe20003f1d000 */
[----:B------:R1:W-:Y:S01]  /*12b50*/  MUFU.EX2 R155, R0 ;  /* 0x00000000009b7308 */ /* 0x0003e20000000800 */
[----:B---3--:R-:W-:Y:S01]  /*12b60*/  FFMA.FTZ R4, R102, c[0x0][0x2d0], -R3 ;  /* 0x0000b40066047a23 */ /* 0x008fe20000010803 */
[----:B------:R-:W-:Y:S01]  /*12b70*/  MOV R166, R179 ;  /* 0x000000b300a67202 */ /* 0x000fe20000000f00 */
[----:B------:R-:W-:Y:S01]  /*12b80*/  IMAD.MOV.U32 R167, RZ, RZ, R178 ;  /* 0x000000ffffa77224 */ /* 0x000fe200078e00b2 */
[C---:B------:R-:W-:Y:S01]  /*12b90*/  HMMA.16816.F32.BF16 R148, R8.reuse, R68, R148 ;  /* 0x000000440894723c */ /* 0x040fe20000041894 */
[----:B------:R-:W-:Y:S02]  /*12ba0*/  IMAD.MOV.U32 R165, RZ, RZ, R177 ;  /* 0x000000ffffa57224 */ /* 0x000fe400078e00b1 */
[----:B------:R-:W-:Y:S01]  /*12bb0*/  IMAD.MOV.U32 R164, RZ, RZ, R176 ;  /* 0x000000ffffa47224 */ /* 0x000fe200078e00b0 */
[----:B------:R3:W-:Y:S02]  /*12bc0*/  MUFU.EX2 R132, R4 ;  /* 0x0000000400847308 */ /* 0x0007e40000000800 */
[----:B------:R-:W-:Y:S01]  /*12bd0*/  MOV R6, R158 ;  /* 0x0000009e00067202 */ /* 0x000fe20000000f00 */
[----:B------:R-:W-:Y:S01]  /*12be0*/  IMAD.MOV.U32 R17, RZ, RZ, R157 ;  /* 0x000000ffff117224 */ /* 0x000fe200078e009d */
[----:B------:R-:W-:Y:S01]  /*12bf0*/  MOV R152, R156 ;  /* 0x0000009c00987202 */ /* 0x000fe20000000f00 */
[----:B------:R-:W-:Y:S01]  /*12c00*/  IMAD.MOV.U32 R153, RZ, RZ, R159 ;  /* 0x000000ffff997224 */ /* 0x000fe200078e009f */
[----:B------:R-:W-:Y:S01]  /*12c10*/  HMMA.16816.F32.BF16 R128, R8, R58, R128 ;  /* 0x0000003a0880723c */ /* 0x000fe20000041880 */
[----:B-1----:R-:W-:-:S05]  /*12c20*/  FMUL.FTZ R0, R138, c[0x0][0x2d0] ;  /* 0x0000b4008a007a20 */ /* 0x002fca0000410000 */
[----:B------:R-:W-:Y:S02]  /*12c30*/  FSEL R0, R0, RZ, P0 ;  /* 0x000000ff00007208 */ /* 0x000fe40000000000 */
[----:B------:R-:W-:Y:S01]  /*12c40*/  HMMA.16816.F32.BF16 R156, R8, R54, R116 ;  /* 0x00000036089c723c */ /* 0x000fe20000041874 */
[----:B---3--:R-:W-:-:S04]  /*12c50*/  FFMA.FTZ R4, R103, c[0x0][0x2d0], -R3 ;  /* 0x0000b40067047a23 */ /* 0x008fc80000010803 */
[----:B------:R1:W-:Y:S02]  /*12c60*/  MUFU.EX2 R250, R4 ;  /* 0x0000000400fa7308 */ /* 0x0003e40000000800 */
[----:B------:R-:W-:Y:S01]  /*12c70*/  MOV R118, R184 ;  /* 0x000000b800767202 */ /* 0x000fe20000000f00 */
[C---:B------:R-:W-:Y:S01]  /*12c80*/  HMMA.16816.F32.BF16 R100, R8.reuse, R48, R144 ;  /* 0x000000300864723c */ /* 0x040fe20000041890 */
[----:B------:R-:W-:Y:S01]  /*12c90*/  IMAD.MOV.U32 R16, RZ, RZ, R151 ;  /* 0x000000ffff107224 */ /* 0x000fe200078e0097 */
[----:B------:R-:W-:Y:S01]  /*12ca0*/  MOV R7, R150 ;  /* 0x0000009600077202 */ /* 0x000fe20000000f00 */
[----:B------:R-:W-:Y:S02]  /*12cb0*/  IMAD.MOV.U32 R14, RZ, RZ, R148 ;  /* 0x000000ffff0e7224 */ /* 0x000fe400078e0094 */
[----:B------:R-:W-:Y:S02]  /*12cc0*/  IMAD.MOV.U32 R176, RZ, RZ, R149 ;  /* 0x000000ffffb07224 */ /* 0x000fe400078e0095 */
[----:B------:R-:W-:Y:S01]  /*12cd0*/  IMAD.MOV.U32 R147, RZ, RZ, R6 ;  /* 0x000000ffff937224 */ /* 0x000fe200078e0006 */
[----:B------:R-:W-:Y:S01]  /*12ce0*/  HMMA.16816.F32.BF16 R200, R8, R62, R36 ;  /* 0x0000003e08c8723c */ /* 0x000fe20000041824 */
[----:B------:R-:W-:Y:S01]  /*12cf0*/  MOV R146, R17 ;  /* 0x0000001100927202 */ /* 0x000fe20000000f00 */
[----:B-1----:R-:W-:-:S06]  /*12d00*/  FFMA.FTZ R4, R112, c[0x0][0x2d0], -R3 ;  /* 0x0000b40070047a23 */ /* 0x002fcc0000010803 */
[C---:B------:R-:W-:Y:S01]  /*12d10*/  HMMA.16816.F32.BF16 R224, R8.reuse, R74, R32 ;  /* 0x0000004a08e0723c */ /* 0x040fe20000041820 */
[----:B------:R1:W3:Y:S07]  /*12d20*/  MUFU.EX2 R6, R4 ;  /* 0x0000000400067308 */ /* 0x0002ee0000000800 */
[----:B------:R-:W-:Y:S01]  /*12d30*/  IMAD.MOV.U32 R179, RZ, RZ, R101 ;  /* 0x000000ffffb37224 */ /* 0x000fe200078e0065 */
[----:B------:R-:W-:Y:S01]  /*12d40*/  MOV R178, R102 ;  /* 0x0000006600b27202 */ /* 0x000fe20000000f00 */
[----:B------:R-:W-:Y:S01]  /*12d50*/  IMAD.MOV.U32 R177, RZ, RZ, R103 ;  /* 0x000000ffffb17224 */ /* 0x000fe200078e0067 */
[----:B------:R-:W-:Y:S01]  /*12d60*/  HMMA.16816.F32.BF16 R220, R8, R70, R28 ;  /* 0x0000004608dc723c */ /* 0x000fe2000004181c */
[----:B------:R-:W-:-:S02]  /*12d70*/  IMAD.MOV.U32 R112, RZ, RZ, R100 ;  /* 0x000000ffff707224 */ /* 0x000fc400078e0064 */
[----:B-1----:R-:W-:-:S05]  /*12d80*/  FFMA.FTZ R4, R115, c[0x0][0x2d0], -R3 ;  /* 0x0000b40073047a23 */ /* 0x002fca0000010803 */
[----:B--2---:R-:W-:Y:S01]  /*12d90*/  HMMA.16816.F32.BF16 R100, R8, R64, R140 ;  /* 0x000000400864723c */ /* 0x004fe2000004188c */
[----:B------:R-:W-:Y:S01]  /*12da0*/  IMAD.MOV.U32 R115, RZ, RZ, R185 ;  /* 0x000000ffff737224 */ /* 0x000fe200078e00b9 */
[----:B------:R1:W-:Y:S01]  /*12db0*/  MUFU.EX2 R248, R4 ;  /* 0x0000000400f87308 */ /* 0x0003e20000000800 */
[----:B---3--:R-:W-:-:S04]  /*12dc0*/  IMAD.MOV.U32 R119, RZ, RZ, R6 ;  /* 0x000000ffff777224 */ /* 0x008fc800078e0006 */
[----:B------:R-:W-:Y:S01]  /*12dd0*/  IMAD.MOV.U32 R141, RZ, RZ, R16 ;  /* 0x000000ffff8d7224 */ /* 0x000fe200078e0010 */
[----:B------:R-:W-:Y:S01]  /*12de0*/  HMMA.16816.F32.BF16 R184, R8, R78, R80 ;  /* 0x0000004e08b8723c */ /* 0x000fe20000041850 */
[----:B------:R-:W-:Y:S01]  /*12df0*/  IMAD.MOV.U32 R142, RZ, RZ, R14 ;  /* 0x000000ffff8e7224 */ /* 0x000fe200078e000e */
[----:B------:R-:W-:-:S06]  /*12e00*/  MOV R140, R7 ;  /* 0x00000007008c7202 */ /* 0x000fcc0000000f00 */
[----:B------:R-:W-:Y:S01]  /*12e10*/  HMMA.16816.F32.BF16 R216, R8, R50, R24 ;  /* 0x0000003208d8723c */ /* 0x000fe20000041818 */
[----:B-1----:R-:W-:-:S07]  /*12e20*/  FFMA.FTZ R4, R114, c[0x0][0x2d0], -R3 ;  /* 0x0000b40072047a23 */ /* 0x002fce0000010803 */
[----:B------:R-:W-:Y:S01]  /*12e30*/  MOV R144, R102 ;  /* 0x0000006600907202 */ /* 0x000fe20000000f00 */
[----:B------:R-:W-:Y:S01]  /*12e40*/  IMAD.MOV.U32 R145, RZ, RZ, R101 ;  /* 0x000000ffff917224 */ /* 0x000fe200078e0065 */
[----:B------:R1:W2:Y:S01]  /*12e50*/  MUFU.EX2 R102, R4 ;  /* 0x0000000400667308 */ /* 0x0002a20000000800 */
[----:B------:R-:W-:Y:S01]  /*12e60*/  IMAD.MOV.U32 R113, RZ, RZ, R100 ;  /* 0x000000ffff717224 */ /* 0x000fe200078e0064 */
[----:B------:R-:W-:Y:S01]  /*12e70*/  HMMA.16816.F32.BF16 R208, R8, R66, R20 ;  /* 0x0000004208d0723c */ /* 0x000fe20000041814 */
[----:B------:R-:W-:-:S06]  /*12e80*/  IMAD.MOV.U32 R143, RZ, RZ, R103 ;  /* 0x000000ffff8f7224 */ /* 0x000fcc00078e0067 */
[----:B------:R-:W-:Y:S02]  /*12e90*/  F2FP.BF16.PACK_AB R8, R15, R192 ;  /* 0x000000c00f08723e */ /* 0x000fe400000010ff */
[----:B------:R-:W-:Y:S01]  /*12ea0*/  F2FP.BF16.PACK_AB R10, R250, R132 ;  /* 0x00000084fa0a723e */ /* 0x000fe200000010ff */
[--C-:B-1----:R-:W-:Y:S01]  /*12eb0*/  FFMA.FTZ R4, R120, c[0x0][0x2d0], -R0.reuse ;  /* 0x0000b40078047a23 */ /* 0x102fe20000010800 */
[----:B--2---:R-:W-:Y:S02]  /*12ec0*/  F2FP.BF16.PACK_AB R6, R102, R248 ;  /* 0x000000f86606723e */ /* 0x004fe400000010ff */
[----:B------:R-:W-:Y:S01]  /*12ed0*/  MOV R120, R113 ;  /* 0x0000007100787202 */ /* 0x000fe20000000f00 */
[----:B------:R1:W-:Y:S02]  /*12ee0*/  MUFU.EX2 R101, R4 ;  /* 0x0000000400657308 */ /* 0x0003e40000000800 */
[----:B-1----:R-:W-:Y:S01]  /*12ef0*/  FFMA.FTZ R4, R121, c[0x0][0x2d0], -R0 ;  /* 0x0000b40079047a23 */ /* 0x002fe20000010800 */
[----:B------:R-:W-:-:S02]  /*12f00*/  MOV R121, R145 ;  /* 0x0000009100797202 */ /* 0x000fc40000000f00 */
[----:B------:R-:W-:-:S03]  /*12f10*/  MOV R145, R152 ;  /* 0x0000009800917202 */ /* 0x000fc60000000f00 */
[----:B------:R1:W2:Y:S01]  /*12f20*/  MUFU.EX2 R100, R4 ;  /* 0x0000000400647308 */ /* 0x0002a20000000800 */
[----:B------:R-:W-:Y:S01]  /*12f30*/  MOV R152, R206 ;  /* 0x000000ce00987202 */ /* 0x000fe20000000f00 */
[----:B-1----:R-:W-:Y:S01]  /*12f40*/  FFMA.FTZ R4, R122, c[0x0][0x2d0], -R0 ;  /* 0x0000b4007a047a23 */ /* 0x002fe20000010800 */
[----:B--2---:R-:W-:Y:S01]  /*12f50*/  F2FP.BF16.PACK_AB R9, R100, R101 ;  /* 0x000000656409723e */ /* 0x004fe200000010ff */
[----:B------:R-:W-:-:S04]  /*12f60*/  IMAD.MOV.U32 R122, RZ, RZ, R144 ;  /* 0x000000ffff7a7224 */ /* 0x000fc800078e0090 */
[----:B------:R1:W-:Y:S01]  /*12f70*/  MUFU.EX2 R239, R4 ;  /* 0x0000000400ef7308 */ /* 0x0003e20000000800 */
[----:B------:R-:W-:Y:S02]  /*12f80*/  IMAD.MOV.U32 R144, RZ, RZ, R153 ;  /* 0x000000ffff907224 */ /* 0x000fe400078e0099 */
[----:B------:R-:W-:Y:S02]  /*12f90*/  IMAD.MOV.U32 R153, RZ, RZ, R205 ;  /* 0x000000ffff997224 */ /* 0x000fe400078e00cd */
[----:B-1----:R-:W-:Y:S02]  /*12fa0*/  FFMA.FTZ R4, R123, c[0x0][0x2d0], -R0 ;  /* 0x0000b4007b047a23 */ /* 0x002fe40000010800 */
[----:B------:R-:W-:Y:S02]  /*12fb0*/  IMAD.MOV.U32 R123, RZ, RZ, R143 ;  /* 0x000000ffff7b7224 */ /* 0x000fe400078e008f */
[----:B------:R1:W2:Y:S01]  /*12fc0*/  MUFU.EX2 R247, R4 ;  /* 0x0000000400f77308 */ /* 0x0002a20000000800 */
[----:B------:R-:W-:-:S02]  /*12fd0*/  IMAD.MOV.U32 R143, RZ, RZ, R147 ;  /* 0x000000ffff8f7224 */ /* 0x000fc400078e0093 */
[----:B------:R-:W-:Y:S02]  /*12fe0*/  IMAD.MOV.U32 R147, RZ, RZ, R207 ;  /* 0x000000ffff937224 */ /* 0x000fe400078e00cf */
[----:B-1----:R-:W-:Y:S01]  /*12ff0*/  FFMA.FTZ R4, R124, c[0x0][0x2d0], -R0 ;  /* 0x0000b4007c047a23 */ /* 0x002fe20000010800 */
[----:B--2---:R-:W-:-:S03]  /*13000*/  F2FP.BF16.PACK_AB R11, R247, R239 ;  /* 0x000000eff70b723e */ /* 0x004fc600000010ff */
[----:B------:R1:W2:Y:S04]  /*13010*/  MUFU.EX2 R114, R4 ;  /* 0x0000000400727308 */ /* 0x0002a80000000800 */
[C---:B------:R-:W-:Y:S08]  /*13020*/  HMMA.16816.F32.BF16 R20, R8.reuse, R40, RZ ;  /* 0x000000280814723c */ /* 0x040ff000000418ff */
[----:B------:R-:W-:Y:S01]  /*13030*/  HMMA.16816.F32.BF16 R16, R8, R44, RZ ;  /* 0x0000002c0810723c */ /* 0x000fe200000418ff */
[----:B-1----:R-:W-:-:S06]  /*13040*/  FFMA.FTZ R4, R125, c[0x0][0x2d0], -R0 ;  /* 0x0000b4007d047a23 */ /* 0x002fcc0000010800 */
[----:B------:R-:W-:Y:S01]  /*13050*/  IMAD.MOV.U32 R45, RZ, RZ, R140 ;  /* 0x000000ffff2d7224 */ /* 0x000fe200078e008c */
[----:B------:R1:W3:Y:S01]  /*13060*/  MUFU.EX2 R249, R4 ;  /* 0x0000000400f97308 */ /* 0x0002e20000000800 */
[C---:B------:R-:W-:Y:S01]  /*13070*/  HMMA.16816.F32.BF16 R28, R8.reuse, R92, RZ ;  /* 0x0000005c081c723c */ /* 0x040fe200000418ff */
[----:B------:R-:W-:Y:S01]  /*13080*/  MOV R140, R141 ;  /* 0x0000008d008c7202 */ /* 0x000fe20000000f00 */
[----:B------:R-:W-:Y:S02]  /*13090*/  IMAD.MOV.U32 R141, RZ, RZ, R142 ;  /* 0x000000ffff8d7224 */ /* 0x000fe400078e008e */
[----:B------:R-:W-:Y:S02]  /*130a0*/  IMAD.MOV.U32 R142, RZ, RZ, R146 ;  /* 0x000000ffff8e7224 */ /* 0x000fe400078e0092 */
[----:B------:R-:W-:Y:S01]  /*130b0*/  IMAD.MOV.U32 R146, RZ, RZ, R154 ;  /* 0x000000ffff927224 */ /* 0x000fe200078e009a */
[----:B--2---:R-:W-:Y:S01]  /*130c0*/  MOV R93, R114 ;  /* 0x00000072005d7202 */ /* 0x004fe20000000f00 */
[----:B------:R-:W-:Y:S01]  /*130d0*/  HMMA.16816.F32.BF16 R36, R8, R84, RZ ;  /* 0x000000540824723c */ /* 0x000fe200000418ff */
[----:B------:R-:W-:-:S02]  /*130e0*/  IMAD.MOV.U32 R92, RZ, RZ, R115 ;  /* 0x000000ffff5c7224 */ /* 0x000fc400078e0073 */
[----:B------:R-:W-:Y:S02]  /*130f0*/  IMAD.MOV.U32 R154, RZ, RZ, R204 ;  /* 0x000000ffff9a7224 */ /* 0x000fe400078e00cc */
[----:B-1----:R-:W-:Y:S01]  /*13100*/  FFMA.FTZ R4, R126, c[0x0][0x2d0], -R0 ;  /* 0x0000b4007e047a23 */ /* 0x002fe20000010800 */
[----:B---3--:R-:W-:Y:S02]  /*13110*/  F2FP.BF16.PACK_AB R5, R249, R114 ;  /* 0x00000072f905723e */ /* 0x008fe400000010ff */
[----:B------:R-:W-:Y:S01]  /*13120*/  HMMA.16816.F32.BF16 R32, R8, R88, RZ ;  /* 0x000000580820723c */ /* 0x000fe200000418ff */
[----:B------:R-:W-:Y:S01]  /*13130*/  IMAD.MOV.U32 R85, RZ, RZ, R118 ;  /* 0x000000ffff557224 */ /* 0x000fe200078e0076 */
[----:B------:R1:W-:Y:S01]  /*13140*/  MUFU.EX2 R103, R4 ;  /* 0x0000000400677308 */ /* 0x0003e20000000800 */
[----:B------:R-:W-:-:S04]  /*13150*/  IMAD.MOV.U32 R84, RZ, RZ, R119 ;  /* 0x000000ffff547224 */ /* 0x000fc800078e0077 */
[----:B------:R-:W-:Y:S01]  /*13160*/  IMAD.MOV.U32 R89, RZ, RZ, R176 ;  /* 0x000000ffff597224 */ /* 0x000fe200078e00b0 */
[----:B------:R-:W-:Y:S01]  /*13170*/  HMMA.16816.F32.BF16 R24, R8, R96, RZ ;  /* 0x000000600818723c */ /* 0x000fe200000418ff */
[----:B------:R-:W-:-:S06]  /*13180*/  IMAD.MOV.U32 R88, RZ, RZ, R141 ;  /* 0x000000ffff587224 */ /* 0x000fcc00078e008d */
[----:B------:R-:W-:Y:S01]  /*13190*/  IMAD.MOV.U32 R96, RZ, RZ, R154 ;  /* 0x000000ffff607224 */ /* 0x000fe200078e009a */
[----:B------:R-:W-:Y:S01]  /*131a0*/  HMMA.16816.F32.BF16 R40, R8, R42, RZ ;  /* 0x0000002a0828723c */ /* 0x000fe200000418ff */
[----:B------:R-:W-:Y:S02]  /*131b0*/  IMAD.MOV.U32 R97, RZ, RZ, R155 ;  /* 0x000000ffff617224 */ /* 0x000fe400078e009b */
[----:B-1----:R-:W-:-:S04]  /*131c0*/  FFMA.FTZ R4, R127, c[0x0][0x2d0], -R0 ;  /* 0x0000b4007f047a23 */ /* 0x002fc80000010800 */
[----:B------:R1:W2:Y:S02]  /*131d0*/  MUFU.EX2 R14, R4 ;  /* 0x00000004000e7308 */ /* 0x0002a40000000800 */
[----:B-1----:R-:W-:Y:S02]  /*131e0*/  F2FP.BF16.PACK_AB R4, R155, R119 ;  /* 0x000000779b04723e */ /* 0x002fe400000010ff */
[----:B--2---:R-:W-:-:S07]  /*131f0*/  F2FP.BF16.PACK_AB R7, R14, R103 ;  /* 0x000000670e07723e */ /* 0x004fce00000010ff */
[C---:B------:R-:W-:Y:S08]  /*13200*/  HMMA.16816.F32.BF16 R148, R4.reuse, R56, R20 ;  /* 0x000000380494723c */ /* 0x040ff00000041814 */
[----:B------:R-:W-:Y:S07]  /*13210*/  HMMA.16816.F32.BF16 R160, R4, R52, R16 ;  /* 0x0000003404a0723c */ /* 0x000fee0000041810 */
[----:B------:R-:W-:Y:S01]  /*13220*/  IMAD.MOV.U32 R53, RZ, RZ, R142 ;  /* 0x000000ffff357224 */ /* 0x000fe200078e008e */
[----:B------:R-:W-:Y:S01]  /*13230*/  HMMA.16816.F32.BF16 R20, R8, R104, RZ ;  /* 0x000000680814723c */ /* 0x000fe200000418ff */
[----:B------:R-:W-:-:S06]  /*13240*/  IMAD.MOV.U32 R52, RZ, RZ, R145 ;  /* 0x000000ffff347224 */ /* 0x000fcc00078e0091 */
[----:B------:R-:W-:Y:S01]  /*13250*/  MOV R105, R179 ;  /* 0x000000b300697202 */ /* 0x000fe20000000f00 */
[----:B------:R-:W-:Y:S01]  /*13260*/  HMMA.16816.F32.BF16 R16, R8, R108, RZ ;  /* 0x0000006c0810723c */ /* 0x000fe200000418ff */
[----:B------:R-:W-:-:S06]  /*13270*/  MOV R104, R112 ;  /* 0x0000007000687202 */ /* 0x000fcc0000000f00 */
[----:B------:R-:W-:Y:S01]  /*13280*/  IMAD.MOV.U32 R108, RZ, RZ, R178 ;  /* 0x000000ffff6c7224 */ /* 0x000fe200078e00b2 */
[----:B------:R-:W-:Y:S01]  /*13290*/  HMMA.16816.F32.BF16 R124, R4, R72, R28 ;  /* 0x00000048047c723c */ /* 0x000fe2000004181c */
[----:B------:R-:W-:-:S07]  /*132a0*/  IMAD.MOV.U32 R109, RZ, RZ, R177 ;  /* 0x000000ffff6d7224 */ /* 0x000fce00078e00b1 */
[----:B------:R-:W-:Y:S07]  /*132b0*/  HMMA.16816.F32.BF16 R176, R4, R76, R36 ;  /* 0x0000004c04b0723c */ /* 0x000fee0000041824 */
[----:B------:R-:W-:Y:S01]  /*132c0*/  IMAD.MOV.U32 R76, RZ, RZ, R152 ;  /* 0x000000ffff4c7224 */ /* 0x000fe200078e0098 */
[----:B------:R-:W-:Y:S01]  /*132d0*/  HMMA.16816.F32.BF16 R28, R8, R90, RZ ;  /* 0x0000005a081c723c */ /* 0x000fe200000418ff */
[----:B------:R-:W-:-:S06]  /*132e0*/  MOV R77, R153 ;  /* 0x00000099004d7202 */ /* 0x000fcc0000000f00 */
[----:B------:R-:W-:Y:S01]  /*132f0*/  IMAD.MOV.U32 R90, RZ, RZ, R45 ;  /* 0x000000ffff5a7224 */ /* 0x000fe200078e002d */
[----:B------:R-:W-:Y:S01]  /*13300*/  HMMA.16816.F32.BF16 R80, R4, R60, R32 ;  /* 0x0000003c0450723c */ /* 0x000fe20000041820 */
[----:B------:R-:W-:-:S07]  /*13310*/  MOV R91, R140 ;  /* 0x0000008c005b7202 */ /* 0x000fce0000000f00 */
[C---:B------:R-:W-:Y:S08]  /*13320*/  HMMA.16816.F32.BF16 R112, R4.reuse, R68, R24 ;  /* 0x000000440470723c */ /* 0x040ff00000041818 */
[C---:B------:R-:W-:Y:S08]  /*13330*/  HMMA.16816.F32.BF16 R116, R4.reuse, R48, R20 ;  /* 0x000000300474723c */ /* 0x040ff00000041814 */
[----:B------:R-:W-:Y:S08]  /*13340*/  HMMA.16816.F32.BF16 R204, R4, R64, R16 ;  /* 0x0000004004cc723c */ /* 0x000ff00000041810 */
[C---:B------:R-:W-:Y:S08]  /*13350*/  HMMA.16816.F32.BF16 R36, R8.reuse, R46, RZ ;  /* 0x0000002e0824723c */ /* 0x040ff000000418ff */
[C---:B------:R-:W-:Y:S07]  /*13360*/  HMMA.16816.F32.BF16 R32, R8.reuse, R86, RZ ;  /* 0x000000560820723c */ /* 0x040fee00000418ff */
[----:B------:R-:W-:Y:S01]  /*13370*/  MOV R86, R146 ;  /* 0x0000009200567202 */ /* 0x000fe20000000f00 */
[----:B------:R-:W-:Y:S01]  /*13380*/  HMMA.16816.F32.BF16 R24, R8, R94, RZ ;  /* 0x0000005e0818723c */ /* 0x000fe200000418ff */
[----:B------:R-:W-:-:S06]  /*13390*/  IMAD.MOV.U32 R87, RZ, RZ, R147 ;  /* 0x000000ffff577224 */ /* 0x000fcc00078e0093 */
[----:B------:R-:W-:Y:S01]  /*133a0*/  MOV R94, R143 ;  /* 0x0000008f005e7202 */ /* 0x000fe20000000f00 */
[----:B------:R-:W-:Y:S01]  /*133b0*/  HMMA.16816.F32.BF16 R20, R8, R98, RZ ;  /* 0x000000620814723c */ /* 0x000fe200000418ff */
[----:B------:R-:W-:-:S06]  /*133c0*/  IMAD.MOV.U32 R95, RZ, RZ, R144 ;  /* 0x000000ffff5f7224 */ /* 0x000fcc00078e0090 */
[----:B------:R-:W-:Y:S01]  /*133d0*/  MOV R98, R167 ;  /* 0x000000a700627202 */ /* 0x000fe20000000f00 */
[----:B------:R-:W-:Y:S01]  /*133e0*/  HMMA.16816.F32.BF16 R16, R8, R106, RZ ;  /* 0x0000006a0810723c */ /* 0x000fe200000418ff */
[----:B------:R-:W-:-:S06]  /*133f0*/  IMAD.MOV.U32 R99, RZ, RZ, R166 ;  /* 0x000000ffff637224 */ /* 0x000fcc00078e00a6 */
[----:B------:R-:W-:Y:S01]  /*13400*/  IMAD.MOV.U32 R107, RZ, RZ, R165 ;  /* 0x000000ffff6b7224 */ /* 0x000fe200078e00a5 */
[----:B------:R-:W-:Y:S01]  /*13410*/  HMMA.16816.F32.BF16 R44, R8, R110, RZ ;  /* 0x0000006e082c723c */ /* 0x000fe200000418ff */
[----:B------:R-:W-:-:S06]  /*13420*/  MOV R106, R164 ;  /* 0x000000a4006a7202 */ /* 0x000fcc0000000f00 */
[--C-:B------:R-:W-:Y:S01]  /*13430*/  FFMA.FTZ R8, R169, c[0x0][0x2d0], -R3.reuse ;  /* 0x0000b400a9087a23 */ /* 0x100fe20000010803 */
[C---:B------:R-:W-:Y:S03]  /*13440*/  HMMA.16816.F32.BF16 R40, R4.reuse, R58, R40 ;  /* 0x0000003a0428723c */ /* 0x040fe60000041828 */
[----:B------:R1:W-:Y:S05]  /*13450*/  MUFU.EX2 R140, R8 ;  /* 0x00000008008c7308 */ /* 0x0003ea0000000800 */
[C---:B------:R-:W-:Y:S08]  /*13460*/  HMMA.16816.F32.BF16 R36, R4.reuse, R54, R36 ;  /* 0x000000360424723c */ /* 0x040ff00000041824 */
[----:B------:R-:W-:Y:S01]  /*13470*/  HMMA.16816.F32.BF16 R32, R4, R78, R32 ;  /* 0x0000004e0420723c */ /* 0x000fe20000041820 */
[----:B-1----:R-:W-:-:S04]  /*13480*/  FFMA.FTZ R8, R168, c[0x0][0x2d0], -R3 ;  /* 0x0000b400a8087a23 */ /* 0x002fc80000010803 */
[----:B------:R1:W-:Y:S03]  /*13490*/  MUFU.EX2 R141, R8 ;  /* 0x00000008008d7308 */ /* 0x0003e60000000800 */
[C---:B------:R-:W-:Y:S08]  /*134a0*/  HMMA.16816.F32.BF16 R28, R4.reuse, R62, R28 ;  /* 0x0000003e041c723c */ /* 0x040ff0000004181c */
[C---:B------:R-:W-:Y:S08]  /*134b0*/  HMMA.16816.F32.BF16 R72, R4.reuse, R74, R24 ;  /* 0x0000004a0448723c */ /* 0x040ff00000041818 */
[C---:B------:R-:W-:Y:S01]  /*134c0*/  HMMA.16816.F32.BF16 R68, R4.reuse, R70, R20 ;  /* 0x000000460444723c */ /* 0x040fe20000041814 */
[----:B-1----:R-:W-:Y:S01]  /*134d0*/  FFMA.FTZ R8, R134, c[0x0][0x2d0], -R3 ;  /* 0x0000b40086087a23 */ /* 0x002fe20000010803 */
[----:B------:R-:W-:Y:S03]  /*134e0*/  LDSM.16.MT88.4 R24, [R234+0x1100] ;  /* 0x00110000ea18783b */ /* 0x000fe60000004200 */
[----:B------:R1:W-:Y:S03]  /*134f0*/  MUFU.EX2 R142, R8 ;  /* 0x00000008008e7308 */ /* 0x0003e60000000800 */
[----:B------:R-:W-:Y:S01]  /*13500*/  HMMA.16816.F32.BF16 R48, R4, R50, R16 ;  /* 0x000000320430723c */ /* 0x000fe20000041810 */
[----:B------:R-:W2:Y:S01]  /*13510*/  LDSM.16.MT88.4 R16, [R233+0x1100] ;  /* 0x00110000e910783b */ /* 0x000ea20000004200 */
[----:B------:R-:W-:-:S03]  /*13520*/  IMAD.MOV.U32 R111, RZ, RZ, R246 ;  /* 0x000000ffff6f7224 */ /* 0x000fc600078e00f6 */
[----:B------:R-:W3:Y:S03]  /*13530*/  LDSM.16.MT88.4 R20, [R236+0x1100] ;  /* 0x00110000ec14783b */ /* 0x000ee60000004200 */
[----:B------:R-:W-:Y:S01]  /*13540*/  HMMA.16816.F32.BF16 R44, R4, R66, R44 ;  /* 0x00000042042c723c */ /* 0x000fe2000004182c */
[----:B-1----:R-:W-:-:S06]  /*13550*/  FFMA.FTZ R8, R133, c[0x0][0x2d0], -R3 ;  /* 0x0000b40085087a23 */ /* 0x002fcc0000010803 */
[----:B------:R-:W-:Y:S01]  /*13560*/  FFMA.FTZ R4, R174, c[0x0][0x2d0], -R13 ;  /* 0x0000b400ae047a23 */ /* 0x000fe2000001080d */
[----:B------:R1:W4:Y:S08]  /*13570*/  MUFU.EX2 R143, R8 ;  /* 0x00000008008f7308 */ /* 0x0003300000000800 */
[----:B------:R2:W-:Y:S01]  /*13580*/  MUFU.EX2 R60, R4 ;  /* 0x00000004003c7308 */ /* 0x0005e20000000800 */
[----:B-1----:R-:W-:Y:S01]  /*13590*/  FFMA.FTZ R8, R171, c[0x0][0x2d0], -R0 ;  /* 0x0000b400ab087a23 */ /* 0x002fe20000010800 */
[----:B----4-:R-:W-:-:S06]  /*135a0*/  F2FP.BF16.PACK_AB R10, R143, R142 ;  /* 0x0000008e8f0a723e */ /* 0x010fcc00000010ff */
[----:B------:R1:W-:Y:S01]  /*135b0*/  MUFU.EX2 R64, R8 ;  /* 0x0000000800407308 */ /* 0x0003e20000000800 */
[----:B--2---:R-:W-:-:S07]  /*135c0*/  FFMA.FTZ R4, R173, c[0x0][0x2d0], -R13 ;  /* 0x0000b400ad047a23 */ /* 0x004fce000001080d */
[----:B------:R2:W4:Y:S01]  /*135d0*/  MUFU.EX2 R61, R4 ;  /* 0x00000004003d7308 */ /* 0x0005220000000800 */
[----:B-1----:R-:W-:-:S07]  /*135e0*/  FFMA.FTZ R8, R170, c[0x0][0x2d0], -R0 ;  /* 0x0000b400aa087a23 */ /* 0x002fce0000010800 */
[----:B------:R1:W1:Y:S01]  /*135f0*/  MUFU.EX2 R65, R8 ;  /* 0x0000000800417308 */ /* 0x0002620000000800 */
[----:B--2---:R-:W-:Y:S01]  /*13600*/  FFMA.FTZ R4, R183, c[0x0][0x2d0], -R12 ;  /* 0x0000b400b7047a23 */ /* 0x004fe2000001080c */
[----:B----4-:R-:W-:-:S06]  /*13610*/  F2FP.BF16.PACK_AB R6, R61, R60 ;  /* 0x0000003c3d06723e */ /* 0x010fcc00000010ff */
[----:B------:R2:W-:Y:S01]  /*13620*/  MUFU.EX2 R56, R4 ;  /* 0x0000000400387308 */ /* 0x0005e20000000800 */
[----:B-1----:R-:W-:Y:S01]  /*13630*/  FFMA.FTZ R8, R136, c[0x0][0x2d0], -R0 ;  /* 0x0000b40088087a23 */ /* 0x002fe20000010800 */
[----:B------:R-:W-:-:S06]  /*13640*/  F2FP.BF16.PACK_AB R9, R65, R64 ;  /* 0x000000404109723e */ /* 0x000fcc00000010ff */
        /* <DEDUP_REMOVED lines=12> */
[----:B------:R-:W2:Y:S01]  /*13710*/  MUFU.EX2 R59, R4 ;  /* 0x00000004003b7308 */ /* 0x000ea20000000800 */
[----:B-1----:R-:W-:-:S07]  /*13720*/  FFMA.FTZ R8, R172, c[0x0][0x2d0], -R13 ;  /* 0x0000b400ac087a23 */ /* 0x002fce000001080d */
[----:B------:R1:W4:Y:S01]  /*13730*/  MUFU.EX2 R63, R8 ;  /* 0x00000008003f7308 */ /* 0x0003220000000800 */
[----:B--2---:R-:W-:Y:S02]  /*13740*/  F2FP.BF16.PACK_AB R7, R59, R58 ;  /* 0x0000003a3b07723e */ /* 0x004fe400000010ff */
[----:B-1----:R-:W-:Y:S02]  /*13750*/  F2FP.BF16.PACK_AB R8, R141, R140 ;  /* 0x0000008c8d08723e */ /* 0x002fe400000010ff */
[----:B----4-:R-:W-:-:S05]  /*13760*/  F2FP.BF16.PACK_AB R4, R63, R62 ;  /* 0x0000003e3f04723e */ /* 0x010fca00000010ff */
[-C--:B------:R-:W-:Y:S08]  /*13770*/  HMMA.16816.F32.BF16 R148, R8, R16.reuse, R148 ;  /* 0x000000100894723c */ /* 0x080ff00000041894 */
        /* <DEDUP_REMOVED lines=9> */
[C---:B---3--:R-:W-:Y:S08]  /*13810*/  HMMA.16816.F32.BF16 R176, R8.reuse, R20, R176 ;  /* 0x0000001408b0723c */ /* 0x048ff000000418b0 */
[----:B-1----:R-:W-:Y:S08]  /*13820*/  HMMA.16816.F32.BF16 R172, R8, R16, R80 ;  /* 0x0000001008ac723c */ /* 0x002ff00000041850 */
[C---:B------:R-:W-:Y:S08]  /*13830*/  HMMA.16816.F32.BF16 R180, R4.reuse, R20, R228 ;  /* 0x0000001404b4723c */ /* 0x040ff000000418e4 */
[-C--:B------:R-:W-:Y:S08]  /*13840*/  HMMA.16816.F32.BF16 R184, R4, R22.reuse, R184 ;  /* 0x0000001604b8723c */ /* 0x080ff000000418b8 */
        /* <DEDUP_REMOVED lines=9> */
[----:B------:R-:W1:Y:S01]  /*138e0*/  LDSM.16.MT88.4 R20, [R234+0x3100] ;  /* 0x00310000ea14783b */ /* 0x000e620000004200 */
[----:B------:R-:W-:-:S02]  /*138f0*/  IMAD.MOV.U32 R107, RZ, RZ, R95 ;  /* 0x000000ffff6b7224 */ /* 0x000fc400078e005f */
[----:B------:R-:W-:Y:S01]  /*13900*/  IMAD.MOV.U32 R175, RZ, RZ, R99 ;  /* 0x000000ffffaf7224 */ /* 0x000fe200078e0063 */
[----:B------:R-:W-:Y:S01]  /*13910*/  MOV R99, R109 ;  /* 0x0000006d00637202 */ /* 0x000fe20000000f00 */
[----:B------:R-:W-:Y:S02]  /*13920*/  IMAD.MOV.U32 R98, RZ, RZ, R108 ;  /* 0x000000ffff627224 */ /* 0x000fe400078e006c */
[----:B------:R-:W-:Y:S01]  /*13930*/  IMAD.MOV.U32 R94, RZ, RZ, R92 ;  /* 0x000000ffff5e7224 */ /* 0x000fe200078e005c */
[----:B------:R-:W-:Y:S01]  /*13940*/  MOV R92, R84 ;  /* 0x00000054005c7202 */ /* 0x000fe20000000f00 */
[----:B------:R-:W-:Y:S01]  /*13950*/  IMAD.MOV.U32 R95, RZ, RZ, R2 ;  /* 0x000000ffff5f7224 */ /* 0x000fe200078e0002 */
[----:B------:R-:W-:Y:S01]  /*13960*/  MOV R84, R137 ;  /* 0x0000008900547202 */ /* 0x000fe20000000f00 */
[----:B------:R-:W-:Y:S01]  /*13970*/  IMAD.MOV.U32 R108, RZ, RZ, R93 ;  /* 0x000000ffff6c7224 */ /* 0x000fe200078e005d */
[----:B------:R3:W5:Y:S01]  /*13980*/  LDL.LU R2, [R1+0xa4] ;  /* 0x0000a40001027983 */ /* 0x0007620000300800 */
[----:B------:R-:W-:-:S02]  /*13990*/  IMAD.MOV.U32 R93, RZ, RZ, R85 ;  /* 0x000000ffff5d7224 */ /* 0x000fc400078e0055 */
[----:B------:R-:W-:Y:S01]  /*139a0*/  IMAD.MOV.U32 R85, RZ, RZ, R245 ;  /* 0x000000ffff557224 */ /* 0x000fe200078e00f5 */
[----:B------:R-:W4:Y:S04]  /*139b0*/  LDL.LU R109, [R1+0x14] ;  /* 0x00001400016d7983 */ /* 0x000f280000300800 */
[----:B------:R3:W5:Y:S01]  /*139c0*/  LDL.LU R137, [R1+0xa0] ;  /* 0x0000a00001897983 */ /* 0x0007620000300800 */
[----:B------:R-:W-:-:S03]  /*139d0*/  IMAD.MOV.U32 R54, RZ, RZ, R106 ;  /* 0x000000ffff367224 */ /* 0x000fc600078e006a */
[----:B------:R-:W3:Y:S01]  /*139e0*/  LDL.LU R245, [R1+0x9c] ;  /* 0x00009c0001f57983 */ /* 0x000ee20000300800 */
[----:B------:R-:W-:-:S03]  /*139f0*/  IMAD.MOV.U32 R106, RZ, RZ, R98 ;  /* 0x000000ffff6a7224 */ /* 0x000fc600078e0062 */
[----:B------:R-:W3:Y:S01]  /*13a00*/  LDL.LU R246, [R1+0x98] ;  /* 0x0000980001f67983 */ /* 0x000ee20000300800 */
[----:B------:R-:W-:-:S03]  /*13a10*/  MOV R98, R247 ;  /* 0x000000f700627202 */ /* 0x000fc60000000f00 */
[----:B------:R-:W4:Y:S01]  /*13a20*/  LDL.LU R247, [R1+0x94] ;  /* 0x0000940001f77983 */ /* 0x000f220000300800 */
[C---:B------:R-:W-:Y:S08]  /*13a30*/  HMMA.16816.F32.BF16 R196, R4.reuse, R16, R172 ;  /* 0x0000001004c4723c */ /* 0x040ff000000418ac */
[-C--:B------:R-:W-:Y:S08]  /*13a40*/  HMMA.16816.F32.BF16 R200, R4, R18.reuse, R200 ;  /* 0x0000001204c8723c */ /* 0x080ff000000418c8 */
[----:B------:R-:W-:Y:S01]  /*13a50*/  HMMA.16816.F32.BF16 R228, R8, R18, R28 ;  /* 0x0000001208e4723c */ /* 0x000fe2000004181c */
[----:B------:R-:W1:Y:S04]  /*13a60*/  LDSM.16.MT88.4 R16, [R236+0x3100] ;  /* 0x00310000ec10783b */ /* 0x000e680000004200 */
[----:B------:R-:W1:Y:S01]  /*13a70*/  LDSM.16.MT88.4 R28, [R235+0x3100] ;  /* 0x00310000eb1c783b */ /* 0x000e620000004200 */
[----:B------:R-:W-:Y:S01]  /*13a80*/  MOV R55, R107 ;  /* 0x0000006b00377202 */ /* 0x000fe20000000f00 */
[----:B------:R-:W-:Y:S01]  /*13a90*/  IMAD.MOV.U32 R107, RZ, RZ, R99 ;  /* 0x000000ffff6b7224 */ /* 0x000fe200078e0063 */
[----:B------:R-:W-:Y:S01]  /*13aa0*/  MOV R110, R94 ;  /* 0x0000005e006e7202 */ /* 0x000fe20000000f00 */
        /* <DEDUP_REMOVED lines=8> */
[C---:B--2---:R-:W-:Y:S01]  /*13b30*/  HMMA.16816.F32.BF16 R52, R4.reuse, R24, R52 ;  /* 0x000000180434723c */ /* 0x044fe20000041834 */
        /* <DEDUP_REMOVED lines=22> */
[C---:B------:R-:W-:Y:S01]  /*13ca0*/  HMMA.16816.F32.BF16 R104, R4.reuse, R16, R104 ;  /* 0x000000100468723c */ /* 0x040fe20000041868 */
[----:B------:R-:W-:Y:S01]  /*13cb0*/  IMAD.MOV.U32 R95, RZ, RZ, R76 ;  /* 0x000000ffff5f7224 */ /* 0x000fe200078e004c */
[----:B------:R2:W5:Y:S01]  /*13cc0*/  LDL.LU R249, [R1+0x88] ;  /* 0x0000880001f97983 */ /* 0x0005620000300800 */
[----:B------:R-:W-:Y:S02]  /*13cd0*/  IMAD.MOV.U32 R94, RZ, RZ, R87 ;  /* 0x000000ffff5e7224 */ /* 0x000fe400078e0057 */
[----:B------:R-:W-:Y:S01]  /*13ce0*/  IMAD.MOV.U32 R131, RZ, RZ, R67 ;  /* 0x000000ffff837224 */ /* 0x000fe200078e0043 */
[----:B------:R-:W-:Y:S01]  /*13cf0*/  MOV R174, R136 ;  /* 0x0000008800ae7202 */ /* 0x000fe20000000f00 */
[----:B------:R-:W-:Y:S01]  /*13d00*/  IMAD.MOV.U32 R66, RZ, RZ, R78 ;  /* 0x000000ffff427224 */ /* 0x000fe200078e004e */
[----:B------:R-:W-:Y:S01]  /*13d10*/  HMMA.16816.F32.BF16 R120, R4, R28, R120 ;  /* 0x0000001c0478723c */ /* 0x000fe20000041878 */
[----:B------:R-:W-:Y:S01]  /*13d20*/  IMAD.MOV.U32 R173, RZ, RZ, R172 ;  /* 0x000000ffffad7224 */ /* 0x000fe200078e00ac */
[----:B------:R2:W5:Y:S01]  /*13d30*/  LDL.LU R248, [R1+0x84] ;  /* 0x0000840001f87983 */ /* 0x0005620000300800 */
        /* <DEDUP_REMOVED lines=9> */
[----:B------:R-:W-:Y:S02]  /*13dd0*/  IMAD.MOV.U32 R172, RZ, RZ, R78 ;  /* 0x000000ffffac7224 */ /* 0x000fe400078e004e */
[----:B------:R-:W-:Y:S02]  /*13de0*/  IMAD.MOV.U32 R67, RZ, RZ, R79 ;  /* 0x000000ffff437224 */ /* 0x000fe400078e004f */
[----:B------:R-:W-:Y:S01]  /*13df0*/  IMAD.MOV.U32 R130, RZ, RZ, R173 ;  /* 0x000000ffff827224 */ /* 0x000fe200078e00ad */
[----:B------:R-:W-:Y:S01]  /*13e00*/  MOV R129, R110 ;  /* 0x0000006e00817202 */ /* 0x000fe20000000f00 */
[----:B------:R-:W-:-:S02]  /*13e10*/  IMAD.MOV.U32 R173, RZ, RZ, R66 ;  /* 0x000000ffffad7224 */ /* 0x000fc400078e0042 */
[----:B------:R-:W-:Y:S01]  /*13e20*/  IMAD.MOV.U32 R156, RZ, RZ, R238 ;  /* 0x000000ffff9c7224 */ /* 0x000fe200078e00ee */
[C---:B------:R-:W-:Y:S08]  /*13e30*/  HMMA.16816.F32.BF16 R48, R8.reuse, R18, R48 ;  /* 0x000000120830723c */ /* 0x040ff00000041830 */
[----:B------:R-:W-:Y:S01]  /*13e40*/  HMMA.16816.F32.BF16 R44, R8, R30, R44 ;  /* 0x0000001e082c723c */ /* 0x000fe2000004182c */
[----:B---3--:R-:W-:Y:S01]  /*13e50*/  IMAD.MOV.U32 R97, RZ, RZ, R246 ;  /* 0x000000ffff617224 */ /* 0x008fe200078e00f6 */
[----:B------:R-:W-:-:S03]  /*13e60*/  MOV R77, R245 ;  /* 0x000000f5004d7202 */ /* 0x000fc60000000f00 */
[----:B------:R-:W-:Y:S02]  /*13e70*/  IMAD.MOV.U32 R76, RZ, RZ, R97 ;  /* 0x000000ffff4c7224 */ /* 0x000fe400078e0061 */
[----:B----4-:R-:W-:Y:S02]  /*13e80*/  IMAD.MOV.U32 R96, RZ, RZ, R247 ;  /* 0x000000ffff607224 */ /* 0x010fe400078e00f7 */
[----:B------:R-:W-:Y:S01]  /*13e90*/  IMAD.MOV.U32 R97, RZ, RZ, R244 ;  /* 0x000000ffff617224 */ /* 0x000fe200078e00f4 */
[----:B------:R-:W-:Y:S01]  /*13ea0*/  MOV R94, R76 ;  /* 0x0000004c005e7202 */ /* 0x000fe20000000f00 */
[----:B------:R-:W-:Y:S01]  /*13eb0*/  IMAD.MOV.U32 R87, RZ, RZ, R96 ;  /* 0x000000ffff577224 */ /* 0x000fe200078e0060 */
[----:B------:R2:W5:Y:S01]  /*13ec0*/  LDL.LU R247, [R1+0x80] ;  /* 0x0000800001f77983 */ /* 0x0005620000300800 */
[----:B------:R-:W-:Y:S02]  /*13ed0*/  IMAD.MOV.U32 R95, RZ, RZ, R77 ;  /* 0x000000ffff5f7224 */ /* 0x000fe400078e004d */
        /* <DEDUP_REMOVED lines=8> */
[----:B------:R-:W-:Y:S01]  /*13f60*/  IMAD.MOV.U32 R157, RZ, RZ, R77 ;  /* 0x000000ffff9d7224 */ /* 0x000fe200078e004d */
[----:B------:R-:W-:Y:S01]  /*13f70*/  MOV R215, R95 ;  /* 0x0000005f00d77202 */ /* 0x000fe20000000f00 */
[----:B------:R-:W-:Y:S01]  /*13f80*/  HMMA.16816.F32.BF16 R76, R4, R26, R224 ;  /* 0x0000001a044c723c */ /* 0x000fe200000418e0 */
        /* <DEDUP_REMOVED lines=10> */
[C---:B------:R-:W-:Y:S01]  /*14030*/  HMMA.16816.F32.BF16 R92, R4.reuse, R22, R220 ;  /* 0x00000016045c723c */ /* 0x040fe200000418dc */
[----:B------:R-:W-:Y:S01]  /*14040*/  IMAD.MOV.U32 R97, RZ, RZ, R239 ;  /* 0x000000ffff617224 */ /* 0x000fe200078e00ef */
[----:B------:R2:W5:Y:S04]  /*14050*/  LDL.LU R244, [R1+0x74] ;  /* 0x0000740001f47983 */ /* 0x0005680000300800 */
[----:B------:R2:W5:Y:S01]  /*14060*/  LDL.LU R243, [R1+0x70] ;  /* 0x0000700001f37983 */ /* 0x0005620000300800 */
[----:B------:R-:W-:Y:S01]  /*14070*/  MOV R221, R109 ;  /* 0x0000006d00dd7202 */ /* 0x000fe20000000f00 */
[----:B------:R-:W-:Y:S01]  /*14080*/  IMAD.MOV.U32 R222, RZ, RZ, R84 ;  /* 0x000000ffffde7224 */ /* 0x000fe200078e0054 */
[C---:B------:R-:W-:Y:S01]  /*14090*/  HMMA.16816.F32.BF16 R108, R4.reuse, R18, R216 ;  /* 0x00000012046c723c */ /* 0x040fe200000418d8 */
[----:B------:R-:W-:Y:S01]  /*140a0*/  IMAD.MOV.U32 R223, RZ, RZ, R85 ;  /* 0x000000ffffdf7224 */ /* 0x000fe200078e0055 */
[----:B------:R2:W5:Y:S04]  /*140b0*/  LDL.LU R242, [R1+0x6c] ;  /* 0x00006c0001f27983 */ /* 0x0005680000300800 */
[----:B------:R2:W5:Y:S02]  /*140c0*/  LDL.LU R241, [R1+0x68] ;  /* 0x0000680001f17983 */ /* 0x0005640000300800 */
[----:B------:R-:W-:Y:S02]  /*140d0*/  HMMA.16816.F32.BF16 R84, R4, R30, R208 ;  /* 0x0000001e0454723c */ /* 0x000fe400000418d0 */
[----:B------:R2:W5:Y:S04]  /*140e0*/  LDL.LU R240, [R1+0x64] ;  /* 0x0000640001f07983 */ /* 0x0005680000300800 */
[----:B------:R2:W5:Y:S01]  /*140f0*/  LDL.LU R239, [R1+0x60] ;  /* 0x0000600001ef7983 */ /* 0x0005620000300800 */
[----:B------:R-:W-:Y:S01]  /*14100*/  FFMA.FTZ R4, R195, c[0x0][0x2d0], -R3 ;  /* 0x0000b400c3047a23 */ /* 0x000fe20000010803 */
[----:B------:R-:W-:Y:S01]  /*14110*/  MOV R7, R225 ;  /* 0x000000e100077202 */ /* 0x000fe20000000f00 */
[----:B------:R-:W-:Y:S01]  /*14120*/  IMAD.MOV.U32 R6, RZ, RZ, R226 ;  /* 0x000000ffff067224 */ /* 0x000fe200078e00e2 */
[----:B------:R-:W-:Y:S01]  /*14130*/  MOV R5, R227 ;  /* 0x000000e300057202 */ /* 0x000fe20000000f00 */
[C---:B------:R-:W-:Y:S01]  /*14140*/  HMMA.16816.F32.BF16 R216, R8.reuse, R20, R112 ;  /* 0x0000001408d8723c */ /* 0x040fe20000041870 */
[----:B------:R2:W5:Y:S07]  /*14150*/  LDL.LU R238, [R1+0x5c] ;  /* 0x00005c0001ee7983 */ /* 0x00056e0000300800 */
[----:B------:R-:W-:Y:S01]  /*14160*/  HMMA.16816.F32.BF16 R224, R8, R24, R124 ;  /* 0x0000001808e0723c */ /* 0x000fe2000004187c */
[----:B------:R1:W-:Y:S06]  /*14170*/  MUFU.EX2 R24, R4 ;  /* 0x0000000400187308 */ /* 0x0003ec0000000800 */
[----:B------:R-:W-:Y:S01]  /*14180*/  IMAD.MOV.U32 R127, RZ, RZ, R221 ;  /* 0x000000ffff7f7224 */ /* 0x000fe200078e00dd */
[----:B------:R-:W-:Y:S01]  /*14190*/  MOV R126, R222 ;  /* 0x000000de007e7202 */ /* 0x000fe20000000f00 */
[----:B------:R-:W-:-:S02]  /*141a0*/  IMAD.MOV.U32 R125, RZ, RZ, R223 ;  /* 0x000000ffff7d7224 */ /* 0x000fc400078e00df */
[----:B-1----:R-:W-:-:S04]  /*141b0*/  FFMA.FTZ R4, R193, c[0x0][0x2d0], -R3 ;  /* 0x0000b400c1047a23 */ /* 0x002fc80000010803 */
[----:B------:R1:W3:Y:S01]  /*141c0*/  MUFU.EX2 R25, R4 ;  /* 0x0000000400197308 */ /* 0x0002e20000000800 */
[----:B------:R-:W-:Y:S01]  /*141d0*/  HMMA.16816.F32.BF16 R220, R8, R26, R72 ;  /* 0x0000001a08dc723c */ /* 0x000fe20000041848 */
[----:B------:R-:W-:Y:S01]  /*141e0*/  MOV R124, R212 ;  /* 0x000000d4007c7202 */ /* 0x000fe20000000f00 */
[--C-:B-1----:R-:W-:Y:S02]  /*141f0*/  FFMA.FTZ R4, R191, c[0x0][0x2d0], -R3.reuse ;  /* 0x0000b400bf047a23 */ /* 0x102fe40000010803 */
[----:B------:R-:W-:-:S04]  /*14200*/  FFMA.FTZ R3, R194, c[0x0][0x2d0], -R3 ;  /* 0x0000b400c2037a23 */ /* 0x000fc80000010803 */
[----:B------:R1:W-:Y:S01]  /*14210*/  MUFU.EX2 R26, R3 ;  /* 0x00000003001a7308 */ /* 0x0003e20000000800 */
[----:B------:R-:W-:Y:S01]  /*14220*/  IMAD.MOV.U32 R73, RZ, RZ, R213 ;  /* 0x000000ffff497224 */ /* 0x000fe200078e00d5 */
[----:B------:R-:W-:Y:S01]  /*14230*/  MOV R74, R214 ;  /* 0x000000d6004a7202 */ /* 0x000fe20000000f00 */
[----:B------:R-:W-:Y:S02]  /*14240*/  IMAD.MOV.U32 R75, RZ, RZ, R215 ;  /* 0x000000ffff4b7224 */ /* 0x000fe400078e00d7 */
[----:B------:R-:W-:Y:S01]  /*14250*/  HMMA.16816.F32.BF16 R212, R8, R22, R68 ;  /* 0x0000001608d4723c */ /* 0x000fe20000041844 */
[----:B-1----:R-:W-:-:S04]  /*14260*/  FFMA.FTZ R3, R252, c[0x0][0x2d0], -R0 ;  /* 0x0000b400fc037a23 */ /* 0x002fc80000010800 */
[----:B------:R1:W-:Y:S03]  /*14270*/  MUFU.EX2 R20, R3 ;  /* 0x0000000300147308 */ /* 0x0003e60000000800 */
[----:B------:R-:W-:Y:S01]  /*14280*/  HMMA.16816.F32.BF16 R208, R8, R16, R116 ;  /* 0x0000001008d0723c */ /* 0x000fe20000041874 */
[----:B-1----:R-:W-:-:S04]  /*14290*/  FFMA.FTZ R3, R190, c[0x0][0x2d0], -R0 ;  /* 0x0000b400be037a23 */ /* 0x002fc80000010800 */
[----:B------:R1:W4:Y:S02]  /*142a0*/  MUFU.EX2 R22, R3 ;  /* 0x0000000300167308 */ /* 0x0003240000000800 */
[--C-:B-1----:R-:W-:Y:S02]  /*142b0*/  FFMA.FTZ R3, R189, c[0x0][0x2d0], -R0.reuse ;  /* 0x0000b400bd037a23 */ /* 0x102fe40000010800 */
[----:B------:R-:W-:-:S04]  /*142c0*/  FFMA.FTZ R0, R188, c[0x0][0x2d0], -R0 ;  /* 0x0000b400bc007a23 */ /* 0x000fc80000010800 */
[----:B------:R-:W-:Y:S01]  /*142d0*/  MUFU.EX2 R23, R3 ;  /* 0x0000000300177308 */ /* 0x000fe20000000800 */
[----:B------:R-:W-:Y:S07]  /*142e0*/  HMMA.16816.F32.BF16 R116, R8, R28, R204 ;  /* 0x0000001c0874723c */ /* 0x000fee00000418cc */
[----:B------:R-:W1:Y:S01]  /*142f0*/  MUFU.EX2 R27, R4 ;  /* 0x00000004001b7308 */ /* 0x000e620000000800 */
[----:B------:R-:W-:Y:S01]  /*14300*/  IMAD.MOV.U32 R194, RZ, RZ, R81 ;  /* 0x000000ffffc27224 */ /* 0x000fe200078e0051 */
[----:B------:R-:W-:Y:S01]  /*14310*/  MOV R195, R80 ;  /* 0x0000005000c37202 */ /* 0x000fe20000000f00 */
[----:B------:R-:W-:Y:S05]  /*14320*/  LDSM.16.MT88.4 R188, [R236+0x1900] ;  /* 0x00190000ecbc783b */ /* 0x000fea0000004200 */
[----:B------:R1:W-:Y:S01]  /*14330*/  MUFU.EX2 R21, R0 ;  /* 0x0000000000157308 */ /* 0x0003e20000000800 */
[----:B------:R-:W-:-:S02]  /*14340*/  FADD.FTZ R9, R192, R15 ;  /* 0x0000000fc0097221 */ /* 0x000fc40000010000 */
[----:B------:R-:W-:Y:S01]  /*14350*/  FADD.FTZ R8, R101, R100 ;  /* 0x0000006465087221 */ /* 0x000fe20000010000 */
[----:B------:R-:W-:Y:S01]  /*14360*/  MOV R10, R99 ;  /* 0x00000063000a7202 */ /* 0x000fe20000000f00 */
[----:B------:R-:W-:Y:S01]  /*14370*/  LDSM.16.MT88.4 R204, [R235+0x1900] ;  /* 0x00190000ebcc783b */ /* 0x000fe20000004200 */
[----:B-1----:R-:W-:Y:S01]  /*14380*/  FFMA.FTZ R0, R73, c[0x0][0x2d0], -R13 ;  /* 0x0000b40049007a23 */ /* 0x002fe2000001080d */
[----:B------:R-:W-:Y:S01]  /*14390*/  MOV R73, R74 ;  /* 0x0000004a00497202 */ /* 0x000fe20000000f00 */
[----:B------:R-:W-:Y:S01]  /*143a0*/  IMAD.MOV.U32 R74, RZ, RZ, R75 ;  /* 0x000000ffff4a7224 */ /* 0x000fe200078e004b */
[----:B------:R-:W-:Y:S01]  /*143b0*/  MOV R75, R124 ;  /* 0x0000007c004b7202 */ /* 0x000fe20000000f00 */
[----:B------:R-:W-:Y:S01]  /*143c0*/  IMAD.MOV.U32 R124, RZ, RZ, R125 ;  /* 0x000000ffff7c7224 */ /* 0x000fe200078e007d */
[----:B------:R-:W-:Y:S01]  /*143d0*/  MOV R125, R126 ;  /* 0x0000007e007d7202 */ /* 0x000fe20000000f00 */
[----:B------:R1:W-:Y:S01]  /*143e0*/  MUFU.EX2 R17, R0 ;  /* 0x0000000000117308 */ /* 0x0003e20000000800 */
        /* <DEDUP_REMOVED lines=8> */
[----:B-1----:R-:W-:Y:S01]  /*14470*/  FFMA.FTZ R0, R73, c[0x0][0x2d0], -R13 ;  /* 0x0000b40049007a23 */ /* 0x002fe2000001080d */
[----:B------:R-:W-:Y:S01]  /*14480*/  MOV R73, R74 ;  /* 0x0000004a00497202 */ /* 0x000fe20000000f00 */
[----:B------:R-:W-:Y:S01]  /*14490*/  IMAD.MOV.U32 R74, RZ, RZ, R75 ;  /* 0x000000ffff4a7224 */ /* 0x000fe200078e004b */
[----:B------:R-:W-:Y:S01]  /*144a0*/  MOV R75, R124 ;  /* 0x0000007c004b7202 */ /* 0x000fe20000000f00 */
[----:B------:R-:W-:Y:S01]  /*144b0*/  IMAD.MOV.U32 R124, RZ, RZ, R125 ;  /* 0x000000ffff7c7224 */ /* 0x000fe200078e007d */
[----:B------:R-:W-:Y:S01]  /*144c0*/  MOV R125, R126 ;  /* 0x0000007e007d7202 */ /* 0x000fe20000000f00 */
[----:B------:R-:W-:Y:S01]  /*144d0*/  IMAD.MOV.U32 R126, RZ, RZ, R5 ;  /* 0x000000ffff7e7224 */ /* 0x000fe200078e0005 */
[----:B------:R1:W1:Y:S01]  /*144e0*/  MUFU.EX2 R18, R0 ;  /* 0x0000000000127308 */ /* 0x0002620000000800 */
        /* <DEDUP_REMOVED lines=8> */
[----:B------:R-:W-:Y:S02]  /*14570*/  IMAD.MOV.U32 R158, RZ, RZ, R159 ;  /* 0x000000ffff9e7224 */ /* 0x000fe400078e009f */
[----:B-1----:R-:W-:Y:S02]  /*14580*/  FFMA.FTZ R0, R73, c[0x0][0x2d0], -R13 ;  /* 0x0000b40049007a23 */ /* 0x002fe4000001080d */
        /* <DEDUP_REMOVED lines=12> */
[----:B------:R1:W-:Y:S01]  /*14650*/  MUFU.EX2 R19, R0 ;  /* 0x0000000000137308 */ /* 0x0003e20000000800 */
[----:B------:R-:W-:Y:S01]  /*14660*/  MOV R157, R158 ;  /* 0x0000009e009d7202 */ /* 0x000fe20000000f00 */
[----:B------:R-:W-:Y:S01]  /*14670*/  IMAD.MOV.U32 R158, RZ, RZ, R159 ;  /* 0x000000ffff9e7224 */ /* 0x000fe200078e009f */
[----:B------:R-:W-:-:S02]  /*14680*/  MOV R159, R129 ;  /* 0x00000081009f7202 */ /* 0x000fc40000000f00 */
[----:B------:R-:W-:Y:S02]  /*14690*/  MOV R114, R74 ;  /* 0x0000004a00727202 */ /* 0x000fe40000000f00 */
[----:B------:R-:W-:Y:S01]  /*146a0*/  MOV R130, R131 ;  /* 0x0000008300827202 */ /* 0x000fe20000000f00 */
[----:B------:R-:W-:Y:S01]  /*146b0*/  IMAD.MOV.U32 R131, RZ, RZ, R173 ;  /* 0x000000ffff837224 */ /* 0x000fe200078e00ad */
[----:B------:R-:W-:Y:S01]  /*146c0*/  MOV R173, R232 ;  /* 0x000000e800ad7202 */ /* 0x000fe20000000f00 */
[----:B------:R-:W-:Y:S01]  /*146d0*/  IMAD.MOV.U32 R115, RZ, RZ, R75 ;  /* 0x000000ffff737224 */ /* 0x000fe200078e004b */
[----:B------:R-:W-:Y:S01]  /*146e0*/  MOV R72, R124 ;  /* 0x0000007c00487202 */ /* 0x000fe20000000f00 */
[----:B------:R-:W-:Y:S02]  /*146f0*/  IMAD.MOV.U32 R124, RZ, RZ, R5 ;  /* 0x000000ffff7c7224 */ /* 0x000fe400078e0005 */
[----:B-1----:R-:W-:Y:S01]  /*14700*/  FFMA.FTZ R0, R73, c[0x0][0x2d0], -R13 ;  /* 0x0000b40049007a23 */ /* 0x002fe2000001080d */
[----:B------:R-:W-:Y:S01]  /*14710*/  MOV R73, R6 ;  /* 0x0000000600497202 */ /* 0x000fe20000000f00 */
[----:B------:R-:W-:Y:S01]  /*14720*/  IMAD.MOV.U32 R74, RZ, RZ, R7 ;  /* 0x000000ffff4a7224 */ /* 0x000fe200078e0007 */
[----:B------:R-:W-:Y:S01]  /*14730*/  MOV R75, R156 ;  /* 0x0000009c004b7202 */ /* 0x000fe20000000f00 */
[----:B------:R1:W-:Y:S01]  /*14740*/  MUFU.EX2 R16, R0 ;  /* 0x0000000000107308 */ /* 0x0003e20000000800 */
[----:B------:R-:W-:Y:S01]  /*14750*/  IMAD.MOV.U32 R5, RZ, RZ, R157 ;  /* 0x000000ffff057224 */ /* 0x000fe200078e009d */
[----:B------:R-:W-:Y:S01]  /*14760*/  MOV R6, R158 ;  /* 0x0000009e00067202 */ /* 0x000fe20000000f00 */
[----:B------:R-:W-:-:S02]  /*14770*/  IMAD.MOV.U32 R7, RZ, RZ, R159 ;  /* 0x000000ffff077224 */ /* 0x000fc400078e009f */
[----:B------:R-:W-:Y:S01]  /*14780*/  IMAD.MOV.U32 R129, RZ, RZ, R130 ;  /* 0x000000ffff817224 */ /* 0x000fe200078e0082 */
[----:B------:R-:W2:Y:S01]  /*14790*/  LDSM.16.MT88.4 R156, [R233+0x1900] ;  /* 0x00190000e99c783b */ /* 0x000ea20000004200 */
[----:B------:R-:W-:Y:S01]  /*147a0*/  MOV R130, R131 ;  /* 0x0000008300827202 */ /* 0x000fe20000000f00 */
[----:B------:R-:W-:Y:S01]  /*147b0*/  IMAD.MOV.U32 R131, RZ, RZ, R173 ;  /* 0x000000ffff837224 */ /* 0x000fe200078e00ad */
[----:B------:R-:W-:Y:S01]  /*147c0*/  MOV R173, R174 ;  /* 0x000000ae00ad7202 */ /* 0x000fe20000000f00 */
[----:B------:R-:W-:Y:S02]  /*147d0*/  IMAD.MOV.U32 R174, RZ, RZ, R132 ;  /* 0x000000ffffae7224 */ /* 0x000fe400078e0084 */
[----:B-1----:R-:W-:-:S04]  /*147e0*/  FFMA.FTZ R0, R114, c[0x0][0x2d0], -R12 ;  /* 0x0000b40072007a23 */ /* 0x002fc8000001080c */
[----:B------:R1:W-:Y:S01]  /*147f0*/  MUFU.EX2 R13, R0 ;  /* 0x00000000000d7308 */ /* 0x0003e20000000800 */
[----:B------:R-:W-:Y:S02]  /*14800*/  IMAD.MOV.U32 R112, RZ, RZ, R72 ;  /* 0x000000ffff707224 */ /* 0x000fe400078e0048 */
[----:B------:R-:W-:Y:S01]  /*14810*/  FFMA.FTZ R3, R115, c[0x0][0x2d0], -R12 ;  /* 0x0000b40073037a23 */ /* 0x000fe2000001080c */
[----:B------:R-:W-:Y:S01]  /*14820*/  MOV R115, R75 ;  /* 0x0000004b00737202 */ /* 0x000fe20000000f00 */
[----:B------:R-:W-:Y:S02]  /*14830*/  IMAD.MOV.U32 R114, RZ, RZ, R74 ;  /* 0x000000ffff727224 */ /* 0x000fe400078e004a */
[----:B-1----:R-:W-:Y:S01]  /*14840*/  FFMA.FTZ R0, R129, c[0x0][0x2d0], -R12 ;  /* 0x0000b40081007a23 */ /* 0x002fe2000001080c */
[----:B------:R-:W-:Y:S01]  /*14850*/  MOV R129, R130 ;  /* 0x0000008200817202 */ /* 0x000fe20000000f00 */
[----:B------:R-:W-:Y:S01]  /*14860*/  IMAD.MOV.U32 R130, RZ, RZ, R131 ;  /* 0x000000ffff827224 */ /* 0x000fe200078e0083 */
[----:B------:R-:W-:Y:S01]  /*14870*/  MOV R131, R173 ;  /* 0x000000ad00837202 */ /* 0x000fe20000000f00 */
[----:B------:R-:W-:Y:S01]  /*14880*/  IMAD.MOV.U32 R173, RZ, RZ, R174 ;  /* 0x000000ffffad7224 */ /* 0x000fe200078e00ae */
[----:B------:R-:W-:Y:S01]  /*14890*/  MOV R174, R67 ;  /* 0x0000004300ae7202 */ /* 0x000fe20000000f00 */
[----:B------:R-:W-:Y:S01]  /*148a0*/  IMAD.MOV.U32 R67, RZ, RZ, R172 ;  /* 0x000000ffff437224 */ /* 0x000fe200078e00ac */
[----:B------:R-:W-:-:S02]  /*148b0*/  MOV R172, R14 ;  /* 0x0000000e00ac7202 */ /* 0x000fc40000000f00 */
[----:B------:R1:W1:Y:S01]  /*148c0*/  MUFU.EX2 R14, R0 ;  /* 0x00000000000e7308 */ /* 0x0002620000000800 */
        /* <DEDUP_REMOVED lines=12> */
[----:B------:R1:W-:Y:S01]  /*14990*/  MUFU.EX2 R12, R3 ;  /* 0x00000003000c7308 */ /* 0x0003e20000000800 */
[----:B------:R-:W-:Y:S01]  /*149a0*/  MOV R113, R73 ;  /* 0x0000004900717202 */ /* 0x000fe20000000f00 */
[----:B------:R-:W-:Y:S01]  /*149b0*/  IMAD.MOV.U32 R73, RZ, RZ, R129 ;  /* 0x000000ffff497224 */ /* 0x000fe200078e0081 */
[----:B------:R-:W-:Y:S01]  /*149c0*/  MOV R114, R82 ;  /* 0x0000005200727202 */ /* 0x000fe20000000f00 */
[----:B------:R-:W-:Y:S01]  /*149d0*/  IMAD.MOV.U32 R71, RZ, RZ, R115 ;  /* 0x000000ffff477224 */ /* 0x000fe200078e0073 */
[----:B------:R-:W-:Y:S01]  /*149e0*/  MOV R130, R67 ;  /* 0x0000004300827202 */ /* 0x000fe20000000f00 */
[----:B------:R-:W-:Y:S01]  /*149f0*/  IMAD.MOV.U32 R30, RZ, RZ, R125 ;  /* 0x000000ffff1e7224 */ /* 0x000fe200078e007d */
[----:B------:R-:W-:Y:S01]  /*14a00*/  MOV R31, R124 ;  /* 0x0000007c001f7202 */ /* 0x000fe20000000f00 */
[----:B------:R2:W2:Y:S01]  /*14a10*/  MUFU.EX2 R15, R0 ;  /* 0x00000000000f7308 */ /* 0x0004a20000000800 */
[----:B------:R-:W-:Y:S01]  /*14a20*/  IMAD.MOV.U32 R82, RZ, RZ, R83 ;  /* 0x000000ffff527224 */ /* 0x000fe200078e0053 */
[----:B------:R-:W-:Y:S01]  /*14a30*/  MOV R131, R175 ;  /* 0x000000af00837202 */ /* 0x000fe20000000f00 */
[----:B------:R-:W-:Y:S01]  /*14a40*/  IMAD.MOV.U32 R129, RZ, RZ, R174 ;  /* 0x000000ffff817224 */ /* 0x000fe200078e00ae */
[----:B------:R-:W-:Y:S01]  /*14a50*/  MOV R83, R128 ;  /* 0x0000008000537202 */ /* 0x000fe20000000f00 */
[----:B------:R-:W-:Y:S01]  /*14a60*/  IMAD.MOV.U32 R67, RZ, RZ, R172 ;  /* 0x000000ffff437224 */ /* 0x000fe200078e00ac */
[----:B------:R-:W-:Y:S01]  /*14a70*/  MOV R100, R126 ;  /* 0x0000007e00647202 */ /* 0x000fe20000000f00 */
[----:B------:R-:W4:Y:S01]  /*14a80*/  LDSM.16.MT88.4 R172, [R234+0x1900] ;  /* 0x00190000eaac783b */ /* 0x000f220000004200 */
[----:B-1----:R-:W-:Y:S01]  /*14a90*/  IMAD.MOV.U32 R3, RZ, RZ, R82 ;  /* 0x000000ffff037224 */ /* 0x002fe200078e0052 */
[----:B------:R-:W-:Y:S01]  /*14aa0*/  MOV R112, R72 ;  /* 0x0000004800707202 */ /* 0x000fe20000000f00 */
[----:B------:R-:W-:Y:S01]  /*14ab0*/  IMAD.MOV.U32 R70, RZ, RZ, R113 ;  /* 0x000000ffff467224 */ /* 0x000fe200078e0071 */
[----:B------:R-:W-:Y:S01]  /*14ac0*/  MOV R72, R130 ;  /* 0x0000008200487202 */ /* 0x000fe20000000f00 */
[----:B------:R-:W-:-:S02]  /*14ad0*/  IMAD.MOV.U32 R113, RZ, RZ, R73 ;  /* 0x000000ffff717224 */ /* 0x000fc400078e0049 */
[----:B------:R-:W-:Y:S01]  /*14ae0*/  IMAD.MOV.U32 R101, RZ, RZ, R127 ;  /* 0x000000ffff657224 */ /* 0x000fe200078e007f */
[----:B------:R-:W-:Y:S01]  /*14af0*/  MOV R193, R7 ;  /* 0x0000000700c17202 */ /* 0x000fe20000000f00 */
[----:B------:R-:W-:Y:S01]  /*14b00*/  IMAD.MOV.U32 R192, RZ, RZ, R6 ;  /* 0x000000ffffc07224 */ /* 0x000fe200078e0006 */
[----:B--2---:R-:W-:Y:S01]  /*14b10*/  MOV R0, R83 ;  /* 0x0000005300007202 */ /* 0x004fe20000000f00 */
[----:B------:R1:W5:Y:S01]  /*14b20*/  LDL.LU R237, [R1+0x58] ;  /* 0x0000580001ed7983 */ /* 0x0003620000300800 */
[----:B------:R-:W-:-:S03]  /*14b30*/  IMAD.MOV.U32 R115, RZ, RZ, R129 ;  /* 0x000000ffff737224 */ /* 0x000fc600078e0081 */
[----:B------:R-:W2:Y:S01]  /*14b40*/  LDSM.16.MT88.4 R80, [R233+0x3900] ;  /* 0x00390000e950783b */ /* 0x000ea20000004200 */
[----:B------:R-:W-:Y:S01]  /*14b50*/  IMAD.MOV.U32 R73, RZ, RZ, R131 ;  /* 0x000000ffff497224 */ /* 0x000fe200078e0083 */
[----:B---3--:R-:W-:Y:S02]  /*14b60*/  F2FP.BF16.PACK_AB R128, R25, R24 ;  /* 0x000000181980723e */ /* 0x008fe400000010ff */
[----:B----4-:R-:W-:Y:S02]  /*14b70*/  F2FP.BF16.PACK_AB R129, R22, R20 ;  /* 0x000000141681723e */ /* 0x010fe400000010ff */
[----:B------:R-:W-:Y:S02]  /*14b80*/  F2FP.BF16.PACK_AB R130, R26, R27 ;  /* 0x0000001b1a82723e */ /* 0x000fe400000010ff */
[----:B------:R-:W-:Y:S02]  /*14b90*/  F2FP.BF16.PACK_AB R124, R18, R17 ;  /* 0x00000011127c723e */ /* 0x000fe400000010ff */
[----:B------:R-:W-:-:S02]  /*14ba0*/  F2FP.BF16.PACK_AB R125, R14, R13 ;  /* 0x0000000d0e7d723e */ /* 0x000fc400000010ff */
[----:B------:R-:W-:Y:S02]  /*14bb0*/  F2FP.BF16.PACK_AB R126, R16, R19 ;  /* 0x00000013107e723e */ /* 0x000fe400000010ff */
[----:B------:R-:W-:Y:S02]  /*14bc0*/  F2FP.BF16.PACK_AB R127, R15, R12 ;  /* 0x0000000c0f7f723e */ /* 0x000fe400000010ff */
[----:B------:R-:W-:Y:S01]  /*14bd0*/  MOV R29, R72 ;  /* 0x00000048001d7202 */ /* 0x000fe20000000f00 */
[----:B------:R-:W-:Y:S01]  /*14be0*/  FADD.FTZ R0, R0, R9 ;  /* 0x0000000900007221 */ /* 0x000fe20000010000 */
[----:B------:R-:W-:Y:S01]  /*14bf0*/  F2FP.BF16.PACK_AB R131, R21, R23 ;  /* 0x000000171583723e */ /* 0x000fe200000010ff */
[----:B------:R-:W-:Y:S01]  /*14c00*/  FADD.FTZ R11, R70, R69 ;  /* 0x00000045460b7221 */ /* 0x000fe20000010000 */
[----:B------:R-:W-:Y:S01]  /*14c10*/  MOV R68, R114 ;  /* 0x0000007200447202 */ /* 0x000fe20000000f00 */
[-C--:B------:R-:W-:Y:S01]  /*14c20*/  HMMA.16816.F32.BF16 R144, R124, R156.reuse, R144 ;  /* 0x0000009c7c90723c */ /* 0x080fe20000041890 */
[----:B------:R1:W5:Y:S07]  /*14c30*/  LDL.LU R232, [R1+0x54] ;  /* 0x0000540001e87983 */ /* 0x00036e0000300800 */
[----:B------:R-:W-:Y:S08]  /*14c40*/  HMMA.16816.F32.BF16 R148, R128, R156, R148 ;  /* 0x0000009c8094723c */ /* 0x000ff00000041894 */
[----:B------:R-:W-:Y:S01]  /*14c50*/  HMMA.16816.F32.BF16 R152, R124, R158, R152 ;  /* 0x0000009e7c98723c */ /* 0x000fe20000041898 */
[----:B------:R-:W-:-:S07]  /*14c60*/  IMAD.MOV.U32 R28, RZ, RZ, R73 ;  /* 0x000000ffff1c7224 */ /* 0x000fce00078e0049 */
[-C--:B------:R-:W-:Y:S08]  /*14c70*/  HMMA.16816.F32.BF16 R160, R128, R172.reuse, R160 ;  /* 0x000000ac80a0723c */ /* 0x080ff000000418a0 */
[C---:B------:R-:W-:Y:S08]  /*14c80*/  HMMA.16816.F32.BF16 R164, R124.reuse, R172, R164 ;  /* 0x000000ac7ca4723c */ /* 0x040ff000000418a4 */
[----:B------:R-:W-:Y:S08]  /*14c90*/  HMMA.16816.F32.BF16 R168, R124, R174, R168 ;  /* 0x000000ae7ca8723c */ /* 0x000ff000000418a8 */
[-C--:B------:R-:W-:Y:S08]  /*14ca0*/  HMMA.16816.F32.BF16 R176, R128, R188.reuse, R176 ;  /* 0x000000bc80b0723c */ /* 0x080ff000000418b0 */
[C---:B------:R-:W-:Y:S08]  /*14cb0*/  HMMA.16816.F32.BF16 R180, R124.reuse, R188, R180 ;  /* 0x000000bc7cb4723c */ /* 0x040ff000000418b4 */
[----:B------:R-:W-:Y:S01]  /*14cc0*/  HMMA.16816.F32.BF16 R184, R124, R190, R184 ;  /* 0x000000be7cb8723c */ /* 0x000fe200000418b8 */
[----:B------:R-:W-:Y:S01]  /*14cd0*/  MOV R70, R112 ;  /* 0x0000007000467202 */ /* 0x000fe20000000f00 */
[----:B------:R-:W-:Y:S01]  /*14ce0*/  IMAD.MOV.U32 R252, RZ, RZ, R115 ;  /* 0x000000fffffc7224 */ /* 0x000fe200078e0073 */
[----:B------:R1:W5:Y:S05]  /*14cf0*/  LDL.LU R132, [R1+0x50] ;  /* 0x0000500001847983 */ /* 0x00036a0000300800 */
[----:B------:R-:W-:Y:S07]  /*14d00*/  HMMA.16816.F32.BF16 R156, R128, R158, R40 ;  /* 0x0000009e809c723c */ /* 0x000fee0000041828 */
[----:B------:R-:W-:-:S02]  /*14d10*/  MOV R41, R5 ;  /* 0x0000000500297202 */ /* 0x000fc40000000f00 */
[----:B------:R-:W3:Y:S01]  /*14d20*/  LDSM.16.MT88.4 R4, [R235+0x3900] ;  /* 0x00390000eb04783b */ /* 0x000ee20000004200 */
[----:B------:R-:W-:Y:S01]  /*14d30*/  HMMA.16816.F32.BF16 R172, R128, R174, R36 ;  /* 0x000000ae80ac723c */ /* 0x000fe20000041824 */
[----:B------:R-:W-:Y:S01]  /*14d40*/  MOV R43, R74 ;  /* 0x0000004a002b7202 */ /* 0x000fe20000000f00 */
[----:B------:R-:W-:-:S05]  /*14d50*/  IMAD.MOV.U32 R42, RZ, RZ, R75 ;  /* 0x000000ffff2a7224 */ /* 0x000fca00078e004b */
[----:B------:R-:W-:Y:S01]  /*14d60*/  IMAD.MOV.U32 R38, RZ, RZ, R96 ;  /* 0x000000ffff267224 */ /* 0x000fe200078e0060 */
[----:B--2---:R-:W-:Y:S01]  /*14d70*/  HMMA.16816.F32.BF16 R72, R124, R80, R52 ;  /* 0x000000507c48723c */ /* 0x004fe20000041834 */
[----:B------:R-:W-:Y:S01]  /*14d80*/  MOV R39, R97 ;  /* 0x0000006100277202 */ /* 0x000fe20000000f00 */
[----:B------:R-:W-:Y:S01]  /*14d90*/  IMAD.MOV.U32 R40, RZ, RZ, R98 ;  /* 0x000000ffff287224 */ /* 0x000fe200078e0062 */
[----:B------:R-:W-:-:S05]  /*14da0*/  MOV R37, R100 ;  /* 0x0000006400257202 */ /* 0x000fca0000000f00 */
[----:B------:R-:W-:Y:S01]  /*14db0*/  HMMA.16816.F32.BF16 R188, R128, R190, R32 ;  /* 0x000000be80bc723c */ /* 0x000fe20000041820 */
[----:B------:R-:W-:Y:S01]  /*14dc0*/  IMAD.MOV.U32 R54, RZ, RZ, R38 ;  /* 0x000000ffff367224 */ /* 0x000fe200078e0026 */
[----:B------:R-:W-:Y:S01]  /*14dd0*/  MOV R55, R39 ;  /* 0x0000002700377202 */ /* 0x000fe20000000f00 */
[----:B------:R-:W-:Y:S01]  /*14de0*/  IMAD.MOV.U32 R36, RZ, RZ, R101 ;  /* 0x000000ffff247224 */ /* 0x000fe200078e0065 */
[----:B------:R-:W2:Y:S01]  /*14df0*/  LDSM.16.MT88.4 R96, [R234+0x3900] ;  /* 0x00390000ea60783b */ /* 0x000ea20000004200 */
[----:B------:R-:W-:Y:S02]  /*14e00*/  FADD.FTZ R3, R3, R54 ;  /* 0x0000003603037221 */ /* 0x000fe40000010000 */
[----:B------:R-:W-:Y:S01]  /*14e10*/  MOV R33, R41 ;  /* 0x0000002900217202 */ /* 0x000fe20000000f00 */
[----:B------:R-:W-:Y:S02]  /*14e20*/  IMAD.MOV.U32 R32, RZ, RZ, R40 ;  /* 0x000000ffff207224 */ /* 0x000fe400078e0028 */
[----:B------:R-:W-:-:S02]  /*14e30*/  FADD.FTZ R10, R10, R3 ;  /* 0x000000030a0a7221 */ /* 0x000fc40000010000 */
[----:B------:R-:W-:Y:S01]  /*14e40*/  FADD.FTZ R9, R33, R0 ;  /* 0x0000000021097221 */ /* 0x000fe20000010000 */
[----:B------:R-:W-:Y:S01]  /*14e50*/  MOV R35, R43 ;  /* 0x0000002b00237202 */ /* 0x000fe20000000f00 */
[----:B------:R-:W-:Y:S02]  /*14e60*/  IMAD.MOV.U32 R34, RZ, RZ, R42 ;  /* 0x000000ffff227224 */ /* 0x000fe400078e002a */
[----:B------:R-:W-:Y:S01]  /*14e70*/  FADD.FTZ R8, R55, R8 ;  /* 0x0000000837087221 */ /* 0x000fe20000010000 */
[----:B------:R-:W-:Y:S01]  /*14e80*/  MOV R41, R29 ;  /* 0x0000001d00297202 */ /* 0x000fe20000000f00 */
[----:B------:R-:W-:Y:S02]  /*14e90*/  IMAD.MOV.U32 R40, RZ, RZ, R28 ;  /* 0x000000ffff287224 */ /* 0x000fe400078e001c */
[----:B------:R-:W-:Y:S02]  /*14ea0*/  FADD.FTZ R11, R32, R11 ;  /* 0x0000000b200b7221 */ /* 0x000fe40000010000 */
[----:B------:R-:W-:Y:S01]  /*14eb0*/  FADD.FTZ R0, R36, R10 ;  /* 0x0000000a24007221 */ /* 0x000fe20000010000 */
[----:B---3--:R-:W-:Y:S01]  /*14ec0*/  HMMA.16816.F32.BF16 R120, R124, R4, R120 ;  /* 0x000000047c78723c */ /* 0x008fe20000041878 */
[----:B------:R-:W-:Y:S01]  /*14ed0*/  FADD.FTZ R9, R37, R9 ;  /* 0x0000000925097221 */ /* 0x000fe20000010000 */
[----:B------:R-:W-:Y:S01]  /*14ee0*/  MOV R39, R31 ;  /* 0x0000001f00277202 */ /* 0x000fe20000000f00 */
[----:B------:R-:W-:Y:S01]  /*14ef0*/  IMAD.MOV.U32 R38, RZ, RZ, R30 ;  /* 0x000000ffff267224 */ /* 0x000fe200078e001e */
[----:B------:R-:W-:Y:S01]  /*14f00*/  MOV R31, R70 ;  /* 0x00000046001f7202 */ /* 0x000fe20000000f00 */
[----:B------:R-:W-:-:S03]  /*14f10*/  IMAD.MOV.U32 R69, RZ, RZ, R113 ;  /* 0x000000ffff457224 */ /* 0x000fc600078e0071 */
[----:B------:R-:W-:Y:S01]  /*14f20*/  HMMA.16816.F32.BF16 R116, R128, R4, R116 ;  /* 0x000000048074723c */ /* 0x000fe20000041874 */
[----:B------:R-:W-:Y:S01]  /*14f30*/  FADD.FTZ R3, R35, R11 ;  /* 0x0000000b23037221 */ /* 0x000fe20000010000 */
[----:B------:R-:W3:Y:S01]  /*14f40*/  LDSM.16.MT88.4 R112, [R236+0x3900] ;  /* 0x00390000ec70783b */ /* 0x000ee20000004200 */
[----:B------:R-:W-:-:S04]  /*14f50*/  IMAD.MOV.U32 R42, RZ, RZ, R252 ;  /* 0x000000ffff2a7224 */ /* 0x000fc800078e00fc */
[----:B------:R-:W-:Y:S02]  /*14f60*/  FADD.FTZ R4, R34, R8 ;  /* 0x0000000822047221 */ /* 0x000fe40000010000 */
[----:B------:R-:W-:Y:S02]  /*14f70*/  FADD.FTZ R5, R40, R0 ;  /* 0x0000000028057221 */ /* 0x000fe40000010000 */
[----:B------:R-:W-:Y:S01]  /*14f80*/  FADD.FTZ R0, R41, R9 ;  /* 0x0000000929007221 */ /* 0x000fe20000010000 */
[----:B------:R-:W-:Y:S01]  /*14f90*/  MOV R43, R68 ;  /* 0x00000044002b7202 */ /* 0x000fe20000000f00 */
[----:B------:R-:W-:Y:S01]  /*14fa0*/  FADD.FTZ R8, R38, R4 ;  /* 0x0000000426087221 */ /* 0x000fe20000010000 */
[----:B------:R-:W-:Y:S01]  /*14fb0*/  MOV R29, R66 ;  /* 0x00000042001d7202 */ /* 0x000fe20000000f00 */
[----:B------:R-:W-:Y:S01]  /*14fc0*/  IMAD.MOV.U32 R30, RZ, RZ, R69 ;  /* 0x000000ffff1e7224 */ /* 0x000fe200078e0045 */
[----:B------:R-:W-:Y:S01]  /*14fd0*/  MOV R66, R102 ;  /* 0x0000006600427202 */ /* 0x000fe20000000f00 */
[----:B------:R-:W-:-:S02]  /*14fe0*/  FADD.FTZ R4, R39, R3 ;  /* 0x0000000327047221 */ /* 0x000fc40000010000 */
[----:B------:R-:W-:Y:S02]  /*14ff0*/  FADD.FTZ R0, R31, R0 ;  /* 0x000000001f007221 */ /* 0x000fe40000010000 */
[----:B------:R-:W-:Y:S02]  /*15000*/  IMAD.MOV.U32 R28, RZ, RZ, R71 ;  /* 0x000000ffff1c7224 */ /* 0x000fe400078e0047 */
[----:B------:R-:W-:Y:S02]  /*15010*/  FADD.FTZ R3, R42, R8 ;  /* 0x000000082a037221 */ /* 0x000fe40000010000 */
[----:B------:R-:W-:Y:S02]  /*15020*/  IMAD.MOV.U32 R252, RZ, RZ, R103 ;  /* 0x000000fffffc7224 */ /* 0x000fe400078e0067 */
        /* <DEDUP_REMOVED lines=40> */
[C---:B------:R-:W-:Y:S01]  /*152b0*/  HMMA.16816.F32.BF16 R76, R124.reuse, R82, R76 ;  /* 0x000000527c4c723c */ /* 0x040fe2000004184c */
[----:B------:R4:W-:Y:S07]  /*152c0*/  STL [R1+0x3c], R0 ;  /* 0x00003c0001007387 */ /* 0x0009ee0000100800 */
[C---:B--2---:R-:W-:Y:S08]  /*152d0*/  HMMA.16816.F32.BF16 R88, R124.reuse, R96, R88 ;  /* 0x000000607c58723c */ /* 0x044ff00000041858 */
[C---:B------:R-:W-:Y:S08]  /*152e0*/  HMMA.16816.F32.BF16 R92, R124.reuse, R98, R92 ;  /* 0x000000627c5c723c */ /* 0x040ff0000004185c */
[----:B---3--:R-:W-:Y:S01]  /*152f0*/  HMMA.16816.F32.BF16 R104, R124, R112, R104 ;  /* 0x000000707c68723c */ /* 0x008fe20000041868 */
[----:B----4-:R-:W-:-:S07]  /*15300*/  FADD.FTZ R0, R15, R5 ;  /* 0x000000050f007221 */ /* 0x010fce0000010000 */
        /* <DEDUP_REMOVED lines=19> */
[----:B------:R-:W2:Y:S04]  /*15440*/  LDL.LU R135, [R1+0x28] ;  /* 0x0000280001877983 */ /* 0x000ea80000300800 */
[----:B------:R-:W3:Y:S04]  /*15450*/  LDL R136, [R1+0x18] ;  /* 0x0000180001887983 */ /* 0x000ee80000100800 */
[----:B------:R-:W4:Y:S01]  /*15460*/  LDL.LU R67, [R1+0x4c] ;  /* 0x00004c0001437983 */ /* 0x000f220000300800 */
[----:B-----5:R-:W-:Y:S01]  /*15470*/  SHF.R.S32.HI R66, RZ, 0x1f, R132 ;  /* 0x0000001fff427819 */ /* 0x020fe20000011484 */
[C---:B-1----:R-:W-:Y:S01]  /*15480*/  IMAD.SHL.U32 R0, R132.reuse, 0x2, RZ ;  /* 0x0000000284007824 */ /* 0x042fe200078e00ff */
[----:B------:R-:W-:Y:S01]  /*15490*/  MOV R140, R137 ;  /* 0x00000089008c7202 */ /* 0x000fe20000000f00 */
[----:B------:R-:W-:Y:S01]  /*154a0*/  IMAD.MOV.U32 R141, RZ, RZ, R2 ;  /* 0x000000ffff8d7224 */ /* 0x000fe200078e0002 */
[----:B------:R-:W-:Y:S01]  /*154b0*/  SHF.L.U64.HI R3, R132, 0x1, R66 ;  /* 0x0000000184037819 */ /* 0x000fe20000010242 */
[----:B------:R-:W-:Y:S01]  /*154c0*/  IMAD.MOV.U32 R132, RZ, RZ, R138 ;  /* 0x000000ffff847224 */ /* 0x000fe200078e008a */
[----:B------:R-:W-:-:S02]  /*154d0*/  ULDC UR6, c[0x0][0x210] ;  /* 0x0000840000067ab9 */ /* 0x000fc40000000800 */
[----:B------:R-:W-:Y:S01]  /*154e0*/  ULDC UR4, c[0x0][0x1e8] ;  /* 0x00007a0000047ab9 */ /* 0x000fe20000000800 */
[----:B------:R-:W-:Y:S01]  /*154f0*/  STL [R1+0x14], R3 ;  /* 0x0000140301007387 */ /* 0x000fe20000100800 */
[----:B------:R-:W-:Y:S02]  /*15500*/  ULEA.HI.SX32 UR8, UR8, 0xfffffffe, 0x1a ;  /* 0xfffffffe08087891 */ /* 0x000fe4000f8fd23f */
[----:B------:R-:W-:Y:S01]  /*15510*/  UIMAD UR6, UR16, UR6, URZ ;  /* 0x00000006100672a4 */ /* 0x000fe2000f8e023f */
[----:B------:R2:W-:Y:S01]  /*15520*/  STL [R1+0x10], R0 ;  /* 0x0000100001007387 */ /* 0x0005e20000100800 */
[----:B------:R-:W-:Y:S02]  /*15530*/  UIMAD UR4, UR16, UR4, URZ ;  /* 0x00000004100472a4 */ /* 0x000fe4000f8e023f */
[----:B------:R-:W-:Y:S02]  /*15540*/  ULDC.64 UR20, c[0x0][0x118] ;  /* 0x0000460000147ab9 */ /* 0x000fe40000000a00 */
[----:B------:R-:W-:Y:S01]  /*15550*/  ULDC.64 UR14, c[0x0][0x118] ;  /* 0x00004600000e7ab9 */ /* 0x000fe20000000a00 */
[C---:B--2---:R-:W-:Y:S01]  /*15560*/  IMAD.SHL.U32 R0, R135.reuse, 0x2, RZ ;  /* 0x0000000287007824 */ /* 0x044fe200078e00ff */
[----:B----4-:R-:W-:-:S05]  /*15570*/  SHF.L.U64.HI R3, R135, 0x1, R67 ;  /* 0x0000000187037819 */ /* 0x010fca0000010243 */
[----:B------:R1:W-:Y:S04]  /*15580*/  STL [R1+0xc], R3 ;  /* 0x00000c0301007387 */ /* 0x0003e80000100800 */
[----:B------:R3:W-:Y:S01]  /*15590*/  STL [R1+0x8], R0 ;  /* 0x0000080001007387 */ /* 0x0007e20000100800 */
[----:B-1----:R-:W-:Y:S02]  /*155a0*/  MOV R3, R139 ;  /* 0x0000008b00037202 */ /* 0x002fe40000000f00 */
[----:B---3--:R-:W-:-:S05]  /*155b0*/  IADD3 R0, R136, 0x100, RZ ;  /* 0x0000010088007810 */ /* 0x008fca0007ffe0ff */
[----:B------:R1:W-:Y:S01]  /*155c0*/  STL [R1+0x4], R0 ;  /* 0x0000040001007387 */ /* 0x0003e20000100800 */
[----:B------:R-:W-:Y:S05]  /*155d0*/  BRA `(.L_x_906) ;  /* 0x0000046000007947 */ /* 0x000fea0003800000 */
.L_x_908:
[----:B------:R-:W2:Y:S01]  /*155e0*/  LDL R12, [R1+0x48] ;  /* 0x00004800010c7983 */ /* 0x000ea20000100800 */
[----:B------:R-:W-:Y:S01]  /*155f0*/  IMAD.MOV.U32 R2, RZ, RZ, c[0x0][0x2b8] ;  /* 0x0000ae00ff027624 */ /* 0x000fe200078e00ff */
[----:B------:R-:W-:Y:S01]  /*15600*/  ULEA UR7, UR8, UR19, 0x6 ;  /* 0x0000001308077291 */ /* 0x000fe2000f8e303f */
[----:B------:R-:W-:Y:S01]  /*15610*/  IMAD.MOV.U32 R7, RZ, RZ, RZ ;  /* 0x000000ffff077224 */ /* 0x000fe200078e00ff */
[----:B------:R-:W3:Y:S02]  /*15620*/  LDL R39, [R1+0x10] ;  /* 0x0000100001277983 */ /* 0x000ee40000100800 */
[----:B------:R-:W-:Y:S02]  /*15630*/  ISETP.NE.AND P3, PT, R2, 0x1, PT ;  /* 0x000000010200780c */ /* 0x000fe40003f65270 */
[----:B------:R-:W4:Y:S01]  /*15640*/  LDL R38, [R1+0x8] ;  /* 0x0000080001267983 */ /* 0x000f220000100800 */
[----:B------:R-:W-:Y:S03]  /*15650*/  IMAD.U32 R2, RZ, RZ, UR7 ;  /* 0x00000007ff027e24 */ /* 0x000fe6000f8e00ff */
        /* <DEDUP_REMOVED lines=42> */
[----:B------:R1:W-:Y:S03]  /*15900*/  LDGSTS.E.BYPASS.LTC128B.128 [R35+0x4100], [R8.64], !P5 ;  /* 0x0410000008237fae */ /* 0x0003e6000e901d4e */
[--C-:B--2---:R-:W-:Y:S01]  /*15910*/  IMAD.X R5, R13, 0x1, R37.reuse, P0 ;  /* 0x000000010d057824 */ /* 0x104fe200000e0625 */
[----:B------:R2:W-:Y:S01]  /*15920*/  LDGSTS.E.BYPASS.LTC128B.128 [R35+0x6100], [R6.64], !P4 ;  /* 0x0610000006237fae */ /* 0x0005e2000e101d4e */
[-C--:B------:R-:W-:Y:S02]  /*15930*/  IADD3 R12, P0, R12, R38.reuse, RZ ;  /* 0x000000260c0c7210 */ /* 0x080fe40007f1e0ff */
[-C--:B------:R-:W-:Y:S01]  /*15940*/  IADD3 R10, P3, R11, R39.reuse, RZ ;  /* 0x000000270b0a7210 */ /* 0x080fe20007f7e0ff */
[----:B------:R4:W-:Y:S02]  /*15950*/  LDGSTS.E.BYPASS.LTC128B.128 [R35+0x4900], [R4.64], !P5 ;  /* 0x0490000004237fae */ /* 0x0009e4000e901d4e */
[--C-:B------:R-:W-:Y:S05]  /*15960*/  IMAD.X R13, R13, 0x1, R36.reuse, P0 ;  /* 0x000000010d0d7824 */ /* 0x100fea00000e0624 */
        /* <DEDUP_REMOVED lines=13> */
.L_x_906:
        /* <DEDUP_REMOVED lines=369> */
.L_x_907:
        /* <DEDUP_REMOVED lines=868> */
.L_x_905:
        /* <DEDUP_REMOVED lines=183> */
[----:B-----5:R-:W-:Y:S02]  /*1b300*/  @P1 FFMA.FTZ R63, R3, R137, R7 ;  /* 0x00000089033f1223 */ /* 0x020fe40000010007 */
[----:B------:R-:W-:Y:S02]  /*1b310*/  @P0 FFMA.FTZ R64, R0, R2, R4 ;  /* 0x0000000200400223 */ /* 0x000fe40000010004 */
.L_x_851:
        /* <DEDUP_REMOVED lines=116> */
[----:B------:R-:W-:-:S02]  /*1ba60*/  F2FP.BF16.PACK_AB R9, R131, R130 ;  /* 0x000000828309723e */ /* 0x000fc400000010ff */
[----:B------:R-:W-:Y:S01]  /*1ba70*/  F2FP.BF16.PACK_AB R11, R121, R120 ;  /* 0x00000078790b723e */ /* 0x000fe200000010ff */
[----:B---3--:R-:W-:Y:S01]  /*1ba80*/  IMAD.IADD R8, R7, 0x1, R2 ;  /* 0x0000000107087824 */ /* 0x008fe200078e0202 */
        /* <DEDUP_REMOVED lines=55> */
[----:B---3--:R-:W-:-:S03]  /*1be00*/  IMAD.U32 R9, RZ, RZ, UR5 ;  /* 0x00000005ff097e24 */ /* 0x008fc6000f8e00ff */
[----:B------:R-:W-:Y:S06]  /*1be10*/  BAR.SYNC.DEFER_BLOCKING 0x1, 0x80 ;  /* 0x0042000000007b1d */ /* 0x000fec0000010000 */
[----:B------:R-:W-:Y:S02]  /*1be20*/  ULDC.64 UR4, c[0x0][0x508] ;  /* 0x0001420000047ab9 */ /* 0x000fe40000000a00 */
[----:B------:R-:W-:Y:S01]  /*1be30*/  UISETP.NE.U32.AND UP0, UPT, URZ, UR4, UPT ;  /* 0x000000043f00728c */ /* 0x000fe2000bf05070 */
[----:B------:R-:W3:Y:S03]  /*1be40*/  @P0 LDG.E R0, [R8.64] ;  /* 0x0000000a08000981 */ /* 0x000ee6000c1e1900 */
        /* <DEDUP_REMOVED lines=10> */
[----:B---3--:R-:W1:Y:S02]  /*1bef0*/  @P0 R2UR UR5, R0 ;  /* 0x00000000000503c2 */ /* 0x008e6400000e0000 */
[----:B-1----:R-:W-:Y:S02]  /*1bf00*/  @UP1 USHF.R.S32.HI UR4, URZ, 0x1f, UR5 ;  /* 0x0000001f3f041899 */ /* 0x002fe40008011405 */
[----:B------:R-:W-:-:S05]  /*1bf10*/  @UP1 UMOV UR12, UR5 ;  /* 0x00000005000c1c82 */ /* 0x000fca0008000000 */
[----:B------:R-:W-:Y:S01]  /*1bf20*/  @UP1 UMOV UR13, UR4 ;  /* 0x00000004000d1c82 */ /* 0x000fe20008000000 */
[----:B------:R-:W-:Y:S05]  /*1bf30*/  @P1 BRA `(.L_x_910) ;  /* 0x0000004000001947 */ /* 0x000fea0003800000 */
[----:B----4-:R-:W-:Y:S05]  /*1bf40*/  @!P0 BRA `(.L_x_910) ;  /* 0x0000003000008947 */ /* 0x010fea0003800000 */
[----:B------:R-:W3:Y:S04]  /*1bf50*/  LDG.E R0, [R8.64] ;  /* 0x0000000a08007981 */ /* 0x000ee8000c1e1900 */
[----:B------:R-:W3:Y:S02]  /*1bf60*/  LDG.E R2, [R8.64+0x4] ;  /* 0x0000040a08027981 */ /* 0x000ee4000c1e1900 */
[----:B---3-5:R-:W-:Y:S02]  /*1bf70*/  IADD3 R17, -R0, R2, RZ ;  /* 0x0000000200117210 */ /* 0x028fe40007ffe1ff */
.L_x_910:
[----:B----4-:R-:W-:Y:S01]  /*1bf80*/  LOP3.LUT R0, R60, 0xffffffe0, RZ, 0xc0, !PT ;  /* 0xffffffe03c007812 */ /* 0x010fe200078ec0ff */
        /* <DEDUP_REMOVED lines=22> */
[----:B------:R-:W-:Y:S01]  /*1c0f0*/  UIMAD.WIDE.U32 UR18, UR16, UR4, UR18 ;  /* 0x00000004101272a5 */ /* 0x000fe2000f8e0012 */
[----:B------:R-:W-:Y:S01]  /*1c100*/  LOP3.LUT P0, RZ, R5, 0x3, RZ, 0xc0, !PT ;  /* 0x0000000305ff7812 */ /* 0x000fe2000780c0ff */
[----:B------:R-:W-:Y:S01]  /*1c110*/  IMAD R2, R4, 0x8, R2 ;  /* 0x0000000804027824 */ /* 0x000fe200078e0202 */
[----:B------:R-:W-:Y:S01]  /*1c120*/  UIMAD UR6, UR16, UR5, UR6 ;  /* 0x00000005100672a4 */ /* 0x000fe2000f8e0206 */
[----:B------:R-:W-:Y:S01]  /*1c130*/  IMAD R15, R3, 0x10, R0 ;  /* 0x00000010030f7824 */ /* 0x000fe200078e0200 */
[----:B------:R-:W-:Y:S01]  /*1c140*/  USEL UR24, UR24, URZ, !UP1 ;  /* 0x0000003f18187287 */ /* 0x000fe2000c800000 */
[-C--:B------:R-:W-:Y:S01]  /*1c150*/  LEA.HI R4, R65, R66.reuse, RZ, 0x3 ;  /* 0x0000004241047211 */ /* 0x080fe200078f18ff */
        /* <DEDUP_REMOVED lines=21> */
[----:B-----5:R-:W-:Y:S01]  /*1c2b0*/  IMAD R17, R17, c[0x0][0x4e8], RZ ;  /* 0x00013a0011117a24 */ /* 0x020fe200078e02ff */
[----:B------:R-:W-:Y:S01]  /*1c2c0*/  BSSY B0, `(.L_x_911) ;  /* 0x0000069000007945 */ /* 0x000fe20003800000 */
        /* <DEDUP_REMOVED lines=10> */
[----:B------:R-:W-:Y:S01]  /*1c370*/  UIMAD UR6, UR12, UR7, UR6 ;  /* 0x000000070c0672a4 */ /* 0x000fe2000f8e0206 */
[----:B------:R-:W-:Y:S01]  /*1c380*/  ISETP.GE.OR P2, PT, R15, R17, P0 ;  /* 0x000000110f00720c */ /* 0x000fe20000746670 */
        /* <DEDUP_REMOVED lines=38> */
[----:B------:R-:W3:Y:S01]  /*1c5f0*/  SHFL.IDX PT, R9, R0, 0x1, 0x1c1f ;  /* 0x003c1f0000097f89 */ /* 0x000ee200000e0000 */
[----:B------:R-:W-:Y:S01]  /*1c600*/  IADD3 R15, R15, 0x48, RZ ;  /* 0x000000480f0f7810 */ /* 0x000fe20007ffe0ff */
[----:B------:R-:W-:Y:S01]  /*1c610*/  IMAD.SHL.U32 R16, R21, 0x8, RZ ;  /* 0x0000000815107824 */ /* 0x000fe200078e00ff */
[-C--:B------:R-:W-:Y:S01]  /*1c620*/  ISETP.GE.OR P1, PT, R14, R17.reuse, P0 ;  /* 0x000000110e00720c */ /* 0x080fe20000726670 */
[----:B------:R-:W-:Y:S01]  /*1c630*/  SHFL.IDX PT, R12, R5, 0x2, 0x1c1f ;  /* 0x005c1f00050c7f89 */ /* 0x000fe200000e0000 */
[----:B------:R-:W-:Y:S01]  /*1c640*/  ISETP.GE.OR P0, PT, R15, R17, P0 ;  /* 0x000000110f00720c */ /* 0x000fe20000706670 */
[----:B------:R-:W-:Y:S01]  /*1c650*/  IMAD.IADD R3, R3, 0x1, R18 ;  /* 0x0000000103037824 */ /* 0x000fe200078e0212 */
[----:B------:R-:W-:Y:S01]  /*1c660*/  LOP3.LUT R15, R20, 0x7ffffe00, R16, 0xf8, !PT ;  /* 0x7ffffe00140f7812 */ /* 0x000fe200078ef810 */
[----:B------:R-:W4:Y:S02]  /*1c670*/  SHFL.IDX PT, R13, R0, 0x2, 0x1c1f ;  /* 0x005c1f00000d7f89 */ /* 0x000f2400000e0000 */
[----:B------:R-:W-:-:S02]  /*1c680*/  IMAD.WIDE.U32 R2, R7, c[0x0][0x3d8], R2 ;  /* 0x0000f60007027a25 */ /* 0x000fc400078e0002 */
[----:B------:R-:W-:Y:S04]  /*1c690*/  SHFL.IDX PT, R4, R5, 0x3, 0x1c1f ;  /* 0x007c1f0005047f89 */ /* 0x000fe800000e0000 */
[----:B------:R2:W2:Y:S04]  /*1c6a0*/  SHFL.IDX PT, R5, R0, 0x3, 0x1c1f ;  /* 0x007c1f0000057f89 */ /* 0x0004a800000e0000 */
[----:B-1----:R1:W-:Y:S04]  /*1c6b0*/  @!P2 ST.E [R10.64], R61 ;  /* 0x0000003d0a00a985 */ /* 0x0023e8000c10190a */
[----:B---3--:R1:W-:Y:S04]  /*1c6c0*/  @!P3 ST.E [R8.64], R62 ;  /* 0x0000003e0800b985 */ /* 0x0083e8000c10190a */
[----:B----4-:R1:W-:Y:S01]  /*1c6d0*/  @!P1 ST.E [R12.64], R63 ;  /* 0x0000003f0c009985 */ /* 0x0103e2000c10190a */
[----:B--2---:R-:W-:-:S03]  /*1c6e0*/  SHF.R.S32.HI R0, RZ, 0x1f, R7 ;  /* 0x0000001fff007819 */ /* 0x004fc60000011407 */
        /* <DEDUP_REMOVED lines=38> */
.L_x_912:
[----:B--234-:R-:W-:Y:S05]  /*1c950*/  BSYNC B0 ;  /* 0x0000000000007941 */ /* 0x01cfea0003800000 */
.L_x_911:
        /* <DEDUP_REMOVED lines=16> */
.L_x_914:
[----:B------:R-:W-:Y:S05]  /*1ca60*/  BSYNC B0 ;  /* 0x0000000000007941 */ /* 0x000fea0003800000 */
.L_x_913:
        /* <DEDUP_REMOVED lines=16> */
.L_x_916:
[----:B------:R-:W-:Y:S05]  /*1cb70*/  BSYNC B0 ;  /* 0x0000000000007941 */ /* 0x000fea0003800000 */
.L_x_915:
        /* <DEDUP_REMOVED lines=16> */
.L_x_918:
[----:B------:R-:W-:Y:S05]  /*1cc80*/  BSYNC B0 ;  /* 0x0000000000007941 */ /* 0x000fea0003800000 */
.L_x_917:
        /* <DEDUP_REMOVED lines=16> */
.L_x_920:
[----:B------:R-:W-:Y:S05]  /*1cd90*/  BSYNC B0 ;  /* 0x0000000000007941 */ /* 0x000fea0003800000 */
.L_x_919:
        /* <DEDUP_REMOVED lines=16> */
.L_x_922:
[----:B------:R-:W-:Y:S05]  /*1cea0*/  BSYNC B0 ;  /* 0x0000000000007941 */ /* 0x000fea0003800000 */
.L_x_921:
        /* <DEDUP_REMOVED lines=16> */
.L_x_924:
[----:B------:R-:W-:Y:S05]  /*1cfb0*/  BSYNC B0 ;  /* 0x0000000000007941 */ /* 0x000fea0003800000 */
.L_x_923:
        /* <DEDUP_REMOVED lines=17> */
.L_x_909:
        /* <DEDUP_REMOVED lines=10> */
[----:B------:R-:W3:Y:S01]  /*1d170*/  @P0 LDG.E R0, [R4.64] ;  /* 0x0000000a04000981 */ /* 0x000ee2000c1e1900 */
        /* <DEDUP_REMOVED lines=11> */
[----:B---3--:R-:W3:Y:S02]  /*1d230*/  @P0 R2UR UR5, R0 ;  /* 0x00000000000503c2 */ /* 0x008ee400000e0000 */
[----:B---3--:R-:W-:Y:S02]  /*1d240*/  @UP1 USHF.R.S32.HI UR4, URZ, 0x1f, UR5 ;  /* 0x0000001f3f041899 */ /* 0x008fe40008011405 */
[----:B------:R-:W-:-:S05]  /*1d250*/  @UP1 UMOV UR12, UR5 ;  /* 0x00000005000c1c82 */ /* 0x000fca0008000000 */
[----:B------:R-:W-:Y:S01]  /*1d260*/  @UP1 UMOV UR13, UR4 ;  /* 0x00000004000d1c82 */ /* 0x000fe20008000000 */
[----:B------:R-:W-:Y:S05]  /*1d270*/  @P1 BRA `(.L_x_925) ;  /* 0x0000004000001947 */ /* 0x000fea0003800000 */
[----:B-1----:R-:W-:Y:S05]  /*1d280*/  @!P0 BRA `(.L_x_925) ;  /* 0x0000003000008947 */ /* 0x002fea0003800000 */
[----:B------:R-:W3:Y:S04]  /*1d290*/  LDG.E R0, [R4.64] ;  /* 0x0000000a04007981 */ /* 0x000ee8000c1e1900 */
[----:B------:R-:W3:Y:S02]  /*1d2a0*/  LDG.E R2, [R4.64+0x4] ;  /* 0x0000040a04027981 */ /* 0x000ee4000c1e1900 */
[----:B---3-5:R-:W-:Y:S02]  /*1d2b0*/  IADD3 R10, -R0, R2, RZ ;  /* 0x00000002000a7210 */ /* 0x028fe40007ffe1ff */
.L_x_925:
        /* <DEDUP_REMOVED lines=43> */
.L_x_927:
[----:B------:R-:W-:Y:S05]  /*1d570*/  BSYNC B0 ;  /* 0x0000000000007941 */ /* 0x000fea0003800000 */
.L_x_926:
[----:B------:R-:W3:Y:S01]  /*1d580*/  S2R R12, SR_CTAID.X ;  /* 0x00000000000c7919 */ /* 0x000ee20000002500 */
        /* <DEDUP_REMOVED lines=19> */
[C---:B---3--:R-:W-:Y:S01]  /*1d6c0*/  IMAD R0, R12.reuse, 0x80, R0 ;  /* 0x000000800c007824 */ /* 0x048fe200078e0200 */
        /* <DEDUP_REMOVED lines=30> */
[----:B------:R1:W3:Y:S04]  /*1d8b0*/  SHFL.IDX PT, R2, R11, RZ, 0x181f ;  /* 0x00181fff0b027589 */ /* 0x0002e800000e0000 */
[----:B------:R1:W4:Y:S08]  /*1d8c0*/  SHFL.IDX PT, R3, R9, RZ, 0x181f ;  /* 0x00181fff09037589 */ /* 0x00033000000e0000 */
        /* <DEDUP_REMOVED lines=10> */
.L_x_929:
[----:B------:R-:W-:Y:S05]  /*1d970*/  BSYNC B0 ;  /* 0x0000000000007941 */ /* 0x000fea0003800000 */
.L_x_928:
[----:B------:R-:W-:Y:S01]  /*1d980*/  IADD3 R0, R8, 0x10, RZ ;  /* 0x0000001008007810 */ /* 0x000fe20007ffe0ff */
[----:B---34-:R3:W4:Y:S01]  /*1d990*/  SHFL.IDX PT, R3, R9, 0x1, 0x181f ;  /* 0x00381f0009037f89 */ /* 0x01872200000e0000 */
        /* <DEDUP_REMOVED lines=13> */
.L_x_931:
[----:B------:R-:W-:Y:S05]  /*1da70*/  BSYNC B0 ;  /* 0x0000000000007941 */ /* 0x000fea0003800000 */
.L_x_930:
[----:B------:R-:W-:Y:S01]  /*1da80*/  IADD3 R0, R8, 0x20, RZ ;  /* 0x0000002008007810 */ /* 0x000fe20007ffe0ff */
[----:B-1--4-:R1:W4:Y:S01]  /*1da90*/  SHFL.IDX PT, R3, R9, 0x2, 0x181f ;  /* 0x00581f0009037f89 */ /* 0x01232200000e0000 */
        /* <DEDUP_REMOVED lines=13> */
.L_x_933:
[----:B------:R-:W-:Y:S05]  /*1db70*/  BSYNC B0 ;  /* 0x0000000000007941 */ /* 0x000fea0003800000 */
.L_x_932:
        /* <DEDUP_REMOVED lines=15> */
.L_x_935:
[----:B------:R-:W-:Y:S05]  /*1dc70*/  BSYNC B0 ;  /* 0x0000000000007941 */ /* 0x000fea0003800000 */
.L_x_934:
        /* <DEDUP_REMOVED lines=15> */
.L_x_937:
[----:B------:R-:W-:Y:S05]  /*1dd70*/  BSYNC B0 ;  /* 0x0000000000007941 */ /* 0x000fea0003800000 */
.L_x_936:
        /* <DEDUP_REMOVED lines=15> */
.L_x_939:
[----:B------:R-:W-:Y:S05]  /*1de70*/  BSYNC B0 ;  /* 0x0000000000007941 */ /* 0x000fea0003800000 */
.L_x_938:
        /* <DEDUP_REMOVED lines=15> */
.L_x_941:
[----:B------:R-:W-:Y:S05]  /*1df70*/  BSYNC B0 ;  /* 0x0000000000007941 */ /* 0x000fea0003800000 */
.L_x_940:
[----:B------:R-:W-:Y:S01]  /*1df80*/  IADD3 R0, R8, 0x70, RZ ;  /* 0x0000007008007810 */ /* 0x000fe20007ffe0ff */
[----:B---34-:R3:W4:Y:S03]  /*1df90*/  SHFL.IDX PT, R3, R9, 0x7, 0x181f ;  /* 0x00f81f0009037f89 */ /* 0x01872600000e0000 */
[----:B------:R-:W-:Y:S01]  /*1dfa0*/  ISETP.GE.AND P0, PT, R0, R10, PT ;  /* 0x0000000a0000720c */ /* 0x000fe20003f06270 */
[----:B------:R3:W1:-:S12]  /*1dfb0*/  SHFL.IDX PT, R2, R11, 0x7, 0x181f ;  /* 0x00f81f000b027f89 */ /* 0x00065800000e0000 */
[----:B------:R-:W-:Y:S05]  /*1dfc0*/  @P0 EXIT ;  /* 0x000000000000094d */ /* 0x000fea0003800000 */
[----:B------:R-:W-:-:S13]  /*1dfd0*/  ISETP.GE.AND P0, PT, R6, c[0x0][0x3c8], PT ;  /* 0x0000f20006007a0c */ /* 0x000fda0003f06270 */
[----:B-1--4-:R-:W-:-:S05]  /*1dfe0*/  @!P0 IMAD.WIDE R4, R6, 0x2, R2 ;  /* 0x0000000206048825 */ /* 0x012fca00078e0202 */
        /* <DEDUP_REMOVED lines=9> */
.L_x_942:
        /* <DEDUP_REMOVED lines=16> */
.L_x_4343:


//--------------------- .text._ZN7cutlass13device_kernelIN5flash19enable_sm80_to_sm89INS1_16FlashAttnFwdSm80INS1_25CollectiveMainloopFwdSm80ILi4ELi1ELb0EN4cute5tupleIJNS5_1CILi128EEENS7_ILi48EEES8_EEELi128ENS_10bfloat16_tEfNS_4arch4Sm80ELb0ELb1ELb1ELb0ELb1ELb0ELb1ELb0EEENS1_21CollectiveEpilogueFwdINS6_IJS8_S8_S9_EEENS6_IJNS7_ILi1EEESH_SH_EEESB_SD_Li128ELb0ELb1ELb0ELb0EEENS1_19SingleTileSchedulerILb0ELb0ELb1ELi128EEEEEEEEEvNT_6ParamsE --------------------------
	.section	.text._ZN7cutlass13device_kernelIN5flash19enable_sm80_to_sm89INS1_16FlashAttnFwdSm80INS1_25CollectiveMainloopFwdSm80ILi4ELi1ELb0EN4cute5tupleIJNS5_1CILi128EEENS7_ILi48EEES8_EEELi128ENS_10bfloat16_tEfNS_4arch4Sm80ELb0ELb1ELb1ELb0ELb1ELb0ELb1ELb0EEENS1_21CollectiveEpilogueFwdINS6_IJS8_S8_S9_EEENS6_IJNS7_ILi1EEESH_SH_EEESB_SD_Li128ELb0ELb1ELb0ELb0EEENS1_19SingleTileSchedulerILb0ELb0ELb1ELi128EEEEEEEEEvNT_6ParamsE,"ax",@progbits
	.sectioninfo	@"SHI_REGISTERS=255"
	.align	128
.text._ZN7cutlass13device_kernelIN5flash19enable_sm80_to_sm89INS1_16FlashAttnFwdSm80INS1_25CollectiveMainloopFwdSm80ILi4ELi1ELb0EN4cute5tupleIJNS5_1CILi128EEENS7_ILi48EEES8_EEELi128ENS_10bfloat16_tEfNS_4arch4Sm80ELb0ELb1ELb1ELb0ELb1ELb0ELb1ELb0EEENS1_21CollectiveEpilogueFwdINS6_IJS8_S8_S9_EEENS6_IJNS7_ILi1EEESH_SH_EEESB_SD_Li128ELb0ELb1ELb0ELb0EEENS1_19SingleTileSchedulerILb0ELb0ELb1ELi128EEEEEEEEEvNT_6ParamsE:
        .type           _ZN7cutlass13device_kernelIN5flash19enable_sm80_to_sm89INS1_16FlashAttnFwdSm80INS1_25CollectiveMainloopFwdSm80ILi4ELi1ELb0EN4cute5tupleIJNS5_1CILi128EEENS7_ILi48EEES8_EEELi128ENS_10bfloat16_tEfNS_4arch4Sm80ELb0ELb1ELb1ELb0ELb1ELb0ELb1ELb0EEENS1_21CollectiveEpilogueFwdINS6_IJS8_S8_S9_EEENS6_IJNS7_ILi1EEESH_SH_EEESB_SD_Li128ELb0ELb1ELb0ELb0EEENS1_19SingleTileSchedulerILb0ELb0ELb1ELi128EEEEEEEEEvNT_6ParamsE,@function
        .size           _ZN7cutlass13device_kernelIN5flash19enable_sm80_to_sm89INS1_16FlashAttnFwdSm80INS1_25CollectiveMainloopFwdSm80ILi4ELi1ELb0EN4cute5tupleIJNS5_1CILi128EEENS7_ILi48EEES8_EEELi128ENS_10bfloat16_tEfNS_4arch4Sm80ELb0ELb1ELb1ELb0ELb1ELb0ELb1ELb0EEENS1_21CollectiveEpilogueFwdINS6_IJS8_S8_S9_EEENS6_IJNS7_ILi1EEESH_SH_EEESB_SD_Li128ELb0ELb1ELb0ELb0EEENS1_19SingleTileSchedulerILb0ELb0ELb1ELi128EEEEEEEEEvNT_6ParamsE,(.L_x_4344 - _ZN7cutlass13device_kernelIN5flash19enable_sm80_to_sm89INS1_16FlashAttnFwdSm80INS1_25CollectiveMainloopFwdSm80ILi4ELi1ELb0EN4cute5tupleIJNS5_1CILi128EEENS7_ILi48EEES8_EEELi128ENS_10bfloat16_tEfNS_4arch4Sm80ELb0ELb1ELb1ELb0ELb1ELb0ELb1ELb0EEENS1_21CollectiveEpilogueFwdINS6_IJS8_S8_S9_EEENS6_IJNS7_ILi1EEESH_SH_EEESB_SD_Li128ELb0ELb1ELb0ELb0EEENS1_19SingleTileSchedulerILb0ELb0ELb1ELi128EEEEEEEEEvNT_6ParamsE)
        .other          _ZN7cutlass13device_kernelIN5flash19enable_sm80_to_sm89INS1_16FlashAttnFwdSm80INS1_25CollectiveMainloopFwdSm80ILi4ELi1ELb0EN4cute5tupleIJNS5_1CILi128EEENS7_ILi48EEES8_EEELi128ENS_10bfloat16_tEfNS_4arch4Sm80ELb0ELb1ELb1ELb0ELb1ELb0ELb1ELb0EEENS1_21CollectiveEpilogueFwdINS6_IJS8_S8_S9_EEENS6_IJNS7_ILi1EEESH_SH_EEESB_SD_Li128ELb0ELb1ELb0ELb0EEENS1_19SingleTileSchedulerILb0ELb0ELb1ELi128EEEEEEEEEvNT_6ParamsE,@"STO_CUDA_ENTRY STV_DEFAULT"
_ZN7cutlass13device_kernelIN5flash19enable_sm80_to_sm89INS1_16FlashAttnFwdSm80INS1_25CollectiveMainloopFwdSm80ILi4ELi1ELb0EN4cute5tupleIJNS5_1CILi128EEENS7_ILi48EEES8_EEELi128ENS_10bfloat16_tEfNS_4arch4Sm80ELb0ELb1ELb1ELb0ELb1ELb0ELb1ELb0EEENS1_21CollectiveEpilogueFwdINS6_IJS8_S8_S9_EEENS6_IJNS7_ILi1EEESH_SH_EEESB_SD_Li128ELb0ELb1ELb0ELb0EEENS1_19SingleTileSchedulerILb0ELb0ELb1ELi128EEEEEEEEEvNT_6ParamsE:
        /* <DEDUP_REMOVED lines=9> */
[----:B------:R-:W-:-:S04]  /*0090*/  ULDC.64 UR20, c[0x0][0x118] ;  /* 0x0000460000147ab9 */ /* 0x000fc80000000a00 */
[----:B------:R-:W-:-:S05]  /*00a0*/  PLOP3.LUT P0, PT, PT, PT, UP0, 0x80, 0x0 ;  /* 0x000000000000781c */ /* 0x000fca0003f0f008 */
[----:B------:R-:W-:Y:S02]  /*00b0*/  @UP0 UMOV UR4, 0x4 ;  /* 0x0000000400040882 */ /* 0x000fe40000000000 */
[----:B------:R-:W-:-:S06]  /*00c0*/  @UP0 UIMAD.WIDE UR4, UR6, UR4, UR8 ;  /* 0x00000004060402a5 */ /* 0x000fcc000f8e0208 */
[----:B------:R-:W-:Y:S02]  /*00d0*/  IMAD.U32 R2, RZ, RZ, UR4 ;  /* 0x00000004ff027e24 */ /* 0x000fe4000f8e00ff */
[----:B------:R-:W-:Y:S01]  /*00e0*/  IMAD.U32 R3, RZ, RZ, UR5 ;  /* 0x00000005ff037e24 */ /* 0x000fe2000f8e00ff */
[----:B------:R-:W1:Y:S01]  /*00f0*/  S2UR UR27, SR_CTAID.X ;  /* 0x00000000001b79c3 */ /* 0x000e620000002500 */
[----:B------:R-:W-:Y:S02]  /*0100*/  ULDC UR8, c[0x0][0x2c4] ;  /* 0x0000b10000087ab9 */ /* 0x000fe40000000800 */
[----:B------:R-:W-:Y:S01]  /*0110*/  ULDC.64 UR4, c[0x0][0x2c8] ;  /* 0x0000b20000047ab9 */ /* 0x000fe20000000a00 */
[----:B------:R-:W2:Y:S01]  /*0120*/  @P0 LDG.E R2, [R2.64] ;  /* 0x0000001402020981 */ /* 0x000ea2000c1e1900 */
[----:B------:R-:W-:Y:S02]  /*0130*/  UISETP.NE.AND UP1, UPT, UR8, 0x1, UPT ;  /* 0x000000010800788c */ /* 0x000fe4000bf25270 */
[----:B------:R-:W-:Y:S01]  /*0140*/  UMOV UR11, URZ ;  /* 0x0000003f000b7c82 */ /* 0x000fe20008000000 */
[----:B------:R-:W3:Y:S01]  /*0150*/  S2UR UR10, SR_CTAID.Y ;  /* 0x00000000000a79c3 */ /* 0x000ee20000002600 */
[----:B------:R-:W4:Y:S01]  /*0160*/  S2R R129, SR_TID.X ;  /* 0x0000000000817919 */ /* 0x000f220000002100 */
[----:B------:R-:W-:-:S02]  /*0170*/  ULDC UR22, c[0x0][0x2ac] ;  /* 0x0000ab0000167ab9 */ /* 0x000fc40000000800 */
[----:B------:R-:W-:Y:S02]  /*0180*/  ULDC UR12, c[0x0][0x168] ;  /* 0x00005a00000c7ab9 */ /* 0x000fe40000000800 */
[----:B------:R-:W-:Y:S02]  /*0190*/  UP2UR UR13, UPR, URZ, 0x2 ;  /* 0x000000023f0d7883 */ /* 0x000fe40008000000 */
[----:B-1----:R-:W-:-:S04]  /*01a0*/  USHF.L.U32 UR27, UR27, 0x7, URZ ;  /* 0x000000071b1b7899 */ /* 0x002fc8000800063f */
[----:B------:R-:W-:Y:S02]  /*01b0*/  @UP1 UIADD3 UR14, UR27, 0x7f, URZ ;  /* 0x0000007f1b0e1890 */ /* 0x000fe4000fffe03f */
[----:B------:R-:W-:Y:S02]  /*01c0*/  UIADD3 UR7, UR27, 0x7f, URZ ;  /* 0x0000007f1b077890 */ /* 0x000fe4000fffe03f */
[----:B------:R-:W-:Y:S02]  /*01d0*/  UIMAD.WIDE.U32 UR14, UR14, UR4, URZ ;  /* 0x000000040e0e72a5 */ /* 0x000fe4000f8e003f */
[----:B---3--:R-:W-:-:S05]  /*01e0*/  USHF.R.S32.HI UR18, URZ, 0x1f, UR10 ;  /* 0x0000001f3f127899 */ /* 0x008fca000801140a */
[----:B------:R-:W-:Y:S02]  /*01f0*/  @UP1 UMOV UR9, UR15 ;  /* 0x0000000f00091c82 */ /* 0x000fe40008000000 */
[----:B------:R-:W-:Y:S02]  /*0200*/  @UP1 USHF.R.U32.HI UR7, URZ, UR5, UR9 ;  /* 0x000000053f071299 */ /* 0x000fe40008011609 */
[----:B------:R-:W-:Y:S02]  /*0210*/  UMOV UR14, 0x1 ;  /* 0x00000001000e7882 */ /* 0x000fe40000000000 */
[----:B------:R-:W-:Y:S02]  /*0220*/  ULDC.64 UR4, c[0x0][0x328] ;  /* 0x0000ca0000047ab9 */ /* 0x000fe40000000a00 */
[----:B------:R-:W-:Y:S02]  /*0230*/  UISETP.LE.AND UP0, UPT, UR14, UR5, UPT ;  /* 0x000000050e00728c */ /* 0x000fe4000bf03270 */
[----:B------:R-:W-:-:S02]  /*0240*/  ULDC UR9, c[0x0][0x1d0] ;  /* 0x0000740000097ab9 */ /* 0x000fc40000000800 */
[----:B------:R-:W-:-:S04]  /*0250*/  UIMAD UR9, UR22, UR9, URZ ;  /* 0x00000009160972a4 */ /* 0x000fc8000f8e023f */
[----:B------:R-:W-:-:S04]  /*0260*/  UIADD3 UR12, UR9, -UR12, UR14 ;  /* 0x8000000c090c7290 */ /* 0x000fc8000fffe00e */
[----:B------:R-:W-:Y:S02]  /*0270*/  UIADD3 UR5, UR12, UR7, URZ ;  /* 0x000000070c057290 */ /* 0x000fe4000fffe03f */
[----:B------:R-:W-:Y:S02]  /*0280*/  UP2UR UR12, UPR, URZ, 0x1 ;  /* 0x000000013f0c7883 */ /* 0x000fe40008000000 */
[----:B------:R-:W-:Y:S01]  /*0290*/  UIADD3 UR7, UR5, UR4, URZ ;  /* 0x0000000405077290 */ /* 0x000fe2000fffe03f */
[----:B--2---:R1:W2:Y:S01]  /*02a0*/  @P0 R2UR UR11, R2 ;  /* 0x00000000020b03c2 */ /* 0x0042a200000e0000 */
[----:B------:R-:W-:-:S13]  /*02b0*/  PLOP3.LUT P0, PT, PT, PT, UP0, 0x40, 0x0 ;  /* 0x000000000000781c */ /* 0x000fda0003f0e808 */
[----:B------:R-:W-:Y:S05]  /*02c0*/  @P0 BRA `(.L_x_943) ;  /* 0x0000014000000947 */ /* 0x000fea0003800000 */
[----:B----4-:R-:W-:Y:S01]  /*02d0*/  ISETP.LT.AND P0, PT, RZ, UR5, PT ;  /* 0x00000005ff007c0c */ /* 0x010fe2000bf01270 */
[----:B------:R-:W-:-:S12]  /*02e0*/  UIADD3 UR15, UR5, -0x1, URZ ;  /* 0xffffffff050f7890 */ /* 0x000fd8000fffe03f */
[----:B------:R-:W-:Y:S05]  /*02f0*/  @P0 BRA `(.L_x_944) ;  /* 0x0000008000000947 */ /* 0x000fea0003800000 */
[----:B------:R-:W-:Y:S02]  /*0300*/  ULDC UR4, c[0x0][0x32c] ;  /* 0x0000cb0000047ab9 */ /* 0x000fe40000000800 */
[----:B------:R-:W-:Y:S02]  /*0310*/  UISETP.NE.AND UP0, UPT, UR14, UR4, UPT ;  /* 0x000000040e00728c */ /* 0x000fe4000bf05270 */
[----:B------:R-:W-:-:S03]  /*0320*/  UIADD3 UR15, -UR5, URZ, URZ ;  /* 0x0000003f050f7290 */ /* 0x000fc6000fffe13f */
[----:B------:R-:W-:Y:S02]  /*0330*/  ULDC.64 UR4, c[0x0][0x330] ;  /* 0x0000cc0000047ab9 */ /* 0x000fe40000000a00 */
[----:B------:R-:W-:-:S04]  /*0340*/  UIMAD.WIDE.U32 UR16, UR15, UR4, URZ ;  /* 0x000000040f1072a5 */ /* 0x000fc8000f8e003f */
[----:B------:R-:W-:-:S04]  /*0350*/  @UP0 USHF.R.U32.HI UR15, URZ, UR5, UR17 ;  /* 0x000000053f0f0299 */ /* 0x000fc80008011611 */
[----:B------:R-:W-:Y:S01]  /*0360*/  ULOP3.LUT UR15, URZ, UR15, URZ, 0x33, !UPT ;  /* 0x0000000f3f0f7292 */ /* 0x000fe2000f8e333f */
[----:B------:R-:W-:Y:S05]  /*0370*/  BRA `(.L_x_945) ;  /* 0x0000005000007947 */ /* 0x000fea0003800000 */
.L_x_944:
[----:B------:R-:W-:Y:S02]  /*0380*/  ULDC UR4, c[0x0][0x32c] ;  /* 0x0000cb0000047ab9 */ /* 0x000fe40000000800 */
[----:B------:R-:W-:-:S03]  /*0390*/  UISETP.NE.AND UP0, UPT, UR14, UR4, UPT ;  /* 0x000000040e00728c */ /* 0x000fc6000bf05270 */
[----:B------:R-:W-:Y:S02]  /*03a0*/  ULDC.64 UR4, c[0x0][0x330] ;  /* 0x0000cc0000047ab9 */ /* 0x000fe40000000a00 */
[----:B------:R-:W-:-:S06]  /*03b0*/  UIMAD.WIDE.U32 UR16, UR15, UR4, URZ ;  /* 0x000000040f1072a5 */ /* 0x000fcc000f8e003f */
[----:B------:R-:W-:Y:S02]  /*03c0*/  @UP0 USHF.R.U32.HI UR15, URZ, UR5, UR17 ;  /* 0x000000053f0f0299 */ /* 0x000fe40008011611 */
.L_x_945:
[----:B------:R-:W-:Y:S02]  /*03d0*/  ULDC UR4, c[0x0][0x32c] ;  /* 0x0000cb0000047ab9 */ /* 0x000fe40000000800 */
[----:B------:R-:W-:-:S04]  /*03e0*/  UIMAD UR4, UR15, UR4, UR4 ;  /* 0x000000040f0472a4 */ /* 0x000fc8000f8e0204 */
[----:B------:R-:W-:-:S04]  /*03f0*/  UISETP.LT.AND UP0, UPT, UR7, UR4, UPT ;  /* 0x000000040700728c */ /* 0x000fc8000bf01270 */
[----:B------:R-:W-:Y:S02]  /*0400*/  USEL UR7, UR7, UR4, UP0 ;  /* 0x0000000407077287 */ /* 0x000fe40008000000 */
.L_x_943:
[----:B----4-:R-:W-:Y:S02]  /*0410*/  UISETP.NE.AND UP0, UPT, UR8, 0x1, UPT ;  /* 0x000000010800788c */ /* 0x010fe4000bf05270 */
[----:B------:R-:W-:Y:S02]  /*0420*/  UIADD3 UR14, UR9, 0x2f, URZ ;  /* 0x0000002f090e7890 */ /* 0x000fe4000fffe03f */
[----:B------:R-:W-:Y:S02]  /*0430*/  UIADD3 UR24, UR7, 0x2f, URZ ;  /* 0x0000002f07187890 */ /* 0x000fe4000fffe03f */
[----:B------:R-:W-:Y:S02]  /*0440*/  ULDC.64 UR4, c[0x0][0x2c8] ;  /* 0x0000b20000047ab9 */ /* 0x000fe40000000a00 */
[----:B------:R-:W-:Y:S02]  /*0450*/  UIMAD.WIDE.U32 UR16, UR27, UR4, URZ ;  /* 0x000000041b1072a5 */ /* 0x000fe4000f8e003f */
[----:B------:R-:W-:-:S02]  /*0460*/  UIMAD.WIDE UR14, UR14, 0x2aaaaaab, URZ ;  /* 0x2aaaaaab0e0e78a5 */ /* 0x000fc4000f8e023f */
[----:B------:R-:W-:Y:S02]  /*0470*/  UIMAD.WIDE UR24, UR24, 0x2aaaaaab, URZ ;  /* 0x2aaaaaab181878a5 */ /* 0x000fe4000f8e023f */
[----:B------:R-:W-:Y:S02]  /*0480*/  UISETP.NE.AND UP1, UPT, UR12, URZ, UPT ;  /* 0x0000003f0c00728c */ /* 0x000fe4000bf25270 */
[----:B------:R-:W-:Y:S02]  /*0490*/  UMOV UR4, UR27 ;  /* 0x0000001b00047c82 */ /* 0x000fe40008000000 */
[----:B------:R-:W-:Y:S02]  /*04a0*/  @UP0 USHF.R.U32.HI UR4, URZ, UR5, UR17 ;  /* 0x000000053f040299 */ /* 0x000fe40008011611 */
[----:B------:R-:W-:Y:S01]  /*04b0*/  PLOP3.LUT P0, PT, PT, PT, UP1, 0x40, 0x0 ;  /* 0x000000000000781c */ /* 0x000fe20003f0e818 */
[----:B------:R-:W-:Y:S02]  /*04c0*/  UMOV UR17, UR15 ;  /* 0x0000000f00117c82 */ /* 0x000fe40008000000 */
[----:B------:R-:W-:-:S02]  /*04d0*/  UMOV UR15, UR25 ;  /* 0x00000019000f7c82 */ /* 0x000fc40008000000 */
[----:B------:R-:W-:Y:S02]  /*04e0*/  USHF.R.U32.HI UR14, URZ, 0x1f, UR17 ;  /* 0x0000001f3f0e7899 */ /* 0x000fe40008011611 */
[----:B------:R-:W-:Y:S02]  /*04f0*/  USHF.R.U32.HI UR7, URZ, 0x1f, UR15 ;  /* 0x0000001f3f077899 */ /* 0x000fe4000801160f */
[----:B------:R-:W-:Y:S02]  /*0500*/  ULDC UR26, c[0x0][0x168] ;  /* 0x00005a00001a7ab9 */ /* 0x000fe40000000800 */
[----:B------:R-:W-:Y:S02]  /*0510*/  UIADD3 UR26, UR9, -UR26, URZ ;  /* 0x8000001a091a7290 */ /* 0x000fe4000fffe03f */
[----:B------:R-:W-:Y:S02]  /*0520*/  ULEA.HI.SX32 UR14, UR17, UR14, 0x1d ;  /* 0x0000000e110e7291 */ /* 0x000fe4000f8fea3f */
[----:B------:R-:W-:-:S02]  /*0530*/  ULEA.HI.SX32 UR15, UR15, UR7, 0x1d ;  /* 0x000000070f0f7291 */ /* 0x000fc4000f8fea3f */
[----:B------:R-:W-:Y:S02]  /*0540*/  UIADD3 UR4, UR26, UR4, URZ ;  /* 0x000000041a047290 */ /* 0x000fe4000fffe03f */
[----:B------:R-:W-:Y:S02]  /*0550*/  UISETP.LT.AND UP0, UPT, UR14, UR15, UPT ;  /* 0x0000000f0e00728c */ /* 0x000fe4000bf01270 */
[----:B------:R-:W-:Y:S02]  /*0560*/  ULDC UR5, c[0x0][0x324] ;  /* 0x0000c90000057ab9 */ /* 0x000fe40000000800 */
        /* <DEDUP_REMOVED lines=11> */
[----:B------:R-:W-:-:S07]  /*0620*/  UIMAD.WIDE.U32 UR16, UR14, UR4, URZ ;  /* 0x000000040e1072a5 */ /* 0x000fce000f8e003f */
[----:B------:R-:W-:Y:S02]  /*0630*/  @UP0 UMOV UR15, UR17 ;  /* 0x00000011000f0c82 */ /* 0x000fe40008000000 */
[----:B------:R-:W-:-:S04]  /*0640*/  @UP0 USHF.R.U32.HI UR14, URZ, UR5, UR15 ;  /* 0x000000053f0e0299 */ /* 0x000fc8000801160f */
[----:B------:R-:W-:Y:S01]  /*0650*/  ULOP3.LUT UR14, URZ, UR14, URZ, 0x33, !UPT ;  /* 0x0000000e3f0e7292 */ /* 0x000fe2000f8e333f */
[----:B------:R-:W-:Y:S05]  /*0660*/  BRA `(.L_x_948) ;  /* 0x0000006000007947 */ /* 0x000fea0003800000 */
.L_x_947:
[----:B------:R-:W-:Y:S02]  /*0670*/  ULDC UR4, c[0x0][0x32c] ;  /* 0x0000cb0000047ab9 */ /* 0x000fe40000000800 */
[----:B------:R-:W-:-:S03]  /*0680*/  UISETP.NE.AND UP0, UPT, UR4, 0x1, UPT ;  /* 0x000000010400788c */ /* 0x000fc6000bf05270 */
[----:B------:R-:W-:Y:S02]  /*0690*/  ULDC.64 UR4, c[0x0][0x330] ;  /* 0x0000cc0000047ab9 */ /* 0x000fe40000000a00 */
[----:B------:R-:W-:-:S07]  /*06a0*/  UIMAD.WIDE.U32 UR16, UR14, UR4, URZ ;  /* 0x000000040e1072a5 */ /* 0x000fce000f8e003f */
[----:B------:R-:W-:Y:S02]  /*06b0*/  @UP0 UMOV UR15, UR17 ;  /* 0x00000011000f0c82 */ /* 0x000fe40008000000 */
[----:B------:R-:W-:Y:S02]  /*06c0*/  @UP0 USHF.R.U32.HI UR14, URZ, UR5, UR15 ;  /* 0x000000053f0e0299 */ /* 0x000fe4000801160f */
.L_x_948:
[----:B------:R-:W-:Y:S02]  /*06d0*/  ULDC UR4, c[0x0][0x32c] ;  /* 0x0000cb0000047ab9 */ /* 0x000fe40000000800 */
[----:B------:R-:W-:-:S04]  /*06e0*/  UIMAD UR4, UR14, UR4, URZ ;  /* 0x000000040e0472a4 */ /* 0x000fc8000f8e023f */
[----:B------:R-:W-:-:S04]  /*06f0*/  UISETP.LT.AND UP0, UPT, UR7, UR4, UPT ;  /* 0x000000040700728c */ /* 0x000fc8000bf01270 */
[----:B------:R-:W-:-:S04]  /*0700*/  USEL UR7, UR7, UR4, !UP0 ;  /* 0x0000000407077287 */ /* 0x000fc8000c000000 */
.L_x_946:
[----:B------:R-:W-:Y:S01]  /*0710*/  UIMAD.WIDE UR4, UR7, 0x2aaaaaab, URZ ;  /* 0x2aaaaaab070478a5 */ /* 0x000fe2000f8e023f */
[----:B------:R-:W-:Y:S01]  /*0720*/  PLOP3.LUT P4, PT, PT, PT, PT, 0x80, 0x0 ;  /* 0x000000000000781c */ /* 0x000fe20003f8f070 */
[----:B------:R-:W-:Y:S01]  /*0730*/  CS2R R126, SRZ ;  /* 0x00000000007e7805 */ /* 0x000fe2000001ff00 */
[----:B------:R-:W-:Y:S01]  /*0740*/  CS2R R124, SRZ ;  /* 0x00000000007c7805 */ /* 0x000fe2000001ff00 */
[----:B------:R-:W-:Y:S01]  /*0750*/  USHF.R.U32.HI UR4, URZ, 0x1f, UR5 ;  /* 0x0000001f3f047899 */ /* 0x000fe20008011605 */
[----:B------:R-:W-:Y:S01]  /*0760*/  CS2R R22, SRZ ;  /* 0x0000000000167805 */ /* 0x000fe2000001ff00 */
[----:B------:R-:W-:Y:S01]  /*0770*/  IMAD.MOV.U32 R130, RZ, RZ, RZ ;  /* 0x000000ffff827224 */ /* 0x000fe200078e00ff */
[----:B------:R-:W-:Y:S01]  /*0780*/  CS2R R122, SRZ ;  /* 0x00000000007a7805 */ /* 0x000fe2000001ff00 */
[----:B------:R-:W-:Y:S01]  /*0790*/  ULEA.HI.SX32 UR4, UR5, UR4, 0x1d ;  /* 0x0000000405047291 */ /* 0x000fe2000f8fea3f */
[----:B------:R-:W-:Y:S01]  /*07a0*/  IMAD.MOV.U32 R128, RZ, RZ, RZ ;  /* 0x000000ffff807224 */ /* 0x000fe200078e00ff */
[----:B------:R-:W-:Y:S01]  /*07b0*/  CS2R R120, SRZ ;  /* 0x0000000000787805 */ /* 0x000fe2000001ff00 */
[----:B------:R-:W-:Y:S01]  /*07c0*/  CS2R R24, SRZ ;  /* 0x0000000000187805 */ /* 0x000fe2000001ff00 */
[----:B------:R-:W-:Y:S01]  /*07d0*/  UISETP.LT.AND UP0, UPT, URZ, UR4, UPT ;  /* 0x000000043f00728c */ /* 0x000fe2000bf01270 */
[----:B------:R-:W-:Y:S01]  /*07e0*/  MOV R118, RZ ;  /* 0x000000ff00767202 */ /* 0x000fe20000000f00 */
[----:B------:R-:W-:Y:S01]  /*07f0*/  IMAD.MOV.U32 R116, RZ, RZ, RZ ;  /* 0x000000ffff747224 */ /* 0x000fe200078e00ff */
[----:B------:R-:W-:Y:S01]  /*0800*/  CS2R R110, SRZ ;  /* 0x00000000006e7805 */ /* 0x000fe2000001ff00 */
[----:B------:R-:W-:Y:S01]  /*0810*/  USEL UR7, URZ, UR4, !UP0 ;  /* 0x000000043f077287 */ /* 0x000fe2000c000000 */
[----:B------:R-:W-:Y:S01]  /*0820*/  CS2R R108, SRZ ;  /* 0x00000000006c7805 */ /* 0x000fe2000001ff00 */
[----:B------:R-:W-:Y:S01]  /*0830*/  CS2R R26, SRZ ;  /* 0x00000000001a7805 */ /* 0x000fe2000001ff00 */
[----:B------:R-:W-:Y:S01]  /*0840*/  MOV R114, RZ ;  /* 0x000000ff00727202 */ /* 0x000fe20000000f00 */
[----:B------:R-:W-:Y:S01]  /*0850*/  UISETP.GT.AND UP0, UPT, UR23, UR7, UPT ;  /* 0x000000071700728c */ /* 0x000fe2000bf04270 */
[----:B------:R-:W-:Y:S01]  /*0860*/  IMAD.MOV.U32 R112, RZ, RZ, RZ ;  /* 0x000000ffff707224 */ /* 0x000fe200078e00ff */
[----:B------:R-:W-:Y:S01]  /*0870*/  CS2R R106, SRZ ;  /* 0x00000000006a7805 */ /* 0x000fe2000001ff00 */
[----:B------:R-:W-:Y:S01]  /*0880*/  CS2R R104, SRZ ;  /* 0x0000000000687805 */ /* 0x000fe2000001ff00 */
[----:B------:R-:W-:Y:S01]  /*0890*/  CS2R R30, SRZ ;  /* 0x00000000001e7805 */ /* 0x000fe2000001ff00 */
[----:B------:R-:W-:Y:S01]  /*08a0*/  MOV R102, RZ ;  /* 0x000000ff00667202 */ /* 0x000fe20000000f00 */
[----:B------:R-:W-:Y:S01]  /*08b0*/  CS2R R28, SRZ ;  /* 0x00000000001c7805 */ /* 0x000fe2000001ff00 */
[----:B------:R-:W-:Y:S01]  /*08c0*/  PLOP3.LUT P0, PT, PT, PT, UP0, 0x80, 0x0 ;  /* 0x000000000000781c */ /* 0x000fe20003f0f008 */
[----:B------:R-:W-:Y:S01]  /*08d0*/  IMAD.MOV.U32 R100, RZ, RZ, RZ ;  /* 0x000000ffff647224 */ /* 0x000fe200078e00ff */
[----:B------:R-:W-:Y:S01]  /*08e0*/  CS2R R94, SRZ ;  /* 0x00000000005e7805 */ /* 0x000fe2000001ff00 */
[----:B------:R-:W-:Y:S01]  /*08f0*/  CS2R R92, SRZ ;  /* 0x00000000005c7805 */ /* 0x000fe2000001ff00 */
[----:B------:R-:W-:Y:S01]  /*0900*/  MOV R98, RZ ;  /* 0x000000ff00627202 */ /* 0x000fe20000000f00 */
[----:B------:R-:W-:Y:S01]  /*0910*/  IMAD.MOV.U32 R96, RZ, RZ, RZ ;  /* 0x000000ffff607224 */ /* 0x000fe200078e00ff */
[----:B------:R-:W-:Y:S01]  /*0920*/  CS2R R90, SRZ ;  /* 0x00000000005a7805 */ /* 0x000fe2000001ff00 */
        /* <DEDUP_REMOVED lines=52> */
[----:B------:R-:W-:Y:S05]  /*0c70*/  @!P0 BRA `(.L_x_949) ;  /* 0x0001569000008947 */ /* 0x000fea0003800000 */
[----:B------:R-:W-:Y:S02]  /*0c80*/  ULDC.64 UR4, c[0x0][0x340] ;  /* 0x0000d00000047ab9 */ /* 0x000fe40000000a00 */
[----:B------:R-:W-:-:S02]  /*0c90*/  UISETP.NE.U32.AND UP0, UPT, URZ, UR4, UPT ;  /* 0x000000043f00728c */ /* 0x000fc4000bf05070 */
[----:B------:R-:W-:Y:S02]  /*0ca0*/  ULDC.64 UR14, c[0x0][0x340] ;  /* 0x0000d000000e7ab9 */ /* 0x000fe40000000a00 */
[----:B------:R-:W-:Y:S02]  /*0cb0*/  UISETP.NE.AND.EX UP0, UPT, URZ, UR5, UPT, UP0 ;  /* 0x000000053f00728c */ /* 0x000fe4000bf05300 */
[----:B------:R-:W-:-:S04]  /*0cc0*/  UISETP.NE.AND UP1, UPT, UR13, URZ, UPT ;  /* 0x0000003f0d00728c */ /* 0x000fc8000bf25270 */
[----:B------:R-:W-:-:S05]  /*0cd0*/  PLOP3.LUT P1, PT, PT, PT, UP0, 0x80, 0x0 ;  /* 0x000000000000781c */ /* 0x000fca0003f2f008 */
[----:B------:R-:W-:Y:S02]  /*0ce0*/  @UP0 UMOV UR4, 0x4 ;  /* 0x0000000400040882 */ /* 0x000fe40000000000 */
[----:B------:R-:W-:-:S06]  /*0cf0*/  @UP0 UIMAD.WIDE UR4, UR6, UR4, UR14 ;  /* 0x00000004060402a5 */ /* 0x000fcc000f8e020e */
[----:B-1----:R-:W-:Y:S02]  /*0d00*/  IMAD.U32 R2, RZ, RZ, UR4 ;  /* 0x00000004ff027e24 */ /* 0x002fe4000f8e00ff */
[----:B------:R-:W-:Y:S01]  /*0d10*/  IMAD.U32 R3, RZ, RZ, UR5 ;  /* 0x00000005ff037e24 */ /* 0x000fe2000f8e00ff */
[----:B------:R-:W-:Y:S01]  /*0d20*/  SHF.R.S32.HI R124, RZ, 0x1f, R129 ;  /* 0x0000001fff7c7819 */ /* 0x000fe20000011481 */
[----:B------:R-:W-:Y:S02]  /*0d30*/  ULDC.64 UR4, c[0x0][0x1b8] ;  /* 0x00006e0000047ab9 */ /* 0x000fe40000000a00 */
[----:B------:R-:W-:Y:S01]  /*0d40*/  UIMAD UR14, UR18, UR4, URZ ;  /* 0x00000004120e72a4 */ /* 0x000fe2000f8e023f */
[----:B------:R1:W3:Y:S01]  /*0d50*/  @P1 LDG.E R9, [R2.64] ;  /* 0x0000001402091981 */ /* 0x0002e2000c1e1900 */
[----:B------:R-:W-:Y:S01]  /*0d60*/  PLOP3.LUT P2, PT, PT, PT, UP1, 0x80, 0x0 ;  /* 0x000000000000781c */ /* 0x000fe20003f4f018 */
[----:B------:R-:W-:Y:S01]  /*0d70*/  UIMAD.WIDE.U32 UR16, UR10, UR4, URZ ;  /* 0x000000040a1072a5 */ /* 0x000fe2000f8e003f */
[----:B------:R-:W-:Y:S01]  /*0d80*/  PLOP3.LUT P0, PT, PT, PT, UP1, 0x80, 0x0 ;  /* 0x000000000000781c */ /* 0x000fe20003f0f018 */
[----:B------:R-:W-:Y:S01]  /*0d90*/  UIMAD UR14, UR10, UR5, UR14 ;  /* 0x000000050a0e72a4 */ /* 0x000fe2000f8e020e */
[----:B------:R-:W-:Y:S01]  /*0da0*/  IMAD.MOV.U32 R242, RZ, RZ, RZ ;  /* 0x000000fffff27224 */ /* 0x000fe200078e00ff */
[----:B------:R-:W-:-:S02]  /*0db0*/  USHF.R.S32.HI UR15, URZ, 0x1f, UR6 ;  /* 0x0000001f3f0f7899 */ /* 0x000fc40008011406 */
[----:B------:R-:W-:Y:S02]  /*0dc0*/  ULDC.64 UR4, c[0x0][0x1c0] ;  /* 0x0000700000047ab9 */ /* 0x000fe40000000a00 */
[----:B------:R-:W-:Y:S02]  /*0dd0*/  UIADD3 UR17, UR17, UR14, URZ ;  /* 0x0000000e11117290 */ /* 0x000fe4000fffe03f */
[----:B------:R-:W-:Y:S02]  /*0de0*/  UIMAD UR15, UR15, UR4, URZ ;  /* 0x000000040f0f72a4 */ /* 0x000fe4000f8e023f */
[----:B------:R-:W-:Y:S02]  /*0df0*/  UIMAD.WIDE.U32 UR16, UR6, UR4, UR16 ;  /* 0x00000004061072a5 */ /* 0x000fe4000f8e0010 */
[----:B------:R-:W-:Y:S02]  /*0e00*/  UIMAD UR5, UR6, UR5, UR15 ;  /* 0x00000005060572a4 */ /* 0x000fe4000f8e020f */
[----:B------:R-:W-:-:S02]  /*0e10*/  ULDC UR4, c[0x0][0x168] ;  /* 0x00005a0000047ab9 */ /* 0x000fc40000000800 */
[----:B------:R-:W-:Y:S02]  /*0e20*/  UIADD3 UR5, UR17, UR5, URZ ;  /* 0x0000000511057290 */ /* 0x000fe4000fffe03f */
[----:B------:R-:W-:Y:S02]  /*0e30*/  UIMAD UR8, UR8, UR4, URZ ;  /* 0x00000004080872a4 */ /* 0x000fe4000f8e023f */
[----:B------:R-:W-:Y:S01]  /*0e40*/  UMOV UR31, 0x30 ;  /* 0x00000030001f7882 */ /* 0x000fe20000000000 */
[----:B-1----:R-:W-:Y:S01]  /*0e50*/  LEA.HI R2, R124, R129, RZ, 0x3 ;  /* 0x000000817c027211 */ /* 0x002fe200078f18ff */
[----:B------:R-:W-:Y:S01]  /*0e60*/  IMAD.U32 R3, RZ, RZ, UR17 ;  /* 0x00000011ff037e24 */ /* 0x000fe2000f8e00ff */
[----:B------:R-:W-:Y:S01]  /*0e70*/  UIMAD UR19, UR23, UR31, -0x30 ;  /* 0xffffffd0171374a4 */ /* 0x000fe2000f8e021f */
[----:B------:R-:W-:Y:S01]  /*0e80*/  IMAD.U32 R3, RZ, RZ, UR5 ;  /* 0x00000005ff037e24 */ /* 0x000fe2000f8e00ff */
[----:B------:R-:W-:Y:S01]  /*0e90*/  LOP3.LUT R0, R2, 0xfffffff8, RZ, 0xc0, !PT ;  /* 0xfffffff802007812 */ /* 0x000fe200078ec0ff */
[----:B------:R-:W-:Y:S01]  /*0ea0*/  ULDC.64 UR4, c[0x0][0x2b0] ;  /* 0x0000ac0000047ab9 */ /* 0x000fe20000000a00 */
[----:B------:R-:W-:Y:S01]  /*0eb0*/  SHF.R.S32.HI R21, RZ, 0x3, R2 ;  /* 0x00000003ff157819 */ /* 0x000fe20000011402 */
[----:B------:R-:W-:-:S02]  /*0ec0*/  IMAD.U32 R2, RZ, RZ, UR16 ;  /* 0x00000010ff027e24 */ /* 0x000fc4000f8e00ff */
[----:B------:R-:W-:Y:S01]  /*0ed0*/  IMAD.IADD R40, R129, 0x1, -R0 ;  /* 0x0000000181287824 */ /* 0x000fe200078e0a00 */
[----:B------:R-:W-:-:S03]  /*0ee0*/  IADD3 R18, R21, UR27, RZ ;  /* 0x0000001b15127c10 */ /* 0x000fc6000fffe0ff */
[----:B------:R-:W-:Y:S01]  /*0ef0*/  IMAD R131, R40, 0x10, R21 ;  /* 0x0000001028837824 */ /* 0x000fe200078e0215 */
[----:B------:R-:W-:Y:S01]  /*0f00*/  IADD3 R20, R18, 0x30, RZ ;  /* 0x0000003012147810 */ /* 0x000fe20007ffe0ff */
[----:B------:R-:W-:Y:S01]  /*0f10*/  IMAD.SHL.U32 R128, R40, 0x8, RZ ;  /* 0x0000000828807824 */ /* 0x000fe200078e00ff */
[----:B------:R-:W-:Y:S02]  /*0f20*/  IADD3 R19, R18, 0x40, RZ ;  /* 0x0000004012137810 */ /* 0x000fe40007ffe0ff */
[----:B------:R-:W-:Y:S01]  /*0f30*/  IADD3 R5, R131, UR27, RZ ;  /* 0x0000001b83057c10 */ /* 0x000fe2000fffe0ff */
[----:B------:R-:W-:Y:S01]  /*0f40*/  UIMAD UR31, UR23, -0x30, UR31 ;  /* 0xffffffd0171f78a4 */ /* 0x000fe2000f8e021f */
[C---:B------:R-:W-:Y:S01]  /*0f50*/  IADD3 R42, R128.reuse, 0x40, RZ ;  /* 0x00000040802a7810 */ /* 0x040fe20007ffe0ff */
[----:B------:R-:W-:Y:S01]  /*0f60*/  STL [R1+0x14], R131 ;  /* 0x0000148301007387 */ /* 0x000fe20000100800 */
[----:B------:R-:W-:Y:S01]  /*0f70*/  ISETP.GE.AND P5, PT, R128, c[0x0][0x198], PT ;  /* 0x0000660080007a0c */ /* 0x000fe20003fa6270 */
[----:B------:R-:W-:Y:S01]  /*0f80*/  @P2 IMAD.HI.U32 R0, R5, c[0x0][0x2c8], RZ ;  /* 0x0000b20005002a27 */ /* 0x000fe200078e00ff */
[----:B------:R-:W-:-:S02]  /*0f90*/  ISETP.GE.AND P4, PT, R42, c[0x0][0x198], PT ;  /* 0x000066002a007a0c */ /* 0x000fc40003f86270 */
[----:B------:R-:W-:Y:S01]  /*0fa0*/  ISETP.GE.AND P6, PT, R20, UR8, PT ;  /* 0x0000000814007c0c */ /* 0x000fe2000bfc6270 */
[----:B------:R-:W-:Y:S01]  /*0fb0*/  IMAD.MOV.U32 R4, RZ, RZ, R5 ;  /* 0x000000ffff047224 */ /* 0x000fe200078e0005 */
[----:B------:R-:W-:Y:S01]  /*0fc0*/  @P0 SHF.R.U32.HI R4, RZ, c[0x0][0x2cc], R0 ;  /* 0x0000b300ff040a19 */ /* 0x000fe20000011600 */
[----:B---3--:R1:W3:Y:S03]  /*0fd0*/  @P1 R2UR UR16, R9 ;  /* 0x00000000091013c2 */ /* 0x0082e600000e0000 */
[--C-:B------:R-:W-:Y:S01]  /*0fe0*/  SHF.R.S32.HI R6, RZ, 0x1f, R4.reuse ;  /* 0x0000001fff067819 */ /* 0x100fe20000011404 */
[----:B------:R-:W-:Y:S01]  /*0ff0*/  IMAD.MOV R0, RZ, RZ, -R4 ;  /* 0x000000ffff007224 */ /* 0x000fe200078e0a04 */
[----:B------:R-:W-:Y:S01]  /*1000*/  ISETP.GE.AND P1, PT, R18, UR8, PT ;  /* 0x0000000812007c0c */ /* 0x000fe2000bf26270 */
[----:B------:R-:W-:Y:S01]  /*1010*/  IMAD.WIDE.U32 R2, R4, c[0x0][0x1b0], R2 ;  /* 0x00006c0004027a25 */ /* 0x000fe200078e0002 */
[----:B---3--:R-:W-:Y:S01]  /*1020*/  @!UP0 UMOV UR16, UR6 ;  /* 0x0000000600108c82 */ /* 0x008fe20008000000 */
[----:B------:R-:W-:Y:S01]  /*1030*/  LEA.HI R123, R124, R129, RZ, 0x5 ;  /* 0x000000817c7b7211 */ /* 0x000fe200078f28ff */
[----:B------:R-:W-:Y:S01]  /*1040*/  USHF.R.S32.HI UR6, URZ, 0x1f, UR16 ;  /* 0x0000001f3f067899 */ /* 0x000fe20008011410 */
[----:B------:R-:W-:Y:S01]  /*1050*/  IMAD R5, R0, c[0x0][0x2c4], R5 ;  /* 0x0000b10000057a24 */ /* 0x000fe200078e0205 */
[----:B------:R-:W-:Y:S01]  /*1060*/  UIMAD.WIDE.U32 UR14, UR16, UR4, URZ ;  /* 0x00000004100e72a5 */ /* 0x000fe2000f8e003f */
[----:B------:R-:W-:Y:S01]  /*1070*/  IMAD R6, R6, c[0x0][0x1b0], RZ ;  /* 0x00006c0006067a24 */ /* 0x000fe200078e02ff */
[----:B------:R-:W-:Y:S01]  /*1080*/  UIMAD UR6, UR6, UR4, URZ ;  /* 0x00000004060672a4 */ /* 0x000fe2000f8e023f */
[----:B------:R-:W-:Y:S01]  /*1090*/  SHF.R.S32.HI R130, RZ, 0x1f, R128 ;  /* 0x0000001fff827819 */ /* 0x000fe20000011480 */
[----:B------:R-:W-:Y:S01]  /*10a0*/  UIADD3 UR28, UR31, UR9, URZ ;  /* 0x000000091f1c7290 */ /* 0x000fe2000fffe03f */
[----:B------:R-:W-:Y:S01]  /*10b0*/  IMAD R4, R4, c[0x0][0x1b4], R6 ;  /* 0x00006d0004047a24 */ /* 0x000fe200078e0206 */
[----:B------:R-:W-:Y:S01]  /*10c0*/  SHF.R.S32.HI R0, RZ, 0x1f, R5 ;  /* 0x0000001fff007819 */ /* 0x000fe20000011405 */
[----:B------:R-:W-:Y:S01]  /*10d0*/  IMAD.SHL.U32 R6, R21, 0x40, RZ ;  /* 0x0000004015067824 */ /* 0x000fe200078e00ff */
[----:B------:R-:W-:Y:S01]  /*10e0*/  UIMAD UR6, UR16, UR5, UR6 ;  /* 0x00000005100672a4 */ /* 0x000fe2000f8e0206 */
[----:B------:R-:W-:Y:S01]  /*10f0*/  IMAD.IADD R3, R3, 0x1, R4 ;  /* 0x0000000103037824 */ /* 0x000fe200078e0204 */
[----:B------:R-:W-:Y:S01]  /*1100*/  STL [R1+0x10], R128 ;  /* 0x0000108001007387 */ /* 0x000fe20000100800 */
[----:B------:R-:W-:Y:S01]  /*1110*/  IMAD R4, R0, c[0x0][0x1a8], RZ ;  /* 0x00006a0000047a24 */ /* 0x000fe200078e02ff */
[----:B------:R-:W-:Y:S01]  /*1120*/  LOP3.LUT R0, R6, 0x1c0, RZ, 0xc0, !PT ;  /* 0x000001c006007812 */ /* 0x000fe200078ec0ff */
[----:B------:R-:W-:Y:S01]  /*1130*/  IMAD.WIDE.U32 R2, R5, c[0x0][0x1a8], R2 ;  /* 0x00006a0005027a25 */ /* 0x000fe200078e0002 */
[----:B------:R-:W-:-:S02]  /*1140*/  UIADD3 UR6, UR15, UR6, URZ ;  /* 0x000000060f067290 */ /* 0x000fc4000fffe03f */
[----:B------:R-:W-:Y:S01]  /*1150*/  ULDC.64 UR4, c[0x0][0x1e8] ;  /* 0x00007a0000047ab9 */ /* 0x000fe20000000a00 */
[----:B------:R-:W-:Y:S01]  /*1160*/  IMAD R6, R5, c[0x0][0x1ac], R4 ;  /* 0x00006b0005067a24 */ /* 0x000fe200078e0204 */
[----:B------:R-:W-:Y:S01]  /*1170*/  SHF.R.U32.HI R4, RZ, 0x3, R0 ;  /* 0x00000003ff047819 */ /* 0x000fe20000011600 */
[----:B------:R-:W-:Y:S01]  /*1180*/  IMAD.MOV.U32 R5, RZ, RZ, c[0x0][0x2b8] ;  /* 0x0000ae00ff057624 */ /* 0x000fe200078e00ff */
[----:B------:R-:W-:Y:S02]  /*1190*/  LOP3.LUT R0, R0, 0x38, R128, 0xf8, !PT ;  /* 0x0000003800007812 */ /* 0x000fe400078ef880 */
[----:B------:R-:W-:Y:S02]  /*11a0*/  LEA R15, P0, R2, c[0x0][0x160], 0x1 ;  /* 0x00005800020f7a11 */ /* 0x000fe400078008ff */
[----:B------:R-:W-:Y:S01]  /*11b0*/  LOP3.LUT R8, R0, R4, RZ, 0x3c, !PT ;  /* 0x0000000400087212 */ /* 0x000fe200078e3cff */
[----:B------:R-:W-:Y:S01]  /*11c0*/  IMAD.IADD R0, R3, 0x1, R6 ;  /* 0x0000000103007824 */ /* 0x000fe200078e0206 */
[----:B------:R-:W-:Y:S01]  /*11d0*/  LEA.HI R3, R124, R129, RZ, 0x6 ;  /* 0x000000817c037211 */ /* 0x000fe200078f30ff */
[----:B------:R-:W-:Y:S01]  /*11e0*/  SHFL.IDX PT, R6, R15, RZ, 0x181f ;  /* 0x00181fff0f067589 */ /* 0x000fe200000e0000 */
[----:B------:R-:W-:-:S02]  /*11f0*/  ISETP.NE.AND P3, PT, R5, 0x1, PT ;  /* 0x000000010500780c */ /* 0x000fc40003f65270 */
[----:B------:R-:W-:Y:S01]  /*1200*/  LEA.HI.X R14, R2, c[0x0][0x164], R0, 0x1, P0 ;  /* 0x00005900020e7a11 */ /* 0x000fe200000f0c00 */
[----:B------:R-:W-:Y:S01]  /*1210*/  IMAD.SHL.U32 R0, R3, 0x8, RZ ;  /* 0x0000000803007824 */ /* 0x000fe200078e00ff */
[----:B------:R-:W-:Y:S01]  /*1220*/  SHFL.IDX PT, R2, R15, 0x1, 0x181f ;  /* 0x00381f000f027f89 */ /* 0x000fe200000e0000 */
[C---:B------:R-:W-:Y:S02]  /*1230*/  IADD3 R5, R18.reuse, 0x10, RZ ;  /* 0x0000001012057810 */ /* 0x040fe40007ffe0ff */
[----:B------:R-:W-:Y:S01]  /*1240*/  IADD3 R4, R18, 0x20, RZ ;  /* 0x0000002012047810 */ /* 0x000fe20007ffe0ff */
[----:B------:R-:W3:Y:S01]  /*1250*/  SHFL.IDX PT, R7, R14, RZ, 0x181f ;  /* 0x00181fff0e077589 */ /* 0x000ee200000e0000 */
[----:B------:R-:W-:Y:S02]  /*1260*/  LOP3.LUT R8, R8, 0xfffffe00, R0, 0xf8, !PT ;  /* 0xfffffe0008087812 */ /* 0x000fe400078ef800 */
[----:B------:R-:W-:Y:S01]  /*1270*/  ISETP.GE.AND P0, PT, R5, UR8, PT ;  /* 0x0000000805007c0c */ /* 0x000fe2000bf06270 */
[----:B------:R-:W4:Y:S01]  /*1280*/  SHFL.IDX PT, R3, R14, 0x1, 0x181f ;  /* 0x00381f000e037f89 */ /* 0x000f2200000e0000 */
[----:B------:R-:W-:Y:S01]  /*1290*/  ISETP.GE.AND P2, PT, R4, UR8, PT ;  /* 0x0000000804007c0c */ /* 0x000fe2000bf46270 */
[----:B------:R-:W-:Y:S01]  /*12a0*/  IMAD.SHL.U32 R247, R8, 0x2, RZ ;  /* 0x0000000208f77824 */ /* 0x000fe200078e00ff */
[----:B------:R-:W-:Y:S01]  /*12b0*/  SHF.R.S32.HI R0, RZ, 0x1f, R42 ;  /* 0x0000001fff007819 */ /* 0x000fe2000001142a */
[----:B------:R-:W-:Y:S03]  /*12c0*/  SHFL.IDX PT, R4, R15, 0x2, 0x181f ;  /* 0x00581f000f047f89 */ /* 0x000fe600000e0000 */
[----:B------:R-:W-:Y:S01]  /*12d0*/  LEA.HI R0, R0, R42, RZ, 0x3 ;  /* 0x0000002a00007211 */ /* 0x000fe200078f18ff */
[----:B------:R-:W-:Y:S03]  /*12e0*/  SHFL.IDX PT, R5, R14, 0x2, 0x181f ;  /* 0x00581f000e057f89 */ /* 0x000fe600000e0000 */
[----:B------:R-:W-:Y:S01]  /*12f0*/  LOP3.LUT R126, R0, 0xfffffff8, RZ, 0xc0, !PT ;  /* 0xfffffff8007e7812 */ /* 0x000fe200078ec0ff */
[----:B------:R-:W-:Y:S01]  /*1300*/  SHFL.IDX PT, R8, R15, 0x3, 0x181f ;  /* 0x00781f000f087f89 */ /* 0x000fe200000e0000 */
[----:B------:R-:W-:-:S03]  /*1310*/  IADD3 R0, R18, 0x50, RZ ;  /* 0x0000005012007810 */ /* 0x000fc60007ffe0ff */
[----:B-1----:R-:W1:Y:S04]  /*1320*/  SHFL.IDX PT, R9, R14, 0x3, 0x181f ;  /* 0x00781f000e097f89 */ /* 0x002e6800000e0000 */
[----:B------:R-:W-:Y:S01]  /*1330*/  SHFL.IDX PT, R12, R15, 0x4, 0x181f ;  /* 0x00981f000f0c7f89 */ /* 0x000fe200000e0000 */
[----:B---3--:R-:W-:-:S03]  /*1340*/  @!P1 IMAD.WIDE R16, R128, 0x2, R6 ;  /* 0x0000000280109825 */ /* 0x008fc600078e0206 */
[----:B------:R-:W3:Y:S01]  /*1350*/  SHFL.IDX PT, R13, R14, 0x4, 0x181f ;  /* 0x00981f000e0d7f89 */ /* 0x000ee200000e0000 */
[----:B------:R-:W-:-:S03]  /*1360*/  @!P1 IMAD.WIDE R10, R126, 0x2, R6 ;  /* 0x000000027e0a9825 */ /* 0x000fc600078e0206 */
[----:B------:R2:W-:Y:S01]  /*1370*/  @!P1 LDGSTS.E.BYPASS.LTC128B.128 [R247+0x8080], [R16.64], !P5 ;  /* 0x0808000010f79fae */ /* 0x0005e2000e901d54 */
[----:B----4-:R-:W-:-:S03]  /*1380*/  @!P0 IMAD.WIDE R6, R128, 0x2, R2 ;  /* 0x0000000280068825 */ /* 0x010fc600078e0202 */
[----:B------:R1:W-:Y:S01]  /*1390*/  @!P1 LDGSTS.E.BYPASS.LTC128B.128 [R247+0xc080], [R10.64], !P4 ;  /* 0x0c0800000af79fae */ /* 0x0003e2000e101d54 */
[----:B------:R-:W-:-:S03]  /*13a0*/  ISETP.GE.AND P1, PT, R19, UR8, PT ;  /* 0x0000000813007c0c */ /* 0x000fc6000bf26270 */
[----:B------:R4:W-:Y:S01]  /*13b0*/  @!P0 LDGSTS.E.BYPASS.LTC128B.128 [R247+0x8880], [R6.64], !P5 ;  /* 0x0888000006f78fae */ /* 0x0009e2000e901d54 */
[----:B------:R-:W-:Y:S01]  /*13c0*/  UIMAD.WIDE.U32 UR16, UR10, UR4, URZ ;  /* 0x000000040a1072a5 */ /* 0x000fe2000f8e003f */
[----:B------:R-:W-:Y:S02]  /*13d0*/  IADD3 R41, -R21, UR28, RZ ;  /* 0x0000001c15297c10 */ /* 0x000fe4000fffe1ff */
[----:B------:R-:W-:Y:S01]  /*13e0*/  SHF.R.S32.HI R122, RZ, 0x5, R123 ;  /* 0x00000005ff7a7819 */ /* 0x000fe2000001147b */
[----:B------:R-:W-:Y:S01]  /*13f0*/  STL [R1+0x38], R126 ;  /* 0x0000387e01007387 */ /* 0x000fe20000100800 */
[----:B-1----:R-:W-:-:S04]  /*1400*/  @!P6 IMAD.WIDE R10, R128, 0x2, R8 ;  /* 0x00000002800ae825 */ /* 0x002fc800078e0208 */
[----:B----4-:R-:W-:-:S04]  /*1410*/  @!P0 IMAD.WIDE R6, R126, 0x2, R2 ;  /* 0x000000027e068825 */ /* 0x010fc800078e0202 */
[--C-:B------:R-:W-:Y:S01]  /*1420*/  @!P2 IMAD.WIDE R2, R128, 0x2, R4.reuse ;  /* 0x000000028002a825 */ /* 0x100fe200078e0204 */
[----:B------:R1:W-:Y:S01]  /*1430*/  @!P0 LDGSTS.E.BYPASS.LTC128B.128 [R247+0xc880], [R6.64], !P4 ;  /* 0x0c88000006f78fae */ /* 0x0003e2000e101d54 */
[----:B------:R-:W-:Y:S02]  /*1440*/  ISETP.GE.AND P0, PT, R0, UR8, PT ;  /* 0x0000000800007c0c */ /* 0x000fe4000bf06270 */
[----:B------:R-:W-:Y:S01]  /*1450*/  @!P2 IMAD.WIDE R4, R126, 0x2, R4 ;  /* 0x000000027e04a825 */ /* 0x000fe200078e0204 */
[----:B------:R4:W-:Y:S01]  /*1460*/  @!P2 LDGSTS.E.BYPASS.LTC128B.128 [R247+0x9080], [R2.64], !P5 ;  /* 0x0908000002f7afae */ /* 0x0009e2000e901d54 */
[----:B------:R-:W-:-:S03]  /*1470*/  IADD3 R0, R18, 0x60, RZ ;  /* 0x0000006012007810 */ /* 0x000fc60007ffe0ff */
[----:B------:R2:W-:Y:S01]  /*1480*/  @!P2 LDGSTS.E.BYPASS.LTC128B.128 [R247+0xd080], [R4.64], !P4 ;  /* 0x0d08000004f7afae */ /* 0x0005e2000e101d54 */
[----:B------:R-:W-:Y:S02]  /*1490*/  ISETP.GE.AND P2, PT, R0, UR8, PT ;  /* 0x0000000800007c0c */ /* 0x000fe4000bf46270 */
[----:B------:R-:W-:Y:S01]  /*14a0*/  IADD3 R0, R131, UR19, RZ ;  /* 0x0000001383007c10 */ /* 0x000fe2000fffe0ff */
[----:B------:R2:W-:Y:S04]  /*14b0*/  @!P6 LDGSTS.E.BYPASS.LTC128B.128 [R247+0x9880], [R10.64], !P5 ;  /* 0x098800000af7efae */ /* 0x0005e8000e901d54 */
[----:B-1----:R-:W-:Y:S01]  /*14c0*/  SHFL.IDX PT, R6, R15, 0x5, 0x181f ;  /* 0x00b81f000f067f89 */ /* 0x002fe200000e0000 */
[----:B----4-:R-:W-:-:S03]  /*14d0*/  @!P6 IMAD.WIDE R2, R126, 0x2, R8 ;  /* 0x000000027e02e825 */ /* 0x010fc600078e0208 */
[----:B------:R-:W1:Y:S01]  /*14e0*/  SHFL.IDX PT, R7, R14, 0x5, 0x181f ;  /* 0x00b81f000e077f89 */ /* 0x000e6200000e0000 */
[----:B---3--:R-:W-:-:S03]  /*14f0*/  @!P1 IMAD.WIDE R8, R128, 0x2, R12 ;  /* 0x0000000280089825 */ /* 0x008fc600078e020c */
[----:B------:R3:W-:Y:S01]  /*1500*/  @!P6 LDGSTS.E.BYPASS.LTC128B.128 [R247+0xd880], [R2.64], !P4 ;  /* 0x0d88000002f7efae */ /* 0x0007e2000e101d54 */
[----:B------:R-:W-:Y:S01]  /*1510*/  ISETP.GE.AND P6, PT, R0, UR9, PT ;  /* 0x0000000900007c0c */ /* 0x000fe2000bfc6270 */
[----:B--2---:R-:W-:Y:S02]  /*1520*/  @!P1 IMAD.WIDE R4, R126, 0x2, R12 ;  /* 0x000000027e049825 */ /* 0x004fe400078e020c */
[----:B------:R1:W-:Y:S01]  /*1530*/  @!P1 LDGSTS.E.BYPASS.LTC128B.128 [R247+0xa080], [R8.64], !P5 ;  /* 0x0a08000008f79fae */ /* 0x0003e2000e901d54 */
[----:B------:R-:W-:Y:S02]  /*1540*/  IADD3 R11, R18, 0x70, RZ ;  /* 0x00000070120b7810 */ /* 0x000fe40007ffe0ff */
[----:B------:R-:W-:Y:S01]  /*1550*/  IADD3 R12, R0, UR11, RZ ;  /* 0x0000000b000c7c10 */ /* 0x000fe2000fffe0ff */
[----:B------:R2:W-:Y:S01]  /*1560*/  @!P1 LDGSTS.E.BYPASS.LTC128B.128 [R247+0xe080], [R4.64], !P4 ;  /* 0x0e08000004f79fae */ /* 0x0005e2000e101d54 */
[----:B------:R-:W-:Y:S02]  /*1570*/  ISETP.GE.AND P1, PT, R11, UR8, PT ;  /* 0x000000080b007c0c */ /* 0x000fe4000bf26270 */
[----:B------:R-:W-:Y:S01]  /*1580*/  ISETP.GT.OR P6, PT, R131, 0x2f, P6 ;  /* 0x0000002f8300780c */ /* 0x000fe200037c4670 */
[----:B------:R-:W-:-:S04]  /*1590*/  @P3 IMAD.HI.U32 R10, R12, c[0x0][0x2bc], RZ ;  /* 0x0000af000c0a3a27 */ /* 0x000fc800078e00ff */
[----:B------:R-:W-:Y:S01]  /*15a0*/  IMAD.MOV.U32 R0, RZ, RZ, R12 ;  /* 0x000000ffff007224 */ /* 0x000fe200078e000c */
[----:B------:R-:W-:Y:S01]  /*15b0*/  @P3 SHF.R.U32.HI R0, RZ, c[0x0][0x2c0], R10 ;  /* 0x0000b000ff003a19 */ /* 0x000fe2000001160a */
[----:B---3--:R-:W-:Y:S04]  /*15c0*/  SHFL.IDX PT, R2, R15, 0x7, 0x181f ;  /* 0x00f81f000f027f89 */ /* 0x008fe800000e0000 */
[----:B------:R-:W-:Y:S01]  /*15d0*/  SHFL.IDX PT, R3, R14, 0x7, 0x181f ;  /* 0x00f81f000e037f89 */ /* 0x000fe200000e0000 */
[----:B-1----:R-:W-:-:S03]  /*15e0*/  @!P0 IMAD.WIDE R8, R128, 0x2, R6 ;  /* 0x0000000280088825 */ /* 0x002fc600078e0206 */
[----:B--2---:R-:W-:Y:S01]  /*15f0*/  SHFL.IDX PT, R4, R15, 0x6, 0x181f ;  /* 0x00d81f000f047f89 */ /* 0x004fe200000e0000 */
[----:B------:R-:W-:-:S03]  /*1600*/  @!P0 IMAD.WIDE R6, R126, 0x2, R6 ;  /* 0x000000027e068825 */ /* 0x000fc600078e0206 */
[----:B------:R-:W1:Y:S04]  /*1610*/  SHFL.IDX PT, R5, R14, 0x6, 0x181f ;  /* 0x00d81f000e057f89 */ /* 0x000e6800000e0000 */
[----:B------:R2:W-:Y:S04]  /*1620*/  @!P0 LDGSTS.E.BYPASS.LTC128B.128 [R247+0xa880], [R8.64], !P5 ;  /* 0x0a88000008f78fae */ /* 0x0005e8000e901d54 */
[----:B------:R3:W-:Y:S01]  /*1630*/  @!P0 LDGSTS.E.BYPASS.LTC128B.128 [R247+0xe880], [R6.64], !P4 ;  /* 0x0e88000006f78fae */ /* 0x0007e2000e101d54 */
[----:B-1----:R-:W-:-:S05]  /*1640*/  @!P2 IMAD.WIDE R10, R128, 0x2, R4 ;  /* 0x00000002800aa825 */ /* 0x002fca00078e0204 */
[----:B------:R1:W-:Y:S01]  /*1650*/  @!P2 LDGSTS.E.BYPASS.LTC128B.128 [R247+0xb080], [R10.64], !P5 ;  /* 0x0b0800000af7afae */ /* 0x0003e2000e901d54 */
[----:B--2---:R-:W-:-:S04]  /*1660*/  @!P2 IMAD.WIDE R8, R126, 0x2, R4 ;  /* 0x000000027e08a825 */ /* 0x004fc800078e0204 */
[--C-:B------:R-:W-:Y:S01]  /*1670*/  @!P1 IMAD.WIDE R4, R128, 0x2, R2.reuse ;  /* 0x0000000280049825 */ /* 0x100fe200078e0202 */
[----:B------:R2:W-:Y:S01]  /*1680*/  @!P2 LDGSTS.E.BYPASS.LTC128B.128 [R247+0xf080], [R8.64], !P4 ;  /* 0x0f08000008f7afae */ /* 0x0005e2000e101d54 */
[----:B---3--:R-:W-:Y:S02]  /*1690*/  @!P6 IADD3 R7, P0, R0, UR14, RZ ;  /* 0x0000000e0007ec10 */ /* 0x008fe4000ff1e0ff */
[----:B------:R-:W-:Y:S01]  /*16a0*/  @!P1 IMAD.WIDE R2, R126, 0x2, R2 ;  /* 0x000000027e029825 */ /* 0x000fe200078e0202 */
[----:B------:R3:W-:Y:S01]  /*16b0*/  @!P1 LDGSTS.E.BYPASS.LTC128B.128 [R247+0xb880], [R4.64], !P5 ;  /* 0x0b88000004f79fae */ /* 0x0007e2000e901d54 */
[----:B------:R-:W-:Y:S02]  /*16c0*/  @!P6 LEA.HI.X.SX32 R13, R0, UR6, 0x1, P0 ;  /* 0x00000006000dec11 */ /* 0x000fe400080f0eff */
[C---:B------:R-:W-:Y:S01]  /*16d0*/  @!P6 LEA R6, P0, R7.reuse, c[0x0][0x2a0], 0x2 ;  /* 0x0000a8000706ea11 */ /* 0x040fe200078010ff */
[----:B------:R4:W-:Y:S03]  /*16e0*/  @!P1 LDGSTS.E.BYPASS.LTC128B.128 [R247+0xf880], [R2.64], !P4 ;  /* 0x0f88000002f79fae */ /* 0x0009e6000e101d54 */
[----:B------:R-:W-:Y:S01]  /*16f0*/  @!P6 LEA.HI.X R7, R7, c[0x0][0x2a4], R13, 0x2, P0 ;  /* 0x0000a9000707ea11 */ /* 0x000fe200000f140d */
[----:B------:R-:W0:Y:S04]  /*1700*/  LDGDEPBAR ;  /* 0x00000000000079af */ /* 0x000e280000000000 */
[----:B------:R-:W-:Y:S06]  /*1710*/  BAR.SYNC.DEFER_BLOCKING 0x0 ;  /* 0x0000000000007b1d */ /* 0x000fec0000010000 */
[----:B------:R1:W5:Y:S01]  /*1720*/  @!P6 LDG.E R242, [R6.64] ;  /* 0x0000001406f2e981 */ /* 0x000362000c1e1900 */
[----:B------:R-:W-:Y:S01]  /*1730*/  IMAD.MOV R0, RZ, RZ, -R0 ;  /* 0x000000ffff007224 */ /* 0x000fe200078e0a00 */
[----:B------:R-:W-:Y:S01]  /*1740*/  UIMAD UR8, UR18, UR4, URZ ;  /* 0x00000004120872a4 */ /* 0x000fe2000f8e023f */
[----:B--2---:R-:W-:Y:S01]  /*1750*/  LEA.HI R8, R124, R129, RZ, 0x4 ;  /* 0x000000817c087211 */ /* 0x004fe200078f20ff */
[C---:B------:R-:W-:Y:S01]  /*1760*/  IMAD.WIDE R18, R128.reuse, 0x2, RZ ;  /* 0x0000000280127825 */ /* 0x040fe200078e02ff */
[C---:B------:R-:W-:Y:S01]  /*1770*/  ISETP.GE.AND P2, PT, R41.reuse, 0x1, PT ;  /* 0x000000012900780c */ /* 0x040fe20003f46270 */
[----:B------:R-:W-:Y:S01]  /*1780*/  UIMAD UR8, UR10, UR5, UR8 ;  /* 0x000000050a0872a4 */ /* 0x000fe2000f8e0208 */
[----:B------:R-:W-:Y:S01]  /*1790*/  ISETP.GE.AND P5, PT, R128, c[0x0][0x1d4], PT ;  /* 0x0000750080007a0c */ /* 0x000fe20003fa6270 */
[----:B------:R-:W-:Y:S01]  /*17a0*/  IMAD R243, R0, c[0x0][0x2b8], R12 ;  /* 0x0000ae0000f37a24 */ /* 0x000fe200078e020c */
[----:B------:R-:W-:Y:S01]  /*17b0*/  LOP3.LUT R12, R8, 0xfffffff0, RZ, 0xc0, !PT ;  /* 0xfffffff0080c7812 */ /* 0x000fe200078ec0ff */
[----:B------:R-:W-:Y:S01]  /*17c0*/  UIADD3 UR8, UR17, UR8, URZ ;  /* 0x0000000811087290 */ /* 0x000fe2000fffe03f */
[----:B------:R-:W-:Y:S01]  /*17d0*/  ISETP.GE.AND P1, PT, R41, 0x11, PT ;  /* 0x000000112900780c */ /* 0x000fe20003f26270 */
[C---:B----4-:R-:W-:Y:S01]  /*17e0*/  IMAD.WIDE.U32 R2, R243.reuse, c[0x0][0x1e0], RZ ;  /* 0x00007800f3027a25 */ /* 0x050fe200078e00ff */
[----:B------:R-:W-:Y:S01]  /*17f0*/  SHF.R.S32.HI R13, RZ, 0x1f, R243 ;  /* 0x0000001fff0d7819 */ /* 0x000fe200000114f3 */
[----:B------:R-:W-:Y:S01]  /*1800*/  ULDC.64 UR4, c[0x0][0x210] ;  /* 0x0000840000047ab9 */ /* 0x000fe20000000a00 */
[----:B------:R-:W-:Y:S01]  /*1810*/  SHF.R.S32.HI R14, RZ, 0x4, R8 ;  /* 0x00000004ff0e7819 */ /* 0x000fe20000011408 */
[----:B---3--:R-:W-:Y:S01]  /*1820*/  IMAD R5, R243, c[0x0][0x1e0], RZ ;  /* 0x00007800f3057a24 */ /* 0x008fe200078e02ff */
[----:B------:R-:W-:Y:S01]  /*1830*/  ISETP.GE.AND P4, PT, R42, c[0x0][0x1d4], PT ;  /* 0x000075002a007a0c */ /* 0x000fe20003f86270 */
[----:B------:R-:W-:Y:S01]  /*1840*/  IMAD R0, R13, c[0x0][0x1e0], RZ ;  /* 0x000078000d007a24 */ /* 0x000fe200078e02ff */
[----:B------:R-:W-:Y:S01]  /*1850*/  UIMAD UR18, UR18, UR4, URZ ;  /* 0x00000004121272a4 */ /* 0x000fe2000f8e023f */
[----:B------:R-:W-:Y:S01]  /*1860*/  IMAD.IADD R12, R129, 0x1, -R12 ;  /* 0x00000001810c7824 */ /* 0x000fe200078e0a0c */
[----:B------:R-:W-:Y:S01]  /*1870*/  UIMAD.WIDE.U32 UR24, UR10, UR4, URZ ;  /* 0x000000040a1872a5 */ /* 0x000fe2000f8e003f */
[----:B------:R-:W-:Y:S01]  /*1880*/  IMAD R0, R243, c[0x0][0x1e4], R0 ;  /* 0x00007900f3007a24 */ /* 0x000fe200078e0200 */
[----:B------:R-:W-:Y:S01]  /*1890*/  UIMAD UR18, UR10, UR5, UR18 ;  /* 0x000000050a1272a4 */ /* 0x000fe2000f8e0212 */
[----:B------:R-:W-:Y:S01]  /*18a0*/  IMAD R13, R13, c[0x0][0x208], RZ ;  /* 0x000082000d0d7a24 */ /* 0x000fe200078e02ff */
[----:B------:R-:W-:Y:S01]  /*18b0*/  SHF.R.S32.HI R16, RZ, 0x1f, R12 ;  /* 0x0000001fff107819 */ /* 0x000fe2000001140c */
[----:B------:R-:W-:Y:S01]  /*18c0*/  IMAD.IADD R3, R3, 0x1, R0 ;  /* 0x0000000103037824 */ /* 0x000fe200078e0200 */
[----:B------:R-:W-:Y:S01]  /*18d0*/  UIADD3 UR18, UR25, UR18, URZ ;  /* 0x0000001219127290 */ /* 0x000fe2000fffe03f */
[----:B-1----:R-:W-:Y:S01]  /*18e0*/  IMAD.U32 R7, RZ, RZ, UR10 ;  /* 0x0000000aff077e24 */ /* 0x002fe2000f8e00ff */
[----:B------:R-:W-:Y:S01]  /*18f0*/  LEA.HI R16, R16, R12, RZ, 0x3 ;  /* 0x0000000c10107211 */ /* 0x000fe200078f18ff */
[----:B------:R-:W-:Y:S01]  /*1900*/  IMAD R13, R243, c[0x0][0x20c], R13 ;  /* 0x00008300f30d7a24 */ /* 0x000fe200078e020d */
[----:B------:R-:W-:Y:S01]  /*1910*/  LOP3.LUT P6, RZ, R40, 0x2, RZ, 0xc0, !PT ;  /* 0x0000000228ff7812 */ /* 0x000fe200078cc0ff */
[----:B------:R-:W-:Y:S01]  /*1920*/  UIADD3 UR4, UR23, -0x1, URZ ;  /* 0xffffffff17047890 */ /* 0x000fe2000fffe03f */
[----:B------:R-:W-:Y:S01]  /*1930*/  LOP3.LUT R15, R16, 0xfffffff8, RZ, 0xc0, !PT ;  /* 0xfffffff8100f7812 */ /* 0x000fe200078ec0ff */
[----:B------:R-:W-:Y:S01]  /*1940*/  STL [R1+0x40], R130 ;  /* 0x0000408201007387 */ /* 0x000fe20000100800 */
[----:B------:R-:W-:Y:S01]  /*1950*/  SHF.R.S32.HI R127, RZ, 0x1f, R126 ;  /* 0x0000001fff7f7819 */ /* 0x000fe2000001147e */
[----:B------:R-:W-:Y:S01]  /*1960*/  UISETP.GT.AND UP0, UPT, UR4, UR7, UPT ;  /* 0x000000070400728c */ /* 0x000fe2000bf04270 */
[----:B------:R-:W-:Y:S01]  /*1970*/  SEL R125, RZ, 0x10, P4 ;  /* 0x00000010ff7d7807 */ /* 0x000fe20002000000 */
[----:B------:R-:W-:-:S02]  /*1980*/  IMAD.IADD R22, R12, 0x1, -R15 ;  /* 0x000000010c167824 */ /* 0x000fc400078e0a0f */
[----:B------:R-:W-:Y:S01]  /*1990*/  STL [R1+0x3c], R127 ;  /* 0x00003c7f01007387 */ /* 0x000fe20000100800 */
[----:B-----5:R-:W-:Y:S01]  /*19a0*/  SHF.R.S32.HI R17, RZ, 0x1f, R242 ;  /* 0x0000001fff117819 */ /* 0x020fe200000114f2 */
[----:B------:R-:W-:-:S04]  /*19b0*/  IMAD.WIDE.U32 R2, R242, c[0x0][0x1f0], R2 ;  /* 0x00007c00f2027a25 */ /* 0x000fc800078e0002 */
[----:B------:R-:W-:Y:S01]  /*19c0*/  IMAD R0, R17, c[0x0][0x1f0], RZ ;  /* 0x00007c0011007a24 */ /* 0x000fe200078e02ff */
[----:B------:R-:W-:-:S03]  /*19d0*/  IADD3 R4, P0, R2, UR16, RZ ;  /* 0x0000001002047c10 */ /* 0x000fc6000ff1e0ff */
[----:B------:R-:W-:-:S05]  /*19e0*/  IMAD R0, R242, c[0x0][0x1f4], R0 ;  /* 0x00007d00f2007a24 */ /* 0x000fca00078e0200 */
[----:B------:R-:W-:Y:S01]  /*19f0*/  IADD3.X R2, R3, UR8, R0, P0, !PT ;  /* 0x0000000803027c10 */ /* 0x000fe200087fe400 */
[----:B------:R-:W-:Y:S01]  /*1a00*/  IMAD R3, R242, c[0x0][0x1f0], R5 ;  /* 0x00007c00f2037a24 */ /* 0x000fe200078e0205 */
[----:B------:R-:W-:-:S04]  /*1a10*/  LEA R6, P0, R4, c[0x0][0x1c8], 0x1 ;  /* 0x0000720004067a11 */ /* 0x000fc800078008ff */
[----:B------:R-:W-:Y:S01]  /*1a20*/  LEA.HI.X R0, R4, c[0x0][0x1cc], R2, 0x1, P0 ;  /* 0x0000730004007a11 */ /* 0x000fe200000f0c02 */
[----:B------:R-:W-:Y:S01]  /*1a30*/  IMAD R4, R7, c[0x0][0x1e8], R3 ;  /* 0x00007a0007047a24 */ /* 0x000fe200078e0203 */
[----:B------:R-:W-:Y:S01]  /*1a40*/  SHFL.IDX PT, R2, R6, RZ, 0x181f ;  /* 0x00181fff06027589 */ /* 0x000fe200000e0000 */
[----:B------:R-:W-:-:S03]  /*1a50*/  ISETP.GT.AND P0, PT, R41, 0x20, PT ;  /* 0x000000202900780c */ /* 0x000fc60003f04270 */
[----:B------:R-:W1:Y:S01]  /*1a60*/  SHFL.IDX PT, R3, R0, RZ, 0x181f ;  /* 0x00181fff00037589 */ /* 0x000e6200000e0000 */
[----:B------:R-:W-:-:S03]  /*1a70*/  LEA R4, R4, c[0x0][0x1c8], 0x1 ;  /* 0x0000720004047a11 */ /* 0x000fc600078e08ff */
[----:B------:R-:W-:Y:S04]  /*1a80*/  SHFL.IDX PT, R6, R6, 0x1, 0x181f ;  /* 0x00381f0006067f89 */ /* 0x000fe800000e0000 */
[----:B------:R-:W-:Y:S04]  /*1a90*/  SHFL.IDX PT, R7, R0, 0x1, 0x181f ;  /* 0x00381f0000077f89 */ /* 0x000fe800000e0000 */
[----:B------:R-:W-:Y:S04]  /*1aa0*/  SHFL.IDX PT, R4, R4, 0x2, 0x181f ;  /* 0x00581f0004047f89 */ /* 0x000fe800000e0000 */
[----:B------:R2:W3:Y:S01]  /*1ab0*/  SHFL.IDX PT, R5, R0, 0x2, 0x181f ;  /* 0x00581f0000057f89 */ /* 0x0004e200000e0000 */
[----:B-1----:R-:W-:-:S05]  /*1ac0*/  @P2 IMAD.WIDE R10, R128, 0x2, R2 ;  /* 0x00000002800a2825 */ /* 0x002fca00078e0202 */
[----:B------:R1:W-:Y:S01]  /*1ad0*/  @P2 LDGSTS.E.BYPASS.LTC128B.128 [R247+0x5080], [R10.64], !P5 ;  /* 0x050800000af72fae */ /* 0x0003e2000e901d54 */
[----:B--2---:R-:W-:Y:S01]  /*1ae0*/  LEA.HI R0, R8, R14, RZ, 0x1 ;  /* 0x0000000e08007211 */ /* 0x004fe200078f08ff */
[----:B------:R-:W-:-:S03]  /*1af0*/  IMAD.WIDE.U32 R8, R243, c[0x0][0x208], RZ ;  /* 0x00008200f3087a25 */ /* 0x000fc600078e00ff */
[----:B------:R-:W-:Y:S01]  /*1b00*/  LOP3.LUT R0, R0, 0xfffffffe, RZ, 0xc0, !PT ;  /* 0xfffffffe00007812 */ /* 0x000fe200078ec0ff */
[----:B------:R-:W-:Y:S02]  /*1b10*/  IMAD.IADD R13, R9, 0x1, R13 ;  /* 0x00000001090d7824 */ /* 0x000fe400078e020d */
[----:B------:R-:W-:Y:S02]  /*1b20*/  IMAD.MOV.U32 R12, RZ, RZ, R8 ;  /* 0x000000ffff0c7224 */ /* 0x000fe400078e0008 */
[----:B------:R-:W-:-:S04]  /*1b30*/  @P2 IMAD.WIDE R8, R126, 0x2, R2 ;  /* 0x000000027e082825 */ /* 0x000fc800078e0202 */
[C---:B---3--:R-:W-:Y:S01]  /*1b40*/  @P0 IMAD.WIDE R2, R128.reuse, 0x2, R4 ;  /* 0x0000000280020825 */ /* 0x048fe200078e0204 */
[----:B------:R2:W-:Y:S03]  /*1b50*/  @P2 LDGSTS.E.BYPASS.LTC128B.128 [R247+0x6880], [R8.64], !P4 ;  /* 0x0688000008f72fae */ /* 0x0005e6000e101d54 */
[----:B-1----:R-:W-:-:S04]  /*1b60*/  @P1 IMAD.WIDE R10, R128, 0x2, R6 ;  /* 0x00000002800a1825 */ /* 0x002fc800078e0206 */
[----:B------:R-:W-:Y:S01]  /*1b70*/  @P1 IMAD.WIDE R6, R126, 0x2, R6 ;  /* 0x000000027e061825 */ /* 0x000fe200078e0206 */
[----:B------:R1:W-:Y:S03]  /*1b80*/  @P1 LDGSTS.E.BYPASS.LTC128B.128 [R247+0x5880], [R10.64], !P5 ;  /* 0x058800000af71fae */ /* 0x0003e6000e901d54 */
[----:B------:R-:W-:Y:S01]  /*1b90*/  IMAD.IADD R14, R14, 0x1, -R0 ;  /* 0x000000010e0e7824 */ /* 0x000fe200078e0a00 */
[----:B------:R3:W-:Y:S01]  /*1ba0*/  @P1 LDGSTS.E.BYPASS.LTC128B.128 [R247+0x7080], [R6.64], !P4 ;  /* 0x0708000006f71fae */ /* 0x0007e2000e101d54 */
[----:B------:R-:W-:Y:S02]  /*1bb0*/  IMAD.SHL.U32 R0, R40, 0x40, RZ ;  /* 0x0000004028007824 */ /* 0x000fe400078e00ff */
[----:B------:R-:W-:Y:S01]  /*1bc0*/  @P0 IMAD.WIDE R4, R126, 0x2, R4 ;  /* 0x000000027e040825 */ /* 0x000fe200078e0204 */
[----:B------:R4:W-:Y:S02]  /*1bd0*/  @P0 LDGSTS.E.BYPASS.LTC128B.128 [R247+0x6080], [R2.64], !P5 ;  /* 0x0608000002f70fae */ /* 0x0009e4000e901d54 */
[----:B------:R-:W-:-:S02]  /*1be0*/  LOP3.LUT R0, R0, 0x1c0, RZ, 0xc0, !PT ;  /* 0x000001c000007812 */ /* 0x000fc400078ec0ff */
[----:B------:R5:W-:Y:S04]  /*1bf0*/  @P0 LDGSTS.E.BYPASS.LTC128B.128 [R247+0x7880], [R4.64], !P4 ;  /* 0x0788000004f70fae */ /* 0x000be8000e101d54 */
[----:B------:R-:W0:Y:S01]  /*1c00*/  LDGDEPBAR ;  /* 0x00000000000079af */ /* 0x000e220000000000 */
[----:B--2---:R-:W-:Y:S01]  /*1c10*/  SHF.R.U32.HI R8, RZ, 0x3, R0 ;  /* 0x00000003ff087819 */ /* 0x004fe20000011600 */
[----:B---3--:R-:W-:Y:S02]  /*1c20*/  IMAD.SHL.U32 R6, R16, 0x40, RZ ;  /* 0x0000004010067824 */ /* 0x008fe400078e00ff */
[----:B----4-:R-:W-:-:S03]  /*1c30*/  IMAD.SHL.U32 R3, R21, 0x8, RZ ;  /* 0x0000000815037824 */ /* 0x010fc600078e00ff */
[----:B------:R-:W-:Y:S01]  /*1c40*/  LOP3.LUT R121, R6, 0xfffffe00, RZ, 0xc0, !PT ;  /* 0xfffffe0006797812 */ /* 0x000fe200078ec0ff */
[----:B------:R-:W-:Y:S02]  /*1c50*/  IMAD.SHL.U32 R2, R22, 0x40, RZ ;  /* 0x0000004016027824 */ /* 0x000fe400078e00ff */
[----:B-----5:R-:W-:Y:S01]  /*1c60*/  IMAD.SHL.U32 R5, R14, 0x8, RZ ;  /* 0x000000080e057824 */ /* 0x020fe200078e00ff */
[----:B------:R-:W-:Y:S01]  /*1c70*/  LOP3.LUT R9, R0, 0x8, R3, 0xf8, !PT ;  /* 0x0000000800097812 */ /* 0x000fe200078ef803 */
[----:B------:R-:W-:Y:S01]  /*1c80*/  IMAD R4, R17, c[0x0][0x218], RZ ;  /* 0x0000860011047a24 */ /* 0x000fe200078e02ff */
[----:B------:R-:W-:Y:S01]  /*1c90*/  LOP3.LUT R0, R2, 0x1c0, RZ, 0xc0, !PT ;  /* 0x000001c002007812 */ /* 0x000fe200078ec0ff */
[----:B------:R-:W-:Y:S01]  /*1ca0*/  IMAD.WIDE.U32 R2, R242, c[0x0][0x218], R12 ;  /* 0x00008600f2027a25 */ /* 0x000fe200078e000c */
[----:B------:R-:W-:Y:S01]  /*1cb0*/  LOP3.LUT R8, R9, R8, RZ, 0x3c, !PT ;  /* 0x0000000809087212 */ /* 0x000fe200078e3cff */
[----:B------:R-:W-:-:S04]  /*1cc0*/  DEPBAR.LE SB0, 0x1 ;  /* 0x000080400000791a */ /* 0x000fc80000000000 */
[----:B------:R-:W-:Y:S01]  /*1cd0*/  LOP3.LUT R7, R0, 0x8, R5, 0xf8, !PT ;  /* 0x0000000800077812 */ /* 0x000fe200078ef805 */
[----:B------:R-:W-:-:S04]  /*1ce0*/  DEPBAR.LE SB0, 0x0 ;  /* 0x000080000000791a */ /* 0x000fc80000000000 */
[----:B------:R-:W-:Y:S01]  /*1cf0*/  SHF.R.U32.HI R6, RZ, 0x3, R0 ;  /* 0x00000003ff067819 */ /* 0x000fe20000011600 */
[----:B------:R-:W-:Y:S01]  /*1d00*/  IMAD R0, R242, c[0x0][0x21c], R4 ;  /* 0x00008700f2007a24 */ /* 0x000fe200078e0204 */
[----:B------:R-:W-:Y:S01]  /*1d10*/  BAR.SYNC.DEFER_BLOCKING 0x0 ;  /* 0x0000000000007b1d */ /* 0x000fe20000010000 */
[----:B------:R-:W-:Y:S01]  /*1d20*/  IADD3 R5, P0, R2, UR24, RZ ;  /* 0x0000001802057c10 */ /* 0x000fe2000ff1e0ff */
[----:B------:R-:W-:Y:S01]  /*1d30*/  IMAD R2, R122, 0x400, R121 ;  /* 0x000004007a027824 */ /* 0x000fe200078e0279 */
[----:B------:R-:W-:Y:S02]  /*1d40*/  LOP3.LUT R120, R7, R6, RZ, 0x3c, !PT ;  /* 0x0000000607787212 */ /* 0x000fe400078e3cff */
[----:B------:R-:W-:Y:S01]  /*1d50*/  IADD3.X R3, R3, UR18, R0, P0, !PT ;  /* 0x0000001203037c10 */ /* 0x000fe200087fe400 */
[----:B------:R-:W-:Y:S01]  /*1d60*/  IMAD R0, R14, 0x200, R8 ;  /* 0x000002000e007824 */ /* 0x000fe200078e0208 */
[----:B------:R-:W-:Y:S01]  /*1d70*/  LEA R4, P0, R5, c[0x0][0x1f8], 0x1 ;  /* 0x00007e0005047a11 */ /* 0x000fe200078008ff */
[----:B------:R-:W-:-:S02]  /*1d80*/  IMAD.IADD R2, R120, 0x1, R2 ;  /* 0x0000000178027824 */ /* 0x000fc400078e0202 */
[----:B------:R-:W-:Y:S01]  /*1d90*/  IMAD.SHL.U32 R224, R0, 0x2, RZ ;  /* 0x0000000200e07824 */ /* 0x000fe200078e00ff */
[----:B------:R-:W-:Y:S01]  /*1da0*/  LEA.HI.X R3, R5, c[0x0][0x1fc], R3, 0x1, P0 ;  /* 0x00007f0005037a11 */ /* 0x000fe200000f0c03 */
[----:B------:R-:W2:Y:S01]  /*1db0*/  SHFL.IDX PT, R8, R4, 0x2, 0x181f ;  /* 0x00581f0004087f89 */ /* 0x000ea200000e0000 */
[----:B------:R-:W-:Y:S02]  /*1dc0*/  IMAD.SHL.U32 R231, R2, 0x2, RZ ;  /* 0x0000000202e77824 */ /* 0x000fe400078e00ff */
[C---:B------:R-:W-:Y:S01]  /*1dd0*/  IADD3 R17, R224.reuse, 0x5080, RZ ;  /* 0x00005080e0117810 */ /* 0x040fe20007ffe0ff */
[----:B------:R-:W3:Y:S01]  /*1de0*/  SHFL.IDX PT, R16, R4, RZ, 0x181f ;  /* 0x00181fff04107589 */ /* 0x000ee200000e0000 */
[----:B------:R-:W-:Y:S02]  /*1df0*/  IADD3 R235, R224, 0x50a0, RZ ;  /* 0x000050a0e0eb7810 */ /* 0x000fe40007ffe0ff */
[----:B------:R-:W-:Y:S01]  /*1e00*/  @P6 IADD3 R235, R17, -0x20, RZ ;  /* 0xffffffe011eb6810 */ /* 0x000fe20007ffe0ff */
[----:B-1----:R-:W1:Y:S03]  /*1e10*/  SHFL.IDX PT, R11, R4, 0x1, 0x181f ;  /* 0x00381f00040b7f89 */ /* 0x002e6600000e0000 */
[C---:B------:R-:W-:Y:S01]  /*1e20*/  IADD3 R241, R235.reuse, 0x800, RZ ;  /* 0x00000800ebf17810 */ /* 0x040fe20007ffe0ff */
[----:B------:R-:W4:Y:S01]  /*1e30*/  SHFL.IDX PT, R0, R3, 0x2, 0x181f ;  /* 0x00581f0003007f89 */ /* 0x000f2200000e0000 */
[----:B------:R-:W-:-:S02]  /*1e40*/  IADD3 R240, R235, 0x1000, RZ ;  /* 0x00001000ebf07810 */ /* 0x000fc40007ffe0ff */
[C---:B------:R-:W-:Y:S01]  /*1e50*/  IADD3 R239, R235.reuse, 0x1800, RZ ;  /* 0x00001800ebef7810 */ /* 0x040fe20007ffe0ff */
[----:B------:R-:W5:Y:S01]  /*1e60*/  SHFL.IDX PT, R10, R3, RZ, 0x181f ;  /* 0x00181fff030a7589 */ /* 0x000f6200000e0000 */
[C---:B------:R-:W-:Y:S02]  /*1e70*/  IADD3 R238, R235.reuse, 0x2000, RZ ;  /* 0x00002000ebee7810 */ /* 0x040fe40007ffe0ff */
[----:B------:R-:W-:Y:S01]  /*1e80*/  IADD3 R237, R235, 0x2800, RZ ;  /* 0x00002800ebed7810 */ /* 0x000fe20007ffe0ff */
[----:B------:R5:W5:Y:S01]  /*1e90*/  SHFL.IDX PT, R9, R3, 0x1, 0x181f ;  /* 0x00381f0003097f89 */ /* 0x000b6200000e0000 */
[----:B--2---:R-:W-:-:S03]  /*1ea0*/  IADD3 R30, P0, R18, R8, RZ ;  /* 0x00000008121e7210 */ /* 0x004fc60007f1e0ff */
[----:B------:R-:W-:Y:S01]  /*1eb0*/  LDSM.16.M88.4 R36, [R224+0x5080] ;  /* 0x00508000e024783b */ /* 0x000fe20000000200 */
[----:B---3--:R-:W-:-:S03]  /*1ec0*/  IADD3 R28, P2, R16, R18, RZ ;  /* 0x00000012101c7210 */ /* 0x008fc60007f5e0ff */
[----:B------:R-:W2:Y:S01]  /*1ed0*/  LDSM.16.M88.4 R12, [R231+0x8080] ;  /* 0x00808000e70c783b */ /* 0x000ea20000000200 */
[----:B-1----:R-:W-:-:S03]  /*1ee0*/  IADD3 R26, P1, R18, R11, RZ ;  /* 0x0000000b121a7210 */ /* 0x002fc60007f3e0ff */
[----:B------:R-:W1:Y:S01]  /*1ef0*/  LDSM.16.M88.4 R4, [R231+0xa080] ;  /* 0x00a08000e704783b */ /* 0x000e620000000200 */
[----:B----4-:R-:W-:-:S03]  /*1f00*/  IMAD.X R31, R19, 0x1, R0, P0 ;  /* 0x00000001131f7824 */ /* 0x010fc600000e0600 */
[----:B------:R-:W3:Y:S01]  /*1f10*/  LDSM.16.M88.4 R32, [R224+0x6080] ;  /* 0x00608000e020783b */ /* 0x000ee20000000200 */
[----:B-----5:R-:W-:-:S03]  /*1f20*/  IMAD.X R29, R10, 0x1, R19, P2 ;  /* 0x000000010a1d7824 */ /* 0x020fc600010e0613 */
[----:B------:R-:W4:Y:S01]  /*1f30*/  LDSM.16.M88.4 R44, [R224+0x5880] ;  /* 0x00588000e02c783b */ /* 0x000f220000000200 */
[----:B------:R-:W-:-:S03]  /*1f40*/  IMAD.WIDE R2, R126, 0x2, RZ ;  /* 0x000000027e027825 */ /* 0x000fc600078e02ff */
[----:B------:R-:W-:Y:S01]  /*1f50*/  LDSM.16.M88.4 R52, [R235] ;  /* 0x00000000eb34783b */ /* 0x000fe20000000200 */
[----:B------:R-:W-:Y:S01]  /*1f60*/  IMAD.X R27, R19, 0x1, R9, P1 ;  /* 0x00000001131b7824 */ /* 0x000fe200008e0609 */
[----:B------:R-:W-:Y:S02]  /*1f70*/  IADD3 R24, P0, R16, R2, RZ ;  /* 0x0000000210187210 */ /* 0x000fe40007f1e0ff */
[----:B------:R-:W-:Y:S01]  /*1f80*/  LDSM.16.M88.4 R56, [R235+0x800] ;  /* 0x00080000eb38783b */ /* 0x000fe20000000200 */
[----:B------:R-:W-:Y:S02]  /*1f90*/  IADD3 R20, P6, R2, R11, RZ ;  /* 0x0000000b02147210 */ /* 0x000fe40007fde0ff */
[----:B------:R-:W-:Y:S02]  /*1fa0*/  IMAD.X R25, R10, 0x1, R3, P0 ;  /* 0x000000010a197824 */ /* 0x000fe400000e0603 */
[----:B------:R-:W-:Y:S01]  /*1fb0*/  R2P PR, R22, 0x6 ;  /* 0x0000000616007804 */ /* 0x000fe20000000000 */
[C---:B------:R-:W-:Y:S01]  /*1fc0*/  IMAD.X R21, R3.reuse, 0x1, R9, P6 ;  /* 0x0000000103157824 */ /* 0x040fe200030e0609 */
[----:B------:R-:W-:Y:S01]  /*1fd0*/  IADD3 R22, P0, R2, R8, RZ ;  /* 0x0000000802167210 */ /* 0x000fe20007f1e0ff */
[----:B------:R-:W-:Y:S01]  /*1fe0*/  IMAD.MOV.U32 R2, RZ, RZ, 0x10 ;  /* 0x00000010ff027424 */ /* 0x000fe200078e00ff */
[----:B------:R-:W-:Y:S01]  /*1ff0*/  ISETP.GE.AND P6, PT, R128, c[0x0][0x1d4], PT ;  /* 0x0000750080007a0c */ /* 0x000fe20003fc6270 */
[----:B------:R-:W-:Y:S02]  /*2000*/  LDSM.16.M88.4 R64, [R235+0x1000] ;  /* 0x00100000eb40783b */ /* 0x000fe40000000200 */
[----:B------:R-:W-:Y:S01]  /*2010*/  IMAD.X R23, R3, 0x1, R0, P0 ;  /* 0x0000000103177824 */ /* 0x000fe200000e0600 */
[----:B------:R-:W-:Y:S01]  /*2020*/  ISETP.LT.OR P0, PT, R41, 0x1, P6 ;  /* 0x000000012900780c */ /* 0x000fe20003701670 */
[----:B------:R-:W-:Y:S01]  /*2030*/  IMAD.MOV.U32 R0, RZ, RZ, 0x40 ;  /* 0x00000040ff007424 */ /* 0x000fe200078e00ff */
[----:B------:R-:W-:Y:S01]  /*2040*/  SEL R3, R2, 0xfffffff0, !P1 ;  /* 0xfffffff002037807 */ /* 0x000fe20004800000 */
[----:B------:R-:W-:Y:S01]  /*2050*/  IMAD.MOV.U32 R2, RZ, RZ, 0x20 ;  /* 0x00000020ff027424 */ /* 0x000fe200078e00ff */
[----:B------:R-:W-:-:S03]  /*2060*/  ISETP.GE.AND P1, PT, R42, c[0x0][0x1d4], PT ;  /* 0x000075002a007a0c */ /* 0x000fc60003f26270 */
[----:B------:R-:W-:Y:S01]  /*2070*/  IMAD R233, R3, 0x2, R231 ;  /* 0x0000000203e97824 */ /* 0x000fe200078e02e7 */
[----:B--2---:R-:W-:Y:S01]  /*2080*/  HMMA.16816.F32.BF16 R88, R12, R36, RZ ;  /* 0x000000240c58723c */ /* 0x004fe200000418ff */
[----:B------:R-:W-:-:S03]  /*2090*/  SEL R2, R2, 0xffffffe0, !P2 ;  /* 0xffffffe002027807 */ /* 0x000fc60005000000 */
[----:B------:R-:W2:Y:S02]  /*20a0*/  LDSM.16.M88.4 R8, [R233+0xa080] ;  /* 0x00a08000e908783b */ /* 0x000ea40000000200 */
[C---:B------:R-:W-:Y:S02]  /*20b0*/  IMAD R232, R2.reuse, 0x2, R231 ;  /* 0x0000000202e87824 */ /* 0x040fe400078e02e7 */
[----:B------:R-:W5:Y:S01]  /*20c0*/  LDSM.16.M88.4 R16, [R233+0x8080] ;  /* 0x00808000e910783b */ /* 0x000f620000000200 */
[----:B-1----:R-:W-:Y:S01]  /*20d0*/  HMMA.16816.F32.BF16 R72, R4, R36, RZ ;  /* 0x000000240448723c */ /* 0x002fe200000418ff */
[----:B------:R-:W-:Y:S02]  /*20e0*/  IMAD R234, R2, 0x2, R233 ;  /* 0x0000000202ea7824 */ /* 0x000fe400078e02e9 */
[----:B------:R-:W-:Y:S01]  /*20f0*/  @!PT LDS RZ, [RZ] ;  /* 0x00000000fffff984 */ /* 0x000fe20000000800 */
[----:B------:R-:W-:Y:S01]  /*2100*/  @!PT LDS RZ, [RZ] ;  /* 0x00000000fffff984 */ /* 0x000fe20000000800 */
[----:B------:R-:W-:Y:S01]  /*2110*/  @!PT LDS RZ, [RZ] ;  /* 0x00000000fffff984 */ /* 0x000fe20000000800 */
[----:B------:R1:W-:Y:S01]  /*2120*/  LDGSTS.E.BYPASS.LTC128B.128 [R247+0x2080], [R28.64], !P0 ;  /* 0x020800001cf77fae */ /* 0x0003e2000c101d54 */
[----:B------:R-:W-:Y:S01]  /*2130*/  ISETP.LT.OR P0, PT, R41, 0x1, P1 ;  /* 0x000000012900780c */ /* 0x000fe20000f01670 */
[----:B------:R-:W-:-:S03]  /*2140*/  IMAD R236, R3, 0x2, R232 ;  /* 0x0000000203ec7824 */ /* 0x000fc600078e02e8 */
[-C--:B------:R-:W-:Y:S08]  /*2150*/  HMMA.16816.F32.BF16 R68, R4, R38.reuse, RZ ;  /* 0x000000260444723c */ /* 0x080ff000000418ff */
[----:B------:R-:W-:Y:S01]  /*2160*/  HMMA.16816.F32.BF16 R92, R12, R38, RZ ;  /* 0x000000260c5c723c */ /* 0x000fe200000418ff */
[----:B------:R1:W-:Y:S01]  /*2170*/  LDGSTS.E.BYPASS.LTC128B.128 [R247+0x3880], [R24.64], !P0 ;  /* 0x0388000018f77fae */ /* 0x0003e2000c101d54 */
[----:B------:R-:W-:-:S02]  /*2180*/  ISETP.LT.OR P0, PT, R41, 0x11, P6 ;  /* 0x000000112900780c */ /* 0x000fc40003701670 */
[----:B------:R-:W-:-:S04]  /*2190*/  ISETP.LT.OR P6, PT, R41, 0x21, P6 ;  /* 0x000000212900780c */ /* 0x000fc800037c1670 */
[C---:B---3--:R-:W-:Y:S07]  /*21a0*/  HMMA.16816.F32.BF16 R36, R4.reuse, R32, RZ ;  /* 0x000000200424723c */ /* 0x048fee00000418ff */
[----:B------:R1:W-:Y:S01]  /*21b0*/  LDGSTS.E.BYPASS.LTC128B.128 [R247+0x2880], [R26.64], !P0 ;  /* 0x028800001af77fae */ /* 0x0003e2000c101d54 */
[C---:B------:R-:W-:Y:S01]  /*21c0*/  ISETP.LT.OR P0, PT, R41.reuse, 0x11, P1 ;  /* 0x000000112900780c */ /* 0x040fe20000f01670 */
[----:B----4-:R-:W-:Y:S01]  /*21d0*/  HMMA.16816.F32.BF16 R48, R4, R44, RZ ;  /* 0x0000002c0430723c */ /* 0x010fe200000418ff */
[----:B------:R-:W-:-:S07]  /*21e0*/  ISETP.LT.OR P1, PT, R41, 0x21, P1 ;  /* 0x000000212900780c */ /* 0x000fce0000f21670 */
[----:B------:R-:W-:Y:S04]  /*21f0*/  HMMA.16816.F32.BF16 R60, R4, R46, RZ ;  /* 0x0000002e043c723c */ /* 0x000fe800000418ff */
[----:B------:R3:W-:Y:S01]  /*2200*/  LDGSTS.E.BYPASS.LTC128B.128 [R247+0x4080], [R20.64], !P0 ;  /* 0x0408000014f77fae */ /* 0x0007e2000c101d54 */
[----:B------:R-:W-:-:S03]  /*2210*/  LOP3.LUT P0, RZ, R40, 0x4, RZ, 0xc0, !PT ;  /* 0x0000000428ff7812 */ /* 0x000fc6000780c0ff */
[----:B------:R-:W-:Y:S01]  /*2220*/  HMMA.16816.F32.BF16 R4, R4, R34, RZ ;  /* 0x000000220404723c */ /* 0x000fe200000418ff */
[----:B------:R-:W-:Y:S01]  /*2230*/  SEL R0, R0, 0xffffffc0, !P0 ;  /* 0xffffffc000007807 */ /* 0x000fe20004000000 */
[----:B------:R4:W-:Y:S01]  /*2240*/  LDGSTS.E.BYPASS.LTC128B.128 [R247+0x3080], [R30.64], !P6 ;  /* 0x030800001ef77fae */ /* 0x0009e2000f101d54 */
[----:B------:R-:W-:Y:S02]  /*2250*/  PLOP3.LUT P0, PT, PT, PT, UP0, 0x80, 0x0 ;  /* 0x000000000000781c */ /* 0x000fe40003f0f008 */
[----:B------:R-:W-:Y:S01]  /*2260*/  ISETP.GT.AND P6, PT, R131, 0x2f, PT ;  /* 0x0000002f8300780c */ /* 0x000fe20003fc4270 */
[----:B------:R-:W-:Y:S01]  /*2270*/  IMAD.IADD R230, R224, 0x1, R0 ;  /* 0x00000001e0e67824 */ /* 0x000fe200078e0200 */
[----:B------:R3:W-:Y:S01]  /*2280*/  LDGSTS.E.BYPASS.LTC128B.128 [R247+0x4880], [R22.64], !P1 ;  /* 0x0488000016f77fae */ /* 0x0007e2000c901d54 */
[C---:B------:R-:W-:Y:S01]  /*2290*/  HMMA.16816.F32.BF16 R80, R12.reuse, R44, RZ ;  /* 0x0000002c0c50723c */ /* 0x040fe200000418ff */
[----:B------:R-:W-:Y:S01]  /*22a0*/  IMAD.IADD R229, R0, 0x1, R235 ;  /* 0x0000000100e57824 */ /* 0x000fe200078e02eb */
[----:B------:R-:W-:Y:S01]  /*22b0*/  LOP3.LUT R0, R120, R121, RZ, 0xfc, !PT ;  /* 0x0000007978007212 */ /* 0x000fe200078efcff */
[----:B-1----:R-:W-:Y:S04]  /*22c0*/  LDSM.16.M88.4 R24, [R230+0x5080] ;  /* 0x00508000e618783b */ /* 0x002fe80000000200 */
[----:B------:R-:W-:Y:S01]  /*22d0*/  LDSM.16.M88.4 R40, [R229] ;  /* 0x00000000e528783b */ /* 0x000fe20000000200 */
[C---:B------:R-:W-:Y:S03]  /*22e0*/  HMMA.16816.F32.BF16 R100, R12.reuse, R46, RZ ;  /* 0x0000002e0c64723c */ /* 0x040fe600000418ff */
[----:B------:R-:W0:Y:S05]  /*22f0*/  LDGDEPBAR ;  /* 0x00000000000079af */ /* 0x000e2a0000000000 */
[C---:B------:R-:W-:Y:S08]  /*2300*/  HMMA.16816.F32.BF16 R76, R12.reuse, R32, RZ ;  /* 0x000000200c4c723c */ /* 0x040ff000000418ff */
[----:B------:R-:W-:Y:S01]  /*2310*/  HMMA.16816.F32.BF16 R104, R12, R34, RZ ;  /* 0x000000220c68723c */ /* 0x000fe200000418ff */
[----:B------:R-:W1:Y:S04]  /*2320*/  LDSM.16.M88.4 R12, [R232+0xa080] ;  /* 0x00a08000e80c783b */ /* 0x000e680000000200 */
[----:B---3--:R-:W3:Y:S03]  /*2330*/  LDSM.16.M88.4 R20, [R230+0x5880] ;  /* 0x00588000e614783b */ /* 0x008ee60000000200 */
[C---:B--2---:R-:W-:Y:S01]  /*2340*/  HMMA.16816.F32.BF16 R108, R8.reuse, R64, R36 ;  /* 0x00000040086c723c */ /* 0x044fe20000041824 */
[----:B------:R-:W2:Y:S07]  /*2350*/  LDSM.16.M88.4 R36, [R230+0x6080] ;  /* 0x00608000e624783b */ /* 0x000eae0000000200 */
[C---:B------:R-:W-:Y:S08]  /*2360*/  HMMA.16816.F32.BF16 R116, R8.reuse, R52, R72 ;  /* 0x000000340874723c */ /* 0x040ff00000041848 */
[C---:B------:R-:W-:Y:S08]  /*2370*/  HMMA.16816.F32.BF16 R112, R8.reuse, R56, R48 ;  /* 0x000000380870723c */ /* 0x040ff00000041830 */
[C---:B------:R-:W-:Y:S01]  /*2380*/  HMMA.16816.F32.BF16 R96, R8.reuse, R54, R68 ;  /* 0x000000360860723c */ /* 0x040fe20000041844 */
[----:B------:R-:W-:Y:S07]  /*2390*/  LDSM.16.M88.4 R68, [R229+0x1000] ;  /* 0x00100000e544783b */ /* 0x000fee0000000200 */
[C---:B------:R-:W-:Y:S01]  /*23a0*/  HMMA.16816.F32.BF16 R84, R8.reuse, R58, R60 ;  /* 0x0000003a0854723c */ /* 0x040fe2000004183c */
[----:B------:R-:W-:Y:S07]  /*23b0*/  LDSM.16.M88.4 R60, [R229+0x800] ;  /* 0x00080000e53c783b */ /* 0x000fee0000000200 */
[----:B------:R-:W-:Y:S01]  /*23c0*/  HMMA.16816.F32.BF16 R72, R8, R66, R4 ;  /* 0x000000420848723c */ /* 0x000fe20000041804 */
[----:B------:R-:W1:Y:S04]  /*23d0*/  LDSM.16.M88.4 R8, [R232+0x8080] ;  /* 0x00808000e808783b */ /* 0x000e680000000200 */
[----:B------:R-:W1:Y:S03]  /*23e0*/  LDSM.16.M88.4 R4, [R234+0xa080] ;  /* 0x00a08000ea04783b */ /* 0x000e660000000200 */
[C---:B-----5:R-:W-:Y:S08]  /*23f0*/  HMMA.16816.F32.BF16 R48, R16.reuse, R52, R88 ;  /* 0x000000341030723c */ /* 0x060ff00000041858 */
[C---:B------:R-:W-:Y:S08]  /*2400*/  HMMA.16816.F32.BF16 R32, R16.reuse, R64, R76 ;  /* 0x000000401020723c */ /* 0x040ff0000004184c */
[C---:B------:R-:W-:Y:S08]  /*2410*/  HMMA.16816.F32.BF16 R52, R16.reuse, R54, R92 ;  /* 0x000000361034723c */ /* 0x040ff0000004185c */
[C---:B----4-:R-:W-:Y:S08]  /*2420*/  HMMA.16816.F32.BF16 R28, R16.reuse, R58, R100 ;  /* 0x0000003a101c723c */ /* 0x050ff00000041864 */
[C---:B------:R-:W-:Y:S08]  /*2430*/  HMMA.16816.F32.BF16 R44, R16.reuse, R56, R80 ;  /* 0x00000038102c723c */ /* 0x040ff00000041850 */
[----:B------:R-:W-:Y:S01]  /*2440*/  HMMA.16816.F32.BF16 R64, R16, R66, R104 ;  /* 0x000000421040723c */ /* 0x000fe20000041868 */
[----:B------:R-:W4:Y:S07]  /*2450*/  LDSM.16.M88.4 R16, [R234+0x8080] ;  /* 0x00808000ea10783b */ /* 0x000f2e0000000200 */
[C---:B-1----:R-:W-:Y:S08]  /*2460*/  HMMA.16816.F32.BF16 R56, R12.reuse, R24, R116 ;  /* 0x000000180c38723c */ /* 0x042ff00000041874 */
[C---:B------:R-:W-:Y:S08]  /*2470*/  HMMA.16816.F32.BF16 R76, R12.reuse, R26, R96 ;  /* 0x0000001a0c4c723c */ /* 0x040ff00000041860 */
[C---:B---3--:R-:W-:Y:S08]  /*2480*/  HMMA.16816.F32.BF16 R80, R12.reuse, R20, R112 ;  /* 0x000000140c50723c */ /* 0x048ff00000041870 */
[C---:B--2---:R-:W-:Y:S08]  /*2490*/  HMMA.16816.F32.BF16 R88, R12.reuse, R36, R108 ;  /* 0x000000240c58723c */ /* 0x044ff0000004186c */
[C---:B------:R-:W-:Y:S08]  /*24a0*/  HMMA.16816.F32.BF16 R84, R12.reuse, R22, R84 ;  /* 0x000000160c54723c */ /* 0x040ff00000041854 */
[----:B------:R-:W-:Y:S01]  /*24b0*/  HMMA.16816.F32.BF16 R92, R12, R38, R72 ;  /* 0x000000260c5c723c */ /* 0x000fe20000041848 */
[----:B------:R-:W-:Y:S07]  /*24c0*/  LDSM.16.M88.4 R12, [R231+0xe080] ;  /* 0x00e08000e70c783b */ /* 0x000fee0000000200 */
        /* <DEDUP_REMOVED lines=8> */
[----:B------:R-:W-:Y:S07]  /*2550*/  LDSM.16.M88.4 R44, [R235+0x2000] ;  /* 0x00200000eb2c783b */ /* 0x000fee0000000200 */
[----:B------:R-:W-:Y:S01]  /*2560*/  HMMA.16816.F32.BF16 R52, R8, R38, R64 ;  /* 0x000000260834723c */ /* 0x000fe20000041840 */
[----:B------:R-:W3:Y:S07]  /*2570*/  LDSM.16.M88.4 R8, [R231+0xc080] ;  /* 0x00c08000e708783b */ /* 0x000eee0000000200 */
[C---:B------:R-:W-:Y:S01]  /*2580*/  HMMA.16816.F32.BF16 R36, R4.reuse, R40, R56 ;  /* 0x000000280424723c */ /* 0x040fe20000041838 */
[----:B------:R-:W-:Y:S07]  /*2590*/  LDSM.16.M88.4 R56, [R235+0x2800] ;  /* 0x00280000eb38783b */ /* 0x000fee0000000200 */
[C---:B------:R-:W-:Y:S08]  /*25a0*/  HMMA.16816.F32.BF16 R20, R4.reuse, R42, R76 ;  /* 0x0000002a0414723c */ /* 0x040ff0000004184c */
[C---:B------:R-:W-:Y:S08]  /*25b0*/  HMMA.16816.F32.BF16 R64, R4.reuse, R60, R80 ;  /* 0x0000003c0440723c */ /* 0x040ff00000041850 */
[C---:B------:R-:W-:Y:S08]  /*25c0*/  HMMA.16816.F32.BF16 R72, R4.reuse, R62, R84 ;  /* 0x0000003e0448723c */ /* 0x040ff00000041854 */
[C---:B------:R-:W-:Y:S08]  /*25d0*/  HMMA.16816.F32.BF16 R76, R4.reuse, R68, R88 ;  /* 0x00000044044c723c */ /* 0x040ff00000041858 */
[----:B------:R-:W-:Y:S01]  /*25e0*/  HMMA.16816.F32.BF16 R92, R4, R70, R92 ;  /* 0x00000046045c723c */ /* 0x000fe2000004185c */
[----:B------:R-:W-:Y:S07]  /*25f0*/  LDSM.16.M88.4 R4, [R233+0xe080] ;  /* 0x00e08000e904783b */ /* 0x000fee0000000200 */
[C---:B----4-:R-:W-:Y:S01]  /*2600*/  HMMA.16816.F32.BF16 R84, R16.reuse, R40, R48 ;  /* 0x000000281054723c */ /* 0x050fe20000041830 */
[----:B------:R-:W4:Y:S07]  /*2610*/  LDSM.16.M88.4 R48, [R235+0x1800] ;  /* 0x00180000eb30783b */ /* 0x000f2e0000000200 */
[C---:B------:R-:W-:Y:S08]  /*2620*/  HMMA.16816.F32.BF16 R96, R16.reuse, R42, R96 ;  /* 0x0000002a1060723c */ /* 0x040ff00000041860 */
[C---:B------:R-:W-:Y:S08]  /*2630*/  HMMA.16816.F32.BF16 R100, R16.reuse, R60, R100 ;  /* 0x0000003c1064723c */ /* 0x040ff00000041864 */
[C---:B------:R-:W-:Y:S08]  /*2640*/  HMMA.16816.F32.BF16 R60, R16.reuse, R62, R108 ;  /* 0x0000003e103c723c */ /* 0x040ff0000004186c */
[C---:B------:R-:W-:Y:S08]  /*2650*/  HMMA.16816.F32.BF16 R104, R16.reuse, R68, R104 ;  /* 0x000000441068723c */ /* 0x040ff00000041868 */
[----:B------:R-:W-:Y:S08]  /*2660*/  HMMA.16816.F32.BF16 R88, R16, R70, R52 ;  /* 0x000000461058723c */ /* 0x000ff00000041834 */
[C---:B-1----:R-:W-:Y:S08]  /*2670*/  HMMA.16816.F32.BF16 R80, R12.reuse, R32, R36 ;  /* 0x000000200c50723c */ /* 0x042ff00000041824 */
[C---:B------:R-:W-:Y:S01]  /*2680*/  HMMA.16816.F32.BF16 R52, R12.reuse, R34, R20 ;  /* 0x000000220c34723c */ /* 0x040fe20000041814 */
[----:B------:R-:W1:Y:S07]  /*2690*/  LDSM.16.M88.4 R20, [R233+0xc080] ;  /* 0x00c08000e914783b */ /* 0x000e6e0000000200 */
[C---:B--2---:R-:W-:Y:S08]  /*26a0*/  HMMA.16816.F32.BF16 R40, R12.reuse, R28, R64 ;  /* 0x0000001c0c28723c */ /* 0x044ff00000041840 */
[C---:B------:R-:W-:Y:S08]  /*26b0*/  HMMA.16816.F32.BF16 R36, R12.reuse, R30, R72 ;  /* 0x0000001e0c24723c */ /* 0x040ff00000041848 */
[C---:B------:R-:W-:Y:S08]  /*26c0*/  HMMA.16816.F32.BF16 R16, R12.reuse, R24, R76 ;  /* 0x000000180c10723c */ /* 0x040ff0000004184c */
[----:B------:R-:W-:Y:S08]  /*26d0*/  HMMA.16816.F32.BF16 R12, R12, R26, R92 ;  /* 0x0000001a0c0c723c */ /* 0x000ff0000004185c */
[C---:B---3--:R-:W-:Y:S08]  /*26e0*/  HMMA.16816.F32.BF16 R72, R8.reuse, R32, R84 ;  /* 0x000000200848723c */ /* 0x048ff00000041854 */
[C---:B------:R-:W-:Y:S01]  /*26f0*/  HMMA.16816.F32.BF16 R68, R8.reuse, R34, R96 ;  /* 0x000000220844723c */ /* 0x040fe20000041860 */
[----:B------:R-:W-:Y:S07]  /*2700*/  LDSM.16.M88.4 R32, [R230+0x7880] ;  /* 0x00788000e620783b */ /* 0x000fee0000000200 */
[C---:B------:R-:W-:Y:S08]  /*2710*/  HMMA.16816.F32.BF16 R64, R8.reuse, R28, R100 ;  /* 0x0000001c0840723c */ /* 0x040ff00000041864 */
[C---:B------:R-:W-:Y:S08]  /*2720*/  HMMA.16816.F32.BF16 R60, R8.reuse, R30, R60 ;  /* 0x0000001e083c723c */ /* 0x040ff0000004183c */
[C---:B------:R-:W-:Y:S08]  /*2730*/  HMMA.16816.F32.BF16 R28, R8.reuse, R24, R104 ;  /* 0x00000018081c723c */ /* 0x040ff00000041868 */
[----:B------:R-:W-:Y:S01]  /*2740*/  HMMA.16816.F32.BF16 R8, R8, R26, R88 ;  /* 0x0000001a0808723c */ /* 0x000fe20000041858 */
[----:B------:R-:W-:Y:S07]  /*2750*/  LDSM.16.M88.4 R24, [R229+0x2000] ;  /* 0x00200000e518783b */ /* 0x000fee0000000200 */
[C---:B----4-:R-:W-:Y:S08]  /*2760*/  HMMA.16816.F32.BF16 R76, R4.reuse, R50, R52 ;  /* 0x00000032044c723c */ /* 0x050ff00000041834 */
[C---:B------:R-:W-:Y:S01]  /*2770*/  HMMA.16816.F32.BF16 R104, R4.reuse, R46, R36 ;  /* 0x0000002e0468723c */ /* 0x040fe20000041824 */
[----:B------:R-:W-:Y:S07]  /*2780*/  LDSM.16.M88.4 R36, [R230+0x7080] ;  /* 0x00708000e624783b */ /* 0x000fee0000000200 */
[C---:B------:R-:W-:Y:S01]  /*2790*/  HMMA.16816.F32.BF16 R100, R4.reuse, R56, R16 ;  /* 0x000000380464723c */ /* 0x040fe20000041810 */
[----:B------:R-:W2:Y:S07]  /*27a0*/  LDSM.16.M88.4 R16, [R232+0xe080] ;  /* 0x00e08000e810783b */ /* 0x000eae0000000200 */
[C---:B------:R-:W-:Y:S01]  /*27b0*/  HMMA.16816.F32.BF16 R108, R4.reuse, R44, R40 ;  /* 0x0000002c046c723c */ /* 0x040fe20000041828 */
[----:B------:R-:W3:Y:S07]  /*27c0*/  LDSM.16.M88.4 R40, [R230+0x6880] ;  /* 0x00688000e628783b */ /* 0x000eee0000000200 */
[C---:B------:R-:W-:Y:S01]  /*27d0*/  HMMA.16816.F32.BF16 R52, R4.reuse, R58, R12 ;  /* 0x0000003a0434723c */ /* 0x040fe2000004180c */
[----:B------:R-:W4:Y:S07]  /*27e0*/  LDSM.16.M88.4 R12, [R232+0xc080] ;  /* 0x00c08000e80c783b */ /* 0x000f2e0000000200 */
[-C--:B------:R-:W-:Y:S01]  /*27f0*/  HMMA.16816.F32.BF16 R80, R4, R48.reuse, R80 ;  /* 0x000000300450723c */ /* 0x080fe20000041850 */
[----:B------:R-:W5:Y:S07]  /*2800*/  LDSM.16.M88.4 R4, [R236+0xe080] ;  /* 0x00e08000ec04783b */ /* 0x000f6e0000000200 */
[C---:B-1----:R-:W-:Y:S08]  /*2810*/  HMMA.16816.F32.BF16 R96, R20.reuse, R48, R72 ;  /* 0x000000301460723c */ /* 0x042ff00000041848 */
[C---:B------:R-:W-:Y:S08]  /*2820*/  HMMA.16816.F32.BF16 R92, R20.reuse, R50, R68 ;  /* 0x00000032145c723c */ /* 0x040ff00000041844 */
[C---:B------:R-:W-:Y:S08]  /*2830*/  HMMA.16816.F32.BF16 R88, R20.reuse, R44, R64 ;  /* 0x0000002c1458723c */ /* 0x040ff00000041840 */
[C---:B------:R-:W-:Y:S08]  /*2840*/  HMMA.16816.F32.BF16 R84, R20.reuse, R46, R60 ;  /* 0x0000002e1454723c */ /* 0x040ff0000004183c */
[C---:B------:R-:W-:Y:S01]  /*2850*/  HMMA.16816.F32.BF16 R60, R20.reuse, R56, R28 ;  /* 0x00000038143c723c */ /* 0x040fe2000004181c */
[----:B------:R-:W-:Y:S07]  /*2860*/  LDSM.16.M88.4 R28, [R229+0x1800] ;  /* 0x00180000e51c783b */ /* 0x000fee0000000200 */
[----:B------:R-:W-:Y:S01]  /*2870*/  HMMA.16816.F32.BF16 R56, R20, R58, R8 ;  /* 0x0000003a1438723c */ /* 0x000fe20000041808 */
[----:B------:R-:W1:Y:S04]  /*2880*/  LDSM.16.M88.4 R20, [R229+0x2800] ;  /* 0x00280000e514783b */ /* 0x000e680000000200 */
[----:B------:R-:W1:Y:S01]  /*2890*/  LDSM.16.M88.4 R8, [R234+0xc080] ;  /* 0x00c08000ea08783b */ /* 0x000e620000000200 */
[----:B------:R-:W-:-:S04]  /*28a0*/  DEPBAR.LE SB0, 0x0 ;  /* 0x000080000000791a */ /* 0x000fc80000000000 */
[C---:B--2---:R-:W-:Y:S08]  /*28b0*/  HMMA.16816.F32.BF16 R72, R16.reuse, R36, R108 ;  /* 0x000000241048723c */ /* 0x044ff0000004186c */
[C---:B---3--:R-:W-:Y:S08]  /*28c0*/  HMMA.16816.F32.BF16 R80, R16.reuse, R40, R80 ;  /* 0x000000281050723c */ /* 0x048ff00000041850 */
[C---:B------:R-:W-:Y:S08]  /*28d0*/  HMMA.16816.F32.BF16 R76, R16.reuse, R42, R76 ;  /* 0x0000002a104c723c */ /* 0x040ff0000004184c */
[----:B------:R-:W-:Y:S08]  /*28e0*/  HMMA.16816.F32.BF16 R52, R16, R34, R52 ;  /* 0x000000221034723c */ /* 0x000ff00000041834 */
[C---:B----4-:R-:W-:Y:S08]  /*28f0*/  HMMA.16816.F32.BF16 R48, R12.reuse, R40, R96 ;  /* 0x000000280c30723c */ /* 0x050ff00000041860 */
[----:B------:R-:W-:Y:S08]  /*2900*/  HMMA.16816.F32.BF16 R44, R12, R42, R92 ;  /* 0x0000002a0c2c723c */ /* 0x000ff0000004185c */
[C---:B------:R-:W-:Y:S08]  /*2910*/  HMMA.16816.F32.BF16 R68, R16.reuse, R38, R104 ;  /* 0x000000261044723c */ /* 0x040ff00000041868 */
[----:B------:R-:W-:Y:S08]  /*2920*/  HMMA.16816.F32.BF16 R64, R16, R32, R100 ;  /* 0x000000201040723c */ /* 0x000ff00000041864 */
[C---:B------:R-:W-:Y:S08]  /*2930*/  HMMA.16816.F32.BF16 R40, R12.reuse, R36, R88 ;  /* 0x000000240c28723c */ /* 0x040ff00000041858 */
[C---:B------:R-:W-:Y:S08]  /*2940*/  HMMA.16816.F32.BF16 R36, R12.reuse, R38, R84 ;  /* 0x000000260c24723c */ /* 0x040ff00000041854 */
[C---:B------:R-:W-:Y:S08]  /*2950*/  HMMA.16816.F32.BF16 R16, R12.reuse, R32, R60 ;  /* 0x000000200c10723c */ /* 0x040ff0000004183c */
[----:B------:R-:W-:Y:S08]  /*2960*/  HMMA.16816.F32.BF16 R12, R12, R34, R56 ;  /* 0x000000220c0c723c */ /* 0x000ff00000041838 */
[C---:B-----5:R-:W-:Y:S08]  /*2970*/  HMMA.16816.F32.BF16 R84, R4.reuse, R24, R72 ;  /* 0x000000180454723c */ /* 0x060ff00000041848 */
[----:B-1----:R-:W-:Y:S08]  /*2980*/  HMMA.16816.F32.BF16 R72, R4, R22, R52 ;  /* 0x000000160448723c */ /* 0x002ff00000041834 */
[----:B------:R-:W-:Y:S08]  /*2990*/  HMMA.16816.F32.BF16 R52, R8, R30, R44 ;  /* 0x0000001e0834723c */ /* 0x000ff0000004182c */
[C---:B------:R-:W-:Y:S08]  /*29a0*/  HMMA.16816.F32.BF16 R92, R4.reuse, R28, R80 ;  /* 0x0000001c045c723c */ /* 0x040ff00000041850 */
[----:B------:R-:W-:Y:S08]  /*29b0*/  HMMA.16816.F32.BF16 R88, R4, R30, R76 ;  /* 0x0000001e0458723c */ /* 0x000ff0000004184c */
[C---:B------:R-:W-:Y:S08]  /*29c0*/  HMMA.16816.F32.BF16 R60, R8.reuse, R28, R48 ;  /* 0x0000001c083c723c */ /* 0x040ff00000041830 */
[----:B------:R-:W-:Y:S08]  /*29d0*/  HMMA.16816.F32.BF16 R44, R8, R24, R40 ;  /* 0x00000018082c723c */ /* 0x000ff00000041828 */
[C---:B------:R-:W-:Y:S08]  /*29e0*/  HMMA.16816.F32.BF16 R80, R4.reuse, R26, R68 ;  /* 0x0000001a0450723c */ /* 0x040ff00000041844 */
[----:B------:R-:W-:Y:S07]  /*29f0*/  HMMA.16816.F32.BF16 R76, R4, R20, R64 ;  /* 0x00000014044c723c */ /* 0x000fee0000041840 */
[----:B------:R-:W-:Y:S01]  /*2a00*/  IADD3 R4, R247, 0x2080, RZ ;  /* 0x00002080f7047810 */ /* 0x000fe20007ffe0ff */
[C---:B------:R-:W-:Y:S08]  /*2a10*/  HMMA.16816.F32.BF16 R56, R8.reuse, R26, R36 ;  /* 0x0000001a0838723c */ /* 0x040ff00000041824 */
[C---:B------:R-:W-:Y:S08]  /*2a20*/  HMMA.16816.F32.BF16 R48, R8.reuse, R20, R16 ;  /* 0x000000140830723c */ /* 0x040ff00000041810 */
[----:B------:R-:W-:Y:S01]  /*2a30*/  HMMA.16816.F32.BF16 R40, R8, R22, R12 ;  /* 0x000000160828723c */ /* 0x000fe2000004180c */
[----:B------:R-:W-:Y:S06]  /*2a40*/  BAR.SYNC.DEFER_BLOCKING 0x0 ;  /* 0x0000000000007b1d */ /* 0x000fec0000010000 */
[----:B------:R-:W-:Y:S05]  /*2a50*/  @!P0 BRA `(.L_x_950) ;  /* 0x000003e000008947 */ /* 0x000fea0003800000 */
[----:B------:R-:W-:Y:S02]  /*2a60*/  IMAD.U32 R4, RZ, RZ, UR19 ;  /* 0x00000013ff047e24 */ /* 0x000fe4000f8e00ff */
        /* <DEDUP_REMOVED lines=29> */
[----:B------:R-:W-:Y:S01]  /*2c40*/  SHFL.IDX PT, R7, R5, 0x2, 0x181f ;  /* 0x00581f0005077f89 */ /* 0x000fe200000e0000 */
[----:B------:R-:W-:-:S03]  /*2c50*/  IMAD.SHL.U32 R6, R126, 0x2, RZ ;  /* 0x000000027e067824 */ /* 0x000fc600078e00ff */
[----:B------:R-:W-:Y:S04]  /*2c60*/  SHFL.IDX PT, R9, R4, 0x2, 0x181f ;  /* 0x00581f0004097f89 */ /* 0x000fe800000e0000 */
[----:B------:R-:W1:Y:S04]  /*2c70*/  SHFL.IDX PT, R10, R5, RZ, 0x181f ;  /* 0x00181fff050a7589 */ /* 0x000e6800000e0000 */
[----:B------:R2:W3:Y:S04]  /*2c80*/  SHFL.IDX PT, R11, R5, 0x1, 0x181f ;  /* 0x00381f00050b7f89 */ /* 0x0004e800000e0000 */
[----:B------:R-:W4:Y:S04]  /*2c90*/  SHFL.IDX PT, R13, R4, RZ, 0x181f ;  /* 0x00181fff040d7589 */ /* 0x000f2800000e0000 */
[----:B------:R5:W3:Y:S01]  /*2ca0*/  SHFL.IDX PT, R18, R4, 0x1, 0x181f ;  /* 0x00381f0004127f89 */ /* 0x000ae200000e0000 */
[----:B-1----:R-:W-:-:S02]  /*2cb0*/  IADD3 R14, P2, R10, R15, RZ ;  /* 0x0000000f0a0e7210 */ /* 0x002fc40007f5e0ff */
[----:B--2---:R-:W-:-:S04]  /*2cc0*/  IADD3 R5, -R19, 0x10, RZ ;  /* 0x0000001013057810 */ /* 0x004fc80007ffe1ff */
[----:B------:R-:W-:Y:S02]  /*2cd0*/  LOP3.LUT R5, R5, 0xf, RZ, 0xc0, !PT ;  /* 0x0000000f05057812 */ /* 0x000fe400078ec0ff */
[----:B-----5:R-:W-:Y:S02]  /*2ce0*/  SHF.L.U64.HI R4, R128, 0x1, R130 ;  /* 0x0000000180047819 */ /* 0x020fe40000010282 */
[----:B------:R-:W-:Y:S02]  /*2cf0*/  IADD3 R16, P1, P0, R5, R7, R15 ;  /* 0x0000000705107210 */ /* 0x000fe4000783e00f */
[----:B------:R-:W-:Y:S02]  /*2d00*/  LOP3.LUT R5, R8, 0xf, RZ, 0xc0, !PT ;  /* 0x0000000f08057812 */ /* 0x000fe400078ec0ff */
[----:B------:R-:W-:Y:S02]  /*2d10*/  IADD3.X R17, RZ, R9, R4, P1, P0 ;  /* 0x00000009ff117210 */ /* 0x000fe40000fe0404 */
[----:B------:R-:W-:-:S02]  /*2d20*/  IADD3 R8, P1, P0, R5, R7, R6 ;  /* 0x0000000705087210 */ /* 0x000fc4000783e006 */
[----:B------:R-:W-:-:S04]  /*2d30*/  SHF.L.U64.HI R5, R126, 0x1, R127 ;  /* 0x000000017e057819 */ /* 0x000fc8000001027f */
[--C-:B------:R-:W-:Y:S02]  /*2d40*/  IADD3.X R9, RZ, R9, R5.reuse, P1, P0 ;  /* 0x00000009ff097210 */ /* 0x100fe40000fe0405 */
[-C--:B------:R-:W-:Y:S02]  /*2d50*/  IADD3 R12, P1, R10, R6.reuse, RZ ;  /* 0x000000060a0c7210 */ /* 0x080fe40007f3e0ff */
[----:B---3--:R-:W-:Y:S01]  /*2d60*/  IADD3 R10, P0, R11, R15, RZ ;  /* 0x0000000f0b0a7210 */ /* 0x008fe20007f1e0ff */
[--C-:B----4-:R-:W-:Y:S01]  /*2d70*/  IMAD.X R15, R13, 0x1, R4.reuse, P2 ;  /* 0x000000010d0f7824 */ /* 0x110fe200010e0604 */
        /* <DEDUP_REMOVED lines=10> */
[----:B------:R1:W-:Y:S04]  /*2e20*/  LDGSTS.E.BYPASS.LTC128B.128.ZFILL [R247+0x6080], [R16.64], P1 ;  /* 0x0608000010f77fae */ /* 0x0003e80008941d54 */
[----:B------:R1:W-:Y:S02]  /*2e30*/  LDGSTS.E.BYPASS.LTC128B.128.ZFILL [R247+0x7880], [R8.64], P0 ;  /* 0x0788000008f77fae */ /* 0x0003e40008141d54 */
.L_x_950:
[----:B------:R-:W-:Y:S01]  /*2e40*/  FMUL.FTZ R4, R52, c[0x0][0x320] ;  /* 0x0000c80034047a20 */ /* 0x000fe20000410000 */
[----:B-1----:R-:W-:Y:S01]  /*2e50*/  SHF.R.S32.HI R7, RZ, 0x1f, R122 ;  /* 0x0000001fff077819 */ /* 0x002fe2000001147a */
[----:B------:R-:W-:Y:S01]  /*2e60*/  FMUL.FTZ R5, R45, c[0x0][0x320] ;  /* 0x0000c8002d057a20 */ /* 0x000fe20000410000 */
[----:B------:R-:W-:Y:S01]  /*2e70*/  LEA.HI R6, R124, R129, RZ, 0x2 ;  /* 0x000000817c067211 */ /* 0x000fe200078f10ff */
[----:B------:R1:W2:Y:S01]  /*2e80*/  MUFU.TANH R36, R4 ;  /* 0x0000000400247308 */ /* 0x0002a20000002400 */
[----:B------:R-:W-:Y:S01]  /*2e90*/  FMUL.FTZ R8, R56, c[0x0][0x320] ;  /* 0x0000c80038087a20 */ /* 0x000fe20000410000 */
[----:B------:R-:W-:Y:S01]  /*2ea0*/  UISETP.NE.AND UP1, UPT, UR13, URZ, UPT ;  /* 0x0000003f0d00728c */ /* 0x000fe2000bf25270 */
[----:B------:R-:W-:Y:S01]  /*2eb0*/  LOP3.LUT R6, R6, 0xfffffffc, RZ, 0xc0, !PT ;  /* 0xfffffffc06067812 */ /* 0x000fe200078ec0ff */
[----:B------:R-:W-:Y:S01]  /*2ec0*/  UISETP.NE.AND UP0, UPT, UR12, URZ, UPT ;  /* 0x0000003f0c00728c */ /* 0x000fe2000bf05270 */
[----:B------:R-:W-:Y:S01]  /*2ed0*/  FMUL.FTZ R10, R57, c[0x0][0x320] ;  /* 0x0000c800390a7a20 */ /* 0x000fe20000410000 */
[----:B------:R-:W-:Y:S01]  /*2ee0*/  ULDC UR19, c[0x0][0x324] ;  /* 0x0000c90000137ab9 */ /* 0x000fe20000000800 */
[----:B------:R-:W0:Y:S01]  /*2ef0*/  LDGDEPBAR ;  /* 0x00000000000079af */ /* 0x000e220000000000 */
[----:B------:R3:W4:Y:S01]  /*2f00*/  MUFU.TANH R28, R5 ;  /* 0x00000005001c7308 */ /* 0x0007220000002400 */
[----:B------:R-:W-:Y:S01]  /*2f10*/  IMAD.IADD R6, R129, 0x1, -R6 ;  /* 0x0000000181067824 */ /* 0x000fe200078e0a06 */
[----:B------:R-:W-:Y:S01]  /*2f20*/  PLOP3.LUT P1, PT, PT, PT, UP1, 0x80, 0x0 ;  /* 0x000000000000781c */ /* 0x000fe20003f2f018 */
[----:B------:R-:W-:Y:S01]  /*2f30*/  ULDC UR4, c[0x0][0x1d0] ;  /* 0x0000740000047ab9 */ /* 0x000fe20000000800 */
[----:B------:R-:W-:Y:S01]  /*2f40*/  PLOP3.LUT P0, PT, PT, PT, UP1, 0x80, 0x0 ;  /* 0x000000000000781c */ /* 0x000fe20003f0f018 */
[----:B------:R-:W-:-:S02]  /*2f50*/  ULOP3.LUT UR19, URZ, UR19, URZ, 0x33, !UPT ;  /* 0x000000133f137292 */ /* 0x000fc4000f8e333f */
[----:B------:R-:W-:Y:S01]  /*2f60*/  UIMAD UR4, UR22, UR4, UR31 ;  /* 0x00000004160472a4 */ /* 0x000fe2000f8e021f */
[----:B-1----:R-:W-:Y:S01]  /*2f70*/  FMUL.FTZ R4, R53, c[0x0][0x320] ;  /* 0x0000c80035047a20 */ /* 0x002fe20000410000 */
[----:B------:R-:W1:Y:S01]  /*2f80*/  MUFU.TANH R27, R8 ;  /* 0x00000008001b7308 */ /* 0x000e620000002400 */
[----:B---3--:R-:W-:-:S07]  /*2f90*/  LEA.HI R5, R7, R122, RZ, 0x2 ;  /* 0x0000007a07057211 */ /* 0x008fce00078f10ff */
[----:B------:R3:W1:Y:S01]  /*2fa0*/  MUFU.TANH R35, R4 ;  /* 0x0000000400237308 */ /* 0x0006620000002400 */
[----:B------:R-:W-:-:S05]  /*2fb0*/  LOP3.LUT R5, R5, 0xffffffc, RZ, 0xc0, !PT ;  /* 0x0ffffffc05057812 */ /* 0x000fca00078ec0ff */
[----:B------:R-:W-:Y:S01]  /*2fc0*/  IMAD.IADD R9, R122, 0x1, -R5 ;  /* 0x000000017a097824 */ /* 0x000fe200078e0a05 */
[----:B------:R-:W-:Y:S01]  /*2fd0*/  LEA.HI R5, R6, R6, RZ, 0x1 ;  /* 0x0000000606057211 */ /* 0x000fe200078f08ff */
[----:B------:R5:W1:Y:S01]  /*2fe0*/  MUFU.TANH R26, R10 ;  /* 0x0000000a001a7308 */ /* 0x000a620000002400 */
[----:B---3--:R-:W-:-:S07]  /*2ff0*/  FMUL.FTZ R4, R44, c[0x0][0x320] ;  /* 0x0000c8002c047a20 */ /* 0x008fce0000410000 */
[----:B------:R3:W1:Y:S01]  /*3000*/  MUFU.TANH R29, R4 ;  /* 0x00000004001d7308 */ /* 0x0006620000002400 */
[----:B-----5:R-:W-:-:S07]  /*3010*/  FMUL.FTZ R10, R49, c[0x0][0x320] ;  /* 0x0000c800310a7a20 */ /* 0x020fce0000410000 */
[----:B------:R-:W1:Y:S01]  /*3020*/  MUFU.TANH R25, R10 ;  /* 0x0000000a00197308 */ /* 0x000e620000002400 */
[----:B---3--:R-:W-:-:S05]  /*3030*/  LOP3.LUT R4, R123, 0xffffffe0, RZ, 0xc0, !PT ;  /* 0xffffffe07b047812 */ /* 0x008fca00078ec0ff */
[----:B------:R-:W-:-:S05]  /*3040*/  IMAD.IADD R4, R129, 0x1, -R4 ;  /* 0x0000000181047824 */ /* 0x000fca00078e0a04 */
[----:B------:R-:W-:-:S04]  /*3050*/  SHF.R.S32.HI R7, RZ, 0x1f, R4 ;  /* 0x0000001fff077819 */ /* 0x000fc80000011404 */
[----:B------:R-:W-:-:S04]  /*3060*/  LEA.HI R7, R7, R4, RZ, 0x2 ;  /* 0x0000000407077211 */ /* 0x000fc800078f10ff */
[C---:B------:R-:W-:Y:S02]  /*3070*/  LEA.HI.SX32 R8, R7.reuse, UR27, 0x1e ;  /* 0x0000001b07087c11 */ /* 0x040fe4000f8ff2ff */
[----:B------:R-:W-:-:S03]  /*3080*/  LOP3.LUT R7, R7, 0x7ffffffc, RZ, 0xc0, !PT ;  /* 0x7ffffffc07077812 */ /* 0x000fc600078ec0ff */
[----:B------:R-:W-:Y:S01]  /*3090*/  IMAD R11, R9, 0x10, R8 ;  /* 0x00000010090b7824 */ /* 0x000fe200078e0208 */
[C---:B------:R-:W-:Y:S01]  /*30a0*/  LOP3.LUT R9, R5.reuse, 0x1ffffffe, RZ, 0xc0, !PT ;  /* 0x1ffffffe05097812 */ /* 0x040fe200078ec0ff */
[----:B------:R-:W-:Y:S02]  /*30b0*/  IMAD.SHL.U32 R8, R5, 0x20, RZ ;  /* 0x0000002005087824 */ /* 0x000fe400078e00ff */
[----:B------:R-:W-:Y:S02]  /*30c0*/  IMAD.IADD R7, R4, 0x1, -R7 ;  /* 0x0000000104077824 */ /* 0x000fe400078e0a07 */
[----:B------:R-:W-:Y:S01]  /*30d0*/  IMAD.IADD R6, R6, 0x1, -R9 ;  /* 0x0000000106067824 */ /* 0x000fe200078e0a09 */
[----:B------:R-:W-:Y:S01]  /*30e0*/  LOP3.LUT R5, R8, 0xffffffc0, RZ, 0xc0, !PT ;  /* 0xffffffc008057812 */ /* 0x000fe200078ec0ff */
[----:B------:R-:W-:Y:S01]  /*30f0*/  IMAD.U32 R4, RZ, RZ, UR28 ;  /* 0x0000001cff047e24 */ /* 0x000fe2000f8e00ff */
[----:B------:R-:W-:Y:S02]  /*3100*/  SHF.L.U32 R8, R7, 0x1, RZ ;  /* 0x0000000107087819 */ /* 0x000fe400000006ff */
[----:B------:R-:W-:-:S02]  /*3110*/  IADD3 R5, R5, R11, RZ ;  /* 0x0000000b05057210 */ /* 0x000fc40007ffe0ff */
[C---:B------:R-:W-:Y:S02]  /*3120*/  IADD3 R4, -R8.reuse, 0x1, R4 ;  /* 0x0000000108047810 */ /* 0x040fe40007ffe104 */
[----:B------:R-:W-:Y:S01]  /*3130*/  IADD3 R14, -R8, UR4, RZ ;  /* 0x00000004080e7c10 */ /* 0x000fe2000fffe1ff */
[----:B------:R-:W-:Y:S01]  /*3140*/  IMAD R12, R6, 0x8, R5 ;  /* 0x00000008060c7824 */ /* 0x000fe200078e0205 */
[----:B------:R-:W-:Y:S01]  /*3150*/  IADD3 R4, R4, -c[0x0][0x168], RZ ;  /* 0x80005a0004047a10 */ /* 0x000fe20007ffe0ff */
[----:B------:R-:W-:Y:S01]  /*3160*/  FMUL.FTZ R5, R40, c[0x0][0x320] ;  /* 0x0000c80028057a20 */ /* 0x000fe20000410000 */
[----:B------:R-:W-:Y:S01]  /*3170*/  IADD3 R16, -R8, UR31, RZ ;  /* 0x0000001f08107c10 */ /* 0x000fe2000fffe1ff */
[----:B------:R-:W-:Y:S01]  /*3180*/  @P1 IMAD.HI.U32 R6, R12, c[0x0][0x2c8], RZ ;  /* 0x0000b2000c061a27 */ /* 0x000fe200078e00ff */
[----:B------:R3:W-:Y:S01]  /*3190*/  STL [R1+0x30], R12 ;  /* 0x0000300c01007387 */ /* 0x0007e20000100800 */
[----:B------:R5:W1:Y:S01]  /*31a0*/  MUFU.TANH R24, R5 ;  /* 0x0000000500187308 */ /* 0x000a620000002400 */
[----:B------:R-:W-:-:S02]  /*31b0*/  IADD3 R13, R4, c[0x0][0x328], RZ ;  /* 0x0000ca00040d7a10 */ /* 0x000fc40007ffe0ff */
[----:B------:R-:W-:Y:S01]  /*31c0*/  STL [R1+0x1c], R8 ;  /* 0x00001c0801007387 */ /* 0x000fe20000100800 */
[----:B------:R-:W-:Y:S01]  /*31d0*/  IADD3 R15, R4, UR19, RZ ;  /* 0x00000013040f7c10 */ /* 0x000fe2000fffe0ff */
[----:B-----5:R-:W-:-:S04]  /*31e0*/  FMUL.FTZ R5, R41, c[0x0][0x320] ;  /* 0x0000c80029057a20 */ /* 0x020fc80000410000 */
[----:B------:R5:W1:Y:S01]  /*31f0*/  MUFU.TANH R21, R5 ;  /* 0x0000000500157308 */ /* 0x000a620000002400 */
[----:B---3--:R-:W-:Y:S02]  /*3200*/  @P0 SHF.R.U32.HI R12, RZ, c[0x0][0x2cc], R6 ;  /* 0x0000b300ff0c0a19 */ /* 0x008fe40000011606 */
[----:B------:R-:W-:-:S03]  /*3210*/  PLOP3.LUT P0, PT, PT, PT, UP0, 0x40, 0x0 ;  /* 0x000000000000781c */ /* 0x000fc60003f0e808 */
[----:B------:R-:W3:Y:S01]  /*3220*/  SHFL.IDX PT, R6, R12, RZ, 0x1c1f ;  /* 0x001c1fff0c067589 */ /* 0x000ee200000e0000 */
[----:B-----5:R-:W-:-:S04]  /*3230*/  FMUL.FTZ R5, R60, c[0x0][0x320] ;  /* 0x0000c8003c057a20 */ /* 0x020fc80000410000 */
[----:B------:R5:W1:Y:S01]  /*3240*/  MUFU.TANH R19, R5 ;  /* 0x0000000500137308 */ /* 0x000a620000002400 */
[----:B---3--:R-:W-:Y:S02]  /*3250*/  IMAD.IADD R4, R15, 0x1, R6 ;  /* 0x000000010f047824 */ /* 0x008fe400078e0206 */
[----:B-----5:R-:W-:-:S05]  /*3260*/  FMUL.FTZ R5, R61, c[0x0][0x320] ;  /* 0x0000c8003d057a20 */ /* 0x020fca0000410000 */
[----:B------:R3:W1:Y:S02]  /*3270*/  MUFU.TANH R18, R5 ;  /* 0x0000000500127308 */ /* 0x0006640000002400 */
[----:B---3--:R-:W-:-:S06]  /*3280*/  FMUL.FTZ R5, R48, c[0x0][0x320] ;  /* 0x0000c80030057a20 */ /* 0x008fcc0000410000 */
[----:B------:R3:W1:Y:S02]  /*3290*/  MUFU.TANH R17, R5 ;  /* 0x0000000500117308 */ /* 0x0006640000002400 */
[----:B---3--:R-:W-:-:S05]  /*32a0*/  IMAD.IADD R5, R13, 0x1, R6 ;  /* 0x000000010d057824 */ /* 0x008fca00078e0206 */
[----:B------:R-:W-:Y:S01]  /*32b0*/  IMNMX R5, R5, R14, PT ;  /* 0x0000000e05057217 */ /* 0x000fe20003800200 */
[----:B------:R-:W-:Y:S05]  /*32c0*/  @P0 BRA `(.L_x_951) ;  /* 0x0000015000000947 */ /* 0x000fea0003800000 */
[----:B-12-4-:R-:W-:Y:S01]  /*32d0*/  IMAD.U32 R7, RZ, RZ, UR9 ;  /* 0x00000009ff077e24 */ /* 0x016fe2000f8e00ff */
        /* <DEDUP_REMOVED lines=11> */
.L_x_953:
[----:B------:R-:W-:-:S04]  /*3390*/  MOV R7, c[0x0][0x32c] ;  /* 0x0000cb0000077a02 */ /* 0x000fc80000000f00 */
[----:B------:R-:W-:-:S13]  /*33a0*/  ISETP.NE.AND P0, PT, R7, 0x1, PT ;  /* 0x000000010700780c */ /* 0x000fda0003f05270 */
[----:B------:R-:W-:-:S05]  /*33b0*/  @P0 IMAD.HI.U32 R7, R6, c[0x0][0x330], RZ ;  /* 0x0000cc0006070a27 */ /* 0x000fca00078e00ff */
[----:B------:R-:W-:Y:S02]  /*33c0*/  @P0 SHF.R.U32.HI R6, RZ, c[0x0][0x334], R7 ;  /* 0x0000cd00ff060a19 */ /* 0x000fe40000011607 */
.L_x_954:
[----:B------:R-:W-:Y:S05]  /*33d0*/  BSYNC B0 ;  /* 0x0000000000007941 */ /* 0x000fea0003800000 */
.L_x_952:
[----:B------:R-:W-:-:S05]  /*33e0*/  IMAD R6, R6, c[0x0][0x32c], R16 ;  /* 0x0000cb0006067a24 */ /* 0x000fca00078e0210 */
[----:B------:R-:W-:Y:S02]  /*33f0*/  IADD3 R7, R6, c[0x0][0x32c], RZ ;  /* 0x0000cb0006077a10 */ /* 0x000fe40007ffe0ff */
[----:B------:R-:W-:Y:S02]  /*3400*/  IMNMX R4, R4, R6, !PT ;  /* 0x0000000604047217 */ /* 0x000fe40007800200 */
[----:B------:R-:W-:Y:S02]  /*3410*/  IMNMX R5, R5, R7, PT ;  /* 0x0000000705057217 */ /* 0x000fe40003800200 */
.L_x_951:
[----:B-12-4-:R-:W-:Y:S01]  /*3420*/  UISETP.GE.AND UP0, UPT, UR31, 0x1, UPT ;  /* 0x000000011f00788c */ /* 0x016fe2000bf06270 */
[----:B------:R-:W-:Y:S01]  /*3430*/  FMUL.FTZ R6, R50, c[0x0][0x320] ;  /* 0x0000c80032067a20 */ /* 0x000fe20000410000 */
[----:B------:R-:W-:Y:S01]  /*3440*/  UISETP.GE.AND UP1, UPT, UR31, 0xa, UPT ;  /* 0x0000000a1f00788c */ /* 0x000fe2000bf26270 */
[----:B------:R-:W-:Y:S01]  /*3450*/  FMUL.FTZ R10, R55, c[0x0][0x320] ;  /* 0x0000c800370a7a20 */ /* 0x000fe20000410000 */
[----:B------:R-:W-:Y:S01]  /*3460*/  UISETP.GE.AND UP3, UPT, UR31, 0x2, UPT ;  /* 0x000000021f00788c */ /* 0x000fe2000bf66270 */
[----:B------:R1:W2:Y:S01]  /*3470*/  MUFU.TANH R31, R6 ;  /* 0x00000006001f7308 */ /* 0x0002a20000002400 */
[----:B------:R-:W-:Y:S01]  /*3480*/  PLOP3.LUT P0, PT, PT, PT, UP0, 0x40, 0x0 ;  /* 0x000000000000781c */ /* 0x000fe20003f0e808 */
[----:B------:R-:W-:Y:S01]  /*3490*/  UISETP.GE.AND UP2, UPT, UR31, 0x9, UPT ;  /* 0x000000091f00788c */ /* 0x000fe2000bf46270 */
[----:B------:R-:W-:Y:S01]  /*34a0*/  FMUL.FTZ R8, R63, c[0x0][0x320] ;  /* 0x0000c8003f087a20 */ /* 0x000fe20000410000 */
[----:B------:R-:W-:Y:S01]  /*34b0*/  UP2UR UR30, UPR, URZ, 0x1 ;  /* 0x000000013f1e7883 */ /* 0x000fe20008000000 */
[C---:B------:R-:W-:Y:S01]  /*34c0*/  ISETP.GT.AND P0, PT, R4.reuse, RZ, P0 ;  /* 0x000000ff0400720c */ /* 0x040fe20000704270 */
[----:B------:R-:W-:Y:S01]  /*34d0*/  UISETP.GE.AND UP5, UPT, UR31, 0x19, UPT ;  /* 0x000000191f00788c */ /* 0x000fe2000bfa6270 */
[----:B------:R-:W-:Y:S01]  /*34e0*/  PLOP3.LUT P2, PT, PT, PT, UP3, 0x40, 0x0 ;  /* 0x000000000000781c */ /* 0x000fe20003f4e838 */
[----:B------:R-:W-:Y:S01]  /*34f0*/  UISETP.GE.AND UP0, UPT, UR31, 0x11, UPT ;  /* 0x000000111f00788c */ /* 0x000fe2000bf06270 */
[----:B------:R-:W-:Y:S01]  /*3500*/  ISETP.LT.OR P0, PT, R5, 0x1, P0 ;  /* 0x000000010500780c */ /* 0x000fe20000701670 */
[----:B------:R-:W-:Y:S01]  /*3510*/  UISETP.GE.AND UP6, UPT, UR31, 0x12, UPT ;  /* 0x000000121f00788c */ /* 0x000fe2000bfc6270 */
[----:B------:R-:W-:Y:S01]  /*3520*/  PLOP3.LUT P1, PT, PT, PT, UP2, 0x40, 0x0 ;  /* 0x000000000000781c */ /* 0x000fe20003f2e828 */
[----:B------:R-:W-:Y:S01]  /*3530*/  UP2UR UR28, UPR, URZ, 0x4 ;  /* 0x000000043f1c7883 */ /* 0x000fe20008000000 */
[----:B------:R-:W-:Y:S01]  /*3540*/  FSEL R37, R19, -INF , !P0 ;  /* 0xff80000013257808 */ /* 0x000fe20004000000 */
[----:B------:R-:W-:Y:S01]  /*3550*/  UP2UR UR29, UPR, URZ, 0x8 ;  /* 0x000000083f1d7883 */ /* 0x000fe20008000000 */
[----:B------:R-:W-:Y:S01]  /*3560*/  PLOP3.LUT P0, PT, PT, PT, UP1, 0x40, 0x0 ;  /* 0x000000000000781c */ /* 0x000fe20003f0e818 */
[----:B-1----:R-:W-:Y:S01]  /*3570*/  FMUL.FTZ R6, R51, c[0x0][0x320] ;  /* 0x0000c80033067a20 */ /* 0x002fe20000410000 */
[C---:B------:R-:W-:Y:S01]  /*3580*/  ISETP.GT.AND P2, PT, R4.reuse, 0x1, P2 ;  /* 0x000000010400780c */ /* 0x040fe20001744270 */
[----:B------:R-:W-:Y:S01]  /*3590*/  UISETP.GE.AND UP2, UPT, UR31, 0x22, UPT ;  /* 0x000000221f00788c */ /* 0x000fe2000bf46270 */
[C---:B------:R-:W-:Y:S01]  /*35a0*/  ISETP.GT.AND P0, PT, R4.reuse, 0x9, P0 ;  /* 0x000000090400780c */ /* 0x040fe20000704270 */
[----:B------:R1:W3:Y:S01]  /*35b0*/  MUFU.TANH R34, R6 ;  /* 0x0000000600227308 */ /* 0x0002e20000002400 */
[----:B------:R-:W-:Y:S01]  /*35c0*/  ISETP.GT.AND P1, PT, R4, 0x8, P1 ;  /* 0x000000080400780c */ /* 0x000fe20000f24270 */
[----:B------:R-:W-:Y:S01]  /*35d0*/  UISETP.GE.AND UP4, UPT, UR31, 0x1a, UPT ;  /* 0x0000001a1f00788c */ /* 0x000fe2000bf86270 */
[C---:B------:R-:W-:Y:S01]  /*35e0*/  ISETP.LT.OR P0, PT, R5.reuse, 0xa, P0 ;  /* 0x0000000a0500780c */ /* 0x040fe20000701670 */
[----:B------:R-:W-:Y:S01]  /*35f0*/  UISETP.GE.AND UP3, UPT, UR31, 0x21, UPT ;  /* 0x000000211f00788c */ /* 0x000fe2000bf66270 */
[C---:B------:R-:W-:Y:S01]  /*3600*/  ISETP.LT.OR P2, PT, R5.reuse, 0x2, P2 ;  /* 0x000000020500780c */ /* 0x040fe20001741670 */
[----:B------:R-:W-:Y:S01]  /*3610*/  UP2UR UR32, UPR, URZ, 0x40 ;  /* 0x000000403f207883 */ /* 0x000fe20008000000 */
[----:B------:R-:W-:Y:S01]  /*3620*/  ISETP.LT.OR P1, PT, R5, 0x9, P1 ;  /* 0x000000090500780c */ /* 0x000fe20000f21670 */
[----:B------:R-:W-:Y:S01]  /*3630*/  UP2UR UR5, UPR, URZ, 0x2 ;  /* 0x000000023f057883 */ /* 0x000fe20008000000 */
[----:B------:R-:W-:Y:S01]  /*3640*/  FSEL R39, R18, -INF , !P2 ;  /* 0xff80000012277808 */ /* 0x000fe20005000000 */
[----:B------:R-:W-:Y:S01]  /*3650*/  UP2UR UR4, UPR, URZ, 0x1 ;  /* 0x000000013f047883 */ /* 0x000fe20008000000 */
[----:B------:R-:W-:Y:S01]  /*3660*/  FSEL R41, R36, -INF , !P1 ;  /* 0xff80000024297808 */ /* 0x000fe20004800000 */
[----:B------:R-:W-:Y:S01]  /*3670*/  UISETP.GE.AND UP1, UPT, UR31, 0x29, UPT ;  /* 0x000000291f00788c */ /* 0x000fe2000bf26270 */
[----:B------:R-:W-:Y:S01]  /*3680*/  PLOP3.LUT P2, PT, PT, PT, UP0, 0x40, 0x0 ;  /* 0x000000000000781c */ /* 0x000fe20003f4e808 */
[----:B------:R-:W-:Y:S01]  /*3690*/  UISETP.GE.AND UP0, UPT, UR31, 0x2a, UPT ;  /* 0x0000002a1f00788c */ /* 0x000fe2000bf06270 */
[----:B------:R-:W-:Y:S01]  /*36a0*/  PLOP3.LUT P1, PT, PT, PT, UP6, 0x40, 0x0 ;  /* 0x000000000000781c */ /* 0x000fe20003f2e868 */
[----:B-1----:R-:W-:Y:S01]  /*36b0*/  FMUL.FTZ R6, R47, c[0x0][0x320] ;  /* 0x0000c8002f067a20 */ /* 0x002fe20000410000 */
[C---:B------:R-:W-:Y:S01]  /*36c0*/  ISETP.GT.AND P2, PT, R4.reuse, 0x10, P2 ;  /* 0x000000100400780c */ /* 0x040fe20001744270 */
[----:B------:R-:W-:Y:S01]  /*36d0*/  UISETP.NE.AND UP6, UPT, UR12, URZ, UPT ;  /* 0x0000003f0c00728c */ /* 0x000fe2000bfc5270 */
[----:B------:R-:W-:Y:S01]  /*36e0*/  ISETP.GT.AND P1, PT, R4, 0x11, P1 ;  /* 0x000000110400780c */ /* 0x000fe20000f24270 */
[----:B------:R1:W4:Y:S01]  /*36f0*/  MUFU.TANH R30, R6 ;  /* 0x00000006001e7308 */ /* 0x0003220000002400 */
[C---:B------:R-:W-:Y:S01]  /*3700*/  ISETP.LT.OR P2, PT, R5.reuse, 0x11, P2 ;  /* 0x000000110500780c */ /* 0x040fe20001741670 */
[----:B------:R-:W-:Y:S01]  /*3710*/  FMUL.FTZ R7, R62, c[0x0][0x320] ;  /* 0x0000c8003e077a20 */ /* 0x000fe20000410000 */
[----:B------:R-:W-:Y:S01]  /*3720*/  ISETP.LT.OR P1, PT, R5, 0x12, P1 ;  /* 0x000000120500780c */ /* 0x000fe20000f21670 */
[----:B------:R-:W-:Y:S01]  /*3730*/  FMUL.FTZ R9, R59, c[0x0][0x320] ;  /* 0x0000c8003b097a20 */ /* 0x000fe20000410000 */
[----:B------:R-:W-:Y:S01]  /*3740*/  FSEL R64, R29, -INF , !P2 ;  /* 0xff8000001d407808 */ /* 0x000fe20005000000 */
[----:B------:R-:W-:Y:S01]  /*3750*/  FMUL.FTZ R11, R46, c[0x0][0x320] ;  /* 0x0000c8002e0b7a20 */ /* 0x000fe20000410000 */
[----:B------:R-:W-:Y:S01]  /*3760*/  FSEL R70, R28, -INF , !P1 ;  /* 0xff8000001c467808 */ /* 0x000fe20004800000 */
[----:B------:R-:W2:Y:S01]  /*3770*/  MUFU.TANH R20, R10 ;  /* 0x0000000a00147308 */ /* 0x000ea20000002400 */
[----:B------:R-:W-:-:S02]  /*3780*/  PLOP3.LUT P2, PT, PT, PT, UP4, 0x40, 0x0 ;  /* 0x000000000000781c */ /* 0x000fc40003f4e848 */
[----:B------:R-:W-:Y:S02]  /*3790*/  PLOP3.LUT P1, PT, PT, PT, UP3, 0x40, 0x0 ;  /* 0x000000000000781c */ /* 0x000fe40003f2e838 */
[C---:B------:R-:W-:Y:S02]  /*37a0*/  ISETP.GT.AND P2, PT, R4.reuse, 0x19, P2 ;  /* 0x000000190400780c */ /* 0x040fe40001744270 */
[----:B------:R-:W-:Y:S01]  /*37b0*/  ISETP.GT.AND P1, PT, R4, 0x20, P1 ;  /* 0x000000200400780c */ /* 0x000fe20000f24270 */
[----:B-1----:R-:W-:Y:S01]  /*37c0*/  FMUL.FTZ R6, R54, c[0x0][0x320] ;  /* 0x0000c80036067a20 */ /* 0x002fe20000410000 */
[C---:B------:R-:W-:Y:S01]  /*37d0*/  ISETP.LT.OR P2, PT, R5.reuse, 0x1a, P2 ;  /* 0x0000001a0500780c */ /* 0x040fe20001741670 */
[----:B------:R-:W1:Y:S01]  /*37e0*/  MUFU.TANH R22, R9 ;  /* 0x0000000900167308 */ /* 0x000e620000002400 */
[----:B------:R-:W-:Y:S02]  /*37f0*/  ISETP.LT.OR P1, PT, R5, 0x21, P1 ;  /* 0x000000210500780c */ /* 0x000fe40000f21670 */
[----:B------:R-:W-:-:S02]  /*3800*/  FSEL R71, R26, -INF , !P2 ;  /* 0xff8000001a477808 */ /* 0x000fc40005000000 */
[----:B------:R-:W-:Y:S02]  /*3810*/  FSEL R245, R17, -INF , !P1 ;  /* 0xff80000011f57808 */ /* 0x000fe40004800000 */
[----:B------:R-:W-:Y:S01]  /*3820*/  PLOP3.LUT P2, PT, PT, PT, UP1, 0x40, 0x0 ;  /* 0x000000000000781c */ /* 0x000fe20003f4e818 */
[----:B------:R5:W1:Y:S01]  /*3830*/  MUFU.TANH R23, R6 ;  /* 0x0000000600177308 */ /* 0x000a620000002400 */
[----:B------:R-:W-:Y:S02]  /*3840*/  PLOP3.LUT P1, PT, PT, PT, UP0, 0x40, 0x0 ;  /* 0x000000000000781c */ /* 0x000fe40003f2e808 */
[C---:B------:R-:W-:Y:S02]  /*3850*/  ISETP.GT.AND P2, PT, R4.reuse, 0x28, P2 ;  /* 0x000000280400780c */ /* 0x040fe40001744270 */
[----:B------:R-:W-:Y:S02]  /*3860*/  ISETP.GT.AND P1, PT, R4, 0x29, P1 ;  /* 0x000000290400780c */ /* 0x000fe40000f24270 */
[C---:B------:R-:W-:Y:S01]  /*3870*/  ISETP.LT.OR P2, PT, R5.reuse, 0x29, P2 ;  /* 0x000000290500780c */ /* 0x040fe20001741670 */
[----:B------:R-:W1:Y:S01]  /*3880*/  MUFU.TANH R19, R8 ;  /* 0x0000000800137308 */ /* 0x000e620000002400 */
[----:B------:R-:W-:-:S02]  /*3890*/  ISETP.LT.OR P1, PT, R5, 0x2a, P1 ;  /* 0x0000002a0500780c */ /* 0x000fc40000f21670 */
[----:B------:R-:W-:Y:S02]  /*38a0*/  FSEL R207, R24, -INF , !P2 ;  /* 0xff80000018cf7808 */ /* 0x000fe40005000000 */
[----:B------:R-:W-:Y:S01]  /*38b0*/  FSEL R191, R21, -INF , !P1 ;  /* 0xff80000015bf7808 */ /* 0x000fe20004800000 */
[----:B-----5:R-:W-:Y:S01]  /*38c0*/  FMUL.FTZ R6, R42, c[0x0][0x320] ;  /* 0x0000c8002a067a20 */ /* 0x020fe20000410000 */
[----:B------:R-:W-:Y:S01]  /*38d0*/  FSEL R42, R35, -INF , !P0 ;  /* 0xff800000232a7808 */ /* 0x000fe20004000000 */
[----:B------:R-:W1:Y:S01]  /*38e0*/  MUFU.TANH R17, R7 ;  /* 0x0000000700117308 */ /* 0x000e620000002400 */
[----:B------:R-:W-:-:S04]  /*38f0*/  PLOP3.LUT P0, PT, PT, PT, UP5, 0x40, 0x0 ;  /* 0x000000000000781c */ /* 0x000fc80003f0e858 */
[----:B------:R-:W-:-:S03]  /*3900*/  ISETP.GT.AND P0, PT, R4, 0x18, P0 ;  /* 0x000000180400780c */ /* 0x000fc60000704270 */
[----:B------:R5:W1:Y:S01]  /*3910*/  MUFU.TANH R33, R6 ;  /* 0x0000000600217308 */ /* 0x000a620000002400 */
[----:B------:R-:W-:-:S04]  /*3920*/  ISETP.LT.OR P0, PT, R5, 0x19, P0 ;  /* 0x000000190500780c */ /* 0x000fc80000701670 */
[----:B------:R-:W-:Y:S02]  /*3930*/  FSEL R69, R27, -INF , !P0 ;  /* 0xff8000001b457808 */ /* 0x000fe40004000000 */
[----:B------:R-:W-:Y:S01]  /*3940*/  PLOP3.LUT P0, PT, PT, PT, UP2, 0x40, 0x0 ;  /* 0x000000000000781c */ /* 0x000fe20003f0e828 */
[----:B------:R-:W1:Y:S03]  /*3950*/  MUFU.TANH R18, R11 ;  /* 0x0000000b00127308 */ /* 0x000e660000002400 */
[----:B------:R-:W-:Y:S01]  /*3960*/  ISETP.GT.AND P0, PT, R4, 0x21, P0 ;  /* 0x000000210400780c */ /* 0x000fe20000704270 */
[----:B------:R-:W-:-:S03]  /*3970*/  FMUL.FTZ R4, R58, c[0x0][0x320] ;  /* 0x0000c8003a047a20 */ /* 0x000fc60000410000 */
[----:B------:R-:W-:Y:S01]  /*3980*/  ISETP.LT.OR P0, PT, R5, 0x22, P0 ;  /* 0x000000220500780c */ /* 0x000fe20000701670 */
[----:B-----5:R-:W-:Y:S01]  /*3990*/  FMUL.FTZ R6, R43, c[0x0][0x320] ;  /* 0x0000c8002b067a20 */ /* 0x020fe20000410000 */
[----:B------:R-:W1:Y:S02]  /*39a0*/  MUFU.TANH R11, R4 ;  /* 0x00000004000b7308 */ /* 0x000e640000002400 */
[----:B------:R-:W-:Y:S02]  /*39b0*/  FSEL R244, R25, -INF , !P0 ;  /* 0xff80000019f47808 */ /* 0x000fe40004000000 */
[----:B------:R-:W-:Y:S01]  /*39c0*/  PLOP3.LUT P0, PT, PT, PT, UP6, 0x40, 0x0 ;  /* 0x000000000000781c */ /* 0x000fe20003f0e868 */
[----:B------:R-:W-:-:S03]  /*39d0*/  UISETP.NE.AND UP6, UPT, UR32, URZ, UPT ;  /* 0x0000003f2000728c */ /* 0x000fc6000bfc5270 */
[----:B------:R5:W1:Y:S02]  /*39e0*/  MUFU.TANH R32, R6 ;  /* 0x0000000600207308 */ /* 0x000a640000002400 */
[----:B-----5:R-:W5:Y:S02]  /*39f0*/  SHFL.IDX PT, R6, R12, 0x1, 0x1c1f ;  /* 0x003c1f000c067f89 */ /* 0x020f6400000e0000 */
[--C-:B-----5:R-:W-:Y:S02]  /*3a00*/  IMAD.IADD R5, R13, 0x1, R6.reuse ;  /* 0x000000010d057824 */ /* 0x120fe400078e0206 */
[----:B------:R-:W-:-:S03]  /*3a10*/  IMAD.IADD R4, R15, 0x1, R6 ;  /* 0x000000010f047824 */ /* 0x000fc600078e0206 */
[----:B------:R-:W-:Y:S01]  /*3a20*/  IMNMX R5, R5, R14, PT ;  /* 0x0000000e05057217 */ /* 0x000fe20003800200 */
        /* <DEDUP_REMOVED lines=13> */
.L_x_957:
[----:B------:R-:W-:-:S04]  /*3b00*/  MOV R7, c[0x0][0x32c] ;  /* 0x0000cb0000077a02 */ /* 0x000fc80000000f00 */
[----:B------:R-:W-:-:S13]  /*3b10*/  ISETP.NE.AND P0, PT, R7, 0x1, PT ;  /* 0x000000010700780c */ /* 0x000fda0003f05270 */
[----:B------:R-:W-:-:S05]  /*3b20*/  @P0 IMAD.HI.U32 R7, R6, c[0x0][0x330], RZ ;  /* 0x0000cc0006070a27 */ /* 0x000fca00078e00ff */
[----:B------:R-:W-:Y:S02]  /*3b30*/  @P0 SHF.R.U32.HI R6, RZ, c[0x0][0x334], R7 ;  /* 0x0000cd00ff060a19 */ /* 0x000fe40000011607 */
.L_x_958:
[----:B------:R-:W-:Y:S05]  /*3b40*/  BSYNC B0 ;  /* 0x0000000000007941 */ /* 0x000fea0003800000 */
.L_x_956:
[----:B------:R-:W-:-:S05]  /*3b50*/  IMAD R6, R6, c[0x0][0x32c], R16 ;  /* 0x0000cb0006067a24 */ /* 0x000fca00078e0210 */
[----:B------:R-:W-:Y:S02]  /*3b60*/  IADD3 R7, R6, c[0x0][0x32c], RZ ;  /* 0x0000cb0006077a10 */ /* 0x000fe40007ffe0ff */
[----:B------:R-:W-:Y:S02]  /*3b70*/  IMNMX R4, R4, R6, !PT ;  /* 0x0000000604047217 */ /* 0x000fe40007800200 */
[----:B------:R-:W-:Y:S02]  /*3b80*/  IMNMX R5, R5, R7, PT ;  /* 0x0000000705057217 */ /* 0x000fe40003800200 */
.L_x_955:
[----:B-1234-:R-:W-:Y:S01]  /*3b90*/  UP2UR UR31, UPR, URZ, 0x1 ;  /* 0x000000013f1f7883 */ /* 0x01efe20008000000 */
[----:B------:R-:W-:Y:S01]  /*3ba0*/  FMUL.FTZ R6, R81, c[0x0][0x320] ;  /* 0x0000c80051067a20 */ /* 0x000fe20000410000 */
[----:B------:R-:W-:Y:S01]  /*3bb0*/  UISETP.NE.AND UP0, UPT, UR30, URZ, UPT ;  /* 0x0000003f1e00728c */ /* 0x000fe2000bf05270 */
[----:B------:R-:W-:Y:S01]  /*3bc0*/  FMUL.FTZ R8, R84, c[0x0][0x320] ;  /* 0x0000c80054087a20 */ /* 0x000fe20000410000 */
[----:B------:R-:W-:Y:S01]  /*3bd0*/  UP2UR UR32, UPR, URZ, 0x2 ;  /* 0x000000023f207883 */ /* 0x000fe20008000000 */
[----:B------:R1:W2:Y:S01]  /*3be0*/  MUFU.TANH R29, R6 ;  /* 0x00000006001d7308 */ /* 0x0002a20000002400 */
[----:B------:R-:W-:Y:S01]  /*3bf0*/  UP2UR UR34, UPR, URZ, 0x8 ;  /* 0x000000083f227883 */ /* 0x000fe20008000000 */
[----:B------:R-:W-:Y:S01]  /*3c00*/  FMUL.FTZ R10, R72, c[0x0][0x320] ;  /* 0x0000c800480a7a20 */ /* 0x000fe20000410000 */
[----:B------:R-:W-:Y:S01]  /*3c10*/  PLOP3.LUT P0, PT, PT, PT, UP0, 0x40, 0x0 ;  /* 0x000000000000781c */ /* 0x000fe20003f0e808 */
[----:B------:R-:W-:Y:S01]  /*3c20*/  UP2UR UR33, UPR, URZ, 0x4 ;  /* 0x000000043f217883 */ /* 0x000fe20008000000 */
[----:B------:R-:W-:Y:S01]  /*3c30*/  FMUL.FTZ R7, R73, c[0x0][0x320] ;  /* 0x0000c80049077a20 */ /* 0x000fe20000410000 */
[----:B------:R-:W-:Y:S01]  /*3c40*/  UISETP.NE.AND UP1, UPT, UR5, URZ, UPT ;  /* 0x0000003f0500728c */ /* 0x000fe2000bf25270 */
[----:B------:R-:W-:Y:S01]  /*3c50*/  ISETP.GT.AND P0, PT, R4, RZ, P0 ;  /* 0x000000ff0400720c */ /* 0x000fe20000704270 */
[----:B------:R-:W-:Y:S01]  /*3c60*/  UISETP.NE.AND UP3, UPT, UR29, URZ, UPT ;  /* 0x0000003f1d00728c */ /* 0x000fe2000bf65270 */
[----:B------:R3:W4:Y:S01]  /*3c70*/  MUFU.TANH R21, R8 ;  /* 0x0000000800157308 */ /* 0x0007220000002400 */
[----:B------:R-:W-:Y:S01]  /*3c80*/  UISETP.NE.AND UP2, UPT, UR28, URZ, UPT ;  /* 0x0000003f1c00728c */ /* 0x000fe2000bf45270 */
[----:B------:R-:W-:Y:S01]  /*3c90*/  ISETP.LT.OR P0, PT, R5, 0x1, P0 ;  /* 0x000000010500780c */ /* 0x000fe20000701670 */
[----:B------:R-:W-:Y:S01]  /*3ca0*/  UISETP.NE.AND UP0, UPT, UR4, URZ, UPT ;  /* 0x0000003f0400728c */ /* 0x000fe2000bf05270 */
[----:B------:R-:W-:Y:S01]  /*3cb0*/  FMUL.FTZ R9, R89, c[0x0][0x320] ;  /* 0x0000c80059097a20 */ /* 0x000fe20000410000 */
[----:B------:R-:W-:Y:S01]  /*3cc0*/  PLOP3.LUT P2, PT, PT, PT, UP3, 0x40, 0x0 ;  /* 0x000000000000781c */ /* 0x000fe20003f4e838 */
[----:B------:R-:W-:Y:S01]  /*3cd0*/  UISETP.NE.AND UP3, UPT, UR34, URZ, UPT ;  /* 0x0000003f2200728c */ /* 0x000fe2000bf65270 */
[----:B-1----:R-:W-:Y:S01]  /*3ce0*/  FMUL.FTZ R6, R92, c[0x0][0x320] ;  /* 0x0000c8005c067a20 */ /* 0x002fe20000410000 */
[----:B------:R-:W-:Y:S01]  /*3cf0*/  FSEL R35, R17, -INF , !P0 ;  /* 0xff80000011237808 */ /* 0x000fe20004000000 */
[----:B------:R-:W1:Y:S01]  /*3d00*/  MUFU.TANH R26, R10 ;  /* 0x0000000a001a7308 */ /* 0x000e620000002400 */
[----:B------:R-:W-:Y:S01]  /*3d10*/  PLOP3.LUT P0, PT, PT, PT, UP1, 0x40, 0x0 ;  /* 0x000000000000781c */ /* 0x000fe20003f0e818 */
[----:B------:R-:W-:Y:S01]  /*3d20*/  UISETP.NE.AND UP1, UPT, UR32, URZ, UPT ;  /* 0x0000003f2000728c */ /* 0x000fe2000bf25270 */
[----:B------:R-:W-:Y:S01]  /*3d30*/  PLOP3.LUT P1, PT, PT, PT, UP2, 0x40, 0x0 ;  /* 0x000000000000781c */ /* 0x000fe20003f2e828 */
[----:B------:R-:W-:Y:S01]  /*3d40*/  UISETP.NE.AND UP2, UPT, UR33, URZ, UPT ;  /* 0x0000003f2100728c */ /* 0x000fe2000bf45270 */
[----:B------:R-:W-:-:S02]  /*3d50*/  ISETP.GT.AND P0, PT, R4, 0x9, P0 ;  /* 0x000000090400780c */ /* 0x000fc40000704270 */
[C---:B------:R-:W-:Y:S01]  /*3d60*/  ISETP.GT.AND P2, PT, R4.reuse, 0x1, P2 ;  /* 0x000000010400780c */ /* 0x040fe20001744270 */
[----:B------:R5:W1:Y:S01]  /*3d70*/  MUFU.TANH R27, R6 ;  /* 0x00000006001b7308 */ /* 0x000a620000002400 */
[----:B------:R-:W-:Y:S01]  /*3d80*/  ISETP.GT.AND P1, PT, R4, 0x8, P1 ;  /* 0x000000080400780c */ /* 0x000fe20000f24270 */
[----:B---3--:R-:W-:Y:S01]  /*3d90*/  FMUL.FTZ R8, R80, c[0x0][0x320] ;  /* 0x0000c80050087a20 */ /* 0x008fe20000410000 */
[C---:B------:R-:W-:Y:S02]  /*3da0*/  ISETP.LT.OR P0, PT, R5.reuse, 0xa, P0 ;  /* 0x0000000a0500780c */ /* 0x040fe40000701670 */
[C---:B------:R-:W-:Y:S02]  /*3db0*/  ISETP.LT.OR P2, PT, R5.reuse, 0x2, P2 ;  /* 0x000000020500780c */ /* 0x040fe40001741670 */
[----:B------:R-:W-:Y:S02]  /*3dc0*/  ISETP.LT.OR P1, PT, R5, 0x9, P1 ;  /* 0x000000090500780c */ /* 0x000fe40000f21670 */
[----:B------:R-:W-:-:S02]  /*3dd0*/  FSEL R40, R20, -INF , !P0 ;  /* 0xff80000014287808 */ /* 0x000fc40004000000 */
[----:B------:R-:W-:Y:S02]  /*3de0*/  FSEL R36, R19, -INF , !P2 ;  /* 0xff80000013247808 */ /* 0x000fe40005000000 */
[----:B------:R-:W-:Y:S01]  /*3df0*/  FSEL R38, R23, -INF , !P1 ;  /* 0xff80000017267808 */ /* 0x000fe20004800000 */
[----:B------:R-:W3:Y:S01]  /*3e00*/  MUFU.TANH R19, R9 ;  /* 0x0000000900137308 */ /* 0x000ee20000002400 */
[----:B------:R-:W-:Y:S01]  /*3e10*/  PLOP3.LUT P0, PT, PT, PT, UP5, 0x40, 0x0 ;  /* 0x000000000000781c */ /* 0x000fe20003f0e858 */
[----:B-----5:R-:W-:Y:S01]  /*3e20*/  FMUL.FTZ R6, R93, c[0x0][0x320] ;  /* 0x0000c8005d067a20 */ /* 0x020fe20000410000 */
[----:B------:R-:W-:Y:S01]  /*3e30*/  PLOP3.LUT P2, PT, PT, PT, UP0, 0x40, 0x0 ;  /* 0x000000000000781c */ /* 0x000fe20003f4e808 */
[----:B------:R-:W-:Y:S01]  /*3e40*/  UISETP.NE.AND UP0, UPT, UR31, URZ, UPT ;  /* 0x0000003f1f00728c */ /* 0x000fe2000bf05270 */
[----:B------:R-:W-:Y:S01]  /*3e50*/  PLOP3.LUT P1, PT, PT, PT, UP6, 0x40, 0x0 ;  /* 0x000000000000781c */ /* 0x000fe20003f2e868 */
[----:B------:R-:W-:Y:S01]  /*3e60*/  UP2UR UR31, UPR, URZ, 0x40 ;  /* 0x000000403f1f7883 */ /* 0x000fe20008000000 */
[C---:B------:R-:W-:Y:S01]  /*3e70*/  ISETP.GT.AND P0, PT, R4.reuse, 0x18, P0 ;  /* 0x000000180400780c */ /* 0x040fe20000704270 */
[----:B------:R5:W1:Y:S01]  /*3e80*/  MUFU.TANH R25, R6 ;  /* 0x0000000600197308 */ /* 0x000a620000002400 */
[C---:B------:R-:W-:Y:S01]  /*3e90*/  ISETP.GT.AND P2, PT, R4.reuse, 0x10, P2 ;  /* 0x000000100400780c */ /* 0x040fe20001744270 */
[----:B------:R-:W-:Y:S01]  /*3ea0*/  UISETP.NE.AND UP6, UPT, UR12, URZ, UPT ;  /* 0x0000003f0c00728c */ /* 0x000fe2000bfc5270 */
[----:B------:R-:W-:-:S02]  /*3eb0*/  ISETP.GT.AND P1, PT, R4, 0x11, P1 ;  /* 0x000000110400780c */ /* 0x000fc40000f24270 */
[C---:B------:R-:W-:Y:S02]  /*3ec0*/  ISETP.LT.OR P0, PT, R5.reuse, 0x19, P0 ;  /* 0x000000190500780c */ /* 0x040fe40000701670 */
[C---:B------:R-:W-:Y:S01]  /*3ed0*/  ISETP.LT.OR P2, PT, R5.reuse, 0x11, P2 ;  /* 0x000000110500780c */ /* 0x040fe20001741670 */
[----:B------:R-:W1:Y:S01]  /*3ee0*/  MUFU.TANH R23, R7 ;  /* 0x0000000700177308 */ /* 0x000e620000002400 */
[----:B------:R-:W-:Y:S02]  /*3ef0*/  ISETP.LT.OR P1, PT, R5, 0x12, P1 ;  /* 0x000000120500780c */ /* 0x000fe40000f21670 */
[----:B------:R-:W-:Y:S02]  /*3f00*/  FSEL R62, R11, -INF , !P0 ;  /* 0xff8000000b3e7808 */ /* 0x000fe40004000000 */
[----:B------:R-:W-:Y:S02]  /*3f10*/  FSEL R61, R18, -INF , !P2 ;  /* 0xff800000123d7808 */ /* 0x000fe40005000000 */
[----:B------:R-:W-:Y:S01]  /*3f20*/  FSEL R63, R30, -INF , !P1 ;  /* 0xff8000001e3f7808 */ /* 0x000fe20004800000 */
[----:B-----5:R-:W-:Y:S01]  /*3f30*/  FMUL.FTZ R6, R76, c[0x0][0x320] ;  /* 0x0000c8004c067a20 */ /* 0x020fe20000410000 */
[----:B------:R-:W-:Y:S01]  /*3f40*/  PLOP3.LUT P0, PT, PT, PT, UP2, 0x40, 0x0 ;  /* 0x000000000000781c */ /* 0x000fe20003f0e828 */
[----:B------:R-:W1:Y:S01]  /*3f50*/  MUFU.TANH R18, R8 ;  /* 0x0000000800127308 */ /* 0x000e620000002400 */
[----:B------:R-:W-:-:S02]  /*3f60*/  PLOP3.LUT P2, PT, PT, PT, UP4, 0x40, 0x0 ;  /* 0x000000000000781c */ /* 0x000fc40003f4e848 */
[----:B------:R-:W-:Y:S02]  /*3f70*/  PLOP3.LUT P1, PT, PT, PT, UP3, 0x40, 0x0 ;  /* 0x000000000000781c */ /* 0x000fe40003f2e838 */
[C---:B------:R-:W-:Y:S02]  /*3f80*/  ISETP.GT.AND P0, PT, R4.reuse, 0x21, P0 ;  /* 0x000000210400780c */ /* 0x040fe40000704270 */
[C---:B------:R-:W-:Y:S01]  /*3f90*/  ISETP.GT.AND P2, PT, R4.reuse, 0x19, P2 ;  /* 0x000000190400780c */ /* 0x040fe20001744270 */
[----:B------:R5:W1:Y:S01]  /*3fa0*/  MUFU.TANH R24, R6 ;  /* 0x0000000600187308 */ /* 0x000a620000002400 */
[----:B------:R-:W-:Y:S02]  /*3fb0*/  ISETP.GT.AND P1, PT, R4, 0x20, P1 ;  /* 0x000000200400780c */ /* 0x000fe40000f24270 */
[C---:B------:R-:W-:Y:S02]  /*3fc0*/  ISETP.LT.OR P0, PT, R5.reuse, 0x22, P0 ;  /* 0x000000220500780c */ /* 0x040fe40000701670 */
[----:B------:R-:W-:-:S02]  /*3fd0*/  ISETP.LT.OR P2, PT, R5, 0x1a, P2 ;  /* 0x0000001a0500780c */ /* 0x000fc40001741670 */
[----:B------:R-:W-:Y:S02]  /*3fe0*/  ISETP.LT.OR P1, PT, R5, 0x21, P1 ;  /* 0x000000210500780c */ /* 0x000fe40000f21670 */
[----:B------:R-:W-:Y:S02]  /*3ff0*/  FSEL R189, R34, -INF , !P0 ;  /* 0xff80000022bd7808 */ /* 0x000fe40004000000 */
[----:B------:R-:W-:Y:S02]  /*4000*/  FSEL R68, R22, -INF , !P2 ;  /* 0xff80000016447808 */ /* 0x000fe40005000000 */
[----:B------:R-:W-:Y:S02]  /*4010*/  FSEL R190, R31, -INF , !P1 ;  /* 0xff8000001fbe7808 */ /* 0x000fe40004800000 */
[----:B------:R-:W-:Y:S01]  /*4020*/  PLOP3.LUT P0, PT, PT, PT, UP6, 0x40, 0x0 ;  /* 0x000000000000781c */ /* 0x000fe20003f0e868 */
[----:B-----5:R-:W-:Y:S01]  /*4030*/  FMUL.FTZ R6, R77, c[0x0][0x320] ;  /* 0x0000c8004d067a20 */ /* 0x020fe20000410000 */
[----:B------:R-:W-:Y:S01]  /*4040*/  PLOP3.LUT P2, PT, PT, PT, UP1, 0x40, 0x0 ;  /* 0x000000000000781c */ /* 0x000fe20003f4e818 */
[----:B------:R-:W-:Y:S01]  /*4050*/  UISETP.NE.AND UP6, UPT, UR31, URZ, UPT ;  /* 0x0000003f1f00728c */ /* 0x000fe2000bfc5270 */
[----:B------:R-:W-:Y:S01]  /*4060*/  PLOP3.LUT P1, PT, PT, PT, UP0, 0x40, 0x0 ;  /* 0x000000000000781c */ /* 0x000fe20003f2e808 */
[----:B------:R5:W1:Y:S01]  /*4070*/  MUFU.TANH R28, R6 ;  /* 0x00000006001c7308 */ /* 0x000a620000002400 */
[----:B------:R-:W-:-:S02]  /*4080*/  ISETP.GT.AND P2, PT, R4, 0x28, P2 ;  /* 0x000000280400780c */ /* 0x000fc40001744270 */
[----:B------:R-:W-:Y:S01]  /*4090*/  ISETP.GT.AND P1, PT, R4, 0x29, P1 ;  /* 0x000000290400780c */ /* 0x000fe20000f24270 */
[----:B------:R-:W-:Y:S01]  /*40a0*/  FMUL.FTZ R4, R85, c[0x0][0x320] ;  /* 0x0000c80055047a20 */ /* 0x000fe20000410000 */
[C---:B------:R-:W-:Y:S02]  /*40b0*/  ISETP.LT.OR P2, PT, R5.reuse, 0x29, P2 ;  /* 0x000000290500780c */ /* 0x040fe40001741670 */
[----:B------:R-:W-:Y:S01]  /*40c0*/  ISETP.LT.OR P1, PT, R5, 0x2a, P1 ;  /* 0x0000002a0500780c */ /* 0x000fe20000f21670 */
[----:B------:R-:W1:Y:S01]  /*40d0*/  MUFU.TANH R17, R4 ;  /* 0x0000000400117308 */ /* 0x000e620000002400 */
[----:B------:R-:W-:Y:S02]  /*40e0*/  FSEL R188, R33, -INF , !P2 ;  /* 0xff80000021bc7808 */ /* 0x000fe40005000000 */
[----:B------:R-:W-:Y:S01]  /*40f0*/  FSEL R139, R32, -INF , !P1 ;  /* 0xff800000208b7808 */ /* 0x000fe20004800000 */
[----:B-----5:R-:W-:-:S04]  /*4100*/  FMUL.FTZ R6, R88, c[0x0][0x320] ;  /* 0x0000c80058067a20 */ /* 0x020fc80000410000 */
        /* <DEDUP_REMOVED lines=18> */
.L_x_961:
[----:B------:R-:W-:-:S04]  /*4230*/  MOV R7, c[0x0][0x32c] ;  /* 0x0000cb0000077a02 */ /* 0x000fc80000000f00 */
[----:B------:R-:W-:-:S13]  /*4240*/  ISETP.NE.AND P0, PT, R7, 0x1, PT ;  /* 0x000000010700780c */ /* 0x000fda0003f05270 */
[----:B------:R-:W-:-:S05]  /*4250*/  @P0 IMAD.HI.U32 R7, R6, c[0x0][0x330], RZ ;  /* 0x0000cc0006070a27 */ /* 0x000fca00078e00ff */
[----:B------:R-:W-:Y:S02]  /*4260*/  @P0 SHF.R.U32.HI R6, RZ, c[0x0][0x334], R7 ;  /* 0x0000cd00ff060a19 */ /* 0x000fe40000011607 */
.L_x_962:
[----:B------:R-:W-:Y:S05]  /*4270*/  BSYNC B0 ;  /* 0x0000000000007941 */ /* 0x000fea0003800000 */
.L_x_960:
[----:B------:R-:W-:-:S05]  /*4280*/  IMAD R6, R6, c[0x0][0x32c], R16 ;  /* 0x0000cb0006067a24 */ /* 0x000fca00078e0210 */
[----:B------:R-:W-:Y:S02]  /*4290*/  IADD3 R7, R6, c[0x0][0x32c], RZ ;  /* 0x0000cb0006077a10 */ /* 0x000fe40007ffe0ff */
[----:B------:R-:W-:Y:S02]  /*42a0*/  IMNMX R4, R4, R6, !PT ;  /* 0x0000000604047217 */ /* 0x000fe40007800200 */
[----:B------:R-:W-:Y:S02]  /*42b0*/  IMNMX R5, R5, R7, PT ;  /* 0x0000000705057217 */ /* 0x000fe40003800200 */
.L_x_959:
        /* <DEDUP_REMOVED lines=14> */
[----:B------:R-:W-:Y:S01]  /*43a0*/  FMUL.FTZ R10, R90, c[0x0][0x320] ;  /* 0x0000c8005a0a7a20 */ /* 0x000fe20000410000 */
[----:B------:R-:W-:Y:S01]  /*43b0*/  UISETP.NE.AND UP2, UPT, UR28, URZ, UPT ;  /* 0x0000003f1c00728c */ /* 0x000fe2000bf45270 */
[----:B------:R-:W-:Y:S01]  /*43c0*/  ISETP.LT.OR P0, PT, R5, 0x1, P0 ;  /* 0x000000010500780c */ /* 0x000fe20000701670 */
[----:B------:R-:W-:Y:S01]  /*43d0*/  UISETP.NE.AND UP0, UPT, UR4, URZ, UPT ;  /* 0x0000003f0400728c */ /* 0x000fe2000bf05270 */
[----:B------:R-:W3:Y:S01]  /*43e0*/  MUFU.TANH R22, R11 ;  /* 0x0000000b00167308 */ /* 0x000ee20000002400 */
[----:B------:R-:W-:Y:S01]  /*43f0*/  PLOP3.LUT P2, PT, PT, PT, UP3, 0x40, 0x0 ;  /* 0x000000000000781c */ /* 0x000fe20003f4e838 */
[----:B------:R-:W-:Y:S01]  /*4400*/  UISETP.NE.AND UP3, UPT, UR34, URZ, UPT ;  /* 0x0000003f2200728c */ /* 0x000fe2000bf65270 */
[----:B------:R-:W-:Y:S01]  /*4410*/  FSEL R55, R27, -INF , !P0 ;  /* 0xff8000001b377808 */ /* 0x000fe20004000000 */
[----:B-1----:R-:W-:Y:S01]  /*4420*/  FMUL.FTZ R6, R86, c[0x0][0x320] ;  /* 0x0000c80056067a20 */ /* 0x002fe20000410000 */
[----:B------:R-:W-:Y:S01]  /*4430*/  PLOP3.LUT P0, PT, PT, PT, UP1, 0x40, 0x0 ;  /* 0x000000000000781c */ /* 0x000fe20003f0e818 */
[----:B------:R-:W-:Y:S01]  /*4440*/  UISETP.NE.AND UP1, UPT, UR32, URZ, UPT ;  /* 0x0000003f2000728c */ /* 0x000fe2000bf25270 */
[----:B------:R-:W-:Y:S01]  /*4450*/  PLOP3.LUT P1, PT, PT, PT, UP2, 0x40, 0x0 ;  /* 0x000000000000781c */ /* 0x000fe20003f2e828 */
[----:B------:R1:W4:Y:S01]  /*4460*/  MUFU.TANH R52, R6 ;  /* 0x0000000600347308 */ /* 0x0003220000002400 */
[C---:B------:R-:W-:Y:S01]  /*4470*/  ISETP.GT.AND P0, PT, R4.reuse, 0x9, P0 ;  /* 0x000000090400780c */ /* 0x040fe20000704270 */
[----:B------:R-:W-:Y:S01]  /*4480*/  UISETP.NE.AND UP2, UPT, UR33, URZ, UPT ;  /* 0x0000003f2100728c */ /* 0x000fe2000bf45270 */
[C---:B------:R-:W-:Y:S01]  /*4490*/  ISETP.GT.AND P2, PT, R4.reuse, 0x1, P2 ;  /* 0x000000010400780c */ /* 0x040fe20001744270 */
[----:B------:R-:W-:Y:S01]  /*44a0*/  FMUL.FTZ R8, R79, c[0x0][0x320] ;  /* 0x0000c8004f087a20 */ /* 0x000fe20000410000 */
[----:B------:R-:W-:-:S02]  /*44b0*/  ISETP.GT.AND P1, PT, R4, 0x8, P1 ;  /* 0x000000080400780c */ /* 0x000fc40000f24270 */
[C---:B------:R-:W-:Y:S01]  /*44c0*/  ISETP.LT.OR P0, PT, R5.reuse, 0xa, P0 ;  /* 0x0000000a0500780c */ /* 0x040fe20000701670 */
[----:B------:R5:W2:Y:S01]  /*44d0*/  MUFU.TANH R11, R7 ;  /* 0x00000007000b7308 */ /* 0x000aa20000002400 */
[C---:B------:R-:W-:Y:S02]  /*44e0*/  ISETP.LT.OR P2, PT, R5.reuse, 0x2, P2 ;  /* 0x000000020500780c */ /* 0x040fe40001741670 */
[----:B------:R-:W-:Y:S02]  /*44f0*/  ISETP.LT.OR P1, PT, R5, 0x9, P1 ;  /* 0x000000090500780c */ /* 0x000fe40000f21670 */
[----:B------:R-:W-:Y:S02]  /*4500*/  FSEL R56, R19, -INF , !P0 ;  /* 0xff80000013387808 */ /* 0x000fe40004000000 */
[----:B------:R-:W-:Y:S01]  /*4510*/  FSEL R54, R25, -INF , !P2 ;  /* 0xff80000019367808 */ /* 0x000fe20005000000 */
[----:B-1----:R-:W-:Y:S01]  /*4520*/  FMUL.FTZ R6, R83, c[0x0][0x320] ;  /* 0x0000c80053067a20 */ /* 0x002fe20000410000 */
[----:B------:R-:W-:Y:S01]  /*4530*/  FSEL R57, R20, -INF , !P1 ;  /* 0xff80000014397808 */ /* 0x000fe20004800000 */
[----:B------:R-:W1:Y:S01]  /*4540*/  MUFU.TANH R31, R9 ;  /* 0x00000009001f7308 */ /* 0x000e620000002400 */
[----:B------:R-:W-:-:S02]  /*4550*/  PLOP3.LUT P0, PT, PT, PT, UP5, 0x40, 0x0 ;  /* 0x000000000000781c */ /* 0x000fc40003f0e858 */
        /* <DEDUP_REMOVED lines=8> */
[----:B------:R-:W-:Y:S01]  /*45e0*/  ISETP.GT.AND P1, PT, R4, 0x11, P1 ;  /* 0x000000110400780c */ /* 0x000fe20000f24270 */
[----:B-----5:R-:W-:Y:S01]  /*45f0*/  FMUL.FTZ R7, R95, c[0x0][0x320] ;  /* 0x0000c8005f077a20 */ /* 0x020fe20000410000 */
[----:B------:R-:W-:-:S02]  /*4600*/  ISETP.LT.OR P0, PT, R5, 0x19, P0 ;  /* 0x000000190500780c */ /* 0x000fc40000701670 */
[C---:B------:R-:W-:Y:S01]  /*4610*/  ISETP.LT.OR P2, PT, R5.reuse, 0x11, P2 ;  /* 0x000000110500780c */ /* 0x040fe20001741670 */
[----:B------:R-:W2:Y:S01]  /*4620*/  MUFU.TANH R10, R10 ;  /* 0x0000000a000a7308 */ /* 0x000ea20000002400 */
[----:B------:R-:W-:Y:S02]  /*4630*/  ISETP.LT.OR P1, PT, R5, 0x12, P1 ;  /* 0x000000120500780c */ /* 0x000fe40000f21670 */
[----:B------:R-:W-:Y:S02]  /*4640*/  FSEL R59, R18, -INF , !P0 ;  /* 0xff800000123b7808 */ /* 0x000fe40004000000 */
[----:B------:R-:W-:Y:S02]  /*4650*/  FSEL R58, R21, -INF , !P2 ;  /* 0xff800000153a7808 */ /* 0x000fe40005000000 */
[----:B------:R-:W-:Y:S01]  /*4660*/  FSEL R60, R17, -INF , !P1 ;  /* 0xff800000113c7808 */ /* 0x000fe20004800000 */
[----:B-1----:R-:W-:Y:S01]  /*4670*/  FMUL.FTZ R6, R91, c[0x0][0x320] ;  /* 0x0000c8005b067a20 */ /* 0x002fe20000410000 */
        /* <DEDUP_REMOVED lines=10> */
[----:B------:R-:W-:Y:S01]  /*4720*/  ISETP.LT.OR P1, PT, R5, 0x21, P1 ;  /* 0x000000210500780c */ /* 0x000fe20000f21670 */
[----:B------:R-:W1:Y:S01]  /*4730*/  MUFU.TANH R20, R8 ;  /* 0x0000000800147308 */ /* 0x000e620000002400 */
        /* <DEDUP_REMOVED lines=14> */
[----:B------:R1:W1:Y:S01]  /*4820*/  MUFU.TANH R8, R4 ;  /* 0x0000000400087308 */ /* 0x0002620000002400 */
[----:B------:R-:W-:Y:S02]  /*4830*/  FSEL R133, R26, -INF , !P2 ;  /* 0xff8000001a857808 */ /* 0x000fe40005000000 */
[----:B------:R-:W-:Y:S01]  /*4840*/  FSEL R138, R23, -INF , !P1 ;  /* 0xff800000178a7808 */ /* 0x000fe20004800000 */
[----:B-----5:R-:W5:Y:S02]  /*4850*/  SHFL.IDX PT, R6, R12, 0x3, 0x1c1f ;  /* 0x007c1f000c067f89 */ /* 0x020f6400000e0000 */
[----:B-----5:R-:W-:-:S02]  /*4860*/  IMAD.IADD R5, R13, 0x1, R6 ;  /* 0x000000010d057824 */ /* 0x020fc400078e0206 */
[----:B-1----:R-:W-:-:S03]  /*4870*/  IMAD.IADD R4, R15, 0x1, R6 ;  /* 0x000000010f047824 */ /* 0x002fc600078e0206 */
[----:B------:R-:W-:Y:S01]  /*4880*/  IMNMX R5, R5, R14, PT ;  /* 0x0000000e05057217 */ /* 0x000fe20003800200 */
        /* <DEDUP_REMOVED lines=13> */
.L_x_965:
[----:B------:R-:W-:-:S04]  /*4960*/  MOV R7, c[0x0][0x32c] ;  /* 0x0000cb0000077a02 */ /* 0x000fc80000000f00 */
[----:B------:R-:W-:-:S13]  /*4970*/  ISETP.NE.AND P0, PT, R7, 0x1, PT ;  /* 0x000000010700780c */ /* 0x000fda0003f05270 */
[----:B------:R-:W-:-:S05]  /*4980*/  @P0 IMAD.HI.U32 R7, R6, c[0x0][0x330], RZ ;  /* 0x0000cc0006070a27 */ /* 0x000fca00078e00ff */
[----:B------:R-:W-:Y:S02]  /*4990*/  @P0 SHF.R.U32.HI R6, RZ, c[0x0][0x334], R7 ;  /* 0x0000cd00ff060a19 */ /* 0x000fe40000011607 */
.L_x_966:
[----:B------:R-:W-:Y:S05]  /*49a0*/  BSYNC B0 ;  /* 0x0000000000007941 */ /* 0x000fea0003800000 */
.L_x_964:
[----:B------:R-:W-:-:S05]  /*49b0*/  IMAD R6, R6, c[0x0][0x32c], R16 ;  /* 0x0000cb0006067a24 */ /* 0x000fca00078e0210 */
[----:B------:R-:W-:Y:S02]  /*49c0*/  IADD3 R7, R6, c[0x0][0x32c], RZ ;  /* 0x0000cb0006077a10 */ /* 0x000fe40007ffe0ff */
[----:B------:R-:W-:Y:S02]  /*49d0*/  IMNMX R4, R4, R6, !PT ;  /* 0x0000000604047217 */ /* 0x000fe40007800200 */
[----:B------:R-:W-:Y:S02]  /*49e0*/  IMNMX R5, R5, R7, PT ;  /* 0x0000000705057217 */ /* 0x000fe40003800200 */
.L_x_963:
[----:B--234-:R-:W-:Y:S01]  /*49f0*/  FMNMX.FTZ R7, R37, R39, !PT ;  /* 0x0000002725077209 */ /* 0x01cfe20007810000 */
[----:B------:R-:W-:Y:S01]  /*4a00*/  UP2UR UR31, UPR, URZ, 0x4 ;  /* 0x000000043f1f7883 */ /* 0x000fe20008000000 */
[----:B------:R-:W-:Y:S01]  /*4a10*/  FMNMX.FTZ R6, R35, R36, !PT ;  /* 0x0000002423067209 */ /* 0x000fe20007810000 */
[----:B------:R-:W-:Y:S01]  /*4a20*/  UISETP.NE.AND UP2, UPT, UR29, URZ, UPT ;  /* 0x0000003f1d00728c */ /* 0x000fe2000bf45270 */
[----:B------:R-:W-:Y:S01]  /*4a30*/  FMNMX.FTZ R7, R41, R7, !PT ;  /* 0x0000000729077209 */ /* 0x000fe20007810000 */
        /* <DEDUP_REMOVED lines=8> */
[----:B------:R-:W-:Y:S01]  /*4ac0*/  IMAD.SHL.U32 R225, R0, 0x2, RZ ;  /* 0x0000000200e17824 */ /* 0x000fe200078e00ff */
[----:B------:R-:W-:Y:S01]  /*4ad0*/  FMNMX.FTZ R6, R61, R6, !PT ;  /* 0x000000063d067209 */ /* 0x000fe20007810000 */
[----:B------:R-:W-:Y:S01]  /*4ae0*/  STL [R1+0x64], R236 ;  /* 0x000064ec01007387 */ /* 0x000fe20000100800 */
[----:B------:R-:W-:Y:S01]  /*4af0*/  FMNMX.FTZ R137, R70, R137, !PT ;  /* 0x0000008946897209 */ /* 0x000fe20007810000 */
[----:B------:R-:W-:Y:S01]  /*4b00*/  IMAD R226, R3, 0x2, R225 ;  /* 0x0000000203e27824 */ /* 0x000fe200078e02e1 */
[----:B------:R-:W-:Y:S01]  /*4b10*/  FMNMX.FTZ R6, R63, R6, !PT ;  /* 0x000000063f067209 */ /* 0x000fe20007810000 */
[----:B------:R-:W-:Y:S01]  /*4b20*/  LDSM.16.MT88.4 R16, [R225+0x3880] ;  /* 0x00388000e110783b */ /* 0x000fe20000004200 */
[----:B------:R-:W-:Y:S01]  /*4b30*/  FMNMX.FTZ R137, R69, R137, !PT ;  /* 0x0000008945897209 */ /* 0x000fe20007810000 */
[----:B------:R-:W-:Y:S01]  /*4b40*/  IMAD R227, R2, 0x2, R226 ;  /* 0x0000000202e37824 */ /* 0x000fe200078e02e2 */
[----:B------:R-:W-:Y:S01]  /*4b50*/  FMNMX.FTZ R6, R62, R6, !PT ;  /* 0x000000063e067209 */ /* 0x000fe20007810000 */
[----:B------:R-:W-:Y:S01]  /*4b60*/  STL [R1+0x60], R235 ;  /* 0x000060eb01007387 */ /* 0x000fe20000100800 */
[----:B------:R-:W-:-:S02]  /*4b70*/  FMNMX.FTZ R137, R71, R137, !PT ;  /* 0x0000008947897209 */ /* 0x000fc40007810000 */
[----:B------:R-:W-:Y:S01]  /*4b80*/  FMNMX.FTZ R6, R68, R6, !PT ;  /* 0x0000000644067209 */ /* 0x000fe20007810000 */
[----:B------:R-:W-:Y:S01]  /*4b90*/  LDSM.16.MT88.4 R44, [R227+0x3880] ;  /* 0x00388000e32c783b */ /* 0x000fe20000004200 */
[----:B------:R-:W-:Y:S02]  /*4ba0*/  FMNMX.FTZ R137, R245, R137, !PT ;  /* 0x00000089f5897209 */ /* 0x000fe40007810000 */
[----:B------:R-:W-:Y:S01]  /*4bb0*/  FMNMX.FTZ R6, R190, R6, !PT ;  /* 0x00000006be067209 */ /* 0x000fe20007810000 */
[----:B------:R-:W-:Y:S01]  /*4bc0*/  STL [R1+0x5c], R234 ;  /* 0x00005cea01007387 */ /* 0x000fe20000100800 */
[----:B------:R-:W-:Y:S02]  /*4bd0*/  FMNMX.FTZ R137, R244, R137, !PT ;  /* 0x00000089f4897209 */ /* 0x000fe40007810000 */
[----:B------:R-:W-:Y:S01]  /*4be0*/  FMNMX.FTZ R6, R189, R6, !PT ;  /* 0x00000006bd067209 */ /* 0x000fe20007810000 */
[----:B------:R-:W-:Y:S01]  /*4bf0*/  STL [R1+0x58], R233 ;  /* 0x000058e901007387 */ /* 0x000fe20000100800 */
[----:B------:R-:W-:-:S02]  /*4c00*/  FMNMX.FTZ R137, R207, R137, !PT ;  /* 0x00000089cf897209 */ /* 0x000fc40007810000 */
[----:B------:R-:W-:Y:S01]  /*4c10*/  FMNMX.FTZ R6, R188, R6, !PT ;  /* 0x00000006bc067209 */ /* 0x000fe20007810000 */
[----:B------:R-:W-:Y:S01]  /*4c20*/  STL [R1+0x54], R232 ;  /* 0x000054e801007387 */ /* 0x000fe20000100800 */
[----:B------:R-:W-:Y:S02]  /*4c30*/  FMNMX.FTZ R137, R191, R137, !PT ;  /* 0x00000089bf897209 */ /* 0x000fe40007810000 */
[----:B------:R-:W-:Y:S01]  /*4c40*/  FMNMX.FTZ R136, R139, R6, !PT ;  /* 0x000000068b887209 */ /* 0x000fe20007810000 */
[----:B------:R-:W-:Y:S01]  /*4c50*/  STL [R1+0x50], R231 ;  /* 0x000050e701007387 */ /* 0x000fe20000100800 */
[----:B------:R-:W-:Y:S01]  /*4c60*/  PLOP3.LUT P1, PT, PT, PT, UP2, 0x40, 0x0 ;  /* 0x000000000000781c */ /* 0x000fe20003f2e828 */
[----:B------:R-:W-:Y:S01]  /*4c70*/  UISETP.NE.AND UP2, UPT, UR28, URZ, UPT ;  /* 0x0000003f1c00728c */ /* 0x000fe2000bf45270 */
[----:B------:R-:W-:Y:S01]  /*4c80*/  PLOP3.LUT P2, PT, PT, PT, UP1, 0x40, 0x0 ;  /* 0x000000000000781c */ /* 0x000fe20003f4e818 */
[----:B------:R-:W1:Y:S01]  /*4c90*/  SHFL.BFLY PT, R6, R137, 0x2, 0x1f ;  /* 0x0c401f0089067f89 */ /* 0x000e6200000e0000 */
[C---:B------:R-:W-:Y:S01]  /*4ca0*/  ISETP.GT.AND P1, PT, R4.reuse, 0x1, P1 ;  /* 0x000000010400780c */ /* 0x040fe20000f24270 */
[----:B------:R-:W-:Y:S01]  /*4cb0*/  UISETP.NE.AND UP1, UPT, UR5, URZ, UPT ;  /* 0x0000003f0500728c */ /* 0x000fe2000bf25270 */
[----:B------:R-:W-:Y:S01]  /*4cc0*/  ISETP.GT.AND P2, PT, R4, RZ, P2 ;  /* 0x000000ff0400720c */ /* 0x000fe20001744270 */
[----:B------:R-:W2:Y:S01]  /*4cd0*/  SHFL.BFLY PT, R7, R136, 0x2, 0x1f ;  /* 0x0c401f0088077f89 */ /* 0x000ea200000e0000 */
[C---:B------:R-:W-:Y:S01]  /*4ce0*/  ISETP.LT.OR P1, PT, R5.reuse, 0x2, P1 ;  /* 0x000000020500780c */ /* 0x040fe20000f21670 */
[----:B------:R-:W-:Y:S01]  /*4cf0*/  ULDC.64 UR4, c[0x0][0x2c8] ;  /* 0x0000b20000047ab9 */ /* 0x000fe20000000a00 */
[----:B------:R-:W-:Y:S01]  /*4d00*/  ISETP.LT.OR P2, PT, R5, 0x1, P2 ;  /* 0x000000010500780c */ /* 0x000fe20001741670 */
[----:B------:R-:W-:Y:S01]  /*4d10*/  STL [R1+0x4c], R230 ;  /* 0x00004ce601007387 */ /* 0x000fe20000100800 */
[----:B------:R-:W-:-:S02]  /*4d20*/  FSEL R15, R9, -INF , !P1 ;  /* 0xff800000090f7808 */ /* 0x000fc40004800000 */
[----:B------:R-:W-:Y:S01]  /*4d30*/  FSEL R14, R8, -INF , !P2 ;  /* 0xff800000080e7808 */ /* 0x000fe20005000000 */
[----:B------:R-:W-:Y:S01]  /*4d40*/  STL [R1+0x48], R229 ;  /* 0x000048e501007387 */ /* 0x000fe20000100800 */
[----:B------:R-:W-:Y:S01]  /*4d50*/  PLOP3.LUT P2, PT, PT, PT, UP1, 0x40, 0x0 ;  /* 0x000000000000781c */ /* 0x000fe20003f4e818 */
[----:B------:R-:W-:Y:S01]  /*4d60*/  UISETP.NE.AND UP1, UPT, UR29, URZ, UPT ;  /* 0x0000003f1d00728c */ /* 0x000fe2000bf25270 */
[----:B------:R-:W-:Y:S01]  /*4d70*/  PLOP3.LUT P1, PT, PT, PT, UP0, 0x40, 0x0 ;  /* 0x000000000000781c */ /* 0x000fe20003f2e808 */
[----:B------:R-:W-:Y:S01]  /*4d80*/  UISETP.NE.AND UP0, UPT, UR30, URZ, UPT ;  /* 0x0000003f1e00728c */ /* 0x000fe2000bf05270 */
[C---:B------:R-:W-:Y:S01]  /*4d90*/  ISETP.GT.AND P2, PT, R4.reuse, 0x9, P2 ;  /* 0x000000090400780c */ /* 0x040fe20001744270 */
[----:B------:R-:W-:Y:S01]  /*4da0*/  STL [R1+0x44], R224 ;  /* 0x000044e001007387 */ /* 0x000fe20000100800 */
[----:B------:R-:W-:Y:S02]  /*4db0*/  ISETP.GT.AND P1, PT, R4, 0x10, P1 ;  /* 0x000000100400780c */ /* 0x000fe40000f24270 */
[----:B------:R-:W-:-:S02]  /*4dc0*/  ISETP.LT.OR P2, PT, R5, 0xa, P2 ;  /* 0x0000000a0500780c */ /* 0x000fc40001741670 */
[----:B------:R-:W-:Y:S02]  /*4dd0*/  ISETP.LT.OR P1, PT, R5, 0x11, P1 ;  /* 0x000000110500780c */ /* 0x000fe40000f21670 */
[----:B-1----:R-:W-:Y:S02]  /*4de0*/  FMNMX.FTZ R137, R137, R6, !PT ;  /* 0x0000000689897209 */ /* 0x002fe40007810000 */
[----:B------:R-:W-:Y:S02]  /*4df0*/  FMNMX.FTZ R8, R14, R15, !PT ;  /* 0x0000000f0e087209 */ /* 0x000fe40007810000 */
[----:B--2---:R-:W-:Y:S01]  /*4e00*/  FMNMX.FTZ R136, R136, R7, !PT ;  /* 0x0000000788887209 */ /* 0x004fe20007810000 */
[----:B------:R-:W1:Y:S01]  /*4e10*/  SHFL.BFLY PT, R6, R137, 0x1, 0x1f ;  /* 0x0c201f0089067f89 */ /* 0x000e6200000e0000 */
[----:B------:R-:W-:Y:S02]  /*4e20*/  FSEL R49, R49, -INF , !P2 ;  /* 0xff80000031317808 */ /* 0x000fe40005000000 */
[----:B------:R-:W-:Y:S01]  /*4e30*/  FSEL R52, R52, -INF , !P1 ;  /* 0xff80000034347808 */ /* 0x000fe20004800000 */
[----:B------:R-:W2:Y:S01]  /*4e40*/  SHFL.BFLY PT, R7, R136, 0x1, 0x1f ;  /* 0x0c201f0088077f89 */ /* 0x000ea200000e0000 */
[----:B------:R-:W-:Y:S01]  /*4e50*/  PLOP3.LUT P2, PT, PT, PT, UP5, 0x40, 0x0 ;  /* 0x000000000000781c */ /* 0x000fe20003f4e858 */
[----:B------:R-:W-:Y:S01]  /*4e60*/  UISETP.NE.AND UP5, UPT, UR13, URZ, UPT ;  /* 0x0000003f0d00728c */ /* 0x000fe2000bfa5270 */
[----:B------:R-:W-:-:S02]  /*4e70*/  PLOP3.LUT P1, PT, PT, PT, UP4, 0x40, 0x0 ;  /* 0x000000000000781c */ /* 0x000fc40003f2e848 */
[C---:B------:R-:W-:Y:S02]  /*4e80*/  ISETP.GT.AND P2, PT, R4.reuse, 0x18, P2 ;  /* 0x000000180400780c */ /* 0x040fe40001744270 */
[----:B------:R-:W-:Y:S02]  /*4e90*/  ISETP.GT.AND P1, PT, R4, 0x19, P1 ;  /* 0x000000190400780c */ /* 0x000fe40000f24270 */
[C---:B------:R-:W-:Y:S02]  /*4ea0*/  ISETP.LT.OR P2, PT, R5.reuse, 0x19, P2 ;  /* 0x000000190500780c */ /* 0x040fe40001741670 */
[----:B------:R-:W-:Y:S02]  /*4eb0*/  ISETP.LT.OR P1, PT, R5, 0x1a, P1 ;  /* 0x0000001a0500780c */ /* 0x000fe40000f21670 */
[----:B------:R-:W-:Y:S02]  /*4ec0*/  FSEL R50, R50, -INF , !P2 ;  /* 0xff80000032327808 */ /* 0x000fe40005000000 */
[----:B------:R-:W-:-:S02]  /*4ed0*/  FSEL R53, R53, -INF , !P1 ;  /* 0xff80000035357808 */ /* 0x000fc40004800000 */
[----:B------:R-:W-:Y:S02]  /*4ee0*/  PLOP3.LUT P1, PT, PT, PT, UP1, 0x40, 0x0 ;  /* 0x000000000000781c */ /* 0x000fe40003f2e818 */
[----:B------:R-:W-:Y:S02]  /*4ef0*/  LEA R228, R2, R225, 0x1 ;  /* 0x000000e102e47211 */ /* 0x000fe400078e08ff */
[----:B-1----:R-:W-:Y:S02]  /*4f00*/  FMNMX.FTZ R137, R137, R6, !PT ;  /* 0x0000000689897209 */ /* 0x002fe40007810000 */
[----:B------:R-:W-:Y:S01]  /*4f10*/  FMNMX.FTZ R6, R55, R54, !PT ;  /* 0x0000003637067209 */ /* 0x000fe20007810000 */
[----:B------:R-:W-:Y:S01]  /*4f20*/  LDSM.16.MT88.4 R24, [R228+0x2080] ;  /* 0x00208000e418783b */ /* 0x000fe20000004200 */
[----:B--2---:R-:W-:Y:S01]  /*4f30*/  FMNMX.FTZ R136, R136, R7, !PT ;  /* 0x0000000788887209 */ /* 0x004fe20007810000 */
[C---:B------:R-:W-:Y:S01]  /*4f40*/  FMUL.FTZ R13, R137.reuse, c[0x0][0x2d0] ;  /* 0x0000b400890d7a20 */ /* 0x040fe20000410000 */
[----:B------:R-:W-:-:S02]  /*4f50*/  FSETP.NEU.FTZ.AND P0, PT, R137, -INF , PT ;  /* 0xff8000008900780b */ /* 0x000fc40003f1d000 */
[----:B------:R-:W-:Y:S01]  /*4f60*/  FMNMX.FTZ R6, R57, R6, !PT ;  /* 0x0000000639067209 */ /* 0x000fe20007810000 */
[C---:B------:R-:W-:Y:S01]  /*4f70*/  FMUL.FTZ R12, R136.reuse, c[0x0][0x2d0] ;  /* 0x0000b400880c7a20 */ /* 0x040fe20000410000 */
[----:B------:R-:W-:Y:S02]  /*4f80*/  FSEL R13, R13, RZ, P0 ;  /* 0x000000ff0d0d7208 */ /* 0x000fe40000000000 */
[----:B------:R-:W-:Y:S02]  /*4f90*/  FSETP.NEU.FTZ.AND P0, PT, R136, -INF , PT ;  /* 0xff8000008800780b */ /* 0x000fe40003f1d000 */
[----:B------:R-:W-:Y:S01]  /*4fa0*/  FMNMX.FTZ R6, R56, R6, !PT ;  /* 0x0000000638067209 */ /* 0x000fe20007810000 */
[----:B------:R-:W-:Y:S01]  /*4fb0*/  FFMA.FTZ R7, R37, c[0x0][0x2d0], -R13 ;  /* 0x0000b40025077a23 */ /* 0x000fe2000001080d */
[----:B------:R-:W-:Y:S02]  /*4fc0*/  FSEL R12, R12, RZ, P0 ;  /* 0x000000ff0c0c7208 */ /* 0x000fe40000000000 */
[----:B------:R-:W-:Y:S01]  /*4fd0*/  PLOP3.LUT P0, PT, PT, PT, UP2, 0x40, 0x0 ;  /* 0x000000000000781c */ /* 0x000fe20003f0e828 */
[----:B------:R-:W-:Y:S01]  /*4fe0*/  UISETP.NE.AND UP2, UPT, UR31, URZ, UPT ;  /* 0x0000003f1f00728c */ /* 0x000fe2000bf45270 */
[----:B------:R-:W-:Y:S01]  /*4ff0*/  FMNMX.FTZ R6, R58, R6, !PT ;  /* 0x000000063a067209 */ /* 0x000fe20007810000 */
[----:B------:R1:W-:Y:S01]  /*5000*/  MUFU.EX2 R222, R7 ;  /* 0x0000000700de7308 */ /* 0x0003e20000000800 */
[----:B------:R-:W-:Y:S01]  /*5010*/  ISETP.GT.AND P0, PT, R4, 0x8, P0 ;  /* 0x000000080400780c */ /* 0x000fe20000704270 */
[----:B------:R-:W-:Y:S01]  /*5020*/  FFMA.FTZ R2, R40, c[0x0][0x2d0], -R12 ;  /* 0x0000b40028027a23 */ /* 0x000fe2000001080c */
[----:B------:R-:W-:-:S02]  /*5030*/  FMNMX.FTZ R6, R60, R6, !PT ;  /* 0x000000063c067209 */ /* 0x000fc40007810000 */
[----:B------:R-:W-:Y:S02]  /*5040*/  ISETP.LT.OR P0, PT, R5, 0x9, P0 ;  /* 0x000000090500780c */ /* 0x000fe40000701670 */
[----:B------:R-:W-:Y:S01]  /*5050*/  FMNMX.FTZ R6, R59, R6, !PT ;  /* 0x000000063b067209 */ /* 0x000fe20007810000 */
[----:B------:R-:W-:Y:S01]  /*5060*/  MUFU.EX2 R199, R2 ;  /* 0x0000000200c77308 */ /* 0x000fe20000000800 */
[----:B------:R-:W-:Y:S02]  /*5070*/  FSEL R48, R10, -INF , !P0 ;  /* 0xff8000000a307808 */ /* 0x000fe40004000000 */
[----:B------:R-:W-:Y:S01]  /*5080*/  PLOP3.LUT P0, PT, PT, PT, UP6, 0x40, 0x0 ;  /* 0x000000000000781c */ /* 0x000fe20003f0e868 */
[----:B------:R-:W-:Y:S01]  /*5090*/  UISETP.NE.AND UP6, UPT, UR12, URZ, UPT ;  /* 0x0000003f0c00728c */ /* 0x000fe2000bfc5270 */
[----:B------:R-:W-:Y:S02]  /*50a0*/  FMNMX.FTZ R6, R72, R6, !PT ;  /* 0x0000000648067209 */ /* 0x000fe40007810000 */
[----:B------:R-:W-:Y:S01]  /*50b0*/  ISETP.GT.AND P0, PT, R4, 0x11, P0 ;  /* 0x000000110400780c */ /* 0x000fe20000704270 */
[----:B-1----:R-:W-:Y:S01]  /*50c0*/  FFMA.FTZ R7, R39, c[0x0][0x2d0], -R13 ;  /* 0x0000b40027077a23 */ /* 0x002fe2000001080d */
[----:B------:R-:W-:-:S02]  /*50d0*/  FMNMX.FTZ R8, R48, R8, !PT ;  /* 0x0000000830087209 */ /* 0x000fc40007810000 */
[----:B------:R-:W-:Y:S01]  /*50e0*/  ISETP.LT.OR P0, PT, R5, 0x12, P0 ;  /* 0x000000120500780c */ /* 0x000fe20000701670 */
[----:B------:R1:W-:Y:S01]  /*50f0*/  MUFU.EX2 R208, R7 ;  /* 0x0000000700d07308 */ /* 0x0003e20000000800 */
[----:B------:R-:W-:Y:S02]  /*5100*/  FMNMX.FTZ R6, R134, R6, !PT ;  /* 0x0000000686067209 */ /* 0x000fe40007810000 */
[----:B------:R-:W-:Y:S02]  /*5110*/  FSEL R51, R11, -INF , !P0 ;  /* 0xff8000000b337808 */ /* 0x000fe40004000000 */
[----:B------:R-:W-:Y:S02]  /*5120*/  PLOP3.LUT P0, PT, PT, PT, UP3, 0x40, 0x0 ;  /* 0x000000000000781c */ /* 0x000fe40003f0e838 */
[----:B------:R-:W-:Y:S02]  /*5130*/  FMNMX.FTZ R8, R49, R8, !PT ;  /* 0x0000000831087209 */ /* 0x000fe40007810000 */
[----:B------:R-:W-:-:S02]  /*5140*/  ISETP.GT.AND P0, PT, R4, 0x20, P0 ;  /* 0x000000200400780c */ /* 0x000fc40000704270 */
[----:B------:R-:W-:Y:S02]  /*5150*/  FMNMX.FTZ R6, R132, R6, !PT ;  /* 0x0000000684067209 */ /* 0x000fe40007810000 */
[----:B------:R-:W-:Y:S02]  /*5160*/  ISETP.LT.OR P0, PT, R5, 0x21, P0 ;  /* 0x000000210500780c */ /* 0x000fe40000701670 */
[----:B------:R-:W-:Y:S01]  /*5170*/  FMNMX.FTZ R8, R52, R8, !PT ;  /* 0x0000000834087209 */ /* 0x000fe20007810000 */
[----:B-1----:R-:W-:Y:S01]  /*5180*/  FFMA.FTZ R7, R41, c[0x0][0x2d0], -R13 ;  /* 0x0000b40029077a23 */ /* 0x002fe2000001080d */
[----:B------:R-:W-:Y:S02]  /*5190*/  FMNMX.FTZ R6, R133, R6, !PT ;  /* 0x0000000685067209 */ /* 0x000fe40007810000 */
[----:B------:R-:W-:Y:S01]  /*51a0*/  FSEL R87, R22, -INF , !P0 ;  /* 0xff80000016577808 */ /* 0x000fe20004000000 */
[----:B------:R1:W-:Y:S01]  /*51b0*/  MUFU.EX2 R201, R7 ;  /* 0x0000000700c97308 */ /* 0x0003e20000000800 */
[----:B------:R-:W-:-:S02]  /*51c0*/  PLOP3.LUT P2, PT, PT, PT, UP2, 0x40, 0x0 ;  /* 0x000000000000781c */ /* 0x000fc40003f4e828 */
[----:B------:R-:W-:Y:S02]  /*51d0*/  PLOP3.LUT P0, PT, PT, PT, UP0, 0x40, 0x0 ;  /* 0x000000000000781c */ /* 0x000fe40003f0e808 */
[----:B------:R-:W-:Y:S02]  /*51e0*/  FMNMX.FTZ R8, R51, R8, !PT ;  /* 0x0000000833087209 */ /* 0x000fe40007810000 */
[----:B------:R-:W-:Y:S02]  /*51f0*/  FMNMX.FTZ R6, R138, R6, !PT ;  /* 0x000000068a067209 */ /* 0x000fe40007810000 */
[C---:B------:R-:W-:Y:S02]  /*5200*/  ISETP.GT.AND P2, PT, R4.reuse, 0x21, P2 ;  /* 0x000000210400780c */ /* 0x040fe40001744270 */
[C---:B------:R-:W-:Y:S02]  /*5210*/  ISETP.GT.AND P1, PT, R4.reuse, 0x28, P1 ;  /* 0x000000280400780c */ /* 0x040fe40000f24270 */
[----:B------:R-:W-:-:S02]  /*5220*/  ISETP.GT.AND P0, PT, R4, 0x29, P0 ;  /* 0x000000290400780c */ /* 0x000fc40000704270 */
[----:B------:R-:W-:Y:S01]  /*5230*/  FMNMX.FTZ R4, R50, R8, !PT ;  /* 0x0000000832047209 */ /* 0x000fe20007810000 */
[----:B-1----:R-:W-:Y:S01]  /*5240*/  FFMA.FTZ R7, R42, c[0x0][0x2d0], -R13 ;  /* 0x0000b4002a077a23 */ /* 0x002fe2000001080d */
[----:B------:R-:W1:Y:S01]  /*5250*/  SHFL.BFLY PT, R8, R6, 0x2, 0x1f ;  /* 0x0c401f0006087f89 */ /* 0x000e6200000e0000 */
[----:B------:R-:W-:Y:S02]  /*5260*/  ISETP.LT.OR P2, PT, R5, 0x22, P2 ;  /* 0x000000220500780c */ /* 0x000fe40001741670 */
[----:B------:R-:W-:Y:S01]  /*5270*/  FMNMX.FTZ R4, R53, R4, !PT ;  /* 0x0000000435047209 */ /* 0x000fe20007810000 */
[----:B------:R-:W-:Y:S01]  /*5280*/  LDSM.16.MT88.4 R40, [R228+0x3880] ;  /* 0x00388000e428783b */ /* 0x000fe20000004200 */
[----:B------:R-:W-:Y:S01]  /*5290*/  ISETP.LT.OR P1, PT, R5, 0x29, P1 ;  /* 0x000000290500780c */ /* 0x000fe20000f21670 */
[----:B------:R-:W2:Y:S01]  /*52a0*/  MUFU.EX2 R197, R7 ;  /* 0x0000000700c57308 */ /* 0x000ea20000000800 */
[----:B------:R-:W-:Y:S02]  /*52b0*/  FSEL R86, R20, -INF , !P2 ;  /* 0xff80000014567808 */ /* 0x000fe40005000000 */
[----:B------:R-:W-:Y:S01]  /*52c0*/  FMNMX.FTZ R4, R87, R4, !PT ;  /* 0x0000000457047209 */ /* 0x000fe20007810000 */
[----:B------:R-:W-:Y:S01]  /*52d0*/  LDSM.16.MT88.4 R20, [R227+0x2080] ;  /* 0x00208000e314783b */ /* 0x000fe20000004200 */
[----:B------:R-:W-:Y:S01]  /*52e0*/  ISETP.LT.OR P0, PT, R5, 0x2a, P0 ;  /* 0x0000002a0500780c */ /* 0x000fe20000701670 */
[----:B------:R-:W-:Y:S01]  /*52f0*/  FFMA.FTZ R5, R35, c[0x0][0x2d0], -R12 ;  /* 0x0000b40023057a23 */ /* 0x000fe2000001080c */
[----:B------:R-:W-:Y:S01]  /*5300*/  FSEL R85, R30, -INF , !P1 ;  /* 0xff8000001e557808 */ /* 0x000fe20004800000 */
[----:B------:R-:W-:Y:S01]  /*5310*/  LDSM.16.MT88.4 R32, [R225+0x2080] ;  /* 0x00208000e120783b */ /* 0x000fe20000004200 */
[----:B------:R-:W-:Y:S01]  /*5320*/  FMNMX.FTZ R4, R86, R4, !PT ;  /* 0x0000000456047209 */ /* 0x000fe20007810000 */
[----:B------:R3:W-:Y:S01]  /*5330*/  MUFU.EX2 R220, R5 ;  /* 0x0000000500dc7308 */ /* 0x0007e20000000800 */
[----:B------:R-:W-:-:S02]  /*5340*/  FSEL R84, R31, -INF , !P0 ;  /* 0xff8000001f547808 */ /* 0x000fc40004000000 */
[----:B------:R-:W-:Y:S01]  /*5350*/  FMNMX.FTZ R0, R85, R4, !PT ;  /* 0x0000000455007209 */ /* 0x000fe20007810000 */
[----:B------:R-:W-:Y:S01]  /*5360*/  FFMA.FTZ R4, R36, c[0x0][0x2d0], -R12 ;  /* 0x0000b40024047a23 */ /* 0x000fe2000001080c */
[----:B------:R-:W-:Y:S01]  /*5370*/  LDSM.16.MT88.4 R28, [R226+0x2080] ;  /* 0x00208000e21c783b */ /* 0x000fe20000004200 */
[----:B--2---:R-:W-:Y:S02]  /*5380*/  F2FP.BF16.PACK_AB R10, R197, R201 ;  /* 0x000000c9c50a723e */ /* 0x004fe400000010ff */
[----:B------:R-:W-:Y:S01]  /*5390*/  FMNMX.FTZ R0, R84, R0, !PT ;  /* 0x0000000054007209 */ /* 0x000fe20007810000 */
[----:B------:R2:W4:Y:S01]  /*53a0*/  MUFU.EX2 R193, R4 ;  /* 0x0000000400c17308 */ /* 0x0005220000000800 */
[----:B-1----:R-:W-:Y:S02]  /*53b0*/  FMNMX.FTZ R3, R6, R8, !PT ;  /* 0x0000000806037209 */ /* 0x002fe40007810000 */
[----:B------:R-:W-:-:S03]  /*53c0*/  F2FP.BF16.PACK_AB R8, R208, R222 ;  /* 0x000000ded008723e */ /* 0x000fc600000010ff */
[----:B------:R-:W1:Y:S04]  /*53d0*/  SHFL.BFLY PT, R135, R3, 0x1, 0x1f ;  /* 0x0c201f0003877f89 */ /* 0x000e6800000e0000 */
[----:B---3--:R-:W3:Y:S01]  /*53e0*/  SHFL.BFLY PT, R5, R0, 0x2, 0x1f ;  /* 0x0c401f0000057f89 */ /* 0x008ee200000e0000 */
[----:B--2---:R-:W-:Y:S01]  /*53f0*/  FFMA.FTZ R4, R38, c[0x0][0x2d0], -R12 ;  /* 0x0000b40026047a23 */ /* 0x004fe2000001080c */
[----:B----4-:R-:W-:Y:S02]  /*5400*/  F2FP.BF16.PACK_AB R9, R193, R220 ;  /* 0x000000dcc109723e */ /* 0x010fe400000010ff */
[----:B------:R-:W-:Y:S01]  /*5410*/  LDSM.16.MT88.4 R36, [R226+0x3880] ;  /* 0x00388000e224783b */ /* 0x000fe20000004200 */
[----:B------:R-:W2:Y:S01]  /*5420*/  MUFU.EX2 R221, R4 ;  /* 0x0000000400dd7308 */ /* 0x000ea20000000800 */
[----:B-1----:R-:W-:-:S02]  /*5430*/  FMNMX.FTZ R135, R3, R135, !PT ;  /* 0x0000008703877209 */ /* 0x002fc40007810000 */
[----:B---3--:R-:W-:-:S03]  /*5440*/  FMNMX.FTZ R0, R0, R5, !PT ;  /* 0x0000000500007209 */ /* 0x008fc60007810000 */
[C---:B------:R-:W-:Y:S01]  /*5450*/  FMUL.FTZ R2, R135.reuse, c[0x0][0x2d0] ;  /* 0x0000b40087027a20 */ /* 0x040fe20000410000 */
[----:B------:R-:W-:Y:S02]  /*5460*/  FSETP.NEU.FTZ.AND P0, PT, R135, -INF , PT ;  /* 0xff8000008700780b */ /* 0x000fe40003f1d000 */
[----:B--2---:R-:W-:Y:S01]  /*5470*/  F2FP.BF16.PACK_AB R11, R199, R221 ;  /* 0x000000ddc70b723e */ /* 0x004fe200000010ff */
[----:B------:R-:W1:Y:S01]  /*5480*/  SHFL.BFLY PT, R4, R0, 0x1, 0x1f ;  /* 0x0c201f0000047f89 */ /* 0x000e6200000e0000 */
[----:B------:R-:W-:-:S05]  /*5490*/  FSEL R2, R2, RZ, P0 ;  /* 0x000000ff02027208 */ /* 0x000fca0000000000 */
[--C-:B------:R-:W-:Y:S01]  /*54a0*/  FFMA.FTZ R3, R55, c[0x0][0x2d0], -R2.reuse ;  /* 0x0000b40037037a23 */ /* 0x100fe20000010802 */
[C---:B------:R-:W-:Y:S03]  /*54b0*/  HMMA.16816.F32.BF16 R144, R8.reuse, R32, RZ ;  /* 0x000000200890723c */ /* 0x040fe600000418ff */
[----:B------:R2:W-:Y:S05]  /*54c0*/  MUFU.EX2 R196, R3 ;  /* 0x0000000300c47308 */ /* 0x0005ea0000000800 */
[C---:B------:R-:W-:Y:S08]  /*54d0*/  HMMA.16816.F32.BF16 R184, R8.reuse, R28, RZ ;  /* 0x0000001c08b8723c */ /* 0x040ff000000418ff */
[----:B------:R-:W-:Y:S01]  /*54e0*/  HMMA.16816.F32.BF16 R180, R8, R24, RZ ;  /* 0x0000001808b4723c */ /* 0x000fe200000418ff */
[----:B--2---:R-:W-:-:S04]  /*54f0*/  FFMA.FTZ R3, R54, c[0x0][0x2d0], -R2 ;  /* 0x0000b40036037a23 */ /* 0x004fc80000010802 */
[----:B------:R1:W-:Y:S03]  /*5500*/  MUFU.EX2 R192, R3 ;  /* 0x0000000300c07308 */ /* 0x0003e60000000800 */
[C---:B------:R-:W-:Y:S08]  /*5510*/  HMMA.16816.F32.BF16 R176, R8.reuse, R20, RZ ;  /* 0x0000001408b0723c */ /* 0x040ff000000418ff */
[----:B------:R-:W-:Y:S01]  /*5520*/  HMMA.16816.F32.BF16 R172, R8, R16, RZ ;  /* 0x0000001008ac723c */ /* 0x000fe200000418ff */
[----:B-1----:R-:W-:Y:S01]  /*5530*/  FMNMX.FTZ R3, R0, R4, !PT ;  /* 0x0000000400037209 */ /* 0x002fe20007810000 */
[----:B------:R-:W-:-:S06]  /*5540*/  FFMA.FTZ R0, R57, c[0x0][0x2d0], -R2 ;  /* 0x0000b40039007a23 */ /* 0x000fcc0000010802 */
[C---:B------:R-:W-:Y:S01]  /*5550*/  HMMA.16816.F32.BF16 R168, R8.reuse, R36, RZ ;  /* 0x0000002408a8723c */ /* 0x040fe200000418ff */
[----:B------:R-:W-:Y:S01]  /*5560*/  FFMA.FTZ R4, R56, c[0x0][0x2d0], -R2 ;  /* 0x0000b40038047a23 */ /* 0x000fe20000010802 */
[C---:B------:R-:W-:Y:S01]  /*5570*/  FSETP.NEU.FTZ.AND P0, PT, R3.reuse, -INF , PT ;  /* 0xff8000000300780b */ /* 0x040fe20003f1d000 */
[----:B------:R1:W-:Y:S05]  /*5580*/  MUFU.EX2 R198, R0 ;  /* 0x0000000000c67308 */ /* 0x0003ea0000000800 */
[C---:B------:R-:W-:Y:S03]  /*5590*/  HMMA.16816.F32.BF16 R164, R8.reuse, R40, RZ ;  /* 0x0000002808a4723c */ /* 0x040fe600000418ff */
[----:B------:R2:W3:Y:S05]  /*55a0*/  MUFU.EX2 R65, R4 ;  /* 0x0000000400417308 */ /* 0x0004ea0000000800 */
[----:B------:R-:W-:Y:S01]  /*55b0*/  HMMA.16816.F32.BF16 R160, R8, R44, RZ ;  /* 0x0000002c08a0723c */ /* 0x000fe200000418ff */
[----:B-1----:R-:W-:-:S07]  /*55c0*/  FMUL.FTZ R0, R3, c[0x0][0x2d0] ;  /* 0x0000b40003007a20 */ /* 0x002fce0000410000 */
[----:B------:R-:W-:Y:S01]  /*55d0*/  HMMA.16816.F32.BF16 R156, R8, R34, RZ ;  /* 0x00000022089c723c */ /* 0x000fe200000418ff */
[----:B------:R-:W-:-:S05]  /*55e0*/  FSEL R0, R0, RZ, P0 ;  /* 0x000000ff00007208 */ /* 0x000fca0000000000 */
[--C-:B--2---:R-:W-:Y:S02]  /*55f0*/  FFMA.FTZ R4, R14, c[0x0][0x2d0], -R0.reuse ;  /* 0x0000b4000e047a23 */ /* 0x104fe40000010800 */
[C---:B------:R-:W-:Y:S01]  /*5600*/  HMMA.16816.F32.BF16 R152, R8.reuse, R30, RZ ;  /* 0x0000001e0898723c */ /* 0x040fe200000418ff */
[----:B---3--:R-:W-:Y:S01]  /*5610*/  IMAD.MOV.U32 R14, RZ, RZ, R65 ;  /* 0x000000ffff0e7224 */ /* 0x008fe200078e0041 */
[----:B------:R1:W-:Y:S04]  /*5620*/  MUFU.EX2 R236, R4 ;  /* 0x0000000400ec7308 */ /* 0x0003e80000000800 */
[----:B------:R-:W-:Y:S02]  /*5630*/  F2FP.BF16.PACK_AB R6, R14, R198 ;  /* 0x000000c60e06723e */ /* 0x000fe400000010ff */
[C---:B------:R-:W-:Y:S08]  /*5640*/  HMMA.16816.F32.BF16 R148, R8.reuse, R26, RZ ;  /* 0x0000001a0894723c */ /* 0x040ff000000418ff */
[----:B------:R-:W-:Y:S01]  /*5650*/  HMMA.16816.F32.BF16 R140, R8, R22, RZ ;  /* 0x00000016088c723c */ /* 0x000fe200000418ff */
[----:B-1----:R-:W-:-:S04]  /*5660*/  FFMA.FTZ R4, R15, c[0x0][0x2d0], -R0 ;  /* 0x0000b4000f047a23 */ /* 0x002fc80000010800 */
[----:B------:R1:W2:Y:S03]  /*5670*/  MUFU.EX2 R246, R4 ;  /* 0x0000000400f67308 */ /* 0x0002a60000000800 */
[C---:B------:R-:W-:Y:S08]  /*5680*/  HMMA.16816.F32.BF16 R128, R8.reuse, R18, RZ ;  /* 0x000000120880723c */ /* 0x040ff000000418ff */
[----:B------:R-:W-:Y:S01]  /*5690*/  HMMA.16816.F32.BF16 R124, R8, R38, RZ ;  /* 0x00000026087c723c */ /* 0x000fe200000418ff */
[----:B-1----:R-:W-:Y:S01]  /*56a0*/  FFMA.FTZ R4, R48, c[0x0][0x2d0], -R0 ;  /* 0x0000b40030047a23 */ /* 0x002fe20000010800 */
[----:B--2---:R-:W-:-:S06]  /*56b0*/  F2FP.BF16.PACK_AB R5, R246, R236 ;  /* 0x000000ecf605723e */ /* 0x004fcc00000010ff */
[C---:B------:R-:W-:Y:S01]  /*56c0*/  HMMA.16816.F32.BF16 R120, R8.reuse, R42, RZ ;  /* 0x0000002a0878723c */ /* 0x040fe200000418ff */
[----:B------:R1:W-:Y:S07]  /*56d0*/  MUFU.EX2 R252, R4 ;  /* 0x0000000400fc7308 */ /* 0x0003ee0000000800 */
[----:B------:R-:W-:Y:S07]  /*56e0*/  HMMA.16816.F32.BF16 R112, R8, R46, RZ ;  /* 0x0000002e0870723c */ /* 0x000fee00000418ff */
[----:B------:R-:W-:-:S02]  /*56f0*/  FFMA.FTZ R8, R64, c[0x0][0x2d0], -R13 ;  /* 0x0000b40040087a23 */ /* 0x000fc4000001080d */
[----:B-1----:R-:W-:Y:S02]  /*5700*/  FFMA.FTZ R4, R49, c[0x0][0x2d0], -R0 ;  /* 0x0000b40031047a23 */ /* 0x002fe40000010800 */
[----:B------:R1:W-:Y:S08]  /*5710*/  MUFU.EX2 R202, R8 ;  /* 0x0000000800ca7308 */ /* 0x0003f00000000800 */
[----:B------:R2:W3:Y:S01]  /*5720*/  MUFU.EX2 R230, R4 ;  /* 0x0000000400e67308 */ /* 0x0004e20000000800 */
[----:B-1----:R-:W-:-:S07]  /*5730*/  FFMA.FTZ R8, R70, c[0x0][0x2d0], -R13 ;  /* 0x0000b40046087a23 */ /* 0x002fce000001080d */
[----:B------:R1:W-:Y:S01]  /*5740*/  MUFU.EX2 R235, R8 ;  /* 0x0000000800eb7308 */ /* 0x0003e20000000800 */
[----:B--2---:R-:W-:Y:S02]  /*5750*/  F2FP.BF16.PACK_AB R4, R192, R196 ;  /* 0x000000c4c004723e */ /* 0x004fe400000010ff */
[----:B---3--:R-:W-:-:S07]  /*5760*/  F2FP.BF16.PACK_AB R7, R230, R252 ;  /* 0x000000fce607723e */ /* 0x008fce00000010ff */
[----:B------:R-:W-:Y:S01]  /*5770*/  HMMA.16816.F32.BF16 R92, R4, R24, RZ ;  /* 0x00000018045c723c */ /* 0x000fe200000418ff */
[----:B-1----:R-:W-:-:S04]  /*5780*/  FFMA.FTZ R8, R69, c[0x0][0x2d0], -R13 ;  /* 0x0000b40045087a23 */ /* 0x002fc8000001080d */
[----:B------:R1:W-:Y:S03]  /*5790*/  MUFU.EX2 R200, R8 ;  /* 0x0000000800c87308 */ /* 0x0003e60000000800 */
[C---:B------:R-:W-:Y:S01]  /*57a0*/  HMMA.16816.F32.BF16 R100, R4.reuse, R26, RZ ;  /* 0x0000001a0464723c */ /* 0x040fe200000418ff */
[----:B------:R-:W2:Y:S07]  /*57b0*/  LDSM.16.MT88.4 R24, [R226+0x2880] ;  /* 0x00288000e218783b */ /* 0x000eae0000004200 */
[----:B------:R-:W-:Y:S01]  /*57c0*/  HMMA.16816.F32.BF16 R64, R4, R32, RZ ;  /* 0x000000200440723c */ /* 0x000fe200000418ff */
[----:B-1----:R-:W-:-:S07]  /*57d0*/  FFMA.FTZ R8, R71, c[0x0][0x2d0], -R13 ;  /* 0x0000b40047087a23 */ /* 0x002fce000001080d */
[C---:B------:R-:W-:Y:S01]  /*57e0*/  HMMA.16816.F32.BF16 R116, R4.reuse, R34, RZ ;  /* 0x000000220474723c */ /* 0x040fe200000418ff */
[----:B------:R-:W1:Y:S01]  /*57f0*/  LDSM.16.MT88.4 R32, [R225+0x2880] ;  /* 0x00288000e120783b */ /* 0x000e620000004200 */
[----:B------:R3:W4:Y:S06]  /*5800*/  MUFU.EX2 R229, R8 ;  /* 0x0000000800e57308 */ /* 0x00072c0000000800 */
[C---:B------:R-:W-:Y:S08]  /*5810*/  HMMA.16816.F32.BF16 R80, R4.reuse, R20, RZ ;  /* 0x000000140450723c */ /* 0x040ff000000418ff */
[----:B------:R-:W-:Y:S01]  /*5820*/  HMMA.16816.F32.BF16 R96, R4, R22, RZ ;  /* 0x000000160460723c */ /* 0x000fe200000418ff */
[----:B------:R-:W1:Y:S01]  /*5830*/  LDSM.16.MT88.4 R20, [R228+0x2880] ;  /* 0x00288000e414783b */ /* 0x000e620000004200 */
[----:B---3--:R-:W-:Y:S01]  /*5840*/  FFMA.FTZ R8, R61, c[0x0][0x2d0], -R12 ;  /* 0x0000b4003d087a23 */ /* 0x008fe2000001080c */
[----:B----4-:R-:W-:-:S03]  /*5850*/  F2FP.BF16.PACK_AB R10, R229, R200 ;  /* 0x000000c8e50a723e */ /* 0x010fc600000010ff */
[----:B------:R3:W-:Y:S02]  /*5860*/  MUFU.EX2 R223, R8 ;  /* 0x0000000800df7308 */ /* 0x0007e40000000800 */
[C---:B------:R-:W-:Y:S08]  /*5870*/  HMMA.16816.F32.BF16 R104, R4.reuse, R28, RZ ;  /* 0x0000001c0468723c */ /* 0x040ff000000418ff */
[----:B------:R-:W-:Y:S01]  /*5880*/  HMMA.16816.F32.BF16 R108, R4, R30, RZ ;  /* 0x0000001e046c723c */ /* 0x000fe200000418ff */
[----:B------:R-:W4:Y:S01]  /*5890*/  LDSM.16.MT88.4 R28, [R225+0x4080] ;  /* 0x00408000e11c783b */ /* 0x000f220000004200 */
[----:B---3--:R-:W-:-:S06]  /*58a0*/  FFMA.FTZ R8, R63, c[0x0][0x2d0], -R12 ;  /* 0x0000b4003f087a23 */ /* 0x008fcc000001080c */
[C---:B------:R-:W-:Y:S01]  /*58b0*/  HMMA.16816.F32.BF16 R88, R4.reuse, R18, RZ ;  /* 0x000000120458723c */ /* 0x040fe200000418ff */
[----:B------:R3:W1:Y:S07]  /*58c0*/  MUFU.EX2 R194, R8 ;  /* 0x0000000800c27308 */ /* 0x00066e0000000800 */
[----:B------:R-:W-:Y:S01]  /*58d0*/  HMMA.16816.F32.BF16 R76, R4, R38, RZ ;  /* 0x00000026044c723c */ /* 0x000fe200000418ff */
[----:B---3--:R-:W-:Y:S01]  /*58e0*/  FFMA.FTZ R8, R62, c[0x0][0x2d0], -R12 ;  /* 0x0000b4003e087a23 */ /* 0x008fe2000001080c */
[----:B-1----:R-:W-:-:S03]  /*58f0*/  F2FP.BF16.PACK_AB R9, R194, R223 ;  /* 0x000000dfc209723e */ /* 0x002fc600000010ff */
[----:B------:R1:W-:Y:S02]  /*5900*/  MUFU.EX2 R232, R8 ;  /* 0x0000000800e87308 */ /* 0x0003e40000000800 */
[----:B-1----:R-:W-:Y:S02]  /*5910*/  FFMA.FTZ R8, R68, c[0x0][0x2d0], -R12 ;  /* 0x0000b40044087a23 */ /* 0x002fe4000001080c */
[----:B------:R-:W-:Y:S01]  /*5920*/  HMMA.16816.F32.BF16 R68, R4, R16, RZ ;  /* 0x000000100444723c */ /* 0x000fe200000418ff */
[----:B------:R-:W1:Y:S03]  /*5930*/  LDSM.16.MT88.4 R16, [R227+0x2880] ;  /* 0x00288000e310783b */ /* 0x000e660000004200 */
[----:B------:R3:W2:Y:S02]  /*5940*/  MUFU.EX2 R224, R8 ;  /* 0x0000000800e07308 */ /* 0x0006a40000000800 */
[----:B---3--:R-:W-:Y:S01]  /*5950*/  FFMA.FTZ R8, R58, c[0x0][0x2d0], -R2 ;  /* 0x0000b4003a087a23 */ /* 0x008fe20000010802 */
[----:B--2---:R-:W-:-:S05]  /*5960*/  F2FP.BF16.PACK_AB R11, R224, R232 ;  /* 0x000000e8e00b723e */ /* 0x004fca00000010ff */
[----:B------:R2:W-:Y:S02]  /*5970*/  MUFU.EX2 R234, R8 ;  /* 0x0000000800ea7308 */ /* 0x0005e40000000800 */
[--C-:B--2---:R-:W-:Y:S02]  /*5980*/  FFMA.FTZ R8, R60, c[0x0][0x2d0], -R2.reuse ;  /* 0x0000b4003c087a23 */ /* 0x104fe40000010802 */
[----:B------:R-:W-:Y:S01]  /*5990*/  HMMA.16816.F32.BF16 R60, R4, R36, RZ ;  /* 0x00000024043c723c */ /* 0x000fe200000418ff */
[----:B------:R-:W-:Y:S03]  /*59a0*/  LDSM.16.MT88.4 R36, [R226+0x4080] ;  /* 0x00408000e224783b */ /* 0x000fe60000004200 */
[----:B------:R2:W3:Y:S02]  /*59b0*/  MUFU.EX2 R195, R8 ;  /* 0x0000000800c37308 */ /* 0x0004e40000000800 */
[----:B--2---:R-:W-:-:S02]  /*59c0*/  FFMA.FTZ R8, R59, c[0x0][0x2d0], -R2 ;  /* 0x0000b4003b087a23 */ /* 0x004fc40000010802 */
[C---:B------:R-:W-:Y:S04]  /*59d0*/  HMMA.16816.F32.BF16 R56, R4.reuse, R40, RZ ;  /* 0x000000280438723c */ /* 0x040fe800000418ff */
[----:B------:R2:W-:Y:S02]  /*59e0*/  MUFU.EX2 R231, R8 ;  /* 0x0000000800e77308 */ /* 0x0005e40000000800 */
[----:B--2---:R-:W-:Y:S02]  /*59f0*/  FFMA.FTZ R8, R72, c[0x0][0x2d0], -R2 ;  /* 0x0000b40048087a23 */ /* 0x004fe40000010802 */
[----:B------:R-:W-:Y:S01]  /*5a00*/  HMMA.16816.F32.BF16 R72, R4, R42, RZ ;  /* 0x0000002a0448723c */ /* 0x000fe200000418ff */
[----:B------:R-:W2:Y:S03]  /*5a10*/  LDSM.16.MT88.4 R40, [R228+0x4080] ;  /* 0x00408000e428783b */ /* 0x000ea60000004200 */
[----:B------:R1:W1:Y:S02]  /*5a20*/  MUFU.EX2 R233, R8 ;  /* 0x0000000800e97308 */ /* 0x0002640000000800 */
[----:B-1----:R-:W-:-:S06]  /*5a30*/  FFMA.FTZ R8, R52, c[0x0][0x2d0], -R0 ;  /* 0x0000b40034087a23 */ /* 0x002fcc0000010800 */
[----:B------:R1:W-:Y:S02]  /*5a40*/  MUFU.EX2 R15, R8 ;  /* 0x00000008000f7308 */ /* 0x0003e40000000800 */
[----:B-1----:R-:W-:-:S06]  /*5a50*/  FFMA.FTZ R8, R51, c[0x0][0x2d0], -R0 ;  /* 0x0000b40033087a23 */ /* 0x002fcc0000010800 */
[----:B------:R1:W1:Y:S02]  /*5a60*/  MUFU.EX2 R206, R8 ;  /* 0x0000000800ce7308 */ /* 0x0002640000000800 */
[--C-:B-1----:R-:W-:Y:S02]  /*5a70*/  FFMA.FTZ R8, R50, c[0x0][0x2d0], -R0.reuse ;  /* 0x0000b40032087a23 */ /* 0x102fe40000010800 */
[----:B------:R-:W-:Y:S04]  /*5a80*/  HMMA.16816.F32.BF16 R48, R4, R44, RZ ;  /* 0x0000002c0430723c */ /* 0x000fe800000418ff */
[----:B------:R1:W-:Y:S02]  /*5a90*/  MUFU.EX2 R205, R8 ;  /* 0x0000000800cd7308 */ /* 0x0003e40000000800 */
[----:B-1----:R-:W-:-:S02]  /*5aa0*/  FFMA.FTZ R8, R53, c[0x0][0x2d0], -R0 ;  /* 0x0000b40035087a23 */ /* 0x002fc40000010800 */
[----:B------:R-:W-:Y:S01]  /*5ab0*/  HMMA.16816.F32.BF16 R52, R4, R46, RZ ;  /* 0x0000002e0434723c */ /* 0x000fe200000418ff */
[----:B------:R-:W1:Y:S03]  /*5ac0*/  LDSM.16.MT88.4 R44, [R227+0x4080] ;  /* 0x00408000e32c783b */ /* 0x000e660000004200 */
[----:B------:R2:W2:Y:S03]  /*5ad0*/  MUFU.EX2 R204, R8 ;  /* 0x0000000800cc7308 */ /* 0x0004a60000000800 */
[----:B---3--:R-:W-:Y:S02]  /*5ae0*/  F2FP.BF16.PACK_AB R4, R195, R234 ;  /* 0x000000eac304723e */ /* 0x008fe400000010ff */
[----:B------:R-:W-:Y:S02]  /*5af0*/  F2FP.BF16.PACK_AB R6, R233, R231 ;  /* 0x000000e7e906723e */ /* 0x000fe400000010ff */
[----:B------:R-:W-:-:S02]  /*5b00*/  F2FP.BF16.PACK_AB R5, R206, R15 ;  /* 0x0000000fce05723e */ /* 0x000fc400000010ff */
[----:B--2---:R-:W-:Y:S02]  /*5b10*/  F2FP.BF16.PACK_AB R8, R235, R202 ;  /* 0x000000caeb08723e */ /* 0x004fe400000010ff */
[----:B------:R-:W-:-:S05]  /*5b20*/  F2FP.BF16.PACK_AB R7, R204, R205 ;  /* 0x000000cdcc07723e */ /* 0x000fca00000010ff */
[C---:B------:R-:W-:Y:S08]  /*5b30*/  HMMA.16816.F32.BF16 R212, R8.reuse, R24, R184 ;  /* 0x0000001808d4723c */ /* 0x040ff000000418b8 */
[C---:B------:R-:W-:Y:S08]  /*5b40*/  HMMA.16816.F32.BF16 R152, R8.reuse, R26, R152 ;  /* 0x0000001a0898723c */ /* 0x040ff00000041898 */
[-C--:B------:R-:W-:Y:S08]  /*5b50*/  HMMA.16816.F32.BF16 R144, R8, R32.reuse, R144 ;  /* 0x000000200890723c */ /* 0x080ff00000041890 */
[----:B------:R-:W-:Y:S01]  /*5b60*/  HMMA.16816.F32.BF16 R64, R4, R32, R64 ;  /* 0x000000200440723c */ /* 0x000fe20000041840 */
[----:B------:R-:W-:Y:S01]  /*5b70*/  IMAD.MOV.U32 R187, RZ, RZ, R212 ;  /* 0x000000ffffbb7224 */ /* 0x000fe200078e00d4 */
[----:B------:R-:W-:Y:S01]  /*5b80*/  MOV R185, R214 ;  /* 0x000000d600b97202 */ /* 0x000fe20000000f00 */
[----:B------:R-:W-:-:S02]  /*5b90*/  IMAD.MOV.U32 R186, RZ, RZ, R213 ;  /* 0x000000ffffba7224 */ /* 0x000fc400078e00d5 */
[----:B------:R-:W-:Y:S02]  /*5ba0*/  IMAD.MOV.U32 R184, RZ, RZ, R215 ;  /* 0x000000ffffb87224 */ /* 0x000fe400078e00d7 */
[----:B------:R-:W-:Y:S01]  /*5bb0*/  MOV R33, R202 ;  /* 0x000000ca00217202 */ /* 0x000fe20000000f00 */
[----:B------:R-:W-:Y:S01]  /*5bc0*/  HMMA.16816.F32.BF16 R248, R8, R20, R180 ;  /* 0x0000001408f8723c */ /* 0x000fe200000418b4 */
[----:B------:R-:W-:-:S06]  /*5bd0*/  MOV R32, R208 ;  /* 0x000000d000207202 */ /* 0x000fcc0000000f00 */
[----:B------:R-:W-:Y:S01]  /*5be0*/  IMAD.MOV.U32 R180, RZ, RZ, R201 ;  /* 0x000000ffffb47224 */ /* 0x000fe200078e00c9 */
[----:B------:R-:W-:Y:S01]  /*5bf0*/  MOV R181, R200 ;  /* 0x000000c800b57202 */ /* 0x000fe20000000f00 */
[----:B------:R-:W-:Y:S01]  /*5c00*/  IMAD.MOV.U32 R182, RZ, RZ, R195 ;  /* 0x000000ffffb67224 */ /* 0x000fe200078e00c3 */
[----:B----4-:R-:W-:Y:S01]  /*5c10*/  HMMA.16816.F32.BF16 R200, R8, R28, R172 ;  /* 0x0000001c08c8723c */ /* 0x010fe200000418ac */
[----:B------:R-:W-:-:S07]  /*5c20*/  IMAD.MOV.U32 R183, RZ, RZ, R194 ;  /* 0x000000ffffb77224 */ /* 0x000fce00078e00c2 */
[C---:B------:R-:W-:Y:S07]  /*5c30*/  HMMA.16816.F32.BF16 R212, R8.reuse, R16, R176 ;  /* 0x0000001008d4723c */ /* 0x040fee00000418b0 */
[----:B------:R-:W-:Y:S01]  /*5c40*/  MOV R178, R193 ;  /* 0x000000c100b27202 */ /* 0x000fe20000000f00 */
[----:B------:R-:W-:Y:S01]  /*5c50*/  HMMA.16816.F32.BF16 R172, R8, R40, R164 ;  /* 0x0000002808ac723c */ /* 0x000fe200000418a4 */
[----:B------:R-:W-:-:S07]  /*5c60*/  IMAD.MOV.U32 R179, RZ, RZ, R192 ;  /* 0x000000ffffb37224 */ /* 0x000fce00078e00c0 */
[C---:B-1----:R-:W-:Y:S07]  /*5c70*/  HMMA.16816.F32.BF16 R164, R8.reuse, R44, R160 ;  /* 0x0000002c08a4723c */ /* 0x042fee00000418a0 */
[----:B------:R-:W-:Y:S01]  /*5c80*/  IMAD.MOV.U32 R162, RZ, RZ, R199 ;  /* 0x000000ffffa27224 */ /* 0x000fe200078e00c7 */
[----:B------:R-:W-:Y:S01]  /*5c90*/  HMMA.16816.F32.BF16 R216, R8, R22, R148 ;  /* 0x0000001608d8723c */ /* 0x000fe20000041894 */
[----:B------:R-:W-:Y:S01]  /*5ca0*/  IMAD.MOV.U32 R161, RZ, RZ, R181 ;  /* 0x000000ffffa17224 */ /* 0x000fe200078e00b5 */
[----:B------:R-:W-:-:S02]  /*5cb0*/  MOV R160, R182 ;  /* 0x000000b600a07202 */ /* 0x000fc40000000f00 */
[----:B------:R-:W-:-:S03]  /*5cc0*/  MOV R163, R222 ;  /* 0x000000de00a37202 */ /* 0x000fc60000000f00 */
[----:B------:R-:W-:Y:S01]  /*5cd0*/  IMAD.MOV.U32 R150, RZ, RZ, R198 ;  /* 0x000000ffff967224 */ /* 0x000fe200078e00c6 */
[----:B------:R-:W-:Y:S01]  /*5ce0*/  HMMA.16816.F32.BF16 R192, R8, R36, R168 ;  /* 0x0000002408c0723c */ /* 0x000fe200000418a8 */
[----:B------:R-:W-:Y:S01]  /*5cf0*/  MOV R149, R197 ;  /* 0x000000c500957202 */ /* 0x000fe20000000f00 */
[----:B------:R-:W-:Y:S02]  /*5d00*/  IMAD.MOV.U32 R148, RZ, RZ, R196 ;  /* 0x000000ffff947224 */ /* 0x000fe400078e00c4 */
[----:B------:R-:W-:-:S03]  /*5d10*/  IMAD.MOV.U32 R151, RZ, RZ, R223 ;  /* 0x000000ffff977224 */ /* 0x000fc600078e00df */
[----:B------:R-:W-:Y:S01]  /*5d20*/  IMAD.MOV.U32 R169, RZ, RZ, R155 ;  /* 0x000000ffffa97224 */ /* 0x000fe200078e009b */
[C---:B------:R-:W-:Y:S01]  /*5d30*/  HMMA.16816.F32.BF16 R208, R8.reuse, R18, R140 ;  /* 0x0000001208d0723c */ /* 0x040fe2000004188c */
[----:B------:R-:W-:Y:S01]  /*5d40*/  IMAD.MOV.U32 R155, RZ, RZ, R183 ;  /* 0x000000ffff9b7224 */ /* 0x000fe200078e00b7 */
[----:B------:R-:W-:Y:S01]  /*5d50*/  MOV R170, R154 ;  /* 0x0000009a00aa7202 */ /* 0x000fe20000000f00 */
[----:B------:R-:W-:Y:S01]  /*5d60*/  IMAD.MOV.U32 R171, RZ, RZ, R153 ;  /* 0x000000ffffab7224 */ /* 0x000fe200078e0099 */
[----:B------:R-:W-:Y:S01]  /*5d70*/  MOV R153, R235 ;  /* 0x000000eb00997202 */ /* 0x000fe20000000f00 */
[----:B------:R-:W-:Y:S02]  /*5d80*/  IMAD.MOV.U32 R168, RZ, RZ, R152 ;  /* 0x000000ffffa87224 */ /* 0x000fe400078e0098 */
[----:B------:R-:W-:Y:S01]  /*5d90*/  IMAD.MOV.U32 R154, RZ, RZ, R236 ;  /* 0x000000ffff9a7224 */ /* 0x000fe200078e00ec */
[----:B------:R-:W-:Y:S01]  /*5da0*/  HMMA.16816.F32.BF16 R196, R8, R30, R128 ;  /* 0x0000001e08c4723c */ /* 0x000fe20000041880 */
[----:B------:R-:W-:-:S06]  /*5db0*/  IMAD.MOV.U32 R152, RZ, RZ, R234 ;  /* 0x000000ffff987224 */ /* 0x000fcc00078e00ea */
[----:B------:R-:W-:Y:S01]  /*5dc0*/  IMAD.MOV.U32 R129, RZ, RZ, R180 ;  /* 0x000000ffff817224 */ /* 0x000fe200078e00b4 */
[----:B------:R-:W-:Y:S01]  /*5dd0*/  HMMA.16816.F32.BF16 R140, R8, R42, R120 ;  /* 0x0000002a088c723c */ /* 0x000fe20000041878 */
[----:B------:R-:W-:Y:S01]  /*5de0*/  MOV R130, R179 ;  /* 0x000000b300827202 */ /* 0x000fe20000000f00 */
[----:B------:R-:W-:Y:S02]  /*5df0*/  IMAD.MOV.U32 R128, RZ, RZ, R221 ;  /* 0x000000ffff807224 */ /* 0x000fe400078e00dd */
[----:B------:R-:W-:-:S04]  /*5e00*/  IMAD.MOV.U32 R131, RZ, RZ, R178 ;  /* 0x000000ffff837224 */ /* 0x000fc800078e00b2 */
[C---:B------:R-:W-:Y:S08]  /*5e10*/  HMMA.16816.F32.BF16 R156, R8.reuse, R34, R156 ;  /* 0x00000022089c723c */ /* 0x040ff0000004189c */
[C---:B------:R-:W-:Y:S07]  /*5e20*/  HMMA.16816.F32.BF16 R180, R8.reuse, R38, R124 ;  /* 0x0000002608b4723c */ /* 0x040fee000004187c */
[----:B------:R-:W-:Y:S01]  /*5e30*/  IMAD.MOV.U32 R127, RZ, RZ, R220 ;  /* 0x000000ffff7f7224 */ /* 0x000fe200078e00dc */
[----:B------:R-:W-:Y:S04]  /*5e40*/  HMMA.16816.F32.BF16 R120, R8, R46, R112 ;  /* 0x0000002e0878723c */ /* 0x000fe80000041870 */
[----:B------:R-:W-:Y:S01]  /*5e50*/  MOV R126, R127 ;  /* 0x0000007f007e7202 */ /* 0x000fe20000000f00 */
[----:B------:R-:W-:-:S02]  /*5e60*/  IMAD.MOV.U32 R127, RZ, RZ, R128 ;  /* 0x000000ffff7f7224 */ /* 0x000fc400078e0080 */
[----:B------:R-:W-:Y:S01]  /*5e70*/  IMAD.MOV.U32 R128, RZ, RZ, R129 ;  /* 0x000000ffff807224 */ /* 0x000fe200078e0081 */
[C---:B------:R-:W-:Y:S01]  /*5e80*/  HMMA.16816.F32.BF16 R8, R4.reuse, R28, R68 ;  /* 0x0000001c0408723c */ /* 0x040fe20000041844 */
        /* <DEDUP_REMOVED lines=25> */
[----:B------:R-:W-:Y:S02]  /*6020*/  IMAD.MOV.U32 R68, RZ, RZ, R9 ;  /* 0x000000ffff447224 */ /* 0x000fe400078e0009 */
[----:B------:R-:W-:Y:S01]  /*6030*/  IMAD.MOV.U32 R150, RZ, RZ, R33 ;  /* 0x000000ffff967224 */ /* 0x000fe200078e0021 */
[C---:B------:R-:W-:Y:S01]  /*6040*/  HMMA.16816.F32.BF16 R8, R4.reuse, R36, R60 ;  /* 0x000000240408723c */ /* 0x040fe2000004183c */
[----:B------:R-:W-:Y:S01]  /*6050*/  IMAD.MOV.U32 R114, RZ, RZ, R125 ;  /* 0x000000ffff727224 */ /* 0x000fe200078e007d */
[----:B------:R-:W-:Y:S01]  /*6060*/  LDSM.16.MT88.4 R60, [R227+0x3080] ;  /* 0x00308000e33c783b */ /* 0x000fe20000004200 */
        /* <DEDUP_REMOVED lines=18> */
[----:B------:R-:W1:Y:S01]  /*6190*/  LDSM.16.MT88.4 R152, [R225+0x3080] ;  /* 0x00308000e198783b */ /* 0x000e620000004200 */
[----:B------:R-:W-:Y:S01]  /*61a0*/  IMAD.MOV.U32 R236, RZ, RZ, R81 ;  /* 0x000000ffffec7224 */ /* 0x000fe200078e0051 */
[----:B------:R-:W-:Y:S01]  /*61b0*/  MOV R100, R160 ;  /* 0x000000a000647202 */ /* 0x000fe20000000f00 */
[----:B------:R-:W-:Y:S01]  /*61c0*/  IMAD.MOV.U32 R179, RZ, RZ, R8 ;  /* 0x000000ffffb37224 */ /* 0x000fe200078e0008 */
[C---:B------:R-:W-:Y:S01]  /*61d0*/  HMMA.16816.F32.BF16 R36, R4.reuse, R38, R76 ;  /* 0x000000260424723c */ /* 0x040fe2000004184c */
[----:B------:R-:W-:Y:S01]  /*61e0*/  FFMA.FTZ R8, R245, c[0x0][0x2d0], -R13 ;  /* 0x0000b400f5087a23 */ /* 0x000fe2000001080d */
[----:B------:R-:W-:Y:S01]  /*61f0*/  LDSM.16.MT88.4 R76, [R225+0x4880] ;  /* 0x00488000e14c783b */ /* 0x000fe20000004200 */
[----:B------:R-:W-:Y:S01]  /*6200*/  IMAD.MOV.U32 R176, RZ, RZ, R11 ;  /* 0x000000ffffb07224 */ /* 0x000fe200078e000b */
[----:B------:R-:W-:Y:S01]  /*6210*/  MOV R178, R9 ;  /* 0x0000000900b27202 */ /* 0x000fe20000000f00 */
[----:B------:R2:W3:Y:S01]  /*6220*/  MUFU.EX2 R11, R8 ;  /* 0x00000008000b7308 */ /* 0x0004e20000000800 */
[----:B------:R-:W-:Y:S01]  /*6230*/  IMAD.MOV.U32 R177, RZ, RZ, R10 ;  /* 0x000000ffffb17224 */ /* 0x000fe200078e000a */
[----:B------:R-:W-:Y:S01]  /*6240*/  MOV R103, R148 ;  /* 0x0000009400677202 */ /* 0x000fe20000000f00 */
[----:B------:R-:W-:Y:S01]  /*6250*/  IMAD.MOV.U32 R160, RZ, RZ, R187 ;  /* 0x000000ffffa07224 */ /* 0x000fe200078e00bb */
[----:B------:R-:W-:Y:S01]  /*6260*/  HMMA.16816.F32.BF16 R104, R4, R24, R104 ;  /* 0x000000180468723c */ /* 0x000fe20000041868 */
[----:B------:R-:W-:-:S02]  /*6270*/  IMAD.MOV.U32 R235, RZ, RZ, R82 ;  /* 0x000000ffffeb7224 */ /* 0x000fc400078e0052 */
[----:B------:R-:W-:Y:S02]  /*6280*/  IMAD.MOV.U32 R101, RZ, RZ, R151 ;  /* 0x000000ffff657224 */ /* 0x000fe400078e0097 */
[----:B------:R-:W-:-:S03]  /*6290*/  IMAD.MOV.U32 R102, RZ, RZ, R149 ;  /* 0x000000ffff667224 */ /* 0x000fc600078e0095 */
[C---:B------:R-:W-:Y:S01]  /*62a0*/  HMMA.16816.F32.BF16 R56, R4.reuse, R40, R56 ;  /* 0x000000280438723c */ /* 0x040fe20000041838 */
[----:B--2---:R-:W-:Y:S02]  /*62b0*/  FFMA.FTZ R8, R244, c[0x0][0x2d0], -R13 ;  /* 0x0000b400f4087a23 */ /* 0x004fe4000001080d */
[----:B---3--:R-:W-:Y:S02]  /*62c0*/  IMAD.MOV.U32 R30, RZ, RZ, R11 ;  /* 0x000000ffff1e7224 */ /* 0x008fe400078e000b */
[----:B------:R2:W3:Y:S03]  /*62d0*/  MUFU.EX2 R10, R8 ;  /* 0x00000008000a7308 */ /* 0x0004e60000000800 */
[----:B------:R-:W-:Y:S01]  /*62e0*/  HMMA.16816.F32.BF16 R48, R4, R44, R48 ;  /* 0x0000002c0430723c */ /* 0x000fe20000041830 */
[----:B------:R-:W-:-:S07]  /*62f0*/  IMAD.MOV.U32 R11, RZ, RZ, R125 ;  /* 0x000000ffff0b7224 */ /* 0x000fce00078e007d */
[----:B------:R-:W-:Y:S01]  /*6300*/  HMMA.16816.F32.BF16 R32, R4, R34, R116 ;  /* 0x000000220420723c */ /* 0x000fe20000041874 */
[----:B--2---:R-:W-:Y:S01]  /*6310*/  FFMA.FTZ R8, R207, c[0x0][0x2d0], -R13 ;  /* 0x0000b400cf087a23 */ /* 0x004fe2000001080d */
[----:B---3--:R-:W-:Y:S01]  /*6320*/  MOV R31, R10 ;  /* 0x0000000a001f7202 */ /* 0x008fe20000000f00 */
[----:B------:R-:W-:-:S05]  /*6330*/  IMAD.MOV.U32 R10, RZ, RZ, R112 ;  /* 0x000000ffff0a7224 */ /* 0x000fca00078e0070 */
[C---:B------:R-:W-:Y:S01]  /*6340*/  HMMA.16816.F32.BF16 R24, R4.reuse, R26, R108 ;  /* 0x0000001a0418723c */ /* 0x040fe2000004186c */
[----:B------:R2:W-:Y:S01]  /*6350*/  MUFU.EX2 R14, R8 ;  /* 0x00000008000e7308 */ /* 0x0005e20000000800 */
        /* <DEDUP_REMOVED lines=8> */
[----:B------:R-:W-:Y:S01]  /*63e0*/  MOV R58, R71 ;  /* 0x00000047003a7202 */ /* 0x000fe20000000f00 */
[----:B------:R-:W-:Y:S01]  /*63f0*/  IMAD.MOV.U32 R80, RZ, RZ, R59 ;  /* 0x000000ffff507224 */ /* 0x000fe200078e003b */
[----:B------:R-:W-:Y:S01]  /*6400*/  MOV R56, R69 ;  /* 0x0000004500387202 */ /* 0x000fe20000000f00 */
[----:B------:R-:W-:Y:S01]  /*6410*/  IMAD.MOV.U32 R118, RZ, RZ, R129 ;  /* 0x000000ffff767224 */ /* 0x000fe200078e0081 */
[----:B------:R-:W-:Y:S01]  /*6420*/  LDSM.16.MT88.4 R108, [R228+0x4880] ;  /* 0x00488000e46c783b */ /* 0x000fe20000004200 */
[----:B------:R-:W-:Y:S01]  /*6430*/  IMAD.MOV.U32 R116, RZ, RZ, R131 ;  /* 0x000000ffff747224 */ /* 0x000fe200078e0083 */
[C---:B------:R-:W-:Y:S01]  /*6440*/  HMMA.16816.F32.BF16 R40, R4.reuse, R42, R72 ;  /* 0x0000002a0428723c */ /* 0x040fe20000041848 */
[----:B--2---:R-:W-:Y:S01]  /*6450*/  FFMA.FTZ R8, R191, c[0x0][0x2d0], -R13 ;  /* 0x0000b400bf087a23 */ /* 0x004fe2000001080d */
[----:B------:R-:W-:Y:S01]  /*6460*/  MOV R191, R92 ;  /* 0x0000005c00bf7202 */ /* 0x000fe20000000f00 */
[----:B------:R-:W-:Y:S01]  /*6470*/  IMAD.MOV.U32 R59, RZ, RZ, R70 ;  /* 0x000000ffff3b7224 */ /* 0x000fe200078e0046 */
[----:B------:R-:W-:Y:S01]  /*6480*/  LDSM.16.MT88.4 R92, [R226+0x4880] ;  /* 0x00488000e25c783b */ /* 0x000fe20000004200 */
[----:B------:R2:W-:Y:S01]  /*6490*/  MUFU.EX2 R13, R8 ;  /* 0x00000008000d7308 */ /* 0x0005e20000000800 */
[----:B------:R-:W-:Y:S01]  /*64a0*/  IMAD.MOV.U32 R57, RZ, RZ, R68 ;  /* 0x000000ffff397224 */ /* 0x000fe200078e0044 */
[----:B------:R-:W-:Y:S01]  /*64b0*/  MOV R70, R170 ;  /* 0x000000aa00467202 */ /* 0x000fe20000000f00 */
[----:B------:R-:W-:Y:S01]  /*64c0*/  HMMA.16816.F32.BF16 R44, R4, R46, R52 ;  /* 0x0000002e042c723c */ /* 0x000fe20000041834 */
[----:B------:R-:W3:Y:S01]  /*64d0*/  LDSM.16.MT88.4 R4, [R227+0x4880] ;  /* 0x00488000e304783b */ /* 0x000ee20000004200 */
[----:B------:R-:W-:Y:S01]  /*64e0*/  IMAD.MOV.U32 R69, RZ, RZ, R171 ;  /* 0x000000ffff457224 */ /* 0x000fe200078e00ab */
[----:B------:R-:W-:Y:S01]  /*64f0*/  MOV R68, R168 ;  /* 0x000000a800447202 */ /* 0x000fe20000000f00 */
[----:B------:R-:W-:Y:S01]  /*6500*/  IMAD.MOV.U32 R71, RZ, RZ, R169 ;  /* 0x000000ffff477224 */ /* 0x000fe200078e00a9 */
[----:B------:R-:W-:Y:S01]  /*6510*/  MOV R119, R9 ;  /* 0x0000000900777202 */ /* 0x000fe20000000f00 */
[----:B------:R-:W4:Y:S01]  /*6520*/  LDSM.16.MT88.4 R168, [R226+0x3080] ;  /* 0x00308000e2a8783b */ /* 0x000f220000004200 */
[----:B------:R-:W-:Y:S01]  /*6530*/  MOV R9, R150 ;  /* 0x0000009600097202 */ /* 0x000fe20000000f00 */
[----:B------:R-:W-:Y:S01]  /*6540*/  IMAD.MOV.U32 R72, RZ, RZ, R116 ;  /* 0x000000ffff487224 */ /* 0x000fe200078e0074 */
[----:B------:R-:W-:Y:S01]  /*6550*/  MOV R98, R179 ;  /* 0x000000b300627202 */ /* 0x000fe20000000f00 */
[----:B------:R-:W-:Y:S01]  /*6560*/  IMAD.MOV.U32 R74, RZ, RZ, R118 ;  /* 0x000000ffff4a7224 */ /* 0x000fe200078e0076 */
[----:B------:R-:W-:Y:S01]  /*6570*/  MOV R73, R117 ;  /* 0x0000007500497202 */ /* 0x000fe20000000f00 */
[----:B--2---:R-:W-:Y:S01]  /*6580*/  FFMA.FTZ R8, R190, c[0x0][0x2d0], -R12 ;  /* 0x0000b400be087a23 */ /* 0x004fe2000001080c */
[----:B------:R-:W-:Y:S01]  /*6590*/  MOV R99, R119 ;  /* 0x0000007700637202 */ /* 0x000fe20000000f00 */
[----:B------:R-:W-:-:S02]  /*65a0*/  IMAD.MOV.U32 R190, RZ, RZ, R126 ;  /* 0x000000ffffbe7224 */ /* 0x000fc400078e007e */
[----:B------:R2:W-:Y:S02]  /*65b0*/  MUFU.EX2 R207, R8 ;  /* 0x0000000800cf7308 */ /* 0x0005e40000000800 */
[----:B------:R-:W-:Y:S02]  /*65c0*/  IMAD.MOV.U32 R97, RZ, RZ, R190 ;  /* 0x000000ffff617224 */ /* 0x000fe400078e00be */
[----:B------:R-:W-:Y:S02]  /*65d0*/  IMAD.MOV.U32 R190, RZ, RZ, R176 ;  /* 0x000000ffffbe7224 */ /* 0x000fe400078e00b0 */
[----:B--2---:R-:W-:Y:S01]  /*65e0*/  FFMA.FTZ R8, R189, c[0x0][0x2d0], -R12 ;  /* 0x0000b400bd087a23 */ /* 0x004fe2000001080c */
[----:B------:R-:W-:-:S03]  /*65f0*/  MOV R189, R127 ;  /* 0x0000007f00bd7202 */ /* 0x000fc60000000f00 */
[----:B------:R2:W1:Y:S01]  /*6600*/  MUFU.EX2 R244, R8 ;  /* 0x0000000800f47308 */ /* 0x0004620000000800 */
[----:B------:R-:W-:Y:S02]  /*6610*/  MOV R96, R189 ;  /* 0x000000bd00607202 */ /* 0x000fe40000000f00 */
[----:B------:R-:W-:Y:S01]  /*6620*/  MOV R189, R177 ;  /* 0x000000b100bd7202 */ /* 0x000fe20000000f00 */
[----:B--2---:R-:W-:Y:S01]  /*6630*/  FFMA.FTZ R8, R188, c[0x0][0x2d0], -R12 ;  /* 0x0000b400bc087a23 */ /* 0x004fe2000001080c */
[----:B-1----:R-:W-:Y:S01]  /*6640*/  F2FP.BF16.PACK_AB R129, R244, R207 ;  /* 0x000000cff481723e */ /* 0x002fe200000010ff */
[----:B------:R-:W-:Y:S01]  /*6650*/  IMAD.MOV.U32 R188, RZ, RZ, R128 ;  /* 0x000000ffffbc7224 */ /* 0x000fe200078e0080 */
[----:B------:R-:W-:Y:S01]  /*6660*/  F2FP.BF16.PACK_AB R128, R31, R30 ;  /* 0x0000001e1f80723e */ /* 0x000fe200000010ff */
[----:B------:R1:W-:Y:S02]  /*6670*/  MUFU.EX2 R245, R8 ;  /* 0x0000000800f57308 */ /* 0x0003e40000000800 */
[----:B------:R-:W-:-:S02]  /*6680*/  IMAD.MOV.U32 R75, RZ, RZ, R188 ;  /* 0x000000ffff4b7224 */ /* 0x000fc400078e00bc */
[----:B------:R-:W-:Y:S02]  /*6690*/  IMAD.MOV.U32 R188, RZ, RZ, R178 ;  /* 0x000000ffffbc7224 */ /* 0x000fe400078e00b2 */
[----:B-1----:R-:W-:Y:S02]  /*66a0*/  FFMA.FTZ R8, R139, c[0x0][0x2d0], -R12 ;  /* 0x0000b4008b087a23 */ /* 0x002fe4000001080c */
[----:B------:R-:W-:Y:S01]  /*66b0*/  IMAD.MOV.U32 R12, RZ, RZ, R161 ;  /* 0x000000ffff0c7224 */ /* 0x000fe200078e00a1 */
[----:B------:R-:W-:Y:S01]  /*66c0*/  MOV R161, R186 ;  /* 0x000000ba00a17202 */ /* 0x000fe20000000f00 */
[----:B------:R1:W2:Y:S02]  /*66d0*/  MUFU.EX2 R139, R8 ;  /* 0x00000008008b7308 */ /* 0x0002a40000000800 */
[----:B-1----:R-:W-:Y:S01]  /*66e0*/  FFMA.FTZ R8, R134, c[0x0][0x2d0], -R2 ;  /* 0x0000b40086087a23 */ /* 0x002fe20000010802 */
[----:B--2---:R-:W-:-:S05]  /*66f0*/  F2FP.BF16.PACK_AB R131, R139, R245 ;  /* 0x000000f58b83723e */ /* 0x004fca00000010ff */
[----:B------:R1:W-:Y:S02]  /*6700*/  MUFU.EX2 R134, R8 ;  /* 0x0000000800867308 */ /* 0x0003e40000000800 */
[----:B-1----:R-:W-:-:S06]  /*6710*/  FFMA.FTZ R8, R132, c[0x0][0x2d0], -R2 ;  /* 0x0000b40084087a23 */ /* 0x002fcc0000010802 */
[----:B------:R1:W2:Y:S02]  /*6720*/  MUFU.EX2 R132, R8 ;  /* 0x0000000800847308 */ /* 0x0002a40000000800 */
[--C-:B-1----:R-:W-:Y:S01]  /*6730*/  FFMA.FTZ R8, R133, c[0x0][0x2d0], -R2.reuse ;  /* 0x0000b40085087a23 */ /* 0x102fe20000010802 */
[----:B--2---:R-:W-:Y:S01]  /*6740*/  F2FP.BF16.PACK_AB R124, R132, R134 ;  /* 0x00000086847c723e */ /* 0x004fe200000010ff */
[----:B------:R-:W-:-:S04]  /*6750*/  FFMA.FTZ R2, R138, c[0x0][0x2d0], -R2 ;  /* 0x0000b4008a027a23 */ /* 0x000fc80000010802 */
[----:B------:R1:W-:Y:S01]  /*6760*/  MUFU.EX2 R29, R8 ;  /* 0x00000008001d7308 */ /* 0x0003e20000000800 */
[----:B------:R-:W-:Y:S02]  /*6770*/  IMAD.MOV.U32 R138, RZ, RZ, R14 ;  /* 0x000000ffff8a7224 */ /* 0x000fe400078e000e */
[----:B------:R-:W-:-:S05]  /*6780*/  IMAD.MOV.U32 R133, RZ, RZ, R13 ;  /* 0x000000ffff857224 */ /* 0x000fca00078e000d */
[----:B------:R2:W2:Y:S01]  /*6790*/  MUFU.EX2 R28, R2 ;  /* 0x00000002001c7308 */ /* 0x0004a20000000800 */
[----:B------:R-:W-:Y:S01]  /*67a0*/  F2FP.BF16.PACK_AB R130, R133, R138 ;  /* 0x0000008a8582723e */ /* 0x000fe200000010ff */
[----:B-1----:R-:W-:Y:S01]  /*67b0*/  IMAD.MOV.U32 R8, RZ, RZ, R163 ;  /* 0x000000ffff087224 */ /* 0x002fe200078e00a3 */
[----:B------:R-:W-:-:S05]  /*67c0*/  MOV R163, R184 ;  /* 0x000000b800a37202 */ /* 0x000fca0000000f00 */
[----:B------:R-:W-:Y:S01]  /*67d0*/  HMMA.16816.F32.BF16 R144, R128, R152, R144 ;  /* 0x000000988090723c */ /* 0x000fe20000041890 */
[----:B------:R-:W1:Y:S01]  /*67e0*/  LDSM.16.MT88.4 R184, [R228+0x3080] ;  /* 0x00308000e4b8783b */ /* 0x000e620000004200 */
[----:B--2---:R-:W-:Y:S01]  /*67f0*/  FFMA.FTZ R2, R87, c[0x0][0x2d0], -R0 ;  /* 0x0000b40057027a23 */ /* 0x004fe20000010800 */
[----:B------:R-:W-:-:S05]  /*6800*/  F2FP.BF16.PACK_AB R126, R28, R29 ;  /* 0x0000001d1c7e723e */ /* 0x000fca00000010ff */
[C---:B------:R-:W-:Y:S01]  /*6810*/  HMMA.16816.F32.BF16 R52, R128.reuse, R60, R212 ;  /* 0x0000003c8034723c */ /* 0x040fe200000418d4 */
[----:B------:R2:W-:Y:S07]  /*6820*/  MUFU.EX2 R14, R2 ;  /* 0x00000002000e7308 */ /* 0x0005ee0000000800 */
[C---:B---3--:R-:W-:Y:S07]  /*6830*/  HMMA.16816.F32.BF16 R116, R128.reuse, R4, R164 ;  /* 0x000000048074723c */ /* 0x048fee00000418a4 */
[----:B------:R-:W-:Y:S01]  /*6840*/  IMAD.MOV.U32 R167, RZ, RZ, R188 ;  /* 0x000000ffffa77224 */ /* 0x000fe200078e00bc */
[----:B------:R-:W-:Y:S01]  /*6850*/  MOV R166, R98 ;  /* 0x0000006200a67202 */ /* 0x000fe20000000f00 */
[----:B------:R-:W-:Y:S01]  /*6860*/  FADD.FTZ R9, R9, R246 ;  /* 0x000000f609097221 */ /* 0x000fe20000010000 */
[----:B----4-:R-:W-:Y:S01]  /*6870*/  HMMA.16816.F32.BF16 R160, R128, R168, R160 ;  /* 0x000000a880a0723c */ /* 0x010fe200000418a0 */
[----:B--2---:R-:W-:-:S04]  /*6880*/  FFMA.FTZ R2, R86, c[0x0][0x2d0], -R0 ;  /* 0x0000b40056027a23 */ /* 0x004fc80000010800 */
[----:B------:R2:W3:Y:S03]  /*6890*/  MUFU.EX2 R13, R2 ;  /* 0x00000002000d7308 */ /* 0x0004e60000000800 */
[C---:B------:R-:W-:Y:S08]  /*68a0*/  HMMA.16816.F32.BF16 R156, R128.reuse, R154, R156 ;  /* 0x0000009a809c723c */ /* 0x040ff0000004189c */
[----:B-1----:R-:W-:Y:S01]  /*68b0*/  HMMA.16816.F32.BF16 R176, R128, R184, R248 ;  /* 0x000000b880b0723c */ /* 0x002fe200000418f8 */
[--C-:B--2---:R-:W-:Y:S01]  /*68c0*/  FFMA.FTZ R2, R85, c[0x0][0x2d0], -R0.reuse ;  /* 0x0000b40055027a23 */ /* 0x104fe20000010800 */
[----:B---3--:R-:W-:Y:S01]  /*68d0*/  F2FP.BF16.PACK_AB R125, R13, R14 ;  /* 0x0000000e0d7d723e */ /* 0x008fe200000010ff */
[----:B------:R-:W-:-:S04]  /*68e0*/  FFMA.FTZ R0, R84, c[0x0][0x2d0], -R0 ;  /* 0x0000b40054007a23 */ /* 0x000fc80000010800 */
[----:B------:R-:W-:Y:S01]  /*68f0*/  MOV R248, R68 ;  /* 0x0000004400f87202 */ /* 0x000fe20000000f00 */
[----:B------:R-:W-:Y:S01]  /*6900*/  IMAD.MOV.U32 R249, RZ, RZ, R69 ;  /* 0x000000fffff97224 */ /* 0x000fe200078e0045 */
[----:B------:R-:W-:Y:S01]  /*6910*/  MOV R250, R70 ;  /* 0x0000004600fa7202 */ /* 0x000fe20000000f00 */
[----:B------:R-:W-:Y:S01]  /*6920*/  MUFU.EX2 R2, R2 ;  /* 0x0000000200027308 */ /* 0x000fe20000000800 */
[----:B------:R-:W-:Y:S01]  /*6930*/  IMAD.MOV.U32 R251, RZ, RZ, R71 ;  /* 0x000000fffffb7224 */ /* 0x000fe200078e0047 */
[C---:B------:R-:W-:Y:S06]  /*6940*/  HMMA.16816.F32.BF16 R84, R128.reuse, R92, R192 ;  /* 0x0000005c8054723c */ /* 0x040fec00000418c0 */
[----:B------:R-:W1:Y:S01]  /*6950*/  MUFU.EX2 R0, R0 ;  /* 0x0000000000007308 */ /* 0x000e620000000800 */
[----:B------:R-:W-:Y:S01]  /*6960*/  IMAD.MOV.U32 R193, RZ, RZ, R97 ;  /* 0x000000ffffc17224 */ /* 0x000fe200078e0061 */
[----:B------:R-:W-:Y:S01]  /*6970*/  HMMA.16816.F32.BF16 R68, R128, R76, R200 ;  /* 0x0000004c8044723c */ /* 0x000fe200000418c8 */
        /* <DEDUP_REMOVED lines=13> */
[----:B-1----:R-:W-:Y:S01]  /*6a50*/  F2FP.BF16.PACK_AB R127, R0, R2 ;  /* 0x00000002007f723e */ /* 0x002fe200000010ff */
[----:B------:R-:W-:Y:S01]  /*6a60*/  IMAD.MOV.U32 R59, RZ, RZ, R234 ;  /* 0x000000ffff3b7224 */ /* 0x000fe200078e00ea */
[----:B------:R1:W5:Y:S05]  /*6a70*/  LDL.LU R236, [R1+0x64] ;  /* 0x0000640001ec7983 */ /* 0x00036a0000300800 */
[----:B------:R-:W-:Y:S07]  /*6a80*/  HMMA.16816.F32.BF16 R148, R124, R152, R64 ;  /* 0x000000987c94723c */ /* 0x000fee0000041840 */
        /* <DEDUP_REMOVED lines=10> */
[C---:B------:R-:W-:Y:S07]  /*6b30*/  HMMA.16816.F32.BF16 R64, R128.reuse, R62, R208 ;  /* 0x0000003e8040723c */ /* 0x040fee00000418d0 */
[----:B------:R-:W-:Y:S01]  /*6b40*/  MOV R208, R83 ;  /* 0x0000005300d07202 */ /* 0x000fe20000000f00 */
[----:B------:R-:W-:Y:S01]  /*6b50*/  HMMA.16816.F32.BF16 R188, R128, R186, R216 ;  /* 0x000000ba80bc723c */ /* 0x000fe200000418d8 */
[----:B------:R-:W-:-:S06]  /*6b60*/  MOV R210, R113 ;  /* 0x0000007100d27202 */ /* 0x000fcc0000000f00 */
[----:B------:R-:W-:Y:S01]  /*6b70*/  IMAD.MOV.U32 R217, RZ, RZ, R82 ;  /* 0x000000ffffd97224 */ /* 0x000fe200078e0052 */
[----:B------:R-:W-:Y:S01]  /*6b80*/  MOV R218, R81 ;  /* 0x0000005100da7202 */ /* 0x000fe20000000f00 */
[----:B------:R-:W-:Y:S01]  /*6b90*/  IMAD.MOV.U32 R219, RZ, RZ, R80 ;  /* 0x000000ffffdb7224 */ /* 0x000fe200078e0050 */
[C---:B------:R-:W-:Y:S08]  /*6ba0*/  HMMA.16816.F32.BF16 R100, R128.reuse, R108, R172 ;  /* 0x0000006c8064723c */ /* 0x040ff000000418ac */
[C---:B------:R-:W-:Y:S07]  /*6bb0*/  HMMA.16816.F32.BF16 R80, R128.reuse, R78, R196 ;  /* 0x0000004e8050723c */ /* 0x040fee00000418c4 */
[----:B------:R-:W-:Y:S01]  /*6bc0*/  MOV R199, R115 ;  /* 0x0000007300c77202 */ /* 0x000fe20000000f00 */
[----:B------:R-:W-:Y:S01]  /*6bd0*/  IMAD.MOV.U32 R209, RZ, RZ, R112 ;  /* 0x000000ffffd17224 */ /* 0x000fe200078e0070 */
[----:B------:R-:W-:Y:S03]  /*6be0*/  HMMA.16816.F32.BF16 R172, R128, R170, R248 ;  /* 0x000000aa80ac723c */ /* 0x000fe600000418f8 */
        /* <DEDUP_REMOVED lines=13> */
[----:B------:R-:W-:Y:S01]  /*6cc0*/  MOV R216, R99 ;  /* 0x0000006300d87202 */ /* 0x000fe20000000f00 */
[----:B------:R-:W-:Y:S01]  /*6cd0*/  FADD.FTZ R11, R202, R11 ;  /* 0x0000000bca0b7221 */ /* 0x000fe20000010000 */
[----:B------:R-:W-:Y:S01]  /*6ce0*/  HMMA.16816.F32.BF16 R96, R128, R94, R180 ;  /* 0x0000005e8060723c */ /* 0x000fe200000418b4 */
[----:B------:R-:W-:-:S02]  /*6cf0*/  FADD.FTZ R10, R212, R10 ;  /* 0x0000000ad40a7221 */ /* 0x000fc40000010000 */
[----:B------:R-:W-:Y:S02]  /*6d00*/  FADD.FTZ R12, R12, R8 ;  /* 0x000000080c0c7221 */ /* 0x000fe40000010000 */
[----:B------:R-:W-:Y:S02]  /*6d10*/  IMAD.MOV.U32 R248, RZ, RZ, R230 ;  /* 0x000000fffff87224 */ /* 0x000fe400078e00e6 */
[----:B------:R-:W-:Y:S01]  /*6d20*/  FADD.FTZ R8, R252, R9 ;  /* 0x00000009fc087221 */ /* 0x000fe20000010000 */
[----:B------:R-:W-:Y:S01]  /*6d30*/  HMMA.16816.F32.BF16 R112, R128, R110, R140 ;  /* 0x0000006e8070723c */ /* 0x000fe2000004188c */
[----:B------:R-:W-:Y:S01]  /*6d40*/  MOV R249, R229 ;  /* 0x000000e500f97202 */ /* 0x000fe20000000f00 */
[----:B------:R-:W-:Y:S02]  /*6d50*/  FADD.FTZ R11, R213, R11 ;  /* 0x0000000bd50b7221 */ /* 0x000fe40000010000 */
[----:B------:R-:W-:-:S04]  /*6d60*/  IMAD.MOV.U32 R250, RZ, RZ, R224 ;  /* 0x000000fffffa7224 */ /* 0x000fc800078e00e0 */
[----:B------:R-:W-:Y:S01]  /*6d70*/  HMMA.16816.F32.BF16 R128, R128, R6, R120 ;  /* 0x000000068080723c */ /* 0x000fe20000041878 */
[----:B------:R-:W-:Y:S01]  /*6d80*/  FADD.FTZ R8, R248, R8 ;  /* 0x00000008f8087221 */ /* 0x000fe20000010000 */
[----:B------:R-:W-:Y:S01]  /*6d90*/  MOV R58, R235 ;  /* 0x000000eb003a7202 */ /* 0x000fe20000000f00 */
[----:B------:R-:W-:Y:S01]  /*6da0*/  IMAD.MOV.U32 R140, RZ, RZ, R166 ;  /* 0x000000ffff8c7224 */ /* 0x000fe200078e00a6 */
[----:B------:R-:W-:Y:S01]  /*6db0*/  MOV R251, R233 ;  /* 0x000000e900fb7202 */ /* 0x000fe20000000f00 */
[----:B------:R-:W-:Y:S01]  /*6dc0*/  IMAD.MOV.U32 R142, RZ, RZ, R152 ;  /* 0x000000ffff8e7224 */ /* 0x000fe200078e0098 */
[----:B------:R-:W-:Y:S01]  /*6dd0*/  MOV R141, R167 ;  /* 0x000000a7008d7202 */ /* 0x000fe20000000f00 */
[----:B------:R1:W5:Y:S01]  /*6de0*/  LDL.LU R235, [R1+0x60] ;  /* 0x0000600001eb7983 */ /* 0x0003620000300800 */
[----:B------:R-:W-:Y:S01]  /*6df0*/  HMMA.16816.F32.BF16 R120, R124, R4, R48 ;  /* 0x000000047c78723c */ /* 0x000fe20000041830 */
[----:B------:R-:W-:Y:S02]  /*6e00*/  MOV R143, R153 ;  /* 0x00000099008f7202 */ /* 0x000fe40000000f00 */
[----:B------:R1:W5:Y:S04]  /*6e10*/  LDL.LU R234, [R1+0x5c] ;  /* 0x00005c0001ea7983 */ /* 0x0003680000300800 */
[----:B------:R-:W-:-:S02]  /*6e20*/  FADD.FTZ R5, R214, R10 ;  /* 0x0000000ad6057221 */ /* 0x000fc40000010000 */
[----:B------:R-:W-:Y:S01]  /*6e30*/  FADD.FTZ R4, R215, R11 ;  /* 0x0000000bd7047221 */ /* 0x000fe20000010000 */
[C---:B------:R-:W-:Y:S01]  /*6e40*/  HMMA.16816.F32.BF16 R72, R124.reuse, R76, R72 ;  /* 0x0000004c7c48723c */ /* 0x040fe20000041848 */
[----:B------:R-:W-:Y:S01]  /*6e50*/  FADD.FTZ R10, R249, R12 ;  /* 0x0000000cf90a7221 */ /* 0x000fe20000010000 */
[----:B------:R1:W5:Y:S01]  /*6e60*/  LDL.LU R233, [R1+0x58] ;  /* 0x0000580001e97983 */ /* 0x0003620000300800 */
[----:B------:R-:W-:Y:S02]  /*6e70*/  FADD.FTZ R9, R250, R5 ;  /* 0x00000005fa097221 */ /* 0x000fe40000010000 */
[----:B------:R-:W-:Y:S01]  /*6e80*/  FADD.FTZ R5, R15, R8 ;  /* 0x000000080f057221 */ /* 0x000fe20000010000 */
[----:B------:R1:W5:Y:S01]  /*6e90*/  LDL.LU R232, [R1+0x54] ;  /* 0x0000540001e87983 */ /* 0x0003620000300800 */
[----:B------:R-:W-:Y:S01]  /*6ea0*/  FADD.FTZ R11, R251, R4 ;  /* 0x00000004fb0b7221 */ /* 0x000fe20000010000 */
[----:B------:R-:W-:Y:S01]  /*6eb0*/  HMMA.16816.F32.BF16 R164, R124, R168, R104 ;  /* 0x000000a87ca4723c */ /* 0x000fe20000041868 */
[----:B------:R-:W-:Y:S01]  /*6ec0*/  FADD.FTZ R4, R30, R10 ;  /* 0x0000000a1e047221 */ /* 0x000fe20000010000 */
[----:B------:R1:W5:Y:S01]  /*6ed0*/  LDL.LU R231, [R1+0x50] ;  /* 0x0000500001e77983 */ /* 0x0003620000300800 */
[----:B------:R-:W-:-:S05]  /*6ee0*/  FADD.FTZ R5, R206, R5 ;  /* 0x00000005ce057221 */ /* 0x000fca0000010000 */
[C---:B------:R-:W-:Y:S08]  /*6ef0*/  HMMA.16816.F32.BF16 R76, R124.reuse, R78, R88 ;  /* 0x0000004e7c4c723c */ /* 0x040ff00000041858 */
[C---:B------:R-:W-:Y:S08]  /*6f00*/  HMMA.16816.F32.BF16 R180, R124.reuse, R184, R220 ;  /* 0x000000b87cb4723c */ /* 0x040ff000000418dc */
[C---:B------:R-:W-:Y:S08]  /*6f10*/  HMMA.16816.F32.BF16 R56, R124.reuse, R60, R56 ;  /* 0x0000003c7c38723c */ /* 0x040ff00000041838 */
[C---:B------:R-:W-:Y:S01]  /*6f20*/  HMMA.16816.F32.BF16 R152, R124.reuse, R154, R32 ;  /* 0x0000009a7c98723c */ /* 0x040fe20000041820 */
[----:B------:R-:W-:Y:S01]  /*6f30*/  FADD.FTZ R8, R134, R11 ;  /* 0x0000000b86087221 */ /* 0x000fe20000010000 */
[----:B------:R1:W5:Y:S04]  /*6f40*/  LDL.LU R230, [R1+0x4c] ;  /* 0x00004c0001e67983 */ /* 0x0003680000300800 */
[----:B------:R1:W5:Y:S02]  /*6f50*/  LDL.LU R229, [R1+0x48] ;  /* 0x0000480001e57983 */ /* 0x0003640000300800 */
[C---:B------:R-:W-:Y:S02]  /*6f60*/  HMMA.16816.F32.BF16 R88, R124.reuse, R92, R140 ;  /* 0x0000005c7c58723c */ /* 0x040fe4000004188c */
[----:B------:R1:W5:Y:S06]  /*6f70*/  LDL.LU R224, [R1+0x44] ;  /* 0x0000440001e07983 */ /* 0x00036c0000300800 */
        /* <DEDUP_REMOVED lines=8> */
[----:B------:R-:W-:-:S04]  /*7000*/  FADD.FTZ R4, R205, R5 ;  /* 0x00000005cd047221 */ /* 0x000fc80000010000 */
        /* <DEDUP_REMOVED lines=13> */
[----:B------:R-:W-:Y:S01]  /*70e0*/  FADD.FTZ R2, R28, R6 ;  /* 0x000000061c027221 */ /* 0x000fe20000010000 */
[----:B------:R1:W-:Y:S04]  /*70f0*/  STL [R1+0x20], R7 ;  /* 0x0000200701007387 */ /* 0x0003e80000100800 */
[----:B------:R1:W-:Y:S04]  /*7100*/  STL [R1+0x24], R5 ;  /* 0x0000240501007387 */ /* 0x0003e80000100800 */
[----:B------:R1:W-:Y:S04]  /*7110*/  STL [R1+0x2c], R0 ;  /* 0x00002c0001007387 */ /* 0x0003e80000100800 */
[----:B------:R1:W-:Y:S01]  /*7120*/  STL [R1+0x28], R2 ;  /* 0x0000280201007387 */ /* 0x0003e20000100800 */
[----:B------:R-:W-:Y:S01]  /*7130*/  UIMAD.WIDE.U32 UR28, UR27, UR4, URZ ;  /* 0x000000041b1c72a5 */ /* 0x000fe2000f8e003f */
[----:B------:R-:W-:-:S03]  /*7140*/  PLOP3.LUT P0, PT, PT, PT, UP6, 0x40, 0x0 ;  /* 0x000000000000781c */ /* 0x000fc60003f0e868 */
[----:B------:R-:W-:-:S04]  /*7150*/  @UP5 USHF.R.U32.HI UR27, URZ, UR5, UR29 ;  /* 0x000000053f1b5299 */ /* 0x000fc8000801161d */
[----:B------:R-:W-:-:S03]  /*7160*/  UIADD3 UR4, UR26, UR27, URZ ;  /* 0x0000001b1a047290 */ /* 0x000fc6000fffe03f */
[----:B------:R-:W-:Y:S02]  /*7170*/  ULDC UR27, c[0x0][0x328] ;  /* 0x0000ca00001b7ab9 */ /* 0x000fe40000000800 */
[----:B------:R-:W-:Y:S02]  /*7180*/  UIADD3 UR23, UR23, -0x2, URZ ;  /* 0xfffffffe17177890 */ /* 0x000fe4000fffe03f */
[----:B------:R-:W-:Y:S01]  /*7190*/  UIADD3 UR27, UR4, UR27, URZ ;  /* 0x0000001b041b7290 */ /* 0x000fe2000fffe03f */
[----:B------:R-:W-:Y:S05]  /*71a0*/  @P0 BRA `(.L_x_967) ;  /* 0x0000015000000947 */ /* 0x000fea0003800000 */
[----:B------:R-:W-:Y:S01]  /*71b0*/  ISETP.LT.AND P0, PT, RZ, UR4, PT ;  /* 0x00000004ff007c0c */ /* 0x000fe2000bf01270 */
[----:B------:R-:W-:Y:S02]  /*71c0*/  UIADD3 UR28, UR4, -0x1, URZ ;  /* 0xffffffff041c7890 */ /* 0x000fe4000fffe03f */
        /* <DEDUP_REMOVED lines=10> */
.L_x_968:
[----:B------:R-:W-:Y:S02]  /*7270*/  UISETP.NE.AND UP0, UPT, UR26, 0x1, UPT ;  /* 0x000000011a00788c */ /* 0x000fe4000bf05270 */
[----:B------:R-:W-:Y:S02]  /*7280*/  ULDC.64 UR4, c[0x0][0x330] ;  /* 0x0000cc0000047ab9 */ /* 0x000fe40000000a00 */
[----:B------:R-:W-:-:S07]  /*7290*/  UIMAD.WIDE.U32 UR30, UR28, UR4, URZ ;  /* 0x000000041c1e72a5 */ /* 0x000fce000f8e003f */
[----:B------:R-:W-:Y:S02]  /*72a0*/  @UP0 UMOV UR29, UR31 ;  /* 0x0000001f001d0c82 */ /* 0x000fe40008000000 */
[----:B------:R-:W-:Y:S02]  /*72b0*/  @UP0 USHF.R.U32.HI UR28, URZ, UR5, UR29 ;  /* 0x000000053f1c0299 */ /* 0x000fe4000801161d */
.L_x_969:
[----:B------:R-:W-:Y:S02]  /*72c0*/  ULDC UR4, c[0x0][0x32c] ;  /* 0x0000cb0000047ab9 */ /* 0x000fe40000000800 */
[----:B------:R-:W-:-:S04]  /*72d0*/  UIMAD UR4, UR28, UR26, UR4 ;  /* 0x0000001a1c0472a4 */ /* 0x000fc8000f8e0204 */
[----:B------:R-:W-:-:S04]  /*72e0*/  UISETP.LT.AND UP0, UPT, UR27, UR4, UPT ;  /* 0x000000041b00728c */ /* 0x000fc8000bf01270 */
[----:B------:R-:W-:-:S04]  /*72f0*/  USEL UR27, UR27, UR4, UP0 ;  /* 0x000000041b1b7287 */ /* 0x000fc80008000000 */
.L_x_967:
[----:B------:R-:W-:-:S04]  /*7300*/  UIMAD.WIDE UR4, UR27, 0x2aaaaaab, URZ ;  /* 0x2aaaaaab1b0478a5 */ /* 0x000fc8000f8e023f */
[----:B------:R-:W-:-:S04]  /*7310*/  USHF.R.U32.HI UR4, URZ, 0x1f, UR5 ;  /* 0x0000001f3f047899 */ /* 0x000fc80008011605 */
[----:B------:R-:W-:-:S04]  /*7320*/  ULEA.HI.SX32 UR4, UR5, UR4, 0x1d ;  /* 0x0000000405047291 */ /* 0x000fc8000f8fea3f */
[----:B------:R-:W-:-:S04]  /*7330*/  UISETP.LT.AND UP0, UPT, UR7, UR4, UPT ;  /* 0x000000040700728c */ /* 0x000fc8000bf01270 */
[----:B------:R-:W-:-:S04]  /*7340*/  USEL UR5, UR7, UR4, !UP0 ;  /* 0x0000000407057287 */ /* 0x000fc8000c000000 */
[----:B------:R-:W-:-:S06]  /*7350*/  UISETP.GE.AND UP0, UPT, UR23, UR5, UPT ;  /* 0x000000051700728c */ /* 0x000fcc000bf06270 */
[----:B------:R-:W-:-:S13]  /*7360*/  PLOP3.LUT P0, PT, PT, PT, UP0, 0x80, 0x0 ;  /* 0x000000000000781c */ /* 0x000fda0003f0f008 */
[----:B------:R-:W-:Y:S05]  /*7370*/  @!P0 BRA `(.L_x_970) ;  /* 0x0000538000008947 */ /* 0x000fea0003800000 */
[----:B------:R-:W2:Y:S04]  /*7380*/  LDL R4, [R1+0x10] ;  /* 0x0000100001047983 */ /* 0x000ea80000100800 */
[----:B-1----:R-:W3:Y:S04]  /*7390*/  LDL R2, [R1+0x3c] ;  /* 0x00003c0001027983 */ /* 0x002ee80000100800 */
[----:B------:R-:W3:Y:S04]  /*73a0*/  LDL R0, [R1+0x38] ;  /* 0x0000380001007983 */ /* 0x000ee80000100800 */
[----:B------:R-:W4:Y:S01]  /*73b0*/  LDL.LU R5, [R1+0x40] ;  /* 0x0000400001057983 */ /* 0x000f220000300800 */
[----:B------:R-:W-:Y:S01]  /*73c0*/  MOV R139, R3 ;  /* 0x00000003008b7202 */ /* 0x000fe20000000f00 */
[----:B------:R-:W-:-:S02]  /*73d0*/  IMAD.MOV.U32 R134, RZ, RZ, R136 ;  /* 0x000000ffff867224 */ /* 0x000fc400078e0088 */
[----:B------:R-:W-:Y:S02]  /*73e0*/  IMAD.MOV.U32 R132, RZ, RZ, R137 ;  /* 0x000000ffff847224 */ /* 0x000fe400078e0089 */
[----:B------:R-:W-:Y:S01]  /*73f0*/  IMAD.MOV.U32 R138, RZ, RZ, R135 ;  /* 0x000000ffff8a7224 */ /* 0x000fe200078e0087 */
[----:B--2---:R-:W-:Y:S02]  /*7400*/  SHF.L.U32 R3, R4, 0x1, RZ ;  /* 0x0000000104037819 */ /* 0x004fe400000006ff */
[C---:B---3--:R-:W-:Y:S01]  /*7410*/  SHF.L.U64.HI R2, R0.reuse, 0x1, R2 ;  /* 0x0000000100027819 */ /* 0x048fe20000010202 */
[----:B------:R-:W-:Y:S01]  /*7420*/  IMAD.SHL.U32 R0, R0, 0x2, RZ ;  /* 0x0000000200007824 */ /* 0x000fe200078e00ff */
[----:B----4-:R-:W-:-:S05]  /*7430*/  SHF.L.U64.HI R5, R4, 0x1, R5 ;  /* 0x0000000104057819 */ /* 0x010fca0000010205 */
[----:B------:R1:W-:Y:S04]  /*7440*/  STL [R1+0x8], R5 ;  /* 0x0000080501007387 */ /* 0x0003e80000100800 */
[----:B------:R1:W-:Y:S04]  /*7450*/  STL [R1+0x18], R3 ;  /* 0x0000180301007387 */ /* 0x0003e80000100800 */
[----:B------:R1:W-:Y:S04]  /*7460*/  STL [R1+0x4], R2 ;  /* 0x0000040201007387 */ /* 0x0003e80000100800 */
[----:B------:R1:W-:Y:S02]  /*7470*/  STL [R1], R0 ;  /* 0x0000000001007387 */ /* 0x0003e40000100800 */
.L_x_989:
[----:B-----5:R2:W5:Y:S01]  /*7480*/  LDL R248, [R1+0x18] ;  /* 0x0000180001f87983 */ /* 0x0205620000100800 */
[----:B------:R-:W-:Y:S04]  /*7490*/  DEPBAR.LE SB0, 0x0 ;  /* 0x000080000000791a */ /* 0x000fe80000000000 */
[----:B------:R-:W-:Y:S01]  /*74a0*/  BAR.SYNC.DEFER_BLOCKING 0x0 ;  /* 0x0000000000007b1d */ /* 0x000fe20000010000 */
[----:B------:R-:W-:Y:S01]  /*74b0*/  UISETP.GT.AND UP0, UPT, UR7, UR23, UPT ;  /* 0x000000170700728c */ /* 0x000fe2000bf04270 */
[----:B------:R-:W-:Y:S04]  /*74c0*/  SEL R244, RZ, 0x10, P4 ;  /* 0x00000010fff47807 */ /* 0x000fe80002000000 */
[----:B------:R2:W5:Y:S01]  /*74d0*/  LDL R246, [R1] ;  /* 0x0000000001f67983 */ /* 0x0005620000100800 */
[----:B------:R-:W-:Y:S03]  /*74e0*/  PLOP3.LUT P0, PT, PT, PT, UP0, 0x80, 0x0 ;  /* 0x000000000000781c */ /* 0x000fe60003f0f008 */
[----:B------:R2:W5:Y:S04]  /*74f0*/  LDL R245, [R1+0x8] ;  /* 0x0000080001f57983 */ /* 0x0005680000100800 */
        /* <DEDUP_REMOVED lines=8> */
[----:B------:R2:W1:Y:S04]  /*7580*/  LDSM.16.M88.4 R196, [R235] ;  /* 0x00000000ebc4783b */ /* 0x0004680000000200 */
[----:B------:R2:W1:Y:S04]  /*7590*/  LDSM.16.M88.4 R204, [R241] ;  /* 0x00000000f1cc783b */ /* 0x0004680000000200 */
[----:B------:R2:W1:Y:S01]  /*75a0*/  LDSM.16.M88.4 R208, [R240] ;  /* 0x00000000f0d0783b */ /* 0x0004620000000200 */
[----:B------:R-:W-:-:S05]  /*75b0*/  @P0 BRA `(.L_x_971) ;  /* 0x0000029000000947 */ /* 0x000fca0003800000 */
[----:B-1----:R-:W-:Y:S01]  /*75c0*/  SHF.R.S32.HI R0, RZ, 0x1f, R243 ;  /* 0x0000001fff007819 */ /* 0x002fe200000114f3 */
[----:B------:R-:W-:Y:S01]  /*75d0*/  IMAD.WIDE.U32 R2, R243, c[0x0][0x208], RZ ;  /* 0x00008200f3027a25 */ /* 0x000fe200078e00ff */
[----:B------:R-:W-:Y:S02]  /*75e0*/  SHF.R.S32.HI R4, RZ, 0x1f, R242 ;  /* 0x0000001fff047819 */ /* 0x000fe400000114f2 */
[----:B------:R-:W-:Y:S01]  /*75f0*/  IADD3 R15, R247, 0x2080, RZ ;  /* 0x00002080f70f7810 */ /* 0x000fe20007ffe0ff */
[----:B------:R-:W-:Y:S01]  /*7600*/  IMAD R0, R0, c[0x0][0x208], RZ ;  /* 0x0000820000007a24 */ /* 0x000fe200078e02ff */
[----:B------:R-:W-:Y:S01]  /*7610*/  IADD3 R14, -R244, 0x10, RZ ;  /* 0x00000010f40e7810 */ /* 0x000fe20007ffe1ff */
[----:B------:R-:W-:Y:S02]  /*7620*/  IMAD R4, R4, c[0x0][0x218], RZ ;  /* 0x0000860004047a24 */ /* 0x000fe400078e02ff */
[----:B------:R-:W-:Y:S01]  /*7630*/  IMAD R0, R243, c[0x0][0x20c], R0 ;  /* 0x00008300f3007a24 */ /* 0x000fe200078e0200 */
[----:B------:R-:W-:Y:S01]  /*7640*/  LOP3.LUT R14, R14, 0xf, RZ, 0xc0, !PT ;  /* 0x0000000f0e0e7812 */ /* 0x000fe200078ec0ff */
[C---:B------:R-:W-:Y:S02]  /*7650*/  IMAD R4, R242.reuse, c[0x0][0x21c], R4 ;  /* 0x00008700f2047a24 */ /* 0x040fe400078e0204 */
[----:B------:R-:W-:Y:S04]  /*7660*/  IMAD.IADD R3, R3, 0x1, R0 ;  /* 0x0000000103037824 */ /* 0x000fe800078e0200 */
[----:B------:R-:W-:Y:S05]  /*7670*/  IMAD.WIDE.U32 R2, R242, c[0x0][0x218], R2 ;  /* 0x00008600f2027a25 */ /* 0x000fea00078e0002 */
[----:B------:R-:W-:Y:S04]  /*7680*/  IADD3 R0, P0, R2, UR24, RZ ;  /* 0x0000001802007c10 */ /* 0x000fe8000ff1e0ff */
[----:B------:R-:W-:Y:S02]  /*7690*/  IADD3.X R3, R3, UR18, R4, P0, !PT ;  /* 0x0000001203037c10 */ /* 0x000fe400087fe404 */
[C---:B------:R-:W-:Y:S04]  /*76a0*/  LEA R2, P0, R0.reuse, c[0x0][0x1f8], 0x1 ;  /* 0x00007e0000027a11 */ /* 0x040fe800078008ff */
[----:B------:R-:W-:Y:S01]  /*76b0*/  LEA.HI.X R0, R0, c[0x0][0x1fc], R3, 0x1, P0 ;  /* 0x00007f0000007a11 */ /* 0x000fe200000f0c03 */
[----:B------:R-:W1:Y:S04]  /*76c0*/  SHFL.IDX PT, R6, R2, 0x1, 0x181f ;  /* 0x00381f0002067f89 */ /* 0x000e6800000e0000 */
[----:B------:R-:W2:Y:S04]  /*76d0*/  SHFL.IDX PT, R3, R2, RZ, 0x181f ;  /* 0x00181fff02037589 */ /* 0x000ea800000e0000 */
[----:B------:R-:W4:Y:S04]  /*76e0*/  SHFL.IDX PT, R4, R0, RZ, 0x181f ;  /* 0x00181fff00047589 */ /* 0x000f2800000e0000 */
[----:B------:R-:W3:Y:S04]  /*76f0*/  SHFL.IDX PT, R2, R2, 0x2, 0x181f ;  /* 0x00581f0002027f89 */ /* 0x000ee800000e0000 */
[----:B------:R-:W3:Y:S04]  /*7700*/  SHFL.IDX PT, R5, R0, 0x1, 0x181f ;  /* 0x00381f0000057f89 */ /* 0x000ee800000e0000 */
[----:B------:R-:W3:Y:S01]  /*7710*/  SHFL.IDX PT, R0, R0, 0x2, 0x181f ;  /* 0x00581f0000007f89 */ /* 0x000ee200000e0000 */
[-C--:B-1---5:R-:W-:Y:S02]  /*7720*/  IADD3 R8, P2, R6, R248.reuse, RZ ;  /* 0x000000f806087210 */ /* 0x0a2fe40007f5e0ff */
[C---:B--2---:R-:W-:Y:S02]  /*7730*/  IADD3 R12, P1, R3.reuse, R248, RZ ;  /* 0x000000f8030c7210 */ /* 0x044fe40007f3e0ff */
[-C--:B------:R-:W-:Y:S03]  /*7740*/  IADD3 R10, P0, R3, R246.reuse, RZ ;  /* 0x000000f6030a7210 */ /* 0x080fe60007f1e0ff */
[----:B----4-:R-:W-:Y:S01]  /*7750*/  IMAD.X R13, R4, 0x1, R245, P1 ;  /* 0x00000001040d7824 */ /* 0x010fe200008e06f5 */
[----:B------:R-:W-:Y:S01]  /*7760*/  IADD3 R6, P1, R6, R246, RZ ;  /* 0x000000f606067210 */ /* 0x000fe20007f3e0ff */
[----:B------:R-:W-:Y:S01]  /*7770*/  IMAD.X R11, R4, 0x1, R223, P0 ;  /* 0x00000001040b7824 */ /* 0x000fe200000e06df */
[----:B---3--:R-:W-:Y:S02]  /*7780*/  IADD3 R4, P0, R2, R248, RZ ;  /* 0x000000f802047210 */ /* 0x008fe40007f1e0ff */
[----:B------:R1:W-:Y:S01]  /*7790*/  LDGSTS.E.BYPASS.LTC128B.128 [R15], [R12.64], !P5 ;  /* 0x000000000c0f7fae */ /* 0x0003e2000e901d54 */
[C---:B------:R-:W-:Y:S03]  /*77a0*/  IMAD.X R9, R5.reuse, 0x1, R245, P2 ;  /* 0x0000000105097824 */ /* 0x040fe600010e06f5 */
[----:B------:R1:W-:Y:S01]  /*77b0*/  LDGSTS.E.BYPASS.LTC128B.128 [R15+0x1800], [R10.64], !P4 ;  /* 0x018000000a0f7fae */ /* 0x0003e2000e101d54 */
        /* <DEDUP_REMOVED lines=9> */
.L_x_971:
[-C--:B-1-3--:R-:W-:Y:S01]  /*7850*/  HMMA.16816.F32.BF16 R4, R48, R16.reuse, RZ ;  /* 0x000000103004723c */ /* 0x08afe200000418ff */
[----:B------:R-:W-:Y:S01]  /*7860*/  LDSM.16.M88.4 R212, [R230+0x5080] ;  /* 0x00508000e6d4783b */ /* 0x000fe20000000200 */
[----:B------:R-:W-:Y:S06]  /*7870*/  UISETP.GT.AND UP0, UPT, UR23, UR7, UPT ;  /* 0x000000071700728c */ /* 0x000fec000bf04270 */
[C---:B----4-:R-:W-:Y:S01]  /*7880*/  HMMA.16816.F32.BF16 R8, R44.reuse, R16, RZ ;  /* 0x000000102c08723c */ /* 0x050fe200000418ff */
[----:B------:R-:W0:Y:S01]  /*7890*/  LDGDEPBAR ;  /* 0x00000000000079af */ /* 0x000e220000000000 */
[----:B------:R-:W-:Y:S06]  /*78a0*/  PLOP3.LUT P0, PT, PT, PT, UP0, 0x80, 0x0 ;  /* 0x000000000000781c */ /* 0x000fec0003f0f008 */
[-C--:B------:R-:W-:Y:S01]  /*78b0*/  HMMA.16816.F32.BF16 R12, R44, R18.reuse, RZ ;  /* 0x000000122c0c723c */ /* 0x080fe200000418ff */
[----:B------:R-:W-:Y:S07]  /*78c0*/  LDSM.16.M88.4 R216, [R232+0xa080] ;  /* 0x00a08000e8d8783b */ /* 0x000fee0000000200 */
[C---:B------:R-:W-:Y:S08]  /*78d0*/  HMMA.16816.F32.BF16 R16, R48.reuse, R18, RZ ;  /* 0x000000123010723c */ /* 0x040ff000000418ff */
[-C--:B------:R-:W-:Y:S08]  /*78e0*/  HMMA.16816.F32.BF16 R20, R48, R32.reuse, RZ ;  /* 0x000000203014723c */ /* 0x080ff000000418ff */
[C---:B------:R-:W-:Y:S08]  /*78f0*/  HMMA.16816.F32.BF16 R24, R44.reuse, R32, RZ ;  /* 0x000000202c18723c */ /* 0x040ff000000418ff */
[-C--:B------:R-:W-:Y:S08]  /*7900*/  HMMA.16816.F32.BF16 R28, R44, R34.reuse, RZ ;  /* 0x000000222c1c723c */ /* 0x080ff000000418ff */
[C---:B------:R-:W-:Y:S08]  /*7910*/  HMMA.16816.F32.BF16 R32, R48.reuse, R34, RZ ;  /* 0x000000223020723c */ /* 0x040ff000000418ff */
[-C--:B------:R-:W-:Y:S08]  /*7920*/  HMMA.16816.F32.BF16 R36, R48, R140.reuse, RZ ;  /* 0x0000008c3024723c */ /* 0x080ff000000418ff */
[C---:B------:R-:W-:Y:S08]  /*7930*/  HMMA.16816.F32.BF16 R40, R44.reuse, R140, RZ ;  /* 0x0000008c2c28723c */ /* 0x040ff000000418ff */
[-C--:B------:R-:W-:Y:S08]  /*7940*/  HMMA.16816.F32.BF16 R44, R44, R142.reuse, RZ ;  /* 0x0000008e2c2c723c */ /* 0x080ff000000418ff */
[----:B------:R-:W-:Y:S01]  /*7950*/  HMMA.16816.F32.BF16 R48, R48, R142, RZ ;  /* 0x0000008e3030723c */ /* 0x000fe200000418ff */
[----:B------:R-:W1:Y:S07]  /*7960*/  LDSM.16.M88.4 R140, [R232+0x8080] ;  /* 0x00808000e88c783b */ /* 0x000e6e0000000200 */
[-C--:B------:R-:W-:Y:S08]  /*7970*/  HMMA.16816.F32.BF16 R4, R192, R196.reuse, R4 ;  /* 0x000000c4c004723c */ /* 0x080ff00000041804 */
[C---:B------:R-:W-:Y:S08]  /*7980*/  HMMA.16816.F32.BF16 R8, R200.reuse, R196, R8 ;  /* 0x000000c4c808723c */ /* 0x040ff00000041808 */
[-C--:B------:R-:W-:Y:S08]  /*7990*/  HMMA.16816.F32.BF16 R12, R200, R198.reuse, R12 ;  /* 0x000000c6c80c723c */ /* 0x080ff0000004180c */
[C---:B------:R-:W-:Y:S01]  /*79a0*/  HMMA.16816.F32.BF16 R16, R192.reuse, R198, R16 ;  /* 0x000000c6c010723c */ /* 0x040fe20000041810 */
[----:B------:R-:W3:Y:S07]  /*79b0*/  LDSM.16.M88.4 R196, [R230+0x5880] ;  /* 0x00588000e6c4783b */ /* 0x000eee0000000200 */
[-C--:B------:R-:W-:Y:S08]  /*79c0*/  HMMA.16816.F32.BF16 R20, R192, R204.reuse, R20 ;  /* 0x000000ccc014723c */ /* 0x080ff00000041814 */
[C---:B------:R-:W-:Y:S08]  /*79d0*/  HMMA.16816.F32.BF16 R24, R200.reuse, R204, R24 ;  /* 0x000000ccc818723c */ /* 0x040ff00000041818 */
[-C--:B------:R-:W-:Y:S08]  /*79e0*/  HMMA.16816.F32.BF16 R28, R200, R206.reuse, R28 ;  /* 0x000000cec81c723c */ /* 0x080ff0000004181c */
[C---:B------:R-:W-:Y:S01]  /*79f0*/  HMMA.16816.F32.BF16 R32, R192.reuse, R206, R32 ;  /* 0x000000cec020723c */ /* 0x040fe20000041820 */
[----:B------:R-:W4:Y:S07]  /*7a00*/  LDSM.16.M88.4 R204, [R230+0x6080] ;  /* 0x00608000e6cc783b */ /* 0x000f2e0000000200 */
[-C--:B------:R-:W-:Y:S08]  /*7a10*/  HMMA.16816.F32.BF16 R36, R192, R208.reuse, R36 ;  /* 0x000000d0c024723c */ /* 0x080ff00000041824 */
[C---:B------:R-:W-:Y:S08]  /*7a20*/  HMMA.16816.F32.BF16 R40, R200.reuse, R208, R40 ;  /* 0x000000d0c828723c */ /* 0x040ff00000041828 */
[-C--:B------:R-:W-:Y:S01]  /*7a30*/  HMMA.16816.F32.BF16 R44, R200, R210.reuse, R44 ;  /* 0x000000d2c82c723c */ /* 0x080fe2000004182c */
[----:B------:R-:W-:Y:S07]  /*7a40*/  LDSM.16.M88.4 R200, [R229] ;  /* 0x00000000e5c8783b */ /* 0x000fee0000000200 */
[----:B------:R-:W-:Y:S01]  /*7a50*/  HMMA.16816.F32.BF16 R48, R192, R210, R48 ;  /* 0x000000d2c030723c */ /* 0x000fe20000041830 */
[----:B------:R-:W2:Y:S07]  /*7a60*/  LDSM.16.M88.4 R192, [R234+0x8080] ;  /* 0x00808000eac0783b */ /* 0x000eae0000000200 */
[-C--:B-1----:R-:W-:Y:S01]  /*7a70*/  HMMA.16816.F32.BF16 R4, R140, R212.reuse, R4 ;  /* 0x000000d48c04723c */ /* 0x082fe20000041804 */
[----:B------:R-:W1:Y:S07]  /*7a80*/  LDSM.16.M88.4 R208, [R234+0xa080] ;  /* 0x00a08000ead0783b */ /* 0x000e6e0000000200 */
[C---:B------:R-:W-:Y:S08]  /*7a90*/  HMMA.16816.F32.BF16 R8, R216.reuse, R212, R8 ;  /* 0x000000d4d808723c */ /* 0x040ff00000041808 */
[-C--:B------:R-:W-:Y:S08]  /*7aa0*/  HMMA.16816.F32.BF16 R12, R216, R214.reuse, R12 ;  /* 0x000000d6d80c723c */ /* 0x080ff0000004180c */
[C---:B------:R-:W-:Y:S01]  /*7ab0*/  HMMA.16816.F32.BF16 R16, R140.reuse, R214, R16 ;  /* 0x000000d68c10723c */ /* 0x040fe20000041810 */
[----:B------:R-:W-:Y:S07]  /*7ac0*/  LDSM.16.M88.4 R212, [R229+0x1000] ;  /* 0x00100000e5d4783b */ /* 0x000fee0000000200 */
[-C--:B---3--:R-:W-:Y:S08]  /*7ad0*/  HMMA.16816.F32.BF16 R20, R140, R196.reuse, R20 ;  /* 0x000000c48c14723c */ /* 0x088ff00000041814 */
[C---:B------:R-:W-:Y:S08]  /*7ae0*/  HMMA.16816.F32.BF16 R24, R216.reuse, R196, R24 ;  /* 0x000000c4d818723c */ /* 0x040ff00000041818 */
[-C--:B------:R-:W-:Y:S08]  /*7af0*/  HMMA.16816.F32.BF16 R28, R216, R198.reuse, R28 ;  /* 0x000000c6d81c723c */ /* 0x080ff0000004181c */
[C---:B------:R-:W-:Y:S01]  /*7b00*/  HMMA.16816.F32.BF16 R32, R140.reuse, R198, R32 ;  /* 0x000000c68c20723c */ /* 0x040fe20000041820 */
[----:B------:R-:W3:Y:S07]  /*7b10*/  LDSM.16.M88.4 R196, [R229+0x800] ;  /* 0x00080000e5c4783b */ /* 0x000eee0000000200 */
[-C--:B----4-:R-:W-:Y:S08]  /*7b20*/  HMMA.16816.F32.BF16 R36, R140, R204.reuse, R36 ;  /* 0x000000cc8c24723c */ /* 0x090ff00000041824 */
[C---:B------:R-:W-:Y:S08]  /*7b30*/  HMMA.16816.F32.BF16 R40, R216.reuse, R204, R40 ;  /* 0x000000ccd828723c */ /* 0x040ff00000041828 */
[-C--:B------:R-:W-:Y:S01]  /*7b40*/  HMMA.16816.F32.BF16 R44, R216, R206.reuse, R44 ;  /* 0x000000ced82c723c */ /* 0x080fe2000004182c */
[----:B------:R-:W-:Y:S07]  /*7b50*/  LDSM.16.M88.4 R216, [R231+0xe080] ;  /* 0x00e08000e7d8783b */ /* 0x000fee0000000200 */
[----:B------:R-:W-:Y:S01]  /*7b60*/  HMMA.16816.F32.BF16 R48, R140, R206, R48 ;  /* 0x000000ce8c30723c */ /* 0x000fe20000041830 */
[----:B------:R-:W-:Y:S07]  /*7b70*/  LDSM.16.M88.4 R140, [R231+0xc080] ;  /* 0x00c08000e78c783b */ /* 0x000fee0000000200 */
[-C--:B--2---:R-:W-:Y:S01]  /*7b80*/  HMMA.16816.F32.BF16 R4, R192, R200.reuse, R4 ;  /* 0x000000c8c004723c */ /* 0x084fe20000041804 */
[----:B------:R-:W2:Y:S07]  /*7b90*/  LDSM.16.M88.4 R204, [R224+0x6880] ;  /* 0x00688000e0cc783b */ /* 0x000eae0000000200 */
[C---:B-1----:R-:W-:Y:S08]  /*7ba0*/  HMMA.16816.F32.BF16 R8, R208.reuse, R200, R8 ;  /* 0x000000c8d008723c */ /* 0x042ff00000041808 */
[-C--:B------:R-:W-:Y:S08]  /*7bb0*/  HMMA.16816.F32.BF16 R12, R208, R202.reuse, R12 ;  /* 0x000000cad00c723c */ /* 0x080ff0000004180c */
[C---:B------:R-:W-:Y:S01]  /*7bc0*/  HMMA.16816.F32.BF16 R16, R192.reuse, R202, R16 ;  /* 0x000000cac010723c */ /* 0x040fe20000041810 */
[----:B------:R-:W1:Y:S07]  /*7bd0*/  LDSM.16.M88.4 R200, [R224+0x7080] ;  /* 0x00708000e0c8783b */ /* 0x000e6e0000000200 */
[-C--:B---3--:R-:W-:Y:S08]  /*7be0*/  HMMA.16816.F32.BF16 R20, R192, R196.reuse, R20 ;  /* 0x000000c4c014723c */ /* 0x088ff00000041814 */
        /* <DEDUP_REMOVED lines=10> */
[-C--:B--2---:R-:W-:Y:S01]  /*7c90*/  HMMA.16816.F32.BF16 R4, R140, R204.reuse, R4 ;  /* 0x000000cc8c04723c */ /* 0x084fe20000041804 */
[----:B------:R-:W-:Y:S07]  /*7ca0*/  LDSM.16.M88.4 R212, [R238] ;  /* 0x00000000eed4783b */ /* 0x000fee0000000200 */
[C---:B------:R-:W-:Y:S08]  /*7cb0*/  HMMA.16816.F32.BF16 R8, R216.reuse, R204, R8 ;  /* 0x000000ccd808723c */ /* 0x040ff00000041808 */
[-C--:B------:R-:W-:Y:S08]  /*7cc0*/  HMMA.16816.F32.BF16 R12, R216, R206.reuse, R12 ;  /* 0x000000ced80c723c */ /* 0x080ff0000004180c */
[C---:B------:R-:W-:Y:S01]  /*7cd0*/  HMMA.16816.F32.BF16 R16, R140.reuse, R206, R16 ;  /* 0x000000ce8c10723c */ /* 0x040fe20000041810 */
[----:B------:R-:W2:Y:S07]  /*7ce0*/  LDSM.16.M88.4 R204, [R239] ;  /* 0x00000000efcc783b */ /* 0x000eae0000000200 */
[-C--:B-1----:R-:W-:Y:S08]  /*7cf0*/  HMMA.16816.F32.BF16 R20, R140, R200.reuse, R20 ;  /* 0x000000c88c14723c */ /* 0x082ff00000041814 */
[C---:B------:R-:W-:Y:S08]  /*7d00*/  HMMA.16816.F32.BF16 R24, R216.reuse, R200, R24 ;  /* 0x000000c8d818723c */ /* 0x040ff00000041818 */
[-C--:B------:R-:W-:Y:S08]  /*7d10*/  HMMA.16816.F32.BF16 R28, R216, R202.reuse, R28 ;  /* 0x000000cad81c723c */ /* 0x080ff0000004181c */
[C---:B------:R-:W-:Y:S01]  /*7d20*/  HMMA.16816.F32.BF16 R32, R140.reuse, R202, R32 ;  /* 0x000000ca8c20723c */ /* 0x040fe20000041820 */
[----:B------:R-:W1:Y:S07]  /*7d30*/  LDSM.16.M88.4 R200, [R237] ;  /* 0x00000000edc8783b */ /* 0x000e6e0000000200 */
[-C--:B---3--:R-:W-:Y:S08]  /*7d40*/  HMMA.16816.F32.BF16 R36, R140, R192.reuse, R36 ;  /* 0x000000c08c24723c */ /* 0x088ff00000041824 */
[C---:B------:R-:W-:Y:S08]  /*7d50*/  HMMA.16816.F32.BF16 R40, R216.reuse, R192, R40 ;  /* 0x000000c0d828723c */ /* 0x040ff00000041828 */
[-C--:B------:R-:W-:Y:S01]  /*7d60*/  HMMA.16816.F32.BF16 R44, R216, R194.reuse, R44 ;  /* 0x000000c2d82c723c */ /* 0x080fe2000004182c */
[----:B------:R-:W-:Y:S07]  /*7d70*/  LDSM.16.M88.4 R216, [R236+0xe080] ;  /* 0x00e08000ecd8783b */ /* 0x000fee0000000200 */
[----:B------:R-:W-:Y:S01]  /*7d80*/  HMMA.16816.F32.BF16 R48, R140, R194, R48 ;  /* 0x000000c28c30723c */ /* 0x000fe20000041830 */
[----:B------:R-:W-:Y:S07]  /*7d90*/  LDSM.16.M88.4 R140, [R232+0xc080] ;  /* 0x00c08000e88c783b */ /* 0x000fee0000000200 */
[-C--:B--2---:R-:W-:Y:S01]  /*7da0*/  HMMA.16816.F32.BF16 R4, R196, R204.reuse, R4 ;  /* 0x000000ccc404723c */ /* 0x084fe20000041804 */
[----:B------:R-:W2:Y:S07]  /*7db0*/  LDSM.16.M88.4 R192, [R230+0x6880] ;  /* 0x00688000e6c0783b */ /* 0x000eae0000000200 */
        /* <DEDUP_REMOVED lines=8> */
[----:B------:R-:W-:Y:S07]  /*7e40*/  LDSM.16.M88.4 R212, [R230+0x7880] ;  /* 0x00788000e6d4783b */ /* 0x000fee0000000200 */
[-C--:B-1----:R-:W-:Y:S08]  /*7e50*/  HMMA.16816.F32.BF16 R36, R196, R200.reuse, R36 ;  /* 0x000000c8c424723c */ /* 0x082ff00000041824 */
[C---:B------:R-:W-:Y:S08]  /*7e60*/  HMMA.16816.F32.BF16 R40, R208.reuse, R200, R40 ;  /* 0x000000c8d028723c */ /* 0x040ff00000041828 */
[-C--:B------:R-:W-:Y:S01]  /*7e70*/  HMMA.16816.F32.BF16 R44, R208, R202.reuse, R44 ;  /* 0x000000cad02c723c */ /* 0x080fe2000004182c */
[----:B------:R-:W1:Y:S07]  /*7e80*/  LDSM.16.M88.4 R208, [R230+0x7080] ;  /* 0x00708000e6d0783b */ /* 0x000e6e0000000200 */
[----:B------:R-:W-:Y:S01]  /*7e90*/  HMMA.16816.F32.BF16 R48, R196, R202, R48 ;  /* 0x000000cac430723c */ /* 0x000fe20000041830 */
[----:B------:R-:W-:Y:S07]  /*7ea0*/  LDSM.16.M88.4 R196, [R234+0xc080] ;  /* 0x00c08000eac4783b */ /* 0x000fee0000000200 */
[-C--:B--2---:R-:W-:Y:S01]  /*7eb0*/  HMMA.16816.F32.BF16 R4, R140, R192.reuse, R4 ;  /* 0x000000c08c04723c */ /* 0x084fe20000041804 */
[----:B------:R-:W2:Y:S07]  /*7ec0*/  LDSM.16.M88.4 R200, [R229+0x1800] ;  /* 0x00180000e5c8783b */ /* 0x000eae0000000200 */
[C---:B---3--:R-:W-:Y:S08]  /*7ed0*/  HMMA.16816.F32.BF16 R8, R204.reuse, R192, R8 ;  /* 0x000000c0cc08723c */ /* 0x048ff00000041808 */
[-C--:B------:R-:W-:Y:S08]  /*7ee0*/  HMMA.16816.F32.BF16 R12, R204, R194.reuse, R12 ;  /* 0x000000c2cc0c723c */ /* 0x080ff0000004180c */
[C---:B------:R-:W-:Y:S08]  /*7ef0*/  HMMA.16816.F32.BF16 R16, R140.reuse, R194, R16 ;  /* 0x000000c28c10723c */ /* 0x040ff00000041810 */
[-C--:B-1----:R-:W-:Y:S08]  /*7f00*/  HMMA.16816.F32.BF16 R20, R140, R208.reuse, R20 ;  /* 0x000000d08c14723c */ /* 0x082ff00000041814 */
[C---:B------:R-:W-:Y:S08]  /*7f10*/  HMMA.16816.F32.BF16 R24, R204.reuse, R208, R24 ;  /* 0x000000d0cc18723c */ /* 0x040ff00000041818 */
[-C--:B------:R-:W-:Y:S08]  /*7f20*/  HMMA.16816.F32.BF16 R28, R204, R210.reuse, R28 ;  /* 0x000000d2cc1c723c */ /* 0x080ff0000004181c */
[C---:B------:R-:W-:Y:S08]  /*7f30*/  HMMA.16816.F32.BF16 R32, R140.reuse, R210, R32 ;  /* 0x000000d28c20723c */ /* 0x040ff00000041820 */
[-C--:B------:R-:W-:Y:S08]  /*7f40*/  HMMA.16816.F32.BF16 R36, R140, R212.reuse, R36 ;  /* 0x000000d48c24723c */ /* 0x080ff00000041824 */
[C---:B------:R-:W-:Y:S08]  /*7f50*/  HMMA.16816.F32.BF16 R40, R204.reuse, R212, R40 ;  /* 0x000000d4cc28723c */ /* 0x040ff00000041828 */
[-C--:B------:R-:W-:Y:S08]  /*7f60*/  HMMA.16816.F32.BF16 R44, R204, R214.reuse, R44 ;  /* 0x000000d6cc2c723c */ /* 0x080ff0000004182c */
[----:B------:R-:W-:Y:S08]  /*7f70*/  HMMA.16816.F32.BF16 R48, R140, R214, R48 ;  /* 0x000000d68c30723c */ /* 0x000ff00000041830 */
[-C--:B--2---:R-:W-:Y:S08]  /*7f80*/  HMMA.16816.F32.BF16 R4, R196, R200.reuse, R4 ;  /* 0x000000c8c404723c */ /* 0x084ff00000041804 */
[C---:B------:R-:W-:Y:S08]  /*7f90*/  HMMA.16816.F32.BF16 R8, R216.reuse, R200, R8 ;  /* 0x000000c8d808723c */ /* 0x040ff00000041808 */
[-C--:B------:R-:W-:Y:S08]  /*7fa0*/  HMMA.16816.F32.BF16 R12, R216, R202.reuse, R12 ;  /* 0x000000cad80c723c */ /* 0x080ff0000004180c */
        /* <DEDUP_REMOVED lines=26> */
[----:B------:R-:W2:Y:S10]  /*8150*/  MUFU.TANH R143, R18 ;  /* 0x00000012008f7308 */ /* 0x000eb40000002400 */
[----:B------:R2:W2:Y:S01]  /*8160*/  MUFU.TANH R142, R19 ;  /* 0x00000013008e7308 */ /* 0x0004a20000002400 */
[----:B-1----:R-:W1:Y:S01]  /*8170*/  LDSM.16.M88.4 R8, [R229+0x2800] ;  /* 0x00280000e508783b */ /* 0x002e620000000200 */
[----:B------:R-:W-:Y:S04]  /*8180*/  DEPBAR.LE SB0, 0x0 ;  /* 0x000080000000791a */ /* 0x000fe80000000000 */
[-C--:B----4-:R-:W-:Y:S04]  /*8190*/  HMMA.16816.F32.BF16 R20, R196, R4.reuse, R20 ;  /* 0x00000004c414723c */ /* 0x090fe80000041814 */
[----:B------:R-:W4:Y:S01]  /*81a0*/  MUFU.TANH R200, R12 ;  /* 0x0000000c00c87308 */ /* 0x000f220000002400 */
[----:B------:R-:W-:Y:S03]  /*81b0*/  BAR.SYNC.DEFER_BLOCKING 0x0 ;  /* 0x0000000000007b1d */ /* 0x000fe60000010000 */
[C---:B------:R-:W-:Y:S06]  /*81c0*/  HMMA.16816.F32.BF16 R24, R216.reuse, R4, R24 ;  /* 0x00000004d818723c */ /* 0x040fec0000041818 */
[----:B------:R-:W1:Y:S02]  /*81d0*/  MUFU.TANH R194, R13 ;  /* 0x0000000d00c27308 */ /* 0x000e640000002400 */
[-C--:B------:R-:W-:Y:S08]  /*81e0*/  HMMA.16816.F32.BF16 R28, R216, R6.reuse, R28 ;  /* 0x00000006d81c723c */ /* 0x080ff0000004181c */
[----:B------:R-:W2:Y:S01]  /*81f0*/  MUFU.TANH R214, R14 ;  /* 0x0000000e00d67308 */ /* 0x000ea20000002400 */
[C---:B------:R-:W-:Y:S04]  /*8200*/  HMMA.16816.F32.BF16 R32, R196.reuse, R6, R32 ;  /* 0x00000006c420723c */ /* 0x040fe80000041820 */
[----:B------:R-:W-:Y:S02]  /*8210*/  FMUL.FTZ R20, R20, c[0x0][0x320] ;  /* 0x0000c80014147a20 */ /* 0x000fe40000410000 */
[----:B------:R-:W-:Y:S03]  /*8220*/  FMUL.FTZ R21, R21, c[0x0][0x320] ;  /* 0x0000c80015157a20 */ /* 0x000fe60000410000 */
[----:B------:R-:W2:Y:S03]  /*8230*/  MUFU.TANH R213, R15 ;  /* 0x0000000f00d57308 */ /* 0x000ea60000002400 */
[----:B------:R-:W-:Y:S01]  /*8240*/  FMUL.FTZ R22, R22, c[0x0][0x320] ;  /* 0x0000c80016167a20 */ /* 0x000fe20000410000 */
[-C--:B-1----:R-:W-:Y:S03]  /*8250*/  HMMA.16816.F32.BF16 R36, R196, R8.reuse, R36 ;  /* 0x00000008c424723c */ /* 0x082fe60000041824 */
[----:B------:R-:W-:Y:S02]  /*8260*/  FMUL.FTZ R23, R23, c[0x0][0x320] ;  /* 0x0000c80017177a20 */ /* 0x000fe40000410000 */
[----:B------:R-:W-:Y:S01]  /*8270*/  FMUL.FTZ R24, R24, c[0x0][0x320] ;  /* 0x0000c80018187a20 */ /* 0x000fe20000410000 */
[----:B------:R-:W1:Y:S01]  /*8280*/  MUFU.TANH R135, R20 ;  /* 0x0000001400877308 */ /* 0x000e620000002400 */
[----:B------:R-:W-:Y:S01]  /*8290*/  FMUL.FTZ R25, R25, c[0x0][0x320] ;  /* 0x0000c80019197a20 */ /* 0x000fe20000410000 */
[C---:B------:R-:W-:Y:S04]  /*82a0*/  HMMA.16816.F32.BF16 R40, R216.reuse, R8, R40 ;  /* 0x00000008d828723c */ /* 0x040fe80000041828 */
[----:B------:R-:W-:Y:S02]  /*82b0*/  FMUL.FTZ R26, R26, c[0x0][0x320] ;  /* 0x0000c8001a1a7a20 */ /* 0x000fe40000410000 */
[----:B------:R-:W-:Y:S02]  /*82c0*/  FMUL.FTZ R27, R27, c[0x0][0x320] ;  /* 0x0000c8001b1b7a20 */ /* 0x000fe40000410000 */
[----:B------:R-:W1:Y:S01]  /*82d0*/  MUFU.TANH R133, R21 ;  /* 0x0000001500857308 */ /* 0x000e620000002400 */
[-C--:B------:R-:W-:Y:S03]  /*82e0*/  HMMA.16816.F32.BF16 R44, R216, R10.reuse, R44 ;  /* 0x0000000ad82c723c */ /* 0x080fe6000004182c */
[----:B------:R-:W-:Y:S02]  /*82f0*/  FMUL.FTZ R28, R28, c[0x0][0x320] ;  /* 0x0000c8001c1c7a20 */ /* 0x000fe40000410000 */
[----:B------:R-:W-:Y:S02]  /*8300*/  FMUL.FTZ R29, R29, c[0x0][0x320] ;  /* 0x0000c8001d1d7a20 */ /* 0x000fe40000410000 */
[----:B------:R-:W-:Y:S01]  /*8310*/  FMUL.FTZ R30, R30, c[0x0][0x320] ;  /* 0x0000c8001e1e7a20 */ /* 0x000fe20000410000 */
[----:B------:R-:W-:Y:S01]  /*8320*/  HMMA.16816.F32.BF16 R48, R196, R10, R48 ;  /* 0x0000000ac430723c */ /* 0x000fe20000041830 */
[----:B------:R1:W1:Y:S03]  /*8330*/  MUFU.TANH R140, R22 ;  /* 0x00000016008c7308 */ /* 0x0002660000002400 */
[----:B------:R-:W-:Y:S03]  /*8340*/  FMUL.FTZ R31, R31, c[0x0][0x320] ;  /* 0x0000c8001f1f7a20 */ /* 0x000fe60000410000 */
[----:B------:R-:W-:Y:S02]  /*8350*/  FMUL.FTZ R42, R42, c[0x0][0x320] ;  /* 0x0000c8002a2a7a20 */ /* 0x000fe40000410000 */
[----:B------:R-:W-:Y:S02]  /*8360*/  FMUL.FTZ R43, R43, c[0x0][0x320] ;  /* 0x0000c8002b2b7a20 */ /* 0x000fe40000410000 */
[----:B------:R3:W3:Y:S05]  /*8370*/  MUFU.TANH R137, R23 ;  /* 0x0000001700897308 */ /* 0x0006ea0000002400 */
[----:B------:R-:W-:Y:S02]  /*8380*/  FMUL.FTZ R46, R46, c[0x0][0x320] ;  /* 0x0000c8002e2e7a20 */ /* 0x000fe40000410000 */
[----:B------:R-:W-:Y:S03]  /*8390*/  FMUL.FTZ R47, R47, c[0x0][0x320] ;  /* 0x0000c8002f2f7a20 */ /* 0x000fe60000410000 */
[----:B------:R4:W4:Y:S03]  /*83a0*/  MUFU.TANH R204, R24 ;  /* 0x0000001800cc7308 */ /* 0x0009260000002400 */
[----:B--2---:R-:W-:Y:S02]  /*83b0*/  FMUL.FTZ R19, R48, c[0x0][0x320] ;  /* 0x0000c80030137a20 */ /* 0x004fe40000410000 */
[----:B-1----:R-:W-:Y:S02]  /*83c0*/  FMUL.FTZ R22, R37, c[0x0][0x320] ;  /* 0x0000c80025167a20 */ /* 0x002fe40000410000 */
[----:B------:R-:W-:Y:S02]  /*83d0*/  FMUL.FTZ R18, R49, c[0x0][0x320] ;  /* 0x0000c80031127a20 */ /* 0x000fe40000410000 */
[----:B------:R-:W-:Y:S01]  /*83e0*/  FMUL.FTZ R21, R50, c[0x0][0x320] ;  /* 0x0000c80032157a20 */ /* 0x000fe20000410000 */
[----:B------:R1:W2:Y:S01]  /*83f0*/  MUFU.TANH R208, R25 ;  /* 0x0000001900d07308 */ /* 0x0002a20000002400 */
[----:B------:R-:W-:Y:S02]  /*8400*/  FMUL.FTZ R20, R51, c[0x0][0x320] ;  /* 0x0000c80033147a20 */ /* 0x000fe40000410000 */
[----:B---3--:R-:W-:Y:S07]  /*8410*/  FMUL.FTZ R23, R45, c[0x0][0x320] ;  /* 0x0000c8002d177a20 */ /* 0x008fee0000410000 */
[----:B------:R3:W2:Y:S01]  /*8420*/  MUFU.TANH R220, R26 ;  /* 0x0000001a00dc7308 */ /* 0x0006a20000002400 */
[----:B----4-:R-:W-:Y:S09]  /*8430*/  FMUL.FTZ R24, R36, c[0x0][0x320] ;  /* 0x0000c80024187a20 */ /* 0x010ff20000410000 */
[----:B------:R4:W2:Y:S01]  /*8440*/  MUFU.TANH R215, R27 ;  /* 0x0000001b00d77308 */ /* 0x0008a20000002400 */
[----:B-1----:R-:W-:Y:S02]  /*8450*/  FMUL.FTZ R25, R33, c[0x0][0x320] ;  /* 0x0000c80021197a20 */ /* 0x002fe40000410000 */
[----:B------:R-:W-:Y:S07]  /*8460*/  FMUL.FTZ R33, R34, c[0x0][0x320] ;  /* 0x0000c80022217a20 */ /* 0x000fee0000410000 */
[----:B------:R1:W1:Y:S01]  /*8470*/  MUFU.TANH R141, R28 ;  /* 0x0000001c008d7308 */ /* 0x0002620000002400 */
[----:B---3--:R-:W-:Y:S02]  /*8480*/  FMUL.FTZ R26, R32, c[0x0][0x320] ;  /* 0x0000c800201a7a20 */ /* 0x008fe40000410000 */
[----:B------:R-:W-:Y:S07]  /*8490*/  FMUL.FTZ R32, R35, c[0x0][0x320] ;  /* 0x0000c80023207a20 */ /* 0x000fee0000410000 */
[----:B------:R3:W2:Y:S01]  /*84a0*/  MUFU.TANH R136, R29 ;  /* 0x0000001d00887308 */ /* 0x0006a20000002400 */
[----:B----4-:R-:W-:Y:S09]  /*84b0*/  FMUL.FTZ R27, R39, c[0x0][0x320] ;  /* 0x0000c800271b7a20 */ /* 0x010ff20000410000 */
[----:B------:R4:W2:Y:S01]  /*84c0*/  MUFU.TANH R212, R30 ;  /* 0x0000001e00d47308 */ /* 0x0008a20000002400 */
[----:B-1----:R-:W-:Y:S09]  /*84d0*/  FMUL.FTZ R28, R38, c[0x0][0x320] ;  /* 0x0000c800261c7a20 */ /* 0x002ff20000410000 */
[----:B------:R1:W1:Y:S01]  /*84e0*/  MUFU.TANH R209, R31 ;  /* 0x0000001f00d17308 */ /* 0x0002620000002400 */
[----:B---3--:R-:W-:Y:S09]  /*84f0*/  FMUL.FTZ R29, R44, c[0x0][0x320] ;  /* 0x0000c8002c1d7a20 */ /* 0x008ff20000410000 */
[----:B------:R-:W3:Y:S01]  /*8500*/  MUFU.TANH R16, R16 ;  /* 0x0000001000107308 */ /* 0x000ee20000002400 */
[----:B----4-:R-:W-:Y:S09]  /*8510*/  FMUL.FTZ R30, R41, c[0x0][0x320] ;  /* 0x0000c800291e7a20 */ /* 0x010ff20000410000 */
[----:B------:R-:W4:Y:S01]  /*8520*/  MUFU.TANH R17, R17 ;  /* 0x0000001100117308 */ /* 0x000f220000002400 */
[----:B-1----:R-:W-:Y:S09]  /*8530*/  FMUL.FTZ R31, R40, c[0x0][0x320] ;  /* 0x0000c800281f7a20 */ /* 0x002ff20000410000 */
        /* <DEDUP_REMOVED lines=22> */
[----:B------:R-:W-:Y:S01]  /*86a0*/  UIMAD UR4, UR23, 0x30, UR11 ;  /* 0x00000030170478a4 */ /* 0x000fe2000f8e020b */
[----:B------:R-:W-:Y:S01]  /*86b0*/  IMAD.MOV.U32 R242, RZ, RZ, RZ ;  /* 0x000000fffff27224 */ /* 0x000fe200078e00ff */
[----:B------:R-:W-:Y:S04]  /*86c0*/  IADD3 R14, -R244, 0x10, RZ ;  /* 0x00000010f40e7810 */ /* 0x000fe80007ffe1ff */
[----:B------:R-:W-:Y:S01]  /*86d0*/  IMAD.U32 R2, RZ, RZ, UR4 ;  /* 0x00000004ff027e24 */ /* 0x000fe2000f8e00ff */
[----:B------:R-:W-:Y:S04]  /*86e0*/  LOP3.LUT R14, R14, 0xf, RZ, 0xc0, !PT ;  /* 0x0000000f0e0e7812 */ /* 0x000fe800078ec0ff */
        /* <DEDUP_REMOVED lines=28> */
[----:B------:R-:W1:Y:S04]  /*88b0*/  SHFL.IDX PT, R5, R0, 0x1, 0x181f ;  /* 0x00381f0000057f89 */ /* 0x000e6800000e0000 */
[----:B------:R-:W1:Y:S01]  /*88c0*/  SHFL.IDX PT, R0, R0, 0x2, 0x181f ;  /* 0x00581f0000007f89 */ /* 0x000e6200000e0000 */
[-C--:B--2--5:R-:W-:Y:S02]  /*88d0*/  IADD3 R8, P2, R6, R248.reuse, RZ ;  /* 0x000000f806087210 */ /* 0x0a4fe40007f5e0ff */
[C---:B---3--:R-:W-:Y:S02]  /*88e0*/  IADD3 R12, P1, R3.reuse, R248, RZ ;  /* 0x000000f8030c7210 */ /* 0x048fe40007f3e0ff */
[-C--:B------:R-:W-:Y:S03]  /*88f0*/  IADD3 R10, P0, R3, R246.reuse, RZ ;  /* 0x000000f6030a7210 */ /* 0x080fe60007f1e0ff */
[----:B----4-:R-:W-:Y:S01]  /*8900*/  IMAD.X R13, R4, 0x1, R245, P1 ;  /* 0x00000001040d7824 */ /* 0x010fe200008e06f5 */
[----:B------:R-:W-:Y:S01]  /*8910*/  IADD3 R6, P1, R6, R246, RZ ;  /* 0x000000f606067210 */ /* 0x000fe20007f3e0ff */
[----:B------:R-:W-:Y:S01]  /*8920*/  IMAD.X R11, R4, 0x1, R223, P0 ;  /* 0x00000001040b7824 */ /* 0x000fe200000e06df */
[----:B-1----:R-:W-:Y:S02]  /*8930*/  IADD3 R4, P0, R2, R248, RZ ;  /* 0x000000f802047210 */ /* 0x002fe40007f1e0ff */
[----:B------:R1:W-:Y:S01]  /*8940*/  LDGSTS.E.BYPASS.LTC128B.128 [R247+0x5080], [R12.64], !P5 ;  /* 0x050800000cf77fae */ /* 0x0003e2000e901d54 */
        /* <DEDUP_REMOVED lines=11> */
.L_x_972:
[----:B-1234-:R-:W2:Y:S01]  /*8a00*/  LDL R2, [R1+0x30] ;  /* 0x0000300001027983 */ /* 0x01eea20000100800 */
[----:B------:R-:W-:Y:S02]  /*8a10*/  UISETP.NE.AND UP1, UPT, UR13, URZ, UPT ;  /* 0x0000003f0d00728c */ /* 0x000fe4000bf25270 */
[----:B------:R-:W-:Y:S01]  /*8a20*/  UIMAD UR4, UR23, -0x30, URZ ;  /* 0xffffffd0170478a4 */ /* 0x000fe2000f8e023f */
[----:B------:R-:W3:Y:S01]  /*8a30*/  LDL R35, [R1+0x1c] ;  /* 0x00001c0001237983 */ /* 0x000ee20000100800 */
[----:B------:R-:W-:Y:S02]  /*8a40*/  UISETP.NE.AND UP0, UPT, UR12, URZ, UPT ;  /* 0x0000003f0c00728c */ /* 0x000fe4000bf05270 */
[----:B------:R-:W-:Y:S01]  /*8a50*/  PLOP3.LUT P1, PT, PT, PT, UP1, 0x80, 0x0 ;  /* 0x000000000000781c */ /* 0x000fe20003f2f018 */
[----:B------:R-:W0:Y:S01]  /*8a60*/  LDGDEPBAR ;  /* 0x00000000000079af */ /* 0x000e220000000000 */
[----:B------:R-:W-:Y:S11]  /*8a70*/  PLOP3.LUT P0, PT, PT, PT, UP1, 0x80, 0x0 ;  /* 0x000000000000781c */ /* 0x000ff60003f0f018 */
[----:B--2---:R-:W-:Y:S04]  /*8a80*/  @P1 IMAD.HI.U32 R0, R2, c[0x0][0x2c8], RZ ;  /* 0x0000b20002001a27 */ /* 0x004fe800078e00ff */
[----:B------:R-:W-:Y:S01]  /*8a90*/  IMAD.MOV.U32 R4, RZ, RZ, R2 ;  /* 0x000000ffff047224 */ /* 0x000fe200078e0002 */
[----:B------:R-:W-:Y:S01]  /*8aa0*/  @P0 SHF.R.U32.HI R4, RZ, c[0x0][0x2cc], R0 ;  /* 0x0000b300ff040a19 */ /* 0x000fe20000011600 */
[----:B------:R-:W-:Y:S01]  /*8ab0*/  IMAD.U32 R0, RZ, RZ, UR4 ;  /* 0x00000004ff007e24 */ /* 0x000fe2000f8e00ff */
[----:B------:R-:W-:Y:S01]  /*8ac0*/  PLOP3.LUT P0, PT, PT, PT, UP0, 0x40, 0x0 ;  /* 0x000000000000781c */ /* 0x000fe20003f0e808 */
[----:B------:R-:W-:Y:S02]  /*8ad0*/  IMAD.U32 R2, RZ, RZ, UR22 ;  /* 0x00000016ff027e24 */ /* 0x000fe4000f8e00ff */
[----:B------:R-:W1:Y:S01]  /*8ae0*/  SHFL.IDX PT, R3, R4, RZ, 0x1c1f ;  /* 0x001c1fff04037589 */ /* 0x000e6200000e0000 */
[----:B---3--:R-:W-:Y:S05]  /*8af0*/  IADD3 R6, -R35, 0x1, R0 ;  /* 0x0000000123067810 */ /* 0x008fea0007ffe100 */
[----:B------:R-:W-:Y:S05]  /*8b00*/  IMAD R6, R2, c[0x0][0x1d0], R6 ;  /* 0x0000740002067a24 */ /* 0x000fea00078e0206 */
[----:B------:R-:W-:Y:S04]  /*8b10*/  IADD3 R6, R6, -c[0x0][0x168], RZ ;  /* 0x80005a0006067a10 */ /* 0x000fe80007ffe0ff */
[C---:B------:R-:W-:Y:S02]  /*8b20*/  IADD3 R5, R6.reuse, c[0x0][0x328], RZ ;  /* 0x0000ca0006057a10 */ /* 0x040fe40007ffe0ff */
[----:B------:R-:W-:Y:S03]  /*8b30*/  IADD3 R6, R6, UR19, RZ ;  /* 0x0000001306067c10 */ /* 0x000fe6000fffe0ff */
[----:B-1----:R-:W-:Y:S02]  /*8b40*/  IMAD.IADD R2, R5, 0x1, R3 ;  /* 0x0000000105027824 */ /* 0x002fe400078e0203 */
        /* <DEDUP_REMOVED lines=17> */
.L_x_975:
[----:B------:R-:W-:Y:S04]  /*8c60*/  MOV R7, c[0x0][0x32c] ;  /* 0x0000cb0000077a02 */ /* 0x000fe80000000f00 */
[----:B------:R-:W-:Y:S11]  /*8c70*/  ISETP.NE.AND P0, PT, R7, 0x1, PT ;  /* 0x000000010700780c */ /* 0x000ff60003f05270 */
[----:B------:R-:W-:Y:S02]  /*8c80*/  @!UPT UIADD3 URZ, URZ, URZ, URZ ;  /* 0x0000003f3f3ff290 */ /* 0x000fe4000fffe03f */
[----:B------:R-:W-:Y:S05]  /*8c90*/  @P0 IMAD.HI.U32 R7, R3, c[0x0][0x330], RZ ;  /* 0x0000cc0003070a27 */ /* 0x000fea00078e00ff */
[----:B------:R-:W-:Y:S02]  /*8ca0*/  @P0 SHF.R.U32.HI R3, RZ, c[0x0][0x334], R7 ;  /* 0x0000cd00ff030a19 */ /* 0x000fe40000011607 */
.L_x_976:
[----:B------:R-:W-:Y:S05]  /*8cb0*/  BSYNC B0 ;  /* 0x0000000000007941 */ /* 0x000fea0003800000 */
.L_x_974:
[----:B------:R-:W-:Y:S05]  /*8cc0*/  IADD3 R7, -R35, UR4, RZ ;  /* 0x0000000423077c10 */ /* 0x000fea000fffe1ff */
[----:B------:R-:W-:Y:S05]  /*8cd0*/  IMAD R3, R3, c[0x0][0x32c], R7 ;  /* 0x0000cb0003037a24 */ /* 0x000fea00078e0207 */
[----:B------:R-:W-:Y:S02]  /*8ce0*/  IADD3 R7, R3, c[0x0][0x32c], RZ ;  /* 0x0000cb0003077a10 */ /* 0x000fe40007ffe0ff */
[----:B------:R-:W-:Y:S02]  /*8cf0*/  IMNMX R0, R0, R3, !PT ;  /* 0x0000000300007217 */ /* 0x000fe40007800200 */
[----:B------:R-:W-:Y:S02]  /*8d00*/  IMNMX R2, R2, R7, PT ;  /* 0x0000000702027217 */ /* 0x000fe40003800200 */
.L_x_973:
[----:B------:R-:W-:Y:S01]  /*8d10*/  UISETP.GE.AND UP2, UPT, UR4, 0x1, UPT ;  /* 0x000000010400788c */ /* 0x000fe2000bf46270 */
[----:B------:R-:W1:Y:S01]  /*8d20*/  SHFL.IDX PT, R3, R4, 0x1, 0x1c1f ;  /* 0x003c1f0004037f89 */ /* 0x000e6200000e0000 */
[----:B------:R-:W-:Y:S02]  /*8d30*/  UISETP.GE.AND UP1, UPT, UR4, 0x2, UPT ;  /* 0x000000020400788c */ /* 0x000fe4000bf26270 */
[----:B------:R-:W-:Y:S02]  /*8d40*/  UISETP.GE.AND UP0, UPT, UR4, 0x9, UPT ;  /* 0x000000090400788c */ /* 0x000fe4000bf06270 */
[----:B------:R-:W-:Y:S01]  /*8d50*/  PLOP3.LUT P0, PT, PT, PT, UP2, 0x40, 0x0 ;  /* 0x000000000000781c */ /* 0x000fe20003f0e828 */
[----:B------:R-:W-:Y:S01]  /*8d60*/  UP2UR UR29, UPR, URZ, 0x2 ;  /* 0x000000023f1d7883 */ /* 0x000fe20008000000 */
[----:B------:R-:W-:Y:S01]  /*8d70*/  PLOP3.LUT P2, PT, PT, PT, UP1, 0x40, 0x0 ;  /* 0x000000000000781c */ /* 0x000fe20003f4e818 */
[----:B------:R-:W-:Y:S01]  /*8d80*/  UISETP.GE.AND UP1, UPT, UR4, 0xa, UPT ;  /* 0x0000000a0400788c */ /* 0x000fe2000bf26270 */
[----:B------:R-:W-:Y:S01]  /*8d90*/  ISETP.GT.AND P0, PT, R0, RZ, P0 ;  /* 0x000000ff0000720c */ /* 0x000fe20000704270 */
[----:B------:R-:W-:Y:S01]  /*8da0*/  UISETP.GE.AND UP5, UPT, UR4, 0x19, UPT ;  /* 0x000000190400788c */ /* 0x000fe2000bfa6270 */
[----:B------:R-:W-:Y:S01]  /*8db0*/  PLOP3.LUT P1, PT, PT, PT, UP0, 0x40, 0x0 ;  /* 0x000000000000781c */ /* 0x000fe20003f2e808 */
[----:B------:R-:W-:Y:S01]  /*8dc0*/  UP2UR UR28, UPR, URZ, 0x1 ;  /* 0x000000013f1c7883 */ /* 0x000fe20008000000 */
[----:B------:R-:W-:Y:S01]  /*8dd0*/  ISETP.LT.OR P0, PT, R2, 0x1, P0 ;  /* 0x000000010200780c */ /* 0x000fe20000701670 */
[----:B------:R-:W-:Y:S01]  /*8de0*/  UISETP.GE.AND UP0, UPT, UR4, 0x11, UPT ;  /* 0x000000110400788c */ /* 0x000fe2000bf06270 */
[C---:B------:R-:W-:Y:S01]  /*8df0*/  ISETP.GT.AND P2, PT, R0.reuse, 0x1, P2 ;  /* 0x000000010000780c */ /* 0x040fe20001744270 */
[----:B------:R-:W-:Y:S01]  /*8e00*/  UISETP.GE.AND UP6, UPT, UR4, 0x12, UPT ;  /* 0x000000120400788c */ /* 0x000fe2000bfc6270 */
[----:B------:R-:W-:Y:S01]  /*8e10*/  FSEL R9, R193, -INF , !P0 ;  /* 0xff800000c1097808 */ /* 0x000fe20004000000 */
[----:B------:R-:W-:Y:S01]  /*8e20*/  UP2UR UR30, UPR, URZ, 0x4 ;  /* 0x000000043f1e7883 */ /* 0x000fe20008000000 */
[----:B------:R-:W-:Y:S01]  /*8e30*/  PLOP3.LUT P0, PT, PT, PT, UP1, 0x40, 0x0 ;  /* 0x000000000000781c */ /* 0x000fe20003f0e818 */
[----:B------:R-:W-:Y:S01]  /*8e40*/  UISETP.GE.AND UP2, UPT, UR4, 0x22, UPT ;  /* 0x000000220400788c */ /* 0x000fe2000bf46270 */
[C---:B------:R-:W-:Y:S01]  /*8e50*/  ISETP.GT.AND P1, PT, R0.reuse, 0x8, P1 ;  /* 0x000000080000780c */ /* 0x040fe20000f24270 */
[----:B------:R-:W-:Y:S01]  /*8e60*/  UISETP.GE.AND UP4, UPT, UR4, 0x1a, UPT ;  /* 0x0000001a0400788c */ /* 0x000fe2000bf86270 */
[----:B------:R-:W-:Y:S01]  /*8e70*/  ISETP.GT.AND P0, PT, R0, 0x9, P0 ;  /* 0x000000090000780c */ /* 0x000fe20000704270 */
[----:B------:R-:W-:Y:S01]  /*8e80*/  UISETP.GE.AND UP3, UPT, UR4, 0x21, UPT ;  /* 0x000000210400788c */ /* 0x000fe2000bf66270 */
[C---:B------:R-:W-:Y:S01]  /*8e90*/  ISETP.LT.OR P2, PT, R2.reuse, 0x2, P2 ;  /* 0x000000020200780c */ /* 0x040fe20001741670 */
[----:B------:R-:W-:Y:S01]  /*8ea0*/  UP2UR UR31, UPR, URZ, 0x40 ;  /* 0x000000403f1f7883 */ /* 0x000fe20008000000 */
[C---:B------:R-:W-:Y:S01]  /*8eb0*/  ISETP.LT.OR P0, PT, R2.reuse, 0xa, P0 ;  /* 0x0000000a0200780c */ /* 0x040fe20000701670 */
[----:B------:R-:W-:Y:S01]  /*8ec0*/  UP2UR UR27, UPR, URZ, 0x2 ;  /* 0x000000023f1b7883 */ /* 0x000fe20008000000 */
[----:B------:R-:W-:Y:S01]  /*8ed0*/  ISETP.LT.OR P1, PT, R2, 0x9, P1 ;  /* 0x000000090200780c */ /* 0x000fe20000f21670 */
[----:B------:R-:W-:Y:S01]  /*8ee0*/  UP2UR UR26, UPR, URZ, 0x1 ;  /* 0x000000013f1a7883 */ /* 0x000fe20008000000 */
[----:B------:R-:W-:Y:S01]  /*8ef0*/  FSEL R17, R17, -INF , !P0 ;  /* 0xff80000011117808 */ /* 0x000fe20004000000 */
[----:B------:R-:W-:Y:S01]  /*8f00*/  UISETP.GE.AND UP1, UPT, UR4, 0x29, UPT ;  /* 0x000000290400788c */ /* 0x000fe2000bf26270 */
[----:B------:R-:W-:Y:S02]  /*8f10*/  PLOP3.LUT P0, PT, PT, PT, UP5, 0x40, 0x0 ;  /* 0x000000000000781c */ /* 0x000fe40003f0e858 */
[----:B------:R-:W-:Y:S02]  /*8f20*/  FSEL R15, R192, -INF , !P2 ;  /* 0xff800000c00f7808 */ /* 0x000fe40005000000 */
[----:B------:R-:W-:Y:S01]  /*8f30*/  PLOP3.LUT P2, PT, PT, PT, UP0, 0x40, 0x0 ;  /* 0x000000000000781c */ /* 0x000fe20003f4e808 */
[----:B------:R-:W-:Y:S01]  /*8f40*/  UISETP.GE.AND UP0, UPT, UR4, 0x2a, UPT ;  /* 0x0000002a0400788c */ /* 0x000fe2000bf06270 */
[----:B------:R-:W-:Y:S02]  /*8f50*/  FSEL R16, R16, -INF , !P1 ;  /* 0xff80000010107808 */ /* 0x000fe40004800000 */
[----:B------:R-:W-:Y:S01]  /*8f60*/  PLOP3.LUT P1, PT, PT, PT, UP6, 0x40, 0x0 ;  /* 0x000000000000781c */ /* 0x000fe20003f2e868 */
[----:B------:R-:W-:Y:S01]  /*8f70*/  UISETP.NE.AND UP6, UPT, UR12, URZ, UPT ;  /* 0x0000003f0c00728c */ /* 0x000fe2000bfc5270 */
[C---:B------:R-:W-:Y:S02]  /*8f80*/  ISETP.GT.AND P0, PT, R0.reuse, 0x18, P0 ;  /* 0x000000180000780c */ /* 0x040fe40000704270 */
[C---:B------:R-:W-:Y:S02]  /*8f90*/  ISETP.GT.AND P2, PT, R0.reuse, 0x10, P2 ;  /* 0x000000100000780c */ /* 0x040fe40001744270 */
[----:B------:R-:W-:Y:S02]  /*8fa0*/  ISETP.GT.AND P1, PT, R0, 0x11, P1 ;  /* 0x000000110000780c */ /* 0x000fe40000f24270 */
[C---:B------:R-:W-:Y:S02]  /*8fb0*/  ISETP.LT.OR P0, PT, R2.reuse, 0x19, P0 ;  /* 0x000000190200780c */ /* 0x040fe40000701670 */
[C---:B------:R-:W-:Y:S02]  /*8fc0*/  ISETP.LT.OR P2, PT, R2.reuse, 0x11, P2 ;  /* 0x000000110200780c */ /* 0x040fe40001741670 */
[----:B------:R-:W-:Y:S02]  /*8fd0*/  ISETP.LT.OR P1, PT, R2, 0x12, P1 ;  /* 0x000000120200780c */ /* 0x000fe40000f21670 */
[----:B------:R-:W-:Y:S02]  /*8fe0*/  FSEL R202, R26, -INF , !P0 ;  /* 0xff8000001aca7808 */ /* 0x000fe40004000000 */
[----:B------:R-:W-:Y:S02]  /*8ff0*/  PLOP3.LUT P0, PT, PT, PT, UP2, 0x40, 0x0 ;  /* 0x000000000000781c */ /* 0x000fe40003f0e828 */
[----:B------:R-:W-:Y:S02]  /*9000*/  FSEL R196, R135, -INF , !P2 ;  /* 0xff80000087c47808 */ /* 0x000fe40005000000 */
[----:B------:R-:W-:Y:S02]  /*9010*/  PLOP3.LUT P2, PT, PT, PT, UP4, 0x40, 0x0 ;  /* 0x000000000000781c */ /* 0x000fe40003f4e848 */
[----:B------:R-:W-:Y:S02]  /*9020*/  FSEL R198, R133, -INF , !P1 ;  /* 0xff80000085c67808 */ /* 0x000fe40004800000 */
[----:B------:R-:W-:Y:S02]  /*9030*/  PLOP3.LUT P1, PT, PT, PT, UP3, 0x40, 0x0 ;  /* 0x000000000000781c */ /* 0x000fe40003f2e838 */
[C---:B------:R-:W-:Y:S02]  /*9040*/  ISETP.GT.AND P0, PT, R0.reuse, 0x21, P0 ;  /* 0x000000210000780c */ /* 0x040fe40000704270 */
[C---:B------:R-:W-:Y:S02]  /*9050*/  ISETP.GT.AND P2, PT, R0.reuse, 0x19, P2 ;  /* 0x000000190000780c */ /* 0x040fe40001744270 */
[----:B------:R-:W-:Y:S02]  /*9060*/  ISETP.GT.AND P1, PT, R0, 0x20, P1 ;  /* 0x000000200000780c */ /* 0x000fe40000f24270 */
[C---:B------:R-:W-:Y:S02]  /*9070*/  ISETP.LT.OR P0, PT, R2.reuse, 0x22, P0 ;  /* 0x000000220200780c */ /* 0x040fe40000701670 */
[C---:B------:R-:W-:Y:S02]  /*9080*/  ISETP.LT.OR P2, PT, R2.reuse, 0x1a, P2 ;  /* 0x0000001a0200780c */ /* 0x040fe40001741670 */
[----:B------:R-:W-:Y:S02]  /*9090*/  ISETP.LT.OR P1, PT, R2, 0x21, P1 ;  /* 0x000000210200780c */ /* 0x000fe40000f21670 */
[----:B-----5:R-:W-:Y:S02]  /*90a0*/  FSEL R248, R22, -INF , !P0 ;  /* 0xff80000016f87808 */ /* 0x020fe40004000000 */
[----:B------:R-:W-:Y:S01]  /*90b0*/  PLOP3.LUT P0, PT, PT, PT, UP6, 0x40, 0x0 ;  /* 0x000000000000781c */ /* 0x000fe20003f0e868 */
[----:B------:R-:W-:Y:S01]  /*90c0*/  UISETP.NE.AND UP6, UPT, UR31, URZ, UPT ;  /* 0x0000003f1f00728c */ /* 0x000fe2000bfc5270 */
[----:B------:R-:W-:Y:S02]  /*90d0*/  FSEL R205, R25, -INF , !P2 ;  /* 0xff80000019cd7808 */ /* 0x000fe40005000000 */
[----:B------:R-:W-:Y:S02]  /*90e0*/  PLOP3.LUT P2, PT, PT, PT, UP1, 0x40, 0x0 ;  /* 0x000000000000781c */ /* 0x000fe40003f4e818 */
[----:B------:R-:W-:Y:S02]  /*90f0*/  FSEL R245, R24, -INF , !P1 ;  /* 0xff80000018f57808 */ /* 0x000fe40004800000 */
[----:B------:R-:W-:Y:S02]  /*9100*/  PLOP3.LUT P1, PT, PT, PT, UP0, 0x40, 0x0 ;  /* 0x000000000000781c */ /* 0x000fe40003f2e808 */
[C---:B------:R-:W-:Y:S02]  /*9110*/  ISETP.GT.AND P2, PT, R0.reuse, 0x28, P2 ;  /* 0x000000280000780c */ /* 0x040fe40001744270 */
[----:B------:R-:W-:Y:S01]  /*9120*/  ISETP.GT.AND P1, PT, R0, 0x29, P1 ;  /* 0x000000290000780c */ /* 0x000fe20000f24270 */
[--C-:B-1----:R-:W-:Y:S01]  /*9130*/  IMAD.IADD R0, R6, 0x1, R3.reuse ;  /* 0x0000000106007824 */ /* 0x102fe200078e0203 */
[C---:B------:R-:W-:Y:S02]  /*9140*/  ISETP.LT.OR P2, PT, R2.reuse, 0x29, P2 ;  /* 0x000000290200780c */ /* 0x040fe40001741670 */
[----:B------:R-:W-:Y:S01]  /*9150*/  ISETP.LT.OR P1, PT, R2, 0x2a, P1 ;  /* 0x0000002a0200780c */ /* 0x000fe20000f21670 */
[----:B------:R-:W-:Y:S01]  /*9160*/  IMAD.IADD R2, R5, 0x1, R3 ;  /* 0x0000000105027824 */ /* 0x000fe200078e0203 */
[----:B------:R-:W-:Y:S02]  /*9170*/  FSEL R51, R19, -INF , !P2 ;  /* 0xff80000013337808 */ /* 0x000fe40005000000 */
[----:B------:R-:W-:Y:S01]  /*9180*/  FSEL R34, R18, -INF , !P1 ;  /* 0xff80000012227808 */ /* 0x000fe20004800000 */
        /* <DEDUP_REMOVED lines=16> */
.L_x_979:
[----:B------:R-:W-:Y:S04]  /*9290*/  MOV R7, c[0x0][0x32c] ;  /* 0x0000cb0000077a02 */ /* 0x000fe80000000f00 */
[----:B------:R-:W-:Y:S11]  /*92a0*/  ISETP.NE.AND P0, PT, R7, 0x1, PT ;  /* 0x000000010700780c */ /* 0x000ff60003f05270 */
[----:B------:R-:W-:Y:S02]  /*92b0*/  @!UPT UIADD3 URZ, URZ, URZ, URZ ;  /* 0x0000003f3f3ff290 */ /* 0x000fe4000fffe03f */
[----:B------:R-:W-:Y:S05]  /*92c0*/  @P0 IMAD.HI.U32 R7, R3, c[0x0][0x330], RZ ;  /* 0x0000cc0003070a27 */ /* 0x000fea00078e00ff */
[----:B------:R-:W-:Y:S02]  /*92d0*/  @P0 SHF.R.U32.HI R3, RZ, c[0x0][0x334], R7 ;  /* 0x0000cd00ff030a19 */ /* 0x000fe40000011607 */
.L_x_980:
[----:B------:R-:W-:Y:S05]  /*92e0*/  BSYNC B0 ;  /* 0x0000000000007941 */ /* 0x000fea0003800000 */
.L_x_978:
[----:B------:R-:W-:Y:S05]  /*92f0*/  IADD3 R7, -R35, UR4, RZ ;  /* 0x0000000423077c10 */ /* 0x000fea000fffe1ff */
[----:B------:R-:W-:Y:S05]  /*9300*/  IMAD R3, R3, c[0x0][0x32c], R7 ;  /* 0x0000cb0003037a24 */ /* 0x000fea00078e0207 */
[----:B------:R-:W-:Y:S02]  /*9310*/  IADD3 R7, R3, c[0x0][0x32c], RZ ;  /* 0x0000cb0003077a10 */ /* 0x000fe40007ffe0ff */
[----:B------:R-:W-:Y:S02]  /*9320*/  IMNMX R0, R0, R3, !PT ;  /* 0x0000000300007217 */ /* 0x000fe40007800200 */
[----:B------:R-:W-:Y:S02]  /*9330*/  IMNMX R2, R2, R7, PT ;  /* 0x0000000702027217 */ /* 0x000fe40003800200 */
.L_x_977:
[----:B------:R-:W-:Y:S01]  /*9340*/  UP2UR UR35, UPR, URZ, 0x10 ;  /* 0x000000103f237883 */ /* 0x000fe20008000000 */
[----:B------:R-:W1:Y:S01]  /*9350*/  SHFL.IDX PT, R3, R4, 0x2, 0x1c1f ;  /* 0x005c1f0004037f89 */ /* 0x000e6200000e0000 */
[----:B------:R-:W-:Y:S02]  /*9360*/  UISETP.NE.AND UP4, UPT, UR30, URZ, UPT ;  /* 0x0000003f1e00728c */ /* 0x000fe4000bf85270 */
[----:B------:R-:W-:Y:S02]  /*9370*/  UP2UR UR32, UPR, URZ, 0x2 ;  /* 0x000000023f207883 */ /* 0x000fe40008000000 */
[----:B------:R-:W-:Y:S02]  /*9380*/  UISETP.NE.AND UP1, UPT, UR27, URZ, UPT ;  /* 0x0000003f1b00728c */ /* 0x000fe4000bf25270 */
[----:B------:R-:W-:Y:S01]  /*9390*/  PLOP3.LUT P0, PT, PT, PT, UP4, 0x40, 0x0 ;  /* 0x000000000000781c */ /* 0x000fe20003f0e848 */
[----:B------:R-:W-:Y:S02]  /*93a0*/  UP2UR UR34, UPR, URZ, 0x8 ;  /* 0x000000083f227883 */ /* 0x000fe40008000000 */
[----:B------:R-:W-:Y:S01]  /*93b0*/  UISETP.NE.AND UP3, UPT, UR29, URZ, UPT ;  /* 0x0000003f1d00728c */ /* 0x000fe2000bf65270 */
[----:B------:R-:W-:Y:S01]  /*93c0*/  ISETP.GT.AND P0, PT, R0, RZ, P0 ;  /* 0x000000ff0000720c */ /* 0x000fe20000704270 */
[----:B------:R-:W-:Y:S02]  /*93d0*/  UP2UR UR33, UPR, URZ, 0x4 ;  /* 0x000000043f217883 */ /* 0x000fe40008000000 */
[----:B------:R-:W-:Y:S01]  /*93e0*/  UISETP.NE.AND UP2, UPT, UR28, URZ, UPT ;  /* 0x0000003f1c00728c */ /* 0x000fe2000bf45270 */
[----:B------:R-:W-:Y:S01]  /*93f0*/  ISETP.LT.OR P0, PT, R2, 0x1, P0 ;  /* 0x000000010200780c */ /* 0x000fe20000701670 */
[----:B------:R-:W-:Y:S01]  /*9400*/  UP2UR UR31, UPR, URZ, 0x1 ;  /* 0x000000013f1f7883 */ /* 0x000fe20008000000 */
[----:B------:R-:W-:Y:S01]  /*9410*/  PLOP3.LUT P2, PT, PT, PT, UP3, 0x40, 0x0 ;  /* 0x000000000000781c */ /* 0x000fe20003f4e838 */
[----:B------:R-:W-:Y:S01]  /*9420*/  UISETP.NE.AND UP0, UPT, UR26, URZ, UPT ;  /* 0x0000003f1a00728c */ /* 0x000fe2000bf05270 */
[----:B------:R-:W-:Y:S01]  /*9430*/  FSEL R8, R201, -INF , !P0 ;  /* 0xff800000c9087808 */ /* 0x000fe20004000000 */
[----:B------:R-:W-:Y:S01]  /*9440*/  UISETP.NE.AND UP4, UPT, UR35, URZ, UPT ;  /* 0x0000003f2300728c */ /* 0x000fe2000bf85270 */
[----:B------:R-:W-:Y:S01]  /*9450*/  PLOP3.LUT P0, PT, PT, PT, UP1, 0x40, 0x0 ;  /* 0x000000000000781c */ /* 0x000fe20003f0e818 */
[----:B------:R-:W-:Y:S01]  /*9460*/  UISETP.NE.AND UP3, UPT, UR34, URZ, UPT ;  /* 0x0000003f2200728c */ /* 0x000fe2000bf65270 */
[----:B------:R-:W-:Y:S01]  /*9470*/  PLOP3.LUT P1, PT, PT, PT, UP2, 0x40, 0x0 ;  /* 0x000000000000781c */ /* 0x000fe20003f2e828 */
[----:B------:R-:W-:Y:S01]  /*9480*/  UISETP.NE.AND UP2, UPT, UR33, URZ, UPT ;  /* 0x0000003f2100728c */ /* 0x000fe2000bf45270 */
[C---:B------:R-:W-:Y:S01]  /*9490*/  ISETP.GT.AND P0, PT, R0.reuse, 0x9, P0 ;  /* 0x000000090000780c */ /* 0x040fe20000704270 */
[----:B------:R-:W-:Y:S01]  /*94a0*/  UISETP.NE.AND UP1, UPT, UR32, URZ, UPT ;  /* 0x0000003f2000728c */ /* 0x000fe2000bf25270 */
        /* <DEDUP_REMOVED lines=8> */
[----:B------:R-:W-:Y:S01]  /*9530*/  PLOP3.LUT P2, PT, PT, PT, UP0, 0x40, 0x0 ;  /* 0x000000000000781c */ /* 0x000fe20003f4e808 */
[----:B------:R-:W-:Y:S01]  /*9540*/  UISETP.NE.AND UP0, UPT, UR31, URZ, UPT ;  /* 0x0000003f1f00728c */ /* 0x000fe2000bf05270 */
[----:B------:R-:W-:Y:S01]  /*9550*/  FSEL R14, R143, -INF , !P1 ;  /* 0xff8000008f0e7808 */ /* 0x000fe20004800000 */
[----:B------:R-:W-:Y:S01]  /*9560*/  UP2UR UR31, UPR, URZ, 0x40 ;  /* 0x000000403f1f7883 */ /* 0x000fe20008000000 */
        /* <DEDUP_REMOVED lines=20> */
[----:B------:R-:W-:Y:S02]  /*96b0*/  FSEL R223, R27, -INF , !P0 ;  /* 0xff8000001bdf7808 */ /* 0x000fe40004000000 */
        /* <DEDUP_REMOVED lines=30> */
.L_x_983:
[----:B------:R-:W-:Y:S04]  /*98a0*/  MOV R7, c[0x0][0x32c] ;  /* 0x0000cb0000077a02 */ /* 0x000fe80000000f00 */
[----:B------:R-:W-:Y:S11]  /*98b0*/  ISETP.NE.AND P0, PT, R7, 0x1, PT ;  /* 0x000000010700780c */ /* 0x000ff60003f05270 */
[----:B------:R-:W-:Y:S02]  /*98c0*/  @!UPT UIADD3 URZ, URZ, URZ, URZ ;  /* 0x0000003f3f3ff290 */ /* 0x000fe4000fffe03f */
[----:B------:R-:W-:Y:S05]  /*98d0*/  @P0 IMAD.HI.U32 R7, R3, c[0x0][0x330], RZ ;  /* 0x0000cc0003070a27 */ /* 0x000fea00078e00ff */
[----:B------:R-:W-:Y:S02]  /*98e0*/  @P0 SHF.R.U32.HI R3, RZ, c[0x0][0x334], R7 ;  /* 0x0000cd00ff030a19 */ /* 0x000fe40000011607 */
.L_x_984:
[----:B------:R-:W-:Y:S05]  /*98f0*/  BSYNC B0 ;  /* 0x0000000000007941 */ /* 0x000fea0003800000 */
.L_x_982:
[----:B------:R-:W-:Y:S05]  /*9900*/  IADD3 R7, -R35, UR4, RZ ;  /* 0x0000000423077c10 */ /* 0x000fea000fffe1ff */
[----:B------:R-:W-:Y:S05]  /*9910*/  IMAD R3, R3, c[0x0][0x32c], R7 ;  /* 0x0000cb0003037a24 */ /* 0x000fea00078e0207 */
[----:B------:R-:W-:Y:S02]  /*9920*/  IADD3 R7, R3, c[0x0][0x32c], RZ ;  /* 0x0000cb0003077a10 */ /* 0x000fe40007ffe0ff */
[----:B------:R-:W-:Y:S02]  /*9930*/  IMNMX R0, R0, R3, !PT ;  /* 0x0000000300007217 */ /* 0x000fe40007800200 */
[----:B------:R-:W-:Y:S02]  /*9940*/  IMNMX R2, R2, R7, PT ;  /* 0x0000000702027217 */ /* 0x000fe40003800200 */
.L_x_981:
        /* <DEDUP_REMOVED lines=86> */
.L_x_987:
[----:B------:R-:W-:Y:S04]  /*9eb0*/  MOV R4, c[0x0][0x32c] ;  /* 0x0000cb0000047a02 */ /* 0x000fe80000000f00 */
[----:B------:R-:W-:Y:S11]  /*9ec0*/  ISETP.NE.AND P0, PT, R4, 0x1, PT ;  /* 0x000000010400780c */ /* 0x000ff60003f05270 */
[----:B------:R-:W-:Y:S02]  /*9ed0*/  @!UPT UIADD3 URZ, URZ, URZ, URZ ;  /* 0x0000003f3f3ff290 */ /* 0x000fe4000fffe03f */
[----:B------:R-:W-:Y:S05]  /*9ee0*/  @P0 IMAD.HI.U32 R4, R3, c[0x0][0x330], RZ ;  /* 0x0000cc0003040a27 */ /* 0x000fea00078e00ff */
[----:B------:R-:W-:Y:S02]  /*9ef0*/  @P0 SHF.R.U32.HI R3, RZ, c[0x0][0x334], R4 ;  /* 0x0000cd00ff030a19 */ /* 0x000fe40000011604 */
.L_x_988:
[----:B------:R-:W-:Y:S05]  /*9f00*/  BSYNC B0 ;  /* 0x0000000000007941 */ /* 0x000fea0003800000 */
.L_x_986:
[----:B------:R-:W-:Y:S05]  /*9f10*/  IADD3 R4, -R35, UR4, RZ ;  /* 0x0000000423047c10 */ /* 0x000fea000fffe1ff */
[----:B------:R-:W-:Y:S05]  /*9f20*/  IMAD R3, R3, c[0x0][0x32c], R4 ;  /* 0x0000cb0003037a24 */ /* 0x000fea00078e0204 */
[----:B------:R-:W-:Y:S02]  /*9f30*/  IADD3 R4, R3, c[0x0][0x32c], RZ ;  /* 0x0000cb0003047a10 */ /* 0x000fe40007ffe0ff */
[----:B------:R-:W-:Y:S02]  /*9f40*/  IMNMX R0, R0, R3, !PT ;  /* 0x0000000300007217 */ /* 0x000fe40007800200 */
[----:B------:R-:W-:Y:S02]  /*9f50*/  IMNMX R2, R2, R4, PT ;  /* 0x0000000402027217 */ /* 0x000fe40003800200 */
.L_x_985:
        /* <DEDUP_REMOVED lines=21> */
[----:B------:R-:W-:Y:S01]  /*a0b0*/  LDSM.16.MT88.4 R36, [R226+0x2080] ;  /* 0x00208000e224783b */ /* 0x000fe20000004200 */
        /* <DEDUP_REMOVED lines=13> */
[----:B------:R-:W-:Y:S01]  /*a190*/  PLOP3.LUT P0, PT, PT, PT, UP4, 0x40, 0x0 ;  /* 0x000000000000781c */ /* 0x000fe20003f0e848 */
[----:B------:R-:W1:Y:S01]  /*a1a0*/  SHFL.BFLY PT, R19, R137, 0x2, 0x1f ;  /* 0x0c401f0089137f89 */ /* 0x000e6200000e0000 */
[----:B------:R-:W-:Y:S01]  /*a1b0*/  FMNMX.FTZ R136, R250, R3, !PT ;  /* 0x00000003fa887209 */ /* 0x000fe20007810000 */
[----:B------:R-:W-:Y:S01]  /*a1c0*/  UISETP.NE.AND UP4, UPT, UR4, URZ, UPT ;  /* 0x0000003f0400728c */ /* 0x000fe2000bf85270 */
[----:B------:R-:W-:Y:S02]  /*a1d0*/  FMNMX.FTZ R3, R10, R4, !PT ;  /* 0x000000040a037209 */ /* 0x000fe40007810000 */
[----:B------:R-:W-:Y:S02]  /*a1e0*/  ISETP.GT.AND P0, PT, R0, RZ, P0 ;  /* 0x000000ff0000720c */ /* 0x000fe40000704270 */
[----:B------:R-:W-:Y:S02]  /*a1f0*/  FMNMX.FTZ R3, R13, R3, !PT ;  /* 0x000000030d037209 */ /* 0x000fe40007810000 */
[----:B------:R-:W-:Y:S02]  /*a200*/  FMNMX.FTZ R136, R252, R136, !PT ;  /* 0x00000088fc887209 */ /* 0x000fe40007810000 */
[----:B------:R-:W-:Y:S02]  /*a210*/  FMNMX.FTZ R3, R204, R3, !PT ;  /* 0x00000003cc037209 */ /* 0x000fe40007810000 */
[----:B------:R-:W-:Y:S02]  /*a220*/  ISETP.LT.OR P0, PT, R2, 0x1, P0 ;  /* 0x000000010200780c */ /* 0x000fe40000701670 */
[----:B------:R-:W-:Y:S02]  /*a230*/  FMNMX.FTZ R3, R208, R3, !PT ;  /* 0x00000003d0037209 */ /* 0x000fe40007810000 */
[----:B------:R-:W-:Y:S02]  /*a240*/  FSEL R5, R222, -INF , !P0 ;  /* 0xff800000de057808 */ /* 0x000fe40004000000 */
[----:B------:R-:W-:Y:S02]  /*a250*/  FMNMX.FTZ R3, R210, R3, !PT ;  /* 0x00000003d2037209 */ /* 0x000fe40007810000 */
[----:B------:R-:W-:Y:S01]  /*a260*/  PLOP3.LUT P0, PT, PT, PT, UP1, 0x40, 0x0 ;  /* 0x000000000000781c */ /* 0x000fe20003f0e818 */
[----:B------:R-:W-:Y:S01]  /*a270*/  UISETP.NE.AND UP1, UPT, UR28, URZ, UPT ;  /* 0x0000003f1c00728c */ /* 0x000fe2000bf25270 */
[----:B------:R-:W-:Y:S02]  /*a280*/  FMNMX.FTZ R3, R211, R3, !PT ;  /* 0x00000003d3037209 */ /* 0x000fe40007810000 */
[----:B-1----:R-:W-:Y:S02]  /*a290*/  FMNMX.FTZ R137, R137, R19, !PT ;  /* 0x0000001389897209 */ /* 0x002fe40007810000 */
[----:B------:R-:W-:Y:S01]  /*a2a0*/  FMNMX.FTZ R3, R244, R3, !PT ;  /* 0x00000003f4037209 */ /* 0x000fe20007810000 */
[----:B------:R-:W-:Y:S01]  /*a2b0*/  SHFL.BFLY PT, R19, R136, 0x2, 0x1f ;  /* 0x0c401f0088137f89 */ /* 0x000fe200000e0000 */
[----:B------:R-:W-:Y:S02]  /*a2c0*/  ISETP.GT.AND P0, PT, R0, 0x9, P0 ;  /* 0x000000090000780c */ /* 0x000fe40000704270 */
[----:B------:R-:W-:Y:S02]  /*a2d0*/  FMNMX.FTZ R3, R246, R3, !PT ;  /* 0x00000003f6037209 */ /* 0x000fe40007810000 */
[----:B------:R-:W-:Y:S01]  /*a2e0*/  PLOP3.LUT P1, PT, PT, PT, UP2, 0x40, 0x0 ;  /* 0x000000000000781c */ /* 0x000fe20003f2e828 */
[----:B------:R-:W-:Y:S01]  /*a2f0*/  UISETP.NE.AND UP2, UPT, UR29, URZ, UPT ;  /* 0x0000003f1d00728c */ /* 0x000fe2000bf45270 */
[----:B------:R-:W-:Y:S01]  /*a300*/  FMNMX.FTZ R3, R249, R3, !PT ;  /* 0x00000003f9037209 */ /* 0x000fe20007810000 */
[----:B------:R-:W1:Y:S01]  /*a310*/  SHFL.BFLY PT, R4, R137, 0x1, 0x1f ;  /* 0x0c201f0089047f89 */ /* 0x000e6200000e0000 */
[----:B------:R-:W-:Y:S02]  /*a320*/  ISETP.LT.OR P0, PT, R2, 0xa, P0 ;  /* 0x0000000a0200780c */ /* 0x000fe40000701670 */
[----:B------:R-:W-:Y:S02]  /*a330*/  FMNMX.FTZ R3, R251, R3, !PT ;  /* 0x00000003fb037209 */ /* 0x000fe40007810000 */
[----:B------:R-:W-:Y:S02]  /*a340*/  ISETP.GT.AND P1, PT, R0, 0x8, P1 ;  /* 0x000000080000780c */ /* 0x000fe40000f24270 */
[----:B------:R-:W-:Y:S01]  /*a350*/  PLOP3.LUT P2, PT, PT, PT, UP3, 0x40, 0x0 ;  /* 0x000000000000781c */ /* 0x000fe20003f4e838 */
[----:B------:R-:W2:Y:S01]  /*a360*/  SHFL.BFLY PT, R20, R3, 0x2, 0x1f ;  /* 0x0c401f0003147f89 */ /* 0x000ea200000e0000 */
[----:B------:R-:W-:Y:S01]  /*a370*/  FSEL R25, R213, -INF , !P0 ;  /* 0xff800000d5197808 */ /* 0x000fe20004000000 */
[----:B------:R-:W-:Y:S01]  /*a380*/  UISETP.NE.AND UP3, UPT, UR30, URZ, UPT ;  /* 0x0000003f1e00728c */ /* 0x000fe2000bf65270 */
[----:B------:R-:W-:Y:S02]  /*a390*/  ISETP.LT.OR P1, PT, R2, 0x9, P1 ;  /* 0x000000090200780c */ /* 0x000fe40000f21670 */
[----:B------:R-:W-:Y:S02]  /*a3a0*/  ISETP.GT.AND P2, PT, R0, 0x1, P2 ;  /* 0x000000010000780c */ /* 0x000fe40001744270 */
[----:B------:R-:W-:Y:S02]  /*a3b0*/  PLOP3.LUT P0, PT, PT, PT, UP5, 0x40, 0x0 ;  /* 0x000000000000781c */ /* 0x000fe40003f0e858 */
[----:B------:R-:W-:Y:S02]  /*a3c0*/  FSEL R24, R214, -INF , !P1 ;  /* 0xff800000d6187808 */ /* 0x000fe40004800000 */
[----:B------:R-:W-:Y:S02]  /*a3d0*/  ISETP.LT.OR P2, PT, R2, 0x2, P2 ;  /* 0x000000020200780c */ /* 0x000fe40001741670 */
[C---:B------:R-:W-:Y:S02]  /*a3e0*/  ISETP.GT.AND P0, PT, R0.reuse, 0x18, P0 ;  /* 0x000000180000780c */ /* 0x040fe40000704270 */
[----:B------:R-:W-:Y:S02]  /*a3f0*/  PLOP3.LUT P1, PT, PT, PT, UP6, 0x40, 0x0 ;  /* 0x000000000000781c */ /* 0x000fe40003f2e868 */
[----:B------:R-:W-:Y:S02]  /*a400*/  FSEL R6, R221, -INF , !P2 ;  /* 0xff800000dd067808 */ /* 0x000fe40005000000 */
[----:B-1----:R-:W-:Y:S02]  /*a410*/  FMNMX.FTZ R137, R137, R4, !PT ;  /* 0x0000000489897209 */ /* 0x002fe40007810000 */
[----:B------:R-:W-:Y:S02]  /*a420*/  FMNMX.FTZ R4, R5, R139, !PT ;  /* 0x0000008b05047209 */ /* 0x000fe40007810000 */
[----:B------:R-:W-:Y:S01]  /*a430*/  ISETP.GT.AND P1, PT, R0, 0x11, P1 ;  /* 0x000000110000780c */ /* 0x000fe20000f24270 */
[----:B------:R-:W-:Y:S01]  /*a440*/  FMUL.FTZ R141, R137, c[0x0][0x2d0] ;  /* 0x0000b400898d7a20 */ /* 0x000fe20000410000 */
[----:B------:R-:W-:Y:S02]  /*a450*/  ISETP.LT.OR P0, PT, R2, 0x19, P0 ;  /* 0x000000190200780c */ /* 0x000fe40000701670 */
[----:B------:R-:W-:Y:S01]  /*a460*/  PLOP3.LUT P2, PT, PT, PT, UP0, 0x40, 0x0 ;  /* 0x000000000000781c */ /* 0x000fe20003f4e808 */
[----:B------:R-:W-:Y:S01]  /*a470*/  UISETP.NE.AND UP0, UPT, UR27, URZ, UPT ;  /* 0x0000003f1b00728c */ /* 0x000fe2000bf05270 */
[----:B------:R-:W-:Y:S02]  /*a480*/  FMNMX.FTZ R136, R136, R19, !PT ;  /* 0x0000001388887209 */ /* 0x000fe40007810000 */
[----:B------:R-:W-:Y:S02]  /*a490*/  FMNMX.FTZ R4, R6, R4, !PT ;  /* 0x0000000406047209 */ /* 0x000fe40007810000 */
[----:B------:R-:W-:Y:S01]  /*a4a0*/  ISETP.LT.OR P1, PT, R2, 0x12, P1 ;  /* 0x000000120200780c */ /* 0x000fe20000f21670 */
[----:B------:R-:W1:Y:S01]  /*a4b0*/  SHFL.BFLY PT, R19, R136, 0x1, 0x1f ;  /* 0x0c201f0088137f89 */ /* 0x000e6200000e0000 */
[----:B------:R-:W-:Y:S02]  /*a4c0*/  FSEL R206, R212, -INF , !P0 ;  /* 0xff800000d4ce7808 */ /* 0x000fe40004000000 */
[----:B------:R-:W-:Y:S02]  /*a4d0*/  ISETP.GT.AND P2, PT, R0, 0x10, P2 ;  /* 0x000000100000780c */ /* 0x000fe40001744270 */
[----:B------:R-:W-:Y:S02]  /*a4e0*/  PLOP3.LUT P0, PT, PT, PT, UP3, 0x40, 0x0 ;  /* 0x000000000000781c */ /* 0x000fe40003f0e838 */
[----:B------:R-:W-:Y:S02]  /*a4f0*/  FMNMX.FTZ R4, R24, R4, !PT ;  /* 0x0000000418047209 */ /* 0x000fe40007810000 */
[----:B------:R-:W-:Y:S02]  /*a500*/  FSEL R201, R215, -INF , !P1 ;  /* 0xff800000d7c97808 */ /* 0x000fe40004800000 */
[----:B------:R-:W-:Y:S02]  /*a510*/  ISETP.LT.OR P2, PT, R2, 0x11, P2 ;  /* 0x000000110200780c */ /* 0x000fe40001741670 */
[----:B------:R-:W-:Y:S02]  /*a520*/  ISETP.GT.AND P0, PT, R0, 0x20, P0 ;  /* 0x000000200000780c */ /* 0x000fe40000704270 */
[----:B------:R-:W-:Y:S02]  /*a530*/  PLOP3.LUT P1, PT, PT, PT, UP4, 0x40, 0x0 ;  /* 0x000000000000781c */ /* 0x000fe40003f2e848 */
[----:B------:R-:W-:Y:S02]  /*a540*/  FMNMX.FTZ R4, R25, R4, !PT ;  /* 0x0000000419047209 */ /* 0x000fe40007810000 */
[----:B------:R-:W-:Y:S02]  /*a550*/  FSEL R200, R220, -INF , !P2 ;  /* 0xff800000dcc87808 */ /* 0x000fe40005000000 */
[----:B------:R-:W-:Y:S02]  /*a560*/  ISETP.LT.OR P0, PT, R2, 0x21, P0 ;  /* 0x000000210200780c */ /* 0x000fe40000701670 */
[----:B------:R-:W-:Y:S02]  /*a570*/  ISETP.GT.AND P1, PT, R0, 0x19, P1 ;  /* 0x000000190000780c */ /* 0x000fe40000f24270 */
[----:B--2---:R-:W-:Y:S02]  /*a580*/  FMNMX.FTZ R3, R3, R20, !PT ;  /* 0x0000001403037209 */ /* 0x004fe40007810000 */
[----:B------:R-:W-:Y:S02]  /*a590*/  FSEL R212, R42, -INF , !P0 ;  /* 0xff8000002ad47808 */ /* 0x000fe40004000000 */
[----:B------:R-:W-:Y:S01]  /*a5a0*/  ISETP.LT.OR P1, PT, R2, 0x1a, P1 ;  /* 0x0000001a0200780c */ /* 0x000fe20000f21670 */
[----:B------:R-:W2:Y:S01]  /*a5b0*/  SHFL.BFLY PT, R135, R3, 0x1, 0x1f ;  /* 0x0c201f0003877f89 */ /* 0x000ea200000e0000 */
[----:B------:R-:W-:Y:S02]  /*a5c0*/  FMNMX.FTZ R4, R200, R4, !PT ;  /* 0x00000004c8047209 */ /* 0x000fe40007810000 */
[----:B------:R-:W-:Y:S02]  /*a5d0*/  PLOP3.LUT P0, PT, PT, PT, UP1, 0x40, 0x0 ;  /* 0x000000000000781c */ /* 0x000fe40003f0e818 */
[----:B------:R-:W-:Y:S02]  /*a5e0*/  FSEL R209, R209, -INF , !P1 ;  /* 0xff800000d1d17808 */ /* 0x000fe40004800000 */
[----:B------:R-:W-:Y:S02]  /*a5f0*/  FMNMX.FTZ R4, R201, R4, !PT ;  /* 0x00000004c9047209 */ /* 0x000fe40007810000 */
[----:B------:R-:W-:Y:S02]  /*a600*/  ISETP.GT.AND P0, PT, R0, 0x28, P0 ;  /* 0x000000280000780c */ /* 0x000fe40000704270 */
[----:B------:R-:W-:Y:S02]  /*a610*/  PLOP3.LUT P1, PT, PT, PT, UP2, 0x40, 0x0 ;  /* 0x000000000000781c */ /* 0x000fe40003f2e828 */
[----:B------:R-:W-:Y:S02]  /*a620*/  ISETP.LT.OR P0, PT, R2, 0x29, P0 ;  /* 0x000000290200780c */ /* 0x000fe40000701670 */
[----:B------:R-:W-:Y:S02]  /*a630*/  FMNMX.FTZ R4, R206, R4, !PT ;  /* 0x00000004ce047209 */ /* 0x000fe40007810000 */
[----:B------:R-:W-:Y:S02]  /*a640*/  ISETP.GT.AND P1, PT, R0, 0x21, P1 ;  /* 0x000000210000780c */ /* 0x000fe40000f24270 */
[----:B------:R-:W-:Y:S02]  /*a650*/  FSEL R213, R46, -INF , !P0 ;  /* 0xff8000002ed57808 */ /* 0x000fe40004000000 */
[----:B------:R-:W-:Y:S02]  /*a660*/  FMNMX.FTZ R4, R209, R4, !PT ;  /* 0x00000004d1047209 */ /* 0x000fe40007810000 */
[----:B------:R-:W-:Y:S02]  /*a670*/  ISETP.LT.OR P1, PT, R2, 0x22, P1 ;  /* 0x000000220200780c */ /* 0x000fe40000f21670 */
[----:B------:R-:W-:Y:S01]  /*a680*/  PLOP3.LUT P0, PT, PT, PT, UP0, 0x40, 0x0 ;  /* 0x000000000000781c */ /* 0x000fe20003f0e808 */
[----:B------:R-:W-:Y:S01]  /*a690*/  UISETP.GT.AND UP0, UPT, UR23, UR5, UPT ;  /* 0x000000051700728c */ /* 0x000fe2000bf04270 */
[----:B-1----:R-:W-:Y:S01]  /*a6a0*/  FMNMX.FTZ R136, R136, R19, !PT ;  /* 0x0000001388887209 */ /* 0x002fe20007810000 */
[----:B------:R-:W-:Y:S01]  /*a6b0*/  UIADD3 UR23, UR23, -0x1, URZ ;  /* 0xffffffff17177890 */ /* 0x000fe2000fffe03f */
[----:B------:R-:W-:Y:S02]  /*a6c0*/  FSEL R214, R43, -INF , !P1 ;  /* 0xff8000002bd67808 */ /* 0x000fe40004800000 */
[----:B------:R-:W-:Y:S01]  /*a6d0*/  ISETP.GT.AND P0, PT, R0, 0x29, P0 ;  /* 0x000000290000780c */ /* 0x000fe20000704270 */
[----:B------:R-:W-:Y:S01]  /*a6e0*/  FMUL.FTZ R142, R136, c[0x0][0x2d0] ;  /* 0x0000b400888e7a20 */ /* 0x000fe20000410000 */
[----:B------:R-:W-:Y:S02]  /*a6f0*/  FMNMX.FTZ R0, R212, R4, !PT ;  /* 0x00000004d4007209 */ /* 0x000fe40007810000 */
[----:B------:R-:W-:Y:S02]  /*a700*/  FSETP.NEU.FTZ.AND P1, PT, R136, -INF , PT ;  /* 0xff8000008800780b */ /* 0x000fe40003f3d000 */
[----:B------:R-:W-:Y:S02]  /*a710*/  FMNMX.FTZ R0, R214, R0, !PT ;  /* 0x00000000d6007209 */ /* 0x000fe40007810000 */
[----:B------:R-:W-:Y:S02]  /*a720*/  ISETP.LT.OR P0, PT, R2, 0x2a, P0 ;  /* 0x0000002a0200780c */ /* 0x000fe40000701670 */
[----:B------:R-:W-:Y:S02]  /*a730*/  FSEL R142, R142, RZ, P1 ;  /* 0x000000ff8e8e7208 */ /* 0x000fe40000800000 */
[----:B------:R-:W-:Y:S02]  /*a740*/  FSEL R140, R47, -INF , !P0 ;  /* 0xff8000002f8c7808 */ /* 0x000fe40004000000 */
[----:B------:R-:W-:Y:S01]  /*a750*/  FMNMX.FTZ R0, R213, R0, !PT ;  /* 0x00000000d5007209 */ /* 0x000fe20007810000 */
[--C-:B------:R-:W-:Y:S01]  /*a760*/  FFMA.FTZ R8, R8, c[0x0][0x2d0], -R142.reuse ;  /* 0x0000b40008087a23 */ /* 0x100fe2000001088e */
[----:B--2---:R-:W-:Y:S01]  /*a770*/  FMNMX.FTZ R135, R3, R135, !PT ;  /* 0x0000008703877209 */ /* 0x004fe20007810000 */
[--C-:B------:R-:W-:Y:S01]  /*a780*/  FFMA.FTZ R3, R18, c[0x0][0x2d0], -R142.reuse ;  /* 0x0000b40012037a23 */ /* 0x100fe2000001088e */
[----:B------:R-:W-:Y:S01]  /*a790*/  FMNMX.FTZ R0, R140, R0, !PT ;  /* 0x000000008c007209 */ /* 0x000fe20007810000 */
[--C-:B------:R-:W-:Y:S01]  /*a7a0*/  FFMA.FTZ R12, R12, c[0x0][0x2d0], -R142.reuse ;  /* 0x0000b4000c0c7a23 */ /* 0x100fe2000001088e */
[----:B------:R-:W-:Y:S01]  /*a7b0*/  FSETP.NEU.FTZ.AND P2, PT, R137, -INF , PT ;  /* 0xff8000008900780b */ /* 0x000fe20003f5d000 */
[----:B------:R1:W-:Y:S01]  /*a7c0*/  MUFU.EX2 R41, R3 ;  /* 0x0000000300297308 */ /* 0x0003e20000000800 */
[C---:B------:R-:W-:Y:S01]  /*a7d0*/  FSETP.NEU.FTZ.AND P0, PT, R135.reuse, -INF , PT ;  /* 0xff8000008700780b */ /* 0x040fe20003f1d000 */
[----:B------:R-:W1:Y:S01]  /*a7e0*/  SHFL.BFLY PT, R2, R0, 0x2, 0x1f ;  /* 0x0c401f0000027f89 */ /* 0x000e6200000e0000 */
[----:B------:R-:W-:Y:S01]  /*a7f0*/  FMUL.FTZ R143, R135, c[0x0][0x2d0] ;  /* 0x0000b400878f7a20 */ /* 0x000fe20000410000 */
[----:B------:R-:W-:Y:S01]  /*a800*/  FSEL R141, R141, RZ, P2 ;  /* 0x000000ff8d8d7208 */ /* 0x000fe20001000000 */
[----:B------:R-:W-:Y:S03]  /*a810*/  FFMA.FTZ R14, R14, c[0x0][0x2d0], -R142 ;  /* 0x0000b4000e0e7a23 */ /* 0x000fe6000001088e */
[----:B------:R-:W-:Y:S01]  /*a820*/  FSEL R143, R143, RZ, P0 ;  /* 0x000000ff8f8f7208 */ /* 0x000fe20000000000 */
[--C-:B------:R-:W-:Y:S01]  /*a830*/  FFMA.FTZ R9, R9, c[0x0][0x2d0], -R141.reuse ;  /* 0x0000b40009097a23 */ /* 0x100fe2000001088d */
[----:B------:R-:W-:Y:S01]  /*a840*/  MUFU.EX2 R30, R8 ;  /* 0x00000008001e7308 */ /* 0x000fe20000000800 */
[----:B------:R-:W-:Y:S02]  /*a850*/  FFMA.FTZ R15, R15, c[0x0][0x2d0], -R141 ;  /* 0x0000b4000f0f7a23 */ /* 0x000fe4000001088d */
[----:B------:R-:W-:Y:S02]  /*a860*/  FFMA.FTZ R7, R7, c[0x0][0x2d0], -R143 ;  /* 0x0000b40007077a23 */ /* 0x000fe4000001088f */
[--C-:B------:R-:W-:Y:S02]  /*a870*/  FFMA.FTZ R16, R16, c[0x0][0x2d0], -R141.reuse ;  /* 0x0000b40010107a23 */ /* 0x100fe4000001088d */
[----:B------:R-:W-:Y:S02]  /*a880*/  FFMA.FTZ R17, R17, c[0x0][0x2d0], -R141 ;  /* 0x0000b40011117a23 */ /* 0x000fe4000001088d */
[--C-:B------:R-:W-:Y:S01]  /*a890*/  FFMA.FTZ R13, R13, c[0x0][0x2d0], -R143.reuse ;  /* 0x0000b4000d0d7a23 */ /* 0x100fe2000001088f */
[----:B------:R-:W-:Y:S01]  /*a8a0*/  MUFU.EX2 R21, R7 ;  /* 0x0000000700157308 */ /* 0x000fe20000000800 */
[--C-:B------:R-:W-:Y:S02]  /*a8b0*/  FFMA.FTZ R11, R11, c[0x0][0x2d0], -R143.reuse ;  /* 0x0000b4000b0b7a23 */ /* 0x100fe4000001088f */
[----:B------:R-:W-:Y:S01]  /*a8c0*/  FFMA.FTZ R10, R10, c[0x0][0x2d0], -R143 ;  /* 0x0000b4000a0a7a23 */ /* 0x000fe2000001088f */
[----:B-1----:R-:W-:Y:S02]  /*a8d0*/  FMNMX.FTZ R3, R0, R2, !PT ;  /* 0x0000000200037209 */ /* 0x002fe40007810000 */
[----:B------:R-:W-:Y:S02]  /*a8e0*/  FSEL R0, R137, RZ, P2 ;  /* 0x000000ff89007208 */ /* 0x000fe40001000000 */
[----:B------:R-:W-:Y:S01]  /*a8f0*/  FSEL R2, R136, RZ, P1 ;  /* 0x000000ff88027208 */ /* 0x000fe20000800000 */
[----:B------:R-:W1:Y:S01]  /*a900*/  SHFL.BFLY PT, R4, R3, 0x1, 0x1f ;  /* 0x0c201f0003047f89 */ /* 0x000e6200000e0000 */
[----:B------:R-:W-:Y:S01]  /*a910*/  MUFU.EX2 R220, R9 ;  /* 0x0000000900dc7308 */ /* 0x000fe20000000800 */
[----:B------:R-:W-:Y:S02]  /*a920*/  FADD.FTZ R0, -R0, R132 ;  /* 0x0000008400007221 */ /* 0x000fe40000010100 */
[----:B------:R-:W-:Y:S02]  /*a930*/  FADD.FTZ R2, -R2, R134 ;  /* 0x0000008602027221 */ /* 0x000fe40000010100 */
[----:B------:R-:W-:Y:S02]  /*a940*/  FMUL.FTZ R0, R0, c[0x0][0x2d0] ;  /* 0x0000b40000007a20 */ /* 0x000fe40000410000 */
[----:B------:R-:W-:Y:S03]  /*a950*/  FMUL.FTZ R2, R2, c[0x0][0x2d0] ;  /* 0x0000b40002027a20 */ /* 0x000fe60000410000 */
[----:B------:R2:W3:Y:S10]  /*a960*/  MUFU.EX2 R133, R0 ;  /* 0x0000000000857308 */ /* 0x0004f40000000800 */
[----:B------:R-:W4:Y:S01]  /*a970*/  MUFU.EX2 R132, R2 ;  /* 0x0000000200847308 */ /* 0x000f220000000800 */
[----:B-1----:R-:W-:Y:S05]  /*a980*/  FMNMX.FTZ R3, R3, R4, !PT ;  /* 0x0000000403037209 */ /* 0x002fea0007810000 */
[----:B------:R-:W-:Y:S04]  /*a990*/  FMUL.FTZ R134, R3, c[0x0][0x2d0] ;  /* 0x0000b40003867a20 */ /* 0x000fe80000410000 */
[----:B------:R-:W1:Y:S01]  /*a9a0*/  MUFU.EX2 R222, R15 ;  /* 0x0000000f00de7308 */ /* 0x000e620000000800 */
[----:B--2---:R-:W-:Y:S01]  /*a9b0*/  FSEL R0, R135, RZ, P0 ;  /* 0x000000ff87007208 */ /* 0x004fe20000000000 */
[----:B---3--:R-:W-:Y:S01]  /*a9c0*/  FMUL.FTZ R48, R133, R188 ;  /* 0x000000bc85307220 */ /* 0x008fe20000410000 */
[----:B------:R-:W-:Y:S01]  /*a9d0*/  FSETP.NEU.FTZ.AND P0, PT, R3, -INF , PT ;  /* 0xff8000000300780b */ /* 0x000fe20003f1d000 */
[----:B------:R-:W-:Y:S02]  /*a9e0*/  FMUL.FTZ R32, R133, R172 ;  /* 0x000000ac85207220 */ /* 0x000fe40000410000 */
[----:B------:R-:W-:Y:S01]  /*a9f0*/  FADD.FTZ R0, -R0, R138 ;  /* 0x0000008a00007221 */ /* 0x000fe20000010100 */
[----:B------:R-:W-:Y:S03]  /*aa00*/  FSEL R134, R134, RZ, P0 ;  /* 0x000000ff86867208 */ /* 0x000fe60000000000 */
[----:B------:R-:W2:Y:S01]  /*aa10*/  MUFU.EX2 R27, R16 ;  /* 0x00000010001b7308 */ /* 0x000ea20000000800 */
[----:B------:R-:W-:Y:S01]  /*aa20*/  MOV R138, R21 ;  /* 0x00000015008a7202 */ /* 0x000fe20000000f00 */
[----:B------:R-:W-:Y:S01]  /*aa30*/  FMUL.FTZ R0, R0, c[0x0][0x2d0] ;  /* 0x0000b40000007a20 */ /* 0x000fe20000410000 */
[----:B------:R-:W3:Y:S01]  /*aa40*/  LDSM.16.MT88.4 R20, [R225+0x2080] ;  /* 0x00208000e114783b */ /* 0x000ee20000004200 */
[--C-:B------:R-:W-:Y:S02]  /*aa50*/  FFMA.FTZ R4, R25, c[0x0][0x2d0], -R134.reuse ;  /* 0x0000b40019047a23 */ /* 0x100fe40000010886 */
[--C-:B------:R-:W-:Y:S02]  /*aa60*/  FFMA.FTZ R5, R5, c[0x0][0x2d0], -R134.reuse ;  /* 0x0000b40005057a23 */ /* 0x100fe40000010886 */
[C---:B----4-:R-:W-:Y:S02]  /*aa70*/  FMUL.FTZ R7, R132.reuse, R147 ;  /* 0x0000009384077220 */ /* 0x050fe40000410000 */
[----:B------:R4:W5:Y:S01]  /*aa80*/  MUFU.EX2 R2, R0 ;  /* 0x0000000000027308 */ /* 0x0009620000000800 */
[----:B------:R-:W-:Y:S01]  /*aa90*/  FMUL.FTZ R18, R132, R158 ;  /* 0x0000009e84127220 */ /* 0x000fe20000410000 */
[----:B-1----:R-:W-:Y:S01]  /*aaa0*/  F2FP.BF16.PACK_AB R192, R222, R220 ;  /* 0x000000dcdec0723e */ /* 0x002fe200000010ff */
[C---:B------:R-:W-:Y:S02]  /*aab0*/  FMUL.FTZ R19, R132.reuse, R159 ;  /* 0x0000009f84137220 */ /* 0x040fe40000410000 */
[C---:B------:R-:W-:Y:S02]  /*aac0*/  FMUL.FTZ R33, R133.reuse, R173 ;  /* 0x000000ad85217220 */ /* 0x040fe40000410000 */
[C---:B------:R-:W-:Y:S03]  /*aad0*/  FMUL.FTZ R35, R132.reuse, R175 ;  /* 0x000000af84237220 */ /* 0x040fe60000410000 */
[----:B------:R-:W1:Y:S01]  /*aae0*/  MUFU.EX2 R26, R12 ;  /* 0x0000000c001a7308 */ /* 0x000e620000000800 */
[C---:B------:R-:W-:Y:S02]  /*aaf0*/  FMUL.FTZ R49, R133.reuse, R189 ;  /* 0x000000bd85317220 */ /* 0x040fe40000410000 */
[C---:B------:R-:W-:Y:S01]  /*ab00*/  FMUL.FTZ R52, R133.reuse, R52 ;  /* 0x0000003485347220 */ /* 0x040fe20000410000 */
[----:B--2---:R-:W-:Y:S01]  /*ab10*/  MOV R159, R27 ;  /* 0x0000001b009f7202 */ /* 0x004fe20000000f00 */
[C---:B------:R-:W-:Y:S01]  /*ab20*/  FMUL.FTZ R16, R133.reuse, R156 ;  /* 0x0000009c85107220 */ /* 0x040fe20000410000 */
[----:B------:R-:W-:Y:S01]  /*ab30*/  MOV R156, R30 ;  /* 0x0000001e009c7202 */ /* 0x000fe20000000f00 */
[C---:B------:R-:W-:Y:S01]  /*ab40*/  FMUL.FTZ R53, R133.reuse, R53 ;  /* 0x0000003585357220 */ /* 0x040fe20000410000 */
[----:B------:R-:W-:Y:S01]  /*ab50*/  MOV R173, R159 ;  /* 0x0000009f00ad7202 */ /* 0x000fe20000000f00 */
[C---:B------:R-:W-:Y:S01]  /*ab60*/  FMUL.FTZ R54, R132.reuse, R54 ;  /* 0x0000003684367220 */ /* 0x040fe20000410000 */
[----:B------:R-:W2:Y:S01]  /*ab70*/  MUFU.EX2 R28, R14 ;  /* 0x0000000e001c7308 */ /* 0x000ea20000000800 */
[----:B------:R-:W-:Y:S02]  /*ab80*/  FMUL.FTZ R55, R132, R55 ;  /* 0x0000003784377220 */ /* 0x000fe40000410000 */
[----:B------:R-:W-:Y:S02]  /*ab90*/  FMUL.FTZ R64, R133, R64 ;  /* 0x0000004085407220 */ /* 0x000fe40000410000 */
[--C-:B----4-:R-:W-:Y:S02]  /*aba0*/  FFMA.FTZ R0, R6, c[0x0][0x2d0], -R134.reuse ;  /* 0x0000b40006007a23 */ /* 0x110fe40000010886 */
[----:B------:R-:W-:Y:S02]  /*abb0*/  FMUL.FTZ R6, R132, R146 ;  /* 0x0000009284067220 */ /* 0x000fe40000410000 */
[C---:B-----5:R-:W-:Y:S01]  /*abc0*/  FMUL.FTZ R8, R2.reuse, R148 ;  /* 0x0000009402087220 */ /* 0x060fe20000410000 */
[----:B------:R4:W-:Y:S01]  /*abd0*/  MUFU.EX2 R216, R0 ;  /* 0x0000000000d87308 */ /* 0x0009e20000000800 */
[C---:B------:R-:W-:Y:S02]  /*abe0*/  FMUL.FTZ R9, R2.reuse, R149 ;  /* 0x0000009502097220 */ /* 0x040fe40000410000 */
[----:B------:R-:W-:Y:S01]  /*abf0*/  FMUL.FTZ R25, R2, R165 ;  /* 0x000000a502197220 */ /* 0x000fe20000410000 */
[----:B-1----:R-:W-:Y:S01]  /*ac00*/  F2FP.BF16.PACK_AB R193, R26, R30 ;  /* 0x0000001e1ac1723e */ /* 0x002fe200000010ff */
[C---:B------:R-:W-:Y:S02]  /*ac10*/  FMUL.FTZ R12, R2.reuse, R152 ;  /* 0x00000098020c7220 */ /* 0x040fe40000410000 */
[C---:B------:R-:W-:Y:S01]  /*ac20*/  FMUL.FTZ R40, R2.reuse, R180 ;  /* 0x000000b402287220 */ /* 0x040fe20000410000 */
[----:B------:R-:W-:Y:S01]  /*ac30*/  MOV R180, R41 ;  /* 0x0000002900b47202 */ /* 0x000fe20000000f00 */
[C---:B------:R-:W-:Y:S01]  /*ac40*/  FMUL.FTZ R44, R2.reuse, R184 ;  /* 0x000000b8022c7220 */ /* 0x040fe20000410000 */
[----:B------:R-:W1:Y:S01]  /*ac50*/  MUFU.EX2 R221, R17 ;  /* 0x0000001100dd7308 */ /* 0x000e620000000800 */
[C---:B------:R-:W-:Y:S02]  /*ac60*/  FMUL.FTZ R45, R2.reuse, R185 ;  /* 0x000000b9022d7220 */ /* 0x040fe40000410000 */
[C---:B------:R-:W-:Y:S01]  /*ac70*/  FMUL.FTZ R56, R2.reuse, R56 ;  /* 0x0000003802387220 */ /* 0x040fe20000410000 */
[-C--:B--2---:R-:W-:Y:S01]  /*ac80*/  F2FP.BF16.PACK_AB R195, R41, R28.reuse ;  /* 0x0000001c29c3723e */ /* 0x084fe200000010ff */
[C---:B------:R-:W-:Y:S01]  /*ac90*/  FMUL.FTZ R41, R2.reuse, R181 ;  /* 0x000000b502297220 */ /* 0x040fe20000410000 */
[----:B------:R-:W-:Y:S01]  /*aca0*/  MOV R158, R28 ;  /* 0x0000001c009e7202 */ /* 0x000fe20000000f00 */
[C---:B------:R-:W-:Y:S02]  /*acb0*/  FMUL.FTZ R28, R2.reuse, R168 ;  /* 0x000000a8021c7220 */ /* 0x040fe40000410000 */
[C---:B------:R-:W-:Y:S01]  /*acc0*/  FMUL.FTZ R57, R2.reuse, R57 ;  /* 0x0000003902397220 */ /* 0x040fe20000410000 */
[----:B------:R2:W5:Y:S01]  /*acd0*/  MUFU.EX2 R215, R5 ;  /* 0x0000000500d77308 */ /* 0x0005620000000800 */
[C---:B------:R-:W-:Y:S02]  /*ace0*/  FMUL.FTZ R60, R2.reuse, R60 ;  /* 0x0000003c023c7220 */ /* 0x040fe40000410000 */
[----:B------:R-:W-:Y:S02]  /*acf0*/  FMUL.FTZ R61, R2, R61 ;  /* 0x0000003d023d7220 */ /* 0x000fe40000410000 */
[----:B----4-:R-:W-:Y:S02]  /*ad00*/  FFMA.FTZ R0, R24, c[0x0][0x2d0], -R134 ;  /* 0x0000b40018007a23 */ /* 0x010fe40000010886 */
[----:B------:R-:W-:Y:S02]  /*ad10*/  FMUL.FTZ R24, R2, R164 ;  /* 0x000000a402187220 */ /* 0x000fe40000410000 */
[----:B------:R-:W-:Y:S01]  /*ad20*/  FMUL.FTZ R65, R133, R65 ;  /* 0x0000004185417220 */ /* 0x000fe20000410000 */
[----:B------:R4:W-:Y:S01]  /*ad30*/  MUFU.EX2 R217, R0 ;  /* 0x0000000000d97308 */ /* 0x0009e20000000800 */
[C---:B------:R-:W-:Y:S02]  /*ad40*/  FMUL.FTZ R66, R132.reuse, R66 ;  /* 0x0000004284427220 */ /* 0x040fe40000410000 */
[C---:B------:R-:W-:Y:S01]  /*ad50*/  FMUL.FTZ R67, R132.reuse, R67 ;  /* 0x0000004384437220 */ /* 0x040fe20000410000 */
[----:B-1----:R-:W-:Y:S01]  /*ad60*/  F2FP.BF16.PACK_AB R194, R221, R27 ;  /* 0x0000001bddc2723e */ /* 0x002fe200000010ff */
[C---:B------:R-:W-:Y:S02]  /*ad70*/  FMUL.FTZ R17, R133.reuse, R157 ;  /* 0x0000009d85117220 */ /* 0x040fe40000410000 */
[C---:B------:R-:W-:Y:S02]  /*ad80*/  FMUL.FTZ R68, R133.reuse, R68 ;  /* 0x0000004485447220 */ /* 0x040fe40000410000 */
[C---:B------:R-:W-:Y:S01]  /*ad90*/  FMUL.FTZ R69, R133.reuse, R69 ;  /* 0x0000004585457220 */ /* 0x040fe20000410000 */
[----:B------:R-:W1:Y:S01]  /*ada0*/  MUFU.EX2 R218, R4 ;  /* 0x0000000400da7308 */ /* 0x000e620000000800 */
[C---:B------:R-:W-:Y:S02]  /*adb0*/  FMUL.FTZ R70, R132.reuse, R70 ;  /* 0x0000004684467220 */ /* 0x040fe40000410000 */
[----:B------:R-:W-:Y:S02]  /*adc0*/  FMUL.FTZ R71, R132, R71 ;  /* 0x0000004784477220 */ /* 0x000fe40000410000 */
[----:B--2---:R-:W-:Y:S01]  /*add0*/  FMUL.FTZ R5, R133, R145 ;  /* 0x0000009185057220 */ /* 0x004fe20000410000 */
[----:B-----5:R-:W-:Y:S01]  /*ade0*/  F2FP.BF16.PACK_AB R145, R216, R215 ;  /* 0x000000d7d891723e */ /* 0x020fe200000010ff */
[C---:B------:R-:W-:Y:S02]  /*adf0*/  FMUL.FTZ R72, R2.reuse, R72 ;  /* 0x0000004802487220 */ /* 0x040fe40000410000 */
[C---:B------:R-:W-:Y:S01]  /*ae00*/  FMUL.FTZ R73, R2.reuse, R73 ;  /* 0x0000004902497220 */ /* 0x040fe20000410000 */
[----:B------:R-:W2:Y:S01]  /*ae10*/  MUFU.EX2 R31, R13 ;  /* 0x0000000d001f7308 */ /* 0x000ea20000000800 */
[C---:B------:R-:W-:Y:S02]  /*ae20*/  FMUL.FTZ R76, R2.reuse, R76 ;  /* 0x0000004c024c7220 */ /* 0x040fe40000410000 */
[----:B------:R-:W-:Y:S01]  /*ae30*/  FMUL.FTZ R77, R2, R77 ;  /* 0x0000004d024d7220 */ /* 0x000fe20000410000 */
[----:B----4-:R-:W-:Y:S01]  /*ae40*/  FSEL R0, R3, RZ, P0 ;  /* 0x000000ff03007208 */ /* 0x010fe20000000000 */
[C---:B------:R-:W-:Y:S01]  /*ae50*/  FMUL.FTZ R80, R133.reuse, R80 ;  /* 0x0000005085507220 */ /* 0x040fe20000410000 */
[----:B------:R-:W-:Y:S01]  /*ae60*/  PLOP3.LUT P0, PT, PT, PT, UP0, 0x80, 0x0 ;  /* 0x000000000000781c */ /* 0x000fe20003f0f008 */
[C---:B------:R-:W-:Y:S02]  /*ae70*/  FMUL.FTZ R81, R133.reuse, R81 ;  /* 0x0000005185517220 */ /* 0x040fe40000410000 */
[----:B------:R-:W-:Y:S01]  /*ae80*/  FADD.FTZ R0, -R0, R139 ;  /* 0x0000008b00007221 */ /* 0x000fe20000010100 */
[----:B------:R-:W4:Y:S01]  /*ae90*/  MUFU.EX2 R50, R11 ;  /* 0x0000000b00327308 */ /* 0x000f220000000800 */
[----:B------:R-:W-:Y:S02]  /*aea0*/  FMUL.FTZ R82, R132, R82 ;  /* 0x0000005284527220 */ /* 0x000fe40000410000 */
[----:B------:R-:W-:Y:S01]  /*aeb0*/  FMUL.FTZ R0, R0, c[0x0][0x2d0] ;  /* 0x0000b40000007a20 */ /* 0x000fe20000410000 */
[----:B-1----:R-:W-:Y:S01]  /*aec0*/  F2FP.BF16.PACK_AB R147, R218, R217 ;  /* 0x000000d9da93723e */ /* 0x002fe200000010ff */
[C---:B------:R-:W-:Y:S02]  /*aed0*/  FMUL.FTZ R4, R133.reuse, R144 ;  /* 0x0000009085047220 */ /* 0x040fe40000410000 */
[C---:B------:R-:W-:Y:S02]  /*aee0*/  FMUL.FTZ R83, R132.reuse, R83 ;  /* 0x0000005384537220 */ /* 0x040fe40000410000 */
[C---:B------:R-:W-:Y:S01]  /*aef0*/  FMUL.FTZ R84, R133.reuse, R84 ;  /* 0x0000005485547220 */ /* 0x040fe20000410000 */
[----:B------:R-:W1:Y:S01]  /*af00*/  MUFU.EX2 R29, R10 ;  /* 0x0000000a001d7308 */ /* 0x000e620000000800 */
[C---:B------:R-:W-:Y:S01]  /*af10*/  FMUL.FTZ R85, R133.reuse, R85 ;  /* 0x0000005585557220 */ /* 0x040fe20000410000 */
[-C--:B---3--:R-:W-:Y:S01]  /*af20*/  HMMA.16816.F32.BF16 R4, R192, R20.reuse, R4 ;  /* 0x00000014c004723c */ /* 0x088fe20000041804 */
[----:B------:R-:W-:Y:S01]  /*af30*/  FMUL.FTZ R86, R132, R86 ;  /* 0x0000005684567220 */ /* 0x000fe20000410000 */
[----:B--2---:R-:W-:Y:S01]  /*af40*/  MOV R139, R31 ;  /* 0x0000001f008b7202 */ /* 0x004fe20000000f00 */
[----:B------:R-:W-:Y:S02]  /*af50*/  FMUL.FTZ R13, R2, R153 ;  /* 0x00000099020d7220 */ /* 0x000fe40000410000 */
[----:B------:R-:W-:Y:S02]  /*af60*/  FMUL.FTZ R87, R132, R87 ;  /* 0x0000005784577220 */ /* 0x000fe40000410000 */
[C---:B------:R-:W-:Y:S01]  /*af70*/  FMUL.FTZ R88, R2.reuse, R88 ;  /* 0x0000005802587220 */ /* 0x040fe20000410000 */
[----:B------:R-:W2:Y:S01]  /*af80*/  MUFU.EX2 R0, R0 ;  /* 0x0000000000007308 */ /* 0x000ea20000000800 */
[----:B------:R-:W-:Y:S03]  /*af90*/  FMUL.FTZ R89, R2, R89 ;  /* 0x0000005902597220 */ /* 0x000fe60000410000 */
[----:B----4-:R-:W-:Y:S01]  /*afa0*/  F2FP.BF16.PACK_AB R144, R50, R138 ;  /* 0x0000008a3290723e */ /* 0x010fe200000010ff */
[----:B------:R-:W-:Y:S01]  /*afb0*/  FMUL.FTZ R92, R2, R92 ;  /* 0x0000005c025c7220 */ /* 0x000fe20000410000 */
[----:B------:R-:W-:Y:S01]  /*afc0*/  MOV R172, R50 ;  /* 0x0000003200ac7202 */ /* 0x000fe20000000f00 */
[C---:B------:R-:W-:Y:S01]  /*afd0*/  FMUL.FTZ R50, R132.reuse, R190 ;  /* 0x000000be84327220 */ /* 0x040fe20000410000 */
[----:B------:R-:W-:Y:S01]  /*afe0*/  MOV R190, R51 ;  /* 0x0000003300be7202 */ /* 0x000fe20000000f00 */
[----:B------:R-:W-:Y:S02]  /*aff0*/  FMUL.FTZ R51, R132, R191 ;  /* 0x000000bf84337220 */ /* 0x000fe40000410000 */
[C---:B------:R-:W-:Y:S02]  /*b000*/  FMUL.FTZ R93, R2.reuse, R93 ;  /* 0x0000005d025d7220 */ /* 0x040fe40000410000 */
[----:B------:R-:W-:Y:S01]  /*b010*/  FMUL.FTZ R96, R133, R96 ;  /* 0x0000006085607220 */ /* 0x000fe20000410000 */
[----:B-1----:R-:W-:Y:S01]  /*b020*/  F2FP.BF16.PACK_AB R146, R139, R29 ;  /* 0x0000001d8b92723e */ /* 0x002fe200000010ff */
[C---:B------:R-:W-:Y:S01]  /*b030*/  FMUL.FTZ R97, R133.reuse, R97 ;  /* 0x0000006185617220 */ /* 0x040fe20000410000 */
[----:B------:R-:W-:Y:S01]  /*b040*/  MOV R157, R29 ;  /* 0x0000001d009d7202 */ /* 0x000fe20000000f00 */
[----:B------:R-:W-:Y:S02]  /*b050*/  FMUL.FTZ R29, R2, R169 ;  /* 0x000000a9021d7220 */ /* 0x000fe40000410000 */
[C---:B------:R-:W-:Y:S01]  /*b060*/  FMUL.FTZ R98, R132.reuse, R98 ;  /* 0x0000006284627220 */ /* 0x040fe20000410000 */
[----:B------:R-:W-:Y:S01]  /*b070*/  MOV R175, R157 ;  /* 0x0000009d00af7202 */ /* 0x000fe20000000f00 */
[----:B------:R-:W-:Y:S02]  /*b080*/  FMUL.FTZ R99, R132, R99 ;  /* 0x0000006384637220 */ /* 0x000fe40000410000 */
[C---:B------:R-:W-:Y:S02]  /*b090*/  FMUL.FTZ R100, R133.reuse, R100 ;  /* 0x0000006485647220 */ /* 0x040fe40000410000 */
[C---:B--2---:R-:W-:Y:S02]  /*b0a0*/  FMUL.FTZ R10, R0.reuse, R150 ;  /* 0x00000096000a7220 */ /* 0x044fe40000410000 */
[C---:B------:R-:W-:Y:S02]  /*b0b0*/  FMUL.FTZ R11, R0.reuse, R151 ;  /* 0x00000097000b7220 */ /* 0x040fe40000410000 */
[----:B------:R-:W1:Y:S01]  /*b0c0*/  LDSM.16.MT88.4 R148, [R228+0x2080] ;  /* 0x00208000e494783b */ /* 0x000e620000004200 */
[C---:B------:R-:W-:Y:S02]  /*b0d0*/  FMUL.FTZ R14, R0.reuse, R154 ;  /* 0x0000009a000e7220 */ /* 0x040fe40000410000 */
[C---:B------:R-:W-:Y:S02]  /*b0e0*/  FMUL.FTZ R15, R0.reuse, R155 ;  /* 0x0000009b000f7220 */ /* 0x040fe40000410000 */
[C---:B------:R-:W-:Y:S01]  /*b0f0*/  HMMA.16816.F32.BF16 R8, R144.reuse, R20, R8 ;  /* 0x000000149008723c */ /* 0x040fe20000041808 */
[C---:B------:R-:W-:Y:S02]  /*b100*/  FMUL.FTZ R27, R0.reuse, R167 ;  /* 0x000000a7001b7220 */ /* 0x040fe40000410000 */
[----:B------:R-:W2:Y:S01]  /*b110*/  LDSM.16.MT88.4 R152, [R227+0x2080] ;  /* 0x00208000e398783b */ /* 0x000ea20000004200 */
[C---:B------:R-:W-:Y:S02]  /*b120*/  FMUL.FTZ R42, R0.reuse, R182 ;  /* 0x000000b6002a7220 */ /* 0x040fe40000410000 */
[C---:B------:R-:W-:Y:S02]  /*b130*/  FMUL.FTZ R47, R0.reuse, R187 ;  /* 0x000000bb002f7220 */ /* 0x040fe40000410000 */
[-C--:B------:R-:W-:Y:S01]  /*b140*/  HMMA.16816.F32.BF16 R12, R144, R22.reuse, R12 ;  /* 0x00000016900c723c */ /* 0x080fe2000004180c */
[C---:B------:R-:W-:Y:S03]  /*b150*/  FMUL.FTZ R20, R133.reuse, R160 ;  /* 0x000000a085147220 */ /* 0x040fe60000410000 */
[----:B------:R-:W-:Y:S01]  /*b160*/  MOV R160, R26 ;  /* 0x0000001a00a07202 */ /* 0x000fe20000000f00 */
[C---:B------:R-:W-:Y:S02]  /*b170*/  FMUL.FTZ R26, R0.reuse, R166 ;  /* 0x000000a6001a7220 */ /* 0x040fe40000410000 */
[----:B------:R-:W-:Y:S01]  /*b180*/  LDSM.16.MT88.4 R164, [R227+0x2880] ;  /* 0x00288000e3a4783b */ /* 0x000fe20000004200 */
[C---:B------:R-:W-:Y:S01]  /*b190*/  HMMA.16816.F32.BF16 R16, R192.reuse, R22, R16 ;  /* 0x00000016c010723c */ /* 0x040fe20000041810 */
[C---:B------:R-:W-:Y:S03]  /*b1a0*/  FMUL.FTZ R21, R133.reuse, R161 ;  /* 0x000000a185157220 */ /* 0x040fe60000410000 */
[C---:B------:R-:W-:Y:S01]  /*b1b0*/  FMUL.FTZ R30, R0.reuse, R170 ;  /* 0x000000aa001e7220 */ /* 0x040fe20000410000 */
[----:B------:R-:W-:Y:S01]  /*b1c0*/  MOV R161, R34 ;  /* 0x0000002200a17202 */ /* 0x000fe20000000f00 */
[----:B------:R-:W-:Y:S01]  /*b1d0*/  FMUL.FTZ R43, R0, R183 ;  /* 0x000000b7002b7220 */ /* 0x000fe20000410000 */
[----:B------:R-:W-:Y:S01]  /*b1e0*/  MOV R168, R160 ;  /* 0x000000a000a87202 */ /* 0x000fe20000000f00 */
[C---:B------:R-:W-:Y:S01]  /*b1f0*/  FMUL.FTZ R22, R132.reuse, R162 ;  /* 0x000000a284167220 */ /* 0x040fe20000410000 */
[----:B------:R-:W-:Y:S03]  /*b200*/  MOV R189, R161 ;  /* 0x000000a100bd7202 */ /* 0x000fe60000000f00 */
[----:B------:R-:W-:Y:S02]  /*b210*/  FMUL.FTZ R23, R132, R163 ;  /* 0x000000a384177220 */ /* 0x000fe40000410000 */
[----:B------:R-:W-:Y:S01]  /*b220*/  LDSM.16.MT88.4 R160, [R228+0x2880] ;  /* 0x00288000e4a0783b */ /* 0x000fe20000004200 */
[----:B------:R-:W-:Y:S02]  /*b230*/  FMUL.FTZ R46, R0, R186 ;  /* 0x000000ba002e7220 */ /* 0x000fe40000410000 */
[----:B------:R-:W-:Y:S01]  /*b240*/  FMUL.FTZ R34, R132, R174 ;  /* 0x000000ae84227220 */ /* 0x000fe20000410000 */
[----:B------:R-:W-:Y:S01]  /*b250*/  MOV R174, R158 ;  /* 0x0000009e00ae7202 */ /* 0x000fe20000000f00 */
[-C--:B------:R-:W-:Y:S01]  /*b260*/  HMMA.16816.F32.BF16 R20, R192, R36.reuse, R20 ;  /* 0x00000024c014723c */ /* 0x080fe20000041814 */
[C---:B------:R-:W-:Y:S02]  /*b270*/  FMUL.FTZ R58, R0.reuse, R58 ;  /* 0x0000003a003a7220 */ /* 0x040fe40000410000 */
[C---:B------:R-:W-:Y:S02]  /*b280*/  FMUL.FTZ R59, R0.reuse, R59 ;  /* 0x0000003b003b7220 */ /* 0x040fe40000410000 */
[C---:B------:R-:W-:Y:S02]  /*b290*/  FMUL.FTZ R62, R0.reuse, R62 ;  /* 0x0000003e003e7220 */ /* 0x040fe40000410000 */
[C---:B------:R-:W-:Y:S01]  /*b2a0*/  FMUL.FTZ R63, R0.reuse, R63 ;  /* 0x0000003f003f7220 */ /* 0x040fe20000410000 */
[C---:B------:R-:W-:Y:S01]  /*b2b0*/  HMMA.16816.F32.BF16 R24, R144.reuse, R36, R24 ;  /* 0x000000249018723c */ /* 0x040fe20000041818 */
[C---:B------:R-:W-:Y:S03]  /*b2c0*/  FMUL.FTZ R31, R0.reuse, R171 ;  /* 0x000000ab001f7220 */ /* 0x040fe60000410000 */
[----:B------:R-:W-:Y:S01]  /*b2d0*/  MOV R171, R222 ;  /* 0x000000de00ab7202 */ /* 0x000fe20000000f00 */
[----:B------:R-:W-:Y:S02]  /*b2e0*/  FMUL.FTZ R74, R0, R74 ;  /* 0x0000004a004a7220 */ /* 0x000fe40000410000 */
[C---:B------:R-:W-:Y:S01]  /*b2f0*/  FMUL.FTZ R37, R133.reuse, R177 ;  /* 0x000000b185257220 */ /* 0x040fe20000410000 */
[-C--:B------:R-:W-:Y:S01]  /*b300*/  HMMA.16816.F32.BF16 R28, R144, R38.reuse, R28 ;  /* 0x00000026901c723c */ /* 0x080fe2000004181c */
[----:B------:R-:W-:Y:S03]  /*b310*/  MOV R177, R138 ;  /* 0x0000008a00b17202 */ /* 0x000fe60000000f00 */
[--C-:B------:R-:W-:Y:S02]  /*b320*/  FFMA.FTZ R138, R196, c[0x0][0x2d0], -R141.reuse ;  /* 0x0000b400c48a7a23 */ /* 0x100fe4000001088d */
[C---:B------:R-:W-:Y:S01]  /*b330*/  FMUL.FTZ R36, R133.reuse, R176 ;  /* 0x000000b085247220 */ /* 0x040fe20000410000 */
[----:B------:R-:W-:Y:S01]  /*b340*/  MOV R176, R220 ;  /* 0x000000dc00b07202 */ /* 0x000fe20000000f00 */
[C---:B------:R-:W-:Y:S01]  /*b350*/  HMMA.16816.F32.BF16 R32, R192.reuse, R38, R32 ;  /* 0x00000026c020723c */ /* 0x040fe20000041820 */
[----:B------:R3:W-:Y:S03]  /*b360*/  MUFU.EX2 R181, R138 ;  /* 0x0000008a00b57308 */ /* 0x0007e60000000800 */
[C---:B------:R-:W-:Y:S02]  /*b370*/  FMUL.FTZ R75, R0.reuse, R75 ;  /* 0x0000004b004b7220 */ /* 0x040fe40000410000 */
[----:B------:R-:W-:Y:S02]  /*b380*/  FMUL.FTZ R78, R0, R78 ;  /* 0x0000004e004e7220 */ /* 0x000fe40000410000 */
[C---:B------:R-:W-:Y:S01]  /*b390*/  FMUL.FTZ R39, R132.reuse, R179 ;  /* 0x000000b384277220 */ /* 0x040fe20000410000 */
[----:B------:R-:W-:Y:S03]  /*b3a0*/  MOV R179, R221 ;  /* 0x000000dd00b37202 */ /* 0x000fe60000000f00 */
[----:B------:R-:W-:Y:S01]  /*b3b0*/  FMUL.FTZ R38, R132, R178 ;  /* 0x000000b284267220 */ /* 0x000fe20000410000 */
[----:B------:R-:W-:Y:S01]  /*b3c0*/  MOV R178, R156 ;  /* 0x0000009c00b27202 */ /* 0x000fe20000000f00 */
[C---:B------:R-:W-:Y:S01]  /*b3d0*/  FMUL.FTZ R79, R0.reuse, R79 ;  /* 0x0000004f004f7220 */ /* 0x040fe20000410000 */
[----:B------:R-:W-:Y:S01]  /*b3e0*/  LDSM.16.MT88.4 R156, [R226+0x2880] ;  /* 0x00288000e29c783b */ /* 0x000fe20000004200 */
[C---:B------:R-:W-:Y:S02]  /*b3f0*/  FMUL.FTZ R90, R0.reuse, R90 ;  /* 0x0000005a005a7220 */ /* 0x040fe40000410000 */
[C---:B------:R-:W-:Y:S01]  /*b400*/  FMUL.FTZ R91, R0.reuse, R91 ;  /* 0x0000005b005b7220 */ /* 0x040fe20000410000 */
[-C--:B-1----:R-:W-:Y:S01]  /*b410*/  HMMA.16816.F32.BF16 R36, R192, R148.reuse, R36 ;  /* 0x00000094c024723c */ /* 0x082fe20000041824 */
[C---:B------:R-:W-:Y:S02]  /*b420*/  FMUL.FTZ R94, R0.reuse, R94 ;  /* 0x0000005e005e7220 */ /* 0x040fe40000410000 */
[----:B------:R-:W-:Y:S02]  /*b430*/  FMUL.FTZ R95, R0, R95 ;  /* 0x0000005f005f7220 */ /* 0x000fe40000410000 */
[----:B------:R-:W-:Y:S02]  /*b440*/  FMUL.FTZ R101, R133, R101 ;  /* 0x0000006585657220 */ /* 0x000fe40000410000 */
[--C-:B---3--:R-:W-:Y:S01]  /*b450*/  FFMA.FTZ R138, R198, c[0x0][0x2d0], -R141.reuse ;  /* 0x0000b400c68a7a23 */ /* 0x108fe2000001088d */
[C---:B------:R-:W-:Y:S01]  /*b460*/  HMMA.16816.F32.BF16 R40, R144.reuse, R148, R40 ;  /* 0x000000949028723c */ /* 0x040fe20000041828 */
[C---:B------:R-:W-:Y:S02]  /*b470*/  FMUL.FTZ R102, R132.reuse, R102 ;  /* 0x0000006684667220 */ /* 0x040fe40000410000 */
[----:B------:R1:W3:Y:S01]  /*b480*/  MUFU.EX2 R184, R138 ;  /* 0x0000008a00b87308 */ /* 0x0002e20000000800 */
[----:B------:R-:W-:Y:S02]  /*b490*/  FMUL.FTZ R103, R132, R103 ;  /* 0x0000006784677220 */ /* 0x000fe40000410000 */
[C---:B------:R-:W-:Y:S02]  /*b4a0*/  FMUL.FTZ R104, R2.reuse, R104 ;  /* 0x0000006802687220 */ /* 0x040fe40000410000 */
[-C--:B------:R-:W-:Y:S01]  /*b4b0*/  HMMA.16816.F32.BF16 R44, R144, R150.reuse, R44 ;  /* 0x00000096902c723c */ /* 0x080fe2000004182c */
[----:B------:R-:W-:Y:S03]  /*b4c0*/  FMUL.FTZ R105, R2, R105 ;  /* 0x0000006902697220 */ /* 0x000fe60000410000 */
[C---:B------:R-:W-:Y:S02]  /*b4d0*/  FMUL.FTZ R106, R0.reuse, R106 ;  /* 0x0000006a006a7220 */ /* 0x040fe40000410000 */
[----:B------:R-:W-:Y:S02]  /*b4e0*/  FMUL.FTZ R107, R0, R107 ;  /* 0x0000006b006b7220 */ /* 0x000fe40000410000 */
[C---:B------:R-:W-:Y:S01]  /*b4f0*/  HMMA.16816.F32.BF16 R48, R192.reuse, R150, R48 ;  /* 0x00000096c030723c */ /* 0x040fe20000041830 */
[----:B------:R-:W4:Y:S03]  /*b500*/  LDSM.16.MT88.4 R148, [R225+0x3880] ;  /* 0x00388000e194783b */ /* 0x000f260000004200 */
[C---:B------:R-:W-:Y:S02]  /*b510*/  FMUL.FTZ R108, R2.reuse, R108 ;  /* 0x0000006c026c7220 */ /* 0x040fe40000410000 */
[----:B------:R-:W-:Y:S02]  /*b520*/  FMUL.FTZ R109, R2, R109 ;  /* 0x0000006d026d7220 */ /* 0x000fe40000410000 */
[-C--:B--2---:R-:W-:Y:S01]  /*b530*/  HMMA.16816.F32.BF16 R52, R192, R152.reuse, R52 ;  /* 0x00000098c034723c */ /* 0x084fe20000041834 */
[C---:B------:R-:W-:Y:S03]  /*b540*/  FMUL.FTZ R110, R0.reuse, R110 ;  /* 0x0000006e006e7220 */ /* 0x040fe60000410000 */
[--C-:B-1----:R-:W-:Y:S02]  /*b550*/  FFMA.FTZ R138, R197, c[0x0][0x2d0], -R142.reuse ;  /* 0x0000b400c58a7a23 */ /* 0x102fe4000001088e */
[----:B------:R-:W-:Y:S02]  /*b560*/  FMUL.FTZ R111, R0, R111 ;  /* 0x0000006f006f7220 */ /* 0x000fe40000410000 */
[C---:B------:R-:W-:Y:S01]  /*b570*/  HMMA.16816.F32.BF16 R56, R144.reuse, R152, R56 ;  /* 0x000000989038723c */ /* 0x040fe20000041838 */
[----:B------:R1:W-:Y:S03]  /*b580*/  MUFU.EX2 R182, R138 ;  /* 0x0000008a00b67308 */ /* 0x0003e60000000800 */
[C---:B------:R-:W-:Y:S02]  /*b590*/  FMUL.FTZ R112, R133.reuse, R112 ;  /* 0x0000007085707220 */ /* 0x040fe40000410000 */
[----:B------:R-:W-:Y:S02]  /*b5a0*/  FMUL.FTZ R113, R133, R113 ;  /* 0x0000007185717220 */ /* 0x000fe40000410000 */
[-C--:B------:R-:W-:Y:S01]  /*b5b0*/  HMMA.16816.F32.BF16 R60, R144, R154.reuse, R60 ;  /* 0x0000009a903c723c */ /* 0x080fe2000004183c */
[C---:B------:R-:W-:Y:S03]  /*b5c0*/  FMUL.FTZ R114, R132.reuse, R114 ;  /* 0x0000007284727220 */ /* 0x040fe60000410000 */
[----:B------:R-:W-:Y:S02]  /*b5d0*/  FMUL.FTZ R115, R132, R115 ;  /* 0x0000007384737220 */ /* 0x000fe40000410000 */
[C---:B------:R-:W-:Y:S02]  /*b5e0*/  FMUL.FTZ R120, R2.reuse, R120 ;  /* 0x0000007802787220 */ /* 0x040fe40000410000 */
[C---:B------:R-:W-:Y:S01]  /*b5f0*/  HMMA.16816.F32.BF16 R64, R192.reuse, R154, R64 ;  /* 0x0000009ac040723c */ /* 0x040fe20000041840 */
[----:B------:R-:W2:Y:S03]  /*b600*/  LDSM.16.MT88.4 R152, [R226+0x3880] ;  /* 0x00388000e298783b */ /* 0x000ea60000004200 */
[----:B------:R-:W-:Y:S02]  /*b610*/  FMUL.FTZ R121, R2, R121 ;  /* 0x0000007902797220 */ /* 0x000fe40000410000 */
[C---:B------:R-:W-:Y:S02]  /*b620*/  FMUL.FTZ R122, R0.reuse, R122 ;  /* 0x0000007a007a7220 */ /* 0x040fe40000410000 */
[----:B------:R-:W-:Y:S01]  /*b630*/  FMUL.FTZ R123, R0, R123 ;  /* 0x0000007b007b7220 */ /* 0x000fe20000410000 */
[-C--:B----4-:R-:W-:Y:S03]  /*b640*/  HMMA.16816.F32.BF16 R68, R192, R148.reuse, R68 ;  /* 0x00000094c044723c */ /* 0x090fe60000041844 */
[--C-:B-1----:R-:W-:Y:S02]  /*b650*/  FFMA.FTZ R138, R199, c[0x0][0x2d0], -R142.reuse ;  /* 0x0000b400c78a7a23 */ /* 0x102fe4000001088e */
[C---:B------:R-:W-:Y:S02]  /*b660*/  FMUL.FTZ R124, R2.reuse, R124 ;  /* 0x0000007c027c7220 */ /* 0x040fe40000410000 */
[----:B------:R1:W4:Y:S01]  /*b670*/  MUFU.EX2 R185, R138 ;  /* 0x0000008a00b97308 */ /* 0x0003220000000800 */
[C---:B------:R-:W-:Y:S01]  /*b680*/  HMMA.16816.F32.BF16 R72, R144.reuse, R148, R72 ;  /* 0x000000949048723c */ /* 0x040fe20000041848 */
[----:B------:R-:W-:Y:S03]  /*b690*/  FMUL.FTZ R125, R2, R125 ;  /* 0x0000007d027d7220 */ /* 0x000fe60000410000 */
[C---:B------:R-:W-:Y:S02]  /*b6a0*/  FMUL.FTZ R126, R0.reuse, R126 ;  /* 0x0000007e007e7220 */ /* 0x040fe40000410000 */
[----:B------:R-:W-:Y:S02]  /*b6b0*/  FMUL.FTZ R127, R0, R127 ;  /* 0x0000007f007f7220 */ /* 0x000fe40000410000 */
[-C--:B------:R-:W-:Y:S01]  /*b6c0*/  HMMA.16816.F32.BF16 R76, R144, R150.reuse, R76 ;  /* 0x00000096904c723c */ /* 0x080fe2000004184c */
[C---:B------:R-:W-:Y:S03]  /*b6d0*/  FMUL.FTZ R128, R133.reuse, R128 ;  /* 0x0000008085807220 */ /* 0x040fe60000410000 */
[C---:B------:R-:W-:Y:S02]  /*b6e0*/  FMUL.FTZ R129, R133.reuse, R129 ;  /* 0x0000008185817220 */ /* 0x040fe40000410000 */
[C---:B------:R-:W-:Y:S02]  /*b6f0*/  FMUL.FTZ R130, R132.reuse, R130 ;  /* 0x0000008284827220 */ /* 0x040fe40000410000 */
[C---:B------:R-:W-:Y:S01]  /*b700*/  HMMA.16816.F32.BF16 R80, R192.reuse, R150, R80 ;  /* 0x00000096c050723c */ /* 0x040fe20000041850 */
[----:B------:R-:W5:Y:S03]  /*b710*/  LDSM.16.MT88.4 R148, [R228+0x3880] ;  /* 0x00388000e494783b */ /* 0x000f660000004200 */
[----:B------:R-:W-:Y:S02]  /*b720*/  FMUL.FTZ R131, R132, R131 ;  /* 0x0000008384837220 */ /* 0x000fe40000410000 */
[C---:B------:R-:W-:Y:S02]  /*b730*/  FMUL.FTZ R116, R133.reuse, R116 ;  /* 0x0000007485747220 */ /* 0x040fe40000410000 */
[-C--:B--2---:R-:W-:Y:S01]  /*b740*/  HMMA.16816.F32.BF16 R84, R192, R152.reuse, R84 ;  /* 0x00000098c054723c */ /* 0x084fe20000041854 */
[--C-:B-1----:R-:W-:Y:S03]  /*b750*/  FFMA.FTZ R138, R202, c[0x0][0x2d0], -R141.reuse ;  /* 0x0000b400ca8a7a23 */ /* 0x102fe6000001088d */
[----:B------:R-:W-:Y:S01]  /*b760*/  FMUL.FTZ R117, R133, R117 ;  /* 0x0000007585757220 */ /* 0x000fe20000410000 */
[----:B------:R1:W-:Y:S01]  /*b770*/  MUFU.EX2 R187, R138 ;  /* 0x0000008a00bb7308 */ /* 0x0003e20000000800 */
[C---:B------:R-:W-:Y:S02]  /*b780*/  FMUL.FTZ R118, R132.reuse, R118 ;  /* 0x0000007684767220 */ /* 0x040fe40000410000 */
[C---:B------:R-:W-:Y:S01]  /*b790*/  HMMA.16816.F32.BF16 R88, R144.reuse, R152, R88 ;  /* 0x000000989058723c */ /* 0x040fe20000041858 */
[----:B------:R-:W-:Y:S07]  /*b7a0*/  FMUL.FTZ R119, R132, R119 ;  /* 0x0000007784777220 */ /* 0x000fee0000410000 */
[-C--:B------:R-:W-:Y:S08]  /*b7b0*/  HMMA.16816.F32.BF16 R92, R144, R154.reuse, R92 ;  /* 0x0000009a905c723c */ /* 0x080ff0000004185c */
[C---:B------:R-:W-:Y:S01]  /*b7c0*/  HMMA.16816.F32.BF16 R96, R192.reuse, R154, R96 ;  /* 0x0000009ac060723c */ /* 0x040fe20000041860 */
[----:B------:R-:W2:Y:S03]  /*b7d0*/  LDSM.16.MT88.4 R152, [R227+0x3880] ;  /* 0x00388000e398783b */ /* 0x000ea60000004200 */
[----:B-1----:R-:W-:Y:S04]  /*b7e0*/  FFMA.FTZ R138, R205, c[0x0][0x2d0], -R141 ;  /* 0x0000b400cd8a7a23 */ /* 0x002fe8000001088d */
[-C--:B-----5:R-:W-:Y:S01]  /*b7f0*/  HMMA.16816.F32.BF16 R100, R192, R148.reuse, R100 ;  /* 0x00000094c064723c */ /* 0x0a0fe20000041864 */
[----:B------:R1:W5:Y:S07]  /*b800*/  MUFU.EX2 R170, R138 ;  /* 0x0000008a00aa7308 */ /* 0x00036e0000000800 */
[C---:B------:R-:W-:Y:S08]  /*b810*/  HMMA.16816.F32.BF16 R104, R144.reuse, R148, R104 ;  /* 0x000000949068723c */ /* 0x040ff00000041868 */
[-C--:B------:R-:W-:Y:S08]  /*b820*/  HMMA.16816.F32.BF16 R108, R144, R150.reuse, R108 ;  /* 0x00000096906c723c */ /* 0x080ff0000004186c */
[C---:B------:R-:W-:Y:S01]  /*b830*/  HMMA.16816.F32.BF16 R112, R192.reuse, R150, R112 ;  /* 0x00000096c070723c */ /* 0x040fe20000041870 */
[--C-:B-1----:R-:W-:Y:S01]  /*b840*/  FFMA.FTZ R138, R203, c[0x0][0x2d0], -R142.reuse ;  /* 0x0000b400cb8a7a23 */ /* 0x102fe2000001088e */
[----:B------:R-:W1:Y:S03]  /*b850*/  LDSM.16.MT88.4 R148, [R225+0x2880] ;  /* 0x00288000e194783b */ /* 0x000e660000004200 */
[----:B------:R3:W-:Y:S03]  /*b860*/  MUFU.EX2 R188, R138 ;  /* 0x0000008a00bc7308 */ /* 0x0007e60000000800 */
[-C--:B--2---:R-:W-:Y:S08]  /*b870*/  HMMA.16816.F32.BF16 R116, R192, R152.reuse, R116 ;  /* 0x00000098c074723c */ /* 0x084ff00000041874 */
[C---:B------:R-:W-:Y:S08]  /*b880*/  HMMA.16816.F32.BF16 R120, R144.reuse, R152, R120 ;  /* 0x000000989078723c */ /* 0x040ff00000041878 */
[-C--:B------:R-:W-:Y:S01]  /*b890*/  HMMA.16816.F32.BF16 R124, R144, R154.reuse, R124 ;  /* 0x0000009a907c723c */ /* 0x080fe2000004187c */
[----:B---3--:R-:W-:Y:S06]  /*b8a0*/  FFMA.FTZ R138, R207, c[0x0][0x2d0], -R142 ;  /* 0x0000b400cf8a7a23 */ /* 0x008fec000001088e */
[----:B------:R-:W-:Y:S01]  /*b8b0*/  F2FP.BF16.PACK_AB R144, R184, R181 ;  /* 0x000000b5b890723e */ /* 0x000fe200000010ff */
[----:B------:R-:W-:Y:S01]  /*b8c0*/  HMMA.16816.F32.BF16 R128, R192, R154, R128 ;  /* 0x0000009ac080723c */ /* 0x000fe20000041880 */
[----:B------:R2:W3:Y:S03]  /*b8d0*/  MUFU.EX2 R169, R138 ;  /* 0x0000008a00a97308 */ /* 0x0004e60000000800 */
[----:B----4-:R-:W-:Y:S02]  /*b8e0*/  F2FP.BF16.PACK_AB R145, R185, R182 ;  /* 0x000000b6b991723e */ /* 0x010fe400000010ff */
[----:B-----5:R-:W-:Y:S01]  /*b8f0*/  F2FP.BF16.PACK_AB R146, R170, R187 ;  /* 0x000000bbaa92723e */ /* 0x020fe200000010ff */
[--C-:B--2---:R-:W-:Y:S01]  /*b900*/  FFMA.FTZ R138, R204, c[0x0][0x2d0], -R143.reuse ;  /* 0x0000b400cc8a7a23 */ /* 0x104fe2000001088f */
[----:B---3--:R-:W-:Y:S03]  /*b910*/  F2FP.BF16.PACK_AB R147, R169, R188 ;  /* 0x000000bca993723e */ /* 0x008fe600000010ff */
[----:B------:R2:W-:Y:S04]  /*b920*/  MUFU.EX2 R183, R138 ;  /* 0x0000008a00b77308 */ /* 0x0005e80000000800 */
[-C--:B-1----:R-:W-:Y:S01]  /*b930*/  HMMA.16816.F32.BF16 R4, R144, R148.reuse, R4 ;  /* 0x000000949004723c */ /* 0x082fe20000041804 */
[--C-:B--2---:R-:W-:Y:S05]  /*b940*/  FFMA.FTZ R138, R208, c[0x0][0x2d0], -R143.reuse ;  /* 0x0000b400d08a7a23 */ /* 0x104fea000001088f */
        /* <DEDUP_REMOVED lines=13> */
[----:B------:R1:W-:Y:S02]  /*ba20*/  MUFU.EX2 R198, R138 ;  /* 0x0000008a00c67308 */ /* 0x0003e40000000800 */
[----:B-1----:R-:W-:Y:S08]  /*ba30*/  FFMA.FTZ R138, R209, c[0x0][0x2d0], -R134 ;  /* 0x0000b400d18a7a23 */ /* 0x002ff00000010886 */
[----:B------:R1:W2:Y:S02]  /*ba40*/  MUFU.EX2 R197, R138 ;  /* 0x0000008a00c57308 */ /* 0x0002a40000000800 */
[--C-:B-1----:R-:W-:Y:S01]  /*ba50*/  FFMA.FTZ R138, R245, c[0x0][0x2d0], -R141.reuse ;  /* 0x0000b400f58a7a23 */ /* 0x102fe2000001088d */
[----:B--2---:R-:W-:Y:S02]  /*ba60*/  F2FP.BF16.PACK_AB R155, R197, R198 ;  /* 0x000000c6c59b723e */ /* 0x004fe400000010ff */
[----:B------:R-:W-:Y:S05]  /*ba70*/  MOV R245, R169 ;  /* 0x000000a900f57202 */ /* 0x000fea0000000f00 */
[----:B------:R1:W-:Y:S01]  /*ba80*/  MUFU.EX2 R211, R138 ;  /* 0x0000008a00d37308 */ /* 0x0003e20000000800 */
[C---:B------:R-:W-:Y:S08]  /*ba90*/  HMMA.16816.F32.BF16 R8, R152.reuse, R148, R8 ;  /* 0x000000949808723c */ /* 0x040ff00000041808 */
[-C--:B------:R-:W-:Y:S08]  /*baa0*/  HMMA.16816.F32.BF16 R12, R152, R150.reuse, R12 ;  /* 0x00000096980c723c */ /* 0x080ff0000004180c */
[C---:B------:R-:W-:Y:S01]  /*bab0*/  HMMA.16816.F32.BF16 R16, R144.reuse, R150, R16 ;  /* 0x000000969010723c */ /* 0x040fe20000041810 */
[----:B------:R-:W2:Y:S03]  /*bac0*/  LDSM.16.MT88.4 R148, [R225+0x4080] ;  /* 0x00408000e194783b */ /* 0x000ea60000004200 */
[--C-:B-1----:R-:W-:Y:S01]  /*bad0*/  FFMA.FTZ R138, R248, c[0x0][0x2d0], -R141.reuse ;  /* 0x0000b400f88a7a23 */ /* 0x102fe2000001088d */
[----:B------:R-:W-:Y:S03]  /*bae0*/  MOV R248, R170 ;  /* 0x000000aa00f87202 */ /* 0x000fe60000000f00 */
[-C--:B------:R-:W-:Y:S01]  /*baf0*/  HMMA.16816.F32.BF16 R20, R144, R156.reuse, R20 ;  /* 0x0000009c9014723c */ /* 0x080fe20000041814 */
[----:B------:R1:W-:Y:S07]  /*bb00*/  MUFU.EX2 R220, R138 ;  /* 0x0000008a00dc7308 */ /* 0x0003ee0000000800 */
[C---:B------:R-:W-:Y:S08]  /*bb10*/  HMMA.16816.F32.BF16 R24, R152.reuse, R156, R24 ;  /* 0x0000009c9818723c */ /* 0x040ff00000041818 */
[-C--:B------:R-:W-:Y:S08]  /*bb20*/  HMMA.16816.F32.BF16 R28, R152, R158.reuse, R28 ;  /* 0x0000009e981c723c */ /* 0x080ff0000004181c */
[C---:B------:R-:W-:Y:S01]  /*bb30*/  HMMA.16816.F32.BF16 R32, R144.reuse, R158, R32 ;  /* 0x0000009e9020723c */ /* 0x040fe20000041820 */
[--C-:B-1----:R-:W-:Y:S01]  /*bb40*/  FFMA.FTZ R138, R219, c[0x0][0x2d0], -R142.reuse ;  /* 0x0000b400db8a7a23 */ /* 0x102fe2000001088e */
[----:B------:R-:W1:Y:S02]  /*bb50*/  LDSM.16.MT88.4 R156, [R226+0x4080] ;  /* 0x00408000e29c783b */ /* 0x000e640000004200 */
[----:B------:R-:W-:Y:S01]  /*bb60*/  MOV R219, R188 ;  /* 0x000000bc00db7202 */ /* 0x000fe20000000f00 */
[----:B------:R3:W-:Y:S03]  /*bb70*/  MUFU.EX2 R210, R138 ;  /* 0x0000008a00d27308 */ /* 0x0007e60000000800 */
[-C--:B------:R-:W-:Y:S08]  /*bb80*/  HMMA.16816.F32.BF16 R36, R144, R160.reuse, R36 ;  /* 0x000000a09024723c */ /* 0x080ff00000041824 */
[C---:B------:R-:W-:Y:S08]  /*bb90*/  HMMA.16816.F32.BF16 R40, R152.reuse, R160, R40 ;  /* 0x000000a09828723c */ /* 0x040ff00000041828 */
[-C--:B------:R-:W-:Y:S01]  /*bba0*/  HMMA.16816.F32.BF16 R44, R152, R162.reuse, R44 ;  /* 0x000000a2982c723c */ /* 0x080fe2000004182c */
[--C-:B---3--:R-:W-:Y:S03]  /*bbb0*/  FFMA.FTZ R138, R223, c[0x0][0x2d0], -R142.reuse ;  /* 0x0000b400df8a7a23 */ /* 0x108fe6000001088e */
[----:B------:R-:W-:Y:S04]  /*bbc0*/  MOV R223, R187 ;  /* 0x000000bb00df7202 */ /* 0x000fe80000000f00 */
[C---:B------:R-:W-:Y:S01]  /*bbd0*/  HMMA.16816.F32.BF16 R48, R144.reuse, R162, R48 ;  /* 0x000000a29030723c */ /* 0x040fe20000041830 */
[----:B------:R3:W4:Y:S01]  /*bbe0*/  MUFU.EX2 R209, R138 ;  /* 0x0000008a00d17308 */ /* 0x0007220000000800 */
[----:B------:R-:W5:Y:S06]  /*bbf0*/  LDSM.16.MT88.4 R160, [R228+0x4080] ;  /* 0x00408000e4a0783b */ /* 0x000f6c0000004200 */
[-C--:B------:R-:W-:Y:S08]  /*bc00*/  HMMA.16816.F32.BF16 R52, R144, R164.reuse, R52 ;  /* 0x000000a49034723c */ /* 0x080ff00000041834 */
[C---:B------:R-:W-:Y:S08]  /*bc10*/  HMMA.16816.F32.BF16 R56, R152.reuse, R164, R56 ;  /* 0x000000a49838723c */ /* 0x040ff00000041838 */
[-C--:B------:R-:W-:Y:S01]  /*bc20*/  HMMA.16816.F32.BF16 R60, R152, R166.reuse, R60 ;  /* 0x000000a6983c723c */ /* 0x080fe2000004183c */
[--C-:B---3--:R-:W-:Y:S03]  /*bc30*/  FFMA.FTZ R138, R190, c[0x0][0x2d0], -R141.reuse ;  /* 0x0000b400be8a7a23 */ /* 0x108fe6000001088d */
[----:B------:R-:W-:Y:S01]  /*bc40*/  FFMA.FTZ R141, R189, c[0x0][0x2d0], -R141 ;  /* 0x0000b400bd8d7a23 */ /* 0x000fe2000001088d */
[----:B------:R3:W-:Y:S01]  /*bc50*/  MUFU.EX2 R208, R138 ;  /* 0x0000008a00d07308 */ /* 0x0007e20000000800 */
[----:B------:R-:W-:Y:S02]  /*bc60*/  LDSM.16.MT88.4 R188, [R228+0x3080] ;  /* 0x00308000e4bc783b */ /* 0x000fe40000004200 */
[C---:B------:R-:W-:Y:S07]  /*bc70*/  HMMA.16816.F32.BF16 R64, R144.reuse, R166, R64 ;  /* 0x000000a69040723c */ /* 0x040fee0000041840 */
[----:B------:R4:W1:Y:S01]  /*bc80*/  MUFU.EX2 R207, R141 ;  /* 0x0000008d00cf7308 */ /* 0x0008620000000800 */
[-C--:B--2---:R-:W-:Y:S08]  /*bc90*/  HMMA.16816.F32.BF16 R68, R144, R148.reuse, R68 ;  /* 0x000000949044723c */ /* 0x084ff00000041844 */
[C---:B------:R-:W-:Y:S01]  /*bca0*/  HMMA.16816.F32.BF16 R72, R152.reuse, R148, R72 ;  /* 0x000000949848723c */ /* 0x040fe20000041848 */
[--C-:B---3--:R-:W-:Y:S03]  /*bcb0*/  FFMA.FTZ R138, R250, c[0x0][0x2d0], -R142.reuse ;  /* 0x0000b400fa8a7a23 */ /* 0x108fe6000001088e */
[----:B------:R-:W-:Y:S01]  /*bcc0*/  MOV R250, R186 ;  /* 0x000000ba00fa7202 */ /* 0x000fe20000000f00 */
[----:B------:R-:W-:Y:S03]  /*bcd0*/  FFMA.FTZ R142, R252, c[0x0][0x2d0], -R142 ;  /* 0x0000b400fc8e7a23 */ /* 0x000fe6000001088e */
[-C--:B------:R-:W-:Y:S01]  /*bce0*/  HMMA.16816.F32.BF16 R76, R152, R150.reuse, R76 ;  /* 0x00000096984c723c */ /* 0x080fe2000004184c */
[----:B------:R2:W-:Y:S03]  /*bcf0*/  MUFU.EX2 R206, R138 ;  /* 0x0000008a00ce7308 */ /* 0x0005e60000000800 */
[----:B------:R-:W-:Y:S02]  /*bd00*/  MOV R252, R185 ;  /* 0x000000b900fc7202 */ /* 0x000fe40000000f00 */
[----:B----4-:R-:W-:Y:S02]  /*bd10*/  F2FP.BF16.PACK_AB R141, R209, R210 ;  /* 0x000000d2d18d723e */ /* 0x010fe400000010ff */
[C---:B------:R-:W-:Y:S01]  /*bd20*/  HMMA.16816.F32.BF16 R80, R144.reuse, R150, R80 ;  /* 0x000000969050723c */ /* 0x040fe20000041850 */
[----:B------:R-:W3:Y:S02]  /*bd30*/  LDSM.16.MT88.4 R148, [R227+0x4080] ;  /* 0x00408000e394783b */ /* 0x000ee40000004200 */
[----:B------:R4:W-:Y:S05]  /*bd40*/  MUFU.EX2 R205, R142 ;  /* 0x0000008e00cd7308 */ /* 0x0009ea0000000800 */
[-C--:B-1----:R-:W-:Y:S08]  /*bd50*/  HMMA.16816.F32.BF16 R84, R144, R156.reuse, R84 ;  /* 0x0000009c9054723c */ /* 0x082ff00000041854 */
[C---:B------:R-:W-:Y:S01]  /*bd60*/  HMMA.16816.F32.BF16 R88, R152.reuse, R156, R88 ;  /* 0x0000009c9858723c */ /* 0x040fe20000041858 */
[--C-:B--2---:R-:W-:Y:S03]  /*bd70*/  FFMA.FTZ R138, R244, c[0x0][0x2d0], -R143.reuse ;  /* 0x0000b400f48a7a23 */ /* 0x104fe6000001088f */
[----:B------:R-:W-:Y:S01]  /*bd80*/  MOV R244, R184 ;  /* 0x000000b800f47202 */ /* 0x000fe20000000f00 */
[----:B------:R1:W-:Y:S03]  /*bd90*/  MUFU.EX2 R204, R138 ;  /* 0x0000008a00cc7308 */ /* 0x0003e60000000800 */
[-C--:B------:R-:W-:Y:S01]  /*bda0*/  HMMA.16816.F32.BF16 R92, R152, R158.reuse, R92 ;  /* 0x0000009e985c723c */ /* 0x080fe2000004185c */
[----:B----4-:R-:W-:Y:S07]  /*bdb0*/  F2FP.BF16.PACK_AB R142, R207, R208 ;  /* 0x000000d0cf8e723e */ /* 0x010fee00000010ff */
[C---:B------:R-:W-:Y:S01]  /*bdc0*/  HMMA.16816.F32.BF16 R96, R144.reuse, R158, R96 ;  /* 0x0000009e9060723c */ /* 0x040fe20000041860 */
[----:B------:R-:W2:Y:S07]  /*bdd0*/  LDSM.16.MT88.4 R156, [R225+0x3080] ;  /* 0x00308000e19c783b */ /* 0x000eae0000004200 */
[-C--:B-----5:R-:W-:Y:S01]  /*bde0*/  HMMA.16816.F32.BF16 R100, R144, R160.reuse, R100 ;  /* 0x000000a09064723c */ /* 0x0a0fe20000041864 */
[--C-:B-1----:R-:W-:Y:S03]  /*bdf0*/  FFMA.FTZ R138, R246, c[0x0][0x2d0], -R143.reuse ;  /* 0x0000b400f68a7a23 */ /* 0x102fe6000001088f */
[----:B------:R-:W-:Y:S04]  /*be00*/  MOV R246, R183 ;  /* 0x000000b700f67202 */ /* 0x000fe80000000f00 */
[C---:B------:R-:W-:Y:S01]  /*be10*/  HMMA.16816.F32.BF16 R104, R152.reuse, R160, R104 ;  /* 0x000000a09868723c */ /* 0x040fe20000041868 */
[----:B------:R1:W4:Y:S07]  /*be20*/  MUFU.EX2 R203, R138 ;  /* 0x0000008a00cb7308 */ /* 0x00032e0000000800 */
[-C--:B------:R-:W-:Y:S08]  /*be30*/  HMMA.16816.F32.BF16 R108, R152, R162.reuse, R108 ;  /* 0x000000a2986c723c */ /* 0x080ff0000004186c */
[C---:B------:R-:W-:Y:S08]  /*be40*/  HMMA.16816.F32.BF16 R112, R144.reuse, R162, R112 ;  /* 0x000000a29070723c */ /* 0x040ff00000041870 */
[-C--:B---3--:R-:W-:Y:S01]  /*be50*/  HMMA.16816.F32.BF16 R116, R144, R148.reuse, R116 ;  /* 0x000000949074723c */ /* 0x088fe20000041874 */
[--C-:B-1----:R-:W-:Y:S03]  /*be60*/  FFMA.FTZ R138, R249, c[0x0][0x2d0], -R143.reuse ;  /* 0x0000b400f98a7a23 */ /* 0x102fe6000001088f */
[----:B------:R-:W-:Y:S01]  /*be70*/  FFMA.FTZ R143, R251, c[0x0][0x2d0], -R143 ;  /* 0x0000b400fb8f7a23 */ /* 0x000fe2000001088f */
[----:B------:R1:W-:Y:S01]  /*be80*/  MUFU.EX2 R202, R138 ;  /* 0x0000008a00ca7308 */ /* 0x0003e20000000800 */
[----:B------:R-:W-:Y:S02]  /*be90*/  MOV R249, R182 ;  /* 0x000000b600f97202 */ /* 0x000fe40000000f00 */
[C---:B------:R-:W-:Y:S01]  /*bea0*/  HMMA.16816.F32.BF16 R120, R152.reuse, R148, R120 ;  /* 0x000000949878723c */ /* 0x040fe20000041878 */
[----:B------:R-:W-:Y:S03]  /*beb0*/  MOV R182, R175 ;  /* 0x000000af00b67202 */ /* 0x000fe60000000f00 */
[----:B------:R-:W-:Y:S02]  /*bec0*/  MOV R251, R181 ;  /* 0x000000b500fb7202 */ /* 0x000fe40000000f00 */
[----:B------:R-:W-:Y:S01]  /*bed0*/  MOV R181, R174 ;  /* 0x000000ae00b57202 */ /* 0x000fe20000000f00 */
[----:B------:R3:W5:Y:S01]  /*bee0*/  MUFU.EX2 R201, R143 ;  /* 0x0000008f00c97308 */ /* 0x0007620000000800 */
[-C--:B------:R-:W-:Y:S01]  /*bef0*/  HMMA.16816.F32.BF16 R124, R152, R150.reuse, R124 ;  /* 0x00000096987c723c */ /* 0x080fe2000004187c */
[----:B----4-:R-:W-:Y:S07]  /*bf00*/  F2FP.BF16.PACK_AB R192, R203, R204 ;  /* 0x000000cccbc0723e */ /* 0x010fee00000010ff */
[----:B------:R-:W-:Y:S01]  /*bf10*/  HMMA.16816.F32.BF16 R128, R144, R150, R128 ;  /* 0x000000969080723c */ /* 0x000fe20000041880 */
[--C-:B-1----:R-:W-:Y:S03]  /*bf20*/  FFMA.FTZ R138, R212, c[0x0][0x2d0], -R134.reuse ;  /* 0x0000b400d48a7a23 */ /* 0x102fe60000010886 */
[----:B------:R-:W-:Y:S02]  /*bf30*/  MOV R212, R139 ;  /* 0x0000008b00d47202 */ /* 0x000fe40000000f00 */
[----:B------:R1:W-:Y:S01]  /*bf40*/  MUFU.EX2 R139, R138 ;  /* 0x0000008a008b7308 */ /* 0x0003e20000000800 */
[----:B---3--:R-:W-:Y:S02]  /*bf50*/  F2FP.BF16.PACK_AB R143, R205, R206 ;  /* 0x000000cecd8f723e */ /* 0x008fe400000010ff */
[----:B-----5:R-:W-:Y:S03]  /*bf60*/  F2FP.BF16.PACK_AB R194, R201, R202 ;  /* 0x000000cac9c2723e */ /* 0x020fe600000010ff */
[--C-:B-1----:R-:W-:Y:S01]  /*bf70*/  FFMA.FTZ R138, R214, c[0x0][0x2d0], -R134.reuse ;  /* 0x0000b400d68a7a23 */ /* 0x102fe20000010886 */
[----:B------:R-:W-:Y:S02]  /*bf80*/  MOV R214, R180 ;  /* 0x000000b400d67202 */ /* 0x000fe40000000f00 */
[----:B------:R-:W-:Y:S01]  /*bf90*/  MOV R180, R173 ;  /* 0x000000ad00b47202 */ /* 0x000fe20000000f00 */
[----:B------:R1:W3:Y:S02]  /*bfa0*/  MUFU.EX2 R196, R138 ;  /* 0x0000008a00c47308 */ /* 0x0002e40000000800 */
[--C-:B-1----:R-:W-:Y:S01]  /*bfb0*/  FFMA.FTZ R138, R213, c[0x0][0x2d0], -R134.reuse ;  /* 0x0000b400d58a7a23 */ /* 0x102fe20000010886 */
[----:B------:R-:W-:Y:S01]  /*bfc0*/  MOV R213, R179 ;  /* 0x000000b300d57202 */ /* 0x000fe20000000f00 */
[----:B------:R-:W-:Y:S01]  /*bfd0*/  FFMA.FTZ R134, R140, c[0x0][0x2d0], -R134 ;  /* 0x0000b4008c867a23 */ /* 0x000fe20000010886 */
[----:B------:R-:W-:Y:S02]  /*bfe0*/  MOV R179, R172 ;  /* 0x000000ac00b37202 */ /* 0x000fe40000000f00 */
[----:B------:R-:W1:Y:S03]  /*bff0*/  LDSM.16.MT88.4 R172, [R226+0x3080] ;  /* 0x00308000e2ac783b */ /* 0x000e660000004200 */
[----:B------:R-:W-:Y:S01]  /*c000*/  MUFU.EX2 R138, R138 ;  /* 0x0000008a008a7308 */ /* 0x000fe20000000800 */
[----:B------:R-:W-:Y:S02]  /*c010*/  F2FP.BF16.PACK_AB R140, R220, R211 ;  /* 0x000000d3dc8c723e */ /* 0x000fe400000010ff */
[----:B---3--:R-:W-:Y:S05]  /*c020*/  F2FP.BF16.PACK_AB R193, R196, R139 ;  /* 0x0000008bc4c1723e */ /* 0x008fea00000010ff */
[-C--:B--2---:R-:W-:Y:S01]  /*c030*/  HMMA.16816.F32.BF16 R144, R140, R156.reuse, R4 ;  /* 0x0000009c8c90723c */ /* 0x084fe20000041804 */
[----:B------:R-:W2:Y:S01]  /*c040*/  LDSM.16.MT88.4 R4, [R227+0x3080] ;  /* 0x00308000e304783b */ /* 0x000ea20000004200 */
[----:B------:R-:W3:Y:S02]  /*c050*/  MUFU.EX2 R134, R134 ;  /* 0x0000008600867308 */ /* 0x000ee40000000800 */
[----:B---3--:R-:W-:Y:S07]  /*c060*/  F2FP.BF16.PACK_AB R195, R134, R138 ;  /* 0x0000008a86c3723e */ /* 0x008fee00000010ff */
[C---:B------:R-:W-:Y:S01]  /*c070*/  HMMA.16816.F32.BF16 R148, R192.reuse, R156, R8 ;  /* 0x0000009cc094723c */ /* 0x040fe20000041808 */
[----:B------:R-:W3:Y:S07]  /*c080*/  LDSM.16.MT88.4 R8, [R225+0x4880] ;  /* 0x00488000e108783b */ /* 0x000eee0000004200 */
[-C--:B------:R-:W-:Y:S01]  /*c090*/  HMMA.16816.F32.BF16 R152, R192, R158.reuse, R12 ;  /* 0x0000009ec098723c */ /* 0x080fe2000004180c */
[----:B------:R-:W4:Y:S07]  /*c0a0*/  LDSM.16.MT88.4 R12, [R226+0x4880] ;  /* 0x00488000e20c783b */ /* 0x000f2e0000004200 */
[C---:B------:R-:W-:Y:S01]  /*c0b0*/  HMMA.16816.F32.BF16 R156, R140.reuse, R158, R16 ;  /* 0x0000009e8c9c723c */ /* 0x040fe20000041810 */
[----:B------:R-:W2:Y:S07]  /*c0c0*/  LDSM.16.MT88.4 R16, [R228+0x4880] ;  /* 0x00488000e410783b */ /* 0x000eae0000004200 */
[-C--:B-1----:R-:W-:Y:S01]  /*c0d0*/  HMMA.16816.F32.BF16 R160, R140, R172.reuse, R20 ;  /* 0x000000ac8ca0723c */ /* 0x082fe20000041814 */
[----:B------:R-:W5:Y:S06]  /*c0e0*/  LDL.LU R23, [R1+0x2c] ;  /* 0x00002c0001177983 */ /* 0x000f6c0000300800 */
[----:B------:R-:W-:Y:S01]  /*c0f0*/  MOV R22, R182 ;  /* 0x000000b600167202 */ /* 0x000fe20000000f00 */
[C---:B------:R-:W-:Y:S01]  /*c100*/  HMMA.16816.F32.BF16 R164, R192.reuse, R172, R24 ;  /* 0x000000acc0a4723c */ /* 0x040fe20000041818 */
[----:B------:R-:W5:Y:S03]  /*c110*/  LDL.LU R24, [R1+0x28] ;  /* 0x0000280001187983 */ /* 0x000f660000300800 */
[----:B------:R-:W-:Y:S02]  /*c120*/  MOV R21, R181 ;  /* 0x000000b500157202 */ /* 0x000fe40000000f00 */
[----:B------:R-:W-:Y:S02]  /*c130*/  MOV R20, R180 ;  /* 0x000000b400147202 */ /* 0x000fe40000000f00 */
[----:B------:R-:W-:Y:S04]  /*c140*/  MOV R25, R171 ;  /* 0x000000ab00197202 */ /* 0x000fe80000000f00 */
[----:B------:R-:W-:Y:S02]  /*c150*/  MOV R26, R168 ;  /* 0x000000a8001a7202 */ /* 0x000fe40000000f00 */
[-C--:B------:R-:W-:Y:S01]  /*c160*/  HMMA.16816.F32.BF16 R168, R192, R174.reuse, R28 ;  /* 0x000000aec0a8723c */ /* 0x080fe2000004181c */
[----:B------:R-:W5:Y:S01]  /*c170*/  LDL.LU R29, [R1+0x20] ;  /* 0x00002000011d7983 */ /* 0x000f620000300800 */
[----:B------:R-:W-:Y:S03]  /*c180*/  MOV R27, R179 ;  /* 0x000000b3001b7202 */ /* 0x000fe60000000f00 */
[----:B------:R-:W5:Y:S02]  /*c190*/  LDL.LU R28, [R1+0x24] ;  /* 0x00002400011c7983 */ /* 0x000f640000300800 */
[----:B------:R-:W-:Y:S01]  /*c1a0*/  MOV R30, R178 ;  /* 0x000000b2001e7202 */ /* 0x000fe20000000f00 */
[C---:B------:R-:W-:Y:S01]  /*c1b0*/  HMMA.16816.F32.BF16 R172, R140.reuse, R174, R32 ;  /* 0x000000ae8cac723c */ /* 0x040fe20000041820 */
[----:B------:R-:W-:Y:S06]  /*c1c0*/  MOV R31, R177 ;  /* 0x000000b1001f7202 */ /* 0x000fec0000000f00 */
[----:B------:R-:W-:Y:S02]  /*c1d0*/  MOV R35, R176 ;  /* 0x000000b000237202 */ /* 0x000fe40000000f00 */
[-C--:B------:R-:W-:Y:S08]  /*c1e0*/  HMMA.16816.F32.BF16 R176, R140, R188.reuse, R36 ;  /* 0x000000bc8cb0723c */ /* 0x080ff00000041824 */
[C---:B------:R-:W-:Y:S08]  /*c1f0*/  HMMA.16816.F32.BF16 R180, R192.reuse, R188, R40 ;  /* 0x000000bcc0b4723c */ /* 0x040ff00000041828 */
[-C--:B------:R-:W-:Y:S08]  /*c200*/  HMMA.16816.F32.BF16 R184, R192, R190.reuse, R44 ;  /* 0x000000bec0b8723c */ /* 0x080ff0000004182c */
[C---:B------:R-:W-:Y:S08]  /*c210*/  HMMA.16816.F32.BF16 R188, R140.reuse, R190, R48 ;  /* 0x000000be8cbc723c */ /* 0x040ff00000041830 */
[-C--:B--2---:R-:W-:Y:S08]  /*c220*/  HMMA.16816.F32.BF16 R52, R140, R4.reuse, R52 ;  /* 0x000000048c34723c */ /* 0x084ff00000041834 */
[C---:B------:R-:W-:Y:S08]  /*c230*/  HMMA.16816.F32.BF16 R56, R192.reuse, R4, R56 ;  /* 0x00000004c038723c */ /* 0x040ff00000041838 */
[-C--:B------:R-:W-:Y:S08]  /*c240*/  HMMA.16816.F32.BF16 R60, R192, R6.reuse, R60 ;  /* 0x00000006c03c723c */ /* 0x080ff0000004183c */
[C---:B------:R-:W-:Y:S01]  /*c250*/  HMMA.16816.F32.BF16 R64, R140.reuse, R6, R64 ;  /* 0x000000068c40723c */ /* 0x040fe20000041840 */
[----:B------:R-:W1:Y:S07]  /*c260*/  LDSM.16.MT88.4 R4, [R227+0x4880] ;  /* 0x00488000e304783b */ /* 0x000e6e0000004200 */
[-C--:B---3--:R-:W-:Y:S08]  /*c270*/  HMMA.16816.F32.BF16 R68, R140, R8.reuse, R68 ;  /* 0x000000088c44723c */ /* 0x088ff00000041844 */
[C---:B------:R-:W-:Y:S08]  /*c280*/  HMMA.16816.F32.BF16 R72, R192.reuse, R8, R72 ;  /* 0x00000008c048723c */ /* 0x040ff00000041848 */
[-C--:B------:R-:W-:Y:S08]  /*c290*/  HMMA.16816.F32.BF16 R76, R192, R10.reuse, R76 ;  /* 0x0000000ac04c723c */ /* 0x080ff0000004184c */
[C---:B------:R-:W-:Y:S08]  /*c2a0*/  HMMA.16816.F32.BF16 R80, R140.reuse, R10, R80 ;  /* 0x0000000a8c50723c */ /* 0x040ff00000041850 */
[-C--:B----4-:R-:W-:Y:S08]  /*c2b0*/  HMMA.16816.F32.BF16 R84, R140, R12.reuse, R84 ;  /* 0x0000000c8c54723c */ /* 0x090ff00000041854 */
[C---:B------:R-:W-:Y:S08]  /*c2c0*/  HMMA.16816.F32.BF16 R88, R192.reuse, R12, R88 ;  /* 0x0000000cc058723c */ /* 0x040ff00000041858 */
[-C--:B------:R-:W-:Y:S08]  /*c2d0*/  HMMA.16816.F32.BF16 R92, R192, R14.reuse, R92 ;  /* 0x0000000ec05c723c */ /* 0x080ff0000004185c */
[C---:B------:R-:W-:Y:S08]  /*c2e0*/  HMMA.16816.F32.BF16 R96, R140.reuse, R14, R96 ;  /* 0x0000000e8c60723c */ /* 0x040ff00000041860 */
[-C--:B------:R-:W-:Y:S08]  /*c2f0*/  HMMA.16816.F32.BF16 R100, R140, R16.reuse, R100 ;  /* 0x000000108c64723c */ /* 0x080ff00000041864 */
[C---:B------:R-:W-:Y:S08]  /*c300*/  HMMA.16816.F32.BF16 R104, R192.reuse, R16, R104 ;  /* 0x00000010c068723c */ /* 0x040ff00000041868 */
[-C--:B------:R-:W-:Y:S08]  /*c310*/  HMMA.16816.F32.BF16 R108, R192, R18.reuse, R108 ;  /* 0x00000012c06c723c */ /* 0x080ff0000004186c */
[C---:B------:R-:W-:Y:S08]  /*c320*/  HMMA.16816.F32.BF16 R112, R140.reuse, R18, R112 ;  /* 0x000000128c70723c */ /* 0x040ff00000041870 */
[-C--:B-1----:R-:W-:Y:S08]  /*c330*/  HMMA.16816.F32.BF16 R116, R140, R4.reuse, R116 ;  /* 0x000000048c74723c */ /* 0x082ff00000041874 */
[C---:B------:R-:W-:Y:S08]  /*c340*/  HMMA.16816.F32.BF16 R120, R192.reuse, R4, R120 ;  /* 0x00000004c078723c */ /* 0x040ff00000041878 */
[-C--:B------:R-:W-:Y:S08]  /*c350*/  HMMA.16816.F32.BF16 R124, R192, R6.reuse, R124 ;  /* 0x00000006c07c723c */ /* 0x080ff0000004187c */
[----:B------:R-:W-:Y:S01]  /*c360*/  HMMA.16816.F32.BF16 R128, R140, R6, R128 ;  /* 0x000000068c80723c */ /* 0x000fe20000041880 */
[----:B-----5:R-:W-:Y:S04]  /*c370*/  FFMA.FTZ R8, R2, R24, R31 ;  /* 0x0000001802087223 */ /* 0x020fe8000001001f */
[----:B------:R-:W-:Y:S04]  /*c380*/  FADD.FTZ R8, R27, R8 ;  /* 0x000000081b087221 */ /* 0x000fe80000010000 */
[----:B------:R-:W-:Y:S03]  /*c390*/  FADD.FTZ R9, R22, R8 ;  /* 0x0000000816097221 */ /* 0x000fe60000010000 */
[----:B------:R-:W-:Y:S02]  /*c3a0*/  FFMA.FTZ R8, R0, R23, R215 ;  /* 0x0000001700087223 */ /* 0x000fe400000100d7 */
[----:B------:R-:W-:Y:S02]  /*c3b0*/  FADD.FTZ R0, R212, R9 ;  /* 0x00000009d4007221 */ /* 0x000fe40000010000 */
[----:B------:R-:W-:Y:S02]  /*c3c0*/  FFMA.FTZ R133, R133, R29, R35 ;  /* 0x0000001d85857223 */ /* 0x000fe40000010023 */
[----:B------:R-:W-:Y:S02]  /*c3d0*/  FADD.FTZ R8, R216, R8 ;  /* 0x00000008d8087221 */ /* 0x000fe40000010000 */
[----:B------:R-:W-:Y:S02]  /*c3e0*/  FFMA.FTZ R132, R132, R28, R30 ;  /* 0x0000001c84847223 */ /* 0x000fe4000001001e */
[----:B------:R-:W-:Y:S02]  /*c3f0*/  FADD.FTZ R2, R25, R133 ;  /* 0x0000008519027221 */ /* 0x000fe40000010000 */
[----:B------:R-:W-:Y:S02]  /*c400*/  FADD.FTZ R132, R26, R132 ;  /* 0x000000841a847221 */ /* 0x000fe40000010000 */
[----:B------:R-:W-:Y:S02]  /*c410*/  FADD.FTZ R2, R20, R2 ;  /* 0x0000000214027221 */ /* 0x000fe40000010000 */
[----:B------:R-:W-:Y:S02]  /*c420*/  FADD.FTZ R132, R21, R132 ;  /* 0x0000008415847221 */ /* 0x000fe40000010000 */
[----:B------:R-:W-:Y:S02]  /*c430*/  FADD.FTZ R10, R213, R2 ;  /* 0x00000002d50a7221 */ /* 0x000fe40000010000 */
        /* <DEDUP_REMOVED lines=31> */
[----:B------:R-:W-:Y:S01]  /*c630*/  FADD.FTZ R4, R206, R8 ;  /* 0x00000008ce047221 */ /* 0x000fe20000010000 */
[----:B------:R1:W-:Y:S01]  /*c640*/  STL [R1+0x20], R5 ;  /* 0x0000200501007387 */ /* 0x0003e20000100800 */
[----:B------:R-:W-:Y:S02]  /*c650*/  FADD.FTZ R2, R202, R2 ;  /* 0x00000002ca027221 */ /* 0x000fe40000010000 */
[----:B------:R-:W-:Y:S02]  /*c660*/  FADD.FTZ R4, R205, R4 ;  /* 0x00000004cd047221 */ /* 0x000fe40000010000 */
[----:B------:R-:W-:Y:S02]  /*c670*/  FADD.FTZ R2, R201, R2 ;  /* 0x00000002c9027221 */ /* 0x000fe40000010000 */
[----:B------:R-:W-:Y:S01]  /*c680*/  FADD.FTZ R0, R138, R0 ;  /* 0x000000008a007221 */ /* 0x000fe20000010000 */
[----:B------:R1:W-:Y:S01]  /*c690*/  STL [R1+0x24], R4 ;  /* 0x0000240401007387 */ /* 0x0003e20000100800 */
[----:B------:R-:W-:Y:S02]  /*c6a0*/  MOV R138, R135 ;  /* 0x00000087008a7202 */ /* 0x000fe40000000f00 */
[----:B------:R-:W-:Y:S01]  /*c6b0*/  FADD.FTZ R0, R134, R0 ;  /* 0x0000000086007221 */ /* 0x000fe20000010000 */
[----:B------:R1:W-:Y:S01]  /*c6c0*/  STL [R1+0x28], R2 ;  /* 0x0000280201007387 */ /* 0x0003e20000100800 */
[----:B------:R-:W-:Y:S03]  /*c6d0*/  MOV R134, R136 ;  /* 0x0000008800867202 */ /* 0x000fe60000000f00 */
[----:B------:R1:W-:Y:S01]  /*c6e0*/  STL [R1+0x2c], R0 ;  /* 0x00002c0001007387 */ /* 0x0003e20000100800 */
[----:B------:R-:W-:-:S05]  /*c6f0*/  @P0 BRA `(.L_x_989) ;  /* 0xffffad8000000947 */ /* 0x000fca000383ffff */
.L_x_970:
[----:B------:R-:W2:Y:S01]  /*c700*/  S2UR UR26, SR_CTAID.X ;  /* 0x00000000001a79c3 */ /* 0x000ea20000002500 */
[----:B------:R-:W-:-:S02]  /*c710*/  UISETP.NE.AND UP1, UPT, UR13, URZ, UPT ;  /* 0x0000003f0d00728c */ /* 0x000fc4000bf25270 */
[----:B------:R-:W-:Y:S02]  /*c720*/  UISETP.NE.AND UP0, UPT, UR12, URZ, UPT ;  /* 0x0000003f0c00728c */ /* 0x000fe4000bf05270 */
[----:B------:R-:W-:Y:S02]  /*c730*/  ULDC UR27, c[0x0][0x168] ;  /* 0x00005a00001b7ab9 */ /* 0x000fe40000000800 */
[----:B------:R-:W-:Y:S02]  /*c740*/  ULDC.64 UR4, c[0x0][0x2c8] ;  /* 0x0000b20000047ab9 */ /* 0x000fe40000000a00 */
[----:B------:R-:W-:Y:S01]  /*c750*/  UIADD3 UR27, -UR27, 0x1, URZ ;  /* 0x000000011b1b7890 */ /* 0x000fe2000fffe13f */
[----:B------:R-:W-:Y:S01]  /*c760*/  PLOP3.LUT P0, PT, PT, PT, UP0, 0x40, 0x0 ;  /* 0x000000000000781c */ /* 0x000fe20003f0e808 */
[----:B--2---:R-:W-:-:S04]  /*c770*/  ULEA UR26, UR26, 0x7f, 0x7 ;  /* 0x0000007f1a1a7891 */ /* 0x004fc8000f8e383f */
[----:B------:R-:W-:-:S03]  /*c780*/  UIMAD.WIDE.U32 UR28, UR26, UR4, URZ ;  /* 0x000000041a1c72a5 */ /* 0x000fc6000f8e003f */
[----:B------:R-:W-:Y:S02]  /*c790*/  ULDC UR4, c[0x0][0x1d0] ;  /* 0x0000740000047ab9 */ /* 0x000fe40000000800 */
[----:B------:R-:W-:Y:S02]  /*c7a0*/  UIMAD UR4, UR22, UR4, UR27 ;  /* 0x00000004160472a4 */ /* 0x000fe4000f8e021b */
[----:B------:R-:W-:Y:S02]  /*c7b0*/  @UP1 USHF.R.U32.HI UR26, URZ, UR5, UR29 ;  /* 0x000000053f1a1299 */ /* 0x000fe4000801161d */
[----:B------:R-:W-:Y:S02]  /*c7c0*/  ULDC UR22, c[0x0][0x324] ;  /* 0x0000c90000167ab9 */ /* 0x000fe40000000800 */
[----:B------:R-:W-:-:S04]  /*c7d0*/  UIADD3 UR26, UR4, UR26, URZ ;  /* 0x0000001a041a7290 */ /* 0x000fc8000fffe03f */
        /* <DEDUP_REMOVED lines=14> */
.L_x_991:
[----:B------:R-:W-:Y:S02]  /*c8c0*/  ULDC UR4, c[0x0][0x32c] ;  /* 0x0000cb0000047ab9 */ /* 0x000fe40000000800 */
[----:B------:R-:W-:-:S03]  /*c8d0*/  UISETP.NE.AND UP0, UPT, UR4, 0x1, UPT ;  /* 0x000000010400788c */ /* 0x000fc6000bf05270 */
[----:B------:R-:W-:Y:S02]  /*c8e0*/  ULDC.64 UR4, c[0x0][0x330] ;  /* 0x0000cc0000047ab9 */ /* 0x000fe40000000a00 */
[----:B------:R-:W-:-:S07]  /*c8f0*/  UIMAD.WIDE.U32 UR28, UR26, UR4, URZ ;  /* 0x000000041a1c72a5 */ /* 0x000fce000f8e003f */
[----:B------:R-:W-:Y:S02]  /*c900*/  @UP0 UMOV UR27, UR29 ;  /* 0x0000001d001b0c82 */ /* 0x000fe40008000000 */
[----:B------:R-:W-:Y:S02]  /*c910*/  @UP0 USHF.R.U32.HI UR26, URZ, UR5, UR27 ;  /* 0x000000053f1a0299 */ /* 0x000fe4000801161b */
.L_x_992:
[----:B------:R-:W-:Y:S02]  /*c920*/  ULDC UR4, c[0x0][0x32c] ;  /* 0x0000cb0000047ab9 */ /* 0x000fe40000000800 */
[----:B------:R-:W-:-:S04]  /*c930*/  UIMAD UR4, UR26, UR4, URZ ;  /* 0x000000041a0472a4 */ /* 0x000fc8000f8e023f */
[----:B------:R-:W-:-:S04]  /*c940*/  UISETP.LT.AND UP0, UPT, UR22, UR4, UPT ;  /* 0x000000041600728c */ /* 0x000fc8000bf01270 */
[----:B------:R-:W-:-:S04]  /*c950*/  USEL UR22, UR22, UR4, !UP0 ;  /* 0x0000000416167287 */ /* 0x000fc8000c000000 */
.L_x_990:
[----:B------:R-:W-:-:S04]  /*c960*/  UIADD3 UR22, UR22, 0x2f, URZ ;  /* 0x0000002f16167890 */ /* 0x000fc8000fffe03f */
        /* <DEDUP_REMOVED lines=8> */
[----:B-1----:R-:W2:Y:S04]  /*c9f0*/  LDL R0, [R1+0x10] ;  /* 0x0000100001007983 */ /* 0x002ea80000100800 */
[----:B------:R-:W3:Y:S04]  /*ca00*/  LDL R5, [R1+0x3c] ;  /* 0x00003c0001057983 */ /* 0x000ee80000100800 */
[----:B------:R-:W3:Y:S01]  /*ca10*/  LDL R4, [R1+0x38] ;  /* 0x0000380001047983 */ /* 0x000ee20000100800 */
[----:B------:R-:W-:Y:S01]  /*ca20*/  MOV R139, R3 ;  /* 0x00000003008b7202 */ /* 0x000fe20000000f00 */
[----:B------:R-:W-:-:S02]  /*ca30*/  IMAD.MOV.U32 R132, RZ, RZ, R136 ;  /* 0x000000ffff847224 */ /* 0x000fc400078e0088 */
[----:B------:R-:W-:Y:S02]  /*ca40*/  IMAD.MOV.U32 R2, RZ, RZ, R137 ;  /* 0x000000ffff027224 */ /* 0x000fe400078e0089 */
[----:B------:R-:W-:Y:S01]  /*ca50*/  IMAD.MOV.U32 R138, RZ, RZ, R135 ;  /* 0x000000ffff8a7224 */ /* 0x000fe200078e0087 */
[----:B--2---:R-:W-:-:S05]  /*ca60*/  SHF.L.U32 R3, R0, 0x1, RZ ;  /* 0x0000000100037819 */ /* 0x004fca00000006ff */
[----:B------:R1:W-:Y:S01]  /*ca70*/  STL [R1+0x34], R3 ;  /* 0x0000340301007387 */ /* 0x0003e20000100800 */
[----:B------:R-:W-:Y:S02]  /*ca80*/  SHF.R.S32.HI R250, RZ, 0x1f, R0 ;  /* 0x0000001ffffa7819 */ /* 0x000fe40000011400 */
[C---:B---3--:R-:W-:Y:S01]  /*ca90*/  SHF.L.U64.HI R249, R4.reuse, 0x1, R5 ;  /* 0x0000000104f97819 */ /* 0x048fe20000010205 */
[----:B------:R-:W-:Y:S01]  /*caa0*/  IMAD.SHL.U32 R248, R4, 0x2, RZ ;  /* 0x0000000204f87824 */ /* 0x000fe200078e00ff */
[----:B------:R-:W-:Y:S02]  /*cab0*/  SHF.L.U64.HI R250, R0, 0x1, R250 ;  /* 0x0000000100fa7819 */ /* 0x000fe400000102fa */
.L_x_996:
[----:B--2--5:R2:W5:Y:S01]  /*cac0*/  LDL R134, [R1+0x34] ;  /* 0x0000340001867983 */ /* 0x0245620000100800 */
[----:B------:R-:W-:Y:S04]  /*cad0*/  DEPBAR.LE SB0, 0x0 ;  /* 0x000080000000791a */ /* 0x000fe80000000000 */
[----:B------:R-:W-:Y:S01]  /*cae0*/  BAR.SYNC.DEFER_BLOCKING 0x0 ;  /* 0x0000000000007b1d */ /* 0x000fe20000010000 */
[----:B------:R-:W-:Y:S01]  /*caf0*/  UISETP.GT.AND UP0, UPT, UR7, UR23, UPT ;  /* 0x000000170700728c */ /* 0x000fe2000bf04270 */
[----:B------:R-:W-:Y:S05]  /*cb00*/  SEL R133, RZ, 0x10, P4 ;  /* 0x00000010ff857807 */ /* 0x000fea0002000000 */
[----:B------:R-:W-:Y:S01]  /*cb10*/  PLOP3.LUT P0, PT, PT, PT, UP0, 0x80, 0x0 ;  /* 0x000000000000781c */ /* 0x000fe20003f0f008 */
[----:B------:R2:W3:Y:S04]  /*cb20*/  LDSM.16.M88.4 R48, [R231+0x8080] ;  /* 0x00808000e730783b */ /* 0x0004e80000000200 */
[----:B------:R2:W4:Y:S04]  /*cb30*/  LDSM.16.M88.4 R44, [R231+0xa080] ;  /* 0x00a08000e72c783b */ /* 0x0005280000000200 */
[----:B------:R2:W1:Y:S04]  /*cb40*/  LDSM.16.M88.4 R16, [R224+0x5080] ;  /* 0x00508000e010783b */ /* 0x0004680000000200 */
        /* <DEDUP_REMOVED lines=8> */
[----:B------:R-:W-:Y:S01]  /*cbd0*/  SHF.R.S32.HI R0, RZ, 0x1f, R243 ;  /* 0x0000001fff007819 */ /* 0x000fe200000114f3 */
[----:B------:R-:W-:Y:S01]  /*cbe0*/  IMAD.WIDE.U32 R4, R243, c[0x0][0x208], RZ ;  /* 0x00008200f3047a25 */ /* 0x000fe200078e00ff */
[----:B-1----:R-:W-:Y:S02]  /*cbf0*/  SHF.R.S32.HI R3, RZ, 0x1f, R242 ;  /* 0x0000001fff037819 */ /* 0x002fe400000114f2 */
        /* <DEDUP_REMOVED lines=22> */
[C-C-:B----4-:R-:W-:Y:S01]  /*cd60*/  IMAD.X R15, R5.reuse, 0x1, R250.reuse, P1 ;  /* 0x00000001050f7824 */ /* 0x150fe200008e06fa */
[----:B------:R-:W-:Y:S01]  /*cd70*/  IADD3 R8, P1, R8, R248, RZ ;  /* 0x000000f808087210 */ /* 0x000fe20007f3e0ff */
[--C-:B------:R-:W-:Y:S01]  /*cd80*/  IMAD.X R13, R5, 0x1, R249.reuse, P0 ;  /* 0x00000001050d7824 */ /* 0x100fe200000e06f9 */
[----:B---3--:R-:W-:Y:S02]  /*cd90*/  IADD3 R6, P0, R3, R134, RZ ;  /* 0x0000008603067210 */ /* 0x008fe40007f1e0ff */
[----:B------:R1:W-:Y:S01]  /*cda0*/  LDGSTS.E.BYPASS.LTC128B.128 [R21], [R14.64], !P5 ;  /* 0x000000000e157fae */ /* 0x0003e2000e901d54 */
[C---:B------:R-:W-:Y:S03]  /*cdb0*/  IMAD.X R11, R7.reuse, 0x1, R250, P2 ;  /* 0x00000001070b7824 */ /* 0x040fe600010e06fa */
[----:B------:R1:W-:Y:S01]  /*cdc0*/  LDGSTS.E.BYPASS.LTC128B.128 [R21+0x1800], [R12.64], !P4 ;  /* 0x018000000c157fae */ /* 0x0003e2000e101d54 */
[--C-:B------:R-:W-:Y:S01]  /*cdd0*/  IMAD.X R9, R7, 0x1, R249.reuse, P1 ;  /* 0x0000000107097824 */ /* 0x100fe200008e06f9 */
        /* <DEDUP_REMOVED lines=8> */
.L_x_994:
        /* <DEDUP_REMOVED lines=147> */
[----:B------:R-:W-:Y:S04]  /*d790*/  DEPBAR.LE SB0, 0x0 ;  /* 0x000080000000791a */ /* 0x000fe80000000000 */
[-C--:B----4-:R-:W-:Y:S04]  /*d7a0*/  HMMA.16816.F32.BF16 R20, R196, R4.reuse, R20 ;  /* 0x00000004c414723c */ /* 0x090fe80000041814 */
[----:B------:R4:W1:Y:S01]  /*d7b0*/  MUFU.TANH R203, R14 ;  /* 0x0000000e00cb7308 */ /* 0x0008620000002400 */
[----:B------:R-:W-:Y:S03]  /*d7c0*/  BAR.SYNC.DEFER_BLOCKING 0x0 ;  /* 0x0000000000007b1d */ /* 0x000fe60000010000 */
[C---:B------:R-:W-:Y:S06]  /*d7d0*/  HMMA.16816.F32.BF16 R24, R216.reuse, R4, R24 ;  /* 0x00000004d818723c */ /* 0x040fec0000041818 */
[----:B------:R4:W1:Y:S02]  /*d7e0*/  MUFU.TANH R202, R15 ;  /* 0x0000000f00ca7308 */ /* 0x0008640000002400 */
[-C--:B------:R-:W-:Y:S08]  /*d7f0*/  HMMA.16816.F32.BF16 R28, R216, R6.reuse, R28 ;  /* 0x00000006d81c723c */ /* 0x080ff0000004181c */
[----:B------:R4:W2:Y:S01]  /*d800*/  MUFU.TANH R142, R16 ;  /* 0x00000010008e7308 */ /* 0x0008a20000002400 */
        /* <DEDUP_REMOVED lines=74> */
[----:B------:R-:W-:Y:S01]  /*dcb0*/  UIMAD UR5, UR23, 0x30, UR11 ;  /* 0x00000030170578a4 */ /* 0x000fe2000f8e020b */
[----:B------:R-:W-:Y:S01]  /*dcc0*/  IMAD.MOV.U32 R242, RZ, RZ, RZ ;  /* 0x000000fffff27224 */ /* 0x000fe200078e00ff */
[----:B----4-:R-:W-:Y:S04]  /*dcd0*/  IADD3 R16, -R133, 0x10, RZ ;  /* 0x0000001085107810 */ /* 0x010fe80007ffe1ff */
[----:B------:R-:W-:Y:S01]  /*dce0*/  IMAD.U32 R3, RZ, RZ, UR5 ;  /* 0x00000005ff037e24 */ /* 0x000fe2000f8e00ff */
[----:B------:R-:W-:Y:S04]  /*dcf0*/  LOP3.LUT R16, R16, 0xf, RZ, 0xc0, !PT ;  /* 0x0000000f10107812 */ /* 0x000fe800078ec0ff */
[----:B--2---:R-:W-:Y:S05]  /*dd00*/  IADD3 R3, R3, -0x30, R135 ;  /* 0xffffffd003037810 */ /* 0x004fea0007ffe087 */
[----:B------:R-:W-:Y:S04]  /*dd10*/  @P3 IMAD.HI.U32 R4, R3, c[0x0][0x2bc], RZ ;  /* 0x0000af0003043a27 */ /* 0x000fe800078e00ff */
[--C-:B------:R-:W-:Y:S01]  /*dd20*/  IMAD.MOV.U32 R0, RZ, RZ, R3.reuse ;  /* 0x000000ffff007224 */ /* 0x100fe200078e0003 */
[----:B------:R-:W-:Y:S04]  /*dd30*/  @P3 SHF.R.U32.HI R0, RZ, c[0x0][0x2c0], R4 ;  /* 0x0000b000ff003a19 */ /* 0x000fe80000011604 */
[C---:B------:R-:W-:Y:S04]  /*dd40*/  @!P6 IADD3 R5, P0, R0.reuse, UR14, RZ ;  /* 0x0000000e0005ec10 */ /* 0x040fe8000ff1e0ff */
[----:B------:R-:W-:Y:S01]  /*dd50*/  @!P6 LEA.HI.X.SX32 R6, R0, UR6, 0x1, P0 ;  /* 0x000000060006ec11 */ /* 0x000fe200080f0eff */
[----:B------:R-:W-:Y:S01]  /*dd60*/  IMAD.MOV R0, RZ, RZ, -R0 ;  /* 0x000000ffff007224 */ /* 0x000fe200078e0a00 */
[C---:B------:R-:W-:Y:S03]  /*dd70*/  @!P6 LEA R4, P0, R5.reuse, c[0x0][0x2a0], 0x2 ;  /* 0x0000a8000504ea11 */ /* 0x040fe600078010ff */
        /* <DEDUP_REMOVED lines=25> */
[C-C-:B----4-:R-:W-:Y:S01]  /*df10*/  IMAD.X R15, R5.reuse, 0x1, R250.reuse, P1 ;  /* 0x00000001050f7824 */ /* 0x150fe200008e06fa */
[----:B------:R-:W-:Y:S01]  /*df20*/  IADD3 R8, P1, R8, R248, RZ ;  /* 0x000000f808087210 */ /* 0x000fe20007f3e0ff */
[--C-:B------:R-:W-:Y:S01]  /*df30*/  IMAD.X R13, R5, 0x1, R249.reuse, P0 ;  /* 0x00000001050d7824 */ /* 0x100fe200000e06f9 */
[----:B-1----:R-:W-:Y:S02]  /*df40*/  IADD3 R6, P0, R3, R134, RZ ;  /* 0x0000008603067210 */ /* 0x002fe40007f1e0ff */
[----:B------:R1:W-:Y:S01]  /*df50*/  LDGSTS.E.BYPASS.LTC128B.128 [R247+0x5080], [R14.64], !P5 ;  /* 0x050800000ef77fae */ /* 0x0003e2000e901d54 */
        /* <DEDUP_REMOVED lines=11> */
.L_x_995:
[----:B--23--:R-:W-:Y:S01]  /*e010*/  FMNMX.FTZ R137, R143, R2, !PT ;  /* 0x000000028f897209 */ /* 0x00cfe20007810000 */
[----:B----4-:R-:W-:Y:S01]  /*e020*/  LDSM.16.MT88.4 R20, [R225+0x2080] ;  /* 0x00208000e114783b */ /* 0x010fe20000004200 */
[----:B------:R-:W-:Y:S01]  /*e030*/  FMNMX.FTZ R0, R192, R132, !PT ;  /* 0x00000084c0007209 */ /* 0x000fe20007810000 */
[----:B------:R-:W-:Y:S01]  /*e040*/  UISETP.GT.AND UP0, UPT, UR23, UR4, UPT ;  /* 0x000000041700728c */ /* 0x000fe2000bf04270 */
[----:B------:R-:W-:Y:S01]  /*e050*/  FMNMX.FTZ R137, R195, R137, !PT ;  /* 0x00000089c3897209 */ /* 0x000fe20007810000 */
[----:B------:R-:W-:Y:S01]  /*e060*/  UIADD3 UR23, UR23, -0x1, URZ ;  /* 0xffffffff17177890 */ /* 0x000fe2000fffe03f */
[----:B------:R-:W-:Y:S02]  /*e070*/  FMNMX.FTZ R0, R204, R0, !PT ;  /* 0x00000000cc007209 */ /* 0x000fe40007810000 */
[----:B------:R-:W-:Y:S01]  /*e080*/  FMNMX.FTZ R137, R142, R137, !PT ;  /* 0x000000898e897209 */ /* 0x000fe20007810000 */
[----:B------:R-:W-:Y:S01]  /*e090*/  LDSM.16.MT88.4 R36, [R226+0x2080] ;  /* 0x00208000e224783b */ /* 0x000fe20000004200 */
[----:B-1----:R-:W-:Y:S02]  /*e0a0*/  FMNMX.FTZ R0, R18, R0, !PT ;  /* 0x0000000012007209 */ /* 0x002fe40007810000 */
        /* <DEDUP_REMOVED lines=21> */
[----:B------:R-:W-:Y:S02]  /*e200*/  PLOP3.LUT P0, PT, PT, PT, UP0, 0x80, 0x0 ;  /* 0x000000000000781c */ /* 0x000fe40003f0f008 */
[----:B------:R-:W-:Y:S04]  /*e210*/  FMNMX.FTZ R3, R205, R3, !PT ;  /* 0x00000003cd037209 */ /* 0x000fe80007810000 */
[----:B------:R-:W-:Y:S01]  /*e220*/  FMNMX.FTZ R3, R194, R3, !PT ;  /* 0x00000003c2037209 */ /* 0x000fe20007810000 */
[----:B------:R-:W2:Y:S03]  /*e230*/  SHFL.BFLY PT, R136, R0, 0x2, 0x1f ;  /* 0x0c401f0000887f89 */ /* 0x000ea600000e0000 */
[----:B------:R-:W-:Y:S04]  /*e240*/  FMNMX.FTZ R3, R193, R3, !PT ;  /* 0x00000003c1037209 */ /* 0x000fe80007810000 */
[----:B------:R-:W-:Y:S04]  /*e250*/  FMNMX.FTZ R3, R220, R3, !PT ;  /* 0x00000003dc037209 */ /* 0x000fe80007810000 */
[----:B------:R-:W-:Y:S04]  /*e260*/  FMNMX.FTZ R3, R215, R3, !PT ;  /* 0x00000003d7037209 */ /* 0x000fe80007810000 */
[----:B------:R-:W-:Y:S04]  /*e270*/  FMNMX.FTZ R3, R244, R3, !PT ;  /* 0x00000003f4037209 */ /* 0x000fe80007810000 */
[----:B------:R-:W-:Y:S04]  /*e280*/  FMNMX.FTZ R3, R223, R3, !PT ;  /* 0x00000003df037209 */ /* 0x000fe80007810000 */
[----:B------:R-:W-:Y:S02]  /*e290*/  FMNMX.FTZ R3, R217, R3, !PT ;  /* 0x00000003d9037209 */ /* 0x000fe40007810000 */
[----:B-1----:R-:W-:Y:S02]  /*e2a0*/  FMNMX.FTZ R137, R137, R4, !PT ;  /* 0x0000000489897209 */ /* 0x002fe40007810000 */
[----:B------:R-:W-:Y:S02]  /*e2b0*/  FMNMX.FTZ R4, R200, R139, !PT ;  /* 0x0000008bc8047209 */ /* 0x000fe40007810000 */
[----:B--2---:R-:W-:Y:S01]  /*e2c0*/  FMNMX.FTZ R136, R0, R136, !PT ;  /* 0x0000008800887209 */ /* 0x004fe20007810000 */
[----:B------:R-:W1:Y:S01]  /*e2d0*/  SHFL.BFLY PT, R7, R137, 0x1, 0x1f ;  /* 0x0c201f0089077f89 */ /* 0x000e6200000e0000 */
[----:B------:R-:W-:Y:S02]  /*e2e0*/  FMNMX.FTZ R4, R206, R4, !PT ;  /* 0x00000004ce047209 */ /* 0x000fe40007810000 */
[----:B------:R-:W-:Y:S02]  /*e2f0*/  FMNMX.FTZ R3, R218, R3, !PT ;  /* 0x00000003da037209 */ /* 0x000fe40007810000 */
[----:B------:R-:W-:Y:S02]  /*e300*/  FMNMX.FTZ R0, R203, R4, !PT ;  /* 0x00000004cb007209 */ /* 0x000fe40007810000 */
[----:B------:R-:W-:Y:S01]  /*e310*/  FMNMX.FTZ R3, R41, R3, !PT ;  /* 0x0000000329037209 */ /* 0x000fe20007810000 */
[----:B------:R-:W2:Y:S01]  /*e320*/  SHFL.BFLY PT, R6, R136, 0x1, 0x1f ;  /* 0x0c201f0088067f89 */ /* 0x000ea200000e0000 */
[----:B------:R-:W-:Y:S02]  /*e330*/  FMNMX.FTZ R0, R202, R0, !PT ;  /* 0x00000000ca007209 */ /* 0x000fe40007810000 */
[----:B------:R-:W-:Y:S02]  /*e340*/  FMNMX.FTZ R3, R40, R3, !PT ;  /* 0x0000000328037209 */ /* 0x000fe40007810000 */
[----:B------:R-:W-:Y:S03]  /*e350*/  FMNMX.FTZ R0, R221, R0, !PT ;  /* 0x00000000dd007209 */ /* 0x000fe60007810000 */
[----:B------:R-:W3:Y:S01]  /*e360*/  SHFL.BFLY PT, R5, R3, 0x2, 0x1f ;  /* 0x0c401f0003057f89 */ /* 0x000ee200000e0000 */
[----:B------:R-:W-:Y:S04]  /*e370*/  FMNMX.FTZ R0, R222, R0, !PT ;  /* 0x00000000de007209 */ /* 0x000fe80007810000 */
[----:B------:R-:W-:Y:S02]  /*e380*/  FMNMX.FTZ R0, R245, R0, !PT ;  /* 0x00000000f5007209 */ /* 0x000fe40007810000 */
[----:B-1----:R-:W-:Y:S02]  /*e390*/  FMNMX.FTZ R137, R137, R7, !PT ;  /* 0x0000000789897209 */ /* 0x002fe40007810000 */
[----:B------:R-:W-:Y:S03]  /*e3a0*/  FMNMX.FTZ R4, R246, R0, !PT ;  /* 0x00000000f6047209 */ /* 0x000fe60007810000 */
[----:B------:R-:W-:Y:S01]  /*e3b0*/  FADD.FTZ R0, -R137, R2 ;  /* 0x0000000289007221 */ /* 0x000fe20000010100 */
[----:B------:R-:W-:Y:S01]  /*e3c0*/  FMNMX.FTZ R4, R219, R4, !PT ;  /* 0x00000004db047209 */ /* 0x000fe20007810000 */
[----:B------:R-:W-:Y:S01]  /*e3d0*/  FMUL.FTZ R196, R137, c[0x0][0x2d0] ;  /* 0x0000b40089c47a20 */ /* 0x000fe20000410000 */
[----:B--2---:R-:W-:Y:S01]  /*e3e0*/  FMNMX.FTZ R136, R136, R6, !PT ;  /* 0x0000000688887209 */ /* 0x004fe20007810000 */
[----:B------:R-:W-:Y:S01]  /*e3f0*/  FMUL.FTZ R2, R0, c[0x0][0x2d0] ;  /* 0x0000b40000027a20 */ /* 0x000fe20000410000 */
[----:B------:R-:W-:Y:S01]  /*e400*/  FMNMX.FTZ R0, R42, R4, !PT ;  /* 0x000000042a007209 */ /* 0x000fe20007810000 */
[----:B------:R-:W-:Y:S02]  /*e410*/  FFMA.FTZ R4, R143, c[0x0][0x2d0], -R196 ;  /* 0x0000b4008f047a23 */ /* 0x000fe400000108c4 */
[----:B-----5:R1:W2:Y:S01]  /*e420*/  MUFU.EX2 R134, R2 ;  /* 0x0000000200867308 */ /* 0x0202a20000000800 */
[----:B------:R-:W-:Y:S02]  /*e430*/  FMNMX.FTZ R0, R140, R0, !PT ;  /* 0x000000008c007209 */ /* 0x000fe40007810000 */
[----:B---3--:R-:W-:Y:S02]  /*e440*/  FMNMX.FTZ R3, R3, R5, !PT ;  /* 0x0000000503037209 */ /* 0x008fe40007810000 */
[----:B------:R-:W-:Y:S03]  /*e450*/  FMNMX.FTZ R0, R141, R0, !PT ;  /* 0x000000008d007209 */ /* 0x000fe60007810000 */
[----:B------:R-:W3:Y:S02]  /*e460*/  SHFL.BFLY PT, R135, R3, 0x1, 0x1f ;  /* 0x0c201f0003877f89 */ /* 0x000ee400000e0000 */
[----:B------:R-:W-:Y:S01]  /*e470*/  MUFU.EX2 R29, R4 ;  /* 0x00000004001d7308 */ /* 0x000fe20000000800 */
[----:B-1----:R-:W-:Y:S02]  /*e480*/  FADD.FTZ R2, -R136, R132 ;  /* 0x0000008488027221 */ /* 0x002fe40000010100 */
[----:B--2---:R-:W-:Y:S02]  /*e490*/  FMUL.FTZ R16, R134, R156 ;  /* 0x0000009c86107220 */ /* 0x004fe40000410000 */
[----:B------:R-:W-:Y:S02]  /*e4a0*/  FMUL.FTZ R2, R2, c[0x0][0x2d0] ;  /* 0x0000b40002027a20 */ /* 0x000fe40000410000 */
[C---:B------:R-:W-:Y:S03]  /*e4b0*/  FMUL.FTZ R48, R134.reuse, R188 ;  /* 0x000000bc86307220 */ /* 0x040fe60000410000 */
[----:B------:R1:W2:Y:S01]  /*e4c0*/  MUFU.EX2 R133, R2 ;  /* 0x0000000200857308 */ /* 0x0002a20000000800 */
[----:B---3--:R-:W-:Y:S01]  /*e4d0*/  FMNMX.FTZ R135, R3, R135, !PT ;  /* 0x0000008703877209 */ /* 0x008fe20007810000 */
[C---:B------:R-:W-:Y:S01]  /*e4e0*/  FMUL.FTZ R49, R134.reuse, R189 ;  /* 0x000000bd86317220 */ /* 0x040fe20000410000 */
[----:B------:R-:W3:Y:S01]  /*e4f0*/  SHFL.BFLY PT, R3, R0, 0x2, 0x1f ;  /* 0x0c401f0000037f89 */ /* 0x000ee200000e0000 */
[C---:B------:R-:W-:Y:S02]  /*e500*/  FMUL.FTZ R52, R134.reuse, R52 ;  /* 0x0000003486347220 */ /* 0x040fe40000410000 */
[C---:B------:R-:W-:Y:S02]  /*e510*/  FMUL.FTZ R143, R135.reuse, c[0x0][0x2d0] ;  /* 0x0000b400878f7a20 */ /* 0x040fe40000410000 */
[C---:B------:R-:W-:Y:S02]  /*e520*/  FMUL.FTZ R53, R134.reuse, R53 ;  /* 0x0000003586357220 */ /* 0x040fe40000410000 */
[C---:B------:R-:W-:Y:S02]  /*e530*/  FMUL.FTZ R64, R134.reuse, R64 ;  /* 0x0000004086407220 */ /* 0x040fe40000410000 */
[C---:B------:R-:W-:Y:S02]  /*e540*/  FMUL.FTZ R65, R134.reuse, R65 ;  /* 0x0000004186417220 */ /* 0x040fe40000410000 */
[C---:B------:R-:W-:Y:S02]  /*e550*/  FMUL.FTZ R68, R134.reuse, R68 ;  /* 0x0000004486447220 */ /* 0x040fe40000410000 */
[C---:B------:R-:W-:Y:S02]  /*e560*/  FMUL.FTZ R69, R134.reuse, R69 ;  /* 0x0000004586457220 */ /* 0x040fe40000410000 */
[C---:B------:R-:W-:Y:S02]  /*e570*/  FMUL.FTZ R80, R134.reuse, R80 ;  /* 0x0000005086507220 */ /* 0x040fe40000410000 */
[C---:B------:R-:W-:Y:S02]  /*e580*/  FMUL.FTZ R81, R134.reuse, R81 ;  /* 0x0000005186517220 */ /* 0x040fe40000410000 */
[----:B------:R-:W-:Y:S02]  /*e590*/  FMUL.FTZ R84, R134, R84 ;  /* 0x0000005486547220 */ /* 0x000fe40000410000 */
[----:B-1----:R-:W-:Y:S02]  /*e5a0*/  FADD.FTZ R2, -R135, R138 ;  /* 0x0000008a87027221 */ /* 0x002fe40000010100 */
[--C-:B------:R-:W-:Y:S01]  /*e5b0*/  FFMA.FTZ R138, R207, c[0x0][0x2d0], -R196.reuse ;  /* 0x0000b400cf8a7a23 */ /* 0x100fe200000108c4 */
[----:B---3--:R-:W-:Y:S01]  /*e5c0*/  FMNMX.FTZ R0, R0, R3, !PT ;  /* 0x0000000300007209 */ /* 0x008fe20007810000 */
[----:B------:R-:W-:Y:S02]  /*e5d0*/  FMUL.FTZ R2, R2, c[0x0][0x2d0] ;  /* 0x0000b40002027a20 */ /* 0x000fe40000410000 */
[--C-:B------:R-:W-:Y:S02]  /*e5e0*/  FFMA.FTZ R3, R17, c[0x0][0x2d0], -R196.reuse ;  /* 0x0000b40011037a23 */ /* 0x100fe400000108c4 */
[----:B------:R1:W3:Y:S01]  /*e5f0*/  MUFU.EX2 R132, R2 ;  /* 0x0000000200847308 */ /* 0x0002e20000000800 */
[C---:B--2---:R-:W-:Y:S02]  /*e600*/  FMUL.FTZ R6, R133.reuse, R146 ;  /* 0x0000009285067220 */ /* 0x044fe40000410000 */
[C---:B------:R-:W-:Y:S02]  /*e610*/  FMUL.FTZ R7, R133.reuse, R147 ;  /* 0x0000009385077220 */ /* 0x040fe40000410000 */
[----:B------:R-:W-:Y:S02]  /*e620*/  FMUL.FTZ R17, R134, R157 ;  /* 0x0000009d86117220 */ /* 0x000fe40000410000 */
[C---:B------:R-:W-:Y:S02]  /*e630*/  FMUL.FTZ R50, R133.reuse, R190 ;  /* 0x000000be85327220 */ /* 0x040fe40000410000 */
[C---:B------:R-:W-:Y:S01]  /*e640*/  FMUL.FTZ R51, R133.reuse, R191 ;  /* 0x000000bf85337220 */ /* 0x040fe20000410000 */
[----:B------:R-:W-:Y:S01]  /*e650*/  MUFU.EX2 R8, R3 ;  /* 0x0000000300087308 */ /* 0x000fe20000000800 */
[C---:B------:R-:W-:Y:S01]  /*e660*/  FMUL.FTZ R54, R133.reuse, R54 ;  /* 0x0000003685367220 */ /* 0x040fe20000410000 */
[----:B------:R-:W-:Y:S01]  /*e670*/  LDSM.16.MT88.4 R188, [R228+0x3080] ;  /* 0x00308000e4bc783b */ /* 0x000fe20000004200 */
[C---:B------:R-:W-:Y:S02]  /*e680*/  FMUL.FTZ R55, R133.reuse, R55 ;  /* 0x0000003785377220 */ /* 0x040fe40000410000 */
[C---:B------:R-:W-:Y:S02]  /*e690*/  FMUL.FTZ R66, R133.reuse, R66 ;  /* 0x0000004285427220 */ /* 0x040fe40000410000 */
[C---:B------:R-:W-:Y:S02]  /*e6a0*/  FMUL.FTZ R67, R133.reuse, R67 ;  /* 0x0000004385437220 */ /* 0x040fe40000410000 */
[C---:B------:R-:W-:Y:S02]  /*e6b0*/  FMUL.FTZ R70, R133.reuse, R70 ;  /* 0x0000004685467220 */ /* 0x040fe40000410000 */
[C---:B------:R-:W-:Y:S02]  /*e6c0*/  FMUL.FTZ R71, R133.reuse, R71 ;  /* 0x0000004785477220 */ /* 0x040fe40000410000 */
[----:B------:R-:W-:Y:S02]  /*e6d0*/  FMUL.FTZ R82, R133, R82 ;  /* 0x0000005285527220 */ /* 0x000fe40000410000 */
[--C-:B-1----:R-:W-:Y:S02]  /*e6e0*/  FFMA.FTZ R2, R195, c[0x0][0x2d0], -R196.reuse ;  /* 0x0000b400c3027a23 */ /* 0x102fe400000108c4 */
[C---:B---3--:R-:W-:Y:S02]  /*e6f0*/  FMUL.FTZ R12, R132.reuse, R152 ;  /* 0x00000098840c7220 */ /* 0x048fe40000410000 */
[----:B------:R1:W-:Y:S01]  /*e700*/  MUFU.EX2 R10, R2 ;  /* 0x00000002000a7308 */ /* 0x0003e20000000800 */
        /* <DEDUP_REMOVED lines=12> */
[----:B-1----:R-:W-:Y:S02]  /*e7d0*/  FFMA.FTZ R2, R142, c[0x0][0x2d0], -R196 ;  /* 0x0000b4008e027a23 */ /* 0x002fe400000108c4 */
[----:B------:R-:W-:Y:S02]  /*e7e0*/  FMUL.FTZ R142, R136, c[0x0][0x2d0] ;  /* 0x0000b400888e7a20 */ /* 0x000fe40000410000 */
[----:B------:R1:W-:Y:S01]  /*e7f0*/  MUFU.EX2 R30, R2 ;  /* 0x00000002001e7308 */ /* 0x0003e20000000800 */
[C---:B------:R-:W-:Y:S02]  /*e800*/  FMUL.FTZ R83, R133.reuse, R83 ;  /* 0x0000005385537220 */ /* 0x040fe40000410000 */
[--C-:B------:R-:W-:Y:S02]  /*e810*/  FFMA.FTZ R3, R192, c[0x0][0x2d0], -R142.reuse ;  /* 0x0000b400c0037a23 */ /* 0x100fe4000001088e */
[----:B------:R-:W-:Y:S02]  /*e820*/  FMUL.FTZ R85, R134, R85 ;  /* 0x0000005586557220 */ /* 0x000fe40000410000 */
[C---:B------:R-:W-:Y:S02]  /*e830*/  FMUL.FTZ R86, R133.reuse, R86 ;  /* 0x0000005685567220 */ /* 0x040fe40000410000 */
[C---:B------:R-:W-:Y:S01]  /*e840*/  FMUL.FTZ R87, R133.reuse, R87 ;  /* 0x0000005785577220 */ /* 0x040fe20000410000 */
[----:B------:R2:W-:Y:S01]  /*e850*/  MUFU.EX2 R43, R3 ;  /* 0x00000003002b7308 */ /* 0x0005e20000000800 */
[C---:B------:R-:W-:Y:S02]  /*e860*/  FMUL.FTZ R88, R132.reuse, R88 ;  /* 0x0000005884587220 */ /* 0x040fe40000410000 */
[C---:B------:R-:W-:Y:S02]  /*e870*/  FMUL.FTZ R89, R132.reuse, R89 ;  /* 0x0000005984597220 */ /* 0x040fe40000410000 */
[C---:B------:R-:W-:Y:S02]  /*e880*/  FMUL.FTZ R92, R132.reuse, R92 ;  /* 0x0000005c845c7220 */ /* 0x040fe40000410000 */
[----:B------:R-:W-:Y:S02]  /*e890*/  FMUL.FTZ R93, R132, R93 ;  /* 0x0000005d845d7220 */ /* 0x000fe40000410000 */
[C---:B------:R-:W-:Y:S02]  /*e8a0*/  FMUL.FTZ R96, R134.reuse, R96 ;  /* 0x0000006086607220 */ /* 0x040fe40000410000 */
[C---:B------:R-:W-:Y:S02]  /*e8b0*/  FMUL.FTZ R97, R134.reuse, R97 ;  /* 0x0000006186617220 */ /* 0x040fe40000410000 */
[C---:B------:R-:W-:Y:S01]  /*e8c0*/  FMUL.FTZ R98, R133.reuse, R98 ;  /* 0x0000006285627220 */ /* 0x040fe20000410000 */
[----:B-1----:R-:W1:Y:S01]  /*e8d0*/  SHFL.BFLY PT, R2, R0, 0x1, 0x1f ;  /* 0x0c201f0000027f89 */ /* 0x002e6200000e0000 */
[C---:B------:R-:W-:Y:S02]  /*e8e0*/  FMUL.FTZ R99, R133.reuse, R99 ;  /* 0x0000006385637220 */ /* 0x040fe40000410000 */
[C---:B------:R-:W-:Y:S02]  /*e8f0*/  FMUL.FTZ R100, R134.reuse, R100 ;  /* 0x0000006486647220 */ /* 0x040fe40000410000 */
[----:B------:R-:W-:Y:S02]  /*e900*/  FMUL.FTZ R101, R134, R101 ;  /* 0x0000006586657220 */ /* 0x000fe40000410000 */
[C---:B------:R-:W-:Y:S02]  /*e910*/  FMUL.FTZ R102, R133.reuse, R102 ;  /* 0x0000006685667220 */ /* 0x040fe40000410000 */
[C---:B------:R-:W-:Y:S02]  /*e920*/  FMUL.FTZ R103, R133.reuse, R103 ;  /* 0x0000006785677220 */ /* 0x040fe40000410000 */
[--C-:B--2---:R-:W-:Y:S01]  /*e930*/  FFMA.FTZ R3, R204, c[0x0][0x2d0], -R142.reuse ;  /* 0x0000b400cc037a23 */ /* 0x104fe2000001088e */
[----:B------:R-:W-:Y:S01]  /*e940*/  MOV R204, R40 ;  /* 0x0000002800cc7202 */ /* 0x000fe20000000f00 */
[C---:B------:R-:W-:Y:S02]  /*e950*/  FMUL.FTZ R40, R132.reuse, R180 ;  /* 0x000000b484287220 */ /* 0x040fe40000410000 */
[----:B------:R2:W3:Y:S01]  /*e960*/  MUFU.EX2 R11, R3 ;  /* 0x00000003000b7308 */ /* 0x0004e20000000800 */
[C---:B------:R-:W-:Y:S02]  /*e970*/  FMUL.FTZ R104, R132.reuse, R104 ;  /* 0x0000006884687220 */ /* 0x040fe40000410000 */
[C---:B------:R-:W-:Y:S02]  /*e980*/  FMUL.FTZ R105, R132.reuse, R105 ;  /* 0x0000006984697220 */ /* 0x040fe40000410000 */
[C---:B------:R-:W-:Y:S02]  /*e990*/  FMUL.FTZ R108, R132.reuse, R108 ;  /* 0x0000006c846c7220 */ /* 0x040fe40000410000 */
[----:B------:R-:W-:Y:S02]  /*e9a0*/  FMUL.FTZ R109, R132, R109 ;  /* 0x0000006d846d7220 */ /* 0x000fe40000410000 */
[C---:B------:R-:W-:Y:S01]  /*e9b0*/  FMUL.FTZ R112, R134.reuse, R112 ;  /* 0x0000007086707220 */ /* 0x040fe20000410000 */
[----:B------:R4:W-:Y:S01]  /*e9c0*/  MUFU.EX2 R180, R138 ;  /* 0x0000008a00b47308 */ /* 0x0009e20000000800 */
[C---:B------:R-:W-:Y:S02]  /*e9d0*/  FMUL.FTZ R113, R134.reuse, R113 ;  /* 0x0000007186717220 */ /* 0x040fe40000410000 */
[C---:B------:R-:W-:Y:S02]  /*e9e0*/  FMUL.FTZ R114, R133.reuse, R114 ;  /* 0x0000007285727220 */ /* 0x040fe40000410000 */
[C---:B------:R-:W-:Y:S02]  /*e9f0*/  FMUL.FTZ R115, R133.reuse, R115 ;  /* 0x0000007385737220 */ /* 0x040fe40000410000 */
[C---:B------:R-:W-:Y:S02]  /*ea00*/  FMUL.FTZ R116, R134.reuse, R116 ;  /* 0x0000007486747220 */ /* 0x040fe40000410000 */
[----:B------:R-:W-:Y:S02]  /*ea10*/  FMUL.FTZ R117, R134, R117 ;  /* 0x0000007586757220 */ /* 0x000fe40000410000 */
[C---:B------:R-:W-:Y:S02]  /*ea20*/  FMUL.FTZ R118, R133.reuse, R118 ;  /* 0x0000007685767220 */ /* 0x040fe40000410000 */
[C---:B------:R-:W-:Y:S02]  /*ea30*/  FMUL.FTZ R119, R133.reuse, R119 ;  /* 0x0000007785777220 */ /* 0x040fe40000410000 */
[----:B--2---:R-:W-:Y:S02]  /*ea40*/  FFMA.FTZ R3, R18, c[0x0][0x2d0], -R142 ;  /* 0x0000b40012037a23 */ /* 0x004fe4000001088e */
[----:B------:R-:W-:Y:S02]  /*ea50*/  FMUL.FTZ R18, R133, R158 ;  /* 0x0000009e85127220 */ /* 0x000fe40000410000 */
[----:B------:R1:W-:Y:S01]  /*ea60*/  MUFU.EX2 R31, R3 ;  /* 0x00000003001f7308 */ /* 0x0003e20000000800 */
[C---:B------:R-:W-:Y:S02]  /*ea70*/  FMUL.FTZ R120, R132.reuse, R120 ;  /* 0x0000007884787220 */ /* 0x040fe40000410000 */
[C---:B------:R-:W-:Y:S02]  /*ea80*/  FMUL.FTZ R121, R132.reuse, R121 ;  /* 0x0000007984797220 */ /* 0x040fe40000410000 */
[----:B----4-:R-:W-:Y:S02]  /*ea90*/  FFMA.FTZ R138, R209, c[0x0][0x2d0], -R196 ;  /* 0x0000b400d18a7a23 */ /* 0x010fe400000108c4 */
[C---:B------:R-:W-:Y:S02]  /*eaa0*/  FMUL.FTZ R124, R132.reuse, R124 ;  /* 0x0000007c847c7220 */ /* 0x040fe40000410000 */
[----:B------:R-:W-:Y:S02]  /*eab0*/  FMUL.FTZ R125, R132, R125 ;  /* 0x0000007d847d7220 */ /* 0x000fe40000410000 */
[C---:B------:R-:W-:Y:S02]  /*eac0*/  FMUL.FTZ R128, R134.reuse, R128 ;  /* 0x0000008086807220 */ /* 0x040fe40000410000 */
[----:B------:R-:W-:Y:S02]  /*ead0*/  FMUL.FTZ R129, R134, R129 ;  /* 0x0000008186817220 */ /* 0x000fe40000410000 */
[C---:B------:R-:W-:Y:S02]  /*eae0*/  FMUL.FTZ R130, R133.reuse, R130 ;  /* 0x0000008285827220 */ /* 0x040fe40000410000 */
[----:B------:R-:W-:Y:S01]  /*eaf0*/  FMUL.FTZ R131, R133, R131 ;  /* 0x0000008385837220 */ /* 0x000fe20000410000 */
[----:B-1----:R-:W-:Y:S01]  /*eb00*/  FMNMX.FTZ R3, R0, R2, !PT ;  /* 0x0000000200037209 */ /* 0x002fe20007810000 */
[--C-:B------:R-:W-:Y:S02]  /*eb10*/  FFMA.FTZ R2, R201, c[0x0][0x2d0], -R143.reuse ;  /* 0x0000b400c9027a23 */ /* 0x100fe4000001088f */
[--C-:B------:R-:W-:Y:S02]  /*eb20*/  FFMA.FTZ R0, R19, c[0x0][0x2d0], -R142.reuse ;  /* 0x0000b40013007a23 */ /* 0x100fe4000001088e */
[----:B------:R1:W-:Y:S01]  /*eb30*/  MUFU.EX2 R195, R2 ;  /* 0x0000000200c37308 */ /* 0x0003e20000000800 */
[----:B------:R-:W-:Y:S02]  /*eb40*/  FMUL.FTZ R19, R133, R159 ;  /* 0x0000009f85137220 */ /* 0x000fe40000410000 */
[----:B------:R-:W-:Y:S07]  /*eb50*/  LDSM.16.MT88.4 R156, [R227+0x2080] ;  /* 0x00208000e39c783b */ /* 0x000fee0000004200 */
[----:B------:R2:W-:Y:S01]  /*eb60*/  MUFU.EX2 R9, R0 ;  /* 0x0000000000097308 */ /* 0x0005e20000000800 */
[----:B-1----:R-:W-:Y:S01]  /*eb70*/  FFMA.FTZ R2, R205, c[0x0][0x2d0], -R143 ;  /* 0x0000b400cd027a23 */ /* 0x002fe2000001088f */
[----:B------:R-:W-:Y:S01]  /*eb80*/  MOV R205, R41 ;  /* 0x0000002900cd7202 */ /* 0x000fe20000000f00 */
[----:B------:R-:W-:Y:S07]  /*eb90*/  FMUL.FTZ R41, R132, R181 ;  /* 0x000000b584297220 */ /* 0x000fee0000410000 */
[----:B------:R1:W-:Y:S01]  /*eba0*/  MUFU.EX2 R192, R2 ;  /* 0x0000000200c07308 */ /* 0x0003e20000000800 */
[----:B------:R-:W-:Y:S01]  /*ebb0*/  MOV R184, R205 ;  /* 0x000000cd00b87202 */ /* 0x000fe20000000f00 */
[----:B--2---:R-:W-:Y:S01]  /*ebc0*/  FADD.FTZ R0, -R3, R139 ;  /* 0x0000008b03007221 */ /* 0x004fe20000010100 */
[----:B------:R-:W-:Y:S01]  /*ebd0*/  MOV R139, R33 ;  /* 0x00000021008b7202 */ /* 0x000fe20000000f00 */
[----:B------:R-:W-:Y:S06]  /*ebe0*/  FMUL.FTZ R33, R134, R173 ;  /* 0x000000ad86217220 */ /* 0x000fec0000410000 */
[----:B------:R2:W-:Y:S01]  /*ebf0*/  MUFU.EX2 R173, R138 ;  /* 0x0000008a00ad7308 */ /* 0x0005e20000000800 */
[----:B------:R-:W-:Y:S02]  /*ec00*/  FMUL.FTZ R0, R0, c[0x0][0x2d0] ;  /* 0x0000b40000007a20 */ /* 0x000fe40000410000 */
[--C-:B------:R-:W-:Y:S07]  /*ec10*/  FFMA.FTZ R139, R139, c[0x0][0x2d0], -R142.reuse ;  /* 0x0000b4008b8b7a23 */ /* 0x100fee000001088e */
[----:B------:R-:W4:Y:S01]  /*ec20*/  MUFU.EX2 R0, R0 ;  /* 0x0000000000007308 */ /* 0x000f220000000800 */
[--C-:B-1----:R-:W-:Y:S01]  /*ec30*/  FFMA.FTZ R2, R194, c[0x0][0x2d0], -R143.reuse ;  /* 0x0000b400c2027a23 */ /* 0x102fe2000001088f */
[----:B---3--:R-:W-:Y:S08]  /*ec40*/  MOV R194, R11 ;  /* 0x0000000b00c27202 */ /* 0x008ff00000000f00 */
[----:B------:R1:W-:Y:S01]  /*ec50*/  MUFU.EX2 R24, R2 ;  /* 0x0000000200187308 */ /* 0x0003e20000000800 */
[--C-:B--2---:R-:W-:Y:S09]  /*ec60*/  FFMA.FTZ R138, R211, c[0x0][0x2d0], -R142.reuse ;  /* 0x0000b400d38a7a23 */ /* 0x104ff2000001088e */
[----:B------:R2:W-:Y:S01]  /*ec70*/  MUFU.EX2 R181, R138 ;  /* 0x0000008a00b57308 */ /* 0x0005e20000000800 */
[C---:B----4-:R-:W-:Y:S02]  /*ec80*/  FMUL.FTZ R11, R0.reuse, R151 ;  /* 0x00000097000b7220 */ /* 0x050fe40000410000 */
[C---:B------:R-:W-:Y:S02]  /*ec90*/  FMUL.FTZ R14, R0.reuse, R154 ;  /* 0x0000009a000e7220 */ /* 0x040fe40000410000 */
[C---:B------:R-:W-:Y:S02]  /*eca0*/  FMUL.FTZ R15, R0.reuse, R155 ;  /* 0x0000009b000f7220 */ /* 0x040fe40000410000 */
[----:B------:R-:W3:Y:S01]  /*ecb0*/  LDSM.16.MT88.4 R152, [R228+0x2080] ;  /* 0x00208000e498783b */ /* 0x000ee20000004200 */
[C---:B------:R-:W-:Y:S02]  /*ecc0*/  FMUL.FTZ R26, R0.reuse, R166 ;  /* 0x000000a6001a7220 */ /* 0x040fe40000410000 */
[C---:B------:R-:W-:Y:S02]  /*ecd0*/  FMUL.FTZ R27, R0.reuse, R167 ;  /* 0x000000a7001b7220 */ /* 0x040fe40000410000 */
[--C-:B-1----:R-:W-:Y:S01]  /*ece0*/  FFMA.FTZ R2, R193, c[0x0][0x2d0], -R143.reuse ;  /* 0x0000b400c1027a23 */ /* 0x102fe2000001088f */
[----:B------:R-:W-:Y:S01]  /*ecf0*/  MOV R193, R10 ;  /* 0x0000000a00c17202 */ /* 0x000fe20000000f00 */
[C---:B------:R-:W-:Y:S02]  /*ed00*/  FMUL.FTZ R10, R0.reuse, R150 ;  /* 0x00000096000a7220 */ /* 0x040fe40000410000 */
[----:B------:R1:W4:Y:S01]  /*ed10*/  MUFU.EX2 R5, R2 ;  /* 0x0000000200057308 */ /* 0x0003220000000800 */
[C---:B------:R-:W-:Y:S02]  /*ed20*/  FMUL.FTZ R46, R0.reuse, R186 ;  /* 0x000000ba002e7220 */ /* 0x040fe40000410000 */
[C---:B------:R-:W-:Y:S02]  /*ed30*/  FMUL.FTZ R47, R0.reuse, R187 ;  /* 0x000000bb002f7220 */ /* 0x040fe40000410000 */
[----:B--2---:R-:W-:Y:S02]  /*ed40*/  FFMA.FTZ R138, R213, c[0x0][0x2d0], -R142 ;  /* 0x0000b400d58a7a23 */ /* 0x004fe4000001088e */
        /* <DEDUP_REMOVED lines=9> */
[----:B-1----:R-:W-:Y:S02]  /*ede0*/  FMUL.FTZ R2, R3, c[0x0][0x2d0] ;  /* 0x0000b40003027a20 */ /* 0x002fe40000410000 */
[----:B------:R-:W-:Y:S02]  /*edf0*/  FMUL.FTZ R91, R0, R91 ;  /* 0x0000005b005b7220 */ /* 0x000fe40000410000 */
[--C-:B------:R-:W-:Y:S01]  /*ee00*/  FFMA.FTZ R4, R200, c[0x0][0x2d0], -R2.reuse ;  /* 0x0000b400c8047a23 */ /* 0x100fe20000010802 */
[----:B----4-:R-:W-:Y:S01]  /*ee10*/  MOV R200, R5 ;  /* 0x0000000500c87202 */ /* 0x010fe20000000f00 */
[----:B------:R-:W-:Y:S01]  /*ee20*/  FMUL.FTZ R5, R134, R145 ;  /* 0x0000009186057220 */ /* 0x000fe20000410000 */
[----:B------:R-:W-:Y:S01]  /*ee30*/  F2FP.BF16.PACK_AB R145, R194, R43 ;  /* 0x0000002bc291723e */ /* 0x000fe200000010ff */
[----:B------:R1:W2:Y:S01]  /*ee40*/  MUFU.EX2 R35, R4 ;  /* 0x0000000400237308 */ /* 0x0002a20000000800 */
[----:B------:R-:W-:Y:S01]  /*ee50*/  F2FP.BF16.PACK_AB R150, R200, R24 ;  /* 0x00000018c896723e */ /* 0x000fe200000010ff */
        /* <DEDUP_REMOVED lines=10> */
[--C-:B------:R-:W-:Y:S02]  /*ef00*/  FFMA.FTZ R140, R140, c[0x0][0x2d0], -R2.reuse ;  /* 0x0000b4008c8c7a23 */ /* 0x100fe40000010802 */
[--C-:B-1----:R-:W-:Y:S01]  /*ef10*/  FFMA.FTZ R4, R206, c[0x0][0x2d0], -R2.reuse ;  /* 0x0000b400ce047a23 */ /* 0x102fe20000010802 */
[----:B------:R-:W-:Y:S01]  /*ef20*/  MOV R206, R9 ;  /* 0x0000000900ce7202 */ /* 0x000fe20000000f00 */
[----:B------:R-:W-:Y:S01]  /*ef30*/  FMUL.FTZ R9, R132, R149 ;  /* 0x0000009584097220 */ /* 0x000fe20000410000 */
[----:B--2---:R-:W-:Y:S01]  /*ef40*/  MOV R166, R35 ;  /* 0x0000002300a67202 */ /* 0x004fe20000000f00 */
[----:B------:R1:W2:Y:S01]  /*ef50*/  MUFU.EX2 R34, R4 ;  /* 0x0000000400227308 */ /* 0x0002a20000000800 */
[----:B------:R-:W-:Y:S01]  /*ef60*/  F2FP.BF16.PACK_AB R147, R206, R31 ;  /* 0x0000001fce93723e */ /* 0x000fe200000010ff */
[--C-:B-1----:R-:W-:Y:S01]  /*ef70*/  FFMA.FTZ R4, R203, c[0x0][0x2d0], -R2.reuse ;  /* 0x0000b400cb047a23 */ /* 0x102fe20000010802 */
[----:B--2---:R-:W-:Y:S01]  /*ef80*/  F2FP.BF16.PACK_AB R149, R34, R35 ;  /* 0x000000232295723e */ /* 0x004fe200000010ff */
[C---:B------:R-:W-:Y:S01]  /*ef90*/  FMUL.FTZ R35, R133.reuse, R175 ;  /* 0x000000af85237220 */ /* 0x040fe20000410000 */
[----:B------:R-:W-:Y:S05]  /*efa0*/  MOV R165, R34 ;  /* 0x0000002200a57202 */ /* 0x000fea0000000f00 */
[----:B------:R1:W2:Y:S01]  /*efb0*/  MUFU.EX2 R28, R4 ;  /* 0x00000004001c7308 */ /* 0x0002a20000000800 */
[----:B------:R-:W-:Y:S01]  /*efc0*/  FMUL.FTZ R34, R133, R174 ;  /* 0x000000ae85227220 */ /* 0x000fe20000410000 */
[----:B------:R-:W-:Y:S01]  /*efd0*/  MOV R203, R42 ;  /* 0x0000002a00cb7202 */ /* 0x000fe20000000f00 */
[----:B------:R-:W-:Y:S03]  /*efe0*/  FMUL.FTZ R42, R0, R182 ;  /* 0x000000b6002a7220 */ /* 0x000fe60000410000 */
[----:B------:R-:W-:Y:S01]  /*eff0*/  MOV R185, R203 ;  /* 0x000000cb00b97202 */ /* 0x000fe20000000f00 */
[----:B-1----:R-:W-:Y:S01]  /*f000*/  FFMA.FTZ R4, R202, c[0x0][0x2d0], -R2 ;  /* 0x0000b400ca047a23 */ /* 0x002fe20000010802 */
[----:B------:R-:W-:Y:S01]  /*f010*/  MOV R202, R8 ;  /* 0x0000000800ca7202 */ /* 0x000fe20000000f00 */
[----:B------:R-:W-:Y:S01]  /*f020*/  FMUL.FTZ R8, R132, R148 ;  /* 0x0000009484087220 */ /* 0x000fe20000410000 */
[----:B------:R-:W-:Y:S01]  /*f030*/  F2FP.BF16.PACK_AB R148, R192, R195 ;  /* 0x000000c3c094723e */ /* 0x000fe200000010ff */
[----:B------:R1:W4:Y:S01]  /*f040*/  MUFU.EX2 R201, R4 ;  /* 0x0000000400c97308 */ /* 0x0003220000000800 */
[----:B------:R-:W-:Y:S02]  /*f050*/  F2FP.BF16.PACK_AB R146, R202, R30 ;  /* 0x0000001eca92723e */ /* 0x000fe400000010ff */
[----:B--2---:R-:W-:Y:S01]  /*f060*/  MOV R167, R28 ;  /* 0x0000001c00a77202 */ /* 0x004fe20000000f00 */
[----:B-1----:R-:W-:Y:S01]  /*f070*/  FMUL.FTZ R4, R134, R144 ;  /* 0x0000009086047220 */ /* 0x002fe20000410000 */
[-C--:B------:R-:W-:Y:S02]  /*f080*/  F2FP.BF16.PACK_AB R144, R193, R29.reuse ;  /* 0x0000001dc190723e */ /* 0x080fe400000010ff */
[----:B----4-:R-:W-:Y:S01]  /*f090*/  F2FP.BF16.PACK_AB R151, R201, R28 ;  /* 0x0000001cc997723e */ /* 0x010fe200000010ff */
[C---:B------:R-:W-:Y:S01]  /*f0a0*/  FMUL.FTZ R28, R132.reuse, R168 ;  /* 0x000000a8841c7220 */ /* 0x040fe20000410000 */
[----:B------:R-:W-:Y:S01]  /*f0b0*/  MOV R168, R29 ;  /* 0x0000001d00a87202 */ /* 0x000fe20000000f00 */
[----:B------:R-:W-:Y:S01]  /*f0c0*/  FMUL.FTZ R29, R132, R169 ;  /* 0x000000a9841d7220 */ /* 0x000fe20000410000 */
[----:B------:R-:W-:Y:S01]  /*f0d0*/  MOV R169, R43 ;  /* 0x0000002b00a97202 */ /* 0x000fe20000000f00 */
[-C--:B------:R-:W-:Y:S05]  /*f0e0*/  HMMA.16816.F32.BF16 R4, R144, R20.reuse, R4 ;  /* 0x000000149004723c */ /* 0x080fea0000041804 */
[----:B------:R-:W-:Y:S01]  /*f0f0*/  FMUL.FTZ R43, R0, R183 ;  /* 0x000000b7002b7220 */ /* 0x000fe20000410000 */
[----:B------:R-:W-:Y:S02]  /*f100*/  MOV R183, R204 ;  /* 0x000000cc00b77202 */ /* 0x000fe40000000f00 */
[C---:B------:R-:W-:Y:S07]  /*f110*/  HMMA.16816.F32.BF16 R8, R148.reuse, R20, R8 ;  /* 0x000000149408723c */ /* 0x040fee0000041808 */
[C---:B------:R-:W-:Y:S01]  /*f120*/  FMUL.FTZ R20, R134.reuse, R160 ;  /* 0x000000a086147220 */ /* 0x040fe20000410000 */
[-C--:B------:R-:W-:Y:S01]  /*f130*/  HMMA.16816.F32.BF16 R12, R148, R22.reuse, R12 ;  /* 0x00000016940c723c */ /* 0x080fe2000004180c */
[----:B------:R1:W-:Y:S03]  /*f140*/  MUFU.EX2 R160, R138 ;  /* 0x0000008a00a07308 */ /* 0x0003e60000000800 */
[----:B------:R-:W-:Y:S01]  /*f150*/  FMUL.FTZ R21, R134, R161 ;  /* 0x000000a186157220 */ /* 0x000fe20000410000 */
[----:B------:R-:W-:Y:S01]  /*f160*/  MOV R161, R30 ;  /* 0x0000001e00a17202 */ /* 0x000fe20000000f00 */
[----:B------:R-:W-:Y:S02]  /*f170*/  FMUL.FTZ R30, R0, R170 ;  /* 0x000000aa001e7220 */ /* 0x000fe40000410000 */
[C---:B------:R-:W-:Y:S07]  /*f180*/  HMMA.16816.F32.BF16 R16, R144.reuse, R22, R16 ;  /* 0x000000169010723c */ /* 0x040fee0000041810 */
[C---:B------:R-:W-:Y:S01]  /*f190*/  FMUL.FTZ R23, R133.reuse, R163 ;  /* 0x000000a385177220 */ /* 0x040fe20000410000 */
[----:B------:R-:W-:Y:S01]  /*f1a0*/  MOV R163, R24 ;  /* 0x0000001800a37202 */ /* 0x000fe20000000f00 */
[----:B------:R-:W-:Y:S03]  /*f1b0*/  FMUL.FTZ R24, R132, R164 ;  /* 0x000000a484187220 */ /* 0x000fe60000410000 */
[----:B------:R-:W-:Y:S01]  /*f1c0*/  MOV R164, R32 ;  /* 0x0000002000a47202 */ /* 0x000fe20000000f00 */
[----:B------:R-:W-:Y:S02]  /*f1d0*/  FMUL.FTZ R32, R134, R172 ;  /* 0x000000ac86207220 */ /* 0x000fe40000410000 */
[C---:B------:R-:W-:Y:S01]  /*f1e0*/  FMUL.FTZ R22, R133.reuse, R162 ;  /* 0x000000a285167220 */ /* 0x040fe20000410000 */
[----:B------:R-:W-:Y:S01]  /*f1f0*/  MOV R162, R31 ;  /* 0x0000001f00a27202 */ /* 0x000fe20000000f00 */
[--C-:B-1----:R-:W-:Y:S02]  /*f200*/  FFMA.FTZ R138, R208, c[0x0][0x2d0], -R196.reuse ;  /* 0x0000b400d08a7a23 */ /* 0x102fe400000108c4 */
[----:B------:R-:W-:Y:S02]  /*f210*/  FMUL.FTZ R31, R0, R171 ;  /* 0x000000ab001f7220 */ /* 0x000fe40000410000 */
[----:B------:R1:W-:Y:S01]  /*f220*/  MUFU.EX2 R170, R138 ;  /* 0x0000008a00aa7308 */ /* 0x0003e20000000800 */
[-C--:B------:R-:W-:Y:S08]  /*f230*/  HMMA.16816.F32.BF16 R20, R144, R36.reuse, R20 ;  /* 0x000000249014723c */ /* 0x080ff00000041814 */
[C---:B------:R-:W-:Y:S07]  /*f240*/  HMMA.16816.F32.BF16 R24, R148.reuse, R36, R24 ;  /* 0x000000249418723c */ /* 0x040fee0000041818 */
[C---:B------:R-:W-:Y:S01]  /*f250*/  FMUL.FTZ R36, R134.reuse, R176 ;  /* 0x000000b086247220 */ /* 0x040fe20000410000 */
[-C--:B------:R-:W-:Y:S04]  /*f260*/  HMMA.16816.F32.BF16 R28, R148, R38.reuse, R28 ;  /* 0x00000026941c723c */ /* 0x080fe8000004181c */
[----:B------:R-:W-:Y:S01]  /*f270*/  MOV R176, R164 ;  /* 0x000000a400b07202 */ /* 0x000fe20000000f00 */
[----:B------:R-:W-:Y:S01]  /*f280*/  FMUL.FTZ R37, R134, R177 ;  /* 0x000000b186257220 */ /* 0x000fe20000410000 */
[----:B------:R-:W-:Y:S01]  /*f290*/  MOV R177, R206 ;  /* 0x000000ce00b17202 */ /* 0x000fe20000000f00 */
[----:B-1----:R-:W-:Y:S01]  /*f2a0*/  FFMA.FTZ R138, R210, c[0x0][0x2d0], -R196 ;  /* 0x0000b400d28a7a23 */ /* 0x002fe200000108c4 */
[C---:B------:R-:W-:Y:S01]  /*f2b0*/  HMMA.16816.F32.BF16 R32, R144.reuse, R38, R32 ;  /* 0x000000269020723c */ /* 0x040fe20000041820 */
[----:B------:R1:W-:Y:S06]  /*f2c0*/  MUFU.EX2 R206, R139 ;  /* 0x0000008b00ce7308 */ /* 0x0003ec0000000800 */
[C---:B------:R-:W-:Y:S01]  /*f2d0*/  FMUL.FTZ R38, R133.reuse, R178 ;  /* 0x000000b285267220 */ /* 0x040fe20000410000 */
[----:B------:R-:W-:Y:S01]  /*f2e0*/  MOV R178, R200 ;  /* 0x000000c800b27202 */ /* 0x000fe20000000f00 */
[----:B------:R-:W-:Y:S02]  /*f2f0*/  FMUL.FTZ R39, R133, R179 ;  /* 0x000000b385277220 */ /* 0x000fe40000410000 */
[----:B------:R2:W-:Y:S01]  /*f300*/  MUFU.EX2 R172, R138 ;  /* 0x0000008a00ac7308 */ /* 0x0005e20000000800 */
[----:B------:R-:W-:Y:S04]  /*f310*/  MOV R179, R201 ;  /* 0x000000c900b37202 */ /* 0x000fe80000000f00 */
[-C--:B---3--:R-:W-:Y:S08]  /*f320*/  HMMA.16816.F32.BF16 R36, R144, R152.reuse, R36 ;  /* 0x000000989024723c */ /* 0x088ff00000041824 */
[C---:B------:R-:W-:Y:S04]  /*f330*/  HMMA.16816.F32.BF16 R40, R148.reuse, R152, R40 ;  /* 0x000000989428723c */ /* 0x040fe80000041828 */
[--C-:B-1----:R-:W-:Y:S01]  /*f340*/  FFMA.FTZ R139, R216, c[0x0][0x2d0], -R142.reuse ;  /* 0x0000b400d88b7a23 */ /* 0x102fe2000001088e */
[----:B------:R-:W-:Y:S03]  /*f350*/  MOV R216, R180 ;  /* 0x000000b400d87202 */ /* 0x000fe60000000f00 */
[-C--:B------:R-:W-:Y:S04]  /*f360*/  HMMA.16816.F32.BF16 R44, R148, R154.reuse, R44 ;  /* 0x0000009a942c723c */ /* 0x080fe8000004182c */
[--C-:B--2---:R-:W-:Y:S04]  /*f370*/  FFMA.FTZ R138, R212, c[0x0][0x2d0], -R142.reuse ;  /* 0x0000b400d48a7a23 */ /* 0x104fe8000001088e */
[C---:B------:R-:W-:Y:S01]  /*f380*/  HMMA.16816.F32.BF16 R48, R144.reuse, R154, R48 ;  /* 0x0000009a9030723c */ /* 0x040fe20000041830 */
[----:B------:R1:W-:Y:S01]  /*f390*/  MUFU.EX2 R171, R138 ;  /* 0x0000008a00ab7308 */ /* 0x0003e20000000800 */
[----:B------:R-:W2:Y:S06]  /*f3a0*/  LDSM.16.MT88.4 R152, [R225+0x3880] ;  /* 0x00388000e198783b */ /* 0x000eac0000004200 */
[-C--:B------:R-:W-:Y:S08]  /*f3b0*/  HMMA.16816.F32.BF16 R52, R144, R156.reuse, R52 ;  /* 0x0000009c9034723c */ /* 0x080ff00000041834 */
[C---:B------:R-:W-:Y:S08]  /*f3c0*/  HMMA.16816.F32.BF16 R56, R148.reuse, R156, R56 ;  /* 0x0000009c9438723c */ /* 0x040ff00000041838 */
[-C--:B------:R-:W-:Y:S04]  /*f3d0*/  HMMA.16816.F32.BF16 R60, R148, R158.reuse, R60 ;  /* 0x0000009e943c723c */ /* 0x080fe8000004183c */
[----:B-1----:R-:W-:Y:S04]  /*f3e0*/  FFMA.FTZ R138, R214, c[0x0][0x2d0], -R142 ;  /* 0x0000b400d68a7a23 */ /* 0x002fe8000001088e */
[C---:B------:R-:W-:Y:S01]  /*f3f0*/  HMMA.16816.F32.BF16 R64, R144.reuse, R158, R64 ;  /* 0x0000009e9040723c */ /* 0x040fe20000041840 */
[----:B------:R1:W3:Y:S01]  /*f400*/  MUFU.EX2 R174, R138 ;  /* 0x0000008a00ae7308 */ /* 0x0002e20000000800 */
[----:B------:R-:W4:Y:S06]  /*f410*/  LDSM.16.MT88.4 R156, [R226+0x3880] ;  /* 0x00388000e29c783b */ /* 0x000f2c0000004200 */
[-C--:B--2---:R-:W-:Y:S08]  /*f420*/  HMMA.16816.F32.BF16 R68, R144, R152.reuse, R68 ;  /* 0x000000989044723c */ /* 0x084ff00000041844 */
[C---:B------:R-:W-:Y:S04]  /*f430*/  HMMA.16816.F32.BF16 R72, R148.reuse, R152, R72 ;  /* 0x000000989448723c */ /* 0x040fe80000041848 */
[--C-:B-1----:R-:W-:Y:S04]  /*f440*/  FFMA.FTZ R138, R220, c[0x0][0x2d0], -R143.reuse ;  /* 0x0000b400dc8a7a23 */ /* 0x102fe8000001088f */
[-C--:B------:R-:W-:Y:S01]  /*f450*/  HMMA.16816.F32.BF16 R76, R148, R154.reuse, R76 ;  /* 0x0000009a944c723c */ /* 0x080fe2000004184c */
[----:B------:R1:W-:Y:S07]  /*f460*/  MUFU.EX2 R182, R138 ;  /* 0x0000008a00b67308 */ /* 0x0003ee0000000800 */
[C---:B------:R-:W-:Y:S01]  /*f470*/  HMMA.16816.F32.BF16 R80, R144.reuse, R154, R80 ;  /* 0x0000009a9050723c */ /* 0x040fe20000041850 */
[----:B------:R-:W2:Y:S07]  /*f480*/  LDSM.16.MT88.4 R152, [R228+0x3880] ;  /* 0x00388000e498783b */ /* 0x000eae0000004200 */
[-C--:B----4-:R-:W-:Y:S08]  /*f490*/  HMMA.16816.F32.BF16 R84, R144, R156.reuse, R84 ;  /* 0x0000009c9054723c */ /* 0x090ff00000041854 */
[C---:B------:R-:W-:Y:S04]  /*f4a0*/  HMMA.16816.F32.BF16 R88, R148.reuse, R156, R88 ;  /* 0x0000009c9458723c */ /* 0x040fe80000041858 */
[--C-:B-1----:R-:W-:Y:S04]  /*f4b0*/  FFMA.FTZ R138, R215, c[0x0][0x2d0], -R143.reuse ;  /* 0x0000b400d78a7a23 */ /* 0x102fe8000001088f */
[-C--:B------:R-:W-:Y:S01]  /*f4c0*/  HMMA.16816.F32.BF16 R92, R148, R158.reuse, R92 ;  /* 0x0000009e945c723c */ /* 0x080fe2000004185c */
[----:B------:R1:W4:Y:S07]  /*f4d0*/  MUFU.EX2 R220, R138 ;  /* 0x0000008a00dc7308 */ /* 0x00032e0000000800 */
[C---:B------:R-:W-:Y:S01]  /*f4e0*/  HMMA.16816.F32.BF16 R96, R144.reuse, R158, R96 ;  /* 0x0000009e9060723c */ /* 0x040fe20000041860 */
[----:B------:R-:W4:Y:S07]  /*f4f0*/  LDSM.16.MT88.4 R156, [R227+0x3880] ;  /* 0x00388000e39c783b */ /* 0x000f2e0000004200 */
[-C--:B--2---:R-:W-:Y:S08]  /*f500*/  HMMA.16816.F32.BF16 R100, R144, R152.reuse, R100 ;  /* 0x000000989064723c */ /* 0x084ff00000041864 */
[C---:B------:R-:W-:Y:S04]  /*f510*/  HMMA.16816.F32.BF16 R104, R148.reuse, R152, R104 ;  /* 0x000000989468723c */ /* 0x040fe80000041868 */
[--C-:B-1----:R-:W-:Y:S01]  /*f520*/  FFMA.FTZ R138, R221, c[0x0][0x2d0], -R2.reuse ;  /* 0x0000b400dd8a7a23 */ /* 0x102fe20000010802 */
[----:B---3--:R-:W-:Y:S03]  /*f530*/  MOV R221, R174 ;  /* 0x000000ae00dd7202 */ /* 0x008fe60000000f00 */
[-C--:B------:R-:W-:Y:S01]  /*f540*/  HMMA.16816.F32.BF16 R108, R148, R154.reuse, R108 ;  /* 0x0000009a946c723c */ /* 0x080fe2000004186c */
[----:B------:R1:W-:Y:S07]  /*f550*/  MUFU.EX2 R215, R138 ;  /* 0x0000008a00d77308 */ /* 0x0003ee0000000800 */
[C---:B------:R-:W-:Y:S01]  /*f560*/  HMMA.16816.F32.BF16 R112, R144.reuse, R154, R112 ;  /* 0x0000009a9070723c */ /* 0x040fe20000041870 */
[----:B------:R-:W2:Y:S07]  /*f570*/  LDSM.16.MT88.4 R152, [R225+0x2880] ;  /* 0x00288000e198783b */ /* 0x000eae0000004200 */
[-C--:B----4-:R-:W-:Y:S08]  /*f580*/  HMMA.16816.F32.BF16 R116, R144, R156.reuse, R116 ;  /* 0x0000009c9074723c */ /* 0x090ff00000041874 */
[C---:B------:R-:W-:Y:S04]  /*f590*/  HMMA.16816.F32.BF16 R120, R148.reuse, R156, R120 ;  /* 0x0000009c9478723c */ /* 0x040fe80000041878 */
[--C-:B-1----:R-:W-:Y:S01]  /*f5a0*/  FFMA.FTZ R138, R222, c[0x0][0x2d0], -R2.reuse ;  /* 0x0000b400de8a7a23 */ /* 0x102fe20000010802 */
[----:B------:R-:W-:Y:S02]  /*f5b0*/  MOV R222, R172 ;  /* 0x000000ac00de7202 */ /* 0x000fe40000000f00 */
[----:B------:R-:W-:Y:S01]  /*f5c0*/  MOV R172, R169 ;  /* 0x000000a900ac7202 */ /* 0x000fe20000000f00 */
[-C--:B------:R-:W-:Y:S01]  /*f5d0*/  HMMA.16816.F32.BF16 R124, R148, R158.reuse, R124 ;  /* 0x0000009e947c723c */ /* 0x080fe2000004187c */
[----:B------:R1:W3:Y:S03]  /*f5e0*/  MUFU.EX2 R214, R138 ;  /* 0x0000008a00d67308 */ /* 0x0002e60000000800 */
[----:B------:R-:W-:Y:S02]  /*f5f0*/  MOV R169, R163 ;  /* 0x000000a300a97202 */ /* 0x000fe40000000f00 */
[----:B------:R-:W-:Y:S02]  /*f600*/  MOV R175, R172 ;  /* 0x000000ac00af7202 */ /* 0x000fe40000000f00 */
[----:B------:R-:W-:Y:S01]  /*f610*/  HMMA.16816.F32.BF16 R128, R144, R158, R128 ;  /* 0x0000009e9080723c */ /* 0x000fe20000041880 */
[----:B------:R-:W-:Y:S03]  /*f620*/  LDSM.16.MT88.4 R156, [R227+0x2880] ;  /* 0x00288000e39c783b */ /* 0x000fe60000004200 */
[----:B------:R-:W-:Y:S02]  /*f630*/  F2FP.BF16.PACK_AB R148, R220, R182 ;  /* 0x000000b6dc94723e */ /* 0x000fe400000010ff */
[----:B------:R-:W-:Y:S01]  /*f640*/  MOV R172, R165 ;  /* 0x000000a500ac7202 */ /* 0x000fe20000000f00 */
[--C-:B-1----:R-:W-:Y:S01]  /*f650*/  FFMA.FTZ R138, R244, c[0x0][0x2d0], -R143.reuse ;  /* 0x0000b400f48a7a23 */ /* 0x102fe2000001088f */
[----:B------:R-:W-:Y:S04]  /*f660*/  MOV R244, R171 ;  /* 0x000000ab00f47202 */ /* 0x000fe80000000f00 */
[----:B------:R-:W-:Y:S01]  /*f670*/  MOV R171, R168 ;  /* 0x000000a800ab7202 */ /* 0x000fe20000000f00 */
[----:B------:R1:W-:Y:S01]  /*f680*/  MUFU.EX2 R213, R138 ;  /* 0x0000008a00d57308 */ /* 0x0003e20000000800 */
[----:B------:R-:W-:Y:S02]  /*f690*/  MOV R168, R162 ;  /* 0x000000a200a87202 */ /* 0x000fe40000000f00 */
[----:B------:R-:W-:Y:S02]  /*f6a0*/  F2FP.BF16.PACK_AB R147, R221, R244 ;  /* 0x000000f4dd93723e */ /* 0x000fe400000010ff */
[----:B---3--:R-:W-:Y:S02]  /*f6b0*/  F2FP.BF16.PACK_AB R149, R214, R215 ;  /* 0x000000d7d695723e */ /* 0x008fe400000010ff */
[----:B------:R-:W-:Y:S01]  /*f6c0*/  MOV R174, R171 ;  /* 0x000000ab00ae7202 */ /* 0x000fe20000000f00 */
[--C-:B-1----:R-:W-:Y:S01]  /*f6d0*/  FFMA.FTZ R138, R223, c[0x0][0x2d0], -R143.reuse ;  /* 0x0000b400df8a7a23 */ /* 0x102fe2000001088f */
[----:B------:R-:W-:Y:S02]  /*f6e0*/  MOV R223, R170 ;  /* 0x000000aa00df7202 */ /* 0x000fe40000000f00 */
[----:B------:R-:W-:Y:S01]  /*f6f0*/  MOV R170, R167 ;  /* 0x000000a700aa7202 */ /* 0x000fe20000000f00 */
[----:B------:R1:W3:Y:S01]  /*f700*/  MUFU.EX2 R212, R138 ;  /* 0x0000008a00d47308 */ /* 0x0002e20000000800 */
[----:B------:R-:W-:Y:S02]  /*f710*/  MOV R167, R161 ;  /* 0x000000a100a77202 */ /* 0x000fe40000000f00 */
[----:B------:R-:W-:Y:S02]  /*f720*/  F2FP.BF16.PACK_AB R146, R222, R223 ;  /* 0x000000dfde92723e */ /* 0x000fe400000010ff */
[----:B------:R-:W-:Y:S02]  /*f730*/  MOV R171, R170 ;  /* 0x000000aa00ab7202 */ /* 0x000fe40000000f00 */
[----:B------:R-:W-:Y:S02]  /*f740*/  MOV R170, R169 ;  /* 0x000000a900aa7202 */ /* 0x000fe40000000f00 */
[----:B------:R-:W-:Y:S02]  /*f750*/  MOV R169, R168 ;  /* 0x000000a800a97202 */ /* 0x000fe40000000f00 */
[----:B------:R-:W-:Y:S01]  /*f760*/  MOV R168, R167 ;  /* 0x000000a700a87202 */ /* 0x000fe20000000f00 */
[--C-:B-1----:R-:W-:Y:S01]  /*f770*/  FFMA.FTZ R138, R245, c[0x0][0x2d0], -R2.reuse ;  /* 0x0000b400f58a7a23 */ /* 0x102fe20000010802 */
[----:B------:R-:W-:Y:S02]  /*f780*/  MOV R245, R160 ;  /* 0x000000a000f57202 */ /* 0x000fe40000000f00 */
[----:B------:R-:W1:Y:S01]  /*f790*/  LDSM.16.MT88.4 R160, [R226+0x2880] ;  /* 0x00288000e2a0783b */ /* 0x000e620000004200 */
[----:B------:R4:W-:Y:S01]  /*f7a0*/  MUFU.EX2 R211, R138 ;  /* 0x0000008a00d37308 */ /* 0x0009e20000000800 */
[----:B------:R-:W-:Y:S02]  /*f7b0*/  F2FP.BF16.PACK_AB R145, R245, R181 ;  /* 0x000000b5f591723e */ /* 0x000fe400000010ff */
[----:B---3--:R-:W-:Y:S01]  /*f7c0*/  F2FP.BF16.PACK_AB R150, R212, R213 ;  /* 0x000000d5d496723e */ /* 0x008fe200000010ff */
[----:B----4-:R-:W-:Y:S01]  /*f7d0*/  FFMA.FTZ R138, R246, c[0x0][0x2d0], -R2 ;  /* 0x0000b400f68a7a23 */ /* 0x010fe20000010802 */
[----:B------:R-:W-:Y:S02]  /*f7e0*/  MOV R246, R173 ;  /* 0x000000ad00f67202 */ /* 0x000fe40000000f00 */
[----:B------:R-:W-:Y:S03]  /*f7f0*/  MOV R173, R166 ;  /* 0x000000a600ad7202 */ /* 0x000fe60000000f00 */
[----:B------:R3:W4:Y:S01]  /*f800*/  MUFU.EX2 R210, R138 ;  /* 0x0000008a00d27308 */ /* 0x0007220000000800 */
[----:B------:R-:W-:Y:S01]  /*f810*/  F2FP.BF16.PACK_AB R144, R246, R180 ;  /* 0x000000b4f690723e */ /* 0x000fe200000010ff */
[----:B------:R-:W1:Y:S01]  /*f820*/  LDSM.16.MT88.4 R164, [R228+0x2880] ;  /* 0x00288000e4a4783b */ /* 0x000e620000004200 */
[----:B------:R-:W-:Y:S05]  /*f830*/  MOV R180, R175 ;  /* 0x000000af00b47202 */ /* 0x000fea0000000f00 */
[-C--:B--2---:R-:W-:Y:S03]  /*f840*/  HMMA.16816.F32.BF16 R4, R144, R152.reuse, R4 ;  /* 0x000000989004723c */ /* 0x084fe60000041804 */
[--C-:B---3--:R-:W-:Y:S01]  /*f850*/  FFMA.FTZ R138, R176, c[0x0][0x2d0], -R196.reuse ;  /* 0x0000b400b08a7a23 */ /* 0x108fe200000108c4 */
[----:B----4-:R-:W-:Y:S02]  /*f860*/  F2FP.BF16.PACK_AB R151, R210, R211 ;  /* 0x000000d3d297723e */ /* 0x010fe400000010ff */
[----:B------:R-:W-:Y:S01]  /*f870*/  MOV R176, R202 ;  /* 0x000000ca00b07202 */ /* 0x000fe20000000f00 */
[----:B------:R2:W-:Y:S04]  /*f880*/  MUFU.EX2 R209, R138 ;  /* 0x0000008a00d17308 */ /* 0x0005e80000000800 */
[C---:B------:R-:W-:Y:S06]  /*f890*/  HMMA.16816.F32.BF16 R8, R148.reuse, R152, R8 ;  /* 0x000000989408723c */ /* 0x040fec0000041808 */
[----:B------:R-:W-:Y:S02]  /*f8a0*/  MUFU.EX2 R202, R139 ;  /* 0x0000008b00ca7308 */ /* 0x000fe40000000800 */
[-C--:B------:R-:W-:Y:S08]  /*f8b0*/  HMMA.16816.F32.BF16 R12, R148, R154.reuse, R12 ;  /* 0x0000009a940c723c */ /* 0x080ff0000004180c */
[C---:B------:R-:W-:Y:S01]  /*f8c0*/  HMMA.16816.F32.BF16 R16, R144.reuse, R154, R16 ;  /* 0x0000009a9010723c */ /* 0x040fe20000041810 */
[----:B------:R-:W3:Y:S01]  /*f8d0*/  LDSM.16.MT88.4 R152, [R225+0x4080] ;  /* 0x00408000e198783b */ /* 0x000ee20000004200 */
[----:B------:R-:W-:Y:S02]  /*f8e0*/  MUFU.EX2 R139, R140 ;  /* 0x0000008c008b7308 */ /* 0x000fe40000000800 */
[----:B--2---:R-:W-:Y:S01]  /*f8f0*/  FFMA.FTZ R138, R251, c[0x0][0x2d0], -R196 ;  /* 0x0000b400fb8a7a23 */ /* 0x004fe200000108c4 */
[----:B------:R-:W-:Y:S02]  /*f900*/  MOV R251, R182 ;  /* 0x000000b600fb7202 */ /* 0x000fe40000000f00 */
[----:B------:R-:W-:Y:S01]  /*f910*/  MOV R182, R193 ;  /* 0x000000c100b67202 */ /* 0x000fe20000000f00 */
[-C--:B-1----:R-:W-:Y:S04]  /*f920*/  HMMA.16816.F32.BF16 R20, R144, R160.reuse, R20 ;  /* 0x000000a09014723c */ /* 0x082fe80000041814 */
[----:B------:R1:W2:Y:S04]  /*f930*/  MUFU.EX2 R208, R138 ;  /* 0x0000008a00d07308 */ /* 0x0002a80000000800 */
[C---:B------:R-:W-:Y:S08]  /*f940*/  HMMA.16816.F32.BF16 R24, R148.reuse, R160, R24 ;  /* 0x000000a09418723c */ /* 0x040ff00000041818 */
[-C--:B------:R-:W-:Y:S08]  /*f950*/  HMMA.16816.F32.BF16 R28, R148, R162.reuse, R28 ;  /* 0x000000a2941c723c */ /* 0x080ff0000004181c */
[C---:B------:R-:W-:Y:S01]  /*f960*/  HMMA.16816.F32.BF16 R32, R144.reuse, R162, R32 ;  /* 0x000000a29020723c */ /* 0x040fe20000041820 */
[----:B------:R-:W4:Y:S03]  /*f970*/  LDSM.16.MT88.4 R160, [R226+0x4080] ;  /* 0x00408000e2a0783b */ /* 0x000f260000004200 */
[----:B-1----:R-:W-:Y:S01]  /*f980*/  FFMA.FTZ R138, R252, c[0x0][0x2d0], -R142 ;  /* 0x0000b400fc8a7a23 */ /* 0x002fe2000001088e */
[----:B------:R-:W-:Y:S02]  /*f990*/  MOV R252, R181 ;  /* 0x000000b500fc7202 */ /* 0x000fe40000000f00 */
[----:B------:R-:W-:Y:S01]  /*f9a0*/  MOV R181, R174 ;  /* 0x000000ae00b57202 */ /* 0x000fe20000000f00 */
[-C--:B------:R-:W-:Y:S01]  /*f9b0*/  HMMA.16816.F32.BF16 R36, R144, R164.reuse, R36 ;  /* 0x000000a49024723c */ /* 0x080fe20000041824 */
[----:B------:R1:W-:Y:S03]  /*f9c0*/  MUFU.EX2 R207, R138 ;  /* 0x0000008a00cf7308 */ /* 0x0003e60000000800 */
[----:B--2---:R-:W-:Y:S04]  /*f9d0*/  F2FP.BF16.PACK_AB R140, R208, R209 ;  /* 0x000000d1d08c723e */ /* 0x004fe800000010ff */
[C---:B------:R-:W-:Y:S08]  /*f9e0*/  HMMA.16816.F32.BF16 R40, R148.reuse, R164, R40 ;  /* 0x000000a49428723c */ /* 0x040ff00000041828 */
[-C--:B------:R-:W-:Y:S08]  /*f9f0*/  HMMA.16816.F32.BF16 R44, R148, R166.reuse, R44 ;  /* 0x000000a6942c723c */ /* 0x080ff0000004182c */
[C---:B------:R-:W-:Y:S04]  /*fa00*/  HMMA.16816.F32.BF16 R48, R144.reuse, R166, R48 ;  /* 0x000000a69030723c */ /* 0x040fe80000041830 */
[--C-:B-1----:R-:W-:Y:S04]  /*fa10*/  FFMA.FTZ R138, R197, c[0x0][0x2d0], -R196.reuse ;  /* 0x0000b400c58a7a23 */ /* 0x102fe800000108c4 */
[-C--:B------:R-:W-:Y:S01]  /*fa20*/  HMMA.16816.F32.BF16 R52, R144, R156.reuse, R52 ;  /* 0x0000009c9034723c */ /* 0x080fe20000041834 */
[----:B------:R1:W-:Y:S07]  /*fa30*/  MUFU.EX2 R205, R138 ;  /* 0x0000008a00cd7308 */ /* 0x0003ee0000000800 */
[C---:B------:R-:W-:Y:S08]  /*fa40*/  HMMA.16816.F32.BF16 R56, R148.reuse, R156, R56 ;  /* 0x0000009c9438723c */ /* 0x040ff00000041838 */
[-C--:B------:R-:W-:Y:S08]  /*fa50*/  HMMA.16816.F32.BF16 R60, R148, R158.reuse, R60 ;  /* 0x0000009e943c723c */ /* 0x080ff0000004183c */
[C---:B------:R-:W-:Y:S01]  /*fa60*/  HMMA.16816.F32.BF16 R64, R144.reuse, R158, R64 ;  /* 0x0000009e9040723c */ /* 0x040fe20000041840 */
[----:B------:R-:W2:Y:S03]  /*fa70*/  LDSM.16.MT88.4 R156, [R228+0x4080] ;  /* 0x00408000e49c783b */ /* 0x000ea60000004200 */
[----:B-1----:R-:W-:Y:S04]  /*fa80*/  FFMA.FTZ R138, R198, c[0x0][0x2d0], -R196 ;  /* 0x0000b400c68a7a23 */ /* 0x002fe800000108c4 */
[-C--:B---3--:R-:W-:Y:S01]  /*fa90*/  HMMA.16816.F32.BF16 R68, R144, R152.reuse, R68 ;  /* 0x000000989044723c */ /* 0x088fe20000041844 */
[----:B------:R1:W3:Y:S07]  /*faa0*/  MUFU.EX2 R204, R138 ;  /* 0x0000008a00cc7308 */ /* 0x0002ee0000000800 */
[C---:B------:R-:W-:Y:S08]  /*fab0*/  HMMA.16816.F32.BF16 R72, R148.reuse, R152, R72 ;  /* 0x000000989448723c */ /* 0x040ff00000041848 */
[-C--:B------:R-:W-:Y:S08]  /*fac0*/  HMMA.16816.F32.BF16 R76, R148, R154.reuse, R76 ;  /* 0x0000009a944c723c */ /* 0x080ff0000004184c */
[C---:B------:R-:W-:Y:S01]  /*fad0*/  HMMA.16816.F32.BF16 R80, R144.reuse, R154, R80 ;  /* 0x0000009a9050723c */ /* 0x040fe20000041850 */
[----:B------:R-:W2:Y:S03]  /*fae0*/  LDSM.16.MT88.4 R152, [R227+0x4080] ;  /* 0x00408000e398783b */ /* 0x000ea60000004200 */
[----:B-1----:R-:W-:Y:S01]  /*faf0*/  FFMA.FTZ R138, R199, c[0x0][0x2d0], -R142 ;  /* 0x0000b400c78a7a23 */ /* 0x002fe2000001088e */
[----:B---3--:R-:W-:Y:S03]  /*fb00*/  F2FP.BF16.PACK_AB R142, R204, R205 ;  /* 0x000000cdcc8e723e */ /* 0x008fe600000010ff */
[-C--:B----4-:R-:W-:Y:S01]  /*fb10*/  HMMA.16816.F32.BF16 R84, R144, R160.reuse, R84 ;  /* 0x000000a09054723c */ /* 0x090fe20000041854 */
[----:B------:R1:W-:Y:S07]  /*fb20*/  MUFU.EX2 R203, R138 ;  /* 0x0000008a00cb7308 */ /* 0x0003ee0000000800 */
[C---:B------:R-:W-:Y:S08]  /*fb30*/  HMMA.16816.F32.BF16 R88, R148.reuse, R160, R88 ;  /* 0x000000a09458723c */ /* 0x040ff00000041858 */
[-C--:B------:R-:W-:Y:S08]  /*fb40*/  HMMA.16816.F32.BF16 R92, R148, R162.reuse, R92 ;  /* 0x000000a2945c723c */ /* 0x080ff0000004185c */
[C---:B------:R-:W-:Y:S01]  /*fb50*/  HMMA.16816.F32.BF16 R96, R144.reuse, R162, R96 ;  /* 0x000000a29060723c */ /* 0x040fe20000041860 */
[----:B------:R-:W3:Y:S03]  /*fb60*/  LDSM.16.MT88.4 R160, [R225+0x3080] ;  /* 0x00308000e1a0783b */ /* 0x000ee60000004200 */
[--C-:B-1----:R-:W-:Y:S01]  /*fb70*/  FFMA.FTZ R138, R217, c[0x0][0x2d0], -R143.reuse ;  /* 0x0000b400d98a7a23 */ /* 0x102fe2000001088f */
[----:B------:R-:W-:Y:S02]  /*fb80*/  MOV R217, R179 ;  /* 0x000000b300d97202 */ /* 0x000fe40000000f00 */
[----:B------:R-:W-:Y:S01]  /*fb90*/  MOV R179, R194 ;  /* 0x000000c200b37202 */ /* 0x000fe20000000f00 */
[-C--:B--2---:R-:W-:Y:S01]  /*fba0*/  HMMA.16816.F32.BF16 R100, R144, R156.reuse, R100 ;  /* 0x0000009c9064723c */ /* 0x084fe20000041864 */
[----:B------:R1:W-:Y:S07]  /*fbb0*/  MUFU.EX2 R201, R138 ;  /* 0x0000008a00c97308 */ /* 0x0003ee0000000800 */
[C---:B------:R-:W-:Y:S08]  /*fbc0*/  HMMA.16816.F32.BF16 R104, R148.reuse, R156, R104 ;  /* 0x0000009c9468723c */ /* 0x040ff00000041868 */
[-C--:B------:R-:W-:Y:S08]  /*fbd0*/  HMMA.16816.F32.BF16 R108, R148, R158.reuse, R108 ;  /* 0x0000009e946c723c */ /* 0x080ff0000004186c */
[C---:B------:R-:W-:Y:S04]  /*fbe0*/  HMMA.16816.F32.BF16 R112, R144.reuse, R158, R112 ;  /* 0x0000009e9070723c */ /* 0x040fe80000041870 */
[--C-:B-1----:R-:W-:Y:S01]  /*fbf0*/  FFMA.FTZ R138, R218, c[0x0][0x2d0], -R143.reuse ;  /* 0x0000b400da8a7a23 */ /* 0x102fe2000001088f */
[----:B------:R-:W-:Y:S02]  /*fc00*/  MOV R218, R178 ;  /* 0x000000b200da7202 */ /* 0x000fe40000000f00 */
[----:B------:R-:W-:Y:S01]  /*fc10*/  MOV R178, R192 ;  /* 0x000000c000b27202 */ /* 0x000fe20000000f00 */
[-C--:B------:R-:W-:Y:S01]  /*fc20*/  HMMA.16816.F32.BF16 R116, R144, R152.reuse, R116 ;  /* 0x000000989074723c */ /* 0x080fe20000041874 */
[----:B------:R1:W2:Y:S07]  /*fc30*/  MUFU.EX2 R200, R138 ;  /* 0x0000008a00c87308 */ /* 0x0002ae0000000800 */
[C---:B------:R-:W-:Y:S08]  /*fc40*/  HMMA.16816.F32.BF16 R120, R148.reuse, R152, R120 ;  /* 0x000000989478723c */ /* 0x040ff00000041878 */
[-C--:B------:R-:W-:Y:S08]  /*fc50*/  HMMA.16816.F32.BF16 R124, R148, R154.reuse, R124 ;  /* 0x0000009a947c723c */ /* 0x080ff0000004187c */
[----:B------:R-:W-:Y:S04]  /*fc60*/  HMMA.16816.F32.BF16 R128, R144, R154, R128 ;  /* 0x0000009a9080723c */ /* 0x000fe80000041880 */
[--C-:B-1----:R-:W-:Y:S01]  /*fc70*/  FFMA.FTZ R138, R219, c[0x0][0x2d0], -R2.reuse ;  /* 0x0000b400db8a7a23 */ /* 0x102fe20000010802 */
[----:B--2---:R-:W-:Y:S02]  /*fc80*/  F2FP.BF16.PACK_AB R192, R200, R201 ;  /* 0x000000c9c8c0723e */ /* 0x004fe400000010ff */
[----:B------:R-:W-:Y:S01]  /*fc90*/  MOV R219, R177 ;  /* 0x000000b100db7202 */ /* 0x000fe20000000f00 */
[----:B------:R1:W-:Y:S01]  /*fca0*/  MUFU.EX2 R198, R138 ;  /* 0x0000008a00c67308 */ /* 0x0003e20000000800 */
[----:B------:R-:W-:Y:S03]  /*fcb0*/  MOV R177, R195 ;  /* 0x000000c300b17202 */ /* 0x000fe60000000f00 */
[--C-:B-1----:R-:W-:Y:S02]  /*fcc0*/  FFMA.FTZ R138, R185, c[0x0][0x2d0], -R2.reuse ;  /* 0x0000b400b98a7a23 */ /* 0x102fe40000010802 */
[----:B------:R-:W-:Y:S01]  /*fcd0*/  FFMA.FTZ R2, R141, c[0x0][0x2d0], -R2 ;  /* 0x0000b4008d027a23 */ /* 0x000fe20000010802 */
[----:B------:R-:W-:Y:S03]  /*fce0*/  F2FP.BF16.PACK_AB R141, R206, R207 ;  /* 0x000000cfce8d723e */ /* 0x000fe600000010ff */
[----:B------:R1:W2:Y:S02]  /*fcf0*/  MUFU.EX2 R199, R138 ;  /* 0x0000008a00c77308 */ /* 0x0002a40000000800 */
[--C-:B-1----:R-:W-:Y:S01]  /*fd00*/  FFMA.FTZ R138, R184, c[0x0][0x2d0], -R143.reuse ;  /* 0x0000b400b88a7a23 */ /* 0x102fe2000001088f */
[----:B--2---:R-:W-:Y:S07]  /*fd10*/  F2FP.BF16.PACK_AB R193, R199, R198 ;  /* 0x000000c6c7c1723e */ /* 0x004fee00000010ff */
[----:B------:R1:W-:Y:S02]  /*fd20*/  MUFU.EX2 R197, R138 ;  /* 0x0000008a00c57308 */ /* 0x0003e40000000800 */
[----:B-1----:R-:W-:Y:S01]  /*fd30*/  FFMA.FTZ R138, R183, c[0x0][0x2d0], -R143 ;  /* 0x0000b400b78a7a23 */ /* 0x002fe2000001088f */
[----:B------:R-:W-:Y:S02]  /*fd40*/  MOV R183, R172 ;  /* 0x000000ac00b77202 */ /* 0x000fe40000000f00 */
[----:B------:R-:W-:Y:S05]  /*fd50*/  F2FP.BF16.PACK_AB R143, R202, R203 ;  /* 0x000000cbca8f723e */ /* 0x000fea00000010ff */
[----:B------:R-:W1:Y:S02]  /*fd60*/  MUFU.EX2 R196, R138 ;  /* 0x0000008a00c47308 */ /* 0x000e640000000800 */
[-C--:B---3--:R-:W-:Y:S01]  /*fd70*/  HMMA.16816.F32.BF16 R144, R140, R160.reuse, R4 ;  /* 0x000000a08c90723c */ /* 0x088fe20000041804 */
[----:B------:R-:W-:Y:S07]  /*fd80*/  LDSM.16.MT88.4 R4, [R227+0x3080] ;  /* 0x00308000e304783b */ /* 0x000fee0000004200 */
[----:B------:R2:W3:Y:S01]  /*fd90*/  MUFU.EX2 R138, R2 ;  /* 0x00000002008a7308 */ /* 0x0004e20000000800 */
[----:B-1----:R-:W-:Y:S03]  /*fda0*/  F2FP.BF16.PACK_AB R194, R196, R197 ;  /* 0x000000c5c4c2723e */ /* 0x002fe600000010ff */
[----:B--2---:R-:W-:Y:S02]  /*fdb0*/  MOV R2, R176 ;  /* 0x000000b000027202 */ /* 0x004fe40000000f00 */
[----:B------:R-:W-:Y:S02]  /*fdc0*/  MOV R176, R173 ;  /* 0x000000ad00b07202 */ /* 0x000fe40000000f00 */
[----:B------:R-:W1:Y:S01]  /*fdd0*/  LDSM.16.MT88.4 R172, [R226+0x3080] ;  /* 0x00308000e2ac783b */ /* 0x000e620000004200 */
[----:B---3--:R-:W-:Y:S07]  /*fde0*/  F2FP.BF16.PACK_AB R195, R138, R139 ;  /* 0x0000008b8ac3723e */ /* 0x008fee00000010ff */
[C---:B------:R-:W-:Y:S01]  /*fdf0*/  HMMA.16816.F32.BF16 R148, R192.reuse, R160, R8 ;  /* 0x000000a0c094723c */ /* 0x040fe20000041808 */
[----:B------:R-:W2:Y:S07]  /*fe00*/  LDSM.16.MT88.4 R8, [R225+0x4880] ;  /* 0x00488000e108783b */ /* 0x000eae0000004200 */
[-C--:B------:R-:W-:Y:S01]  /*fe10*/  HMMA.16816.F32.BF16 R152, R192, R162.reuse, R12 ;  /* 0x000000a2c098723c */ /* 0x080fe2000004180c */
[----:B------:R-:W3:Y:S07]  /*fe20*/  LDSM.16.MT88.4 R12, [R226+0x4880] ;  /* 0x00488000e20c783b */ /* 0x000eee0000004200 */
[C---:B------:R-:W-:Y:S01]  /*fe30*/  HMMA.16816.F32.BF16 R156, R140.reuse, R162, R16 ;  /* 0x000000a28c9c723c */ /* 0x040fe20000041810 */
[----:B------:R-:W2:Y:S07]  /*fe40*/  LDSM.16.MT88.4 R16, [R228+0x4880] ;  /* 0x00488000e410783b */ /* 0x000eae0000004200 */
[-C--:B-1----:R-:W-:Y:S01]  /*fe50*/  HMMA.16816.F32.BF16 R160, R140, R172.reuse, R20 ;  /* 0x000000ac8ca0723c */ /* 0x082fe20000041814 */
[----:B------:R-:W1:Y:S07]  /*fe60*/  LDSM.16.MT88.4 R20, [R227+0x4880] ;  /* 0x00488000e314783b */ /* 0x000e6e0000004200 */
[C---:B------:R-:W-:Y:S07]  /*fe70*/  HMMA.16816.F32.BF16 R164, R192.reuse, R172, R24 ;  /* 0x000000acc0a4723c */ /* 0x040fee0000041818 */
[----:B------:R-:W-:Y:S02]  /*fe80*/  MOV R27, R171 ;  /* 0x000000ab001b7202 */ /* 0x000fe40000000f00 */
[----:B------:R-:W-:Y:S03]  /*fe90*/  MOV R26, R170 ;  /* 0x000000aa001a7202 */ /* 0x000fe60000000f00 */
[----:B------:R-:W-:Y:S02]  /*fea0*/  MOV R25, R169 ;  /* 0x000000a900197202 */ /* 0x000fe40000000f00 */
[----:B------:R-:W-:Y:S02]  /*feb0*/  MOV R24, R168 ;  /* 0x000000a800187202 */ /* 0x000fe40000000f00 */
[-C--:B------:R-:W-:Y:S07]  /*fec0*/  HMMA.16816.F32.BF16 R168, R192, R174.reuse, R28 ;  /* 0x000000aec0a8723c */ /* 0x080fee000004181c */
[----:B------:R-:W-:Y:S01]  /*fed0*/  MOV R29, R179 ;  /* 0x000000b3001d7202 */ /* 0x000fe20000000f00 */
[C---:B------:R-:W-:Y:S01]  /*fee0*/  HMMA.16816.F32.BF16 R172, R140.reuse, R174, R32 ;  /* 0x000000ae8cac723c */ /* 0x040fe20000041820 */
[----:B------:R-:W4:Y:S03]  /*fef0*/  LDL.LU R32, [R1+0x28] ;  /* 0x0000280001207983 */ /* 0x000f260000300800 */
[----:B------:R-:W-:Y:S01]  /*ff00*/  MOV R30, R178 ;  /* 0x000000b2001e7202 */ /* 0x000fe20000000f00 */
[----:B------:R-:W4:Y:S01]  /*ff10*/  LDL.LU R35, [R1+0x2c] ;  /* 0x00002c0001237983 */ /* 0x000f220000300800 */
[----:B------:R-:W-:Y:S02]  /*ff20*/  MOV R31, R183 ;  /* 0x000000b7001f7202 */ /* 0x000fe40000000f00 */
[----:B------:R-:W-:Y:S04]  /*ff30*/  MOV R33, R177 ;  /* 0x000000b100217202 */ /* 0x000fe80000000f00 */
[----:B------:R-:W-:Y:S02]  /*ff40*/  MOV R34, R176 ;  /* 0x000000b000227202 */ /* 0x000fe40000000f00 */
[-C--:B------:R-:W-:Y:S01]  /*ff50*/  HMMA.16816.F32.BF16 R176, R140, R188.reuse, R36 ;  /* 0x000000bc8cb0723c */ /* 0x080fe20000041824 */
[----:B------:R-:W4:Y:S02]  /*ff60*/  LDL.LU R37, [R1+0x20] ;  /* 0x0000200001257983 */ /* 0x000f240000300800 */
[----:B------:R-:W-:Y:S02]  /*ff70*/  MOV R28, R182 ;  /* 0x000000b6001c7202 */ /* 0x000fe40000000f00 */
[----:B------:R-:W4:Y:S02]  /*ff80*/  LDL.LU R39, [R1+0x24] ;  /* 0x0000240001277983 */ /* 0x000f240000300800 */
[----:B------:R-:W-:Y:S02]  /*ff90*/  MOV R36, R181 ;  /* 0x000000b500247202 */ /* 0x000fe40000000f00 */
[----:B------:R-:W-:Y:S02]  /*ffa0*/  MOV R38, R180 ;  /* 0x000000b400267202 */ /* 0x000fe40000000f00 */
[C---:B------:R-:W-:Y:S08]  /*ffb0*/  HMMA.16816.F32.BF16 R180, R192.reuse, R188, R40 ;  /* 0x000000bcc0b4723c */ /* 0x040ff00000041828 */
[-C--:B------:R-:W-:Y:S08]  /*ffc0*/  HMMA.16816.F32.BF16 R184, R192, R190.reuse, R44 ;  /* 0x000000bec0b8723c */ /* 0x080ff0000004182c */
[C---:B------:R-:W-:Y:S08]  /*ffd0*/  HMMA.16816.F32.BF16 R188, R140.reuse, R190, R48 ;  /* 0x000000be8cbc723c */ /* 0x040ff00000041830 */
[-C--:B------:R-:W-:Y:S08]  /*ffe0*/  HMMA.16816.F32.BF16 R52, R140, R4.reuse, R52 ;  /* 0x000000048c34723c */ /* 0x080ff00000041834 */
[C---:B------:R-:W-:Y:S08]  /*fff0*/  HMMA.16816.F32.BF16 R56, R192.reuse, R4, R56 ;  /* 0x00000004c038723c */ /* 0x040ff00000041838 */
[-C--:B------:R-:W-:Y:S08]  /*10000*/  HMMA.16816.F32.BF16 R60, R192, R6.reuse, R60 ;  /* 0x00000006c03c723c */ /* 0x080ff0000004183c */
[C---:B------:R-:W-:Y:S08]  /*10010*/  HMMA.16816.F32.BF16 R64, R140.reuse, R6, R64 ;  /* 0x000000068c40723c */ /* 0x040ff00000041840 */
[-C--:B--2---:R-:W-:Y:S08]  /*10020*/  HMMA.16816.F32.BF16 R68, R140, R8.reuse, R68 ;  /* 0x000000088c44723c */ /* 0x084ff00000041844 */
[C---:B------:R-:W-:Y:S08]  /*10030*/  HMMA.16816.F32.BF16 R72, R192.reuse, R8, R72 ;  /* 0x00000008c048723c */ /* 0x040ff00000041848 */
[-C--:B------:R-:W-:Y:S08]  /*10040*/  HMMA.16816.F32.BF16 R76, R192, R10.reuse, R76 ;  /* 0x0000000ac04c723c */ /* 0x080ff0000004184c */
[C---:B------:R-:W-:Y:S08]  /*10050*/  HMMA.16816.F32.BF16 R80, R140.reuse, R10, R80 ;  /* 0x0000000a8c50723c */ /* 0x040ff00000041850 */
[-C--:B---3--:R-:W-:Y:S08]  /*10060*/  HMMA.16816.F32.BF16 R84, R140, R12.reuse, R84 ;  /* 0x0000000c8c54723c */ /* 0x088ff00000041854 */
        /* <DEDUP_REMOVED lines=10> */
[----:B------:R-:W-:Y:S04]  /*10110*/  HMMA.16816.F32.BF16 R128, R140, R22, R128 ;  /* 0x000000168c80723c */ /* 0x000fe80000041880 */
[----:B----4-:R-:W-:Y:S02]  /*10120*/  FFMA.FTZ R132, R132, R32, R33 ;  /* 0x0000002084847223 */ /* 0x010fe40000010021 */
[----:B------:R-:W-:Y:S02]  /*10130*/  FFMA.FTZ R0, R0, R35, R34 ;  /* 0x0000002300007223 */ /* 0x000fe40000010022 */
[----:B------:R-:W-:Y:S01]  /*10140*/  FADD.FTZ R4, R30, R132 ;  /* 0x000000841e047221 */ /* 0x000fe20000010000 */
[----:B------:R-:W-:Y:S03]  /*10150*/  MOV R132, R136 ;  /* 0x0000008800847202 */ /* 0x000fe60000000f00 */
[----:B------:R-:W-:Y:S02]  /*10160*/  FADD.FTZ R0, R31, R0 ;  /* 0x000000001f007221 */ /* 0x000fe40000010000 */
[----:B------:R-:W-:Y:S02]  /*10170*/  FADD.FTZ R4, R26, R4 ;  /* 0x000000041a047221 */ /* 0x000fe40000010000 */
        /* <DEDUP_REMOVED lines=40> */
[----:B------:R-:W-:Y:S01]  /*10400*/  FADD.FTZ R0, R199, R6 ;  /* 0x00000006c7007221 */ /* 0x000fe20000010000 */
[----:B------:R-:W-:Y:S01]  /*10410*/  STL [R1+0x24], R4 ;  /* 0x0000240401007387 */ /* 0x000fe20000100800 */
[----:B------:R-:W-:Y:S02]  /*10420*/  FADD.FTZ R2, R196, R2 ;  /* 0x00000002c4027221 */ /* 0x000fe40000010000 */
[----:B------:R-:W-:Y:S01]  /*10430*/  FADD.FTZ R0, R139, R0 ;  /* 0x000000008b007221 */ /* 0x000fe20000010000 */
[----:B------:R-:W-:Y:S02]  /*10440*/  MOV R139, R3 ;  /* 0x00000003008b7202 */ /* 0x000fe40000000f00 */
[----:B------:R1:W-:Y:S01]  /*10450*/  STL [R1+0x28], R2 ;  /* 0x0000280201007387 */ /* 0x0003e20000100800 */
[----:B------:R-:W-:Y:S01]  /*10460*/  FADD.FTZ R0, R138, R0 ;  /* 0x000000008a007221 */ /* 0x000fe20000010000 */
[----:B------:R-:W-:Y:S04]  /*10470*/  MOV R138, R135 ;  /* 0x00000087008a7202 */ /* 0x000fe80000000f00 */
[----:B------:R2:W-:Y:S01]  /*10480*/  STL [R1+0x2c], R0 ;  /* 0x00002c0001007387 */ /* 0x0005e20000100800 */
[----:B-1----:R-:W-:Y:S01]  /*10490*/  MOV R2, R137 ;  /* 0x0000008900027202 */ /* 0x002fe20000000f00 */
[----:B------:R-:W-:-:S05]  /*104a0*/  @P0 BRA `(.L_x_996) ;  /* 0xffffc61000000947 */ /* 0x000fca000383ffff */
.L_x_993:
[----:B------:R-:W-:-:S06]  /*104b0*/  UISETP.GE.AND UP0, UPT, UR23, UR7, UPT ;  /* 0x000000071700728c */ /* 0x000fcc000bf06270 */
[----:B------:R-:W-:-:S13]  /*104c0*/  PLOP3.LUT P0, PT, PT, PT, UP0, 0x80, 0x0 ;  /* 0x000000000000781c */ /* 0x000fda0003f0f008 */
[----:B------:R-:W-:Y:S05]  /*104d0*/  @!P0 BRA `(.L_x_997) ;  /* 0x000052a000008947 */ /* 0x000fea0003800000 */
[----:B-1----:R-:W3:Y:S01]  /*104e0*/  LDL.LU R4, [R1+0x10] ;  /* 0x0000100001047983 */ /* 0x002ee20000300800 */
[----:B------:R-:W-:Y:S01]  /*104f0*/  IMAD.MOV.U32 R134, RZ, RZ, R136 ;  /* 0x000000ffff867224 */ /* 0x000fe200078e0088 */
[----:B------:R-:W-:Y:S01]  /*10500*/  MOV R139, R3 ;  /* 0x00000003008b7202 */ /* 0x000fe20000000f00 */
[----:B------:R-:W-:Y:S02]  /*10510*/  IMAD.MOV.U32 R132, RZ, RZ, R137 ;  /* 0x000000ffff847224 */ /* 0x000fe400078e0089 */
[----:B------:R-:W-:Y:S01]  /*10520*/  IMAD.MOV.U32 R138, RZ, RZ, R135 ;  /* 0x000000ffff8a7224 */ /* 0x000fe200078e0087 */
[----:B--23--:R-:W-:-:S04]  /*10530*/  SHF.R.S32.HI R0, RZ, 0x1f, R4 ;  /* 0x0000001fff007819 */ /* 0x00cfc80000011404 */
[C---:B------:R-:W-:Y:S02]  /*10540*/  SHF.L.U64.HI R2, R4.reuse, 0x1, R0 ;  /* 0x0000000104027819 */ /* 0x040fe40000010200 */
[----:B------:R-:W-:-:S05]  /*10550*/  SHF.L.U32 R0, R4, 0x1, RZ ;  /* 0x0000000104007819 */ /* 0x000fca00000006ff */
[----:B------:R1:W-:Y:S04]  /*10560*/  STL [R1+0x8], R0 ;  /* 0x0000080001007387 */ /* 0x0003e80000100800 */
[----:B------:R2:W-:Y:S04]  /*10570*/  STL [R1+0xc], R2 ;  /* 0x00000c0201007387 */ /* 0x0005e80000100800 */
[----:B------:R-:W2:Y:S04]  /*10580*/  LDL.LU R5, [R1+0x3c] ;  /* 0x00003c0001057983 */ /* 0x000ea80000300800 */
[----:B------:R-:W1:Y:S02]  /*10590*/  LDL.LU R4, [R1+0x38] ;  /* 0x0000380001047983 */ /* 0x000e640000300800 */
[C---:B-1----:R-:W-:Y:S01]  /*105a0*/  IMAD.SHL.U32 R0, R4.reuse, 0x2, RZ ;  /* 0x0000000204007824 */ /* 0x042fe200078e00ff */
[----:B--2---:R-:W-:-:S04]  /*105b0*/  SHF.L.U64.HI R2, R4, 0x1, R5 ;  /* 0x0000000104027819 */ /* 0x004fc80000010205 */
[----:B------:R1:W-:Y:S04]  /*105c0*/  STL [R1], R0 ;  /* 0x0000000001007387 */ /* 0x0003e80000100800 */
[----:B------:R1:W-:Y:S02]  /*105d0*/  STL [R1+0x4], R2 ;  /* 0x0000040201007387 */ /* 0x0003e40000100800 */
.L_x_1015:
[----:B------:R-:W2:Y:S01]  /*105e0*/  LDL R249, [R1+0x8] ;  /* 0x0000080001f97983 */ /* 0x000ea20000100800 */
[----:B-1----:R-:W-:Y:S01]  /*105f0*/  SHF.R.S32.HI R0, RZ, 0x1f, R243 ;  /* 0x0000001fff007819 */ /* 0x002fe200000114f3 */
[----:B------:R-:W-:Y:S04]  /*10600*/  DEPBAR.LE SB0, 0x0 ;  /* 0x000080000000791a */ /* 0x000fe80000000000 */
[----:B------:R-:W3:Y:S01]  /*10610*/  LDL R246, [R1+0xc] ;  /* 0x00000c0001f67983 */ /* 0x000ee20000100800 */
[----:B------:R-:W-:Y:S01]  /*10620*/  IMAD R0, R0, c[0x0][0x208], RZ ;  /* 0x0000820000007a24 */ /* 0x000fe200078e02ff */
[----:B------:R-:W-:Y:S01]  /*10630*/  IADD3 R38, R247, 0x2080, RZ ;  /* 0x00002080f7267810 */ /* 0x000fe20007ffe0ff */
[C---:B------:R-:W-:Y:S01]  /*10640*/  IMAD.WIDE.U32 R2, R243.reuse, c[0x0][0x208], RZ ;  /* 0x00008200f3027a25 */ /* 0x040fe200078e00ff */
[----:B------:R-:W4:Y:S01]  /*10650*/  LDL R248, [R1] ;  /* 0x0000000001f87983 */ /* 0x000f220000100800 */
[----:B------:R-:W-:Y:S02]  /*10660*/  UISETP.GT.AND UP0, UPT, UR23, UR7, UPT ;  /* 0x000000071700728c */ /* 0x000fe4000bf04270 */
[----:B------:R-:W-:Y:S01]  /*10670*/  IMAD R0, R243, c[0x0][0x20c], R0 ;  /* 0x00008300f3007a24 */ /* 0x000fe200078e0200 */
[----:B------:R-:W4:Y:S04]  /*10680*/  LDL R245, [R1+0x4] ;  /* 0x0000040001f57983 */ /* 0x000f280000100800 */
[----:B------:R-:W-:Y:S01]  /*10690*/  BAR.SYNC.DEFER_BLOCKING 0x0 ;  /* 0x0000000000007b1d */ /* 0x000fe20000010000 */
[----:B------:R-:W-:Y:S02]  /*106a0*/  IADD3 R3, R3, R0, RZ ;  /* 0x0000000003037210 */ /* 0x000fe40007ffe0ff */
[----:B------:R-:W-:Y:S03]  /*106b0*/  SHF.R.S32.HI R0, RZ, 0x1f, R242 ;  /* 0x0000001fff007819 */ /* 0x000fe600000114f2 */
[----:B------:R-:W-:Y:S04]  /*106c0*/  IMAD.WIDE.U32 R2, R242, c[0x0][0x218], R2 ;  /* 0x00008600f2027a25 */ /* 0x000fe800078e0002 */
[----:B------:R-:W-:Y:S01]  /*106d0*/  IMAD R0, R0, c[0x0][0x218], RZ ;  /* 0x0000860000007a24 */ /* 0x000fe200078e02ff */
[----:B------:R-:W-:Y:S03]  /*106e0*/  IADD3 R2, P0, R2, UR24, RZ ;  /* 0x0000001802027c10 */ /* 0x000fe6000ff1e0ff */
[----:B------:R-:W-:Y:S05]  /*106f0*/  IMAD R0, R242, c[0x0][0x21c], R0 ;  /* 0x00008700f2007a24 */ /* 0x000fea00078e0200 */
[----:B------:R-:W-:Y:S02]  /*10700*/  IADD3.X R3, R3, UR18, R0, P0, !PT ;  /* 0x0000001203037c10 */ /* 0x000fe400087fe400 */
[C---:B------:R-:W-:Y:S01]  /*10710*/  LEA R0, P0, R2.reuse, c[0x0][0x1f8], 0x1 ;  /* 0x00007e0002007a11 */ /* 0x040fe200078008ff */
[----:B-----5:R-:W-:Y:S03]  /*10720*/  LDSM.16.M88.4 R48, [R231+0x8080] ;  /* 0x00808000e730783b */ /* 0x020fe60000000200 */
[----:B------:R-:W-:Y:S05]  /*10730*/  LEA.HI.X R2, R2, c[0x0][0x1fc], R3, 0x1, P0 ;  /* 0x00007f0002027a11 */ /* 0x000fea00000f0c03 */
[----:B------:R-:W1:Y:S08]  /*10740*/  LDSM.16.M88.4 R16, [R224+0x5080] ;  /* 0x00508000e010783b */ /* 0x000e700000000200 */
[----:B------:R-:W-:Y:S08]  /*10750*/  SHFL.IDX PT, R3, R0, RZ, 0x181f ;  /* 0x00181fff00037589 */ /* 0x000ff000000e0000 */
[----:B------:R-:W-:Y:S08]  /*10760*/  SHFL.IDX PT, R20, R2, RZ, 0x181f ;  /* 0x00181fff02147589 */ /* 0x000ff000000e0000 */
[----:B------:R-:W1:Y:S08]  /*10770*/  LDSM.16.M88.4 R44, [R231+0xa080] ;  /* 0x00a08000e72c783b */ /* 0x000e700000000200 */
[----:B------:R-:W-:Y:S01]  /*10780*/  SHFL.IDX PT, R31, R2, 0x1, 0x181f ;  /* 0x00381f00021f7f89 */ /* 0x000fe200000e0000 */
[-C--:B-1----:R-:W-:Y:S07]  /*10790*/  HMMA.16816.F32.BF16 R4, R48, R16.reuse, RZ ;  /* 0x000000103004723c */ /* 0x082fee00000418ff */
[----:B------:R-:W-:Y:S08]  /*107a0*/  SHFL.IDX PT, R30, R2, 0x2, 0x181f ;  /* 0x00581f00021e7f89 */ /* 0x000ff000000e0000 */
[----:B------:R-:W-:Y:S08]  /*107b0*/  LDSM.16.M88.4 R32, [R224+0x5880] ;  /* 0x00588000e020783b */ /* 0x000ff00000000200 */
[----:B------:R-:W-:Y:S01]  /*107c0*/  LDSM.16.M88.4 R140, [R224+0x6080] ;  /* 0x00608000e08c783b */ /* 0x000fe20000000200 */
[C---:B------:R-:W-:Y:S07]  /*107d0*/  HMMA.16816.F32.BF16 R8, R44.reuse, R16, RZ ;  /* 0x000000102c08723c */ /* 0x040fee00000418ff */
[----:B------:R-:W-:Y:S01]  /*107e0*/  LDSM.16.M88.4 R192, [R233+0x8080] ;  /* 0x00808000e9c0783b */ /* 0x000fe20000000200 */
[-C--:B------:R-:W-:Y:S07]  /*107f0*/  HMMA.16816.F32.BF16 R12, R44, R18.reuse, RZ ;  /* 0x000000122c0c723c */ /* 0x080fee00000418ff */
[----:B------:R-:W-:Y:S01]  /*10800*/  LDSM.16.M88.4 R196, [R235] ;  /* 0x00000000ebc4783b */ /* 0x000fe20000000200 */
[C---:B------:R-:W-:Y:S07]  /*10810*/  HMMA.16816.F32.BF16 R16, R48.reuse, R18, RZ ;  /* 0x000000123010723c */ /* 0x040fee00000418ff */
[----:B------:R-:W-:Y:S08]  /*10820*/  LDSM.16.M88.4 R200, [R233+0xa080] ;  /* 0x00a08000e9c8783b */ /* 0x000ff00000000200 */
[----:B------:R-:W-:Y:S08]  /*10830*/  LDSM.16.M88.4 R204, [R241] ;  /* 0x00000000f1cc783b */ /* 0x000ff00000000200 */
[----:B------:R-:W-:Y:S08]  /*10840*/  LDSM.16.M88.4 R208, [R240] ;  /* 0x00000000f0d0783b */ /* 0x000ff00000000200 */
[----:B------:R-:W-:Y:S08]  /*10850*/  SHFL.IDX PT, R26, R0, 0x1, 0x181f ;  /* 0x00381f00001a7f89 */ /* 0x000ff000000e0000 */
[----:B------:R-:W1:Y:S01]  /*10860*/  SHFL.IDX PT, R0, R0, 0x2, 0x181f ;  /* 0x00581f0000007f89 */ /* 0x000e6200000e0000 */
[CC--:B--2---:R-:W-:Y:S04]  /*10870*/  IADD3 R24, P1, R3.reuse, R249.reuse, RZ ;  /* 0x000000f903187210 */ /* 0x0c4fe80007f3e0ff */
[----:B---3--:R-:W-:Y:S02]  /*10880*/  IADD3.X R25, R20, R246, RZ, P1, !PT ;  /* 0x000000f614197210 */ /* 0x008fe40000ffe4ff */
[----:B-1----:R-:W-:Y:S02]  /*10890*/  IADD3 R36, P1, R0, R249, RZ ;  /* 0x000000f900247210 */ /* 0x002fe40007f3e0ff */
[----:B----4-:R-:W-:Y:S01]  /*108a0*/  IADD3 R2, P0, R3, R248, RZ ;  /* 0x000000f803027210 */ /* 0x010fe20007f1e0ff */
[----:B------:R-:W-:Y:S01]  /*108b0*/  @!PT LDS RZ, [RZ] ;  /* 0x00000000fffff984 */ /* 0x000fe20000000800 */
[----:B------:R1:W-:Y:S01]  /*108c0*/  LDGSTS.E.BYPASS.LTC128B.128 [R38], [R24.64], !P5 ;  /* 0x0000000018267fae */ /* 0x0003e2000e901d54 */
[-C--:B------:R-:W-:Y:S02]  /*108d0*/  IADD3.X R37, R30, R246.reuse, RZ, P1, !PT ;  /* 0x000000f61e257210 */ /* 0x080fe40000ffe4ff */
[----:B------:R-:W-:Y:S02]  /*108e0*/  IADD3.X R3, R20, R245, RZ, P0, !PT ;  /* 0x000000f514037210 */ /* 0x000fe400007fe4ff */
[-C--:B------:R-:W-:Y:S01]  /*108f0*/  HMMA.16816.F32.BF16 R20, R48, R32.reuse, RZ ;  /* 0x000000203014723c */ /* 0x080fe200000418ff */
[C---:B------:R-:W-:Y:S02]  /*10900*/  IADD3 R28, P0, R26.reuse, R249, RZ ;  /* 0x000000f91a1c7210 */ /* 0x040fe40007f1e0ff */
[----:B------:R2:W-:Y:S02]  /*10910*/  LDGSTS.E.BYPASS.LTC128B.128 [R38+0x1800], [R2.64], !P4 ;  /* 0x0180000002267fae */ /* 0x0005e4000e101d54 */
[C---:B------:R-:W-:Y:S06]  /*10920*/  IADD3.X R29, R31.reuse, R246, RZ, P0, !PT ;  /* 0x000000f61f1d7210 */ /* 0x040fec00007fe4ff */
[----:B------:R3:W-:Y:S01]  /*10930*/  LDGSTS.E.BYPASS.LTC128B.128 [R38+0x800], [R28.64], !P5 ;  /* 0x008000001c267fae */ /* 0x0007e2000e901d54 */
[-C--:B--2---:R-:W-:Y:S02]  /*10940*/  IADD3 R2, P2, R26, R248.reuse, RZ ;  /* 0x000000f81a027210 */ /* 0x084fe40007f5e0ff */
[C---:B-1----:R-:W-:Y:S02]  /*10950*/  HMMA.16816.F32.BF16 R24, R44.reuse, R32, RZ ;  /* 0x000000202c18723c */ /* 0x042fe400000418ff */
[-C--:B------:R-:W-:Y:S05]  /*10960*/  IADD3.X R3, R31, R245.reuse, RZ, P2, !PT ;  /* 0x000000f51f037210 */ /* 0x080fea00017fe4ff */
[----:B------:R1:W-:Y:S01]  /*10970*/  LDGSTS.E.BYPASS.LTC128B.128 [R38+0x2000], [R2.64], !P4 ;  /* 0x0200000002267fae */ /* 0x0003e2000e101d54 */
[----:B------:R-:W-:Y:S04]  /*10980*/  IADD3 R32, P0, R0, R248, RZ ;  /* 0x000000f800207210 */ /* 0x000fe80007f1e0ff */
[----:B------:R-:W-:Y:S02]  /*10990*/  IADD3.X R33, R30, R245, RZ, P0, !PT ;  /* 0x000000f51e217210 */ /* 0x000fe400007fe4ff */
[-C--:B---3--:R-:W-:Y:S01]  /*109a0*/  HMMA.16816.F32.BF16 R28, R44, R34.reuse, RZ ;  /* 0x000000222c1c723c */ /* 0x088fe200000418ff */
[----:B------:R1:W-:Y:S01]  /*109b0*/  LDGSTS.E.BYPASS.LTC128B.128 [R38+0x1000], [R36.64], !P5 ;  /* 0x0100000024267fae */ /* 0x0003e2000e901d54 */
[----:B------:R-:W-:Y:S07]  /*109c0*/  PLOP3.LUT P0, PT, PT, PT, UP0, 0x80, 0x0 ;  /* 0x000000000000781c */ /* 0x000fee0003f0f008 */
[----:B------:R2:W-:Y:S08]  /*109d0*/  LDGSTS.E.BYPASS.LTC128B.128 [R38+0x2800], [R32.64], !P4 ;  /* 0x0280000020267fae */ /* 0x0005f0000e101d54 */
[----:B------:R-:W-:Y:S08]  /*109e0*/  LDSM.16.M88.4 R212, [R232+0x8080] ;  /* 0x00808000e8d4783b */ /* 0x000ff00000000200 */
[----:B------:R-:W0:Y:S08]  /*109f0*/  LDGDEPBAR ;  /* 0x00000000000079af */ /* 0x000e300000000000 */
[----:B------:R-:W3:Y:S01]  /*10a00*/  LDSM.16.M88.4 R216, [R230+0x5080] ;  /* 0x00508000e6d8783b */ /* 0x000ee20000000200 */
[C---:B--2---:R-:W-:Y:S07]  /*10a10*/  HMMA.16816.F32.BF16 R32, R48.reuse, R34, RZ ;  /* 0x000000223020723c */ /* 0x044fee00000418ff */
[----:B------:R-:W2:Y:S01]  /*10a20*/  LDSM.16.M88.4 R220, [R232+0xa080] ;  /* 0x00a08000e8dc783b */ /* 0x000ea20000000200 */
[-C--:B-1----:R-:W-:Y:S08]  /*10a30*/  HMMA.16816.F32.BF16 R36, R48, R140.reuse, RZ ;  /* 0x0000008c3024723c */ /* 0x082ff000000418ff */
        /* <DEDUP_REMOVED lines=8> */
[----:B------:R-:W4:Y:S07]  /*10ac0*/  LDSM.16.M88.4 R196, [R230+0x6080] ;  /* 0x00608000e6c4783b */ /* 0x000f2e0000000200 */
        /* <DEDUP_REMOVED lines=8> */
[----:B------:R-:W-:Y:S07]  /*10b50*/  LDSM.16.M88.4 R200, [R229] ;  /* 0x00000000e5c8783b */ /* 0x000fee0000000200 */
[----:B------:R-:W-:Y:S01]  /*10b60*/  HMMA.16816.F32.BF16 R48, R192, R210, R48 ;  /* 0x000000d2c030723c */ /* 0x000fe20000041830 */
[----:B------:R-:W4:Y:S07]  /*10b70*/  LDSM.16.M88.4 R192, [R234+0x8080] ;  /* 0x00808000eac0783b */ /* 0x000f2e0000000200 */
[-C--:B---3--:R-:W-:Y:S01]  /*10b80*/  HMMA.16816.F32.BF16 R4, R212, R216.reuse, R4 ;  /* 0x000000d8d404723c */ /* 0x088fe20000041804 */
[----:B------:R-:W3:Y:S07]  /*10b90*/  LDSM.16.M88.4 R208, [R229+0x800] ;  /* 0x00080000e5d0783b */ /* 0x000eee0000000200 */
[C---:B--2---:R-:W-:Y:S08]  /*10ba0*/  HMMA.16816.F32.BF16 R8, R220.reuse, R216, R8 ;  /* 0x000000d8dc08723c */ /* 0x044ff00000041808 */
[-C--:B------:R-:W-:Y:S08]  /*10bb0*/  HMMA.16816.F32.BF16 R12, R220, R218.reuse, R12 ;  /* 0x000000dadc0c723c */ /* 0x080ff0000004180c */
[C---:B------:R-:W-:Y:S01]  /*10bc0*/  HMMA.16816.F32.BF16 R16, R212.reuse, R218, R16 ;  /* 0x000000dad410723c */ /* 0x040fe20000041810 */
[----:B------:R-:W2:Y:S07]  /*10bd0*/  LDSM.16.M88.4 R216, [R229+0x1000] ;  /* 0x00100000e5d8783b */ /* 0x000eae0000000200 */
[-C--:B-1----:R-:W-:Y:S08]  /*10be0*/  HMMA.16816.F32.BF16 R20, R212, R140.reuse, R20 ;  /* 0x0000008cd414723c */ /* 0x082ff00000041814 */
[C---:B------:R-:W-:Y:S08]  /*10bf0*/  HMMA.16816.F32.BF16 R24, R220.reuse, R140, R24 ;  /* 0x0000008cdc18723c */ /* 0x040ff00000041818 */
[-C--:B------:R-:W-:Y:S08]  /*10c00*/  HMMA.16816.F32.BF16 R28, R220, R142.reuse, R28 ;  /* 0x0000008edc1c723c */ /* 0x080ff0000004181c */
[C---:B------:R-:W-:Y:S01]  /*10c10*/  HMMA.16816.F32.BF16 R32, R212.reuse, R142, R32 ;  /* 0x0000008ed420723c */ /* 0x040fe20000041820 */
[----:B------:R-:W-:Y:S07]  /*10c20*/  LDSM.16.M88.4 R140, [R231+0xc080] ;  /* 0x00c08000e78c783b */ /* 0x000fee0000000200 */
[-C--:B----4-:R-:W-:Y:S08]  /*10c30*/  HMMA.16816.F32.BF16 R36, R212, R196.reuse, R36 ;  /* 0x000000c4d424723c */ /* 0x090ff00000041824 */
[C---:B------:R-:W-:Y:S08]  /*10c40*/  HMMA.16816.F32.BF16 R40, R220.reuse, R196, R40 ;  /* 0x000000c4dc28723c */ /* 0x040ff00000041828 */
[-C--:B------:R-:W-:Y:S01]  /*10c50*/  HMMA.16816.F32.BF16 R44, R220, R198.reuse, R44 ;  /* 0x000000c6dc2c723c */ /* 0x080fe2000004182c */
[----:B------:R-:W-:Y:S07]  /*10c60*/  LDSM.16.M88.4 R220, [R238] ;  /* 0x00000000eedc783b */ /* 0x000fee0000000200 */
[----:B------:R-:W-:Y:S01]  /*10c70*/  HMMA.16816.F32.BF16 R48, R212, R198, R48 ;  /* 0x000000c6d430723c */ /* 0x000fe20000041830 */
[----:B------:R-:W1:Y:S07]  /*10c80*/  LDSM.16.M88.4 R196, [R224+0x6880] ;  /* 0x00688000e0c4783b */ /* 0x000e6e0000000200 */
[-C--:B------:R-:W-:Y:S01]  /*10c90*/  HMMA.16816.F32.BF16 R4, R192, R200.reuse, R4 ;  /* 0x000000c8c004723c */ /* 0x080fe20000041804 */
[----:B------:R-:W4:Y:S07]  /*10ca0*/  LDSM.16.M88.4 R212, [R231+0xe080] ;  /* 0x00e08000e7d4783b */ /* 0x000f2e0000000200 */
[C---:B------:R-:W-:Y:S08]  /*10cb0*/  HMMA.16816.F32.BF16 R8, R204.reuse, R200, R8 ;  /* 0x000000c8cc08723c */ /* 0x040ff00000041808 */
[-C--:B------:R-:W-:Y:S08]  /*10cc0*/  HMMA.16816.F32.BF16 R12, R204, R202.reuse, R12 ;  /* 0x000000cacc0c723c */ /* 0x080ff0000004180c */
[C---:B------:R-:W-:Y:S01]  /*10cd0*/  HMMA.16816.F32.BF16 R16, R192.reuse, R202, R16 ;  /* 0x000000cac010723c */ /* 0x040fe20000041810 */
[----:B------:R-:W1:Y:S07]  /*10ce0*/  LDSM.16.M88.4 R200, [R224+0x7080] ;  /* 0x00708000e0c8783b */ /* 0x000e6e0000000200 */
[-C--:B---3--:R-:W-:Y:S08]  /*10cf0*/  HMMA.16816.F32.BF16 R20, R192, R208.reuse, R20 ;  /* 0x000000d0c014723c */ /* 0x088ff00000041814 */
[C---:B------:R-:W-:Y:S08]  /*10d00*/  HMMA.16816.F32.BF16 R24, R204.reuse, R208, R24 ;  /* 0x000000d0cc18723c */ /* 0x040ff00000041818 */
[-C--:B------:R-:W-:Y:S08]  /*10d10*/  HMMA.16816.F32.BF16 R28, R204, R210.reuse, R28 ;  /* 0x000000d2cc1c723c */ /* 0x080ff0000004181c */
[C---:B------:R-:W-:Y:S01]  /*10d20*/  HMMA.16816.F32.BF16 R32, R192.reuse, R210, R32 ;  /* 0x000000d2c020723c */ /* 0x040fe20000041820 */
[----:B------:R-:W-:Y:S07]  /*10d30*/  LDSM.16.M88.4 R208, [R239] ;  /* 0x00000000efd0783b */ /* 0x000fee0000000200 */
[-C--:B--2---:R-:W-:Y:S08]  /*10d40*/  HMMA.16816.F32.BF16 R36, R192, R216.reuse, R36 ;  /* 0x000000d8c024723c */ /* 0x084ff00000041824 */
[C---:B------:R-:W-:Y:S08]  /*10d50*/  HMMA.16816.F32.BF16 R40, R204.reuse, R216, R40 ;  /* 0x000000d8cc28723c */ /* 0x040ff00000041828 */
[-C--:B------:R-:W-:Y:S01]  /*10d60*/  HMMA.16816.F32.BF16 R44, R204, R218.reuse, R44 ;  /* 0x000000dacc2c723c */ /* 0x080fe2000004182c */
[----:B------:R-:W2:Y:S07]  /*10d70*/  LDSM.16.M88.4 R204, [R224+0x7880] ;  /* 0x00788000e0cc783b */ /* 0x000eae0000000200 */
[----:B------:R-:W-:Y:S01]  /*10d80*/  HMMA.16816.F32.BF16 R48, R192, R218, R48 ;  /* 0x000000dac030723c */ /* 0x000fe20000041830 */
[----:B------:R-:W3:Y:S07]  /*10d90*/  LDSM.16.M88.4 R192, [R233+0xc080] ;  /* 0x00c08000e9c0783b */ /* 0x000eee0000000200 */
[-C--:B-1----:R-:W-:Y:S01]  /*10da0*/  HMMA.16816.F32.BF16 R4, R140, R196.reuse, R4 ;  /* 0x000000c48c04723c */ /* 0x082fe20000041804 */
[----:B------:R-:W1:Y:S07]  /*10db0*/  LDSM.16.M88.4 R216, [R233+0xe080] ;  /* 0x00e08000e9d8783b */ /* 0x000e6e0000000200 */
[C---:B----4-:R-:W-:Y:S08]  /*10dc0*/  HMMA.16816.F32.BF16 R8, R212.reuse, R196, R8 ;  /* 0x000000c4d408723c */ /* 0x050ff00000041808 */
[-C--:B------:R-:W-:Y:S08]  /*10dd0*/  HMMA.16816.F32.BF16 R12, R212, R198.reuse, R12 ;  /* 0x000000c6d40c723c */ /* 0x080ff0000004180c */
[C---:B------:R-:W-:Y:S01]  /*10de0*/  HMMA.16816.F32.BF16 R16, R140.reuse, R198, R16 ;  /* 0x000000c68c10723c */ /* 0x040fe20000041810 */
[----:B------:R-:W4:Y:S07]  /*10df0*/  LDSM.16.M88.4 R196, [R237] ;  /* 0x00000000edc4783b */ /* 0x000f2e0000000200 */
[-C--:B------:R-:W-:Y:S08]  /*10e00*/  HMMA.16816.F32.BF16 R20, R140, R200.reuse, R20 ;  /* 0x000000c88c14723c */ /* 0x080ff00000041814 */
[C---:B------:R-:W-:Y:S08]  /*10e10*/  HMMA.16816.F32.BF16 R24, R212.reuse, R200, R24 ;  /* 0x000000c8d418723c */ /* 0x040ff00000041818 */
[-C--:B------:R-:W-:Y:S08]  /*10e20*/  HMMA.16816.F32.BF16 R28, R212, R202.reuse, R28 ;  /* 0x000000cad41c723c */ /* 0x080ff0000004181c */
[C---:B------:R-:W-:Y:S01]  /*10e30*/  HMMA.16816.F32.BF16 R32, R140.reuse, R202, R32 ;  /* 0x000000ca8c20723c */ /* 0x040fe20000041820 */
[----:B------:R-:W-:Y:S07]  /*10e40*/  LDSM.16.M88.4 R200, [R230+0x6880] ;  /* 0x00688000e6c8783b */ /* 0x000fee0000000200 */
[-C--:B--2---:R-:W-:Y:S08]  /*10e50*/  HMMA.16816.F32.BF16 R36, R140, R204.reuse, R36 ;  /* 0x000000cc8c24723c */ /* 0x084ff00000041824 */
[C---:B------:R-:W-:Y:S08]  /*10e60*/  HMMA.16816.F32.BF16 R40, R212.reuse, R204, R40 ;  /* 0x000000ccd428723c */ /* 0x040ff00000041828 */
[-C--:B------:R-:W-:Y:S01]  /*10e70*/  HMMA.16816.F32.BF16 R44, R212, R206.reuse, R44 ;  /* 0x000000ced42c723c */ /* 0x080fe2000004182c */
[----:B------:R-:W-:Y:S07]  /*10e80*/  LDSM.16.M88.4 R212, [R230+0x7880] ;  /* 0x00788000e6d4783b */ /* 0x000fee0000000200 */
[----:B------:R-:W-:Y:S01]  /*10e90*/  HMMA.16816.F32.BF16 R48, R140, R206, R48 ;  /* 0x000000ce8c30723c */ /* 0x000fe20000041830 */
[----:B------:R-:W2:Y:S07]  /*10ea0*/  LDSM.16.M88.4 R140, [R232+0xc080] ;  /* 0x00c08000e88c783b */ /* 0x000eae0000000200 */
[-C--:B---3--:R-:W-:Y:S01]  /*10eb0*/  HMMA.16816.F32.BF16 R4, R192, R208.reuse, R4 ;  /* 0x000000d0c004723c */ /* 0x088fe20000041804 */
[----:B------:R-:W3:Y:S07]  /*10ec0*/  LDSM.16.M88.4 R204, [R232+0xe080] ;  /* 0x00e08000e8cc783b */ /* 0x000eee0000000200 */
[C---:B-1----:R-:W-:Y:S08]  /*10ed0*/  HMMA.16816.F32.BF16 R8, R216.reuse, R208, R8 ;  /* 0x000000d0d808723c */ /* 0x042ff00000041808 */
[-C--:B------:R-:W-:Y:S08]  /*10ee0*/  HMMA.16816.F32.BF16 R12, R216, R210.reuse, R12 ;  /* 0x000000d2d80c723c */ /* 0x080ff0000004180c */
[C---:B------:R-:W-:Y:S01]  /*10ef0*/  HMMA.16816.F32.BF16 R16, R192.reuse, R210, R16 ;  /* 0x000000d2c010723c */ /* 0x040fe20000041810 */
[----:B------:R-:W1:Y:S07]  /*10f00*/  LDSM.16.M88.4 R208, [R230+0x7080] ;  /* 0x00708000e6d0783b */ /* 0x000e6e0000000200 */
[-C--:B------:R-:W-:Y:S08]  /*10f10*/  HMMA.16816.F32.BF16 R20, R192, R220.reuse, R20 ;  /* 0x000000dcc014723c */ /* 0x080ff00000041814 */
[C---:B------:R-:W-:Y:S08]  /*10f20*/  HMMA.16816.F32.BF16 R24, R216.reuse, R220, R24 ;  /* 0x000000dcd818723c */ /* 0x040ff00000041818 */
[-C--:B------:R-:W-:Y:S08]  /*10f30*/  HMMA.16816.F32.BF16 R28, R216, R222.reuse, R28 ;  /* 0x000000ded81c723c */ /* 0x080ff0000004181c */
[C---:B------:R-:W-:Y:S01]  /*10f40*/  HMMA.16816.F32.BF16 R32, R192.reuse, R222, R32 ;  /* 0x000000dec020723c */ /* 0x040fe20000041820 */
[----:B------:R-:W-:Y:S07]  /*10f50*/  LDSM.16.M88.4 R220, [R229+0x1800] ;  /* 0x00180000e5dc783b */ /* 0x000fee0000000200 */
[-C--:B----4-:R-:W-:Y:S08]  /*10f60*/  HMMA.16816.F32.BF16 R36, R192, R196.reuse, R36 ;  /* 0x000000c4c024723c */ /* 0x090ff00000041824 */
[C---:B------:R-:W-:Y:S08]  /*10f70*/  HMMA.16816.F32.BF16 R40, R216.reuse, R196, R40 ;  /* 0x000000c4d828723c */ /* 0x040ff00000041828 */
[-C--:B------:R-:W-:Y:S01]  /*10f80*/  HMMA.16816.F32.BF16 R44, R216, R198.reuse, R44 ;  /* 0x000000c6d82c723c */ /* 0x080fe2000004182c */
[----:B------:R-:W4:Y:S07]  /*10f90*/  LDSM.16.M88.4 R216, [R234+0xc080] ;  /* 0x00c08000ead8783b */ /* 0x000f2e0000000200 */
[----:B------:R-:W-:Y:S01]  /*10fa0*/  HMMA.16816.F32.BF16 R48, R192, R198, R48 ;  /* 0x000000c6c030723c */ /* 0x000fe20000041830 */
[----:B------:R-:W4:Y:S07]  /*10fb0*/  LDSM.16.M88.4 R192, [R236+0xe080] ;  /* 0x00e08000ecc0783b */ /* 0x000f2e0000000200 */
[-C--:B--2---:R-:W-:Y:S08]  /*10fc0*/  HMMA.16816.F32.BF16 R4, R140, R200.reuse, R4 ;  /* 0x000000c88c04723c */ /* 0x084ff00000041804 */
        /* <DEDUP_REMOVED lines=11> */
[-C--:B----4-:R-:W-:Y:S08]  /*11080*/  HMMA.16816.F32.BF16 R4, R216, R220.reuse, R4 ;  /* 0x000000dcd804723c */ /* 0x090ff00000041804 */
        /* <DEDUP_REMOVED lines=29> */
[----:B------:R-:W2:Y:S01]  /*11260*/  MUFU.TANH R214, R14 ;  /* 0x0000000e00d67308 */ /* 0x000ea20000002400 */
[----:B-1----:R-:W1:Y:S01]  /*11270*/  LDSM.16.M88.4 R8, [R229+0x2800] ;  /* 0x00280000e508783b */ /* 0x002e620000000200 */
[----:B------:R-:W-:Y:S04]  /*11280*/  DEPBAR.LE SB0, 0x0 ;  /* 0x000080000000791a */ /* 0x000fe80000000000 */
[-C--:B----4-:R-:W-:Y:S04]  /*11290*/  HMMA.16816.F32.BF16 R20, R216, R4.reuse, R20 ;  /* 0x00000004d814723c */ /* 0x090fe80000041814 */
[----:B------:R-:W4:Y:S01]  /*112a0*/  MUFU.TANH R213, R15 ;  /* 0x0000000f00d57308 */ /* 0x000f220000002400 */
[----:B------:R-:W-:Y:S03]  /*112b0*/  BAR.SYNC.DEFER_BLOCKING 0x0 ;  /* 0x0000000000007b1d */ /* 0x000fe60000010000 */
[C---:B------:R-:W-:Y:S06]  /*112c0*/  HMMA.16816.F32.BF16 R24, R192.reuse, R4, R24 ;  /* 0x00000004c018723c */ /* 0x040fec0000041818 */
[----:B------:R1:W1:Y:S02]  /*112d0*/  MUFU.TANH R143, R18 ;  /* 0x00000012008f7308 */ /* 0x0002640000002400 */
        /* <DEDUP_REMOVED lines=25> */
[----:B------:R2:W2:Y:S01]  /*11470*/  MUFU.TANH R199, R23 ;  /* 0x0000001700c77308 */ /* 0x0004a20000002400 */
[----:B------:R-:W-:Y:S02]  /*11480*/  FMUL.FTZ R42, R42, c[0x0][0x320] ;  /* 0x0000c8002a2a7a20 */ /* 0x000fe40000410000 */
[----:B------:R-:W-:Y:S02]  /*11490*/  FMUL.FTZ R43, R43, c[0x0][0x320] ;  /* 0x0000c8002b2b7a20 */ /* 0x000fe40000410000 */
[----:B------:R-:W-:Y:S02]  /*114a0*/  FMUL.FTZ R46, R46, c[0x0][0x320] ;  /* 0x0000c8002e2e7a20 */ /* 0x000fe40000410000 */
[----:B------:R-:W-:Y:S03]  /*114b0*/  FMUL.FTZ R47, R47, c[0x0][0x320] ;  /* 0x0000c8002f2f7a20 */ /* 0x000fe60000410000 */
[----:B------:R3:W3:Y:S03]  /*114c0*/  MUFU.TANH R205, R24 ;  /* 0x0000001800cd7308 */ /* 0x0006e60000002400 */
[----:B------:R-:W-:Y:S02]  /*114d0*/  FMUL.FTZ R14, R48, c[0x0][0x320] ;  /* 0x0000c800300e7a20 */ /* 0x000fe40000410000 */
[----:B-1----:R-:W-:Y:S02]  /*114e0*/  FMUL.FTZ R22, R45, c[0x0][0x320] ;  /* 0x0000c8002d167a20 */ /* 0x002fe40000410000 */
[----:B------:R-:W-:Y:S02]  /*114f0*/  FMUL.FTZ R13, R49, c[0x0][0x320] ;  /* 0x0000c800310d7a20 */ /* 0x000fe40000410000 */
[----:B------:R-:W-:Y:S01]  /*11500*/  FMUL.FTZ R21, R50, c[0x0][0x320] ;  /* 0x0000c80032157a20 */ /* 0x000fe20000410000 */
[----:B------:R1:W1:Y:S01]  /*11510*/  MUFU.TANH R208, R25 ;  /* 0x0000001900d07308 */ /* 0x0002620000002400 */
[----:B------:R-:W-:Y:S02]  /*11520*/  FMUL.FTZ R20, R51, c[0x0][0x320] ;  /* 0x0000c80033147a20 */ /* 0x000fe40000410000 */
[----:B--2---:R-:W-:Y:S07]  /*11530*/  FMUL.FTZ R23, R33, c[0x0][0x320] ;  /* 0x0000c80021177a20 */ /* 0x004fee0000410000 */
[----:B------:R2:W2:Y:S01]  /*11540*/  MUFU.TANH R220, R26 ;  /* 0x0000001a00dc7308 */ /* 0x0004a20000002400 */
[----:B---3--:R-:W-:Y:S09]  /*11550*/  FMUL.FTZ R24, R39, c[0x0][0x320] ;  /* 0x0000c80027187a20 */ /* 0x008ff20000410000 */
[----:B------:R3:W3:Y:S01]  /*11560*/  MUFU.TANH R215, R27 ;  /* 0x0000001b00d77308 */ /* 0x0006e20000002400 */
[----:B-1----:R-:W-:Y:S09]  /*11570*/  FMUL.FTZ R25, R32, c[0x0][0x320] ;  /* 0x0000c80020197a20 */ /* 0x002ff20000410000 */
[----:B------:R1:W1:Y:S01]  /*11580*/  MUFU.TANH R141, R28 ;  /* 0x0000001c008d7308 */ /* 0x0002620000002400 */
[----:B--2---:R-:W-:Y:S09]  /*11590*/  FMUL.FTZ R26, R38, c[0x0][0x320] ;  /* 0x0000c800261a7a20 */ /* 0x004ff20000410000 */
        /* <DEDUP_REMOVED lines=8> */
[----:B------:R3:W2:Y:S01]  /*11620*/  MUFU.TANH R142, R19 ;  /* 0x00000013008e7308 */ /* 0x0006a20000002400 */
        /* <DEDUP_REMOVED lines=24> */
[----:B------:R-:W-:Y:S05]  /*117b0*/  IMAD.MOV.U32 R242, RZ, RZ, RZ ;  /* 0x000000fffff27224 */ /* 0x000fea00078e00ff */
        /* <DEDUP_REMOVED lines=26> */
[----:B------:R-:W-:Y:S04]  /*11960*/  SHFL.IDX PT, R6, R2, 0x1, 0x181f ;  /* 0x00381f0002067f89 */ /* 0x000fe800000e0000 */
[----:B------:R3:W-:Y:S04]  /*11970*/  SHFL.IDX PT, R7, R2, 0x2, 0x181f ;  /* 0x00581f0002077f89 */ /* 0x0007e800000e0000 */
[----:B------:R-:W4:Y:S04]  /*11980*/  SHFL.IDX PT, R5, R0, RZ, 0x181f ;  /* 0x00181fff00057589 */ /* 0x000f2800000e0000 */
[----:B------:R-:W5:Y:S04]  /*11990*/  SHFL.IDX PT, R12, R0, 0x1, 0x181f ;  /* 0x00381f00000c7f89 */ /* 0x000f6800000e0000 */
[----:B------:R-:W1:Y:S01]  /*119a0*/  SHFL.IDX PT, R0, R0, 0x2, 0x181f ;  /* 0x00581f0000007f89 */ /* 0x000e6200000e0000 */
[C---:B--2---:R-:W-:Y:S02]  /*119b0*/  IADD3 R10, P1, R4.reuse, R248, RZ ;  /* 0x000000f8040a7210 */ /* 0x044fe40007f3e0ff */
[-C--:B---3--:R-:W-:Y:S04]  /*119c0*/  IADD3 R2, P0, R4, R249.reuse, RZ ;  /* 0x000000f904027210 */ /* 0x088fe80007f1e0ff */
[C---:B----4-:R-:W-:Y:S01]  /*119d0*/  IADD3.X R3, R5.reuse, R246, RZ, P0, !PT ;  /* 0x000000f605037210 */ /* 0x050fe200007fe4ff */
[--C-:B------:R-:W-:Y:S01]  /*119e0*/  IMAD.X R11, R5, 0x1, R245.reuse, P1 ;  /* 0x00000001050b7824 */ /* 0x100fe200008e06f5 */
[CC--:B------:R-:W-:Y:S02]  /*119f0*/  IADD3 R8, P0, R6.reuse, R249.reuse, RZ ;  /* 0x000000f906087210 */ /* 0x0c0fe40007f1e0ff */
[----:B------:R-:W-:Y:S01]  /*11a00*/  IADD3 R6, P2, R6, R248, RZ ;  /* 0x000000f806067210 */ /* 0x000fe20007f5e0ff */
[----:B------:R2:W-:Y:S01]  /*11a10*/  LDGSTS.E.BYPASS.LTC128B.128 [R247+0x5080], [R2.64], !P5 ;  /* 0x0508000002f77fae */ /* 0x0005e2000e901d54 */
[C---:B------:R-:W-:Y:S01]  /*11a20*/  IADD3 R4, P1, R7.reuse, R249, RZ ;  /* 0x000000f907047210 */ /* 0x040fe20007f3e0ff */
[----:B-----5:R-:W-:Y:S02]  /*11a30*/  IMAD.X R9, R12, 0x1, R246, P0 ;  /* 0x000000010c097824 */ /* 0x020fe400000e06f6 */
[----:B------:R3:W-:Y:S01]  /*11a40*/  LDGSTS.E.BYPASS.LTC128B.128 [R247+0x6880], [R10.64], !P4 ;  /* 0x068800000af77fae */ /* 0x0007e2000e101d54 */
[----:B-1----:R-:W-:Y:S03]  /*11a50*/  IADD3.X R5, R0, R246, RZ, P1, !PT ;  /* 0x000000f600057210 */ /* 0x002fe60000ffe4ff */
[----:B------:R3:W-:Y:S01]  /*11a60*/  LDGSTS.E.BYPASS.LTC128B.128 [R247+0x5880], [R8.64], !P5 ;  /* 0x0588000008f77fae */ /* 0x0007e2000e901d54 */
[----:B--2---:R-:W-:Y:S01]  /*11a70*/  IADD3 R2, P0, R7, R248, RZ ;  /* 0x000000f807027210 */ /* 0x004fe20007f1e0ff */
[--C-:B------:R-:W-:Y:S04]  /*11a80*/  IMAD.X R7, R12, 0x1, R245.reuse, P2 ;  /* 0x000000010c077824 */ /* 0x100fe800010e06f5 */
[----:B------:R-:W-:Y:S01]  /*11a90*/  IMAD.X R3, R0, 0x1, R245, P0 ;  /* 0x0000000100037824 */ /* 0x000fe200000e06f5 */
[----:B------:R3:W-:Y:S04]  /*11aa0*/  LDGSTS.E.BYPASS.LTC128B.128 [R247+0x7080], [R6.64], !P4 ;  /* 0x0708000006f77fae */ /* 0x0007e8000e101d54 */
[----:B------:R3:W-:Y:S04]  /*11ab0*/  LDGSTS.E.BYPASS.LTC128B.128 [R247+0x6080], [R4.64], !P5 ;  /* 0x0608000004f77fae */ /* 0x0007e8000e901d54 */
[----:B------:R3:W-:Y:S02]  /*11ac0*/  LDGSTS.E.BYPASS.LTC128B.128 [R247+0x7880], [R2.64], !P4 ;  /* 0x0788000002f77fae */ /* 0x0007e4000e101d54 */
.L_x_998:
[----:B--234-:R-:W2:Y:S01]  /*11ad0*/  LDL R3, [R1+0x30] ;  /* 0x0000300001037983 */ /* 0x01cea20000100800 */
[----:B------:R-:W-:Y:S01]  /*11ae0*/  UISETP.NE.AND UP1, UPT, UR13, URZ, UPT ;  /* 0x0000003f0d00728c */ /* 0x000fe2000bf25270 */
[----:B------:R-:W-:Y:S01]  /*11af0*/  IMAD.U32 R6, RZ, RZ, UR9 ;  /* 0x00000009ff067e24 */ /* 0x000fe2000f8e00ff */
[----:B------:R-:W-:Y:S01]  /*11b00*/  UIMAD UR28, UR23, -0x30, URZ ;  /* 0xffffffd0171c78a4 */ /* 0x000fe2000f8e023f */
[----:B------:R-:W3:Y:S01]  /*11b10*/  LDL R2, [R1+0x1c] ;  /* 0x00001c0001027983 */ /* 0x000ee20000100800 */
[----:B------:R-:W-:Y:S02]  /*11b20*/  UISETP.NE.AND UP0, UPT, UR12, URZ, UPT ;  /* 0x0000003f0c00728c */ /* 0x000fe4000bf05270 */
[----:B------:R-:W-:Y:S01]  /*11b30*/  PLOP3.LUT P1, PT, PT, PT, UP1, 0x80, 0x0 ;  /* 0x000000000000781c */ /* 0x000fe20003f2f018 */
[----:B------:R-:W0:Y:S01]  /*11b40*/  LDGDEPBAR ;  /* 0x00000000000079af */ /* 0x000e220000000000 */
[----:B------:R-:W-:Y:S02]  /*11b50*/  PLOP3.LUT P0, PT, PT, PT, UP1, 0x80, 0x0 ;  /* 0x000000000000781c */ /* 0x000fe40003f0f018 */
[C---:B---3--:R-:W-:Y:S09]  /*11b60*/  IADD3 R7, -R2.reuse, UR28, RZ ;  /* 0x0000001c02077c10 */ /* 0x048ff2000fffe1ff */
[----:B--2---:R-:W-:Y:S04]  /*11b70*/  @P1 IMAD.HI.U32 R0, R3, c[0x0][0x2c8], RZ ;  /* 0x0000b20003001a27 */ /* 0x004fe800078e00ff */
[----:B------:R-:W-:Y:S01]  /*11b80*/  IMAD.MOV.U32 R4, RZ, RZ, R3 ;  /* 0x000000ffff047224 */ /* 0x000fe200078e0003 */
[----:B------:R-:W-:Y:S01]  /*11b90*/  @P0 SHF.R.U32.HI R4, RZ, c[0x0][0x2cc], R0 ;  /* 0x0000b300ff040a19 */ /* 0x000fe20000011600 */
[----:B------:R-:W-:Y:S01]  /*11ba0*/  IMAD.U32 R0, RZ, RZ, UR28 ;  /* 0x0000001cff007e24 */ /* 0x000fe2000f8e00ff */
[----:B------:R-:W-:Y:S03]  /*11bb0*/  PLOP3.LUT P0, PT, PT, PT, UP0, 0x40, 0x0 ;  /* 0x000000000000781c */ /* 0x000fe60003f0e808 */
[----:B------:R-:W2:Y:S01]  /*11bc0*/  SHFL.IDX PT, R3, R4, RZ, 0x1c1f ;  /* 0x001c1fff04037589 */ /* 0x000ea200000e0000 */
[----:B------:R-:W-:Y:S04]  /*11bd0*/  IADD3 R0, -R2, 0x1, R0 ;  /* 0x0000000102007810 */ /* 0x000fe80007ffe100 */
[----:B------:R-:W-:Y:S04]  /*11be0*/  IADD3 R6, R0, -c[0x0][0x168], R6 ;  /* 0x80005a0000067a10 */ /* 0x000fe80007ffe006 */
[C---:B------:R-:W-:Y:S02]  /*11bf0*/  IADD3 R5, R6.reuse, c[0x0][0x328], RZ ;  /* 0x0000ca0006057a10 */ /* 0x040fe40007ffe0ff */
[----:B------:R-:W-:Y:S03]  /*11c00*/  IADD3 R6, R6, UR19, RZ ;  /* 0x0000001306067c10 */ /* 0x000fe6000fffe0ff */
[--C-:B--2---:R-:W-:Y:S02]  /*11c10*/  IMAD.IADD R2, R5, 0x1, R3.reuse ;  /* 0x0000000105027824 */ /* 0x104fe400078e0203 */
[----:B------:R-:W-:Y:S01]  /*11c20*/  IMAD.IADD R0, R6, 0x1, R3 ;  /* 0x0000000106007824 */ /* 0x000fe200078e0203 */
        /* <DEDUP_REMOVED lines=16> */
.L_x_1001:
[----:B------:R-:W-:Y:S04]  /*11d30*/  MOV R8, c[0x0][0x32c] ;  /* 0x0000cb0000087a02 */ /* 0x000fe80000000f00 */
[----:B------:R-:W-:Y:S11]  /*11d40*/  ISETP.NE.AND P0, PT, R8, 0x1, PT ;  /* 0x000000010800780c */ /* 0x000ff60003f05270 */
[----:B------:R-:W-:Y:S02]  /*11d50*/  @!UPT UIADD3 URZ, URZ, URZ, URZ ;  /* 0x0000003f3f3ff290 */ /* 0x000fe4000fffe03f */
[----:B------:R-:W-:Y:S05]  /*11d60*/  @P0 IMAD.HI.U32 R8, R3, c[0x0][0x330], RZ ;  /* 0x0000cc0003080a27 */ /* 0x000fea00078e00ff */
[----:B------:R-:W-:Y:S02]  /*11d70*/  @P0 SHF.R.U32.HI R3, RZ, c[0x0][0x334], R8 ;  /* 0x0000cd00ff030a19 */ /* 0x000fe40000011608 */
.L_x_1002:
[----:B------:R-:W-:Y:S05]  /*11d80*/  BSYNC B0 ;  /* 0x0000000000007941 */ /* 0x000fea0003800000 */
.L_x_1000:
[----:B------:R-:W-:Y:S05]  /*11d90*/  IMAD R3, R3, c[0x0][0x32c], R7 ;  /* 0x0000cb0003037a24 */ /* 0x000fea00078e0207 */
[----:B------:R-:W-:Y:S02]  /*11da0*/  IADD3 R8, R3, c[0x0][0x32c], RZ ;  /* 0x0000cb0003087a10 */ /* 0x000fe40007ffe0ff */
[----:B------:R-:W-:Y:S02]  /*11db0*/  IMNMX R0, R0, R3, !PT ;  /* 0x0000000300007217 */ /* 0x000fe40007800200 */
[----:B------:R-:W-:Y:S02]  /*11dc0*/  IMNMX R2, R2, R8, PT ;  /* 0x0000000802027217 */ /* 0x000fe40003800200 */
.L_x_999:
[----:B------:R-:W-:Y:S01]  /*11dd0*/  UISETP.GE.AND UP2, UPT, UR28, 0x1, UPT ;  /* 0x000000011c00788c */ /* 0x000fe2000bf46270 */
[----:B------:R-:W2:Y:S01]  /*11de0*/  SHFL.IDX PT, R3, R4, 0x1, 0x1c1f ;  /* 0x003c1f0004037f89 */ /* 0x000ea200000e0000 */
        /* <DEDUP_REMOVED lines=43> */
[----:B-1----:R-:W-:Y:S02]  /*120a0*/  FSEL R201, R25, -INF , !P0 ;  /* 0xff80000019c97808 */ /* 0x002fe40004000000 */
        /* <DEDUP_REMOVED lines=20> */
[--C-:B--2---:R-:W-:Y:S01]  /*121f0*/  IMAD.IADD R0, R6, 0x1, R3.reuse ;  /* 0x0000000106007824 */ /* 0x104fe200078e0203 */
[C---:B------:R-:W-:Y:S02]  /*12200*/  ISETP.LT.OR P2, PT, R2.reuse, 0x29, P2 ;  /* 0x000000290200780c */ /* 0x040fe40001741670 */
[----:B------:R-:W-:Y:S01]  /*12210*/  ISETP.LT.OR P1, PT, R2, 0x2a, P1 ;  /* 0x0000002a0200780c */ /* 0x000fe20000f21670 */
[----:B------:R-:W-:Y:S01]  /*12220*/  IMAD.IADD R2, R5, 0x1, R3 ;  /* 0x0000000105027824 */ /* 0x000fe200078e0203 */
[----:B------:R-:W-:Y:S02]  /*12230*/  FSEL R33, R14, -INF , !P2 ;  /* 0xff8000000e217808 */ /* 0x000fe40005000000 */
[----:B------:R-:W-:Y:S01]  /*12240*/  FSEL R32, R13, -INF , !P1 ;  /* 0xff8000000d207808 */ /* 0x000fe20004800000 */
        /* <DEDUP_REMOVED lines=16> */
.L_x_1005:
[----:B------:R-:W-:Y:S04]  /*12350*/  MOV R8, c[0x0][0x32c] ;  /* 0x0000cb0000087a02 */ /* 0x000fe80000000f00 */
[----:B------:R-:W-:Y:S11]  /*12360*/  ISETP.NE.AND P0, PT, R8, 0x1, PT ;  /* 0x000000010800780c */ /* 0x000ff60003f05270 */
[----:B------:R-:W-:Y:S02]  /*12370*/  @!UPT UIADD3 URZ, URZ, URZ, URZ ;  /* 0x0000003f3f3ff290 */ /* 0x000fe4000fffe03f */
[----:B------:R-:W-:Y:S05]  /*12380*/  @P0 IMAD.HI.U32 R8, R3, c[0x0][0x330], RZ ;  /* 0x0000cc0003080a27 */ /* 0x000fea00078e00ff */
[----:B------:R-:W-:Y:S02]  /*12390*/  @P0 SHF.R.U32.HI R3, RZ, c[0x0][0x334], R8 ;  /* 0x0000cd00ff030a19 */ /* 0x000fe40000011608 */
.L_x_1006:
[----:B------:R-:W-:Y:S05]  /*123a0*/  BSYNC B0 ;  /* 0x0000000000007941 */ /* 0x000fea0003800000 */
.L_x_1004:
[----:B------:R-:W-:Y:S05]  /*123b0*/  IMAD R3, R3, c[0x0][0x32c], R7 ;  /* 0x0000cb0003037a24 */ /* 0x000fea00078e0207 */
[----:B------:R-:W-:Y:S02]  /*123c0*/  IADD3 R8, R3, c[0x0][0x32c], RZ ;  /* 0x0000cb0003087a10 */ /* 0x000fe40007ffe0ff */
[----:B------:R-:W-:Y:S02]  /*123d0*/  IMNMX R0, R0, R3, !PT ;  /* 0x0000000300007217 */ /* 0x000fe40007800200 */
[----:B------:R-:W-:Y:S02]  /*123e0*/  IMNMX R2, R2, R8, PT ;  /* 0x0000000802027217 */ /* 0x000fe40003800200 */
.L_x_1003:
        /* <DEDUP_REMOVED lines=86> */
.L_x_1009:
[----:B------:R-:W-:Y:S04]  /*12950*/  MOV R8, c[0x0][0x32c] ;  /* 0x0000cb0000087a02 */ /* 0x000fe80000000f00 */
[----:B------:R-:W-:Y:S11]  /*12960*/  ISETP.NE.AND P0, PT, R8, 0x1, PT ;  /* 0x000000010800780c */ /* 0x000ff60003f05270 */
[----:B------:R-:W-:Y:S02]  /*12970*/  @!UPT UIADD3 URZ, URZ, URZ, URZ ;  /* 0x0000003f3f3ff290 */ /* 0x000fe4000fffe03f */
[----:B------:R-:W-:Y:S05]  /*12980*/  @P0 IMAD.HI.U32 R8, R3, c[0x0][0x330], RZ ;  /* 0x0000cc0003080a27 */ /* 0x000fea00078e00ff */
[----:B------:R-:W-:Y:S02]  /*12990*/  @P0 SHF.R.U32.HI R3, RZ, c[0x0][0x334], R8 ;  /* 0x0000cd00ff030a19 */ /* 0x000fe40000011608 */
.L_x_1010:
[----:B------:R-:W-:Y:S05]  /*129a0*/  BSYNC B0 ;  /* 0x0000000000007941 */ /* 0x000fea0003800000 */
.L_x_1008:
[----:B------:R-:W-:Y:S05]  /*129b0*/  IMAD R3, R3, c[0x0][0x32c], R7 ;  /* 0x0000cb0003037a24 */ /* 0x000fea00078e0207 */
[----:B------:R-:W-:Y:S02]  /*129c0*/  IADD3 R8, R3, c[0x0][0x32c], RZ ;  /* 0x0000cb0003087a10 */ /* 0x000fe40007ffe0ff */
[----:B------:R-:W-:Y:S02]  /*129d0*/  IMNMX R0, R0, R3, !PT ;  /* 0x0000000300007217 */ /* 0x000fe40007800200 */
[----:B------:R-:W-:Y:S02]  /*129e0*/  IMNMX R2, R2, R8, PT ;  /* 0x0000000802027217 */ /* 0x000fe40003800200 */
.L_x_1007:
        /* <DEDUP_REMOVED lines=86> */
.L_x_1013:
[----:B------:R-:W-:Y:S04]  /*12f50*/  MOV R4, c[0x0][0x32c] ;  /* 0x0000cb0000047a02 */ /* 0x000fe80000000f00 */
[----:B------:R-:W-:Y:S11]  /*12f60*/  ISETP.NE.AND P0, PT, R4, 0x1, PT ;  /* 0x000000010400780c */ /* 0x000ff60003f05270 */
[----:B------:R-:W-:Y:S02]  /*12f70*/  @!UPT UIADD3 URZ, URZ, URZ, URZ ;  /* 0x0000003f3f3ff290 */ /* 0x000fe4000fffe03f */
[----:B------:R-:W-:Y:S05]  /*12f80*/  @P0 IMAD.HI.U32 R4, R3, c[0x0][0x330], RZ ;  /* 0x0000cc0003040a27 */ /* 0x000fea00078e00ff */
[----:B------:R-:W-:Y:S02]  /*12f90*/  @P0 SHF.R.U32.HI R3, RZ, c[0x0][0x334], R4 ;  /* 0x0000cd00ff030a19 */ /* 0x000fe40000011604 */
.L_x_1014:
[----:B------:R-:W-:Y:S05]  /*12fa0*/  BSYNC B0 ;  /* 0x0000000000007941 */ /* 0x000fea0003800000 */
.L_x_1012:
[----:B------:R-:W-:Y:S05]  /*12fb0*/  IMAD R7, R3, c[0x0][0x32c], R7 ;  /* 0x0000cb0003077a24 */ /* 0x000fea00078e0207 */
[----:B------:R-:W-:Y:S02]  /*12fc0*/  IADD3 R3, R7, c[0x0][0x32c], RZ ;  /* 0x0000cb0007037a10 */ /* 0x000fe40007ffe0ff */
[----:B------:R-:W-:Y:S02]  /*12fd0*/  IMNMX R0, R0, R7, !PT ;  /* 0x0000000700007217 */ /* 0x000fe40007800200 */
[----:B------:R-:W-:Y:S02]  /*12fe0*/  IMNMX R2, R2, R3, PT ;  /* 0x0000000302027217 */ /* 0x000fe40003800200 */
.L_x_1011:
        /* <DEDUP_REMOVED lines=10> */
[----:B------:R-:W-:Y:S01]  /*13090*/  PLOP3.LUT P0, PT, PT, PT, UP4, 0x40, 0x0 ;  /* 0x000000000000781c */ /* 0x000fe20003f0e848 */
[----:B------:R-:W-:Y:S01]  /*130a0*/  UISETP.NE.AND UP2, UPT, UR22, URZ, UPT ;  /* 0x0000003f1600728c */ /* 0x000fe2000bf45270 */
[----:B------:R-:W-:Y:S01]  /*130b0*/  FMNMX.FTZ R137, R19, R137, !PT ;  /* 0x0000008913897209 */ /* 0x000fe20007810000 */
[----:B------:R-:W-:Y:S01]  /*130c0*/  UP2UR UR22, UPR, URZ, 0x2 ;  /* 0x000000023f167883 */ /* 0x000fe20008000000 */
[----:B------:R-:W-:Y:S01]  /*130d0*/  ISETP.GT.AND P0, PT, R0, RZ, P0 ;  /* 0x000000ff0000720c */ /* 0x000fe20000704270 */
[----:B------:R-:W-:Y:S01]  /*130e0*/  UISETP.NE.AND UP1, UPT, UR5, URZ, UPT ;  /* 0x0000003f0500728c */ /* 0x000fe2000bf25270 */
[----:B------:R-:W-:Y:S01]  /*130f0*/  FMNMX.FTZ R137, R196, R137, !PT ;  /* 0x00000089c4897209 */ /* 0x000fe20007810000 */
[----:B------:R-:W-:Y:S01]  /*13100*/  UP2UR UR5, UPR, URZ, 0x1 ;  /* 0x000000013f057883 */ /* 0x000fe20008000000 */
[----:B------:R-:W-:Y:S01]  /*13110*/  ISETP.LT.OR P0, PT, R2, 0x1, P0 ;  /* 0x000000010200780c */ /* 0x000fe20000701670 */
[----:B------:R-:W-:Y:S01]  /*13120*/  UISETP.NE.AND UP0, UPT, UR4, URZ, UPT ;  /* 0x0000003f0400728c */ /* 0x000fe2000bf05270 */
[----:B------:R-:W-:Y:S01]  /*13130*/  FMNMX.FTZ R137, R197, R137, !PT ;  /* 0x00000089c5897209 */ /* 0x000fe20007810000 */
[----:B------:R-:W-:Y:S01]  /*13140*/  UISETP.NE.AND UP4, UPT, UR28, URZ, UPT ;  /* 0x0000003f1c00728c */ /* 0x000fe2000bf85270 */
[----:B------:R-:W-:Y:S01]  /*13150*/  FSEL R5, R244, -INF , !P0 ;  /* 0xff800000f4057808 */ /* 0x000fe20004000000 */
[----:B------:R-:W-:Y:S01]  /*13160*/  LDSM.16.MT88.4 R36, [R226+0x2080] ;  /* 0x00208000e224783b */ /* 0x000fe20000004200 */
        /* <DEDUP_REMOVED lines=17> */
[----:B------:R-:W-:Y:S01]  /*13280*/  PLOP3.LUT P0, PT, PT, PT, UP1, 0x40, 0x0 ;  /* 0x000000000000781c */ /* 0x000fe20003f0e818 */
[----:B------:R-:W-:Y:S01]  /*13290*/  UISETP.NE.AND UP1, UPT, UR22, URZ, UPT ;  /* 0x0000003f1600728c */ /* 0x000fe2000bf25270 */
[----:B------:R-:W-:Y:S02]  /*132a0*/  FMNMX.FTZ R3, R222, R3, !PT ;  /* 0x00000003de037209 */ /* 0x000fe40007810000 */
[----:B------:R-:W-:Y:S02]  /*132b0*/  ISETP.GT.AND P0, PT, R0, 0x9, P0 ;  /* 0x000000090000780c */ /* 0x000fe40000704270 */
[----:B------:R-:W-:Y:S02]  /*132c0*/  FMNMX.FTZ R136, R250, R3, !PT ;  /* 0x00000003fa887209 */ /* 0x000fe40007810000 */
[----:B------:R-:W-:Y:S02]  /*132d0*/  FMNMX.FTZ R3, R11, R4, !PT ;  /* 0x000000040b037209 */ /* 0x000fe40007810000 */
[----:B------:R-:W-:Y:S01]  /*132e0*/  PLOP3.LUT P1, PT, PT, PT, UP2, 0x40, 0x0 ;  /* 0x000000000000781c */ /* 0x000fe20003f2e828 */
[----:B------:R-:W-:Y:S01]  /*132f0*/  UISETP.NE.AND UP2, UPT, UR26, URZ, UPT ;  /* 0x0000003f1a00728c */ /* 0x000fe2000bf45270 */
[----:B------:R-:W-:Y:S02]  /*13300*/  FMNMX.FTZ R3, R14, R3, !PT ;  /* 0x000000030e037209 */ /* 0x000fe40007810000 */
[----:B------:R-:W-:Y:S02]  /*13310*/  ISETP.LT.OR P0, PT, R2, 0xa, P0 ;  /* 0x0000000a0200780c */ /* 0x000fe40000701670 */
[----:B------:R-:W-:Y:S02]  /*13320*/  FMNMX.FTZ R3, R205, R3, !PT ;  /* 0x00000003cd037209 */ /* 0x000fe40007810000 */
[----:B-1----:R-:W-:Y:S02]  /*13330*/  FMNMX.FTZ R137, R137, R7, !PT ;  /* 0x0000000789897209 */ /* 0x002fe40007810000 */
[----:B------:R-:W-:Y:S02]  /*13340*/  ISETP.GT.AND P1, PT, R0, 0x8, P1 ;  /* 0x000000080000780c */ /* 0x000fe40000f24270 */
[----:B------:R-:W-:Y:S01]  /*13350*/  PLOP3.LUT P2, PT, PT, PT, UP3, 0x40, 0x0 ;  /* 0x000000000000781c */ /* 0x000fe20003f4e838 */
[----:B------:R-:W1:Y:S01]  /*13360*/  SHFL.BFLY PT, R4, R137, 0x1, 0x1f ;  /* 0x0c201f0089047f89 */ /* 0x000e6200000e0000 */
[----:B------:R-:W-:Y:S01]  /*13370*/  FMNMX.FTZ R3, R208, R3, !PT ;  /* 0x00000003d0037209 */ /* 0x000fe20007810000 */
[----:B------:R-:W-:Y:S01]  /*13380*/  UISETP.NE.AND UP3, UPT, UR27, URZ, UPT ;  /* 0x0000003f1b00728c */ /* 0x000fe2000bf65270 */
[----:B------:R-:W-:Y:S02]  /*13390*/  FSEL R25, R213, -INF , !P0 ;  /* 0xff800000d5197808 */ /* 0x000fe40004000000 */
[----:B------:R-:W-:Y:S02]  /*133a0*/  ISETP.LT.OR P1, PT, R2, 0x9, P1 ;  /* 0x000000090200780c */ /* 0x000fe40000f21670 */
[----:B------:R-:W-:Y:S02]  /*133b0*/  ISETP.GT.AND P2, PT, R0, 0x1, P2 ;  /* 0x000000010000780c */ /* 0x000fe40001744270 */
[----:B------:R-:W-:Y:S02]  /*133c0*/  PLOP3.LUT P0, PT, PT, PT, UP5, 0x40, 0x0 ;  /* 0x000000000000781c */ /* 0x000fe40003f0e858 */
[----:B------:R-:W-:Y:S02]  /*133d0*/  FMNMX.FTZ R3, R210, R3, !PT ;  /* 0x00000003d2037209 */ /* 0x000fe40007810000 */
[----:B------:R-:W-:Y:S02]  /*133e0*/  FSEL R24, R214, -INF , !P1 ;  /* 0xff800000d6187808 */ /* 0x000fe40004800000 */
[----:B------:R-:W-:Y:S02]  /*133f0*/  ISETP.LT.OR P2, PT, R2, 0x2, P2 ;  /* 0x000000020200780c */ /* 0x000fe40001741670 */
[C---:B------:R-:W-:Y:S02]  /*13400*/  ISETP.GT.AND P0, PT, R0.reuse, 0x18, P0 ;  /* 0x000000180000780c */ /* 0x040fe40000704270 */
[----:B------:R-:W-:Y:S02]  /*13410*/  PLOP3.LUT P1, PT, PT, PT, UP6, 0x40, 0x0 ;  /* 0x000000000000781c */ /* 0x000fe40003f2e868 */
[----:B------:R-:W-:Y:S02]  /*13420*/  FMNMX.FTZ R3, R211, R3, !PT ;  /* 0x00000003d3037209 */ /* 0x000fe40007810000 */
        /* <DEDUP_REMOVED lines=10> */
[----:B------:R-:W-:Y:S02]  /*134d0*/  FSEL R207, R212, -INF , !P0 ;  /* 0xff800000d4cf7808 */ /* 0x000fe40004000000 */
[----:B------:R-:W-:Y:S02]  /*134e0*/  ISETP.GT.AND P2, PT, R0, 0x10, P2 ;  /* 0x000000100000780c */ /* 0x000fe40001744270 */
[----:B------:R-:W-:Y:S02]  /*134f0*/  ISETP.LT.OR P1, PT, R2, 0x12, P1 ;  /* 0x000000120200780c */ /* 0x000fe40000f21670 */
[----:B------:R-:W-:Y:S02]  /*13500*/  PLOP3.LUT P0, PT, PT, PT, UP3, 0x40, 0x0 ;  /* 0x000000000000781c */ /* 0x000fe40003f0e838 */
[----:B------:R-:W-:Y:S02]  /*13510*/  FMNMX.FTZ R3, R248, R3, !PT ;  /* 0x00000003f8037209 */ /* 0x000fe40007810000 */
[----:B------:R-:W-:Y:S02]  /*13520*/  FMNMX.FTZ R4, R24, R4, !PT ;  /* 0x0000000418047209 */ /* 0x000fe40007810000 */
[----:B------:R-:W-:Y:S02]  /*13530*/  ISETP.LT.OR P2, PT, R2, 0x11, P2 ;  /* 0x000000110200780c */ /* 0x000fe40001741670 */
[----:B------:R-:W-:Y:S02]  /*13540*/  FSEL R202, R215, -INF , !P1 ;  /* 0xff800000d7ca7808 */ /* 0x000fe40004800000 */
[----:B------:R-:W-:Y:S02]  /*13550*/  ISETP.GT.AND P0, PT, R0, 0x20, P0 ;  /* 0x000000200000780c */ /* 0x000fe40000704270 */
[----:B------:R-:W-:Y:S02]  /*13560*/  PLOP3.LUT P1, PT, PT, PT, UP4, 0x40, 0x0 ;  /* 0x000000000000781c */ /* 0x000fe40003f2e848 */
[----:B------:R-:W-:Y:S02]  /*13570*/  FMNMX.FTZ R3, R249, R3, !PT ;  /* 0x00000003f9037209 */ /* 0x000fe40007810000 */
[----:B------:R-:W-:Y:S02]  /*13580*/  FMNMX.FTZ R4, R25, R4, !PT ;  /* 0x0000000419047209 */ /* 0x000fe40007810000 */
[----:B------:R-:W-:Y:S02]  /*13590*/  FSEL R200, R220, -INF , !P2 ;  /* 0xff800000dcc87808 */ /* 0x000fe40005000000 */
[----:B------:R-:W-:Y:S02]  /*135a0*/  ISETP.LT.OR P0, PT, R2, 0x21, P0 ;  /* 0x000000210200780c */ /* 0x000fe40000701670 */
[----:B------:R-:W-:Y:S02]  /*135b0*/  ISETP.GT.AND P1, PT, R0, 0x19, P1 ;  /* 0x000000190000780c */ /* 0x000fe40000f24270 */
[----:B------:R-:W-:Y:S02]  /*135c0*/  FMNMX.FTZ R3, R251, R3, !PT ;  /* 0x00000003fb037209 */ /* 0x000fe40007810000 */
[----:B------:R-:W-:Y:S02]  /*135d0*/  FSEL R212, R42, -INF , !P0 ;  /* 0xff8000002ad47808 */ /* 0x000fe40004000000 */
[----:B------:R-:W-:Y:S01]  /*135e0*/  ISETP.LT.OR P1, PT, R2, 0x1a, P1 ;  /* 0x0000001a0200780c */ /* 0x000fe20000f21670 */
[----:B------:R-:W1:Y:S01]  /*135f0*/  SHFL.BFLY PT, R20, R3, 0x2, 0x1f ;  /* 0x0c401f0003147f89 */ /* 0x000e6200000e0000 */
        /* <DEDUP_REMOVED lines=14> */
[----:B------:R-:W-:Y:S01]  /*136e0*/  FSEL R214, R43, -INF , !P1 ;  /* 0xff8000002bd67808 */ /* 0x000fe20004800000 */
[----:B------:R-:W-:Y:S01]  /*136f0*/  UIADD3 UR23, UR23, -0x1, URZ ;  /* 0xffffffff17177890 */ /* 0x000fe2000fffe03f */
[----:B------:R-:W-:Y:S02]  /*13700*/  ISETP.GT.AND P0, PT, R0, 0x29, P0 ;  /* 0x000000290000780c */ /* 0x000fe40000704270 */
[----:B------:R-:W-:Y:S02]  /*13710*/  FMNMX.FTZ R0, R212, R4, !PT ;  /* 0x00000004d4007209 */ /* 0x000fe40007810000 */
[----:B------:R-:W-:Y:S02]  /*13720*/  ISETP.LT.OR P0, PT, R2, 0x2a, P0 ;  /* 0x0000002a0200780c */ /* 0x000fe40000701670 */
[----:B------:R-:W-:Y:S02]  /*13730*/  FMNMX.FTZ R0, R214, R0, !PT ;  /* 0x00000000d6007209 */ /* 0x000fe40007810000 */
[----:B------:R-:W-:Y:S02]  /*13740*/  FSEL R140, R47, -INF , !P0 ;  /* 0xff8000002f8c7808 */ /* 0x000fe40004000000 */
[----:B------:R-:W-:Y:S02]  /*13750*/  FMNMX.FTZ R0, R213, R0, !PT ;  /* 0x00000000d5007209 */ /* 0x000fe40007810000 */
[----:B------:R-:W-:Y:S02]  /*13760*/  FMNMX.FTZ R136, R252, R136, !PT ;  /* 0x00000088fc887209 */ /* 0x000fe40007810000 */
[----:B-1----:R-:W-:Y:S02]  /*13770*/  FMNMX.FTZ R3, R3, R20, !PT ;  /* 0x0000001403037209 */ /* 0x002fe40007810000 */
[----:B------:R-:W-:Y:S01]  /*13780*/  FMNMX.FTZ R0, R140, R0, !PT ;  /* 0x000000008c007209 */ /* 0x000fe20007810000 */
[----:B------:R-:W1:Y:S01]  /*13790*/  SHFL.BFLY PT, R7, R136, 0x2, 0x1f ;  /* 0x0c401f0088077f89 */ /* 0x000e6200000e0000 */
[----:B------:R-:W-:Y:S04]  /*137a0*/  FSETP.NEU.FTZ.AND P2, PT, R137, -INF , PT ;  /* 0xff8000008900780b */ /* 0x000fe80003f5d000 */
[----:B------:R-:W-:Y:S03]  /*137b0*/  FSEL R141, R141, RZ, P2 ;  /* 0x000000ff8d8d7208 */ /* 0x000fe60001000000 */
[----:B------:R-:W2:Y:S02]  /*137c0*/  SHFL.BFLY PT, R135, R3, 0x1, 0x1f ;  /* 0x0c201f0003877f89 */ /* 0x000ea400000e0000 */
[--C-:B------:R-:W-:Y:S02]  /*137d0*/  FFMA.FTZ R16, R16, c[0x0][0x2d0], -R141.reuse ;  /* 0x0000b40010107a23 */ /* 0x100fe4000001088d */
[--C-:B------:R-:W-:Y:S02]  /*137e0*/  FFMA.FTZ R10, R10, c[0x0][0x2d0], -R141.reuse ;  /* 0x0000b4000a0a7a23 */ /* 0x100fe4000001088d */
[----:B------:R-:W-:Y:S01]  /*137f0*/  MUFU.EX2 R27, R16 ;  /* 0x00000010001b7308 */ /* 0x000fe20000000800 */
[--C-:B------:R-:W-:Y:S01]  /*13800*/  FFMA.FTZ R17, R17, c[0x0][0x2d0], -R141.reuse ;  /* 0x0000b40011117a23 */ /* 0x100fe2000001088d */
[----:B------:R-:W3:Y:S01]  /*13810*/  SHFL.BFLY PT, R2, R0, 0x2, 0x1f ;  /* 0x0c401f0000027f89 */ /* 0x000ee200000e0000 */
[----:B------:R-:W-:Y:S01]  /*13820*/  FFMA.FTZ R19, R19, c[0x0][0x2d0], -R141 ;  /* 0x0000b40013137a23 */ /* 0x000fe2000001088d */
[----:B-1----:R-:W-:Y:S06]  /*13830*/  FMNMX.FTZ R136, R136, R7, !PT ;  /* 0x0000000788887209 */ /* 0x002fec0007810000 */
[----:B------:R-:W-:Y:S01]  /*13840*/  LDSM.16.MT88.4 R20, [R225+0x2080] ;  /* 0x00208000e114783b */ /* 0x000fe20000004200 */
[----:B------:R-:W-:Y:S01]  /*13850*/  MUFU.EX2 R44, R10 ;  /* 0x0000000a002c7308 */ /* 0x000fe20000000800 */
[----:B--2---:R-:W-:Y:S06]  /*13860*/  FMNMX.FTZ R135, R3, R135, !PT ;  /* 0x0000008703877209 */ /* 0x004fec0007810000 */
[----:B------:R-:W1:Y:S01]  /*13870*/  SHFL.BFLY PT, R7, R136, 0x1, 0x1f ;  /* 0x0c201f0088077f89 */ /* 0x000e6200000e0000 */
[C---:B------:R-:W-:Y:S01]  /*13880*/  FSETP.NEU.FTZ.AND P0, PT, R135.reuse, -INF , PT ;  /* 0xff8000008700780b */ /* 0x040fe20003f1d000 */
[----:B------:R-:W-:Y:S01]  /*13890*/  FMUL.FTZ R143, R135, c[0x0][0x2d0] ;  /* 0x0000b400878f7a20 */ /* 0x000fe20000410000 */
[----:B------:R-:W-:Y:S01]  /*138a0*/  MUFU.EX2 R26, R17 ;  /* 0x00000011001a7308 */ /* 0x000fe20000000800 */
[----:B---3--:R-:W-:Y:S02]  /*138b0*/  FMNMX.FTZ R3, R0, R2, !PT ;  /* 0x0000000200037209 */ /* 0x008fe40007810000 */
[----:B------:R-:W-:Y:S02]  /*138c0*/  FSEL R0, R137, RZ, P2 ;  /* 0x000000ff89007208 */ /* 0x000fe40001000000 */
[----:B------:R-:W-:Y:S01]  /*138d0*/  FSEL R143, R143, RZ, P0 ;  /* 0x000000ff8f8f7208 */ /* 0x000fe20000000000 */
[----:B------:R-:W2:Y:S02]  /*138e0*/  SHFL.BFLY PT, R4, R3, 0x1, 0x1f ;  /* 0x0c201f0003047f89 */ /* 0x000ea400000e0000 */
[----:B------:R-:W-:Y:S02]  /*138f0*/  FADD.FTZ R0, -R0, R132 ;  /* 0x0000008400007221 */ /* 0x000fe40000010100 */
[----:B------:R-:W3:Y:S01]  /*13900*/  MUFU.EX2 R48, R19 ;  /* 0x0000001300307308 */ /* 0x000ee20000000800 */
[--C-:B------:R-:W-:Y:S02]  /*13910*/  FFMA.FTZ R8, R8, c[0x0][0x2d0], -R143.reuse ;  /* 0x0000b40008087a23 */ /* 0x100fe4000001088f */
[----:B------:R-:W-:Y:S02]  /*13920*/  FMUL.FTZ R0, R0, c[0x0][0x2d0] ;  /* 0x0000b40000007a20 */ /* 0x000fe40000410000 */
[--C-:B------:R-:W-:Y:S02]  /*13930*/  FFMA.FTZ R12, R12, c[0x0][0x2d0], -R143.reuse ;  /* 0x0000b4000c0c7a23 */ /* 0x100fe4000001088f */
[--C-:B------:R-:W-:Y:S01]  /*13940*/  FFMA.FTZ R11, R11, c[0x0][0x2d0], -R143.reuse ;  /* 0x0000b4000b0b7a23 */ /* 0x100fe2000001088f */
[----:B-1----:R-:W-:Y:S02]  /*13950*/  FMNMX.FTZ R136, R136, R7, !PT ;  /* 0x0000000788887209 */ /* 0x002fe40007810000 */
[----:B------:R1:W4:Y:S01]  /*13960*/  MUFU.EX2 R133, R0 ;  /* 0x0000000000857308 */ /* 0x0003220000000800 */
[----:B------:R-:W-:Y:S01]  /*13970*/  FFMA.FTZ R14, R14, c[0x0][0x2d0], -R143 ;  /* 0x0000b4000e0e7a23 */ /* 0x000fe2000001088f */
[C---:B------:R-:W-:Y:S01]  /*13980*/  FSETP.NEU.FTZ.AND P1, PT, R136.reuse, -INF , PT ;  /* 0xff8000008800780b */ /* 0x040fe20003f3d000 */
[C---:B------:R-:W-:Y:S03]  /*13990*/  FMUL.FTZ R142, R136.reuse, c[0x0][0x2d0] ;  /* 0x0000b400888e7a20 */ /* 0x040fe60000410000 */
[----:B------:R-:W-:Y:S02]  /*139a0*/  FSEL R2, R136, RZ, P1 ;  /* 0x000000ff88027208 */ /* 0x000fe40000800000 */
[----:B------:R-:W-:Y:S02]  /*139b0*/  FSEL R142, R142, RZ, P1 ;  /* 0x000000ff8e8e7208 */ /* 0x000fe40000800000 */
[----:B------:R-:W-:Y:S01]  /*139c0*/  MUFU.EX2 R50, R8 ;  /* 0x0000000800327308 */ /* 0x000fe20000000800 */
[----:B--2---:R-:W-:Y:S01]  /*139d0*/  FMNMX.FTZ R3, R3, R4, !PT ;  /* 0x0000000403037209 */ /* 0x004fe20007810000 */
[----:B------:R-:W-:Y:S02]  /*139e0*/  FADD.FTZ R2, -R2, R134 ;  /* 0x0000008602027221 */ /* 0x000fe40000010100 */
[--C-:B------:R-:W-:Y:S01]  /*139f0*/  FFMA.FTZ R9, R9, c[0x0][0x2d0], -R142.reuse ;  /* 0x0000b40009097a23 */ /* 0x100fe2000001088e */
[----:B---3--:R-:W-:Y:S01]  /*13a00*/  F2FP.BF16.PACK_AB R194, R48, R26 ;  /* 0x0000001a30c2723e */ /* 0x008fe200000010ff */
[----:B------:R-:W-:Y:S02]  /*13a10*/  FMUL.FTZ R2, R2, c[0x0][0x2d0] ;  /* 0x0000b40002027a20 */ /* 0x000fe40000410000 */
[----:B------:R-:W-:Y:S02]  /*13a20*/  FMUL.FTZ R134, R3, c[0x0][0x2d0] ;  /* 0x0000b40003867a20 */ /* 0x000fe40000410000 */
[----:B------:R-:W2:Y:S01]  /*13a30*/  MUFU.EX2 R132, R2 ;  /* 0x0000000200847308 */ /* 0x000ea20000000800 */
[--C-:B------:R-:W-:Y:S02]  /*13a40*/  FFMA.FTZ R13, R13, c[0x0][0x2d0], -R142.reuse ;  /* 0x0000b4000d0d7a23 */ /* 0x100fe4000001088e */
[--C-:B------:R-:W-:Y:S01]  /*13a50*/  FFMA.FTZ R15, R15, c[0x0][0x2d0], -R142.reuse ;  /* 0x0000b4000f0f7a23 */ /* 0x100fe2000001088e */
[----:B-1----:R-:W-:Y:S01]  /*13a60*/  FSEL R0, R135, RZ, P0 ;  /* 0x000000ff87007208 */ /* 0x002fe20000000000 */
[----:B------:R-:W-:Y:S01]  /*13a70*/  FFMA.FTZ R18, R18, c[0x0][0x2d0], -R142 ;  /* 0x0000b40012127a23 */ /* 0x000fe2000001088e */
[----:B------:R-:W-:Y:S01]  /*13a80*/  FSETP.NEU.FTZ.AND P0, PT, R3, -INF , PT ;  /* 0xff8000000300780b */ /* 0x000fe20003f1d000 */
[C---:B----4-:R-:W-:Y:S02]  /*13a90*/  FMUL.FTZ R17, R133.reuse, R157 ;  /* 0x0000009d85117220 */ /* 0x050fe40000410000 */
[----:B------:R-:W-:Y:S01]  /*13aa0*/  FADD.FTZ R0, -R0, R138 ;  /* 0x0000008a00007221 */ /* 0x000fe20000010100 */
[----:B------:R-:W-:Y:S01]  /*13ab0*/  FSEL R134, R134, RZ, P0 ;  /* 0x000000ff86867208 */ /* 0x000fe20000000000 */
[----:B------:R-:W-:Y:S01]  /*13ac0*/  MUFU.EX2 R51, R9 ;  /* 0x0000000900337308 */ /* 0x000fe20000000800 */
[----:B------:R-:W-:Y:S01]  /*13ad0*/  FMUL.FTZ R16, R133, R156 ;  /* 0x0000009c85107220 */ /* 0x000fe20000410000 */
[----:B------:R-:W-:Y:S01]  /*13ae0*/  MOV R156, R26 ;  /* 0x0000001a009c7202 */ /* 0x000fe20000000f00 */
[----:B------:R-:W-:Y:S01]  /*13af0*/  FMUL.FTZ R0, R0, c[0x0][0x2d0] ;  /* 0x0000b40000007a20 */ /* 0x000fe20000410000 */
[----:B------:R-:W-:Y:S01]  /*13b00*/  MOV R138, R32 ;  /* 0x00000020008a7202 */ /* 0x000fe20000000f00 */
[--C-:B------:R-:W-:Y:S02]  /*13b10*/  FFMA.FTZ R4, R25, c[0x0][0x2d0], -R134.reuse ;  /* 0x0000b40019047a23 */ /* 0x100fe40000010886 */
[--C-:B------:R-:W-:Y:S02]  /*13b20*/  FFMA.FTZ R5, R5, c[0x0][0x2d0], -R134.reuse ;  /* 0x0000b40005057a23 */ /* 0x100fe40000010886 */
[C---:B------:R-:W-:Y:S01]  /*13b30*/  FMUL.FTZ R32, R133.reuse, R172 ;  /* 0x000000ac85207220 */ /* 0x040fe20000410000 */
[----:B------:R1:W3:Y:S01]  /*13b40*/  MUFU.EX2 R2, R0 ;  /* 0x0000000000027308 */ /* 0x0002e20000000800 */
[C---:B------:R-:W-:Y:S02]  /*13b50*/  FMUL.FTZ R33, R133.reuse, R173 ;  /* 0x000000ad85217220 */ /* 0x040fe40000410000 */
[C---:B--2---:R-:W-:Y:S02]  /*13b60*/  FMUL.FTZ R7, R132.reuse, R147 ;  /* 0x0000009384077220 */ /* 0x044fe40000410000 */
[C---:B------:R-:W-:Y:S02]  /*13b70*/  FMUL.FTZ R19, R132.reuse, R159 ;  /* 0x0000009f84137220 */ /* 0x040fe40000410000 */
[C---:B------:R-:W-:Y:S02]  /*13b80*/  FMUL.FTZ R34, R132.reuse, R174 ;  /* 0x000000ae84227220 */ /* 0x040fe40000410000 */
[C---:B------:R-:W-:Y:S01]  /*13b90*/  FMUL.FTZ R35, R132.reuse, R175 ;  /* 0x000000af84237220 */ /* 0x040fe20000410000 */
[----:B------:R-:W2:Y:S01]  /*13ba0*/  MUFU.EX2 R47, R13 ;  /* 0x0000000d002f7308 */ /* 0x000ea20000000800 */
[----:B------:R-:W-:Y:S01]  /*13bb0*/  MOV R175, R48 ;  /* 0x0000003000af7202 */ /* 0x000fe20000000f00 */
[C---:B------:R-:W-:Y:S02]  /*13bc0*/  FMUL.FTZ R48, R133.reuse, R188 ;  /* 0x000000bc85307220 */ /* 0x040fe40000410000 */
[C---:B------:R-:W-:Y:S02]  /*13bd0*/  FMUL.FTZ R52, R133.reuse, R52 ;  /* 0x0000003485347220 */ /* 0x040fe40000410000 */
[C---:B------:R-:W-:Y:S02]  /*13be0*/  FMUL.FTZ R53, R133.reuse, R53 ;  /* 0x0000003585357220 */ /* 0x040fe40000410000 */
[C---:B------:R-:W-:Y:S02]  /*13bf0*/  FMUL.FTZ R54, R132.reuse, R54 ;  /* 0x0000003684367220 */ /* 0x040fe40000410000 */
[----:B------:R-:W-:Y:S01]  /*13c00*/  MUFU.EX2 R45, R15 ;  /* 0x0000000f002d7308 */ /* 0x000fe20000000800 */
[----:B------:R-:W-:Y:S02]  /*13c10*/  FMUL.FTZ R55, R132, R55 ;  /* 0x0000003784377220 */ /* 0x000fe40000410000 */
[----:B------:R-:W-:Y:S02]  /*13c20*/  FMUL.FTZ R64, R133, R64 ;  /* 0x0000004085407220 */ /* 0x000fe40000410000 */
[--C-:B-1----:R-:W-:Y:S02]  /*13c30*/  FFMA.FTZ R0, R6, c[0x0][0x2d0], -R134.reuse ;  /* 0x0000b40006007a23 */ /* 0x102fe40000010886 */
[----:B------:R-:W-:Y:S02]  /*13c40*/  FMUL.FTZ R6, R132, R146 ;  /* 0x0000009284067220 */ /* 0x000fe40000410000 */
[C---:B---3--:R-:W-:Y:S01]  /*13c50*/  FMUL.FTZ R8, R2.reuse, R148 ;  /* 0x0000009402087220 */ /* 0x048fe20000410000 */
[----:B------:R1:W-:Y:S01]  /*13c60*/  MUFU.EX2 R216, R0 ;  /* 0x0000000000d87308 */ /* 0x0003e20000000800 */
[C---:B------:R-:W-:Y:S02]  /*13c70*/  FMUL.FTZ R9, R2.reuse, R149 ;  /* 0x0000009502097220 */ /* 0x040fe40000410000 */
[C---:B------:R-:W-:Y:S01]  /*13c80*/  FMUL.FTZ R25, R2.reuse, R165 ;  /* 0x000000a502197220 */ /* 0x040fe20000410000 */
[----:B--2---:R-:W-:Y:S01]  /*13c90*/  F2FP.BF16.PACK_AB R193, R47, R51 ;  /* 0x000000332fc1723e */ /* 0x004fe200000010ff */
[C---:B------:R-:W-:Y:S02]  /*13ca0*/  FMUL.FTZ R13, R2.reuse, R153 ;  /* 0x00000099020d7220 */ /* 0x040fe40000410000 */
[C---:B------:R-:W-:Y:S02]  /*13cb0*/  FMUL.FTZ R41, R2.reuse, R181 ;  /* 0x000000b502297220 */ /* 0x040fe40000410000 */
[C---:B------:R-:W-:Y:S01]  /*13cc0*/  FMUL.FTZ R28, R2.reuse, R168 ;  /* 0x000000a8021c7220 */ /* 0x040fe20000410000 */
[----:B------:R-:W2:Y:S01]  /*13cd0*/  MUFU.EX2 R221, R18 ;  /* 0x0000001200dd7308 */ /* 0x000ea20000000800 */
[C---:B------:R-:W-:Y:S02]  /*13ce0*/  FMUL.FTZ R29, R2.reuse, R169 ;  /* 0x000000a9021d7220 */ /* 0x040fe40000410000 */
[C---:B------:R-:W-:Y:S01]  /*13cf0*/  FMUL.FTZ R40, R2.reuse, R180 ;  /* 0x000000b402287220 */ /* 0x040fe20000410000 */
[----:B------:R-:W-:Y:S01]  /*13d00*/  MOV R180, R44 ;  /* 0x0000002c00b47202 */ /* 0x000fe20000000f00 */
[C---:B------:R-:W-:Y:S02]  /*13d10*/  FMUL.FTZ R56, R2.reuse, R56 ;  /* 0x0000003802387220 */ /* 0x040fe40000410000 */
[C---:B------:R-:W-:Y:S02]  /*13d20*/  FMUL.FTZ R57, R2.reuse, R57 ;  /* 0x0000003902397220 */ /* 0x040fe40000410000 */
[C---:B------:R-:W-:Y:S01]  /*13d30*/  FMUL.FTZ R60, R2.reuse, R60 ;  /* 0x0000003c023c7220 */ /* 0x040fe20000410000 */
[----:B------:R3:W4:Y:S01]  /*13d40*/  MUFU.EX2 R215, R5 ;  /* 0x0000000500d77308 */ /* 0x0007220000000800 */
[----:B------:R-:W-:Y:S02]  /*13d50*/  FMUL.FTZ R61, R2, R61 ;  /* 0x0000003d023d7220 */ /* 0x000fe40000410000 */
[C---:B------:R-:W-:Y:S02]  /*13d60*/  FMUL.FTZ R65, R133.reuse, R65 ;  /* 0x0000004185417220 */ /* 0x040fe40000410000 */
[----:B-1----:R-:W-:Y:S02]  /*13d70*/  FFMA.FTZ R0, R24, c[0x0][0x2d0], -R134 ;  /* 0x0000b40018007a23 */ /* 0x002fe40000010886 */
[----:B------:R-:W-:Y:S02]  /*13d80*/  FMUL.FTZ R24, R2, R164 ;  /* 0x000000a402187220 */ /* 0x000fe40000410000 */
[C---:B------:R-:W-:Y:S01]  /*13d90*/  FMUL.FTZ R66, R132.reuse, R66 ;  /* 0x0000004284427220 */ /* 0x040fe20000410000 */
[----:B------:R1:W-:Y:S01]  /*13da0*/  MUFU.EX2 R217, R0 ;  /* 0x0000000000d97308 */ /* 0x0003e20000000800 */
[C---:B------:R-:W-:Y:S02]  /*13db0*/  FMUL.FTZ R67, R132.reuse, R67 ;  /* 0x0000004384437220 */ /* 0x040fe40000410000 */
[----:B------:R-:W-:Y:S01]  /*13dc0*/  FMUL.FTZ R68, R133, R68 ;  /* 0x0000004485447220 */ /* 0x000fe20000410000 */
[----:B--2---:R-:W-:Y:S01]  /*13dd0*/  F2FP.BF16.PACK_AB R195, R221, R45 ;  /* 0x0000002dddc3723e */ /* 0x004fe200000010ff */
[C---:B------:R-:W-:Y:S01]  /*13de0*/  FMUL.FTZ R18, R132.reuse, R158 ;  /* 0x0000009e84127220 */ /* 0x040fe20000410000 */
[----:B------:R-:W-:Y:S01]  /*13df0*/  MOV R172, R221 ;  /* 0x000000dd00ac7202 */ /* 0x000fe20000000f00 */
[C---:B------:R-:W-:Y:S02]  /*13e00*/  FMUL.FTZ R69, R133.reuse, R69 ;  /* 0x0000004585457220 */ /* 0x040fe40000410000 */
[C---:B------:R-:W-:Y:S01]  /*13e10*/  FMUL.FTZ R70, R132.reuse, R70 ;  /* 0x0000004684467220 */ /* 0x040fe20000410000 */
[----:B------:R2:W5:Y:S01]  /*13e20*/  MUFU.EX2 R219, R4 ;  /* 0x0000000400db7308 */ /* 0x0005620000000800 */
[----:B------:R-:W-:Y:S02]  /*13e30*/  FMUL.FTZ R71, R132, R71 ;  /* 0x0000004784477220 */ /* 0x000fe40000410000 */
[----:B------:R-:W-:Y:S02]  /*13e40*/  FMUL.FTZ R72, R2, R72 ;  /* 0x0000004802487220 */ /* 0x000fe40000410000 */
[C---:B---3--:R-:W-:Y:S01]  /*13e50*/  FMUL.FTZ R5, R133.reuse, R145 ;  /* 0x0000009185057220 */ /* 0x048fe20000410000 */
[----:B----4-:R-:W-:Y:S01]  /*13e60*/  F2FP.BF16.PACK_AB R145, R216, R215 ;  /* 0x000000d7d891723e */ /* 0x010fe200000010ff */
[C---:B------:R-:W-:Y:S02]  /*13e70*/  FMUL.FTZ R73, R2.reuse, R73 ;  /* 0x0000004902497220 */ /* 0x040fe40000410000 */
[C---:B------:R-:W-:Y:S01]  /*13e80*/  FMUL.FTZ R76, R2.reuse, R76 ;  /* 0x0000004c024c7220 */ /* 0x040fe20000410000 */
[----:B------:R-:W3:Y:S01]  /*13e90*/  MUFU.EX2 R46, R12 ;  /* 0x0000000c002e7308 */ /* 0x000ee20000000800 */
[----:B------:R-:W-:Y:S02]  /*13ea0*/  FMUL.FTZ R77, R2, R77 ;  /* 0x0000004d024d7220 */ /* 0x000fe40000410000 */
[----:B------:R-:W-:Y:S01]  /*13eb0*/  FMUL.FTZ R80, R133, R80 ;  /* 0x0000005085507220 */ /* 0x000fe20000410000 */
[----:B-1----:R-:W-:Y:S01]  /*13ec0*/  FSEL R0, R3, RZ, P0 ;  /* 0x000000ff03007208 */ /* 0x002fe20000000000 */
[----:B------:R-:W-:Y:S01]  /*13ed0*/  FMUL.FTZ R81, R133, R81 ;  /* 0x0000005185517220 */ /* 0x000fe20000410000 */
[----:B------:R-:W-:Y:S01]  /*13ee0*/  PLOP3.LUT P0, PT, PT, PT, UP0, 0x80, 0x0 ;  /* 0x000000000000781c */ /* 0x000fe20003f0f008 */
[----:B------:R-:W-:Y:S02]  /*13ef0*/  FMUL.FTZ R82, R132, R82 ;  /* 0x0000005284527220 */ /* 0x000fe40000410000 */
[----:B------:R-:W-:Y:S01]  /*13f00*/  FADD.FTZ R0, -R0, R139 ;  /* 0x0000008b00007221 */ /* 0x000fe20000010100 */
[----:B------:R-:W1:Y:S01]  /*13f10*/  MUFU.EX2 R49, R11 ;  /* 0x0000000b00317308 */ /* 0x000e620000000800 */
[----:B------:R-:W-:Y:S01]  /*13f20*/  MOV R139, R27 ;  /* 0x0000001b008b7202 */ /* 0x000fe20000000f00 */
[----:B------:R-:W-:Y:S02]  /*13f30*/  FMUL.FTZ R83, R132, R83 ;  /* 0x0000005384537220 */ /* 0x000fe40000410000 */
[----:B------:R-:W-:Y:S01]  /*13f40*/  FMUL.FTZ R0, R0, c[0x0][0x2d0] ;  /* 0x0000b40000007a20 */ /* 0x000fe20000410000 */
[----:B------:R-:W-:Y:S01]  /*13f50*/  F2FP.BF16.PACK_AB R192, R139, R44 ;  /* 0x0000002c8bc0723e */ /* 0x000fe200000010ff */
[----:B--2---:R-:W-:Y:S01]  /*13f60*/  FMUL.FTZ R4, R133, R144 ;  /* 0x0000009085047220 */ /* 0x004fe20000410000 */
[----:B-----5:R-:W-:Y:S01]  /*13f70*/  F2FP.BF16.PACK_AB R147, R219, R217 ;  /* 0x000000d9db93723e */ /* 0x020fe200000010ff */
[----:B------:R-:W-:Y:S01]  /*13f80*/  FMUL.FTZ R44, R2, R184 ;  /* 0x000000b8022c7220 */ /* 0x000fe20000410000 */
[----:B------:R-:W-:Y:S01]  /*13f90*/  MOV R181, R139 ;  /* 0x0000008b00b57202 */ /* 0x000fe20000000f00 */
[----:B------:R-:W2:Y:S01]  /*13fa0*/  MUFU.EX2 R220, R14 ;  /* 0x0000000e00dc7308 */ /* 0x000ea20000000800 */
[C---:B------:R-:W-:Y:S01]  /*13fb0*/  FMUL.FTZ R84, R133.reuse, R84 ;  /* 0x0000005485547220 */ /* 0x040fe20000410000 */
[----:B------:R-:W-:Y:S01]  /*13fc0*/  MOV R184, R45 ;  /* 0x0000002d00b87202 */ /* 0x000fe20000000f00 */
[-C--:B------:R-:W-:Y:S05]  /*13fd0*/  HMMA.16816.F32.BF16 R4, R192, R20.reuse, R4 ;  /* 0x00000014c004723c */ /* 0x080fea0000041804 */
[----:B---3--:R-:W-:Y:S01]  /*13fe0*/  F2FP.BF16.PACK_AB R144, R46, R50 ;  /* 0x000000322e90723e */ /* 0x008fe200000010ff */
[C---:B------:R-:W-:Y:S01]  /*13ff0*/  FMUL.FTZ R12, R2.reuse, R152 ;  /* 0x00000098020c7220 */ /* 0x040fe20000410000 */
[----:B------:R-:W3:Y:S01]  /*14000*/  MUFU.EX2 R0, R0 ;  /* 0x0000000000007308 */ /* 0x000ee20000000800 */
[----:B------:R-:W-:Y:S01]  /*14010*/  FMUL.FTZ R45, R2, R185 ;  /* 0x000000b9022d7220 */ /* 0x000fe20000410000 */
[----:B-1----:R-:W-:Y:S03]  /*14020*/  MOV R185, R49 ;  /* 0x0000003100b97202 */ /* 0x002fe60000000f00 */
[C---:B------:R-:W-:Y:S02]  /*14030*/  FMUL.FTZ R85, R133.reuse, R85 ;  /* 0x0000005585557220 */ /* 0x040fe40000410000 */
[C---:B------:R-:W-:Y:S02]  /*14040*/  FMUL.FTZ R86, R132.reuse, R86 ;  /* 0x0000005684567220 */ /* 0x040fe40000410000 */
[----:B------:R-:W-:Y:S02]  /*14050*/  FMUL.FTZ R87, R132, R87 ;  /* 0x0000005784577220 */ /* 0x000fe40000410000 */
[----:B------:R-:W-:Y:S01]  /*14060*/  FMUL.FTZ R88, R2, R88 ;  /* 0x0000005802587220 */ /* 0x000fe20000410000 */
[----:B--2---:R-:W-:Y:S01]  /*14070*/  F2FP.BF16.PACK_AB R146, R220, R49 ;  /* 0x00000031dc92723e */ /* 0x004fe200000010ff */
[C---:B------:R-:W-:Y:S01]  /*14080*/  FMUL.FTZ R49, R133.reuse, R189 ;  /* 0x000000bd85317220 */ /* 0x040fe20000410000 */
[----:B------:R-:W-:Y:S01]  /*14090*/  MOV R173, R220 ;  /* 0x000000dc00ad7202 */ /* 0x000fe20000000f00 */
[C---:B------:R-:W-:Y:S02]  /*140a0*/  FMUL.FTZ R89, R2.reuse, R89 ;  /* 0x0000005902597220 */ /* 0x040fe40000410000 */
[C---:B------:R-:W-:Y:S02]  /*140b0*/  FMUL.FTZ R92, R2.reuse, R92 ;  /* 0x0000005c025c7220 */ /* 0x040fe40000410000 */
[----:B------:R-:W-:Y:S02]  /*140c0*/  FMUL.FTZ R93, R2, R93 ;  /* 0x0000005d025d7220 */ /* 0x000fe40000410000 */
[C---:B------:R-:W-:Y:S02]  /*140d0*/  FMUL.FTZ R96, R133.reuse, R96 ;  /* 0x0000006085607220 */ /* 0x040fe40000410000 */
[C---:B---3--:R-:W-:Y:S02]  /*140e0*/  FMUL.FTZ R10, R0.reuse, R150 ;  /* 0x00000096000a7220 */ /* 0x048fe40000410000 */
[C---:B------:R-:W-:Y:S02]  /*140f0*/  FMUL.FTZ R11, R0.reuse, R151 ;  /* 0x00000097000b7220 */ /* 0x040fe40000410000 */
[----:B------:R-:W1:Y:S01]  /*14100*/  LDSM.16.MT88.4 R148, [R228+0x2080] ;  /* 0x00208000e494783b */ /* 0x000e620000004200 */
[C---:B------:R-:W-:Y:S02]  /*14110*/  FMUL.FTZ R14, R0.reuse, R154 ;  /* 0x0000009a000e7220 */ /* 0x040fe40000410000 */
[C---:B------:R-:W-:Y:S02]  /*14120*/  FMUL.FTZ R15, R0.reuse, R155 ;  /* 0x0000009b000f7220 */ /* 0x040fe40000410000 */
[C---:B------:R-:W-:Y:S03]  /*14130*/  HMMA.16816.F32.BF16 R8, R144.reuse, R20, R8 ;  /* 0x000000149008723c */ /* 0x040fe60000041808 */
[----:B------:R-:W2:Y:S01]  /*14140*/  LDSM.16.MT88.4 R152, [R227+0x2080] ;  /* 0x00208000e398783b */ /* 0x000ea20000004200 */
[C---:B------:R-:W-:Y:S02]  /*14150*/  FMUL.FTZ R26, R0.reuse, R166 ;  /* 0x000000a6001a7220 */ /* 0x040fe40000410000 */
[C---:B------:R-:W-:Y:S02]  /*14160*/  FMUL.FTZ R27, R0.reuse, R167 ;  /* 0x000000a7001b7220 */ /* 0x040fe40000410000 */
[-C--:B------:R-:W-:Y:S03]  /*14170*/  HMMA.16816.F32.BF16 R12, R144, R22.reuse, R12 ;  /* 0x00000016900c723c */ /* 0x080fe6000004180c */
[----:B------:R-:W-:Y:S01]  /*14180*/  LDSM.16.MT88.4 R164, [R227+0x2880] ;  /* 0x00288000e3a4783b */ /* 0x000fe20000004200 */
[C---:B------:R-:W-:Y:S02]  /*14190*/  FMUL.FTZ R20, R133.reuse, R160 ;  /* 0x000000a085147220 */ /* 0x040fe40000410000 */
[C---:B------:R-:W-:Y:S02]  /*141a0*/  FMUL.FTZ R21, R133.reuse, R161 ;  /* 0x000000a185157220 */ /* 0x040fe40000410000 */
[C---:B------:R-:W-:Y:S04]  /*141b0*/  HMMA.16816.F32.BF16 R16, R192.reuse, R22, R16 ;  /* 0x00000016c010723c */ /* 0x040fe80000041810 */
[C---:B------:R-:W-:Y:S02]  /*141c0*/  FMUL.FTZ R30, R0.reuse, R170 ;  /* 0x000000aa001e7220 */ /* 0x040fe40000410000 */
[----:B------:R-:W-:Y:S02]  /*141d0*/  FMUL.FTZ R31, R0, R171 ;  /* 0x000000ab001f7220 */ /* 0x000fe40000410000 */
[C---:B------:R-:W-:Y:S04]  /*141e0*/  FMUL.FTZ R22, R132.reuse, R162 ;  /* 0x000000a284167220 */ /* 0x040fe80000410000 */
[----:B------:R-:W-:Y:S02]  /*141f0*/  FMUL.FTZ R23, R132, R163 ;  /* 0x000000a384177220 */ /* 0x000fe40000410000 */
[----:B------:R-:W-:Y:S01]  /*14200*/  LDSM.16.MT88.4 R160, [R228+0x2880] ;  /* 0x00288000e4a0783b */ /* 0x000fe20000004200 */
[C---:B------:R-:W-:Y:S02]  /*14210*/  FMUL.FTZ R42, R0.reuse, R182 ;  /* 0x000000b6002a7220 */ /* 0x040fe40000410000 */
[C---:B------:R-:W-:Y:S01]  /*14220*/  FMUL.FTZ R43, R0.reuse, R183 ;  /* 0x000000b7002b7220 */ /* 0x040fe20000410000 */
[----:B------:R-:W-:Y:S01]  /*14230*/  MOV R183, R156 ;  /* 0x0000009c00b77202 */ /* 0x000fe20000000f00 */
[-C--:B------:R-:W-:Y:S03]  /*14240*/  HMMA.16816.F32.BF16 R20, R192, R36.reuse, R20 ;  /* 0x00000024c014723c */ /* 0x080fe60000041814 */
[----:B------:R-:W-:Y:S01]  /*14250*/  LDSM.16.MT88.4 R156, [R226+0x2880] ;  /* 0x00288000e29c783b */ /* 0x000fe20000004200 */
[C---:B------:R-:W-:Y:S02]  /*14260*/  FMUL.FTZ R58, R0.reuse, R58 ;  /* 0x0000003a003a7220 */ /* 0x040fe40000410000 */
[C---:B------:R-:W-:Y:S02]  /*14270*/  FMUL.FTZ R59, R0.reuse, R59 ;  /* 0x0000003b003b7220 */ /* 0x040fe40000410000 */
[C---:B------:R-:W-:Y:S04]  /*14280*/  HMMA.16816.F32.BF16 R24, R144.reuse, R36, R24 ;  /* 0x000000249018723c */ /* 0x040fe80000041818 */
[C---:B------:R-:W-:Y:S02]  /*14290*/  FMUL.FTZ R62, R0.reuse, R62 ;  /* 0x0000003e003e7220 */ /* 0x040fe40000410000 */
[----:B------:R-:W-:Y:S02]  /*142a0*/  FMUL.FTZ R63, R0, R63 ;  /* 0x0000003f003f7220 */ /* 0x000fe40000410000 */
[-C--:B------:R-:W-:Y:S04]  /*142b0*/  HMMA.16816.F32.BF16 R28, R144, R38.reuse, R28 ;  /* 0x00000026901c723c */ /* 0x080fe8000004181c */
[C---:B------:R-:W-:Y:S01]  /*142c0*/  FMUL.FTZ R37, R133.reuse, R177 ;  /* 0x000000b185257220 */ /* 0x040fe20000410000 */
[----:B------:R-:W-:Y:S01]  /*142d0*/  MOV R177, R51 ;  /* 0x0000003300b17202 */ /* 0x000fe20000000f00 */
[----:B------:R-:W-:Y:S01]  /*142e0*/  FMUL.FTZ R51, R132, R191 ;  /* 0x000000bf84337220 */ /* 0x000fe20000410000 */
[----:B------:R-:W-:Y:S01]  /*142f0*/  MOV R191, R138 ;  /* 0x0000008a00bf7202 */ /* 0x000fe20000000f00 */
[C---:B------:R-:W-:Y:S04]  /*14300*/  HMMA.16816.F32.BF16 R32, R192.reuse, R38, R32 ;  /* 0x00000026c020723c */ /* 0x040fe80000041820 */
[--C-:B------:R-:W-:Y:S01]  /*14310*/  FFMA.FTZ R138, R196, c[0x0][0x2d0], -R141.reuse ;  /* 0x0000b400c48a7a23 */ /* 0x100fe2000001088d */
[----:B------:R-:W-:Y:S01]  /*14320*/  MOV R196, R244 ;  /* 0x000000f400c47202 */ /* 0x000fe20000000f00 */
[----:B------:R-:W-:Y:S01]  /*14330*/  FMUL.FTZ R36, R133, R176 ;  /* 0x000000b085247220 */ /* 0x000fe20000410000 */
[----:B------:R-:W-:Y:S01]  /*14340*/  MOV R176, R50 ;  /* 0x0000003200b07202 */ /* 0x000fe20000000f00 */
[----:B------:R3:W-:Y:S01]  /*14350*/  MUFU.EX2 R174, R138 ;  /* 0x0000008a00ae7308 */ /* 0x0007e20000000800 */
[----:B------:R-:W-:Y:S03]  /*14360*/  FMUL.FTZ R38, R132, R178 ;  /* 0x000000b284267220 */ /* 0x000fe60000410000 */
[----:B------:R-:W-:Y:S01]  /*14370*/  MOV R178, R46 ;  /* 0x0000002e00b27202 */ /* 0x000fe20000000f00 */
[----:B------:R-:W-:Y:S02]  /*14380*/  FMUL.FTZ R46, R0, R186 ;  /* 0x000000ba002e7220 */ /* 0x000fe40000410000 */
[C---:B------:R-:W-:Y:S02]  /*14390*/  FMUL.FTZ R50, R132.reuse, R190 ;  /* 0x000000be84327220 */ /* 0x040fe40000410000 */
[----:B------:R-:W-:Y:S01]  /*143a0*/  FMUL.FTZ R39, R132, R179 ;  /* 0x000000b384277220 */ /* 0x000fe20000410000 */
[----:B------:R-:W-:Y:S01]  /*143b0*/  MOV R179, R47 ;  /* 0x0000002f00b37202 */ /* 0x000fe20000000f00 */
[C---:B------:R-:W-:Y:S02]  /*143c0*/  FMUL.FTZ R47, R0.reuse, R187 ;  /* 0x000000bb002f7220 */ /* 0x040fe40000410000 */
[C---:B------:R-:W-:Y:S02]  /*143d0*/  FMUL.FTZ R74, R0.reuse, R74 ;  /* 0x0000004a004a7220 */ /* 0x040fe40000410000 */
[C---:B------:R-:W-:Y:S01]  /*143e0*/  FMUL.FTZ R75, R0.reuse, R75 ;  /* 0x0000004b004b7220 */ /* 0x040fe20000410000 */
[-C--:B-1----:R-:W-:Y:S03]  /*143f0*/  HMMA.16816.F32.BF16 R36, R192, R148.reuse, R36 ;  /* 0x00000094c024723c */ /* 0x082fe60000041824 */
[C---:B------:R-:W-:Y:S02]  /*14400*/  FMUL.FTZ R78, R0.reuse, R78 ;  /* 0x0000004e004e7220 */ /* 0x040fe40000410000 */
[C---:B------:R-:W-:Y:S02]  /*14410*/  FMUL.FTZ R79, R0.reuse, R79 ;  /* 0x0000004f004f7220 */ /* 0x040fe40000410000 */
[C---:B------:R-:W-:Y:S01]  /*14420*/  FMUL.FTZ R90, R0.reuse, R90 ;  /* 0x0000005a005a7220 */ /* 0x040fe20000410000 */
[C---:B------:R-:W-:Y:S04]  /*14430*/  HMMA.16816.F32.BF16 R40, R144.reuse, R148, R40 ;  /* 0x000000949028723c */ /* 0x040fe80000041828 */
[--C-:B---3--:R-:W-:Y:S02]  /*14440*/  FFMA.FTZ R138, R197, c[0x0][0x2d0], -R141.reuse ;  /* 0x0000b400c58a7a23 */ /* 0x108fe4000001088d */
[C---:B------:R-:W-:Y:S02]  /*14450*/  FMUL.FTZ R91, R0.reuse, R91 ;  /* 0x0000005b005b7220 */ /* 0x040fe40000410000 */
[-C--:B------:R-:W-:Y:S01]  /*14460*/  HMMA.16816.F32.BF16 R44, R144, R150.reuse, R44 ;  /* 0x00000096902c723c */ /* 0x080fe2000004182c */
[----:B------:R1:W3:Y:S03]  /*14470*/  MUFU.EX2 R139, R138 ;  /* 0x0000008a008b7308 */ /* 0x0002e60000000800 */
[C---:B------:R-:W-:Y:S02]  /*14480*/  FMUL.FTZ R94, R0.reuse, R94 ;  /* 0x0000005e005e7220 */ /* 0x040fe40000410000 */
[----:B------:R-:W-:Y:S02]  /*14490*/  FMUL.FTZ R95, R0, R95 ;  /* 0x0000005f005f7220 */ /* 0x000fe40000410000 */
[C---:B------:R-:W-:Y:S01]  /*144a0*/  HMMA.16816.F32.BF16 R48, R192.reuse, R150, R48 ;  /* 0x00000096c030723c */ /* 0x040fe20000041830 */
[----:B------:R-:W4:Y:S03]  /*144b0*/  LDSM.16.MT88.4 R148, [R225+0x3880] ;  /* 0x00388000e194783b */ /* 0x000f260000004200 */
[C---:B------:R-:W-:Y:S02]  /*144c0*/  FMUL.FTZ R97, R133.reuse, R97 ;  /* 0x0000006185617220 */ /* 0x040fe40000410000 */
[C---:B------:R-:W-:Y:S02]  /*144d0*/  FMUL.FTZ R98, R132.reuse, R98 ;  /* 0x0000006284627220 */ /* 0x040fe40000410000 */
[-C--:B--2---:R-:W-:Y:S04]  /*144e0*/  HMMA.16816.F32.BF16 R52, R192, R152.reuse, R52 ;  /* 0x00000098c034723c */ /* 0x084fe80000041834 */
[----:B------:R-:W-:Y:S02]  /*144f0*/  FMUL.FTZ R99, R132, R99 ;  /* 0x0000006384637220 */ /* 0x000fe40000410000 */
[C---:B------:R-:W-:Y:S02]  /*14500*/  FMUL.FTZ R100, R133.reuse, R100 ;  /* 0x0000006485647220 */ /* 0x040fe40000410000 */
[C---:B------:R-:W-:Y:S04]  /*14510*/  HMMA.16816.F32.BF16 R56, R144.reuse, R152, R56 ;  /* 0x000000989038723c */ /* 0x040fe80000041838 */
[--C-:B-1----:R-:W-:Y:S02]  /*14520*/  FFMA.FTZ R138, R198, c[0x0][0x2d0], -R142.reuse ;  /* 0x0000b400c68a7a23 */ /* 0x102fe4000001088e */
[----:B------:R-:W-:Y:S02]  /*14530*/  FMUL.FTZ R101, R133, R101 ;  /* 0x0000006585657220 */ /* 0x000fe40000410000 */
[-C--:B------:R-:W-:Y:S01]  /*14540*/  HMMA.16816.F32.BF16 R60, R144, R154.reuse, R60 ;  /* 0x0000009a903c723c */ /* 0x080fe2000004183c */
[----:B------:R1:W-:Y:S03]  /*14550*/  MUFU.EX2 R186, R138 ;  /* 0x0000008a00ba7308 */ /* 0x0003e60000000800 */
[C---:B------:R-:W-:Y:S02]  /*14560*/  FMUL.FTZ R102, R132.reuse, R102 ;  /* 0x0000006684667220 */ /* 0x040fe40000410000 */
[----:B------:R-:W-:Y:S02]  /*14570*/  FMUL.FTZ R103, R132, R103 ;  /* 0x0000006784677220 */ /* 0x000fe40000410000 */
[C---:B------:R-:W-:Y:S01]  /*14580*/  HMMA.16816.F32.BF16 R64, R192.reuse, R154, R64 ;  /* 0x0000009ac040723c */ /* 0x040fe20000041840 */
[----:B------:R-:W2:Y:S03]  /*14590*/  LDSM.16.MT88.4 R152, [R226+0x3880] ;  /* 0x00388000e298783b */ /* 0x000ea60000004200 */
[C---:B------:R-:W-:Y:S02]  /*145a0*/  FMUL.FTZ R104, R2.reuse, R104 ;  /* 0x0000006802687220 */ /* 0x040fe40000410000 */
[----:B------:R-:W-:Y:S02]  /*145b0*/  FMUL.FTZ R105, R2, R105 ;  /* 0x0000006902697220 */ /* 0x000fe40000410000 */
[C---:B------:R-:W-:Y:S01]  /*145c0*/  FMUL.FTZ R106, R0.reuse, R106 ;  /* 0x0000006a006a7220 */ /* 0x040fe20000410000 */
[-C--:B----4-:R-:W-:Y:S03]  /*145d0*/  HMMA.16816.F32.BF16 R68, R192, R148.reuse, R68 ;  /* 0x00000094c044723c */ /* 0x090fe60000041844 */
[----:B------:R-:W-:Y:S02]  /*145e0*/  FMUL.FTZ R107, R0, R107 ;  /* 0x0000006b006b7220 */ /* 0x000fe40000410000 */
[C---:B------:R-:W-:Y:S02]  /*145f0*/  FMUL.FTZ R108, R2.reuse, R108 ;  /* 0x0000006c026c7220 */ /* 0x040fe40000410000 */
[----:B------:R-:W-:Y:S01]  /*14600*/  FMUL.FTZ R109, R2, R109 ;  /* 0x0000006d026d7220 */ /* 0x000fe20000410000 */
[C---:B------:R-:W-:Y:S04]  /*14610*/  HMMA.16816.F32.BF16 R72, R144.reuse, R148, R72 ;  /* 0x000000949048723c */ /* 0x040fe80000041848 */
[--C-:B-1----:R-:W-:Y:S02]  /*14620*/  FFMA.FTZ R138, R199, c[0x0][0x2d0], -R142.reuse ;  /* 0x0000b400c78a7a23 */ /* 0x102fe4000001088e */
[C---:B------:R-:W-:Y:S02]  /*14630*/  FMUL.FTZ R110, R0.reuse, R110 ;  /* 0x0000006e006e7220 */ /* 0x040fe40000410000 */
[-C--:B------:R-:W-:Y:S01]  /*14640*/  HMMA.16816.F32.BF16 R76, R144, R150.reuse, R76 ;  /* 0x00000096904c723c */ /* 0x080fe2000004184c */
[----:B------:R1:W4:Y:S03]  /*14650*/  MUFU.EX2 R188, R138 ;  /* 0x0000008a00bc7308 */ /* 0x0003260000000800 */
[----:B------:R-:W-:Y:S02]  /*14660*/  FMUL.FTZ R111, R0, R111 ;  /* 0x0000006f006f7220 */ /* 0x000fe40000410000 */
[C---:B------:R-:W-:Y:S02]  /*14670*/  FMUL.FTZ R112, R133.reuse, R112 ;  /* 0x0000007085707220 */ /* 0x040fe40000410000 */
[C---:B------:R-:W-:Y:S01]  /*14680*/  HMMA.16816.F32.BF16 R80, R192.reuse, R150, R80 ;  /* 0x00000096c050723c */ /* 0x040fe20000041850 */
[----:B------:R-:W5:Y:S03]  /*14690*/  LDSM.16.MT88.4 R148, [R228+0x3880] ;  /* 0x00388000e494783b */ /* 0x000f660000004200 */
[C---:B------:R-:W-:Y:S02]  /*146a0*/  FMUL.FTZ R113, R133.reuse, R113 ;  /* 0x0000007185717220 */ /* 0x040fe40000410000 */
[C---:B------:R-:W-:Y:S02]  /*146b0*/  FMUL.FTZ R114, R132.reuse, R114 ;  /* 0x0000007284727220 */ /* 0x040fe40000410000 */
[-C--:B--2---:R-:W-:Y:S04]  /*146c0*/  HMMA.16816.F32.BF16 R84, R192, R152.reuse, R84 ;  /* 0x00000098c054723c */ /* 0x084fe80000041854 */
[C---:B------:R-:W-:Y:S02]  /*146d0*/  FMUL.FTZ R115, R132.reuse, R115 ;  /* 0x0000007384737220 */ /* 0x040fe40000410000 */
[----:B------:R-:W-:Y:S02]  /*146e0*/  FMUL.FTZ R116, R133, R116 ;  /* 0x0000007485747220 */ /* 0x000fe40000410000 */
[C---:B------:R-:W-:Y:S04]  /*146f0*/  HMMA.16816.F32.BF16 R88, R144.reuse, R152, R88 ;  /* 0x000000989058723c */ /* 0x040fe80000041858 */
[--C-:B-1----:R-:W-:Y:S02]  /*14700*/  FFMA.FTZ R138, R201, c[0x0][0x2d0], -R141.reuse ;  /* 0x0000b400c98a7a23 */ /* 0x102fe4000001088d */
[C---:B------:R-:W-:Y:S02]  /*14710*/  FMUL.FTZ R117, R133.reuse, R117 ;  /* 0x0000007585757220 */ /* 0x040fe40000410000 */
        /* <DEDUP_REMOVED lines=9> */
[-C--:B-----5:R-:W-:Y:S03]  /*147b0*/  HMMA.16816.F32.BF16 R100, R192, R148.reuse, R100 ;  /* 0x00000094c064723c */ /* 0x0a0fe60000041864 */
[----:B------:R-:W-:Y:S02]  /*147c0*/  FMUL.FTZ R123, R0, R123 ;  /* 0x0000007b007b7220 */ /* 0x000fe40000410000 */
[C---:B------:R-:W-:Y:S02]  /*147d0*/  FMUL.FTZ R124, R2.reuse, R124 ;  /* 0x0000007c027c7220 */ /* 0x040fe40000410000 */
[----:B------:R-:W-:Y:S01]  /*147e0*/  FMUL.FTZ R125, R2, R125 ;  /* 0x0000007d027d7220 */ /* 0x000fe20000410000 */
[C---:B------:R-:W-:Y:S04]  /*147f0*/  HMMA.16816.F32.BF16 R104, R144.reuse, R148, R104 ;  /* 0x000000949068723c */ /* 0x040fe80000041868 */
[----:B-1----:R-:W-:Y:S02]  /*14800*/  FFMA.FTZ R138, R204, c[0x0][0x2d0], -R141 ;  /* 0x0000b400cc8a7a23 */ /* 0x002fe4000001088d */
[C---:B------:R-:W-:Y:S02]  /*14810*/  FMUL.FTZ R126, R0.reuse, R126 ;  /* 0x0000007e007e7220 */ /* 0x040fe40000410000 */
[-C--:B------:R-:W-:Y:S01]  /*14820*/  HMMA.16816.F32.BF16 R108, R144, R150.reuse, R108 ;  /* 0x00000096906c723c */ /* 0x080fe2000004186c */
[----:B------:R1:W5:Y:S03]  /*14830*/  MUFU.EX2 R170, R138 ;  /* 0x0000008a00aa7308 */ /* 0x0003660000000800 */
[----:B------:R-:W-:Y:S02]  /*14840*/  FMUL.FTZ R127, R0, R127 ;  /* 0x0000007f007f7220 */ /* 0x000fe40000410000 */
[C---:B------:R-:W-:Y:S02]  /*14850*/  FMUL.FTZ R128, R133.reuse, R128 ;  /* 0x0000008085807220 */ /* 0x040fe40000410000 */
[C---:B------:R-:W-:Y:S01]  /*14860*/  HMMA.16816.F32.BF16 R112, R192.reuse, R150, R112 ;  /* 0x00000096c070723c */ /* 0x040fe20000041870 */
[----:B------:R-:W5:Y:S03]  /*14870*/  LDSM.16.MT88.4 R148, [R225+0x2880] ;  /* 0x00288000e194783b */ /* 0x000f660000004200 */
[----:B------:R-:W-:Y:S02]  /*14880*/  FMUL.FTZ R129, R133, R129 ;  /* 0x0000008185817220 */ /* 0x000fe40000410000 */
[C---:B------:R-:W-:Y:S02]  /*14890*/  FMUL.FTZ R130, R132.reuse, R130 ;  /* 0x0000008284827220 */ /* 0x040fe40000410000 */
[-C--:B--2---:R-:W-:Y:S04]  /*148a0*/  HMMA.16816.F32.BF16 R116, R192, R152.reuse, R116 ;  /* 0x00000098c074723c */ /* 0x084fe80000041874 */
[----:B------:R-:W-:Y:S04]  /*148b0*/  FMUL.FTZ R131, R132, R131 ;  /* 0x0000008384837220 */ /* 0x000fe80000410000 */
[C---:B------:R-:W-:Y:S04]  /*148c0*/  HMMA.16816.F32.BF16 R120, R144.reuse, R152, R120 ;  /* 0x000000989078723c */ /* 0x040fe80000041878 */
[--C-:B-1----:R-:W-:Y:S04]  /*148d0*/  FFMA.FTZ R138, R203, c[0x0][0x2d0], -R142.reuse ;  /* 0x0000b400cb8a7a23 */ /* 0x102fe8000001088e */
[-C--:B------:R-:W-:Y:S01]  /*148e0*/  HMMA.16816.F32.BF16 R124, R144, R154.reuse, R124 ;  /* 0x0000009a907c723c */ /* 0x080fe2000004187c */
[----:B------:R1:W-:Y:S06]  /*148f0*/  MUFU.EX2 R168, R138 ;  /* 0x0000008a00a87308 */ /* 0x0003ec0000000800 */
[----:B---3--:R-:W-:Y:S01]  /*14900*/  F2FP.BF16.PACK_AB R144, R139, R174 ;  /* 0x000000ae8b90723e */ /* 0x008fe200000010ff */
[----:B------:R-:W-:Y:S04]  /*14910*/  HMMA.16816.F32.BF16 R128, R192, R154, R128 ;  /* 0x0000009ac080723c */ /* 0x000fe80000041880 */
[----:B----4-:R-:W-:Y:S02]  /*14920*/  F2FP.BF16.PACK_AB R145, R188, R186 ;  /* 0x000000babc91723e */ /* 0x010fe400000010ff */
[----:B-----5:R-:W-:Y:S01]  /*14930*/  F2FP.BF16.PACK_AB R146, R170, R190 ;  /* 0x000000beaa92723e */ /* 0x020fe200000010ff */
[----:B-1----:R-:W-:Y:S04]  /*14940*/  FFMA.FTZ R138, R206, c[0x0][0x2d0], -R142 ;  /* 0x0000b400ce8a7a23 */ /* 0x002fe8000001088e */
[----:B------:R1:W2:Y:S02]  /*14950*/  MUFU.EX2 R171, R138 ;  /* 0x0000008a00ab7308 */ /* 0x0002a40000000800 */
[--C-:B-1----:R-:W-:Y:S01]  /*14960*/  FFMA.FTZ R138, R205, c[0x0][0x2d0], -R143.reuse ;  /* 0x0000b400cd8a7a23 */ /* 0x102fe2000001088f */
[----:B--2---:R-:W-:Y:S07]  /*14970*/  F2FP.BF16.PACK_AB R147, R171, R168 ;  /* 0x000000a8ab93723e */ /* 0x004fee00000010ff */
[----:B------:R1:W-:Y:S01]  /*14980*/  MUFU.EX2 R187, R138 ;  /* 0x0000008a00bb7308 */ /* 0x0003e20000000800 */
[-C--:B------:R-:W-:Y:S05]  /*14990*/  HMMA.16816.F32.BF16 R4, R144, R148.reuse, R4 ;  /* 0x000000949004723c */ /* 0x080fea0000041804 */
[--C-:B-1----:R-:W-:Y:S04]  /*149a0*/  FFMA.FTZ R138, R208, c[0x0][0x2d0], -R143.reuse ;  /* 0x0000b400d08a7a23 */ /* 0x102fe8000001088f */
[----:B------:R1:W2:Y:S03]  /*149b0*/  MUFU.EX2 R189, R138 ;  /* 0x0000008a00bd7308 */ /* 0x0002a60000000800 */
[--C-:B-1----:R-:W-:Y:S01]  /*149c0*/  FFMA.FTZ R138, R210, c[0x0][0x2d0], -R143.reuse ;  /* 0x0000b400d28a7a23 */ /* 0x102fe2000001088f */
[----:B--2---:R-:W-:Y:S06]  /*149d0*/  F2FP.BF16.PACK_AB R152, R189, R187 ;  /* 0x000000bbbd98723e */ /* 0x004fec00000010ff */
        /* <DEDUP_REMOVED lines=27> */
[----:B------:R-:W3:Y:S03]  /*14b90*/  LDSM.16.MT88.4 R156, [R226+0x4080] ;  /* 0x00408000e29c783b */ /* 0x000ee60000004200 */
[--C-:B-1----:R-:W-:Y:S04]  /*14ba0*/  FFMA.FTZ R138, R218, c[0x0][0x2d0], -R142.reuse ;  /* 0x0000b400da8a7a23 */ /* 0x102fe8000001088e */
[-C--:B------:R-:W-:Y:S01]  /*14bb0*/  HMMA.16816.F32.BF16 R36, R144, R160.reuse, R36 ;  /* 0x000000a09024723c */ /* 0x080fe20000041824 */
[----:B------:R1:W-:Y:S07]  /*14bc0*/  MUFU.EX2 R221, R138 ;  /* 0x0000008a00dd7308 */ /* 0x0003ee0000000800 */
[C---:B------:R-:W-:Y:S08]  /*14bd0*/  HMMA.16816.F32.BF16 R40, R152.reuse, R160, R40 ;  /* 0x000000a09828723c */ /* 0x040ff00000041828 */
[-C--:B------:R-:W-:Y:S08]  /*14be0*/  HMMA.16816.F32.BF16 R44, R152, R162.reuse, R44 ;  /* 0x000000a2982c723c */ /* 0x080ff0000004182c */
[C---:B------:R-:W-:Y:S01]  /*14bf0*/  HMMA.16816.F32.BF16 R48, R144.reuse, R162, R48 ;  /* 0x000000a29030723c */ /* 0x040fe20000041830 */
[----:B------:R-:W4:Y:S03]  /*14c00*/  LDSM.16.MT88.4 R160, [R228+0x4080] ;  /* 0x00408000e4a0783b */ /* 0x000f260000004200 */
[--C-:B-1----:R-:W-:Y:S01]  /*14c10*/  FFMA.FTZ R138, R222, c[0x0][0x2d0], -R142.reuse ;  /* 0x0000b400de8a7a23 */ /* 0x102fe2000001088e */
[----:B------:R-:W-:Y:S03]  /*14c20*/  MOV R222, R171 ;  /* 0x000000ab00de7202 */ /* 0x000fe60000000f00 */
[-C--:B------:R-:W-:Y:S01]  /*14c30*/  HMMA.16816.F32.BF16 R52, R144, R164.reuse, R52 ;  /* 0x000000a49034723c */ /* 0x080fe20000041834 */
[----:B------:R1:W5:Y:S07]  /*14c40*/  MUFU.EX2 R220, R138 ;  /* 0x0000008a00dc7308 */ /* 0x00036e0000000800 */
[C---:B------:R-:W-:Y:S07]  /*14c50*/  HMMA.16816.F32.BF16 R56, R152.reuse, R164, R56 ;  /* 0x000000a49838723c */ /* 0x040fee0000041838 */
[----:B------:R-:W-:Y:S01]  /*14c60*/  MOV R165, R174 ;  /* 0x000000ae00a57202 */ /* 0x000fe20000000f00 */
[-C--:B------:R-:W-:Y:S08]  /*14c70*/  HMMA.16816.F32.BF16 R60, R152, R166.reuse, R60 ;  /* 0x000000a6983c723c */ /* 0x080ff0000004183c */
[C---:B------:R-:W-:Y:S04]  /*14c80*/  HMMA.16816.F32.BF16 R64, R144.reuse, R166, R64 ;  /* 0x000000a69040723c */ /* 0x040fe80000041840 */
[--C-:B-1----:R-:W-:Y:S02]  /*14c90*/  FFMA.FTZ R138, R196, c[0x0][0x2d0], -R141.reuse ;  /* 0x0000b400c48a7a23 */ /* 0x102fe4000001088d */
[----:B------:R-:W-:Y:S01]  /*14ca0*/  LDSM.16.MT88.4 R196, [R227+0x3080] ;  /* 0x00308000e3c4783b */ /* 0x000fe20000004200 */
[----:B------:R-:W-:Y:S01]  /*14cb0*/  FFMA.FTZ R141, R191, c[0x0][0x2d0], -R141 ;  /* 0x0000b400bf8d7a23 */ /* 0x000fe2000001088d */
[-C--:B--2---:R-:W-:Y:S01]  /*14cc0*/  HMMA.16816.F32.BF16 R68, R144, R148.reuse, R68 ;  /* 0x000000949044723c */ /* 0x084fe20000041844 */
[----:B------:R1:W-:Y:S07]  /*14cd0*/  MUFU.EX2 R218, R138 ;  /* 0x0000008a00da7308 */ /* 0x0003ee0000000800 */
[C---:B------:R-:W-:Y:S03]  /*14ce0*/  HMMA.16816.F32.BF16 R72, R152.reuse, R148, R72 ;  /* 0x000000949848723c */ /* 0x040fe60000041848 */
[----:B------:R5:W2:Y:S05]  /*14cf0*/  MUFU.EX2 R211, R141 ;  /* 0x0000008d00d37308 */ /* 0x000aaa0000000800 */
[-C--:B------:R-:W-:Y:S08]  /*14d00*/  HMMA.16816.F32.BF16 R76, R152, R150.reuse, R76 ;  /* 0x00000096984c723c */ /* 0x080ff0000004184c */
[C---:B------:R-:W-:Y:S01]  /*14d10*/  HMMA.16816.F32.BF16 R80, R144.reuse, R150, R80 ;  /* 0x000000969050723c */ /* 0x040fe20000041850 */
[----:B------:R-:W2:Y:S03]  /*14d20*/  LDSM.16.MT88.4 R148, [R227+0x4080] ;  /* 0x00408000e394783b */ /* 0x000ea60000004200 */
[--C-:B-1----:R-:W-:Y:S01]  /*14d30*/  FFMA.FTZ R138, R250, c[0x0][0x2d0], -R142.reuse ;  /* 0x0000b400fa8a7a23 */ /* 0x102fe2000001088e */
[----:B------:R-:W-:Y:S01]  /*14d40*/  MOV R250, R170 ;  /* 0x000000aa00fa7202 */ /* 0x000fe20000000f00 */
[----:B------:R-:W-:Y:S01]  /*14d50*/  FFMA.FTZ R142, R252, c[0x0][0x2d0], -R142 ;  /* 0x0000b400fc8e7a23 */ /* 0x000fe2000001088e */
[----:B------:R-:W-:Y:S01]  /*14d60*/  MOV R252, R169 ;  /* 0x000000a900fc7202 */ /* 0x000fe20000000f00 */
[-C--:B---3--:R-:W-:Y:S01]  /*14d70*/  HMMA.16816.F32.BF16 R84, R144, R156.reuse, R84 ;  /* 0x0000009c9054723c */ /* 0x088fe20000041854 */
[----:B------:R1:W-:Y:S03]  /*14d80*/  MUFU.EX2 R210, R138 ;  /* 0x0000008a00d27308 */ /* 0x0003e60000000800 */
[----:B-----5:R-:W-:Y:S04]  /*14d90*/  F2FP.BF16.PACK_AB R141, R220, R221 ;  /* 0x000000dddc8d723e */ /* 0x020fe800000010ff */
[C---:B------:R-:W-:Y:S03]  /*14da0*/  HMMA.16816.F32.BF16 R88, R152.reuse, R156, R88 ;  /* 0x0000009c9858723c */ /* 0x040fe60000041858 */
[----:B------:R2:W-:Y:S05]  /*14db0*/  MUFU.EX2 R209, R142 ;  /* 0x0000008e00d17308 */ /* 0x0005ea0000000800 */
[-C--:B------:R-:W-:Y:S08]  /*14dc0*/  HMMA.16816.F32.BF16 R92, R152, R158.reuse, R92 ;  /* 0x0000009e985c723c */ /* 0x080ff0000004185c */
[C---:B------:R-:W-:Y:S01]  /*14dd0*/  HMMA.16816.F32.BF16 R96, R144.reuse, R158, R96 ;  /* 0x0000009e9060723c */ /* 0x040fe20000041860 */
[----:B------:R-:W3:Y:S03]  /*14de0*/  LDSM.16.MT88.4 R156, [R225+0x3080] ;  /* 0x00308000e19c783b */ /* 0x000ee60000004200 */
[--C-:B-1----:R-:W-:Y:S01]  /*14df0*/  FFMA.FTZ R138, R246, c[0x0][0x2d0], -R143.reuse ;  /* 0x0000b400f68a7a23 */ /* 0x102fe2000001088f */
[----:B------:R-:W-:Y:S03]  /*14e00*/  MOV R246, R168 ;  /* 0x000000a800f67202 */ /* 0x000fe60000000f00 */
[-C--:B----4-:R-:W-:Y:S01]  /*14e10*/  HMMA.16816.F32.BF16 R100, R144, R160.reuse, R100 ;  /* 0x000000a09064723c */ /* 0x090fe20000041864 */
[----:B------:R1:W-:Y:S03]  /*14e20*/  MUFU.EX2 R208, R138 ;  /* 0x0000008a00d07308 */ /* 0x0003e60000000800 */
[----:B--2---:R-:W-:Y:S04]  /*14e30*/  F2FP.BF16.PACK_AB R142, R211, R218 ;  /* 0x000000dad38e723e */ /* 0x004fe800000010ff */
[C---:B------:R-:W-:Y:S08]  /*14e40*/  HMMA.16816.F32.BF16 R104, R152.reuse, R160, R104 ;  /* 0x000000a09868723c */ /* 0x040ff00000041868 */
[-C--:B------:R-:W-:Y:S08]  /*14e50*/  HMMA.16816.F32.BF16 R108, R152, R162.reuse, R108 ;  /* 0x000000a2986c723c */ /* 0x080ff0000004186c */
[C---:B------:R-:W-:Y:S04]  /*14e60*/  HMMA.16816.F32.BF16 R112, R144.reuse, R162, R112 ;  /* 0x000000a29070723c */ /* 0x040fe80000041870 */
[--C-:B-1----:R-:W-:Y:S01]  /*14e70*/  FFMA.FTZ R138, R248, c[0x0][0x2d0], -R143.reuse ;  /* 0x0000b400f88a7a23 */ /* 0x102fe2000001088f */
[----:B------:R-:W-:Y:S03]  /*14e80*/  MOV R248, R190 ;  /* 0x000000be00f87202 */ /* 0x000fe60000000f00 */
[-C--:B------:R-:W-:Y:S01]  /*14e90*/  HMMA.16816.F32.BF16 R116, R144, R148.reuse, R116 ;  /* 0x000000949074723c */ /* 0x080fe20000041874 */
[----:B------:R1:W2:Y:S07]  /*14ea0*/  MUFU.EX2 R207, R138 ;  /* 0x0000008a00cf7308 */ /* 0x0002ae0000000800 */
[C---:B------:R-:W-:Y:S08]  /*14eb0*/  HMMA.16816.F32.BF16 R120, R152.reuse, R148, R120 ;  /* 0x000000949878723c */ /* 0x040ff00000041878 */
[-C--:B------:R-:W-:Y:S08]  /*14ec0*/  HMMA.16816.F32.BF16 R124, R152, R150.reuse, R124 ;  /* 0x00000096987c723c */ /* 0x080ff0000004187c */
[----:B------:R-:W-:Y:S04]  /*14ed0*/  HMMA.16816.F32.BF16 R128, R144, R150, R128 ;  /* 0x000000969080723c */ /* 0x000fe80000041880 */
[--C-:B-1----:R-:W-:Y:S01]  /*14ee0*/  FFMA.FTZ R138, R249, c[0x0][0x2d0], -R143.reuse ;  /* 0x0000b400f98a7a23 */ /* 0x102fe2000001088f */
[----:B--2---:R-:W-:Y:S01]  /*14ef0*/  F2FP.BF16.PACK_AB R192, R207, R208 ;  /* 0x000000d0cfc0723e */ /* 0x004fe200000010ff */
[----:B------:R-:W-:Y:S01]  /*14f00*/  FFMA.FTZ R143, R251, c[0x0][0x2d0], -R143 ;  /* 0x0000b400fb8f7a23 */ /* 0x000fe2000001088f */
[----:B------:R-:W-:Y:S01]  /*14f10*/  MOV R249, R189 ;  /* 0x000000bd00f97202 */ /* 0x000fe20000000f00 */
[----:B------:R1:W-:Y:S01]  /*14f20*/  MUFU.EX2 R206, R138 ;  /* 0x0000008a00ce7308 */ /* 0x0003e20000000800 */
[----:B------:R-:W-:Y:S02]  /*14f30*/  MOV R251, R188 ;  /* 0x000000bc00fb7202 */ /* 0x000fe40000000f00 */
[----:B------:R-:W-:Y:S07]  /*14f40*/  LDSM.16.MT88.4 R188, [R228+0x3080] ;  /* 0x00308000e4bc783b */ /* 0x000fee0000004200 */
[----:B------:R2:W4:Y:S01]  /*14f50*/  MUFU.EX2 R205, R143 ;  /* 0x0000008f00cd7308 */ /* 0x0005220000000800 */
[--C-:B-1----:R-:W-:Y:S01]  /*14f60*/  FFMA.FTZ R138, R212, c[0x0][0x2d0], -R134.reuse ;  /* 0x0000b400d48a7a23 */ /* 0x102fe20000010886 */
[----:B------:R-:W-:Y:S08]  /*14f70*/  MOV R212, R139 ;  /* 0x0000008b00d47202 */ /* 0x000ff00000000f00 */
[----:B------:R1:W-:Y:S01]  /*14f80*/  MUFU.EX2 R139, R138 ;  /* 0x0000008a008b7308 */ /* 0x0003e20000000800 */
[----:B--2---:R-:W-:Y:S02]  /*14f90*/  F2FP.BF16.PACK_AB R143, R209, R210 ;  /* 0x000000d2d18f723e */ /* 0x004fe400000010ff */
[----:B----4-:R-:W-:Y:S01]  /*14fa0*/  F2FP.BF16.PACK_AB R194, R205, R206 ;  /* 0x000000cecdc2723e */ /* 0x010fe200000010ff */
[--C-:B-1----:R-:W-:Y:S01]  /*14fb0*/  FFMA.FTZ R138, R214, c[0x0][0x2d0], -R134.reuse ;  /* 0x0000b400d68a7a23 */ /* 0x102fe20000010886 */
[----:B------:R-:W-:Y:S02]  /*14fc0*/  MOV R214, R187 ;  /* 0x000000bb00d67202 */ /* 0x000fe40000000f00 */
[----:B------:R-:W-:Y:S03]  /*14fd0*/  MOV R187, R172 ;  /* 0x000000ac00bb7202 */ /* 0x000fe60000000f00 */
[----:B------:R1:W2:Y:S02]  /*14fe0*/  MUFU.EX2 R200, R138 ;  /* 0x0000008a00c87308 */ /* 0x0002a40000000800 */
[--C-:B-1----:R-:W-:Y:S01]  /*14ff0*/  FFMA.FTZ R138, R213, c[0x0][0x2d0], -R134.reuse ;  /* 0x0000b400d58a7a23 */ /* 0x102fe20000010886 */
[----:B------:R-:W-:Y:S01]  /*15000*/  MOV R213, R186 ;  /* 0x000000ba00d57202 */ /* 0x000fe20000000f00 */
[----:B------:R-:W-:Y:S01]  /*15010*/  FFMA.FTZ R134, R140, c[0x0][0x2d0], -R134 ;  /* 0x0000b4008c867a23 */ /* 0x000fe20000010886 */
[----:B------:R-:W-:Y:S02]  /*15020*/  MOV R186, R175 ;  /* 0x000000af00ba7202 */ /* 0x000fe40000000f00 */
[----:B------:R-:W1:Y:S03]  /*15030*/  LDSM.16.MT88.4 R172, [R226+0x3080] ;  /* 0x00308000e2ac783b */ /* 0x000e660000004200 */
[----:B------:R-:W-:Y:S01]  /*15040*/  MUFU.EX2 R138, R138 ;  /* 0x0000008a008a7308 */ /* 0x000fe20000000800 */
[----:B------:R-:W-:Y:S02]  /*15050*/  F2FP.BF16.PACK_AB R140, R244, R223 ;  /* 0x000000dff48c723e */ /* 0x000fe400000010ff */
[----:B--2---:R-:W-:Y:S05]  /*15060*/  F2FP.BF16.PACK_AB R193, R200, R139 ;  /* 0x0000008bc8c1723e */ /* 0x004fea00000010ff */
[-C--:B---3--:R-:W-:Y:S01]  /*15070*/  HMMA.16816.F32.BF16 R144, R140, R156.reuse, R4 ;  /* 0x0000009c8c90723c */ /* 0x088fe20000041804 */
[----:B------:R-:W2:Y:S01]  /*15080*/  LDSM.16.MT88.4 R4, [R225+0x4880] ;  /* 0x00488000e104783b */ /* 0x000ea20000004200 */
[----:B------:R-:W3:Y:S03]  /*15090*/  MUFU.EX2 R134, R134 ;  /* 0x0000008600867308 */ /* 0x000ee60000000800 */
[----:B---3--:R-:W-:Y:S07]  /*150a0*/  F2FP.BF16.PACK_AB R195, R134, R138 ;  /* 0x0000008a86c3723e */ /* 0x008fee00000010ff */
[C---:B------:R-:W-:Y:S01]  /*150b0*/  HMMA.16816.F32.BF16 R148, R192.reuse, R156, R8 ;  /* 0x0000009cc094723c */ /* 0x040fe20000041808 */
[----:B------:R-:W3:Y:S07]  /*150c0*/  LDSM.16.MT88.4 R8, [R226+0x4880] ;  /* 0x00488000e208783b */ /* 0x000eee0000004200 */
[-C--:B------:R-:W-:Y:S01]  /*150d0*/  HMMA.16816.F32.BF16 R152, R192, R158.reuse, R12 ;  /* 0x0000009ec098723c */ /* 0x080fe2000004180c */
[----:B------:R-:W4:Y:S07]  /*150e0*/  LDSM.16.MT88.4 R12, [R228+0x4880] ;  /* 0x00488000e40c783b */ /* 0x000f2e0000004200 */
[C---:B------:R-:W-:Y:S01]  /*150f0*/  HMMA.16816.F32.BF16 R156, R140.reuse, R158, R16 ;  /* 0x0000009e8c9c723c */ /* 0x040fe20000041810 */
[----:B------:R-:W2:Y:S07]  /*15100*/  LDSM.16.MT88.4 R16, [R227+0x4880] ;  /* 0x00488000e310783b */ /* 0x000eae0000004200 */
[-C--:B-1----:R-:W-:Y:S07]  /*15110*/  HMMA.16816.F32.BF16 R160, R140, R172.reuse, R20 ;  /* 0x000000ac8ca0723c */ /* 0x082fee0000041814 */
[----:B------:R-:W-:Y:S02]  /*15120*/  MOV R23, R165 ;  /* 0x000000a500177202 */ /* 0x000fe40000000f00 */
[C---:B------:R-:W-:Y:S01]  /*15130*/  HMMA.16816.F32.BF16 R164, R192.reuse, R172, R24 ;  /* 0x000000acc0a4723c */ /* 0x040fe20000041818 */
[----:B------:R-:W5:Y:S03]  /*15140*/  LDL.LU R27, [R1+0x2c] ;  /* 0x00002c00011b7983 */ /* 0x000f660000300800 */
[----:B------:R-:W-:Y:S02]  /*15150*/  MOV R22, R245 ;  /* 0x000000f500167202 */ /* 0x000fe40000000f00 */
[----:B------:R-:W-:Y:S02]  /*15160*/  MOV R245, R182 ;  /* 0x000000b600f57202 */ /* 0x000fe40000000f00 */
[-C--:B------:R-:W-:Y:S01]  /*15170*/  HMMA.16816.F32.BF16 R168, R192, R174.reuse, R28 ;  /* 0x000000aec0a8723c */ /* 0x080fe2000004181c */
[----:B------:R-:W5:Y:S03]  /*15180*/  LDL.LU R28, [R1+0x28] ;  /* 0x00002800011c7983 */ /* 0x000f660000300800 */
[----:B------:R-:W-:Y:S02]  /*15190*/  MOV R21, R187 ;  /* 0x000000bb00157202 */ /* 0x000fe40000000f00 */
[----:B------:R-:W-:Y:S02]  /*151a0*/  MOV R20, R186 ;  /* 0x000000ba00147202 */ /* 0x000fe40000000f00 */
[C---:B------:R-:W-:Y:S01]  /*151b0*/  HMMA.16816.F32.BF16 R172, R140.reuse, R174, R32 ;  /* 0x000000ae8cac723c */ /* 0x040fe20000041820 */
[----:B------:R-:W5:Y:S03]  /*151c0*/  LDL.LU R33, [R1+0x20] ;  /* 0x0000200001217983 */ /* 0x000f660000300800 */
[----:B------:R-:W-:Y:S01]  /*151d0*/  MOV R31, R178 ;  /* 0x000000b2001f7202 */ /* 0x000fe20000000f00 */
[----:B------:R-:W5:Y:S01]  /*151e0*/  LDL.LU R32, [R1+0x24] ;  /* 0x0000240001207983 */ /* 0x000f620000300800 */
[----:B------:R-:W-:Y:S02]  /*151f0*/  MOV R30, R179 ;  /* 0x000000b3001e7202 */ /* 0x000fe40000000f00 */
[----:B------:R-:W-:Y:S04]  /*15200*/  MOV R35, R176 ;  /* 0x000000b000237202 */ /* 0x000fe80000000f00 */
[----:B------:R-:W-:Y:S02]  /*15210*/  MOV R34, R177 ;  /* 0x000000b100227202 */ /* 0x000fe40000000f00 */
[-C--:B------:R-:W-:Y:S03]  /*15220*/  HMMA.16816.F32.BF16 R176, R140, R188.reuse, R36 ;  /* 0x000000bc8cb0723c */ /* 0x080fe60000041824 */
[----:B------:R-:W-:Y:S02]  /*15230*/  MOV R24, R183 ;  /* 0x000000b700187202 */ /* 0x000fe40000000f00 */
[----:B------:R-:W-:Y:S02]  /*15240*/  MOV R29, R181 ;  /* 0x000000b5001d7202 */ /* 0x000fe40000000f00 */
[----:B------:R-:W-:Y:S02]  /*15250*/  MOV R39, R180 ;  /* 0x000000b400277202 */ /* 0x000fe40000000f00 */
[C---:B------:R-:W-:Y:S04]  /*15260*/  HMMA.16816.F32.BF16 R180, R192.reuse, R188, R40 ;  /* 0x000000bcc0b4723c */ /* 0x040fe80000041828 */
[----:B------:R-:W-:Y:S02]  /*15270*/  MOV R26, R185 ;  /* 0x000000b9001a7202 */ /* 0x000fe40000000f00 */
[----:B------:R-:W-:Y:S02]  /*15280*/  MOV R25, R184 ;  /* 0x000000b800197202 */ /* 0x000fe40000000f00 */
        /* <DEDUP_REMOVED lines=21> */
[----:B------:R-:W-:Y:S04]  /*153e0*/  HMMA.16816.F32.BF16 R128, R140, R18, R128 ;  /* 0x000000128c80723c */ /* 0x000fe80000041880 */
[----:B-----5:R-:W-:Y:S04]  /*153f0*/  FFMA.FTZ R4, R2, R28, R35 ;  /* 0x0000001c02047223 */ /* 0x020fe80000010023 */
[----:B------:R-:W-:Y:S04]  /*15400*/  FADD.FTZ R4, R31, R4 ;  /* 0x000000041f047221 */ /* 0x000fe80000010000 */
[----:B------:R-:W-:Y:S02]  /*15410*/  FFMA.FTZ R133, R133, R33, R39 ;  /* 0x0000002185857223 */ /* 0x000fe40000010027 */
[----:B------:R-:W-:Y:S02]  /*15420*/  FADD.FTZ R5, R26, R4 ;  /* 0x000000041a057221 */ /* 0x000fe40000010000 */
[----:B------:R-:W-:Y:S02]  /*15430*/  FFMA.FTZ R132, R132, R32, R34 ;  /* 0x0000002084847223 */ /* 0x000fe40000010022 */
[----:B------:R-:W-:Y:S02]  /*15440*/  FADD.FTZ R2, R29, R133 ;  /* 0x000000851d027221 */ /* 0x000fe40000010000 */
[----:B------:R-:W-:Y:S02]  /*15450*/  FADD.FTZ R132, R30, R132 ;  /* 0x000000841e847221 */ /* 0x000fe40000010000 */
[----:B------:R-:W-:Y:S02]  /*15460*/  FADD.FTZ R2, R24, R2 ;  /* 0x0000000218027221 */ /* 0x000fe40000010000 */
[----:B------:R-:W-:Y:S02]  /*15470*/  FFMA.FTZ R4, R0, R27, R215 ;  /* 0x0000001b00047223 */ /* 0x000fe400000100d7 */
        /* <DEDUP_REMOVED lines=48> */
.L_x_997:
[----:B-12---:R-:W2:Y:S04]  /*15780*/  LDL.LU R0, [R1+0x20] ;  /* 0x0000200001007983 */ /* 0x006ea80000300800 */
        /* <DEDUP_REMOVED lines=26> */
[----:B------:R-:W-:Y:S01]  /*15930*/  FSETP.NE.FTZ.AND P2, PT, R9, RZ, PT ;  /* 0x000000ff0900720b */ /* 0x000fe20003f55000 */
[----:B----4-:R-:W-:-:S03]  /*15940*/  FADD.FTZ R8, R2, R8 ;  /* 0x0000000802087221 */ /* 0x010fc60000010000 */
[----:B------:R-:W-:Y:S02]  /*15950*/  FSETP.NE.FTZ.AND P1, PT, R6, RZ, PT ;  /* 0x000000ff0600720b */ /* 0x000fe40003f35000 */
[----:B------:R-:W-:-:S03]  /*15960*/  MOV R2, RZ ;  /* 0x000000ff00027202 */ /* 0x000fc60000000f00 */
[----:B------:R-:W1:Y:S01]  /*15970*/  @P3 MUFU.RCP R0, R5 ;  /* 0x0000000500003308 */ /* 0x000e620000001000 */
[----:B------:R-:W-:-:S07]  /*15980*/  FSETP.NE.FTZ.AND P0, PT, R8, RZ, PT ;  /* 0x000000ff0800720b */ /* 0x000fce0003f15000 */
[----:B------:R-:W-:Y:S01]  /*15990*/  @P2 MUFU.RCP R4, R9 ;  /* 0x0000000900042308 */ /* 0x000fe20000001000 */
[----:B-1----:R-:W-:-:S07]  /*159a0*/  FMUL.FTZ R144, R0, R144 ;  /* 0x0000009000907220 */ /* 0x002fce0000410000 */
        /* <DEDUP_REMOVED lines=19> */
[C---:B------:R-:W-:Y:S01]  /*15ae0*/  FMUL.FTZ R68, R0.reuse, R68 ;  /* 0x0000004400447220 */ /* 0x040fe20000410000 */
[----:B------:R-:W-:Y:S01]  /*15af0*/  @P0 MUFU.LG2 R6, R8 ;  /* 0x0000000800060308 */ /* 0x000fe20000000c00 */
        /* <DEDUP_REMOVED lines=16> */
[----:B-1----:R-:W-:-:S02]  /*15c00*/  FMUL.FTZ R148, R2, R148 ;  /* 0x0000009402947220 */ /* 0x002fc40000410000 */
[C---:B------:R-:W-:Y:S02]  /*15c10*/  FMUL.FTZ R149, R2.reuse, R149 ;  /* 0x0000009502957220 */ /* 0x040fe40000410000 */
[C---:B------:R-:W-:Y:S01]  /*15c20*/  FMUL.FTZ R152, R2.reuse, R152 ;  /* 0x0000009802987220 */ /* 0x040fe20000410000 */
[----:B------:R1:W2:Y:S01]  /*15c30*/  @P0 MUFU.RCP R0, R8 ;  /* 0x0000000800000308 */ /* 0x0002a20000001000 */
[C---:B------:R-:W-:Y:S02]  /*15c40*/  FMUL.FTZ R153, R2.reuse, R153 ;  /* 0x0000009902997220 */ /* 0x040fe40000410000 */
[C---:B------:R-:W-:Y:S02]  /*15c50*/  FMUL.FTZ R164, R2.reuse, R164 ;  /* 0x000000a402a47220 */ /* 0x040fe40000410000 */
[C---:B------:R-:W-:Y:S02]  /*15c60*/  FMUL.FTZ R165, R2.reuse, R165 ;  /* 0x000000a502a57220 */ /* 0x040fe40000410000 */
[----:B------:R-:W-:-:S02]  /*15c70*/  FMUL.FTZ R168, R2, R168 ;  /* 0x000000a802a87220 */ /* 0x000fc40000410000 */
[C---:B------:R-:W-:Y:S02]  /*15c80*/  FMUL.FTZ R169, R2.reuse, R169 ;  /* 0x000000a902a97220 */ /* 0x040fe40000410000 */
[C---:B------:R-:W-:Y:S02]  /*15c90*/  FMUL.FTZ R180, R2.reuse, R180 ;  /* 0x000000b402b47220 */ /* 0x040fe40000410000 */
[C---:B------:R-:W-:Y:S02]  /*15ca0*/  FMUL.FTZ R181, R2.reuse, R181 ;  /* 0x000000b502b57220 */ /* 0x040fe40000410000 */
[C---:B------:R-:W-:Y:S01]  /*15cb0*/  FMUL.FTZ R184, R2.reuse, R184 ;  /* 0x000000b802b87220 */ /* 0x040fe20000410000 */
[----:B-1----:R-:W-:Y:S01]  /*15cc0*/  @P0 MOV R8, 0x3f317218 ;  /* 0x3f31721800080802 */ /* 0x002fe20000000f00 */
        /* <DEDUP_REMOVED lines=55> */
[C---:B--2---:R-:W-:Y:S02]  /*16040*/  FMUL.FTZ R150, R0.reuse, R150 ;  /* 0x0000009600967220 */ /* 0x044fe40000410000 */
        /* <DEDUP_REMOVED lines=30> */
[----:B------:R-:W-:Y:S01]  /*16230*/  FMUL.FTZ R127, R0, R127 ;  /* 0x0000007f007f7220 */ /* 0x000fe20000410000 */
[----:B------:R-:W-:Y:S01]  /*16240*/  @P1 MOV R0, 0x3f317218 ;  /* 0x3f31721800001802 */ /* 0x000fe20000000f00 */
[----:B------:R-:W-:-:S02]  /*16250*/  @P2 FMUL.FTZ R5, R2, c[0x0][0x2d0] ;  /* 0x0000b40002052a20 */ /* 0x000fc40000410000 */
[----:B------:R-:W-:Y:S02]  /*16260*/  @P3 FMUL.FTZ R10, R4, c[0x0][0x2d0] ;  /* 0x0000b400040a3a20 */ /* 0x000fe40000410000 */
[----:B------:R-:W-:Y:S02]  /*16270*/  @P1 FMUL.FTZ R2, R0, c[0x0][0x2d0] ;  /* 0x0000b40000021a20 */ /* 0x000fe40000410000 */
[----:B------:R-:W-:Y:S02]  /*16280*/  @P3 FMUL.FTZ R11, R11, 0.69314718246459960938 ;  /* 0x3f3172180b0b3820 */ /* 0x000fe40000410000 */
[----:B------:R-:W-:Y:S02]  /*16290*/  @P2 FMUL.FTZ R9, R9, 0.69314718246459960938 ;  /* 0x3f31721809092820 */ /* 0x000fe40000410000 */
[----:B------:R-:W-:Y:S02]  /*162a0*/  @P1 FMUL.FTZ R7, R7, 0.69314718246459960938 ;  /* 0x3f31721807071820 */ /* 0x000fe40000410000 */
[----:B------:R-:W-:-:S02]  /*162b0*/  @P0 FMUL.FTZ R4, R6, 0.69314718246459960938 ;  /* 0x3f31721806040820 */ /* 0x000fc40000410000 */
[----:B------:R-:W-:Y:S02]  /*162c0*/  @P0 FMUL.FTZ R0, R8, c[0x0][0x2d0] ;  /* 0x0000b40008000a20 */ /* 0x000fe40000410000 */
[----:B------:R-:W-:Y:S02]  /*162d0*/  @P3 FFMA.FTZ R37, R10, R137, R11 ;  /* 0x000000890a253223 */ /* 0x000fe4000001000b */
[----:B------:R-:W-:Y:S02]  /*162e0*/  @P2 FFMA.FTZ R38, R5, R136, R9 ;  /* 0x0000008805262223 */ /* 0x000fe40000010009 */
[----:B------:R-:W-:Y:S02]  /*162f0*/  @P1 FFMA.FTZ R39, R2, R135, R7 ;  /* 0x0000008702271223 */ /* 0x000fe40000010007 */
[----:B------:R-:W-:Y:S02]  /*16300*/  @P0 FFMA.FTZ R40, R0, R3, R4 ;  /* 0x0000000300280223 */ /* 0x000fe40000010004 */
.L_x_949:
[----:B------:R-:W-:Y:S01]  /*16310*/  USHF.R.S32.HI UR6, URZ, 0x1f, UR10 ;  /* 0x0000001f3f067899 */ /* 0x000fe2000801140a */
[----:B------:R-:W-:Y:S05]  /*16320*/  @P4 BRA `(.L_x_1016) ;  /* 0x00001b4000004947 */ /* 0x000fea0003800000 */
[----:B------:R-:W3:Y:S01]  /*16330*/  S2R R12, SR_TID.X ;  /* 0x00000000000c7919 */ /* 0x000ee20000002100 */
[----:B------:R-:W-:Y:S01]  /*16340*/  ULDC.64 UR4, c[0x0][0x490] ;  /* 0x0001240000047ab9 */ /* 0x000fe20000000a00 */
[----:B------:R-:W-:Y:S01]  /*16350*/  F2FP.BF16.PACK_AB R42, R42, R52 ;  /* 0x000000342a2a723e */ /* 0x000fe200000010ff */
[----:B------:R-:W-:Y:S01]  /*16360*/  UIMAD UR7, UR6, UR4, URZ ;  /* 0x00000004060772a4 */ /* 0x000fe2000f8e023f */
[----:B------:R-:W4:Y:S01]  /*16370*/  S2R R14, SR_CTAID.Z ;  /* 0x00000000000e7919 */ /* 0x000f220000002700 */
[----:B------:R-:W-:Y:S01]  /*16380*/  UIMAD.WIDE.U32 UR8, UR10, UR4, URZ ;  /* 0x000000040a0872a5 */ /* 0x000fe2000f8e003f */
[----:B------:R-:W-:Y:S01]  /*16390*/  F2FP.BF16.PACK_AB R35, R35, R80 ;  /* 0x000000502323723e */ /* 0x000fe200000010ff */
[----:B------:R-:W-:Y:S01]  /*163a0*/  UIMAD UR7, UR10, UR5, UR7 ;  /* 0x000000050a0772a4 */ /* 0x000fe2000f8e0207 */
[----:B------:R-:W1:Y:S01]  /*163b0*/  S2R R80, SR_CTAID.X ;  /* 0x0000000000507919 */ /* 0x000e620000002500 */
[----:B------:R-:W-:Y:S01]  /*163c0*/  F2FP.BF16.PACK_AB R54, R55, R54 ;  /* 0x000000363736723e */ /* 0x000fe200000010ff */
[----:B------:R-:W-:Y:S01]  /*163d0*/  ULDC.64 UR4, c[0x0][0x3e8] ;  /* 0x0000fa0000047ab9 */ /* 0x000fe20000000a00 */
[----:B------:R-:W-:Y:S01]  /*163e0*/  IMAD.U32 R3, RZ, RZ, UR9 ;  /* 0x00000009ff037e24 */ /* 0x000fe2000f8e00ff */
[----:B------:R-:W-:Y:S01]  /*163f0*/  UIMAD.WIDE.U32 UR12, UR10, UR4, URZ ;  /* 0x000000040a0c72a5 */ /* 0x000fe2000f8e003f */
[----:B-1----:R-:W-:Y:S01]  /*16400*/  IMAD.U32 R2, RZ, RZ, UR8 ;  /* 0x00000008ff027e24 */ /* 0x002fe2000f8e00ff */
[----:B------:R-:W-:Y:S01]  /*16410*/  UIMAD UR6, UR6, UR4, URZ ;  /* 0x00000004060672a4 */ /* 0x000fe2000f8e023f */
[----:B------:R-:W-:Y:S01]  /*16420*/  IMAD.MOV.U32 R55, RZ, RZ, c[0x0][0x4e8] ;  /* 0x00013a00ff377624 */ /* 0x000fe200078e00ff */
[----:B------:R-:W-:Y:S01]  /*16430*/  UIADD3 UR7, UR9, UR7, URZ ;  /* 0x0000000709077290 */ /* 0x000fe2000fffe03f */
[----:B------:R-:W-:Y:S01]  /*16440*/  F2FP.BF16.PACK_AB R46, R46, R144 ;  /* 0x000000902e2e723e */ /* 0x000fe200000010ff */
[----:B------:R-:W-:Y:S01]  /*16450*/  IMAD.U32 R7, RZ, RZ, UR13 ;  /* 0x0000000dff077e24 */ /* 0x000fe2000f8e00ff */
[----:B------:R-:W-:Y:S01]  /*16460*/  UIMAD UR5, UR10, UR5, UR6 ;  /* 0x000000050a0572a4 */ /* 0x000fe2000f8e0206 */
[----:B------:R-:W-:Y:S01]  /*16470*/  IMAD.U32 R6, RZ, RZ, UR12 ;  /* 0x0000000cff067e24 */ /* 0x000fe2000f8e00ff */
[C---:B------:R-:W-:Y:S01]  /*16480*/  ISETP.NE.AND P0, PT, R55.reuse, 0x1, PT ;  /* 0x000000013700780c */ /* 0x040fe20003f05270 */
[----:B------:R-:W-:Y:S01]  /*16490*/  IMAD.U32 R5, RZ, RZ, UR7 ;  /* 0x00000007ff057e24 */ /* 0x000fe2000f8e00ff */
[----:B------:R-:W-:Y:S01]  /*164a0*/  UIADD3 UR5, UR13, UR5, URZ ;  /* 0x000000050d057290 */ /* 0x000fe2000fffe03f */
[----:B---3--:R-:W-:Y:S01]  /*164b0*/  SHF.R.S32.HI R18, RZ, 0x1f, R12 ;  /* 0x0000001fff127819 */ /* 0x008fe2000001140c */
[----:B------:R-:W-:Y:S01]  /*164c0*/  IMAD R55, R55, c[0x0][0x388], RZ ;  /* 0x0000e20037377a24 */ /* 0x000fe200078e02ff */
[----:B------:R-:W-:Y:S01]  /*164d0*/  F2FP.BF16.PACK_AB R146, R147, R146 ;  /* 0x000000929392723e */ /* 0x000fe200000010ff */
[----:B------:R-:W-:Y:S01]  /*164e0*/  BSSY B0, `(.L_x_1017) ;  /* 0x0000121000007945 */ /* 0x000fe20003800000 */
[----:B------:R-:W-:-:S02]  /*164f0*/  LEA.HI R4, R18, R12, RZ, 0x2 ;  /* 0x0000000c12047211 */ /* 0x000fc400078f10ff */
[-C--:B------:R-:W-:Y:S02]  /*16500*/  LEA.HI R8, R18, R12.reuse, RZ, 0x5 ;  /* 0x0000000c12087211 */ /* 0x080fe400078f28ff */
[--C-:B------:R-:W-:Y:S02]  /*16510*/  SHF.R.S32.HI R7, RZ, 0x2, R4.reuse ;  /* 0x00000002ff077819 */ /* 0x100fe40000011404 */
[----:B------:R-:W-:Y:S02]  /*16520*/  SHF.R.S32.HI R0, RZ, 0x1f, R4 ;  /* 0x0000001fff007819 */ /* 0x000fe40000011404 */
[----:B------:R-:W-:Y:S02]  /*16530*/  LOP3.LUT R3, R4, 0xfffffffc, RZ, 0xc0, !PT ;  /* 0xfffffffc04037812 */ /* 0x000fe400078ec0ff */
[----:B------:R-:W-:Y:S02]  /*16540*/  LOP3.LUT R4, R8, 0xffffffe0, RZ, 0xc0, !PT ;  /* 0xffffffe008047812 */ /* 0x000fe400078ec0ff */
[-C--:B------:R-:W-:Y:S01]  /*16550*/  LEA.HI R11, R18, R12.reuse, RZ, 0x3 ;  /* 0x0000000c120b7211 */ /* 0x080fe200078f18ff */
[----:B------:R-:W-:Y:S01]  /*16560*/  IMAD.IADD R10, R12, 0x1, -R3 ;  /* 0x000000010c0a7824 */ /* 0x000fe200078e0a03 */
[----:B------:R-:W-:Y:S01]  /*16570*/  LEA.HI R9, R0, R7, RZ, 0x3 ;  /* 0x0000000700097211 */ /* 0x000fe200078f18ff */
[----:B------:R-:W-:Y:S01]  /*16580*/  IMAD.IADD R0, R12, 0x1, -R4 ;  /* 0x000000010c007824 */ /* 0x000fe200078e0a04 */
[----:B------:R-:W-:Y:S01]  /*16590*/  LOP3.LUT R13, R11, 0xfffffff8, RZ, 0xc0, !PT ;  /* 0xfffffff80b0d7812 */ /* 0x000fe200078ec0ff */
[----:B------:R-:W-:Y:S01]  /*165a0*/  IMAD.MOV.U32 R4, RZ, RZ, R2 ;  /* 0x000000ffff047224 */ /* 0x000fe200078e0002 */
[----:B------:R-:W-:Y:S01]  /*165b0*/  LEA.HI R18, R18, R12, RZ, 0x6 ;  /* 0x0000000c12127211 */ /* 0x000fe200078f30ff */
[----:B------:R-:W-:Y:S01]  /*165c0*/  IMAD.MOV.U32 R2, RZ, RZ, R6 ;  /* 0x000000ffff027224 */ /* 0x000fe200078e0006 */
[----:B------:R-:W-:Y:S01]  /*165d0*/  SHF.R.S32.HI R6, RZ, 0x1f, R0 ;  /* 0x0000001fff067819 */ /* 0x000fe20000011400 */
[----:B------:R-:W-:Y:S01]  /*165e0*/  IMAD.IADD R13, R12, 0x1, -R13 ;  /* 0x000000010c0d7824 */ /* 0x000fe200078e0a0d */
[----:B----4-:R-:W-:Y:S01]  /*165f0*/  SHF.R.S32.HI R12, RZ, 0x1f, R14 ;  /* 0x0000001fff0c7819 */ /* 0x010fe2000001140e */
[----:B------:R-:W-:Y:S01]  /*16600*/  IMAD.U32 R3, RZ, RZ, UR5 ;  /* 0x00000005ff037e24 */ /* 0x000fe2000f8e00ff */
[----:B------:R-:W-:Y:S01]  /*16610*/  LOP3.LUT P3, RZ, R0, 0x3, RZ, 0xc0, !PT ;  /* 0x0000000300ff7812 */ /* 0x000fe2000786c0ff */
[----:B------:R-:W-:Y:S01]  /*16620*/  IMAD.WIDE.U32 R20, R14, c[0x0][0x498], R4 ;  /* 0x000126000e147a25 */ /* 0x000fe200078e0004 */
[----:B------:R-:W-:-:S02]  /*16630*/  LEA.HI R16, R6, R0, RZ, 0x2 ;  /* 0x0000000006107211 */ /* 0x000fc400078f10ff */
[--C-:B------:R-:W-:Y:S01]  /*16640*/  SHF.R.S32.HI R6, RZ, 0x5, R8.reuse ;  /* 0x00000005ff067819 */ /* 0x100fe20000011408 */
[C---:B------:R-:W-:Y:S01]  /*16650*/  IMAD R19, R12.reuse, c[0x0][0x498], RZ ;  /* 0x000126000c137a24 */ /* 0x040fe200078e02ff */
[----:B------:R-:W-:Y:S01]  /*16660*/  SHF.R.S32.HI R0, RZ, 0x1f, R8 ;  /* 0x0000001fff007819 */ /* 0x000fe20000011408 */
[----:B------:R-:W-:Y:S01]  /*16670*/  IMAD R12, R12, c[0x0][0x3f0], RZ ;  /* 0x0000fc000c0c7a24 */ /* 0x000fe200078e02ff */
[----:B------:R-:W-:Y:S01]  /*16680*/  SHF.R.S32.HI R52, RZ, 0x3, R11 ;  /* 0x00000003ff347819 */ /* 0x000fe2000001140b */
[----:B------:R-:W-:Y:S01]  /*16690*/  IMAD R19, R14, c[0x0][0x49c], R19 ;  /* 0x000127000e137a24 */ /* 0x000fe200078e0213 */
[----:B------:R-:W-:Y:S01]  /*166a0*/  LEA.HI R0, R0, R6, RZ, 0x2 ;  /* 0x0000000600007211 */ /* 0x000fe200078f10ff */
[----:B------:R-:W-:Y:S01]  /*166b0*/  IMAD R8, R14, c[0x0][0x3f4], R12 ;  /* 0x0000fd000e087a24 */ /* 0x000fe200078e020c */
[----:B------:R-:W-:Y:S01]  /*166c0*/  LOP3.LUT R9, R9, 0xfffffff8, RZ, 0xc0, !PT ;  /* 0xfffffff809097812 */ /* 0x000fe200078ec0ff */
[----:B------:R-:W-:Y:S01]  /*166d0*/  IMAD.SHL.U32 R4, R52, 0x40, RZ ;  /* 0x0000004034047824 */ /* 0x000fe200078e00ff */
[----:B------:R-:W-:Y:S01]  /*166e0*/  F2FP.BF16.PACK_AB R44, R44, R156 ;  /* 0x0000009c2c2c723e */ /* 0x000fe200000010ff */
[----:B------:R-:W-:Y:S01]  /*166f0*/  IMAD.WIDE.U32 R14, R14, c[0x0][0x3f0], R2 ;  /* 0x0000fc000e0e7a25 */ /* 0x000fe200078e0002 */
[----:B------:R-:W-:-:S02]  /*16700*/  LOP3.LUT R3, R0, 0xffffffc, RZ, 0xc0, !PT ;  /* 0x0ffffffc00037812 */ /* 0x000fc400078ec0ff */
[----:B------:R-:W-:Y:S01]  /*16710*/  LEA.HI R2, R10, R10, RZ, 0x1 ;  /* 0x0000000a0a027211 */ /* 0x000fe200078f08ff */
[----:B------:R-:W-:Y:S01]  /*16720*/  IMAD.SHL.U32 R12, R13, 0x8, RZ ;  /* 0x000000080d0c7824 */ /* 0x000fe200078e00ff */
[----:B------:R-:W-:Y:S01]  /*16730*/  LOP3.LUT R0, R4, 0x1c0, RZ, 0xc0, !PT ;  /* 0x000001c004007812 */ /* 0x000fe200078ec0ff */
[----:B------:R-:W-:Y:S01]  /*16740*/  IMAD.IADD R9, R7, 0x1, -R9 ;  /* 0x0000000107097824 */ /* 0x000fe200078e0a09 */
[----:B------:R-:W-:Y:S01]  /*16750*/  LOP3.LUT R4, R2, 0x1ffffffe, RZ, 0xc0, !PT ;  /* 0x1ffffffe02047812 */ /* 0x000fe200078ec0ff */
[C---:B------:R-:W-:Y:S01]  /*16760*/  IMAD.IADD R7, R6.reuse, 0x1, -R3 ;  /* 0x0000000106077824 */ /* 0x040fe200078e0a03 */
[----:B------:R-:W-:Y:S01]  /*16770*/  SHF.R.U32.HI R5, RZ, 0x3, R0 ;  /* 0x00000003ff057819 */ /* 0x000fe20000011600 */
[----:B------:R-:W-:Y:S01]  /*16780*/  IMAD R17, R6, 0x200, R10 ;  /* 0x0000020006117824 */ /* 0x000fe200078e020a */
[----:B------:R-:W-:Y:S01]  /*16790*/  LOP3.LUT R3, R0, 0x38, R12, 0xf8, !PT ;  /* 0x0000003800037812 */ /* 0x000fe200078ef80c */
[----:B------:R-:W-:Y:S01]  /*167a0*/  IMAD.SHL.U32 R0, R2, 0x20, RZ ;  /* 0x0000002002007824 */ /* 0x000fe200078e00ff */
[----:B------:R-:W-:Y:S01]  /*167b0*/  F2FP.BF16.PACK_AB R158, R159, R158 ;  /* 0x0000009e9f9e723e */ /* 0x000fe200000010ff */
[----:B------:R-:W-:Y:S01]  /*167c0*/  IMAD.IADD R6, R10, 0x1, -R4 ;  /* 0x000000010a067824 */ /* 0x000fe200078e0a04 */
[----:B------:R-:W-:-:S02]  /*167d0*/  LOP3.LUT R4, R9, 0x1, RZ, 0xc0, !PT ;  /* 0x0000000109047812 */ /* 0x000fc400078ec0ff */
[----:B------:R-:W-:Y:S01]  /*167e0*/  LOP3.LUT R2, R0, 0xffffffc0, RZ, 0xc0, !PT ;  /* 0xffffffc000027812 */ /* 0x000fe200078ec0ff */
[----:B------:R-:W-:Y:S01]  /*167f0*/  IMAD R0, R13, 0x10, R52 ;  /* 0x000000100d007824 */ /* 0x000fe200078e0234 */
[----:B------:R-:W-:Y:S02]  /*16800*/  LOP3.LUT R11, R3, R5, RZ, 0x3c, !PT ;  /* 0x00000005030b7212 */ /* 0x000fe400078e3cff */
[----:B------:R-:W-:Y:S01]  /*16810*/  SHF.R.S32.HI R3, RZ, 0x2, R16 ;  /* 0x00000002ff037819 */ /* 0x000fe20000011410 */
[----:B------:R-:W-:Y:S01]  /*16820*/  IMAD R10, R6, 0x8, R2 ;  /* 0x00000008060a7824 */ /* 0x000fe200078e0202 */
[----:B------:R-:W-:Y:S01]  /*16830*/  ISETP.NE.U32.AND P4, PT, R4, 0x1, PT ;  /* 0x000000010400780c */ /* 0x000fe20003f85070 */
[----:B------:R-:W-:Y:S01]  /*16840*/  IMAD R4, R80, 0x80, R0 ;  /* 0x0000008050047824 */ /* 0x000fe200078e0200 */
[----:B------:R-:W-:Y:S01]  /*16850*/  F2FP.BF16.PACK_AB R148, R149, R148 ;  /* 0x000000949594723e */ /* 0x000fe200000010ff */
[----:B------:R-:W-:Y:S01]  /*16860*/  IMAD R5, R7, 0x10, R3 ;  /* 0x0000001007057824 */ /* 0x000fe200078e0203 */
[----:B------:R-:W-:Y:S01]  /*16870*/  R2P PR, R9, 0x6 ;  /* 0x0000000609007804 */ /* 0x000fe20000000000 */
[----:B------:R-:W-:Y:S01]  /*16880*/  IMAD.IADD R3, R15, 0x1, R8 ;  /* 0x000000010f037824 */ /* 0x000fe200078e0208 */
[----:B------:R-:W-:Y:S01]  /*16890*/  F2FP.BF16.PACK_AB R150, R151, R150 ;  /* 0x000000969796723e */ /* 0x000fe200000010ff */
[----:B------:R-:W-:Y:S01]  /*168a0*/  @P0 IMAD.HI.U32 R8, R4, c[0x0][0x4ec], RZ ;  /* 0x00013b0004080a27 */ /* 0x000fe200078e00ff */
[----:B------:R-:W-:-:S02]  /*168b0*/  F2FP.BF16.PACK_AB R152, R153, R152 ;  /* 0x000000989998723e */ /* 0x000fc400000010ff */
[----:B------:R-:W-:Y:S01]  /*168c0*/  F2FP.BF16.PACK_AB R154, R155, R154 ;  /* 0x0000009a9b9a723e */ /* 0x000fe200000010ff */
[----:B------:R-:W-:Y:S01]  /*168d0*/  IMAD.SHL.U32 R6, R9, 0x40, RZ ;  /* 0x0000004009067824 */ /* 0x000fe200078e00ff */
[----:B------:R-:W-:Y:S01]  /*168e0*/  F2FP.BF16.PACK_AB R48, R48, R160 ;  /* 0x000000a03030723e */ /* 0x000fe200000010ff */
[----:B------:R-:W-:Y:S01]  /*168f0*/  IMAD.SHL.U32 R7, R18, 0x8, RZ ;  /* 0x0000000812077824 */ /* 0x000fe200078e00ff */
[----:B------:R-:W-:Y:S01]  /*16900*/  F2FP.BF16.PACK_AB R162, R163, R162 ;  /* 0x000000a2a3a2723e */ /* 0x000fe200000010ff */
[----:B------:R-:W-:Y:S01]  /*16910*/  IMAD.MOV.U32 R0, RZ, RZ, R4 ;  /* 0x000000ffff007224 */ /* 0x000fe200078e0004 */
[----:B------:R-:W-:Y:S01]  /*16920*/  @P0 SHF.R.U32.HI R0, RZ, c[0x0][0x4f0], R8 ;  /* 0x00013c00ff000a19 */ /* 0x000fe20000011608 */
[----:B------:R-:W-:Y:S01]  /*16930*/  IMAD.MOV.U32 R2, RZ, RZ, R14 ;  /* 0x000000ffff027224 */ /* 0x000fe200078e000e */
[----:B------:R-:W-:Y:S02]  /*16940*/  LOP3.LUT R6, R6, 0x1c0, RZ, 0xc0, !PT ;  /* 0x000001c006067812 */ /* 0x000fe400078ec0ff */
[----:B------:R-:W-:Y:S01]  /*16950*/  LOP3.LUT R13, R11, 0x7ffffe00, R7, 0xf8, !PT ;  /* 0x7ffffe000b0d7812 */ /* 0x000fe200078ef807 */
[----:B------:R-:W-:Y:S01]  /*16960*/  IMAD.IADD R11, R5, 0x1, R10 ;  /* 0x00000001050b7824 */ /* 0x000fe200078e020a */
[--C-:B------:R-:W-:Y:S01]  /*16970*/  SHF.R.S32.HI R7, RZ, 0x1f, R0.reuse ;  /* 0x0000001fff077819 */ /* 0x100fe20000011400 */
[----:B------:R-:W-:Y:S01]  /*16980*/  IMAD R5, R80, 0x80, R5 ;  /* 0x0000008050057824 */ /* 0x000fe200078e0205 */
[----:B------:R-:W-:Y:S01]  /*16990*/  LEA.HI R9, R6, R6, RZ, 0x1d ;  /* 0x0000000606097211 */ /* 0x000fe200078fe8ff */
[----:B------:R-:W-:Y:S01]  /*169a0*/  IMAD.MOV R6, RZ, RZ, -R0 ;  /* 0x000000ffff067224 */ /* 0x000fe200078e0a00 */
[----:B------:R-:W-:Y:S01]  /*169b0*/  F2FP.BF16.PACK_AB R47, R47, R172 ;  /* 0x000000ac2f2f723e */ /* 0x000fe200000010ff */
[----:B------:R-:W-:Y:S01]  /*169c0*/  IMAD R7, R7, c[0x0][0x3e0], RZ ;  /* 0x0000f80007077a24 */ /* 0x000fe200078e02ff */
[----:B------:R-:W-:Y:S01]  /*169d0*/  IADD3 R8, R5, 0x8, RZ ;  /* 0x0000000805087810 */ /* 0x000fe20007ffe0ff */
[----:B------:R-:W-:Y:S01]  /*169e0*/  IMAD.U32 R10, R17, 0x2, R9 ;  /* 0x00000002110a7824 */ /* 0x000fe200078e0009 */
[-C--:B------:R-:W-:Y:S01]  /*169f0*/  ISETP.GE.OR P6, PT, R5, R55.reuse, P3 ;  /* 0x000000370500720c */ /* 0x080fe20001fc6670 */
[----:B------:R-:W-:Y:S01]  /*16a00*/  IMAD R7, R0, c[0x0][0x3e4], R7 ;  /* 0x0000f90000077a24 */ /* 0x000fe200078e0207 */
[----:B------:R-:W-:Y:S01]  /*16a10*/  ISETP.GE.OR P5, PT, R8, R55, P3 ;  /* 0x000000370800720c */ /* 0x000fe20001fa6670 */
[----:B------:R-:W-:Y:S01]  /*16a20*/  IMAD.WIDE.U32 R8, R0, c[0x0][0x3e0], R2 ;  /* 0x0000f80000087a25 */ /* 0x000fe200078e0002 */
[----:B------:R-:W-:-:S02]  /*16a30*/  F2FP.BF16.PACK_AB R174, R175, R174 ;  /* 0x000000aeafae723e */ /* 0x000fc400000010ff */
[----:B------:R-:W-:Y:S01]  /*16a40*/  F2FP.BF16.PACK_AB R164, R165, R164 ;  /* 0x000000a4a5a4723e */ /* 0x000fe200000010ff */
[----:B------:R-:W-:Y:S01]  /*16a50*/  IMAD R18, R6, c[0x0][0x4e8], R4 ;  /* 0x00013a0006127a24 */ /* 0x000fe200078e0204 */
[----:B------:R-:W-:Y:S01]  /*16a60*/  F2FP.BF16.PACK_AB R166, R167, R166 ;  /* 0x000000a6a7a6723e */ /* 0x000fe200000010ff */
[----:B------:R-:W-:Y:S01]  /*16a70*/  IMAD.SHL.U32 R0, R10, 0x2, RZ ;  /* 0x000000020a007824 */ /* 0x000fe200078e00ff */
[C---:B------:R-:W-:Y:S01]  /*16a80*/  IADD3 R10, R5.reuse, 0x40, RZ ;  /* 0x00000040050a7810 */ /* 0x040fe20007ffe0ff */
[----:B------:R-:W-:Y:S01]  /*16a90*/  IMAD R6, R80, 0x80, R11 ;  /* 0x0000008050067824 */ /* 0x000fe200078e020b */
[----:B------:R-:W-:Y:S01]  /*16aa0*/  IADD3 R5, R5, 0x48, RZ ;  /* 0x0000004805057810 */ /* 0x000fe20007ffe0ff */
[----:B------:R-:W-:Y:S01]  /*16ab0*/  BAR.SYNC.DEFER_BLOCKING 0x1, 0x80 ;  /* 0x0042000000007b1d */ /* 0x000fe20000010000 */
[----:B------:R-:W-:Y:S01]  /*16ac0*/  IADD3 R11, R0, 0x80, RZ ;  /* 0x00000080000b7810 */ /* 0x000fe20007ffe0ff */
[----:B------:R-:W-:Y:S01]  /*16ad0*/  @P0 IMAD.HI.U32 R4, R6, c[0x0][0x4ec], RZ ;  /* 0x00013b0006040a27 */ /* 0x000fe200078e00ff */
[----:B------:R-:W-:-:S02]  /*16ae0*/  IADD3 R2, R0, 0x70, RZ ;  /* 0x0000007000027810 */ /* 0x000fc40007ffe0ff */
[----:B------:R-:W-:Y:S01]  /*16af0*/  @P4 IADD3 R2, R11, 0x10, RZ ;  /* 0x000000100b024810 */ /* 0x000fe20007ffe0ff */
[----:B------:R-:W-:Y:S01]  /*16b00*/  IMAD.MOV.U32 R3, RZ, RZ, R6 ;  /* 0x000000ffff037224 */ /* 0x000fe200078e0006 */
[-C--:B------:R-:W-:Y:S02]  /*16b10*/  ISETP.GE.OR P4, PT, R10, R55.reuse, P3 ;  /* 0x000000370a00720c */ /* 0x080fe40001f86670 */
[----:B------:R-:W-:Y:S01]  /*16b20*/  @P0 SHF.R.U32.HI R3, RZ, c[0x0][0x4f0], R4 ;  /* 0x00013c00ff030a19 */ /* 0x000fe20000011604 */
[----:B------:R-:W-:Y:S01]  /*16b30*/  IMAD.MOV.U32 R4, RZ, RZ, R8 ;  /* 0x000000ffff047224 */ /* 0x000fe200078e0008 */
[----:B------:R-:W-:Y:S01]  /*16b40*/  ISETP.GE.OR P3, PT, R5, R55, P3 ;  /* 0x000000370500720c */ /* 0x000fe20001f66670 */
[----:B------:R-:W-:Y:S01]  /*16b50*/  IMAD.IADD R5, R9, 0x1, R7 ;  /* 0x0000000109057824 */ /* 0x000fe200078e0207 */
[----:B------:R-:W-:Y:S01]  /*16b60*/  SHF.R.S32.HI R7, RZ, 0x1f, R18 ;  /* 0x0000001fff077819 */ /* 0x000fe20000011412 */
[--C-:B------:R-:W-:Y:S01]  /*16b70*/  IMAD.MOV R8, RZ, RZ, -R3.reuse ;  /* 0x000000ffff087224 */ /* 0x100fe200078e0a03 */
[----:B------:R-:W-:-:S02]  /*16b80*/  SHF.R.S32.HI R9, RZ, 0x1f, R3 ;  /* 0x0000001fff097819 */ /* 0x000fc40000011403 */
[----:B------:R-:W-:Y:S01]  /*16b90*/  IADD3 R10, P0, R3, R20, RZ ;  /* 0x00000014030a7210 */ /* 0x000fe20007f1e0ff */
[----:B------:R-:W-:Y:S01]  /*16ba0*/  IMAD R7, R7, c[0x0][0x3d8], RZ ;  /* 0x0000f60007077a24 */ /* 0x000fe200078e02ff */
[----:B------:R-:W-:Y:S01]  /*16bb0*/  F2FP.BF16.PACK_AB R168, R169, R168 ;  /* 0x000000a8a9a8723e */ /* 0x000fe200000010ff */
[----:B------:R-:W-:Y:S01]  /*16bc0*/  IMAD R8, R8, c[0x0][0x4e8], R6 ;  /* 0x00013a0008087a24 */ /* 0x000fe200078e0206 */
[----:B------:R-:W-:Y:S01]  /*16bd0*/  IADD3.X R11, R9, R21, R19, P0, !PT ;  /* 0x00000015090b7210 */ /* 0x000fe200007fe413 */
[C---:B------:R-:W-:Y:S01]  /*16be0*/  IMAD R53, R18.reuse, c[0x0][0x3dc], R7 ;  /* 0x0000f70012357a24 */ /* 0x040fe200078e0207 */
[----:B------:R-:W-:Y:S01]  /*16bf0*/  F2FP.BF16.PACK_AB R170, R171, R170 ;  /* 0x000000aaabaa723e */ /* 0x000fe200000010ff */
[----:B------:R-:W-:Y:S01]  /*16c00*/  IMAD.WIDE.U32 R18, R18, c[0x0][0x3d8], R4 ;  /* 0x0000f60012127a25 */ /* 0x000fe200078e0004 */
[----:B------:R-:W-:Y:S01]  /*16c10*/  SHF.R.S32.HI R4, RZ, 0x1f, R8 ;  /* 0x0000001fff047819 */ /* 0x000fe20000011408 */
[----:B------:R-:W-:Y:S01]  /*16c20*/  STS [R0+0x80], R46 ;  /* 0x0000802e00007388 */ /* 0x000fe20000000800 */
[----:B------:R-:W-:Y:S01]  /*16c30*/  F2FP.BF16.PACK_AB R45, R45, R176 ;  /* 0x000000b02d2d723e */ /* 0x000fe200000010ff */
[----:B------:R-:W-:Y:S01]  /*16c40*/  IMAD.MOV.U32 R9, RZ, RZ, 0x20 ;  /* 0x00000020ff097424 */ /* 0x000fe200078e00ff */
[----:B------:R-:W-:Y:S01]  /*16c50*/  F2FP.BF16.PACK_AB R178, R179, R178 ;  /* 0x000000b2b3b2723e */ /* 0x000fe200000010ff */
[----:B------:R-:W-:Y:S01]  /*16c60*/  IMAD R4, R4, c[0x0][0x488], RZ ;  /* 0x0001220004047a24 */ /* 0x000fe200078e02ff */
[----:B------:R-:W-:Y:S01]  /*16c70*/  STS [R0+0x480], R146 ;  /* 0x0004809200007388 */ /* 0x000fe20000000800 */
[----:B------:R-:W-:Y:S01]  /*16c80*/  IMAD.WIDE.U32 R6, R8, c[0x0][0x488], R10 ;  /* 0x0001220008067a25 */ /* 0x000fe200078e000a */
[----:B------:R-:W-:-:S02]  /*16c90*/  SEL R9, R9, 0xffffffe0, !P1 ;  /* 0xffffffe009097807 */ /* 0x000fc40004800000 */
[----:B------:R-:W-:Y:S01]  /*16ca0*/  STS [R2], R44 ;  /* 0x0000002c02007388 */ /* 0x000fe20000000800 */
[----:B------:R-:W-:Y:S01]  /*16cb0*/  IMAD R8, R8, c[0x0][0x48c], R4 ;  /* 0x0001230008087a24 */ /* 0x000fe200078e0204 */
[----:B------:R-:W-:Y:S01]  /*16cc0*/  LEA R10, P0, R6, c[0x0][0x450], 0x2 ;  /* 0x00011400060a7a11 */ /* 0x000fe200078010ff */
[----:B------:R-:W-:Y:S01]  /*16cd0*/  IMAD.MOV.U32 R5, RZ, RZ, 0x40 ;  /* 0x00000040ff057424 */ /* 0x000fe200078e00ff */
[----:B------:R-:W-:Y:S01]  /*16ce0*/  STS [R2+0x400], R158 ;  /* 0x0004009e02007388 */ /* 0x000fe20000000800 */
[----:B------:R-:W-:Y:S01]  /*16cf0*/  IMAD.IADD R8, R7, 0x1, R8 ;  /* 0x0000000107087824 */ /* 0x000fe200078e0208 */
[----:B------:R-:W-:Y:S01]  /*16d00*/  F2FP.BF16.PACK_AB R43, R43, R188 ;  /* 0x000000bc2b2b723e */ /* 0x000fe200000010ff */
[----:B------:R-:W-:Y:S01]  /*16d10*/  IMAD.IADD R3, R0, 0x1, R9 ;  /* 0x0000000100037824 */ /* 0x000fe200078e0209 */
[----:B------:R-:W-:Y:S01]  /*16d20*/  SEL R7, R5, 0xffffffc0, !P2 ;  /* 0xffffffc005077807 */ /* 0x000fe20005000000 */
[----:B------:R-:W-:Y:S01]  /*16d30*/  IMAD.IADD R4, R9, 0x1, R2 ;  /* 0x0000000109047824 */ /* 0x000fe200078e0202 */
[----:B------:R-:W-:Y:S01]  /*16d40*/  STS [R0+0x2080], R148 ;  /* 0x0020809400007388 */ /* 0x000fe20000000800 */
[----:B------:R-:W-:-:S02]  /*16d50*/  LEA.HI.X R9, R6, c[0x0][0x454], R8, 0x2, P0 ;  /* 0x0001150006097a11 */ /* 0x000fc400000f1408 */
[----:B------:R-:W-:Y:S01]  /*16d60*/  IMAD.IADD R6, R0, 0x1, R7 ;  /* 0x0000000100067824 */ /* 0x000fe200078e0207 */
[----:B------:R-:W-:Y:S01]  /*16d70*/  STS [R0+0x2480], R150 ;  /* 0x0024809600007388 */ /* 0x000fe20000000800 */
[----:B------:R-:W-:Y:S01]  /*16d80*/  F2FP.BF16.PACK_AB R190, R191, R190 ;  /* 0x000000bebfbe723e */ /* 0x000fe200000010ff */
[----:B------:R-:W-:Y:S01]  /*16d90*/  IMAD.IADD R8, R7, 0x1, R2 ;  /* 0x0000000107087824 */ /* 0x000fe200078e0202 */
[----:B------:R-:W-:Y:S01]  /*16da0*/  F2FP.BF16.PACK_AB R180, R181, R180 ;  /* 0x000000b4b5b4723e */ /* 0x000fe200000010ff */
        /* <DEDUP_REMOVED lines=79> */
[----:B------:R-:W-:Y:S01]  /*172a0*/  STS [R4+0x4400], R29 ;  /* 0x0044001d04007388 */ /* 0x000fe20000000800 */
[----:B-1----:R-:W-:Y:S01]  /*172b0*/  IMAD.SHL.U32 R0, R13, 0x2, RZ ;  /* 0x000000020d007824 */ /* 0x002fe200078e00ff */
[----:B------:R-:W-:-:S02]  /*172c0*/  LEA R13, P0, R18, c[0x0][0x380], 0x1 ;  /* 0x0000e000120d7a11 */ /* 0x000fc400078008ff */
        /* <DEDUP_REMOVED lines=16> */
[----:B-1----:R-:W-:-:S03]  /*173d0*/  IMAD R6, R80, 0x80, R52 ;  /* 0x0000008050067824 */ /* 0x002fc600078e0234 */
[----:B------:R-:W-:Y:S04]  /*173e0*/  STS [R5+0x6080], R120 ;  /* 0x0060807805007388 */ /* 0x000fe80000000800 */
[----:B------:R-:W-:Y:S04]  /*173f0*/  STS [R5+0x6480], R122 ;  /* 0x0064807a05007388 */ /* 0x000fe80000000800 */
[----:B------:R-:W-:Y:S04]  /*17400*/  STS [R7+0x6000], R124 ;  /* 0x0060007c07007388 */ /* 0x000fe80000000800 */
[----:B------:R-:W-:Y:S04]  /*17410*/  STS [R7+0x6400], R126 ;  /* 0x0064007e07007388 */ /* 0x000fe80000000800 */
[----:B------:R-:W-:Y:S04]  /*17420*/  SHFL.IDX PT, R16, R10, RZ, 0x1c1f ;  /* 0x001c1fff0a107589 */ /* 0x000fe800000e0000 */
[----:B------:R-:W1:Y:S04]  /*17430*/  SHFL.IDX PT, R17, R9, RZ, 0x1c1f ;  /* 0x001c1fff09117589 */ /* 0x000e6800000e0000 */
[----:B------:R-:W-:Y:S06]  /*17440*/  BAR.SYNC.DEFER_BLOCKING 0x1, 0x80 ;  /* 0x0042000000007b1d */ /* 0x000fec0000010000 */
[----:B------:R-:W-:Y:S04]  /*17450*/  SHFL.IDX PT, R2, R10, 0x1, 0x1c1f ;  /* 0x003c1f000a027f89 */ /* 0x000fe800000e0000 */
[----:B------:R-:W3:Y:S04]  /*17460*/  SHFL.IDX PT, R3, R9, 0x1, 0x1c1f ;  /* 0x003c1f0009037f89 */ /* 0x000ee800000e0000 */
[----:B------:R-:W-:Y:S04]  /*17470*/  SHFL.IDX PT, R14, R10, 0x2, 0x1c1f ;  /* 0x005c1f000a0e7f89 */ /* 0x000fe800000e0000 */
[----:B------:R-:W4:Y:S04]  /*17480*/  SHFL.IDX PT, R15, R9, 0x2, 0x1c1f ;  /* 0x005c1f00090f7f89 */ /* 0x000f2800000e0000 */
[----:B------:R-:W-:Y:S04]  /*17490*/  SHFL.IDX PT, R10, R10, 0x3, 0x1c1f ;  /* 0x007c1f000a0a7f89 */ /* 0x000fe800000e0000 */
[----:B------:R-:W2:Y:S04]  /*174a0*/  SHFL.IDX PT, R11, R9, 0x3, 0x1c1f ;  /* 0x007c1f00090b7f89 */ /* 0x000ea800000e0000 */
[----:B-1----:R-:W-:Y:S04]  /*174b0*/  @!P6 ST.E [R16.64], R37 ;  /* 0x000000251000e985 */ /* 0x002fe8000c101914 */
[----:B---3--:R1:W-:Y:S04]  /*174c0*/  @!P5 ST.E [R2.64], R38 ;  /* 0x000000260200d985 */ /* 0x0083e8000c101914 */
[----:B----4-:R3:W-:Y:S04]  /*174d0*/  @!P4 ST.E [R14.64], R39 ;  /* 0x000000270e00c985 */ /* 0x0107e8000c101914 */
[----:B--2---:R3:W-:Y:S04]  /*174e0*/  @!P3 ST.E [R10.64], R40 ;  /* 0x000000280a00b985 */ /* 0x0047e8000c101914 */
[----:B------:R3:W2:Y:S04]  /*174f0*/  LDS.128 R24, [R0+0x880] ;  /* 0x0008800000187984 */ /* 0x0006a80000000c00 */
[----:B------:R3:W4:Y:S01]  /*17500*/  LDS.128 R32, [R0+0x1080] ;  /* 0x0010800000207984 */ /* 0x0007220000000c00 */
[----:B-1----:R-:W-:-:S03]  /*17510*/  IMAD.IADD R2, R19, 0x1, R53 ;  /* 0x0000000113027824 */ /* 0x002fc600078e0235 */
[----:B------:R3:W1:Y:S04]  /*17520*/  LDS.128 R40, [R0+0x1880] ;  /* 0x0018800000287984 */ /* 0x0006680000000c00 */
[----:B------:R3:W1:Y:S01]  /*17530*/  LDS.128 R48, [R0+0x2080] ;  /* 0x0020800000307984 */ /* 0x0006620000000c00 */
[----:B------:R-:W-:Y:S02]  /*17540*/  LEA.HI.X R7, R18, c[0x0][0x384], R2, 0x1, P0 ;  /* 0x0000e10012077a11 */ /* 0x000fe400000f0c02 */
[----:B------:R-:W-:Y:S01]  /*17550*/  ISETP.GE.AND P0, PT, R6, R55, PT ;  /* 0x000000370600720c */ /* 0x000fe20003f06270 */
        /* <DEDUP_REMOVED lines=13> */
[----:B--2-4-:R-:W2:Y:S01]  /*17630*/  LDS.128 R16, [R0+0x80] ;  /* 0x0000800000107984 */ /* 0x014ea20000000c00 */
[----:B------:R-:W-:-:S02]  /*17640*/  IADD3 R4, R12, 0x40, RZ ;  /* 0x000000400c047810 */ /* 0x000fc40007ffe0ff */
[----:B------:R-:W-:Y:S01]  /*17650*/  ISETP.GE.AND P1, PT, R12, c[0x0][0x3c8], PT ;  /* 0x0000f2000c007a0c */ /* 0x000fe20003f26270 */
[----:B---3--:R3:W4:Y:S01]  /*17660*/  LDS.128 R8, [R0+0x4080] ;  /* 0x0040800000087984 */ /* 0x0087220000000c00 */
[----:B------:R-:W-:-:S13]  /*17670*/  ISETP.GE.AND P0, PT, R4, c[0x0][0x3c8], PT ;  /* 0x0000f20004007a0c */ /* 0x000fda0003f06270 */
[----:B---3--:R-:W-:-:S04]  /*17680*/  @!P0 SHF.R.S32.HI R0, RZ, 0x1f, R4 ;  /* 0x0000001fff008819 */ /* 0x008fc80000011404 */
[----:B------:R-:W-:Y:S01]  /*17690*/  @!P0 LEA.HI R0, R0, R4, RZ, 0x3 ;  /* 0x0000000400008211 */ /* 0x000fe200078f18ff */
[----:B-1----:R-:W-:-:S03]  /*176a0*/  @!P1 IMAD.WIDE R4, R12, 0x2, R2 ;  /* 0x000000020c049825 */ /* 0x002fc600078e0202 */
[----:B------:R-:W-:-:S05]  /*176b0*/  @!P0 LOP3.LUT R0, R0, 0xfffffff8, RZ, 0xc0, !PT ;  /* 0xfffffff800008812 */ /* 0x000fca00078ec0ff */
[----:B------:R-:W-:Y:S01]  /*176c0*/  @!P0 IMAD.WIDE R2, R0, 0x2, R2 ;  /* 0x0000000200028825 */ /* 0x000fe200078e0202 */
[----:B--2---:R1:W-:Y:S04]  /*176d0*/  @!P1 ST.E.128 [R4.64], R16 ;  /* 0x0000001004009985 */ /* 0x0043e8000c101d14 */
[----:B----4-:R1:W-:Y:S02]  /*176e0*/  @!P0 ST.E.128 [R2.64], R8 ;  /* 0x0000000802008985 */ /* 0x0103e4000c101d14 */
.L_x_1018:
[----:B--2-4-:R-:W-:Y:S05]  /*176f0*/  BSYNC B0 ;  /* 0x0000000000007941 */ /* 0x014fea0003800000 */
.L_x_1017:
[----:B---3--:R-:W-:Y:S01]  /*17700*/  IADD3 R0, R6, 0x10, RZ ;  /* 0x0000001006007810 */ /* 0x008fe20007ffe0ff */
[----:B-1----:R1:W2:Y:S01]  /*17710*/  SHFL.IDX PT, R3, R7, 0x1, 0x181f ;  /* 0x00381f0007037f89 */ /* 0x0022a200000e0000 */
        /* <DEDUP_REMOVED lines=14> */
.L_x_1020:
[----:B------:R-:W-:Y:S05]  /*17800*/  BSYNC B0 ;  /* 0x0000000000007941 */ /* 0x000fea0003800000 */
.L_x_1019:
        /* <DEDUP_REMOVED lines=16> */
.L_x_1022:
[----:B------:R-:W-:Y:S05]  /*17910*/  BSYNC B0 ;  /* 0x0000000000007941 */ /* 0x000fea0003800000 */
.L_x_1021:
        /* <DEDUP_REMOVED lines=16> */
.L_x_1024:
[----:B------:R-:W-:Y:S05]  /*17a20*/  BSYNC B0 ;  /* 0x0000000000007941 */ /* 0x000fea0003800000 */
.L_x_1023:
        /* <DEDUP_REMOVED lines=16> */
.L_x_1026:
[----:B------:R-:W-:Y:S05]  /*17b30*/  BSYNC B0 ;  /* 0x0000000000007941 */ /* 0x000fea0003800000 */
.L_x_1025:
        /* <DEDUP_REMOVED lines=16> */
.L_x_1028:
[----:B------:R-:W-:Y:S05]  /*17c40*/  BSYNC B0 ;  /* 0x0000000000007941 */ /* 0x000fea0003800000 */
.L_x_1027:
        /* <DEDUP_REMOVED lines=16> */
.L_x_1030:
[----:B------:R-:W-:Y:S05]  /*17d50*/  BSYNC B0 ;  /* 0x0000000000007941 */ /* 0x000fea0003800000 */
.L_x_1029:
        /* <DEDUP_REMOVED lines=17> */
.L_x_1016:
[----:B------:R-:W3:Y:S01]  /*17e70*/  S2R R11, SR_TID.X ;  /* 0x00000000000b7919 */ /* 0x000ee20000002100 */
[----:B------:R-:W-:Y:S03]  /*17e80*/  BSSY B0, `(.L_x_1031) ;  /* 0x0000028000007945 */ /* 0x000fe60003800000 */
[----:B------:R-:W4:Y:S01]  /*17e90*/  S2R R9, SR_CTAID.Z ;  /* 0x0000000000097919 */ /* 0x000f220000002700 */
[----:B---3--:R-:W-:Y:S02]  /*17ea0*/  ISETP.GT.AND P0, PT, R11, 0x7f, PT ;  /* 0x0000007f0b00780c */ /* 0x008fe40003f04270 */
[----:B----4-:R-:W-:-:S11]  /*17eb0*/  SHF.R.S32.HI R10, RZ, 0x1f, R9 ;  /* 0x0000001fff0a7819 */ /* 0x010fd60000011409 */
[----:B------:R-:W-:Y:S05]  /*17ec0*/  @P0 BRA `(.L_x_1032) ;  /* 0x0000023000000947 */ /* 0x000fea0003800000 */
[----:B------:R-:W3:Y:S01]  /*17ed0*/  S2R R5, SR_CTAID.X ;  /* 0x0000000000057919 */ /* 0x000ee20000002500 */
[----:B-1----:R-:W-:-:S05]  /*17ee0*/  MOV R2, c[0x0][0x4e8] ;  /* 0x00013a0000027a02 */ /* 0x002fca0000000f00 */
[----:B------:R-:W-:Y:S01]  /*17ef0*/  IMAD R0, R2, c[0x0][0x388], RZ ;  /* 0x0000e20002007a24 */ /* 0x000fe200078e02ff */
[----:B---3--:R-:W-:-:S04]  /*17f00*/  LEA R5, R5, R11, 0x7 ;  /* 0x0000000b05057211 */ /* 0x008fc800078e38ff */
[----:B------:R-:W-:-:S13]  /*17f10*/  ISETP.GE.AND P0, PT, R5, R0, PT ;  /* 0x000000000500720c */ /* 0x000fda0003f06270 */
[----:B------:R-:W-:Y:S05]  /*17f20*/  @P0 BRA `(.L_x_1032) ;  /* 0x000001d000000947 */ /* 0x000fea0003800000 */
[----:B------:R-:W-:Y:S01]  /*17f30*/  ISETP.NE.AND P0, PT, R2, 0x1, PT ;  /* 0x000000010200780c */ /* 0x000fe20003f05270 */
[----:B------:R-:W-:Y:S01]  /*17f40*/  ULDC.64 UR4, c[0x0][0x490] ;  /* 0x0001240000047ab9 */ /* 0x000fe20000000a00 */
[----:B------:R-:W-:Y:S01]  /*17f50*/  MOV R0, R5 ;  /* 0x0000000500007202 */ /* 0x000fe20000000f00 */
[----:B------:R-:W-:Y:S01]  /*17f60*/  UIMAD UR7, UR6, UR4, URZ ;  /* 0x00000004060772a4 */ /* 0x000fe2000f8e023f */
[----:B------:R-:W-:Y:S01]  /*17f70*/  IMAD R6, R10, c[0x0][0x498], RZ ;  /* 0x000126000a067a24 */ /* 0x000fe200078e02ff */
[----:B------:R-:W-:Y:S02]  /*17f80*/  UIMAD.WIDE.U32 UR8, UR10, UR4, URZ ;  /* 0x000000040a0872a5 */ /* 0x000fe4000f8e003f */
[----:B------:R-:W-:Y:S01]  /*17f90*/  UIMAD UR4, UR10, UR5, UR7 ;  /* 0x000000050a0472a4 */ /* 0x000fe2000f8e0207 */
[----:B------:R-:W-:-:S03]  /*17fa0*/  IMAD R6, R9, c[0x0][0x49c], R6 ;  /* 0x0001270009067a24 */ /* 0x000fc600078e0206 */
[----:B------:R-:W-:Y:S01]  /*17fb0*/  UIADD3 UR4, UR9, UR4, URZ ;  /* 0x0000000409047290 */ /* 0x000fe2000fffe03f */
[----:B------:R-:W-:Y:S01]  /*17fc0*/  MOV R3, UR9 ;  /* 0x0000000900037c02 */ /* 0x000fe20008000f00 */
[----:B------:R-:W-:-:S04]  /*17fd0*/  @P0 IMAD.HI.U32 R2, R5, c[0x0][0x4ec], RZ ;  /* 0x00013b0005020a27 */ /* 0x000fc800078e00ff */
[----:B------:R-:W-:Y:S01]  /*17fe0*/  IMAD.U32 R3, RZ, RZ, UR4 ;  /* 0x00000004ff037e24 */ /* 0x000fe2000f8e00ff */
[----:B------:R-:W-:Y:S01]  /*17ff0*/  @P0 SHF.R.U32.HI R0, RZ, c[0x0][0x4f0], R2 ;  /* 0x00013c00ff000a19 */ /* 0x000fe20000011602 */
[----:B------:R-:W-:-:S03]  /*18000*/  IMAD.U32 R2, RZ, RZ, UR8 ;  /* 0x00000008ff027e24 */ /* 0x000fc6000f8e00ff */
[----:B------:R-:W-:Y:S01]  /*18010*/  IADD3 R4, -R0, RZ, RZ ;  /* 0x000000ff00047210 */ /* 0x000fe20007ffe1ff */
[----:B------:R-:W-:Y:S01]  /*18020*/  IMAD.WIDE.U32 R2, R9, c[0x0][0x498], R2 ;  /* 0x0001260009027a25 */ /* 0x000fe200078e0002 */
[----:B------:R-:W-:-:S03]  /*18030*/  SHF.R.S32.HI R7, RZ, 0x1f, R0 ;  /* 0x0000001fff077819 */ /* 0x000fc60000011400 */
[----:B------:R-:W-:Y:S01]  /*18040*/  IMAD R4, R4, c[0x0][0x4e8], R5 ;  /* 0x00013a0004047a24 */ /* 0x000fe200078e0205 */
[----:B------:R-:W-:-:S04]  /*18050*/  IADD3 R2, P0, R0, R2, RZ ;  /* 0x0000000200027210 */ /* 0x000fc80007f1e0ff */
[----:B------:R-:W-:Y:S02]  /*18060*/  SHF.R.S32.HI R5, RZ, 0x1f, R4 ;  /* 0x0000001fff057819 */ /* 0x000fe40000011404 */
[----:B------:R-:W-:-:S03]  /*18070*/  IADD3.X R3, R7, R3, R6, P0, !PT ;  /* 0x0000000307037210 */ /* 0x000fc600007fe406 */
        /* <DEDUP_REMOVED lines=8> */
.L_x_1032:
[----:B------:R-:W-:Y:S05]  /*18100*/  BSYNC B0 ;  /* 0x0000000000007941 */ /* 0x000fea0003800000 */
.L_x_1031:
[----:B------:R-:W3:Y:S01]  /*18110*/  S2R R13, SR_CTAID.X ;  /* 0x00000000000d7919 */ /* 0x000ee20000002500 */
[----:B-1----:R-:W-:Y:S01]  /*18120*/  SHF.R.S32.HI R0, RZ, 0x1f, R11 ;  /* 0x0000001fff007819 */ /* 0x002fe2000001140b */
[----:B------:R-:W-:Y:S01]  /*18130*/  IMAD.MOV.U32 R12, RZ, RZ, c[0x0][0x4e8] ;  /* 0x00013a00ff0c7624 */ /* 0x000fe200078e00ff */
[----:B------:R-:W-:Y:S01]  /*18140*/  ULDC.64 UR4, c[0x0][0x3e8] ;  /* 0x0000fa0000047ab9 */ /* 0x000fe20000000a00 */
[----:B------:R-:W-:Y:S01]  /*18150*/  IMAD R7, R10, c[0x0][0x3f0], RZ ;  /* 0x0000fc000a077a24 */ /* 0x000fe200078e02ff */
[----:B------:R-:W-:Y:S01]  /*18160*/  LEA.HI R0, R0, R11, RZ, 0x3 ;  /* 0x0000000b00007211 */ /* 0x000fe200078f18ff */
[----:B------:R-:W-:Y:S01]  /*18170*/  UIMAD UR6, UR6, UR4, URZ ;  /* 0x00000004060672a4 */ /* 0x000fe2000f8e023f */
[----:B------:R-:W-:Y:S01]  /*18180*/  ISETP.NE.AND P0, PT, R12, 0x1, PT ;  /* 0x000000010c00780c */ /* 0x000fe20003f05270 */
[----:B------:R-:W-:Y:S01]  /*18190*/  UIMAD.WIDE.U32 UR8, UR10, UR4, URZ ;  /* 0x000000040a0872a5 */ /* 0x000fe2000f8e003f */
[----:B------:R-:W-:Y:S01]  /*181a0*/  LOP3.LUT R2, R0, 0xfffffff8, RZ, 0xc0, !PT ;  /* 0xfffffff800027812 */ /* 0x000fe200078ec0ff */
[----:B------:R-:W-:Y:S01]  /*181b0*/  UIMAD UR4, UR10, UR5, UR6 ;  /* 0x000000050a0472a4 */ /* 0x000fe2000f8e0206 */
[----:B------:R-:W-:Y:S01]  /*181c0*/  SHF.R.S32.HI R8, RZ, 0x3, R0 ;  /* 0x00000003ff087819 */ /* 0x000fe20000011400 */
[----:B------:R-:W-:Y:S01]  /*181d0*/  IMAD R7, R9, c[0x0][0x3f4], R7 ;  /* 0x0000fd0009077a24 */ /* 0x000fe200078e0207 */
[----:B------:R-:W-:Y:S01]  /*181e0*/  BSSY B0, `(.L_x_1033) ;  /* 0x000002c000007945 */ /* 0x000fe20003800000 */
[----:B------:R-:W-:Y:S01]  /*181f0*/  IMAD.IADD R11, R11, 0x1, -R2 ;  /* 0x000000010b0b7824 */ /* 0x000fe200078e0a02 */
[----:B------:R-:W-:Y:S01]  /*18200*/  UIADD3 UR4, UR9, UR4, URZ ;  /* 0x0000000409047290 */ /* 0x000fe2000fffe03f */
[----:B------:R-:W-:Y:S01]  /*18210*/  IMAD.U32 R3, RZ, RZ, UR9 ;  /* 0x00000009ff037e24 */ /* 0x000fe2000f8e00ff */
[----:B------:R-:W-:Y:S01]  /*18220*/  MOV R2, UR8 ;  /* 0x0000000800027c02 */ /* 0x000fe20008000f00 */
[----:B------:R-:W-:Y:S01]  /*18230*/  IMAD R12, R12, c[0x0][0x388], RZ ;  /* 0x0000e2000c0c7a24 */ /* 0x000fe200078e02ff */
[----:B------:R-:W-:-:S02]  /*18240*/  LEA R0, R11, R8, 0x4 ;  /* 0x000000080b007211 */ /* 0x000fc400078e20ff */
[----:B------:R-:W-:-:S03]  /*18250*/  MOV R3, UR4 ;  /* 0x0000000400037c02 */ /* 0x000fc60008000f00 */
[C---:B---3--:R-:W-:Y:S01]  /*18260*/  IMAD R4, R13.reuse, 0x80, R0 ;  /* 0x000000800d047824 */ /* 0x048fe200078e0200 */
        /* <DEDUP_REMOVED lines=10> */
[----:B------:R-:W-:Y:S02]  /*18310*/  IMAD R5, R5, c[0x0][0x4e8], R4 ;  /* 0x00013a0005057a24 */ /* 0x000fe400078e0204 */
[----:B------:R-:W-:Y:S01]  /*18320*/  IMAD R0, R0, c[0x0][0x3e4], R6 ;  /* 0x0000f90000007a24 */ /* 0x000fe200078e0206 */
[----:B------:R-:W-:Y:S02]  /*18330*/  SHF.L.U32 R6, R11, 0x3, RZ ;  /* 0x000000030b067819 */ /* 0x000fe400000006ff */
[----:B------:R-:W-:Y:S02]  /*18340*/  SHF.R.S32.HI R4, RZ, 0x1f, R5 ;  /* 0x0000001fff047819 */ /* 0x000fe40000011405 */
[----:B------:R-:W-:Y:S02]  /*18350*/  IADD3 R3, R3, R0, RZ ;  /* 0x0000000003037210 */ /* 0x000fe40007ffe0ff */
[----:B------:R-:W-:Y:S01]  /*18360*/  IADD3 R7, R6, 0x40, RZ ;  /* 0x0000004006077810 */ /* 0x000fe20007ffe0ff */
[----:B------:R-:W-:-:S02]  /*18370*/  IMAD R0, R4, c[0x0][0x3d8], RZ ;  /* 0x0000f60004007a24 */ /* 0x000fc400078e02ff */
[----:B------:R-:W-:-:S04]  /*18380*/  IMAD.WIDE.U32 R2, R5, c[0x0][0x3d8], R2 ;  /* 0x0000f60005027a25 */ /* 0x000fc800078e0002 */
[----:B------:R-:W-:Y:S01]  /*18390*/  IMAD R0, R5, c[0x0][0x3dc], R0 ;  /* 0x0000f70005007a24 */ /* 0x000fe200078e0200 */
[----:B------:R-:W-:-:S03]  /*183a0*/  LEA R10, P0, R2, c[0x0][0x380], 0x1 ;  /* 0x0000e000020a7a11 */ /* 0x000fc600078008ff */
[----:B------:R-:W-:-:S05]  /*183b0*/  IMAD.IADD R0, R3, 0x1, R0 ;  /* 0x0000000103007824 */ /* 0x000fca00078e0200 */
        /* <DEDUP_REMOVED lines=14> */
.L_x_1034:
[----:B------:R-:W-:Y:S05]  /*184a0*/  BSYNC B0 ;  /* 0x0000000000007941 */ /* 0x000fea0003800000 */
.L_x_1033:
        /* <DEDUP_REMOVED lines=15> */
.L_x_1036:
[----:B------:R-:W-:Y:S05]  /*185a0*/  BSYNC B0 ;  /* 0x0000000000007941 */ /* 0x000fea0003800000 */
.L_x_1035:
        /* <DEDUP_REMOVED lines=15> */
.L_x_1038:
[----:B------:R-:W-:Y:S05]  /*186a0*/  BSYNC B0 ;  /* 0x0000000000007941 */ /* 0x000fea0003800000 */
.L_x_1037:
        /* <DEDUP_REMOVED lines=15> */
.L_x_1040:
[----:B------:R-:W-:Y:S05]  /*187a0*/  BSYNC B0 ;  /* 0x0000000000007941 */ /* 0x000fea0003800000 */
.L_x_1039:
        /* <DEDUP_REMOVED lines=15> */
.L_x_1042:
[----:B------:R-:W-:Y:S05]  /*188a0*/  BSYNC B0 ;  /* 0x0000000000007941 */ /* 0x000fea0003800000 */
.L_x_1041:
        /* <DEDUP_REMOVED lines=15> */
.L_x_1044:
[----:B------:R-:W-:Y:S05]  /*189a0*/  BSYNC B0 ;  /* 0x0000000000007941 */ /* 0x000fea0003800000 */
.L_x_1043:
        /* <DEDUP_REMOVED lines=15> */
.L_x_1046:
[----:B------:R-:W-:Y:S05]  /*18aa0*/  BSYNC B0 ;  /* 0x0000000000007941 */ /* 0x000fea0003800000 */
.L_x_1045:
        /* <DEDUP_REMOVED lines=16> */
.L_x_1047:
        /* <DEDUP_REMOVED lines=13> */
.L_x_4344:


//--------------------- .text._ZN7cutlass13device_kernelIN5flash19enable_sm80_to_sm89INS1_16FlashAttnFwdSm80INS1_25CollectiveMainloopFwdSm80ILi4ELi1ELb0EN4cute5tupleIJNS5_1CILi128EEENS7_ILi48EEES8_EEELi128ENS_10bfloat16_tEfNS_4arch4Sm80ELb0ELb1ELb1ELb1ELb1ELb0ELb1ELb0EEENS1_21CollectiveEpilogueFwdINS6_IJS8_S8_S9_EEENS6_IJNS7_ILi1EEESH_SH_EEESB_SD_Li128ELb1ELb1ELb0ELb0EEENS1_19SingleTileSchedulerILb1ELb0ELb1ELi128EEEEEEEEEvNT_6ParamsE --------------------------
	.section	.text._ZN7cutlass13device_kernelIN5flash19enable_sm80_to_sm89INS1_16FlashAttnFwdSm80INS1_25CollectiveMainloopFwdSm80ILi4ELi1ELb0EN4cute5tupleIJNS5_1CILi128EEENS7_ILi48EEES8_EEELi128ENS_10bfloat16_tEfNS_4arch4Sm80ELb0ELb1ELb1ELb1ELb1ELb0ELb1ELb0EEENS1_21CollectiveEpilogueFwdINS6_IJS8_S8_S9_EEENS6_IJNS7_ILi1EEESH_SH_EEESB_SD_Li128ELb1ELb1ELb0ELb0EEENS1_19SingleTileSchedulerILb1ELb0ELb1ELi128EEEEEEEEEvNT_6ParamsE,"ax",@progbits
	.sectioninfo	@"SHI_REGISTERS=255"
	.align	128
.text._ZN7cutlass13device_kernelIN5flash19enable_sm80_to_sm89INS1_16FlashAttnFwdSm80INS1_25CollectiveMainloopFwdSm80ILi4ELi1ELb0EN4cute5tupleIJNS5_1CILi128EEENS7_ILi48EEES8_EEELi128ENS_10bfloat16_tEfNS_4arch4Sm80ELb0ELb1ELb1ELb1ELb1ELb0ELb1ELb0EEENS1_21CollectiveEpilogueFwdINS6_IJS8_S8_S9_EEENS6_IJNS7_ILi1EEESH_SH_EEESB_SD_Li128ELb1ELb1ELb0ELb0EEENS1_19SingleTileSchedulerILb1ELb0ELb1ELi128EEEEEEEEEvNT_6ParamsE:
        .type           _ZN7cutlass13device_kernelIN5flash19enable_sm80_to_sm89INS1_16FlashAttnFwdSm80INS1_25CollectiveMainloopFwdSm80ILi4ELi1ELb0EN4cute5tupleIJNS5_1CILi128EEENS7_ILi48EEES8_EEELi128ENS_10bfloat16_tEfNS_4arch4Sm80ELb0ELb1ELb1ELb1ELb1ELb0ELb1ELb0EEENS1_21CollectiveEpilogueFwdINS6_IJS8_S8_S9_EEENS6_IJNS7_ILi1EEESH_SH_EEESB_SD_Li128ELb1ELb1ELb0ELb0EEENS1_19SingleTileSchedulerILb1ELb0ELb1ELi128EEEEEEEEEvNT_6ParamsE,@function
        .size           _ZN7cutlass13device_kernelIN5flash19enable_sm80_to_sm89INS1_16FlashAttnFwdSm80INS1_25CollectiveMainloopFwdSm80ILi4ELi1ELb0EN4cute5tupleIJNS5_1CILi128EEENS7_ILi48EEES8_EEELi128ENS_10bfloat16_tEfNS_4arch4Sm80ELb0ELb1ELb1ELb1ELb1ELb0ELb1ELb0EEENS1_21CollectiveEpilogueFwdINS6_IJS8_S8_S9_EEENS6_IJNS7_ILi1EEESH_SH_EEESB_SD_Li128ELb1ELb1ELb0ELb0EEENS1_19SingleTileSchedulerILb1ELb0ELb1ELi128EEEEEEEEEvNT_6ParamsE,(.L_x_4345 - _ZN7cutlass13device_kernelIN5flash19enable_sm80_to_sm89INS1_16FlashAttnFwdSm80INS1_25CollectiveMainloopFwdSm80ILi4ELi1ELb0EN4cute5tupleIJNS5_1CILi128EEENS7_ILi48EEES8_EEELi128ENS_10bfloat16_tEfNS_4arch4Sm80ELb0ELb1ELb1ELb1ELb1ELb0ELb1ELb0EEENS1_21CollectiveEpilogueFwdINS6_IJS8_S8_S9_EEENS6_IJNS7_ILi1EEESH_SH_EEESB_SD_Li128ELb1ELb1ELb0ELb0EEENS1_19SingleTileSchedulerILb1ELb0ELb1ELi128EEEEEEEEEvNT_6ParamsE)
        .other          _ZN7cutlass13device_kernelIN5flash19enable_sm80_to_sm89INS1_16FlashAttnFwdSm80INS1_25CollectiveMainloopFwdSm80ILi4ELi1ELb0EN4cute5tupleIJNS5_1CILi128EEENS7_ILi48EEES8_EEELi128ENS_10bfloat16_tEfNS_4arch4Sm80ELb0ELb1ELb1ELb1ELb1ELb0ELb1ELb0EEENS1_21CollectiveEpilogueFwdINS6_IJS8_S8_S9_EEENS6_IJNS7_ILi1EEESH_SH_EEESB_SD_Li128ELb1ELb1ELb0ELb0EEENS1_19SingleTileSchedulerILb1ELb0ELb1ELi128EEEEEEEEEvNT_6ParamsE,@"STO_CUDA_ENTRY STV_DEFAULT"
_ZN7cutlass13device_kernelIN5flash19enable_sm80_to_sm89INS1_16FlashAttnFwdSm80INS1_25CollectiveMainloopFwdSm80ILi4ELi1ELb0EN4cute5tupleIJNS5_1CILi128EEENS7_ILi48EEES8_EEELi128ENS_10bfloat16_tEfNS_4arch4Sm80ELb0ELb1ELb1ELb1ELb1ELb0ELb1ELb0EEENS1_21CollectiveEpilogueFwdINS6_IJS8_S8_S9_EEENS6_IJNS7_ILi1EEESH_SH_EEESB_SD_Li128ELb1ELb1ELb0ELb0EEENS1_19SingleTileSchedulerILb1ELb0ELb1ELi128EEEEEEEEEvNT_6ParamsE:
        /* <DEDUP_REMOVED lines=21> */
.L_x_1049:
        /* <DEDUP_REMOVED lines=13> */
.L_x_1051:
[----:B------:R-:W-:Y:S02]  /*0220*/  ULDC UR5, c[0x0][0x54c] ;  /* 0x0001530000057ab9 */ /* 0x000fe40000000800 */
.L_x_1050:
[----:B------:R-:W-:Y:S02]  /*0230*/  ULDC UR4, c[0x0][0x548] ;  /* 0x0001520000047ab9 */ /* 0x000fe40000000800 */
[----:B------:R-:W-:-:S02]  /*0240*/  USHF.L.U32 UR28, UR28, 0x7, URZ ;  /* 0x000000071c1c7899 */ /* 0x000fc4000800063f */
[----:B------:R-:W-:-:S04]  /*0250*/  UIMAD UR4, UR5, UR4, URZ ;  /* 0x00000004050472a4 */ /* 0x000fc8000f8e023f */
[----:B------:R-:W-:-:S04]  /*0260*/  UISETP.GE.AND UP0, UPT, UR28, UR4, UPT ;  /* 0x000000041c00728c */ /* 0x000fc8000bf06270 */
[----:B------:R-:W-:Y:S01]  /*0270*/  USEL UR13, UR13, 0xffffffff, !UP0 ;  /* 0xffffffff0d0d7887 */ /* 0x000fe2000c000000 */
[----:B------:R-:W-:Y:S05]  /*0280*/  BRA `(.L_x_1052) ;  /* 0x000001b000007947 */ /* 0x000fea0003800000 */
.L_x_1048:
        /* <DEDUP_REMOVED lines=8> */
.L_x_1053:
        /* <DEDUP_REMOVED lines=13> */
.L_x_1055:
[----:B------:R-:W-:Y:S02]  /*03e0*/  ULDC UR5, c[0x0][0x54c] ;  /* 0x0001530000057ab9 */ /* 0x000fe40000000800 */
.L_x_1054:
[----:B------:R-:W-:Y:S02]  /*03f0*/  ULDC UR4, c[0x0][0x548] ;  /* 0x0001520000047ab9 */ /* 0x000fe40000000800 */
[----:B------:R-:W-:-:S02]  /*0400*/  USHF.L.U32 UR28, UR28, 0x7, URZ ;  /* 0x000000071c1c7899 */ /* 0x000fc4000800063f */
[----:B------:R-:W-:-:S04]  /*0410*/  UIMAD UR4, UR5, UR4, URZ ;  /* 0x00000004050472a4 */ /* 0x000fc8000f8e023f */
[----:B------:R-:W-:-:S04]  /*0420*/  UISETP.GE.AND UP0, UPT, UR28, UR4, UPT ;  /* 0x000000041c00728c */ /* 0x000fc8000bf06270 */
[----:B------:R-:W-:-:S06]  /*0430*/  USEL UR13, UR13, 0xffffffff, !UP0 ;  /* 0xffffffff0d0d7887 */ /* 0x000fcc000c000000 */
.L_x_1052:
[----:B------:R-:W-:-:S13]  /*0440*/  ISETP.LE.AND P0, PT, RZ, UR13, PT ;  /* 0x0000000dff007c0c */ /* 0x000fda000bf03270 */
[----:B------:R-:W-:Y:S05]  /*0450*/  @!P0 EXIT ;  /* 0x000000000000894d */ /* 0x000fea0003800000 */
[----:B------:R-:W-:Y:S02]  /*0460*/  ULDC.64 UR8, c[0x0][0x370] ;  /* 0x0000dc0000087ab9 */ /* 0x000fe40000000a00 */
[----:B------:R-:W-:Y:S02]  /*0470*/  UISETP.NE.U32.AND UP2, UPT, URZ, UR8, UPT ;  /* 0x000000083f00728c */ /* 0x000fe4000bf45070 */
[----:B------:R-:W-:Y:S02]  /*0480*/  ULDC.64 UR4, c[0x0][0x360] ;  /* 0x0000d80000047ab9 */ /* 0x000fe40000000a00 */
[----:B------:R-:W-:Y:S02]  /*0490*/  UISETP.NE.U32.AND UP0, UPT, URZ, UR4, UPT ;  /* 0x000000043f00728c */ /* 0x000fe4000bf05070 */
[----:B------:R-:W-:Y:S02]  /*04a0*/  ULDC.64 UR6, c[0x0][0x348] ;  /* 0x0000d20000067ab9 */ /* 0x000fe40000000a00 */
[----:B------:R-:W-:-:S02]  /*04b0*/  UISETP.NE.AND.EX UP2, UPT, URZ, UR9, UPT, UP2 ;  /* 0x000000093f00728c */ /* 0x000fc4000bf45320 */
[----:B------:R-:W-:Y:S02]  /*04c0*/  UISETP.NE.U32.AND UP1, UPT, URZ, UR6, UPT ;  /* 0x000000063f00728c */ /* 0x000fe4000bf25070 */
[----:B------:R-:W-:Y:S02]  /*04d0*/  UISETP.NE.AND.EX UP0, UPT, URZ, UR5, UPT, UP0 ;  /* 0x000000053f00728c */ /* 0x000fe4000bf05300 */
[----:B------:R-:W-:Y:S01]  /*04e0*/  UISETP.NE.AND.EX UP1, UPT, URZ, UR7, UPT, UP1 ;  /* 0x000000073f00728c */ /* 0x000fe2000bf25310 */
[----:B------:R-:W-:Y:S01]  /*04f0*/  PLOP3.LUT P2, PT, PT, PT, UP2, 0x80, 0x0 ;  /* 0x000000000000781c */ /* 0x000fe20003f4f028 */
[----:B------:R-:W-:Y:S02]  /*0500*/  ULDC.64 UR8, c[0x0][0x370] ;  /* 0x0000dc0000087ab9 */ /* 0x000fe40000000a00 */
        /* <DEDUP_REMOVED lines=13> */
[----:B------:R1:W2:Y:S04]  /*05e0*/  @P2 LDG.E R3, [R2.64] ;  /* 0x0000001602032981 */ /* 0x0002a8000c1e1900 */
[----:B------:R-:W3:Y:S04]  /*05f0*/  @P0 LDG.E R0, [R4.64] ;  /* 0x0000001604000981 */ /* 0x000ee8000c1e1900 */
[----:B-1----:R-:W4:Y:S01]  /*0600*/  @P1 LDG.E R2, [R6.64] ;  /* 0x0000001606021981 */ /* 0x002f22000c1e1900 */
        /* <DEDUP_REMOVED lines=11> */
[----:B-1--4-:R-:W-:Y:S05]  /*06c0*/  @P0 BRA `(.L_x_1056) ;  /* 0x0000006000000947 */ /* 0x012fea0003800000 */
[----:B--2---:R-:W-:Y:S05]  /*06d0*/  @!P1 BRA `(.L_x_1056) ;  /* 0x0000005000009947 */ /* 0x004fea0003800000 */
[----:B------:R-:W2:Y:S04]  /*06e0*/  LDG.E R2, [R6.64] ;  /* 0x0000001606027981 */ /* 0x000ea8000c1e1900 */
[----:B------:R-:W4:Y:S01]  /*06f0*/  LDG.E R0, [R6.64+0x4] ;  /* 0x0000041606007981 */ /* 0x000f22000c1e1900 */
[----:B--23--:R-:W1:Y:S08]  /*0700*/  R2UR UR12, R2 ;  /* 0x00000000020c73c2 */ /* 0x00ce7000000e0000 */
[----:B----4-:R-:W1:Y:S02]  /*0710*/  R2UR UR4, R0 ;  /* 0x00000000000473c2 */ /* 0x010e6400000e0000 */
[----:B-1----:R-:W-:-:S06]  /*0720*/  UIADD3 UR12, -UR12, UR4, URZ ;  /* 0x000000040c0c7290 */ /* 0x002fcc000fffe13f */
.L_x_1056:
[----:B--2---:R-:W-:-:S04]  /*0730*/  ISETP.NE.U32.AND P0, PT, RZ, c[0x0][0x368], PT ;  /* 0x0000da00ff007a0c */ /* 0x004fc80003f05070 */
        /* <DEDUP_REMOVED lines=9> */
.L_x_1057:
        /* <DEDUP_REMOVED lines=8> */
[----:B------:R-:W4:Y:S01]  /*0850*/  LDG.E R0, [R2.64+0x4] ;  /* 0x0000041602007981 */ /* 0x000f22000c1e1900 */
[----:B--2---:R-:W1:Y:S08]  /*0860*/  R2UR UR4, R4 ;  /* 0x00000000040473c2 */ /* 0x004e7000000e0000 */
[----:B----4-:R-:W1:Y:S02]  /*0870*/  R2UR UR8, R0 ;  /* 0x00000000000873c2 */ /* 0x010e6400000e0000 */
[----:B-1----:R-:W-:-:S06]  /*0880*/  UIADD3 UR8, -UR4, UR8, URZ ;  /* 0x0000000804087290 */ /* 0x002fcc000fffe13f */
.L_x_1058:
[----:B------:R-:W-:Y:S02]  /*0890*/  ULDC UR4, c[0x0][0x2c4] ;  /* 0x0000b10000047ab9 */ /* 0x000fe40000000800 */
[----:B------:R-:W-:-:S02]  /*08a0*/  UISETP.NE.AND UP0, UPT, UR4, 0x1, UPT ;  /* 0x000000010400788c */ /* 0x000fc4000bf05270 */
[----:B------:R-:W-:Y:S02]  /*08b0*/  ULDC.64 UR6, c[0x0][0x2c8] ;  /* 0x0000b20000067ab9 */ /* 0x000fe40000000a00 */
[----:B------:R-:W-:Y:S02]  /*08c0*/  UIADD3 UR14, UR28, 0x7f, URZ ;  /* 0x0000007f1c0e7890 */ /* 0x000fe4000fffe03f */
[----:B------:R-:W-:Y:S02]  /*08d0*/  ULDC.64 UR4, c[0x0][0x328] ;  /* 0x0000ca0000047ab9 */ /* 0x000fe40000000a00 */
[----:B------:R-:W-:Y:S02]  /*08e0*/  UP2UR UR15, UPR, URZ, 0x1 ;  /* 0x000000013f0f7883 */ /* 0x000fe40008000000 */
[----:B------:R-:W-:Y:S02]  /*08f0*/  UIADD3 UR8, -UR11, UR8, URZ ;  /* 0x000000080b087290 */ /* 0x000fe4000fffe13f */
[----:B------:R-:W-:-:S04]  /*0900*/  @UP0 UIADD3 UR18, UR28, 0x7f, URZ ;  /* 0x0000007f1c120890 */ /* 0x000fc8000fffe03f */
[----:B------:R-:W-:Y:S02]  /*0910*/  UIMAD.WIDE.U32 UR18, UR18, UR6, URZ ;  /* 0x00000006121272a5 */ /* 0x000fe4000f8e003f */
[----:B---3--:R-:W-:Y:S02]  /*0920*/  UIADD3 UR6, UR8, 0x1, -UR12 ;  /* 0x0000000108067890 */ /* 0x008fe4000fffe80c */
[----:B------:R-:W-:Y:S02]  /*0930*/  @UP0 USHF.R.U32.HI UR14, URZ, UR7, UR19 ;  /* 0x000000073f0e0299 */ /* 0x000fe40008011613 */
[----:B------:R-:W-:Y:S02]  /*0940*/  UISETP.GE.AND UP0, UPT, UR5, 0x1, UPT ;  /* 0x000000010500788c */ /* 0x000fe4000bf06270 */
[----:B------:R-:W-:Y:S02]  /*0950*/  UIADD3 UR6, UR6, UR14, URZ ;  /* 0x0000000e06067290 */ /* 0x000fe4000fffe03f */
[----:B------:R-:W-:-:S02]  /*0960*/  UP2UR UR14, UPR, URZ, 0x1 ;  /* 0x000000013f0e7883 */ /* 0x000fc40008000000 */
[----:B------:R-:W-:Y:S01]  /*0970*/  PLOP3.LUT P0, PT, PT, PT, UP0, 0x40, 0x0 ;  /* 0x000000000000781c */ /* 0x000fe20003f0e808 */
[----:B------:R-:W-:-:S12]  /*0980*/  UIADD3 UR4, UR6, UR4, URZ ;  /* 0x0000000406047290 */ /* 0x000fd8000fffe03f */
[----:B------:R-:W-:Y:S05]  /*0990*/  @P0 BRA `(.L_x_1059) ;  /* 0x0000012000000947 */ /* 0x000fea0003800000 */
[----:B------:R-:W-:Y:S01]  /*09a0*/  ISETP.LT.AND P0, PT, RZ, UR6, PT ;  /* 0x00000006ff007c0c */ /* 0x000fe2000bf01270 */
[----:B------:R-:W-:-:S12]  /*09b0*/  UIADD3 UR17, UR6, -0x1, URZ ;  /* 0xffffffff06117890 */ /* 0x000fd8000fffe03f */
[----:B------:R-:W-:Y:S05]  /*09c0*/  @P0 BRA `(.L_x_1060) ;  /* 0x0000007000000947 */ /* 0x000fea0003800000 */
[----:B------:R-:W-:Y:S02]  /*09d0*/  UISETP.NE.AND UP0, UPT, UR5, 0x1, UPT ;  /* 0x000000010500788c */ /* 0x000fe4000bf05270 */
[----:B------:R-:W-:-:S03]  /*09e0*/  UIADD3 UR17, -UR6, URZ, URZ ;  /* 0x0000003f06117290 */ /* 0x000fc6000fffe13f */
[----:B------:R-:W-:Y:S02]  /*09f0*/  ULDC.64 UR6, c[0x0][0x330] ;  /* 0x0000cc0000067ab9 */ /* 0x000fe40000000a00 */
[----:B------:R-:W-:-:S04]  /*0a00*/  UIMAD.WIDE.U32 UR18, UR17, UR6, URZ ;  /* 0x00000006111272a5 */ /* 0x000fc8000f8e003f */
[----:B------:R-:W-:-:S04]  /*0a10*/  @UP0 USHF.R.U32.HI UR17, URZ, UR7, UR19 ;  /* 0x000000073f110299 */ /* 0x000fc80008011613 */
[----:B------:R-:W-:Y:S01]  /*0a20*/  ULOP3.LUT UR17, URZ, UR17, URZ, 0x33, !UPT ;  /* 0x000000113f117292 */ /* 0x000fe2000f8e333f */
[----:B------:R-:W-:Y:S05]  /*0a30*/  BRA `(.L_x_1061) ;  /* 0x0000004000007947 */ /* 0x000fea0003800000 */
.L_x_1060:
[----:B------:R-:W-:Y:S02]  /*0a40*/  UISETP.NE.AND UP0, UPT, UR5, 0x1, UPT ;  /* 0x000000010500788c */ /* 0x000fe4000bf05270 */
[----:B------:R-:W-:Y:S02]  /*0a50*/  ULDC.64 UR6, c[0x0][0x330] ;  /* 0x0000cc0000067ab9 */ /* 0x000fe40000000a00 */
[----:B------:R-:W-:-:S07]  /*0a60*/  UIMAD.WIDE.U32 UR18, UR17, UR6, URZ ;  /* 0x00000006111272a5 */ /* 0x000fce000f8e003f */
[----:B------:R-:W-:Y:S02]  /*0a70*/  @UP0 USHF.R.U32.HI UR17, URZ, UR7, UR19 ;  /* 0x000000073f110299 */ /* 0x000fe40008011613 */
.L_x_1061:
[----:B------:R-:W-:Y:S02]  /*0a80*/  ULDC UR6, c[0x0][0x32c] ;  /* 0x0000cb0000067ab9 */ /* 0x000fe40000000800 */
[----:B------:R-:W-:-:S04]  /*0a90*/  UIMAD UR6, UR17, UR5, UR6 ;  /* 0x00000005110672a4 */ /* 0x000fc8000f8e0206 */
[----:B------:R-:W-:-:S04]  /*0aa0*/  UISETP.LT.AND UP0, UPT, UR4, UR6, UPT ;  /* 0x000000060400728c */ /* 0x000fc8000bf01270 */
[----:B------:R-:W-:Y:S02]  /*0ab0*/  USEL UR4, UR4, UR6, UP0 ;  /* 0x0000000604047287 */ /* 0x000fe40008000000 */
.L_x_1059:
[----:B------:R-:W-:Y:S02]  /*0ac0*/  UISETP.NE.AND UP0, UPT, UR15, URZ, UPT ;  /* 0x0000003f0f00728c */ /* 0x000fe4000bf05270 */
[----:B------:R-:W-:Y:S02]  /*0ad0*/  ULDC.64 UR6, c[0x0][0x2c8] ;  /* 0x0000b20000067ab9 */ /* 0x000fe40000000a00 */
[----:B------:R-:W-:Y:S02]  /*0ae0*/  UIADD3 UR24, UR4, 0x2f, URZ ;  /* 0x0000002f04187890 */ /* 0x000fe4000fffe03f */
[----:B------:R-:W-:Y:S02]  /*0af0*/  UIMAD.WIDE.U32 UR26, UR28, UR6, URZ ;  /* 0x000000061c1a72a5 */ /* 0x000fe4000f8e003f */
[----:B------:R-:W-:Y:S02]  /*0b00*/  UIMAD.WIDE UR24, UR24, 0x2aaaaaab, URZ ;  /* 0x2aaaaaab181878a5 */ /* 0x000fe4000f8e023f */
[----:B------:R-:W-:-:S02]  /*0b10*/  UIADD3 UR18, UR8, 0x2f, URZ ;  /* 0x0000002f08127890 */ /* 0x000fc4000fffe03f */
[----:B------:R-:W-:Y:S02]  /*0b20*/  UISETP.GE.AND UP2, UPT, UR5, 0x1, UPT ;  /* 0x000000010500788c */ /* 0x000fe4000bf46270 */
[----:B------:R-:W-:Y:S02]  /*0b30*/  @UP0 UMOV UR17, UR27 ;  /* 0x0000001b00110c82 */ /* 0x000fe40008000000 */
[----:B------:R-:W-:Y:S02]  /*0b40*/  UMOV UR4, UR28 ;  /* 0x0000001c00047c82 */ /* 0x000fe40008000000 */
[----:B------:R-:W-:Y:S01]  /*0b50*/  UIMAD.WIDE UR18, UR18, 0x2aaaaaab, URZ ;  /* 0x2aaaaaab121278a5 */ /* 0x000fe2000f8e023f */
[----:B------:R-:W-:Y:S01]  /*0b60*/  PLOP3.LUT P0, PT, PT, PT, UP2, 0x40, 0x0 ;  /* 0x000000000000781c */ /* 0x000fe20003f0e828 */
[----:B------:R-:W-:Y:S02]  /*0b70*/  @UP0 USHF.R.U32.HI UR4, URZ, UR7, UR17 ;  /* 0x000000073f040299 */ /* 0x000fe40008011611 */
[----:B------:R-:W-:-:S02]  /*0b80*/  USHF.R.U32.HI UR7, URZ, 0x1f, UR19 ;  /* 0x0000001f3f077899 */ /* 0x000fc40008011613 */
[----:B------:R-:W-:Y:S02]  /*0b90*/  UMOV UR17, UR25 ;  /* 0x0000001900117c82 */ /* 0x000fe40008000000 */
[----:B------:R-:W-:Y:S02]  /*0ba0*/  USHF.R.U32.HI UR26, URZ, 0x1f, UR17 ;  /* 0x0000001f3f1a7899 */ /* 0x000fe40008011611 */
[----:B------:R-:W-:Y:S02]  /*0bb0*/  UIADD3 UR27, UR8, -UR12, URZ ;  /* 0x8000000c081b7290 */ /* 0x000fe4000fffe03f */
[----:B------:R-:W-:Y:S02]  /*0bc0*/  ULEA.HI.SX32 UR7, UR19, UR7, 0x1d ;  /* 0x0000000713077291 */ /* 0x000fe4000f8fea3f */
[----:B------:R-:W-:Y:S02]  /*0bd0*/  ULEA.HI.SX32 UR26, UR17, UR26, 0x1d ;  /* 0x0000001a111a7291 */ /* 0x000fe4000f8fea3f */
[----:B------:R-:W-:-:S02]  /*0be0*/  UIADD3 UR4, UR27, UR4, URZ ;  /* 0x000000041b047290 */ /* 0x000fc4000fffe03f */
        /* <DEDUP_REMOVED lines=17> */
.L_x_1063:
[----:B------:R-:W-:-:S03]  /*0d00*/  UISETP.NE.AND UP0, UPT, UR5, 0x1, UPT ;  /* 0x000000010500788c */ /* 0x000fc6000bf05270 */
[----:B------:R-:W-:Y:S02]  /*0d10*/  ULDC.64 UR4, c[0x0][0x330] ;  /* 0x0000cc0000047ab9 */ /* 0x000fe40000000a00 */
[----:B------:R-:W-:-:S07]  /*0d20*/  UIMAD.WIDE.U32 UR18, UR7, UR4, URZ ;  /* 0x00000004071272a5 */ /* 0x000fce000f8e003f */
[----:B------:R-:W-:Y:S02]  /*0d30*/  @UP0 UMOV UR17, UR19 ;  /* 0x0000001300110c82 */ /* 0x000fe40008000000 */
[----:B------:R-:W-:Y:S02]  /*0d40*/  @UP0 USHF.R.U32.HI UR7, URZ, UR5, UR17 ;  /* 0x000000053f070299 */ /* 0x000fe40008011611 */
.L_x_1064:
[----:B------:R-:W-:Y:S02]  /*0d50*/  ULDC UR4, c[0x0][0x32c] ;  /* 0x0000cb0000047ab9 */ /* 0x000fe40000000800 */
[----:B------:R-:W-:-:S04]  /*0d60*/  UIMAD UR4, UR7, UR4, URZ ;  /* 0x00000004070472a4 */ /* 0x000fc8000f8e023f */
[----:B------:R-:W-:-:S04]  /*0d70*/  UISETP.LT.AND UP0, UPT, UR6, UR4, UPT ;  /* 0x000000040600728c */ /* 0x000fc8000bf01270 */
[----:B------:R-:W-:-:S04]  /*0d80*/  USEL UR6, UR6, UR4, !UP0 ;  /* 0x0000000406067287 */ /* 0x000fc8000c000000 */
.L_x_1062:
[----:B------:R-:W-:Y:S01]  /*0d90*/  UIMAD.WIDE UR4, UR6, 0x2aaaaaab, URZ ;  /* 0x2aaaaaab060478a5 */ /* 0x000fe2000f8e023f */
[----:B------:R-:W-:Y:S01]  /*0da0*/  PLOP3.LUT P4, PT, PT, PT, PT, 0x80, 0x0 ;  /* 0x000000000000781c */ /* 0x000fe20003f8f070 */
[----:B------:R-:W-:Y:S01]  /*0db0*/  CS2R R14, SRZ ;  /* 0x00000000000e7805 */ /* 0x000fe2000001ff00 */
[----:B------:R-:W-:Y:S01]  /*0dc0*/  IMAD.MOV.U32 R126, RZ, RZ, RZ ;  /* 0x000000ffff7e7224 */ /* 0x000fe200078e00ff */
[----:B------:R-:W-:Y:S01]  /*0dd0*/  USHF.R.U32.HI UR4, URZ, 0x1f, UR5 ;  /* 0x0000001f3f047899 */ /* 0x000fe20008011605 */
[----:B------:R-:W-:Y:S01]  /*0de0*/  CS2R R124, SRZ ;  /* 0x00000000007c7805 */ /* 0x000fe2000001ff00 */
[----:B------:R-:W-:Y:S01]  /*0df0*/  CS2R R130, SRZ ;  /* 0x0000000000827805 */ /* 0x000fe2000001ff00 */
[----:B------:R-:W-:Y:S01]  /*0e00*/  CS2R R128, SRZ ;  /* 0x0000000000807805 */ /* 0x000fe2000001ff00 */
[----:B------:R-:W-:Y:S01]  /*0e10*/  ULEA.HI.SX32 UR4, UR5, UR4, 0x1d ;  /* 0x0000000405047291 */ /* 0x000fe2000f8fea3f */
[----:B------:R-:W-:Y:S01]  /*0e20*/  CS2R R16, SRZ ;  /* 0x0000000000107805 */ /* 0x000fe2000001ff00 */
[----:B------:R-:W-:Y:S01]  /*0e30*/  IMAD.MOV.U32 R122, RZ, RZ, RZ ;  /* 0x000000ffff7a7224 */ /* 0x000fe200078e00ff */
[----:B------:R-:W-:Y:S01]  /*0e40*/  CS2R R120, SRZ ;  /* 0x0000000000787805 */ /* 0x000fe2000001ff00 */
[----:B------:R-:W-:Y:S01]  /*0e50*/  UISETP.LT.AND UP0, UPT, URZ, UR4, UPT ;  /* 0x000000043f00728c */ /* 0x000fe2000bf01270 */
[----:B------:R-:W-:Y:S01]  /*0e60*/  CS2R R118, SRZ ;  /* 0x0000000000767805 */ /* 0x000fe2000001ff00 */
[----:B------:R-:W-:Y:S01]  /*0e70*/  CS2R R116, SRZ ;  /* 0x0000000000747805 */ /* 0x000fe2000001ff00 */
[----:B------:R-:W-:Y:S01]  /*0e80*/  MOV R110, RZ ;  /* 0x000000ff006e7202 */ /* 0x000fe20000000f00 */
[----:B------:R-:W-:Y:S01]  /*0e90*/  USEL UR7, URZ, UR4, !UP0 ;  /* 0x000000043f077287 */ /* 0x000fe2000c000000 */
[----:B------:R-:W-:Y:S01]  /*0ea0*/  CS2R R18, SRZ ;  /* 0x0000000000127805 */ /* 0x000fe2000001ff00 */
[----:B------:R-:W-:Y:S01]  /*0eb0*/  IMAD.MOV.U32 R108, RZ, RZ, RZ ;  /* 0x000000ffff6c7224 */ /* 0x000fe200078e00ff */
[----:B------:R-:W-:Y:S01]  /*0ec0*/  CS2R R114, SRZ ;  /* 0x0000000000727805 */ /* 0x000fe2000001ff00 */
[----:B------:R-:W-:Y:S01]  /*0ed0*/  UISETP.GT.AND UP0, UPT, UR26, UR7, UPT ;  /* 0x000000071a00728c */ /* 0x000fe2000bf04270 */
[----:B------:R-:W-:Y:S01]  /*0ee0*/  CS2R R112, SRZ ;  /* 0x0000000000707805 */ /* 0x000fe2000001ff00 */
[----:B------:R-:W-:Y:S01]  /*0ef0*/  CS2R R20, SRZ ;  /* 0x0000000000147805 */ /* 0x000fe2000001ff00 */
[----:B------:R-:W-:Y:S01]  /*0f00*/  MOV R106, RZ ;  /* 0x000000ff006a7202 */ /* 0x000fe20000000f00 */
[----:B------:R-:W-:Y:S01]  /*0f10*/  CS2R R22, SRZ ;  /* 0x0000000000167805 */ /* 0x000fe2000001ff00 */
[----:B------:R-:W-:Y:S01]  /*0f20*/  IMAD.MOV.U32 R104, RZ, RZ, RZ ;  /* 0x000000ffff687224 */ /* 0x000fe200078e00ff */
[----:B------:R-:W-:Y:S01]  /*0f30*/  PLOP3.LUT P0, PT, PT, PT, UP0, 0x80, 0x0 ;  /* 0x000000000000781c */ /* 0x000fe20003f0f008 */
[----:B------:R-:W-:Y:S01]  /*0f40*/  CS2R R100, SRZ ;  /* 0x0000000000647805 */ /* 0x000fe2000001ff00 */
[----:B------:R-:W-:Y:S01]  /*0f50*/  MOV R102, RZ ;  /* 0x000000ff00667202 */ /* 0x000fe20000000f00 */
[----:B------:R-:W-:Y:S01]  /*0f60*/  CS2R R24, SRZ ;  /* 0x0000000000187805 */ /* 0x000fe2000001ff00 */
        /* <DEDUP_REMOVED lines=63> */
[----:B------:R-:W-:Y:S02]  /*1360*/  UISETP.NE.AND UP2, UPT, UR15, URZ, UPT ;  /* 0x0000003f0f00728c */ /* 0x000fe4000bf45270 */
[----:B------:R-:W-:-:S03]  /*1370*/  UISETP.NE.AND.EX UP0, UPT, URZ, UR5, UPT, UP0 ;  /* 0x000000053f00728c */ /* 0x000fc6000bf05300 */
[----:B------:R-:W-:-:S03]  /*1380*/  ULDC.64 UR4, c[0x0][0x340] ;  /* 0x0000d00000047ab9 */ /* 0x000fc60000000a00 */
[----:B------:R-:W-:-:S05]  /*1390*/  PLOP3.LUT P2, PT, PT, PT, UP0, 0x80, 0x0 ;  /* 0x000000000000781c */ /* 0x000fca0003f4f008 */
[----:B------:R-:W-:-:S06]  /*13a0*/  @UP0 UIMAD.WIDE UR4, UR13, UR16, UR4 ;  /* 0x000000100d0402a5 */ /* 0x000fcc000f8e0204 */
[----:B------:R-:W-:Y:S02]  /*13b0*/  IMAD.U32 R2, RZ, RZ, UR4 ;  /* 0x00000004ff027e24 */ /* 0x000fe4000f8e00ff */
[----:B------:R-:W-:Y:S01]  /*13c0*/  IMAD.U32 R3, RZ, RZ, UR5 ;  /* 0x00000005ff037e24 */ /* 0x000fe2000f8e00ff */
[----:B------:R-:W-:Y:S01]  /*13d0*/  SHF.R.S32.HI R124, RZ, 0x1f, R127 ;  /* 0x0000001fff7c7819 */ /* 0x000fe2000001147f */
[----:B------:R-:W-:Y:S02]  /*13e0*/  USHF.R.S32.HI UR6, URZ, 0x1f, UR9 ;  /* 0x0000001f3f067899 */ /* 0x000fe40008011409 */
[----:B------:R-:W-:Y:S01]  /*13f0*/  ULDC.64 UR4, c[0x0][0x178] ;  /* 0x00005e0000047ab9 */ /* 0x000fe20000000a00 */
[----:B------:R1:W2:Y:S01]  /*1400*/  @P2 LDG.E R7, [R2.64] ;  /* 0x0000001602072981 */ /* 0x0002a2000c1e1900 */
[----:B------:R-:W-:Y:S01]  /*1410*/  UIMAD UR6, UR6, UR4, URZ ;  /* 0x00000004060672a4 */ /* 0x000fe2000f8e023f */
[----:B------:R-:W-:Y:S01]  /*1420*/  PLOP3.LUT P1, PT, PT, PT, UP2, 0x80, 0x0 ;  /* 0x000000000000781c */ /* 0x000fe20003f2f028 */
[----:B------:R-:W-:Y:S01]  /*1430*/  UIMAD.WIDE.U32 UR16, UR9, UR4, URZ ;  /* 0x00000004091072a5 */ /* 0x000fe2000f8e003f */
[----:B------:R-:W-:Y:S01]  /*1440*/  PLOP3.LUT P0, PT, PT, PT, UP2, 0x80, 0x0 ;  /* 0x000000000000781c */ /* 0x000fe20003f0f028 */
[----:B------:R-:W-:Y:S01]  /*1450*/  UIMAD UR6, UR9, UR5, UR6 ;  /* 0x00000005090672a4 */ /* 0x000fe2000f8e0206 */
[----:B------:R-:W-:Y:S01]  /*1460*/  LEA.HI R13, R124, R127, RZ, 0x4 ;  /* 0x0000007f7c0d7211 */ /* 0x000fe200078f20ff */
[----:B------:R-:W-:Y:S01]  /*1470*/  USHF.R.S32.HI UR9, URZ, 0x1f, UR13 ;  /* 0x0000001f3f097899 */ /* 0x000fe2000801140d */
[----:B------:R-:W-:Y:S01]  /*1480*/  BSSY B0, `(.L_x_1066) ;  /* 0x0000053000007945 */ /* 0x000fe20003800000 */
[----:B------:R-:W-:-:S02]  /*1490*/  ULDC.64 UR4, c[0x0][0x1b8] ;  /* 0x00006e0000047ab9 */ /* 0x000fc40000000a00 */
[----:B------:R-:W-:Y:S02]  /*14a0*/  UIADD3 UR17, UR17, UR6, URZ ;  /* 0x0000000611117290 */ /* 0x000fe4000fffe03f */
[----:B------:R-:W-:Y:S02]  /*14b0*/  UIMAD UR6, UR20, UR4, URZ ;  /* 0x00000004140672a4 */ /* 0x000fe4000f8e023f */
[----:B------:R-:W-:Y:S02]  /*14c0*/  USEL UR9, UR9, URZ, !UP1 ;  /* 0x0000003f09097287 */ /* 0x000fe4000c800000 */
[----:B------:R-:W-:Y:S02]  /*14d0*/  UIMAD UR6, UR10, UR5, UR6 ;  /* 0x000000050a0672a4 */ /* 0x000fe4000f8e0206 */
[----:B------:R-:W-:Y:S02]  /*14e0*/  UIMAD.WIDE.U32 UR18, UR10, UR4, UR16 ;  /* 0x000000040a1272a5 */ /* 0x000fe4000f8e0010 */
[----:B------:R-:W-:-:S02]  /*14f0*/  USEL UR16, UR13, URZ, !UP1 ;  /* 0x0000003f0d107287 */ /* 0x000fc4000c800000 */
[----:B------:R-:W-:Y:S01]  /*1500*/  ULDC.64 UR4, c[0x0][0x1c0] ;  /* 0x0000700000047ab9 */ /* 0x000fe20000000a00 */
[----:B-1----:R-:W-:Y:S01]  /*1510*/  LEA.HI R2, R124, R127, RZ, 0x3 ;  /* 0x0000007f7c027211 */ /* 0x002fe200078f18ff */
[----:B------:R-:W-:Y:S02]  /*1520*/  UIMAD UR9, UR9, UR4, URZ ;  /* 0x00000004090972a4 */ /* 0x000fe4000f8e023f */
[----:B------:R-:W-:Y:S01]  /*1530*/  UIADD3 UR19, UR19, UR6, URZ ;  /* 0x0000000613137290 */ /* 0x000fe2000fffe03f */
[----:B------:R-:W-:Y:S01]  /*1540*/  LOP3.LUT R0, R2, 0xfffffff8, RZ, 0xc0, !PT ;  /* 0xfffffff802007812 */ /* 0x000fe200078ec0ff */
[----:B------:R-:W-:Y:S01]  /*1550*/  UIMAD UR5, UR16, UR5, UR9 ;  /* 0x00000005100572a4 */ /* 0x000fe2000f8e0209 */
[----:B------:R-:W-:Y:S01]  /*1560*/  SHF.R.S32.HI R15, RZ, 0x3, R2 ;  /* 0x00000003ff0f7819 */ /* 0x000fe20000011402 */
[----:B------:R-:W-:Y:S02]  /*1570*/  UIMAD.WIDE.U32 UR16, UR16, UR4, UR18 ;  /* 0x00000004101072a5 */ /* 0x000fe4000f8e0012 */
[----:B------:R-:W-:Y:S01]  /*1580*/  IMAD.IADD R36, R127, 0x1, -R0 ;  /* 0x000000017f247824 */ /* 0x000fe200078e0a00 */
[----:B------:R-:W-:Y:S01]  /*1590*/  ULDC UR6, c[0x0][0x2c4] ;  /* 0x0000b10000067ab9 */ /* 0x000fe20000000800 */
[----:B------:R-:W-:Y:S01]  /*15a0*/  IADD3 R9, R15, UR28, RZ ;  /* 0x0000001c0f097c10 */ /* 0x000fe2000fffe0ff */
[----:B------:R-:W-:Y:S01]  /*15b0*/  UIADD3 UR5, UR17, UR5, URZ ;  /* 0x0000000511057290 */ /* 0x000fe2000fffe03f */
[----:B------:R-:W-:Y:S01]  /*15c0*/  IMAD R131, R36, 0x10, R15 ;  /* 0x0000001024837824 */ /* 0x000fe200078e020f */
[----:B------:R-:W-:Y:S01]  /*15d0*/  UIMAD UR6, UR12, UR6, URZ ;  /* 0x000000060c0672a4 */ /* 0x000fe2000f8e023f */
[----:B------:R-:W-:-:S02]  /*15e0*/  IMAD.U32 R3, RZ, RZ, UR17 ;  /* 0x00000011ff037e24 */ /* 0x000fc4000f8e00ff */
[----:B------:R-:W-:Y:S01]  /*15f0*/  IMAD.SHL.U32 R129, R36, 0x8, RZ ;  /* 0x0000000824817824 */ /* 0x000fe200078e00ff */
[----:B------:R-:W-:Y:S01]  /*1600*/  IADD3 R4, R131, UR28, RZ ;  /* 0x0000001c83047c10 */ /* 0x000fe2000fffe0ff */
[----:B------:R-:W-:Y:S01]  /*1610*/  IMAD.U32 R3, RZ, RZ, UR5 ;  /* 0x00000005ff037e24 */ /* 0x000fe2000f8e00ff */
[----:B------:R1:W-:Y:S01]  /*1620*/  STL [R1+0x1c], R131 ;  /* 0x00001c8301007387 */ /* 0x0003e20000100800 */
[----:B------:R-:W-:Y:S02]  /*1630*/  ISETP.GE.AND P4, PT, R9, UR6, PT ;  /* 0x0000000609007c0c */ /* 0x000fe4000bf86270 */
[----:B------:R-:W-:Y:S01]  /*1640*/  @P1 IMAD.HI.U32 R2, R4, c[0x0][0x2c8], RZ ;  /* 0x0000b20004021a27 */ /* 0x000fe200078e00ff */
[----:B------:R1:W-:Y:S01]  /*1650*/  STL [R1+0x14], R129 ;  /* 0x0000148101007387 */ /* 0x0003e20000100800 */
[C---:B------:R-:W-:Y:S02]  /*1660*/  IADD3 R23, R129.reuse, 0x40, RZ ;  /* 0x0000004081177810 */ /* 0x040fe40007ffe0ff */
[----:B------:R-:W-:Y:S01]  /*1670*/  IMAD.MOV.U32 R0, RZ, RZ, R4 ;  /* 0x000000ffff007224 */ /* 0x000fe200078e0004 */
[----:B------:R-:W-:Y:S01]  /*1680*/  @P0 SHF.R.U32.HI R0, RZ, c[0x0][0x2cc], R2 ;  /* 0x0000b300ff000a19 */ /* 0x000fe20000011602 */
[----:B------:R-:W-:Y:S01]  /*1690*/  IMAD.U32 R2, RZ, RZ, UR16 ;  /* 0x00000010ff027e24 */ /* 0x000fe2000f8e00ff */
[----:B------:R-:W-:-:S02]  /*16a0*/  ISETP.GE.AND P3, PT, R129, c[0x0][0x198], PT ;  /* 0x0000660081007a0c */ /* 0x000fc40003f66270 */
[--C-:B------:R-:W-:Y:S01]  /*16b0*/  SHF.R.S32.HI R6, RZ, 0x1f, R0.reuse ;  /* 0x0000001fff067819 */ /* 0x100fe20000011400 */
[----:B------:R-:W-:Y:S02]  /*16c0*/  IMAD.MOV R5, RZ, RZ, -R0 ;  /* 0x000000ffff057224 */ /* 0x000fe400078e0a00 */
[----:B------:R-:W-:-:S04]  /*16d0*/  IMAD.WIDE.U32 R2, R0, c[0x0][0x1b0], R2 ;  /* 0x00006c0000027a25 */ /* 0x000fc800078e0002 */
[----:B------:R-:W-:Y:S02]  /*16e0*/  IMAD R4, R5, c[0x0][0x2c4], R4 ;  /* 0x0000b10005047a24 */ /* 0x000fe400078e0204 */
[----:B------:R-:W-:-:S04]  /*16f0*/  IMAD R5, R6, c[0x0][0x1b0], RZ ;  /* 0x00006c0006057a24 */ /* 0x000fc800078e02ff */
[----:B------:R-:W-:Y:S01]  /*1700*/  IMAD R6, R0, c[0x0][0x1b4], R5 ;  /* 0x00006d0000067a24 */ /* 0x000fe200078e0205 */
[----:B------:R-:W-:-:S03]  /*1710*/  SHF.R.S32.HI R5, RZ, 0x1f, R4 ;  /* 0x0000001fff057819 */ /* 0x000fc60000011404 */
[----:B------:R-:W-:Y:S02]  /*1720*/  IMAD.IADD R3, R3, 0x1, R6 ;  /* 0x0000000103037824 */ /* 0x000fe400078e0206 */
[----:B------:R-:W-:Y:S02]  /*1730*/  IMAD R0, R5, c[0x0][0x1a8], RZ ;  /* 0x00006a0005007a24 */ /* 0x000fe400078e02ff */
[----:B------:R-:W-:-:S04]  /*1740*/  IMAD.WIDE.U32 R2, R4, c[0x0][0x1a8], R2 ;  /* 0x00006a0004027a25 */ /* 0x000fc800078e0002 */
[----:B------:R-:W-:Y:S01]  /*1750*/  IMAD R0, R4, c[0x0][0x1ac], R0 ;  /* 0x00006b0004007a24 */ /* 0x000fe200078e0200 */
[----:B------:R-:W-:Y:S01]  /*1760*/  LEA R12, P0, R2, c[0x0][0x160], 0x1 ;  /* 0x00005800020c7a11 */ /* 0x000fe200078008ff */
[----:B------:R-:W-:Y:S02]  /*1770*/  IMAD.SHL.U32 R4, R15, 0x40, RZ ;  /* 0x000000400f047824 */ /* 0x000fe400078e00ff */
[----:B------:R-:W-:Y:S01]  /*1780*/  IMAD.IADD R0, R3, 0x1, R0 ;  /* 0x0000000103007824 */ /* 0x000fe200078e0200 */
[----:B------:R-:W-:-:S04]  /*1790*/  LOP3.LUT R3, R13, 0xfffffff0, RZ, 0xc0, !PT ;  /* 0xfffffff00d037812 */ /* 0x000fc800078ec0ff */
[----:B------:R-:W-:Y:S01]  /*17a0*/  LEA.HI.X R11, R2, c[0x0][0x164], R0, 0x1, P0 ;  /* 0x00005900020b7a11 */ /* 0x000fe200000f0c00 */
[----:B------:R-:W-:Y:S01]  /*17b0*/  IMAD.IADD R0, R127, 0x1, -R3 ;  /* 0x000000017f007824 */ /* 0x000fe200078e0a03 */
[----:B------:R-:W-:Y:S02]  /*17c0*/  LOP3.LUT R2, R4, 0x1c0, RZ, 0xc0, !PT ;  /* 0x000001c004027812 */ /* 0x000fe400078ec0ff */
[----:B------:R-:W-:Y:S01]  /*17d0*/  ISETP.GE.AND P0, PT, R23, c[0x0][0x198], PT ;  /* 0x0000660017007a0c */ /* 0x000fe20003f06270 */
[----:B------:R1:W3:Y:S01]  /*17e0*/  SHFL.IDX PT, R4, R12, RZ, 0x181f ;  /* 0x00181fff0c047589 */ /* 0x0002e200000e0000 */
[----:B------:R-:W-:Y:S02]  /*17f0*/  SHF.R.S32.HI R6, RZ, 0x1f, R0 ;  /* 0x0000001fff067819 */ /* 0x000fe40000011400 */
[----:B------:R-:W-:Y:S01]  /*1800*/  SHF.R.U32.HI R3, RZ, 0x3, R2 ;  /* 0x00000003ff037819 */ /* 0x000fe20000011602 */
[----:B------:R1:W4:Y:S01]  /*1810*/  SHFL.IDX PT, R5, R11, RZ, 0x181f ;  /* 0x00181fff0b057589 */ /* 0x00032200000e0000 */
[----:B------:R-:W-:-:S02]  /*1820*/  LOP3.LUT R2, R2, 0x38, R129, 0xf8, !PT ;  /* 0x0000003802027812 */ /* 0x000fc400078ef881 */
[----:B------:R-:W-:Y:S02]  /*1830*/  LEA.HI R19, R6, R0, RZ, 0x3 ;  /* 0x0000000006137211 */ /* 0x000fe400078f18ff */
[----:B------:R-:W-:Y:S02]  /*1840*/  LOP3.LUT R3, R2, R3, RZ, 0x3c, !PT ;  /* 0x0000000302037212 */ /* 0x000fe400078e3cff */
[----:B------:R-:W-:Y:S02]  /*1850*/  LOP3.LUT R2, R19, 0xfffffff8, RZ, 0xc0, !PT ;  /* 0xfffffff813027812 */ /* 0x000fe400078ec0ff */
[----:B------:R-:W-:-:S03]  /*1860*/  LEA.HI R6, R124, R127, RZ, 0x6 ;  /* 0x0000007f7c067211 */ /* 0x000fc600078f30ff */
[----:B------:R-:W-:Y:S02]  /*1870*/  IMAD.IADD R18, R0, 0x1, -R2 ;  /* 0x0000000100127824 */ /* 0x000fe400078e0a02 */
[----:B------:R-:W-:Y:S02]  /*1880*/  IMAD.SHL.U32 R0, R6, 0x8, RZ ;  /* 0x0000000806007824 */ /* 0x000fe400078e00ff */
[----:B------:R-:W-:Y:S02]  /*1890*/  IMAD.MOV.U32 R2, RZ, RZ, 0x10 ;  /* 0x00000010ff027424 */ /* 0x000fe400078e00ff */
[----:B------:R-:W-:Y:S01]  /*18a0*/  IMAD.MOV.U32 R6, RZ, RZ, 0x20 ;  /* 0x00000020ff067424 */ /* 0x000fe200078e00ff */
[----:B------:R-:W-:Y:S01]  /*18b0*/  LOP3.LUT R10, R3, 0xfffffe00, R0, 0xf8, !PT ;  /* 0xfffffe00030a7812 */ /* 0x000fe200078ef800 */
[----:B--2---:R1:W2:Y:S01]  /*18c0*/  @P2 R2UR UR18, R7 ;  /* 0x00000000071223c2 */ /* 0x0042a200000e0000 */
[----:B------:R-:W-:Y:S01]  /*18d0*/  R2P PR, R18, 0x6 ;  /* 0x0000000612007804 */ /* 0x000fe20000000000 */
[----:B--2---:R-:W-:-:S04]  /*18e0*/  @!UP0 UMOV UR18, UR13 ;  /* 0x0000000d00128c82 */ /* 0x004fc80008000000 */
[----:B------:R-:W-:Y:S02]  /*18f0*/  SEL R3, R2, 0xfffffff0, !P1 ;  /* 0xfffffff002037807 */ /* 0x000fe40004800000 */
[----:B------:R-:W-:Y:S01]  /*1900*/  SEL R2, R6, 0xffffffe0, !P2 ;  /* 0xffffffe006027807 */ /* 0x000fe20005000000 */
[----:B------:R-:W-:Y:S05]  /*1910*/  @P4 BRA `(.L_x_1067) ;  /* 0x0000009000004947 */ /* 0x000fea0003800000 */
[----:B---34-:R-:W-:Y:S01]  /*1920*/  SHF.R.S32.HI R0, RZ, 0x1f, R23 ;  /* 0x0000001fff007819 */ /* 0x018fe20000011417 */
        /* <DEDUP_REMOVED lines=8> */
.L_x_1067:
[----:B---34-:R-:W-:Y:S05]  /*19b0*/  BSYNC B0 ;  /* 0x0000000000007941 */ /* 0x018fea0003800000 */
.L_x_1066:
[----:B-1----:R-:W-:Y:S01]  /*19c0*/  IADD3 R0, R9, 0x10, RZ ;  /* 0x0000001009007810 */ /* 0x002fe20007ffe0ff */
[----:B------:R1:W2:Y:S01]  /*19d0*/  SHFL.IDX PT, R5, R11, 0x1, 0x181f ;  /* 0x00381f000b057f89 */ /* 0x0002a200000e0000 */
[----:B------:R-:W-:Y:S02]  /*19e0*/  BSSY B0, `(.L_x_1068) ;  /* 0x000000d000007945 */ /* 0x000fe40003800000 */
[----:B------:R-:W-:Y:S01]  /*19f0*/  ISETP.GE.AND P1, PT, R0, UR6, PT ;  /* 0x0000000600007c0c */ /* 0x000fe2000bf26270 */
        /* <DEDUP_REMOVED lines=11> */
.L_x_1069:
[----:B------:R-:W-:Y:S05]  /*1ab0*/  BSYNC B0 ;  /* 0x0000000000007941 */ /* 0x000fea0003800000 */
.L_x_1068:
[----:B--2---:R-:W-:Y:S01]  /*1ac0*/  IADD3 R0, R9, 0x20, RZ ;  /* 0x0000002009007810 */ /* 0x004fe20007ffe0ff */
[----:B------:R2:W4:Y:S01]  /*1ad0*/  SHFL.IDX PT, R5, R11, 0x2, 0x181f ;  /* 0x00581f000b057f89 */ /* 0x00052200000e0000 */
[----:B------:R-:W-:Y:S02]  /*1ae0*/  BSSY B0, `(.L_x_1070) ;  /* 0x000000d000007945 */ /* 0x000fe40003800000 */
[----:B------:R-:W-:Y:S01]  /*1af0*/  ISETP.GE.AND P1, PT, R0, UR6, PT ;  /* 0x0000000600007c0c */ /* 0x000fe2000bf26270 */
        /* <DEDUP_REMOVED lines=11> */
.L_x_1071:
[----:B------:R-:W-:Y:S05]  /*1bb0*/  BSYNC B0 ;  /* 0x0000000000007941 */ /* 0x000fea0003800000 */
.L_x_1070:
[----:B---3--:R-:W-:Y:S01]  /*1bc0*/  IADD3 R0, R9, 0x30, RZ ;  /* 0x0000003009007810 */ /* 0x008fe20007ffe0ff */
[----:B----4-:R3:W4:Y:S01]  /*1bd0*/  SHFL.IDX PT, R5, R11, 0x3, 0x181f ;  /* 0x00781f000b057f89 */ /* 0x01072200000e0000 */
[----:B------:R-:W-:Y:S02]  /*1be0*/  BSSY B0, `(.L_x_1072) ;  /* 0x000000d000007945 */ /* 0x000fe40003800000 */
[----:B------:R-:W-:Y:S01]  /*1bf0*/  ISETP.GE.AND P1, PT, R0, UR6, PT ;  /* 0x0000000600007c0c */ /* 0x000fe2000bf26270 */
        /* <DEDUP_REMOVED lines=11> */
.L_x_1073:
[----:B------:R-:W-:Y:S05]  /*1cb0*/  BSYNC B0 ;  /* 0x0000000000007941 */ /* 0x000fea0003800000 */
.L_x_1072:
[----:B-1----:R-:W-:Y:S01]  /*1cc0*/  IADD3 R0, R9, 0x40, RZ ;  /* 0x0000004009007810 */ /* 0x002fe20007ffe0ff */
[----:B----4-:R1:W4:Y:S01]  /*1cd0*/  SHFL.IDX PT, R5, R11, 0x4, 0x181f ;  /* 0x00981f000b057f89 */ /* 0x01032200000e0000 */
[----:B------:R-:W-:Y:S02]  /*1ce0*/  BSSY B0, `(.L_x_1074) ;  /* 0x000000d000007945 */ /* 0x000fe40003800000 */
[----:B------:R-:W-:Y:S01]  /*1cf0*/  ISETP.GE.AND P1, PT, R0, UR6, PT ;  /* 0x0000000600007c0c */ /* 0x000fe2000bf26270 */
        /* <DEDUP_REMOVED lines=11> */
.L_x_1075:
[----:B------:R-:W-:Y:S05]  /*1db0*/  BSYNC B0 ;  /* 0x0000000000007941 */ /* 0x000fea0003800000 */
.L_x_1074:
[----:B--2---:R-:W-:Y:S01]  /*1dc0*/  IADD3 R0, R9, 0x50, RZ ;  /* 0x0000005009007810 */ /* 0x004fe20007ffe0ff */
        /* <DEDUP_REMOVED lines=14> */
.L_x_1077:
[----:B------:R-:W-:Y:S05]  /*1eb0*/  BSYNC B0 ;  /* 0x0000000000007941 */ /* 0x000fea0003800000 */
.L_x_1076:
        /* <DEDUP_REMOVED lines=15> */
.L_x_1079:
[----:B------:R-:W-:Y:S05]  /*1fb0*/  BSYNC B0 ;  /* 0x0000000000007941 */ /* 0x000fea0003800000 */
.L_x_1078:
[----:B--2---:R-:W-:Y:S01]  /*1fc0*/  IMAD.MOV.U32 R0, RZ, RZ, c[0x0][0x2b8] ;  /* 0x0000ae00ff007624 */ /* 0x004fe200078e00ff */
[----:B------:R-:W-:Y:S01]  /*1fd0*/  UMOV UR32, 0x30 ;  /* 0x0000003000207882 */ /* 0x000fe20000000000 */
[----:B------:R-:W-:Y:S01]  /*1fe0*/  SHFL.IDX PT, R4, R12, 0x7, 0x181f ;  /* 0x00f81f000c047f89 */ /* 0x000fe200000e0000 */
[----:B------:R-:W-:Y:S01]  /*1ff0*/  UIMAD UR21, UR26, UR32, -0x30 ;  /* 0xffffffd01a1574a4 */ /* 0x000fe2000f8e0220 */
[----:B------:R-:W-:Y:S01]  /*2000*/  IADD3 R6, R9, 0x70, RZ ;  /* 0x0000007009067810 */ /* 0x000fe20007ffe0ff */
[----:B------:R-:W-:Y:S01]  /*2010*/  IMAD.SHL.U32 R125, R10, 0x2, RZ ;  /* 0x000000020a7d7824 */ /* 0x000fe200078e00ff */
[----:B------:R-:W-:Y:S01]  /*2020*/  ISETP.NE.AND P4, PT, R0, 0x1, PT ;  /* 0x000000010000780c */ /* 0x000fe20003f85270 */
[----:B----4-:R-:W2:Y:S01]  /*2030*/  SHFL.IDX PT, R5, R11, 0x7, 0x181f ;  /* 0x00f81f000b057f89 */ /* 0x010ea200000e0000 */
[----:B------:R-:W-:Y:S01]  /*2040*/  ISETP.GE.AND P2, PT, R6, UR6, PT ;  /* 0x0000000606007c0c */ /* 0x000fe2000bf46270 */
[----:B------:R-:W-:Y:S01]  /*2050*/  USHF.R.S32.HI UR9, URZ, 0x1f, UR18 ;  /* 0x0000001f3f097899 */ /* 0x000fe20008011412 */
[C---:B------:R-:W-:Y:S01]  /*2060*/  IADD3 R0, R131.reuse, UR21, RZ ;  /* 0x0000001583007c10 */ /* 0x040fe2000fffe0ff */
[----:B------:R-:W-:Y:S01]  /*2070*/  ULDC.64 UR4, c[0x0][0x2b0] ;  /* 0x0000ac0000047ab9 */ /* 0x000fe20000000a00 */
[----:B------:R-:W-:Y:S01]  /*2080*/  SHF.R.S32.HI R7, RZ, 0x1f, R23 ;  /* 0x0000001fff077819 */ /* 0x000fe20000011417 */
[----:B------:R-:W-:Y:S01]  /*2090*/  UIMAD UR9, UR9, UR4, URZ ;  /* 0x00000004090972a4 */ /* 0x000fe2000f8e023f */
[C---:B------:R-:W-:Y:S01]  /*20a0*/  IADD3 R8, R0.reuse, UR11, RZ ;  /* 0x0000000b00087c10 */ /* 0x040fe2000fffe0ff */
[----:B------:R-:W-:Y:S01]  /*20b0*/  UIMAD.WIDE.U32 UR16, UR18, UR4, URZ ;  /* 0x00000004121072a5 */ /* 0x000fe2000f8e003f */
[----:B------:R-:W-:Y:S01]  /*20c0*/  ISETP.GE.AND P5, PT, R0, UR8, PT ;  /* 0x0000000800007c0c */ /* 0x000fe2000bfa6270 */
[----:B------:R-:W-:Y:S01]  /*20d0*/  UIMAD UR5, UR18, UR5, UR9 ;  /* 0x00000005120572a4 */ /* 0x000fe2000f8e0209 */
[----:B------:R-:W-:Y:S01]  /*20e0*/  IMAD.MOV.U32 R242, RZ, RZ, RZ ;  /* 0x000000fffff27224 */ /* 0x000fe200078e00ff */
[----:B------:R-:W-:Y:S01]  /*20f0*/  UIMAD UR32, UR26, -0x30, UR32 ;  /* 0xffffffd01a2078a4 */ /* 0x000fe2000f8e0220 */
[----:B------:R-:W-:Y:S01]  /*2100*/  @P4 IMAD.HI.U32 R6, R8, c[0x0][0x2bc], RZ ;  /* 0x0000af0008064a27 */ /* 0x000fe200078e00ff */
[----:B------:R-:W-:Y:S01]  /*2110*/  ISETP.GT.OR P5, PT, R131, 0x2f, P5 ;  /* 0x0000002f8300780c */ /* 0x000fe20002fa4670 */
[----:B------:R-:W-:Y:S01]  /*2120*/  UIADD3 UR6, UR17, UR5, URZ ;  /* 0x0000000511067290 */ /* 0x000fe2000fffe03f */
[----:B------:R-:W-:Y:S01]  /*2130*/  ISETP.GE.AND P6, PT, R129, c[0x0][0x1d4], PT ;  /* 0x0000750081007a0c */ /* 0x000fe20003fc6270 */
[----:B------:R-:W-:Y:S01]  /*2140*/  IMAD.MOV.U32 R0, RZ, RZ, R8 ;  /* 0x000000ffff007224 */ /* 0x000fe200078e0008 */
[----:B------:R-:W-:Y:S01]  /*2150*/  @P4 SHF.R.U32.HI R0, RZ, c[0x0][0x2c0], R6 ;  /* 0x0000b000ff004a19 */ /* 0x000fe20000011606 */
[----:B------:R-:W-:Y:S01]  /*2160*/  ULDC.64 UR4, c[0x0][0x1e8] ;  /* 0x00007a0000047ab9 */ /* 0x000fe20000000a00 */
[----:B------:R-:W-:Y:S01]  /*2170*/  LEA.HI R6, R7, R23, RZ, 0x3 ;  /* 0x0000001707067211 */ /* 0x000fe200078f18ff */
[----:B------:R-:W-:Y:S03]  /*2180*/  STL [R1], R125 ;  /* 0x0000007d01007387 */ /* 0x000fe60000100800 */
[----:B------:R-:W-:Y:S01]  /*2190*/  LOP3.LUT R128, R6, 0xfffffff8, RZ, 0xc0, !PT ;  /* 0xfffffff806807812 */ /* 0x000fe200078ec0ff */
[----:B-123--:R-:W-:-:S02]  /*21a0*/  @!P2 IMAD.WIDE R10, R129, 0x2, R4 ;  /* 0x00000002810aa825 */ /* 0x00efc400078e0204 */
[----:B------:R-:W-:Y:S02]  /*21b0*/  @!P5 IADD3 R7, P1, R0, UR16, RZ ;  /* 0x000000100007dc10 */ /* 0x000fe4000ff3e0ff */
[----:B------:R-:W-:Y:S01]  /*21c0*/  @!P2 IMAD.WIDE R4, R128, 0x2, R4 ;  /* 0x000000028004a825 */ /* 0x000fe200078e0204 */
[----:B------:R-:W-:Y:S01]  /*21d0*/  @!PT LDS RZ, [RZ] ;  /* 0x00000000fffff984 */ /* 0x000fe20000000800 */
[----:B------:R1:W-:Y:S01]  /*21e0*/  @!P2 LDGSTS.E.BYPASS.LTC128B.128 [R125+0xb880], [R10.64], !P3 ;  /* 0x0b8800000a7dafae */ /* 0x0003e2000d901d56 */
[----:B------:R-:W-:Y:S02]  /*21f0*/  @!P5 LEA.HI.X.SX32 R9, R0, UR6, 0x1, P1 ;  /* 0x000000060009dc11 */ /* 0x000fe400088f0eff */
[C---:B------:R-:W-:Y:S01]  /*2200*/  @!P5 LEA R6, P1, R7.reuse, c[0x0][0x2a0], 0x2 ;  /* 0x0000a8000706da11 */ /* 0x040fe200078210ff */
[----:B------:R2:W-:Y:S03]  /*2210*/  @!P2 LDGSTS.E.BYPASS.LTC128B.128 [R125+0xf880], [R4.64], !P0 ;  /* 0x0f880000047dafae */ /* 0x0005e6000c101d56 */
[----:B------:R-:W-:Y:S01]  /*2220*/  @!P5 LEA.HI.X R7, R7, c[0x0][0x2a4], R9, 0x2, P1 ;  /* 0x0000a9000707da11 */ /* 0x000fe200008f1409 */
[----:B------:R-:W0:Y:S04]  /*2230*/  LDGDEPBAR ;  /* 0x00000000000079af */ /* 0x000e280000000000 */
[----:B------:R-:W-:Y:S01]  /*2240*/  BAR.SYNC.DEFER_BLOCKING 0x0 ;  /* 0x0000000000007b1d */ /* 0x000fe20000010000 */
[----:B------:R-:W-:-:S04]  /*2250*/  UIMAD UR9, UR20, UR4, URZ ;  /* 0x00000004140972a4 */ /* 0x000fc8000f8e023f */
[----:B------:R-:W-:Y:S01]  /*2260*/  UIMAD UR9, UR10, UR5, UR9 ;  /* 0x000000050a0972a4 */ /* 0x000fe2000f8e0209 */
[----:B------:R-:W-:Y:S01]  /*2270*/  SHF.R.S32.HI R12, RZ, 0x4, R13 ;  /* 0x00000004ff0c7819 */ /* 0x000fe2000001140d */
[----:B------:R-:W-:Y:S01]  /*2280*/  UIMAD.WIDE.U32 UR18, UR10, UR4, URZ ;  /* 0x000000040a1272a5 */ /* 0x000fe2000f8e003f */
[----:B------:R-:W-:Y:S01]  /*2290*/  LEA.HI R123, R124, R127, RZ, 0x5 ;  /* 0x0000007f7c7b7211 */ /* 0x000fe200078f28ff */
[----:B------:R-:W-:Y:S01]  /*22a0*/  UIADD3 UR29, UR8, UR32, URZ ;  /* 0x00000020081d7290 */ /* 0x000fe2000fffe03f */
[----:B------:R-:W-:Y:S01]  /*22b0*/  SHF.R.S32.HI R130, RZ, 0x1f, R129 ;  /* 0x0000001fff827819 */ /* 0x000fe20000011481 */
[----:B------:R-:W-:Y:S01]  /*22c0*/  UIADD3 UR9, UR19, UR9, URZ ;  /* 0x0000000913097290 */ /* 0x000fe2000fffe03f */
[----:B------:R-:W-:Y:S01]  /*22d0*/  STL [R1+0x3c], R128 ;  /* 0x00003c8001007387 */ /* 0x000fe20000100800 */
[----:B------:R-:W-:Y:S02]  /*22e0*/  ULDC.64 UR4, c[0x0][0x210] ;  /* 0x0000840000047ab9 */ /* 0x000fe40000000a00 */
[----:B------:R-:W-:-:S04]  /*22f0*/  IADD3 R37, -R15, UR29, RZ ;  /* 0x0000001d0f257c10 */ /* 0x000fc8000fffe1ff */
[C---:B------:R-:W-:Y:S02]  /*2300*/  ISETP.GE.AND P2, PT, R37.reuse, 0x1, PT ;  /* 0x000000012500780c */ /* 0x040fe40003f46270 */
[----:B------:R-:W-:Y:S02]  /*2310*/  ISETP.GE.AND P1, PT, R37, 0x11, PT ;  /* 0x000000112500780c */ /* 0x000fe40003f26270 */
[----:B------:R-:W-:Y:S01]  /*2320*/  SHF.R.S32.HI R122, RZ, 0x5, R123 ;  /* 0x00000005ff7a7819 */ /* 0x000fe2000001147b */
[----:B------:R-:W-:Y:S01]  /*2330*/  UIMAD UR20, UR20, UR4, URZ ;  /* 0x00000004141472a4 */ /* 0x000fe2000f8e023f */
[----:B------:R3:W4:Y:S01]  /*2340*/  @!P5 LDG.E R242, [R6.64] ;  /* 0x0000001606f2d981 */ /* 0x000722000c1e1900 */
[----:B------:R-:W-:Y:S01]  /*2350*/  IMAD.MOV R0, RZ, RZ, -R0 ;  /* 0x000000ffff007224 */ /* 0x000fe200078e0a00 */
[----:B------:R-:W-:Y:S01]  /*2360*/  ISETP.GE.AND P5, PT, R23, c[0x0][0x1d4], PT ;  /* 0x0000750017007a0c */ /* 0x000fe20003fa6270 */
[----:B------:R-:W-:Y:S01]  /*2370*/  UIMAD.WIDE.U32 UR24, UR10, UR4, URZ ;  /* 0x000000040a1872a5 */ /* 0x000fe2000f8e003f */
[----:B------:R-:W-:Y:S01]  /*2380*/  STL [R1+0x48], R130 ;  /* 0x0000488201007387 */ /* 0x000fe20000100800 */
[----:B------:R-:W-:Y:S01]  /*2390*/  IMAD R243, R0, c[0x0][0x2b8], R8 ;  /* 0x0000ae0000f37a24 */ /* 0x000fe200078e0208 */
[----:B------:R-:W-:Y:S01]  /*23a0*/  UIMAD UR20, UR10, UR5, UR20 ;  /* 0x000000050a1472a4 */ /* 0x000fe2000f8e0214 */
[----:B------:R-:W-:Y:S01]  /*23b0*/  SEL R126, RZ, 0x10, P5 ;  /* 0x00000010ff7e7807 */ /* 0x000fe20002800000 */
[----:B------:R-:W-:Y:S01]  /*23c0*/  UIADD3 UR4, UR26, -0x1, URZ ;  /* 0xffffffff1a047890 */ /* 0x000fe2000fffe03f */
[----:B--2---:R-:W-:Y:S01]  /*23d0*/  IMAD.WIDE.U32 R4, R243, c[0x0][0x1e0], RZ ;  /* 0x00007800f3047a25 */ /* 0x004fe200078e00ff */
[----:B------:R-:W-:Y:S01]  /*23e0*/  SHF.R.S32.HI R16, RZ, 0x1f, R243 ;  /* 0x0000001fff107819 */ /* 0x000fe200000114f3 */
[----:B------:R-:W-:-:S02]  /*23f0*/  UIADD3 UR20, UR25, UR20, URZ ;  /* 0x0000001419147290 */ /* 0x000fc4000fffe03f */
[----:B------:R-:W-:Y:S02]  /*2400*/  UISETP.GT.AND UP0, UPT, UR4, UR7, UPT ;  /* 0x000000070400728c */ /* 0x000fe4000bf04270 */
[----:B------:R-:W-:-:S04]  /*2410*/  IMAD R0, R16, c[0x0][0x1e0], RZ ;  /* 0x0000780010007a24 */ /* 0x000fc800078e02ff */
[----:B------:R-:W-:-:S04]  /*2420*/  IMAD R0, R243, c[0x0][0x1e4], R0 ;  /* 0x00007900f3007a24 */ /* 0x000fc800078e0200 */
[----:B------:R-:W-:Y:S02]  /*2430*/  IMAD.IADD R5, R5, 0x1, R0 ;  /* 0x0000000105057824 */ /* 0x000fe400078e0200 */
[----:B---3--:R-:W-:Y:S01]  /*2440*/  IMAD R7, R243, c[0x0][0x1e0], RZ ;  /* 0x00007800f3077a24 */ /* 0x008fe200078e02ff */
[----:B----4-:R-:W-:Y:S01]  /*2450*/  SHF.R.S32.HI R17, RZ, 0x1f, R242 ;  /* 0x0000001fff117819 */ /* 0x010fe200000114f2 */
[----:B------:R-:W-:-:S04]  /*2460*/  IMAD.WIDE.U32 R4, R242, c[0x0][0x1f0], R4 ;  /* 0x00007c00f2047a25 */ /* 0x000fc800078e0004 */
[----:B------:R-:W-:Y:S01]  /*2470*/  IMAD R6, R17, c[0x0][0x1f0], RZ ;  /* 0x00007c0011067a24 */ /* 0x000fe200078e02ff */
[----:B------:R-:W-:-:S03]  /*2480*/  IADD3 R0, P0, R4, UR18, RZ ;  /* 0x0000001204007c10 */ /* 0x000fc6000ff1e0ff */
[----:B------:R-:W-:-:S05]  /*2490*/  IMAD R6, R242, c[0x0][0x1f4], R6 ;  /* 0x00007d00f2067a24 */ /* 0x000fca00078e0206 */
[----:B------:R-:W-:Y:S01]  /*24a0*/  IADD3.X R4, R5, UR9, R6, P0, !PT ;  /* 0x0000000905047c10 */ /* 0x000fe200087fe406 */
[----:B------:R-:W-:Y:S01]  /*24b0*/  IMAD.U32 R6, RZ, RZ, UR10 ;  /* 0x0000000aff067e24 */ /* 0x000fe2000f8e00ff */
[----:B------:R-:W-:Y:S01]  /*24c0*/  LEA R8, P0, R0, c[0x0][0x1c8], 0x1 ;  /* 0x0000720000087a11 */ /* 0x000fe200078008ff */
[----:B------:R-:W-:-:S03]  /*24d0*/  IMAD R5, R242, c[0x0][0x1f0], R7 ;  /* 0x00007c00f2057a24 */ /* 0x000fc600078e0207 */
[----:B------:R-:W-:Y:S01]  /*24e0*/  LEA.HI.X R0, R0, c[0x0][0x1cc], R4, 0x1, P0 ;  /* 0x0000730000007a11 */ /* 0x000fe200000f0c04 */
[----:B------:R-:W-:Y:S01]  /*24f0*/  IMAD R6, R6, c[0x0][0x1e8], R5 ;  /* 0x00007a0006067a24 */ /* 0x000fe200078e0205 */
[----:B------:R-:W-:Y:S01]  /*2500*/  SHFL.IDX PT, R4, R8, RZ, 0x181f ;  /* 0x00181fff08047589 */ /* 0x000fe200000e0000 */
[----:B------:R-:W-:-:S03]  /*2510*/  ISETP.GT.AND P0, PT, R37, 0x20, PT ;  /* 0x000000202500780c */ /* 0x000fc60003f04270 */
[----:B------:R-:W1:Y:S01]  /*2520*/  SHFL.IDX PT, R5, R0, RZ, 0x181f ;  /* 0x00181fff00057589 */ /* 0x000e6200000e0000 */
[----:B------:R-:W-:-:S03]  /*2530*/  LEA R6, R6, c[0x0][0x1c8], 0x1 ;  /* 0x0000720006067a11 */ /* 0x000fc600078e08ff */
[----:B------:R-:W-:Y:S04]  /*2540*/  SHFL.IDX PT, R8, R8, 0x1, 0x181f ;  /* 0x00381f0008087f89 */ /* 0x000fe800000e0000 */
[----:B------:R-:W2:Y:S04]  /*2550*/  SHFL.IDX PT, R9, R0, 0x1, 0x181f ;  /* 0x00381f0000097f89 */ /* 0x000ea800000e0000 */
[----:B------:R-:W-:Y:S04]  /*2560*/  SHFL.IDX PT, R6, R6, 0x2, 0x181f ;  /* 0x00581f0006067f89 */ /* 0x000fe800000e0000 */
[----:B------:R3:W4:Y:S01]  /*2570*/  SHFL.IDX PT, R7, R0, 0x2, 0x181f ;  /* 0x00581f0000077f89 */ /* 0x00072200000e0000 */
[----:B-1----:R-:W-:-:S05]  /*2580*/  @P2 IMAD.WIDE R10, R129, 0x2, R4 ;  /* 0x00000002810a2825 */ /* 0x002fca00078e0204 */
[----:B------:R1:W-:Y:S01]  /*2590*/  @P2 LDGSTS.E.BYPASS.LTC128B.128 [R125+0x5080], [R10.64], !P6 ;  /* 0x050800000a7d2fae */ /* 0x0003e2000f101d56 */
[----:B---3--:R-:W-:-:S04]  /*25a0*/  LEA.HI R0, R13, R12, RZ, 0x1 ;  /* 0x0000000c0d007211 */ /* 0x008fc800078f08ff */
[----:B------:R-:W-:-:S05]  /*25b0*/  LOP3.LUT R0, R0, 0xfffffffe, RZ, 0xc0, !PT ;  /* 0xfffffffe00007812 */ /* 0x000fca00078ec0ff */
[----:B------:R-:W-:Y:S02]  /*25c0*/  IMAD.IADD R14, R12, 0x1, -R0 ;  /* 0x000000010c0e7824 */ /* 0x000fe400078e0a00 */
[----:B--2---:R-:W-:-:S04]  /*25d0*/  @P1 IMAD.WIDE R12, R129, 0x2, R8 ;  /* 0x00000002810c1825 */ /* 0x004fc800078e0208 */
[----:B------:R-:W-:-:S04]  /*25e0*/  @P1 IMAD.WIDE R8, R128, 0x2, R8 ;  /* 0x0000000280081825 */ /* 0x000fc800078e0208 */
[----:B-1----:R-:W-:-:S04]  /*25f0*/  @P2 IMAD.WIDE R10, R128, 0x2, R4 ;  /* 0x00000002800a2825 */ /* 0x002fc800078e0204 */
[--C-:B----4-:R-:W-:Y:S01]  /*2600*/  @P0 IMAD.WIDE R4, R129, 0x2, R6.reuse ;  /* 0x0000000281040825 */ /* 0x110fe200078e0206 */
[----:B------:R1:W-:Y:S01]  /*2610*/  @P2 LDGSTS.E.BYPASS.LTC128B.128 [R125+0x6880], [R10.64], !P5 ;  /* 0x068800000a7d2fae */ /* 0x0003e2000e901d56 */
[----:B------:R-:W-:Y:S02]  /*2620*/  ISETP.GE.AND P2, PT, R23, c[0x0][0x1d4], PT ;  /* 0x0000750017007a0c */ /* 0x000fe40003f46270 */
[----:B------:R-:W-:Y:S01]  /*2630*/  @P0 IMAD.WIDE R6, R128, 0x2, R6 ;  /* 0x0000000280060825 */ /* 0x000fe200078e0206 */
[----:B------:R2:W-:Y:S03]  /*2640*/  @P1 LDGSTS.E.BYPASS.LTC128B.128 [R125+0x5880], [R12.64], !P6 ;  /* 0x058800000c7d1fae */ /* 0x0005e6000f101d56 */
[C---:B------:R-:W-:Y:S01]  /*2650*/  IMAD.SHL.U32 R0, R36.reuse, 0x40, RZ ;  /* 0x0000004024007824 */ /* 0x040fe200078e00ff */
[----:B------:R1:W-:Y:S01]  /*2660*/  @P1 LDGSTS.E.BYPASS.LTC128B.128 [R125+0x7080], [R8.64], !P5 ;  /* 0x07080000087d1fae */ /* 0x0003e2000e901d56 */
[----:B------:R-:W-:-:S03]  /*2670*/  LOP3.LUT P1, RZ, R36, 0x2, RZ, 0xc0, !PT ;  /* 0x0000000224ff7812 */ /* 0x000fc6000782c0ff */
[----:B------:R3:W-:Y:S01]  /*2680*/  @P0 LDGSTS.E.BYPASS.LTC128B.128 [R125+0x6080], [R4.64], !P6 ;  /* 0x06080000047d0fae */ /* 0x0007e2000f101d56 */
[----:B------:R-:W-:-:S03]  /*2690*/  LOP3.LUT R0, R0, 0x1c0, RZ, 0xc0, !PT ;  /* 0x000001c000007812 */ /* 0x000fc600078ec0ff */
[----:B------:R4:W-:Y:S04]  /*26a0*/  @P0 LDGSTS.E.BYPASS.LTC128B.128 [R125+0x7880], [R6.64], !P5 ;  /* 0x07880000067d0fae */ /* 0x0009e8000e901d56 */
[----:B------:R-:W0:Y:S01]  /*26b0*/  LDGDEPBAR ;  /* 0x00000000000079af */ /* 0x000e220000000000 */
[----:B---3--:R-:W-:Y:S02]  /*26c0*/  IMAD.SHL.U32 R4, R18, 0x40, RZ ;  /* 0x0000004012047824 */ /* 0x008fe400078e00ff */
[----:B------:R-:W-:Y:S02]  /*26d0*/  IMAD.SHL.U32 R5, R19, 0x40, RZ ;  /* 0x0000004013057824 */ /* 0x000fe400078e00ff */
[----:B----4-:R-:W-:Y:S01]  /*26e0*/  IMAD.SHL.U32 R7, R15, 0x8, RZ ;  /* 0x000000080f077824 */ /* 0x010fe200078e00ff */
[----:B------:R-:W-:-:S04]  /*26f0*/  DEPBAR.LE SB0, 0x1 ;  /* 0x000080400000791a */ /* 0x000fc80000000000 */
[----:B------:R-:W-:-:S04]  /*2700*/  DEPBAR.LE SB0, 0x0 ;  /* 0x000080000000791a */ /* 0x000fc80000000000 */
[----:B------:R-:W-:Y:S01]  /*2710*/  IMAD.SHL.U32 R6, R14, 0x8, RZ ;  /* 0x000000080e067824 */ /* 0x000fe200078e00ff */
[----:B------:R-:W-:Y:S02]  /*2720*/  LOP3.LUT R4, R4, 0x1c0, RZ, 0xc0, !PT ;  /* 0x000001c004047812 */ /* 0x000fe400078ec0ff */
[----:B------:R-:W-:Y:S02]  /*2730*/  LOP3.LUT R121, R5, 0xfffffe00, RZ, 0xc0, !PT ;  /* 0xfffffe0005797812 */ /* 0x000fe400078ec0ff */
[----:B------:R-:W-:Y:S02]  /*2740*/  LOP3.LUT R7, R0, 0x8, R7, 0xf8, !PT ;  /* 0x0000000800077812 */ /* 0x000fe400078ef807 */
[----:B------:R-:W-:Y:S02]  /*2750*/  LOP3.LUT R5, R4, 0x8, R6, 0xf8, !PT ;  /* 0x0000000804057812 */ /* 0x000fe400078ef806 */
[----:B------:R-:W-:Y:S02]  /*2760*/  SHF.R.U32.HI R0, RZ, 0x3, R0 ;  /* 0x00000003ff007819 */ /* 0x000fe40000011600 */
[----:B------:R-:W-:-:S02]  /*2770*/  SHF.R.U32.HI R4, RZ, 0x3, R4 ;  /* 0x00000003ff047819 */ /* 0x000fc40000011604 */
[----:B------:R-:W-:Y:S02]  /*2780*/  LOP3.LUT R0, R7, R0, RZ, 0x3c, !PT ;  /* 0x0000000007007212 */ /* 0x000fe400078e3cff */
[----:B------:R-:W-:Y:S01]  /*2790*/  LOP3.LUT R120, R5, R4, RZ, 0x3c, !PT ;  /* 0x0000000405787212 */ /* 0x000fe200078e3cff */
[----:B------:R-:W-:Y:S02]  /*27a0*/  IMAD R4, R122, 0x400, R121 ;  /* 0x000004007a047824 */ /* 0x000fe400078e0279 */
[----:B------:R-:W-:Y:S02]  /*27b0*/  IMAD R0, R14, 0x200, R0 ;  /* 0x000002000e007824 */ /* 0x000fe400078e0200 */
[----:B------:R-:W-:Y:S02]  /*27c0*/  IMAD.IADD R4, R120, 0x1, R4 ;  /* 0x0000000178047824 */ /* 0x000fe400078e0204 */
[----:B------:R-:W-:Y:S01]  /*27d0*/  IMAD.SHL.U32 R224, R0, 0x2, RZ ;  /* 0x0000000200e07824 */ /* 0x000fe200078e00ff */
[----:B------:R-:W-:Y:S01]  /*27e0*/  BAR.SYNC.DEFER_BLOCKING 0x0 ;  /* 0x0000000000007b1d */ /* 0x000fe20000010000 */
[----:B------:R-:W-:-:S02]  /*27f0*/  IMAD.SHL.U32 R231, R4, 0x2, RZ ;  /* 0x0000000204e77824 */ /* 0x000fc400078e00ff */
[----:B------:R-:W-:Y:S01]  /*2800*/  IMAD R0, R16, c[0x0][0x208], RZ ;  /* 0x0000820010007a24 */ /* 0x000fe200078e02ff */
[----:B------:R-:W-:Y:S01]  /*2810*/  IADD3 R235, R224, 0x50a0, RZ ;  /* 0x000050a0e0eb7810 */ /* 0x000fe20007ffe0ff */
[--C-:B------:R-:W-:Y:S02]  /*2820*/  IMAD R233, R3, 0x2, R231.reuse ;  /* 0x0000000203e97824 */ /* 0x100fe400078e02e7 */
[----:B------:R-:W-:Y:S02]  /*2830*/  IMAD R0, R243, c[0x0][0x20c], R0 ;  /* 0x00008300f3007a24 */ /* 0x000fe400078e0200 */
[C---:B------:R-:W-:Y:S02]  /*2840*/  IMAD R232, R2.reuse, 0x2, R231 ;  /* 0x0000000202e87824 */ /* 0x040fe400078e02e7 */
[----:B------:R-:W-:Y:S02]  /*2850*/  IMAD R234, R2, 0x2, R233 ;  /* 0x0000000202ea7824 */ /* 0x000fe400078e02e9 */
[----:B------:R-:W-:Y:S01]  /*2860*/  IMAD R236, R3, 0x2, R232 ;  /* 0x0000000203ec7824 */ /* 0x000fe200078e02e8 */
[----:B------:R-:W-:Y:S04]  /*2870*/  LDSM.16.M88.4 R4, [R224+0x5080] ;  /* 0x00508000e004783b */ /* 0x000fe80000000200 */
[----:B--2---:R-:W2:Y:S04]  /*2880*/  LDSM.16.M88.4 R12, [R231+0x8080] ;  /* 0x00808000e70c783b */ /* 0x004ea80000000200 */
[----:B-1----:R-:W1:Y:S04]  /*2890*/  LDSM.16.M88.4 R8, [R231+0xa080] ;  /* 0x00a08000e708783b */ /* 0x002e680000000200 */
[----:B------:R-:W3:Y:S04]  /*28a0*/  LDSM.16.M88.4 R24, [R224+0x5880] ;  /* 0x00588000e018783b */ /* 0x000ee80000000200 */
[----:B------:R-:W4:Y:S01]  /*28b0*/  LDSM.16.M88.4 R32, [R224+0x6080] ;  /* 0x00608000e020783b */ /* 0x000f220000000200 */
[-C--:B--2---:R-:W-:Y:S08]  /*28c0*/  HMMA.16816.F32.BF16 R112, R12, R4.reuse, RZ ;  /* 0x000000040c70723c */ /* 0x084ff000000418ff */
[C---:B-1----:R-:W-:Y:S07]  /*28d0*/  HMMA.16816.F32.BF16 R68, R8.reuse, R4, RZ ;  /* 0x000000040844723c */ /* 0x042fee00000418ff */
[----:B------:R-:W-:Y:S01]  /*28e0*/  IMAD.WIDE.U32 R4, R243, c[0x0][0x208], RZ ;  /* 0x00008200f3047a25 */ /* 0x000fe200078e00ff */
[----:B------:R-:W-:Y:S03]  /*28f0*/  HMMA.16816.F32.BF16 R72, R8, R6, RZ ;  /* 0x000000060848723c */ /* 0x000fe600000418ff */
[----:B------:R-:W-:-:S02]  /*2900*/  IMAD.IADD R5, R5, 0x1, R0 ;  /* 0x0000000105057824 */ /* 0x000fc400078e0200 */
[----:B------:R-:W-:Y:S02]  /*2910*/  IMAD R0, R17, c[0x0][0x218], RZ ;  /* 0x0000860011007a24 */ /* 0x000fe400078e02ff */
[C---:B------:R-:W-:Y:S01]  /*2920*/  IMAD.WIDE.U32 R4, R242.reuse, c[0x0][0x218], R4 ;  /* 0x00008600f2047a25 */ /* 0x040fe200078e0004 */
[C---:B------:R-:W-:Y:S01]  /*2930*/  HMMA.16816.F32.BF16 R116, R12.reuse, R6, RZ ;  /* 0x000000060c74723c */ /* 0x040fe200000418ff */
[----:B------:R-:W-:Y:S06]  /*2940*/  LDSM.16.M88.4 R16, [R233+0xa080] ;  /* 0x00a08000e910783b */ /* 0x000fec0000000200 */
[----:B------:R-:W-:Y:S01]  /*2950*/  IMAD R6, R242, c[0x0][0x21c], R0 ;  /* 0x00008700f2067a24 */ /* 0x000fe200078e0200 */
[----:B------:R-:W-:Y:S01]  /*2960*/  IADD3 R0, P0, R4, UR24, RZ ;  /* 0x0000001804007c10 */ /* 0x000fe2000ff1e0ff */
[----:B---3--:R-:W-:Y:S01]  /*2970*/  HMMA.16816.F32.BF16 R92, R12, R24, RZ ;  /* 0x000000180c5c723c */ /* 0x008fe200000418ff */
[----:B------:R-:W-:-:S02]  /*2980*/  IADD3 R7, R224, 0x5080, RZ ;  /* 0x00005080e0077810 */ /* 0x000fc40007ffe0ff */
[----:B------:R-:W-:Y:S02]  /*2990*/  IADD3.X R5, R5, UR20, R6, P0, !PT ;  /* 0x0000001405057c10 */ /* 0x000fe400087fe406 */
[C---:B------:R-:W-:Y:S02]  /*29a0*/  LEA R4, P0, R0.reuse, c[0x0][0x1f8], 0x1 ;  /* 0x00007e0000047a11 */ /* 0x040fe400078008ff */
[----:B------:R-:W-:Y:S01]  /*29b0*/  @P1 IADD3 R235, R7, -0x20, RZ ;  /* 0xffffffe007eb1810 */ /* 0x000fe20007ffe0ff */
[C---:B------:R-:W-:Y:S01]  /*29c0*/  HMMA.16816.F32.BF16 R60, R8.reuse, R24, RZ ;  /* 0x00000018083c723c */ /* 0x040fe200000418ff */
[----:B------:R-:W-:Y:S01]  /*29d0*/  LEA.HI.X R0, R0, c[0x0][0x1fc], R5, 0x1, P0 ;  /* 0x00007f0000007a11 */ /* 0x000fe200000f0c05 */
[----:B------:R-:W1:Y:S01]  /*29e0*/  SHFL.IDX PT, R20, R4, 0x2, 0x181f ;  /* 0x00581f0004147f89 */ /* 0x000e6200000e0000 */
[C---:B------:R-:W-:Y:S02]  /*29f0*/  IADD3 R241, R235.reuse, 0x800, RZ ;  /* 0x00000800ebf17810 */ /* 0x040fe40007ffe0ff */
[----:B------:R-:W-:Y:S01]  /*2a00*/  IADD3 R240, R235, 0x1000, RZ ;  /* 0x00001000ebf07810 */ /* 0x000fe20007ffe0ff */
[----:B------:R-:W2:Y:S01]  /*2a10*/  SHFL.IDX PT, R7, R4, 0x1, 0x181f ;  /* 0x00381f0004077f89 */ /* 0x000ea200000e0000 */
[----:B------:R-:W-:Y:S01]  /*2a20*/  IMAD.WIDE R24, R129, 0x2, RZ ;  /* 0x0000000281187825 */ /* 0x000fe200078e02ff */
[----:B------:R-:W-:Y:S01]  /*2a30*/  HMMA.16816.F32.BF16 R56, R8, R26, RZ ;  /* 0x0000001a0838723c */ /* 0x000fe200000418ff */
[C---:B------:R-:W-:Y:S01]  /*2a40*/  IADD3 R239, R235.reuse, 0x1800, RZ ;  /* 0x00001800ebef7810 */ /* 0x040fe20007ffe0ff */
[----:B------:R3:W5:Y:S01]  /*2a50*/  SHFL.IDX PT, R6, R4, RZ, 0x181f ;  /* 0x00181fff04067589 */ /* 0x00076200000e0000 */
[----:B------:R-:W-:-:S02]  /*2a60*/  IADD3 R238, R235, 0x2000, RZ ;  /* 0x00002000ebee7810 */ /* 0x000fc40007ffe0ff */
[----:B------:R-:W-:Y:S01]  /*2a70*/  IADD3 R237, R235, 0x2800, RZ ;  /* 0x00002800ebed7810 */ /* 0x000fe20007ffe0ff */
[----:B------:R-:W5:Y:S02]  /*2a80*/  SHFL.IDX PT, R21, R0, RZ, 0x181f ;  /* 0x00181fff00157589 */ /* 0x000f6400000e0000 */
[----:B------:R-:W-:Y:S02]  /*2a90*/  HMMA.16816.F32.BF16 R104, R12, R26, RZ ;  /* 0x0000001a0c68723c */ /* 0x000fe400000418ff */
[----:B------:R-:W5:Y:S04]  /*2aa0*/  SHFL.IDX PT, R22, R0, 0x1, 0x181f ;  /* 0x00381f0000167f89 */ /* 0x000f6800000e0000 */
[----:B------:R-:W5:Y:S02]  /*2ab0*/  SHFL.IDX PT, R0, R0, 0x2, 0x181f ;  /* 0x00581f0000007f89 */ /* 0x000f6400000e0000 */
[----:B----4-:R-:W-:Y:S01]  /*2ac0*/  HMMA.16816.F32.BF16 R48, R8, R32, RZ ;  /* 0x000000200830723c */ /* 0x010fe200000418ff */
[C---:B-1----:R-:W-:Y:S01]  /*2ad0*/  IADD3 R30, P0, R24.reuse, R20, RZ ;  /* 0x00000014181e7210 */ /* 0x042fe20007f1e0ff */
[----:B------:R-:W1:Y:S01]  /*2ae0*/  LDSM.16.M88.4 R44, [R235] ;  /* 0x00000000eb2c783b */ /* 0x000e620000000200 */
[----:B--2---:R-:W-:-:S03]  /*2af0*/  IADD3 R26, P1, R24, R7, RZ ;  /* 0x00000007181a7210 */ /* 0x004fc60007f3e0ff */
[----:B------:R-:W2:Y:S02]  /*2b00*/  LDSM.16.M88.4 R40, [R235+0x800] ;  /* 0x00080000eb28783b */ /* 0x000ea40000000200 */
[----:B------:R-:W-:Y:S01]  /*2b10*/  HMMA.16816.F32.BF16 R64, R8, R34, RZ ;  /* 0x000000220840723c */ /* 0x000fe200000418ff */
[----:B---3--:R-:W-:Y:S01]  /*2b20*/  IMAD.WIDE R4, R128, 0x2, RZ ;  /* 0x0000000280047825 */ /* 0x008fe200078e02ff */
[----:B-----5:R-:W-:Y:S01]  /*2b30*/  IADD3 R28, P3, R6, R24, RZ ;  /* 0x00000018061c7210 */ /* 0x020fe20007f7e0ff */
[----:B------:R-:W3:Y:S04]  /*2b40*/  LDSM.16.M88.4 R52, [R235+0x1000] ;  /* 0x00100000eb34783b */ /* 0x000ee80000000200 */
[----:B------:R-:W-:Y:S01]  /*2b50*/  IMAD.X R29, R21, 0x1, R25, P3 ;  /* 0x00000001151d7824 */ /* 0x000fe200018e0619 */
[----:B------:R-:W-:Y:S01]  /*2b60*/  ISETP.GE.AND P3, PT, R129, c[0x0][0x1d4], PT ;  /* 0x0000750081007a0c */ /* 0x000fe20003f66270 */
[----:B------:R-:W-:Y:S01]  /*2b70*/  HMMA.16816.F32.BF16 R84, R12, R32, RZ ;  /* 0x000000200c54723c */ /* 0x000fe200000418ff */
[----:B------:R-:W-:-:S02]  /*2b80*/  IMAD.X R27, R25, 0x1, R22, P1 ;  /* 0x00000001191b7824 */ /* 0x000fc400008e0616 */
[----:B------:R-:W-:Y:S01]  /*2b90*/  IMAD.X R31, R25, 0x1, R0, P0 ;  /* 0x00000001191f7824 */ /* 0x000fe200000e0600 */
[----:B------:R-:W-:Y:S02]  /*2ba0*/  IADD3 R24, P0, R6, R4, RZ ;  /* 0x0000000406187210 */ /* 0x000fe40007f1e0ff */
[C---:B------:R-:W-:Y:S02]  /*2bb0*/  IADD3 R6, P1, R4.reuse, R7, RZ ;  /* 0x0000000704067210 */ /* 0x040fe40007f3e0ff */
[----:B------:R-:W-:Y:S01]  /*2bc0*/  HMMA.16816.F32.BF16 R100, R12, R34, RZ ;  /* 0x000000220c64723c */ /* 0x000fe200000418ff */
[----:B------:R-:W-:Y:S01]  /*2bd0*/  IMAD.X R25, R21, 0x1, R5, P0 ;  /* 0x0000000115197824 */ /* 0x000fe200000e0605 */
[----:B------:R-:W-:Y:S01]  /*2be0*/  IADD3 R4, P0, R4, R20, RZ ;  /* 0x0000001404047210 */ /* 0x000fe20007f1e0ff */
[----:B------:R-:W-:Y:S01]  /*2bf0*/  IMAD.X R7, R5, 0x1, R22, P1 ;  /* 0x0000000105077824 */ /* 0x000fe200008e0616 */
[----:B------:R-:W-:Y:S01]  /*2c00*/  ISETP.LT.OR P1, PT, R37, 0x1, P3 ;  /* 0x000000012500780c */ /* 0x000fe20001f21670 */
[----:B------:R-:W4:Y:S02]  /*2c10*/  LDSM.16.M88.4 R20, [R233+0x8080] ;  /* 0x00808000e914783b */ /* 0x000f240000000200 */
[----:B------:R-:W-:Y:S01]  /*2c20*/  IMAD.X R5, R5, 0x1, R0, P0 ;  /* 0x0000000105057824 */ /* 0x000fe200000e0600 */
[C---:B------:R-:W-:Y:S01]  /*2c30*/  ISETP.LT.OR P0, PT, R37.reuse, 0x1, P2 ;  /* 0x000000012500780c */ /* 0x040fe20001701670 */
[----:B------:R-:W-:Y:S01]  /*2c40*/  IMAD.MOV.U32 R0, RZ, RZ, 0x40 ;  /* 0x00000040ff007424 */ /* 0x000fe200078e00ff */
[----:B-1----:R-:W-:Y:S07]  /*2c50*/  HMMA.16816.F32.BF16 R80, R16, R46, R72 ;  /* 0x0000002e1050723c */ /* 0x002fee0000041848 */
[----:B------:R-:W-:Y:S01]  /*2c60*/  @!PT LDS RZ, [RZ] ;  /* 0x00000000fffff984 */ /* 0x000fe20000000800 */
[----:B------:R-:W-:Y:S01]  /*2c70*/  @!PT LDS RZ, [RZ] ;  /* 0x00000000fffff984 */ /* 0x000fe20000000800 */
[----:B------:R-:W-:Y:S01]  /*2c80*/  @!PT LDS RZ, [RZ] ;  /* 0x00000000fffff984 */ /* 0x000fe20000000800 */
[----:B------:R1:W-:Y:S01]  /*2c90*/  LDGSTS.E.BYPASS.LTC128B.128 [R125+0x2080], [R28.64], !P1 ;  /* 0x020800001c7d7fae */ /* 0x0003e2000c901d56 */
[----:B------:R-:W-:-:S02]  /*2ca0*/  ISETP.LT.OR P1, PT, R37, 0x11, P3 ;  /* 0x000000112500780c */ /* 0x000fc40001f21670 */
[C---:B------:R-:W-:Y:S01]  /*2cb0*/  ISETP.LT.OR P3, PT, R37.reuse, 0x21, P3 ;  /* 0x000000212500780c */ /* 0x040fe20001f61670 */
[----:B------:R5:W-:Y:S01]  /*2cc0*/  LDGSTS.E.BYPASS.LTC128B.128 [R125+0x3880], [R24.64], !P0 ;  /* 0x03880000187d7fae */ /* 0x000be2000c101d56 */
[C---:B------:R-:W-:Y:S02]  /*2cd0*/  ISETP.LT.OR P0, PT, R37.reuse, 0x11, P2 ;  /* 0x000000112500780c */ /* 0x040fe40001701670 */
[----:B------:R-:W-:Y:S01]  /*2ce0*/  ISETP.LT.OR P2, PT, R37, 0x21, P2 ;  /* 0x000000212500780c */ /* 0x000fe20001741670 */
[C---:B--2---:R-:W-:Y:S06]  /*2cf0*/  HMMA.16816.F32.BF16 R76, R16.reuse, R42, R56 ;  /* 0x0000002a104c723c */ /* 0x044fec0000041838 */
[----:B------:R5:W-:Y:S01]  /*2d00*/  LDGSTS.E.BYPASS.LTC128B.128 [R125+0x2880], [R26.64], !P1 ;  /* 0x028800001a7d7fae */ /* 0x000be2000c901d56 */
[----:B------:R-:W-:Y:S01]  /*2d10*/  LOP3.LUT P1, RZ, R36, 0x4, RZ, 0xc0, !PT ;  /* 0x0000000424ff7812 */ /* 0x000fe2000782c0ff */
[----:B------:R-:W-:Y:S02]  /*2d20*/  HMMA.16816.F32.BF16 R108, R16, R44, R68 ;  /* 0x0000002c106c723c */ /* 0x000fe40000041844 */
[----:B------:R2:W-:Y:S01]  /*2d30*/  LDGSTS.E.BYPASS.LTC128B.128 [R125+0x4080], [R6.64], !P0 ;  /* 0x04080000067d7fae */ /* 0x0005e2000c101d56 */
[----:B------:R-:W-:-:S02]  /*2d40*/  SEL R0, R0, 0xffffffc0, !P1 ;  /* 0xffffffc000007807 */ /* 0x000fc40004800000 */
[----:B------:R-:W-:Y:S01]  /*2d50*/  PLOP3.LUT P0, PT, PT, PT, UP0, 0x80, 0x0 ;  /* 0x000000000000781c */ /* 0x000fe20003f0f008 */
[----:B------:R1:W-:Y:S01]  /*2d60*/  LDGSTS.E.BYPASS.LTC128B.128 [R125+0x3080], [R30.64], !P3 ;  /* 0x030800001e7d7fae */ /* 0x0003e2000d901d56 */
[----:B------:R-:W-:Y:S01]  /*2d70*/  ISETP.GT.AND P3, PT, R131, 0x2f, PT ;  /* 0x0000002f8300780c */ /* 0x000fe20003f64270 */
[----:B------:R-:W-:Y:S01]  /*2d80*/  IMAD.IADD R230, R224, 0x1, R0 ;  /* 0x00000001e0e67824 */ /* 0x000fe200078e0200 */
[C---:B------:R-:W-:Y:S01]  /*2d90*/  HMMA.16816.F32.BF16 R96, R16.reuse, R40, R60 ;  /* 0x000000281060723c */ /* 0x040fe2000004183c */
[----:B------:R2:W-:Y:S01]  /*2da0*/  LDGSTS.E.BYPASS.LTC128B.128 [R125+0x4880], [R4.64], !P2 ;  /* 0x04880000047d7fae */ /* 0x0005e2000d101d56 */
[----:B------:R-:W-:Y:S01]  /*2db0*/  IMAD.IADD R229, R0, 0x1, R235 ;  /* 0x0000000100e57824 */ /* 0x000fe200078e02eb */
[----:B------:R-:W-:Y:S02]  /*2dc0*/  LOP3.LUT R0, R120, R121, RZ, 0xfc, !PT ;  /* 0x0000007978007212 */ /* 0x000fe400078efcff */
[----:B------:R-:W-:Y:S03]  /*2dd0*/  LDSM.16.M88.4 R8, [R232+0xa080] ;  /* 0x00a08000e808783b */ /* 0x000fe60000000200 */
[C---:B---3--:R-:W-:Y:S01]  /*2de0*/  HMMA.16816.F32.BF16 R88, R16.reuse, R52, R48 ;  /* 0x000000341058723c */ /* 0x048fe20000041830 */
[----:B------:R-:W-:Y:S04]  /*2df0*/  LDSM.16.M88.4 R32, [R230+0x6080] ;  /* 0x00608000e620783b */ /* 0x000fe80000000200 */
[----:B------:R-:W-:Y:S03]  /*2e00*/  LDSM.16.M88.4 R12, [R232+0x8080] ;  /* 0x00808000e80c783b */ /* 0x000fe60000000200 */
[----:B------:R-:W-:Y:S01]  /*2e10*/  HMMA.16816.F32.BF16 R72, R16, R54, R64 ;  /* 0x000000361048723c */ /* 0x000fe20000041840 */
[----:B-----5:R-:W3:Y:S04]  /*2e20*/  LDSM.16.M88.4 R24, [R230+0x5880] ;  /* 0x00588000e618783b */ /* 0x020ee80000000200 */
[----:B------:R-:W-:Y:S03]  /*2e30*/  LDSM.16.M88.4 R36, [R229] ;  /* 0x00000000e524783b */ /* 0x000fe60000000200 */
[C---:B----4-:R-:W-:Y:S01]  /*2e40*/  HMMA.16816.F32.BF16 R68, R20.reuse, R44, R112 ;  /* 0x0000002c1444723c */ /* 0x050fe20000041870 */
[----:B-1----:R-:W1:Y:S04]  /*2e50*/  LDSM.16.M88.4 R28, [R230+0x5080] ;  /* 0x00508000e61c783b */ /* 0x002e680000000200 */
[----:B--2---:R-:W2:Y:S03]  /*2e60*/  LDSM.16.M88.4 R4, [R234+0xa080] ;  /* 0x00a08000ea04783b */ /* 0x004ea60000000200 */
[C---:B------:R-:W-:Y:S01]  /*2e70*/  HMMA.16816.F32.BF16 R56, R20.reuse, R40, R92 ;  /* 0x000000281438723c */ /* 0x040fe2000004185c */
[----:B------:R-:W4:Y:S04]  /*2e80*/  LDSM.16.M88.4 R60, [R229+0x800] ;  /* 0x00080000e53c783b */ /* 0x000f280000000200 */
[----:B------:R-:W5:Y:S03]  /*2e90*/  LDSM.16.M88.4 R64, [R229+0x1000] ;  /* 0x00100000e540783b */ /* 0x000f660000000200 */
[C---:B------:R-:W-:Y:S01]  /*2ea0*/  HMMA.16816.F32.BF16 R48, R20.reuse, R52, R84 ;  /* 0x000000341430723c */ /* 0x040fe20000041854 */
[----:B------:R-:W0:Y:S07]  /*2eb0*/  LDGDEPBAR ;  /* 0x00000000000079af */ /* 0x000e2e0000000000 */
[C---:B------:R-:W-:Y:S08]  /*2ec0*/  HMMA.16816.F32.BF16 R44, R20.reuse, R46, R116 ;  /* 0x0000002e142c723c */ /* 0x040ff00000041874 */
[C---:B------:R-:W-:Y:S08]  /*2ed0*/  HMMA.16816.F32.BF16 R16, R20.reuse, R42, R104 ;  /* 0x0000002a1410723c */ /* 0x040ff00000041868 */
[----:B------:R-:W-:Y:S01]  /*2ee0*/  HMMA.16816.F32.BF16 R52, R20, R54, R100 ;  /* 0x000000361434723c */ /* 0x000fe20000041864 */
[----:B------:R-:W2:Y:S07]  /*2ef0*/  LDSM.16.M88.4 R20, [R234+0x8080] ;  /* 0x00808000ea14783b */ /* 0x000eae0000000200 */
[C---:B---3--:R-:W-:Y:S08]  /*2f00*/  HMMA.16816.F32.BF16 R84, R8.reuse, R26, R76 ;  /* 0x0000001a0854723c */ /* 0x048ff0000004184c */
[C---:B-1----:R-:W-:Y:S08]  /*2f10*/  HMMA.16816.F32.BF16 R40, R8.reuse, R28, R108 ;  /* 0x0000001c0828723c */ /* 0x042ff0000004186c */
[C---:B------:R-:W-:Y:S08]  /*2f20*/  HMMA.16816.F32.BF16 R92, R8.reuse, R24, R96 ;  /* 0x00000018085c723c */ /* 0x040ff00000041860 */
[C---:B------:R-:W-:Y:S08]  /*2f30*/  HMMA.16816.F32.BF16 R88, R8.reuse, R32, R88 ;  /* 0x000000200858723c */ /* 0x040ff00000041858 */
[C---:B------:R-:W-:Y:S08]  /*2f40*/  HMMA.16816.F32.BF16 R80, R8.reuse, R30, R80 ;  /* 0x0000001e0850723c */ /* 0x040ff00000041850 */
[----:B------:R-:W-:Y:S08]  /*2f50*/  HMMA.16816.F32.BF16 R76, R8, R34, R72 ;  /* 0x00000022084c723c */ /* 0x000ff00000041848 */
[C---:B------:R-:W-:Y:S08]  /*2f60*/  HMMA.16816.F32.BF16 R8, R12.reuse, R28, R68 ;  /* 0x0000001c0c08723c */ /* 0x040ff00000041844 */
[C---:B------:R-:W-:Y:S01]  /*2f70*/  HMMA.16816.F32.BF16 R44, R12.reuse, R30, R44 ;  /* 0x0000001e0c2c723c */ /* 0x040fe2000004182c */
[----:B------:R-:W-:Y:S07]  /*2f80*/  LDSM.16.M88.4 R28, [R224+0x6880] ;  /* 0x00688000e01c783b */ /* 0x000fee0000000200 */
[C---:B------:R-:W-:Y:S08]  /*2f90*/  HMMA.16816.F32.BF16 R56, R12.reuse, R24, R56 ;  /* 0x000000180c38723c */ /* 0x040ff00000041838 */
[C---:B------:R-:W-:Y:S01]  /*2fa0*/  HMMA.16816.F32.BF16 R104, R12.reuse, R26, R16 ;  /* 0x0000001a0c68723c */ /* 0x040fe20000041810 */
[----:B------:R-:W1:Y:S04]  /*2fb0*/  LDSM.16.M88.4 R16, [R231+0xe080] ;  /* 0x00e08000e710783b */ /* 0x000e680000000200 */
[----:B------:R-:W3:Y:S03]  /*2fc0*/  LDSM.16.M88.4 R24, [R224+0x7080] ;  /* 0x00708000e018783b */ /* 0x000ee60000000200 */
[C---:B------:R-:W-:Y:S01]  /*2fd0*/  HMMA.16816.F32.BF16 R108, R12.reuse, R32, R48 ;  /* 0x000000200c6c723c */ /* 0x040fe20000041830 */
[----:B------:R-:W-:Y:S07]  /*2fe0*/  LDSM.16.M88.4 R48, [R235+0x1800] ;  /* 0x00180000eb30783b */ /* 0x000fee0000000200 */
[----:B------:R-:W-:Y:S01]  /*2ff0*/  HMMA.16816.F32.BF16 R52, R12, R34, R52 ;  /* 0x000000220c34723c */ /* 0x000fe20000041834 */
[----:B------:R-:W1:Y:S07]  /*3000*/  LDSM.16.M88.4 R12, [R224+0x7880] ;  /* 0x00788000e00c783b */ /* 0x000e6e0000000200 */
[C---:B--2---:R-:W-:Y:S08]  /*3010*/  HMMA.16816.F32.BF16 R40, R4.reuse, R36, R40 ;  /* 0x000000240428723c */ /* 0x044ff00000041828 */
[C---:B------:R-:W-:Y:S08]  /*3020*/  HMMA.16816.F32.BF16 R32, R4.reuse, R38, R80 ;  /* 0x000000260420723c */ /* 0x040ff00000041850 */
[C---:B----4-:R-:W-:Y:S08]  /*3030*/  HMMA.16816.F32.BF16 R68, R4.reuse, R60, R92 ;  /* 0x0000003c0444723c */ /* 0x050ff0000004185c */
[C---:B------:R-:W-:Y:S08]  /*3040*/  HMMA.16816.F32.BF16 R72, R4.reuse, R62, R84 ;  /* 0x0000003e0448723c */ /* 0x040ff00000041854 */
[----:B-----5:R-:W-:Y:S08]  /*3050*/  HMMA.16816.F32.BF16 R100, R4, R64, R88 ;  /* 0x000000400464723c */ /* 0x020ff00000041858 */
[----:B------:R-:W-:Y:S01]  /*3060*/  HMMA.16816.F32.BF16 R92, R20, R36, R8 ;  /* 0x00000024145c723c */ /* 0x000fe20000041808 */
[----:B------:R-:W2:Y:S07]  /*3070*/  LDSM.16.M88.4 R8, [R231+0xc080] ;  /* 0x00c08000e708783b */ /* 0x000eae0000000200 */
[----:B------:R-:W-:Y:S01]  /*3080*/  HMMA.16816.F32.BF16 R96, R4, R66, R76 ;  /* 0x000000420460723c */ /* 0x000fe2000004184c */
[----:B------:R-:W-:Y:S07]  /*3090*/  LDSM.16.M88.4 R4, [R233+0xe080] ;  /* 0x00e08000e904783b */ /* 0x000fee0000000200 */
[C---:B------:R-:W-:Y:S01]  /*30a0*/  HMMA.16816.F32.BF16 R84, R20.reuse, R38, R44 ;  /* 0x000000261454723c */ /* 0x040fe2000004182c */
[----:B------:R-:W4:Y:S07]  /*30b0*/  LDSM.16.M88.4 R44, [R235+0x2000] ;  /* 0x00200000eb2c783b */ /* 0x000f2e0000000200 */
[C---:B------:R-:W-:Y:S01]  /*30c0*/  HMMA.16816.F32.BF16 R88, R20.reuse, R60, R56 ;  /* 0x0000003c1458723c */ /* 0x040fe20000041838 */
[----:B------:R-:W5:Y:S07]  /*30d0*/  LDSM.16.M88.4 R56, [R235+0x2800] ;  /* 0x00280000eb38783b */ /* 0x000f6e0000000200 */
[C---:B------:R-:W-:Y:S08]  /*30e0*/  HMMA.16816.F32.BF16 R104, R20.reuse, R62, R104 ;  /* 0x0000003e1468723c */ /* 0x040ff00000041868 */
[C---:B------:R-:W-:Y:S08]  /*30f0*/  HMMA.16816.F32.BF16 R108, R20.reuse, R64, R108 ;  /* 0x00000040146c723c */ /* 0x040ff0000004186c */
[----:B------:R-:W-:Y:S01]  /*3100*/  HMMA.16816.F32.BF16 R80, R20, R66, R52 ;  /* 0x000000421450723c */ /* 0x000fe20000041834 */
[----:B------:R-:W2:Y:S07]  /*3110*/  LDSM.16.M88.4 R20, [R233+0xc080] ;  /* 0x00c08000e914783b */ /* 0x000eae0000000200 */
[C---:B-1----:R-:W-:Y:S08]  /*3120*/  HMMA.16816.F32.BF16 R76, R16.reuse, R28, R40 ;  /* 0x0000001c104c723c */ /* 0x042ff00000041828 */
[C---:B------:R-:W-:Y:S08]  /*3130*/  HMMA.16816.F32.BF16 R52, R16.reuse, R30, R32 ;  /* 0x0000001e1034723c */ /* 0x040ff00000041820 */
[C---:B---3--:R-:W-:Y:S08]  /*3140*/  HMMA.16816.F32.BF16 R36, R16.reuse, R26, R72 ;  /* 0x0000001a1024723c */ /* 0x048ff00000041848 */
[C---:B------:R-:W-:Y:S08]  /*3150*/  HMMA.16816.F32.BF16 R40, R16.reuse, R24, R68 ;  /* 0x000000181028723c */ /* 0x040ff00000041844 */
[C---:B------:R-:W-:Y:S08]  /*3160*/  HMMA.16816.F32.BF16 R32, R16.reuse, R12, R100 ;  /* 0x0000000c1020723c */ /* 0x040ff00000041864 */
[----:B------:R-:W-:Y:S01]  /*3170*/  HMMA.16816.F32.BF16 R64, R16, R14, R96 ;  /* 0x0000000e1040723c */ /* 0x000fe20000041860 */
[----:B------:R-:W-:Y:S07]  /*3180*/  LDSM.16.M88.4 R16, [R232+0xe080] ;  /* 0x00e08000e810783b */ /* 0x000fee0000000200 */
[C---:B--2---:R-:W-:Y:S08]  /*3190*/  HMMA.16816.F32.BF16 R72, R8.reuse, R28, R92 ;  /* 0x0000001c0848723c */ /* 0x044ff0000004185c */
[C---:B------:R-:W-:Y:S08]  /*31a0*/  HMMA.16816.F32.BF16 R68, R8.reuse, R30, R84 ;  /* 0x0000001e0844723c */ /* 0x040ff00000041854 */
[C---:B------:R-:W-:Y:S08]  /*31b0*/  HMMA.16816.F32.BF16 R60, R8.reuse, R24, R88 ;  /* 0x00000018083c723c */ /* 0x040ff00000041858 */
[C---:B------:R-:W-:Y:S08]  /*31c0*/  HMMA.16816.F32.BF16 R28, R8.reuse, R26, R104 ;  /* 0x0000001a081c723c */ /* 0x040ff00000041868 */
[C---:B------:R-:W-:Y:S08]  /*31d0*/  HMMA.16816.F32.BF16 R24, R8.reuse, R12, R108 ;  /* 0x0000000c0818723c */ /* 0x040ff0000004186c */
[----:B------:R-:W-:Y:S01]  /*31e0*/  HMMA.16816.F32.BF16 R80, R8, R14, R80 ;  /* 0x0000000e0850723c */ /* 0x000fe20000041850 */
[----:B------:R-:W-:Y:S04]  /*31f0*/  LDSM.16.M88.4 R12, [R232+0xc080] ;  /* 0x00c08000e80c783b */ /* 0x000fe80000000200 */
[----:B------:R-:W-:Y:S03]  /*3200*/  LDSM.16.M88.4 R8, [R234+0xc080] ;  /* 0x00c08000ea08783b */ /* 0x000fe60000000200 */
[C---:B----4-:R-:W-:Y:S01]  /*3210*/  HMMA.16816.F32.BF16 R104, R4.reuse, R46, R36 ;  /* 0x0000002e0468723c */ /* 0x050fe20000041824 */
[----:B------:R-:W1:Y:S07]  /*3220*/  LDSM.16.M88.4 R36, [R230+0x7080] ;  /* 0x00708000e624783b */ /* 0x000e6e0000000200 */
[C---:B------:R-:W-:Y:S01]  /*3230*/  HMMA.16816.F32.BF16 R108, R4.reuse, R44, R40 ;  /* 0x0000002c046c723c */ /* 0x040fe20000041828 */
[----:B------:R-:W2:Y:S07]  /*3240*/  LDSM.16.M88.4 R40, [R230+0x6880] ;  /* 0x00688000e628783b */ /* 0x000eae0000000200 */
[C---:B-----5:R-:W-:Y:S01]  /*3250*/  HMMA.16816.F32.BF16 R100, R4.reuse, R56, R32 ;  /* 0x000000380464723c */ /* 0x060fe20000041820 */
[----:B------:R-:W3:Y:S07]  /*3260*/  LDSM.16.M88.4 R32, [R230+0x7880] ;  /* 0x00788000e620783b */ /* 0x000eee0000000200 */
[C---:B------:R-:W-:Y:S08]  /*3270*/  HMMA.16816.F32.BF16 R112, R4.reuse, R48, R76 ;  /* 0x000000300470723c */ /* 0x040ff0000004184c */
[C---:B------:R-:W-:Y:S08]  /*3280*/  HMMA.16816.F32.BF16 R76, R4.reuse, R50, R52 ;  /* 0x00000032044c723c */ /* 0x040ff00000041834 */
[----:B------:R-:W-:Y:S01]  /*3290*/  HMMA.16816.F32.BF16 R52, R4, R58, R64 ;  /* 0x0000003a0434723c */ /* 0x000fe20000041840 */
[----:B------:R-:W-:Y:S07]  /*32a0*/  LDSM.16.M88.4 R4, [R236+0xe080] ;  /* 0x00e08000ec04783b */ /* 0x000fee0000000200 */
[C---:B------:R-:W-:Y:S08]  /*32b0*/  HMMA.16816.F32.BF16 R96, R20.reuse, R48, R72 ;  /* 0x000000301460723c */ /* 0x040ff00000041848 */
[C---:B------:R-:W-:Y:S08]  /*32c0*/  HMMA.16816.F32.BF16 R92, R20.reuse, R50, R68 ;  /* 0x00000032145c723c */ /* 0x040ff00000041844 */
[C---:B------:R-:W-:Y:S08]  /*32d0*/  HMMA.16816.F32.BF16 R88, R20.reuse, R44, R60 ;  /* 0x0000002c1458723c */ /* 0x040ff0000004183c */
[C---:B------:R-:W-:Y:S01]  /*32e0*/  HMMA.16816.F32.BF16 R84, R20.reuse, R46, R28 ;  /* 0x0000002e1454723c */ /* 0x040fe2000004181c */
[----:B------:R-:W-:Y:S07]  /*32f0*/  LDSM.16.M88.4 R28, [R229+0x1800] ;  /* 0x00180000e51c783b */ /* 0x000fee0000000200 */
[C---:B------:R-:W-:Y:S01]  /*3300*/  HMMA.16816.F32.BF16 R60, R20.reuse, R56, R24 ;  /* 0x00000038143c723c */ /* 0x040fe20000041818 */
[----:B------:R-:W4:Y:S07]  /*3310*/  LDSM.16.M88.4 R24, [R229+0x2000] ;  /* 0x00200000e518783b */ /* 0x000f2e0000000200 */
[----:B------:R-:W-:Y:S01]  /*3320*/  HMMA.16816.F32.BF16 R56, R20, R58, R80 ;  /* 0x0000003a1438723c */ /* 0x000fe20000041850 */
[----:B------:R-:W5:Y:S01]  /*3330*/  LDSM.16.M88.4 R20, [R229+0x2800] ;  /* 0x00280000e514783b */ /* 0x000f620000000200 */
[----:B------:R-:W-:-:S06]  /*3340*/  DEPBAR.LE SB0, 0x0 ;  /* 0x000080000000791a */ /* 0x000fcc0000000000 */
[C---:B-1----:R-:W-:Y:S08]  /*3350*/  HMMA.16816.F32.BF16 R72, R16.reuse, R36, R108 ;  /* 0x000000241048723c */ /* 0x042ff0000004186c */
[C---:B--2---:R-:W-:Y:S08]  /*3360*/  HMMA.16816.F32.BF16 R80, R16.reuse, R40, R112 ;  /* 0x000000281050723c */ /* 0x044ff00000041870 */
[C---:B------:R-:W-:Y:S08]  /*3370*/  HMMA.16816.F32.BF16 R76, R16.reuse, R42, R76 ;  /* 0x0000002a104c723c */ /* 0x040ff0000004184c */
[----:B---3--:R-:W-:Y:S08]  /*3380*/  HMMA.16816.F32.BF16 R52, R16, R34, R52 ;  /* 0x000000221034723c */ /* 0x008ff00000041834 */
[C---:B------:R-:W-:Y:S08]  /*3390*/  HMMA.16816.F32.BF16 R48, R12.reuse, R40, R96 ;  /* 0x000000280c30723c */ /* 0x040ff00000041860 */
[----:B------:R-:W-:Y:S08]  /*33a0*/  HMMA.16816.F32.BF16 R44, R12, R42, R92 ;  /* 0x0000002a0c2c723c */ /* 0x000ff0000004185c */
[C---:B------:R-:W-:Y:S08]  /*33b0*/  HMMA.16816.F32.BF16 R68, R16.reuse, R38, R104 ;  /* 0x000000261044723c */ /* 0x040ff00000041868 */
[----:B------:R-:W-:Y:S08]  /*33c0*/  HMMA.16816.F32.BF16 R64, R16, R32, R100 ;  /* 0x000000201040723c */ /* 0x000ff00000041864 */
[C---:B------:R-:W-:Y:S08]  /*33d0*/  HMMA.16816.F32.BF16 R40, R12.reuse, R36, R88 ;  /* 0x000000240c28723c */ /* 0x040ff00000041858 */
[C---:B------:R-:W-:Y:S08]  /*33e0*/  HMMA.16816.F32.BF16 R36, R12.reuse, R38, R84 ;  /* 0x000000260c24723c */ /* 0x040ff00000041854 */
[C---:B------:R-:W-:Y:S08]  /*33f0*/  HMMA.16816.F32.BF16 R16, R12.reuse, R32, R60 ;  /* 0x000000200c10723c */ /* 0x040ff0000004183c */
[----:B------:R-:W-:Y:S08]  /*3400*/  HMMA.16816.F32.BF16 R12, R12, R34, R56 ;  /* 0x000000220c0c723c */ /* 0x000ff00000041838 */
[C---:B----4-:R-:W-:Y:S08]  /*3410*/  HMMA.16816.F32.BF16 R92, R4.reuse, R24, R72 ;  /* 0x00000018045c723c */ /* 0x050ff00000041848 */
[C---:B-----5:R-:W-:Y:S08]  /*3420*/  HMMA.16816.F32.BF16 R72, R4.reuse, R22, R52 ;  /* 0x000000160448723c */ /* 0x060ff00000041834 */
[C---:B------:R-:W-:Y:S08]  /*3430*/  HMMA.16816.F32.BF16 R84, R4.reuse, R28, R80 ;  /* 0x0000001c0454723c */ /* 0x040ff00000041850 */
[-C--:B------:R-:W-:Y:S08]  /*3440*/  HMMA.16816.F32.BF16 R88, R4, R30.reuse, R76 ;  /* 0x0000001e0458723c */ /* 0x080ff0000004184c */
[----:B------:R-:W-:Y:S08]  /*3450*/  HMMA.16816.F32.BF16 R52, R8, R30, R44 ;  /* 0x0000001e0834723c */ /* 0x000ff0000004182c */
[C---:B------:R-:W-:Y:S08]  /*3460*/  HMMA.16816.F32.BF16 R80, R4.reuse, R26, R68 ;  /* 0x0000001a0450723c */ /* 0x040ff00000041844 */
[----:B------:R-:W-:Y:S07]  /*3470*/  HMMA.16816.F32.BF16 R76, R4, R20, R64 ;  /* 0x00000014044c723c */ /* 0x000fee0000041840 */
[----:B------:R-:W-:Y:S01]  /*3480*/  IADD3 R4, R125, 0x2080, RZ ;  /* 0x000020807d047810 */ /* 0x000fe20007ffe0ff */
[C---:B------:R-:W-:Y:S04]  /*3490*/  HMMA.16816.F32.BF16 R44, R8.reuse, R24, R40 ;  /* 0x00000018082c723c */ /* 0x040fe80000041828 */
[----:B------:R1:W-:Y:S04]  /*34a0*/  STL [R1+0x8], R4 ;  /* 0x0000080401007387 */ /* 0x0003e80000100800 */
[C---:B------:R-:W-:Y:S07]  /*34b0*/  HMMA.16816.F32.BF16 R40, R8.reuse, R22, R12 ;  /* 0x000000160828723c */ /* 0x040fee000004180c */
[----:B------:R-:W-:Y:S01]  /*34c0*/  SHF.R.S32.HI R12, RZ, 0x1f, R128 ;  /* 0x0000001fff0c7819 */ /* 0x000fe20000011480 */
[C---:B------:R-:W-:Y:S04]  /*34d0*/  HMMA.16816.F32.BF16 R56, R8.reuse, R28, R48 ;  /* 0x0000001c0838723c */ /* 0x040fe80000041830 */
[----:B------:R1:W-:Y:S04]  /*34e0*/  STL [R1+0x44], R12 ;  /* 0x0000440c01007387 */ /* 0x0003e80000100800 */
[C---:B------:R-:W-:Y:S08]  /*34f0*/  HMMA.16816.F32.BF16 R48, R8.reuse, R26, R36 ;  /* 0x0000001a0830723c */ /* 0x040ff00000041824 */
[----:B------:R-:W-:Y:S01]  /*3500*/  HMMA.16816.F32.BF16 R32, R8, R20, R16 ;  /* 0x000000140820723c */ /* 0x000fe20000041810 */
[----:B------:R-:W-:Y:S06]  /*3510*/  BAR.SYNC.DEFER_BLOCKING 0x0 ;  /* 0x0000000000007b1d */ /* 0x000fec0000010000 */
[----:B------:R-:W-:Y:S05]  /*3520*/  @!P0 BRA `(.L_x_1080) ;  /* 0x000003e000008947 */ /* 0x000fea0003800000 */
[----:B-1----:R-:W-:Y:S02]  /*3530*/  IMAD.U32 R4, RZ, RZ, UR21 ;  /* 0x00000015ff047e24 */ /* 0x002fe4000f8e00ff */
        /* <DEDUP_REMOVED lines=30> */
[----:B------:R-:W-:-:S03]  /*3720*/  SHF.L.U64.HI R6, R129, 0x1, R130 ;  /* 0x0000000181067819 */ /* 0x000fc60000010282 */
[----:B------:R-:W-:Y:S04]  /*3730*/  SHFL.IDX PT, R9, R4, 0x2, 0x181f ;  /* 0x00581f0004097f89 */ /* 0x000fe800000e0000 */
[----:B------:R-:W1:Y:S04]  /*3740*/  SHFL.IDX PT, R10, R5, RZ, 0x181f ;  /* 0x00181fff050a7589 */ /* 0x000e6800000e0000 */
[----:B------:R2:W3:Y:S04]  /*3750*/  SHFL.IDX PT, R11, R5, 0x1, 0x181f ;  /* 0x00381f00050b7f89 */ /* 0x0004e800000e0000 */
[----:B------:R-:W4:Y:S04]  /*3760*/  SHFL.IDX PT, R13, R4, RZ, 0x181f ;  /* 0x00181fff040d7589 */ /* 0x000f2800000e0000 */
[----:B------:R5:W3:Y:S01]  /*3770*/  SHFL.IDX PT, R18, R4, 0x1, 0x181f ;  /* 0x00381f0004127f89 */ /* 0x000ae200000e0000 */
[----:B-1----:R-:W-:-:S02]  /*3780*/  IADD3 R14, P2, R10, R15, RZ ;  /* 0x0000000f0a0e7210 */ /* 0x002fc40007f5e0ff */
[----:B--2---:R-:W-:-:S04]  /*3790*/  IADD3 R5, -R19, 0x10, RZ ;  /* 0x0000001013057810 */ /* 0x004fc80007ffe1ff */
[----:B------:R-:W-:Y:S01]  /*37a0*/  LOP3.LUT R5, R5, 0xf, RZ, 0xc0, !PT ;  /* 0x0000000f05057812 */ /* 0x000fe200078ec0ff */
[----:B-----5:R-:W-:-:S03]  /*37b0*/  IMAD.SHL.U32 R4, R128, 0x2, RZ ;  /* 0x0000000280047824 */ /* 0x020fc600078e00ff */
[----:B------:R-:W-:Y:S02]  /*37c0*/  IADD3 R16, P1, P0, R5, R7, R15 ;  /* 0x0000000705107210 */ /* 0x000fe4000783e00f */
[----:B------:R-:W-:Y:S02]  /*37d0*/  LOP3.LUT R5, R8, 0xf, RZ, 0xc0, !PT ;  /* 0x0000000f08057812 */ /* 0x000fe400078ec0ff */
[----:B------:R-:W-:Y:S02]  /*37e0*/  IADD3.X R17, RZ, R9, R6, P1, P0 ;  /* 0x00000009ff117210 */ /* 0x000fe40000fe0406 */
[----:B------:R-:W-:Y:S02]  /*37f0*/  IADD3 R8, P1, P0, R5, R7, R4 ;  /* 0x0000000705087210 */ /* 0x000fe4000783e004 */
        /* <DEDUP_REMOVED lines=8> */
[----:B------:R-:W-:Y:S01]  /*3880*/  IMAD.X R11, R18, 0x1, R6, P0 ;  /* 0x00000001120b7824 */ /* 0x000fe200000e0606 */
        /* <DEDUP_REMOVED lines=8> */
.L_x_1080:
[----:B-1----:R-:W-:Y:S01]  /*3910*/  FMUL.FTZ R4, R52, c[0x0][0x320] ;  /* 0x0000c80034047a20 */ /* 0x002fe20000410000 */
[----:B------:R-:W-:Y:S01]  /*3920*/  SHF.R.S32.HI R7, RZ, 0x1f, R122 ;  /* 0x0000001fff077819 */ /* 0x000fe2000001147a */
        /* <DEDUP_REMOVED lines=13> */
[----:B------:R-:W-:Y:S01]  /*3a00*/  ULOP3.LUT UR21, URZ, UR21, URZ, 0x33, !UPT ;  /* 0x000000153f157292 */ /* 0x000fe2000f8e333f */
[----:B------:R-:W-:Y:S01]  /*3a10*/  PLOP3.LUT P0, PT, PT, PT, UP1, 0x80, 0x0 ;  /* 0x000000000000781c */ /* 0x000fe20003f0f018 */
[----:B-1----:R-:W-:-:S03]  /*3a20*/  FMUL.FTZ R4, R53, c[0x0][0x320] ;  /* 0x0000c80035047a20 */ /* 0x002fc60000410000 */
        /* <DEDUP_REMOVED lines=18> */
[C---:B------:R-:W-:Y:S02]  /*3b50*/  SHF.L.U32 R8, R5.reuse, 0x5, RZ ;  /* 0x0000000505087819 */ /* 0x040fe400000006ff */
[----:B------:R-:W-:Y:S02]  /*3b60*/  LOP3.LUT R9, R5, 0x1ffffffe, RZ, 0xc0, !PT ;  /* 0x1ffffffe05097812 */ /* 0x000fe400078ec0ff */
[----:B------:R-:W-:Y:S02]  /*3b70*/  LOP3.LUT R5, R8, 0xffffffc0, RZ, 0xc0, !PT ;  /* 0xffffffc008057812 */ /* 0x000fe400078ec0ff */
[----:B------:R-:W-:Y:S01]  /*3b80*/  IADD3 R7, R4, -R7, RZ ;  /* 0x8000000704077210 */ /* 0x000fe20007ffe0ff */
[----:B------:R-:W-:Y:S02]  /*3b90*/  IMAD.IADD R6, R6, 0x1, -R9 ;  /* 0x0000000106067824 */ /* 0x000fe400078e0a09 */
[----:B------:R-:W-:-:S02]  /*3ba0*/  IMAD.IADD R5, R5, 0x1, R11 ;  /* 0x0000000105057824 */ /* 0x000fc400078e020b */
[----:B------:R-:W-:Y:S02]  /*3bb0*/  IMAD.SHL.U32 R8, R7, 0x2, RZ ;  /* 0x0000000207087824 */ /* 0x000fe400078e00ff */
[----:B------:R-:W-:Y:S02]  /*3bc0*/  IMAD R12, R6, 0x8, R5 ;  /* 0x00000008060c7824 */ /* 0x000fe400078e0205 */
[----:B------:R-:W-:Y:S01]  /*3bd0*/  FMUL.FTZ R5, R33, c[0x0][0x320] ;  /* 0x0000c80021057a20 */ /* 0x000fe20000410000 */
[----:B------:R-:W-:Y:S01]  /*3be0*/  IADD3 R16, -R8, UR32, RZ ;  /* 0x0000002008107c10 */ /* 0x000fe2000fffe1ff */
[----:B------:R-:W-:Y:S01]  /*3bf0*/  @P1 IMAD.HI.U32 R6, R12, c[0x0][0x2c8], RZ ;  /* 0x0000b2000c061a27 */ /* 0x000fe200078e00ff */
[----:B------:R3:W-:Y:S01]  /*3c00*/  STL [R1+0x38], R12 ;  /* 0x0000380c01007387 */ /* 0x0007e20000100800 */
[----:B------:R5:W1:Y:S02]  /*3c10*/  MUFU.TANH R24, R5 ;  /* 0x0000000500187308 */ /* 0x000a640000002400 */
[----:B------:R-:W-:Y:S01]  /*3c20*/  IMAD.U32 R4, RZ, RZ, UR29 ;  /* 0x0000001dff047e24 */ /* 0x000fe2000f8e00ff */
[----:B------:R-:W-:Y:S01]  /*3c30*/  STL [R1+0x24], R8 ;  /* 0x0000240801007387 */ /* 0x000fe20000100800 */
[----:B------:R-:W-:-:S03]  /*3c40*/  FMUL.FTZ R7, R57, c[0x0][0x320] ;  /* 0x0000c80039077a20 */ /* 0x000fc60000410000 */
[----:B------:R-:W-:Y:S01]  /*3c50*/  IADD3 R4, -R8, 0x1, R4 ;  /* 0x0000000108047810 */ /* 0x000fe20007ffe104 */
[----:B------:R-:W1:Y:S03]  /*3c60*/  MUFU.TANH R17, R7 ;  /* 0x0000000700117308 */ /* 0x000e660000002400 */
[----:B------:R-:W-:-:S04]  /*3c70*/  IADD3 R4, R4, -UR12, RZ ;  /* 0x8000000c04047c10 */ /* 0x000fc8000fffe0ff */
[----:B------:R-:W-:Y:S01]  /*3c80*/  IADD3 R13, R4, c[0x0][0x328], RZ ;  /* 0x0000ca00040d7a10 */ /* 0x000fe20007ffe0ff */
[----:B-----5:R-:W-:Y:S01]  /*3c90*/  FMUL.FTZ R5, R40, c[0x0][0x320] ;  /* 0x0000c80028057a20 */ /* 0x020fe20000410000 */
[----:B------:R-:W-:-:S03]  /*3ca0*/  IADD3 R15, R4, UR21, RZ ;  /* 0x00000015040f7c10 */ /* 0x000fc6000fffe0ff */
        /* <DEDUP_REMOVED lines=9> */
[----:B---3--:R-:W-:-:S05]  /*3d40*/  IMAD.U32 R5, RZ, RZ, UR32 ;  /* 0x00000020ff057e24 */ /* 0x008fca000f8e00ff */
[----:B------:R-:W-:Y:S02]  /*3d50*/  IADD3 R14, -R8, UR8, R5 ;  /* 0x00000008080e7c10 */ /* 0x000fe4000fffe105 */
[----:B------:R-:W-:-:S04]  /*3d60*/  IADD3 R5, R13, R6, RZ ;  /* 0x000000060d057210 */ /* 0x000fc80007ffe0ff */
[----:B------:R-:W-:Y:S01]  /*3d70*/  IMNMX R5, R5, R14, PT ;  /* 0x0000000e05057217 */ /* 0x000fe20003800200 */
[----:B------:R-:W-:Y:S05]  /*3d80*/  @P0 BRA `(.L_x_1081) ;  /* 0x0000015000000947 */ /* 0x000fea0003800000 */
[----:B-12-4-:R-:W-:Y:S01]  /*3d90*/  IMAD.U32 R7, RZ, RZ, UR12 ;  /* 0x0000000cff077e24 */ /* 0x016fe2000f8e00ff */
[----:B------:R-:W-:Y:S04]  /*3da0*/  BSSY B0, `(.L_x_1082) ;  /* 0x000000f000007945 */ /* 0x000fe80003800000 */
[----:B------:R-:W-:-:S04]  /*3db0*/  IADD3 R6, -R7, UR8, R6 ;  /* 0x0000000807067c10 */ /* 0x000fc8000fffe106 */
        /* <DEDUP_REMOVED lines=9> */
.L_x_1083:
[----:B------:R-:W-:-:S04]  /*3e50*/  MOV R7, c[0x0][0x32c] ;  /* 0x0000cb0000077a02 */ /* 0x000fc80000000f00 */
[----:B------:R-:W-:-:S13]  /*3e60*/  ISETP.NE.AND P0, PT, R7, 0x1, PT ;  /* 0x000000010700780c */ /* 0x000fda0003f05270 */
[----:B------:R-:W-:-:S05]  /*3e70*/  @P0 IMAD.HI.U32 R7, R6, c[0x0][0x330], RZ ;  /* 0x0000cc0006070a27 */ /* 0x000fca00078e00ff */
[----:B------:R-:W-:Y:S02]  /*3e80*/  @P0 SHF.R.U32.HI R6, RZ, c[0x0][0x334], R7 ;  /* 0x0000cd00ff060a19 */ /* 0x000fe40000011607 */
.L_x_1084:
[----:B------:R-:W-:Y:S05]  /*3e90*/  BSYNC B0 ;  /* 0x0000000000007941 */ /* 0x000fea0003800000 */
.L_x_1082:
[----:B------:R-:W-:-:S05]  /*3ea0*/  IMAD R6, R6, c[0x0][0x32c], R16 ;  /* 0x0000cb0006067a24 */ /* 0x000fca00078e0210 */
[----:B------:R-:W-:Y:S02]  /*3eb0*/  IADD3 R7, R6, c[0x0][0x32c], RZ ;  /* 0x0000cb0006077a10 */ /* 0x000fe40007ffe0ff */
[----:B------:R-:W-:Y:S02]  /*3ec0*/  IMNMX R4, R4, R6, !PT ;  /* 0x0000000604047217 */ /* 0x000fe40007800200 */
[----:B------:R-:W-:Y:S02]  /*3ed0*/  IMNMX R5, R5, R7, PT ;  /* 0x0000000705057217 */ /* 0x000fe40003800200 */
.L_x_1081:
        /* <DEDUP_REMOVED lines=10> */
[----:B------:R-:W-:Y:S01]  /*3f80*/  ISETP.GT.AND P0, PT, R4, RZ, P0 ;  /* 0x000000ff0400720c */ /* 0x000fe20000704270 */
[----:B------:R-:W-:Y:S01]  /*3f90*/  UISETP.GE.AND UP5, UPT, UR32, 0x19, UPT ;  /* 0x000000192000788c */ /* 0x000fe2000bfa6270 */
[----:B------:R-:W-:Y:S01]  /*3fa0*/  PLOP3.LUT P2, PT, PT, PT, UP3, 0x40, 0x0 ;  /* 0x000000000000781c */ /* 0x000fe20003f4e838 */
[----:B------:R-:W-:Y:S01]  /*3fb0*/  UISETP.GE.AND UP0, UPT, UR32, 0x11, UPT ;  /* 0x000000112000788c */ /* 0x000fe2000bf06270 */
[C---:B------:R-:W-:Y:S01]  /*3fc0*/  ISETP.LT.OR P0, PT, R5.reuse, 0x1, P0 ;  /* 0x000000010500780c */ /* 0x040fe20000701670 */
        /* <DEDUP_REMOVED lines=24> */
[----:B------:R-:W-:Y:S01]  /*4150*/  FMUL.FTZ R8, R46, c[0x0][0x320] ;  /* 0x0000c8002e087a20 */ /* 0x000fe20000410000 */
[----:B------:R-:W-:Y:S01]  /*4160*/  PLOP3.LUT P2, PT, PT, PT, UP0, 0x40, 0x0 ;  /* 0x000000000000781c */ /* 0x000fe20003f4e808 */
[----:B-1----:R-:W-:Y:S01]  /*4170*/  FMUL.FTZ R6, R35, c[0x0][0x320] ;  /* 0x0000c80023067a20 */ /* 0x002fe20000410000 */
[C---:B------:R-:W-:Y:S01]  /*4180*/  ISETP.GT.AND P0, PT, R4.reuse, 0x18, P0 ;  /* 0x000000180400780c */ /* 0x040fe20000704270 */
[----:B------:R-:W-:Y:S01]  /*4190*/  UISETP.GE.AND UP0, UPT, UR32, 0x2a, UPT ;  /* 0x0000002a2000788c */ /* 0x000fe2000bf06270 */
[----:B------:R-:W-:Y:S01]  /*41a0*/  ISETP.GT.AND P2, PT, R4, 0x10, P2 ;  /* 0x000000100400780c */ /* 0x000fe20001744270 */
[----:B------:R1:W4:Y:S01]  /*41b0*/  MUFU.TANH R35, R6 ;  /* 0x0000000600237308 */ /* 0x0003220000002400 */
[----:B------:R-:W-:Y:S01]  /*41c0*/  ISETP.LT.OR P0, PT, R5, 0x19, P0 ;  /* 0x000000190500780c */ /* 0x000fe20000701670 */
[----:B------:R-:W-:Y:S01]  /*41d0*/  FMUL.FTZ R7, R59, c[0x0][0x320] ;  /* 0x0000c8003b077a20 */ /* 0x000fe20000410000 */
[----:B------:R-:W-:Y:S01]  /*41e0*/  ISETP.LT.OR P2, PT, R5, 0x11, P2 ;  /* 0x000000110500780c */ /* 0x000fe20001741670 */
[----:B------:R-:W-:Y:S01]  /*41f0*/  FMUL.FTZ R11, R50, c[0x0][0x320] ;  /* 0x0000c800320b7a20 */ /* 0x000fe20000410000 */
[----:B------:R-:W-:-:S02]  /*4200*/  FSEL R69, R28, -INF , !P0 ;  /* 0xff8000001c457808 */ /* 0x000fc40004000000 */
[----:B------:R-:W-:Y:S01]  /*4210*/  FSEL R64, R30, -INF , !P2 ;  /* 0xff8000001e407808 */ /* 0x000fe20005000000 */
[----:B------:R-:W2:Y:S01]  /*4220*/  MUFU.TANH R33, R10 ;  /* 0x0000000a00217308 */ /* 0x000ea20000002400 */
[----:B------:R-:W-:Y:S02]  /*4230*/  PLOP3.LUT P0, PT, PT, PT, UP2, 0x40, 0x0 ;  /* 0x000000000000781c */ /* 0x000fe40003f0e828 */
[----:B------:R-:W-:Y:S02]  /*4240*/  PLOP3.LUT P2, PT, PT, PT, UP4, 0x40, 0x0 ;  /* 0x000000000000781c */ /* 0x000fe40003f4e848 */
[C---:B------:R-:W-:Y:S02]  /*4250*/  ISETP.GT.AND P0, PT, R4.reuse, 0x21, P0 ;  /* 0x000000210400780c */ /* 0x040fe40000704270 */
[----:B------:R-:W-:Y:S01]  /*4260*/  ISETP.GT.AND P2, PT, R4, 0x19, P2 ;  /* 0x000000190400780c */ /* 0x000fe20001744270 */
[----:B-1----:R-:W-:Y:S01]  /*4270*/  FMUL.FTZ R6, R54, c[0x0][0x320] ;  /* 0x0000c80036067a20 */ /* 0x002fe20000410000 */
[C---:B------:R-:W-:Y:S01]  /*4280*/  ISETP.LT.OR P0, PT, R5.reuse, 0x22, P0 ;  /* 0x000000220500780c */ /* 0x040fe20000701670 */
[----:B------:R-:W1:Y:S01]  /*4290*/  MUFU.TANH R18, R8 ;  /* 0x0000000800127308 */ /* 0x000e620000002400 */
[----:B------:R-:W-:-:S02]  /*42a0*/  ISETP.LT.OR P2, PT, R5, 0x1a, P2 ;  /* 0x0000001a0500780c */ /* 0x000fc40001741670 */
[----:B------:R-:W-:Y:S02]  /*42b0*/  FSEL R252, R24, -INF , !P0 ;  /* 0xff80000018fc7808 */ /* 0x000fe40004000000 */
[----:B------:R-:W-:Y:S02]  /*42c0*/  FSEL R71, R27, -INF , !P2 ;  /* 0xff8000001b477808 */ /* 0x000fe40005000000 */
[----:B------:R-:W-:Y:S01]  /*42d0*/  PLOP3.LUT P2, PT, PT, PT, UP1, 0x40, 0x0 ;  /* 0x000000000000781c */ /* 0x000fe20003f4e818 */
[----:B------:R5:W1:Y:S03]  /*42e0*/  MUFU.TANH R22, R6 ;  /* 0x0000000600167308 */ /* 0x000a660000002400 */
[----:B------:R-:W-:-:S04]  /*42f0*/  ISETP.GT.AND P2, PT, R4, 0x28, P2 ;  /* 0x000000280400780c */ /* 0x000fc80001744270 */
[----:B------:R-:W-:Y:S01]  /*4300*/  ISETP.LT.OR P2, PT, R5, 0x29, P2 ;  /* 0x000000290500780c */ /* 0x000fe20001741670 */
[----:B------:R-:W1:Y:S03]  /*4310*/  MUFU.TANH R17, R7 ;  /* 0x0000000700117308 */ /* 0x000e660000002400 */
[----:B------:R-:W-:Y:S01]  /*4320*/  FSEL R207, R26, -INF , !P2 ;  /* 0xff8000001acf7808 */ /* 0x000fe20005000000 */
[----:B-----5:R-:W-:-:S04]  /*4330*/  FMUL.FTZ R6, R55, c[0x0][0x320] ;  /* 0x0000c80037067a20 */ /* 0x020fc80000410000 */
[----:B------:R-:W1:Y:S08]  /*4340*/  MUFU.TANH R23, R11 ;  /* 0x0000000b00177308 */ /* 0x000e700000002400 */
[----:B------:R5:W1:Y:S02]  /*4350*/  MUFU.TANH R19, R6 ;  /* 0x0000000600137308 */ /* 0x000a640000002400 */
[----:B-----5:R-:W-:Y:S01]  /*4360*/  FMUL.FTZ R6, R42, c[0x0][0x320] ;  /* 0x0000c8002a067a20 */ /* 0x020fe20000410000 */
[----:B------:R-:W-:-:S02]  /*4370*/  FSEL R42, R20, -INF , !P1 ;  /* 0xff800000142a7808 */ /* 0x000fc40004800000 */
[----:B------:R-:W-:-:S03]  /*4380*/  PLOP3.LUT P1, PT, PT, PT, UP6, 0x40, 0x0 ;  /* 0x000000000000781c */ /* 0x000fc60003f2e868 */
[----:B------:R5:W1:Y:S01]  /*4390*/  MUFU.TANH R34, R6 ;  /* 0x0000000600227308 */ /* 0x000a620000002400 */
[----:B------:R-:W-:Y:S01]  /*43a0*/  UISETP.NE.AND UP6, UPT, UR14, URZ, UPT ;  /* 0x0000003f0e00728c */ /* 0x000fe2000bfc5270 */
[----:B------:R-:W-:-:S04]  /*43b0*/  ISETP.GT.AND P1, PT, R4, 0x11, P1 ;  /* 0x000000110400780c */ /* 0x000fc80000f24270 */
[----:B------:R-:W-:Y:S02]  /*43c0*/  ISETP.LT.OR P1, PT, R5, 0x12, P1 ;  /* 0x000000120500780c */ /* 0x000fe40000f21670 */
[----:B------:R-:W1:Y:S01]  /*43d0*/  MUFU.TANH R20, R9 ;  /* 0x0000000900147308 */ /* 0x000e620000002400 */
[----:B------:R-:W-:Y:S01]  /*43e0*/  PLOP3.LUT P0, PT, PT, PT, UP6, 0x40, 0x0 ;  /* 0x000000000000781c */ /* 0x000fe20003f0e868 */
[----:B------:R-:W-:Y:S01]  /*43f0*/  UISETP.NE.AND UP6, UPT, UR33, URZ, UPT ;  /* 0x0000003f2100728c */ /* 0x000fe2000bfc5270 */
[----:B------:R-:W-:Y:S02]  /*4400*/  FSEL R70, R29, -INF , !P1 ;  /* 0xff8000001d467808 */ /* 0x000fe40004800000 */
[----:B------:R-:W-:Y:S01]  /*4410*/  PLOP3.LUT P1, PT, PT, PT, UP3, 0x40, 0x0 ;  /* 0x000000000000781c */ /* 0x000fe20003f2e838 */
[----:B-----5:R-:W5:Y:S03]  /*4420*/  SHFL.IDX PT, R6, R12, 0x1, 0x1c1f ;  /* 0x003c1f000c067f89 */ /* 0x020f6600000e0000 */
[----:B------:R-:W-:-:S04]  /*4430*/  ISETP.GT.AND P1, PT, R4, 0x20, P1 ;  /* 0x000000200400780c */ /* 0x000fc80000f24270 */
[----:B------:R-:W-:-:S04]  /*4440*/  ISETP.LT.OR P1, PT, R5, 0x21, P1 ;  /* 0x000000210500780c */ /* 0x000fc80000f21670 */
[----:B------:R-:W-:Y:S02]  /*4450*/  FSEL R192, R25, -INF , !P1 ;  /* 0xff80000019c07808 */ /* 0x000fe40004800000 */
[----:B------:R-:W-:-:S04]  /*4460*/  PLOP3.LUT P1, PT, PT, PT, UP0, 0x40, 0x0 ;  /* 0x000000000000781c */ /* 0x000fc80003f2e808 */
[----:B------:R-:W-:Y:S01]  /*4470*/  ISETP.GT.AND P1, PT, R4, 0x29, P1 ;  /* 0x000000290400780c */ /* 0x000fe20000f24270 */
[----:B------:R-:W-:-:S03]  /*4480*/  FMUL.FTZ R4, R58, c[0x0][0x320] ;  /* 0x0000c8003a047a20 */ /* 0x000fc60000410000 */
[----:B------:R-:W-:Y:S01]  /*4490*/  ISETP.LT.OR P1, PT, R5, 0x2a, P1 ;  /* 0x0000002a0500780c */ /* 0x000fe20000f21670 */
[----:B------:R1:W1:Y:S03]  /*44a0*/  MUFU.TANH R11, R4 ;  /* 0x00000004000b7308 */ /* 0x0002660000002400 */
[----:B------:R-:W-:Y:S01]  /*44b0*/  FSEL R191, R21, -INF , !P1 ;  /* 0xff80000015bf7808 */ /* 0x000fe20004800000 */
[----:B-----5:R-:W-:-:S05]  /*44c0*/  IMAD.IADD R5, R13, 0x1, R6 ;  /* 0x000000010d057824 */ /* 0x020fca00078e0206 */
[----:B------:R-:W-:Y:S01]  /*44d0*/  IMNMX R5, R5, R14, PT ;  /* 0x0000000e05057217 */ /* 0x000fe20003800200 */
[----:B-1----:R-:W-:Y:S01]  /*44e0*/  IMAD.IADD R4, R15, 0x1, R6 ;  /* 0x000000010f047824 */ /* 0x002fe200078e0206 */
[----:B------:R-:W-:Y:S05]  /*44f0*/  @P0 BRA `(.L_x_1085) ;  /* 0x0000015000000947 */ /* 0x000fea0003800000 */
[----:B--234-:R-:W-:Y:S01]  /*4500*/  IMAD.U32 R7, RZ, RZ, UR12 ;  /* 0x0000000cff077e24 */ /* 0x01cfe2000f8e00ff */
        /* <DEDUP_REMOVED lines=11> */
.L_x_1087:
[----:B------:R-:W-:-:S04]  /*45c0*/  MOV R7, c[0x0][0x32c] ;  /* 0x0000cb0000077a02 */ /* 0x000fc80000000f00 */
[----:B------:R-:W-:-:S13]  /*45d0*/  ISETP.NE.AND P0, PT, R7, 0x1, PT ;  /* 0x000000010700780c */ /* 0x000fda0003f05270 */
[----:B------:R-:W-:-:S05]  /*45e0*/  @P0 IMAD.HI.U32 R7, R6, c[0x0][0x330], RZ ;  /* 0x0000cc0006070a27 */ /* 0x000fca00078e00ff */
[----:B------:R-:W-:Y:S02]  /*45f0*/  @P0 SHF.R.U32.HI R6, RZ, c[0x0][0x334], R7 ;  /* 0x0000cd00ff060a19 */ /* 0x000fe40000011607 */
.L_x_1088:
[----:B------:R-:W-:Y:S05]  /*4600*/  BSYNC B0 ;  /* 0x0000000000007941 */ /* 0x000fea0003800000 */
.L_x_1086:
[----:B------:R-:W-:-:S05]  /*4610*/  IMAD R6, R6, c[0x0][0x32c], R16 ;  /* 0x0000cb0006067a24 */ /* 0x000fca00078e0210 */
[----:B------:R-:W-:Y:S02]  /*4620*/  IADD3 R7, R6, c[0x0][0x32c], RZ ;  /* 0x0000cb0006077a10 */ /* 0x000fe40007ffe0ff */
[----:B------:R-:W-:Y:S02]  /*4630*/  IMNMX R4, R4, R6, !PT ;  /* 0x0000000604047217 */ /* 0x000fe40007800200 */
[----:B------:R-:W-:Y:S02]  /*4640*/  IMNMX R5, R5, R7, PT ;  /* 0x0000000705057217 */ /* 0x000fe40003800200 */
.L_x_1085:
[----:B--234-:R-:W-:Y:S01]  /*4650*/  UP2UR UR32, UPR, URZ, 0x1 ;  /* 0x000000013f207883 */ /* 0x01cfe20008000000 */
        /* <DEDUP_REMOVED lines=34> */
[----:B------:R-:W-:Y:S01]  /*4880*/  ISETP.LT.OR P1, PT, R5, 0x9, P1 ;  /* 0x000000090500780c */ /* 0x000fe20000f21670 */
[----:B------:R-:W3:Y:S01]  /*4890*/  MUFU.TANH R24, R7 ;  /* 0x0000000700187308 */ /* 0x000ee20000002400 */
[----:B------:R-:W-:-:S02]  /*48a0*/  FSEL R41, R19, -INF , !P0 ;  /* 0xff80000013297808 */ /* 0x000fc40004000000 */
        /* <DEDUP_REMOVED lines=8> */
[C---:B------:R-:W-:Y:S01]  /*4930*/  ISETP.GT.AND P0, PT, R4.reuse, 0x18, P0 ;  /* 0x000000180400780c */ /* 0x040fe20000704270 */
[----:B------:R-:W-:Y:S01]  /*4940*/  UP2UR UR32, UPR, URZ, 0x40 ;  /* 0x000000403f207883 */ /* 0x000fe20008000000 */
[C---:B------:R-:W-:Y:S01]  /*4950*/  ISETP.GT.AND P2, PT, R4.reuse, 0x10, P2 ;  /* 0x000000100400780c */ /* 0x040fe20001744270 */
[----:B------:R-:W-:Y:S01]  /*4960*/  UISETP.NE.AND UP6, UPT, UR14, URZ, UPT ;  /* 0x0000003f0e00728c */ /* 0x000fe2000bfc5270 */
[----:B------:R-:W-:-:S02]  /*4970*/  ISETP.GT.AND P1, PT, R4, 0x11, P1 ;  /* 0x000000110400780c */ /* 0x000fc40000f24270 */
[C---:B------:R-:W-:Y:S01]  /*4980*/  ISETP.LT.OR P0, PT, R5.reuse, 0x19, P0 ;  /* 0x000000190500780c */ /* 0x040fe20000701670 */
[----:B------:R-:W1:Y:S01]  /*4990*/  MUFU.TANH R19, R9 ;  /* 0x0000000900137308 */ /* 0x000e620000002400 */
[C---:B------:R-:W-:Y:S02]  /*49a0*/  ISETP.LT.OR P2, PT, R5.reuse, 0x11, P2 ;  /* 0x000000110500780c */ /* 0x040fe40001741670 */
[----:B------:R-:W-:Y:S02]  /*49b0*/  ISETP.LT.OR P1, PT, R5, 0x12, P1 ;  /* 0x000000120500780c */ /* 0x000fe40000f21670 */
[----:B------:R-:W-:Y:S02]  /*49c0*/  FSEL R62, R23, -INF , !P0 ;  /* 0xff800000173e7808 */ /* 0x000fe40004000000 */
[----:B------:R-:W-:Y:S01]  /*49d0*/  FSEL R61, R18, -INF , !P2 ;  /* 0xff800000123d7808 */ /* 0x000fe20005000000 */
[----:B-----5:R-:W-:Y:S01]  /*49e0*/  FMUL.FTZ R6, R76, c[0x0][0x320] ;  /* 0x0000c8004c067a20 */ /* 0x020fe20000410000 */
[----:B------:R-:W-:Y:S01]  /*49f0*/  FSEL R63, R31, -INF , !P1 ;  /* 0xff8000001f3f7808 */ /* 0x000fe20004800000 */
[----:B------:R-:W1:Y:S01]  /*4a00*/  MUFU.TANH R18, R8 ;  /* 0x0000000800127308 */ /* 0x000e620000002400 */
[----:B------:R-:W-:-:S02]  /*4a10*/  PLOP3.LUT P0, PT, PT, PT, UP2, 0x40, 0x0 ;  /* 0x000000000000781c */ /* 0x000fc40003f0e828 */
[----:B------:R-:W-:Y:S02]  /*4a20*/  PLOP3.LUT P2, PT, PT, PT, UP4, 0x40, 0x0 ;  /* 0x000000000000781c */ /* 0x000fe40003f4e848 */
[----:B------:R-:W-:Y:S02]  /*4a30*/  PLOP3.LUT P1, PT, PT, PT, UP3, 0x40, 0x0 ;  /* 0x000000000000781c */ /* 0x000fe40003f2e838 */
[C---:B------:R-:W-:Y:S01]  /*4a40*/  ISETP.GT.AND P0, PT, R4.reuse, 0x21, P0 ;  /* 0x000000210400780c */ /* 0x040fe20000704270 */
[----:B------:R5:W1:Y:S01]  /*4a50*/  MUFU.TANH R26, R6 ;  /* 0x00000006001a7308 */ /* 0x000a620000002400 */
[C---:B------:R-:W-:Y:S02]  /*4a60*/  ISETP.GT.AND P2, PT, R4.reuse, 0x19, P2 ;  /* 0x000000190400780c */ /* 0x040fe40001744270 */
[----:B------:R-:W-:Y:S02]  /*4a70*/  ISETP.GT.AND P1, PT, R4, 0x20, P1 ;  /* 0x000000200400780c */ /* 0x000fe40000f24270 */
[----:B------:R-:W-:-:S02]  /*4a80*/  ISETP.LT.OR P0, PT, R5, 0x22, P0 ;  /* 0x000000220500780c */ /* 0x000fc40000701670 */
[C---:B------:R-:W-:Y:S02]  /*4a90*/  ISETP.LT.OR P2, PT, R5.reuse, 0x1a, P2 ;  /* 0x0000001a0500780c */ /* 0x040fe40001741670 */
[----:B------:R-:W-:Y:S02]  /*4aa0*/  ISETP.LT.OR P1, PT, R5, 0x21, P1 ;  /* 0x000000210500780c */ /* 0x000fe40000f21670 */
[----:B------:R-:W-:Y:S02]  /*4ab0*/  FSEL R189, R35, -INF , !P0 ;  /* 0xff80000023bd7808 */ /* 0x000fe40004000000 */
[----:B------:R-:W-:Y:S02]  /*4ac0*/  FSEL R68, R20, -INF , !P2 ;  /* 0xff80000014447808 */ /* 0x000fe40005000000 */
[----:B------:R-:W-:Y:S01]  /*4ad0*/  FSEL R190, R32, -INF , !P1 ;  /* 0xff80000020be7808 */ /* 0x000fe20004800000 */
[----:B-----5:R-:W-:Y:S01]  /*4ae0*/  FMUL.FTZ R6, R77, c[0x0][0x320] ;  /* 0x0000c8004d067a20 */ /* 0x020fe20000410000 */
[----:B------:R-:W-:Y:S01]  /*4af0*/  PLOP3.LUT P0, PT, PT, PT, UP6, 0x40, 0x0 ;  /* 0x000000000000781c */ /* 0x000fe20003f0e868 */
[----:B------:R-:W-:Y:S01]  /*4b00*/  UISETP.NE.AND UP6, UPT, UR32, URZ, UPT ;  /* 0x0000003f2000728c */ /* 0x000fe2000bfc5270 */
[----:B------:R-:W-:Y:S01]  /*4b10*/  PLOP3.LUT P2, PT, PT, PT, UP1, 0x40, 0x0 ;  /* 0x000000000000781c */ /* 0x000fe20003f4e818 */
[----:B------:R5:W1:Y:S01]  /*4b20*/  MUFU.TANH R29, R6 ;  /* 0x00000006001d7308 */ /* 0x000a620000002400 */
[----:B------:R-:W-:-:S02]  /*4b30*/  PLOP3.LUT P1, PT, PT, PT, UP0, 0x40, 0x0 ;  /* 0x000000000000781c */ /* 0x000fc40003f2e808 */
[C---:B------:R-:W-:Y:S02]  /*4b40*/  ISETP.GT.AND P2, PT, R4.reuse, 0x28, P2 ;  /* 0x000000280400780c */ /* 0x040fe40001744270 */
        /* <DEDUP_REMOVED lines=26> */
.L_x_1091:
[----:B------:R-:W-:-:S04]  /*4cf0*/  MOV R7, c[0x0][0x32c] ;  /* 0x0000cb0000077a02 */ /* 0x000fc80000000f00 */
[----:B------:R-:W-:-:S13]  /*4d00*/  ISETP.NE.AND P0, PT, R7, 0x1, PT ;  /* 0x000000010700780c */ /* 0x000fda0003f05270 */
[----:B------:R-:W-:-:S05]  /*4d10*/  @P0 IMAD.HI.U32 R7, R6, c[0x0][0x330], RZ ;  /* 0x0000cc0006070a27 */ /* 0x000fca00078e00ff */
[----:B------:R-:W-:Y:S02]  /*4d20*/  @P0 SHF.R.U32.HI R6, RZ, c[0x0][0x334], R7 ;  /* 0x0000cd00ff060a19 */ /* 0x000fe40000011607 */
.L_x_1092:
[----:B------:R-:W-:Y:S05]  /*4d30*/  BSYNC B0 ;  /* 0x0000000000007941 */ /* 0x000fea0003800000 */
.L_x_1090:
[----:B------:R-:W-:-:S05]  /*4d40*/  IMAD R6, R6, c[0x0][0x32c], R16 ;  /* 0x0000cb0006067a24 */ /* 0x000fca00078e0210 */
[----:B------:R-:W-:Y:S02]  /*4d50*/  IADD3 R7, R6, c[0x0][0x32c], RZ ;  /* 0x0000cb0006077a10 */ /* 0x000fe40007ffe0ff */
[----:B------:R-:W-:Y:S02]  /*4d60*/  IMNMX R4, R4, R6, !PT ;  /* 0x0000000604047217 */ /* 0x000fe40007800200 */
[----:B------:R-:W-:Y:S02]  /*4d70*/  IMNMX R5, R5, R7, PT ;  /* 0x0000000705057217 */ /* 0x000fe40003800200 */
.L_x_1089:
        /* <DEDUP_REMOVED lines=21> */
[----:B------:R-:W-:Y:S01]  /*4ed0*/  FSEL R55, R28, -INF , !P0 ;  /* 0xff8000001c377808 */ /* 0x000fe20004000000 */
[----:B-1----:R-:W-:Y:S01]  /*4ee0*/  FMUL.FTZ R6, R83, c[0x0][0x320] ;  /* 0x0000c80053067a20 */ /* 0x002fe20000410000 */
[----:B------:R-:W-:Y:S01]  /*4ef0*/  PLOP3.LUT P0, PT, PT, PT, UP1, 0x40, 0x0 ;  /* 0x000000000000781c */ /* 0x000fe20003f0e818 */
[----:B------:R-:W-:Y:S01]  /*4f00*/  UISETP.NE.AND UP1, UPT, UR33, URZ, UPT ;  /* 0x0000003f2100728c */ /* 0x000fe2000bf25270 */
[----:B------:R-:W-:Y:S01]  /*4f10*/  PLOP3.LUT P1, PT, PT, PT, UP2, 0x40, 0x0 ;  /* 0x000000000000781c */ /* 0x000fe20003f2e828 */
[----:B------:R1:W1:Y:S01]  /*4f20*/  MUFU.TANH R53, R6 ;  /* 0x0000000600357308 */ /* 0x0002620000002400 */
[C---:B------:R-:W-:Y:S01]  /*4f30*/  ISETP.GT.AND P0, PT, R4.reuse, 0x9, P0 ;  /* 0x000000090400780c */ /* 0x040fe20000704270 */
[----:B------:R-:W-:Y:S01]  /*4f40*/  UISETP.NE.AND UP2, UPT, UR34, URZ, UPT ;  /* 0x0000003f2200728c */ /* 0x000fe2000bf45270 */
[----:B------:R-:W-:Y:S01]  /*4f50*/  ISETP.GT.AND P2, PT, R4, 0x1, P2 ;  /* 0x000000010400780c */ /* 0x000fe20001744270 */
[----:B---3--:R-:W-:Y:S01]  /*4f60*/  FMUL.FTZ R7, R82, c[0x0][0x320] ;  /* 0x0000c80052077a20 */ /* 0x008fe20000410000 */
[----:B------:R-:W-:Y:S01]  /*4f70*/  ISETP.GT.AND P1, PT, R4, 0x8, P1 ;  /* 0x000000080400780c */ /* 0x000fe20000f24270 */
[----:B------:R-:W-:Y:S01]  /*4f80*/  FMUL.FTZ R9, R75, c[0x0][0x320] ;  /* 0x0000c8004b097a20 */ /* 0x000fe20000410000 */
[C---:B------:R-:W-:Y:S01]  /*4f90*/  ISETP.LT.OR P0, PT, R5.reuse, 0xa, P0 ;  /* 0x0000000a0500780c */ /* 0x040fe20000701670 */
[----:B------:R-:W3:Y:S01]  /*4fa0*/  MUFU.TANH R28, R11 ;  /* 0x0000000b001c7308 */ /* 0x000ee20000002400 */
[----:B------:R-:W-:-:S02]  /*4fb0*/  ISETP.LT.OR P2, PT, R5, 0x2, P2 ;  /* 0x000000020500780c */ /* 0x000fc40001741670 */
[----:B------:R-:W-:Y:S02]  /*4fc0*/  ISETP.LT.OR P1, PT, R5, 0x9, P1 ;  /* 0x000000090500780c */ /* 0x000fe40000f21670 */
[----:B------:R-:W-:Y:S02]  /*4fd0*/  FSEL R56, R19, -INF , !P0 ;  /* 0xff80000013387808 */ /* 0x000fe40004000000 */
[----:B------:R-:W-:Y:S01]  /*4fe0*/  FSEL R54, R27, -INF , !P2 ;  /* 0xff8000001b367808 */ /* 0x000fe20005000000 */
[----:B-1----:R-:W-:Y:S01]  /*4ff0*/  FMUL.FTZ R6, R86, c[0x0][0x320] ;  /* 0x0000c80056067a20 */ /* 0x002fe20000410000 */
[----:B------:R-:W-:Y:S01]  /*5000*/  FSEL R57, R21, -INF , !P1 ;  /* 0xff80000015397808 */ /* 0x000fe20004800000 */
[----:B------:R-:W1:Y:S01]  /*5010*/  MUFU.TANH R48, R8 ;  /* 0x0000000800307308 */ /* 0x000e620000002400 */
[----:B------:R-:W-:Y:S02]  /*5020*/  PLOP3.LUT P0, PT, PT, PT, UP5, 0x40, 0x0 ;  /* 0x000000000000781c */ /* 0x000fe40003f0e858 */
        /* <DEDUP_REMOVED lines=63> */
.L_x_1095:
[----:B------:R-:W-:-:S04]  /*5420*/  MOV R7, c[0x0][0x32c] ;  /* 0x0000cb0000077a02 */ /* 0x000fc80000000f00 */
[----:B------:R-:W-:-:S13]  /*5430*/  ISETP.NE.AND P0, PT, R7, 0x1, PT ;  /* 0x000000010700780c */ /* 0x000fda0003f05270 */
[----:B------:R-:W-:-:S05]  /*5440*/  @P0 IMAD.HI.U32 R7, R6, c[0x0][0x330], RZ ;  /* 0x0000cc0006070a27 */ /* 0x000fca00078e00ff */
[----:B------:R-:W-:Y:S02]  /*5450*/  @P0 SHF.R.U32.HI R6, RZ, c[0x0][0x334], R7 ;  /* 0x0000cd00ff060a19 */ /* 0x000fe40000011607 */
.L_x_1096:
[----:B------:R-:W-:Y:S05]  /*5460*/  BSYNC B0 ;  /* 0x0000000000007941 */ /* 0x000fea0003800000 */
.L_x_1094:
[----:B------:R-:W-:-:S05]  /*5470*/  IMAD R6, R6, c[0x0][0x32c], R16 ;  /* 0x0000cb0006067a24 */ /* 0x000fca00078e0210 */
[----:B------:R-:W-:Y:S02]  /*5480*/  IADD3 R7, R6, c[0x0][0x32c], RZ ;  /* 0x0000cb0006077a10 */ /* 0x000fe40007ffe0ff */
[----:B------:R-:W-:Y:S02]  /*5490*/  IMNMX R4, R4, R6, !PT ;  /* 0x0000000604047217 */ /* 0x000fe40007800200 */
[----:B------:R-:W-:Y:S02]  /*54a0*/  IMNMX R5, R5, R7, PT ;  /* 0x0000000705057217 */ /* 0x000fe40003800200 */
.L_x_1093:
        /* <DEDUP_REMOVED lines=61> */
[C---:B------:R-:W-:Y:S01]  /*5880*/  ISETP.LT.OR P2, PT, R5.reuse, 0xa, P2 ;  /* 0x0000000a0500780c */ /* 0x040fe20001741670 */
[----:B------:R-:W-:Y:S01]  /*5890*/  STL [R1+0x50], R229 ;  /* 0x000050e501007387 */ /* 0x000fe20000100800 */
[----:B------:R-:W-:-:S02]  /*58a0*/  ISETP.LT.OR P1, PT, R5, 0x11, P1 ;  /* 0x000000110500780c */ /* 0x000fc40000f21670 */
[----:B-1----:R-:W-:Y:S01]  /*58b0*/  FMNMX.FTZ R137, R137, R7, !PT ;  /* 0x0000000789897209 */ /* 0x002fe20007810000 */
[----:B------:R-:W-:Y:S01]  /*58c0*/  STL [R1+0x4c], R224 ;  /* 0x00004ce001007387 */ /* 0x000fe20000100800 */
[----:B------:R-:W-:Y:S02]  /*58d0*/  FSEL R49, R49, -INF , !P2 ;  /* 0xff80000031317808 */ /* 0x000fe40005000000 */
[----:B--2---:R-:W-:Y:S01]  /*58e0*/  FMNMX.FTZ R6, R6, R8, !PT ;  /* 0x0000000806067209 */ /* 0x004fe20007810000 */
[----:B------:R-:W1:Y:S01]  /*58f0*/  SHFL.BFLY PT, R7, R137, 0x1, 0x1f ;  /* 0x0c201f0089077f89 */ /* 0x000e6200000e0000 */
[----:B------:R-:W-:Y:S02]  /*5900*/  FMNMX.FTZ R8, R14, R15, !PT ;  /* 0x0000000f0e087209 */ /* 0x000fe40007810000 */
        /* <DEDUP_REMOVED lines=14> */
[----:B------:R-:W-:Y:S01]  /*59f0*/  ISETP.GT.AND P1, PT, R4, 0x28, P1 ;  /* 0x000000280400780c */ /* 0x000fe20000f24270 */
        /* <DEDUP_REMOVED lines=29> */
[----:B------:R1:W2:Y:S01]  /*5bd0*/  MUFU.EX2 R223, R7 ;  /* 0x0000000700df7308 */ /* 0x0002a20000000800 */
[----:B------:R-:W-:Y:S02]  /*5be0*/  FMNMX.FTZ R8, R48, R8, !PT ;  /* 0x0000000830087209 */ /* 0x000fe40007810000 */
[----:B------:R-:W-:Y:S02]  /*5bf0*/  FSEL R51, R51, -INF , !P0 ;  /* 0xff80000033337808 */ /* 0x000fe40004000000 */
[----:B------:R-:W-:Y:S02]  /*5c00*/  PLOP3.LUT P0, PT, PT, PT, UP3, 0x40, 0x0 ;  /* 0x000000000000781c */ /* 0x000fe40003f0e838 */
[----:B------:R-:W-:Y:S02]  /*5c10*/  FMNMX.FTZ R6, R134, R6, !PT ;  /* 0x0000000686067209 */ /* 0x000fe40007810000 */
[----:B------:R-:W-:-:S02]  /*5c20*/  ISETP.GT.AND P0, PT, R4, 0x20, P0 ;  /* 0x000000200400780c */ /* 0x000fc40000704270 */
[----:B------:R-:W-:Y:S02]  /*5c30*/  FMNMX.FTZ R8, R49, R8, !PT ;  /* 0x0000000831087209 */ /* 0x000fe40007810000 */
[----:B------:R-:W-:Y:S02]  /*5c40*/  FMNMX.FTZ R6, R132, R6, !PT ;  /* 0x0000000684067209 */ /* 0x000fe40007810000 */
[----:B------:R-:W-:Y:S01]  /*5c50*/  ISETP.LT.OR P0, PT, R5, 0x21, P0 ;  /* 0x000000210500780c */ /* 0x000fe20000701670 */
[----:B-1----:R-:W-:Y:S01]  /*5c60*/  FFMA.FTZ R7, R42, c[0x0][0x2d0], -R13 ;  /* 0x0000b4002a077a23 */ /* 0x002fe2000001080d */
[----:B------:R-:W-:Y:S02]  /*5c70*/  FMNMX.FTZ R8, R52, R8, !PT ;  /* 0x0000000834087209 */ /* 0x000fe40007810000 */
[----:B------:R-:W-:Y:S01]  /*5c80*/  FMNMX.FTZ R6, R133, R6, !PT ;  /* 0x0000000685067209 */ /* 0x000fe20007810000 */
[----:B------:R1:W-:Y:S01]  /*5c90*/  MUFU.EX2 R222, R7 ;  /* 0x0000000700de7308 */ /* 0x0003e20000000800 */
[----:B------:R-:W-:-:S02]  /*5ca0*/  FSEL R87, R23, -INF , !P0 ;  /* 0xff80000017577808 */ /* 0x000fc40004000000 */
[----:B------:R-:W-:Y:S01]  /*5cb0*/  PLOP3.LUT P2, PT, PT, PT, UP2, 0x40, 0x0 ;  /* 0x000000000000781c */ /* 0x000fe20003f4e828 */
[----:B------:R-:W-:Y:S01]  /*5cc0*/  LDSM.16.MT88.4 R20, [R227+0x2080] ;  /* 0x00208000e314783b */ /* 0x000fe20000004200 */
[----:B------:R-:W-:Y:S02]  /*5cd0*/  PLOP3.LUT P0, PT, PT, PT, UP0, 0x40, 0x0 ;  /* 0x000000000000781c */ /* 0x000fe40003f0e808 */
[----:B------:R-:W-:Y:S02]  /*5ce0*/  FMNMX.FTZ R8, R51, R8, !PT ;  /* 0x0000000833087209 */ /* 0x000fe40007810000 */
[----:B------:R-:W-:Y:S02]  /*5cf0*/  FMNMX.FTZ R6, R138, R6, !PT ;  /* 0x000000068a067209 */ /* 0x000fe40007810000 */
        /* <DEDUP_REMOVED lines=9> */
[----:B------:R-:W3:Y:S01]  /*5d90*/  MUFU.EX2 R220, R7 ;  /* 0x0000000700dc7308 */ /* 0x000ee20000000800 */
[----:B------:R-:W-:Y:S02]  /*5da0*/  FSEL R86, R28, -INF , !P2 ;  /* 0xff8000001c567808 */ /* 0x000fe40005000000 */
[----:B------:R-:W-:-:S02]  /*5db0*/  FMNMX.FTZ R4, R87, R4, !PT ;  /* 0x0000000457047209 */ /* 0x000fc40007810000 */
[----:B------:R-:W-:Y:S01]  /*5dc0*/  ISETP.LT.OR P0, PT, R5, 0x2a, P0 ;  /* 0x0000002a0500780c */ /* 0x000fe20000701670 */
[--C-:B------:R-:W-:Y:S01]  /*5dd0*/  FFMA.FTZ R5, R36, c[0x0][0x2d0], -R12.reuse ;  /* 0x0000b40024057a23 */ /* 0x100fe2000001080c */
[----:B------:R-:W-:Y:S02]  /*5de0*/  FSEL R85, R31, -INF , !P1 ;  /* 0xff8000001f557808 */ /* 0x000fe40004800000 */
[----:B------:R-:W-:Y:S01]  /*5df0*/  FMNMX.FTZ R4, R86, R4, !PT ;  /* 0x0000000456047209 */ /* 0x000fe20007810000 */
[----:B------:R4:W-:Y:S01]  /*5e00*/  MUFU.EX2 R216, R5 ;  /* 0x0000000500d87308 */ /* 0x0009e20000000800 */
[----:B------:R-:W-:Y:S01]  /*5e10*/  FSEL R84, R32, -INF , !P0 ;  /* 0xff80000020547808 */ /* 0x000fe20004000000 */
[----:B------:R-:W-:Y:S01]  /*5e20*/  LDSM.16.MT88.4 R28, [R226+0x2080] ;  /* 0x00208000e21c783b */ /* 0x000fe20000004200 */
[----:B------:R-:W-:Y:S01]  /*5e30*/  FMNMX.FTZ R0, R85, R4, !PT ;  /* 0x0000000455007209 */ /* 0x000fe20007810000 */
[----:B------:R-:W-:Y:S02]  /*5e40*/  FFMA.FTZ R4, R37, c[0x0][0x2d0], -R12 ;  /* 0x0000b40025047a23 */ /* 0x000fe4000001080c */
[----:B------:R-:W-:Y:S01]  /*5e50*/  LDSM.16.MT88.4 R32, [R225+0x2080] ;  /* 0x00208000e120783b */ /* 0x000fe20000004200 */
[----:B------:R-:W-:Y:S01]  /*5e60*/  FMNMX.FTZ R0, R84, R0, !PT ;  /* 0x0000000054007209 */ /* 0x000fe20007810000 */
[----:B------:R4:W4:Y:S01]  /*5e70*/  MUFU.EX2 R219, R4 ;  /* 0x0000000400db7308 */ /* 0x0009220000000800 */
[----:B-1----:R-:W-:-:S02]  /*5e80*/  FMNMX.FTZ R3, R6, R8, !PT ;  /* 0x0000000806037209 */ /* 0x002fc40007810000 */
[----:B--2---:R-:W-:Y:S02]  /*5e90*/  F2FP.BF16.PACK_AB R8, R223, R221 ;  /* 0x000000dddf08723e */ /* 0x004fe400000010ff */
[----:B---3--:R-:W-:Y:S01]  /*5ea0*/  F2FP.BF16.PACK_AB R10, R220, R222 ;  /* 0x000000dedc0a723e */ /* 0x008fe200000010ff */
[----:B------:R-:W1:Y:S04]  /*5eb0*/  SHFL.BFLY PT, R135, R3, 0x1, 0x1f ;  /* 0x0c201f0003877f89 */ /* 0x000e6800000e0000 */
[----:B----4-:R-:W2:Y:S01]  /*5ec0*/  SHFL.BFLY PT, R5, R0, 0x2, 0x1f ;  /* 0x0c401f0000057f89 */ /* 0x010ea200000e0000 */
[----:B------:R-:W-:Y:S01]  /*5ed0*/  FFMA.FTZ R4, R39, c[0x0][0x2d0], -R12 ;  /* 0x0000b40027047a23 */ /* 0x000fe2000001080c */
[----:B------:R-:W-:Y:S02]  /*5ee0*/  F2FP.BF16.PACK_AB R9, R219, R216 ;  /* 0x000000d8db09723e */ /* 0x000fe400000010ff */
[----:B------:R-:W-:Y:S01]  /*5ef0*/  LDSM.16.MT88.4 R36, [R226+0x3880] ;  /* 0x00388000e224783b */ /* 0x000fe20000004200 */
[----:B------:R-:W3:Y:S01]  /*5f00*/  MUFU.EX2 R210, R4 ;  /* 0x0000000400d27308 */ /* 0x000ee20000000800 */
[----:B-1----:R-:W-:-:S02]  /*5f10*/  FMNMX.FTZ R135, R3, R135, !PT ;  /* 0x0000008703877209 */ /* 0x002fc40007810000 */
[----:B--2---:R-:W-:-:S03]  /*5f20*/  FMNMX.FTZ R0, R0, R5, !PT ;  /* 0x0000000500007209 */ /* 0x004fc60007810000 */
[C---:B------:R-:W-:Y:S01]  /*5f30*/  FMUL.FTZ R2, R135.reuse, c[0x0][0x2d0] ;  /* 0x0000b40087027a20 */ /* 0x040fe20000410000 */
[----:B------:R-:W-:Y:S02]  /*5f40*/  FSETP.NEU.FTZ.AND P0, PT, R135, -INF , PT ;  /* 0xff8000008700780b */ /* 0x000fe40003f1d000 */
[----:B---3--:R-:W-:Y:S01]  /*5f50*/  F2FP.BF16.PACK_AB R11, R238, R210 ;  /* 0x000000d2ee0b723e */ /* 0x008fe200000010ff */
        /* <DEDUP_REMOVED lines=11> */
[----:B-1----:R-:W-:-:S07]  /*6010*/  FMNMX.FTZ R3, R4, R0, !PT ;  /* 0x0000000004037209 */ /* 0x002fce0007810000 */
[C---:B------:R-:W-:Y:S01]  /*6020*/  HMMA.16816.F32.BF16 R168, R8.reuse, R36, RZ ;  /* 0x0000002408a8723c */ /* 0x040fe200000418ff */
[--C-:B------:R-:W-:Y:S01]  /*6030*/  FFMA.FTZ R0, R57, c[0x0][0x2d0], -R2.reuse ;  /* 0x0000b40039007a23 */ /* 0x100fe20000010802 */
[C---:B------:R-:W-:Y:S01]  /*6040*/  FSETP.NEU.FTZ.AND P0, PT, R3.reuse, -INF , PT ;  /* 0xff8000000300780b */ /* 0x040fe20003f1d000 */
[----:B------:R-:W-:Y:S02]  /*6050*/  FFMA.FTZ R4, R56, c[0x0][0x2d0], -R2 ;  /* 0x0000b40038047a23 */ /* 0x000fe40000010802 */
[----:B------:R1:W-:Y:S03]  /*6060*/  MUFU.EX2 R196, R0 ;  /* 0x0000000000c47308 */ /* 0x0003e60000000800 */
[C---:B------:R-:W-:Y:S05]  /*6070*/  HMMA.16816.F32.BF16 R164, R8.reuse, R40, RZ ;  /* 0x0000002808a4723c */ /* 0x040fea00000418ff */
[----:B------:R-:W2:Y:S03]  /*6080*/  MUFU.EX2 R237, R4 ;  /* 0x0000000400ed7308 */ /* 0x000ea60000000800 */
[----:B------:R-:W-:Y:S01]  /*6090*/  HMMA.16816.F32.BF16 R160, R8, R44, RZ ;  /* 0x0000002c08a0723c */ /* 0x000fe200000418ff */
[----:B-1----:R-:W-:-:S07]  /*60a0*/  FMUL.FTZ R0, R3, c[0x0][0x2d0] ;  /* 0x0000b40003007a20 */ /* 0x002fce0000410000 */
[----:B------:R-:W-:Y:S01]  /*60b0*/  HMMA.16816.F32.BF16 R156, R8, R34, RZ ;  /* 0x00000022089c723c */ /* 0x000fe200000418ff */
[----:B------:R-:W-:Y:S02]  /*60c0*/  FSEL R0, R0, RZ, P0 ;  /* 0x000000ff00007208 */ /* 0x000fe40000000000 */
[----:B--2---:R-:W-:-:S03]  /*60d0*/  F2FP.BF16.PACK_AB R6, R237, R196 ;  /* 0x000000c4ed06723e */ /* 0x004fc600000010ff */
[--C-:B------:R-:W-:Y:S02]  /*60e0*/  FFMA.FTZ R4, R14, c[0x0][0x2d0], -R0.reuse ;  /* 0x0000b4000e047a23 */ /* 0x100fe40000010800 */
[C---:B------:R-:W-:Y:S01]  /*60f0*/  HMMA.16816.F32.BF16 R152, R8.reuse, R30, RZ ;  /* 0x0000001e0898723c */ /* 0x040fe200000418ff */
[----:B------:R-:W-:Y:S01]  /*6100*/  IMAD.MOV.U32 R14, RZ, RZ, R65 ;  /* 0x000000ffff0e7224 */ /* 0x000fe200078e0041 */
[----:B------:R1:W-:Y:S06]  /*6110*/  MUFU.EX2 R234, R4 ;  /* 0x0000000400ea7308 */ /* 0x0003ec0000000800 */
[C---:B------:R-:W-:Y:S08]  /*6120*/  HMMA.16816.F32.BF16 R148, R8.reuse, R26, RZ ;  /* 0x0000001a0894723c */ /* 0x040ff000000418ff */
[----:B------:R-:W-:Y:S01]  /*6130*/  HMMA.16816.F32.BF16 R140, R8, R22, RZ ;  /* 0x00000016088c723c */ /* 0x000fe200000418ff */
[----:B-1----:R-:W-:-:S04]  /*6140*/  FFMA.FTZ R4, R15, c[0x0][0x2d0], -R0 ;  /* 0x0000b4000f047a23 */ /* 0x002fc80000010800 */
[----:B------:R1:W2:Y:S03]  /*6150*/  MUFU.EX2 R231, R4 ;  /* 0x0000000400e77308 */ /* 0x0002a60000000800 */
[C---:B------:R-:W-:Y:S08]  /*6160*/  HMMA.16816.F32.BF16 R128, R8.reuse, R18, RZ ;  /* 0x000000120880723c */ /* 0x040ff000000418ff */
[----:B------:R-:W-:Y:S01]  /*6170*/  HMMA.16816.F32.BF16 R124, R8, R38, RZ ;  /* 0x00000026087c723c */ /* 0x000fe200000418ff */
[----:B-1----:R-:W-:-:S07]  /*6180*/  FFMA.FTZ R4, R48, c[0x0][0x2d0], -R0 ;  /* 0x0000b40030047a23 */ /* 0x002fce0000010800 */
[C---:B------:R-:W-:Y:S01]  /*6190*/  HMMA.16816.F32.BF16 R120, R8.reuse, R42, RZ ;  /* 0x0000002a0878723c */ /* 0x040fe200000418ff */
[----:B--2---:R-:W-:Y:S01]  /*61a0*/  F2FP.BF16.PACK_AB R5, R231, R234 ;  /* 0x000000eae705723e */ /* 0x004fe200000010ff */
[----:B------:R1:W-:Y:S06]  /*61b0*/  MUFU.EX2 R218, R4 ;  /* 0x0000000400da7308 */ /* 0x0003ec0000000800 */
[----:B------:R-:W-:Y:S07]  /*61c0*/  HMMA.16816.F32.BF16 R112, R8, R46, RZ ;  /* 0x0000002e0870723c */ /* 0x000fee00000418ff */
[----:B------:R-:W-:-:S04]  /*61d0*/  FFMA.FTZ R8, R64, c[0x0][0x2d0], -R13 ;  /* 0x0000b40040087a23 */ /* 0x000fc8000001080d */
[----:B------:R2:W-:Y:S01]  /*61e0*/  MUFU.EX2 R236, R8 ;  /* 0x0000000800ec7308 */ /* 0x0005e20000000800 */
[----:B-1----:R-:W-:-:S07]  /*61f0*/  FFMA.FTZ R4, R49, c[0x0][0x2d0], -R0 ;  /* 0x0000b40031047a23 */ /* 0x002fce0000010800 */
[----:B------:R1:W3:Y:S01]  /*6200*/  MUFU.EX2 R198, R4 ;  /* 0x0000000400c67308 */ /* 0x0002e20000000800 */
[----:B--2---:R-:W-:-:S07]  /*6210*/  FFMA.FTZ R8, R70, c[0x0][0x2d0], -R13 ;  /* 0x0000b40046087a23 */ /* 0x004fce000001080d */
[----:B------:R2:W-:Y:S01]  /*6220*/  MUFU.EX2 R232, R8 ;  /* 0x0000000800e87308 */ /* 0x0005e20000000800 */
[----:B-1----:R-:W-:Y:S02]  /*6230*/  F2FP.BF16.PACK_AB R4, R14, R217 ;  /* 0x000000d90e04723e */ /* 0x002fe400000010ff */
[----:B---3--:R-:W-:-:S07]  /*6240*/  F2FP.BF16.PACK_AB R7, R198, R218 ;  /* 0x000000dac607723e */ /* 0x008fce00000010ff */
[----:B------:R-:W-:Y:S01]  /*6250*/  HMMA.16816.F32.BF16 R64, R4, R32, RZ ;  /* 0x000000200440723c */ /* 0x000fe200000418ff */
[----:B--2---:R-:W-:-:S04]  /*6260*/  FFMA.FTZ R8, R69, c[0x0][0x2d0], -R13 ;  /* 0x0000b40045087a23 */ /* 0x004fc8000001080d */
[----:B------:R1:W-:Y:S03]  /*6270*/  MUFU.EX2 R224, R8 ;  /* 0x0000000800e07308 */ /* 0x0003e60000000800 */
[C---:B------:R-:W-:Y:S01]  /*6280*/  HMMA.16816.F32.BF16 R116, R4.reuse, R34, RZ ;  /* 0x000000220474723c */ /* 0x040fe200000418ff */
[----:B------:R-:W2:Y:S07]  /*6290*/  LDSM.16.MT88.4 R32, [R225+0x2880] ;  /* 0x00288000e120783b */ /* 0x000eae0000004200 */
[----:B------:R-:W-:Y:S01]  /*62a0*/  HMMA.16816.F32.BF16 R92, R4, R24, RZ ;  /* 0x00000018045c723c */ /* 0x000fe200000418ff */
[----:B-1----:R-:W-:-:S07]  /*62b0*/  FFMA.FTZ R8, R71, c[0x0][0x2d0], -R13 ;  /* 0x0000b40047087a23 */ /* 0x002fce000001080d */
[C---:B------:R-:W-:Y:S01]  /*62c0*/  HMMA.16816.F32.BF16 R100, R4.reuse, R26, RZ ;  /* 0x0000001a0464723c */ /* 0x040fe200000418ff */
[----:B------:R-:W-:Y:S01]  /*62d0*/  LDSM.16.MT88.4 R24, [R226+0x2880] ;  /* 0x00288000e218783b */ /* 0x000fe20000004200 */
[----:B------:R1:W3:Y:S06]  /*62e0*/  MUFU.EX2 R197, R8 ;  /* 0x0000000800c57308 */ /* 0x0002ec0000000800 */
[C---:B------:R-:W-:Y:S08]  /*62f0*/  HMMA.16816.F32.BF16 R88, R4.reuse, R18, RZ ;  /* 0x000000120458723c */ /* 0x040ff000000418ff */
[----:B------:R-:W-:Y:S01]  /*6300*/  HMMA.16816.F32.BF16 R80, R4, R20, RZ ;  /* 0x000000140450723c */ /* 0x000fe200000418ff */
[----:B-1----:R-:W-:Y:S01]  /*6310*/  FFMA.FTZ R8, R61, c[0x0][0x2d0], -R12 ;  /* 0x0000b4003d087a23 */ /* 0x002fe2000001080c */
[----:B---3--:R-:W-:-:S03]  /*6320*/  F2FP.BF16.PACK_AB R10, R197, R224 ;  /* 0x000000e0c50a723e */ /* 0x008fc600000010ff */
[----:B------:R1:W-:Y:S03]  /*6330*/  MUFU.EX2 R235, R8 ;  /* 0x0000000800eb7308 */ /* 0x0003e60000000800 */
[C---:B------:R-:W-:Y:S08]  /*6340*/  HMMA.16816.F32.BF16 R104, R4.reuse, R28, RZ ;  /* 0x0000001c0468723c */ /* 0x040ff000000418ff */
[----:B------:R-:W-:Y:S01]  /*6350*/  HMMA.16816.F32.BF16 R108, R4, R30, RZ ;  /* 0x0000001e046c723c */ /* 0x000fe200000418ff */
[----:B------:R-:W-:Y:S01]  /*6360*/  LDSM.16.MT88.4 R28, [R225+0x4080] ;  /* 0x00408000e11c783b */ /* 0x000fe20000004200 */
[----:B-1----:R-:W-:-:S06]  /*6370*/  FFMA.FTZ R8, R63, c[0x0][0x2d0], -R12 ;  /* 0x0000b4003f087a23 */ /* 0x002fcc000001080c */
[C---:B------:R-:W-:Y:S01]  /*6380*/  HMMA.16816.F32.BF16 R76, R4.reuse, R38, RZ ;  /* 0x00000026044c723c */ /* 0x040fe200000418ff */
[----:B------:R1:W3:Y:S07]  /*6390*/  MUFU.EX2 R230, R8 ;  /* 0x0000000800e67308 */ /* 0x0002ee0000000800 */
[----:B------:R-:W-:Y:S01]  /*63a0*/  HMMA.16816.F32.BF16 R96, R4, R22, RZ ;  /* 0x000000160460723c */ /* 0x000fe200000418ff */
[----:B------:R-:W-:Y:S01]  /*63b0*/  LDSM.16.MT88.4 R20, [R228+0x2880] ;  /* 0x00288000e414783b */ /* 0x000fe20000004200 */
[----:B-1----:R-:W-:Y:S01]  /*63c0*/  FFMA.FTZ R8, R62, c[0x0][0x2d0], -R12 ;  /* 0x0000b4003e087a23 */ /* 0x002fe2000001080c */
[----:B---3--:R-:W-:-:S03]  /*63d0*/  F2FP.BF16.PACK_AB R9, R230, R235 ;  /* 0x000000ebe609723e */ /* 0x008fc600000010ff */
[----:B------:R1:W-:Y:S02]  /*63e0*/  MUFU.EX2 R208, R8 ;  /* 0x0000000800d07308 */ /* 0x0003e40000000800 */
[----:B-1----:R-:W-:Y:S02]  /*63f0*/  FFMA.FTZ R8, R68, c[0x0][0x2d0], -R12 ;  /* 0x0000b40044087a23 */ /* 0x002fe4000001080c */
[----:B------:R-:W-:Y:S01]  /*6400*/  HMMA.16816.F32.BF16 R68, R4, R16, RZ ;  /* 0x000000100444723c */ /* 0x000fe200000418ff */
[----:B------:R-:W1:Y:S03]  /*6410*/  LDSM.16.MT88.4 R16, [R227+0x2880] ;  /* 0x00288000e310783b */ /* 0x000e660000004200 */
[----:B------:R3:W4:Y:S02]  /*6420*/  MUFU.EX2 R209, R8 ;  /* 0x0000000800d17308 */ /* 0x0007240000000800 */
[----:B---3--:R-:W-:Y:S01]  /*6430*/  FFMA.FTZ R8, R58, c[0x0][0x2d0], -R2 ;  /* 0x0000b4003a087a23 */ /* 0x008fe20000010802 */
[----:B----4-:R-:W-:-:S05]  /*6440*/  F2FP.BF16.PACK_AB R11, R209, R208 ;  /* 0x000000d0d10b723e */ /* 0x010fca00000010ff */
[----:B------:R3:W-:Y:S02]  /*6450*/  MUFU.EX2 R233, R8 ;  /* 0x0000000800e97308 */ /* 0x0007e40000000800 */
[--C-:B---3--:R-:W-:Y:S02]  /*6460*/  FFMA.FTZ R8, R60, c[0x0][0x2d0], -R2.reuse ;  /* 0x0000b4003c087a23 */ /* 0x108fe40000010802 */
[----:B------:R-:W-:Y:S01]  /*6470*/  HMMA.16816.F32.BF16 R60, R4, R36, RZ ;  /* 0x00000024043c723c */ /* 0x000fe200000418ff */
[----:B------:R-:W3:Y:S03]  /*6480*/  LDSM.16.MT88.4 R36, [R226+0x4080] ;  /* 0x00408000e224783b */ /* 0x000ee60000004200 */
[----:B------:R4:W1:Y:S02]  /*6490*/  MUFU.EX2 R229, R8 ;  /* 0x0000000800e57308 */ /* 0x0008640000000800 */
[----:B----4-:R-:W-:-:S02]  /*64a0*/  FFMA.FTZ R8, R59, c[0x0][0x2d0], -R2 ;  /* 0x0000b4003b087a23 */ /* 0x010fc40000010802 */
[C---:B------:R-:W-:Y:S04]  /*64b0*/  HMMA.16816.F32.BF16 R56, R4.reuse, R40, RZ ;  /* 0x000000280438723c */ /* 0x040fe800000418ff */
[----:B------:R4:W-:Y:S02]  /*64c0*/  MUFU.EX2 R199, R8 ;  /* 0x0000000800c77308 */ /* 0x0009e40000000800 */
[----:B----4-:R-:W-:Y:S02]  /*64d0*/  FFMA.FTZ R8, R72, c[0x0][0x2d0], -R2 ;  /* 0x0000b40048087a23 */ /* 0x010fe40000010802 */
[----:B------:R-:W-:Y:S01]  /*64e0*/  HMMA.16816.F32.BF16 R72, R4, R42, RZ ;  /* 0x0000002a0448723c */ /* 0x000fe200000418ff */
[----:B------:R-:W4:Y:S03]  /*64f0*/  LDSM.16.MT88.4 R40, [R228+0x4080] ;  /* 0x00408000e428783b */ /* 0x000f260000004200 */
        /* <DEDUP_REMOVED lines=12> */
[----:B------:R-:W-:Y:S02]  /*65c0*/  F2FP.BF16.PACK_AB R4, R229, R233 ;  /* 0x000000e9e504723e */ /* 0x000fe400000010ff */
[----:B------:R-:W-:Y:S02]  /*65d0*/  F2FP.BF16.PACK_AB R6, R211, R199 ;  /* 0x000000c7d306723e */ /* 0x000fe400000010ff */
[----:B------:R-:W-:-:S02]  /*65e0*/  F2FP.BF16.PACK_AB R5, R206, R15 ;  /* 0x0000000fce05723e */ /* 0x000fc400000010ff */
[----:B--2---:R-:W-:Y:S02]  /*65f0*/  F2FP.BF16.PACK_AB R8, R232, R236 ;  /* 0x000000ece808723e */ /* 0x004fe400000010ff */
[----:B------:R-:W-:-:S05]  /*6600*/  F2FP.BF16.PACK_AB R7, R204, R205 ;  /* 0x000000cdcc07723e */ /* 0x000fca00000010ff */
[-C--:B------:R-:W-:Y:S08]  /*6610*/  HMMA.16816.F32.BF16 R144, R8, R32.reuse, R144 ;  /* 0x000000200890723c */ /* 0x080ff00000041890 */
[C---:B------:R-:W-:Y:S07]  /*6620*/  HMMA.16816.F32.BF16 R64, R4.reuse, R32, R64 ;  /* 0x000000200440723c */ /* 0x040fee0000041840 */
[----:B------:R-:W-:Y:S01]  /*6630*/  MOV R33, R192 ;  /* 0x000000c000217202 */ /* 0x000fe20000000f00 */
[----:B------:R-:W-:Y:S01]  /*6640*/  HMMA.16816.F32.BF16 R80, R4, R16, R80 ;  /* 0x000000100450723c */ /* 0x000fe20000041850 */
[----:B------:R-:W-:-:S07]  /*6650*/  IMAD.MOV.U32 R32, RZ, RZ, R219 ;  /* 0x000000ffff207224 */ /* 0x000fce00078e00db */
[C---:B------:R-:W-:Y:S08]  /*6660*/  HMMA.16816.F32.BF16 R192, R8.reuse, R24, R184 ;  /* 0x0000001808c0723c */ /* 0x040ff000000418b8 */
[C---:B------:R-:W-:Y:S07]  /*6670*/  HMMA.16816.F32.BF16 R212, R8.reuse, R16, R176 ;  /* 0x0000001008d4723c */ /* 0x040fee00000418b0 */
[----:B------:R-:W-:Y:S01]  /*6680*/  IMAD.MOV.U32 R179, RZ, RZ, R211 ;  /* 0x000000ffffb37224 */ /* 0x000fe200078e00d3 */
[----:B------:R-:W-:Y:S01]  /*6690*/  HMMA.16816.F32.BF16 R200, R8, R28, R172 ;  /* 0x0000001c08c8723c */ /* 0x000fe200000418ac */
[----:B------:R-:W-:Y:S01]  /*66a0*/  IMAD.MOV.U32 R176, RZ, RZ, R218 ;  /* 0x000000ffffb07224 */ /* 0x000fe200078e00da */
[----:B------:R-:W-:Y:S01]  /*66b0*/  MOV R177, R217 ;  /* 0x000000d900b17202 */ /* 0x000fe20000000f00 */
[----:B------:R-:W-:-:S05]  /*66c0*/  IMAD.MOV.U32 R178, RZ, RZ, R216 ;  /* 0x000000ffffb27224 */ /* 0x000fca00078e00d8 */
[----:B------:R-:W-:Y:S01]  /*66d0*/  IMAD.MOV.U32 R187, RZ, RZ, R192 ;  /* 0x000000ffffbb7224 */ /* 0x000fe200078e00c0 */
[----:B------:R-:W-:Y:S01]  /*66e0*/  MOV R185, R194 ;  /* 0x000000c200b97202 */ /* 0x000fe20000000f00 */
[----:B------:R-:W-:Y:S01]  /*66f0*/  IMAD.MOV.U32 R186, RZ, RZ, R193 ;  /* 0x000000ffffba7224 */ /* 0x000fe200078e00c1 */
[----:B------:R-:W-:Y:S01]  /*6700*/  HMMA.16816.F32.BF16 R248, R8, R26, R152 ;  /* 0x0000001a08f8723c */ /* 0x000fe20000041898 */
[----:B------:R-:W-:-:S06]  /*6710*/  IMAD.MOV.U32 R184, RZ, RZ, R195 ;  /* 0x000000ffffb87224 */ /* 0x000fcc00078e00c3 */
[----:B------:R-:W-:Y:S01]  /*6720*/  IMAD.MOV.U32 R154, RZ, RZ, R209 ;  /* 0x000000ffff9a7224 */ /* 0x000fe200078e00d1 */
[C---:B---3--:R-:W-:Y:S01]  /*6730*/  HMMA.16816.F32.BF16 R192, R8.reuse, R36, R168 ;  /* 0x0000002408c0723c */ /* 0x048fe200000418a8 */
[----:B------:R-:W-:Y:S02]  /*6740*/  IMAD.MOV.U32 R155, RZ, RZ, R208 ;  /* 0x000000ffff9b7224 */ /* 0x000fe400078e00d0 */
[----:B------:R-:W-:Y:S01]  /*6750*/  IMAD.MOV.U32 R153, RZ, RZ, R33 ;  /* 0x000000ffff997224 */ /* 0x000fe200078e0021 */
[----:B------:R-:W-:Y:S02]  /*6760*/  MOV R33, R220 ;  /* 0x000000dc00217202 */ /* 0x000fe40000000f00 */
[----:B------:R-:W-:Y:S01]  /*6770*/  MOV R152, R155 ;  /* 0x0000009b00987202 */ /* 0x000fe20000000f00 */
[----:B------:R-:W-:Y:S01]  /*6780*/  IMAD.MOV.U32 R169, RZ, RZ, R222 ;  /* 0x000000ffffa97224 */ /* 0x000fe200078e00de */
[----:B----4-:R-:W-:Y:S01]  /*6790*/  HMMA.16816.F32.BF16 R172, R8, R40, R164 ;  /* 0x0000002808ac723c */ /* 0x010fe200000418a4 */
[----:B------:R-:W-:Y:S01]  /*67a0*/  MOV R171, R210 ;  /* 0x000000d200ab7202 */ /* 0x000fe20000000f00 */
[----:B------:R-:W-:Y:S01]  /*67b0*/  IMAD.MOV.U32 R168, RZ, RZ, R221 ;  /* 0x000000ffffa87224 */ /* 0x000fe200078e00dd */
[----:B------:R-:W-:-:S05]  /*67c0*/  MOV R170, R223 ;  /* 0x000000df00aa7202 */ /* 0x000fca0000000f00 */
[C---:B-1----:R-:W-:Y:S07]  /*67d0*/  HMMA.16816.F32.BF16 R164, R8.reuse, R44, R160 ;  /* 0x0000002c08a4723c */ /* 0x042fee00000418a0 */
[----:B------:R-:W-:Y:S01]  /*67e0*/  MOV R160, R199 ;  /* 0x000000c700a07202 */ /* 0x000fe20000000f00 */
[----:B------:R-:W-:Y:S01]  /*67f0*/  HMMA.16816.F32.BF16 R208, R8, R18, R140 ;  /* 0x0000001208d0723c */ /* 0x000fe2000004188c */
[----:B------:R-:W-:Y:S01]  /*6800*/  IMAD.MOV.U32 R161, RZ, RZ, R198 ;  /* 0x000000ffffa17224 */ /* 0x000fe200078e00c6 */
[----:B------:R-:W-:Y:S01]  /*6810*/  MOV R163, R196 ;  /* 0x000000c400a37202 */ /* 0x000fe20000000f00 */
[----:B------:R-:W-:-:S05]  /*6820*/  IMAD.MOV.U32 R162, RZ, RZ, R197 ;  /* 0x000000ffffa27224 */ /* 0x000fca00078e00c5 */
[----:B------:R-:W-:Y:S01]  /*6830*/  HMMA.16816.F32.BF16 R244, R8, R20, R180 ;  /* 0x0000001408f4723c */ /* 0x000fe200000418b4 */
[----:B------:R-:W-:Y:S02]  /*6840*/  MOV R155, R162 ;  /* 0x000000a2009b7202 */ /* 0x000fe40000000f00 */
[----:B------:R-:W-:Y:S02]  /*6850*/  MOV R162, R169 ;  /* 0x000000a900a27202 */ /* 0x000fe40000000f00 */
[----:B------:R-:W-:-:S03]  /*6860*/  MOV R169, R33 ;  /* 0x0000002100a97202 */ /* 0x000fc60000000f00 */
[C---:B------:R-:W-:Y:S08]  /*6870*/  HMMA.16816.F32.BF16 R140, R8.reuse, R42, R120 ;  /* 0x0000002a088c723c */ /* 0x040ff00000041878 */
[C---:B------:R-:W-:Y:S08]  /*6880*/  HMMA.16816.F32.BF16 R156, R8.reuse, R34, R156 ;  /* 0x00000022089c723c */ /* 0x040ff0000004189c */
[C---:B------:R-:W-:Y:S07]  /*6890*/  HMMA.16816.F32.BF16 R216, R8.reuse, R22, R148 ;  /* 0x0000001608d8723c */ /* 0x040fee0000041894 */
[----:B------:R-:W-:Y:S01]  /*68a0*/  IMAD.MOV.U32 R151, RZ, RZ, R154 ;  /* 0x000000ffff977224 */ /* 0x000fe200078e009a */
[----:B------:R-:W-:Y:S01]  /*68b0*/  HMMA.16816.F32.BF16 R196, R8, R30, R128 ;  /* 0x0000001e08c4723c */ /* 0x000fe20000041880 */
[----:B------:R-:W-:-:S02]  /*68c0*/  IMAD.MOV.U32 R154, RZ, RZ, R161 ;  /* 0x000000ffff9a7224 */ /* 0x000fc400078e00a1 */
[----:B------:R-:W-:Y:S02]  /*68d0*/  IMAD.MOV.U32 R161, RZ, RZ, R168 ;  /* 0x000000ffffa17224 */ /* 0x000fe400078e00a8 */
[----:B------:R-:W-:Y:S01]  /*68e0*/  IMAD.MOV.U32 R168, RZ, RZ, R32 ;  /* 0x000000ffffa87224 */ /* 0x000fe200078e0020 */
[----:B------:R-:W-:Y:S01]  /*68f0*/  MOV R150, R154 ;  /* 0x0000009a00967202 */ /* 0x000fe20000000f00 */
[----:B------:R-:W-:Y:S01]  /*6900*/  IMAD.MOV.U32 R148, RZ, RZ, R152 ;  /* 0x000000ffff947224 */ /* 0x000fe200078e0098 */
[----:B------:R-:W-:Y:S01]  /*6910*/  HMMA.16816.F32.BF16 R180, R8, R38, R124 ;  /* 0x0000002608b4723c */ /* 0x000fe2000004187c */
[----:B------:R-:W-:Y:S01]  /*6920*/  MOV R131, R151 ;  /* 0x0000009700837202 */ /* 0x000fe20000000f00 */
[----:B------:R-:W-:-:S06]  /*6930*/  IMAD.MOV.U32 R151, RZ, RZ, R155 ;  /* 0x000000ffff977224 */ /* 0x000fcc00078e009b */
[----:B------:R-:W-:Y:S07]  /*6940*/  HMMA.16816.F32.BF16 R120, R8, R46, R112 ;  /* 0x0000002e0878723c */ /* 0x000fee0000041870 */
[----:B------:R-:W-:Y:S01]  /*6950*/  IMAD.MOV.U32 R9, RZ, RZ, R80 ;  /* 0x000000ffff097224 */ /* 0x000fe200078e0050 */
[----:B------:R-:W-:Y:S01]  /*6960*/  HMMA.16816.F32.BF16 R220, R4, R20, R92 ;  /* 0x0000001404dc723c */ /* 0x000fe2000004185c */
[----:B------:R-:W-:Y:S01]  /*6970*/  MOV R11, R82 ;  /* 0x00000052000b7202 */ /* 0x000fe20000000f00 */
[----:B------:R-:W-:Y:S01]  /*6980*/  IMAD.MOV.U32 R10, RZ, RZ, R83 ;  /* 0x000000ffff0a7224 */ /* 0x000fe200078e0053 */
[----:B------:R-:W-:Y:S01]  /*6990*/  MOV R115, R162 ;  /* 0x000000a200737202 */ /* 0x000fe20000000f00 */
[----:B------:R-:W-:-:S02]  /*69a0*/  FFMA.FTZ R8, R153, c[0x0][0x2d0], -R13 ;  /* 0x0000b40099087a23 */ /* 0x000fc4000001080d */
[----:B------:R-:W-:Y:S02]  /*69b0*/  IMAD.MOV.U32 R153, RZ, RZ, R160 ;  /* 0x000000ffff997224 */ /* 0x000fe400078e00a0 */
[----:B------:R-:W-:Y:S01]  /*69c0*/  IMAD.MOV.U32 R92, RZ, RZ, R81 ;  /* 0x000000ffff5c7224 */ /* 0x000fe200078e0051 */
[C---:B------:R-:W-:Y:S01]  /*69d0*/  HMMA.16816.F32.BF16 R60, R4.reuse, R36, R60 ;  /* 0x00000024043c723c */ /* 0x040fe2000004183c */
[----:B------:R1:W-:Y:S01]  /*69e0*/  MUFU.EX2 R16, R8 ;  /* 0x0000000800107308 */ /* 0x0003e20000000800 */
[----:B------:R-:W-:Y:S02]  /*69f0*/  IMAD.MOV.U32 R160, RZ, RZ, R163 ;  /* 0x000000ffffa07224 */ /* 0x000fe400078e00a3 */
[----:B------:R-:W-:Y:S02]  /*6a00*/  IMAD.MOV.U32 R163, RZ, RZ, R170 ;  /* 0x000000ffffa37224 */ /* 0x000fe400078e00aa */
[----:B------:R-:W-:Y:S02]  /*6a10*/  IMAD.MOV.U32 R170, RZ, RZ, R14 ;  /* 0x000000ffffaa7224 */ /* 0x000fe400078e000e */
[----:B------:R-:W-:Y:S01]  /*6a20*/  HMMA.16816.F32.BF16 R80, R4, R28, R68 ;  /* 0x0000001c0450723c */ /* 0x000fe20000041844 */
[----:B------:R-:W-:-:S02]  /*6a30*/  IMAD.MOV.U32 R162, RZ, RZ, R185 ;  /* 0x000000ffffa27224 */ /* 0x000fc400078e00b9 */
[----:B------:R-:W-:Y:S02]  /*6a40*/  IMAD.MOV.U32 R149, RZ, RZ, R153 ;  /* 0x000000ffff957224 */ /* 0x000fe400078e0099 */
[----:B------:R-:W-:Y:S01]  /*6a50*/  LDSM.16.MT88.4 R152, [R225+0x3080] ;  /* 0x00308000e198783b */ /* 0x000fe20000004200 */
[----:B------:R-:W-:Y:S01]  /*6a60*/  IMAD.MOV.U32 R114, RZ, RZ, R170 ;  /* 0x000000ffff727224 */ /* 0x000fe200078e00aa */
[----:B------:R-:W-:Y:S01]  /*6a70*/  MOV R71, R92 ;  /* 0x0000005c00477202 */ /* 0x000fe20000000f00 */
[----:B------:R-:W-:Y:S01]  /*6a80*/  HMMA.16816.F32.BF16 R56, R4, R40, R56 ;  /* 0x000000280438723c */ /* 0x000fe20000041838 */
[----:B-1----:R-:W-:Y:S01]  /*6a90*/  FFMA.FTZ R8, R252, c[0x0][0x2d0], -R13 ;  /* 0x0000b400fc087a23 */ /* 0x002fe2000001080d */
[----:B------:R-:W-:Y:S01]  /*6aa0*/  LDSM.16.MT88.4 R92, [R226+0x4880] ;  /* 0x00488000e25c783b */ /* 0x000fe20000004200 */
[----:B------:R-:W-:-:S05]  /*6ab0*/  IMAD.MOV.U32 R113, RZ, RZ, R171 ;  /* 0x000000ffff717224 */ /* 0x000fca00078e00ab */
[C---:B------:R-:W-:Y:S07]  /*6ac0*/  HMMA.16816.F32.BF16 R32, R4.reuse, R34, R116 ;  /* 0x000000220420723c */ /* 0x040fee0000041874 */
[----:B------:R-:W-:Y:S01]  /*6ad0*/  IMAD.MOV.U32 R119, RZ, RZ, R168 ;  /* 0x000000ffff777224 */ /* 0x000fe200078e00a8 */
[----:B------:R-:W-:Y:S01]  /*6ae0*/  MOV R69, R81 ;  /* 0x0000005100457202 */ /* 0x000fe20000000f00 */
[----:B------:R-:W-:Y:S01]  /*6af0*/  IMAD.MOV.U32 R70, RZ, RZ, R80 ;  /* 0x000000ffff467224 */ /* 0x000fe200078e0050 */
[----:B------:R-:W-:Y:S01]  /*6b00*/  MOV R80, R61 ;  /* 0x0000003d00507202 */ /* 0x000fe20000000f00 */
[----:B------:R-:W-:Y:S01]  /*6b10*/  IMAD.MOV.U32 R81, RZ, RZ, R60 ;  /* 0x000000ffff517224 */ /* 0x000fe200078e003c */
[----:B------:R1:W2:Y:S01]  /*6b20*/  MUFU.EX2 R61, R8 ;  /* 0x00000008003d7308 */ /* 0x0002a20000000800 */
        /* <DEDUP_REMOVED lines=14> */
[----:B-1----:R-:W-:Y:S01]  /*6c10*/  FFMA.FTZ R8, R207, c[0x0][0x2d0], -R13 ;  /* 0x0000b400cf087a23 */ /* 0x002fe2000001080d */
[C---:B------:R-:W-:Y:S01]  /*6c20*/  HMMA.16816.F32.BF16 R36, R4.reuse, R38, R76 ;  /* 0x000000260424723c */ /* 0x040fe2000004184c */
[----:B------:R-:W1:Y:S01]  /*6c30*/  LDSM.16.MT88.4 R76, [R225+0x4880] ;  /* 0x00488000e14c783b */ /* 0x000e620000004200 */
[----:B--2---:R-:W-:Y:S01]  /*6c40*/  IMAD.MOV.U32 R30, RZ, RZ, R61 ;  /* 0x000000ffff1e7224 */ /* 0x004fe200078e003d */
[----:B------:R2:W3:Y:S05]  /*6c50*/  MUFU.EX2 R60, R8 ;  /* 0x00000008003c7308 */ /* 0x0004ea0000000800 */
[C---:B------:R-:W-:Y:S01]  /*6c60*/  HMMA.16816.F32.BF16 R24, R4.reuse, R26, R108 ;  /* 0x0000001a0418723c */ /* 0x040fe2000004186c */
[----:B------:R-:W-:Y:S07]  /*6c70*/  LDSM.16.MT88.4 R108, [R228+0x4880] ;  /* 0x00488000e46c783b */ /* 0x000fee0000004200 */
[----:B------:R-:W-:Y:S01]  /*6c80*/  HMMA.16816.F32.BF16 R20, R4, R22, R100 ;  /* 0x000000160414723c */ /* 0x000fe20000041864 */
[----:B--2---:R-:W-:-:S02]  /*6c90*/  FFMA.FTZ R8, R191, c[0x0][0x2d0], -R13 ;  /* 0x0000b400bf087a23 */ /* 0x004fc4000001080d */
[----:B---3--:R-:W-:Y:S02]  /*6ca0*/  IMAD.MOV.U32 R31, RZ, RZ, R60 ;  /* 0x000000ffff1f7224 */ /* 0x008fe400078e003c */
[----:B------:R2:W-:Y:S01]  /*6cb0*/  MUFU.EX2 R17, R8 ;  /* 0x0000000800117308 */ /* 0x0005e20000000800 */
[----:B------:R-:W3:Y:S01]  /*6cc0*/  LDSM.16.MT88.4 R60, [R227+0x3080] ;  /* 0x00308000e33c783b */ /* 0x000ee20000004200 */
[----:B------:R-:W-:Y:S01]  /*6cd0*/  IMAD.MOV.U32 R191, RZ, RZ, R9 ;  /* 0x000000ffffbf7224 */ /* 0x000fe200078e0009 */
[----:B------:R-:W-:Y:S01]  /*6ce0*/  MOV R9, R169 ;  /* 0x000000a900097202 */ /* 0x000fe20000000f00 */
[----:B------:R-:W-:Y:S01]  /*6cf0*/  IMAD.MOV.U32 R13, RZ, RZ, R56 ;  /* 0x000000ffff0d7224 */ /* 0x000fe200078e0038 */
[----:B------:R-:W-:Y:S01]  /*6d00*/  LDSM.16.MT88.4 R168, [R226+0x3080] ;  /* 0x00308000e2a8783b */ /* 0x000fe20000004200 */
[----:B------:R-:W-:Y:S01]  /*6d10*/  IMAD.MOV.U32 R101, RZ, RZ, R16 ;  /* 0x000000ffff657224 */ /* 0x000fe200078e0010 */
[----:B------:R-:W-:Y:S01]  /*6d20*/  HMMA.16816.F32.BF16 R48, R4, R44, R48 ;  /* 0x0000002c0430723c */ /* 0x000fe20000041830 */
[----:B------:R-:W-:-:S02]  /*6d30*/  IMAD.MOV.U32 R118, RZ, RZ, R13 ;  /* 0x000000ffff767224 */ /* 0x000fc400078e000d */
[----:B------:R-:W-:Y:S01]  /*6d40*/  IMAD.MOV.U32 R56, RZ, RZ, R150 ;  /* 0x000000ffff387224 */ /* 0x000fe200078e0096 */
[----:B------:R-:W-:-:S03]  /*6d50*/  F2FP.BF16.PACK_AB R128, R30, R101 ;  /* 0x000000651e80723e */ /* 0x000fc600000010ff */
[----:B------:R-:W-:Y:S01]  /*6d60*/  IMAD.MOV.U32 R103, RZ, RZ, R56 ;  /* 0x000000ffff677224 */ /* 0x000fe200078e0038 */
[----:B------:R-:W-:Y:S01]  /*6d70*/  HMMA.16816.F32.BF16 R44, R4, R46, R52 ;  /* 0x0000002e042c723c */ /* 0x000fe20000041834 */
[----:B--2---:R-:W-:Y:S01]  /*6d80*/  FFMA.FTZ R8, R190, c[0x0][0x2d0], -R12 ;  /* 0x0000b400be087a23 */ /* 0x004fe2000001080c */
[----:B------:R-:W-:Y:S02]  /*6d90*/  MOV R190, R151 ;  /* 0x0000009700be7202 */ /* 0x000fe40000000f00 */
[----:B------:R-:W-:Y:S01]  /*6da0*/  MOV R56, R191 ;  /* 0x000000bf00387202 */ /* 0x000fe20000000f00 */
[----:B------:R2:W-:Y:S01]  /*6db0*/  MUFU.EX2 R207, R8 ;  /* 0x0000000800cf7308 */ /* 0x0005e20000000800 */
[----:B------:R-:W-:Y:S01]  /*6dc0*/  MOV R191, R68 ;  /* 0x0000004400bf7202 */ /* 0x000fe20000000f00 */
[----:B------:R-:W-:Y:S02]  /*6dd0*/  IMAD.MOV.U32 R102, RZ, RZ, R190 ;  /* 0x000000ffff667224 */ /* 0x000fe400078e00be */
[----:B------:R-:W-:-:S02]  /*6de0*/  IMAD.MOV.U32 R190, RZ, RZ, R69 ;  /* 0x000000ffffbe7224 */ /* 0x000fc400078e0045 */
[----:B--2---:R-:W-:Y:S02]  /*6df0*/  FFMA.FTZ R8, R189, c[0x0][0x2d0], -R12 ;  /* 0x0000b400bd087a23 */ /* 0x004fe4000001080c */
[----:B------:R-:W-:Y:S01]  /*6e00*/  IMAD.MOV.U32 R189, RZ, RZ, R160 ;  /* 0x000000ffffbd7224 */ /* 0x000fe200078e00a0 */
[----:B------:R-:W-:Y:S01]  /*6e10*/  MOV R160, R187 ;  /* 0x000000bb00a07202 */ /* 0x000fe20000000f00 */
[----:B------:R2:W4:Y:S02]  /*6e20*/  MUFU.EX2 R252, R8 ;  /* 0x0000000800fc7308 */ /* 0x0005240000000800 */
[----:B--2---:R-:W-:Y:S01]  /*6e30*/  FFMA.FTZ R8, R188, c[0x0][0x2d0], -R12 ;  /* 0x0000b400bc087a23 */ /* 0x004fe2000001080c */
[----:B----4-:R-:W-:Y:S01]  /*6e40*/  F2FP.BF16.PACK_AB R129, R252, R207 ;  /* 0x000000cffc81723e */ /* 0x010fe200000010ff */
[----:B------:R-:W-:-:S04]  /*6e50*/  IMAD.MOV.U32 R188, RZ, RZ, R161 ;  /* 0x000000ffffbc7224 */ /* 0x000fc800078e00a1 */
[----:B------:R2:W-:Y:S01]  /*6e60*/  MUFU.EX2 R14, R8 ;  /* 0x00000008000e7308 */ /* 0x0005e20000000800 */
[----:B------:R-:W-:Y:S02]  /*6e70*/  IMAD.MOV.U32 R161, RZ, RZ, R186 ;  /* 0x000000ffffa17224 */ /* 0x000fe400078e00ba */
[----:B--2---:R-:W-:Y:S02]  /*6e80*/  FFMA.FTZ R8, R139, c[0x0][0x2d0], -R12 ;  /* 0x0000b4008b087a23 */ /* 0x004fe4000001080c */
[----:B------:R-:W-:Y:S01]  /*6e90*/  IMAD.MOV.U32 R12, RZ, RZ, R163 ;  /* 0x000000ffff0c7224 */ /* 0x000fe200078e00a3 */
[----:B------:R-:W-:Y:S02]  /*6ea0*/  MOV R163, R184 ;  /* 0x000000b800a37202 */ /* 0x000fe40000000f00 */
[----:B------:R2:W-:Y:S01]  /*6eb0*/  MUFU.EX2 R139, R8 ;  /* 0x00000008008b7308 */ /* 0x0005e20000000800 */
[----:B------:R-:W4:Y:S01]  /*6ec0*/  LDSM.16.MT88.4 R184, [R228+0x3080] ;  /* 0x00308000e4b8783b */ /* 0x000f220000004200 */
[----:B------:R-:W-:Y:S01]  /*6ed0*/  IMAD.MOV.U32 R100, RZ, RZ, R12 ;  /* 0x000000ffff647224 */ /* 0x000fe200078e000c */
[----:B------:R-:W-:-:S02]  /*6ee0*/  MOV R12, R189 ;  /* 0x000000bd000c7202 */ /* 0x000fc40000000f00 */
[----:B------:R-:W-:Y:S01]  /*6ef0*/  MOV R189, R70 ;  /* 0x0000004600bd7202 */ /* 0x000fe20000000f00 */
[----:B--2---:R-:W-:-:S04]  /*6f00*/  FFMA.FTZ R8, R134, c[0x0][0x2d0], -R2 ;  /* 0x0000b40086087a23 */ /* 0x004fc80000010802 */
[----:B------:R2:W-:Y:S02]  /*6f10*/  MUFU.EX2 R134, R8 ;  /* 0x0000000800867308 */ /* 0x0005e40000000800 */
[----:B--2---:R-:W-:-:S06]  /*6f20*/  FFMA.FTZ R8, R132, c[0x0][0x2d0], -R2 ;  /* 0x0000b40084087a23 */ /* 0x004fcc0000010802 */
[----:B------:R2:W1:Y:S02]  /*6f30*/  MUFU.EX2 R132, R8 ;  /* 0x0000000800847308 */ /* 0x0004640000000800 */
[--C-:B--2---:R-:W-:Y:S01]  /*6f40*/  FFMA.FTZ R8, R133, c[0x0][0x2d0], -R2.reuse ;  /* 0x0000b40085087a23 */ /* 0x104fe20000010802 */
[----:B-1----:R-:W-:Y:S01]  /*6f50*/  F2FP.BF16.PACK_AB R124, R132, R134 ;  /* 0x00000086847c723e */ /* 0x002fe200000010ff */
[----:B------:R-:W-:Y:S01]  /*6f60*/  FFMA.FTZ R2, R138, c[0x0][0x2d0], -R2 ;  /* 0x0000b4008a027a23 */ /* 0x000fe20000010802 */
[----:B------:R-:W-:-:S03]  /*6f70*/  MOV R138, R14 ;  /* 0x0000000e008a7202 */ /* 0x000fc60000000f00 */
[----:B------:R1:W-:Y:S01]  /*6f80*/  MUFU.EX2 R29, R8 ;  /* 0x00000008001d7308 */ /* 0x0003e20000000800 */
[----:B------:R-:W-:Y:S02]  /*6f90*/  IMAD.MOV.U32 R133, RZ, RZ, R17 ;  /* 0x000000ffff857224 */ /* 0x000fe400078e0011 */
[----:B------:R-:W-:Y:S01]  /*6fa0*/  HMMA.16816.F32.BF16 R16, R4, R18, R96 ;  /* 0x000000120410723c */ /* 0x000fe20000041860 */
[----:B------:R-:W-:Y:S02]  /*6fb0*/  F2FP.BF16.PACK_AB R131, R139, R138 ;  /* 0x0000008a8b83723e */ /* 0x000fe400000010ff */
[----:B------:R-:W-:Y:S02]  /*6fc0*/  F2FP.BF16.PACK_AB R130, R133, R31 ;  /* 0x0000001f8582723e */ /* 0x000fe400000010ff */
[----:B------:R-:W2:Y:S02]  /*6fd0*/  MUFU.EX2 R28, R2 ;  /* 0x00000002001c7308 */ /* 0x000ea40000000800 */
[----:B------:R-:W-:Y:S01]  /*6fe0*/  MOV R96, R116 ;  /* 0x0000007400607202 */ /* 0x000fe20000000f00 */
[----:B------:R-:W-:Y:S01]  /*6ff0*/  IMAD.MOV.U32 R97, RZ, RZ, R117 ;  /* 0x000000ffff617224 */ /* 0x000fe200078e0075 */
[----:B------:R-:W-:Y:S01]  /*7000*/  MOV R116, R57 ;  /* 0x0000003900747202 */ /* 0x000fe20000000f00 */
[----:B------:R-:W-:Y:S01]  /*7010*/  IMAD.MOV.U32 R98, RZ, RZ, R118 ;  /* 0x000000ffff627224 */ /* 0x000fe200078e0076 */
[----:B------:R-:W-:Y:S01]  /*7020*/  MOV R99, R119 ;  /* 0x0000007700637202 */ /* 0x000fe20000000f00 */
[----:B------:R-:W-:Y:S01]  /*7030*/  IMAD.MOV.U32 R57, RZ, RZ, R71 ;  /* 0x000000ffff397224 */ /* 0x000fe200078e0047 */
[----:B------:R-:W-:Y:S01]  /*7040*/  MOV R119, R176 ;  /* 0x000000b000777202 */ /* 0x000fe20000000f00 */
[----:B-1----:R-:W-:Y:S01]  /*7050*/  IMAD.MOV.U32 R8, RZ, RZ, R40 ;  /* 0x000000ffff087224 */ /* 0x002fe200078e0028 */
[----:B------:R-:W-:Y:S01]  /*7060*/  HMMA.16816.F32.BF16 R68, R128, R76, R200 ;  /* 0x0000004c8044723c */ /* 0x000fe200000418c8 */
[----:B------:R-:W-:Y:S01]  /*7070*/  IMAD.MOV.U32 R117, RZ, RZ, R58 ;  /* 0x000000ffff757224 */ /* 0x000fe200078e003a */
[----:B------:R-:W-:Y:S01]  /*7080*/  MOV R58, R11 ;  /* 0x0000000b003a7202 */ /* 0x000fe20000000f00 */
[----:B------:R-:W-:-:S02]  /*7090*/  IMAD.MOV.U32 R118, RZ, RZ, R59 ;  /* 0x000000ffff767224 */ /* 0x000fc400078e003b */
[----:B------:R-:W-:Y:S01]  /*70a0*/  IMAD.MOV.U32 R59, RZ, RZ, R10 ;  /* 0x000000ffff3b7224 */ /* 0x000fe200078e000a */
[----:B--2---:R-:W-:Y:S01]  /*70b0*/  F2FP.BF16.PACK_AB R126, R28, R29 ;  /* 0x0000001d1c7e723e */ /* 0x004fe200000010ff */
[----:B------:R-:W-:Y:S01]  /*70c0*/  FFMA.FTZ R2, R87, c[0x0][0x2d0], -R0 ;  /* 0x0000b40057027a23 */ /* 0x000fe20000010800 */
[----:B------:R-:W-:Y:S01]  /*70d0*/  HMMA.16816.F32.BF16 R40, R4, R42, R72 ;  /* 0x0000002a0428723c */ /* 0x000fe20000041848 */
[----:B------:R-:W1:Y:S01]  /*70e0*/  LDSM.16.MT88.4 R4, [R227+0x4880] ;  /* 0x00488000e304783b */ /* 0x000e620000004200 */
[----:B------:R-:W-:Y:S01]  /*70f0*/  IMAD.MOV.U32 R87, RZ, RZ, R8 ;  /* 0x000000ffff577224 */ /* 0x000fe200078e0008 */
[----:B------:R2:W-:Y:S01]  /*7100*/  MUFU.EX2 R14, R2 ;  /* 0x00000002000e7308 */ /* 0x0005e20000000800 */
[----:B------:R-:W-:Y:S01]  /*7110*/  IMAD.MOV.U32 R8, RZ, RZ, R188 ;  /* 0x000000ffff087224 */ /* 0x000fe200078e00bc */
[----:B------:R-:W-:Y:S01]  /*7120*/  MOV R10, R178 ;  /* 0x000000b2000a7202 */ /* 0x000fe20000000f00 */
[----:B------:R-:W-:Y:S01]  /*7130*/  IMAD.MOV.U32 R188, RZ, RZ, R179 ;  /* 0x000000ffffbc7224 */ /* 0x000fe200078e00b3 */
[----:B------:R-:W-:Y:S01]  /*7140*/  MOV R73, R190 ;  /* 0x000000be00497202 */ /* 0x000fe20000000f00 */
[----:B------:R-:W-:Y:S01]  /*7150*/  IMAD.MOV.U32 R201, RZ, RZ, R87 ;  /* 0x000000ffffc97224 */ /* 0x000fe200078e0057 */
[C---:B---3--:R-:W-:Y:S01]  /*7160*/  HMMA.16816.F32.BF16 R52, R128.reuse, R60, R212 ;  /* 0x0000003c8034723c */ /* 0x048fe200000418d4 */
[----:B------:R-:W-:Y:S01]  /*7170*/  IMAD.MOV.U32 R11, RZ, RZ, R177 ;  /* 0x000000ffff0b7224 */ /* 0x000fe200078e00b1 */
[----:B------:R-:W-:Y:S01]  /*7180*/  MOV R200, R98 ;  /* 0x0000006200c87202 */ /* 0x000fe20000000f00 */
        /* <DEDUP_REMOVED lines=8> */
[----:B--2---:R-:W-:-:S02]  /*7210*/  FFMA.FTZ R2, R86, c[0x0][0x2d0], -R0 ;  /* 0x0000b40056027a23 */ /* 0x004fc40000010800 */
[----:B------:R-:W-:Y:S02]  /*7220*/  IMAD.MOV.U32 R212, RZ, RZ, R119 ;  /* 0x000000ffffd47224 */ /* 0x000fe400078e0077 */
[----:B------:R2:W3:Y:S01]  /*7230*/  MUFU.EX2 R13, R2 ;  /* 0x00000002000d7308 */ /* 0x0004e20000000800 */
[----:B------:R-:W-:Y:S01]  /*7240*/  MOV R246, R188 ;  /* 0x000000bc00f67202 */ /* 0x000fe20000000f00 */
[----:B------:R-:W-:Y:S01]  /*7250*/  IMAD.MOV.U32 R247, RZ, RZ, R101 ;  /* 0x000000fffff77224 */ /* 0x000fe200078e0065 */
[----:B------:R-:W-:Y:S01]  /*7260*/  HMMA.16816.F32.BF16 R188, R128, R186, R216 ;  /* 0x000000ba80bc723c */ /* 0x000fe200000418d8 */
[----:B------:R-:W-:Y:S01]  /*7270*/  MOV R244, R102 ;  /* 0x0000006600f47202 */ /* 0x000fe20000000f00 */
[----:B------:R-:W-:Y:S01]  /*7280*/  IMAD.MOV.U32 R213, RZ, RZ, R117 ;  /* 0x000000ffffd57224 */ /* 0x000fe200078e0075 */
[----:B------:R-:W-:-:S04]  /*7290*/  MOV R245, R118 ;  /* 0x0000007600f57202 */ /* 0x000fc80000000f00 */
[----:B------:R-:W-:Y:S01]  /*72a0*/  IMAD.MOV.U32 R219, RZ, RZ, R115 ;  /* 0x000000ffffdb7224 */ /* 0x000fe200078e0073 */
[----:B------:R-:W-:Y:S01]  /*72b0*/  MOV R216, R200 ;  /* 0x000000c800d87202 */ /* 0x000fe20000000f00 */
[----:B------:R-:W-:Y:S01]  /*72c0*/  IMAD.MOV.U32 R217, RZ, RZ, R201 ;  /* 0x000000ffffd97224 */ /* 0x000fe200078e00c9 */
[----:B------:R-:W-:Y:S01]  /*72d0*/  HMMA.16816.F32.BF16 R144, R128, R152, R144 ;  /* 0x000000988090723c */ /* 0x000fe20000041890 */
[--C-:B--2---:R-:W-:Y:S01]  /*72e0*/  FFMA.FTZ R2, R85, c[0x0][0x2d0], -R0.reuse ;  /* 0x0000b40055027a23 */ /* 0x104fe20000010800 */
[----:B---3--:R-:W-:Y:S01]  /*72f0*/  F2FP.BF16.PACK_AB R125, R13, R14 ;  /* 0x0000000e0d7d723e */ /* 0x008fe200000010ff */
[----:B------:R-:W-:Y:S01]  /*7300*/  FFMA.FTZ R0, R84, c[0x0][0x2d0], -R0 ;  /* 0x0000b40054007a23 */ /* 0x000fe20000010800 */
[----:B------:R-:W-:-:S04]  /*7310*/  MOV R218, R202 ;  /* 0x000000ca00da7202 */ /* 0x000fc80000000f00 */
[C---:B------:R-:W-:Y:S01]  /*7320*/  HMMA.16816.F32.BF16 R84, R128.reuse, R92, R192 ;  /* 0x0000005c8054723c */ /* 0x040fe200000418c0 */
[----:B------:R-:W-:Y:S06]  /*7330*/  MUFU.EX2 R2, R2 ;  /* 0x0000000200027308 */ /* 0x000fec0000000800 */
[----:B------:R-:W-:Y:S01]  /*7340*/  MOV R194, R100 ;  /* 0x0000006400c27202 */ /* 0x000fe20000000f00 */
[----:B------:R-:W-:Y:S01]  /*7350*/  IMAD.MOV.U32 R195, RZ, RZ, R99 ;  /* 0x000000ffffc37224 */ /* 0x000fe200078e0063 */
[----:B------:R-:W2:Y:S01]  /*7360*/  MUFU.EX2 R0, R0 ;  /* 0x0000000000007308 */ /* 0x000ea20000000800 */
[----:B------:R-:W-:Y:S01]  /*7370*/  HMMA.16816.F32.BF16 R100, R128, R108, R172 ;  /* 0x0000006c8064723c */ /* 0x000fe200000418ac */
[----:B------:R-:W-:Y:S01]  /*7380*/  IMAD.MOV.U32 R192, RZ, RZ, R83 ;  /* 0x000000ffffc07224 */ /* 0x000fe200078e0053 */
[----:B------:R-:W-:-:S06]  /*7390*/  MOV R193, R82 ;  /* 0x0000005200c17202 */ /* 0x000fcc0000000f00 */
[----:B------:R-:W-:Y:S01]  /*73a0*/  HMMA.16816.F32.BF16 R172, R128, R170, R248 ;  /* 0x000000aa80ac723c */ /* 0x000fe200000418f8 */
[----:B--2---:R-:W-:-:S06]  /*73b0*/  F2FP.BF16.PACK_AB R127, R0, R2 ;  /* 0x00000002007f723e */ /* 0x004fcc00000010ff */
[----:B------:R-:W-:Y:S01]  /*73c0*/  IMAD.MOV.U32 R250, RZ, RZ, R81 ;  /* 0x000000fffffa7224 */ /* 0x000fe200078e0051 */
[----:B------:R-:W-:Y:S01]  /*73d0*/  MOV R249, R114 ;  /* 0x0000007200f97202 */ /* 0x000fe20000000f00 */
[----:B------:R-:W-:Y:S01]  /*73e0*/  IMAD.MOV.U32 R248, RZ, RZ, R113 ;  /* 0x000000fffff87224 */ /* 0x000fe200078e0071 */
[----:B------:R-:W-:Y:S01]  /*73f0*/  MOV R251, R80 ;  /* 0x0000005000fb7202 */ /* 0x000fe20000000f00 */
[----:B------:R-:W-:Y:S08]  /*7400*/  HMMA.16816.F32.BF16 R160, R128, R168, R160 ;  /* 0x000000a880a0723c */ /* 0x000ff000000418a0 */
[----:B------:R-:W-:Y:S08]  /*7410*/  HMMA.16816.F32.BF16 R148, R124, R152, R64 ;  /* 0x000000987c94723c */ /* 0x000ff00000041840 */
[C---:B------:R-:W-:Y:S07]  /*7420*/  HMMA.16816.F32.BF16 R64, R128.reuse, R62, R208 ;  /* 0x0000003e8040723c */ /* 0x040fee00000418d0 */
[----:B------:R-:W-:Y:S01]  /*7430*/  MOV R208, R194 ;  /* 0x000000c200d07202 */ /* 0x000fe20000000f00 */
[----:B------:R-:W-:Y:S01]  /*7440*/  IMAD.MOV.U32 R209, RZ, RZ, R195 ;  /* 0x000000ffffd17224 */ /* 0x000fe200078e00c3 */
[----:B------:R-:W-:Y:S01]  /*7450*/  MOV R211, R219 ;  /* 0x000000db00d37202 */ /* 0x000fe20000000f00 */
[----:B------:R-:W-:Y:S01]  /*7460*/  HMMA.16816.F32.BF16 R80, R128, R78, R196 ;  /* 0x0000004e8050723c */ /* 0x000fe200000418c4 */
[----:B------:R-:W-:Y:S01]  /*7470*/  IMAD.MOV.U32 R210, RZ, RZ, R249 ;  /* 0x000000ffffd27224 */ /* 0x000fe200078e00f9 */
[----:B------:R-:W-:Y:S01]  /*7480*/  MOV R249, R12 ;  /* 0x0000000c00f97202 */ /* 0x000fe20000000f00 */
[----:B------:R-:W-:-:S02]  /*7490*/  FADD.FTZ R8, R8, R208 ;  /* 0x000000d008087221 */ /* 0x000fc40000010000 */
[----:B------:R-:W-:Y:S02]  /*74a0*/  FADD.FTZ R10, R10, R209 ;  /* 0x000000d10a0a7221 */ /* 0x000fe40000010000 */
[----:B------:R-:W-:Y:S01]  /*74b0*/  MOV R196, R250 ;  /* 0x000000fa00c47202 */ /* 0x000fe20000000f00 */
[----:B------:R-:W-:Y:S01]  /*74c0*/  IMAD.MOV.U32 R250, RZ, RZ, R9 ;  /* 0x000000fffffa7224 */ /* 0x000fe200078e0009 */
[----:B------:R-:W-:Y:S01]  /*74d0*/  MOV R198, R192 ;  /* 0x000000c000c67202 */ /* 0x000fe20000000f00 */
[----:B------:R-:W-:Y:S01]  /*74e0*/  FADD.FTZ R8, R211, R8 ;  /* 0x00000008d3087221 */ /* 0x000fe20000010000 */
[----:B------:R-:W-:Y:S01]  /*74f0*/  MOV R200, R232 ;  /* 0x000000e800c87202 */ /* 0x000fe20000000f00 */
[----:B------:R-:W-:Y:S01]  /*7500*/  IMAD.MOV.U32 R197, RZ, RZ, R251 ;  /* 0x000000ffffc57224 */ /* 0x000fe200078e00fb */
[----:B------:R-:W-:Y:S01]  /*7510*/  MOV R251, R238 ;  /* 0x000000ee00fb7202 */ /* 0x000fe20000000f00 */
[----:B------:R-:W-:Y:S01]  /*7520*/  IMAD.MOV.U32 R199, RZ, RZ, R193 ;  /* 0x000000ffffc77224 */ /* 0x000fe200078e00c1 */
[----:B------:R-:W-:Y:S01]  /*7530*/  MOV R193, R236 ;  /* 0x000000ec00c17202 */ /* 0x000fe20000000f00 */
[----:B------:R-:W-:Y:S01]  /*7540*/  FADD.FTZ R11, R11, R210 ;  /* 0x000000d20b0b7221 */ /* 0x000fe20000010000 */
[----:B-1----:R-:W-:Y:S01]  /*7550*/  HMMA.16816.F32.BF16 R116, R128, R4, R164 ;  /* 0x000000048074723c */ /* 0x002fe200000418a4 */
[----:B------:R-:W-:Y:S01]  /*7560*/  FADD.FTZ R10, R248, R10 ;  /* 0x0000000af80a7221 */ /* 0x000fe20000010000 */
[----:B------:R-:W-:Y:S01]  /*7570*/  MOV R9, R234 ;  /* 0x000000ea00097202 */ /* 0x000fe20000000f00 */
[----:B------:R-:W-:-:S02]  /*7580*/  FADD.FTZ R8, R250, R8 ;  /* 0x00000008fa087221 */ /* 0x000fc40000010000 */
[----:B------:R-:W-:Y:S02]  /*7590*/  IMAD.MOV.U32 R194, RZ, RZ, R235 ;  /* 0x000000ffffc27224 */ /* 0x000fe400078e00eb */
[----:B------:R-:W-:Y:S01]  /*75a0*/  IMAD.MOV.U32 R201, RZ, RZ, R231 ;  /* 0x000000ffffc97224 */ /* 0x000fe200078e00e7 */
[----:B------:R-:W-:Y:S01]  /*75b0*/  MOV R202, R230 ;  /* 0x000000e600ca7202 */ /* 0x000fe20000000f00 */
[----:B------:R-:W-:Y:S01]  /*75c0*/  IMAD.MOV.U32 R192, RZ, RZ, R237 ;  /* 0x000000ffffc07224 */ /* 0x000fe200078e00ed */
[----:B------:R-:W-:Y:S01]  /*75d0*/  MOV R12, R224 ;  /* 0x000000e0000c7202 */ /* 0x000fe20000000f00 */
[----:B------:R-:W-:Y:S01]  /*75e0*/  FADD.FTZ R11, R249, R11 ;  /* 0x0000000bf90b7221 */ /* 0x000fe20000010000 */
[----:B------:R-:W-:Y:S01]  /*75f0*/  HMMA.16816.F32.BF16 R156, R128, R154, R156 ;  /* 0x0000009a809c723c */ /* 0x000fe2000004189c */
[----:B------:R-:W-:Y:S01]  /*7600*/  FADD.FTZ R10, R251, R10 ;  /* 0x0000000afb0a7221 */ /* 0x000fe20000010000 */
[----:B------:R1:W5:Y:S01]  /*7610*/  LDL.LU R238, [R1+0x74] ;  /* 0x0000740001ee7983 */ /* 0x0003620000300800 */
[----:B------:R-:W-:-:S02]  /*7620*/  FADD.FTZ R8, R193, R8 ;  /* 0x00000008c1087221 */ /* 0x000fc40000010000 */
[----:B------:R-:W-:Y:S01]  /*7630*/  IMAD.MOV.U32 R195, RZ, RZ, R233 ;  /* 0x000000ffffc37224 */ /* 0x000fe200078e00e9 */
[----:B------:R1:W5:Y:S01]  /*7640*/  LDL.LU R237, [R1+0x70] ;  /* 0x0000700001ed7983 */ /* 0x0003620000300800 */
[----:B------:R-:W-:Y:S01]  /*7650*/  FADD.FTZ R11, R192, R11 ;  /* 0x0000000bc00b7221 */ /* 0x000fe20000010000 */
[C---:B------:R-:W-:Y:S01]  /*7660*/  HMMA.16816.F32.BF16 R96, R128.reuse, R94, R180 ;  /* 0x0000005e8060723c */ /* 0x040fe200000418b4 */
[----:B------:R-:W-:Y:S01]  /*7670*/  FADD.FTZ R10, R194, R10 ;  /* 0x0000000ac20a7221 */ /* 0x000fe20000010000 */
[----:B------:R1:W5:Y:S01]  /*7680*/  LDL.LU R236, [R1+0x6c] ;  /* 0x00006c0001ec7983 */ /* 0x0003620000300800 */
[----:B------:R-:W-:Y:S02]  /*7690*/  FADD.FTZ R8, R200, R8 ;  /* 0x00000008c8087221 */ /* 0x000fe40000010000 */
[----:B------:R-:W-:Y:S01]  /*76a0*/  FADD.FTZ R9, R9, R201 ;  /* 0x000000c909097221 */ /* 0x000fe20000010000 */
[----:B------:R1:W5:Y:S01]  /*76b0*/  LDL.LU R235, [R1+0x68] ;  /* 0x0000680001eb7983 */ /* 0x0003620000300800 */
[----:B------:R-:W-:Y:S01]  /*76c0*/  IMAD.MOV.U32 R219, RZ, RZ, R203 ;  /* 0x000000ffffdb7224 */ /* 0x000fe200078e00cb */
[----:B------:R-:W-:Y:S01]  /*76d0*/  HMMA.16816.F32.BF16 R112, R128, R110, R140 ;  /* 0x0000006e8070723c */ /* 0x000fe2000004188c */
[----:B------:R-:W-:Y:S01]  /*76e0*/  IMAD.MOV.U32 R203, RZ, RZ, R229 ;  /* 0x000000ffffcb7224 */ /* 0x000fe200078e00e5 */
[----:B------:R1:W5:Y:S01]  /*76f0*/  LDL.LU R234, [R1+0x64] ;  /* 0x0000640001ea7983 */ /* 0x0003620000300800 */
[----:B------:R-:W-:-:S02]  /*7700*/  FADD.FTZ R11, R195, R11 ;  /* 0x0000000bc30b7221 */ /* 0x000fc40000010000 */
[----:B------:R-:W-:Y:S01]  /*7710*/  FADD.FTZ R10, R202, R10 ;  /* 0x0000000aca0a7221 */ /* 0x000fe20000010000 */
[----:B------:R1:W5:Y:S01]  /*7720*/  LDL.LU R233, [R1+0x60] ;  /* 0x0000600001e97983 */ /* 0x0003620000300800 */
[----:B------:R-:W-:Y:S01]  /*7730*/  FADD.FTZ R12, R12, R8 ;  /* 0x000000080c0c7221 */ /* 0x000fe20000010000 */
[----:B------:R-:W-:Y:S01]  /*7740*/  HMMA.16816.F32.BF16 R128, R128, R6, R120 ;  /* 0x000000068080723c */ /* 0x000fe20000041878 */
[----:B------:R-:W-:Y:S01]  /*7750*/  FADD.FTZ R8, R212, R9 ;  /* 0x00000009d4087221 */ /* 0x000fe20000010000 */
[----:B------:R1:W5:Y:S01]  /*7760*/  LDL.LU R232, [R1+0x5c] ;  /* 0x00005c0001e87983 */ /* 0x0003620000300800 */
[----:B------:R-:W-:Y:S02]  /*7770*/  FADD.FTZ R11, R203, R11 ;  /* 0x0000000bcb0b7221 */ /* 0x000fe40000010000 */
[----:B------:R-:W-:Y:S01]  /*7780*/  FADD.FTZ R8, R215, R8 ;  /* 0x00000008d7087221 */ /* 0x000fe20000010000 */
[----:B------:R1:W5:Y:S02]  /*7790*/  LDL.LU R231, [R1+0x58] ;  /* 0x0000580001e77983 */ /* 0x0003640000300800 */
[C---:B------:R-:W-:Y:S02]  /*77a0*/  HMMA.16816.F32.BF16 R120, R124.reuse, R4, R48 ;  /* 0x000000047c78723c */ /* 0x040fe40000041830 */
[----:B------:R1:W5:Y:S04]  /*77b0*/  LDL.LU R230, [R1+0x54] ;  /* 0x0000540001e67983 */ /* 0x0003680000300800 */
[----:B------:R1:W5:Y:S01]  /*77c0*/  LDL.LU R229, [R1+0x50] ;  /* 0x0000500001e57983 */ /* 0x0003620000300800 */
[----:B------:R-:W-:Y:S01]  /*77d0*/  FADD.FTZ R5, R213, R10 ;  /* 0x0000000ad5057221 */ /* 0x000fe20000010000 */
[----:B------:R-:W-:Y:S01]  /*77e0*/  HMMA.16816.F32.BF16 R72, R124, R76, R72 ;  /* 0x0000004c7c48723c */ /* 0x000fe20000041848 */
[----:B------:R-:W-:Y:S01]  /*77f0*/  FADD.FTZ R4, R214, R11 ;  /* 0x0000000bd6047221 */ /* 0x000fe20000010000 */
[----:B------:R1:W5:Y:S01]  /*7800*/  LDL.LU R224, [R1+0x4c] ;  /* 0x00004c0001e07983 */ /* 0x0003620000300800 */
[----:B------:R-:W-:-:S02]  /*7810*/  FADD.FTZ R10, R244, R12 ;  /* 0x0000000cf40a7221 */ /* 0x000fc40000010000 */
[----:B------:R-:W-:Y:S02]  /*7820*/  FADD.FTZ R9, R245, R5 ;  /* 0x00000005f5097221 */ /* 0x000fe40000010000 */
[----:B------:R-:W-:Y:S01]  /*7830*/  FADD.FTZ R5, R15, R8 ;  /* 0x000000080f057221 */ /* 0x000fe20000010000 */
[----:B------:R-:W-:Y:S01]  /*7840*/  HMMA.16816.F32.BF16 R164, R124, R168, R104 ;  /* 0x000000a87ca4723c */ /* 0x000fe20000041868 */
[----:B------:R-:W-:Y:S02]  /*7850*/  FADD.FTZ R11, R246, R4 ;  /* 0x00000004f60b7221 */ /* 0x000fe40000010000 */
[----:B------:R-:W-:Y:S02]  /*7860*/  FADD.FTZ R4, R247, R10 ;  /* 0x0000000af7047221 */ /* 0x000fe40000010000 */
[----:B------:R-:W-:-:S03]  /*7870*/  FADD.FTZ R5, R206, R5 ;  /* 0x00000005ce057221 */ /* 0x000fc60000010000 */
        /* <DEDUP_REMOVED lines=29> */
[----:B------:R1:W-:Y:S01]  /*7a50*/  STL [R1+0x28], R7 ;  /* 0x0000280701007387 */ /* 0x0003e20000100800 */
[----:B------:R-:W-:-:S03]  /*7a60*/  UIMAD.WIDE.U32 UR30, UR28, UR4, URZ ;  /* 0x000000041c1e72a5 */ /* 0x000fc6000f8e003f */
[----:B------:R1:W-:Y:S04]  /*7a70*/  STL [R1+0x2c], R5 ;  /* 0x00002c0501007387 */ /* 0x0003e80000100800 */
[----:B------:R1:W-:Y:S04]  /*7a80*/  STL [R1+0x34], R0 ;  /* 0x0000340001007387 */ /* 0x0003e80000100800 */
[----:B------:R1:W-:Y:S01]  /*7a90*/  STL [R1+0x30], R2 ;  /* 0x0000300201007387 */ /* 0x0003e20000100800 */
[----:B------:R-:W-:Y:S01]  /*7aa0*/  PLOP3.LUT P0, PT, PT, PT, UP6, 0x40, 0x0 ;  /* 0x000000000000781c */ /* 0x000fe20003f0e868 */
[----:B------:R-:W-:-:S02]  /*7ab0*/  @UP5 UMOV UR29, UR31 ;  /* 0x0000001f001d5c82 */ /* 0x000fc40008000000 */
[----:B------:R-:W-:-:S04]  /*7ac0*/  @UP5 USHF.R.U32.HI UR28, URZ, UR5, UR29 ;  /* 0x000000053f1c5299 */ /* 0x000fc8000801161d */
[----:B------:R-:W-:-:S03]  /*7ad0*/  UIADD3 UR4, UR27, UR28, URZ ;  /* 0x0000001c1b047290 */ /* 0x000fc6000fffe03f */
[----:B------:R-:W-:Y:S02]  /*7ae0*/  ULDC UR27, c[0x0][0x328] ;  /* 0x0000ca00001b7ab9 */ /* 0x000fe40000000800 */
[----:B------:R-:W-:Y:S02]  /*7af0*/  UIADD3 UR26, UR26, -0x2, URZ ;  /* 0xfffffffe1a1a7890 */ /* 0x000fe4000fffe03f */
[----:B------:R-:W-:Y:S01]  /*7b00*/  UIADD3 UR27, UR4, UR27, URZ ;  /* 0x0000001b041b7290 */ /* 0x000fe2000fffe03f */
[----:B------:R-:W-:Y:S05]  /*7b10*/  @P0 BRA `(.L_x_1097) ;  /* 0x0000018000000947 */ /* 0x000fea0003800000 */
[----:B------:R-:W-:Y:S01]  /*7b20*/  ISETP.LT.AND P0, PT, RZ, UR4, PT ;  /* 0x00000004ff007c0c */ /* 0x000fe2000bf01270 */
[----:B------:R-:W-:-:S12]  /*7b30*/  UIADD3 UR28, UR4, -0x1, URZ ;  /* 0xffffffff041c7890 */ /* 0x000fd8000fffe03f */
[----:B------:R-:W-:Y:S05]  /*7b40*/  @P0 BRA `(.L_x_1098) ;  /* 0x000000a000000947 */ /* 0x000fea0003800000 */
[----:B------:R-:W-:Y:S02]  /*7b50*/  UMOV UR28, 0x1 ;  /* 0x00000001001c7882 */ /* 0x000fe40000000000 */
        /* <DEDUP_REMOVED lines=9> */
.L_x_1098:
[----:B------:R-:W-:Y:S02]  /*7bf0*/  UMOV UR5, 0x1 ;  /* 0x0000000100057882 */ /* 0x000fe40000000000 */
[----:B------:R-:W-:Y:S02]  /*7c00*/  ULDC UR4, c[0x0][0x32c] ;  /* 0x0000cb0000047ab9 */ /* 0x000fe40000000800 */
[----:B------:R-:W-:-:S03]  /*7c10*/  UISETP.NE.AND UP0, UPT, UR5, UR4, UPT ;  /* 0x000000040500728c */ /* 0x000fc6000bf05270 */
[----:B------:R-:W-:Y:S02]  /*7c20*/  ULDC.64 UR4, c[0x0][0x330] ;  /* 0x0000cc0000047ab9 */ /* 0x000fe40000000a00 */
[----:B------:R-:W-:-:S07]  /*7c30*/  UIMAD.WIDE.U32 UR30, UR28, UR4, URZ ;  /* 0x000000041c1e72a5 */ /* 0x000fce000f8e003f */
[----:B------:R-:W-:Y:S02]  /*7c40*/  @UP0 UMOV UR29, UR31 ;  /* 0x0000001f001d0c82 */ /* 0x000fe40008000000 */
[----:B------:R-:W-:Y:S02]  /*7c50*/  @UP0 USHF.R.U32.HI UR28, URZ, UR5, UR29 ;  /* 0x000000053f1c0299 */ /* 0x000fe4000801161d */
.L_x_1099:
[----:B------:R-:W-:Y:S02]  /*7c60*/  ULDC UR4, c[0x0][0x32c] ;  /* 0x0000cb0000047ab9 */ /* 0x000fe40000000800 */
[----:B------:R-:W-:-:S04]  /*7c70*/  UIMAD UR4, UR28, UR4, UR4 ;  /* 0x000000041c0472a4 */ /* 0x000fc8000f8e0204 */
[----:B------:R-:W-:-:S04]  /*7c80*/  UISETP.LT.AND UP0, UPT, UR27, UR4, UPT ;  /* 0x000000041b00728c */ /* 0x000fc8000bf01270 */
[----:B------:R-:W-:-:S04]  /*7c90*/  USEL UR27, UR27, UR4, UP0 ;  /* 0x000000041b1b7287 */ /* 0x000fc80008000000 */
.L_x_1097:
        /* <DEDUP_REMOVED lines=23> */
[----:B------:R1:W-:Y:S02]  /*7e10*/  STL [R1+0x4], R0 ;  /* 0x0000040001007387 */ /* 0x0003e40000100800 */
.L_x_1119:
[----:B-----5:R2:W5:Y:S01]  /*7e20*/  LDL R247, [R1+0x20] ;  /* 0x0000200001f77983 */ /* 0x0205620000100800 */
[----:B------:R-:W-:Y:S04]  /*7e30*/  DEPBAR.LE SB0, 0x0 ;  /* 0x000080000000791a */ /* 0x000fe80000000000 */
[----:B------:R-:W-:Y:S01]  /*7e40*/  BAR.SYNC.DEFER_BLOCKING 0x0 ;  /* 0x0000000000007b1d */ /* 0x000fe20000010000 */
[----:B------:R-:W-:Y:S01]  /*7e50*/  UISETP.GT.AND UP0, UPT, UR7, UR26, UPT ;  /* 0x0000001a0700728c */ /* 0x000fe2000bf04270 */
[----:B------:R-:W-:Y:S04]  /*7e60*/  SEL R244, RZ, 0x10, P5 ;  /* 0x00000010fff47807 */ /* 0x000fe80002800000 */
[----:B------:R2:W5:Y:S01]  /*7e70*/  LDL R246, [R1+0x4] ;  /* 0x0000040001f67983 */ /* 0x0005620000100800 */
        /* <DEDUP_REMOVED lines=14> */
[----:B--2---:R-:W2:Y:S01]  /*7f60*/  LDL R15, [R1+0x8] ;  /* 0x00000800010f7983 */ /* 0x004ea20000100800 */
[----:B-1----:R-:W-:Y:S01]  /*7f70*/  SHF.R.S32.HI R0, RZ, 0x1f, R243 ;  /* 0x0000001fff007819 */ /* 0x002fe200000114f3 */
[C---:B------:R-:W-:Y:S01]  /*7f80*/  IMAD.WIDE.U32 R2, R243.reuse, c[0x0][0x208], RZ ;  /* 0x00008200f3027a25 */ /* 0x040fe200078e00ff */
[----:B------:R-:W-:Y:S02]  /*7f90*/  SHF.R.S32.HI R4, RZ, 0x1f, R242 ;  /* 0x0000001fff047819 */ /* 0x000fe400000114f2 */
[----:B------:R-:W-:Y:S01]  /*7fa0*/  IADD3 R14, -R244, 0x10, RZ ;  /* 0x00000010f40e7810 */ /* 0x000fe20007ffe1ff */
[----:B------:R-:W-:Y:S02]  /*7fb0*/  IMAD R0, R0, c[0x0][0x208], RZ ;  /* 0x0000820000007a24 */ /* 0x000fe400078e02ff */
[----:B------:R-:W-:Y:S01]  /*7fc0*/  IMAD R4, R4, c[0x0][0x218], RZ ;  /* 0x0000860004047a24 */ /* 0x000fe200078e02ff */
[----:B------:R-:W-:Y:S01]  /*7fd0*/  LOP3.LUT R14, R14, 0xf, RZ, 0xc0, !PT ;  /* 0x0000000f0e0e7812 */ /* 0x000fe200078ec0ff */
[----:B------:R-:W-:Y:S02]  /*7fe0*/  IMAD R0, R243, c[0x0][0x20c], R0 ;  /* 0x00008300f3007a24 */ /* 0x000fe400078e0200 */
        /* <DEDUP_REMOVED lines=8> */
[----:B------:R-:W4:Y:S04]  /*8070*/  SHFL.IDX PT, R3, R2, RZ, 0x181f ;  /* 0x00181fff02037589 */ /* 0x000f2800000e0000 */
[----:B------:R-:W3:Y:S04]  /*8080*/  SHFL.IDX PT, R4, R0, RZ, 0x181f ;  /* 0x00181fff00047589 */ /* 0x000ee800000e0000 */
[----:B------:R-:W3:Y:S04]  /*8090*/  SHFL.IDX PT, R2, R2, 0x2, 0x181f ;  /* 0x00581f0002027f89 */ /* 0x000ee800000e0000 */
[----:B------:R-:W3:Y:S04]  /*80a0*/  SHFL.IDX PT, R5, R0, 0x1, 0x181f ;  /* 0x00381f0000057f89 */ /* 0x000ee800000e0000 */
[----:B------:R-:W3:Y:S01]  /*80b0*/  SHFL.IDX PT, R0, R0, 0x2, 0x181f ;  /* 0x00581f0000007f89 */ /* 0x000ee200000e0000 */
[-C--:B-1---5:R-:W-:Y:S02]  /*80c0*/  IADD3 R8, P1, R6, R247.reuse, RZ ;  /* 0x000000f706087210 */ /* 0x0a2fe40007f3e0ff */
[CC--:B----4-:R-:W-:Y:S02]  /*80d0*/  IADD3 R12, P0, R3.reuse, R247.reuse, RZ ;  /* 0x000000f7030c7210 */ /* 0x0d0fe40007f1e0ff */
[-C--:B------:R-:W-:Y:S03]  /*80e0*/  IADD3 R10, P2, R3, R246.reuse, RZ ;  /* 0x000000f6030a7210 */ /* 0x080fe60007f5e0ff */
[----:B---3--:R-:W-:Y:S01]  /*80f0*/  IMAD.X R13, R4, 0x1, R245, P0 ;  /* 0x00000001040d7824 */ /* 0x008fe200000e06f5 */
[----:B------:R-:W-:Y:S01]  /*8100*/  IADD3 R6, P0, R6, R246, RZ ;  /* 0x000000f606067210 */ /* 0x000fe20007f1e0ff */
[----:B------:R-:W-:Y:S01]  /*8110*/  IMAD.X R11, R4, 0x1, R223, P2 ;  /* 0x00000001040b7824 */ /* 0x000fe200010e06df */
[----:B------:R-:W-:Y:S01]  /*8120*/  IADD3 R4, P2, R2, R247, RZ ;  /* 0x000000f702047210 */ /* 0x000fe20007f5e0ff */
[C---:B------:R-:W-:Y:S02]  /*8130*/  IMAD.X R9, R5.reuse, 0x1, R245, P1 ;  /* 0x0000000105097824 */ /* 0x040fe400008e06f5 */
[----:B------:R-:W-:Y:S01]  /*8140*/  IMAD.X R7, R5, 0x1, R223, P0 ;  /* 0x0000000105077824 */ /* 0x000fe200000e06df */
[----:B------:R-:W-:Y:S01]  /*8150*/  IADD3 R2, P1, P0, R14, R2, R246 ;  /* 0x000000020e027210 */ /* 0x000fe2000783e0f6 */
[----:B------:R-:W-:Y:S01]  /*8160*/  IMAD.X R5, R0, 0x1, R245, P2 ;  /* 0x0000000100057824 */ /* 0x000fe200010e06f5 */
[----:B------:R-:W-:Y:S02]  /*8170*/  ISETP.NE.U32.AND P2, PT, R244, RZ, PT ;  /* 0x000000fff400720c */ /* 0x000fe40003f45070 */
[----:B------:R-:W-:Y:S01]  /*8180*/  IADD3.X R3, RZ, R0, R223, P1, P0 ;  /* 0x00000000ff037210 */ /* 0x000fe20000fe04df */
[----:B--2---:R1:W-:Y:S04]  /*8190*/  LDGSTS.E.BYPASS.LTC128B.128 [R15], [R12.64], !P6 ;  /* 0x000000000c0f7fae */ /* 0x0043e8000f101d56 */
[----:B------:R1:W-:Y:S04]  /*81a0*/  LDGSTS.E.BYPASS.LTC128B.128 [R15+0x1800], [R10.64], !P5 ;  /* 0x018000000a0f7fae */ /* 0x0003e8000e901d56 */
[----:B------:R1:W-:Y:S04]  /*81b0*/  LDGSTS.E.BYPASS.LTC128B.128 [R15+0x800], [R8.64], !P6 ;  /* 0x00800000080f7fae */ /* 0x0003e8000f101d56 */
[----:B------:R1:W-:Y:S04]  /*81c0*/  LDGSTS.E.BYPASS.LTC128B.128 [R15+0x2000], [R6.64], !P5 ;  /* 0x02000000060f7fae */ /* 0x0003e8000e901d56 */
[----:B------:R1:W-:Y:S04]  /*81d0*/  LDGSTS.E.BYPASS.LTC128B.128 [R15+0x1000], [R4.64], !P6 ;  /* 0x01000000040f7fae */ /* 0x0003e8000f101d56 */
[----:B------:R1:W-:Y:S02]  /*81e0*/  LDGSTS.E.BYPASS.LTC128B.128.ZFILL [R15+0x2800], [R2.64], P2 ;  /* 0x02800000020f7fae */ /* 0x0003e40009141d56 */
.L_x_1101:
        /* <DEDUP_REMOVED lines=176> */
[----:B--2---:R-:W-:Y:S02]  /*8cf0*/  FMUL.FTZ R19, R37, c[0x0][0x320] ;  /* 0x0000c80025137a20 */ /* 0x004fe40000410000 */
[----:B------:R-:W-:Y:S03]  /*8d00*/  FMUL.FTZ R42, R42, c[0x0][0x320] ;  /* 0x0000c8002a2a7a20 */ /* 0x000fe60000410000 */
[----:B------:R2:W2:Y:S01]  /*8d10*/  MUFU.TANH R137, R23 ;  /* 0x0000001700897308 */ /* 0x0004a20000002400 */
[----:B------:R-:W-:Y:S04]  /*8d20*/  FMUL.FTZ R43, R43, c[0x0][0x320] ;  /* 0x0000c8002b2b7a20 */ /* 0x000fe80000410000 */
        /* <DEDUP_REMOVED lines=13> */
[----:B-1----:R-:W-:Y:S02]  /*8e00*/  FMUL.FTZ R25, R32, c[0x0][0x320] ;  /* 0x0000c80020197a20 */ /* 0x002fe40000410000 */
[----:B------:R-:W-:Y:S07]  /*8e10*/  FMUL.FTZ R32, R34, c[0x0][0x320] ;  /* 0x0000c80022207a20 */ /* 0x000fee0000410000 */
        /* <DEDUP_REMOVED lines=36> */
[----:B------:R-:W-:Y:S01]  /*9060*/  IADD3 R14, -R244, 0x10, RZ ;  /* 0x00000010f40e7810 */ /* 0x000fe20007ffe1ff */
[----:B------:R-:W3:Y:S03]  /*9070*/  LDL R33, [R1] ;  /* 0x0000000001217983 */ /* 0x000ee60000100800 */
        /* <DEDUP_REMOVED lines=27> */
[----:B------:R-:W4:Y:S04]  /*9230*/  SHFL.IDX PT, R3, R2, RZ, 0x181f ;  /* 0x00181fff02037589 */ /* 0x000f2800000e0000 */
[----:B------:R-:W1:Y:S04]  /*9240*/  SHFL.IDX PT, R4, R0, RZ, 0x181f ;  /* 0x00181fff00047589 */ /* 0x000e6800000e0000 */
[----:B------:R-:W3:Y:S04]  /*9250*/  SHFL.IDX PT, R2, R2, 0x2, 0x181f ;  /* 0x00581f0002027f89 */ /* 0x000ee800000e0000 */
[----:B------:R-:W3:Y:S04]  /*9260*/  SHFL.IDX PT, R5, R0, 0x1, 0x181f ;  /* 0x00381f0000057f89 */ /* 0x000ee800000e0000 */
[----:B------:R-:W3:Y:S01]  /*9270*/  SHFL.IDX PT, R0, R0, 0x2, 0x181f ;  /* 0x00581f0000007f89 */ /* 0x000ee200000e0000 */
[-C--:B--2--5:R-:W-:Y:S02]  /*9280*/  IADD3 R8, P1, R6, R247.reuse, RZ ;  /* 0x000000f706087210 */ /* 0x0a4fe40007f3e0ff */
[CC--:B----4-:R-:W-:Y:S02]  /*9290*/  IADD3 R12, P0, R3.reuse, R247.reuse, RZ ;  /* 0x000000f7030c7210 */ /* 0x0d0fe40007f1e0ff */
[-C--:B------:R-:W-:Y:S03]  /*92a0*/  IADD3 R10, P2, R3, R246.reuse, RZ ;  /* 0x000000f6030a7210 */ /* 0x080fe60007f5e0ff */
[----:B-1----:R-:W-:Y:S01]  /*92b0*/  IMAD.X R13, R4, 0x1, R245, P0 ;  /* 0x00000001040d7824 */ /* 0x002fe200000e06f5 */
[----:B------:R-:W-:Y:S01]  /*92c0*/  IADD3 R6, P0, R6, R246, RZ ;  /* 0x000000f606067210 */ /* 0x000fe20007f1e0ff */
[----:B------:R-:W-:Y:S01]  /*92d0*/  IMAD.X R11, R4, 0x1, R223, P2 ;  /* 0x00000001040b7824 */ /* 0x000fe200010e06df */
[----:B---3--:R-:W-:Y:S02]  /*92e0*/  IADD3 R4, P2, R2, R247, RZ ;  /* 0x000000f702047210 */ /* 0x008fe40007f5e0ff */
        /* <DEDUP_REMOVED lines=12> */
.L_x_1102:
[----:B-1234-:R-:W2:Y:S01]  /*93b0*/  LDL R2, [R1+0x38] ;  /* 0x0000380001027983 */ /* 0x01eea20000100800 */
[----:B------:R-:W-:Y:S01]  /*93c0*/  UISETP.NE.AND UP1, UPT, UR15, URZ, UPT ;  /* 0x0000003f0f00728c */ /* 0x000fe2000bf25270 */
[----:B------:R-:W-:Y:S01]  /*93d0*/  IMAD.U32 R6, RZ, RZ, UR12 ;  /* 0x0000000cff067e24 */ /* 0x000fe2000f8e00ff */
        /* <DEDUP_REMOVED lines=10> */
[----:B------:R-:W-:Y:S03]  /*9480*/  PLOP3.LUT P0, PT, PT, PT, UP0, 0x40, 0x0 ;  /* 0x000000000000781c */ /* 0x000fe60003f0e808 */
[----:B------:R-:W1:Y:S01]  /*9490*/  SHFL.IDX PT, R3, R4, RZ, 0x1c1f ;  /* 0x001c1fff04037589 */ /* 0x000e6200000e0000 */
[----:B---3--:R-:W-:Y:S04]  /*94a0*/  IADD3 R0, -R33, 0x1, R0 ;  /* 0x0000000121007810 */ /* 0x008fe80007ffe100 */
[----:B------:R-:W-:Y:S04]  /*94b0*/  IADD3 R6, -R6, UR8, R0 ;  /* 0x0000000806067c10 */ /* 0x000fe8000fffe100 */
[C---:B------:R-:W-:Y:S02]  /*94c0*/  IADD3 R5, R6.reuse, c[0x0][0x328], RZ ;  /* 0x0000ca0006057a10 */ /* 0x040fe40007ffe0ff */
[----:B------:R-:W-:Y:S03]  /*94d0*/  IADD3 R6, R6, UR21, RZ ;  /* 0x0000001506067c10 */ /* 0x000fe6000fffe0ff */
[--C-:B-1----:R-:W-:Y:S02]  /*94e0*/  IMAD.IADD R2, R5, 0x1, R3.reuse ;  /* 0x0000000105027824 */ /* 0x102fe400078e0203 */
[----:B------:R-:W-:Y:S01]  /*94f0*/  IMAD.IADD R0, R6, 0x1, R3 ;  /* 0x0000000106007824 */ /* 0x000fe200078e0203 */
[----:B------:R-:W-:-:S05]  /*9500*/  @P0 BRA `(.L_x_1103) ;  /* 0x0000019000000947 */ /* 0x000fca0003800000 */
[----:B------:R-:W-:Y:S01]  /*9510*/  IMAD.U32 R7, RZ, RZ, UR12 ;  /* 0x0000000cff077e24 */ /* 0x000fe2000f8e00ff */
[----:B------:R-:W-:Y:S04]  /*9520*/  BSSY B0, `(.L_x_1104) ;  /* 0x0000012000007945 */ /* 0x000fe80003800000 */
[----:B------:R-:W-:Y:S04]  /*9530*/  IADD3 R3, -R7, UR8, R3 ;  /* 0x0000000807037c10 */ /* 0x000fe8000fffe103 */
        /* <DEDUP_REMOVED lines=11> */
.L_x_1105:
[----:B------:R-:W-:Y:S04]  /*95f0*/  MOV R7, c[0x0][0x32c] ;  /* 0x0000cb0000077a02 */ /* 0x000fe80000000f00 */
[----:B------:R-:W-:Y:S11]  /*9600*/  ISETP.NE.AND P0, PT, R7, 0x1, PT ;  /* 0x000000010700780c */ /* 0x000ff60003f05270 */
[----:B------:R-:W-:Y:S02]  /*9610*/  @!UPT UIADD3 URZ, URZ, URZ, URZ ;  /* 0x0000003f3f3ff290 */ /* 0x000fe4000fffe03f */
[----:B------:R-:W-:Y:S05]  /*9620*/  @P0 IMAD.HI.U32 R7, R3, c[0x0][0x330], RZ ;  /* 0x0000cc0003070a27 */ /* 0x000fea00078e00ff */
[----:B------:R-:W-:Y:S02]  /*9630*/  @P0 SHF.R.U32.HI R3, RZ, c[0x0][0x334], R7 ;  /* 0x0000cd00ff030a19 */ /* 0x000fe40000011607 */
.L_x_1106:
[----:B------:R-:W-:Y:S05]  /*9640*/  BSYNC B0 ;  /* 0x0000000000007941 */ /* 0x000fea0003800000 */
.L_x_1104:
[----:B------:R-:W-:Y:S05]  /*9650*/  IADD3 R7, -R33, UR4, RZ ;  /* 0x0000000421077c10 */ /* 0x000fea000fffe1ff */
[----:B------:R-:W-:Y:S05]  /*9660*/  IMAD R3, R3, c[0x0][0x32c], R7 ;  /* 0x0000cb0003037a24 */ /* 0x000fea00078e0207 */
[----:B------:R-:W-:Y:S02]  /*9670*/  IADD3 R7, R3, c[0x0][0x32c], RZ ;  /* 0x0000cb0003077a10 */ /* 0x000fe40007ffe0ff */
[----:B------:R-:W-:Y:S02]  /*9680*/  IMNMX R0, R0, R3, !PT ;  /* 0x0000000300007217 */ /* 0x000fe40007800200 */
[----:B------:R-:W-:Y:S02]  /*9690*/  IMNMX R2, R2, R7, PT ;  /* 0x0000000702027217 */ /* 0x000fe40003800200 */
.L_x_1103:
        /* <DEDUP_REMOVED lines=87> */
.L_x_1109:
[----:B------:R-:W-:Y:S04]  /*9c10*/  MOV R7, c[0x0][0x32c] ;  /* 0x0000cb0000077a02 */ /* 0x000fe80000000f00 */
[----:B------:R-:W-:Y:S11]  /*9c20*/  ISETP.NE.AND P0, PT, R7, 0x1, PT ;  /* 0x000000010700780c */ /* 0x000ff60003f05270 */
[----:B------:R-:W-:Y:S02]  /*9c30*/  @!UPT UIADD3 URZ, URZ, URZ, URZ ;  /* 0x0000003f3f3ff290 */ /* 0x000fe4000fffe03f */
[----:B------:R-:W-:Y:S05]  /*9c40*/  @P0 IMAD.HI.U32 R7, R3, c[0x0][0x330], RZ ;  /* 0x0000cc0003070a27 */ /* 0x000fea00078e00ff */
[----:B------:R-:W-:Y:S02]  /*9c50*/  @P0 SHF.R.U32.HI R3, RZ, c[0x0][0x334], R7 ;  /* 0x0000cd00ff030a19 */ /* 0x000fe40000011607 */
.L_x_1110:
[----:B------:R-:W-:Y:S05]  /*9c60*/  BSYNC B0 ;  /* 0x0000000000007941 */ /* 0x000fea0003800000 */
.L_x_1108:
[----:B------:R-:W-:Y:S05]  /*9c70*/  IADD3 R7, -R33, UR4, RZ ;  /* 0x0000000421077c10 */ /* 0x000fea000fffe1ff */
[----:B------:R-:W-:Y:S05]  /*9c80*/  IMAD R3, R3, c[0x0][0x32c], R7 ;  /* 0x0000cb0003037a24 */ /* 0x000fea00078e0207 */
[----:B------:R-:W-:Y:S02]  /*9c90*/  IADD3 R7, R3, c[0x0][0x32c], RZ ;  /* 0x0000cb0003077a10 */ /* 0x000fe40007ffe0ff */
[----:B------:R-:W-:Y:S02]  /*9ca0*/  IMNMX R0, R0, R3, !PT ;  /* 0x0000000300007217 */ /* 0x000fe40007800200 */
[----:B------:R-:W-:Y:S02]  /*9cb0*/  IMNMX R2, R2, R7, PT ;  /* 0x0000000702027217 */ /* 0x000fe40003800200 */
.L_x_1107:
        /* <DEDUP_REMOVED lines=85> */
.L_x_1113:
[----:B------:R-:W-:Y:S04]  /*a210*/  MOV R7, c[0x0][0x32c] ;  /* 0x0000cb0000077a02 */ /* 0x000fe80000000f00 */
[----:B------:R-:W-:Y:S11]  /*a220*/  ISETP.NE.AND P0, PT, R7, 0x1, PT ;  /* 0x000000010700780c */ /* 0x000ff60003f05270 */
[----:B------:R-:W-:Y:S02]  /*a230*/  @!UPT UIADD3 URZ, URZ, URZ, URZ ;  /* 0x0000003f3f3ff290 */ /* 0x000fe4000fffe03f */
[----:B------:R-:W-:Y:S05]  /*a240*/  @P0 IMAD.HI.U32 R7, R3, c[0x0][0x330], RZ ;  /* 0x0000cc0003070a27 */ /* 0x000fea00078e00ff */
[----:B------:R-:W-:Y:S02]  /*a250*/  @P0 SHF.R.U32.HI R3, RZ, c[0x0][0x334], R7 ;  /* 0x0000cd00ff030a19 */ /* 0x000fe40000011607 */
.L_x_1114:
[----:B------:R-:W-:Y:S05]  /*a260*/  BSYNC B0 ;  /* 0x0000000000007941 */ /* 0x000fea0003800000 */
.L_x_1112:
[----:B------:R-:W-:Y:S05]  /*a270*/  IADD3 R7, -R33, UR4, RZ ;  /* 0x0000000421077c10 */ /* 0x000fea000fffe1ff */
[----:B------:R-:W-:Y:S05]  /*a280*/  IMAD R3, R3, c[0x0][0x32c], R7 ;  /* 0x0000cb0003037a24 */ /* 0x000fea00078e0207 */
[----:B------:R-:W-:Y:S02]  /*a290*/  IADD3 R7, R3, c[0x0][0x32c], RZ ;  /* 0x0000cb0003077a10 */ /* 0x000fe40007ffe0ff */
[----:B------:R-:W-:Y:S02]  /*a2a0*/  IMNMX R0, R0, R3, !PT ;  /* 0x0000000300007217 */ /* 0x000fe40007800200 */
[----:B------:R-:W-:Y:S02]  /*a2b0*/  IMNMX R2, R2, R7, PT ;  /* 0x0000000702027217 */ /* 0x000fe40003800200 */
.L_x_1111:
        /* <DEDUP_REMOVED lines=85> */
.L_x_1117:
[----:B------:R-:W-:Y:S04]  /*a810*/  MOV R4, c[0x0][0x32c] ;  /* 0x0000cb0000047a02 */ /* 0x000fe80000000f00 */
[----:B------:R-:W-:Y:S11]  /*a820*/  ISETP.NE.AND P0, PT, R4, 0x1, PT ;  /* 0x000000010400780c */ /* 0x000ff60003f05270 */
[----:B------:R-:W-:Y:S02]  /*a830*/  @!UPT UIADD3 URZ, URZ, URZ, URZ ;  /* 0x0000003f3f3ff290 */ /* 0x000fe4000fffe03f */
[----:B------:R-:W-:Y:S05]  /*a840*/  @P0 IMAD.HI.U32 R4, R3, c[0x0][0x330], RZ ;  /* 0x0000cc0003040a27 */ /* 0x000fea00078e00ff */
[----:B------:R-:W-:Y:S02]  /*a850*/  @P0 SHF.R.U32.HI R3, RZ, c[0x0][0x334], R4 ;  /* 0x0000cd00ff030a19 */ /* 0x000fe40000011604 */
.L_x_1118:
[----:B------:R-:W-:Y:S05]  /*a860*/  BSYNC B0 ;  /* 0x0000000000007941 */ /* 0x000fea0003800000 */
.L_x_1116:
[----:B------:R-:W-:Y:S05]  /*a870*/  IADD3 R4, -R33, UR4, RZ ;  /* 0x0000000421047c10 */ /* 0x000fea000fffe1ff */
[----:B------:R-:W-:Y:S05]  /*a880*/  IMAD R3, R3, c[0x0][0x32c], R4 ;  /* 0x0000cb0003037a24 */ /* 0x000fea00078e0204 */
[----:B------:R-:W-:Y:S02]  /*a890*/  IADD3 R4, R3, c[0x0][0x32c], RZ ;  /* 0x0000cb0003047a10 */ /* 0x000fe40007ffe0ff */
[----:B------:R-:W-:Y:S02]  /*a8a0*/  IMNMX R0, R0, R3, !PT ;  /* 0x0000000300007217 */ /* 0x000fe40007800200 */
[----:B------:R-:W-:Y:S02]  /*a8b0*/  IMNMX R2, R2, R4, PT ;  /* 0x0000000402027217 */ /* 0x000fe40003800200 */
.L_x_1115:
        /* <DEDUP_REMOVED lines=37> */
[----:B------:R-:W-:Y:S01]  /*ab10*/  PLOP3.LUT P0, PT, PT, PT, UP4, 0x40, 0x0 ;  /* 0x000000000000781c */ /* 0x000fe20003f0e848 */
[----:B------:R-:W-:Y:S01]  /*ab20*/  UISETP.NE.AND UP4, UPT, UR4, URZ, UPT ;  /* 0x0000003f0400728c */ /* 0x000fe2000bf85270 */
[----:B------:R-:W-:Y:S02]  /*ab30*/  FMNMX.FTZ R4, R11, R4, !PT ;  /* 0x000000040b047209 */ /* 0x000fe40007810000 */
[----:B------:R-:W-:Y:S02]  /*ab40*/  ISETP.GT.AND P0, PT, R0, RZ, P0 ;  /* 0x000000ff0000720c */ /* 0x000fe40000704270 */
[----:B------:R-:W-:Y:S01]  /*ab50*/  FMNMX.FTZ R4, R10, R4, !PT ;  /* 0x000000040a047209 */ /* 0x000fe20007810000 */
[----:B------:R-:W2:Y:S01]  /*ab60*/  SHFL.BFLY PT, R20, R3, 0x2, 0x1f ;  /* 0x0c401f0003147f89 */ /* 0x000ea200000e0000 */
[----:B------:R-:W-:Y:S02]  /*ab70*/  ISETP.LT.OR P0, PT, R2, 0x1, P0 ;  /* 0x000000010200780c */ /* 0x000fe40000701670 */
[----:B------:R-:W-:Y:S02]  /*ab80*/  FMNMX.FTZ R4, R17, R4, !PT ;  /* 0x0000000411047209 */ /* 0x000fe40007810000 */
[----:B------:R-:W-:Y:S02]  /*ab90*/  FSEL R5, R222, -INF , !P0 ;  /* 0xff800000de057808 */ /* 0x000fe40004000000 */
[----:B------:R-:W-:Y:S02]  /*aba0*/  FMNMX.FTZ R4, R205, R4, !PT ;  /* 0x00000004cd047209 */ /* 0x000fe40007810000 */
[----:B------:R-:W-:Y:S01]  /*abb0*/  PLOP3.LUT P0, PT, PT, PT, UP1, 0x40, 0x0 ;  /* 0x000000000000781c */ /* 0x000fe20003f0e818 */
[----:B------:R-:W-:Y:S01]  /*abc0*/  UISETP.NE.AND UP1, UPT, UR29, URZ, UPT ;  /* 0x0000003f1d00728c */ /* 0x000fe2000bf25270 */
[----:B------:R-:W-:Y:S02]  /*abd0*/  FMNMX.FTZ R4, R208, R4, !PT ;  /* 0x00000004d0047209 */ /* 0x000fe40007810000 */
[----:B------:R-:W-:Y:S02]  /*abe0*/  ISETP.GT.AND P0, PT, R0, 0x9, P0 ;  /* 0x000000090000780c */ /* 0x000fe40000704270 */
[----:B------:R-:W-:Y:S01]  /*abf0*/  PLOP3.LUT P1, PT, PT, PT, UP2, 0x40, 0x0 ;  /* 0x000000000000781c */ /* 0x000fe20003f2e828 */
[----:B------:R-:W-:Y:S01]  /*ac00*/  UISETP.NE.AND UP2, UPT, UR30, URZ, UPT ;  /* 0x0000003f1e00728c */ /* 0x000fe2000bf45270 */
[----:B------:R-:W-:Y:S02]  /*ac10*/  FMNMX.FTZ R4, R210, R4, !PT ;  /* 0x00000004d2047209 */ /* 0x000fe40007810000 */
[----:B------:R-:W-:Y:S02]  /*ac20*/  ISETP.LT.OR P0, PT, R2, 0xa, P0 ;  /* 0x0000000a0200780c */ /* 0x000fe40000701670 */
[----:B------:R-:W-:Y:S02]  /*ac30*/  ISETP.GT.AND P1, PT, R0, 0x8, P1 ;  /* 0x000000080000780c */ /* 0x000fe40000f24270 */
[----:B------:R-:W-:Y:S01]  /*ac40*/  PLOP3.LUT P2, PT, PT, PT, UP3, 0x40, 0x0 ;  /* 0x000000000000781c */ /* 0x000fe20003f4e838 */
[----:B------:R-:W-:Y:S01]  /*ac50*/  UISETP.NE.AND UP3, UPT, UR31, URZ, UPT ;  /* 0x0000003f1f00728c */ /* 0x000fe2000bf65270 */
[----:B-1----:R-:W-:Y:S02]  /*ac60*/  FMNMX.FTZ R137, R137, R6, !PT ;  /* 0x0000000689897209 */ /* 0x002fe40007810000 */
[----:B--2---:R-:W-:Y:S02]  /*ac70*/  FMNMX.FTZ R3, R3, R20, !PT ;  /* 0x0000001403037209 */ /* 0x004fe40007810000 */
[----:B------:R-:W-:Y:S01]  /*ac80*/  FMNMX.FTZ R4, R211, R4, !PT ;  /* 0x00000004d3047209 */ /* 0x000fe20007810000 */
[----:B------:R-:W1:Y:S01]  /*ac90*/  SHFL.BFLY PT, R6, R137, 0x1, 0x1f ;  /* 0x0c201f0089067f89 */ /* 0x000e6200000e0000 */
[----:B------:R-:W-:Y:S02]  /*aca0*/  FSEL R25, R213, -INF , !P0 ;  /* 0xff800000d5197808 */ /* 0x000fe40004000000 */
[----:B------:R-:W-:Y:S02]  /*acb0*/  ISETP.LT.OR P1, PT, R2, 0x9, P1 ;  /* 0x000000090200780c */ /* 0x000fe40000f21670 */
[----:B------:R-:W-:Y:S02]  /*acc0*/  ISETP.GT.AND P2, PT, R0, 0x1, P2 ;  /* 0x000000010000780c */ /* 0x000fe40001744270 */
[----:B------:R-:W-:Y:S01]  /*acd0*/  PLOP3.LUT P0, PT, PT, PT, UP5, 0x40, 0x0 ;  /* 0x000000000000781c */ /* 0x000fe20003f0e858 */
[----:B------:R-:W2:Y:S01]  /*ace0*/  SHFL.BFLY PT, R136, R3, 0x1, 0x1f ;  /* 0x0c201f0003887f89 */ /* 0x000ea200000e0000 */
[----:B------:R-:W-:Y:S02]  /*acf0*/  FMNMX.FTZ R4, R245, R4, !PT ;  /* 0x00000004f5047209 */ /* 0x000fe40007810000 */
[----:B------:R-:W-:Y:S02]  /*ad00*/  FSEL R24, R214, -INF , !P1 ;  /* 0xff800000d6187808 */ /* 0x000fe40004800000 */
[----:B------:R-:W-:Y:S02]  /*ad10*/  ISETP.LT.OR P2, PT, R2, 0x2, P2 ;  /* 0x000000020200780c */ /* 0x000fe40001741670 */
[C---:B------:R-:W-:Y:S02]  /*ad20*/  ISETP.GT.AND P0, PT, R0.reuse, 0x18, P0 ;  /* 0x000000180000780c */ /* 0x040fe40000704270 */
[----:B------:R-:W-:Y:S02]  /*ad30*/  PLOP3.LUT P1, PT, PT, PT, UP6, 0x40, 0x0 ;  /* 0x000000000000781c */ /* 0x000fe40003f2e868 */
[----:B------:R-:W-:Y:S02]  /*ad40*/  FMNMX.FTZ R4, R247, R4, !PT ;  /* 0x00000004f7047209 */ /* 0x000fe40007810000 */
[----:B------:R-:W-:Y:S02]  /*ad50*/  FSEL R18, R221, -INF , !P2 ;  /* 0xff800000dd127808 */ /* 0x000fe40005000000 */
[----:B------:R-:W-:Y:S02]  /*ad60*/  ISETP.GT.AND P1, PT, R0, 0x11, P1 ;  /* 0x000000110000780c */ /* 0x000fe40000f24270 */
[----:B-1----:R-:W-:Y:S02]  /*ad70*/  FMNMX.FTZ R137, R137, R6, !PT ;  /* 0x0000000689897209 */ /* 0x002fe40007810000 */
[----:B------:R-:W-:Y:S02]  /*ad80*/  FMNMX.FTZ R6, R5, R139, !PT ;  /* 0x0000008b05067209 */ /* 0x000fe40007810000 */
[----:B------:R-:W-:Y:S01]  /*ad90*/  ISETP.LT.OR P0, PT, R2, 0x19, P0 ;  /* 0x000000190200780c */ /* 0x000fe20000701670 */
[----:B------:R-:W-:Y:S01]  /*ada0*/  FMUL.FTZ R141, R137, c[0x0][0x2d0] ;  /* 0x0000b400898d7a20 */ /* 0x000fe20000410000 */
[----:B------:R-:W-:Y:S01]  /*adb0*/  PLOP3.LUT P2, PT, PT, PT, UP0, 0x40, 0x0 ;  /* 0x000000000000781c */ /* 0x000fe20003f4e808 */
[----:B------:R-:W-:Y:S01]  /*adc0*/  UISETP.NE.AND UP0, UPT, UR28, URZ, UPT ;  /* 0x0000003f1c00728c */ /* 0x000fe2000bf05270 */
[----:B------:R-:W-:Y:S02]  /*add0*/  FMNMX.FTZ R4, R248, R4, !PT ;  /* 0x00000004f8047209 */ /* 0x000fe40007810000 */
[----:B------:R-:W-:Y:S02]  /*ade0*/  FMNMX.FTZ R6, R18, R6, !PT ;  /* 0x0000000612067209 */ /* 0x000fe40007810000 */
[----:B------:R-:W-:Y:S02]  /*adf0*/  ISETP.GT.AND P2, PT, R0, 0x10, P2 ;  /* 0x000000100000780c */ /* 0x000fe40001744270 */
[----:B------:R-:W-:Y:S02]  /*ae00*/  ISETP.LT.OR P1, PT, R2, 0x12, P1 ;  /* 0x000000120200780c */ /* 0x000fe40000f21670 */
[----:B------:R-:W-:Y:S02]  /*ae10*/  FSEL R206, R212, -INF , !P0 ;  /* 0xff800000d4ce7808 */ /* 0x000fe40004000000 */
[----:B------:R-:W-:Y:S02]  /*ae20*/  PLOP3.LUT P0, PT, PT, PT, UP3, 0x40, 0x0 ;  /* 0x000000000000781c */ /* 0x000fe40003f0e838 */
[----:B------:R-:W-:Y:S02]  /*ae30*/  FMNMX.FTZ R4, R250, R4, !PT ;  /* 0x00000004fa047209 */ /* 0x000fe40007810000 */
[----:B------:R-:W-:Y:S02]  /*ae40*/  FSEL R201, R215, -INF , !P1 ;  /* 0xff800000d7c97808 */ /* 0x000fe40004800000 */
[----:B--2---:R-:W-:Y:S01]  /*ae50*/  FMNMX.FTZ R136, R3, R136, !PT ;  /* 0x0000008803887209 */ /* 0x004fe20007810000 */
[----:B------:R-:W1:Y:S01]  /*ae60*/  SHFL.BFLY PT, R20, R4, 0x2, 0x1f ;  /* 0x0c401f0004147f89 */ /* 0x000e6200000e0000 */
[----:B------:R-:W-:Y:S02]  /*ae70*/  FMNMX.FTZ R3, R24, R6, !PT ;  /* 0x0000000618037209 */ /* 0x000fe40007810000 */
[----:B------:R-:W-:Y:S01]  /*ae80*/  ISETP.LT.OR P2, PT, R2, 0x11, P2 ;  /* 0x000000110200780c */ /* 0x000fe20001741670 */
[----:B------:R-:W-:Y:S01]  /*ae90*/  FMUL.FTZ R142, R136, c[0x0][0x2d0] ;  /* 0x0000b400888e7a20 */ /* 0x000fe20000410000 */
[----:B------:R-:W-:Y:S02]  /*aea0*/  ISETP.GT.AND P0, PT, R0, 0x20, P0 ;  /* 0x000000200000780c */ /* 0x000fe40000704270 */
[----:B------:R-:W-:Y:S02]  /*aeb0*/  PLOP3.LUT P1, PT, PT, PT, UP4, 0x40, 0x0 ;  /* 0x000000000000781c */ /* 0x000fe40003f2e848 */
[----:B------:R-:W-:Y:S02]  /*aec0*/  FMNMX.FTZ R3, R25, R3, !PT ;  /* 0x0000000319037209 */ /* 0x000fe40007810000 */
[----:B------:R-:W-:Y:S02]  /*aed0*/  FSEL R200, R220, -INF , !P2 ;  /* 0xff800000dcc87808 */ /* 0x000fe40005000000 */
[----:B------:R-:W-:Y:S02]  /*aee0*/  ISETP.GT.AND P1, PT, R0, 0x19, P1 ;  /* 0x000000190000780c */ /* 0x000fe40000f24270 */
[C---:B------:R-:W-:Y:S02]  /*aef0*/  ISETP.LT.OR P0, PT, R2.reuse, 0x21, P0 ;  /* 0x000000210200780c */ /* 0x040fe40000701670 */
[----:B------:R-:W-:Y:S02]  /*af00*/  ISETP.LT.OR P1, PT, R2, 0x1a, P1 ;  /* 0x0000001a0200780c */ /* 0x000fe40000f21670 */
[----:B------:R-:W-:Y:S02]  /*af10*/  FSEL R212, R42, -INF , !P0 ;  /* 0xff8000002ad47808 */ /* 0x000fe40004000000 */
[----:B------:R-:W-:Y:S02]  /*af20*/  PLOP3.LUT P0, PT, PT, PT, UP1, 0x40, 0x0 ;  /* 0x000000000000781c */ /* 0x000fe40003f0e818 */
[----:B------:R-:W-:Y:S02]  /*af30*/  FMNMX.FTZ R3, R200, R3, !PT ;  /* 0x00000003c8037209 */ /* 0x000fe40007810000 */
[----:B------:R-:W-:Y:S02]  /*af40*/  ISETP.GT.AND P0, PT, R0, 0x28, P0 ;  /* 0x000000280000780c */ /* 0x000fe40000704270 */
[----:B------:R-:W-:Y:S02]  /*af50*/  FMNMX.FTZ R3, R201, R3, !PT ;  /* 0x00000003c9037209 */ /* 0x000fe40007810000 */
[----:B------:R-:W-:Y:S02]  /*af60*/  FSEL R209, R209, -INF , !P1 ;  /* 0xff800000d1d17808 */ /* 0x000fe40004800000 */
[----:B------:R-:W-:Y:S02]  /*af70*/  PLOP3.LUT P1, PT, PT, PT, UP2, 0x40, 0x0 ;  /* 0x000000000000781c */ /* 0x000fe40003f2e828 */
[----:B------:R-:W-:Y:S02]  /*af80*/  ISETP.LT.OR P0, PT, R2, 0x29, P0 ;  /* 0x000000290200780c */ /* 0x000fe40000701670 */
[----:B------:R-:W-:Y:S02]  /*af90*/  ISETP.GT.AND P1, PT, R0, 0x21, P1 ;  /* 0x000000210000780c */ /* 0x000fe40000f24270 */
[----:B------:R-:W-:Y:S02]  /*afa0*/  FMNMX.FTZ R3, R206, R3, !PT ;  /* 0x00000003ce037209 */ /* 0x000fe40007810000 */
        /* <DEDUP_REMOVED lines=9> */
[----:B-1----:R-:W-:Y:S02]  /*b040*/  FMNMX.FTZ R4, R4, R20, !PT ;  /* 0x0000001404047209 */ /* 0x002fe40007810000 */
[----:B------:R-:W-:Y:S01]  /*b050*/  FMNMX.FTZ R0, R214, R0, !PT ;  /* 0x00000000d6007209 */ /* 0x000fe20007810000 */
[----:B------:R-:W-:Y:S01]  /*b060*/  LDSM.16.MT88.4 R20, [R225+0x2080] ;  /* 0x00208000e114783b */ /* 0x000fe20000004200 */
[----:B------:R-:W-:Y:S02]  /*b070*/  FSETP.NEU.FTZ.AND P1, PT, R136, -INF , PT ;  /* 0xff8000008800780b */ /* 0x000fe40003f3d000 */
[----:B------:R-:W-:Y:S02]  /*b080*/  ISETP.LT.OR P0, PT, R2, 0x2a, P0 ;  /* 0x0000002a0200780c */ /* 0x000fe40000701670 */
[----:B------:R-:W-:Y:S02]  /*b090*/  FMNMX.FTZ R0, R213, R0, !PT ;  /* 0x00000000d5007209 */ /* 0x000fe40007810000 */
[----:B------:R-:W-:Y:S01]  /*b0a0*/  FSEL R142, R142, RZ, P1 ;  /* 0x000000ff8e8e7208 */ /* 0x000fe20000800000 */
[----:B------:R-:W1:Y:S01]  /*b0b0*/  SHFL.BFLY PT, R135, R4, 0x1, 0x1f ;  /* 0x0c201f0004877f89 */ /* 0x000e6200000e0000 */
[----:B------:R-:W-:Y:S02]  /*b0c0*/  FSEL R140, R47, -INF , !P0 ;  /* 0xff8000002f8c7808 */ /* 0x000fe40004000000 */
[----:B------:R-:W-:Y:S01]  /*b0d0*/  FSETP.NEU.FTZ.AND P2, PT, R137, -INF , PT ;  /* 0xff8000008900780b */ /* 0x000fe20003f5d000 */
[--C-:B------:R-:W-:Y:S01]  /*b0e0*/  FFMA.FTZ R3, R19, c[0x0][0x2d0], -R142.reuse ;  /* 0x0000b40013037a23 */ /* 0x100fe2000001088e */
[----:B------:R-:W-:Y:S01]  /*b0f0*/  FMNMX.FTZ R0, R140, R0, !PT ;  /* 0x000000008c007209 */ /* 0x000fe20007810000 */
[--C-:B------:R-:W-:Y:S01]  /*b100*/  FFMA.FTZ R8, R8, c[0x0][0x2d0], -R142.reuse ;  /* 0x0000b40008087a23 */ /* 0x100fe2000001088e */
[----:B------:R-:W-:Y:S01]  /*b110*/  FSEL R141, R141, RZ, P2 ;  /* 0x000000ff8d8d7208 */ /* 0x000fe20001000000 */
[----:B------:R2:W-:Y:S01]  /*b120*/  MUFU.EX2 R26, R3 ;  /* 0x00000003001a7308 */ /* 0x0005e20000000800 */
[--C-:B------:R-:W-:Y:S01]  /*b130*/  FFMA.FTZ R12, R12, c[0x0][0x2d0], -R142.reuse ;  /* 0x0000b4000c0c7a23 */ /* 0x100fe2000001088e */
[----:B------:R-:W2:Y:S01]  /*b140*/  SHFL.BFLY PT, R2, R0, 0x2, 0x1f ;  /* 0x0c401f0000027f89 */ /* 0x000ea200000e0000 */
[----:B------:R-:W-:Y:S02]  /*b150*/  FFMA.FTZ R13, R13, c[0x0][0x2d0], -R142 ;  /* 0x0000b4000d0d7a23 */ /* 0x000fe4000001088e */
[--C-:B------:R-:W-:Y:S02]  /*b160*/  FFMA.FTZ R9, R9, c[0x0][0x2d0], -R141.reuse ;  /* 0x0000b40009097a23 */ /* 0x100fe4000001088d */
[--C-:B------:R-:W-:Y:S02]  /*b170*/  FFMA.FTZ R14, R14, c[0x0][0x2d0], -R141.reuse ;  /* 0x0000b4000e0e7a23 */ /* 0x100fe4000001088d */
[--C-:B------:R-:W-:Y:S01]  /*b180*/  FFMA.FTZ R15, R15, c[0x0][0x2d0], -R141.reuse ;  /* 0x0000b4000f0f7a23 */ /* 0x100fe2000001088d */
[----:B------:R-:W-:Y:S01]  /*b190*/  MUFU.EX2 R45, R9 ;  /* 0x00000009002d7308 */ /* 0x000fe20000000800 */
[----:B------:R-:W-:Y:S01]  /*b1a0*/  FFMA.FTZ R16, R16, c[0x0][0x2d0], -R141 ;  /* 0x0000b40010107a23 */ /* 0x000fe2000001088d */
[----:B-1----:R-:W-:Y:S04]  /*b1b0*/  FMNMX.FTZ R135, R4, R135, !PT ;  /* 0x0000008704877209 */ /* 0x002fe80007810000 */
[C---:B------:R-:W-:Y:S01]  /*b1c0*/  FSETP.NEU.FTZ.AND P0, PT, R135.reuse, -INF , PT ;  /* 0xff8000008700780b */ /* 0x040fe20003f1d000 */
[----:B------:R-:W-:Y:S03]  /*b1d0*/  FMUL.FTZ R143, R135, c[0x0][0x2d0] ;  /* 0x0000b400878f7a20 */ /* 0x000fe60000410000 */
[----:B------:R-:W1:Y:S01]  /*b1e0*/  MUFU.EX2 R51, R14 ;  /* 0x0000000e00337308 */ /* 0x000e620000000800 */
[----:B--2---:R-:W-:Y:S02]  /*b1f0*/  FMNMX.FTZ R3, R0, R2, !PT ;  /* 0x0000000200037209 */ /* 0x004fe40007810000 */
[----:B------:R-:W-:Y:S02]  /*b200*/  FSEL R0, R137, RZ, P2 ;  /* 0x000000ff89007208 */ /* 0x000fe40001000000 */
[----:B------:R-:W-:Y:S01]  /*b210*/  FSEL R143, R143, RZ, P0 ;  /* 0x000000ff8f8f7208 */ /* 0x000fe20000000000 */
[----:B------:R-:W2:Y:S04]  /*b220*/  SHFL.BFLY PT, R4, R3, 0x1, 0x1f ;  /* 0x0c201f0003047f89 */ /* 0x000ea800000e0000 */
[----:B------:R-:W-:Y:S01]  /*b230*/  MUFU.EX2 R35, R15 ;  /* 0x0000000f00237308 */ /* 0x000fe20000000800 */
[----:B------:R-:W-:Y:S02]  /*b240*/  FADD.FTZ R0, -R0, R132 ;  /* 0x0000008400007221 */ /* 0x000fe40000010100 */
[--C-:B------:R-:W-:Y:S02]  /*b250*/  FFMA.FTZ R2, R17, c[0x0][0x2d0], -R143.reuse ;  /* 0x0000b40011027a23 */ /* 0x100fe4000001088f */
[----:B------:R-:W-:Y:S02]  /*b260*/  FMUL.FTZ R0, R0, c[0x0][0x2d0] ;  /* 0x0000b40000007a20 */ /* 0x000fe40000410000 */
[--C-:B------:R-:W-:Y:S02]  /*b270*/  FFMA.FTZ R7, R7, c[0x0][0x2d0], -R143.reuse ;  /* 0x0000b40007077a23 */ /* 0x100fe4000001088f */
[--C-:B------:R-:W-:Y:S01]  /*b280*/  FFMA.FTZ R11, R11, c[0x0][0x2d0], -R143.reuse ;  /* 0x0000b4000b0b7a23 */ /* 0x100fe2000001088f */
[----:B------:R3:W-:Y:S01]  /*b290*/  MUFU.EX2 R41, R2 ;  /* 0x0000000200297308 */ /* 0x0007e20000000800 */
[----:B------:R-:W-:Y:S01]  /*b2a0*/  FFMA.FTZ R10, R10, c[0x0][0x2d0], -R143 ;  /* 0x0000b4000a0a7a23 */ /* 0x000fe2000001088f */
[----:B-1----:R-:W-:Y:S08]  /*b2b0*/  F2FP.BF16.PACK_AB R192, R51, R45 ;  /* 0x0000002d33c0723e */ /* 0x002ff000000010ff */
[----:B------:R1:W4:Y:S01]  /*b2c0*/  MUFU.EX2 R133, R0 ;  /* 0x0000000000857308 */ /* 0x0003220000000800 */
[----:B--2---:R-:W-:Y:S09]  /*b2d0*/  FMNMX.FTZ R3, R4, R3, !PT ;  /* 0x0000000304037209 */ /* 0x004ff20007810000 */
[----:B------:R-:W2:Y:S01]  /*b2e0*/  MUFU.EX2 R40, R16 ;  /* 0x0000001000287308 */ /* 0x000ea20000000800 */
[----:B---3--:R-:W-:Y:S05]  /*b2f0*/  FSEL R2, R136, RZ, P1 ;  /* 0x000000ff88027208 */ /* 0x008fea0000800000 */
[----:B------:R-:W-:Y:S04]  /*b300*/  FADD.FTZ R2, -R2, R134 ;  /* 0x0000008602027221 */ /* 0x000fe80000010100 */
[----:B------:R-:W-:Y:S01]  /*b310*/  MUFU.EX2 R44, R8 ;  /* 0x00000008002c7308 */ /* 0x000fe20000000800 */
[----:B------:R-:W-:Y:S02]  /*b320*/  FMUL.FTZ R134, R3, c[0x0][0x2d0] ;  /* 0x0000b40003867a20 */ /* 0x000fe40000410000 */
[----:B------:R-:W-:Y:S01]  /*b330*/  FMUL.FTZ R2, R2, c[0x0][0x2d0] ;  /* 0x0000b40002027a20 */ /* 0x000fe20000410000 */
[----:B-1----:R-:W-:Y:S01]  /*b340*/  FSEL R0, R135, RZ, P0 ;  /* 0x000000ff87007208 */ /* 0x002fe20000000000 */
[----:B----4-:R-:W-:Y:S01]  /*b350*/  FMUL.FTZ R17, R133, R157 ;  /* 0x0000009d85117220 */ /* 0x010fe20000410000 */
[----:B------:R-:W-:Y:S01]  /*b360*/  FSETP.NEU.FTZ.AND P0, PT, R3, -INF , PT ;  /* 0xff8000000300780b */ /* 0x000fe20003f1d000 */
[----:B------:R-:W-:Y:S02]  /*b370*/  FMUL.FTZ R32, R133, R172 ;  /* 0x000000ac85207220 */ /* 0x000fe40000410000 */
[----:B------:R-:W-:Y:S01]  /*b380*/  FADD.FTZ R0, -R0, R138 ;  /* 0x0000008a00007221 */ /* 0x000fe20000010100 */
[----:B------:R-:W1:Y:S01]  /*b390*/  MUFU.EX2 R132, R2 ;  /* 0x0000000200847308 */ /* 0x000e620000000800 */
[----:B------:R-:W-:Y:S01]  /*b3a0*/  FSEL R134, R134, RZ, P0 ;  /* 0x000000ff86867208 */ /* 0x000fe20000000000 */
[----:B------:R-:W-:Y:S02]  /*b3b0*/  FFMA.FTZ R138, R196, c[0x0][0x2d0], -R141 ;  /* 0x0000b400c48a7a23 */ /* 0x000fe4000001088d */
[----:B------:R-:W-:Y:S01]  /*b3c0*/  FMUL.FTZ R0, R0, c[0x0][0x2d0] ;  /* 0x0000b40000007a20 */ /* 0x000fe20000410000 */
[----:B--2---:R-:W-:Y:S01]  /*b3d0*/  F2FP.BF16.PACK_AB R194, R40, R35 ;  /* 0x0000002328c2723e */ /* 0x004fe200000010ff */
[--C-:B------:R-:W-:Y:S02]  /*b3e0*/  FFMA.FTZ R4, R25, c[0x0][0x2d0], -R134.reuse ;  /* 0x0000b40019047a23 */ /* 0x100fe40000010886 */
[--C-:B------:R-:W-:Y:S02]  /*b3f0*/  FFMA.FTZ R5, R5, c[0x0][0x2d0], -R134.reuse ;  /* 0x0000b40005057a23 */ /* 0x100fe40000010886 */
[----:B------:R2:W3:Y:S01]  /*b400*/  MUFU.EX2 R2, R0 ;  /* 0x0000000000027308 */ /* 0x0004e20000000800 */
[C---:B------:R-:W-:Y:S02]  /*b410*/  FMUL.FTZ R16, R133.reuse, R156 ;  /* 0x0000009c85107220 */ /* 0x040fe40000410000 */
[C---:B------:R-:W-:Y:S02]  /*b420*/  FMUL.FTZ R52, R133.reuse, R52 ;  /* 0x0000003485347220 */ /* 0x040fe40000410000 */
[C---:B------:R-:W-:Y:S02]  /*b430*/  FMUL.FTZ R53, R133.reuse, R53 ;  /* 0x0000003585357220 */ /* 0x040fe40000410000 */
[C---:B------:R-:W-:Y:S02]  /*b440*/  FMUL.FTZ R64, R133.reuse, R64 ;  /* 0x0000004085407220 */ /* 0x040fe40000410000 */
[C---:B------:R-:W-:Y:S01]  /*b450*/  FMUL.FTZ R65, R133.reuse, R65 ;  /* 0x0000004185417220 */ /* 0x040fe20000410000 */
[----:B------:R-:W4:Y:S01]  /*b460*/  MUFU.EX2 R48, R12 ;  /* 0x0000000c00307308 */ /* 0x000f220000000800 */
[C---:B------:R-:W-:Y:S02]  /*b470*/  FMUL.FTZ R68, R133.reuse, R68 ;  /* 0x0000004485447220 */ /* 0x040fe40000410000 */
[C---:B------:R-:W-:Y:S02]  /*b480*/  FMUL.FTZ R69, R133.reuse, R69 ;  /* 0x0000004585457220 */ /* 0x040fe40000410000 */
[C---:B-1----:R-:W-:Y:S02]  /*b490*/  FMUL.FTZ R6, R132.reuse, R146 ;  /* 0x0000009284067220 */ /* 0x042fe40000410000 */
[C---:B------:R-:W-:Y:S02]  /*b4a0*/  FMUL.FTZ R19, R132.reuse, R159 ;  /* 0x0000009f84137220 */ /* 0x040fe40000410000 */
[C---:B------:R-:W-:Y:S01]  /*b4b0*/  FMUL.FTZ R54, R132.reuse, R54 ;  /* 0x0000003684367220 */ /* 0x040fe20000410000 */
[----:B------:R-:W1:Y:S01]  /*b4c0*/  MUFU.EX2 R33, R13 ;  /* 0x0000000d00217308 */ /* 0x000e620000000800 */
[C---:B------:R-:W-:Y:S02]  /*b4d0*/  FMUL.FTZ R55, R132.reuse, R55 ;  /* 0x0000003784377220 */ /* 0x040fe40000410000 */
[----:B------:R-:W-:Y:S02]  /*b4e0*/  FMUL.FTZ R66, R132, R66 ;  /* 0x0000004284427220 */ /* 0x000fe40000410000 */
[--C-:B--2---:R-:W-:Y:S02]  /*b4f0*/  FFMA.FTZ R0, R18, c[0x0][0x2d0], -R134.reuse ;  /* 0x0000b40012007a23 */ /* 0x104fe40000010886 */
[C---:B---3--:R-:W-:Y:S02]  /*b500*/  FMUL.FTZ R8, R2.reuse, R148 ;  /* 0x0000009402087220 */ /* 0x048fe40000410000 */
[----:B------:R-:W-:Y:S01]  /*b510*/  FMUL.FTZ R9, R2, R149 ;  /* 0x0000009502097220 */ /* 0x000fe20000410000 */
[----:B------:R2:W-:Y:S01]  /*b520*/  MUFU.EX2 R216, R0 ;  /* 0x0000000000d87308 */ /* 0x0005e20000000800 */
[----:B------:R-:W-:Y:S02]  /*b530*/  FMUL.FTZ R18, R132, R158 ;  /* 0x0000009e84127220 */ /* 0x000fe40000410000 */
[----:B------:R-:W-:Y:S01]  /*b540*/  FMUL.FTZ R25, R2, R165 ;  /* 0x000000a502197220 */ /* 0x000fe20000410000 */
[----:B----4-:R-:W-:Y:S01]  /*b550*/  F2FP.BF16.PACK_AB R193, R48, R44 ;  /* 0x0000002c30c1723e */ /* 0x010fe200000010ff */
[C---:B------:R-:W-:Y:S01]  /*b560*/  FMUL.FTZ R12, R2.reuse, R152 ;  /* 0x00000098020c7220 */ /* 0x040fe20000410000 */
[----:B------:R-:W-:Y:S01]  /*b570*/  LDSM.16.MT88.4 R156, [R226+0x2880] ;  /* 0x00288000e29c783b */ /* 0x000fe20000004200 */
[C---:B------:R-:W-:Y:S01]  /*b580*/  FMUL.FTZ R28, R2.reuse, R168 ;  /* 0x000000a8021c7220 */ /* 0x040fe20000410000 */
[----:B------:R-:W-:Y:S01]  /*b590*/  MOV R168, R48 ;  /* 0x0000003000a87202 */ /* 0x000fe20000000f00 */
[C---:B------:R-:W-:Y:S01]  /*b5a0*/  FMUL.FTZ R29, R2.reuse, R169 ;  /* 0x000000a9021d7220 */ /* 0x040fe20000410000 */
[----:B------:R-:W3:Y:S01]  /*b5b0*/  MUFU.EX2 R49, R7 ;  /* 0x0000000700317308 */ /* 0x000ee20000000800 */
[C---:B------:R-:W-:Y:S02]  /*b5c0*/  FMUL.FTZ R48, R133.reuse, R188 ;  /* 0x000000bc85307220 */ /* 0x040fe40000410000 */
[C---:B------:R-:W-:Y:S01]  /*b5d0*/  FMUL.FTZ R56, R2.reuse, R56 ;  /* 0x0000003802387220 */ /* 0x040fe20000410000 */
[----:B-1----:R-:W-:Y:S01]  /*b5e0*/  MOV R172, R33 ;  /* 0x0000002100ac7202 */ /* 0x002fe20000000f00 */
[C---:B------:R-:W-:Y:S02]  /*b5f0*/  FMUL.FTZ R13, R2.reuse, R153 ;  /* 0x00000099020d7220 */ /* 0x040fe40000410000 */
[C---:B------:R-:W-:Y:S02]  /*b600*/  FMUL.FTZ R57, R2.reuse, R57 ;  /* 0x0000003902397220 */ /* 0x040fe40000410000 */
[C---:B------:R-:W-:Y:S01]  /*b610*/  FMUL.FTZ R60, R2.reuse, R60 ;  /* 0x0000003c023c7220 */ /* 0x040fe20000410000 */
[----:B------:R1:W4:Y:S01]  /*b620*/  MUFU.EX2 R215, R5 ;  /* 0x0000000500d77308 */ /* 0x0003220000000800 */
[----:B------:R-:W-:Y:S02]  /*b630*/  FMUL.FTZ R61, R2, R61 ;  /* 0x0000003d023d7220 */ /* 0x000fe40000410000 */
[----:B------:R-:W-:Y:S02]  /*b640*/  FMUL.FTZ R67, R132, R67 ;  /* 0x0000004384437220 */ /* 0x000fe40000410000 */
[----:B--2---:R-:W-:Y:S02]  /*b650*/  FFMA.FTZ R0, R24, c[0x0][0x2d0], -R134 ;  /* 0x0000b40018007a23 */ /* 0x004fe40000010886 */
[----:B------:R-:W-:Y:S02]  /*b660*/  FMUL.FTZ R24, R2, R164 ;  /* 0x000000a402187220 */ /* 0x000fe40000410000 */
[C---:B------:R-:W-:Y:S01]  /*b670*/  FMUL.FTZ R70, R132.reuse, R70 ;  /* 0x0000004684467220 */ /* 0x040fe20000410000 */
[----:B------:R2:W-:Y:S01]  /*b680*/  MUFU.EX2 R217, R0 ;  /* 0x0000000000d97308 */ /* 0x0005e20000000800 */
[----:B------:R-:W-:Y:S02]  /*b690*/  FMUL.FTZ R71, R132, R71 ;  /* 0x0000004784477220 */ /* 0x000fe40000410000 */
[----:B------:R-:W-:Y:S01]  /*b6a0*/  FMUL.FTZ R72, R2, R72 ;  /* 0x0000004802487220 */ /* 0x000fe20000410000 */
[----:B---3--:R-:W-:Y:S01]  /*b6b0*/  MOV R169, R49 ;  /* 0x0000003100a97202 */ /* 0x008fe20000000f00 */
[----:B------:R-:W-:Y:S02]  /*b6c0*/  FMUL.FTZ R7, R132, R147 ;  /* 0x0000009384077220 */ /* 0x000fe40000410000 */
[C---:B------:R-:W-:Y:S02]  /*b6d0*/  FMUL.FTZ R73, R2.reuse, R73 ;  /* 0x0000004902497220 */ /* 0x040fe40000410000 */
[C---:B------:R-:W-:Y:S01]  /*b6e0*/  FMUL.FTZ R76, R2.reuse, R76 ;  /* 0x0000004c024c7220 */ /* 0x040fe20000410000 */
[----:B------:R3:W5:Y:S01]  /*b6f0*/  MUFU.EX2 R218, R4 ;  /* 0x0000000400da7308 */ /* 0x0007620000000800 */
[----:B------:R-:W-:Y:S02]  /*b700*/  FMUL.FTZ R77, R2, R77 ;  /* 0x0000004d024d7220 */ /* 0x000fe40000410000 */
[C---:B------:R-:W-:Y:S02]  /*b710*/  FMUL.FTZ R80, R133.reuse, R80 ;  /* 0x0000005085507220 */ /* 0x040fe40000410000 */
[C---:B-1----:R-:W-:Y:S01]  /*b720*/  FMUL.FTZ R5, R133.reuse, R145 ;  /* 0x0000009185057220 */ /* 0x042fe20000410000 */
[----:B----4-:R-:W-:Y:S01]  /*b730*/  F2FP.BF16.PACK_AB R145, R216, R215 ;  /* 0x000000d7d891723e */ /* 0x010fe200000010ff */
[C---:B------:R-:W-:Y:S02]  /*b740*/  FMUL.FTZ R81, R133.reuse, R81 ;  /* 0x0000005185517220 */ /* 0x040fe40000410000 */
[C---:B------:R-:W-:Y:S01]  /*b750*/  FMUL.FTZ R82, R132.reuse, R82 ;  /* 0x0000005284527220 */ /* 0x040fe20000410000 */
[----:B------:R-:W1:Y:S01]  /*b760*/  MUFU.EX2 R222, R11 ;  /* 0x0000000b00de7308 */ /* 0x000e620000000800 */
[C---:B------:R-:W-:Y:S02]  /*b770*/  FMUL.FTZ R83, R132.reuse, R83 ;  /* 0x0000005384537220 */ /* 0x040fe40000410000 */
[----:B------:R-:W-:Y:S01]  /*b780*/  FMUL.FTZ R84, R133, R84 ;  /* 0x0000005485547220 */ /* 0x000fe20000410000 */
[----:B--2---:R-:W-:Y:S01]  /*b790*/  FSEL R0, R3, RZ, P0 ;  /* 0x000000ff03007208 */ /* 0x004fe20000000000 */
[----:B------:R-:W-:Y:S01]  /*b7a0*/  FMUL.FTZ R85, R133, R85 ;  /* 0x0000005585557220 */ /* 0x000fe20000410000 */
[----:B------:R-:W-:Y:S01]  /*b7b0*/  PLOP3.LUT P0, PT, PT, PT, UP0, 0x80, 0x0 ;  /* 0x000000000000781c */ /* 0x000fe20003f0f008 */
[----:B------:R-:W-:Y:S02]  /*b7c0*/  FMUL.FTZ R86, R132, R86 ;  /* 0x0000005684567220 */ /* 0x000fe40000410000 */
[----:B------:R-:W-:Y:S01]  /*b7d0*/  FADD.FTZ R0, -R0, R139 ;  /* 0x0000008b00007221 */ /* 0x000fe20000010100 */
[----:B------:R-:W2:Y:S01]  /*b7e0*/  MUFU.EX2 R34, R10 ;  /* 0x0000000a00227308 */ /* 0x000ea20000000800 */
[----:B------:R-:W-:Y:S01]  /*b7f0*/  MOV R139, R26 ;  /* 0x0000001a008b7202 */ /* 0x000fe20000000f00 */
[----:B------:R-:W-:Y:S02]  /*b800*/  FMUL.FTZ R87, R132, R87 ;  /* 0x0000005784577220 */ /* 0x000fe40000410000 */
[----:B------:R-:W-:Y:S01]  /*b810*/  FMUL.FTZ R0, R0, c[0x0][0x2d0] ;  /* 0x0000b40000007a20 */ /* 0x000fe20000410000 */
[----:B------:R-:W-:Y:S01]  /*b820*/  F2FP.BF16.PACK_AB R195, R139, R33 ;  /* 0x000000218bc3723e */ /* 0x000fe200000010ff */
[C---:B---3--:R-:W-:Y:S01]  /*b830*/  FMUL.FTZ R4, R133.reuse, R144 ;  /* 0x0000009085047220 */ /* 0x048fe20000410000 */
[----:B-----5:R-:W-:Y:S01]  /*b840*/  F2FP.BF16.PACK_AB R147, R218, R217 ;  /* 0x000000d9da93723e */ /* 0x020fe200000010ff */
[C---:B------:R-:W-:Y:S02]  /*b850*/  FMUL.FTZ R33, R133.reuse, R173 ;  /* 0x000000ad85217220 */ /* 0x040fe40000410000 */
[----:B------:R-:W3:Y:S01]  /*b860*/  MUFU.EX2 R0, R0 ;  /* 0x0000000000007308 */ /* 0x000ee20000000800 */
[----:B------:R-:W-:Y:S02]  /*b870*/  FMUL.FTZ R88, R2, R88 ;  /* 0x0000005802587220 */ /* 0x000fe40000410000 */
[-C--:B------:R-:W-:Y:S05]  /*b880*/  HMMA.16816.F32.BF16 R4, R192, R20.reuse, R4 ;  /* 0x00000014c004723c */ /* 0x080fea0000041804 */
[----:B-1----:R-:W-:Y:S01]  /*b890*/  F2FP.BF16.PACK_AB R144, R222, R49 ;  /* 0x00000031de90723e */ /* 0x002fe200000010ff */
[----:B------:R-:W-:Y:S01]  /*b8a0*/  FMUL.FTZ R49, R133, R189 ;  /* 0x000000bd85317220 */ /* 0x000fe20000410000 */
[----:B------:R-:W-:Y:S01]  /*b8b0*/  MOV R189, R50 ;  /* 0x0000003200bd7202 */ /* 0x000fe20000000f00 */
[----:B------:R-:W-:Y:S01]  /*b8c0*/  FMUL.FTZ R50, R132, R190 ;  /* 0x000000be84327220 */ /* 0x000fe20000410000 */
[-C--:B--2---:R-:W-:Y:S03]  /*b8d0*/  F2FP.BF16.PACK_AB R146, R41, R34.reuse ;  /* 0x000000222992723e */ /* 0x084fe600000010ff */
[----:B------:R-:W-:Y:S01]  /*b8e0*/  FMUL.FTZ R89, R2, R89 ;  /* 0x0000005902597220 */ /* 0x000fe20000410000 */
[----:B------:R-:W-:Y:S01]  /*b8f0*/  MOV R173, R34 ;  /* 0x0000002200ad7202 */ /* 0x000fe20000000f00 */
[C---:B------:R-:W-:Y:S01]  /*b900*/  FMUL.FTZ R34, R132.reuse, R174 ;  /* 0x000000ae84227220 */ /* 0x040fe20000410000 */
[----:B------:R-:W-:Y:S01]  /*b910*/  MOV R174, R35 ;  /* 0x0000002300ae7202 */ /* 0x000fe20000000f00 */
[----:B------:R-:W-:Y:S01]  /*b920*/  FMUL.FTZ R35, R132, R175 ;  /* 0x000000af84237220 */ /* 0x000fe20000410000 */
[----:B------:R-:W-:Y:S01]  /*b930*/  MOV R175, R222 ;  /* 0x000000de00af7202 */ /* 0x000fe20000000f00 */
[----:B------:R-:W-:Y:S02]  /*b940*/  FMUL.FTZ R92, R2, R92 ;  /* 0x0000005c025c7220 */ /* 0x000fe40000410000 */
        /* <DEDUP_REMOVED lines=20> */
[C---:B------:R-:W-:Y:S02]  /*ba90*/  FMUL.FTZ R47, R0.reuse, R187 ;  /* 0x000000bb002f7220 */ /* 0x040fe40000410000 */
[-C--:B------:R-:W-:Y:S03]  /*baa0*/  HMMA.16816.F32.BF16 R20, R192, R36.reuse, R20 ;  /* 0x00000024c014723c */ /* 0x080fe60000041814 */
[C---:B------:R-:W-:Y:S02]  /*bab0*/  FMUL.FTZ R43, R0.reuse, R183 ;  /* 0x000000b7002b7220 */ /* 0x040fe40000410000 */
[C---:B------:R-:W-:Y:S02]  /*bac0*/  FMUL.FTZ R46, R0.reuse, R186 ;  /* 0x000000ba002e7220 */ /* 0x040fe40000410000 */
[C---:B------:R-:W-:Y:S01]  /*bad0*/  FMUL.FTZ R58, R0.reuse, R58 ;  /* 0x0000003a003a7220 */ /* 0x040fe20000410000 */
[C---:B------:R-:W-:Y:S04]  /*bae0*/  HMMA.16816.F32.BF16 R24, R144.reuse, R36, R24 ;  /* 0x000000249018723c */ /* 0x040fe80000041818 */
[C---:B------:R-:W-:Y:S02]  /*baf0*/  FMUL.FTZ R59, R0.reuse, R59 ;  /* 0x0000003b003b7220 */ /* 0x040fe40000410000 */
[----:B------:R-:W-:Y:S02]  /*bb00*/  FMUL.FTZ R62, R0, R62 ;  /* 0x0000003e003e7220 */ /* 0x000fe40000410000 */
[-C--:B------:R-:W-:Y:S04]  /*bb10*/  HMMA.16816.F32.BF16 R28, R144, R38.reuse, R28 ;  /* 0x00000026901c723c */ /* 0x080fe8000004181c */
[C---:B------:R-:W-:Y:S01]  /*bb20*/  FMUL.FTZ R36, R133.reuse, R176 ;  /* 0x000000b085247220 */ /* 0x040fe20000410000 */
[----:B------:R-:W-:Y:S01]  /*bb30*/  MOV R176, R44 ;  /* 0x0000002c00b07202 */ /* 0x000fe20000000f00 */
[C---:B------:R-:W-:Y:S02]  /*bb40*/  FMUL.FTZ R44, R2.reuse, R184 ;  /* 0x000000b8022c7220 */ /* 0x040fe40000410000 */
[C---:B------:R-:W-:Y:S04]  /*bb50*/  HMMA.16816.F32.BF16 R32, R192.reuse, R38, R32 ;  /* 0x00000026c020723c */ /* 0x040fe80000041820 */
[C---:B------:R-:W-:Y:S01]  /*bb60*/  FMUL.FTZ R37, R133.reuse, R177 ;  /* 0x000000b185257220 */ /* 0x040fe20000410000 */
[----:B------:R-:W-:Y:S01]  /*bb70*/  MOV R177, R45 ;  /* 0x0000002d00b17202 */ /* 0x000fe20000000f00 */
[----:B------:R-:W-:Y:S02]  /*bb80*/  FMUL.FTZ R45, R2, R185 ;  /* 0x000000b9022d7220 */ /* 0x000fe40000410000 */
[----:B------:R-:W-:Y:S01]  /*bb90*/  FMUL.FTZ R39, R132, R179 ;  /* 0x000000b384277220 */ /* 0x000fe20000410000 */
[----:B------:R-:W-:Y:S03]  /*bba0*/  MOV R179, R40 ;  /* 0x0000002800b37202 */ /* 0x000fe60000000f00 */
[C---:B------:R-:W-:Y:S01]  /*bbb0*/  FMUL.FTZ R40, R2.reuse, R180 ;  /* 0x000000b402287220 */ /* 0x040fe20000410000 */
[----:B------:R-:W-:Y:S01]  /*bbc0*/  MOV R180, R41 ;  /* 0x0000002900b47202 */ /* 0x000fe20000000f00 */
[----:B------:R-:W-:Y:S02]  /*bbd0*/  FMUL.FTZ R41, R2, R181 ;  /* 0x000000b502297220 */ /* 0x000fe40000410000 */
[----:B------:R3:W-:Y:S01]  /*bbe0*/  MUFU.EX2 R181, R138 ;  /* 0x0000008a00b57308 */ /* 0x0007e20000000800 */
[C---:B------:R-:W-:Y:S01]  /*bbf0*/  FMUL.FTZ R38, R132.reuse, R178 ;  /* 0x000000b284267220 */ /* 0x040fe20000410000 */
[----:B------:R-:W-:Y:S01]  /*bc00*/  MOV R178, R51 ;  /* 0x0000003300b27202 */ /* 0x000fe20000000f00 */
[----:B------:R-:W-:Y:S02]  /*bc10*/  FMUL.FTZ R51, R132, R191 ;  /* 0x000000bf84337220 */ /* 0x000fe40000410000 */
[C---:B------:R-:W-:Y:S02]  /*bc20*/  FMUL.FTZ R63, R0.reuse, R63 ;  /* 0x0000003f003f7220 */ /* 0x040fe40000410000 */
[C---:B------:R-:W-:Y:S01]  /*bc30*/  FMUL.FTZ R74, R0.reuse, R74 ;  /* 0x0000004a004a7220 */ /* 0x040fe20000410000 */
[-C--:B-1----:R-:W-:Y:S03]  /*bc40*/  HMMA.16816.F32.BF16 R36, R192, R148.reuse, R36 ;  /* 0x00000094c024723c */ /* 0x082fe60000041824 */
[C---:B------:R-:W-:Y:S02]  /*bc50*/  FMUL.FTZ R75, R0.reuse, R75 ;  /* 0x0000004b004b7220 */ /* 0x040fe40000410000 */
[C---:B------:R-:W-:Y:S02]  /*bc60*/  FMUL.FTZ R78, R0.reuse, R78 ;  /* 0x0000004e004e7220 */ /* 0x040fe40000410000 */
[C---:B------:R-:W-:Y:S01]  /*bc70*/  FMUL.FTZ R79, R0.reuse, R79 ;  /* 0x0000004f004f7220 */ /* 0x040fe20000410000 */
[C---:B------:R-:W-:Y:S04]  /*bc80*/  HMMA.16816.F32.BF16 R40, R144.reuse, R148, R40 ;  /* 0x000000949028723c */ /* 0x040fe80000041828 */
[C---:B------:R-:W-:Y:S02]  /*bc90*/  FMUL.FTZ R90, R0.reuse, R90 ;  /* 0x0000005a005a7220 */ /* 0x040fe40000410000 */
[----:B------:R-:W-:Y:S02]  /*bca0*/  FMUL.FTZ R91, R0, R91 ;  /* 0x0000005b005b7220 */ /* 0x000fe40000410000 */
[-C--:B------:R-:W-:Y:S04]  /*bcb0*/  HMMA.16816.F32.BF16 R44, R144, R150.reuse, R44 ;  /* 0x00000096902c723c */ /* 0x080fe8000004182c */
[--C-:B---3--:R-:W-:Y:S02]  /*bcc0*/  FFMA.FTZ R138, R198, c[0x0][0x2d0], -R141.reuse ;  /* 0x0000b400c68a7a23 */ /* 0x108fe4000001088d */
[----:B------:R-:W-:Y:S02]  /*bcd0*/  FMUL.FTZ R93, R2, R93 ;  /* 0x0000005d025d7220 */ /* 0x000fe40000410000 */
[C---:B------:R-:W-:Y:S01]  /*bce0*/  HMMA.16816.F32.BF16 R48, R192.reuse, R150, R48 ;  /* 0x00000096c030723c */ /* 0x040fe20000041830 */
[----:B------:R1:W3:Y:S01]  /*bcf0*/  MUFU.EX2 R184, R138 ;  /* 0x0000008a00b87308 */ /* 0x0002e20000000800 */
[----:B------:R-:W4:Y:S02]  /*bd00*/  LDSM.16.MT88.4 R148, [R225+0x3880] ;  /* 0x00388000e194783b */ /* 0x000f240000004200 */
[C---:B------:R-:W-:Y:S02]  /*bd10*/  FMUL.FTZ R94, R0.reuse, R94 ;  /* 0x0000005e005e7220 */ /* 0x040fe40000410000 */
[----:B------:R-:W-:Y:S02]  /*bd20*/  FMUL.FTZ R95, R0, R95 ;  /* 0x0000005f005f7220 */ /* 0x000fe40000410000 */
[-C--:B--2---:R-:W-:Y:S04]  /*bd30*/  HMMA.16816.F32.BF16 R52, R192, R152.reuse, R52 ;  /* 0x00000098c034723c */ /* 0x084fe80000041834 */
[C---:B------:R-:W-:Y:S02]  /*bd40*/  FMUL.FTZ R96, R133.reuse, R96 ;  /* 0x0000006085607220 */ /* 0x040fe40000410000 */
[----:B------:R-:W-:Y:S02]  /*bd50*/  FMUL.FTZ R97, R133, R97 ;  /* 0x0000006185617220 */ /* 0x000fe40000410000 */
[C---:B------:R-:W-:Y:S04]  /*bd60*/  HMMA.16816.F32.BF16 R56, R144.reuse, R152, R56 ;  /* 0x000000989038723c */ /* 0x040fe80000041838 */
[C---:B------:R-:W-:Y:S02]  /*bd70*/  FMUL.FTZ R98, R132.reuse, R98 ;  /* 0x0000006284627220 */ /* 0x040fe40000410000 */
[C---:B------:R-:W-:Y:S02]  /*bd80*/  FMUL.FTZ R99, R132.reuse, R99 ;  /* 0x0000006384637220 */ /* 0x040fe40000410000 */
[-C--:B------:R-:W-:Y:S04]  /*bd90*/  HMMA.16816.F32.BF16 R60, R144, R154.reuse, R60 ;  /* 0x0000009a903c723c */ /* 0x080fe8000004183c */
[--C-:B-1----:R-:W-:Y:S02]  /*bda0*/  FFMA.FTZ R138, R197, c[0x0][0x2d0], -R142.reuse ;  /* 0x0000b400c58a7a23 */ /* 0x102fe4000001088e */
[C---:B------:R-:W-:Y:S02]  /*bdb0*/  FMUL.FTZ R100, R133.reuse, R100 ;  /* 0x0000006485647220 */ /* 0x040fe40000410000 */
[C---:B------:R-:W-:Y:S01]  /*bdc0*/  HMMA.16816.F32.BF16 R64, R192.reuse, R154, R64 ;  /* 0x0000009ac040723c */ /* 0x040fe20000041840 */
[----:B------:R1:W-:Y:S01]  /*bdd0*/  MUFU.EX2 R182, R138 ;  /* 0x0000008a00b67308 */ /* 0x0003e20000000800 */
[----:B------:R-:W2:Y:S02]  /*bde0*/  LDSM.16.MT88.4 R152, [R226+0x3880] ;  /* 0x00388000e298783b */ /* 0x000ea40000004200 */
[----:B------:R-:W-:Y:S02]  /*bdf0*/  FMUL.FTZ R101, R133, R101 ;  /* 0x0000006585657220 */ /* 0x000fe40000410000 */
[C---:B------:R-:W-:Y:S02]  /*be00*/  FMUL.FTZ R102, R132.reuse, R102 ;  /* 0x0000006684667220 */ /* 0x040fe40000410000 */
[----:B------:R-:W-:Y:S01]  /*be10*/  FMUL.FTZ R103, R132, R103 ;  /* 0x0000006784677220 */ /* 0x000fe20000410000 */
[-C--:B----4-:R-:W-:Y:S03]  /*be20*/  HMMA.16816.F32.BF16 R68, R192, R148.reuse, R68 ;  /* 0x00000094c044723c */ /* 0x090fe60000041844 */
[C---:B------:R-:W-:Y:S02]  /*be30*/  FMUL.FTZ R104, R2.reuse, R104 ;  /* 0x0000006802687220 */ /* 0x040fe40000410000 */
[----:B------:R-:W-:Y:S02]  /*be40*/  FMUL.FTZ R105, R2, R105 ;  /* 0x0000006902697220 */ /* 0x000fe40000410000 */
[C---:B------:R-:W-:Y:S01]  /*be50*/  FMUL.FTZ R106, R0.reuse, R106 ;  /* 0x0000006a006a7220 */ /* 0x040fe20000410000 */
[C---:B------:R-:W-:Y:S04]  /*be60*/  HMMA.16816.F32.BF16 R72, R144.reuse, R148, R72 ;  /* 0x000000949048723c */ /* 0x040fe80000041848 */
[----:B------:R-:W-:Y:S02]  /*be70*/  FMUL.FTZ R107, R0, R107 ;  /* 0x0000006b006b7220 */ /* 0x000fe40000410000 */
[C---:B------:R-:W-:Y:S02]  /*be80*/  FMUL.FTZ R108, R2.reuse, R108 ;  /* 0x0000006c026c7220 */ /* 0x040fe40000410000 */
[-C--:B------:R-:W-:Y:S04]  /*be90*/  HMMA.16816.F32.BF16 R76, R144, R150.reuse, R76 ;  /* 0x00000096904c723c */ /* 0x080fe8000004184c */
[--C-:B-1----:R-:W-:Y:S02]  /*bea0*/  FFMA.FTZ R138, R199, c[0x0][0x2d0], -R142.reuse ;  /* 0x0000b400c78a7a23 */ /* 0x102fe4000001088e */
[----:B------:R-:W-:Y:S02]  /*beb0*/  FMUL.FTZ R109, R2, R109 ;  /* 0x0000006d026d7220 */ /* 0x000fe40000410000 */
[C---:B------:R-:W-:Y:S01]  /*bec0*/  HMMA.16816.F32.BF16 R80, R192.reuse, R150, R80 ;  /* 0x00000096c050723c */ /* 0x040fe20000041850 */
[----:B------:R1:W4:Y:S01]  /*bed0*/  MUFU.EX2 R185, R138 ;  /* 0x0000008a00b97308 */ /* 0x0003220000000800 */
[----:B------:R-:W5:Y:S02]  /*bee0*/  LDSM.16.MT88.4 R148, [R228+0x3880] ;  /* 0x00388000e494783b */ /* 0x000f640000004200 */
[C---:B------:R-:W-:Y:S02]  /*bef0*/  FMUL.FTZ R110, R0.reuse, R110 ;  /* 0x0000006e006e7220 */ /* 0x040fe40000410000 */
[----:B------:R-:W-:Y:S02]  /*bf00*/  FMUL.FTZ R111, R0, R111 ;  /* 0x0000006f006f7220 */ /* 0x000fe40000410000 */
[-C--:B--2---:R-:W-:Y:S04]  /*bf10*/  HMMA.16816.F32.BF16 R84, R192, R152.reuse, R84 ;  /* 0x00000098c054723c */ /* 0x084fe80000041854 */
[C---:B------:R-:W-:Y:S02]  /*bf20*/  FMUL.FTZ R112, R133.reuse, R112 ;  /* 0x0000007085707220 */ /* 0x040fe40000410000 */
[C---:B------:R-:W-:Y:S02]  /*bf30*/  FMUL.FTZ R113, R133.reuse, R113 ;  /* 0x0000007185717220 */ /* 0x040fe40000410000 */
[C---:B------:R-:W-:Y:S04]  /*bf40*/  HMMA.16816.F32.BF16 R88, R144.reuse, R152, R88 ;  /* 0x000000989058723c */ /* 0x040fe80000041858 */
[C---:B------:R-:W-:Y:S02]  /*bf50*/  FMUL.FTZ R114, R132.reuse, R114 ;  /* 0x0000007284727220 */ /* 0x040fe40000410000 */
[----:B------:R-:W-:Y:S02]  /*bf60*/  FMUL.FTZ R115, R132, R115 ;  /* 0x0000007384737220 */ /* 0x000fe40000410000 */
        /* <DEDUP_REMOVED lines=9> */
[-C--:B-----5:R-:W-:Y:S03]  /*c000*/  HMMA.16816.F32.BF16 R100, R192, R148.reuse, R100 ;  /* 0x00000094c064723c */ /* 0x0a0fe60000041864 */
[C---:B------:R-:W-:Y:S02]  /*c010*/  FMUL.FTZ R124, R2.reuse, R124 ;  /* 0x0000007c027c7220 */ /* 0x040fe40000410000 */
[----:B------:R-:W-:Y:S02]  /*c020*/  FMUL.FTZ R125, R2, R125 ;  /* 0x0000007d027d7220 */ /* 0x000fe40000410000 */
[C---:B------:R-:W-:Y:S01]  /*c030*/  FMUL.FTZ R126, R0.reuse, R126 ;  /* 0x0000007e007e7220 */ /* 0x040fe20000410000 */
[C---:B------:R-:W-:Y:S04]  /*c040*/  HMMA.16816.F32.BF16 R104, R144.reuse, R148, R104 ;  /* 0x000000949068723c */ /* 0x040fe80000041868 */
[----:B------:R-:W-:Y:S02]  /*c050*/  FMUL.FTZ R127, R0, R127 ;  /* 0x0000007f007f7220 */ /* 0x000fe40000410000 */
[C---:B------:R-:W-:Y:S02]  /*c060*/  FMUL.FTZ R128, R133.reuse, R128 ;  /* 0x0000008085807220 */ /* 0x040fe40000410000 */
[-C--:B------:R-:W-:Y:S04]  /*c070*/  HMMA.16816.F32.BF16 R108, R144, R150.reuse, R108 ;  /* 0x00000096906c723c */ /* 0x080fe8000004186c */
[----:B-1----:R-:W-:Y:S02]  /*c080*/  FFMA.FTZ R138, R204, c[0x0][0x2d0], -R141 ;  /* 0x0000b400cc8a7a23 */ /* 0x002fe4000001088d */
[C---:B------:R-:W-:Y:S02]  /*c090*/  FMUL.FTZ R129, R133.reuse, R129 ;  /* 0x0000008185817220 */ /* 0x040fe40000410000 */
[C---:B------:R-:W-:Y:S01]  /*c0a0*/  HMMA.16816.F32.BF16 R112, R192.reuse, R150, R112 ;  /* 0x00000096c070723c */ /* 0x040fe20000041870 */
[----:B------:R1:W5:Y:S01]  /*c0b0*/  MUFU.EX2 R171, R138 ;  /* 0x0000008a00ab7308 */ /* 0x0003620000000800 */
[----:B------:R-:W3:Y:S02]  /*c0c0*/  LDSM.16.MT88.4 R148, [R225+0x2880] ;  /* 0x00288000e194783b */ /* 0x000ee40000004200 */
[C---:B------:R-:W-:Y:S02]  /*c0d0*/  FMUL.FTZ R116, R133.reuse, R116 ;  /* 0x0000007485747220 */ /* 0x040fe40000410000 */
[----:B------:R-:W-:Y:S02]  /*c0e0*/  FMUL.FTZ R117, R133, R117 ;  /* 0x0000007585757220 */ /* 0x000fe40000410000 */
[C---:B------:R-:W-:Y:S04]  /*c0f0*/  FMUL.FTZ R118, R132.reuse, R118 ;  /* 0x0000007684767220 */ /* 0x040fe80000410000 */
[C---:B------:R-:W-:Y:S02]  /*c100*/  FMUL.FTZ R119, R132.reuse, R119 ;  /* 0x0000007784777220 */ /* 0x040fe40000410000 */
[C---:B------:R-:W-:Y:S02]  /*c110*/  FMUL.FTZ R130, R132.reuse, R130 ;  /* 0x0000008284827220 */ /* 0x040fe40000410000 */
[----:B------:R-:W-:Y:S03]  /*c120*/  FMUL.FTZ R131, R132, R131 ;  /* 0x0000008384837220 */ /* 0x000fe60000410000 */
[-C--:B--2---:R-:W-:Y:S03]  /*c130*/  HMMA.16816.F32.BF16 R116, R192, R152.reuse, R116 ;  /* 0x00000098c074723c */ /* 0x084fe60000041874 */
[--C-:B-1----:R-:W-:Y:S05]  /*c140*/  FFMA.FTZ R138, R203, c[0x0][0x2d0], -R142.reuse ;  /* 0x0000b400cb8a7a23 */ /* 0x102fea000001088e */
[C---:B------:R-:W-:Y:S01]  /*c150*/  HMMA.16816.F32.BF16 R120, R144.reuse, R152, R120 ;  /* 0x000000989078723c */ /* 0x040fe20000041878 */
[----:B------:R1:W-:Y:S07]  /*c160*/  MUFU.EX2 R188, R138 ;  /* 0x0000008a00bc7308 */ /* 0x0003ee0000000800 */
[-C--:B------:R-:W-:Y:S07]  /*c170*/  HMMA.16816.F32.BF16 R124, R144, R154.reuse, R124 ;  /* 0x0000009a907c723c */ /* 0x080fee000004187c */
        /* <DEDUP_REMOVED lines=43> */
[--C-:B-1----:R-:W-:Y:S01]  /*c430*/  FFMA.FTZ R138, R219, c[0x0][0x2d0], -R142.reuse ;  /* 0x0000b400db8a7a23 */ /* 0x102fe2000001088e */
[----:B------:R-:W-:Y:S03]  /*c440*/  MOV R219, R188 ;  /* 0x000000bc00db7202 */ /* 0x000fe60000000f00 */
        /* <DEDUP_REMOVED lines=10> */
[C---:B------:R-:W-:Y:S08]  /*c4f0*/  HMMA.16816.F32.BF16 R56, R152.reuse, R164, R56 ;  /* 0x000000a49838723c */ /* 0x040ff00000041838 */
[-C--:B------:R-:W-:Y:S08]  /*c500*/  HMMA.16816.F32.BF16 R60, R152, R166.reuse, R60 ;  /* 0x000000a6983c723c */ /* 0x080ff0000004183c */
[C---:B------:R-:W-:Y:S04]  /*c510*/  HMMA.16816.F32.BF16 R64, R144.reuse, R166, R64 ;  /* 0x000000a69040723c */ /* 0x040fe80000041840 */
[--C-:B-1----:R-:W-:Y:S01]  /*c520*/  FFMA.FTZ R138, R252, c[0x0][0x2d0], -R141.reuse ;  /* 0x0000b400fc8a7a23 */ /* 0x102fe2000001088d */
[----:B------:R-:W-:Y:S01]  /*c530*/  MOV R252, R186 ;  /* 0x000000ba00fc7202 */ /* 0x000fe20000000f00 */
[----:B------:R-:W-:Y:S02]  /*c540*/  FFMA.FTZ R141, R189, c[0x0][0x2d0], -R141 ;  /* 0x0000b400bd8d7a23 */ /* 0x000fe4000001088d */
[-C--:B--2---:R-:W-:Y:S01]  /*c550*/  HMMA.16816.F32.BF16 R68, R144, R148.reuse, R68 ;  /* 0x000000949044723c */ /* 0x084fe20000041844 */
[----:B------:R1:W-:Y:S01]  /*c560*/  MUFU.EX2 R208, R138 ;  /* 0x0000008a00d07308 */ /* 0x0003e20000000800 */
[----:B------:R-:W-:Y:S06]  /*c570*/  LDSM.16.MT88.4 R188, [R228+0x3080] ;  /* 0x00308000e4bc783b */ /* 0x000fec0000004200 */
        /* <DEDUP_REMOVED lines=34> */
[----:B------:R-:W-:Y:S01]  /*c7a0*/  MOV R248, R181 ;  /* 0x000000b500f87202 */ /* 0x000fe20000000f00 */
[----:B------:R-:W-:Y:S01]  /*c7b0*/  FFMA.FTZ R143, R250, c[0x0][0x2d0], -R143 ;  /* 0x0000b400fa8f7a23 */ /* 0x000fe2000001088f */
[----:B------:R-:W-:Y:S01]  /*c7c0*/  MOV R181, R172 ;  /* 0x000000ac00b57202 */ /* 0x000fe20000000f00 */
[----:B------:R1:W-:Y:S01]  /*c7d0*/  MUFU.EX2 R202, R138 ;  /* 0x0000008a00ca7308 */ /* 0x0003e20000000800 */
[----:B------:R-:W-:Y:S03]  /*c7e0*/  MOV R250, R180 ;  /* 0x000000b400fa7202 */ /* 0x000fe60000000f00 */
[----:B------:R-:W-:Y:S02]  /*c7f0*/  MOV R180, R174 ;  /* 0x000000ae00b47202 */ /* 0x000fe40000000f00 */
[----:B--2---:R-:W-:Y:S04]  /*c800*/  F2FP.BF16.PACK_AB R192, R203, R204 ;  /* 0x000000cccbc0723e */ /* 0x004fe800000010ff */
        /* <DEDUP_REMOVED lines=9> */
[----:B------:R1:W2:Y:S01]  /*c8a0*/  MUFU.EX2 R196, R138 ;  /* 0x0000008a00c47308 */ /* 0x0002a20000000800 */
[----:B------:R-:W4:Y:S01]  /*c8b0*/  LDSM.16.MT88.4 R172, [R226+0x3080] ;  /* 0x00308000e2ac783b */ /* 0x000f220000004200 */
[--C-:B-1----:R-:W-:Y:S01]  /*c8c0*/  FFMA.FTZ R138, R213, c[0x0][0x2d0], -R134.reuse ;  /* 0x0000b400d58a7a23 */ /* 0x102fe20000010886 */
[----:B--2---:R-:W-:Y:S01]  /*c8d0*/  F2FP.BF16.PACK_AB R193, R196, R139 ;  /* 0x0000008bc4c1723e */ /* 0x004fe200000010ff */
[----:B------:R-:W-:Y:S01]  /*c8e0*/  FFMA.FTZ R134, R140, c[0x0][0x2d0], -R134 ;  /* 0x0000b4008c867a23 */ /* 0x000fe20000010886 */
[----:B------:R-:W-:Y:S04]  /*c8f0*/  F2FP.BF16.PACK_AB R140, R220, R211 ;  /* 0x000000d3dc8c723e */ /* 0x000fe800000010ff */
[----:B------:R-:W2:Y:S01]  /*c900*/  LDL.LU R213, [R1+0x34] ;  /* 0x0000340001d57983 */ /* 0x000ea20000300800 */
[----:B------:R-:W-:Y:S02]  /*c910*/  MUFU.EX2 R138, R138 ;  /* 0x0000008a008a7308 */ /* 0x000fe40000000800 */
[-C--:B---3--:R-:W-:Y:S01]  /*c920*/  HMMA.16816.F32.BF16 R144, R140, R156.reuse, R4 ;  /* 0x0000009c8c90723c */ /* 0x088fe20000041804 */
[----:B------:R-:W1:Y:S07]  /*c930*/  LDSM.16.MT88.4 R4, [R227+0x3080] ;  /* 0x00308000e304783b */ /* 0x000e6e0000004200 */
[----:B------:R-:W3:Y:S04]  /*c940*/  MUFU.EX2 R134, R134 ;  /* 0x0000008600867308 */ /* 0x000ee80000000800 */
[----:B---3--:R-:W-:Y:S07]  /*c950*/  F2FP.BF16.PACK_AB R195, R134, R138 ;  /* 0x0000008a86c3723e */ /* 0x008fee00000010ff */
[C---:B------:R-:W-:Y:S01]  /*c960*/  HMMA.16816.F32.BF16 R148, R192.reuse, R156, R8 ;  /* 0x0000009cc094723c */ /* 0x040fe20000041808 */
[----:B------:R-:W3:Y:S07]  /*c970*/  LDSM.16.MT88.4 R8, [R225+0x4880] ;  /* 0x00488000e108783b */ /* 0x000eee0000004200 */
[-C--:B------:R-:W-:Y:S01]  /*c980*/  HMMA.16816.F32.BF16 R152, R192, R158.reuse, R12 ;  /* 0x0000009ec098723c */ /* 0x080fe2000004180c */
[----:B------:R-:W5:Y:S07]  /*c990*/  LDSM.16.MT88.4 R12, [R226+0x4880] ;  /* 0x00488000e20c783b */ /* 0x000f6e0000004200 */
[C---:B------:R-:W-:Y:S01]  /*c9a0*/  HMMA.16816.F32.BF16 R156, R140.reuse, R158, R16 ;  /* 0x0000009e8c9c723c */ /* 0x040fe20000041810 */
[----:B------:R-:W1:Y:S07]  /*c9b0*/  LDSM.16.MT88.4 R16, [R228+0x4880] ;  /* 0x00488000e410783b */ /* 0x000e6e0000004200 */
[-C--:B----4-:R-:W-:Y:S07]  /*c9c0*/  HMMA.16816.F32.BF16 R160, R140, R172.reuse, R20 ;  /* 0x000000ac8ca0723c */ /* 0x090fee0000041814 */
[----:B------:R-:W-:Y:S01]  /*c9d0*/  MOV R20, R179 ;  /* 0x000000b300147202 */ /* 0x000fe20000000f00 */
[C---:B------:R-:W-:Y:S01]  /*c9e0*/  HMMA.16816.F32.BF16 R164, R192.reuse, R172, R24 ;  /* 0x000000acc0a4723c */ /* 0x040fe20000041818 */
[----:B------:R-:W4:Y:S03]  /*c9f0*/  LDL.LU R24, [R1+0x30] ;  /* 0x0000300001187983 */ /* 0x000f260000300800 */
[----:B------:R-:W-:Y:S02]  /*ca00*/  MOV R23, R182 ;  /* 0x000000b600177202 */ /* 0x000fe40000000f00 */
[----:B------:R-:W-:Y:S02]  /*ca10*/  MOV R22, R181 ;  /* 0x000000b500167202 */ /* 0x000fe40000000f00 */
[----:B------:R-:W-:Y:S04]  /*ca20*/  MOV R25, R169 ;  /* 0x000000a900197202 */ /* 0x000fe80000000f00 */
[----:B------:R-:W-:Y:S02]  /*ca30*/  MOV R27, R168 ;  /* 0x000000a8001b7202 */ /* 0x000fe40000000f00 */
[-C--:B------:R-:W-:Y:S01]  /*ca40*/  HMMA.16816.F32.BF16 R168, R192, R174.reuse, R28 ;  /* 0x000000aec0a8723c */ /* 0x080fe2000004181c */
[----:B------:R-:W2:Y:S02]  /*ca50*/  LDL.LU R29, [R1+0x28] ;  /* 0x00002800011d7983 */ /* 0x000ea40000300800 */
[----:B------:R-:W-:Y:S02]  /*ca60*/  MOV R26, R178 ;  /* 0x000000b2001a7202 */ /* 0x000fe40000000f00 */
[----:B------:R-:W2:Y:S01]  /*ca70*/  LDL.LU R31, [R1+0x2c] ;  /* 0x00002c00011f7983 */ /* 0x000ea20000300800 */
        /* <DEDUP_REMOVED lines=8> */
[-C--:B-1----:R-:W-:Y:S08]  /*cb00*/  HMMA.16816.F32.BF16 R52, R140, R4.reuse, R52 ;  /* 0x000000048c34723c */ /* 0x082ff00000041834 */
        /* <DEDUP_REMOVED lines=8> */
[-C--:B-----5:R-:W-:Y:S08]  /*cb90*/  HMMA.16816.F32.BF16 R84, R140, R12.reuse, R84 ;  /* 0x0000000c8c54723c */ /* 0x0a0ff00000041854 */
        /* <DEDUP_REMOVED lines=11> */
[----:B----4-:R-:W-:Y:S04]  /*cc50*/  FFMA.FTZ R8, R2, R24, R25 ;  /* 0x0000001802087223 */ /* 0x010fe80000010019 */
[----:B------:R-:W-:Y:S04]  /*cc60*/  FADD.FTZ R8, R20, R8 ;  /* 0x0000000814087221 */ /* 0x000fe80000010000 */
[----:B------:R-:W-:Y:S02]  /*cc70*/  FADD.FTZ R9, R23, R8 ;  /* 0x0000000817097221 */ /* 0x000fe40000010000 */
[----:B--2---:R-:W-:Y:S02]  /*cc80*/  FFMA.FTZ R8, R0, R213, R215 ;  /* 0x000000d500087223 */ /* 0x004fe400000100d7 */
        /* <DEDUP_REMOVED lines=53> */
.L_x_1100:
[----:B------:R-:W2:Y:S01]  /*cfe0*/  S2UR UR27, SR_CTAID.X ;  /* 0x00000000001b79c3 */ /* 0x000ea20000002500 */
[----:B------:R-:W-:-:S02]  /*cff0*/  UISETP.NE.AND UP1, UPT, UR15, URZ, UPT ;  /* 0x0000003f0f00728c */ /* 0x000fc4000bf25270 */
[----:B------:R-:W-:Y:S02]  /*d000*/  ULDC.64 UR4, c[0x0][0x2c8] ;  /* 0x0000b20000047ab9 */ /* 0x000fe40000000a00 */
[----:B------:R-:W-:-:S06]  /*d010*/  UISETP.NE.AND UP0, UPT, UR14, URZ, UPT ;  /* 0x0000003f0e00728c */ /* 0x000fcc000bf05270 */
[----:B------:R-:W-:Y:S01]  /*d020*/  PLOP3.LUT P0, PT, PT, PT, UP0, 0x40, 0x0 ;  /* 0x000000000000781c */ /* 0x000fe20003f0e808 */
[----:B--2---:R-:W-:-:S04]  /*d030*/  ULEA UR27, UR27, 0x7f, 0x7 ;  /* 0x0000007f1b1b7891 */ /* 0x004fc8000f8e383f */
[----:B------:R-:W-:Y:S02]  /*d040*/  UIMAD.WIDE.U32 UR30, UR27, UR4, URZ ;  /* 0x000000041b1e72a5 */ /* 0x000fe4000f8e003f */
[----:B------:R-:W-:Y:S02]  /*d050*/  UIADD3 UR4, UR8, 0x1, -UR12 ;  /* 0x0000000108047890 */ /* 0x000fe4000fffe80c */
[----:B------:R-:W-:-:S03]  /*d060*/  UMOV UR28, UR27 ;  /* 0x0000001b001c7c82 */ /* 0x000fc60008000000 */
[----:B------:R-:W-:Y:S02]  /*d070*/  @UP1 UMOV UR27, UR31 ;  /* 0x0000001f001b1c82 */ /* 0x000fe40008000000 */
[----:B------:R-:W-:-:S03]  /*d080*/  @UP1 USHF.R.U32.HI UR28, URZ, UR5, UR27 ;  /* 0x000000053f1c1299 */ /* 0x000fc6000801161b */
[----:B------:R-:W-:Y:S02]  /*d090*/  ULDC UR27, c[0x0][0x324] ;  /* 0x0000c900001b7ab9 */ /* 0x000fe40000000800 */
[----:B------:R-:W-:-:S04]  /*d0a0*/  UIADD3 UR28, UR4, UR28, URZ ;  /* 0x0000001c041c7290 */ /* 0x000fc8000fffe03f */
[----:B------:R-:W-:Y:S01]  /*d0b0*/  UIADD3 UR27, UR28, -UR27, URZ ;  /* 0x8000001b1c1b7290 */ /* 0x000fe2000fffe03f */
[----:B------:R-:W-:Y:S05]  /*d0c0*/  @P0 BRA `(.L_x_1120) ;  /* 0x0000018000000947 */ /* 0x000fea0003800000 */
[----:B------:R-:W-:-:S06]  /*d0d0*/  UISETP.GT.AND UP0, UPT, UR28, -0x1, UPT ;  /* 0xffffffff1c00788c */ /* 0x000fcc000bf04270 */
[----:B------:R-:W-:-:S13]  /*d0e0*/  PLOP3.LUT P0, PT, PT, PT, UP0, 0x80, 0x0 ;  /* 0x000000000000781c */ /* 0x000fda0003f0f008 */
[----:B------:R-:W-:Y:S05]  /*d0f0*/  @P0 BRA `(.L_x_1121) ;  /* 0x000000a000000947 */ /* 0x000fea0003800000 */
[----:B------:R-:W-:Y:S02]  /*d100*/  UMOV UR5, 0x1 ;  /* 0x0000000100057882 */ /* 0x000fe40000000000 */
[----:B------:R-:W-:Y:S02]  /*d110*/  ULDC UR4, c[0x0][0x32c] ;  /* 0x0000cb0000047ab9 */ /* 0x000fe40000000800 */
[----:B------:R-:W-:Y:S02]  /*d120*/  UISETP.NE.AND UP0, UPT, UR5, UR4, UPT ;  /* 0x000000040500728c */ /* 0x000fe4000bf05270 */
[----:B------:R-:W-:Y:S02]  /*d130*/  ULOP3.LUT UR28, URZ, UR28, URZ, 0x33, !UPT ;  /* 0x0000001c3f1c7292 */ /* 0x000fe4000f8e333f */
[----:B------:R-:W-:Y:S02]  /*d140*/  ULDC.64 UR4, c[0x0][0x330] ;  /* 0x0000cc0000047ab9 */ /* 0x000fe40000000a00 */
[----:B------:R-:W-:-:S07]  /*d150*/  UIMAD.WIDE.U32 UR30, UR28, UR4, URZ ;  /* 0x000000041c1e72a5 */ /* 0x000fce000f8e003f */
[----:B------:R-:W-:Y:S02]  /*d160*/  @UP0 UMOV UR29, UR31 ;  /* 0x0000001f001d0c82 */ /* 0x000fe40008000000 */
[----:B------:R-:W-:-:S04]  /*d170*/  @UP0 USHF.R.U32.HI UR28, URZ, UR5, UR29 ;  /* 0x000000053f1c0299 */ /* 0x000fc8000801161d */
[----:B------:R-:W-:Y:S01]  /*d180*/  ULOP3.LUT UR28, URZ, UR28, URZ, 0x33, !UPT ;  /* 0x0000001c3f1c7292 */ /* 0x000fe2000f8e333f */
[----:B------:R-:W-:Y:S05]  /*d190*/  BRA `(.L_x_1122) ;  /* 0x0000007000007947 */ /* 0x000fea0003800000 */
.L_x_1121:
[----:B------:R-:W-:Y:S02]  /*d1a0*/  UMOV UR5, 0x1 ;  /* 0x0000000100057882 */ /* 0x000fe40000000000 */
[----:B------:R-:W-:Y:S02]  /*d1b0*/  ULDC UR4, c[0x0][0x32c] ;  /* 0x0000cb0000047ab9 */ /* 0x000fe40000000800 */
[----:B------:R-:W-:-:S03]  /*d1c0*/  UISETP.NE.AND UP0, UPT, UR5, UR4, UPT ;  /* 0x000000040500728c */ /* 0x000fc6000bf05270 */
[----:B------:R-:W-:Y:S02]  /*d1d0*/  ULDC.64 UR4, c[0x0][0x330] ;  /* 0x0000cc0000047ab9 */ /* 0x000fe40000000a00 */
[----:B------:R-:W-:-:S07]  /*d1e0*/  UIMAD.WIDE.U32 UR30, UR28, UR4, URZ ;  /* 0x000000041c1e72a5 */ /* 0x000fce000f8e003f */
[----:B------:R-:W-:Y:S02]  /*d1f0*/  @UP0 UMOV UR29, UR31 ;  /* 0x0000001f001d0c82 */ /* 0x000fe40008000000 */
[----:B------:R-:W-:Y:S02]  /*d200*/  @UP0 USHF.R.U32.HI UR28, URZ, UR5, UR29 ;  /* 0x000000053f1c0299 */ /* 0x000fe4000801161d */
.L_x_1122:
[----:B------:R-:W-:Y:S02]  /*d210*/  ULDC UR4, c[0x0][0x32c] ;  /* 0x0000cb0000047ab9 */ /* 0x000fe40000000800 */
[----:B------:R-:W-:-:S04]  /*d220*/  UIMAD UR4, UR28, UR4, URZ ;  /* 0x000000041c0472a4 */ /* 0x000fc8000f8e023f */
[----:B------:R-:W-:-:S04]  /*d230*/  UISETP.LT.AND UP0, UPT, UR27, UR4, UPT ;  /* 0x000000041b00728c */ /* 0x000fc8000bf01270 */
[----:B------:R-:W-:-:S04]  /*d240*/  USEL UR27, UR27, UR4, !UP0 ;  /* 0x000000041b1b7287 */ /* 0x000fc8000c000000 */
.L_x_1120:
        /* <DEDUP_REMOVED lines=22> */
.L_x_1126:
        /* <DEDUP_REMOVED lines=18> */
[----:B------:R-:W-:Y:S01]  /*d4d0*/  SHF.R.S32.HI R0, RZ, 0x1f, R243 ;  /* 0x0000001fff007819 */ /* 0x000fe200000114f3 */
[----:B------:R-:W-:Y:S01]  /*d4e0*/  IMAD.WIDE.U32 R4, R243, c[0x0][0x208], RZ ;  /* 0x00008200f3047a25 */ /* 0x000fe200078e00ff */
[----:B-1----:R-:W-:Y:S02]  /*d4f0*/  SHF.R.S32.HI R3, RZ, 0x1f, R242 ;  /* 0x0000001fff037819 */ /* 0x002fe400000114f2 */
        /* <DEDUP_REMOVED lines=21> */
[C-C-:B---3--:R-:W-:Y:S01]  /*d650*/  IMAD.X R15, R5.reuse, 0x1, R249.reuse, P0 ;  /* 0x00000001050f7824 */ /* 0x148fe200000e06f9 */
[----:B------:R-:W-:Y:S01]  /*d660*/  IADD3 R8, P0, R8, R247, RZ ;  /* 0x000000f708087210 */ /* 0x000fe20007f1e0ff */
[--C-:B------:R-:W-:Y:S01]  /*d670*/  IMAD.X R13, R5, 0x1, R248.reuse, P2 ;  /* 0x00000001050d7824 */ /* 0x100fe200010e06f8 */
[----:B------:R-:W-:Y:S01]  /*d680*/  IADD3 R6, P2, R3, R134, RZ ;  /* 0x0000008603067210 */ /* 0x000fe20007f5e0ff */
[C---:B------:R-:W-:Y:S02]  /*d690*/  IMAD.X R11, R7.reuse, 0x1, R249, P1 ;  /* 0x00000001070b7824 */ /* 0x040fe400008e06f9 */
[--C-:B------:R-:W-:Y:S01]  /*d6a0*/  IMAD.X R9, R7, 0x1, R248.reuse, P0 ;  /* 0x0000000107097824 */ /* 0x100fe200000e06f8 */
        /* <DEDUP_REMOVED lines=10> */
.L_x_1124:
        /* <DEDUP_REMOVED lines=231> */
[----:B----4-:R-:W-:Y:S01]  /*e5c0*/  IADD3 R16, -R133, 0x10, RZ ;  /* 0x0000001085107810 */ /* 0x010fe20007ffe1ff */
[----:B------:R-:W3:Y:S03]  /*e5d0*/  LDL R20, [R1] ;  /* 0x0000000001147983 */ /* 0x000ee60000100800 */
        /* <DEDUP_REMOVED lines=13> */
[----:B------:R2:W4:Y:S04]  /*e6b0*/  @!P3 LDG.E R242, [R4.64] ;  /* 0x0000001604f2b981 */ /* 0x000528000c1e1900 */
[----:B------:R-:W-:Y:S04]  /*e6c0*/  IMAD R0, R0, c[0x0][0x1e0], RZ ;  /* 0x0000780000007a24 */ /* 0x000fe800078e02ff */
[C---:B------:R-:W-:Y:S02]  /*e6d0*/  IMAD R0, R243.reuse, c[0x0][0x1e4], R0 ;  /* 0x00007900f3007a24 */ /* 0x040fe400078e0200 */
[----:B--2---:R-:W-:Y:S04]  /*e6e0*/  IMAD.WIDE.U32 R4, R243, c[0x0][0x1e0], RZ ;  /* 0x00007800f3047a25 */ /* 0x004fe800078e00ff */
[----:B------:R-:W-:Y:S01]  /*e6f0*/  IMAD.IADD R5, R5, 0x1, R0 ;  /* 0x0000000105057824 */ /* 0x000fe200078e0200 */
[----:B----4-:R-:W-:Y:S03]  /*e700*/  SHF.R.S32.HI R3, RZ, 0x1f, R242 ;  /* 0x0000001fff037819 */ /* 0x010fe600000114f2 */
        /* <DEDUP_REMOVED lines=16> */
[C-C-:B-1----:R-:W-:Y:S01]  /*e810*/  IMAD.X R15, R5.reuse, 0x1, R249.reuse, P0 ;  /* 0x00000001050f7824 */ /* 0x142fe200000e06f9 */
[----:B------:R-:W-:Y:S01]  /*e820*/  IADD3 R8, P0, R8, R247, RZ ;  /* 0x000000f708087210 */ /* 0x000fe20007f1e0ff */
[--C-:B------:R-:W-:Y:S01]  /*e830*/  IMAD.X R13, R5, 0x1, R248.reuse, P2 ;  /* 0x00000001050d7824 */ /* 0x100fe200010e06f8 */
[----:B---3--:R-:W-:Y:S02]  /*e840*/  IADD3 R6, P2, R3, R134, RZ ;  /* 0x0000008603067210 */ /* 0x008fe40007f5e0ff */
        /* <DEDUP_REMOVED lines=12> */
.L_x_1125:
[----:B--23--:R-:W-:Y:S01]  /*e910*/  FMNMX.FTZ R137, R143, R2, !PT ;  /* 0x000000028f897209 */ /* 0x00cfe20007810000 */
[----:B-1--4-:R-:W-:Y:S01]  /*e920*/  LDSM.16.MT88.4 R20, [R225+0x2080] ;  /* 0x00208000e114783b */ /* 0x012fe20000004200 */
[----:B------:R-:W-:Y:S01]  /*e930*/  FMNMX.FTZ R0, R201, R138, !PT ;  /* 0x0000008ac9007209 */ /* 0x000fe20007810000 */
[----:B------:R-:W-:Y:S01]  /*e940*/  UISETP.GT.AND UP0, UPT, UR26, UR4, UPT ;  /* 0x000000041a00728c */ /* 0x000fe2000bf04270 */
[----:B------:R-:W-:Y:S01]  /*e950*/  FMNMX.FTZ R137, R195, R137, !PT ;  /* 0x00000089c3897209 */ /* 0x000fe20007810000 */
[----:B------:R-:W-:Y:S01]  /*e960*/  UIADD3 UR26, UR26, -0x1, URZ ;  /* 0xffffffff1a1a7890 */ /* 0x000fe2000fffe03f */
        /* <DEDUP_REMOVED lines=24> */
[----:B------:R-:W-:Y:S01]  /*eaf0*/  SHFL.BFLY PT, R4, R137, 0x2, 0x1f ;  /* 0x0c401f0089047f89 */ /* 0x000fe200000e0000 */
        /* <DEDUP_REMOVED lines=11> */
[----:B------:R-:W-:Y:S01]  /*ebb0*/  SHFL.BFLY PT, R135, R0, 0x2, 0x1f ;  /* 0x0c401f0000877f89 */ /* 0x000fe200000e0000 */
[----:B------:R-:W-:Y:S07]  /*ebc0*/  FMNMX.FTZ R3, R216, R3, !PT ;  /* 0x00000003d8037209 */ /* 0x000fee0007810000 */
[----:B------:R-:W1:Y:S02]  /*ebd0*/  SHFL.BFLY PT, R5, R3, 0x2, 0x1f ;  /* 0x0c401f0003057f89 */ /* 0x000e6400000e0000 */
[----:B-1----:R-:W-:Y:S02]  /*ebe0*/  FMNMX.FTZ R3, R3, R5, !PT ;  /* 0x0000000503037209 */ /* 0x002fe40007810000 */
[----:B------:R-:W-:Y:S02]  /*ebf0*/  FMNMX.FTZ R137, R137, R4, !PT ;  /* 0x0000000489897209 */ /* 0x000fe40007810000 */
[----:B------:R-:W-:Y:S02]  /*ec00*/  FMNMX.FTZ R4, R200, R139, !PT ;  /* 0x0000008bc8047209 */ /* 0x000fe40007810000 */
[----:B------:R-:W1:Y:S01]  /*ec10*/  SHFL.BFLY PT, R136, R3, 0x1, 0x1f ;  /* 0x0c201f0003887f89 */ /* 0x000e6200000e0000 */
[----:B------:R-:W-:Y:S02]  /*ec20*/  FMNMX.FTZ R135, R0, R135, !PT ;  /* 0x0000008700877209 */ /* 0x000fe40007810000 */
[----:B------:R-:W-:Y:S04]  /*ec30*/  FMNMX.FTZ R4, R206, R4, !PT ;  /* 0x00000004ce047209 */ /* 0x000fe80007810000 */
[----:B------:R-:W-:Y:S01]  /*ec40*/  FMNMX.FTZ R4, R203, R4, !PT ;  /* 0x00000004cb047209 */ /* 0x000fe20007810000 */
[----:B------:R-:W2:Y:S03]  /*ec50*/  SHFL.BFLY PT, R6, R137, 0x1, 0x1f ;  /* 0x0c201f0089067f89 */ /* 0x000ea600000e0000 */
[----:B------:R-:W-:Y:S04]  /*ec60*/  FMNMX.FTZ R4, R202, R4, !PT ;  /* 0x00000004ca047209 */ /* 0x000fe80007810000 */
[----:B------:R-:W-:Y:S01]  /*ec70*/  FMNMX.FTZ R4, R221, R4, !PT ;  /* 0x00000004dd047209 */ /* 0x000fe20007810000 */
[----:B------:R-:W3:Y:S03]  /*ec80*/  SHFL.BFLY PT, R5, R135, 0x1, 0x1f ;  /* 0x0c201f0087057f89 */ /* 0x000ee600000e0000 */
[----:B------:R-:W-:Y:S04]  /*ec90*/  FMNMX.FTZ R0, R222, R4, !PT ;  /* 0x00000004de007209 */ /* 0x000fe80007810000 */
[----:B------:R-:W-:Y:S02]  /*eca0*/  FMNMX.FTZ R0, R245, R0, !PT ;  /* 0x00000000f5007209 */ /* 0x000fe40007810000 */
[----:B-1----:R-:W-:Y:S02]  /*ecb0*/  FMNMX.FTZ R136, R3, R136, !PT ;  /* 0x0000008803887209 */ /* 0x002fe40007810000 */
[----:B------:R-:W-:Y:S04]  /*ecc0*/  FMNMX.FTZ R4, R246, R0, !PT ;  /* 0x00000000f6047209 */ /* 0x000fe80007810000 */
[----:B------:R-:W-:Y:S02]  /*ecd0*/  FMNMX.FTZ R4, R219, R4, !PT ;  /* 0x00000004db047209 */ /* 0x000fe40007810000 */
[----:B--2---:R-:W-:Y:S05]  /*ece0*/  FMNMX.FTZ R137, R137, R6, !PT ;  /* 0x0000000689897209 */ /* 0x004fea0007810000 */
[----:B------:R-:W-:Y:S01]  /*ecf0*/  FADD.FTZ R0, -R137, R2 ;  /* 0x0000000289007221 */ /* 0x000fe20000010100 */
[----:B---3--:R-:W-:Y:S01]  /*ed00*/  FMNMX.FTZ R135, R135, R5, !PT ;  /* 0x0000000587877209 */ /* 0x008fe20007810000 */
[----:B------:R-:W-:Y:S02]  /*ed10*/  FMUL.FTZ R196, R137, c[0x0][0x2d0] ;  /* 0x0000b40089c47a20 */ /* 0x000fe40000410000 */
[----:B------:R-:W-:Y:S01]  /*ed20*/  FMUL.FTZ R2, R0, c[0x0][0x2d0] ;  /* 0x0000b40000027a20 */ /* 0x000fe20000410000 */
[----:B------:R-:W-:Y:S01]  /*ed30*/  FMNMX.FTZ R0, R35, R4, !PT ;  /* 0x0000000423007209 */ /* 0x000fe20007810000 */
[----:B------:R-:W-:Y:S02]  /*ed40*/  FFMA.FTZ R4, R143, c[0x0][0x2d0], -R196 ;  /* 0x0000b4008f047a23 */ /* 0x000fe400000108c4 */
[----:B-----5:R1:W2:Y:S01]  /*ed50*/  MUFU.EX2 R134, R2 ;  /* 0x0000000200867308 */ /* 0x0202a20000000800 */
[----:B------:R-:W-:Y:S01]  /*ed60*/  FMNMX.FTZ R0, R140, R0, !PT ;  /* 0x000000008c007209 */ /* 0x000fe20007810000 */
[----:B------:R-:W-:Y:S03]  /*ed70*/  FMUL.FTZ R143, R135, c[0x0][0x2d0] ;  /* 0x0000b400878f7a20 */ /* 0x000fe60000410000 */
[----:B------:R-:W-:Y:S05]  /*ed80*/  FMNMX.FTZ R0, R141, R0, !PT ;  /* 0x000000008d007209 */ /* 0x000fea0007810000 */
[----:B------:R-:W3:Y:S01]  /*ed90*/  SHFL.BFLY PT, R3, R0, 0x2, 0x1f ;  /* 0x0c401f0000037f89 */ /* 0x000ee200000e0000 */
[----:B------:R-:W-:Y:S01]  /*eda0*/  MUFU.EX2 R32, R4 ;  /* 0x0000000400207308 */ /* 0x000fe20000000800 */
[----:B-1----:R-:W-:Y:S02]  /*edb0*/  FADD.FTZ R2, -R136, R132 ;  /* 0x0000008488027221 */ /* 0x002fe40000010100 */
[----:B--2---:R-:W-:Y:S02]  /*edc0*/  FMUL.FTZ R16, R134, R156 ;  /* 0x0000009c86107220 */ /* 0x004fe40000410000 */
[----:B------:R-:W-:Y:S02]  /*edd0*/  FMUL.FTZ R2, R2, c[0x0][0x2d0] ;  /* 0x0000b40002027a20 */ /* 0x000fe40000410000 */
[C---:B------:R-:W-:Y:S03]  /*ede0*/  FMUL.FTZ R48, R134.reuse, R188 ;  /* 0x000000bc86307220 */ /* 0x040fe60000410000 */
[----:B------:R1:W2:Y:S01]  /*edf0*/  MUFU.EX2 R133, R2 ;  /* 0x0000000200857308 */ /* 0x0002a20000000800 */
[----:B------:R-:W-:Y:S01]  /*ee00*/  FMUL.FTZ R49, R134, R189 ;  /* 0x000000bd86317220 */ /* 0x000fe20000410000 */
[----:B---3--:R-:W-:Y:S01]  /*ee10*/  FMNMX.FTZ R0, R0, R3, !PT ;  /* 0x0000000300007209 */ /* 0x008fe20007810000 */
[----:B------:R-:W-:Y:S02]  /*ee20*/  FFMA.FTZ R3, R17, c[0x0][0x2d0], -R196 ;  /* 0x0000b40011037a23 */ /* 0x000fe400000108c4 */
        /* <DEDUP_REMOVED lines=12> */
[----:B--2---:R-:W-:Y:S02]  /*eef0*/  FMUL.FTZ R6, R133, R146 ;  /* 0x0000009285067220 */ /* 0x004fe40000410000 */
[----:B------:R-:W-:Y:S02]  /*ef00*/  FMUL.FTZ R2, R2, c[0x0][0x2d0] ;  /* 0x0000b40002027a20 */ /* 0x000fe40000410000 */
[--C-:B------:R-:W-:Y:S02]  /*ef10*/  FFMA.FTZ R138, R207, c[0x0][0x2d0], -R196.reuse ;  /* 0x0000b400cf8a7a23 */ /* 0x100fe400000108c4 */
[----:B------:R1:W2:Y:S01]  /*ef20*/  MUFU.EX2 R132, R2 ;  /* 0x0000000200847308 */ /* 0x0002a20000000800 */
[C---:B------:R-:W-:Y:S02]  /*ef30*/  FMUL.FTZ R50, R133.reuse, R190 ;  /* 0x000000be85327220 */ /* 0x040fe40000410000 */
[C---:B------:R-:W-:Y:S02]  /*ef40*/  FMUL.FTZ R51, R133.reuse, R191 ;  /* 0x000000bf85337220 */ /* 0x040fe40000410000 */
[C---:B------:R-:W-:Y:S01]  /*ef50*/  FMUL.FTZ R54, R133.reuse, R54 ;  /* 0x0000003685367220 */ /* 0x040fe20000410000 */
[----:B------:R-:W-:Y:S01]  /*ef60*/  LDSM.16.MT88.4 R188, [R228+0x3080] ;  /* 0x00308000e4bc783b */ /* 0x000fe20000004200 */
        /* <DEDUP_REMOVED lines=10> */
[C---:B--2---:R-:W-:Y:S02]  /*f010*/  FMUL.FTZ R12, R132.reuse, R152 ;  /* 0x00000098840c7220 */ /* 0x044fe40000410000 */
        /* <DEDUP_REMOVED lines=18> */
[C---:B------:R-:W-:Y:S02]  /*f140*/  FMUL.FTZ R88, R132.reuse, R88 ;  /* 0x0000005884587220 */ /* 0x040fe40000410000 */
[C---:B------:R-:W-:Y:S02]  /*f150*/  FMUL.FTZ R89, R132.reuse, R89 ;  /* 0x0000005984597220 */ /* 0x040fe40000410000 */
[C---:B------:R-:W-:Y:S01]  /*f160*/  FMUL.FTZ R92, R132.reuse, R92 ;  /* 0x0000005c845c7220 */ /* 0x040fe20000410000 */
[----:B------:R2:W-:Y:S01]  /*f170*/  MUFU.EX2 R28, R3 ;  /* 0x00000003001c7308 */ /* 0x0005e20000000800 */
[----:B------:R-:W-:Y:S02]  /*f180*/  FMUL.FTZ R93, R132, R93 ;  /* 0x0000005d845d7220 */ /* 0x000fe40000410000 */
[C---:B------:R-:W-:Y:S02]  /*f190*/  FMUL.FTZ R96, R134.reuse, R96 ;  /* 0x0000006086607220 */ /* 0x040fe40000410000 */
[C---:B------:R-:W-:Y:S02]  /*f1a0*/  FMUL.FTZ R97, R134.reuse, R97 ;  /* 0x0000006186617220 */ /* 0x040fe40000410000 */
[C---:B------:R-:W-:Y:S02]  /*f1b0*/  FMUL.FTZ R98, R133.reuse, R98 ;  /* 0x0000006285627220 */ /* 0x040fe40000410000 */
[C---:B------:R-:W-:Y:S02]  /*f1c0*/  FMUL.FTZ R99, R133.reuse, R99 ;  /* 0x0000006385637220 */ /* 0x040fe40000410000 */
[C---:B------:R-:W-:Y:S02]  /*f1d0*/  FMUL.FTZ R100, R134.reuse, R100 ;  /* 0x0000006486647220 */ /* 0x040fe40000410000 */
[----:B------:R-:W-:Y:S01]  /*f1e0*/  FMUL.FTZ R101, R134, R101 ;  /* 0x0000006586657220 */ /* 0x000fe20000410000 */
[----:B-1----:R-:W1:Y:S01]  /*f1f0*/  SHFL.BFLY PT, R2, R0, 0x1, 0x1f ;  /* 0x0c201f0000027f89 */ /* 0x002e6200000e0000 */
[C---:B------:R-:W-:Y:S02]  /*f200*/  FMUL.FTZ R102, R133.reuse, R102 ;  /* 0x0000006685667220 */ /* 0x040fe40000410000 */
[C---:B------:R-:W-:Y:S02]  /*f210*/  FMUL.FTZ R103, R133.reuse, R103 ;  /* 0x0000006785677220 */ /* 0x040fe40000410000 */
[C---:B------:R-:W-:Y:S02]  /*f220*/  FMUL.FTZ R104, R132.reuse, R104 ;  /* 0x0000006884687220 */ /* 0x040fe40000410000 */
[C---:B------:R-:W-:Y:S02]  /*f230*/  FMUL.FTZ R105, R132.reuse, R105 ;  /* 0x0000006984697220 */ /* 0x040fe40000410000 */
[----:B------:R-:W-:Y:S02]  /*f240*/  FMUL.FTZ R108, R132, R108 ;  /* 0x0000006c846c7220 */ /* 0x000fe40000410000 */
[--C-:B--2---:R-:W-:Y:S01]  /*f250*/  FFMA.FTZ R3, R204, c[0x0][0x2d0], -R142.reuse ;  /* 0x0000b400cc037a23 */ /* 0x104fe2000001088e */
[----:B------:R-:W-:Y:S01]  /*f260*/  MOV R204, R33 ;  /* 0x0000002100cc7202 */ /* 0x000fe20000000f00 */
[----:B------:R-:W-:Y:S02]  /*f270*/  FMUL.FTZ R33, R134, R173 ;  /* 0x000000ad86217220 */ /* 0x000fe40000410000 */
[----:B------:R2:W-:Y:S01]  /*f280*/  MUFU.EX2 R9, R3 ;  /* 0x0000000300097308 */ /* 0x0005e20000000800 */
[----:B------:R-:W-:Y:S02]  /*f290*/  FMUL.FTZ R109, R132, R109 ;  /* 0x0000006d846d7220 */ /* 0x000fe40000410000 */
[C---:B------:R-:W-:Y:S02]  /*f2a0*/  FMUL.FTZ R112, R134.reuse, R112 ;  /* 0x0000007086707220 */ /* 0x040fe40000410000 */
[C---:B------:R-:W-:Y:S02]  /*f2b0*/  FMUL.FTZ R113, R134.reuse, R113 ;  /* 0x0000007186717220 */ /* 0x040fe40000410000 */
[C---:B------:R-:W-:Y:S02]  /*f2c0*/  FMUL.FTZ R114, R133.reuse, R114 ;  /* 0x0000007285727220 */ /* 0x040fe40000410000 */
[C---:B------:R-:W-:Y:S02]  /*f2d0*/  FMUL.FTZ R115, R133.reuse, R115 ;  /* 0x0000007385737220 */ /* 0x040fe40000410000 */
[C---:B------:R-:W-:Y:S02]  /*f2e0*/  FMUL.FTZ R116, R134.reuse, R116 ;  /* 0x0000007486747220 */ /* 0x040fe40000410000 */
[----:B------:R-:W-:Y:S02]  /*f2f0*/  FMUL.FTZ R117, R134, R117 ;  /* 0x0000007586757220 */ /* 0x000fe40000410000 */
[C---:B------:R-:W-:Y:S02]  /*f300*/  FMUL.FTZ R118, R133.reuse, R118 ;  /* 0x0000007685767220 */ /* 0x040fe40000410000 */
[C---:B------:R-:W-:Y:S02]  /*f310*/  FMUL.FTZ R119, R133.reuse, R119 ;  /* 0x0000007785777220 */ /* 0x040fe40000410000 */
[C---:B------:R-:W-:Y:S02]  /*f320*/  FMUL.FTZ R120, R132.reuse, R120 ;  /* 0x0000007884787220 */ /* 0x040fe40000410000 */
[C---:B------:R-:W-:Y:S02]  /*f330*/  FMUL.FTZ R121, R132.reuse, R121 ;  /* 0x0000007984797220 */ /* 0x040fe40000410000 */
[----:B------:R-:W-:Y:S02]  /*f340*/  FMUL.FTZ R124, R132, R124 ;  /* 0x0000007c847c7220 */ /* 0x000fe40000410000 */
[--C-:B--2---:R-:W-:Y:S02]  /*f350*/  FFMA.FTZ R3, R18, c[0x0][0x2d0], -R142.reuse ;  /* 0x0000b40012037a23 */ /* 0x104fe4000001088e */
[C---:B------:R-:W-:Y:S02]  /*f360*/  FMUL.FTZ R18, R133.reuse, R158 ;  /* 0x0000009e85127220 */ /* 0x040fe40000410000 */
[----:B------:R1:W-:Y:S01]  /*f370*/  MUFU.EX2 R24, R3 ;  /* 0x0000000300187308 */ /* 0x0003e20000000800 */
        /* <DEDUP_REMOVED lines=15> */
[----:B------:R1:W3:Y:S01]  /*f470*/  MUFU.EX2 R10, R2 ;  /* 0x00000002000a7308 */ /* 0x0002e20000000800 */
[----:B------:R-:W-:Y:S01]  /*f480*/  MOV R184, R205 ;  /* 0x000000cd00b87202 */ /* 0x000fe20000000f00 */
[----:B--2---:R-:W-:Y:S01]  /*f490*/  FADD.FTZ R0, -R3, R139 ;  /* 0x0000008b03007221 */ /* 0x004fe20000010100 */
[----:B------:R-:W-:Y:S03]  /*f4a0*/  MOV R139, R30 ;  /* 0x0000001e008b7202 */ /* 0x000fe60000000f00 */
[----:B------:R-:W-:Y:S02]  /*f4b0*/  FMUL.FTZ R0, R0, c[0x0][0x2d0] ;  /* 0x0000b40000007a20 */ /* 0x000fe40000410000 */
[----:B------:R-:W-:Y:S04]  /*f4c0*/  FFMA.FTZ R139, R139, c[0x0][0x2d0], -R142 ;  /* 0x0000b4008b8b7a23 */ /* 0x000fe8000001088e */
[----:B------:R-:W2:Y:S01]  /*f4d0*/  MUFU.EX2 R0, R0 ;  /* 0x0000000000007308 */ /* 0x000ea20000000800 */
[--C-:B-1----:R-:W-:Y:S01]  /*f4e0*/  FFMA.FTZ R2, R194, c[0x0][0x2d0], -R143.reuse ;  /* 0x0000b400c2027a23 */ /* 0x102fe2000001088f */
[----:B---3--:R-:W-:Y:S08]  /*f4f0*/  MOV R194, R10 ;  /* 0x0000000a00c27202 */ /* 0x008ff00000000f00 */
[----:B------:R1:W3:Y:S01]  /*f500*/  MUFU.EX2 R27, R2 ;  /* 0x00000002001b7308 */ /* 0x0002e20000000800 */
[C---:B--2---:R-:W-:Y:S02]  /*f510*/  FMUL.FTZ R10, R0.reuse, R150 ;  /* 0x00000096000a7220 */ /* 0x044fe40000410000 */
[C---:B------:R-:W-:Y:S02]  /*f520*/  FMUL.FTZ R11, R0.reuse, R151 ;  /* 0x00000097000b7220 */ /* 0x040fe40000410000 */
[C---:B------:R-:W-:Y:S02]  /*f530*/  FMUL.FTZ R26, R0.reuse, R166 ;  /* 0x000000a6001a7220 */ /* 0x040fe40000410000 */
[C---:B------:R-:W-:Y:S02]  /*f540*/  FMUL.FTZ R14, R0.reuse, R154 ;  /* 0x0000009a000e7220 */ /* 0x040fe40000410000 */
[C---:B------:R-:W-:Y:S02]  /*f550*/  FMUL.FTZ R15, R0.reuse, R155 ;  /* 0x0000009b000f7220 */ /* 0x040fe40000410000 */
[----:B------:R-:W-:Y:S01]  /*f560*/  FMUL.FTZ R30, R0, R170 ;  /* 0x000000aa001e7220 */ /* 0x000fe20000410000 */
[----:B------:R-:W2:Y:S01]  /*f570*/  LDSM.16.MT88.4 R152, [R228+0x2080] ;  /* 0x00208000e498783b */ /* 0x000ea20000004200 */
[--C-:B-1----:R-:W-:Y:S01]  /*f580*/  FFMA.FTZ R2, R193, c[0x0][0x2d0], -R143.reuse ;  /* 0x0000b400c1027a23 */ /* 0x102fe2000001088f */
[----:B------:R-:W-:Y:S01]  /*f590*/  MOV R193, R9 ;  /* 0x0000000900c17202 */ /* 0x000fe20000000f00 */
[----:B------:R-:W-:Y:S01]  /*f5a0*/  FMUL.FTZ R9, R132, R149 ;  /* 0x0000009584097220 */ /* 0x000fe20000410000 */
[----:B---3--:R-:W-:Y:S01]  /*f5b0*/  MOV R166, R27 ;  /* 0x0000001b00a67202 */ /* 0x008fe20000000f00 */
[----:B------:R1:W3:Y:S01]  /*f5c0*/  MUFU.EX2 R5, R2 ;  /* 0x0000000200057308 */ /* 0x0002e20000000800 */
[C---:B------:R-:W-:Y:S02]  /*f5d0*/  FMUL.FTZ R42, R0.reuse, R182 ;  /* 0x000000b6002a7220 */ /* 0x040fe40000410000 */
[C---:B------:R-:W-:Y:S01]  /*f5e0*/  FMUL.FTZ R43, R0.reuse, R183 ;  /* 0x000000b7002b7220 */ /* 0x040fe20000410000 */
[----:B------:R-:W-:Y:S01]  /*f5f0*/  MOV R183, R204 ;  /* 0x000000cc00b77202 */ /* 0x000fe20000000f00 */
        /* <DEDUP_REMOVED lines=13> */
[----:B---3--:R-:W-:Y:S01]  /*f6d0*/  MOV R200, R5 ;  /* 0x0000000500c87202 */ /* 0x008fe20000000f00 */
[----:B------:R-:W-:Y:S01]  /*f6e0*/  FMUL.FTZ R5, R134, R145 ;  /* 0x0000009186057220 */ /* 0x000fe20000410000 */
[-C--:B------:R-:W-:Y:S01]  /*f6f0*/  F2FP.BF16.PACK_AB R145, R193, R28.reuse ;  /* 0x0000001cc191723e */ /* 0x080fe200000010ff */
[----:B------:R1:W-:Y:S01]  /*f700*/  MUFU.EX2 R192, R4 ;  /* 0x0000000400c07308 */ /* 0x0003e20000000800 */
[----:B------:R-:W-:Y:S01]  /*f710*/  F2FP.BF16.PACK_AB R150, R200, R27 ;  /* 0x0000001bc896723e */ /* 0x000fe200000010ff */
[----:B------:R-:W-:Y:S01]  /*f720*/  FMUL.FTZ R27, R0, R167 ;  /* 0x000000a7001b7220 */ /* 0x000fe20000410000 */
[----:B------:R-:W-:Y:S01]  /*f730*/  MOV R167, R28 ;  /* 0x0000001c00a77202 */ /* 0x000fe20000000f00 */
[----:B------:R-:W-:Y:S02]  /*f740*/  FMUL.FTZ R28, R132, R168 ;  /* 0x000000a8841c7220 */ /* 0x000fe40000410000 */
        /* <DEDUP_REMOVED lines=9> */
[--C-:B-1----:R-:W-:Y:S01]  /*f7e0*/  FFMA.FTZ R4, R206, c[0x0][0x2d0], -R2.reuse ;  /* 0x0000b400ce047a23 */ /* 0x102fe20000010802 */
[----:B------:R-:W-:Y:S01]  /*f7f0*/  MOV R206, R8 ;  /* 0x0000000800ce7202 */ /* 0x000fe20000000f00 */
[----:B------:R-:W-:Y:S01]  /*f800*/  FMUL.FTZ R8, R132, R148 ;  /* 0x0000009484087220 */ /* 0x000fe20000410000 */
[----:B------:R-:W-:Y:S01]  /*f810*/  F2FP.BF16.PACK_AB R148, R194, R195 ;  /* 0x000000c3c294723e */ /* 0x000fe200000010ff */
[----:B------:R1:W3:Y:S01]  /*f820*/  MUFU.EX2 R29, R4 ;  /* 0x00000004001d7308 */ /* 0x0002e20000000800 */
[C---:B------:R-:W-:Y:S02]  /*f830*/  FMUL.FTZ R126, R0.reuse, R126 ;  /* 0x0000007e007e7220 */ /* 0x040fe40000410000 */
[----:B------:R-:W-:Y:S02]  /*f840*/  FMUL.FTZ R127, R0, R127 ;  /* 0x0000007f007f7220 */ /* 0x000fe40000410000 */
[--C-:B------:R-:W-:Y:S02]  /*f850*/  FFMA.FTZ R140, R140, c[0x0][0x2d0], -R2.reuse ;  /* 0x0000b4008c8c7a23 */ /* 0x100fe40000010802 */
[--C-:B-1----:R-:W-:Y:S01]  /*f860*/  FFMA.FTZ R4, R203, c[0x0][0x2d0], -R2.reuse ;  /* 0x0000b400cb047a23 */ /* 0x102fe20000010802 */
[----:B---3--:R-:W-:Y:S02]  /*f870*/  F2FP.BF16.PACK_AB R149, R29, R192 ;  /* 0x000000c01d95723e */ /* 0x008fe400000010ff */
[----:B------:R-:W-:Y:S01]  /*f880*/  MOV R203, R35 ;  /* 0x0000002300cb7202 */ /* 0x000fe20000000f00 */
[----:B------:R1:W3:Y:S01]  /*f890*/  MUFU.EX2 R40, R4 ;  /* 0x0000000400287308 */ /* 0x0002e20000000800 */
[C---:B------:R-:W-:Y:S02]  /*f8a0*/  FMUL.FTZ R35, R133.reuse, R175 ;  /* 0x000000af85237220 */ /* 0x040fe40000410000 */
[----:B------:R-:W-:Y:S01]  /*f8b0*/  MOV R185, R203 ;  /* 0x000000cb00b97202 */ /* 0x000fe20000000f00 */
[----:B-1----:R-:W-:Y:S01]  /*f8c0*/  FFMA.FTZ R4, R202, c[0x0][0x2d0], -R2 ;  /* 0x0000b400ca047a23 */ /* 0x002fe20000010802 */
[----:B------:R-:W-:Y:S01]  /*f8d0*/  MOV R202, R7 ;  /* 0x0000000700ca7202 */ /* 0x000fe20000000f00 */
[----:B------:R-:W-:Y:S01]  /*f8e0*/  FMUL.FTZ R7, R133, R147 ;  /* 0x0000009385077220 */ /* 0x000fe20000410000 */
[----:B------:R-:W-:Y:S03]  /*f8f0*/  F2FP.BF16.PACK_AB R147, R206, R24 ;  /* 0x00000018ce93723e */ /* 0x000fe600000010ff */
[----:B------:R1:W4:Y:S01]  /*f900*/  MUFU.EX2 R201, R4 ;  /* 0x0000000400c97308 */ /* 0x0003220000000800 */
[----:B------:R-:W-:Y:S02]  /*f910*/  F2FP.BF16.PACK_AB R146, R202, R25 ;  /* 0x00000019ca92723e */ /* 0x000fe400000010ff */
[----:B---3--:R-:W-:Y:S01]  /*f920*/  MOV R168, R40 ;  /* 0x0000002800a87202 */ /* 0x008fe20000000f00 */
[----:B-1----:R-:W-:Y:S01]  /*f930*/  FMUL.FTZ R4, R134, R144 ;  /* 0x0000009086047220 */ /* 0x002fe20000410000 */
[----:B------:R-:W-:Y:S02]  /*f940*/  F2FP.BF16.PACK_AB R144, R31, R32 ;  /* 0x000000201f90723e */ /* 0x000fe400000010ff */
[----:B----4-:R-:W-:Y:S01]  /*f950*/  F2FP.BF16.PACK_AB R151, R201, R40 ;  /* 0x00000028c997723e */ /* 0x010fe200000010ff */
[----:B------:R-:W-:Y:S02]  /*f960*/  FMUL.FTZ R40, R132, R180 ;  /* 0x000000b484287220 */ /* 0x000fe40000410000 */
[----:B------:R1:W-:Y:S02]  /*f970*/  MUFU.EX2 R180, R138 ;  /* 0x0000008a00b47308 */ /* 0x0003e40000000800 */
[-C--:B------:R-:W-:Y:S08]  /*f980*/  HMMA.16816.F32.BF16 R4, R144, R20.reuse, R4 ;  /* 0x000000149004723c */ /* 0x080ff00000041804 */
[C---:B------:R-:W-:Y:S07]  /*f990*/  HMMA.16816.F32.BF16 R8, R148.reuse, R20, R8 ;  /* 0x000000149408723c */ /* 0x040fee0000041808 */
[C---:B------:R-:W-:Y:S01]  /*f9a0*/  FMUL.FTZ R20, R134.reuse, R160 ;  /* 0x000000a086147220 */ /* 0x040fe20000410000 */
[-C--:B------:R-:W-:Y:S04]  /*f9b0*/  HMMA.16816.F32.BF16 R12, R148, R22.reuse, R12 ;  /* 0x00000016940c723c */ /* 0x080fe8000004180c */
[----:B------:R-:W-:Y:S01]  /*f9c0*/  FMUL.FTZ R21, R134, R161 ;  /* 0x000000a186157220 */ /* 0x000fe20000410000 */
[----:B------:R-:W-:Y:S01]  /*f9d0*/  MOV R161, R29 ;  /* 0x0000001d00a17202 */ /* 0x000fe20000000f00 */
[----:B-1----:R-:W-:Y:S02]  /*f9e0*/  FFMA.FTZ R138, R209, c[0x0][0x2d0], -R196 ;  /* 0x0000b400d18a7a23 */ /* 0x002fe400000108c4 */
[C---:B------:R-:W-:Y:S04]  /*f9f0*/  HMMA.16816.F32.BF16 R16, R144.reuse, R22, R16 ;  /* 0x000000169010723c */ /* 0x040fe80000041810 */
[C---:B------:R-:W-:Y:S03]  /*fa00*/  FMUL.FTZ R29, R132.reuse, R169 ;  /* 0x000000a9841d7220 */ /* 0x040fe60000410000 */
[C---:B------:R-:W-:Y:S01]  /*fa10*/  FMUL.FTZ R22, R133.reuse, R162 ;  /* 0x000000a285167220 */ /* 0x040fe20000410000 */
[----:B------:R-:W-:Y:S01]  /*fa20*/  MOV R162, R25 ;  /* 0x0000001900a27202 */ /* 0x000fe20000000f00 */
[----:B------:R-:W-:Y:S03]  /*fa30*/  FMUL.FTZ R25, R132, R165 ;  /* 0x000000a584197220 */ /* 0x000fe60000410000 */
[----:B------:R-:W-:Y:S01]  /*fa40*/  MOV R165, R32 ;  /* 0x0000002000a57202 */ /* 0x000fe20000000f00 */
[----:B------:R-:W-:Y:S02]  /*fa50*/  FMUL.FTZ R32, R134, R172 ;  /* 0x000000ac86207220 */ /* 0x000fe40000410000 */
[----:B------:R1:W-:Y:S01]  /*fa60*/  MUFU.EX2 R172, R138 ;  /* 0x0000008a00ac7308 */ /* 0x0003e20000000800 */
[----:B------:R-:W-:Y:S01]  /*fa70*/  FMUL.FTZ R23, R133, R163 ;  /* 0x000000a385177220 */ /* 0x000fe20000410000 */
[----:B------:R-:W-:Y:S01]  /*fa80*/  MOV R163, R24 ;  /* 0x0000001800a37202 */ /* 0x000fe20000000f00 */
[----:B------:R-:W-:Y:S01]  /*fa90*/  FMUL.FTZ R24, R132, R164 ;  /* 0x000000a484187220 */ /* 0x000fe20000410000 */
[----:B------:R-:W-:Y:S01]  /*faa0*/  MOV R164, R31 ;  /* 0x0000001f00a47202 */ /* 0x000fe20000000f00 */
[----:B------:R-:W-:Y:S03]  /*fab0*/  FMUL.FTZ R31, R0, R171 ;  /* 0x000000ab001f7220 */ /* 0x000fe60000410000 */
[-C--:B------:R-:W-:Y:S08]  /*fac0*/  HMMA.16816.F32.BF16 R20, R144, R36.reuse, R20 ;  /* 0x000000249014723c */ /* 0x080ff00000041814 */
[C---:B------:R-:W-:Y:S07]  /*fad0*/  HMMA.16816.F32.BF16 R24, R148.reuse, R36, R24 ;  /* 0x000000249418723c */ /* 0x040fee0000041818 */
[C---:B------:R-:W-:Y:S01]  /*fae0*/  FMUL.FTZ R36, R134.reuse, R176 ;  /* 0x000000b086247220 */ /* 0x040fe20000410000 */
[-C--:B------:R-:W-:Y:S04]  /*faf0*/  HMMA.16816.F32.BF16 R28, R148, R38.reuse, R28 ;  /* 0x00000026941c723c */ /* 0x080fe8000004181c */
[--C-:B-1----:R-:W-:Y:S01]  /*fb00*/  FFMA.FTZ R138, R211, c[0x0][0x2d0], -R142.reuse ;  /* 0x0000b400d38a7a23 */ /* 0x102fe2000001088e */
[----:B------:R-:W-:Y:S01]  /*fb10*/  MOV R176, R202 ;  /* 0x000000ca00b07202 */ /* 0x000fe20000000f00 */
[----:B------:R-:W-:Y:S01]  /*fb20*/  FMUL.FTZ R37, R134, R177 ;  /* 0x000000b186257220 */ /* 0x000fe20000410000 */
[----:B------:R-:W-:Y:S01]  /*fb30*/  MOV R177, R206 ;  /* 0x000000ce00b17202 */ /* 0x000fe20000000f00 */
[C---:B------:R-:W-:Y:S01]  /*fb40*/  HMMA.16816.F32.BF16 R32, R144.reuse, R38, R32 ;  /* 0x000000269020723c */ /* 0x040fe20000041820 */
[----:B------:R1:W-:Y:S06]  /*fb50*/  MUFU.EX2 R181, R138 ;  /* 0x0000008a00b57308 */ /* 0x0003ec0000000800 */
[C---:B------:R-:W-:Y:S01]  /*fb60*/  FMUL.FTZ R38, R133.reuse, R178 ;  /* 0x000000b285267220 */ /* 0x040fe20000410000 */
[----:B------:R-:W-:Y:S01]  /*fb70*/  MOV R178, R200 ;  /* 0x000000c800b27202 */ /* 0x000fe20000000f00 */
[----:B------:R-:W-:Y:S02]  /*fb80*/  FMUL.FTZ R39, R133, R179 ;  /* 0x000000b385277220 */ /* 0x000fe40000410000 */
[----:B------:R3:W-:Y:S01]  /*fb90*/  MUFU.EX2 R206, R139 ;  /* 0x0000008b00ce7308 */ /* 0x0007e20000000800 */
[----:B------:R-:W-:Y:S04]  /*fba0*/  MOV R179, R201 ;  /* 0x000000c900b37202 */ /* 0x000fe80000000f00 */
[-C--:B--2---:R-:W-:Y:S08]  /*fbb0*/  HMMA.16816.F32.BF16 R36, R144, R152.reuse, R36 ;  /* 0x000000989024723c */ /* 0x084ff00000041824 */
[C---:B------:R-:W-:Y:S04]  /*fbc0*/  HMMA.16816.F32.BF16 R40, R148.reuse, R152, R40 ;  /* 0x000000989428723c */ /* 0x040fe80000041828 */
[--C-:B-1----:R-:W-:Y:S04]  /*fbd0*/  FFMA.FTZ R138, R213, c[0x0][0x2d0], -R142.reuse ;  /* 0x0000b400d58a7a23 */ /* 0x102fe8000001088e */
[-C--:B------:R-:W-:Y:S01]  /*fbe0*/  HMMA.16816.F32.BF16 R44, R148, R154.reuse, R44 ;  /* 0x0000009a942c723c */ /* 0x080fe2000004182c */
[----:B------:R1:W-:Y:S03]  /*fbf0*/  MUFU.EX2 R160, R138 ;  /* 0x0000008a00a07308 */ /* 0x0003e60000000800 */
[----:B---3--:R-:W-:Y:S01]  /*fc00*/  FFMA.FTZ R139, R216, c[0x0][0x2d0], -R142 ;  /* 0x0000b400d88b7a23 */ /* 0x008fe2000001088e */
[----:B------:R-:W-:Y:S02]  /*fc10*/  MOV R216, R179 ;  /* 0x000000b300d87202 */ /* 0x000fe40000000f00 */
[----:B------:R-:W-:Y:S01]  /*fc20*/  MOV R179, R193 ;  /* 0x000000c100b37202 */ /* 0x000fe20000000f00 */
[C---:B------:R-:W-:Y:S01]  /*fc30*/  HMMA.16816.F32.BF16 R48, R144.reuse, R154, R48 ;  /* 0x0000009a9030723c */ /* 0x040fe20000041830 */
[----:B------:R-:W2:Y:S02]  /*fc40*/  LDSM.16.MT88.4 R152, [R225+0x3880] ;  /* 0x00388000e198783b */ /* 0x000ea40000004200 */
[----:B------:R-:W-:Y:S05]  /*fc50*/  MUFU.EX2 R202, R139 ;  /* 0x0000008b00ca7308 */ /* 0x000fea0000000800 */
[-C--:B------:R-:W-:Y:S05]  /*fc60*/  HMMA.16816.F32.BF16 R52, R144, R156.reuse, R52 ;  /* 0x0000009c9034723c */ /* 0x080fea0000041834 */
[----:B------:R-:W-:Y:S03]  /*fc70*/  MUFU.EX2 R139, R140 ;  /* 0x0000008c008b7308 */ /* 0x000fe60000000800 */
[C---:B------:R-:W-:Y:S04]  /*fc80*/  HMMA.16816.F32.BF16 R56, R148.reuse, R156, R56 ;  /* 0x0000009c9438723c */ /* 0x040fe80000041838 */
[--C-:B-1----:R-:W-:Y:S04]  /*fc90*/  FFMA.FTZ R138, R208, c[0x0][0x2d0], -R196.reuse ;  /* 0x0000b400d08a7a23 */ /* 0x102fe800000108c4 */
[-C--:B------:R-:W-:Y:S01]  /*fca0*/  HMMA.16816.F32.BF16 R60, R148, R158.reuse, R60 ;  /* 0x0000009e943c723c */ /* 0x080fe2000004183c */
[----:B------:R1:W-:Y:S07]  /*fcb0*/  MUFU.EX2 R169, R138 ;  /* 0x0000008a00a97308 */ /* 0x0003ee0000000800 */
[C---:B------:R-:W-:Y:S01]  /*fcc0*/  HMMA.16816.F32.BF16 R64, R144.reuse, R158, R64 ;  /* 0x0000009e9040723c */ /* 0x040fe20000041840 */
[----:B------:R-:W3:Y:S07]  /*fcd0*/  LDSM.16.MT88.4 R156, [R226+0x3880] ;  /* 0x00388000e29c783b */ /* 0x000eee0000004200 */
[-C--:B--2---:R-:W-:Y:S08]  /*fce0*/  HMMA.16816.F32.BF16 R68, R144, R152.reuse, R68 ;  /* 0x000000989044723c */ /* 0x084ff00000041844 */
[C---:B------:R-:W-:Y:S04]  /*fcf0*/  HMMA.16816.F32.BF16 R72, R148.reuse, R152, R72 ;  /* 0x000000989448723c */ /* 0x040fe80000041848 */
[----:B-1----:R-:W-:Y:S04]  /*fd00*/  FFMA.FTZ R138, R210, c[0x0][0x2d0], -R196 ;  /* 0x0000b400d28a7a23 */ /* 0x002fe800000108c4 */
[-C--:B------:R-:W-:Y:S01]  /*fd10*/  HMMA.16816.F32.BF16 R76, R148, R154.reuse, R76 ;  /* 0x0000009a944c723c */ /* 0x080fe2000004184c */
[----:B------:R1:W-:Y:S07]  /*fd20*/  MUFU.EX2 R171, R138 ;  /* 0x0000008a00ab7308 */ /* 0x0003ee0000000800 */
[C---:B------:R-:W-:Y:S01]  /*fd30*/  HMMA.16816.F32.BF16 R80, R144.reuse, R154, R80 ;  /* 0x0000009a9050723c */ /* 0x040fe20000041850 */
[----:B------:R-:W2:Y:S07]  /*fd40*/  LDSM.16.MT88.4 R152, [R228+0x3880] ;  /* 0x00388000e498783b */ /* 0x000eae0000004200 */
[-C--:B---3--:R-:W-:Y:S08]  /*fd50*/  HMMA.16816.F32.BF16 R84, R144, R156.reuse, R84 ;  /* 0x0000009c9054723c */ /* 0x088ff00000041854 */
        /* <DEDUP_REMOVED lines=10> */
[----:B------:R1:W2:Y:S07]  /*fe00*/  MUFU.EX2 R173, R138 ;  /* 0x0000008a00ad7308 */ /* 0x0002ae0000000800 */
[C---:B------:R-:W-:Y:S01]  /*fe10*/  HMMA.16816.F32.BF16 R112, R144.reuse, R154, R112 ;  /* 0x0000009a9070723c */ /* 0x040fe20000041870 */
[----:B------:R-:W4:Y:S07]  /*fe20*/  LDSM.16.MT88.4 R152, [R225+0x2880] ;  /* 0x00288000e198783b */ /* 0x000f2e0000004200 */
[-C--:B---3--:R-:W-:Y:S08]  /*fe30*/  HMMA.16816.F32.BF16 R116, R144, R156.reuse, R116 ;  /* 0x0000009c9074723c */ /* 0x088ff00000041874 */
[C---:B------:R-:W-:Y:S04]  /*fe40*/  HMMA.16816.F32.BF16 R120, R148.reuse, R156, R120 ;  /* 0x0000009c9478723c */ /* 0x040fe80000041878 */
[--C-:B-1----:R-:W-:Y:S04]  /*fe50*/  FFMA.FTZ R138, R220, c[0x0][0x2d0], -R143.reuse ;  /* 0x0000b400dc8a7a23 */ /* 0x102fe8000001088f */
[-C--:B------:R-:W-:Y:S01]  /*fe60*/  HMMA.16816.F32.BF16 R124, R148, R158.reuse, R124 ;  /* 0x0000009e947c723c */ /* 0x080fe2000004187c */
[----:B------:R1:W-:Y:S07]  /*fe70*/  MUFU.EX2 R182, R138 ;  /* 0x0000008a00b67308 */ /* 0x0003ee0000000800 */
[----:B------:R-:W-:Y:S01]  /*fe80*/  HMMA.16816.F32.BF16 R128, R144, R158, R128 ;  /* 0x0000009e9080723c */ /* 0x000fe20000041880 */
[----:B------:R-:W-:Y:S03]  /*fe90*/  LDSM.16.MT88.4 R156, [R227+0x2880] ;  /* 0x00288000e39c783b */ /* 0x000fe60000004200 */
[--C-:B-1----:R-:W-:Y:S04]  /*fea0*/  FFMA.FTZ R138, R215, c[0x0][0x2d0], -R143.reuse ;  /* 0x0000b400d78a7a23 */ /* 0x102fe8000001088f */
[----:B------:R1:W3:Y:S04]  /*feb0*/  MUFU.EX2 R220, R138 ;  /* 0x0000008a00dc7308 */ /* 0x0002e80000000800 */
[--C-:B-1----:R-:W-:Y:S01]  /*fec0*/  FFMA.FTZ R138, R221, c[0x0][0x2d0], -R2.reuse ;  /* 0x0000b400dd8a7a23 */ /* 0x102fe20000010802 */
[----:B--2---:R-:W-:Y:S02]  /*fed0*/  MOV R221, R173 ;  /* 0x000000ad00dd7202 */ /* 0x004fe40000000f00 */
[----:B---3--:R-:W-:Y:S03]  /*fee0*/  F2FP.BF16.PACK_AB R148, R220, R182 ;  /* 0x000000b6dc94723e */ /* 0x008fe600000010ff */
[----:B------:R1:W-:Y:S01]  /*fef0*/  MUFU.EX2 R215, R138 ;  /* 0x0000008a00d77308 */ /* 0x0003e20000000800 */
[----:B------:R-:W-:Y:S01]  /*ff00*/  MOV R173, R165 ;  /* 0x000000a500ad7202 */ /* 0x000fe20000000f00 */
[--C-:B-1----:R-:W-:Y:S01]  /*ff10*/  FFMA.FTZ R138, R222, c[0x0][0x2d0], -R2.reuse ;  /* 0x0000b400de8a7a23 */ /* 0x102fe20000010802 */
[----:B------:R-:W-:Y:S02]  /*ff20*/  MOV R222, R171 ;  /* 0x000000ab00de7202 */ /* 0x000fe40000000f00 */
[----:B------:R-:W-:Y:S05]  /*ff30*/  MOV R171, R168 ;  /* 0x000000a800ab7202 */ /* 0x000fea0000000f00 */
[----:B------:R1:W2:Y:S01]  /*ff40*/  MUFU.EX2 R214, R138 ;  /* 0x0000008a00d67308 */ /* 0x0002a20000000800 */
[----:B------:R-:W-:Y:S02]  /*ff50*/  MOV R168, R163 ;  /* 0x000000a300a87202 */ /* 0x000fe40000000f00 */
[----:B------:R-:W-:Y:S01]  /*ff60*/  MOV R175, R171 ;  /* 0x000000ab00af7202 */ /* 0x000fe20000000f00 */
[--C-:B-1----:R-:W-:Y:S01]  /*ff70*/  FFMA.FTZ R138, R244, c[0x0][0x2d0], -R143.reuse ;  /* 0x0000b400f48a7a23 */ /* 0x102fe2000001088f */
[----:B------:R-:W-:Y:S02]  /*ff80*/  MOV R244, R170 ;  /* 0x000000aa00f47202 */ /* 0x000fe40000000f00 */
[----:B------:R-:W-:Y:S03]  /*ff90*/  MOV R170, R167 ;  /* 0x000000a700aa7202 */ /* 0x000fe60000000f00 */
[----:B------:R1:W-:Y:S01]  /*ffa0*/  MUFU.EX2 R213, R138 ;  /* 0x0000008a00d57308 */ /* 0x0003e20000000800 */
[----:B------:R-:W-:Y:S02]  /*ffb0*/  MOV R167, R162 ;  /* 0x000000a200a77202 */ /* 0x000fe40000000f00 */
[----:B------:R-:W-:Y:S02]  /*ffc0*/  F2FP.BF16.PACK_AB R147, R221, R244 ;  /* 0x000000f4dd93723e */ /* 0x000fe400000010ff */
[----:B--2---:R-:W-:Y:S02]  /*ffd0*/  F2FP.BF16.PACK_AB R149, R214, R215 ;  /* 0x000000d7d695723e */ /* 0x004fe400000010ff */
[----:B------:R-:W-:Y:S02]  /*ffe0*/  MOV R174, R170 ;  /* 0x000000aa00ae7202 */ /* 0x000fe40000000f00 */
[----:B------:R-:W-:Y:S01]  /*fff0*/  MOV R170, R168 ;  /* 0x000000a800aa7202 */ /* 0x000fe20000000f00 */
[--C-:B-1----:R-:W-:Y:S01]  /*10000*/  FFMA.FTZ R138, R223, c[0x0][0x2d0], -R143.reuse ;  /* 0x0000b400df8a7a23 */ /* 0x102fe2000001088f */
[----:B------:R-:W-:Y:S02]  /*10010*/  MOV R223, R169 ;  /* 0x000000a900df7202 */ /* 0x000fe40000000f00 */
[----:B------:R-:W-:Y:S01]  /*10020*/  MOV R169, R166 ;  /* 0x000000a600a97202 */ /* 0x000fe20000000f00 */
[----:B------:R1:W2:Y:S01]  /*10030*/  MUFU.EX2 R212, R138 ;  /* 0x0000008a00d47308 */ /* 0x0002a20000000800 */
[----:B------:R-:W-:Y:S02]  /*10040*/  MOV R166, R161 ;  /* 0x000000a100a67202 */ /* 0x000fe40000000f00 */
[----:B------:R-:W-:Y:S02]  /*10050*/  F2FP.BF16.PACK_AB R146, R222, R223 ;  /* 0x000000dfde92723e */ /* 0x000fe400000010ff */
        /* <DEDUP_REMOVED lines=8> */
[----:B--2---:R-:W-:Y:S01]  /*100e0*/  F2FP.BF16.PACK_AB R150, R212, R213 ;  /* 0x000000d5d496723e */ /* 0x004fe200000010ff */
[----:B---3--:R-:W-:Y:S01]  /*100f0*/  FFMA.FTZ R138, R246, c[0x0][0x2d0], -R2 ;  /* 0x0000b400f68a7a23 */ /* 0x008fe20000010802 */
[----:B------:R-:W-:Y:S02]  /*10100*/  MOV R246, R172 ;  /* 0x000000ac00f67202 */ /* 0x000fe40000000f00 */
[----:B------:R-:W-:Y:S03]  /*10110*/  MOV R172, R164 ;  /* 0x000000a400ac7202 */ /* 0x000fe60000000f00 */
[----:B------:R2:W3:Y:S01]  /*10120*/  MUFU.EX2 R210, R138 ;  /* 0x0000008a00d27308 */ /* 0x0004e20000000800 */
[----:B------:R-:W-:Y:S01]  /*10130*/  F2FP.BF16.PACK_AB R144, R246, R180 ;  /* 0x000000b4f690723e */ /* 0x000fe200000010ff */
[----:B------:R-:W1:Y:S06]  /*10140*/  LDSM.16.MT88.4 R164, [R228+0x2880] ;  /* 0x00288000e4a4783b */ /* 0x000e6c0000004200 */
[-C--:B----4-:R-:W-:Y:S03]  /*10150*/  HMMA.16816.F32.BF16 R4, R144, R152.reuse, R4 ;  /* 0x000000989004723c */ /* 0x090fe60000041804 */
[--C-:B--2---:R-:W-:Y:S01]  /*10160*/  FFMA.FTZ R138, R252, c[0x0][0x2d0], -R196.reuse ;  /* 0x0000b400fc8a7a23 */ /* 0x104fe200000108c4 */
[----:B---3--:R-:W-:Y:S02]  /*10170*/  F2FP.BF16.PACK_AB R151, R210, R211 ;  /* 0x000000d3d297723e */ /* 0x008fe400000010ff */
[----:B------:R-:W-:Y:S01]  /*10180*/  MOV R252, R182 ;  /* 0x000000b600fc7202 */ /* 0x000fe20000000f00 */
[----:B------:R2:W-:Y:S01]  /*10190*/  MUFU.EX2 R209, R138 ;  /* 0x0000008a00d17308 */ /* 0x0005e20000000800 */
[----:B------:R-:W-:Y:S03]  /*101a0*/  MOV R182, R172 ;  /* 0x000000ac00b67202 */ /* 0x000fe60000000f00 */
[C---:B------:R-:W-:Y:S08]  /*101b0*/  HMMA.16816.F32.BF16 R8, R148.reuse, R152, R8 ;  /* 0x000000989408723c */ /* 0x040ff00000041808 */
[-C--:B------:R-:W-:Y:S08]  /*101c0*/  HMMA.16816.F32.BF16 R12, R148, R154.reuse, R12 ;  /* 0x0000009a940c723c */ /* 0x080ff0000004180c */
[C---:B------:R-:W-:Y:S01]  /*101d0*/  HMMA.16816.F32.BF16 R16, R144.reuse, R154, R16 ;  /* 0x0000009a9010723c */ /* 0x040fe20000041810 */
[----:B------:R-:W3:Y:S03]  /*101e0*/  LDSM.16.MT88.4 R152, [R225+0x4080] ;  /* 0x00408000e198783b */ /* 0x000ee60000004200 */
[----:B--2---:R-:W-:Y:S01]  /*101f0*/  FFMA.FTZ R138, R250, c[0x0][0x2d0], -R196 ;  /* 0x0000b400fa8a7a23 */ /* 0x004fe200000108c4 */
[----:B------:R-:W-:Y:S02]  /*10200*/  MOV R250, R181 ;  /* 0x000000b500fa7202 */ /* 0x000fe40000000f00 */
[----:B------:R-:W-:Y:S01]  /*10210*/  MOV R181, R173 ;  /* 0x000000ad00b57202 */ /* 0x000fe20000000f00 */
[-C--:B-1----:R-:W-:Y:S01]  /*10220*/  HMMA.16816.F32.BF16 R20, R144, R160.reuse, R20 ;  /* 0x000000a09014723c */ /* 0x082fe20000041814 */
[----:B------:R1:W2:Y:S07]  /*10230*/  MUFU.EX2 R208, R138 ;  /* 0x0000008a00d07308 */ /* 0x0002ae0000000800 */
        /* <DEDUP_REMOVED lines=52> */
[----:B------:R-:W-:Y:S02]  /*10580*/  MOV R219, R176 ;  /* 0x000000b000db7202 */ /* 0x000fe40000000f00 */
[----:B------:R-:W-:Y:S01]  /*10590*/  MOV R176, R192 ;  /* 0x000000c000b07202 */ /* 0x000fe20000000f00 */
[----:B------:R1:W-:Y:S01]  /*105a0*/  MUFU.EX2 R198, R138 ;  /* 0x0000008a00c67308 */ /* 0x0003e20000000800 */
[----:B--2---:R-:W-:Y:S03]  /*105b0*/  F2FP.BF16.PACK_AB R192, R200, R201 ;  /* 0x000000c9c8c0723e */ /* 0x004fe600000010ff */
        /* <DEDUP_REMOVED lines=8> */
[----:B------:R-:W-:Y:S07]  /*10640*/  F2FP.BF16.PACK_AB R143, R202, R203 ;  /* 0x000000cbca8f723e */ /* 0x000fee00000010ff */
[----:B------:R-:W1:Y:S01]  /*10650*/  MUFU.EX2 R196, R138 ;  /* 0x0000008a00c47308 */ /* 0x000e620000000800 */
[-C--:B---3--:R-:W-:Y:S01]  /*10660*/  HMMA.16816.F32.BF16 R144, R140, R160.reuse, R4 ;  /* 0x000000a08c90723c */ /* 0x088fe20000041804 */
[----:B------:R-:W-:Y:S08]  /*10670*/  LDSM.16.MT88.4 R4, [R227+0x3080] ;  /* 0x00308000e304783b */ /* 0x000ff00000004200 */
[----:B------:R2:W3:Y:S03]  /*10680*/  MUFU.EX2 R138, R2 ;  /* 0x00000002008a7308 */ /* 0x0004e60000000800 */
[----:B-1----:R-:W-:Y:S02]  /*10690*/  F2FP.BF16.PACK_AB R194, R196, R197 ;  /* 0x000000c5c4c2723e */ /* 0x002fe400000010ff */
[----:B--2---:R-:W-:Y:S02]  /*106a0*/  MOV R2, R175 ;  /* 0x000000af00027202 */ /* 0x004fe40000000f00 */
        /* <DEDUP_REMOVED lines=15> */
[-C--:B------:R-:W-:Y:S01]  /*107a0*/  HMMA.16816.F32.BF16 R168, R192, R174.reuse, R28 ;  /* 0x000000aec0a8723c */ /* 0x080fe2000004181c */
[----:B------:R-:W4:Y:S06]  /*107b0*/  LDL.LU R28, [R1+0x34] ;  /* 0x00003400011c7983 */ /* 0x000f2c0000300800 */
        /* <DEDUP_REMOVED lines=9> */
[----:B------:R-:W4:Y:S06]  /*10850*/  LDL.LU R38, [R1+0x28] ;  /* 0x0000280001267983 */ /* 0x000f2c0000300800 */
        /* <DEDUP_REMOVED lines=27> */
[----:B------:R-:W-:Y:S02]  /*10a10*/  FFMA.FTZ R133, R133, R33, R39 ;  /* 0x0000002185857223 */ /* 0x000fe40000010027 */
[----:B------:R-:W-:Y:S02]  /*10a20*/  FADD.FTZ R0, R2, R0 ;  /* 0x0000000002007221 */ /* 0x000fe40000010000 */
[----:B------:R-:W-:Y:S02]  /*10a30*/  FFMA.FTZ R132, R132, R32, R34 ;  /* 0x0000002084847223 */ /* 0x000fe40000010022 */
[----:B------:R-:W-:Y:S02]  /*10a40*/  FADD.FTZ R6, R30, R133 ;  /* 0x000000851e067221 */ /* 0x000fe40000010000 */
[----:B------:R-:W-:Y:S01]  /*10a50*/  FADD.FTZ R4, R31, R132 ;  /* 0x000000841f047221 */ /* 0x000fe20000010000 */
[----:B------:R-:W-:Y:S01]  /*10a60*/  MOV R132, R136 ;  /* 0x0000008800847202 */ /* 0x000fe20000000f00 */
[----:B------:R-:W-:Y:S02]  /*10a70*/  FADD.FTZ R6, R26, R6 ;  /* 0x000000061a067221 */ /* 0x000fe40000010000 */
        /* <DEDUP_REMOVED lines=48> */
.L_x_1123:
        /* <DEDUP_REMOVED lines=17> */
[----:B------:R1:W-:Y:S04]  /*10e90*/  STL [R1+0xc], R0 ;  /* 0x00000c0001007387 */ /* 0x0003e80000100800 */
[----:B------:R1:W-:Y:S02]  /*10ea0*/  STL [R1+0x10], R2 ;  /* 0x0000100201007387 */ /* 0x0003e40000100800 */
.L_x_1145:
[----:B------:R-:W2:Y:S01]  /*10eb0*/  LDL R249, [R1+0x14] ;  /* 0x0000140001f97983 */ /* 0x000ea20000100800 */
[----:B-1----:R-:W-:Y:S01]  /*10ec0*/  SHF.R.S32.HI R0, RZ, 0x1f, R243 ;  /* 0x0000001fff007819 */ /* 0x002fe200000114f3 */
[----:B------:R-:W-:Y:S04]  /*10ed0*/  DEPBAR.LE SB0, 0x0 ;  /* 0x000080000000791a */ /* 0x000fe80000000000 */
[----:B------:R-:W3:Y:S01]  /*10ee0*/  LDL R247, [R1+0x18] ;  /* 0x0000180001f77983 */ /* 0x000ee20000100800 */
[----:B------:R-:W-:Y:S01]  /*10ef0*/  IMAD R0, R0, c[0x0][0x208], RZ ;  /* 0x0000820000007a24 */ /* 0x000fe200078e02ff */
[----:B------:R-:W-:Y:S01]  /*10f00*/  UISETP.GT.AND UP0, UPT, UR26, UR7, UPT ;  /* 0x000000071a00728c */ /* 0x000fe2000bf04270 */
[C---:B------:R-:W-:Y:S01]  /*10f10*/  IMAD.WIDE.U32 R2, R243.reuse, c[0x0][0x208], RZ ;  /* 0x00008200f3027a25 */ /* 0x040fe200078e00ff */
[----:B------:R-:W4:Y:S03]  /*10f20*/  LDL R248, [R1+0xc] ;  /* 0x00000c0001f87983 */ /* 0x000f260000100800 */
[----:B------:R-:W-:Y:S01]  /*10f30*/  IMAD R0, R243, c[0x0][0x20c], R0 ;  /* 0x00008300f3007a24 */ /* 0x000fe200078e0200 */
[----:B------:R-:W4:Y:S04]  /*10f40*/  LDL R38, [R1+0x8] ;  /* 0x0000080001267983 */ /* 0x000f280000100800 */
[----:B------:R-:W4:Y:S01]  /*10f50*/  LDL R246, [R1+0x10] ;  /* 0x0000100001f67983 */ /* 0x000f220000100800 */
[----:B------:R-:W-:Y:S02]  /*10f60*/  IADD3 R3, R3, R0, RZ ;  /* 0x0000000003037210 */ /* 0x000fe40007ffe0ff */
[----:B------:R-:W-:Y:S01]  /*10f70*/  SHF.R.S32.HI R0, RZ, 0x1f, R242 ;  /* 0x0000001fff007819 */ /* 0x000fe200000114f2 */
[----:B------:R-:W-:Y:S02]  /*10f80*/  BAR.SYNC.DEFER_BLOCKING 0x0 ;  /* 0x0000000000007b1d */ /* 0x000fe40000010000 */
[----:B------:R-:W-:Y:S04]  /*10f90*/  IMAD.WIDE.U32 R2, R242, c[0x0][0x218], R2 ;  /* 0x00008600f2027a25 */ /* 0x000fe800078e0002 */
[----:B------:R-:W-:Y:S01]  /*10fa0*/  IMAD R0, R0, c[0x0][0x218], RZ ;  /* 0x0000860000007a24 */ /* 0x000fe200078e02ff */
[----:B------:R-:W-:Y:S03]  /*10fb0*/  IADD3 R2, P0, R2, UR24, RZ ;  /* 0x0000001802027c10 */ /* 0x000fe6000ff1e0ff */
[----:B------:R-:W-:Y:S05]  /*10fc0*/  IMAD R0, R242, c[0x0][0x21c], R0 ;  /* 0x00008700f2007a24 */ /* 0x000fea00078e0200 */
[----:B------:R-:W-:Y:S02]  /*10fd0*/  IADD3.X R3, R3, UR20, R0, P0, !PT ;  /* 0x0000001403037c10 */ /* 0x000fe400087fe400 */
[C---:B------:R-:W-:Y:S04]  /*10fe0*/  LEA R0, P0, R2.reuse, c[0x0][0x1f8], 0x1 ;  /* 0x00007e0002007a11 */ /* 0x040fe800078008ff */
[----:B------:R-:W-:Y:S01]  /*10ff0*/  LEA.HI.X R2, R2, c[0x0][0x1fc], R3, 0x1, P0 ;  /* 0x00007f0002027a11 */ /* 0x000fe200000f0c03 */
[----:B-----5:R-:W-:Y:S08]  /*11000*/  LDSM.16.M88.4 R48, [R231+0x8080] ;  /* 0x00808000e730783b */ /* 0x020ff00000000200 */
        /* <DEDUP_REMOVED lines=19> */
[C---:B--2---:R-:W-:Y:S04]  /*11140*/  IADD3 R24, P1, R3.reuse, R249, RZ ;  /* 0x000000f903187210 */ /* 0x044fe80007f3e0ff */
[----:B---3--:R-:W-:Y:S02]  /*11150*/  IADD3.X R25, R20, R247, RZ, P1, !PT ;  /* 0x000000f714197210 */ /* 0x008fe40000ffe4ff */
[----:B-1----:R-:W-:Y:S02]  /*11160*/  IADD3 R36, P1, R0, R249, RZ ;  /* 0x000000f900247210 */ /* 0x002fe40007f3e0ff */
[----:B----4-:R-:W-:Y:S02]  /*11170*/  IADD3 R2, P0, R3, R248, RZ ;  /* 0x000000f803027210 */ /* 0x010fe40007f1e0ff */
[----:B------:R-:W-:Y:S01]  /*11180*/  IADD3.X R37, R30, R247, RZ, P1, !PT ;  /* 0x000000f71e257210 */ /* 0x000fe20000ffe4ff */
[----:B------:R-:W-:Y:S01]  /*11190*/  @!PT LDS RZ, [RZ] ;  /* 0x00000000fffff984 */ /* 0x000fe20000000800 */
[----:B------:R1:W-:Y:S01]  /*111a0*/  LDGSTS.E.BYPASS.LTC128B.128 [R38], [R24.64], !P6 ;  /* 0x0000000018267fae */ /* 0x0003e2000f101d56 */
[----:B------:R-:W-:Y:S02]  /*111b0*/  IADD3.X R3, R20, R246, RZ, P0, !PT ;  /* 0x000000f614037210 */ /* 0x000fe400007fe4ff */
[-C--:B------:R-:W-:Y:S01]  /*111c0*/  HMMA.16816.F32.BF16 R20, R48, R32.reuse, RZ ;  /* 0x000000203014723c */ /* 0x080fe200000418ff */
[C---:B------:R-:W-:Y:S04]  /*111d0*/  IADD3 R28, P0, R26.reuse, R249, RZ ;  /* 0x000000f91a1c7210 */ /* 0x040fe80007f1e0ff */
[----:B------:R2:W-:Y:S01]  /*111e0*/  LDGSTS.E.BYPASS.LTC128B.128 [R38+0x1800], [R2.64], !P5 ;  /* 0x0180000002267fae */ /* 0x0005e2000e901d56 */
[C---:B------:R-:W-:Y:S07]  /*111f0*/  IADD3.X R29, R31.reuse, R247, RZ, P0, !PT ;  /* 0x000000f71f1d7210 */ /* 0x040fee00007fe4ff */
[----:B------:R3:W-:Y:S01]  /*11200*/  LDGSTS.E.BYPASS.LTC128B.128 [R38+0x800], [R28.64], !P6 ;  /* 0x008000001c267fae */ /* 0x0007e2000f101d56 */
[----:B--2---:R-:W-:Y:S02]  /*11210*/  IADD3 R2, P2, R26, R248, RZ ;  /* 0x000000f81a027210 */ /* 0x004fe40007f5e0ff */
[C---:B-1----:R-:W-:Y:S02]  /*11220*/  HMMA.16816.F32.BF16 R24, R44.reuse, R32, RZ ;  /* 0x000000202c18723c */ /* 0x042fe400000418ff */
[----:B------:R-:W-:Y:S05]  /*11230*/  IADD3.X R3, R31, R246, RZ, P2, !PT ;  /* 0x000000f61f037210 */ /* 0x000fea00017fe4ff */
        /* <DEDUP_REMOVED lines=166> */
[----:B------:R1:W1:Y:S01]  /*11ca0*/  MUFU.TANH R133, R21 ;  /* 0x0000001500857308 */ /* 0x0002620000002400 */
[-C--:B------:R-:W-:Y:S03]  /*11cb0*/  HMMA.16816.F32.BF16 R44, R192, R10.reuse, R44 ;  /* 0x0000000ac02c723c */ /* 0x080fe6000004182c */
[----:B------:R-:W-:Y:S02]  /*11cc0*/  FMUL.FTZ R28, R28, c[0x0][0x320] ;  /* 0x0000c8001c1c7a20 */ /* 0x000fe40000410000 */
[----:B------:R-:W-:Y:S02]  /*11cd0*/  FMUL.FTZ R29, R29, c[0x0][0x320] ;  /* 0x0000c8001d1d7a20 */ /* 0x000fe40000410000 */
[----:B------:R-:W-:Y:S01]  /*11ce0*/  FMUL.FTZ R30, R30, c[0x0][0x320] ;  /* 0x0000c8001e1e7a20 */ /* 0x000fe20000410000 */
[----:B------:R-:W-:Y:S01]  /*11cf0*/  HMMA.16816.F32.BF16 R48, R216, R10, R48 ;  /* 0x0000000ad830723c */ /* 0x000fe20000041830 */
[----:B------:R2:W2:Y:S03]  /*11d00*/  MUFU.TANH R198, R22 ;  /* 0x0000001600c67308 */ /* 0x0004a60000002400 */
[----:B------:R-:W-:Y:S02]  /*11d10*/  FMUL.FTZ R31, R31, c[0x0][0x320] ;  /* 0x0000c8001f1f7a20 */ /* 0x000fe40000410000 */
[----:B------:R-:W-:Y:S02]  /*11d20*/  FMUL.FTZ R19, R37, c[0x0][0x320] ;  /* 0x0000c80025137a20 */ /* 0x000fe40000410000 */
[----:B------:R-:W-:Y:S03]  /*11d30*/  FMUL.FTZ R42, R42, c[0x0][0x320] ;  /* 0x0000c8002a2a7a20 */ /* 0x000fe60000410000 */
[----:B------:R3:W3:Y:S01]  /*11d40*/  MUFU.TANH R199, R23 ;  /* 0x0000001700c77308 */ /* 0x0006e20000002400 */
[----:B------:R-:W-:Y:S04]  /*11d50*/  FMUL.FTZ R43, R43, c[0x0][0x320] ;  /* 0x0000c8002b2b7a20 */ /* 0x000fe80000410000 */
[----:B-1----:R-:W-:Y:S02]  /*11d60*/  FMUL.FTZ R21, R45, c[0x0][0x320] ;  /* 0x0000c8002d157a20 */ /* 0x002fe40000410000 */
[----:B------:R-:W-:Y:S02]  /*11d70*/  FMUL.FTZ R46, R46, c[0x0][0x320] ;  /* 0x0000c8002e2e7a20 */ /* 0x000fe40000410000 */
[----:B------:R-:W-:Y:S01]  /*11d80*/  FMUL.FTZ R47, R47, c[0x0][0x320] ;  /* 0x0000c8002f2f7a20 */ /* 0x000fe20000410000 */
[----:B------:R1:W1:Y:S03]  /*11d90*/  MUFU.TANH R205, R24 ;  /* 0x0000001800cd7308 */ /* 0x0002660000002400 */
[----:B------:R-:W-:Y:S02]  /*11da0*/  FMUL.FTZ R14, R48, c[0x0][0x320] ;  /* 0x0000c800300e7a20 */ /* 0x000fe40000410000 */
[----:B--2---:R-:W-:Y:S02]  /*11db0*/  FMUL.FTZ R22, R36, c[0x0][0x320] ;  /* 0x0000c80024167a20 */ /* 0x004fe40000410000 */
[----:B------:R-:W-:Y:S02]  /*11dc0*/  FMUL.FTZ R13, R49, c[0x0][0x320] ;  /* 0x0000c800310d7a20 */ /* 0x000fe40000410000 */
[----:B------:R-:W-:Y:S01]  /*11dd0*/  FMUL.FTZ R20, R50, c[0x0][0x320] ;  /* 0x0000c80032147a20 */ /* 0x000fe20000410000 */
[----:B------:R2:W2:Y:S01]  /*11de0*/  MUFU.TANH R208, R25 ;  /* 0x0000001900d07308 */ /* 0x0004a20000002400 */
[----:B------:R-:W-:Y:S02]  /*11df0*/  FMUL.FTZ R18, R51, c[0x0][0x320] ;  /* 0x0000c80033127a20 */ /* 0x000fe40000410000 */
[----:B---3--:R-:W-:Y:S07]  /*11e00*/  FMUL.FTZ R23, R33, c[0x0][0x320] ;  /* 0x0000c80021177a20 */ /* 0x008fee0000410000 */
        /* <DEDUP_REMOVED lines=12> */
[----:B------:R-:W3:Y:S01]  /*11ed0*/  MUFU.TANH R16, R16 ;  /* 0x0000001000107308 */ /* 0x000ee20000002400 */
[----:B-1----:R-:W-:Y:S09]  /*11ee0*/  FMUL.FTZ R30, R35, c[0x0][0x320] ;  /* 0x0000c800231e7a20 */ /* 0x002ff20000410000 */
[----:B------:R-:W1:Y:S01]  /*11ef0*/  MUFU.TANH R17, R17 ;  /* 0x0000001100117308 */ /* 0x000e620000002400 */
[----:B--2---:R-:W-:Y:S09]  /*11f00*/  FMUL.FTZ R31, R34, c[0x0][0x320] ;  /* 0x0000c800221f7a20 */ /* 0x004ff20000410000 */
[----:B------:R-:W2:Y:S10]  /*11f10*/  MUFU.TANH R24, R24 ;  /* 0x0000001800187308 */ /* 0x000eb40000002400 */
        /* <DEDUP_REMOVED lines=52> */
[----:B------:R-:W5:Y:S04]  /*12260*/  SHFL.IDX PT, R5, R0, RZ, 0x181f ;  /* 0x00181fff00057589 */ /* 0x000f6800000e0000 */
[----:B------:R-:W1:Y:S04]  /*12270*/  SHFL.IDX PT, R12, R0, 0x1, 0x181f ;  /* 0x00381f00000c7f89 */ /* 0x000e6800000e0000 */
[----:B------:R-:W1:Y:S01]  /*12280*/  SHFL.IDX PT, R0, R0, 0x2, 0x181f ;  /* 0x00581f0000007f89 */ /* 0x000e6200000e0000 */
[CC--:B--2---:R-:W-:Y:S02]  /*12290*/  IADD3 R10, P1, R4.reuse, R248.reuse, RZ ;  /* 0x000000f8040a7210 */ /* 0x0c4fe40007f3e0ff */
[----:B----4-:R-:W-:Y:S04]  /*122a0*/  IADD3 R2, P0, R4, R249, RZ ;  /* 0x000000f904027210 */ /* 0x010fe80007f1e0ff */
[C---:B-----5:R-:W-:Y:S01]  /*122b0*/  IADD3.X R3, R5.reuse, R247, RZ, P0, !PT ;  /* 0x000000f705037210 */ /* 0x060fe200007fe4ff */
[--C-:B------:R-:W-:Y:S01]  /*122c0*/  IMAD.X R11, R5, 0x1, R246.reuse, P1 ;  /* 0x00000001050b7824 */ /* 0x100fe200008e06f6 */
[CC--:B------:R-:W-:Y:S02]  /*122d0*/  IADD3 R8, P0, R6.reuse, R249.reuse, RZ ;  /* 0x000000f906087210 */ /* 0x0c0fe40007f1e0ff */
[-C--:B------:R-:W-:Y:S01]  /*122e0*/  IADD3 R6, P2, R6, R248.reuse, RZ ;  /* 0x000000f806067210 */ /* 0x080fe20007f5e0ff */
[----:B---3--:R2:W-:Y:S01]  /*122f0*/  LDGSTS.E.BYPASS.LTC128B.128 [R15+0x5080], [R2.64], !P6 ;  /* 0x05080000020f7fae */ /* 0x0085e2000f101d56 */
[C---:B------:R-:W-:Y:S01]  /*12300*/  IADD3 R4, P1, R7.reuse, R249, RZ ;  /* 0x000000f907047210 */ /* 0x040fe20007f3e0ff */
[----:B-1----:R-:W-:Y:S02]  /*12310*/  IMAD.X R9, R12, 0x1, R247, P0 ;  /* 0x000000010c097824 */ /* 0x002fe400000e06f7 */
[----:B------:R1:W-:Y:S01]  /*12320*/  LDGSTS.E.BYPASS.LTC128B.128 [R15+0x6880], [R10.64], !P5 ;  /* 0x068800000a0f7fae */ /* 0x0003e2000e901d56 */
[----:B------:R-:W-:Y:S03]  /*12330*/  IADD3.X R5, R0, R247, RZ, P1, !PT ;  /* 0x000000f700057210 */ /* 0x000fe60000ffe4ff */
[----:B------:R1:W-:Y:S01]  /*12340*/  LDGSTS.E.BYPASS.LTC128B.128 [R15+0x5880], [R8.64], !P6 ;  /* 0x05880000080f7fae */ /* 0x0003e2000f101d56 */
[----:B--2---:R-:W-:Y:S01]  /*12350*/  IADD3 R2, P0, R7, R248, RZ ;  /* 0x000000f807027210 */ /* 0x004fe20007f1e0ff */
[--C-:B------:R-:W-:Y:S04]  /*12360*/  IMAD.X R7, R12, 0x1, R246.reuse, P2 ;  /* 0x000000010c077824 */ /* 0x100fe800010e06f6 */
[----:B------:R-:W-:Y:S01]  /*12370*/  IMAD.X R3, R0, 0x1, R246, P0 ;  /* 0x0000000100037824 */ /* 0x000fe200000e06f6 */
[----:B------:R1:W-:Y:S04]  /*12380*/  LDGSTS.E.BYPASS.LTC128B.128 [R15+0x7080], [R6.64], !P5 ;  /* 0x07080000060f7fae */ /* 0x0003e8000e901d56 */
[----:B------:R1:W-:Y:S04]  /*12390*/  LDGSTS.E.BYPASS.LTC128B.128 [R15+0x6080], [R4.64], !P6 ;  /* 0x06080000040f7fae */ /* 0x0003e8000f101d56 */
[----:B------:R1:W-:Y:S02]  /*123a0*/  LDGSTS.E.BYPASS.LTC128B.128 [R15+0x7880], [R2.64], !P5 ;  /* 0x07880000020f7fae */ /* 0x0003e4000e901d56 */
.L_x_1128:
        /* <DEDUP_REMOVED lines=15> */
[----:B------:R-:W1:Y:S01]  /*124a0*/  SHFL.IDX PT, R3, R4, RZ, 0x1c1f ;  /* 0x001c1fff04037589 */ /* 0x000e6200000e0000 */
[----:B------:R-:W-:Y:S04]  /*124b0*/  IADD3 R0, -R2, 0x1, R0 ;  /* 0x0000000102007810 */ /* 0x000fe80007ffe100 */
        /* <DEDUP_REMOVED lines=20> */
.L_x_1131:
[----:B------:R-:W-:Y:S04]  /*12600*/  MOV R8, c[0x0][0x32c] ;  /* 0x0000cb0000087a02 */ /* 0x000fe80000000f00 */
[----:B------:R-:W-:Y:S11]  /*12610*/  ISETP.NE.AND P0, PT, R8, 0x1, PT ;  /* 0x000000010800780c */ /* 0x000ff60003f05270 */
[----:B------:R-:W-:Y:S02]  /*12620*/  @!UPT UIADD3 URZ, URZ, URZ, URZ ;  /* 0x0000003f3f3ff290 */ /* 0x000fe4000fffe03f */
[----:B------:R-:W-:Y:S05]  /*12630*/  @P0 IMAD.HI.U32 R8, R3, c[0x0][0x330], RZ ;  /* 0x0000cc0003080a27 */ /* 0x000fea00078e00ff */
[----:B------:R-:W-:Y:S02]  /*12640*/  @P0 SHF.R.U32.HI R3, RZ, c[0x0][0x334], R8 ;  /* 0x0000cd00ff030a19 */ /* 0x000fe40000011608 */
.L_x_1132:
[----:B------:R-:W-:Y:S05]  /*12650*/  BSYNC B0 ;  /* 0x0000000000007941 */ /* 0x000fea0003800000 */
.L_x_1130:
[----:B------:R-:W-:Y:S05]  /*12660*/  IMAD R3, R3, c[0x0][0x32c], R7 ;  /* 0x0000cb0003037a24 */ /* 0x000fea00078e0207 */
[----:B------:R-:W-:Y:S02]  /*12670*/  IADD3 R8, R3, c[0x0][0x32c], RZ ;  /* 0x0000cb0003087a10 */ /* 0x000fe40007ffe0ff */
[----:B------:R-:W-:Y:S02]  /*12680*/  IMNMX R0, R0, R3, !PT ;  /* 0x0000000300007217 */ /* 0x000fe40007800200 */
[----:B------:R-:W-:Y:S02]  /*12690*/  IMNMX R2, R2, R8, PT ;  /* 0x0000000802027217 */ /* 0x000fe40003800200 */
.L_x_1129:
        /* <DEDUP_REMOVED lines=87> */
.L_x_1135:
[----:B------:R-:W-:Y:S04]  /*12c10*/  MOV R8, c[0x0][0x32c] ;  /* 0x0000cb0000087a02 */ /* 0x000fe80000000f00 */
[----:B------:R-:W-:Y:S11]  /*12c20*/  ISETP.NE.AND P0, PT, R8, 0x1, PT ;  /* 0x000000010800780c */ /* 0x000ff60003f05270 */
[----:B------:R-:W-:Y:S02]  /*12c30*/  @!UPT UIADD3 URZ, URZ, URZ, URZ ;  /* 0x0000003f3f3ff290 */ /* 0x000fe4000fffe03f */
[----:B------:R-:W-:Y:S05]  /*12c40*/  @P0 IMAD.HI.U32 R8, R3, c[0x0][0x330], RZ ;  /* 0x0000cc0003080a27 */ /* 0x000fea00078e00ff */
[----:B------:R-:W-:Y:S02]  /*12c50*/  @P0 SHF.R.U32.HI R3, RZ, c[0x0][0x334], R8 ;  /* 0x0000cd00ff030a19 */ /* 0x000fe40000011608 */
.L_x_1136:
[----:B------:R-:W-:Y:S05]  /*12c60*/  BSYNC B0 ;  /* 0x0000000000007941 */ /* 0x000fea0003800000 */
.L_x_1134:
[----:B------:R-:W-:Y:S05]  /*12c70*/  IMAD R3, R3, c[0x0][0x32c], R7 ;  /* 0x0000cb0003037a24 */ /* 0x000fea00078e0207 */
[----:B------:R-:W-:Y:S02]  /*12c80*/  IADD3 R8, R3, c[0x0][0x32c], RZ ;  /* 0x0000cb0003087a10 */ /* 0x000fe40007ffe0ff */
[----:B------:R-:W-:Y:S02]  /*12c90*/  IMNMX R0, R0, R3, !PT ;  /* 0x0000000300007217 */ /* 0x000fe40007800200 */
[----:B------:R-:W-:Y:S02]  /*12ca0*/  IMNMX R2, R2, R8, PT ;  /* 0x0000000802027217 */ /* 0x000fe40003800200 */
.L_x_1133:
        /* <DEDUP_REMOVED lines=85> */
.L_x_1139:
[----:B------:R-:W-:Y:S04]  /*13200*/  MOV R8, c[0x0][0x32c] ;  /* 0x0000cb0000087a02 */ /* 0x000fe80000000f00 */
[----:B------:R-:W-:Y:S11]  /*13210*/  ISETP.NE.AND P0, PT, R8, 0x1, PT ;  /* 0x000000010800780c */ /* 0x000ff60003f05270 */
[----:B------:R-:W-:Y:S02]  /*13220*/  @!UPT UIADD3 URZ, URZ, URZ, URZ ;  /* 0x0000003f3f3ff290 */ /* 0x000fe4000fffe03f */
[----:B------:R-:W-:Y:S05]  /*13230*/  @P0 IMAD.HI.U32 R8, R3, c[0x0][0x330], RZ ;  /* 0x0000cc0003080a27 */ /* 0x000fea00078e00ff */
[----:B------:R-:W-:Y:S02]  /*13240*/  @P0 SHF.R.U32.HI R3, RZ, c[0x0][0x334], R8 ;  /* 0x0000cd00ff030a19 */ /* 0x000fe40000011608 */
.L_x_1140:
[----:B------:R-:W-:Y:S05]  /*13250*/  BSYNC B0 ;  /* 0x0000000000007941 */ /* 0x000fea0003800000 */
.L_x_1138:
[----:B------:R-:W-:Y:S05]  /*13260*/  IMAD R3, R3, c[0x0][0x32c], R7 ;  /* 0x0000cb0003037a24 */ /* 0x000fea00078e0207 */
[----:B------:R-:W-:Y:S02]  /*13270*/  IADD3 R8, R3, c[0x0][0x32c], RZ ;  /* 0x0000cb0003087a10 */ /* 0x000fe40007ffe0ff */
[----:B------:R-:W-:Y:S02]  /*13280*/  IMNMX R0, R0, R3, !PT ;  /* 0x0000000300007217 */ /* 0x000fe40007800200 */
[----:B------:R-:W-:Y:S02]  /*13290*/  IMNMX R2, R2, R8, PT ;  /* 0x0000000802027217 */ /* 0x000fe40003800200 */
.L_x_1137:
        /* <DEDUP_REMOVED lines=85> */
.L_x_1143:
[----:B------:R-:W-:Y:S04]  /*137f0*/  MOV R4, c[0x0][0x32c] ;  /* 0x0000cb0000047a02 */ /* 0x000fe80000000f00 */
[----:B------:R-:W-:Y:S11]  /*13800*/  ISETP.NE.AND P0, PT, R4, 0x1, PT ;  /* 0x000000010400780c */ /* 0x000ff60003f05270 */
[----:B------:R-:W-:Y:S02]  /*13810*/  @!UPT UIADD3 URZ, URZ, URZ, URZ ;  /* 0x0000003f3f3ff290 */ /* 0x000fe4000fffe03f */
[----:B------:R-:W-:Y:S05]  /*13820*/  @P0 IMAD.HI.U32 R4, R3, c[0x0][0x330], RZ ;  /* 0x0000cc0003040a27 */ /* 0x000fea00078e00ff */
[----:B------:R-:W-:Y:S02]  /*13830*/  @P0 SHF.R.U32.HI R3, RZ, c[0x0][0x334], R4 ;  /* 0x0000cd00ff030a19 */ /* 0x000fe40000011604 */
.L_x_1144:
[----:B------:R-:W-:Y:S05]  /*13840*/  BSYNC B0 ;  /* 0x0000000000007941 */ /* 0x000fea0003800000 */
.L_x_1142:
[----:B------:R-:W-:Y:S05]  /*13850*/  IMAD R7, R3, c[0x0][0x32c], R7 ;  /* 0x0000cb0003077a24 */ /* 0x000fea00078e0207 */
[----:B------:R-:W-:Y:S02]  /*13860*/  IADD3 R3, R7, c[0x0][0x32c], RZ ;  /* 0x0000cb0007037a10 */ /* 0x000fe40007ffe0ff */
[----:B------:R-:W-:Y:S02]  /*13870*/  IMNMX R0, R0, R7, !PT ;  /* 0x0000000700007217 */ /* 0x000fe40007800200 */
[----:B------:R-:W-:Y:S02]  /*13880*/  IMNMX R2, R2, R3, PT ;  /* 0x0000000302027217 */ /* 0x000fe40003800200 */
.L_x_1141:
        /* <DEDUP_REMOVED lines=22> */
[----:B------:R-:W-:Y:S01]  /*139f0*/  PLOP3.LUT P0, PT, PT, PT, UP4, 0x40, 0x0 ;  /* 0x000000000000781c */ /* 0x000fe20003f0e848 */
[----:B------:R-:W-:Y:S01]  /*13a00*/  UISETP.NE.AND UP4, UPT, UR30, URZ, UPT ;  /* 0x0000003f1e00728c */ /* 0x000fe2000bf85270 */
[----:B------:R-:W-:Y:S02]  /*13a10*/  FMNMX.FTZ R137, R201, R137, !PT ;  /* 0x00000089c9897209 */ /* 0x000fe40007810000 */
[----:B------:R-:W-:Y:S02]  /*13a20*/  FMNMX.FTZ R3, R199, R3, !PT ;  /* 0x00000003c7037209 */ /* 0x000fe40007810000 */
[----:B------:R-:W-:Y:S02]  /*13a30*/  FMNMX.FTZ R137, R204, R137, !PT ;  /* 0x00000089cc897209 */ /* 0x000fe40007810000 */
[----:B------:R-:W-:Y:S02]  /*13a40*/  ISETP.GT.AND P0, PT, R0, RZ, P0 ;  /* 0x000000ff0000720c */ /* 0x000fe40000704270 */
[----:B------:R-:W-:Y:S02]  /*13a50*/  FMNMX.FTZ R137, R223, R137, !PT ;  /* 0x00000089df897209 */ /* 0x000fe40007810000 */
[----:B------:R-:W-:Y:S02]  /*13a60*/  ISETP.LT.OR P0, PT, R2, 0x1, P0 ;  /* 0x000000010200780c */ /* 0x000fe40000701670 */
[----:B------:R-:W-:Y:S02]  /*13a70*/  FMNMX.FTZ R3, R203, R3, !PT ;  /* 0x00000003cb037209 */ /* 0x000fe40007810000 */
[----:B------:R-:W-:Y:S02]  /*13a80*/  FSEL R5, R245, -INF , !P0 ;  /* 0xff800000f5057808 */ /* 0x000fe40004000000 */
[----:B------:R-:W-:Y:S02]  /*13a90*/  MOV R245, R33 ;  /* 0x0000002100f57202 */ /* 0x000fe40000000f00 */
        /* <DEDUP_REMOVED lines=12> */
[----:B------:R-:W-:Y:S01]  /*13b60*/  PLOP3.LUT P1, PT, PT, PT, UP2, 0x40, 0x0 ;  /* 0x000000000000781c */ /* 0x000fe20003f2e828 */
[----:B------:R-:W2:Y:S01]  /*13b70*/  SHFL.BFLY PT, R20, R3, 0x2, 0x1f ;  /* 0x0c401f0003147f89 */ /* 0x000ea200000e0000 */
[----:B------:R-:W-:Y:S01]  /*13b80*/  FMNMX.FTZ R4, R18, R4, !PT ;  /* 0x0000000412047209 */ /* 0x000fe20007810000 */
[----:B------:R-:W-:Y:S01]  /*13b90*/  UISETP.NE.AND UP2, UPT, UR28, URZ, UPT ;  /* 0x0000003f1c00728c */ /* 0x000fe2000bf45270 */
[----:B------:R-:W-:Y:S01]  /*13ba0*/  PLOP3.LUT P0, PT, PT, PT, UP1, 0x40, 0x0 ;  /* 0x000000000000781c */ /* 0x000fe20003f0e818 */
[----:B------:R-:W-:Y:S01]  /*13bb0*/  UISETP.NE.AND UP1, UPT, UR27, URZ, UPT ;  /* 0x0000003f1b00728c */ /* 0x000fe2000bf25270 */
[----:B------:R-:W-:Y:S02]  /*13bc0*/  FMNMX.FTZ R4, R205, R4, !PT ;  /* 0x00000004cd047209 */ /* 0x000fe40007810000 */
[----:B------:R-:W-:Y:S02]  /*13bd0*/  ISETP.GT.AND P1, PT, R0, 0x8, P1 ;  /* 0x000000080000780c */ /* 0x000fe40000f24270 */
[----:B------:R-:W-:Y:S02]  /*13be0*/  FMNMX.FTZ R4, R208, R4, !PT ;  /* 0x00000004d0047209 */ /* 0x000fe40007810000 */
[----:B------:R-:W-:Y:S02]  /*13bf0*/  ISETP.GT.AND P0, PT, R0, 0x9, P0 ;  /* 0x000000090000780c */ /* 0x000fe40000704270 */
[----:B------:R-:W-:Y:S02]  /*13c00*/  FMNMX.FTZ R4, R210, R4, !PT ;  /* 0x00000004d2047209 */ /* 0x000fe40007810000 */
[C---:B------:R-:W-:Y:S02]  /*13c10*/  ISETP.LT.OR P1, PT, R2.reuse, 0x9, P1 ;  /* 0x000000090200780c */ /* 0x040fe40000f21670 */
[----:B------:R-:W-:Y:S02]  /*13c20*/  ISETP.LT.OR P0, PT, R2, 0xa, P0 ;  /* 0x0000000a0200780c */ /* 0x000fe40000701670 */
[----:B------:R-:W-:Y:S01]  /*13c30*/  PLOP3.LUT P2, PT, PT, PT, UP3, 0x40, 0x0 ;  /* 0x000000000000781c */ /* 0x000fe20003f4e838 */
[----:B------:R-:W-:Y:S01]  /*13c40*/  UISETP.NE.AND UP3, UPT, UR29, URZ, UPT ;  /* 0x0000003f1d00728c */ /* 0x000fe2000bf65270 */
[----:B------:R-:W-:Y:S02]  /*13c50*/  FMNMX.FTZ R4, R211, R4, !PT ;  /* 0x00000004d3047209 */ /* 0x000fe40007810000 */
[----:B------:R-:W-:Y:S02]  /*13c60*/  FSEL R24, R215, -INF , !P1 ;  /* 0xff800000d7187808 */ /* 0x000fe40004800000 */
[----:B-1----:R-:W-:Y:S02]  /*13c70*/  FMNMX.FTZ R137, R137, R6, !PT ;  /* 0x0000000689897209 */ /* 0x002fe40007810000 */
[----:B--2---:R-:W-:Y:S02]  /*13c80*/  FMNMX.FTZ R3, R3, R20, !PT ;  /* 0x0000001403037209 */ /* 0x004fe40007810000 */
[----:B------:R-:W-:Y:S01]  /*13c90*/  FSEL R25, R214, -INF , !P0 ;  /* 0xff800000d6197808 */ /* 0x000fe20004000000 */
[----:B------:R-:W1:Y:S01]  /*13ca0*/  SHFL.BFLY PT, R6, R137, 0x1, 0x1f ;  /* 0x0c201f0089067f89 */ /* 0x000e6200000e0000 */
[----:B------:R-:W-:Y:S02]  /*13cb0*/  ISETP.GT.AND P2, PT, R0, 0x1, P2 ;  /* 0x000000010000780c */ /* 0x000fe40001744270 */
[----:B------:R-:W-:Y:S02]  /*13cc0*/  PLOP3.LUT P1, PT, PT, PT, UP6, 0x40, 0x0 ;  /* 0x000000000000781c */ /* 0x000fe40003f2e868 */
[----:B------:R-:W-:Y:S02]  /*13cd0*/  PLOP3.LUT P0, PT, PT, PT, UP5, 0x40, 0x0 ;  /* 0x000000000000781c */ /* 0x000fe40003f0e858 */
[----:B------:R-:W-:Y:S01]  /*13ce0*/  FMNMX.FTZ R4, R247, R4, !PT ;  /* 0x00000004f7047209 */ /* 0x000fe20007810000 */
[----:B------:R-:W2:Y:S01]  /*13cf0*/  SHFL.BFLY PT, R136, R3, 0x1, 0x1f ;  /* 0x0c201f0003887f89 */ /* 0x000ea200000e0000 */
[----:B------:R-:W-:Y:S02]  /*13d00*/  ISETP.LT.OR P2, PT, R2, 0x2, P2 ;  /* 0x000000020200780c */ /* 0x000fe40001741670 */
[C---:B------:R-:W-:Y:S02]  /*13d10*/  ISETP.GT.AND P1, PT, R0.reuse, 0x11, P1 ;  /* 0x000000110000780c */ /* 0x040fe40000f24270 */
[----:B------:R-:W-:Y:S02]  /*13d20*/  ISETP.GT.AND P0, PT, R0, 0x18, P0 ;  /* 0x000000180000780c */ /* 0x000fe40000704270 */
[----:B------:R-:W-:Y:S02]  /*13d30*/  FMNMX.FTZ R4, R248, R4, !PT ;  /* 0x00000004f8047209 */ /* 0x000fe40007810000 */
[----:B------:R-:W-:Y:S02]  /*13d40*/  FSEL R7, R244, -INF , !P2 ;  /* 0xff800000f4077808 */ /* 0x000fe40005000000 */
[C---:B------:R-:W-:Y:S02]  /*13d50*/  ISETP.LT.OR P1, PT, R2.reuse, 0x12, P1 ;  /* 0x000000120200780c */ /* 0x040fe40000f21670 */
[----:B------:R-:W-:Y:S02]  /*13d60*/  ISETP.LT.OR P0, PT, R2, 0x19, P0 ;  /* 0x000000190200780c */ /* 0x000fe40000701670 */
[----:B------:R-:W-:Y:S01]  /*13d70*/  PLOP3.LUT P2, PT, PT, PT, UP0, 0x40, 0x0 ;  /* 0x000000000000781c */ /* 0x000fe20003f4e808 */
[----:B------:R-:W-:Y:S01]  /*13d80*/  UISETP.NE.AND UP0, UPT, UR5, URZ, UPT ;  /* 0x0000003f0500728c */ /* 0x000fe2000bf05270 */
[----:B-1----:R-:W-:Y:S02]  /*13d90*/  FMNMX.FTZ R137, R137, R6, !PT ;  /* 0x0000000689897209 */ /* 0x002fe40007810000 */
[----:B------:R-:W-:Y:S02]  /*13da0*/  FMNMX.FTZ R6, R5, R139, !PT ;  /* 0x0000008b05067209 */ /* 0x000fe40007810000 */
[----:B------:R-:W-:Y:S01]  /*13db0*/  FMNMX.FTZ R4, R249, R4, !PT ;  /* 0x00000004f9047209 */ /* 0x000fe20007810000 */
[----:B------:R-:W-:Y:S01]  /*13dc0*/  FMUL.FTZ R141, R137, c[0x0][0x2d0] ;  /* 0x0000b400898d7a20 */ /* 0x000fe20000410000 */
[----:B------:R-:W-:Y:S02]  /*13dd0*/  FSEL R202, R220, -INF , !P1 ;  /* 0xff800000dcca7808 */ /* 0x000fe40004800000 */
[----:B------:R-:W-:Y:S02]  /*13de0*/  FMNMX.FTZ R6, R7, R6, !PT ;  /* 0x0000000607067209 */ /* 0x000fe40007810000 */
[----:B------:R-:W-:Y:S02]  /*13df0*/  FSEL R206, R213, -INF , !P0 ;  /* 0xff800000d5ce7808 */ /* 0x000fe40004000000 */
[----:B------:R-:W-:Y:S02]  /*13e00*/  ISETP.GT.AND P2, PT, R0, 0x10, P2 ;  /* 0x000000100000780c */ /* 0x000fe40001744270 */
[----:B------:R-:W-:Y:S02]  /*13e10*/  PLOP3.LUT P1, PT, PT, PT, UP4, 0x40, 0x0 ;  /* 0x000000000000781c */ /* 0x000fe40003f2e848 */
[----:B------:R-:W-:Y:S02]  /*13e20*/  PLOP3.LUT P0, PT, PT, PT, UP3, 0x40, 0x0 ;  /* 0x000000000000781c */ /* 0x000fe40003f0e838 */
[----:B------:R-:W-:Y:S02]  /*13e30*/  FMNMX.FTZ R4, R251, R4, !PT ;  /* 0x00000004fb047209 */ /* 0x000fe40007810000 */
[----:B--2---:R-:W-:Y:S02]  /*13e40*/  FMNMX.FTZ R136, R3, R136, !PT ;  /* 0x0000008803887209 */ /* 0x004fe40007810000 */
[----:B------:R-:W-:Y:S01]  /*13e50*/  FMNMX.FTZ R3, R24, R6, !PT ;  /* 0x0000000618037209 */ /* 0x000fe20007810000 */
[----:B------:R-:W1:Y:S01]  /*13e60*/  SHFL.BFLY PT, R20, R4, 0x2, 0x1f ;  /* 0x0c401f0004147f89 */ /* 0x000e6200000e0000 */
[----:B------:R-:W-:Y:S01]  /*13e70*/  ISETP.LT.OR P2, PT, R2, 0x11, P2 ;  /* 0x000000110200780c */ /* 0x000fe20001741670 */
[----:B------:R-:W-:Y:S01]  /*13e80*/  FMUL.FTZ R142, R136, c[0x0][0x2d0] ;  /* 0x0000b400888e7a20 */ /* 0x000fe20000410000 */
[C---:B------:R-:W-:Y:S02]  /*13e90*/  ISETP.GT.AND P1, PT, R0.reuse, 0x19, P1 ;  /* 0x000000190000780c */ /* 0x040fe40000f24270 */
[----:B------:R-:W-:Y:S02]  /*13ea0*/  ISETP.GT.AND P0, PT, R0, 0x20, P0 ;  /* 0x000000200000780c */ /* 0x000fe40000704270 */
[----:B------:R-:W-:Y:S02]  /*13eb0*/  FMNMX.FTZ R3, R25, R3, !PT ;  /* 0x0000000319037209 */ /* 0x000fe40007810000 */
[----:B------:R-:W-:Y:S02]  /*13ec0*/  FSEL R200, R221, -INF , !P2 ;  /* 0xff800000ddc87808 */ /* 0x000fe40005000000 */
[C---:B------:R-:W-:Y:S02]  /*13ed0*/  ISETP.LT.OR P1, PT, R2.reuse, 0x1a, P1 ;  /* 0x0000001a0200780c */ /* 0x040fe40000f21670 */
[----:B------:R-:W-:Y:S02]  /*13ee0*/  ISETP.LT.OR P0, PT, R2, 0x21, P0 ;  /* 0x000000210200780c */ /* 0x000fe40000701670 */
[----:B------:R-:W-:Y:S02]  /*13ef0*/  FSEL R209, R212, -INF , !P1 ;  /* 0xff800000d4d17808 */ /* 0x000fe40004800000 */
[----:B------:R-:W-:Y:S02]  /*13f00*/  FSEL R212, R42, -INF , !P0 ;  /* 0xff8000002ad47808 */ /* 0x000fe40004000000 */
[----:B------:R-:W-:Y:S02]  /*13f10*/  FMNMX.FTZ R3, R200, R3, !PT ;  /* 0x00000003c8037209 */ /* 0x000fe40007810000 */
[----:B------:R-:W-:Y:S02]  /*13f20*/  PLOP3.LUT P0, PT, PT, PT, UP1, 0x40, 0x0 ;  /* 0x000000000000781c */ /* 0x000fe40003f0e818 */
        /* <DEDUP_REMOVED lines=16> */
[----:B------:R-:W-:Y:S02]  /*14030*/  FSETP.NEU.FTZ.AND P1, PT, R136, -INF , PT ;  /* 0xff8000008800780b */ /* 0x000fe40003f3d000 */
[----:B------:R-:W-:Y:S01]  /*14040*/  FMNMX.FTZ R0, R214, R0, !PT ;  /* 0x00000000d6007209 */ /* 0x000fe20007810000 */
[----:B------:R-:W1:Y:S01]  /*14050*/  SHFL.BFLY PT, R135, R4, 0x1, 0x1f ;  /* 0x0c201f0004877f89 */ /* 0x000e6200000e0000 */
[----:B------:R-:W-:Y:S02]  /*14060*/  ISETP.LT.OR P0, PT, R2, 0x2a, P0 ;  /* 0x0000002a0200780c */ /* 0x000fe40000701670 */
[----:B------:R-:W-:Y:S02]  /*14070*/  FSEL R142, R142, RZ, P1 ;  /* 0x000000ff8e8e7208 */ /* 0x000fe40000800000 */
[----:B------:R-:W-:Y:S02]  /*14080*/  FSEL R140, R47, -INF , !P0 ;  /* 0xff8000002f8c7808 */ /* 0x000fe40004000000 */
[----:B------:R-:W-:Y:S01]  /*14090*/  FMNMX.FTZ R0, R213, R0, !PT ;  /* 0x00000000d5007209 */ /* 0x000fe20007810000 */
[--C-:B------:R-:W-:Y:S01]  /*140a0*/  FFMA.FTZ R3, R19, c[0x0][0x2d0], -R142.reuse ;  /* 0x0000b40013037a23 */ /* 0x100fe2000001088e */
[----:B------:R-:W-:Y:S01]  /*140b0*/  FSETP.NEU.FTZ.AND P2, PT, R137, -INF , PT ;  /* 0xff8000008900780b */ /* 0x000fe20003f5d000 */
[--C-:B------:R-:W-:Y:S01]  /*140c0*/  FFMA.FTZ R13, R13, c[0x0][0x2d0], -R142.reuse ;  /* 0x0000b4000d0d7a23 */ /* 0x100fe2000001088e */
[----:B------:R-:W-:Y:S01]  /*140d0*/  FMNMX.FTZ R0, R140, R0, !PT ;  /* 0x000000008c007209 */ /* 0x000fe20007810000 */
[----:B------:R2:W-:Y:S01]  /*140e0*/  MUFU.EX2 R244, R3 ;  /* 0x0000000300f47308 */ /* 0x0005e20000000800 */
[----:B------:R-:W-:Y:S01]  /*140f0*/  FSEL R141, R141, RZ, P2 ;  /* 0x000000ff8d8d7208 */ /* 0x000fe20001000000 */
[--C-:B------:R-:W-:Y:S02]  /*14100*/  FFMA.FTZ R9, R9, c[0x0][0x2d0], -R142.reuse ;  /* 0x0000b40009097a23 */ /* 0x100fe4000001088e */
[----:B------:R-:W2:Y:S01]  /*14110*/  SHFL.BFLY PT, R2, R0, 0x2, 0x1f ;  /* 0x0c401f0000027f89 */ /* 0x000ea200000e0000 */
[----:B------:R-:W-:Y:S02]  /*14120*/  FFMA.FTZ R14, R14, c[0x0][0x2d0], -R142 ;  /* 0x0000b4000e0e7a23 */ /* 0x000fe4000001088e */
[--C-:B------:R-:W-:Y:S02]  /*14130*/  FFMA.FTZ R10, R10, c[0x0][0x2d0], -R141.reuse ;  /* 0x0000b4000a0a7a23 */ /* 0x100fe4000001088d */
[--C-:B------:R-:W-:Y:S01]  /*14140*/  FFMA.FTZ R15, R15, c[0x0][0x2d0], -R141.reuse ;  /* 0x0000b4000f0f7a23 */ /* 0x100fe2000001088d */
[----:B------:R-:W-:Y:S01]  /*14150*/  MUFU.EX2 R33, R13 ;  /* 0x0000000d00217308 */ /* 0x000fe20000000800 */
[--C-:B------:R-:W-:Y:S01]  /*14160*/  FFMA.FTZ R16, R16, c[0x0][0x2d0], -R141.reuse ;  /* 0x0000b40010107a23 */ /* 0x100fe2000001088d */
[----:B-1----:R-:W-:Y:S01]  /*14170*/  FMNMX.FTZ R135, R4, R135, !PT ;  /* 0x0000008704877209 */ /* 0x002fe20007810000 */
[----:B------:R-:W-:Y:S03]  /*14180*/  FFMA.FTZ R17, R17, c[0x0][0x2d0], -R141 ;  /* 0x0000b40011117a23 */ /* 0x000fe6000001088d */
[C---:B------:R-:W-:Y:S01]  /*14190*/  FSETP.NEU.FTZ.AND P0, PT, R135.reuse, -INF , PT ;  /* 0xff8000008700780b */ /* 0x040fe20003f1d000 */
[----:B------:R-:W-:Y:S03]  /*141a0*/  FMUL.FTZ R143, R135, c[0x0][0x2d0] ;  /* 0x0000b400878f7a20 */ /* 0x000fe60000410000 */
[----:B------:R-:W-:Y:S02]  /*141b0*/  MUFU.EX2 R21, R10 ;  /* 0x0000000a00157308 */ /* 0x000fe40000000800 */
[----:B------:R-:W-:Y:S05]  /*141c0*/  FSEL R143, R143, RZ, P0 ;  /* 0x000000ff8f8f7208 */ /* 0x000fea0000000000 */
[--C-:B------:R-:W-:Y:S01]  /*141d0*/  FFMA.FTZ R8, R8, c[0x0][0x2d0], -R143.reuse ;  /* 0x0000b40008087a23 */ /* 0x100fe2000001088f */
[----:B--2---:R-:W-:Y:S01]  /*141e0*/  FMNMX.FTZ R3, R0, R2, !PT ;  /* 0x0000000200037209 */ /* 0x004fe20007810000 */
[--C-:B------:R-:W-:Y:S01]  /*141f0*/  FFMA.FTZ R2, R18, c[0x0][0x2d0], -R143.reuse ;  /* 0x0000b40012027a23 */ /* 0x100fe2000001088f */
[----:B------:R-:W-:Y:S01]  /*14200*/  FSEL R0, R137, RZ, P2 ;  /* 0x000000ff89007208 */ /* 0x000fe20001000000 */
[----:B------:R-:W-:Y:S01]  /*14210*/  MUFU.EX2 R31, R15 ;  /* 0x0000000f001f7308 */ /* 0x000fe20000000800 */
[--C-:B------:R-:W-:Y:S01]  /*14220*/  FFMA.FTZ R12, R12, c[0x0][0x2d0], -R143.reuse ;  /* 0x0000b4000c0c7a23 */ /* 0x100fe2000001088f */
[----:B------:R-:W1:Y:S01]  /*14230*/  SHFL.BFLY PT, R4, R3, 0x1, 0x1f ;  /* 0x0c201f0003047f89 */ /* 0x000e6200000e0000 */
[----:B------:R-:W-:Y:S02]  /*14240*/  FFMA.FTZ R11, R11, c[0x0][0x2d0], -R143 ;  /* 0x0000b4000b0b7a23 */ /* 0x000fe4000001088f */
[----:B------:R-:W-:Y:S04]  /*14250*/  FADD.FTZ R0, -R0, R132 ;  /* 0x0000008400007221 */ /* 0x000fe80000010100 */
[----:B------:R-:W-:Y:S01]  /*14260*/  FMUL.FTZ R0, R0, c[0x0][0x2d0] ;  /* 0x0000b40000007a20 */ /* 0x000fe20000410000 */
[----:B------:R2:W-:Y:S10]  /*14270*/  MUFU.EX2 R221, R2 ;  /* 0x0000000200dd7308 */ /* 0x0005f40000000800 */
[----:B------:R3:W4:Y:S01]  /*14280*/  MUFU.EX2 R133, R0 ;  /* 0x0000000000857308 */ /* 0x0007220000000800 */
[----:B-1----:R-:W-:Y:S09]  /*14290*/  FMNMX.FTZ R3, R4, R3, !PT ;  /* 0x0000000304037209 */ /* 0x002ff20007810000 */
[----:B------:R1:W-:Y:S01]  /*142a0*/  MUFU.EX2 R28, R16 ;  /* 0x00000010001c7308 */ /* 0x0003e20000000800 */
[----:B--2---:R-:W-:Y:S05]  /*142b0*/  FSEL R2, R136, RZ, P1 ;  /* 0x000000ff88027208 */ /* 0x004fea0000800000 */
[----:B------:R-:W-:Y:S04]  /*142c0*/  FADD.FTZ R2, -R2, R134 ;  /* 0x0000008602027221 */ /* 0x000fe80000010100 */
[----:B------:R-:W2:Y:S01]  /*142d0*/  MUFU.EX2 R51, R17 ;  /* 0x0000001100337308 */ /* 0x000ea20000000800 */
[----:B------:R-:W-:Y:S02]  /*142e0*/  FMUL.FTZ R134, R3, c[0x0][0x2d0] ;  /* 0x0000b40003867a20 */ /* 0x000fe40000410000 */
[----:B------:R-:W-:Y:S01]  /*142f0*/  FMUL.FTZ R2, R2, c[0x0][0x2d0] ;  /* 0x0000b40002027a20 */ /* 0x000fe20000410000 */
[----:B---3--:R-:W-:Y:S01]  /*14300*/  FSEL R0, R135, RZ, P0 ;  /* 0x000000ff87007208 */ /* 0x008fe20000000000 */
[----:B----4-:R-:W-:Y:S01]  /*14310*/  FMUL.FTZ R48, R133, R188 ;  /* 0x000000bc85307220 */ /* 0x010fe20000410000 */
[----:B------:R-:W-:Y:S01]  /*14320*/  FSETP.NEU.FTZ.AND P0, PT, R3, -INF , PT ;  /* 0xff8000000300780b */ /* 0x000fe20003f1d000 */
[C---:B------:R-:W-:Y:S02]  /*14330*/  FMUL.FTZ R49, R133.reuse, R189 ;  /* 0x000000bd85317220 */ /* 0x040fe40000410000 */
[----:B------:R-:W-:Y:S01]  /*14340*/  FADD.FTZ R0, -R0, R138 ;  /* 0x0000008a00007221 */ /* 0x000fe20000010100 */
[----:B------:R-:W3:Y:S01]  /*14350*/  MUFU.EX2 R132, R2 ;  /* 0x0000000200847308 */ /* 0x000ee20000000800 */
[----:B------:R-:W-:Y:S01]  /*14360*/  FSEL R134, R134, RZ, P0 ;  /* 0x000000ff86867208 */ /* 0x000fe20000000000 */
[----:B------:R-:W-:Y:S01]  /*14370*/  FMUL.FTZ R52, R133, R52 ;  /* 0x0000003485347220 */ /* 0x000fe20000410000 */
[----:B------:R-:W-:Y:S01]  /*14380*/  MOV R138, R21 ;  /* 0x00000015008a7202 */ /* 0x000fe20000000f00 */
[----:B------:R-:W-:Y:S01]  /*14390*/  FMUL.FTZ R0, R0, c[0x0][0x2d0] ;  /* 0x0000b40000007a20 */ /* 0x000fe20000410000 */
[----:B------:R-:W4:Y:S01]  /*143a0*/  LDSM.16.MT88.4 R20, [R225+0x2080] ;  /* 0x00208000e114783b */ /* 0x000f220000004200 */
[--C-:B------:R-:W-:Y:S01]  /*143b0*/  FFMA.FTZ R4, R25, c[0x0][0x2d0], -R134.reuse ;  /* 0x0000b40019047a23 */ /* 0x100fe20000010886 */
[----:B------:R-:W-:Y:S01]  /*143c0*/  F2FP.BF16.PACK_AB R192, R31, R138 ;  /* 0x0000008a1fc0723e */ /* 0x000fe200000010ff */
[--C-:B------:R-:W-:Y:S02]  /*143d0*/  FFMA.FTZ R5, R5, c[0x0][0x2d0], -R134.reuse ;  /* 0x0000b40005057a23 */ /* 0x100fe40000010886 */
[----:B------:R5:W5:Y:S01]  /*143e0*/  MUFU.EX2 R2, R0 ;  /* 0x0000000000027308 */ /* 0x000b620000000800 */
[C---:B-1----:R-:W-:Y:S01]  /*143f0*/  FMUL.FTZ R16, R133.reuse, R156 ;  /* 0x0000009c85107220 */ /* 0x042fe20000410000 */
[----:B------:R-:W-:Y:S01]  /*14400*/  MOV R156, R31 ;  /* 0x0000001f009c7202 */ /* 0x000fe20000000f00 */
        /* <DEDUP_REMOVED lines=11> */
[----:B------:R-:W2:Y:S01]  /*144c0*/  MUFU.EX2 R27, R14 ;  /* 0x0000000e001b7308 */ /* 0x000ea20000000800 */
[----:B------:R-:W-:Y:S01]  /*144d0*/  MOV R159, R28 ;  /* 0x0000001c009f7202 */ /* 0x000fe20000000f00 */
[C---:B------:R-:W-:Y:S01]  /*144e0*/  FMUL.FTZ R34, R132.reuse, R174 ;  /* 0x000000ae84227220 */ /* 0x040fe20000410000 */
[----:B------:R-:W-:Y:S01]  /*144f0*/  MOV R174, R221 ;  /* 0x000000dd00ae7202 */ /* 0x000fe20000000f00 */
[--C-:B-----5:R-:W-:Y:S02]  /*14500*/  FFMA.FTZ R0, R7, c[0x0][0x2d0], -R134.reuse ;  /* 0x0000b40007007a23 */ /* 0x120fe40000010886 */
[----:B------:R-:W-:Y:S02]  /*14510*/  FMUL.FTZ R7, R132, R147 ;  /* 0x0000009384077220 */ /* 0x000fe40000410000 */
[C---:B------:R-:W-:Y:S02]  /*14520*/  FMUL.FTZ R13, R2.reuse, R153 ;  /* 0x00000099020d7220 */ /* 0x040fe40000410000 */
[----:B------:R3:W-:Y:S01]  /*14530*/  MUFU.EX2 R216, R0 ;  /* 0x0000000000d87308 */ /* 0x0007e20000000800 */
[C---:B------:R-:W-:Y:S02]  /*14540*/  FMUL.FTZ R25, R2.reuse, R165 ;  /* 0x000000a502197220 */ /* 0x040fe40000410000 */
[C---:B------:R-:W-:Y:S02]  /*14550*/  FMUL.FTZ R45, R2.reuse, R185 ;  /* 0x000000b9022d7220 */ /* 0x040fe40000410000 */
[C---:B-1----:R-:W-:Y:S02]  /*14560*/  FMUL.FTZ R9, R2.reuse, R149 ;  /* 0x0000009502097220 */ /* 0x042fe40000410000 */
[C---:B------:R-:W-:Y:S02]  /*14570*/  FMUL.FTZ R44, R2.reuse, R184 ;  /* 0x000000b8022c7220 */ /* 0x040fe40000410000 */
[----:B------:R-:W-:Y:S01]  /*14580*/  FMUL.FTZ R28, R2, R168 ;  /* 0x000000a8021c7220 */ /* 0x000fe20000410000 */
[----:B------:R1:W5:Y:S01]  /*14590*/  MUFU.EX2 R215, R5 ;  /* 0x0000000500d77308 */ /* 0x0003620000000800 */
[----:B------:R-:W-:Y:S02]  /*145a0*/  FMUL.FTZ R35, R132, R175 ;  /* 0x000000af84237220 */ /* 0x000fe40000410000 */
[----:B------:R-:W-:Y:S01]  /*145b0*/  FMUL.FTZ R40, R2, R180 ;  /* 0x000000b402287220 */ /* 0x000fe20000410000 */
[----:B--2---:R-:W-:Y:S01]  /*145c0*/  F2FP.BF16.PACK_AB R195, R244, R27 ;  /* 0x0000001bf4c3723e */ /* 0x004fe200000010ff */
[----:B------:R-:W-:Y:S01]  /*145d0*/  FMUL.FTZ R41, R2, R181 ;  /* 0x000000b502297220 */ /* 0x000fe20000410000 */
[----:B------:R-:W-:Y:S01]  /*145e0*/  MOV R181, R159 ;  /* 0x0000009f00b57202 */ /* 0x000fe20000000f00 */
[C---:B------:R-:W-:Y:S02]  /*145f0*/  FMUL.FTZ R50, R132.reuse, R190 ;  /* 0x000000be84327220 */ /* 0x040fe40000410000 */
[C---:B------:R-:W-:Y:S01]  /*14600*/  FMUL.FTZ R54, R132.reuse, R54 ;  /* 0x0000003684367220 */ /* 0x040fe20000410000 */
[----:B------:R2:W-:Y:S01]  /*14610*/  MUFU.EX2 R219, R4 ;  /* 0x0000000400db7308 */ /* 0x0005e20000000800 */
[----:B------:R-:W-:Y:S02]  /*14620*/  FMUL.FTZ R55, R132, R55 ;  /* 0x0000003784377220 */ /* 0x000fe40000410000 */
[----:B------:R-:W-:Y:S02]  /*14630*/  FMUL.FTZ R56, R2, R56 ;  /* 0x0000003802387220 */ /* 0x000fe40000410000 */
[----:B---3--:R-:W-:Y:S02]  /*14640*/  FFMA.FTZ R0, R24, c[0x0][0x2d0], -R134 ;  /* 0x0000b40018007a23 */ /* 0x008fe40000010886 */
[C---:B------:R-:W-:Y:S02]  /*14650*/  FMUL.FTZ R24, R2.reuse, R164 ;  /* 0x000000a402187220 */ /* 0x040fe40000410000 */
[C---:B------:R-:W-:Y:S01]  /*14660*/  FMUL.FTZ R57, R2.reuse, R57 ;  /* 0x0000003902397220 */ /* 0x040fe20000410000 */
[----:B------:R3:W3:Y:S01]  /*14670*/  MUFU.EX2 R217, R0 ;  /* 0x0000000000d97308 */ /* 0x0006e20000000800 */
[C---:B------:R-:W-:Y:S02]  /*14680*/  FMUL.FTZ R60, R2.reuse, R60 ;  /* 0x0000003c023c7220 */ /* 0x040fe40000410000 */
[----:B------:R-:W-:Y:S02]  /*14690*/  FMUL.FTZ R61, R2, R61 ;  /* 0x0000003d023d7220 */ /* 0x000fe40000410000 */
[C---:B-1----:R-:W-:Y:S01]  /*146a0*/  FMUL.FTZ R5, R133.reuse, R145 ;  /* 0x0000009185057220 */ /* 0x042fe20000410000 */
[----:B-----5:R-:W-:Y:S01]  /*146b0*/  F2FP.BF16.PACK_AB R145, R216, R215 ;  /* 0x000000d7d891723e */ /* 0x020fe200000010ff */
[C---:B------:R-:W-:Y:S02]  /*146c0*/  FMUL.FTZ R66, R132.reuse, R66 ;  /* 0x0000004284427220 */ /* 0x040fe40000410000 */
[C---:B------:R-:W-:Y:S01]  /*146d0*/  FMUL.FTZ R67, R132.reuse, R67 ;  /* 0x0000004384437220 */ /* 0x040fe20000410000 */
[----:B------:R1:W5:Y:S01]  /*146e0*/  MUFU.EX2 R30, R8 ;  /* 0x00000008001e7308 */ /* 0x0003620000000800 */
[C---:B------:R-:W-:Y:S02]  /*146f0*/  FMUL.FTZ R70, R132.reuse, R70 ;  /* 0x0000004684467220 */ /* 0x040fe40000410000 */
[----:B------:R-:W-:Y:S02]  /*14700*/  FMUL.FTZ R71, R132, R71 ;  /* 0x0000004784477220 */ /* 0x000fe40000410000 */
[----:B--2---:R-:W-:Y:S02]  /*14710*/  FMUL.FTZ R4, R133, R144 ;  /* 0x0000009085047220 */ /* 0x004fe40000410000 */
[C---:B------:R-:W-:Y:S02]  /*14720*/  FMUL.FTZ R72, R2.reuse, R72 ;  /* 0x0000004802487220 */ /* 0x040fe40000410000 */
[C---:B------:R-:W-:Y:S01]  /*14730*/  FMUL.FTZ R73, R2.reuse, R73 ;  /* 0x0000004902497220 */ /* 0x040fe20000410000 */
[----:B------:R-:W2:Y:S01]  /*14740*/  MUFU.EX2 R29, R12 ;  /* 0x0000000c001d7308 */ /* 0x000ea20000000800 */
[C---:B------:R-:W-:Y:S02]  /*14750*/  FMUL.FTZ R76, R2.reuse, R76 ;  /* 0x0000004c024c7220 */ /* 0x040fe40000410000 */
[----:B------:R-:W-:Y:S01]  /*14760*/  FMUL.FTZ R77, R2, R77 ;  /* 0x0000004d024d7220 */ /* 0x000fe20000410000 */
[----:B---3--:R-:W-:Y:S01]  /*14770*/  FSEL R0, R3, RZ, P0 ;  /* 0x000000ff03007208 */ /* 0x008fe20000000000 */
[----:B------:R-:W-:Y:S01]  /*14780*/  FMUL.FTZ R80, R133, R80 ;  /* 0x0000005085507220 */ /* 0x000fe20000410000 */
[----:B------:R-:W-:Y:S01]  /*14790*/  F2FP.BF16.PACK_AB R147, R219, R217 ;  /* 0x000000d9db93723e */ /* 0x000fe200000010ff */
[C---:B------:R-:W-:Y:S01]  /*147a0*/  FMUL.FTZ R81, R133.reuse, R81 ;  /* 0x0000005185517220 */ /* 0x040fe20000410000 */
[----:B------:R-:W-:Y:S01]  /*147b0*/  PLOP3.LUT P0, PT, PT, PT, UP0, 0x80, 0x0 ;  /* 0x000000000000781c */ /* 0x000fe20003f0f008 */
[----:B------:R-:W-:Y:S01]  /*147c0*/  FADD.FTZ R0, -R0, R139 ;  /* 0x0000008b00007221 */ /* 0x000fe20000010100 */
[----:B------:R-:W3:Y:S01]  /*147d0*/  MUFU.EX2 R26, R11 ;  /* 0x0000000b001a7308 */ /* 0x000ee20000000800 */
[----:B------:R-:W-:Y:S01]  /*147e0*/  MOV R139, R33 ;  /* 0x00000021008b7202 */ /* 0x000fe20000000f00 */
[----:B------:R-:W-:Y:S01]  /*147f0*/  FMUL.FTZ R33, R133, R173 ;  /* 0x000000ad85217220 */ /* 0x000fe20000410000 */
[----:B------:R-:W-:Y:S01]  /*14800*/  MOV R173, R244 ;  /* 0x000000f400ad7202 */ /* 0x000fe20000000f00 */
[----:B------:R-:W-:Y:S01]  /*14810*/  FMUL.FTZ R0, R0, c[0x0][0x2d0] ;  /* 0x0000b40000007a20 */ /* 0x000fe20000410000 */
[----:B------:R-:W-:Y:S01]  /*14820*/  F2FP.BF16.PACK_AB R193, R139, R220 ;  /* 0x000000dc8bc1723e */ /* 0x000fe200000010ff */
[----:B-1----:R-:W-:Y:S01]  /*14830*/  FMUL.FTZ R8, R2, R148 ;  /* 0x0000009402087220 */ /* 0x002fe20000410000 */
[----:B-----5:R-:W-:Y:S01]  /*14840*/  MOV R157, R30 ;  /* 0x0000001e009d7202 */ /* 0x020fe20000000f00 */
[C---:B------:R-:W-:Y:S02]  /*14850*/  FMUL.FTZ R82, R132.reuse, R82 ;  /* 0x0000005284527220 */ /* 0x040fe40000410000 */
[----:B------:R-:W1:Y:S01]  /*14860*/  MUFU.EX2 R0, R0 ;  /* 0x0000000000007308 */ /* 0x000e620000000800 */
[----:B------:R-:W-:Y:S01]  /*14870*/  MOV R180, R157 ;  /* 0x0000009d00b47202 */ /* 0x000fe20000000f00 */
[-C--:B----4-:R-:W-:Y:S01]  /*14880*/  HMMA.16816.F32.BF16 R4, R192, R20.reuse, R4 ;  /* 0x00000014c004723c */ /* 0x090fe20000041804 */
[----:B------:R-:W-:Y:S01]  /*14890*/  FMUL.FTZ R83, R132, R83 ;  /* 0x0000005384537220 */ /* 0x000fe20000410000 */
[----:B--2---:R-:W-:Y:S01]  /*148a0*/  F2FP.BF16.PACK_AB R144, R29, R30 ;  /* 0x0000001e1d90723e */ /* 0x004fe200000010ff */
[C---:B------:R-:W-:Y:S01]  /*148b0*/  FMUL.FTZ R12, R2.reuse, R152 ;  /* 0x00000098020c7220 */ /* 0x040fe20000410000 */
[----:B------:R-:W-:Y:S01]  /*148c0*/  MOV R158, R29 ;  /* 0x0000001d009e7202 */ /* 0x000fe20000000f00 */
[----:B------:R-:W-:Y:S02]  /*148d0*/  FMUL.FTZ R29, R2, R169 ;  /* 0x000000a9021d7220 */ /* 0x000fe40000410000 */
[C---:B------:R-:W-:Y:S01]  /*148e0*/  FMUL.FTZ R84, R133.reuse, R84 ;  /* 0x0000005485547220 */ /* 0x040fe20000410000 */
[----:B------:R-:W-:Y:S01]  /*148f0*/  MOV R168, R158 ;  /* 0x0000009e00a87202 */ /* 0x000fe20000000f00 */
[----:B------:R-:W-:Y:S03]  /*14900*/  FMUL.FTZ R85, R133, R85 ;  /* 0x0000005585557220 */ /* 0x000fe60000410000 */
[----:B---3--:R-:W-:Y:S01]  /*14910*/  F2FP.BF16.PACK_AB R146, R221, R26 ;  /* 0x0000001add92723e */ /* 0x008fe200000010ff */
[C---:B------:R-:W-:Y:S02]  /*14920*/  FMUL.FTZ R86, R132.reuse, R86 ;  /* 0x0000005684567220 */ /* 0x040fe40000410000 */
[----:B------:R-:W-:Y:S02]  /*14930*/  FMUL.FTZ R87, R132, R87 ;  /* 0x0000005784577220 */ /* 0x000fe40000410000 */
[C---:B------:R-:W-:Y:S02]  /*14940*/  FMUL.FTZ R88, R2.reuse, R88 ;  /* 0x0000005802587220 */ /* 0x040fe40000410000 */
[C---:B------:R-:W-:Y:S02]  /*14950*/  FMUL.FTZ R89, R2.reuse, R89 ;  /* 0x0000005902597220 */ /* 0x040fe40000410000 */
[----:B------:R-:W-:Y:S02]  /*14960*/  FMUL.FTZ R92, R2, R92 ;  /* 0x0000005c025c7220 */ /* 0x000fe40000410000 */
[C---:B-1----:R-:W-:Y:S02]  /*14970*/  FMUL.FTZ R10, R0.reuse, R150 ;  /* 0x00000096000a7220 */ /* 0x042fe40000410000 */
        /* <DEDUP_REMOVED lines=13> */
[C---:B------:R-:W-:Y:S01]  /*14a50*/  FMUL.FTZ R21, R133.reuse, R161 ;  /* 0x000000a185157220 */ /* 0x040fe20000410000 */
[C---:B------:R-:W-:Y:S01]  /*14a60*/  HMMA.16816.F32.BF16 R16, R192.reuse, R22, R16 ;  /* 0x00000016c010723c */ /* 0x040fe20000041810 */
[----:B------:R-:W-:Y:S03]  /*14a70*/  MOV R161, R26 ;  /* 0x0000001a00a17202 */ /* 0x000fe60000000f00 */
[C---:B------:R-:W-:Y:S01]  /*14a80*/  FMUL.FTZ R26, R0.reuse, R166 ;  /* 0x000000a6001a7220 */ /* 0x040fe20000410000 */
[----:B------:R-:W-:Y:S01]  /*14a90*/  MOV R175, R161 ;  /* 0x000000a100af7202 */ /* 0x000fe20000000f00 */
[----:B------:R-:W-:Y:S01]  /*14aa0*/  FMUL.FTZ R31, R0, R171 ;  /* 0x000000ab001f7220 */ /* 0x000fe20000410000 */
[----:B------:R-:W-:Y:S01]  /*14ab0*/  LDSM.16.MT88.4 R164, [R227+0x2880] ;  /* 0x00288000e3a4783b */ /* 0x000fe20000004200 */
[C---:B------:R-:W-:Y:S04]  /*14ac0*/  FMUL.FTZ R23, R132.reuse, R163 ;  /* 0x000000a384177220 */ /* 0x040fe80000410000 */
[C---:B------:R-:W-:Y:S01]  /*14ad0*/  FMUL.FTZ R22, R132.reuse, R162 ;  /* 0x000000a284167220 */ /* 0x040fe20000410000 */
[----:B------:R-:W-:Y:S01]  /*14ae0*/  MOV R162, R32 ;  /* 0x0000002000a27202 */ /* 0x000fe20000000f00 */
[C---:B------:R-:W-:Y:S01]  /*14af0*/  FMUL.FTZ R32, R133.reuse, R172 ;  /* 0x000000ac85207220 */ /* 0x040fe20000410000 */
[----:B------:R-:W-:Y:S01]  /*14b00*/  MOV R172, R51 ;  /* 0x0000003300ac7202 */ /* 0x000fe20000000f00 */
[----:B------:R-:W-:Y:S01]  /*14b10*/  FMUL.FTZ R51, R132, R191 ;  /* 0x000000bf84337220 */ /* 0x000fe20000410000 */
[----:B------:R-:W-:Y:S01]  /*14b20*/  MOV R191, R245 ;  /* 0x000000f500bf7202 */ /* 0x000fe20000000f00 */
[C---:B------:R-:W-:Y:S01]  /*14b30*/  FMUL.FTZ R42, R0.reuse, R182 ;  /* 0x000000b6002a7220 */ /* 0x040fe20000410000 */
[-C--:B------:R-:W-:Y:S01]  /*14b40*/  HMMA.16816.F32.BF16 R20, R192, R36.reuse, R20 ;  /* 0x00000024c014723c */ /* 0x080fe20000041814 */
[----:B------:R-:W-:Y:S01]  /*14b50*/  MOV R190, R162 ;  /* 0x000000a200be7202 */ /* 0x000fe20000000f00 */
[C---:B------:R-:W-:Y:S01]  /*14b60*/  FMUL.FTZ R58, R0.reuse, R58 ;  /* 0x0000003a003a7220 */ /* 0x040fe20000410000 */
[----:B------:R-:W-:Y:S01]  /*14b70*/  MOV R182, R160 ;  /* 0x000000a000b67202 */ /* 0x000fe20000000f00 */
[C---:B------:R-:W-:Y:S01]  /*14b80*/  FMUL.FTZ R59, R0.reuse, R59 ;  /* 0x0000003b003b7220 */ /* 0x040fe20000410000 */
[----:B------:R-:W-:Y:S01]  /*14b90*/  LDSM.16.MT88.4 R160, [R228+0x2880] ;  /* 0x00288000e4a0783b */ /* 0x000fe20000004200 */
[C---:B------:R-:W-:Y:S02]  /*14ba0*/  FMUL.FTZ R62, R0.reuse, R62 ;  /* 0x0000003e003e7220 */ /* 0x040fe40000410000 */
[C---:B------:R-:W-:Y:S01]  /*14bb0*/  HMMA.16816.F32.BF16 R24, R144.reuse, R36, R24 ;  /* 0x000000249018723c */ /* 0x040fe20000041818 */
[C---:B------:R-:W-:Y:S03]  /*14bc0*/  FMUL.FTZ R30, R0.reuse, R170 ;  /* 0x000000aa001e7220 */ /* 0x040fe60000410000 */
[C---:B------:R-:W-:Y:S02]  /*14bd0*/  FMUL.FTZ R63, R0.reuse, R63 ;  /* 0x0000003f003f7220 */ /* 0x040fe40000410000 */
[----:B------:R-:W-:Y:S02]  /*14be0*/  FMUL.FTZ R74, R0, R74 ;  /* 0x0000004a004a7220 */ /* 0x000fe40000410000 */
[-C--:B------:R-:W-:Y:S01]  /*14bf0*/  HMMA.16816.F32.BF16 R28, R144, R38.reuse, R28 ;  /* 0x00000026901c723c */ /* 0x080fe2000004181c */
[C---:B------:R-:W-:Y:S03]  /*14c00*/  FMUL.FTZ R37, R133.reuse, R177 ;  /* 0x000000b185257220 */ /* 0x040fe60000410000 */
[----:B------:R-:W-:Y:S01]  /*14c10*/  MOV R177, R138 ;  /* 0x0000008a00b17202 */ /* 0x000fe20000000f00 */
[--C-:B------:R-:W-:Y:S02]  /*14c20*/  FFMA.FTZ R138, R196, c[0x0][0x2d0], -R141.reuse ;  /* 0x0000b400c48a7a23 */ /* 0x100fe4000001088d */
[----:B------:R-:W-:Y:S01]  /*14c30*/  FMUL.FTZ R36, R133, R176 ;  /* 0x000000b085247220 */ /* 0x000fe20000410000 */
[C---:B------:R-:W-:Y:S01]  /*14c40*/  HMMA.16816.F32.BF16 R32, R192.reuse, R38, R32 ;  /* 0x00000026c020723c */ /* 0x040fe20000041820 */
[----:B------:R3:W-:Y:S03]  /*14c50*/  MUFU.EX2 R183, R138 ;  /* 0x0000008a00b77308 */ /* 0x0007e60000000800 */
[C---:B------:R-:W-:Y:S01]  /*14c60*/  FMUL.FTZ R75, R0.reuse, R75 ;  /* 0x0000004b004b7220 */ /* 0x040fe20000410000 */
[----:B------:R-:W-:Y:S01]  /*14c70*/  MOV R176, R220 ;  /* 0x000000dc00b07202 */ /* 0x000fe20000000f00 */
        /* <DEDUP_REMOVED lines=8> */
[----:B------:R-:W-:Y:S01]  /*14d00*/  FMUL.FTZ R91, R0, R91 ;  /* 0x0000005b005b7220 */ /* 0x000fe20000410000 */
[-C--:B-1----:R-:W-:Y:S01]  /*14d10*/  HMMA.16816.F32.BF16 R36, R192, R148.reuse, R36 ;  /* 0x00000094c024723c */ /* 0x082fe20000041824 */
[----:B------:R-:W-:Y:S02]  /*14d20*/  FMUL.FTZ R93, R2, R93 ;  /* 0x0000005d025d7220 */ /* 0x000fe40000410000 */
[C---:B------:R-:W-:Y:S02]  /*14d30*/  FMUL.FTZ R94, R0.reuse, R94 ;  /* 0x0000005e005e7220 */ /* 0x040fe40000410000 */
[----:B------:R-:W-:Y:S02]  /*14d40*/  FMUL.FTZ R95, R0, R95 ;  /* 0x0000005f005f7220 */ /* 0x000fe40000410000 */
[--C-:B---3--:R-:W-:Y:S01]  /*14d50*/  FFMA.FTZ R138, R197, c[0x0][0x2d0], -R141.reuse ;  /* 0x0000b400c58a7a23 */ /* 0x108fe2000001088d */
[C---:B------:R-:W-:Y:S01]  /*14d60*/  HMMA.16816.F32.BF16 R40, R144.reuse, R148, R40 ;  /* 0x000000949028723c */ /* 0x040fe20000041828 */
[C---:B------:R-:W-:Y:S02]  /*14d70*/  FMUL.FTZ R96, R133.reuse, R96 ;  /* 0x0000006085607220 */ /* 0x040fe40000410000 */
[----:B------:R1:W-:Y:S01]  /*14d80*/  MUFU.EX2 R185, R138 ;  /* 0x0000008a00b97308 */ /* 0x0003e20000000800 */
[C---:B------:R-:W-:Y:S02]  /*14d90*/  FMUL.FTZ R97, R133.reuse, R97 ;  /* 0x0000006185617220 */ /* 0x040fe40000410000 */
[C---:B------:R-:W-:Y:S02]  /*14da0*/  FMUL.FTZ R98, R132.reuse, R98 ;  /* 0x0000006284627220 */ /* 0x040fe40000410000 */
[-C--:B------:R-:W-:Y:S01]  /*14db0*/  HMMA.16816.F32.BF16 R44, R144, R150.reuse, R44 ;  /* 0x00000096902c723c */ /* 0x080fe2000004182c */
[C---:B------:R-:W-:Y:S03]  /*14dc0*/  FMUL.FTZ R99, R132.reuse, R99 ;  /* 0x0000006384637220 */ /* 0x040fe60000410000 */
[C---:B------:R-:W-:Y:S02]  /*14dd0*/  FMUL.FTZ R100, R133.reuse, R100 ;  /* 0x0000006485647220 */ /* 0x040fe40000410000 */
[C---:B------:R-:W-:Y:S02]  /*14de0*/  FMUL.FTZ R101, R133.reuse, R101 ;  /* 0x0000006585657220 */ /* 0x040fe40000410000 */
[C---:B------:R-:W-:Y:S01]  /*14df0*/  HMMA.16816.F32.BF16 R48, R192.reuse, R150, R48 ;  /* 0x00000096c030723c */ /* 0x040fe20000041830 */
[----:B------:R-:W3:Y:S03]  /*14e00*/  LDSM.16.MT88.4 R148, [R225+0x3880] ;  /* 0x00388000e194783b */ /* 0x000ee60000004200 */
[C---:B------:R-:W-:Y:S02]  /*14e10*/  FMUL.FTZ R102, R132.reuse, R102 ;  /* 0x0000006684667220 */ /* 0x040fe40000410000 */
[----:B------:R-:W-:Y:S02]  /*14e20*/  FMUL.FTZ R103, R132, R103 ;  /* 0x0000006784677220 */ /* 0x000fe40000410000 */
[-C--:B--2---:R-:W-:Y:S01]  /*14e30*/  HMMA.16816.F32.BF16 R52, R192, R152.reuse, R52 ;  /* 0x00000098c034723c */ /* 0x084fe20000041834 */
[----:B------:R-:W-:Y:S03]  /*14e40*/  FMUL.FTZ R104, R2, R104 ;  /* 0x0000006802687220 */ /* 0x000fe60000410000 */
        /* <DEDUP_REMOVED lines=15> */
[-C--:B---3--:R-:W-:Y:S03]  /*14f40*/  HMMA.16816.F32.BF16 R68, R192, R148.reuse, R68 ;  /* 0x00000094c044723c */ /* 0x088fe60000041844 */
[--C-:B-1----:R-:W-:Y:S02]  /*14f50*/  FFMA.FTZ R138, R199, c[0x0][0x2d0], -R142.reuse ;  /* 0x0000b400c78a7a23 */ /* 0x102fe4000001088e */
[----:B------:R-:W-:Y:S01]  /*14f60*/  LDSM.16.MT88.4 R196, [R227+0x3080] ;  /* 0x00308000e3c4783b */ /* 0x000fe20000004200 */
[C---:B------:R-:W-:Y:S01]  /*14f70*/  FMUL.FTZ R114, R132.reuse, R114 ;  /* 0x0000007284727220 */ /* 0x040fe20000410000 */
[----:B------:R1:W-:Y:S01]  /*14f80*/  MUFU.EX2 R186, R138 ;  /* 0x0000008a00ba7308 */ /* 0x0003e20000000800 */
[C---:B------:R-:W-:Y:S01]  /*14f90*/  HMMA.16816.F32.BF16 R72, R144.reuse, R148, R72 ;  /* 0x000000949048723c */ /* 0x040fe20000041848 */
[----:B------:R-:W-:Y:S03]  /*14fa0*/  FMUL.FTZ R115, R132, R115 ;  /* 0x0000007384737220 */ /* 0x000fe60000410000 */
[C---:B------:R-:W-:Y:S02]  /*14fb0*/  FMUL.FTZ R120, R2.reuse, R120 ;  /* 0x0000007802787220 */ /* 0x040fe40000410000 */
[----:B------:R-:W-:Y:S02]  /*14fc0*/  FMUL.FTZ R121, R2, R121 ;  /* 0x0000007902797220 */ /* 0x000fe40000410000 */
[-C--:B------:R-:W-:Y:S01]  /*14fd0*/  HMMA.16816.F32.BF16 R76, R144, R150.reuse, R76 ;  /* 0x00000096904c723c */ /* 0x080fe2000004184c */
[C---:B------:R-:W-:Y:S03]  /*14fe0*/  FMUL.FTZ R122, R0.reuse, R122 ;  /* 0x0000007a007a7220 */ /* 0x040fe60000410000 */
[----:B------:R-:W-:Y:S02]  /*14ff0*/  FMUL.FTZ R123, R0, R123 ;  /* 0x0000007b007b7220 */ /* 0x000fe40000410000 */
[C---:B------:R-:W-:Y:S02]  /*15000*/  FMUL.FTZ R124, R2.reuse, R124 ;  /* 0x0000007c027c7220 */ /* 0x040fe40000410000 */
[C---:B------:R-:W-:Y:S01]  /*15010*/  HMMA.16816.F32.BF16 R80, R192.reuse, R150, R80 ;  /* 0x00000096c050723c */ /* 0x040fe20000041850 */
[----:B------:R-:W3:Y:S03]  /*15020*/  LDSM.16.MT88.4 R148, [R228+0x3880] ;  /* 0x00388000e494783b */ /* 0x000ee60000004200 */
        /* <DEDUP_REMOVED lines=8> */
[C---:B------:R-:W-:Y:S03]  /*150b0*/  FMUL.FTZ R129, R133.reuse, R129 ;  /* 0x0000008185817220 */ /* 0x040fe60000410000 */
[C---:B------:R-:W-:Y:S02]  /*150c0*/  FMUL.FTZ R130, R132.reuse, R130 ;  /* 0x0000008284827220 */ /* 0x040fe40000410000 */
[C---:B------:R-:W-:Y:S02]  /*150d0*/  FMUL.FTZ R131, R132.reuse, R131 ;  /* 0x0000008384837220 */ /* 0x040fe40000410000 */
[-C--:B------:R-:W-:Y:S01]  /*150e0*/  HMMA.16816.F32.BF16 R92, R144, R154.reuse, R92 ;  /* 0x0000009a905c723c */ /* 0x080fe2000004185c */
[C---:B------:R-:W-:Y:S03]  /*150f0*/  FMUL.FTZ R116, R133.reuse, R116 ;  /* 0x0000007485747220 */ /* 0x040fe60000410000 */
[----:B------:R-:W-:Y:S02]  /*15100*/  FMUL.FTZ R117, R133, R117 ;  /* 0x0000007585757220 */ /* 0x000fe40000410000 */
[C---:B------:R-:W-:Y:S02]  /*15110*/  FMUL.FTZ R118, R132.reuse, R118 ;  /* 0x0000007684767220 */ /* 0x040fe40000410000 */
[C---:B------:R-:W-:Y:S01]  /*15120*/  HMMA.16816.F32.BF16 R96, R192.reuse, R154, R96 ;  /* 0x0000009ac060723c */ /* 0x040fe20000041860 */
[----:B------:R-:W2:Y:S03]  /*15130*/  LDSM.16.MT88.4 R152, [R227+0x3880] ;  /* 0x00388000e398783b */ /* 0x000ea60000004200 */
[----:B------:R-:W-:Y:S02]  /*15140*/  FMUL.FTZ R119, R132, R119 ;  /* 0x0000007784777220 */ /* 0x000fe40000410000 */
[----:B-1----:R-:W-:Y:S02]  /*15150*/  FFMA.FTZ R138, R204, c[0x0][0x2d0], -R141 ;  /* 0x0000b400cc8a7a23 */ /* 0x002fe4000001088d */
[-C--:B---3--:R-:W-:Y:S02]  /*15160*/  HMMA.16816.F32.BF16 R100, R192, R148.reuse, R100 ;  /* 0x00000094c064723c */ /* 0x088fe40000041864 */
[----:B------:R1:W3:Y:S06]  /*15170*/  MUFU.EX2 R171, R138 ;  /* 0x0000008a00ab7308 */ /* 0x0002ec0000000800 */
        /* <DEDUP_REMOVED lines=9> */
[----:B----4-:R-:W-:Y:S06]  /*15210*/  FFMA.FTZ R138, R207, c[0x0][0x2d0], -R142 ;  /* 0x0000b400cf8a7a23 */ /* 0x010fec000001088e */
[----:B---3--:R-:W-:Y:S01]  /*15220*/  F2FP.BF16.PACK_AB R146, R171, R188 ;  /* 0x000000bcab92723e */ /* 0x008fe200000010ff */
[----:B------:R-:W-:Y:S01]  /*15230*/  HMMA.16816.F32.BF16 R128, R192, R154, R128 ;  /* 0x0000009ac080723c */ /* 0x000fe20000041880 */
[----:B------:R2:W3:Y:S03]  /*15240*/  MUFU.EX2 R169, R138 ;  /* 0x0000008a00a97308 */ /* 0x0004e60000000800 */
[----:B------:R-:W-:Y:S02]  /*15250*/  F2FP.BF16.PACK_AB R144, R185, R183 ;  /* 0x000000b7b990723e */ /* 0x000fe400000010ff */
[----:B------:R-:W-:Y:S01]  /*15260*/  F2FP.BF16.PACK_AB R145, R186, R184 ;  /* 0x000000b8ba91723e */ /* 0x000fe200000010ff */
        /* <DEDUP_REMOVED lines=36> */
[----:B------:R-:W1:Y:S03]  /*154b0*/  LDSM.16.MT88.4 R156, [R226+0x4080] ;  /* 0x00408000e29c783b */ /* 0x000e660000004200 */
        /* <DEDUP_REMOVED lines=14> */
[----:B------:R3:W-:Y:S03]  /*155a0*/  MUFU.EX2 R218, R138 ;  /* 0x0000008a00da7308 */ /* 0x0007e60000000800 */
        /* <DEDUP_REMOVED lines=18> */
[----:B------:R1:W-:Y:S01]  /*156d0*/  MUFU.EX2 R208, R138 ;  /* 0x0000008a00d07308 */ /* 0x0003e20000000800 */
[----:B------:R-:W-:Y:S02]  /*156e0*/  LDSM.16.MT88.4 R188, [R228+0x3080] ;  /* 0x00308000e4bc783b */ /* 0x000fe40000004200 */
        /* <DEDUP_REMOVED lines=55> */
[----:B------:R-:W-:Y:S03]  /*15a60*/  MOV R22, R185 ;  /* 0x000000b900167202 */ /* 0x000fe60000000f00 */
[----:B------:R-:W-:Y:S03]  /*15a70*/  MOV R21, R184 ;  /* 0x000000b800157202 */ /* 0x000fe60000000f00 */
[----:B------:R-:W-:Y:S02]  /*15a80*/  MOV R24, R168 ;  /* 0x000000a800187202 */ /* 0x000fe40000000f00 */
[-C--:B------:R-:W-:Y:S01]  /*15a90*/  HMMA.16816.F32.BF16 R168, R192, R174.reuse, R28 ;  /* 0x000000aec0a8723c */ /* 0x080fe2000004181c */
[----:B------:R-:W5:Y:S02]  /*15aa0*/  LDL.LU R28, [R1+0x30] ;  /* 0x00003000011c7983 */ /* 0x000f640000300800 */
[----:B------:R-:W-:Y:S02]  /*15ab0*/  MOV R27, R183 ;  /* 0x000000b7001b7202 */ /* 0x000fe40000000f00 */
[----:B------:R-:W-:Y:S02]  /*15ac0*/  MOV R26, R182 ;  /* 0x000000b6001a7202 */ /* 0x000fe40000000f00 */
[----:B------:R-:W-:Y:S01]  /*15ad0*/  MOV R25, R181 ;  /* 0x000000b500197202 */ /* 0x000fe20000000f00 */
[C---:B------:R-:W-:Y:S01]  /*15ae0*/  HMMA.16816.F32.BF16 R172, R140.reuse, R174, R32 ;  /* 0x000000ae8cac723c */ /* 0x040fe20000041820 */
[----:B------:R-:W5:Y:S03]  /*15af0*/  LDL.LU R33, [R1+0x28] ;  /* 0x0000280001217983 */ /* 0x000f660000300800 */
[----:B------:R-:W-:Y:S01]  /*15b00*/  MOV R30, R179 ;  /* 0x000000b3001e7202 */ /* 0x000fe20000000f00 */
[----:B------:R-:W5:Y:S01]  /*15b10*/  LDL.LU R35, [R1+0x2c] ;  /* 0x00002c0001237983 */ /* 0x000f620000300800 */
[----:B------:R-:W-:Y:S02]  /*15b20*/  MOV R31, R178 ;  /* 0x000000b2001f7202 */ /* 0x000fe40000000f00 */
[----:B------:R-:W-:Y:S04]  /*15b30*/  MOV R32, R177 ;  /* 0x000000b100207202 */ /* 0x000fe80000000f00 */
[----:B------:R-:W-:Y:S02]  /*15b40*/  MOV R34, R176 ;  /* 0x000000b000227202 */ /* 0x000fe40000000f00 */
[-C--:B------:R-:W-:Y:S01]  /*15b50*/  HMMA.16816.F32.BF16 R176, R140, R188.reuse, R36 ;  /* 0x000000bc8cb0723c */ /* 0x080fe20000041824 */
[----:B------:R-:W-:Y:S07]  /*15b60*/  MOV R29, R180 ;  /* 0x000000b4001d7202 */ /* 0x000fee0000000f00 */
        /* <DEDUP_REMOVED lines=22> */
[----:B------:R-:W-:Y:S01]  /*15cd0*/  HMMA.16816.F32.BF16 R128, R140, R18, R128 ;  /* 0x000000128c80723c */ /* 0x000fe20000041880 */
[----:B-----5:R-:W-:Y:S04]  /*15ce0*/  FFMA.FTZ R4, R2, R28, R29 ;  /* 0x0000001c02047223 */ /* 0x020fe8000001001d */
[----:B------:R-:W-:Y:S02]  /*15cf0*/  FADD.FTZ R4, R24, R4 ;  /* 0x0000000418047221 */ /* 0x000fe40000010000 */
[----:B------:R-:W-:Y:S02]  /*15d00*/  FFMA.FTZ R133, R133, R33, R32 ;  /* 0x0000002185857223 */ /* 0x000fe40000010020 */
[----:B------:R-:W-:Y:S03]  /*15d10*/  FADD.FTZ R5, R27, R4 ;  /* 0x000000041b057221 */ /* 0x000fe60000010000 */
        /* <DEDUP_REMOVED lines=53> */
.L_x_1127:
[----:B-12---:R-:W2:Y:S04]  /*16070*/  LDL.LU R0, [R1+0x28] ;  /* 0x0000280001007983 */ /* 0x006ea80000300800 */
[----:B------:R-:W3:Y:S04]  /*16080*/  LDL.LU R4, [R1+0x2c] ;  /* 0x00002c0001047983 */ /* 0x000ee80000300800 */
[----:B------:R-:W4:Y:S04]  /*16090*/  LDL.LU R5, [R1+0x30] ;  /* 0x0000300001057983 */ /* 0x000f280000300800 */
[----:B------:R-:W4:Y:S01]  /*160a0*/  LDL.LU R2, [R1+0x34] ;  /* 0x0000340001027983 */ /* 0x000f220000300800 */
[----:B------:R-:W-:-:S03]  /*160b0*/  PLOP3.LUT P4, PT, PT, PT, PT, 0x8, 0x0 ;  /* 0x000000000000781c */ /* 0x000fc60003f8e170 */
        /* <DEDUP_REMOVED lines=21> */
[----:B------:R-:W-:-:S05]  /*16210*/  FSETP.NE.FTZ.AND P1, PT, R7, RZ, PT ;  /* 0x000000ff0700720b */ /* 0x000fca0003f35000 */
[----:B------:R-:W1:Y:S01]  /*16220*/  @P3 MUFU.RCP R0, R11 ;  /* 0x0000000b00003308 */ /* 0x000e620000001000 */
[----:B------:R-:W-:-:S07]  /*16230*/  FSETP.NE.FTZ.AND P0, PT, R6, RZ, PT ;  /* 0x000000ff0600720b */ /* 0x000fce0003f15000 */
[----:B------:R-:W2:Y:S06]  /*16240*/  @P2 MUFU.RCP R4, R9 ;  /* 0x0000000900042308 */ /* 0x000eac0000001000 */
[----:B------:R-:W-:Y:S01]  /*16250*/  @P0 MOV R8, 0x3f317218 ;  /* 0x3f31721800080802 */ /* 0x000fe20000000f00 */
[C---:B-1----:R-:W-:Y:S01]  /*16260*/  FMUL.FTZ R144, R0.reuse, R144 ;  /* 0x0000009000907220 */ /* 0x042fe20000410000 */
[----:B------:R-:W1:Y:S01]  /*16270*/  @P1 MUFU.RCP R2, R7 ;  /* 0x0000000700021308 */ /* 0x000e620000001000 */
        /* <DEDUP_REMOVED lines=16> */
[C---:B------:R-:W-:Y:S01]  /*16380*/  FMUL.FTZ R24, R0.reuse, R64 ;  /* 0x0000004000187220 */ /* 0x040fe20000410000 */
[----:B------:R-:W-:Y:S01]  /*16390*/  MOV R64, 0xff800000 ;  /* 0xff80000000407802 */ /* 0x000fe20000000f00 */
[C---:B------:R-:W-:Y:S01]  /*163a0*/  FMUL.FTZ R41, R0.reuse, R65 ;  /* 0x0000004100297220 */ /* 0x040fe20000410000 */
[----:B------:R-:W-:Y:S01]  /*163b0*/  MOV R65, 0xff800000 ;  /* 0xff80000000417802 */ /* 0x000fe20000000f00 */
        /* <DEDUP_REMOVED lines=16> */
[----:B------:R-:W-:Y:S01]  /*164c0*/  MOV R0, RZ ;  /* 0x000000ff00007202 */ /* 0x000fe20000000f00 */
[C---:B--2---:R-:W-:Y:S02]  /*164d0*/  FMUL.FTZ R15, R4.reuse, R54 ;  /* 0x00000036040f7220 */ /* 0x044fe40000410000 */
[----:B------:R-:W-:Y:S02]  /*164e0*/  FMUL.FTZ R43, R4, R55 ;  /* 0x00000037042b7220 */ /* 0x000fe40000410000 */
[C---:B-1----:R-:W-:Y:S01]  /*164f0*/  FMUL.FTZ R148, R2.reuse, R148 ;  /* 0x0000009402947220 */ /* 0x042fe20000410000 */
[----:B------:R-:W1:Y:S01]  /*16500*/  @P0 MUFU.RCP R0, R6 ;  /* 0x0000000600000308 */ /* 0x000e620000001000 */
[----:B------:R-:W-:-:S02]  /*16510*/  FMUL.FTZ R149, R2, R149 ;  /* 0x0000009502957220 */ /* 0x000fc40000410000 */
[C---:B------:R-:W-:Y:S02]  /*16520*/  FMUL.FTZ R152, R2.reuse, R152 ;  /* 0x0000009802987220 */ /* 0x040fe40000410000 */
[C---:B------:R-:W-:Y:S02]  /*16530*/  FMUL.FTZ R55, R2.reuse, R153 ;  /* 0x0000009902377220 */ /* 0x040fe40000410000 */
[C---:B------:R-:W-:Y:S01]  /*16540*/  FMUL.FTZ R164, R2.reuse, R164 ;  /* 0x000000a402a47220 */ /* 0x040fe20000410000 */
[----:B------:R-:W2:Y:S01]  /*16550*/  @P0 MUFU.LG2 R6, R6 ;  /* 0x0000000600060308 */ /* 0x000ea20000000c00 */
        /* <DEDUP_REMOVED lines=61> */
[C---:B-1----:R-:W-:Y:S02]  /*16930*/  FMUL.FTZ R150, R0.reuse, R150 ;  /* 0x0000009600967220 */ /* 0x042fe40000410000 */
        /* <DEDUP_REMOVED lines=38> */
[----:B--2---:R-:W-:-:S02]  /*16ba0*/  @P0 FMUL.FTZ R4, R6, 0.69314718246459960938 ;  /* 0x3f31721806040820 */ /* 0x004fc40000410000 */
[----:B------:R-:W-:Y:S02]  /*16bb0*/  @P0 FMUL.FTZ R0, R8, c[0x0][0x2d0] ;  /* 0x0000b40008000a20 */ /* 0x000fe40000410000 */
[----:B------:R-:W-:Y:S02]  /*16bc0*/  @P3 FFMA.FTZ R64, R10, R137, R11 ;  /* 0x000000890a403223 */ /* 0x000fe4000001000b */
[----:B------:R-:W-:Y:S02]  /*16bd0*/  @P2 FFMA.FTZ R65, R5, R136, R9 ;  /* 0x0000008805412223 */ /* 0x000fe40000010009 */
[----:B------:R-:W-:Y:S02]  /*16be0*/  @P1 FFMA.FTZ R66, R2, R135, R7 ;  /* 0x0000008702421223 */ /* 0x000fe40000010007 */
[----:B------:R-:W-:Y:S02]  /*16bf0*/  @P0 FFMA.FTZ R67, R0, R3, R4 ;  /* 0x0000000300430223 */ /* 0x000fe40000010004 */
.L_x_1065:
        /* <DEDUP_REMOVED lines=197> */
.L_x_1147:
[----:B---3--:R-:W-:Y:S01]  /*17850*/  LOP3.LUT R0, R61, 0xffffffe0, RZ, 0xc0, !PT ;  /* 0xffffffe03d007812 */ /* 0x008fe200078ec0ff */
[----:B------:R-:W-:Y:S01]  /*17860*/  IMAD.MOV.U32 R3, RZ, RZ, c[0x0][0x4e8] ;  /* 0x00013a00ff037624 */ /* 0x000fe200078e00ff */
[----:B------:R-:W-:Y:S01]  /*17870*/  SHF.R.S32.HI R2, RZ, 0x1f, R59 ;  /* 0x0000001fff027819 */ /* 0x000fe2000001143b */
[----:B------:R-:W1:Y:S01]  /*17880*/  S2R R76, SR_CTAID.X ;  /* 0x00000000004c7919 */ /* 0x000e620000002500 */
[----:B------:R-:W-:Y:S01]  /*17890*/  ULDC.64 UR4, c[0x0][0x490] ;  /* 0x0001240000047ab9 */ /* 0x000fe20000000a00 */
[----:B------:R-:W-:Y:S01]  /*178a0*/  IMAD.IADD R5, R69, 0x1, -R0 ;  /* 0x0000000145057824 */ /* 0x000fe200078e0a00 */
[----:B------:R-:W-:Y:S01]  /*178b0*/  LEA.HI R0, R29, R29, RZ, 0x1 ;  /* 0x0000001d1d007211 */ /* 0x000fe200078f08ff */
[----:B------:R-:W-:Y:S01]  /*178c0*/  UIMAD UR6, UR8, UR4, URZ ;  /* 0x00000004080672a4 */ /* 0x000fe2000f8e023f */
[----:B------:R-:W-:Y:S01]  /*178d0*/  LEA.HI R2, R2, R59, RZ, 0x2 ;  /* 0x0000003b02027211 */ /* 0x000fe200078f10ff */
[----:B------:R-:W-:Y:S01]  /*178e0*/  USHF.R.S32.HI UR9, URZ, 0x1f, UR13 ;  /* 0x0000001f3f097899 */ /* 0x000fe2000801140d */
[----:B------:R-:W-:Y:S01]  /*178f0*/  SHF.R.S32.HI R6, RZ, 0x1f, R5 ;  /* 0x0000001fff067819 */ /* 0x000fe20000011405 */
[----:B------:R-:W-:Y:S01]  /*17900*/  UMOV UR16, UR14 ;  /* 0x0000000e00107c82 */ /* 0x000fe20008000000 */
[----:B------:R-:W-:Y:S01]  /*17910*/  ISETP.NE.AND P2, PT, R3, 0x1, PT ;  /* 0x000000010300780c */ /* 0x000fe20003f45270 */
[----:B------:R-:W-:Y:S01]  /*17920*/  UMOV UR17, UR15 ;  /* 0x0000000f00117c82 */ /* 0x000fe20008000000 */
[C---:B------:R-:W-:Y:S01]  /*17930*/  LOP3.LUT R3, R0.reuse, 0x1ffffffe, RZ, 0xc0, !PT ;  /* 0x1ffffffe00037812 */ /* 0x040fe200078ec0ff */
[----:B------:R-:W-:Y:S01]  /*17940*/  IMAD.SHL.U32 R0, R0, 0x20, RZ ;  /* 0x0000002000007824 */ /* 0x000fe200078e00ff */
[----:B------:R-:W-:Y:S01]  /*17950*/  LOP3.LUT R2, R2, 0xffffffc, RZ, 0xc0, !PT ;  /* 0x0ffffffc02027812 */ /* 0x000fe200078ec0ff */
[----:B------:R-:W-:Y:S01]  /*17960*/  UIMAD.WIDE.U32 UR16, UR10, UR4, UR16 ;  /* 0x000000040a1072a5 */ /* 0x000fe2000f8e0010 */
[----:B------:R-:W-:Y:S01]  /*17970*/  LEA.HI R6, R6, R5, RZ, 0x2 ;  /* 0x0000000506067211 */ /* 0x000fe200078f10ff */
[----:B------:R-:W-:Y:S01]  /*17980*/  IMAD.IADD R4, R29, 0x1, -R3 ;  /* 0x000000011d047824 */ /* 0x000fe200078e0a03 */
[----:B------:R-:W-:Y:S01]  /*17990*/  LOP3.LUT R0, R0, 0xffffffc0, RZ, 0xc0, !PT ;  /* 0xffffffc000007812 */ /* 0x000fe200078ec0ff */
[----:B------:R-:W-:Y:S01]  /*179a0*/  IMAD.IADD R2, R59, 0x1, -R2 ;  /* 0x000000013b027824 */ /* 0x000fe200078e0a02 */
[----:B------:R-:W-:Y:S01]  /*179b0*/  SHF.R.S32.HI R3, RZ, 0x2, R6 ;  /* 0x00000002ff037819 */ /* 0x000fe20000011406 */
[----:B------:R-:W-:Y:S01]  /*179c0*/  UIMAD UR6, UR10, UR5, UR6 ;  /* 0x000000050a0672a4 */ /* 0x000fe2000f8e0206 */
[-C--:B------:R-:W-:Y:S01]  /*179d0*/  LEA.HI R7, R63, R69.reuse, RZ, 0x3 ;  /* 0x000000453f077211 */ /* 0x080fe200078f18ff */
[----:B------:R-:W-:Y:S01]  /*179e0*/  IMAD R0, R4, 0x8, R0 ;  /* 0x0000000804007824 */ /* 0x000fe200078e0200 */
[----:B------:R-:W-:Y:S01]  /*179f0*/  USEL UR9, UR9, URZ, !UP1 ;  /* 0x0000003f09097287 */ /* 0x000fe2000c800000 */
[----:B------:R-:W-:Y:S01]  /*17a00*/  IMAD R15, R2, 0x10, R3 ;  /* 0x00000010020f7824 */ /* 0x000fe200078e0203 */
[----:B------:R-:W-:Y:S01]  /*17a10*/  ULDC.64 UR4, c[0x0][0x498] ;  /* 0x0001260000047ab9 */ /* 0x000fe20000000a00 */
[----:B------:R-:W-:Y:S01]  /*17a20*/  LOP3.LUT R6, R7, 0xfffffff8, RZ, 0xc0, !PT ;  /* 0xfffffff807067812 */ /* 0x000fe200078ec0ff */
[----:B------:R-:W-:Y:S01]  /*17a30*/  USEL UR13, UR13, URZ, !UP1 ;  /* 0x0000003f0d0d7287 */ /* 0x000fe2000c800000 */
[----:B------:R-:W-:Y:S01]  /*17a40*/  IMAD.IADD R2, R15, 0x1, R0 ;  /* 0x000000010f027824 */ /* 0x000fe200078e0200 */
[----:B------:R-:W-:Y:S01]  /*17a50*/  UIMAD UR11, UR9, UR4, URZ ;  /* 0x00000004090b72a4 */ /* 0x000fe2000f8e023f */
[----:B------:R-:W-:Y:S01]  /*17a60*/  SHF.R.S32.HI R19, RZ, 0x3, R7 ;  /* 0x00000003ff137819 */ /* 0x000fe20000011407 */
[----:B------:R-:W-:Y:S01]  /*17a70*/  UIADD3 UR7, UR17, UR6, URZ ;  /* 0x0000000611077290 */ /* 0x000fe2000fffe03f */
[----:B-1----:R-:W-:Y:S01]  /*17a80*/  IMAD R2, R76, 0x80, R2 ;  /* 0x000000804c027824 */ /* 0x002fe200078e0202 */
[----:B------:R-:W-:Y:S01]  /*17a90*/  UIMAD UR11, UR13, UR5, UR11 ;  /* 0x000000050d0b72a4 */ /* 0x000fe2000f8e020b */
[----:B------:R-:W-:Y:S01]  /*17aa0*/  IMAD.IADD R6, R69, 0x1, -R6 ;  /* 0x0000000145067824 */ /* 0x000fe200078e0a06 */
[----:B------:R-:W-:Y:S01]  /*17ab0*/  UMOV UR6, UR16 ;  /* 0x0000001000067c82 */ /* 0x000fe20008000000 */
[----:B------:R-:W-:Y:S01]  /*17ac0*/  @P2 IMAD.HI.U32 R3, R2, c[0x0][0x4ec], RZ ;  /* 0x00013b0002032a27 */ /* 0x000fe200078e00ff */
[----:B------:R-:W-:Y:S01]  /*17ad0*/  UIMAD.WIDE.U32 UR18, UR13, UR4, UR6 ;  /* 0x000000040d1272a5 */ /* 0x000fe2000f8e0006 */
[----:B------:R-:W-:Y:S01]  /*17ae0*/  LOP3.LUT P0, RZ, R5, 0x3, RZ, 0xc0, !PT ;  /* 0x0000000305ff7812 */ /* 0x000fe2000780c0ff */
[----:B------:R-:W-:Y:S01]  /*17af0*/  BSSY B0, `(.L_x_1148) ;  /* 0x0000074000007945 */ /* 0x000fe20003800000 */
[----:B------:R-:W-:Y:S01]  /*17b00*/  IMAD.MOV.U32 R0, RZ, RZ, R2 ;  /* 0x000000ffff007224 */ /* 0x000fe200078e0002 */
[----:B------:R-:W-:Y:S01]  /*17b10*/  @P2 SHF.R.U32.HI R0, RZ, c[0x0][0x4f0], R3 ;  /* 0x00013c00ff002a19 */ /* 0x000fe20000011603 */
[----:B------:R-:W-:Y:S01]  /*17b20*/  ULDC.64 UR6, c[0x0][0x3a0] ;  /* 0x0000e80000067ab9 */ /* 0x000fe20000000a00 */
[----:B------:R-:W-:Y:S01]  /*17b30*/  IMAD R15, R76, 0x80, R15 ;  /* 0x000000804c0f7824 */ /* 0x000fe200078e020f */
[----:B------:R-:W-:Y:S01]  /*17b40*/  UIMAD.WIDE.U32 UR16, UR14, UR6, URZ ;  /* 0x000000060e1072a5 */ /* 0x000fe2000f8e003f */
[----:B------:R-:W-:Y:S01]  /*17b50*/  IADD3 R8, P1, R0, UR18, RZ ;  /* 0x0000001200087c10 */ /* 0x000fe2000ff3e0ff */
[----:B------:R-:W-:Y:S01]  /*17b60*/  IMAD.MOV R3, RZ, RZ, -R0 ;  /* 0x000000ffff037224 */ /* 0x000fe200078e0a00 */
[----:B------:R-:W-:Y:S01]  /*17b70*/  UIMAD UR6, UR15, UR6, URZ ;  /* 0x000000060f0672a4 */ /* 0x000fe2000f8e023f */
[----:B-----5:R-:W-:Y:S01]  /*17b80*/  IMAD R17, R17, c[0x0][0x4e8], RZ ;  /* 0x00013a0011117a24 */ /* 0x020fe200078e02ff */
[----:B------:R-:W-:Y:S01]  /*17b90*/  ULDC.64 UR4, c[0x0][0x3e8] ;  /* 0x0000fa0000047ab9 */ /* 0x000fe20000000a00 */
[----:B------:R-:W-:Y:S01]  /*17ba0*/  IMAD R4, R3, c[0x0][0x4e8], R2 ;  /* 0x00013a0003047a24 */ /* 0x000fe200078e0202 */
[----:B------:R-:W-:Y:S01]  /*17bb0*/  SHF.R.S32.HI R3, RZ, 0x1f, R0 ;  /* 0x0000001fff037819 */ /* 0x000fe20000011400 */
[----:B------:R-:W-:Y:S01]  /*17bc0*/  IMAD.U32 R2, RZ, RZ, UR11 ;  /* 0x0000000bff027e24 */ /* 0x000fe2000f8e00ff */
[----:B------:R-:W-:Y:S01]  /*17bd0*/  UIMAD UR6, UR14, UR7, UR6 ;  /* 0x000000070e0672a4 */ /* 0x000fe2000f8e0206 */
[----:B------:R-:W-:Y:S01]  /*17be0*/  IMAD.SHL.U32 R0, R19, 0x40, RZ ;  /* 0x0000004013007824 */ /* 0x000fe200078e00ff */
[----:B------:R-:W-:Y:S01]  /*17bf0*/  UIMAD UR8, UR8, UR4, URZ ;  /* 0x00000004080872a4 */ /* 0x000fe2000f8e023f */
[----:B------:R-:W-:Y:S01]  /*17c00*/  LEA.HI R21, R63, R69, RZ, 0x6 ;  /* 0x000000453f157211 */ /* 0x000fe200078f30ff */
[----:B------:R-:W-:Y:S01]  /*17c10*/  UIADD3 UR7, UR17, UR6, URZ ;  /* 0x0000000611077290 */ /* 0x000fe2000fffe03f */
[----:B------:R-:W-:Y:S01]  /*17c20*/  IADD3.X R9, R3, UR19, R2, P1, !PT ;  /* 0x0000001303097c10 */ /* 0x000fe20008ffe402 */
[----:B------:R-:W-:Y:S01]  /*17c30*/  UIMAD UR5, UR10, UR5, UR8 ;  /* 0x000000050a0572a4 */ /* 0x000fe2000f8e0208 */
[C---:B------:R-:W-:Y:S01]  /*17c40*/  LEA R2, R6.reuse, R19, 0x4 ;  /* 0x0000001306027211 */ /* 0x040fe200078e20ff */
[----:B------:R-:W-:Y:S01]  /*17c50*/  IMAD.SHL.U32 R6, R6, 0x8, RZ ;  /* 0x0000000806067824 */ /* 0x000fe200078e00ff */
[----:B------:R-:W-:Y:S01]  /*17c60*/  LOP3.LUT R0, R0, 0x1c0, RZ, 0xc0, !PT ;  /* 0x000001c000007812 */ /* 0x000fe200078ec0ff */
[----:B------:R-:W-:Y:S01]  /*17c70*/  UMOV UR6, UR16 ;  /* 0x0000001000067c82 */ /* 0x000fe20008000000 */
[----:B------:R-:W-:Y:S01]  /*17c80*/  ISETP.GE.OR P3, PT, R15, R17, P0 ;  /* 0x000000110f00720c */ /* 0x000fe20000766670 */
[----:B------:R-:W-:Y:S01]  /*17c90*/  IMAD R5, R76, 0x80, R2 ;  /* 0x000000804c057824 */ /* 0x000fe200078e0202 */
[----:B------:R-:W-:Y:S01]  /*17ca0*/  SHF.R.U32.HI R7, RZ, 0x3, R0 ;  /* 0x00000003ff077819 */ /* 0x000fe20000011600 */
[----:B------:R-:W-:Y:S01]  /*17cb0*/  UIMAD.WIDE.U32 UR10, UR10, UR4, UR6 ;  /* 0x000000040a0a72a5 */ /* 0x000fe2000f8e0006 */
[----:B------:R-:W-:Y:S01]  /*17cc0*/  LOP3.LUT R0, R0, 0x38, R6, 0xf8, !PT ;  /* 0x0000003800007812 */ /* 0x000fe200078ef806 */
[----:B------:R-:W-:Y:S01]  /*17cd0*/  @P2 IMAD.HI.U32 R3, R5, c[0x0][0x4ec], RZ ;  /* 0x00013b0005032a27 */ /* 0x000fe200078e00ff */
[----:B------:R-:W-:Y:S01]  /*17ce0*/  SHF.R.S32.HI R2, RZ, 0x1f, R4 ;  /* 0x0000001fff027819 */ /* 0x000fe20000011404 */
[----:B------:R-:W-:Y:S01]  /*17cf0*/  UIADD3 UR11, UR11, UR5, URZ ;  /* 0x000000050b0b7290 */ /* 0x000fe2000fffe03f */
[----:B------:R-:W-:Y:S01]  /*17d00*/  LOP3.LUT R20, R0, R7, RZ, 0x3c, !PT ;  /* 0x0000000700147212 */ /* 0x000fe200078e3cff */
[----:B------:R-:W-:Y:S01]  /*17d10*/  IMAD.MOV.U32 R14, RZ, RZ, R5 ;  /* 0x000000ffff0e7224 */ /* 0x000fe200078e0005 */
[----:B------:R-:W-:Y:S01]  /*17d20*/  @P2 SHF.R.U32.HI R14, RZ, c[0x0][0x4f0], R3 ;  /* 0x00013c00ff0e2a19 */ /* 0x000fe20000011603 */
[----:B------:R-:W-:Y:S01]  /*17d30*/  IMAD R0, R2, c[0x0][0x488], RZ ;  /* 0x0001220002007a24 */ /* 0x000fe200078e02ff */
[----:B------:R-:W-:Y:S01]  /*17d40*/  ULDC.64 UR4, c[0x0][0x3f0] ;  /* 0x0000fc0000047ab9 */ /* 0x000fe20000000a00 */
[C---:B------:R-:W-:Y:S01]  /*17d50*/  IMAD.WIDE.U32 R2, R4.reuse, c[0x0][0x488], R8 ;  /* 0x0001220004027a25 */ /* 0x040fe200078e0008 */
[----:B------:R-:W-:Y:S01]  /*17d60*/  UIMAD UR9, UR9, UR4, URZ ;  /* 0x00000004090972a4 */ /* 0x000fe2000f8e023f */
[----:B------:R-:W-:Y:S01]  /*17d70*/  IADD3 R8, R15, 0x8, RZ ;  /* 0x000000080f087810 */ /* 0x000fe20007ffe0ff */
[----:B------:R-:W-:Y:S01]  /*17d80*/  UIMAD.WIDE.U32 UR10, UR13, UR4, UR10 ;  /* 0x000000040d0a72a5 */ /* 0x000fe2000f8e000a */
[----:B------:R-:W-:Y:S01]  /*17d90*/  IMAD R0, R4, c[0x0][0x48c], R0 ;  /* 0x0001230004007a24 */ /* 0x000fe200078e0200 */
[----:B------:R-:W-:Y:S01]  /*17da0*/  LEA R4, P1, R2, c[0x0][0x450], 0x2 ;  /* 0x0001140002047a11 */ /* 0x000fe200078210ff */
[----:B------:R-:W-:Y:S01]  /*17db0*/  UIMAD UR5, UR13, UR5, UR9 ;  /* 0x000000050d0572a4 */ /* 0x000fe2000f8e0209 */
[----:B------:R-:W-:Y:S01]  /*17dc0*/  SHF.R.S32.HI R9, RZ, 0x1f, R14 ;  /* 0x0000001fff097819 */ /* 0x000fe2000001140e */
[----:B------:R-:W-:Y:S01]  /*17dd0*/  IMAD.IADD R0, R3, 0x1, R0 ;  /* 0x0000000103007824 */ /* 0x000fe200078e0200 */
[----:B------:R-:W-:Y:S01]  /*17de0*/  ISETP.GE.OR P2, PT, R8, R17, P0 ;  /* 0x000000110800720c */ /* 0x000fe20000746670 */
[----:B------:R-:W-:Y:S01]  /*17df0*/  IMAD.MOV R7, RZ, RZ, -R14 ;  /* 0x000000ffff077224 */ /* 0x000fe200078e0a0e */
[----:B------:R-:W-:Y:S01]  /*17e00*/  UIADD3 UR5, UR11, UR5, URZ ;  /* 0x000000050b057290 */ /* 0x000fe2000fffe03f */
[----:B------:R-:W-:Y:S01]  /*17e10*/  IMAD R16, R9, c[0x0][0x3e0], RZ ;  /* 0x0000f80009107a24 */ /* 0x000fe200078e02ff */
[----:B------:R-:W-:Y:S01]  /*17e20*/  LEA.HI.X R0, R2, c[0x0][0x454], R0, 0x2, P1 ;  /* 0x0001150002007a11 */ /* 0x000fe200008f1400 */
        /* <DEDUP_REMOVED lines=64> */
.L_x_1149:
[----:B--234-:R-:W-:Y:S05]  /*18230*/  BSYNC B0 ;  /* 0x0000000000007941 */ /* 0x01cfea0003800000 */
.L_x_1148:
        /* <DEDUP_REMOVED lines=16> */
.L_x_1151:
[----:B------:R-:W-:Y:S05]  /*18340*/  BSYNC B0 ;  /* 0x0000000000007941 */ /* 0x000fea0003800000 */
.L_x_1150:
        /* <DEDUP_REMOVED lines=16> */
.L_x_1153:
[----:B------:R-:W-:Y:S05]  /*18450*/  BSYNC B0 ;  /* 0x0000000000007941 */ /* 0x000fea0003800000 */
.L_x_1152:
        /* <DEDUP_REMOVED lines=16> */
.L_x_1155:
[----:B------:R-:W-:Y:S05]  /*18560*/  BSYNC B0 ;  /* 0x0000000000007941 */ /* 0x000fea0003800000 */
.L_x_1154:
        /* <DEDUP_REMOVED lines=16> */
.L_x_1157:
[----:B------:R-:W-:Y:S05]  /*18670*/  BSYNC B0 ;  /* 0x0000000000007941 */ /* 0x000fea0003800000 */
.L_x_1156:
        /* <DEDUP_REMOVED lines=16> */
.L_x_1159:
[----:B------:R-:W-:Y:S05]  /*18780*/  BSYNC B0 ;  /* 0x0000000000007941 */ /* 0x000fea0003800000 */
.L_x_1158:
        /* <DEDUP_REMOVED lines=16> */
.L_x_1161:
[----:B------:R-:W-:Y:S05]  /*18890*/  BSYNC B0 ;  /* 0x0000000000007941 */ /* 0x000fea0003800000 */
.L_x_1160:
        /* <DEDUP_REMOVED lines=17> */
.L_x_1146:
        /* <DEDUP_REMOVED lines=31> */
.L_x_1162:
        /* <DEDUP_REMOVED lines=43> */
.L_x_1164:
[----:B------:R-:W-:Y:S05]  /*18e50*/  BSYNC B0 ;  /* 0x0000000000007941 */ /* 0x000fea0003800000 */
.L_x_1163:
        /* <DEDUP_REMOVED lines=63> */
.L_x_1166:
[----:B------:R-:W-:Y:S05]  /*19250*/  BSYNC B0 ;  /* 0x0000000000007941 */ /* 0x000fea0003800000 */
.L_x_1165:
        /* <DEDUP_REMOVED lines=15> */
.L_x_1168:
[----:B------:R-:W-:Y:S05]  /*19350*/  BSYNC B0 ;  /* 0x0000000000007941 */ /* 0x000fea0003800000 */
.L_x_1167:
        /* <DEDUP_REMOVED lines=15> */
.L_x_1170:
[----:B------:R-:W-:Y:S05]  /*19450*/  BSYNC B0 ;  /* 0x0000000000007941 */ /* 0x000fea0003800000 */
.L_x_1169:
        /* <DEDUP_REMOVED lines=15> */
.L_x_1172:
[----:B------:R-:W-:Y:S05]  /*19550*/  BSYNC B0 ;  /* 0x0000000000007941 */ /* 0x000fea0003800000 */
.L_x_1171:
        /* <DEDUP_REMOVED lines=15> */
.L_x_1174:
[----:B------:R-:W-:Y:S05]  /*19650*/  BSYNC B0 ;  /* 0x0000000000007941 */ /* 0x000fea0003800000 */
.L_x_1173:
        /* <DEDUP_REMOVED lines=15> */
.L_x_1176:
[----:B------:R-:W-:Y:S05]  /*19750*/  BSYNC B0 ;  /* 0x0000000000007941 */ /* 0x000fea0003800000 */
.L_x_1175:
        /* <DEDUP_REMOVED lines=15> */
.L_x_1178:
[----:B------:R-:W-:Y:S05]  /*19850*/  BSYNC B0 ;  /* 0x0000000000007941 */ /* 0x000fea0003800000 */
.L_x_1177:
        /* <DEDUP_REMOVED lines=16> */
.L_x_1179:
        /* <DEDUP_REMOVED lines=10> */
.L_x_4345:


//--------------------- .text._ZN7cutlass13device_kernelIN5flash19enable_sm80_to_sm89INS1_16FlashAttnFwdSm80INS1_25CollectiveMainloopFwdSm80ILi4ELi1ELb0EN4cute5tupleIJNS5_1CILi128EEENS7_ILi48EEES8_EEELi128ENS_10bfloat16_tEfNS_4arch4Sm80ELb0ELb1ELb1ELb1ELb1ELb1ELb1ELb0EEENS1_21CollectiveEpilogueFwdINS6_IJS8_S8_S9_EEENS6_IJNS7_ILi1EEESH_SH_EEESB_SD_Li128ELb1ELb1ELb0ELb0EEENS1_19SingleTileSchedulerILb1ELb0ELb1ELi128EEEEEEEEEvNT_6ParamsE --------------------------
	.section	.text._ZN7cutlass13device_kernelIN5flash19enable_sm80_to_sm89INS1_16FlashAttnFwdSm80INS1_25CollectiveMainloopFwdSm80ILi4ELi1ELb0EN4cute5tupleIJNS5_1CILi128EEENS7_ILi48EEES8_EEELi128ENS_10bfloat16_tEfNS_4arch4Sm80ELb0ELb1ELb1ELb1ELb1ELb1ELb1ELb0EEENS1_21CollectiveEpilogueFwdINS6_IJS8_S8_S9_EEENS6_IJNS7_ILi1EEESH_SH_EEESB_SD_Li128ELb1ELb1ELb0ELb0EEENS1_19SingleTileSchedulerILb1ELb0ELb1ELi128EEEEEEEEEvNT_6ParamsE,"ax",@progbits
	.sectioninfo	@"SHI_REGISTERS=255"
	.align	128
.text._ZN7cutlass13device_kernelIN5flash19enable_sm80_to_sm89INS1_16FlashAttnFwdSm80INS1_25CollectiveMainloopFwdSm80ILi4ELi1ELb0EN4cute5tupleIJNS5_1CILi128EEENS7_ILi48EEES8_EEELi128ENS_10bfloat16_tEfNS_4arch4Sm80ELb0ELb1ELb1ELb1ELb1ELb1ELb1ELb0EEENS1_21CollectiveEpilogueFwdINS6_IJS8_S8_S9_EEENS6_IJNS7_ILi1EEESH_SH_EEESB_SD_Li128ELb1ELb1ELb0ELb0EEENS1_19SingleTileSchedulerILb1ELb0ELb1ELi128EEEEEEEEEvNT_6ParamsE:
        .type           _ZN7cutlass13device_kernelIN5flash19enable_sm80_to_sm89INS1_16FlashAttnFwdSm80INS1_25CollectiveMainloopFwdSm80ILi4ELi1ELb0EN4cute5tupleIJNS5_1CILi128EEENS7_ILi48EEES8_EEELi128ENS_10bfloat16_tEfNS_4arch4Sm80ELb0ELb1ELb1ELb1ELb1ELb1ELb1ELb0EEENS1_21CollectiveEpilogueFwdINS6_IJS8_S8_S9_EEENS6_IJNS7_ILi1EEESH_SH_EEESB_SD_Li128ELb1ELb1ELb0ELb0EEENS1_19SingleTileSchedulerILb1ELb0ELb1ELi128EEEEEEEEEvNT_6ParamsE,@function
        .size           _ZN7cutlass13device_kernelIN5flash19enable_sm80_to_sm89INS1_16FlashAttnFwdSm80INS1_25CollectiveMainloopFwdSm80ILi4ELi1ELb0EN4cute5tupleIJNS5_1CILi128EEENS7_ILi48EEES8_EEELi128ENS_10bfloat16_tEfNS_4arch4Sm80ELb0ELb1ELb1ELb1ELb1ELb1ELb1ELb0EEENS1_21CollectiveEpilogueFwdINS6_IJS8_S8_S9_EEENS6_IJNS7_ILi1EEESH_SH_EEESB_SD_Li128ELb1ELb1ELb0ELb0EEENS1_19SingleTileSchedulerILb1ELb0ELb1ELi128EEEEEEEEEvNT_6ParamsE,(.L_x_4346 - _ZN7cutlass13device_kernelIN5flash19enable_sm80_to_sm89INS1_16FlashAttnFwdSm80INS1_25CollectiveMainloopFwdSm80ILi4ELi1ELb0EN4cute5tupleIJNS5_1CILi128EEENS7_ILi48EEES8_EEELi128ENS_10bfloat16_tEfNS_4arch4Sm80ELb0ELb1ELb1ELb1ELb1ELb1ELb1ELb0EEENS1_21CollectiveEpilogueFwdINS6_IJS8_S8_S9_EEENS6_IJNS7_ILi1EEESH_SH_EEESB_SD_Li128ELb1ELb1ELb0ELb0EEENS1_19SingleTileSchedulerILb1ELb0ELb1ELi128EEEEEEEEEvNT_6ParamsE)
        .other          _ZN7cutlass13device_kernelIN5flash19enable_sm80_to_sm89INS1_16FlashAttnFwdSm80INS1_25CollectiveMainloopFwdSm80ILi4ELi1ELb0EN4cute5tupleIJNS5_1CILi128EEENS7_ILi48EEES8_EEELi128ENS_10bfloat16_tEfNS_4arch4Sm80ELb0ELb1ELb1ELb1ELb1ELb1ELb1ELb0EEENS1_21CollectiveEpilogueFwdINS6_IJS8_S8_S9_EEENS6_IJNS7_ILi1EEESH_SH_EEESB_SD_Li128ELb1ELb1ELb0ELb0EEENS1_19SingleTileSchedulerILb1ELb0ELb1ELi128EEEEEEEEEvNT_6ParamsE,@"STO_CUDA_ENTRY STV_DEFAULT"
_ZN7cutlass13device_kernelIN5flash19enable_sm80_to_sm89INS1_16FlashAttnFwdSm80INS1_25CollectiveMainloopFwdSm80ILi4ELi1ELb0EN4cute5tupleIJNS5_1CILi128EEENS7_ILi48EEES8_EEELi128ENS_10bfloat16_tEfNS_4arch4Sm80ELb0ELb1ELb1ELb1ELb1ELb1ELb1ELb0EEENS1_21CollectiveEpilogueFwdINS6_IJS8_S8_S9_EEENS6_IJNS7_ILi1EEESH_SH_EEESB_SD_Li128ELb1ELb1ELb0ELb0EEENS1_19SingleTileSchedulerILb1ELb0ELb1ELi128EEEEEEEEEvNT_6ParamsE:
[----:B------:R-:W-:Y:S02]  /*0000*/  MOV R1, c[0x0][0x28] ;  /* 0x00000a0000017a02 */ /* 0x000fe40000000f00 */
[----:B------:R-:W1:Y:S01]  /*0010*/  S2R R168, SR_TID.X ;  /* 0x0000000000a87919 */ /* 0x000e620000002100 */
[----:B------:R-:W-:Y:S01]  /*0020*/  IMAD.MOV.U32 R29, RZ, RZ, 0x4 ;  /* 0x00000004ff1d7424 */ /* 0x000fe200078e00ff */
[----:B------:R-:W-:Y:S01]  /*0030*/  ULDC.64 UR6, c[0x0][0x118] ;  /* 0x0000460000067ab9 */ /* 0x000fe20000000a00 */
[----:B------:R-:W-:Y:S01]  /*0040*/  IADD3 R1, R1, -0x108, RZ ;  /* 0xfffffef801017810 */ /* 0x000fe20007ffe0ff */
[----:B------:R-:W2:Y:S04]  /*0050*/  S2R R5, SR_CTAID.Z ;  /* 0x0000000000057919 */ /* 0x000ea80000002700 */
[----:B------:R-:W3:Y:S01]  /*0060*/  S2R R169, SR_CTAID.X ;  /* 0x0000000000a97919 */ /* 0x000ee20000002500 */
[----:B-1----:R-:W-:Y:S01]  /*0070*/  SHF.R.U32.HI R0, RZ, 0x5, R168 ;  /* 0x00000005ff007819 */ /* 0x002fe200000116a8 */
[----:B--2---:R-:W-:-:S05]  /*0080*/  IMAD.WIDE R2, R5, R29, c[0x0][0x568] ;  /* 0x00015a0005027625 */ /* 0x004fca00078e021d */
[----:B------:R-:W1:Y:S02]  /*0090*/  SHFL.IDX PT, R0, R0, RZ, 0x1f ;  /* 0x00001fff00007589 */ /* 0x000e6400000e0000 */
[----:B-1----:R-:W-:-:S13]  /*00a0*/  ISETP.NE.AND P0, PT, R0, RZ, PT ;  /* 0x000000ff0000720c */ /* 0x002fda0003f05270 */
[----:B------:R-:W-:Y:S05]  /*00b0*/  @!P0 BRA `(.L_x_1180) ;  /* 0x0000014000008947 */ /* 0x000fea0003800000 */
[----:B---3--:R-:W-:-:S04]  /*00c0*/  ISETP.NE.U32.AND P0, PT, RZ, c[0x0][0x568], PT ;  /* 0x00015a00ff007a0c */ /* 0x008fc80003f05070 */
[----:B------:R-:W-:-:S13]  /*00d0*/  ISETP.NE.AND.EX P0, PT, RZ, c[0x0][0x56c], PT, P0 ;  /* 0x00015b00ff007a0c */ /* 0x000fda0003f05300 */
[----:B------:R-:W-:Y:S05]  /*00e0*/  @!P0 BRA `(.L_x_1181) ;  /* 0x0000002000008947 */ /* 0x000fea0003800000 */
[----:B------:R1:W5:Y:S01]  /*00f0*/  LDG.E R0, [R2.64] ;  /* 0x0000000602007981 */ /* 0x000362000c1e1900 */
[----:B------:R-:W-:Y:S05]  /*0100*/  BRA `(.L_x_1182) ;  /* 0x0000009000007947 */ /* 0x000fea0003800000 */
.L_x_1181:
        /* <DEDUP_REMOVED lines=8> */
.L_x_1183:
[----:B------:R-:W-:-:S05]  /*0190*/  MOV R0, c[0x0][0x54c] ;  /* 0x0001530000007a02 */ /* 0x000fca0000000f00 */
.L_x_1182:
[----:B-----5:R-:W-:Y:S01]  /*01a0*/  IMAD R0, R0, c[0x0][0x548], RZ ;  /* 0x0001520000007a24 */ /* 0x020fe200078e02ff */
[----:B------:R-:W-:-:S04]  /*01b0*/  SHF.L.U32 R136, R169, 0x7, RZ ;  /* 0x00000007a9887819 */ /* 0x000fc800000006ff */
[----:B------:R-:W-:-:S04]  /*01c0*/  ISETP.GE.AND P0, PT, R136, R0, PT ;  /* 0x000000008800720c */ /* 0x000fc80003f06270 */
[----:B------:R-:W-:-:S05]  /*01d0*/  SEL R0, R5, 0xffffffff, !P0 ;  /* 0xffffffff05007807 */ /* 0x000fca0004000000 */
[----:B------:R2:W-:Y:S01]  /*01e0*/  STL [R1+0xec], R0 ;  /* 0x0000ec0001007387 */ /* 0x0005e20000100800 */
[----:B------:R-:W-:Y:S05]  /*01f0*/  BRA `(.L_x_1184) ;  /* 0x0000013000007947 */ /* 0x000fea0003800000 */
.L_x_1180:
[----:B---3--:R-:W-:-:S04]  /*0200*/  ISETP.NE.U32.AND P0, PT, RZ, c[0x0][0x568], PT ;  /* 0x00015a00ff007a0c */ /* 0x008fc80003f05070 */
[----:B------:R-:W-:-:S13]  /*0210*/  ISETP.NE.AND.EX P0, PT, RZ, c[0x0][0x56c], PT, P0 ;  /* 0x00015b00ff007a0c */ /* 0x000fda0003f05300 */
[----:B------:R-:W-:Y:S05]  /*0220*/  @!P0 BRA `(.L_x_1185) ;  /* 0x0000002000008947 */ /* 0x000fea0003800000 */
[----:B------:R1:W5:Y:S01]  /*0230*/  LDG.E R0, [R2.64] ;  /* 0x0000000602007981 */ /* 0x000362000c1e1900 */
[----:B------:R-:W-:Y:S05]  /*0240*/  BRA `(.L_x_1186) ;  /* 0x0000009000007947 */ /* 0x000fea0003800000 */
.L_x_1185:
        /* <DEDUP_REMOVED lines=8> */
.L_x_1187:
[----:B------:R-:W-:-:S05]  /*02d0*/  MOV R0, c[0x0][0x54c] ;  /* 0x0001530000007a02 */ /* 0x000fca0000000f00 */
.L_x_1186:
[----:B-----5:R-:W-:Y:S01]  /*02e0*/  IMAD R0, R0, c[0x0][0x548], RZ ;  /* 0x0001520000007a24 */ /* 0x020fe200078e02ff */
[----:B------:R-:W-:-:S04]  /*02f0*/  SHF.L.U32 R136, R169, 0x7, RZ ;  /* 0x00000007a9887819 */ /* 0x000fc800000006ff */
[----:B------:R-:W-:-:S04]  /*0300*/  ISETP.GE.AND P0, PT, R136, R0, PT ;  /* 0x000000008800720c */ /* 0x000fc80003f06270 */
[----:B------:R-:W-:-:S05]  /*0310*/  SEL R0, R5, 0xffffffff, !P0 ;  /* 0xffffffff05007807 */ /* 0x000fca0004000000 */
[----:B------:R2:W-:Y:S04]  /*0320*/  STL [R1+0xec], R0 ;  /* 0x0000ec0001007387 */ /* 0x0005e80000100800 */
.L_x_1184:
[----:B------:R-:W3:Y:S02]  /*0330*/  LDL R37, [R1+0xec] ;  /* 0x0000ec0001257983 */ /* 0x000ee40000100800 */
[----:B---3--:R-:W-:-:S13]  /*0340*/  ISETP.GE.AND P0, PT, R37, RZ, PT ;  /* 0x000000ff2500720c */ /* 0x008fda0003f06270 */
[----:B------:R-:W-:Y:S05]  /*0350*/  @!P0 EXIT ;  /* 0x000000000000894d */ /* 0x000fea0003800000 */
[----:B------:R-:W-:Y:S01]  /*0360*/  ISETP.NE.U32.AND P0, PT, RZ, c[0x0][0x370], PT ;  /* 0x0000dc00ff007a0c */ /* 0x000fe20003f05070 */
[----:B------:R-:W-:Y:S01]  /*0370*/  IMAD.MOV.U32 R10, RZ, RZ, RZ ;  /* 0x000000ffff0a7224 */ /* 0x000fe200078e00ff */
[----:B------:R-:W-:Y:S01]  /*0380*/  ISETP.NE.U32.AND P1, PT, RZ, c[0x0][0x348], PT ;  /* 0x0000d200ff007a0c */ /* 0x000fe20003f25070 */
[----:B------:R-:W-:Y:S01]  /*0390*/  IMAD.MOV.U32 R12, RZ, RZ, RZ ;  /* 0x000000ffff0c7224 */ /* 0x000fe200078e00ff */
[----:B------:R-:W-:Y:S01]  /*03a0*/  ISETP.NE.AND.EX P0, PT, RZ, c[0x0][0x374], PT, P0 ;  /* 0x0000dd00ff007a0c */ /* 0x000fe20003f05300 */
[----:B------:R-:W-:Y:S01]  /*03b0*/  IMAD.WIDE R6, R37, R29, c[0x0][0x350] ;  /* 0x0000d40025067625 */ /* 0x000fe200078e021d */
[----:B------:R-:W-:Y:S02]  /*03c0*/  ISETP.NE.U32.AND P5, PT, RZ, c[0x0][0x358], PT ;  /* 0x0000d600ff007a0c */ /* 0x000fe40003fa5070 */
[----:B------:R-:W-:Y:S02]  /*03d0*/  ISETP.NE.AND.EX P1, PT, RZ, c[0x0][0x34c], PT, P1 ;  /* 0x0000d300ff007a0c */ /* 0x000fe40003f25310 */
[----:B------:R-:W-:Y:S01]  /*03e0*/  ISETP.NE.AND.EX P5, PT, RZ, c[0x0][0x35c], PT, P5 ;  /* 0x0000d700ff007a0c */ /* 0x000fe20003fa5350 */
[----:B------:R-:W-:Y:S01]  /*03f0*/  IMAD.MOV.U32 R14, RZ, RZ, RZ ;  /* 0x000000ffff0e7224 */ /* 0x000fe200078e00ff */
[----:B--2---:R-:W-:-:S02]  /*0400*/  MOV R0, RZ ;  /* 0x000000ff00007202 */ /* 0x004fc40000000f00 */
[----:B------:R-:W-:-:S03]  /*0410*/  ISETP.NE.U32.AND P2, PT, RZ, c[0x0][0x350], PT ;  /* 0x0000d400ff007a0c */ /* 0x000fc60003f45070 */
[----:B-1----:R-:W-:Y:S01]  /*0420*/  @P0 IMAD.WIDE R2, R37, R29, c[0x0][0x370] ;  /* 0x0000dc0025020625 */ /* 0x002fe200078e021d */
[----:B------:R-:W-:-:S03]  /*0430*/  ISETP.NE.AND.EX P2, PT, RZ, c[0x0][0x354], PT, P2 ;  /* 0x0000d500ff007a0c */ /* 0x000fc60003f45320 */
[CC--:B------:R-:W-:Y:S01]  /*0440*/  IMAD.WIDE R8, R37.reuse, R29.reuse, c[0x0][0x348] ;  /* 0x0000d20025087625 */ /* 0x0c0fe200078e021d */
[----:B------:R1:W2:Y:S04]  /*0450*/  @P0 LDG.E R10, [R2.64] ;  /* 0x00000006020a0981 */ /* 0x0002a8000c1e1900 */
[----:B------:R-:W3:Y:S05]  /*0460*/  @P1 LDG.E R0, [R8.64] ;  /* 0x0000000608001981 */ /* 0x000eea000c1e1900 */
[----:B------:R-:W4:Y:S01]  /*0470*/  @P2 LDG.E R12, [R6.64] ;  /* 0x00000006060c2981 */ /* 0x000f22000c1e1900 */
[----:B-1----:R-:W-:-:S05]  /*0480*/  IMAD.WIDE R2, R37, R29, c[0x0][0x358] ;  /* 0x0000d60025027625 */ /* 0x002fca00078e021d */
[----:B------:R-:W4:Y:S01]  /*0490*/  @P5 LDG.E R14, [R2.64] ;  /* 0x00000006020e5981 */ /* 0x000f22000c1e1900 */
[----:B------:R-:W-:-:S03]  /*04a0*/  ISETP.NE.U32.AND P0, PT, RZ, c[0x0][0x360], PT ;  /* 0x0000d800ff007a0c */ /* 0x000fc60003f05070 */
[----:B------:R-:W1:Y:S01]  /*04b0*/  S2R R34, SR_CTAID.Y ;  /* 0x0000000000227919 */ /* 0x000e620000002600 */
[----:B------:R-:W-:Y:S01]  /*04c0*/  ISETP.NE.AND.EX P0, PT, RZ, c[0x0][0x364], PT, P0 ;  /* 0x0000d900ff007a0c */ /* 0x000fe20003f05300 */
[----:B------:R-:W-:Y:S02]  /*04d0*/  IMAD.MOV.U32 R13, RZ, RZ, c[0x0][0x168] ;  /* 0x00005a00ff0d7624 */ /* 0x000fe400078e00ff */
[----:B------:R-:W-:-:S10]  /*04e0*/  IMAD.MOV.U32 R11, RZ, RZ, c[0x0][0x2ac] ;  /* 0x0000ab00ff0b7624 */ /* 0x000fd400078e00ff */
[----:B------:R-:W-:-:S05]  /*04f0*/  @P0 IMAD.WIDE R4, R37, R29, c[0x0][0x360] ;  /* 0x0000d80025040625 */ /* 0x000fca00078e021d */
[----:B------:R4:W5:Y:S01]  /*0500*/  @P0 LDG.E R13, [R4.64] ;  /* 0x00000006040d0981 */ /* 0x000962000c1e1900 */
[----:B------:R-:W-:Y:S01]  /*0510*/  IMAD R11, R11, c[0x0][0x1d0], RZ ;  /* 0x000074000b0b7a24 */ /* 0x000fe200078e02ff */
[----:B-1----:R-:W-:Y:S02]  /*0520*/  SHF.R.S32.HI R36, RZ, 0x1f, R34 ;  /* 0x0000001fff247819 */ /* 0x002fe40000011422 */
[----:B--2---:R-:W-:Y:S04]  /*0530*/  STL [R1+0x48], R10 ;  /* 0x0000480a01007387 */ /* 0x004fe80000100800 */
[----:B---3--:R-:W-:Y:S01]  /*0540*/  STL [R1+0x4c], R0 ;  /* 0x00004c0001007387 */ /* 0x008fe20000100800 */
[----:B----4-:R-:W-:-:S03]  /*0550*/  IADD3 R4, R12, R10, RZ ;  /* 0x0000000a0c047210 */ /* 0x010fc60007ffe0ff */
[----:B------:R-:W-:Y:S04]  /*0560*/  STL [R1+0x54], R14 ;  /* 0x0000540e01007387 */ /* 0x000fe80000100800 */
[----:B------:R1:W-:Y:S02]  /*0570*/  STL [R1+0x50], R4 ;  /* 0x0000500401007387 */ /* 0x0003e40000100800 */
[----:B-1----:R-:W-:Y:S01]  /*0580*/  MOV R4, c[0x0][0x228] ;  /* 0x00008a0000047a02 */ /* 0x002fe20000000f00 */
[----:B------:R-:W-:Y:S05]  /*0590*/  @P0 BRA `(.L_x_1188) ;  /* 0x0000004000000947 */ /* 0x000fea0003800000 */
[----:B------:R-:W-:Y:S05]  /*05a0*/  @!P1 BRA `(.L_x_1188) ;  /* 0x0000003000009947 */ /* 0x000fea0003800000 */
[----:B------:R1:W2:Y:S04]  /*05b0*/  LDG.E R0, [R8.64] ;  /* 0x0000000608007981 */ /* 0x0002a8000c1e1900 */
[----:B-1----:R-:W2:Y:S02]  /*05c0*/  LDG.E R8, [R8.64+0x4] ;  /* 0x0000040608087981 */ /* 0x002ea4000c1e1900 */
[----:B--2--5:R-:W-:-:S05]  /*05d0*/  IADD3 R13, -R0, R8, RZ ;  /* 0x00000008000d7210 */ /* 0x024fca0007ffe1ff */
.L_x_1188:
[----:B-----5:R1:W-:Y:S01]  /*05e0*/  STL [R1+0x58], R13 ;  /* 0x0000580d01007387 */ /* 0x0203e20000100800 */
[----:B------:R-:W-:-:S04]  /*05f0*/  ISETP.NE.U32.AND P0, PT, RZ, c[0x0][0x368], PT ;  /* 0x0000da00ff007a0c */ /* 0x000fc80003f05070 */
[----:B------:R-:W-:-:S13]  /*0600*/  ISETP.NE.AND.EX P0, PT, RZ, c[0x0][0x36c], PT, P0 ;  /* 0x0000db00ff007a0c */ /* 0x000fda0003f05300 */
[----:B------:R-:W-:Y:S05]  /*0610*/  @!P0 BRA `(.L_x_1189) ;  /* 0x0000003000008947 */ /* 0x000fea0003800000 */
[----:B------:R-:W-:-:S05]  /*0620*/  IMAD.WIDE R6, R37, R29, c[0x0][0x368] ;  /* 0x0000da0025067625 */ /* 0x000fca00078e021d */
[----:B------:R2:W5:Y:S01]  /*0630*/  LDG.E R11, [R6.64] ;  /* 0x00000006060b7981 */ /* 0x000562000c1e1900 */
[----:B------:R-:W-:Y:S05]  /*0640*/  BRA `(.L_x_1190) ;  /* 0x0000004000007947 */ /* 0x000fea0003800000 */
.L_x_1189:
[----:B------:R-:W-:Y:S05]  /*0650*/  @!P2 BRA `(.L_x_1190) ;  /* 0x000000300000a947 */ /* 0x000fea0003800000 */
[----:B------:R2:W3:Y:S04]  /*0660*/  LDG.E R0, [R6.64] ;  /* 0x0000000606007981 */ /* 0x0004e8000c1e1900 */
[----:B--2---:R-:W3:Y:S02]  /*0670*/  LDG.E R6, [R6.64+0x4] ;  /* 0x0000040606067981 */ /* 0x004ee4000c1e1900 */
[----:B---3--:R-:W-:Y:S02]  /*0680*/  IADD3 R11, -R0, R6, RZ ;  /* 0x00000006000b7210 */ /* 0x008fe40007ffe1ff */
.L_x_1190:
[----:B------:R-:W-:Y:S01]  /*0690*/  ISETP.NE.U32.AND P0, PT, RZ, c[0x0][0x378], PT ;  /* 0x0000de00ff007a0c */ /* 0x000fe20003f05070 */
[----:B------:R3:W4:Y:S03]  /*06a0*/  @P5 LDG.E R5, [R2.64] ;  /* 0x0000000602055981 */ /* 0x000726000c1e1900 */
[----:B------:R-:W-:Y:S01]  /*06b0*/  ISETP.NE.AND.EX P0, PT, RZ, c[0x0][0x37c], PT, P0 ;  /* 0x0000df00ff007a0c */ /* 0x000fe20003f05300 */
[----:B------:R3:W4:Y:S01]  /*06c0*/  @P5 LDG.E R0, [R2.64+0x4] ;  /* 0x0000040602005981 */ /* 0x000722000c1e1900 */
[----:B-----5:R-:W-:-:S11]  /*06d0*/  IMAD.MOV.U32 R22, RZ, RZ, R11 ;  /* 0x000000ffff167224 */ /* 0x020fd600078e000b */
[----:B---3--:R-:W-:-:S05]  /*06e0*/  @P0 IMAD.WIDE R2, R37, R29, c[0x0][0x378] ;  /* 0x0000de0025020625 */ /* 0x008fca00078e021d */
[----:B--2---:R3:W2:Y:S01]  /*06f0*/  @P0 LDG.E R22, [R2.64] ;  /* 0x0000000602160981 */ /* 0x0046a2000c1e1900 */
[----:B------:R-:W-:Y:S02]  /*0700*/  IMAD.IADD R10, R11, 0x1, -R10 ;  /* 0x000000010b0a7824 */ /* 0x000fe400078e0a0a */
[----:B------:R-:W-:-:S03]  /*0710*/  IMAD.MOV.U32 R8, RZ, RZ, c[0x0][0x32c] ;  /* 0x0000cb00ff087624 */ /* 0x000fc600078e00ff */
[----:B------:R1:W-:Y:S01]  /*0720*/  STL [R1+0x5c], R10 ;  /* 0x00005c0a01007387 */ /* 0x0003e20000100800 */
[----:B---3--:R-:W-:-:S05]  /*0730*/  IMAD.MOV.U32 R2, RZ, RZ, c[0x0][0x2c4] ;  /* 0x0000b100ff027624 */ /* 0x008fca00078e00ff */
[----:B------:R-:W-:Y:S02]  /*0740*/  ISETP.NE.AND P1, PT, R2, 0x1, PT ;  /* 0x000000010200780c */ /* 0x000fe40003f25270 */
[----:B------:R-:W-:Y:S01]  /*0750*/  ISETP.GE.AND P2, PT, R8, 0x1, PT ;  /* 0x000000010800780c */ /* 0x000fe20003f46270 */
[----:B----4-:R-:W-:Y:S01]  /*0760*/  @P5 IMAD.IADD R4, R0, 0x1, -R5 ;  /* 0x0000000100045824 */ /* 0x010fe200078e0a05 */
[----:B------:R-:W-:-:S03]  /*0770*/  IADD3 R0, R136, 0x7f, RZ ;  /* 0x0000007f88007810 */ /* 0x000fc60007ffe0ff */
[----:B------:R-:W-:-:S06]  /*0780*/  IMAD.IADD R5, R10, 0x1, R4 ;  /* 0x000000010a057824 */ /* 0x000fcc00078e0204 */
[----:B------:R-:W-:Y:S01]  /*0790*/  @P1 IMAD.HI.U32 R2, R0, c[0x0][0x2c8], RZ ;  /* 0x0000b20000021a27 */ /* 0x000fe200078e00ff */
[----:B------:R1:W-:Y:S01]  /*07a0*/  STL.64 [R1+0x60], R4 ;  /* 0x0000600401007387 */ /* 0x0003e20000100a00 */
[----:B------:R-:W-:-:S03]  /*07b0*/  IADD3 R3, R5, 0x2f, RZ ;  /* 0x0000002f05037810 */ /* 0x000fc60007ffe0ff */
[----:B------:R-:W-:Y:S02]  /*07c0*/  @P1 SHF.R.U32.HI R0, RZ, c[0x0][0x2cc], R2 ;  /* 0x0000b300ff001a19 */ /* 0x000fe40000011602 */
[----:B------:R-:W-:Y:S02]  /*07d0*/  IMAD.HI R3, R3, 0x2aaaaaab, RZ ;  /* 0x2aaaaaab03037827 */ /* 0x000fe400078e02ff */
[----:B------:R-:W-:Y:S01]  /*07e0*/  IADD3 R0, R0, 0x1, R5 ;  /* 0x0000000100007810 */ /* 0x000fe20007ffe005 */
[----:B--2---:R1:W-:Y:S02]  /*07f0*/  STL [R1+0x68], R22 ;  /* 0x0000681601007387 */ /* 0x0043e40000100800 */
[----:B------:R-:W-:Y:S02]  /*0800*/  SHF.R.U32.HI R6, RZ, 0x1f, R3 ;  /* 0x0000001fff067819 */ /* 0x000fe40000011603 */
[----:B------:R-:W-:Y:S02]  /*0810*/  IMAD.IADD R2, R0, 0x1, -R13 ;  /* 0x0000000100027824 */ /* 0x000fe400078e0a0d */
[----:B------:R-:W-:-:S03]  /*0820*/  LEA.HI.SX32 R7, R3, R6, 0x1d ;  /* 0x0000000603077211 */ /* 0x000fc600078feaff */
        /* <DEDUP_REMOVED lines=11> */
.L_x_1192:
[----:B------:R-:W-:-:S13]  /*08e0*/  ISETP.NE.AND P0, PT, R8, 0x1, PT ;  /* 0x000000010800780c */ /* 0x000fda0003f05270 */
[----:B------:R-:W-:-:S05]  /*08f0*/  @P0 IMAD.HI.U32 R2, R0, c[0x0][0x330], RZ ;  /* 0x0000cc0000020a27 */ /* 0x000fca00078e00ff */
[----:B------:R-:W-:-:S05]  /*0900*/  @P0 SHF.R.U32.HI R0, RZ, c[0x0][0x334], R2 ;  /* 0x0000cd00ff000a19 */ /* 0x000fca0000011602 */
.L_x_1193:
[----:B------:R-:W-:-:S05]  /*0910*/  IMAD R0, R0, R8, c[0x0][0x32c] ;  /* 0x0000cb0000007624 */ /* 0x000fca00078e0208 */
[----:B------:R-:W-:Y:S02]  /*0920*/  IMNMX R6, R6, R0, PT ;  /* 0x0000000006067217 */ /* 0x000fe40003800200 */
.L_x_1191:
[----:B------:R-:W-:-:S04]  /*0930*/  @P1 IMAD.HI.U32 R2, R136, c[0x0][0x2c8], RZ ;  /* 0x0000b20088021a27 */ /* 0x000fc800078e00ff */
[----:B------:R-:W-:Y:S01]  /*0940*/  IMAD.MOV.U32 R0, RZ, RZ, R136 ;  /* 0x000000ffff007224 */ /* 0x000fe200078e0088 */
[----:B------:R-:W-:-:S04]  /*0950*/  @P1 SHF.R.U32.HI R0, RZ, c[0x0][0x2cc], R2 ;  /* 0x0000b300ff001a19 */ /* 0x000fc80000011602 */
[----:B------:R-:W-:-:S04]  /*0960*/  IADD3 R0, R0, R5, -R13 ;  /* 0x0000000500007210 */ /* 0x000fc80007ffe80d */
        /* <DEDUP_REMOVED lines=10> */
.L_x_1195:
[----:B------:R-:W-:-:S13]  /*0a10*/  ISETP.NE.AND P0, PT, R8, 0x1, PT ;  /* 0x000000010800780c */ /* 0x000fda0003f05270 */
[----:B------:R-:W-:-:S05]  /*0a20*/  @P0 IMAD.HI.U32 R2, R0, c[0x0][0x330], RZ ;  /* 0x0000cc0000020a27 */ /* 0x000fca00078e00ff */
[----:B------:R-:W-:-:S05]  /*0a30*/  @P0 SHF.R.U32.HI R0, RZ, c[0x0][0x334], R2 ;  /* 0x0000cd00ff000a19 */ /* 0x000fca0000011602 */
.L_x_1196:
[----:B------:R-:W-:-:S05]  /*0a40*/  IMAD R0, R0, c[0x0][0x32c], RZ ;  /* 0x0000cb0000007a24 */ /* 0x000fca00078e02ff */
[----:B------:R-:W-:-:S04]  /*0a50*/  IMNMX R3, R3, R0, !PT ;  /* 0x0000000003037217 */ /* 0x000fc80007800200 */
.L_x_1194:
        /* <DEDUP_REMOVED lines=12> */
[----:B------:R-:W-:-:S04]  /*0b20*/  IMNMX R0, R0, R4, PT ;  /* 0x0000000400007217 */ /* 0x000fc80003800200 */
[----:B------:R-:W-:Y:S01]  /*0b30*/  ISETP.GT.AND P0, PT, R0, R2, PT ;  /* 0x000000020000720c */ /* 0x000fe20003f04270 */
[----:B------:R-:W-:-:S05]  /*0b40*/  IMAD.WIDE.U32 R2, R2, -0x55555555, RZ ;  /* 0xaaaaaaab02027825 */ /* 0x000fca00078e00ff */
[----:B------:R-:W-:-:S07]  /*0b50*/  SHF.R.U32.HI R119, RZ, 0x5, R3 ;  /* 0x00000005ff777819 */ /* 0x000fce0000011603 */
[----:B------:R-:W-:Y:S01]  /*0b60*/  @P0 IADD3 R2, R0, 0x2f, RZ ;  /* 0x0000002f00020810 */ /* 0x000fe20007ffe0ff */
[----:B------:R-:W-:-:S04]  /*0b70*/  IMAD.MOV.U32 R0, RZ, RZ, R119 ;  /* 0x000000ffff007224 */ /* 0x000fc800078e0077 */
[----:B------:R-:W-:-:S05]  /*0b80*/  @P0 IMAD.HI R2, R2, 0x2aaaaaab, RZ ;  /* 0x2aaaaaab02020827 */ /* 0x000fca00078e02ff */
[----:B------:R-:W-:-:S04]  /*0b90*/  @P0 SHF.R.U32.HI R3, RZ, 0x1f, R2 ;  /* 0x0000001fff030819 */ /* 0x000fc80000011602 */
[----:B------:R-:W-:-:S04]  /*0ba0*/  @P0 LEA.HI.SX32 R0, R2, R3, 0x1d ;  /* 0x0000000302000211 */ /* 0x000fc800078feaff */
[----:B------:R-:W-:-:S13]  /*0bb0*/  ISETP.GT.AND P0, PT, R0, R119, PT ;  /* 0x000000770000720c */ /* 0x000fda0003f04270 */
[----:B------:R-:W-:Y:S05]  /*0bc0*/  @!P0 BRA `(.L_x_1197) ;  /* 0x0000571000008947 */ /* 0x000fea0003800000 */
[----:B------:R-:W-:-:S04]  /*0bd0*/  ISETP.NE.U32.AND P0, PT, RZ, c[0x0][0x340], PT ;  /* 0x0000d000ff007a0c */ /* 0x000fc80003f05070 */
[----:B------:R-:W-:-:S13]  /*0be0*/  ISETP.NE.AND.EX P4, PT, RZ, c[0x0][0x344], PT, P0 ;  /* 0x0000d100ff007a0c */ /* 0x000fda0003f85300 */
[----:B------:R-:W-:-:S05]  /*0bf0*/  @P4 IMAD.WIDE R2, R37, R29, c[0x0][0x340] ;  /* 0x0000d00025024625 */ /* 0x000fca00078e021d */
[----:B------:R2:W3:Y:S01]  /*0c00*/  @P4 LDG.E R28, [R2.64] ;  /* 0x00000006021c4981 */ /* 0x0004e2000c1e1900 */
[----:B-1----:R-:W-:Y:S01]  /*0c10*/  SHF.R.S32.HI R13, RZ, 0x1f, R168 ;  /* 0x0000001fff0d7819 */ /* 0x002fe200000114a8 */
[----:B------:R-:W-:Y:S01]  /*0c20*/  IMAD.MOV.U32 R140, RZ, RZ, 0x30 ;  /* 0x00000030ff8c7424 */ /* 0x000fe200078e00ff */
[----:B------:R-:W-:Y:S01]  /*0c30*/  IADD3 R38, R0, -0x1, RZ ;  /* 0xffffffff00267810 */ /* 0x000fe20007ffe0ff */
[----:B------:R-:W-:Y:S01]  /*0c40*/  IMAD R7, R36, c[0x0][0x240], RZ ;  /* 0x0000900024077a24 */ /* 0x000fe200078e02ff */
[----:B------:R-:W-:Y:S01]  /*0c50*/  LEA.HI R35, R13, R168, RZ, 0x3 ;  /* 0x000000a80d237211 */ /* 0x000fe200078f18ff */
[----:B------:R-:W-:Y:S01]  /*0c60*/  IMAD.WIDE.U32 R142, R140, c[0x0][0x238], RZ ;  /* 0x00008e008c8e7a25 */ /* 0x000fe200078e00ff */
[----:B------:R-:W-:Y:S01]  /*0c70*/  SHF.R.S32.HI R27, RZ, 0x1f, R37 ;  /* 0x0000001fff1b7819 */ /* 0x000fe20000011425 */
[----:B------:R-:W-:Y:S01]  /*0c80*/  ULDC.U8 UR4, c[0x0][0x298] ;  /* 0x0000a60000047ab9 */ /* 0x000fe20000000000 */
[----:B------:R-:W-:Y:S01]  /*0c90*/  SEL R94, R37, RZ, !P5 ;  /* 0x000000ff255e7207 */ /* 0x000fe20006800000 */
[----:B------:R-:W-:Y:S01]  /*0ca0*/  IMAD R7, R34, c[0x0][0x244], R7 ;  /* 0x0000910022077a24 */ /* 0x000fe200078e0207 */
[----:B------:R-:W-:Y:S01]  /*0cb0*/  SEL R26, R27, RZ, !P5 ;  /* 0x000000ff1b1a7207 */ /* 0x000fe20006800000 */
[----:B------:R-:W-:Y:S01]  /*0cc0*/  IMAD.IADD R135, R12, 0x1, R11 ;  /* 0x000000010c877824 */ /* 0x000fe200078e020b */
[----:B------:R-:W-:Y:S01]  /*0cd0*/  SHF.R.S32.HI R8, RZ, 0x1f, R38 ;  /* 0x0000001fff087819 */ /* 0x000fe20000011426 */
[----:B------:R-:W-:Y:S01]  /*0ce0*/  IMAD R20, R36, c[0x0][0x260], RZ ;  /* 0x0000980024147a24 */ /* 0x000fe200078e02ff */
[----:B------:R-:W-:Y:S01]  /*0cf0*/  MOV R138, c[0x0][0x290] ;  /* 0x0000a400008a7a02 */ /* 0x000fe20000000f00 */
[----:B------:R-:W-:Y:S01]  /*0d00*/  IMAD.MOV.U32 R148, RZ, RZ, c[0x0][0x238] ;  /* 0x00008e00ff947624 */ /* 0x000fe200078e00ff */
[----:B------:R-:W-:Y:S01]  /*0d10*/  MOV R166, c[0x0][0x2b8] ;  /* 0x0000ae0000a67a02 */ /* 0x000fe20000000f00 */
[----:B------:R-:W-:Y:S01]  /*0d20*/  IMAD R20, R34, c[0x0][0x264], R20 ;  /* 0x0000990022147a24 */ /* 0x000fe200078e0214 */
[C---:B------:R-:W-:Y:S01]  /*0d30*/  SHF.L.U64.HI R144, R138.reuse, R29, c[0x0][0x294] ;  /* 0x0000a5008a907619 */ /* 0x040fe2000001021d */
[----:B------:R-:W-:Y:S01]  /*0d40*/  IMAD.MOV.U32 R137, RZ, RZ, c[0x0][0x23c] ;  /* 0x00008f00ff897624 */ /* 0x000fe200078e00ff */
[----:B------:R-:W-:Y:S01]  /*0d50*/  SHF.L.U32 R158, R138, 0x4, RZ ;  /* 0x000000048a9e7819 */ /* 0x000fe200000006ff */
[----:B------:R-:W-:Y:S01]  /*0d60*/  IMAD.WIDE.U32 R30, R148, 0x20, RZ ;  /* 0x00000020941e7825 */ /* 0x000fe200078e00ff */
[----:B--2---:R-:W-:-:S03]  /*0d70*/  LOP3.LUT R2, R35, 0xfffffff8, RZ, 0xc0, !PT ;  /* 0xfffffff823027812 */ /* 0x004fc600078ec0ff */
[----:B------:R-:W-:Y:S01]  /*0d80*/  IMAD R3, R140, c[0x0][0x23c], RZ ;  /* 0x00008f008c037a24 */ /* 0x000fe200078e02ff */
[----:B------:R-:W-:Y:S01]  /*0d90*/  SHF.R.S32.HI R35, RZ, 0x3, R35 ;  /* 0x00000003ff237819 */ /* 0x000fe20000011423 */
[----:B------:R-:W-:-:S03]  /*0da0*/  IMAD.WIDE.U32 R162, R34, c[0x0][0x1e8], RZ ;  /* 0x00007a0022a27a25 */ /* 0x000fc600078e00ff */
[--C-:B------:R-:W-:Y:S01]  /*0db0*/  SHF.R.S32.HI R11, RZ, 0x1f, R35.reuse ;  /* 0x0000001fff0b7819 */ /* 0x100fe20000011423 */
[----:B------:R-:W-:Y:S01]  /*0dc0*/  IMAD.IADD R0, R168, 0x1, -R2 ;  /* 0x00000001a8007824 */ /* 0x000fe200078e0a02 */
[C---:B------:R-:W-:Y:S01]  /*0dd0*/  IADD3 R112, P2, R35.reuse, R14, RZ ;  /* 0x0000000e23707210 */ /* 0x040fe20007f5e0ff */
[----:B------:R-:W-:Y:S01]  /*0de0*/  IMAD R5, R38, -0x30, -R35 ;  /* 0xffffffd026057824 */ /* 0x000fe200078e0a23 */
[----:B------:R-:W-:Y:S01]  /*0df0*/  IADD3 R150, R35, 0x10, RZ ;  /* 0x0000001023967810 */ /* 0x000fe20007ffe0ff */
[----:B------:R-:W-:Y:S01]  /*0e00*/  IMAD.IADD R155, R143, 0x1, R3 ;  /* 0x000000018f9b7824 */ /* 0x000fe200078e0203 */
[----:B------:R-:W-:Y:S01]  /*0e10*/  SHF.L.U32 R24, R0, 0x3, RZ ;  /* 0x0000000300187819 */ /* 0x000fe200000006ff */
[----:B------:R-:W-:Y:S01]  /*0e20*/  IMAD.IADD R5, R5, 0x1, R4 ;  /* 0x0000000105057824 */ /* 0x000fe200078e0204 */
[----:B------:R-:W-:Y:S01]  /*0e30*/  LEA.HI.X.SX32 R113, R14, R11, 0x1, P2 ;  /* 0x0000000b0e717211 */ /* 0x000fe200010f0eff */
[----:B------:R-:W-:Y:S01]  /*0e40*/  IMAD R6, R155, R38, RZ ;  /* 0x000000269b067224 */ /* 0x000fe200078e02ff */
[----:B------:R-:W-:Y:S01]  /*0e50*/  SHF.R.S32.HI R25, RZ, 0x1f, R24 ;  /* 0x0000001fff197819 */ /* 0x000fe20000011418 */
[----:B------:R-:W-:Y:S01]  /*0e60*/  IMAD.MOV.U32 R145, RZ, RZ, c[0x0][0x280] ;  /* 0x0000a000ff917624 */ /* 0x000fe200078e00ff */
[C---:B------:R-:W-:Y:S01]  /*0e70*/  ISETP.GE.AND P3, PT, R5.reuse, 0x1, PT ;  /* 0x000000010500780c */ /* 0x040fe20003f66270 */
[----:B------:R-:W-:Y:S01]  /*0e80*/  IMAD R10, R8, R142, R6 ;  /* 0x0000008e080a7224 */ /* 0x000fe200078e0206 */
[C---:B------:R-:W-:Y:S01]  /*0e90*/  ISETP.GE.AND P1, PT, R5.reuse, 0x11, PT ;  /* 0x000000110500780c */ /* 0x040fe20003f26270 */
[----:B------:R-:W-:Y:S01]  /*0ea0*/  IMAD.WIDE.U32 R2, R34, c[0x0][0x240], R24 ;  /* 0x0000900022027a25 */ /* 0x000fe200078e0018 */
[----:B------:R-:W-:-:S02]  /*0eb0*/  ISETP.GT.AND P0, PT, R5, 0x20, PT ;  /* 0x000000200500780c */ /* 0x000fc40003f04270 */
[----:B------:R-:W-:Y:S01]  /*0ec0*/  SHF.L.U32 R32, R0, 0x2, RZ ;  /* 0x0000000200207819 */ /* 0x000fe200000006ff */
[----:B------:R-:W-:Y:S01]  /*0ed0*/  IMAD.IADD R3, R3, 0x1, R7 ;  /* 0x0000000103037824 */ /* 0x000fe200078e0207 */
[----:B------:R-:W-:Y:S01]  /*0ee0*/  IADD3 R89, R24, 0x40, RZ ;  /* 0x0000004018597810 */ /* 0x000fe20007ffe0ff */
[----:B------:R-:W-:Y:S01]  /*0ef0*/  IMAD R5, R26, c[0x0][0x248], RZ ;  /* 0x000092001a057a24 */ /* 0x000fe200078e02ff */
[----:B------:R-:W-:Y:S01]  /*0f00*/  ISETP.GE.AND P5, PT, R24, c[0x0][0x1d4], PT ;  /* 0x0000750018007a0c */ /* 0x000fe20003fa6270 */
[C---:B------:R-:W-:Y:S01]  /*0f10*/  IMAD.WIDE.U32 R2, R94.reuse, c[0x0][0x248], R2 ;  /* 0x000092005e027a25 */ /* 0x040fe200078e0002 */
[----:B------:R-:W-:Y:S02]  /*0f20*/  SHF.R.S32.HI R33, RZ, 0x1f, R32 ;  /* 0x0000001fff217819 */ /* 0x000fe40000011420 */
[----:B------:R-:W-:Y:S01]  /*0f30*/  ISETP.GE.AND P6, PT, R89, c[0x0][0x1d4], PT ;  /* 0x0000750059007a0c */ /* 0x000fe20003fc6270 */
[----:B------:R-:W-:Y:S01]  /*0f40*/  IMAD R5, R94, c[0x0][0x24c], R5 ;  /* 0x000093005e057a24 */ /* 0x000fe200078e0205 */
[----:B------:R-:W-:Y:S01]  /*0f50*/  IADD3 R149, R35, 0x20, RZ ;  /* 0x0000002023957810 */ /* 0x000fe20007ffe0ff */
[----:B------:R-:W-:Y:S01]  /*0f60*/  IMAD.WIDE.U32 R6, R34, c[0x0][0x260], R24 ;  /* 0x0000980022067a25 */ /* 0x000fe200078e0018 */
[----:B------:R-:W-:-:S02]  /*0f70*/  SHF.R.S32.HI R83, RZ, 0x1f, R89 ;  /* 0x0000001fff537819 */ /* 0x000fc40000011459 */
[----:B------:R-:W-:Y:S01]  /*0f80*/  SHF.L.U32 R159, R145, 0x5, RZ ;  /* 0x00000005919f7819 */ /* 0x000fe200000006ff */
[----:B------:R-:W-:Y:S01]  /*0f90*/  IMAD.IADD R3, R3, 0x1, R5 ;  /* 0x0000000103037824 */ /* 0x000fe200078e0205 */
[----:B------:R-:W-:Y:S01]  /*0fa0*/  LEA.HI R83, R83, R89, RZ, 0x3 ;  /* 0x0000005953537211 */ /* 0x000fe200078f18ff */
[----:B------:R-:W-:Y:S01]  /*0fb0*/  IMAD R5, R113, c[0x0][0x238], RZ ;  /* 0x00008e0071057a24 */ /* 0x000fe200078e02ff */
[----:B------:R-:W-:Y:S01]  /*0fc0*/  SHF.L.U64.HI R147, R145, R29, c[0x0][0x284] ;  /* 0x0000a10091937619 */ /* 0x000fe2000001021d */
[----:B------:R-:W-:Y:S01]  /*0fd0*/  IMAD.IADD R21, R7, 0x1, R20 ;  /* 0x0000000107157824 */ /* 0x000fe200078e0214 */
[----:B------:R-:W-:Y:S01]  /*0fe0*/  LEA.HI R7, R13, R168, RZ, 0x6 ;  /* 0x000000a80d077211 */ /* 0x000fe200078f30ff */
[C---:B------:R-:W-:Y:S01]  /*0ff0*/  IMAD R5, R112.reuse, c[0x0][0x23c], R5 ;  /* 0x00008f0070057a24 */ /* 0x040fe200078e0205 */
[----:B------:R-:W-:Y:S01]  /*1000*/  LOP3.LUT R83, R83, 0xfffffff8, RZ, 0xc0, !PT ;  /* 0xfffffff853537812 */ /* 0x000fe200078ec0ff */
[----:B------:R-:W-:Y:S01]  /*1010*/  IMAD.WIDE.U32 R120, R112, c[0x0][0x238], R2 ;  /* 0x00008e0070787a25 */ /* 0x000fe200078e0002 */
[----:B------:R-:W-:-:S02]  /*1020*/  SHF.L.U32 R2, R35, 0x6, RZ ;  /* 0x0000000623027819 */ /* 0x000fc400000006ff */
[----:B------:R-:W-:Y:S01]  /*1030*/  P2R R134, PR, RZ, 0x20 ;  /* 0x00000020ff867803 */ /* 0x000fe20000000000 */
[----:B------:R-:W-:Y:S01]  /*1040*/  IMAD.SHL.U32 R7, R7, 0x8, RZ ;  /* 0x0000000807077824 */ /* 0x000fe200078e00ff */
[----:B------:R-:W-:Y:S01]  /*1050*/  LOP3.LUT R118, R2, 0x1c0, RZ, 0xc0, !PT ;  /* 0x000001c002767812 */ /* 0x000fe200078ec0ff */
[----:B------:R-:W-:Y:S01]  /*1060*/  IMAD.IADD R117, R121, 0x1, R5 ;  /* 0x0000000179757824 */ /* 0x000fe200078e0205 */
[----:B------:R-:W-:Y:S01]  /*1070*/  P2R R133, PR, RZ, 0x40 ;  /* 0x00000040ff857803 */ /* 0x000fe20000000000 */
[----:B------:R-:W-:Y:S01]  /*1080*/  IMAD.MOV.U32 R116, RZ, RZ, R120 ;  /* 0x000000ffff747224 */ /* 0x000fe200078e0078 */
[----:B------:R-:W-:Y:S01]  /*1090*/  LOP3.LUT R7, R7, 0xfffffe00, RZ, 0xc0, !PT ;  /* 0xfffffe0007077812 */ /* 0x000fe200078ec0ff */
[----:B------:R-:W-:Y:S01]  /*10a0*/  IMAD R8, R11, c[0x0][0x280], RZ ;  /* 0x0000a0000b087a24 */ /* 0x000fe200078e02ff */
[----:B------:R-:W-:Y:S01]  /*10b0*/  LOP3.LUT R72, R118, 0x38, R24, 0xf8, !PT ;  /* 0x0000003876487812 */ /* 0x000fe200078ef818 */
[----:B------:R-:W-:Y:S01]  /*10c0*/  IMAD.WIDE.U32 R16, R38, R142, R116 ;  /* 0x0000008e26107225 */ /* 0x000fe200078e0074 */
[----:B------:R-:W-:-:S02]  /*10d0*/  SHF.R.U32.HI R156, RZ, 0x3, R118 ;  /* 0x00000003ff9c7819 */ /* 0x000fc40000011676 */
[----:B------:R-:W-:Y:S01]  /*10e0*/  SHF.R.S32.HI R90, RZ, 0x1f, R83 ;  /* 0x0000001fff5a7819 */ /* 0x000fe20000011453 */
[----:B------:R-:W-:Y:S01]  /*10f0*/  IMAD.MOV.U32 R20, RZ, RZ, R6 ;  /* 0x000000ffff147224 */ /* 0x000fe200078e0006 */
[----:B------:R-:W-:Y:S01]  /*1100*/  @P3 LEA R2, P2, R16, c[0x0][0x220], 0x1 ;  /* 0x0000880010023a11 */ /* 0x000fe200078408ff */
[----:B------:R-:W-:Y:S01]  /*1110*/  IMAD R3, R11, c[0x0][0x290], RZ ;  /* 0x0000a4000b037a24 */ /* 0x000fe200078e02ff */
[----:B------:R-:W-:Y:S01]  /*1120*/  LOP3.LUT R72, R7, R72, R156, 0xf6, !PT ;  /* 0x0000004807487212 */ /* 0x000fe200078ef69c */
[----:B------:R-:W-:Y:S02]  /*1130*/  IMAD.IADD R6, R17, 0x1, R10 ;  /* 0x0000000111067824 */ /* 0x000fe400078e020a */
[C---:B------:R-:W-:Y:S01]  /*1140*/  IMAD R14, R35.reuse, c[0x0][0x284], R8 ;  /* 0x0000a100230e7a24 */ /* 0x040fe200078e0208 */
[----:B------:R-:W-:Y:S01]  /*1150*/  SHF.L.U32 R72, R72, 0x1, RZ ;  /* 0x0000000148487819 */ /* 0x000fe200000006ff */
[----:B------:R-:W-:-:S04]  /*1160*/  IMAD.WIDE.U32 R8, R35, c[0x0][0x280], R32 ;  /* 0x0000a00023087a25 */ /* 0x000fc800078e0020 */
[----:B------:R-:W-:Y:S01]  /*1170*/  IMAD R5, R35, c[0x0][0x294], R3 ;  /* 0x0000a50023057a24 */ /* 0x000fe200078e0203 */
[----:B------:R-:W-:Y:S01]  /*1180*/  @P3 LEA.HI.X R3, R16, c[0x0][0x224], R6, 0x1, P2 ;  /* 0x0000890010033a11 */ /* 0x000fe200010f0c06 */
[----:B------:R-:W-:Y:S01]  /*1190*/  IMAD.MOV.U32 R18, RZ, RZ, R8 ;  /* 0x000000ffff127224 */ /* 0x000fe200078e0008 */
[----:B------:R-:W-:Y:S01]  /*11a0*/  IADD3 R19, R9, R14, RZ ;  /* 0x0000000e09137210 */ /* 0x000fe20007ffe0ff */
[C---:B------:R-:W-:Y:S01]  /*11b0*/  IMAD.WIDE.U32 R8, R35.reuse, c[0x0][0x280], R24 ;  /* 0x0000a00023087a25 */ /* 0x040fe200078e0018 */
[----:B------:R-:W-:Y:S01]  /*11c0*/  ISETP.GE.AND P2, PT, R24, c[0x0][0x27c], PT ;  /* 0x00009f0018007a0c */ /* 0x000fe20003f46270 */
[----:B------:R-:W-:Y:S01]  /*11d0*/  @!PT LDS RZ, [RZ] ;  /* 0x00000000fffff984 */ /* 0x000fe20000000800 */
[----:B------:R-:W-:Y:S01]  /*11e0*/  @!PT LDS RZ, [RZ] ;  /* 0x00000000fffff984 */ /* 0x000fe20000000800 */
[----:B------:R-:W-:Y:S01]  /*11f0*/  @!PT LDS RZ, [RZ] ;  /* 0x00000000fffff984 */ /* 0x000fe20000000800 */
[----:B------:R1:W-:Y:S02]  /*1200*/  @P3 LDGSTS.E.BYPASS.LTC128B.128 [R72+0x5080], [R2.64], !P5 ;  /* 0x0508000002483fae */ /* 0x0003e4000e901d46 */
[----:B------:R-:W-:Y:S01]  /*1210*/  IMAD.WIDE.U32 R10, R35, c[0x0][0x290], R32 ;  /* 0x0000a400230a7a25 */ /* 0x000fe200078e0020 */
[----:B------:R-:W-:Y:S01]  /*1220*/  IADD3 R15, R14, R9, RZ ;  /* 0x000000090e0f7210 */ /* 0x000fe20007ffe0ff */
[----:B------:R1:W-:Y:S01]  /*1230*/  @P3 LDGSTS.E.BYPASS.LTC128B.128 [R72+0x6880], [R2.64+0x80], !P6 ;  /* 0x0688008002483fae */ /* 0x0003e2000f101d46 */
[----:B------:R-:W-:Y:S01]  /*1240*/  @P1 LEA R13, P3, R148, R16, 0x4 ;  /* 0x00000010940d1211 */ /* 0x000fe200078620ff */
[----:B------:R-:W-:-:S02]  /*1250*/  IMAD.MOV.U32 R14, RZ, RZ, R8 ;  /* 0x000000ffff0e7224 */ /* 0x000fc400078e0008 */
[----:B------:R-:W-:Y:S01]  /*1260*/  IMAD.WIDE.U32 R8, R35, c[0x0][0x290], R24 ;  /* 0x0000a40023087a25 */ /* 0x000fe200078e0018 */
[----:B------:R-:W-:Y:S02]  /*1270*/  @P1 LEA.HI.X R23, R148, R6, R137, 0x4, P3 ;  /* 0x0000000694171211 */ /* 0x000fe400018f2489 */
[----:B------:R-:W-:Y:S01]  /*1280*/  @P1 LEA R12, P3, R13, c[0x0][0x220], 0x1 ;  /* 0x000088000d0c1a11 */ /* 0x000fe200078608ff */
[----:B------:R-:W-:Y:S01]  /*1290*/  IMAD.IADD R11, R11, 0x1, R5 ;  /* 0x000000010b0b7824 */ /* 0x000fe200078e0205 */
[----:B------:R-:W-:Y:S01]  /*12a0*/  IADD3 R9, R5, R9, RZ ;  /* 0x0000000905097210 */ /* 0x000fe20007ffe0ff */
[----:B------:R-:W-:Y:S01]  /*12b0*/  IMAD R17, R26, c[0x0][0x268], RZ ;  /* 0x00009a001a117a24 */ /* 0x000fe200078e02ff */
[----:B------:R-:W-:Y:S01]  /*12c0*/  @P1 LEA.HI.X R13, R13, c[0x0][0x224], R23, 0x1, P3 ;  /* 0x000089000d0d1a11 */ /* 0x000fe200018f0c17 */
[----:B------:R-:W-:Y:S01]  /*12d0*/  IMAD.WIDE.U32 R100, R22, c[0x0][0x290], R10 ;  /* 0x0000a40016647a25 */ /* 0x000fe200078e000a */
[----:B------:R-:W-:-:S03]  /*12e0*/  IADD3 R132, P3, R30, 0x80, RZ ;  /* 0x000000801e847810 */ /* 0x000fc60007f7e0ff */
[C---:B------:R-:W-:Y:S01]  /*12f0*/  IMAD R106, R94.reuse, c[0x0][0x26c], R17 ;  /* 0x00009b005e6a7a24 */ /* 0x040fe200078e0211 */
[----:B------:R2:W-:Y:S01]  /*1300*/  @P1 LDGSTS.E.BYPASS.LTC128B.128 [R72+0x5880], [R12.64], !P5 ;  /* 0x058800000c481fae */ /* 0x0005e2000e901d46 */
[----:B------:R-:W-:Y:S01]  /*1310*/  IMAD.WIDE.U32 R94, R94, c[0x0][0x268], R20 ;  /* 0x00009a005e5e7a25 */ /* 0x000fe200078e0014 */
[----:B------:R-:W-:Y:S02]  /*1320*/  SHF.L.U32 R20, R137, 0x5, RZ ;  /* 0x0000000589147819 */ /* 0x000fe400000006ff */
[----:B------:R2:W-:Y:S01]  /*1330*/  @P1 LDGSTS.E.BYPASS.LTC128B.128 [R72+0x7080], [R12.64+0x80], !P6 ;  /* 0x070800800c481fae */ /* 0x0005e2000f101d46 */
[----:B------:R-:W-:Y:S01]  /*1340*/  @P0 IADD3 R17, P1, R16, R30, RZ ;  /* 0x0000001e10110210 */ /* 0x000fe20007f3e0ff */
[----:B------:R-:W-:Y:S01]  /*1350*/  IMAD.WIDE.U32 R96, R22, c[0x0][0x290], R8 ;  /* 0x0000a40016607a25 */ /* 0x000fe200078e0008 */
[----:B------:R-:W-:Y:S02]  /*1360*/  SHF.L.U64.HI R137, R148, 0x5, R137 ;  /* 0x0000000594897819 */ /* 0x000fe40000010289 */
[----:B-1----:R-:W-:Y:S01]  /*1370*/  SEL R3, RZ, c[0x0][0x27c], !P2 ;  /* 0x00009f00ff037a07 */ /* 0x002fe20005000000 */
[----:B------:R-:W-:-:S02]  /*1380*/  IMAD.IADD R20, R31, 0x1, R20 ;  /* 0x000000011f147824 */ /* 0x000fc400078e0214 */
[----:B------:R-:W-:Y:S02]  /*1390*/  IMAD.MOV.U32 R146, RZ, RZ, 0x5 ;  /* 0x00000005ff927424 */ /* 0x000fe400078e00ff */
[----:B------:R-:W-:Y:S01]  /*13a0*/  IMAD.IADD R3, R24, 0x1, R3 ;  /* 0x0000000118037824 */ /* 0x000fe200078e0203 */
[----:B------:R-:W-:Y:S01]  /*13b0*/  IADD3.X R129, RZ, R20, RZ, P3, !PT ;  /* 0x00000014ff817210 */ /* 0x000fe20001ffe4ff */
[----:B------:R-:W-:Y:S01]  /*13c0*/  @P0 IMAD.X R6, R20, 0x1, R6, P1 ;  /* 0x0000000114060824 */ /* 0x000fe200008e0606 */
[----:B------:R-:W-:Y:S01]  /*13d0*/  @P0 LEA R16, P1, R17, c[0x0][0x220], 0x1 ;  /* 0x0000880011100a11 */ /* 0x000fe200078208ff */
[----:B------:R-:W-:Y:S01]  /*13e0*/  IMAD.SHL.U32 R160, R145, 0x10, RZ ;  /* 0x0000001091a07824 */ /* 0x000fe200078e00ff */
[----:B------:R-:W-:Y:S01]  /*13f0*/  SHF.R.S32.HI R5, RZ, 0x1f, R3 ;  /* 0x0000001fff057819 */ /* 0x000fe20000011403 */
[C---:B------:R-:W-:Y:S01]  /*1400*/  IMAD.WIDE.U32 R102, R22.reuse, c[0x0][0x280], R18 ;  /* 0x0000a00016667a25 */ /* 0x040fe200078e0012 */
[----:B------:R-:W-:Y:S02]  /*1410*/  @P0 LEA.HI.X R17, R17, c[0x0][0x224], R6, 0x1, P1 ;  /* 0x0000890011110a11 */ /* 0x000fe400008f0c06 */
[CC--:B------:R-:W-:Y:S01]  /*1420*/  LEA.HI R2, R5.reuse, R3.reuse, RZ, 0x3 ;  /* 0x0000000305027211 */ /* 0x0c0fe200078f18ff */
[----:B------:R-:W-:Y:S01]  /*1430*/  IMAD.WIDE.U32 R98, R22, c[0x0][0x280], R14 ;  /* 0x0000a00016627a25 */ /* 0x000fe200078e000e */
[----:B------:R-:W-:Y:S01]  /*1440*/  LEA.HI R26, R5, R3, RZ, 0x6 ;  /* 0x00000003051a7211 */ /* 0x000fe200078f30ff */
[----:B------:R1:W-:Y:S01]  /*1450*/  @P0 LDGSTS.E.BYPASS.LTC128B.128 [R72+0x6080], [R16.64], !P5 ;  /* 0x0608000010480fae */ /* 0x0003e2000e901d46 */
[----:B------:R-:W-:Y:S01]  /*1460*/  SHF.R.S32.HI R3, RZ, 0x1f, R22 ;  /* 0x0000001fff037819 */ /* 0x000fe20000011416 */
[----:B------:R-:W-:Y:S01]  /*1470*/  IMAD R151, R140, c[0x0][0x284], RZ ;  /* 0x0000a1008c977a24 */ /* 0x000fe200078e02ff */
[----:B------:R-:W-:Y:S01]  /*1480*/  LOP3.LUT R6, R118, 0x38, R2, 0xf8, !PT ;  /* 0x0000003876067812 */ /* 0x000fe200078ef802 */
[----:B------:R1:W-:Y:S01]  /*1490*/  @P0 LDGSTS.E.BYPASS.LTC128B.128 [R72+0x7880], [R16.64+0x80], !P6 ;  /* 0x0788008010480fae */ /* 0x0003e2000f101d46 */
[----:B--2---:R-:W-:Y:S01]  /*14a0*/  SHF.R.S32.HI R12, RZ, 0x1f, R150 ;  /* 0x0000001fff0c7819 */ /* 0x004fe20000011496 */
[C---:B------:R-:W-:Y:S01]  /*14b0*/  IMAD R5, R3.reuse, c[0x0][0x280], RZ ;  /* 0x0000a00003057a24 */ /* 0x040fe200078e02ff */
[----:B------:R-:W-:Y:S01]  /*14c0*/  SHF.R.S32.HI R13, RZ, 0x1f, R149 ;  /* 0x0000001fff0d7819 */ /* 0x000fe20000011495 */
[----:B------:R-:W-:Y:S01]  /*14d0*/  IMAD R3, R3, c[0x0][0x290], RZ ;  /* 0x0000a40003037a24 */ /* 0x000fe200078e02ff */
[----:B------:R-:W-:Y:S01]  /*14e0*/  LEA.HI R12, R12, R150, RZ, 0x3 ;  /* 0x000000960c0c7211 */ /* 0x000fe200078f18ff */
[C---:B------:R-:W-:Y:S01]  /*14f0*/  IMAD R108, R22.reuse, c[0x0][0x284], R5 ;  /* 0x0000a100166c7a24 */ /* 0x040fe200078e0205 */
[----:B------:R-:W-:Y:S01]  /*1500*/  LEA.HI R13, R13, R149, RZ, 0x3 ;  /* 0x000000950d0d7211 */ /* 0x000fe200078f18ff */
[----:B------:R-:W-:Y:S01]  /*1510*/  IMAD R107, R22, c[0x0][0x294], R3 ;  /* 0x0000a500166b7a24 */ /* 0x000fe200078e0203 */
[----:B------:R-:W-:Y:S01]  /*1520*/  SHF.L.U32 R5, R150, 0x6, RZ ;  /* 0x0000000696057819 */ /* 0x000fe200000006ff */
[----:B------:R-:W-:Y:S01]  /*1530*/  IMAD.SHL.U32 R3, R149, 0x40, RZ ;  /* 0x0000004095037824 */ /* 0x000fe200078e00ff */
[----:B------:R-:W-:Y:S01]  /*1540*/  SHF.L.U32 R13, R13, 0x6, RZ ;  /* 0x000000060d0d7819 */ /* 0x000fe200000006ff */
[----:B------:R-:W-:Y:S01]  /*1550*/  IMAD.SHL.U32 R12, R12, 0x40, RZ ;  /* 0x000000400c0c7824 */ /* 0x000fe200078e00ff */
[----:B------:R-:W-:Y:S01]  /*1560*/  LOP3.LUT R115, R5, 0x1c0, RZ, 0xc0, !PT ;  /* 0x000001c005737812 */ /* 0x000fe200078ec0ff */
[----:B------:R-:W0:Y:S01]  /*1570*/  LDGDEPBAR ;  /* 0x00000000000079af */ /* 0x000e220000000000 */
[----:B------:R-:W-:Y:S01]  /*1580*/  LOP3.LUT R114, R3, 0x1c0, RZ, 0xc0, !PT ;  /* 0x000001c003727812 */ /* 0x000fe200078ec0ff */
[----:B------:R-:W-:Y:S01]  /*1590*/  IMAD R152, R140, c[0x0][0x294], RZ ;  /* 0x0000a5008c987a24 */ /* 0x000fe200078e02ff */
[----:B------:R-:W-:Y:S01]  /*15a0*/  LOP3.LUT R12, R12, 0xfffffe00, RZ, 0xc0, !PT ;  /* 0xfffffe000c0c7812 */ /* 0x000fe200078ec0ff */
[----:B------:R-:W-:Y:S01]  /*15b0*/  IMAD.SHL.U32 R157, R138, 0x20, RZ ;  /* 0x000000208a9d7824 */ /* 0x000fe200078e00ff */
[----:B------:R-:W-:Y:S01]  /*15c0*/  SHF.R.S32.HI R3, RZ, 0x6, R26 ;  /* 0x00000006ff037819 */ /* 0x000fe2000001141a */
[----:B------:R-:W-:Y:S01]  /*15d0*/  IMAD.MOV.U32 R161, RZ, RZ, c[0x0][0x27c] ;  /* 0x00009f00ffa17624 */ /* 0x000fe200078e00ff */
[----:B------:R-:W-:Y:S01]  /*15e0*/  LOP3.LUT R13, R13, 0xfffffe00, RZ, 0xc0, !PT ;  /* 0xfffffe000d0d7812 */ /* 0x000fe200078ec0ff */
[----:B------:R-:W-:Y:S01]  /*15f0*/  IMAD.MOV.U32 R71, RZ, RZ, c[0x0][0x27c] ;  /* 0x00009f00ff477624 */ /* 0x000fe200078e00ff */
[----:B------:R-:W-:Y:S01]  /*1600*/  SHF.R.U32.HI R153, RZ, 0x3, R114 ;  /* 0x00000003ff997819 */ /* 0x000fe20000011672 */
[C---:B------:R-:W-:Y:S01]  /*1610*/  IMAD R11, R3.reuse, 0xc00, R7 ;  /* 0x00000c00030b7824 */ /* 0x040fe200078e0207 */
[----:B------:R-:W-:Y:S01]  /*1620*/  LOP3.LUT R8, R114, 0x38, R2, 0xf8, !PT ;  /* 0x0000003872087812 */ /* 0x000fe200078ef802 */
[C---:B------:R-:W-:Y:S01]  /*1630*/  IMAD R9, R3.reuse, 0xc00, R12 ;  /* 0x00000c0003097824 */ /* 0x040fe200078e020c */
[----:B------:R-:W-:Y:S01]  /*1640*/  LOP3.LUT R10, R6, R156, RZ, 0x3c, !PT ;  /* 0x0000009c060a7212 */ /* 0x000fe200078e3cff */
[----:B------:R-:W-:Y:S01]  /*1650*/  IMAD R6, R3, 0xc00, R13 ;  /* 0x00000c0003067824 */ /* 0x000fe200078e020d */
[----:B------:R-:W-:Y:S01]  /*1660*/  SHF.R.U32.HI R154, RZ, 0x3, R115 ;  /* 0x00000003ff9a7819 */ /* 0x000fe20000011673 */
[----:B------:R-:W-:Y:S01]  /*1670*/  IMAD.WIDE.U32 R164, R34, c[0x0][0x210], RZ ;  /* 0x0000840022a47a25 */ /* 0x000fe200078e00ff */
[----:B------:R-:W-:-:S02]  /*1680*/  LOP3.LUT R5, R115, 0x38, R2, 0xf8, !PT ;  /* 0x0000003873057812 */ /* 0x000fc400078ef802 */
[----:B------:R-:W-:Y:S01]  /*1690*/  LOP3.LUT R3, R8, R153, RZ, 0x3c, !PT ;  /* 0x0000009908037212 */ /* 0x000fe200078e3cff */
[----:B------:R-:W-:Y:S01]  /*16a0*/  IMAD.IADD R11, R11, 0x1, R10 ;  /* 0x000000010b0b7824 */ /* 0x000fe200078e020a */
[----:B------:R-:W-:Y:S01]  /*16b0*/  LOP3.LUT R5, R5, R154, RZ, 0x3c, !PT ;  /* 0x0000009a05057212 */ /* 0x000fe200078e3cff */
[----:B------:R-:W-:Y:S01]  /*16c0*/  IMAD.WIDE.U32 R140, R140, c[0x0][0x280], RZ ;  /* 0x0000a0008c8c7a25 */ /* 0x000fe200078e00ff */
[----:B------:R-:W-:Y:S02]  /*16d0*/  IADD3 R6, R6, R3, RZ ;  /* 0x0000000306067210 */ /* 0x000fe40007ffe0ff */
[-C--:B------:R-:W-:Y:S01]  /*16e0*/  SHF.L.U64.HI R145, R145, R146.reuse, c[0x0][0x284] ;  /* 0x0000a10091917619 */ /* 0x080fe20000010292 */
[----:B------:R-:W-:Y:S01]  /*16f0*/  IMAD R3, R36, c[0x0][0x1e8], RZ ;  /* 0x00007a0024037a24 */ /* 0x000fe200078e02ff */
[----:B------:R-:W-:Y:S01]  /*1700*/  SHF.L.U64.HI R146, R138, R146, c[0x0][0x294] ;  /* 0x0000a5008a927619 */ /* 0x000fe20000010292 */
[----:B------:R-:W-:Y:S01]  /*1710*/  IMAD.IADD R10, R9, 0x1, R5 ;  /* 0x00000001090a7824 */ /* 0x000fe200078e0205 */
[----:B------:R-:W-:Y:S01]  /*1720*/  LOP3.LUT R93, R2, 0xfffffff8, RZ, 0xc0, !PT ;  /* 0xfffffff8025d7812 */ /* 0x000fe200078ec0ff */
[----:B------:R-:W-:Y:S01]  /*1730*/  IMAD R3, R34, c[0x0][0x1ec], R3 ;  /* 0x00007b0022037a24 */ /* 0x000fe200078e0203 */
[----:B------:R-:W-:Y:S01]  /*1740*/  ISETP.GE.AND P5, PT, R24, c[0x0][0x1d4], PT ;  /* 0x0000750018007a0c */ /* 0x000fe20003fa6270 */
[----:B------:R-:W-:Y:S01]  /*1750*/  IMAD R5, R36, c[0x0][0x210], RZ ;  /* 0x0000840024057a24 */ /* 0x000fe200078e02ff */
[----:B------:R-:W-:Y:S01]  /*1760*/  SHF.R.S32.HI R69, RZ, 0x3, R2 ;  /* 0x00000003ff457819 */ /* 0x000fe20000011402 */
[----:B------:R-:W-:Y:S01]  /*1770*/  IMAD.WIDE.U32 R138, R138, 0x30, RZ ;  /* 0x000000308a8a7825 */ /* 0x000fe200078e00ff */
[----:B------:R-:W-:-:S02]  /*1780*/  IADD3 R130, R163, R3, RZ ;  /* 0x00000003a3827210 */ /* 0x000fc40007ffe0ff */
[----:B------:R-:W-:Y:S01]  /*1790*/  SHF.R.S32.HI R111, RZ, 0x1f, R93 ;  /* 0x0000001fff6f7819 */ /* 0x000fe2000001145d */
[----:B------:R-:W-:Y:S01]  /*17a0*/  IMAD R5, R34, c[0x0][0x214], R5 ;  /* 0x0000850022057a24 */ /* 0x000fe200078e0205 */
[----:B------:R-:W-:Y:S01]  /*17b0*/  IADD3 R34, R32, 0x20, RZ ;  /* 0x0000002020227810 */ /* 0x000fe20007ffe0ff */
[----:B------:R-:W-:Y:S01]  /*17c0*/  IMAD.IADD R110, R103, 0x1, R108 ;  /* 0x00000001676e7824 */ /* 0x000fe200078e026c */
[----:B------:R-:W-:Y:S01]  /*17d0*/  IADD3 R108, R108, R99, RZ ;  /* 0x000000636c6c7210 */ /* 0x000fe20007ffe0ff */
[----:B------:R-:W-:Y:S01]  /*17e0*/  IMAD.IADD R109, R101, 0x1, R107 ;  /* 0x00000001656d7824 */ /* 0x000fe200078e026b */
[----:B------:R-:W-:Y:S01]  /*17f0*/  SHF.L.U32 R126, R11, 0x1, RZ ;  /* 0x000000010b7e7819 */ /* 0x000fe200000006ff */
[----:B------:R-:W-:Y:S01]  /*1800*/  IMAD.SHL.U32 R148, R148, 0x20, RZ ;  /* 0x0000002094947824 */ /* 0x000fe200078e00ff */
[----:B------:R-:W-:Y:S01]  /*1810*/  ISETP.NE.AND P1, PT, R166, 0x1, PT ;  /* 0x00000001a600780c */ /* 0x000fe20003f25270 */
[----:B------:R-:W-:Y:S01]  /*1820*/  IMAD.SHL.U32 R71, R71, 0x2, RZ ;  /* 0x0000000247477824 */ /* 0x000fe200078e00ff */
[----:B------:R-:W-:Y:S01]  /*1830*/  ISETP.GE.AND P0, PT, R161, 0x1, PT ;  /* 0x00000001a100780c */ /* 0x000fe20003f06270 */
[----:B------:R-:W-:-:S02]  /*1840*/  IMAD.IADD R131, R165, 0x1, R5 ;  /* 0x00000001a5837824 */ /* 0x000fc400078e0205 */
[----:B------:R-:W-:Y:S02]  /*1850*/  IMAD.IADD R151, R141, 0x1, R151 ;  /* 0x000000018d977824 */ /* 0x000fe400078e0297 */
[----:B------:R-:W-:Y:S02]  /*1860*/  IMAD.IADD R152, R139, 0x1, R152 ;  /* 0x000000018b987824 */ /* 0x000fe400078e0298 */
[--C-:B------:R-:W-:Y:S02]  /*1870*/  IMAD.IADD R128, R4, 0x1, -R35.reuse ;  /* 0x0000000104807824 */ /* 0x100fe400078e0a23 */
[----:B------:R-:W-:Y:S02]  /*1880*/  IMAD R0, R0, 0x10, R35 ;  /* 0x0000001000007824 */ /* 0x000fe400078e0223 */
[----:B------:R-:W-:Y:S02]  /*1890*/  IMAD.IADD R106, R95, 0x1, R106 ;  /* 0x000000015f6a7824 */ /* 0x000fe400078e026a */
[----:B------:R-:W-:-:S02]  /*18a0*/  IMAD.IADD R107, R107, 0x1, R97 ;  /* 0x000000016b6b7824 */ /* 0x000fc400078e0261 */
[----:B------:R-:W-:Y:S02]  /*18b0*/  IMAD.SHL.U32 R125, R10, 0x2, RZ ;  /* 0x000000020a7d7824 */ /* 0x000fe400078e00ff */
[----:B------:R-:W-:Y:S01]  /*18c0*/  IMAD.SHL.U32 R124, R6, 0x2, RZ ;  /* 0x00000002067c7824 */ /* 0x000fe200078e00ff */
[--C-:B---3--:R-:W-:Y:S01]  /*18d0*/  @P4 SHF.R.S32.HI R9, RZ, 0x1f, R28.reuse ;  /* 0x0000001fff094819 */ /* 0x108fe2000001141c */
[----:B------:R-:W-:Y:S01]  /*18e0*/  @P4 IMAD.MOV.U32 R8, RZ, RZ, R28 ;  /* 0x000000ffff084224 */ /* 0x000fe200078e001c */
[----:B------:R-:W-:Y:S01]  /*18f0*/  @!P4 MOV R9, R27 ;  /* 0x0000001b0009c202 */ /* 0x000fe20000000f00 */
[----:B------:R-:W-:-:S04]  /*1900*/  @!P4 IMAD.MOV.U32 R8, RZ, RZ, R37 ;  /* 0x000000ffff08c224 */ /* 0x000fc800078e0025 */
[----:B------:R-:W-:Y:S02]  /*1910*/  IMAD R3, R9, c[0x0][0x2b0], RZ ;  /* 0x0000ac0009037a24 */ /* 0x000fe400078e02ff */
[----:B------:R-:W-:-:S04]  /*1920*/  IMAD.WIDE.U32 R122, R8, c[0x0][0x2b0], RZ ;  /* 0x0000ac00087a7a25 */ /* 0x000fc800078e00ff */
[----:B------:R-:W-:-:S05]  /*1930*/  IMAD R3, R8, c[0x0][0x2b4], R3 ;  /* 0x0000ad0008037a24 */ /* 0x000fca00078e0203 */
[----:B------:R-:W-:Y:S01]  /*1940*/  IADD3 R127, R123, R3, RZ ;  /* 0x000000037b7f7210 */ /* 0x000fe20007ffe0ff */
[----:B-1----:R-:W-:Y:S06]  /*1950*/  BAR.SYNC.DEFER_BLOCKING 0x0 ;  /* 0x0000000000007b1d */ /* 0x002fec0000010000 */
.L_x_1232:
[----:B--2---:R-:W-:Y:S01]  /*1960*/  IMAD R2, R38, 0x30, R0 ;  /* 0x0000003026027824 */ /* 0x004fe200078e0200 */
[----:B------:R-:W-:Y:S01]  /*1970*/  ISETP.NE.AND P1, PT, R166, 0x1, PT ;  /* 0x00000001a600780c */ /* 0x000fe20003f25270 */
[----:B------:R-:W-:Y:S01]  /*1980*/  IMAD.MOV.U32 R91, RZ, RZ, RZ ;  /* 0x000000ffff5b7224 */ /* 0x000fe200078e00ff */
[----:B------:R-:W-:Y:S04]  /*1990*/  DEPBAR.LE SB0, 0x0 ;  /* 0x000080000000791a */ /* 0x000fe80000000000 */
[----:B------:R-:W-:Y:S01]  /*19a0*/  IMAD.IADD R3, R135, 0x1, R2 ;  /* 0x0000000187037824 */ /* 0x000fe200078e0202 */
[----:B------:R-:W-:Y:S01]  /*19b0*/  ISETP.GE.AND P0, PT, R2, R4, PT ;  /* 0x000000040200720c */ /* 0x000fe20003f06270 */
[----:B------:R-:W-:Y:S01]  /*19c0*/  BSSY B2, `(.L_x_1198) ;  /* 0x00003fb000027945 */ /* 0x000fe20003800000 */
[----:B------:R-:W-:Y:S01]  /*19d0*/  ISETP.GE.AND P3, PT, R161, 0x1, PT ;  /* 0x00000001a100780c */ /* 0x000fe20003f66270 */
[----:B------:R-:W-:Y:S01]  /*19e0*/  IMAD.MOV.U32 R2, RZ, RZ, R3 ;  /* 0x000000ffff027224 */ /* 0x000fe200078e0003 */
[----:B------:R-:W-:Y:S02]  /*19f0*/  ISETP.GT.OR P0, PT, R0, 0x2f, P0 ;  /* 0x0000002f0000780c */ /* 0x000fe40000704670 */
[----:B------:R-:W-:Y:S05]  /*1a00*/  @P1 IMAD.HI.U32 R5, R3, c[0x0][0x2bc], RZ ;  /* 0x0000af0003051a27 */ /* 0x000fea00078e00ff */
[----:B------:R-:W-:Y:S06]  /*1a10*/  @P1 SHF.R.U32.HI R2, RZ, c[0x0][0x2c0], R5 ;  /* 0x0000b000ff021a19 */ /* 0x000fec0000011605 */
[C---:B------:R-:W-:Y:S04]  /*1a20*/  @!P0 IADD3 R5, P1, R2.reuse, R122, RZ ;  /* 0x0000007a02058210 */ /* 0x040fe80007f3e0ff */
[----:B------:R-:W-:Y:S01]  /*1a30*/  @!P0 LEA.HI.X.SX32 R6, R2, R127, 0x1, P1 ;  /* 0x0000007f02068211 */ /* 0x000fe200008f0eff */
[----:B------:R-:W-:Y:S01]  /*1a40*/  IMAD.MOV R2, RZ, RZ, -R2 ;  /* 0x000000ffff027224 */ /* 0x000fe200078e0a02 */
[C---:B------:R-:W-:Y:S03]  /*1a50*/  @!P0 LEA R8, P1, R5.reuse, c[0x0][0x2a0], 0x2 ;  /* 0x0000a80005088a11 */ /* 0x040fe600078210ff */
[----:B------:R-:W-:Y:S01]  /*1a60*/  IMAD R92, R2, c[0x0][0x2b8], R3 ;  /* 0x0000ae00025c7a24 */ /* 0x000fe200078e0203 */
[----:B------:R-:W-:Y:S03]  /*1a70*/  @!P0 LEA.HI.X R9, R5, c[0x0][0x2a4], R6, 0x2, P1 ;  /* 0x0000a90005098a11 */ /* 0x000fe600008f1406 */
[----:B------:R-:W-:Y:S01]  /*1a80*/  IMAD.WIDE.U32 R2, R92, c[0x0][0x1e0], RZ ;  /* 0x000078005c027a25 */ /* 0x000fe200078e00ff */
[----:B------:R-:W-:Y:S01]  /*1a90*/  SHF.R.S32.HI R104, RZ, 0x1f, R92 ;  /* 0x0000001fff687819 */ /* 0x000fe2000001145c */
[----:B------:R-:W2:Y:S04]  /*1aa0*/  @!P0 LDG.E R91, [R8.64] ;  /* 0x00000006085b8981 */ /* 0x000ea8000c1e1900 */
        /* <DEDUP_REMOVED lines=10> */
[C---:B-1----:R-:W-:Y:S04]  /*1b50*/  LEA R88, P0, R2.reuse, c[0x0][0x1c8], 0x1 ;  /* 0x0000720002587a11 */ /* 0x042fe800078008ff */
        /* <DEDUP_REMOVED lines=8> */
[----:B------:R-:W-:Y:S02]  /*1be0*/  IMAD R3, R2, R138, R3 ;  /* 0x0000008a02037224 */ /* 0x000fe400078e0203 */
[----:B------:R-:W-:Y:S01]  /*1bf0*/  IMAD R2, R38, -0x30, R4 ;  /* 0xffffffd026027824 */ /* 0x000fe200078e0204 */
[----:B------:R-:W-:Y:S01]  /*1c00*/  IADD3 R18, R43, R5, RZ ;  /* 0x000000052b127210 */ /* 0x000fe20007ffe0ff */
[----:B------:R-:W-:Y:S03]  /*1c10*/  IMAD.WIDE.U32 R58, R138, R38, RZ ;  /* 0x000000268a3a7225 */ /* 0x000fe600078e00ff */
        /* <DEDUP_REMOVED lines=31> */
.L_x_1202:
[----:B------:R-:W-:Y:S05]  /*1e10*/  BSYNC B0 ;  /* 0x0000000000007941 */ /* 0x000fea0003800000 */
.L_x_1201:
        /* <DEDUP_REMOVED lines=38> */
.L_x_1204:
[----:B------:R-:W-:Y:S05]  /*2080*/  BSYNC B0 ;  /* 0x0000000000007941 */ /* 0x000fea0003800000 */
.L_x_1203:
        /* <DEDUP_REMOVED lines=19> */
[----:B------:R-:W-:Y:S01]  /*21c0*/  IADD3 R42, P1, P0, R102, R159, R42 ;  /* 0x0000009f662a7210 */ /* 0x000fe2000783e02a */
[----:B------:R-:W-:Y:S01]  /*21d0*/  CS2R R26, SRZ ;  /* 0x00000000001a7805 */ /* 0x000fe2000001ff00 */
[----:B------:R-:W-:Y:S02]  /*21e0*/  CS2R R52, SRZ ;  /* 0x0000000000347805 */ /* 0x000fe4000001ff00 */
[----:B------:R-:W-:Y:S02]  /*21f0*/  IADD3.X R18, R110, R145, R18, P1, P0 ;  /* 0x000000916e127210 */ /* 0x000fe40000fe0412 */
        /* <DEDUP_REMOVED lines=14> */
.L_x_1206:
[----:B------:R-:W-:Y:S05]  /*22e0*/  BSYNC B0 ;  /* 0x0000000000007941 */ /* 0x000fea0003800000 */
.L_x_1205:
        /* <DEDUP_REMOVED lines=72> */
.L_x_1210:
[----:B------:R-:W-:Y:S05]  /*2770*/  BSYNC B0 ;  /* 0x0000000000007941 */ /* 0x000fea0003800000 */
.L_x_1209:
        /* <DEDUP_REMOVED lines=9> */
[--C-:B------:R-:W-:Y:S02]  /*2810*/  @!P0 SHF.R.U64 R2, R14, 0x10, R15.reuse ;  /* 0x000000100e028819 */ /* 0x100fe4000000120f */
[----:B------:R-:W-:Y:S02]  /*2820*/  @!P0 PRMT R6, R54, 0x5410, R6 ;  /* 0x0000541036068816 */ /* 0x000fe40000000006 */
[----:B------:R-:W-:Y:S02]  /*2830*/  @!P0 PRMT R2, R28, 0x5432, R2 ;  /* 0x000054321c028816 */ /* 0x000fe40000000002 */
[----:B------:R-:W-:Y:S01]  /*2840*/  @!P0 SHF.R.U32.HI R14, RZ, 0x10, R15 ;  /* 0x00000010ff0e8819 */ /* 0x000fe2000001160f */
[----:B------:R-:W-:Y:S01]  /*2850*/  @!P0 IMAD.U32 R18, R6, 0x10000, RZ ;  /* 0x0001000006128824 */ /* 0x000fe200078e00ff */
[----:B------:R-:W-:Y:S01]  /*2860*/  @!P0 SHF.R.U32.HI R39, RZ, 0x10, R45 ;  /* 0x00000010ff278819 */ /* 0x000fe2000001162d */
[----:B------:R-:W-:Y:S01]  /*2870*/  @!P0 IMAD.U32 R15, R2, 0x10000, RZ ;  /* 0x00010000020f8824 */ /* 0x000fe200078e00ff */
        /* <DEDUP_REMOVED lines=41> */
.L_x_1208:
[----:B------:R-:W-:Y:S05]  /*2b10*/  BSYNC B1 ;  /* 0x0000000000017941 */ /* 0x000fea0003800000 */
.L_x_1207:
        /* <DEDUP_REMOVED lines=12> */
[--C-:B------:R-:W-:Y:S02]  /*2be0*/  @!P0 SHF.R.U64 R2, R16, 0x10, R17.reuse ;  /* 0x0000001010028819 */ /* 0x100fe40000001211 */
[----:B------:R-:W-:Y:S02]  /*2bf0*/  @!P0 PRMT R18, R55, 0x5410, R18 ;  /* 0x0000541037128816 */ /* 0x000fe40000000012 */
[C---:B------:R-:W-:Y:S02]  /*2c00*/  @!P0 PRMT R2, R29.reuse, 0x5432, R2 ;  /* 0x000054321d028816 */ /* 0x040fe40000000002 */
[----:B------:R-:W-:Y:S01]  /*2c10*/  @!P0 SHF.R.U32.HI R16, RZ, 0x10, R17 ;  /* 0x00000010ff108819 */ /* 0x000fe20000011611 */
[----:B------:R-:W-:Y:S01]  /*2c20*/  @!P0 IMAD.U32 R15, R18, 0x10000, RZ ;  /* 0x00010000120f8824 */ /* 0x000fe200078e00ff */
[----:B------:R-:W-:Y:S01]  /*2c30*/  @!P0 SHF.R.U32.HI R28, RZ, 0x10, R47 ;  /* 0x00000010ff1c8819 */ /* 0x000fe2000001162f */
[----:B------:R-:W-:Y:S01]  /*2c40*/  @!P0 IMAD.U32 R14, R2, 0x10000, RZ ;  /* 0x00010000020e8824 */ /* 0x000fe200078e00ff */
        /* <DEDUP_REMOVED lines=41> */
.L_x_1214:
[----:B------:R-:W-:Y:S05]  /*2ee0*/  BSYNC B0 ;  /* 0x0000000000007941 */ /* 0x000fea0003800000 */
.L_x_1213:
        /* <DEDUP_REMOVED lines=57> */
.L_x_1212:
[----:B------:R-:W-:Y:S05]  /*3280*/  BSYNC B1 ;  /* 0x0000000000017941 */ /* 0x000fea0003800000 */
.L_x_1211:
        /* <DEDUP_REMOVED lines=59> */
.L_x_1217:
[----:B------:R-:W-:Y:S05]  /*3640*/  BSYNC B0 ;  /* 0x0000000000007941 */ /* 0x000fea0003800000 */
.L_x_1216:
        /* <DEDUP_REMOVED lines=58> */
.L_x_1200:
        /* <DEDUP_REMOVED lines=14> */
[----:B------:R-:W-:Y:S02]  /*3ad0*/  @!P1 IADD3 R2, P3, P0, R98, R42, R160 ;  /* 0x0000002a62029210 */ /* 0x000fe4000787e0a0 */
[----:B------:R1:W3:Y:S02]  /*3ae0*/  SHFL.IDX PT, R48, R88, RZ, 0x181f ;  /* 0x00181fff58307589 */ /* 0x0002e400000e0000 */
[----:B------:R-:W-:Y:S02]  /*3af0*/  @!P1 IADD3.X R9, R108, R18, R147, P3, P0 ;  /* 0x000000126c099210 */ /* 0x000fe40001fe0493 */
        /* <DEDUP_REMOVED lines=21> */
[CC--:B------:R-:W-:Y:S01]  /*3c50*/  ISETP.GE.AND P0, PT, R35.reuse, R73.reuse, PT ;  /* 0x000000492300720c */ /* 0x0c0fe20003f06270 */
        /* <DEDUP_REMOVED lines=18> */
[----:B------:R-:W-:Y:S02]  /*3d80*/  IMAD.MOV.U32 R5, RZ, RZ, R23 ;  /* 0x000000ffff057224 */ /* 0x000fe400078e0017 */
[----:B----4-:R-:W-:Y:S02]  /*3d90*/  IMAD.MOV.U32 R3, RZ, RZ, R20 ;  /* 0x000000ffff037224 */ /* 0x010fe400078e0014 */
        /* <DEDUP_REMOVED lines=38> */
[----:B------:R-:W-:Y:S02]  /*4000*/  LEA R78, P0, R93, R48, 0x1 ;  /* 0x000000305d4e7211 */ /* 0x000fe400078008ff */
        /* <DEDUP_REMOVED lines=41> */
[C---:B------:R-:W-:Y:S02]  /*42a0*/  @!P1 FMUL.FTZ R41, R3.reuse, R10 ;  /* 0x0000000a03299220 */ /* 0x040fe40000410000 */
        /* <DEDUP_REMOVED lines=66> */
.L_x_1219:
[----:B-1----:R-:W-:Y:S05]  /*46d0*/  BSYNC B0 ;  /* 0x0000000000007941 */ /* 0x002fea0003800000 */
.L_x_1218:
        /* <DEDUP_REMOVED lines=9> */
[----:B---3--:R-:W-:Y:S02]  /*4770*/  LEA R58, P0, R93, R42, 0x1 ;  /* 0x0000002a5d3a7211 */ /* 0x008fe400078008ff */
[----:B------:R-:W-:Y:S02]  /*4780*/  LEA.HI R2, R3, R2, RZ, 0x4 ;  /* 0x0000000203027211 */ /* 0x000fe400078f20ff */
[----:B--2---:R-:W-:Y:S02]  /*4790*/  LEA.HI.X R59, R93, R43, R111, 0x1, P0 ;  /* 0x0000002b5d3b7211 */ /* 0x004fe400000f0c6f */
[----:B------:R-:W-:Y:S02]  /*47a0*/  LEA.HI.SX32 R2, R2, R69, 0x1c ;  /* 0x0000004502027211 */ /* 0x000fe400078fe2ff */
[--C-:B------:R-:W-:Y:S02]  /*47b0*/  @!P1 SHF.R.U64 R11, R62, 0x10, R63.reuse ;  /* 0x000000103e0b9819 */ /* 0x100fe4000000123f */
        /* <DEDUP_REMOVED lines=20> */
[----:B------:R-:W-:Y:S01]  /*4900*/  @!P1 LOP3.LUT R42, R50, 0xffff0000, RZ, 0xc0, !PT ;  /* 0xffff0000322a9812 */ /* 0x000fe200078ec0ff */
[----:B------:R-:W-:Y:S01]  /*4910*/  @!P1 IMAD.U32 R44, R51, 0x10000, RZ ;  /* 0x00010000332c9824 */ /* 0x000fe200078e00ff */
[----:B------:R2:W3:Y:S01]  /*4920*/  LDS.128 R16, [R2+0x5080] ;  /* 0x0050800002107984 */ /* 0x0004e20000000c00 */
[C---:B------:R-:W-:Y:S02]  /*4930*/  @!P1 PRMT R21, R53.reuse, 0x5410, R8 ;  /* 0x0000541035159816 */ /* 0x040fe40000000008 */
[----:B------:R-:W-:Y:S02]  /*4940*/  @!P1 PRMT R20, R53, 0x5432, R9 ;  /* 0x0000543235149816 */ /* 0x000fe40000000009 */
[----:B------:R-:W-:Y:S02]  /*4950*/  @!P1 SHF.L.U32 R9, R21, 0x10, RZ ;  /* 0x0000001015099819 */ /* 0x000fe400000006ff */
[----:B------:R-:W-:Y:S01]  /*4960*/  @!P1 PRMT R8, R26, 0x5410, R3 ;  /* 0x000054101a089816 */ /* 0x000fe20000000003 */
[C---:B------:R-:W-:Y:S01]  /*4970*/  @!P1 IMAD.U32 R3, R10.reuse, 0x10000, RZ ;  /* 0x000100000a039824 */ /* 0x040fe200078e00ff */
[----:B------:R-:W-:Y:S02]  /*4980*/  @!P1 LOP3.LUT R10, R10, 0xffff0000, RZ, 0xc0, !PT ;  /* 0xffff00000a0a9812 */ /* 0x000fe400078ec0ff */
[----:B------:R-:W-:Y:S02]  /*4990*/  @!P1 PRMT R39, R54, 0x5410, R14 ;  /* 0x0000541036279816 */ /* 0x000fe4000000000e */
[----:B------:R-:W-:Y:S01]  /*49a0*/  @!P1 PRMT R14, R27, 0x5410, R6 ;  /* 0x000054101b0e9816 */ /* 0x000fe20000000006 */
[C---:B------:R-:W-:Y:S01]  /*49b0*/  @!P1 IMAD.U32 R6, R8.reuse, 0x10000, RZ ;  /* 0x0001000008069824 */ /* 0x040fe200078e00ff */
[----:B------:R-:W-:Y:S02]  /*49c0*/  @!P1 LOP3.LUT R8, R8, 0xffff0000, RZ, 0xc0, !PT ;  /* 0xffff000008089812 */ /* 0x000fe400078ec0ff */
        /* <DEDUP_REMOVED lines=9> */
[-C--:B------:R-:W-:Y:S02]  /*4a60*/  @!P1 FMUL.FTZ R2, R2, R3.reuse ;  /* 0x0000000302029220 */ /* 0x080fe40000410000 */
[----:B------:R-:W-:Y:S02]  /*4a70*/  @!P1 FMUL.FTZ R27, R5, R22 ;  /* 0x00000016051b9220 */ /* 0x000fe40000410000 */
        /* <DEDUP_REMOVED lines=12> */
[----:B------:R-:W-:Y:S02]  /*4b40*/  @!P1 FMUL.FTZ R40, R9, R20 ;  /* 0x0000001409289220 */ /* 0x000fe40000410000 */
[----:B------:R-:W-:Y:S01]  /*4b50*/  @!P1 FFMA.FTZ R57, R27, R8, -R11 ;  /* 0x000000081b399223 */ /* 0x000fe2000001080b */
[----:B------:R-:W-:Y:S01]  /*4b60*/  @!P1 LOP3.LUT R11, R19, 0xffff0000, RZ, 0xc0, !PT ;  /* 0xffff0000130b9812 */ /* 0x000fe200078ec0ff */
[-C--:B------:R-:W-:Y:S01]  /*4b70*/  @!P1 FMUL.FTZ R3, R9, R10.reuse ;  /* 0x0000000a09039220 */ /* 0x080fe20000410000 */
[C---:B------:R-:W-:Y:S01]  /*4b80*/  @!P1 LOP3.LUT R9, R14.reuse, 0xffff0000, RZ, 0xc0, !PT ;  /* 0xffff00000e099812 */ /* 0x040fe200078ec0ff */
[----:B------:R-:W-:Y:S02]  /*4b90*/  @!P1 FFMA.FTZ R56, R21, R10, -R40 ;  /* 0x0000000a15389223 */ /* 0x000fe40000010828 */
[----:B------:R-:W-:Y:S02]  /*4ba0*/  @!P1 IMAD.U32 R10, R19, 0x10000, RZ ;  /* 0x00010000130a9824 */ /* 0x000fe400078e00ff */
        /* <DEDUP_REMOVED lines=13> */
[----:B------:R-:W-:Y:S02]  /*4c80*/  @!P1 IMAD.U32 R40, R50, 0x10000, RZ ;  /* 0x0001000032289824 */ /* 0x000fe400078e00ff */
        /* <DEDUP_REMOVED lines=31> */
.L_x_1221:
[----:B------:R-:W-:Y:S05]  /*4e80*/  BSYNC B0 ;  /* 0x0000000000007941 */ /* 0x000fea0003800000 */
.L_x_1220:
[----:B------:R4:W1:Y:S01]  /*4e90*/  SHFL.IDX PT, R53, R85, 0x2, 0x181f ;  /* 0x00581f0055357f89 */ /* 0x00086200000e0000 */
[----:B------:R-:W-:Y:S03]  /*4ea0*/  ISETP.GE.OR P0, PT, R149, R73, P5 ;  /* 0x000000499500720c */ /* 0x000fe60002f06670 */
[----:B------:R4:W3:Y:S10]  /*4eb0*/  SHFL.IDX PT, R52, R88, 0x2, 0x181f ;  /* 0x00581f0058347f89 */ /* 0x0008f400000e0000 */
[----:B------:R-:W-:-:S05]  /*4ec0*/  @P0 BRA `(.L_x_1215) ;  /* 0x00000aa000000947 */ /* 0x000fca0003800000 */
[----:B------:R-:W-:Y:S01]  /*4ed0*/  SEL R2, R71, R70, !P2 ;  /* 0x0000004647027207 */ /* 0x000fe20005000000 */
[----:B------:R-:W5:Y:S01]  /*4ee0*/  LDS.128 R44, [R124+0x5080] ;  /* 0x005080007c2c7984 */ /* 0x000f620000000c00 */
[----:B------:R-:W-:Y:S02]  /*4ef0*/  @!P1 SHF.R.U32.HI R6, RZ, 0x10, R65 ;  /* 0x00000010ff069819 */ /* 0x000fe40000011641 */
[----:B------:R-:W-:Y:S02]  /*4f00*/  SHF.R.S32.HI R3, RZ, 0x1f, R2 ;  /* 0x0000001fff037819 */ /* 0x000fe40000011402 */
[----:B--23--:R-:W-:Y:S02]  /*4f10*/  LEA R58, P0, R93, R52, 0x1 ;  /* 0x000000345d3a7211 */ /* 0x00cfe400078008ff */
[----:B------:R-:W-:Y:S02]  /*4f20*/  LEA.HI R2, R3, R2, RZ, 0x4 ;  /* 0x0000000203027211 */ /* 0x000fe400078f20ff */
[----:B-1----:R-:W-:Y:S02]  /*4f30*/  LEA.HI.X R59, R93, R53, R111, 0x1, P0 ;  /* 0x000000355d3b7211 */ /* 0x002fe400000f0c6f */
[----:B------:R-:W-:Y:S02]  /*4f40*/  LEA.HI.SX32 R2, R2, R69, 0x1c ;  /* 0x0000004502027211 */ /* 0x000fe400078fe2ff */
[----:B------:R-:W-:Y:S02]  /*4f50*/  @!P1 SHF.R.U64 R5, R30, 0x10, R31 ;  /* 0x000000101e059819 */ /* 0x000fe4000000121f */
[----:B------:R-:W-:Y:S01]  /*4f60*/  SHF.R.S32.HI R3, RZ, 0x1f, R2 ;  /* 0x0000001fff037819 */ /* 0x000fe20000011402 */
[----:B------:R-:W-:Y:S01]  /*4f70*/  IMAD.SHL.U32 R51, R2, 0x8, RZ ;  /* 0x0000000802337824 */ /* 0x000fe200078e00ff */
[----:B------:R-:W-:Y:S02]  /*4f80*/  @!P1 SHF.R.U64 R23, R64, 0x10, R65 ;  /* 0x0000001040179819 */ /* 0x000fe40000001241 */
[----:B------:R-:W-:Y:S02]  /*4f90*/  LEA.HI R3, R3, R2, RZ, 0x3 ;  /* 0x0000000203037211 */ /* 0x000fe400078f18ff */
[----:B------:R-:W-:Y:S02]  /*4fa0*/  @!P1 PRMT R23, R55, 0x5432, R23 ;  /* 0x0000543237179816 */ /* 0x000fe40000000017 */
[----:B------:R-:W-:Y:S02]  /*4fb0*/  SHF.R.S32.HI R2, RZ, 0x3, R3 ;  /* 0x00000003ff027819 */ /* 0x000fe40000011403 */
[----:B------:R-:W-:Y:S01]  /*4fc0*/  LOP3.LUT R3, R114, 0x38, R51, 0xf8, !PT ;  /* 0x0000003872037812 */ /* 0x000fe200078ef833 */
[----:B------:R-:W-:Y:S01]  /*4fd0*/  @!P1 IMAD.U32 R21, R23, 0x10000, RZ ;  /* 0x0001000017159824 */ /* 0x000fe200078e00ff */
[----:B------:R-:W-:Y:S01]  /*4fe0*/  @!P1 SHF.R.U64 R9, R66, 0x10, R67 ;  /* 0x0000001042099819 */ /* 0x000fe20000001243 */
[----:B------:R-:W-:Y:S01]  /*4ff0*/  IMAD R2, R2, 0xc00, R13 ;  /* 0x00000c0002027824 */ /* 0x000fe200078e020d */
[----:B------:R-:W-:Y:S02]  /*5000*/  LOP3.LUT R3, R3, R153, RZ, 0x3c, !PT ;  /* 0x0000009903037212 */ /* 0x000fe400078e3cff */
[----:B------:R-:W-:Y:S02]  /*5010*/  @!P1 PRMT R14, R68, 0x5410, R9 ;  /* 0x00005410440e9816 */ /* 0x000fe40000000009 */
[----:B------:R-:W-:Y:S01]  /*5020*/  @!P1 PRMT R11, R37, 0x5410, R5 ;  /* 0x00005410250b9816 */ /* 0x000fe20000000005 */
[----:B------:R-:W-:Y:S01]  /*5030*/  IMAD.IADD R2, R2, 0x1, R3 ;  /* 0x0000000102027824 */ /* 0x000fe200078e0203 */
[----:B------:R-:W-:Y:S02]  /*5040*/  @!P1 SHF.R.U64 R3, R28, 0x10, R29 ;  /* 0x000000101c039819 */ /* 0x000fe4000000121d */
[----:B------:R-:W-:Y:S01]  /*5050*/  @!P1 SHF.R.U32.HI R8, RZ, 0x10, R31 ;  /* 0x00000010ff089819 */ /* 0x000fe2000001161f */
[----:B------:R-:W-:Y:S01]  /*5060*/  IMAD.SHL.U32 R16, R2, 0x2, RZ ;  /* 0x0000000202107824 */ /* 0x000fe200078e00ff */
[----:B------:R-:W-:Y:S01]  /*5070*/  @!P1 PRMT R10, R36, 0x5432, R3 ;  /* 0x00005432240a9816 */ /* 0x000fe20000000003 */
[C---:B-----5:R-:W-:Y:S01]  /*5080*/  @!P1 IMAD.U32 R28, R45.reuse, 0x10000, RZ ;  /* 0x000100002d1c9824 */ /* 0x060fe200078e00ff */
[----:B------:R-:W-:Y:S01]  /*5090*/  @!P1 LOP3.LUT R30, R45, 0xffff0000, RZ, 0xc0, !PT ;  /* 0xffff00002d1e9812 */ /* 0x000fe200078ec0ff */
[----:B------:R-:W-:Y:S01]  /*50a0*/  @!P1 IMAD.U32 R31, R14, 0x10000, RZ ;  /* 0x000100000e1f9824 */ /* 0x000fe200078e00ff */
[----:B------:R-:W-:Y:S01]  /*50b0*/  @!P1 SHF.L.U32 R22, R44, 0x10, RZ ;  /* 0x000000102c169819 */ /* 0x000fe200000006ff */
[----:B------:R-:W1:Y:S01]  /*50c0*/  LDS.128 R16, [R16+0x5080] ;  /* 0x0050800010107984 */ /* 0x000e620000000c00 */
[C---:B------:R-:W-:Y:S02]  /*50d0*/  @!P1 SHF.L.U32 R41, R47.reuse, 0x10, RZ ;  /* 0x000000102f299819 */ /* 0x040fe400000006ff */
[----:B------:R-:W-:Y:S02]  /*50e0*/  @!P1 LOP3.LUT R43, R47, 0xffff0000, RZ, 0xc0, !PT ;  /* 0xffff00002f2b9812 */ /* 0x000fe400078ec0ff */
[----:B------:R-:W-:Y:S02]  /*50f0*/  @!P1 LOP3.LUT R39, R46, 0xffff0000, RZ, 0xc0, !PT ;  /* 0xffff00002e279812 */ /* 0x000fe400078ec0ff */
[----:B------:R-:W-:Y:S02]  /*5100*/  @!P1 SHF.R.U32.HI R2, RZ, 0x10, R29 ;  /* 0x00000010ff029819 */ /* 0x000fe4000001161d */
[----:B------:R-:W-:Y:S02]  /*5110*/  @!P1 PRMT R29, R55, 0x5410, R6 ;  /* 0x00005410371d9816 */ /* 0x000fe40000000006 */
[----:B------:R-:W-:Y:S01]  /*5120*/  @!P1 PRMT R6, R36, 0x5410, R2 ;  /* 0x0000541024069816 */ /* 0x000fe20000000002 */
[----:B------:R-:W-:Y:S01]  /*5130*/  @!P1 IMAD.U32 R36, R46, 0x10000, RZ ;  /* 0x000100002e249824 */ /* 0x000fe200078e00ff */
[----:B------:R-:W-:Y:S01]  /*5140*/  @!P1 PRMT R15, R37, 0x5432, R8 ;  /* 0x00005432250f9816 */ /* 0x000fe20000000008 */
[C---:B------:R-:W-:Y:S01]  /*5150*/  @!P1 IMAD.U32 R27, R29.reuse, 0x10000, RZ ;  /* 0x000100001d1b9824 */ /* 0x040fe200078e00ff */
[----:B------:R-:W-:Y:S01]  /*5160*/  @!P1 SHF.L.U32 R3, R6, 0x10, RZ ;  /* 0x0000001006039819 */ /* 0x000fe200000006ff */
[----:B------:R-:W-:Y:S01]  /*5170*/  @!P1 IMAD.U32 R8, R10, 0x10000, RZ ;  /* 0x000100000a089824 */ /* 0x000fe200078e00ff */
[----:B------:R-:W-:Y:S02]  /*5180*/  @!P1 LOP3.LUT R29, R29, 0xffff0000, RZ, 0xc0, !PT ;  /* 0xffff00001d1d9812 */ /* 0x000fe400078ec0ff */
[----:B------:R-:W-:Y:S02]  /*5190*/  @!P1 LOP3.LUT R23, R23, 0xffff0000, RZ, 0xc0, !PT ;  /* 0xffff000017179812 */ /* 0x000fe400078ec0ff */
[----:B------:R-:W-:Y:S02]  /*51a0*/  @!P1 SHF.R.U32.HI R42, RZ, 0x10, R67 ;  /* 0x00000010ff2a9819 */ /* 0x000fe40000011643 */
[----:B------:R-:W-:Y:S02]  /*51b0*/  ISETP.GE.AND P0, PT, R51, c[0x0][0x1d4], PT ;  /* 0x0000750033007a0c */ /* 0x000fe40003f06270 */
[----:B------:R-:W-:Y:S05]  /*51c0*/  @!P1 PRMT R42, R68, 0x5432, R42 ;  /* 0x00005432442a9816 */ /* 0x000fea000000002a */
[C---:B------:R-:W-:Y:S01]  /*51d0*/  @!P1 IMAD.U32 R40, R42.reuse, 0x10000, RZ ;  /* 0x000100002a289824 */ /* 0x040fe200078e00ff */
[----:B------:R-:W-:Y:S01]  /*51e0*/  @!P1 LOP3.LUT R42, R42, 0xffff0000, RZ, 0xc0, !PT ;  /* 0xffff00002a2a9812 */ /* 0x000fe200078ec0ff */
[C---:B-1----:R-:W-:Y:S04]  /*51f0*/  @!P1 IMAD.U32 R2, R17.reuse, 0x10000, RZ ;  /* 0x0001000011029824 */ /* 0x042fe800078e00ff */
[C---:B------:R-:W-:Y:S02]  /*5200*/  @!P1 FMUL.FTZ R9, R2.reuse, R27 ;  /* 0x0000001b02099220 */ /* 0x040fe40000410000 */
[-C--:B------:R-:W-:Y:S01]  /*5210*/  @!P1 FMUL.FTZ R5, R2, R3.reuse ;  /* 0x0000000302059220 */ /* 0x080fe20000410000 */
[----:B------:R-:W-:Y:S01]  /*5220*/  @!P1 LOP3.LUT R2, R17, 0xffff0000, RZ, 0xc0, !PT ;  /* 0xffff000011029812 */ /* 0x000fe200078ec0ff */
[----:B------:R-:W-:Y:S01]  /*5230*/  @!P1 FFMA.FTZ R61, R28, R3, -R9 ;  /* 0x000000031c3d9223 */ /* 0x000fe20000010809 */
[----:B------:R-:W-:Y:S01]  /*5240*/  @!P1 LOP3.LUT R3, R6, 0xffff0000, RZ, 0xc0, !PT ;  /* 0xffff000006039812 */ /* 0x000fe200078ec0ff */
[----:B------:R-:W-:Y:S02]  /*5250*/  @!P1 IMAD.U32 R9, R16, 0x10000, RZ ;  /* 0x0001000010099824 */ /* 0x000fe400078e00ff */
[C---:B------:R-:W-:Y:S02]  /*5260*/  @!P1 FMUL.FTZ R20, R2.reuse, R29 ;  /* 0x0000001d02149220 */ /* 0x040fe40000410000 */
[C---:B------:R-:W-:Y:S02]  /*5270*/  @!P1 FMUL.FTZ R26, R9.reuse, R21 ;  /* 0x00000015091a9220 */ /* 0x040fe40000410000 */
[-C--:B------:R-:W-:Y:S02]  /*5280*/  @!P1 FMUL.FTZ R6, R2, R3.reuse ;  /* 0x0000000302069220 */ /* 0x080fe40000410000 */
[----:B------:R-:W-:Y:S01]  /*5290*/  @!P1 FFMA.FTZ R60, R30, R3, -R20 ;  /* 0x000000031e3c9223 */ /* 0x000fe20000010814 */
[----:B------:R-:W-:Y:S01]  /*52a0*/  @!P1 LOP3.LUT R3, R16, 0xffff0000, RZ, 0xc0, !PT ;  /* 0xffff000010039812 */ /* 0x000fe200078ec0ff */
[-C--:B------:R-:W-:Y:S02]  /*52b0*/  @!P1 FMUL.FTZ R2, R9, R8.reuse ;  /* 0x0000000809029220 */ /* 0x080fe40000410000 */
[----:B------:R-:W-:Y:S02]  /*52c0*/  @!P1 IMAD.U32 R9, R18, 0x10000, RZ ;  /* 0x0001000012099824 */ /* 0x000fe400078e00ff */
[----:B------:R-:W-:Y:S01]  /*52d0*/  @!P1 FFMA.FTZ R57, R22, R8, -R26 ;  /* 0x0000000816399223 */ /* 0x000fe2000001081a */
[----:B------:R-:W-:Y:S01]  /*52e0*/  @!P1 LOP3.LUT R26, R44, 0xffff0000, RZ, 0xc0, !PT ;  /* 0xffff00002c1a9812 */ /* 0x000fe200078ec0ff */
[----:B------:R-:W-:Y:S01]  /*52f0*/  @!P1 FMUL.FTZ R20, R3, R23 ;  /* 0x0000001703149220 */ /* 0x000fe20000410000 */
[----:B------:R-:W-:Y:S01]  /*5300*/  @!P1 LOP3.LUT R8, R10, 0xffff0000, RZ, 0xc0, !PT ;  /* 0xffff00000a089812 */ /* 0x000fe200078ec0ff */
[C---:B------:R-:W-:Y:S01]  /*5310*/  @!P1 IMAD.U32 R10, R11.reuse, 0x10000, RZ ;  /* 0x000100000b0a9824 */ /* 0x040fe200078e00ff */
[----:B------:R-:W-:Y:S01]  /*5320*/  @!P1 LOP3.LUT R11, R11, 0xffff0000, RZ, 0xc0, !PT ;  /* 0xffff00000b0b9812 */ /* 0x000fe200078ec0ff */
[----:B------:R-:W-:Y:S02]  /*5330*/  @!P1 FMUL.FTZ R37, R9, R31 ;  /* 0x0000001f09259220 */ /* 0x000fe40000410000 */
[-C--:B------:R-:W-:Y:S02]  /*5340*/  @!P1 FMUL.FTZ R3, R3, R8.reuse ;  /* 0x0000000803039220 */ /* 0x080fe40000410000 */
[----:B------:R-:W-:Y:S01]  /*5350*/  @!P1 FFMA.FTZ R56, R26, R8, -R20 ;  /* 0x000000081a389223 */ /* 0x000fe20000010814 */
[----:B------:R-:W-:Y:S01]  /*5360*/  @!P1 LOP3.LUT R20, R19, 0xffff0000, RZ, 0xc0, !PT ;  /* 0xffff000013149812 */ /* 0x000fe200078ec0ff */
[-C--:B------:R-:W-:Y:S01]  /*5370*/  @!P1 FMUL.FTZ R8, R9, R10.reuse ;  /* 0x0000000a09089220 */ /* 0x080fe20000410000 */
[----:B------:R-:W-:Y:S01]  /*5380*/  @!P1 LOP3.LUT R9, R18, 0xffff0000, RZ, 0xc0, !PT ;  /* 0xffff000012099812 */ /* 0x000fe200078ec0ff */
[----:B------:R-:W-:Y:S01]  /*5390*/  @!P1 FFMA.FTZ R55, R36, R10, -R37 ;  /* 0x0000000a24379223 */ /* 0x000fe20000010825 */
[----:B------:R-:W-:Y:S01]  /*53a0*/  @!P1 LOP3.LUT R37, R14, 0xffff0000, RZ, 0xc0, !PT ;  /* 0xffff00000e259812 */ /* 0x000fe200078ec0ff */
[----:B------:R-:W-:Y:S02]  /*53b0*/  @!P1 IMAD.U32 R14, R19, 0x10000, RZ ;  /* 0x00010000130e9824 */ /* 0x000fe400078e00ff */
[C---:B------:R-:W-:Y:S01]  /*53c0*/  @!P1 IMAD.U32 R10, R15.reuse, 0x10000, RZ ;  /* 0x000100000f0a9824 */ /* 0x040fe200078e00ff */
[----:B------:R-:W-:Y:S01]  /*53d0*/  @!P1 LOP3.LUT R15, R15, 0xffff0000, RZ, 0xc0, !PT ;  /* 0xffff00000f0f9812 */ /* 0x000fe200078ec0ff */
[----:B------:R-:W-:Y:S02]  /*53e0*/  @!P1 FMUL.FTZ R49, R14, R40 ;  /* 0x000000280e319220 */ /* 0x000fe40000410000 */
[----:B------:R-:W-:Y:S02]  /*53f0*/  @!P1 FMUL.FTZ R48, R20, R42 ;  /* 0x0000002a14309220 */ /* 0x000fe40000410000 */
[C---:B------:R-:W-:Y:S02]  /*5400*/  @!P1 FMUL.FTZ R50, R9.reuse, R37 ;  /* 0x0000002509329220 */ /* 0x040fe40000410000 */
        /* <DEDUP_REMOVED lines=10> */
[----:B------:R-:W-:Y:S01]  /*54b0*/  @!P1 FFMA.FTZ R2, R21, R22, R2 ;  /* 0x0000001615029223 */ /* 0x000fe20000010002 */
[----:B------:R-:W-:Y:S01]  /*54c0*/  @!P1 MOV R45, R50 ;  /* 0x00000032002d9202 */ /* 0x000fe20000000f00 */
[----:B------:R-:W-:Y:S02]  /*54d0*/  @!P1 IMAD.MOV.U32 R47, RZ, RZ, R48 ;  /* 0x000000ffff2f9224 */ /* 0x000fe400078e0030 */
[----:B------:R-:W-:Y:S02]  /*54e0*/  @!P1 IMAD.MOV.U32 R46, RZ, RZ, R14 ;  /* 0x000000ffff2e9224 */ /* 0x000fe400078e000e */
[----:B------:R-:W-:Y:S02]  /*54f0*/  @!P1 FFMA.FTZ R3, R23, R26, R3 ;  /* 0x0000001a17039223 */ /* 0x000fe40000010003 */
[----:B------:R-:W-:Y:S01]  /*5500*/  @!P1 FFMA.FTZ R5, R27, R28, R5 ;  /* 0x0000001c1b059223 */ /* 0x000fe20000010005 */
[----:B------:R1:W-:Y:S01]  /*5510*/  ST.E.128 [R58.64], R44 ;  /* 0x0000002c3a007985 */ /* 0x0003e2000c101d06 */
[----:B------:R-:W-:Y:S01]  /*5520*/  @!P1 FFMA.FTZ R6, R29, R30, R6 ;  /* 0x0000001e1d069223 */ /* 0x000fe20000010006 */
[----:B------:R-:W-:Y:S01]  /*5530*/  @!P1 F2FP.BF16.PACK_AB R2, R3, R2 ;  /* 0x000000020302923e */ /* 0x000fe200000010ff */
        /* <DEDUP_REMOVED lines=17> */
.L_x_1199:
        /* <DEDUP_REMOVED lines=10> */
[C---:B---3--:R-:W-:Y:S04]  /*56f0*/  @!P5 LEA R8, P0, R24.reuse, R3, 0x1 ;  /* 0x000000031808d211 */ /* 0x048fe800078008ff */
[----:B------:R-:W-:Y:S02]  /*5700*/  @!P5 LEA.HI.X R9, R24, R5, R25, 0x1, P0 ;  /* 0x000000051809d211 */ /* 0x000fe400000f0c19 */
[----:B------:R-:W-:Y:S11]  /*5710*/  ISETP.GE.AND P0, PT, R89, c[0x0][0x1d4], PT ;  /* 0x0000750059007a0c */ /* 0x000ff60003f06270 */
[----:B------:R-:W-:Y:S02]  /*5720*/  @!UPT UIADD3 URZ, URZ, URZ, URZ ;  /* 0x0000003f3f3ff290 */ /* 0x000fe4000fffe03f */
[C---:B------:R-:W-:Y:S04]  /*5730*/  @!P0 LEA R2, P1, R83.reuse, R3, 0x1 ;  /* 0x0000000353028211 */ /* 0x040fe800078208ff */
[----:B------:R-:W-:Y:S01]  /*5740*/  @!P0 LEA.HI.X R3, R83, R5, R90, 0x1, P1 ;  /* 0x0000000553038211 */ /* 0x000fe200008f0c5a */
[----:B-1----:R-:W-:Y:S04]  /*5750*/  @!P5 ST.E.128 [R8.64], R16 ;  /* 0x000000100800d985 */ /* 0x002fe8000c101d06 */
[----:B------:R-:W1:Y:S04]  /*5760*/  @!P0 LDS.128 R8, [R72+0x6880] ;  /* 0x0068800048088984 */ /* 0x000e680000000c00 */
[----:B-1----:R1:W-:Y:S02]  /*5770*/  @!P0 ST.E.128 [R2.64], R8 ;  /* 0x0000000802008985 */ /* 0x0023e4000c101d06 */
.L_x_1223:
[----:B-12---:R-:W-:Y:S05]  /*5780*/  BSYNC B0 ;  /* 0x0000000000007941 */ /* 0x006fea0003800000 */
.L_x_1222:
[----:B---3--:R1:W2:Y:S01]  /*5790*/  SHFL.IDX PT, R3, R85, 0x1, 0x181f ;  /* 0x00381f0055037f89 */ /* 0x0082a200000e0000 */
        /* <DEDUP_REMOVED lines=14> */
.L_x_1225:
[----:B------:R-:W-:Y:S05]  /*5880*/  BSYNC B0 ;  /* 0x0000000000007941 */ /* 0x000fea0003800000 */
.L_x_1224:
        /* <DEDUP_REMOVED lines=14> */
.L_x_1215:
[----:B------:R-:W-:Y:S05]  /*5970*/  BSYNC B2 ;  /* 0x0000000000027941 */ /* 0x000fea0003800000 */
.L_x_1198:
[C---:B--2---:R-:W-:Y:S01]  /*5980*/  IMAD R16, R38.reuse, -0x30, RZ ;  /* 0xffffffd026107824 */ /* 0x044fe200078e02ff */
[----:B------:R-:W-:Y:S01]  /*5990*/  ISETP.NE.AND P6, PT, R133, RZ, PT ;  /* 0x000000ff8500720c */ /* 0x000fe20003fc5270 */
[----:B---3--:R-:W-:Y:S01]  /*59a0*/  IMAD.WIDE R8, R38, 0x30, R112 ;  /* 0x0000003026087825 */ /* 0x008fe200078e0270 */
[----:B------:R-:W-:Y:S03]  /*59b0*/  BSSY B0, `(.L_x_1226) ;  /* 0x000004d000007945 */ /* 0x000fe60003800000 */
[----:B------:R-:W-:Y:S05]  /*59c0*/  IMAD.IADD R2, R128, 0x1, R16 ;  /* 0x0000000180027824 */ /* 0x000fea00078e0210 */
[----:B------:R-:W-:Y:S11]  /*59d0*/  ISETP.GE.AND P1, PT, R2, 0x11, PT ;  /* 0x000000110200780c */ /* 0x000ff60003f26270 */
[----:B------:R-:W-:Y:S02]  /*59e0*/  @!UPT UIADD3 URZ, URZ, URZ, URZ ;  /* 0x0000003f3f3ff290 */ /* 0x000fe4000fffe03f */
        /* <DEDUP_REMOVED lines=9> */
[----:B------:R-:W-:Y:S01]  /*5a80*/  @P3 MOV R2, R94 ;  /* 0x0000005e00023202 */ /* 0x000fe20000000f00 */
[----:B----4-:R-:W-:Y:S04]  /*5a90*/  @P3 IMAD.MOV.U32 R3, RZ, RZ, R106 ;  /* 0x000000ffff033224 */ /* 0x010fe800078e006a */
[C---:B------:R-:W-:Y:S04]  /*5aa0*/  @P3 IMAD.WIDE.U32 R2, R8.reuse, c[0x0][0x258], R2 ;  /* 0x0000960008023a25 */ /* 0x040fe800078e0002 */
[----:B------:R-:W-:Y:S01]  /*5ab0*/  @P3 IMAD R8, R8, c[0x0][0x25c], R5 ;  /* 0x0000970008083a24 */ /* 0x000fe200078e0205 */
[----:B------:R-:W-:Y:S01]  /*5ac0*/  @P3 LEA R10, P4, R2, c[0x0][0x250], 0x1 ;  /* 0x00009400020a3a11 */ /* 0x000fe200078808ff */
[----:B------:R-:W-:Y:S03]  /*5ad0*/  @P1 IMAD R5, R15, c[0x0][0x258], RZ ;  /* 0x000096000f051a24 */ /* 0x000fe600078e02ff */
[----:B------:R-:W-:Y:S01]  /*5ae0*/  @P3 IADD3 R8, R3, R8, RZ ;  /* 0x0000000803083210 */ /* 0x000fe20007ffe0ff */
[----:B------:R-:W-:Y:S01]  /*5af0*/  @P1 IMAD R5, R6, c[0x0][0x25c], R5 ;  /* 0x0000970006051a24 */ /* 0x000fe200078e0205 */
[----:B------:R-:W-:Y:S02]  /*5b00*/  @P1 MOV R3, R106 ;  /* 0x0000006a00031202 */ /* 0x000fe40000000f00 */
[----:B------:R-:W-:Y:S01]  /*5b10*/  @P3 LEA.HI.X R11, R2, c[0x0][0x254], R8, 0x1, P4 ;  /* 0x00009500020b3a11 */ /* 0x000fe200020f0c08 */
[----:B------:R-:W-:Y:S04]  /*5b20*/  @P1 IMAD.MOV.U32 R2, RZ, RZ, R94 ;  /* 0x000000ffff021224 */ /* 0x000fe800078e005e */
[----:B------:R-:W-:Y:S04]  /*5b30*/  @P1 IMAD.WIDE.U32 R2, R6, c[0x0][0x258], R2 ;  /* 0x0000960006021a25 */ /* 0x000fe800078e0002 */
[----:B------:R-:W-:Y:S01]  /*5b40*/  @P1 IMAD.IADD R5, R3, 0x1, R5 ;  /* 0x0000000103051824 */ /* 0x000fe200078e0205 */
[C---:B------:R-:W-:Y:S01]  /*5b50*/  @P1 LEA R8, P4, R2.reuse, c[0x0][0x250], 0x1 ;  /* 0x0000940002081a11 */ /* 0x040fe200078808ff */
        /* <DEDUP_REMOVED lines=10> */
[----:B------:R-:W-:Y:S03]  /*5c00*/  ISETP.NE.AND P4, PT, R134, RZ, PT ;  /* 0x000000ff8600720c */ /* 0x000fe60003f85270 */
[C---:B------:R-:W-:Y:S02]  /*5c10*/  IMAD R5, R92.reuse, c[0x0][0x20c], R2 ;  /* 0x000083005c057a24 */ /* 0x040fe400078e0202 */
[----:B------:R-:W-:Y:S04]  /*5c20*/  IMAD.WIDE.U32 R2, R92, c[0x0][0x208], RZ ;  /* 0x000082005c027a25 */ /* 0x000fe800078e00ff */
[----:B------:R-:W-:Y:S02]  /*5c30*/  IMAD.IADD R3, R3, 0x1, R5 ;  /* 0x0000000103037824 */ /* 0x000fe400078e0205 */
[----:B------:R-:W-:Y:S02]  /*5c40*/  IMAD R5, R105, c[0x0][0x218], RZ ;  /* 0x0000860069057a24 */ /* 0x000fe400078e02ff */
[----:B------:R-:W-:Y:S01]  /*5c50*/  @!PT LDS RZ, [RZ] ;  /* 0x00000000fffff984 */ /* 0x000fe20000000800 */
[----:B------:R-:W-:Y:S01]  /*5c60*/  @!PT LDS RZ, [RZ] ;  /* 0x00000000fffff984 */ /* 0x000fe20000000800 */
[----:B------:R-:W-:Y:S01]  /*5c70*/  @!PT LDS RZ, [RZ] ;  /* 0x00000000fffff984 */ /* 0x000fe20000000800 */
[----:B------:R2:W-:Y:S01]  /*5c80*/  @P3 LDGSTS.E.BYPASS.LTC128B.128 [R72+0x2080], [R10.64], !P4 ;  /* 0x020800000a483fae */ /* 0x0005e2000e101d46 */
[C---:B------:R-:W-:Y:S04]  /*5c90*/  IMAD.WIDE.U32 R2, R91.reuse, c[0x0][0x218], R2 ;  /* 0x000086005b027a25 */ /* 0x040fe800078e0002 */
[----:B------:R2:W-:Y:S01]  /*5ca0*/  @P3 LDGSTS.E.BYPASS.LTC128B.128 [R72+0x3880], [R10.64+0x80], !P6 ;  /* 0x038800800a483fae */ /* 0x0005e2000f101d46 */
[----:B------:R-:W-:Y:S04]  /*5cb0*/  IMAD R5, R91, c[0x0][0x21c], R5 ;  /* 0x000087005b057a24 */ /* 0x000fe800078e0205 */
[----:B------:R2:W-:Y:S05]  /*5cc0*/  @P1 LDGSTS.E.BYPASS.LTC128B.128 [R72+0x2880], [R8.64], !P4 ;  /* 0x0288000008481fae */ /* 0x0005ea000e101d46 */
[----:B------:R2:W-:Y:S05]  /*5cd0*/  @P1 LDGSTS.E.BYPASS.LTC128B.128 [R72+0x4080], [R8.64+0x80], !P6 ;  /* 0x0408008008481fae */ /* 0x0005ea000f101d46 */
[----:B------:R3:W-:Y:S05]  /*5ce0*/  @P0 LDGSTS.E.BYPASS.LTC128B.128 [R72+0x3080], [R14.64], !P4 ;  /* 0x030800000e480fae */ /* 0x0007ea000e101d46 */
[----:B------:R3:W-:Y:S01]  /*5cf0*/  @P0 LDGSTS.E.BYPASS.LTC128B.128 [R72+0x4880], [R14.64+0x80], !P6 ;  /* 0x048800800e480fae */ /* 0x0007e2000f101d46 */
[----:B------:R-:W-:Y:S04]  /*5d00*/  IADD3 R2, P0, R164, R2, RZ ;  /* 0x00000002a4027210 */ /* 0x000fe80007f1e0ff */
[----:B------:R-:W0:Y:S01]  /*5d10*/  LDGDEPBAR ;  /* 0x00000000000079af */ /* 0x000e220000000000 */
[----:B------:R-:W-:Y:S02]  /*5d20*/  IADD3.X R3, R131, R3, R5, P0, !PT ;  /* 0x0000000383037210 */ /* 0x000fe400007fe405 */
[----:B------:R-:W-:Y:S04]  /*5d30*/  IADD3 R5, R16, R4, RZ ;  /* 0x0000000410057210 */ /* 0x000fe80007ffe0ff */
[----:B------:R-:W-:Y:S05]  /*5d40*/  IMNMX R5, R5, 0x30, PT ;  /* 0x0000003005057817 */ /* 0x000fea0003800200 */
[----:B------:R-:W-:Y:S01]  /*5d50*/  IMAD.IADD R5, R5, 0x1, -R35 ;  /* 0x0000000105057824 */ /* 0x000fe200078e0a23 */
[C---:B---3--:R-:W-:Y:S01]  /*5d60*/  LEA R14, P0, R2.reuse, c[0x0][0x1f8], 0x1 ;  /* 0x00007e00020e7a11 */ /* 0x048fe200078008ff */
[----:B------:R-:W-:Y:S04]  /*5d70*/  DEPBAR.LE SB0, 0x0 ;  /* 0x000080000000791a */ /* 0x000fe80000000000 */
[----:B------:R-:W-:Y:S01]  /*5d80*/  BAR.SYNC.DEFER_BLOCKING 0x0 ;  /* 0x0000000000007b1d */ /* 0x000fe20000010000 */
[----:B------:R-:W-:Y:S02]  /*5d90*/  LEA.HI.X R6, R2, c[0x0][0x1fc], R3, 0x1, P0 ;  /* 0x00007f0002067a11 */ /* 0x000fe400000f0c03 */
[----:B------:R-:W-:Y:S03]  /*5da0*/  ISETP.GE.AND P0, PT, R5, 0x1, PT ;  /* 0x000000010500780c */ /* 0x000fe60003f06270 */
[----:B------:R2:W3:Y:S05]  /*5db0*/  SHFL.IDX PT, R2, R14, RZ, 0x181f ;  /* 0x00181fff0e027589 */ /* 0x0004ea00000e0000 */
[----:B------:R2:W4:Y:S05]  /*5dc0*/  SHFL.IDX PT, R3, R6, RZ, 0x181f ;  /* 0x00181fff06037589 */ /* 0x00052a00000e0000 */
[----:B------:R-:W-:-:S05]  /*5dd0*/  @!P0 BRA `(.L_x_1227) ;  /* 0x000000a000008947 */ /* 0x000fca0003800000 */
[----:B------:R-:W5:Y:S01]  /*5de0*/  @!P5 LDS.128 R16, [R72+0x2080] ;  /* 0x002080004810d984 */ /* 0x000f620000000c00 */
[CC--:B--23--:R-:W-:Y:S04]  /*5df0*/  @!P5 LEA R8, P0, R24.reuse, R2.reuse, 0x1 ;  /* 0x000000021808d211 */ /* 0x0ccfe800078008ff */
[-C--:B----4-:R-:W-:Y:S02]  /*5e00*/  @!P5 LEA.HI.X R9, R24, R3.reuse, R25, 0x1, P0 ;  /* 0x000000031809d211 */ /* 0x090fe400000f0c19 */
[----:B------:R-:W-:Y:S11]  /*5e10*/  ISETP.GE.AND P0, PT, R89, c[0x0][0x1d4], PT ;  /* 0x0000750059007a0c */ /* 0x000ff60003f06270 */
[----:B------:R-:W-:Y:S02]  /*5e20*/  @!UPT UIADD3 URZ, URZ, URZ, URZ ;  /* 0x0000003f3f3ff290 */ /* 0x000fe4000fffe03f */
[C---:B------:R-:W-:Y:S04]  /*5e30*/  @!P0 LEA R2, P1, R83.reuse, R2, 0x1 ;  /* 0x0000000253028211 */ /* 0x040fe800078208ff */
[----:B------:R-:W-:Y:S01]  /*5e40*/  @!P0 LEA.HI.X R3, R83, R3, R90, 0x1, P1 ;  /* 0x0000000353038211 */ /* 0x000fe200008f0c5a */
[----:B-----5:R-:W-:Y:S04]  /*5e50*/  @!P5 ST.E.128 [R8.64], R16 ;  /* 0x000000100800d985 */ /* 0x020fe8000c101d06 */
[----:B------:R-:W2:Y:S04]  /*5e60*/  @!P0 LDS.128 R8, [R72+0x3880] ;  /* 0x0038800048088984 */ /* 0x000ea80000000c00 */
[----:B--2---:R2:W-:Y:S02]  /*5e70*/  @!P0 ST.E.128 [R2.64], R8 ;  /* 0x0000000802008985 */ /* 0x0045e4000c101d06 */
.L_x_1227:
[----:B------:R-:W-:Y:S05]  /*5e80*/  BSYNC B0 ;  /* 0x0000000000007941 */ /* 0x000fea0003800000 */
.L_x_1226:
[----:B--2-4-:R2:W4:Y:S01]  /*5e90*/  SHFL.IDX PT, R3, R6, 0x1, 0x181f ;  /* 0x00381f0006037f89 */ /* 0x01452200000e0000 */
        /* <DEDUP_REMOVED lines=14> */
.L_x_1229:
[----:B------:R-:W-:Y:S05]  /*5f80*/  BSYNC B0 ;  /* 0x0000000000007941 */ /* 0x000fea0003800000 */
.L_x_1228:
[----:B---34-:R3:W4:Y:S01]  /*5f90*/  SHFL.IDX PT, R3, R6, 0x2, 0x181f ;  /* 0x00581f0006037f89 */ /* 0x01872200000e0000 */
[----:B------:R-:W-:Y:S01]  /*5fa0*/  ISETP.GE.AND P0, PT, R5, 0x21, PT ;  /* 0x000000210500780c */ /* 0x000fe20003f06270 */
[----:B------:R-:W-:Y:S02]  /*5fb0*/  BSSY B0, `(.L_x_1230) ;  /* 0x000000d000007945 */ /* 0x000fe40003800000 */
[----:B------:R3:W2:Y:S10]  /*5fc0*/  SHFL.IDX PT, R2, R14, 0x2, 0x181f ;  /* 0x00581f000e027f89 */ /* 0x0006b400000e0000 */
[----:B------:R-:W-:-:S05]  /*5fd0*/  @!P0 BRA `(.L_x_1231) ;  /* 0x000000a000008947 */ /* 0x000fca0003800000 */
[----:B------:R-:W5:Y:S01]  /*5fe0*/  @!P5 LDS.128 R16, [R72+0x3080] ;  /* 0x003080004810d984 */ /* 0x000f620000000c00 */
[CC--:B--2---:R-:W-:Y:S04]  /*5ff0*/  @!P5 LEA R8, P0, R24.reuse, R2.reuse, 0x1 ;  /* 0x000000021808d211 */ /* 0x0c4fe800078008ff */
        /* <DEDUP_REMOVED lines=8> */
.L_x_1231:
[----:B------:R-:W-:Y:S05]  /*6080*/  BSYNC B0 ;  /* 0x0000000000007941 */ /* 0x000fea0003800000 */
.L_x_1230:
[C---:B------:R-:W-:Y:S02]  /*6090*/  ISETP.GT.AND P0, PT, R38.reuse, R119, PT ;  /* 0x000000772600720c */ /* 0x040fe40003f04270 */
[----:B------:R-:W-:Y:S11]  /*60a0*/  IADD3 R38, R38, -0x1, RZ ;  /* 0xffffffff26267810 */ /* 0x000ff60007ffe0ff */
[----:B--2-4-:R-:W-:Y:S01]  /*60b0*/  @P0 SHF.R.S32.HI R3, RZ, 0x1f, R38 ;  /* 0x0000001fff030819 */ /* 0x014fe20000011426 */
        /* <DEDUP_REMOVED lines=17> */
[C---:B---3--:R-:W-:Y:S04]  /*61d0*/  @P0 IADD3 R14, P1, R8.reuse, R148, RZ ;  /* 0x00000094080e0210 */ /* 0x048fe80007f3e0ff */
        /* <DEDUP_REMOVED lines=9> */
[----:B------:R-:W3:Y:S04]  /*6270*/  LDL R5, [R1+0x64] ;  /* 0x0000640001057983 */ /* 0x000ee80000100800 */
[----:B------:R4:W5:Y:S04]  /*6280*/  LDL R13, [R1+0x58] ;  /* 0x00005800010d7983 */ /* 0x0009680000100800 */
[----:B------:R-:W-:Y:S01]  /*6290*/  BAR.SYNC.DEFER_BLOCKING 0x0 ;  /* 0x0000000000007b1d */ /* 0x000fe20000010000 */
[----:B---3--:R-:W-:-:S05]  /*62a0*/  IADD3 R0, R5, 0x2f, RZ ;  /* 0x0000002f05007810 */ /* 0x008fca0007ffe0ff */
[----:B------:R-:W-:-:S05]  /*62b0*/  IMAD.HI R0, R0, 0x2aaaaaab, RZ ;  /* 0x2aaaaaab00007827 */ /* 0x000fca00078e02ff */
[----:B--2---:R-:W-:-:S04]  /*62c0*/  SHF.R.U32.HI R2, RZ, 0x1f, R0 ;  /* 0x0000001fff027819 */ /* 0x004fc80000011600 */
[----:B------:R-:W-:Y:S02]  /*62d0*/  LEA.HI.SX32 R7, R0, R2, 0x1d ;  /* 0x0000000200077211 */ /* 0x000fe400078feaff */
.L_x_1197:
[----:B----4-:R-:W-:Y:S01]  /*62e0*/  IMAD.MOV.U32 R0, RZ, RZ, c[0x0][0x2c4] ;  /* 0x0000b100ff007624 */ /* 0x010fe200078e00ff */
[----:B------:R2:W-:Y:S01]  /*62f0*/  STL.64 [R1], R168 ;  /* 0x000000a801007387 */ /* 0x0005e20000100a00 */
[----:B-1----:R-:W-:-:S03]  /*6300*/  IMAD.MOV.U32 R4, RZ, RZ, c[0x0][0x32c] ;  /* 0x0000cb00ff047624 */ /* 0x002fc600078e00ff */
[----:B------:R-:W-:Y:S02]  /*6310*/  ISETP.NE.AND P2, PT, R0, 0x1, PT ;  /* 0x000000010000780c */ /* 0x000fe40003f45270 */
[----:B------:R-:W-:Y:S02]  /*6320*/  IADD3 R0, R136, 0x7f, RZ ;  /* 0x0000007f88007810 */ /* 0x000fe40007ffe0ff */
[----:B------:R-:W-:-:S09]  /*6330*/  ISETP.GE.AND P1, PT, R4, 0x1, PT ;  /* 0x000000010400780c */ /* 0x000fd20003f26270 */
[----:B------:R-:W-:-:S05]  /*6340*/  @P2 IMAD.HI.U32 R2, R0, c[0x0][0x2c8], RZ ;  /* 0x0000b20000022a27 */ /* 0x000fca00078e00ff */
[----:B------:R-:W-:-:S04]  /*6350*/  @P2 SHF.R.U32.HI R0, RZ, c[0x0][0x2cc], R2 ;  /* 0x0000b300ff002a19 */ /* 0x000fc80000011602 */
[----:B------:R-:W-:-:S05]  /*6360*/  IADD3 R0, R0, 0x1, R5 ;  /* 0x0000000100007810 */ /* 0x000fca0007ffe005 */
[----:B-----5:R-:W-:-:S05]  /*6370*/  IMAD.IADD R2, R0, 0x1, -R13 ;  /* 0x0000000100027824 */ /* 0x020fca00078e0a0d */
[----:B------:R-:W-:Y:S01]  /*6380*/  IADD3 R3, R2, c[0x0][0x328], RZ ;  /* 0x0000ca0002037a10 */ /* 0x000fe20007ffe0ff */
[----:B------:R-:W-:Y:S05]  /*6390*/  @!P1 BRA `(.L_x_1233) ;  /* 0x0000010000009947 */ /* 0x000fea0003800000 */
[C---:B--2---:R-:W-:Y:S01]  /*63a0*/  ISETP.GT.AND P0, PT, R2.reuse, RZ, PT ;  /* 0x000000ff0200720c */ /* 0x044fe20003f04270 */
[----:B------:R-:W-:Y:S01]  /*63b0*/  BSSY B0, `(.L_x_1234) ;  /* 0x000000c000007945 */ /* 0x000fe20003800000 */
        /* <DEDUP_REMOVED lines=8> */
.L_x_1235:
[----:B------:R-:W-:-:S13]  /*6440*/  ISETP.NE.AND P0, PT, R4, 0x1, PT ;  /* 0x000000010400780c */ /* 0x000fda0003f05270 */
[----:B------:R-:W-:-:S05]  /*6450*/  @P0 IMAD.HI.U32 R2, R0, c[0x0][0x330], RZ ;  /* 0x0000cc0000020a27 */ /* 0x000fca00078e00ff */
[----:B------:R-:W-:Y:S02]  /*6460*/  @P0 SHF.R.U32.HI R0, RZ, c[0x0][0x334], R2 ;  /* 0x0000cd00ff000a19 */ /* 0x000fe40000011602 */
.L_x_1236:
[----:B------:R-:W-:Y:S05]  /*6470*/  BSYNC B0 ;  /* 0x0000000000007941 */ /* 0x000fea0003800000 */
.L_x_1234:
[----:B------:R-:W-:-:S05]  /*6480*/  IMAD R0, R0, R4, c[0x0][0x32c] ;  /* 0x0000cb0000007624 */ /* 0x000fca00078e0204 */
[----:B------:R-:W-:-:S04]  /*6490*/  IMNMX R3, R3, R0, PT ;  /* 0x0000000003037217 */ /* 0x000fc80003800200 */
.L_x_1233:
[----:B--2---:R-:W-:Y:S01]  /*64a0*/  IADD3 R3, R3, 0x2f, RZ ;  /* 0x0000002f03037810 */ /* 0x004fe20007ffe0ff */
[----:B------:R-:W-:-:S04]  /*64b0*/  @P2 IMAD.HI.U32 R2, R136, c[0x0][0x2c8], RZ ;  /* 0x0000b20088022a27 */ /* 0x000fc800078e00ff */
[----:B------:R-:W-:-:S04]  /*64c0*/  IMAD.HI R3, R3, 0x2aaaaaab, RZ ;  /* 0x2aaaaaab03037827 */ /* 0x000fc800078e02ff */
[----:B------:R-:W-:Y:S01]  /*64d0*/  IMAD.MOV.U32 R0, RZ, RZ, R136 ;  /* 0x000000ffff007224 */ /* 0x000fe200078e0088 */
[----:B------:R-:W-:Y:S02]  /*64e0*/  @P2 SHF.R.U32.HI R0, RZ, c[0x0][0x2cc], R2 ;  /* 0x0000b300ff002a19 */ /* 0x000fe40000011602 */
[----:B------:R-:W-:Y:S02]  /*64f0*/  SHF.R.U32.HI R2, RZ, 0x1f, R3 ;  /* 0x0000001fff027819 */ /* 0x000fe40000011603 */
[----:B------:R-:W-:Y:S02]  /*6500*/  IADD3 R0, R0, R5, -R13 ;  /* 0x0000000500007210 */ /* 0x000fe40007ffe80d */
[----:B------:R-:W-:Y:S02]  /*6510*/  LEA.HI.SX32 R2, R3, R2, 0x1d ;  /* 0x0000000203027211 */ /* 0x000fe400078feaff */
[----:B------:R-:W-:Y:S02]  /*6520*/  IADD3 R3, R0, -c[0x0][0x324], RZ ;  /* 0x8000c90000037a10 */ /* 0x000fe40007ffe0ff */
[----:B------:R-:W-:Y:S01]  /*6530*/  IMNMX R230, R2, R7, PT ;  /* 0x0000000702e67217 */ /* 0x000fe20003800200 */
[----:B------:R-:W-:Y:S05]  /*6540*/  @!P1 BRA `(.L_x_1237) ;  /* 0x000000f000009947 */ /* 0x000fea0003800000 */
[----:B------:R-:W-:Y:S01]  /*6550*/  ISETP.GT.AND P0, PT, R0, -0x1, PT ;  /* 0xffffffff0000780c */ /* 0x000fe20003f04270 */
[----:B------:R-:W-:-:S12]  /*6560*/  BSSY B0, `(.L_x_1238) ;  /* 0x000000b000007945 */ /* 0x000fd80003800000 */
[----:B------:R-:W-:Y:S05]  /*6570*/  @P0 BRA `(.L_x_1239) ;  /* 0x0000006000000947 */ /* 0x000fea0003800000 */
[----:B------:R-:W-:Y:S02]  /*6580*/  ISETP.NE.AND P0, PT, R4, 0x1, PT ;  /* 0x000000010400780c */ /* 0x000fe40003f05270 */
[----:B------:R-:W-:-:S11]  /*6590*/  LOP3.LUT R0, RZ, R0, RZ, 0x33, !PT ;  /* 0x00000000ff007212 */ /* 0x000fd600078e33ff */
[----:B------:R-:W-:-:S05]  /*65a0*/  @P0 IMAD.HI.U32 R2, R0, c[0x0][0x330], RZ ;  /* 0x0000cc0000020a27 */ /* 0x000fca00078e00ff */
[----:B------:R-:W-:-:S04]  /*65b0*/  @P0 SHF.R.U32.HI R0, RZ, c[0x0][0x334], R2 ;  /* 0x0000cd00ff000a19 */ /* 0x000fc80000011602 */
[----:B------:R-:W-:Y:S01]  /*65c0*/  LOP3.LUT R0, RZ, R0, RZ, 0x33, !PT ;  /* 0x00000000ff007212 */ /* 0x000fe200078e33ff */
[----:B------:R-:W-:Y:S05]  /*65d0*/  BRA `(.L_x_1240) ;  /* 0x0000003000007947 */ /* 0x000fea0003800000 */
.L_x_1239:
[----:B------:R-:W-:-:S13]  /*65e0*/  ISETP.NE.AND P0, PT, R4, 0x1, PT ;  /* 0x000000010400780c */ /* 0x000fda0003f05270 */
[----:B------:R-:W-:-:S05]  /*65f0*/  @P0 IMAD.HI.U32 R2, R0, c[0x0][0x330], RZ ;  /* 0x0000cc0000020a27 */ /* 0x000fca00078e00ff */
[----:B------:R-:W-:Y:S02]  /*6600*/  @P0 SHF.R.U32.HI R0, RZ, c[0x0][0x334], R2 ;  /* 0x0000cd00ff000a19 */ /* 0x000fe40000011602 */
.L_x_1240:
[----:B------:R-:W-:Y:S05]  /*6610*/  BSYNC B0 ;  /* 0x0000000000007941 */ /* 0x000fea0003800000 */
.L_x_1238:
[----:B------:R-:W-:-:S05]  /*6620*/  IMAD R0, R0, c[0x0][0x32c], RZ ;  /* 0x0000cb0000007a24 */ /* 0x000fca00078e02ff */
[----:B------:R-:W-:-:S05]  /*6630*/  IMNMX R3, R3, R0, !PT ;  /* 0x0000000003037217 */ /* 0x000fca0007800200 */
.L_x_1237:
[----:B------:R-:W-:Y:S01]  /*6640*/  IMAD.HI R0, R3, 0x2aaaaaab, RZ ;  /* 0x2aaaaaab03007827 */ /* 0x000fe200078e02ff */
[----:B------:R-:W-:Y:S01]  /*6650*/  PLOP3.LUT P0, PT, PT, PT, PT, 0x80, 0x0 ;  /* 0x000000000000781c */ /* 0x000fe20003f0f070 */
[----:B------:R-:W-:Y:S01]  /*6660*/  CS2R R14, SRZ ;  /* 0x00000000000e7805 */ /* 0x000fe2000001ff00 */
[----:B------:R-:W-:Y:S01]  /*6670*/  CS2R R134, SRZ ;  /* 0x0000000000867805 */ /* 0x000fe2000001ff00 */
[----:B------:R-:W-:Y:S01]  /*6680*/  IMAD.MOV.U32 R131, RZ, RZ, RZ ;  /* 0x000000ffff837224 */ /* 0x000fe200078e00ff */
[----:B------:R-:W-:Y:S01]  /*6690*/  SHF.R.U32.HI R2, RZ, 0x1f, R0 ;  /* 0x0000001fff027819 */ /* 0x000fe20000011600 */
[----:B------:R-:W-:Y:S01]  /*66a0*/  IMAD.MOV.U32 R128, RZ, RZ, RZ ;  /* 0x000000ffff807224 */ /* 0x000fe200078e00ff */
[----:B------:R-:W-:Y:S01]  /*66b0*/  CS2R R132, SRZ ;  /* 0x0000000000847805 */ /* 0x000fe2000001ff00 */
[----:B------:R-:W-:Y:S01]  /*66c0*/  CS2R R16, SRZ ;  /* 0x0000000000107805 */ /* 0x000fe2000001ff00 */
[----:B------:R-:W-:Y:S01]  /*66d0*/  LEA.HI.SX32 R0, R0, R2, 0x1d ;  /* 0x0000000200007211 */ /* 0x000fe200078feaff */
[----:B------:R-:W-:Y:S01]  /*66e0*/  IMAD.MOV.U32 R11, RZ, RZ, RZ ;  /* 0x000000ffff0b7224 */ /* 0x000fe200078e00ff */
[----:B------:R-:W-:Y:S01]  /*66f0*/  MOV R126, RZ ;  /* 0x000000ff007e7202 */ /* 0x000fe20000000f00 */
[----:B------:R-:W-:Y:S01]  /*6700*/  IMAD.MOV.U32 R124, RZ, RZ, RZ ;  /* 0x000000ffff7c7224 */ /* 0x000fe200078e00ff */
[----:B------:R-:W-:Y:S01]  /*6710*/  IMNMX R4, RZ, R0, !PT ;  /* 0x00000000ff047217 */ /* 0x000fe20007800200 */
[----:B------:R-:W-:Y:S01]  /*6720*/  IMAD.MOV.U32 R122, RZ, RZ, RZ ;  /* 0x000000ffff7a7224 */ /* 0x000fe200078e00ff */
[----:B------:R-:W-:Y:S01]  /*6730*/  MOV R12, RZ ;  /* 0x000000ff000c7202 */ /* 0x000fe20000000f00 */
[----:B------:R-:W-:Y:S01]  /*6740*/  CS2R R120, SRZ ;  /* 0x0000000000787805 */ /* 0x000fe2000001ff00 */
[----:B------:R-:W-:Y:S01]  /*6750*/  ISETP.GT.AND P1, PT, R230, R4, PT ;  /* 0x00000004e600720c */ /* 0x000fe20003f24270 */
[----:B------:R1:W-:Y:S01]  /*6760*/  STL [R1+0xb4], R4 ;  /* 0x0000b40401007387 */ /* 0x0003e20000100800 */
[----:B------:R-:W-:Y:S01]  /*6770*/  MOV R114, RZ ;  /* 0x000000ff00727202 */ /* 0x000fe20000000f00 */
        /* <DEDUP_REMOVED lines=42> */
[----:B------:R-:W-:Y:S01]  /*6a20*/  IMAD.MOV.U32 R20, RZ, RZ, RZ ;  /* 0x000000ffff147224 */ /* 0x000fe200078e00ff */
[----:B------:R-:W-:Y:S01]  /*6a30*/  CS2R R190, SRZ ;  /* 0x0000000000be7805 */ /* 0x000fe2000001ff00 */
[----:B------:R-:W-:Y:S01]  /*6a40*/  CS2R R44, SRZ ;  /* 0x00000000002c7805 */ /* 0x000fe2000001ff00 */
        /* <DEDUP_REMOVED lines=28> */
[----:B------:R-:W-:Y:S01]  /*6c10*/  MOV R164, RZ ;  /* 0x000000ff00a47202 */ /* 0x000fe20000000f00 */
[----:B------:R-:W-:Y:S05]  /*6c20*/  @!P1 BRA `(.L_x_1241) ;  /* 0x0001505000009947 */ /* 0x000fea0003800000 */
[----:B-1----:R-:W2:Y:S04]  /*6c30*/  LDL R57, [R1+0xec] ;  /* 0x0000ec0001397983 */ /* 0x002ea80000100800 */
[----:B------:R-:W3:Y:S01]  /*6c40*/  LDL R0, [R1+0x4c] ;  /* 0x00004c0001007983 */ /* 0x000ee20000100800 */
[----:B------:R-:W-:Y:S01]  /*6c50*/  ISETP.NE.U32.AND P5, PT, RZ, c[0x0][0x340], PT ;  /* 0x0000d000ff007a0c */ /* 0x000fe20003fa5070 */
[----:B------:R-:W-:-:S03]  /*6c60*/  ULDC.64 UR4, c[0x0][0x18] ;  /* 0x0000060000047ab9 */ /* 0x000fc60000000a00 */
[----:B------:R-:W-:-:S13]  /*6c70*/  ISETP.NE.AND.EX P5, PT, RZ, c[0x0][0x344], PT, P5 ;  /* 0x0000d100ff007a0c */ /* 0x000fda0003fa5350 */
[----:B------:R-:W-:Y:S01]  /*6c80*/  @P5 IMAD.MOV.U32 R2, RZ, RZ, 0x4 ;  /* 0x00000004ff025424 */ /* 0x000fe200078e00ff */
[----:B------:R-:W1:Y:S01]  /*6c90*/  S2R R7, SR_CTAID.Y ;  /* 0x0000000000077919 */ /* 0x000e620000002600 */
[----:B------:R-:W-:-:S04]  /*6ca0*/  SHF.R.S32.HI R27, RZ, 0x1f, R168 ;  /* 0x0000001fff1b7819 */ /* 0x000fc800000114a8 */
[----:B------:R-:W-:Y:S02]  /*6cb0*/  LEA.HI R6, R27, R168, RZ, 0x3 ;  /* 0x000000a81b067211 */ /* 0x000fe400078f18ff */
[----:B-1----:R-:W-:Y:S02]  /*6cc0*/  SHF.R.S32.HI R7, RZ, 0x1f, R7 ;  /* 0x0000001fff077819 */ /* 0x002fe40000011407 */
[----:B------:R-:W-:Y:S02]  /*6cd0*/  SHF.R.S32.HI R25, RZ, 0x3, R6 ;  /* 0x00000003ff197819 */ /* 0x000fe40000011406 */
[----:B------:R-:W-:Y:S01]  /*6ce0*/  ISETP.NE.U32.AND P0, PT, RZ, c[0x0][0x348], PT ;  /* 0x0000d200ff007a0c */ /* 0x000fe20003f05070 */
[----:B--2---:R-:W-:-:S05]  /*6cf0*/  @P5 IMAD.WIDE R2, R57, R2, c[0x0][0x340] ;  /* 0x0000d00039025625 */ /* 0x004fca00078e0202 */
[----:B------:R3:W5:Y:S01]  /*6d00*/  @P5 LDG.E R19, [R2.64] ;  /* 0x0000000602135981 */ /* 0x000762000c1e1900 */
[----:B------:R-:W-:Y:S01]  /*6d10*/  ISETP.NE.AND.EX P0, PT, RZ, c[0x0][0x34c], PT, P0 ;  /* 0x0000d300ff007a0c */ /* 0x000fe20003f05300 */
[----:B------:R-:W-:Y:S01]  /*6d20*/  UIADD3 UR4, UP0, UR4, 0x8080, URZ ;  /* 0x0000808004047890 */ /* 0x000fe2000ff1e03f */
[----:B------:R-:W-:Y:S01]  /*6d30*/  LEA.HI R22, R27, R168, RZ, 0x4 ;  /* 0x000000a81b167211 */ /* 0x000fe200078f20ff */
[----:B------:R-:W-:Y:S01]  /*6d40*/  STL [R1+0x10], R13 ;  /* 0x0000100d01007387 */ /* 0x000fe20000100800 */
[----:B------:R-:W-:Y:S01]  /*6d50*/  IADD3 R140, R230, -0x1, RZ ;  /* 0xffffffffe68c7810 */ /* 0x000fe20007ffe0ff */
[----:B------:R-:W-:Y:S01]  /*6d60*/  UIADD3.X UR5, URZ, UR5, URZ, UP0, !UPT ;  /* 0x000000053f057290 */ /* 0x000fe200087fe43f */
[----:B---3--:R-:W-:-:S05]  /*6d70*/  SHF.R.S32.HI R2, RZ, 0x1f, R0 ;  /* 0x0000001fff027819 */ /* 0x008fca0000011400 */
[----:B------:R-:W-:-:S04]  /*6d80*/  IMAD R2, R2, c[0x0][0x178], RZ ;  /* 0x00005e0002027a24 */ /* 0x000fc800078e02ff */
[C---:B------:R-:W-:Y:S02]  /*6d90*/  IMAD R4, R0.reuse, c[0x0][0x17c], R2 ;  /* 0x00005f0000047a24 */ /* 0x040fe400078e0202 */
[----:B------:R-:W-:Y:S01]  /*6da0*/  IMAD.WIDE.U32 R2, R0, c[0x0][0x178], RZ ;  /* 0x00005e0000027a25 */ /* 0x000fe200078e00ff */
[----:B------:R-:W-:-:S03]  /*6db0*/  LOP3.LUT R0, R6, 0xfffffff8, RZ, 0xc0, !PT ;  /* 0xfffffff806007812 */ /* 0x000fc600078ec0ff */
[----:B------:R-:W-:Y:S02]  /*6dc0*/  IMAD.IADD R3, R3, 0x1, R4 ;  /* 0x0000000103037824 */ /* 0x000fe400078e0204 */
[----:B------:R-:W-:Y:S02]  /*6dd0*/  IMAD R4, R7, c[0x0][0x1b8], RZ ;  /* 0x00006e0007047a24 */ /* 0x000fe400078e02ff */
[----:B------:R-:W1:Y:S01]  /*6de0*/  S2R R7, SR_CTAID.Y ;  /* 0x0000000000077919 */ /* 0x000e620000002600 */
[----:B------:R-:W-:Y:S01]  /*6df0*/  IMAD.IADD R21, R168, 0x1, -R0 ;  /* 0x00000001a8157824 */ /* 0x000fe200078e0a00 */
[----:B------:R-:W-:-:S03]  /*6e00*/  SHF.R.S32.HI R0, RZ, 0x1f, R57 ;  /* 0x0000001fff007819 */ /* 0x000fc60000011439 */
[C---:B------:R-:W-:Y:S01]  /*6e10*/  IMAD R9, R21.reuse, 0x10, R25 ;  /* 0x0000001015097824 */ /* 0x040fe200078e0219 */
[----:B------:R-:W-:Y:S01]  /*6e20*/  SEL R0, R0, RZ, !P0 ;  /* 0x000000ff00007207 */ /* 0x000fe20004000000 */
[----:B------:R-:W-:Y:S02]  /*6e30*/  IMAD.SHL.U32 R11, R21, 0x8, RZ ;  /* 0x00000008150b7824 */ /* 0x000fe400078e00ff */
[----:B------:R-:W-:Y:S02]  /*6e40*/  IMAD.IADD R9, R136, 0x1, R9 ;  /* 0x0000000188097824 */ /* 0x000fe400078e0209 */
[----:B------:R-:W-:Y:S01]  /*6e50*/  IMAD R6, R0, c[0x0][0x1c0], RZ ;  /* 0x0000700000067a24 */ /* 0x000fe200078e02ff */
[C---:B------:R-:W-:Y:S01]  /*6e60*/  IADD3 R16, R11.reuse, 0x40, RZ ;  /* 0x000000400b107810 */ /* 0x040fe20007ffe0ff */
[----:B------:R-:W-:Y:S01]  /*6e70*/  IMAD.MOV.U32 R0, RZ, RZ, R9 ;  /* 0x000000ffff007224 */ /* 0x000fe200078e0009 */
[----:B------:R-:W-:Y:S02]  /*6e80*/  ISETP.GE.AND P3, PT, R11, c[0x0][0x198], PT ;  /* 0x000066000b007a0c */ /* 0x000fe40003f66270 */
[----:B------:R-:W-:Y:S01]  /*6e90*/  ISETP.GE.AND P4, PT, R16, c[0x0][0x198], PT ;  /* 0x0000660010007a0c */ /* 0x000fe20003f86270 */
[----:B-1----:R-:W-:-:S02]  /*6ea0*/  IMAD R4, R7, c[0x0][0x1bc], R4 ;  /* 0x00006f0007047a24 */ /* 0x002fc400078e0204 */
[----:B------:R-:W-:-:S04]  /*6eb0*/  IMAD.WIDE.U32 R2, R7, c[0x0][0x1b8], R2 ;  /* 0x00006e0007027a25 */ /* 0x000fc800078e0002 */
[----:B------:R-:W-:-:S04]  /*6ec0*/  @P2 IMAD.HI.U32 R7, R9, c[0x0][0x2c8], RZ ;  /* 0x0000b20009072a27 */ /* 0x000fc800078e00ff */
[----:B------:R-:W-:Y:S01]  /*6ed0*/  IMAD.IADD R3, R3, 0x1, R4 ;  /* 0x0000000103037824 */ /* 0x000fe200078e0204 */
[----:B------:R-:W-:Y:S02]  /*6ee0*/  SEL R4, R57, RZ, !P0 ;  /* 0x000000ff39047207 */ /* 0x000fe40004000000 */
[----:B------:R-:W-:Y:S01]  /*6ef0*/  @P2 SHF.R.U32.HI R0, RZ, c[0x0][0x2cc], R7 ;  /* 0x0000b300ff002a19 */ /* 0x000fe20000011607 */
[----:B------:R-:W-:Y:S02]  /*6f00*/  IMAD.U32 R7, RZ, RZ, UR5 ;  /* 0x00000005ff077e24 */ /* 0x000fe4000f8e00ff */
[C---:B------:R-:W-:Y:S02]  /*6f10*/  IMAD R6, R4.reuse, c[0x0][0x1c4], R6 ;  /* 0x0000710004067a24 */ /* 0x040fe400078e0206 */
[----:B------:R-:W-:Y:S01]  /*6f20*/  IMAD.WIDE.U32 R2, R4, c[0x0][0x1c0], R2 ;  /* 0x0000700004027a25 */ /* 0x000fe200078e0002 */
[----:B------:R-:W-:-:S03]  /*6f30*/  SHF.R.S32.HI R4, RZ, 0x1f, R0 ;  /* 0x0000001fff047819 */ /* 0x000fc60000011400 */
[----:B------:R-:W-:Y:S01]  /*6f40*/  IMAD.MOV R8, RZ, RZ, -R0 ;  /* 0x000000ffff087224 */ /* 0x000fe200078e0a00 */
[----:B------:R-:W-:Y:S01]  /*6f50*/  IADD3 R3, R3, R6, RZ ;  /* 0x0000000603037210 */ /* 0x000fe20007ffe0ff */
[----:B------:R-:W-:Y:S02]  /*6f60*/  IMAD R4, R4, c[0x0][0x1b0], RZ ;  /* 0x00006c0004047a24 */ /* 0x000fe400078e02ff */
[----:B------:R-:W-:Y:S02]  /*6f70*/  IMAD.U32 R6, RZ, RZ, UR4 ;  /* 0x00000004ff067e24 */ /* 0x000fe4000f8e00ff */
[C---:B------:R-:W-:Y:S02]  /*6f80*/  IMAD R4, R0.reuse, c[0x0][0x1b4], R4 ;  /* 0x00006d0000047a24 */ /* 0x040fe400078e0204 */
[----:B------:R-:W-:Y:S01]  /*6f90*/  IMAD.WIDE.U32 R2, R0, c[0x0][0x1b0], R2 ;  /* 0x00006c0000027a25 */ /* 0x000fe200078e0002 */
[----:B------:R-:W-:Y:S01]  /*6fa0*/  LOP3.LUT R0, R22, 0xfffffff0, RZ, 0xc0, !PT ;  /* 0xfffffff016007812 */ /* 0x000fe200078ec0ff */
[----:B------:R1:W-:Y:S02]  /*6fb0*/  STL.64 [R1+0x8], R6 ;  /* 0x0000080601007387 */ /* 0x0003e40000100a00 */
[----:B------:R-:W-:-:S02]  /*6fc0*/  IMAD R8, R8, c[0x0][0x2c4], R9 ;  /* 0x0000b10008087a24 */ /* 0x000fc400078e0209 */
[----:B------:R-:W-:Y:S01]  /*6fd0*/  IMAD.IADD R3, R3, 0x1, R4 ;  /* 0x0000000103037824 */ /* 0x000fe200078e0204 */
[----:B------:R-:W-:Y:S01]  /*6fe0*/  SHF.L.U32 R4, R25, 0x6, RZ ;  /* 0x0000000619047819 */ /* 0x000fe200000006ff */
[----:B------:R-:W-:Y:S02]  /*6ff0*/  IMAD.IADD R0, R168, 0x1, -R0 ;  /* 0x00000001a8007824 */ /* 0x000fe400078e0a00 */
[----:B------:R-:W-:Y:S01]  /*7000*/  IMAD.WIDE.U32 R2, R8, c[0x0][0x1a8], R2 ;  /* 0x00006a0008027a25 */ /* 0x000fe200078e0002 */
[----:B------:R-:W-:Y:S02]  /*7010*/  LOP3.LUT R4, R4, 0x1c0, RZ, 0xc0, !PT ;  /* 0x000001c004047812 */ /* 0x000fe400078ec0ff */
[----:B------:R-:W-:Y:S02]  /*7020*/  SHF.R.S32.HI R10, RZ, 0x1f, R0 ;  /* 0x0000001fff0a7819 */ /* 0x000fe40000011400 */
[----:B------:R-:W-:Y:S02]  /*7030*/  LEA R14, P0, R2, c[0x0][0x160], 0x1 ;  /* 0x00005800020e7a11 */ /* 0x000fe400078008ff */
[----:B------:R-:W-:-:S02]  /*7040*/  LEA.HI R26, R10, R0, RZ, 0x3 ;  /* 0x000000000a1a7211 */ /* 0x000fc400078f18ff */
[----:B-1----:R-:W-:Y:S02]  /*7050*/  SHF.R.S32.HI R6, RZ, 0x1f, R8 ;  /* 0x0000001fff067819 */ /* 0x002fe40000011408 */
[----:B------:R-:W-:Y:S02]  /*7060*/  SHF.R.U32.HI R7, RZ, 0x3, R4 ;  /* 0x00000003ff077819 */ /* 0x000fe40000011604 */
[----:B------:R-:W-:Y:S01]  /*7070*/  LOP3.LUT R4, R4, 0x38, R11, 0xf8, !PT ;  /* 0x0000003804047812 */ /* 0x000fe200078ef80b */
[----:B------:R-:W-:-:S04]  /*7080*/  IMAD R6, R6, c[0x0][0x1a8], RZ ;  /* 0x00006a0006067a24 */ /* 0x000fc800078e02ff */
[----:B------:R-:W-:Y:S01]  /*7090*/  IMAD R9, R8, c[0x0][0x1ac], R6 ;  /* 0x00006b0008097a24 */ /* 0x000fe200078e0206 */
[----:B------:R-:W-:Y:S02]  /*70a0*/  LOP3.LUT R6, R4, R7, RZ, 0x3c, !PT ;  /* 0x0000000704067212 */ /* 0x000fe400078e3cff */
[----:B------:R-:W-:Y:S01]  /*70b0*/  LOP3.LUT R7, R26, 0xfffffff8, RZ, 0xc0, !PT ;  /* 0xfffffff81a077812 */ /* 0x000fe200078ec0ff */
[----:B------:R-:W-:Y:S01]  /*70c0*/  IMAD.IADD R3, R3, 0x1, R9 ;  /* 0x0000000103037824 */ /* 0x000fe200078e0209 */
[----:B------:R-:W-:Y:S01]  /*70d0*/  LEA.HI R8, R27, R168, RZ, 0x6 ;  /* 0x000000a81b087211 */ /* 0x000fe200078f30ff */
[----:B------:R-:W-:Y:S01]  /*70e0*/  IMAD.MOV.U32 R9, RZ, RZ, 0x10 ;  /* 0x00000010ff097424 */ /* 0x000fe200078e00ff */
[----:B------:R-:W-:Y:S02]  /*70f0*/  IADD3 R20, R0, -R7, RZ ;  /* 0x8000000700147210 */ /* 0x000fe40007ffe0ff */
[----:B------:R-:W-:Y:S01]  /*7100*/  LEA.HI.X R12, R2, c[0x0][0x164], R3, 0x1, P0 ;  /* 0x00005900020c7a11 */ /* 0x000fe200000f0c03 */
[----:B------:R-:W-:Y:S01]  /*7110*/  IMAD.SHL.U32 R4, R8, 0x8, RZ ;  /* 0x0000000808047824 */ /* 0x000fe200078e00ff */
[----:B------:R-:W-:Y:S01]  /*7120*/  R2P PR, R20, 0x6 ;  /* 0x0000000614007804 */ /* 0x000fe20000000000 */
[----:B------:R-:W-:-:S03]  /*7130*/  IMAD.MOV.U32 R8, RZ, RZ, 0x20 ;  /* 0x00000020ff087424 */ /* 0x000fc600078e00ff */
[----:B------:R-:W-:Y:S02]  /*7140*/  LOP3.LUT R17, R6, 0xfffffe00, R4, 0xf8, !PT ;  /* 0xfffffe0006117812 */ /* 0x000fe400078ef804 */
[----:B------:R-:W-:Y:S02]  /*7150*/  SEL R9, R9, 0xfffffff0, !P1 ;  /* 0xfffffff009097807 */ /* 0x000fe40004800000 */
[----:B------:R-:W-:Y:S01]  /*7160*/  SEL R8, R8, 0xffffffe0, !P2 ;  /* 0xffffffe008087807 */ /* 0x000fe20005000000 */
[----:B------:R-:W-:Y:S01]  /*7170*/  @!P5 IMAD.MOV.U32 R19, RZ, RZ, R57 ;  /* 0x000000ffff13d224 */ /* 0x000fe200078e0039 */
[----:B------:R-:W-:Y:S05]  /*7180*/  BRA.DIV ~URZ, `(.L_x_1242) ;  /* 0x000177327f007947 */ /* 0x000fea000b800000 */
[----:B------:R1:W2:Y:S02]  /*7190*/  SHFL.IDX PT, R0, R12, RZ, 0x181f ;  /* 0x00181fff0c007589 */ /* 0x0002a400000e0000 */
.L_x_1424:
[----:B------:R-:W-:Y:S05]  /*71a0*/  BRA.DIV ~URZ, `(.L_x_1243) ;  /* 0x000177927f007947 */ /* 0x000fea000b800000 */
[----:B------:R3:W4:Y:S02]  /*71b0*/  SHFL.IDX PT, R2, R14, RZ, 0x181f ;  /* 0x00181fff0e027589 */ /* 0x00072400000e0000 */
.L_x_1425:
[----:B------:R-:W-:Y:S01]  /*71c0*/  IMAD R13, R13, c[0x0][0x2c4], RZ ;  /* 0x0000b1000d0d7a24 */ /* 0x000fe200078e02ff */
[----:B------:R-:W-:Y:S01]  /*71d0*/  IADD3 R10, R136, R25, RZ ;  /* 0x00000019880a7210 */ /* 0x000fe20007ffe0ff */
[----:B------:R-:W-:Y:S01]  /*71e0*/  BSSY B0, `(.L_x_1244) ;  /* 0x000000f000007945 */ /* 0x000fe20003800000 */
[----:B--2---:R-:W-:Y:S02]  /*71f0*/  MOV R3, R0 ;  /* 0x0000000000037202 */ /* 0x004fe40000000f00 */
[----:B------:R-:W-:-:S13]  /*7200*/  ISETP.GE.AND P0, PT, R10, R13, PT ;  /* 0x0000000d0a00720c */ /* 0x000fda0003f06270 */
[----:B------:R-:W-:Y:S05]  /*7210*/  @P0 BRA `(.L_x_1245) ;  /* 0x000000b000000947 */ /* 0x000fea0003800000 */
[----:B------:R-:W-:Y:S01]  /*7220*/  SHF.R.S32.HI R0, RZ, 0x1f, R16 ;  /* 0x0000001fff007819 */ /* 0x000fe20000011410 */
[----:B----4-:R-:W-:-:S03]  /*7230*/  IMAD.WIDE R6, R11, 0x2, R2 ;  /* 0x000000020b067825 */ /* 0x010fc600078e0202 */
[----:B------:R-:W-:-:S04]  /*7240*/  LEA.HI R0, R0, R16, RZ, 0x3 ;  /* 0x0000001000007211 */ /* 0x000fc800078f18ff */
[----:B------:R-:W-:Y:S02]  /*7250*/  LOP3.LUT R4, R0, 0xfffffff8, RZ, 0xc0, !PT ;  /* 0xfffffff800047812 */ /* 0x000fe400078ec0ff */
[----:B------:R-:W-:-:S03]  /*7260*/  SHF.L.U32 R0, R17, 0x1, RZ ;  /* 0x0000000111007819 */ /* 0x000fc600000006ff */
[----:B------:R-:W-:Y:S02]  /*7270*/  IMAD.WIDE R2, R4, 0x2, R2 ;  /* 0x0000000204027825 */ /* 0x000fe400078e0202 */
[----:B------:R-:W-:Y:S01]  /*7280*/  @!PT LDS RZ, [RZ] ;  /* 0x00000000fffff984 */ /* 0x000fe20000000800 */
[----:B------:R-:W-:Y:S01]  /*7290*/  @!PT LDS RZ, [RZ] ;  /* 0x00000000fffff984 */ /* 0x000fe20000000800 */
[----:B------:R-:W-:Y:S01]  /*72a0*/  @!PT LDS RZ, [RZ] ;  /* 0x00000000fffff984 */ /* 0x000fe20000000800 */
[----:B------:R2:W-:Y:S04]  /*72b0*/  LDGSTS.E.BYPASS.LTC128B.128 [R0+0x8080], [R6.64], !P3 ;  /* 0x0808000006007fae */ /* 0x0005e8000d901d46 */
[----:B------:R2:W-:Y:S02]  /*72c0*/  LDGSTS.E.BYPASS.LTC128B.128 [R0+0xc080], [R2.64], !P4 ;  /* 0x0c08000002007fae */ /* 0x0005e4000e101d46 */
.L_x_1245:
[----:B------:R-:W-:Y:S05]  /*72d0*/  BSYNC B0 ;  /* 0x0000000000007941 */ /* 0x000fea0003800000 */
.L_x_1244:
[----:B------:R-:W-:Y:S05]  /*72e0*/  BRA.DIV ~URZ, `(.L_x_1246) ;  /* 0x000176d27f007947 */ /* 0x000fea000b800000 */
[----:B------:R1:W2:Y:S04]  /*72f0*/  SHFL.IDX PT, R4, R12, 0x1, 0x181f ;  /* 0x00381f000c047f89 */ /* 0x0002a800000e0000 */
[----:B--2-4-:R1:W2:Y:S02]  /*7300*/  SHFL.IDX PT, R2, R14, 0x1, 0x181f ;  /* 0x00381f000e027f89 */ /* 0x0142a400000e0000 */
.L_x_1426:
[----:B------:R-:W-:Y:S01]  /*7310*/  IADD3 R0, R10, 0x10, RZ ;  /* 0x000000100a007810 */ /* 0x000fe20007ffe0ff */
[----:B------:R-:W-:Y:S01]  /*7320*/  BSSY B0, `(.L_x_1247) ;  /* 0x000000f000007945 */ /* 0x000fe20003800000 */
[----:B------:R-:W-:-:S02]  /*7330*/  IMAD.MOV.U32 R3, RZ, RZ, R4 ;  /* 0x000000ffff037224 */ /* 0x000fc400078e0004 */
[----:B------:R-:W-:-:S13]  /*7340*/  ISETP.GE.AND P0, PT, R0, R13, PT ;  /* 0x0000000d0000720c */ /* 0x000fda0003f06270 */
[----:B------:R-:W-:Y:S05]  /*7350*/  @P0 BRA `(.L_x_1248) ;  /* 0x000000b000000947 */ /* 0x000fea0003800000 */
[----:B------:R-:W-:Y:S01]  /*7360*/  SHF.R.S32.HI R0, RZ, 0x1f, R16 ;  /* 0x0000001fff007819 */ /* 0x000fe20000011410 */
[----:B--2---:R-:W-:-:S03]  /*7370*/  IMAD.WIDE R6, R11, 0x2, R2 ;  /* 0x000000020b067825 */ /* 0x004fc600078e0202 */
        /* <DEDUP_REMOVED lines=9> */
.L_x_1248:
[----:B------:R-:W-:Y:S05]  /*7410*/  BSYNC B0 ;  /* 0x0000000000007941 */ /* 0x000fea0003800000 */
.L_x_1247:
[----:B------:R-:W-:Y:S05]  /*7420*/  BRA.DIV ~URZ, `(.L_x_1249) ;  /* 0x000176a27f007947 */ /* 0x000fea000b800000 */
[----:B------:R4:W1:Y:S02]  /*7430*/  SHFL.IDX PT, R4, R12, 0x2, 0x181f ;  /* 0x00581f000c047f89 */ /* 0x00086400000e0000 */
.L_x_1427:
[----:B------:R-:W-:Y:S05]  /*7440*/  BRA.DIV ~URZ, `(.L_x_1250) ;  /* 0x000177127f007947 */ /* 0x000fea000b800000 */
[----:B--2---:R2:W3:Y:S02]  /*7450*/  SHFL.IDX PT, R2, R14, 0x2, 0x181f ;  /* 0x00581f000e027f89 */ /* 0x0044e400000e0000 */
.L_x_1428:
[----:B------:R-:W-:Y:S01]  /*7460*/  IADD3 R0, R10, 0x20, RZ ;  /* 0x000000200a007810 */ /* 0x000fe20007ffe0ff */
[----:B------:R-:W-:Y:S01]  /*7470*/  BSSY B0, `(.L_x_1251) ;  /* 0x000000f000007945 */ /* 0x000fe20003800000 */
[----:B-1----:R-:W-:Y:S02]  /*7480*/  IMAD.MOV.U32 R3, RZ, RZ, R4 ;  /* 0x000000ffff037224 */ /* 0x002fe400078e0004 */
[----:B------:R-:W-:-:S13]  /*7490*/  ISETP.GE.AND P0, PT, R0, R13, PT ;  /* 0x0000000d0000720c */ /* 0x000fda0003f06270 */
[----:B------:R-:W-:Y:S05]  /*74a0*/  @P0 BRA `(.L_x_1252) ;  /* 0x000000b000000947 */ /* 0x000fea0003800000 */
[----:B------:R-:W-:Y:S01]  /*74b0*/  SHF.R.S32.HI R0, RZ, 0x1f, R16 ;  /* 0x0000001fff007819 */ /* 0x000fe20000011410 */
[----:B---3--:R-:W-:-:S03]  /*74c0*/  IMAD.WIDE R6, R11, 0x2, R2 ;  /* 0x000000020b067825 */ /* 0x008fc600078e0202 */
        /* <DEDUP_REMOVED lines=9> */
.L_x_1252:
[----:B------:R-:W-:Y:S05]  /*7560*/  BSYNC B0 ;  /* 0x0000000000007941 */ /* 0x000fea0003800000 */
.L_x_1251:
[----:B------:R-:W-:Y:S05]  /*7570*/  BRA.DIV ~URZ, `(.L_x_1253) ;  /* 0x000176727f007947 */ /* 0x000fea000b800000 */
[----:B------:R1:W2:Y:S04]  /*7580*/  SHFL.IDX PT, R4, R12, 0x3, 0x181f ;  /* 0x00781f000c047f89 */ /* 0x0002a800000e0000 */
[----:B-1-3--:R1:W3:Y:S02]  /*7590*/  SHFL.IDX PT, R2, R14, 0x3, 0x181f ;  /* 0x00781f000e027f89 */ /* 0x00a2e400000e0000 */
.L_x_1429:
[----:B------:R-:W-:Y:S01]  /*75a0*/  IADD3 R0, R10, 0x30, RZ ;  /* 0x000000300a007810 */ /* 0x000fe20007ffe0ff */
[----:B------:R-:W-:Y:S01]  /*75b0*/  BSSY B0, `(.L_x_1254) ;  /* 0x000000f000007945 */ /* 0x000fe20003800000 */
[----:B--2---:R-:W-:-:S02]  /*75c0*/  IMAD.MOV.U32 R3, RZ, RZ, R4 ;  /* 0x000000ffff037224 */ /* 0x004fc400078e0004 */
        /* <DEDUP_REMOVED lines=13> */
.L_x_1255:
[----:B------:R-:W-:Y:S05]  /*76a0*/  BSYNC B0 ;  /* 0x0000000000007941 */ /* 0x000fea0003800000 */
.L_x_1254:
[----:B------:R-:W-:Y:S05]  /*76b0*/  BRA.DIV ~URZ, `(.L_x_1256) ;  /* 0x000176427f007947 */ /* 0x000fea000b800000 */
[----:B------:R1:W2:Y:S02]  /*76c0*/  SHFL.IDX PT, R4, R12, 0x4, 0x181f ;  /* 0x00981f000c047f89 */ /* 0x0002a400000e0000 */
.L_x_1430:
[----:B------:R-:W-:Y:S05]  /*76d0*/  BRA.DIV ~URZ, `(.L_x_1257) ;  /* 0x000176b27f007947 */ /* 0x000fea000b800000 */
[----:B--23--:R2:W3:Y:S02]  /*76e0*/  SHFL.IDX PT, R2, R14, 0x4, 0x181f ;  /* 0x00981f000e027f89 */ /* 0x00c4e400000e0000 */
.L_x_1431:
[----:B------:R-:W-:Y:S01]  /*76f0*/  IADD3 R0, R10, 0x40, RZ ;  /* 0x000000400a007810 */ /* 0x000fe20007ffe0ff */
[----:B------:R-:W-:Y:S01]  /*7700*/  BSSY B0, `(.L_x_1258) ;  /* 0x000000f000007945 */ /* 0x000fe20003800000 */
[----:B------:R-:W-:Y:S02]  /*7710*/  IMAD.MOV.U32 R3, RZ, RZ, R4 ;  /* 0x000000ffff037224 */ /* 0x000fe400078e0004 */
        /* <DEDUP_REMOVED lines=13> */
.L_x_1259:
[----:B------:R-:W-:Y:S05]  /*77f0*/  BSYNC B0 ;  /* 0x0000000000007941 */ /* 0x000fea0003800000 */
.L_x_1258:
[----:B------:R-:W-:Y:S05]  /*7800*/  BRA.DIV ~URZ, `(.L_x_1260) ;  /* 0x000176127f007947 */ /* 0x000fea000b800000 */
[----:B------:R1:W2:Y:S04]  /*7810*/  SHFL.IDX PT, R4, R12, 0x5, 0x181f ;  /* 0x00b81f000c047f89 */ /* 0x0002a800000e0000 */
[----:B---3--:R1:W3:Y:S02]  /*7820*/  SHFL.IDX PT, R2, R14, 0x5, 0x181f ;  /* 0x00b81f000e027f89 */ /* 0x0082e400000e0000 */
.L_x_1432:
        /* <DEDUP_REMOVED lines=16> */
.L_x_1262:
[----:B------:R-:W-:Y:S05]  /*7930*/  BSYNC B0 ;  /* 0x0000000000007941 */ /* 0x000fea0003800000 */
.L_x_1261:
[----:B------:R-:W-:Y:S05]  /*7940*/  BRA.DIV ~URZ, `(.L_x_1263) ;  /* 0x000175e27f007947 */ /* 0x000fea000b800000 */
[----:B------:R1:W2:Y:S02]  /*7950*/  SHFL.IDX PT, R4, R12, 0x6, 0x181f ;  /* 0x00d81f000c047f89 */ /* 0x0002a400000e0000 */
.L_x_1433:
[----:B------:R-:W-:Y:S05]  /*7960*/  BRA.DIV ~URZ, `(.L_x_1264) ;  /* 0x000176527f007947 */ /* 0x000fea000b800000 */
[----:B--23--:R2:W3:Y:S02]  /*7970*/  SHFL.IDX PT, R2, R14, 0x6, 0x181f ;  /* 0x00d81f000e027f89 */ /* 0x00c4e400000e0000 */
.L_x_1434:
        /* <DEDUP_REMOVED lines=16> */
.L_x_1266:
[----:B------:R-:W-:Y:S05]  /*7a80*/  BSYNC B0 ;  /* 0x0000000000007941 */ /* 0x000fea0003800000 */
.L_x_1265:
[----:B------:R-:W-:Y:S05]  /*7a90*/  BRA.DIV ~URZ, `(.L_x_1267) ;  /* 0x000175b27f007947 */ /* 0x000fea000b800000 */
[----:B------:R1:W2:Y:S04]  /*7aa0*/  SHFL.IDX PT, R4, R12, 0x7, 0x181f ;  /* 0x00f81f000c047f89 */ /* 0x0002a800000e0000 */
[----:B---3--:R1:W3:Y:S02]  /*7ab0*/  SHFL.IDX PT, R0, R14, 0x7, 0x181f ;  /* 0x00f81f000e007f89 */ /* 0x0082e400000e0000 */
.L_x_1435:
[----:B----4-:R-:W4:Y:S04]  /*7ac0*/  LDL R18, [R1] ;  /* 0x0000000001127983 */ /* 0x010f280000100800 */
[----:B---3--:R-:W3:Y:S04]  /*7ad0*/  LDL R29, [R1+0x48] ;  /* 0x00004800011d7983 */ /* 0x008ee80000100800 */
[----:B------:R1:W5:Y:S01]  /*7ae0*/  LDL R23, [R1+0x64] ;  /* 0x0000640001177983 */ /* 0x0003620000100800 */
[----:B------:R-:W-:Y:S01]  /*7af0*/  IADD3 R2, R10, 0x70, RZ ;  /* 0x000000700a027810 */ /* 0x000fe20007ffe0ff */
[----:B-12---:R-:W-:Y:S01]  /*7b00*/  IMAD.MOV.U32 R14, RZ, RZ, R0 ;  /* 0x000000ffff0e7224 */ /* 0x006fe200078e0000 */
[----:B------:R-:W-:-:S02]  /*7b10*/  ULDC.64 UR4, c[0x0][0x40] ;  /* 0x0000100000047ab9 */ /* 0x000fc40000000a00 */
[----:B------:R-:W-:Y:S01]  /*7b20*/  ISETP.GE.AND P0, PT, R2, R13, PT ;  /* 0x0000000d0200720c */ /* 0x000fe20003f06270 */
[----:B------:R-:W-:Y:S01]  /*7b30*/  IMAD.MOV.U32 R15, RZ, RZ, R4 ;  /* 0x000000ffff0f7224 */ /* 0x000fe200078e0004 */
[----:B------:R-:W-:Y:S02]  /*7b40*/  SHF.R.S32.HI R10, RZ, 0x4, R22 ;  /* 0x00000004ff0a7819 */ /* 0x000fe40000011416 */
[----:B------:R-:W-:Y:S02]  /*7b50*/  IADD3 R2, P1, R1, c[0x0][0x20], RZ ;  /* 0x0000080001027a10 */ /* 0x000fe40007f3e0ff */
[----:B------:R-:W-:-:S04]  /*7b60*/  LEA.HI R4, R22, R10, RZ, 0x1 ;  /* 0x0000000a16047211 */ /* 0x000fc800078f08ff */
[----:B------:R-:W-:-:S03]  /*7b70*/  LOP3.LUT R4, R4, 0xfffffffe, RZ, 0xc0, !PT ;  /* 0xfffffffe04047812 */ /* 0x000fc600078ec0ff */
[----:B------:R-:W-:Y:S02]  /*7b80*/  @!P0 IMAD.SHL.U32 R17, R17, 0x2, RZ ;  /* 0x0000000211118824 */ /* 0x000fe400078e00ff */
[----:B------:R-:W-:-:S04]  /*7b90*/  @!P0 IMAD.WIDE R6, R11, 0x2, R14 ;  /* 0x000000020b068825 */ /* 0x000fc800078e020e */
[----:B------:R-:W-:Y:S01]  /*7ba0*/  IMAD.X R3, RZ, RZ, c[0x0][0x24], P1 ;  /* 0x00000900ff037624 */ /* 0x000fe200008e06ff */
[----:B------:R-:W-:Y:S01]  /*7bb0*/  @!PT LDS RZ, [RZ] ;  /* 0x00000000fffff984 */ /* 0x000fe20000000800 */
[----:B------:R-:W-:Y:S01]  /*7bc0*/  @!PT LDS RZ, [RZ] ;  /* 0x00000000fffff984 */ /* 0x000fe20000000800 */
[----:B------:R-:W-:Y:S01]  /*7bd0*/  @!PT LDS RZ, [RZ] ;  /* 0x00000000fffff984 */ /* 0x000fe20000000800 */
[----:B------:R1:W-:Y:S01]  /*7be0*/  @!P0 LDGSTS.E.BYPASS.LTC128B.128 [R17+0xb880], [R6.64], !P3 ;  /* 0x0b88000006118fae */ /* 0x0003e2000d901d46 */
[----:B------:R-:W-:Y:S01]  /*7bf0*/  IMAD.IADD R24, R10, 0x1, -R4 ;  /* 0x000000010a187824 */ /* 0x000fe200078e0a04 */
[C---:B------:R-:W-:Y:S01]  /*7c00*/  IADD3 R10, P2, R2.reuse, 0x48, RZ ;  /* 0x00000048020a7810 */ /* 0x040fe20007f5e0ff */
[----:B------:R-:W-:Y:S01]  /*7c10*/  UIADD3 UR4, UP0, UR4, 0x160, URZ ;  /* 0x0000016004047890 */ /* 0x000fe2000ff1e03f */
[----:B------:R-:W2:Y:S01]  /*7c20*/  S2R R28, SR_CTAID.Y ;  /* 0x00000000001c7919 */ /* 0x000ea20000002600 */
[----:B------:R-:W-:Y:S02]  /*7c30*/  @!P0 SHF.R.S32.HI R0, RZ, 0x1f, R16 ;  /* 0x0000001fff008819 */ /* 0x000fe40000011410 */
[----:B------:R-:W-:Y:S01]  /*7c40*/  IADD3 R12, P3, R2, 0x10, RZ ;  /* 0x00000010020c7810 */ /* 0x000fe20007f7e0ff */
[----:B------:R-:W-:Y:S01]  /*7c50*/  IMAD.X R11, RZ, RZ, R3, P2 ;  /* 0x000000ffff0b7224 */ /* 0x000fe200010e0603 */
[----:B------:R-:W-:Y:S01]  /*7c60*/  UIADD3.X UR5, URZ, UR5, URZ, UP0, !UPT ;  /* 0x000000053f057290 */ /* 0x000fe200087fe43f */
[----:B------:R-:W-:Y:S01]  /*7c70*/  @!P0 LEA.HI R16, R0, R16, RZ, 0x3 ;  /* 0x0000001000108211 */ /* 0x000fe200078f18ff */
[----:B------:R-:W-:-:S02]  /*7c80*/  IMAD.SHL.U32 R0, R20, 0x40, RZ ;  /* 0x0000004014007824 */ /* 0x000fc400078e00ff */
[----:B------:R-:W-:Y:S01]  /*7c90*/  IMAD.X R13, RZ, RZ, R3, P3 ;  /* 0x000000ffff0d7224 */ /* 0x000fe200018e0603 */
[----:B------:R2:W-:Y:S01]  /*7ca0*/  STL.64 [R1+0x30], R10 ;  /* 0x0000300a01007387 */ /* 0x0005e20000100a00 */
[----:B-1----:R-:W-:-:S05]  /*7cb0*/  IADD3 R6, P1, R2, 0x4, RZ ;  /* 0x0000000402067810 */ /* 0x002fca0007f3e0ff */
[----:B------:R-:W-:-:S05]  /*7cc0*/  IMAD.X R7, RZ, RZ, R3, P1 ;  /* 0x000000ffff077224 */ /* 0x000fca00008e0603 */
[----:B------:R1:W-:Y:S01]  /*7cd0*/  STL.64 [R1+0x38], R6 ;  /* 0x0000380601007387 */ /* 0x0003e20000100a00 */
[----:B------:R-:W-:Y:S01]  /*7ce0*/  IMAD.SHL.U32 R4, R24, 0x8, RZ ;  /* 0x0000000818047824 */ /* 0x000fe200078e00ff */
[----:B------:R-:W-:Y:S01]  /*7cf0*/  LOP3.LUT R0, R0, 0x1c0, RZ, 0xc0, !PT ;  /* 0x000001c000007812 */ /* 0x000fe200078ec0ff */
[----:B--2---:R-:W-:Y:S02]  /*7d00*/  IMAD.U32 R10, RZ, RZ, UR4 ;  /* 0x00000004ff0a7e24 */ /* 0x004fe4000f8e00ff */
[----:B------:R-:W-:Y:S01]  /*7d10*/  IMAD.U32 R11, RZ, RZ, UR5 ;  /* 0x00000005ff0b7e24 */ /* 0x000fe2000f8e00ff */
[----:B------:R-:W-:Y:S01]  /*7d20*/  STL.64 [R1+0x28], R12 ;  /* 0x0000280c01007387 */ /* 0x000fe20000100a00 */
[----:B------:R-:W-:-:S03]  /*7d30*/  LOP3.LUT R4, R0, 0x8, R4, 0xf8, !PT ;  /* 0x0000000800047812 */ /* 0x000fc600078ef804 */
[----:B------:R-:W2:Y:S01]  /*7d40*/  S2R R36, SR_CTAID.Y ;  /* 0x0000000000247919 */ /* 0x000ea20000002600 */
[----:B------:R-:W-:-:S03]  /*7d50*/  SHF.R.U32.HI R0, RZ, 0x3, R0 ;  /* 0x00000003ff007819 */ /* 0x000fc60000011600 */
[----:B------:R2:W-:Y:S01]  /*7d60*/  STL.64 [R1+0x18], R10 ;  /* 0x0000180a01007387 */ /* 0x0005e20000100a00 */
[----:B-1----:R-:W-:-:S05]  /*7d70*/  IADD3 R6, P1, R2, 0x8, RZ ;  /* 0x0000000802067810 */ /* 0x002fca0007f3e0ff */
[----:B------:R-:W-:Y:S01]  /*7d80*/  IMAD.X R7, RZ, RZ, R3, P1 ;  /* 0x000000ffff077224 */ /* 0x000fe200008e0603 */
[----:B------:R-:W-:-:S04]  /*7d90*/  LOP3.LUT R22, R4, R0, RZ, 0x3c, !PT ;  /* 0x0000000004167212 */ /* 0x000fc800078e3cff */
[----:B------:R1:W-:Y:S01]  /*7da0*/  STL.64 [R1+0x40], R6 ;  /* 0x0000400601007387 */ /* 0x0003e20000100a00 */
[----:B--2--5:R-:W-:Y:S02]  /*7db0*/  SHF.R.S32.HI R11, RZ, 0x1f, R19 ;  /* 0x0000001fff0b7819 */ /* 0x024fe40000011413 */
[----:B------:R-:W-:-:S03]  /*7dc0*/  SHF.R.S32.HI R28, RZ, 0x1f, R28 ;  /* 0x0000001fff1c7819 */ /* 0x000fc6000001141c */
[----:B------:R-:W-:-:S04]  /*7dd0*/  IMAD R0, R11, c[0x0][0x2b0], RZ ;  /* 0x0000ac000b007a24 */ /* 0x000fc800078e02ff */
[----:B------:R-:W-:Y:S01]  /*7de0*/  IMAD R11, R19, c[0x0][0x2b4], R0 ;  /* 0x0000ad00130b7a24 */ /* 0x000fe200078e0200 */
[----:B-1----:R-:W-:-:S05]  /*7df0*/  @!P0 LOP3.LUT R6, R16, 0xfffffff8, RZ, 0xc0, !PT ;  /* 0xfffffff810068812 */ /* 0x002fca00078ec0ff */
[----:B------:R-:W-:-:S05]  /*7e00*/  @!P0 IMAD.WIDE R6, R6, 0x2, R14 ;  /* 0x0000000206068825 */ /* 0x000fca00078e020e */
[----:B------:R1:W-:Y:S01]  /*7e10*/  @!P0 LDGSTS.E.BYPASS.LTC128B.128 [R17+0xf880], [R6.64], !P4 ;  /* 0x0f88000006118fae */ /* 0x0003e2000e101d46 */
[----:B------:R-:W-:-:S04]  /*7e20*/  IMAD.WIDE.U32 R30, R36, c[0x0][0x1e8], RZ ;  /* 0x00007a00241e7a25 */ /* 0x000fc800078e00ff */
[----:B------:R-:W-:-:S04]  /*7e30*/  IMAD.WIDE.U32 R34, R36, c[0x0][0x210], RZ ;  /* 0x0000840024227a25 */ /* 0x000fc800078e00ff */
[----:B------:R-:W-:-:S04]  /*7e40*/  IMAD.WIDE.U32 R32, R19, c[0x0][0x2b0], RZ ;  /* 0x0000ac0013207a25 */ /* 0x000fc800078e00ff */
[----:B-1----:R-:W-:Y:S01]  /*7e50*/  IMAD R7, R28, c[0x0][0x1e8], RZ ;  /* 0x00007a001c077a24 */ /* 0x002fe200078e02ff */
[----:B------:R1:W-:Y:S03]  /*7e60*/  STL.64 [R1+0x20], R2 ;  /* 0x0000200201007387 */ /* 0x0003e60000100a00 */
[----:B------:R-:W-:Y:S01]  /*7e70*/  IMAD R7, R36, c[0x0][0x1ec], R7 ;  /* 0x00007b0024077a24 */ /* 0x000fe200078e0207 */
[----:B------:R-:W-:Y:S01]  /*7e80*/  LOP3.LUT R229, R229, 0xffffffbf, RZ, 0xc0, !PT ;  /* 0xffffffbfe5e57812 */ /* 0x000fe200078ec0ff */
[----:B------:R-:W-:Y:S01]  /*7e90*/  IMAD.SHL.U32 R6, R26, 0x40, RZ ;  /* 0x000000401a067824 */ /* 0x000fe200078e00ff */
[----:B------:R-:W-:Y:S01]  /*7ea0*/  LOP3.LUT P0, RZ, R21, 0x4, RZ, 0xc0, !PT ;  /* 0x0000000415ff7812 */ /* 0x000fe2000780c0ff */
[----:B------:R-:W-:Y:S01]  /*7eb0*/  IMAD.IADD R15, R31, 0x1, R7 ;  /* 0x000000011f0f7824 */ /* 0x000fe200078e0207 */
[----:B------:R-:W0:Y:S01]  /*7ec0*/  LDGDEPBAR ;  /* 0x00000000000079af */ /* 0x000e220000000000 */
[----:B------:R-:W-:-:S03]  /*7ed0*/  IMAD.IADD R7, R33, 0x1, R11 ;  /* 0x0000000121077824 */ /* 0x000fc600078e020b */
[----:B------:R1:W-:Y:S04]  /*7ee0*/  STL.64 [R1+0xc8], R32 ;  /* 0x0000c82001007387 */ /* 0x0003e80000100a00 */
[----:B------:R1:W-:Y:S01]  /*7ef0*/  STL [R1+0xe4], R7 ;  /* 0x0000e40701007387 */ /* 0x0003e20000100800 */
[----:B------:R-:W-:Y:S02]  /*7f00*/  IMAD.MOV.U32 R14, RZ, RZ, 0x20 ;  /* 0x00000020ff0e7424 */ /* 0x000fe400078e00ff */
[----:B------:R-:W-:Y:S01]  /*7f10*/  IMAD.SHL.U32 R12, R21, 0x40, RZ ;  /* 0x00000040150c7824 */ /* 0x000fe200078e00ff */
[----:B------:R-:W-:Y:S01]  /*7f20*/  WARPSYNC 0xffffffff ;  /* 0xffffffff00007948 */ /* 0x000fe20003800000 */
[----:B------:R-:W-:Y:S02]  /*7f30*/  LOP3.LUT R20, R6, 0xfffffe00, RZ, 0xc0, !PT ;  /* 0xfffffe0006147812 */ /* 0x000fe400078ec0ff */
[----:B------:R-:W-:-:S02]  /*7f40*/  SEL R6, R14, 0xffffffe0, !P0 ;  /* 0xffffffe00e067807 */ /* 0x000fc40004000000 */
[----:B------:R-:W-:Y:S02]  /*7f50*/  LOP3.LUT R19, R12, 0x1c0, RZ, 0xc0, !PT ;  /* 0x000001c00c137812 */ /* 0x000fe400078ec0ff */
[----:B----4-:R-:W-:-:S04]  /*7f60*/  SHF.R.S32.HI R13, RZ, 0x1f, R18 ;  /* 0x0000001fff0d7819 */ /* 0x010fc80000011412 */
[----:B------:R-:W-:-:S04]  /*7f70*/  LEA.HI R10, R13, R18, RZ, 0x3 ;  /* 0x000000120d0a7211 */ /* 0x000fc800078f18ff */
[----:B------:R-:W-:-:S05]  /*7f80*/  LOP3.LUT R4, R10, 0xfffffff8, RZ, 0xc0, !PT ;  /* 0xfffffff80a047812 */ /* 0x000fca00078ec0ff */
[----:B------:R-:W-:Y:S02]  /*7f90*/  IMAD.IADD R0, R18, 0x1, -R4 ;  /* 0x0000000112007824 */ /* 0x000fe400078e0a04 */
[----:B------:R-:W-:Y:S02]  /*7fa0*/  IMAD R4, R28, c[0x0][0x210], RZ ;  /* 0x000084001c047a24 */ /* 0x000fe400078e02ff */
[----:B------:R-:W-:Y:S02]  /*7fb0*/  IMAD.SHL.U32 R28, R0, 0x8, RZ ;  /* 0x00000008001c7824 */ /* 0x000fe400078e00ff */
[----:B------:R-:W-:-:S03]  /*7fc0*/  IMAD R4, R36, c[0x0][0x214], R4 ;  /* 0x0000850024047a24 */ /* 0x000fc600078e0204 */
[----:B------:R-:W-:Y:S01]  /*7fd0*/  IADD3 R16, R28, 0x40, RZ ;  /* 0x000000401c107810 */ /* 0x000fe20007ffe0ff */
[----:B------:R-:W-:-:S03]  /*7fe0*/  IMAD.IADD R4, R35, 0x1, R4 ;  /* 0x0000000123047824 */ /* 0x000fc600078e0204 */
[----:B------:R-:W-:-:S04]  /*7ff0*/  ISETP.GE.AND P5, PT, R16, c[0x0][0x1d4], PT ;  /* 0x0000750010007a0c */ /* 0x000fc80003fa6270 */
[----:B------:R-:W-:Y:S01]  /*8000*/  SEL R4, RZ, 0x10, P5 ;  /* 0x00000010ff047807 */ /* 0x000fe20002800000 */
[----:B---3--:R1:W-:Y:S01]  /*8010*/  STL [R1+0xd0], R29 ;  /* 0x0000d01d01007387 */ /* 0x0083e20000100800 */
[----:B------:R-:W-:-:S03]  /*8020*/  ISETP.GE.AND P6, PT, R28, c[0x0][0x1d4], PT ;  /* 0x000075001c007a0c */ /* 0x000fc60003fc6270 */
[----:B------:R1:W-:Y:S04]  /*8030*/  STL [R1+0xa4], R28 ;  /* 0x0000a41c01007387 */ /* 0x0003e80000100800 */
[----:B------:R1:W-:Y:S04]  /*8040*/  STL [R1+0xf4], R16 ;  /* 0x0000f41001007387 */ /* 0x0003e80000100800 */
[----:B------:R1:W-:Y:S02]  /*8050*/  STL [R1+0xa0], R4 ;  /* 0x0000a00401007387 */ /* 0x0003e40000100800 */
[----:B------:R-:W-:-:S04]  /*8060*/  @P6 LOP3.LUT R229, R229, 0x40, RZ, 0xfc, !PT ;  /* 0x00000040e5e56812 */ /* 0x000fc800078efcff */
[----:B------:R-:W-:-:S04]  /*8070*/  LOP3.LUT R229, R229, 0xfffffeff, RZ, 0xc0, !PT ;  /* 0xfffffeffe5e57812 */ /* 0x000fc800078ec0ff */
[----:B------:R-:W-:Y:S02]  /*8080*/  @P5 LOP3.LUT R229, R229, 0x100, RZ, 0xfc, !PT ;  /* 0x00000100e5e55812 */ /* 0x000fe400078efcff */
[----:B------:R-:W-:Y:S01]  /*8090*/  SHF.R.S32.HI R12, RZ, 0x3, R10 ;  /* 0x00000003ff0c7819 */ /* 0x000fe2000001140a */
[----:B------:R-:W-:Y:S01]  /*80a0*/  IMAD.MOV.U32 R121, RZ, RZ, 0x30 ;  /* 0x00000030ff797424 */ /* 0x000fe200078e00ff */
[----:B------:R-:W-:Y:S01]  /*80b0*/  BAR.SYNC.DEFER_BLOCKING 0x0 ;  /* 0x0000000000007b1d */ /* 0x000fe20000010000 */
[----:B-1----:R-:W-:Y:S02]  /*80c0*/  IMAD.MOV.U32 R3, RZ, RZ, c[0x0][0x2b8] ;  /* 0x0000ae00ff037624 */ /* 0x002fe400078e00ff */
[----:B------:R-:W-:Y:S02]  /*80d0*/  IMAD R139, R230, R121, -0x30 ;  /* 0xffffffd0e68b7424 */ /* 0x000fe400078e0279 */
[----:B------:R-:W-:Y:S01]  /*80e0*/  IMAD R26, R0, 0x10, R12 ;  /* 0x00000010001a7824 */ /* 0x000fe200078e020c */
[----:B------:R-:W-:Y:S01]  /*80f0*/  ISETP.NE.AND P1, PT, R3, 0x1, PT ;  /* 0x000000010300780c */ /* 0x000fe20003f25270 */
[----:B------:R-:W-:Y:S02]  /*8100*/  IMAD.MOV.U32 R14, RZ, RZ, RZ ;  /* 0x000000ffff0e7224 */ /* 0x000fe400078e00ff */
[----:B------:R-:W-:Y:S01]  /*8110*/  IMAD.IADD R3, R26, 0x1, R139 ;  /* 0x000000011a037824 */ /* 0x000fe200078e028b */
[----:B------:R-:W-:Y:S01]  /*8120*/  LEA.HI R18, R13, R18, RZ, 0x6 ;  /* 0x000000120d127211 */ /* 0x000fe200078f30ff */
[----:B------:R-:W-:Y:S01]  /*8130*/  IMAD R121, R230, -0x30, R121 ;  /* 0xffffffd0e6797824 */ /* 0x000fe200078e0279 */
[----:B------:R-:W-:Y:S01]  /*8140*/  IADD3 R45, R2, 0x18, RZ ;  /* 0x00000018022d7810 */ /* 0x000fe20007ffe0ff */
[----:B------:R-:W-:Y:S01]  /*8150*/  STL [R1+0xb8], R26 ;  /* 0x0000b81a01007387 */ /* 0x000fe20000100800 */
[----:B------:R-:W-:Y:S01]  /*8160*/  ISETP.GE.AND P0, PT, R3, R23, PT ;  /* 0x000000170300720c */ /* 0x000fe20003f06270 */
[----:B------:R-:W-:-:S03]  /*8170*/  IMAD.IADD R3, R29, 0x1, R3 ;  /* 0x000000011d037824 */ /* 0x000fc600078e0203 */
[----:B------:R-:W-:Y:S01]  /*8180*/  ISETP.GT.OR P0, PT, R26, 0x2f, P0 ;  /* 0x0000002f1a00780c */ /* 0x000fe20000704670 */
[----:B------:R-:W-:-:S04]  /*8190*/  @P1 IMAD.HI.U32 R4, R3, c[0x0][0x2bc], RZ ;  /* 0x0000af0003041a27 */ /* 0x000fc800078e00ff */
[----:B------:R-:W-:Y:S01]  /*81a0*/  IMAD.MOV.U32 R0, RZ, RZ, R3 ;  /* 0x000000ffff007224 */ /* 0x000fe200078e0003 */
[----:B------:R-:W-:-:S07]  /*81b0*/  @P1 SHF.R.U32.HI R0, RZ, c[0x0][0x2c0], R4 ;  /* 0x0000b000ff001a19 */ /* 0x000fce0000011604 */
[----:B------:R-:W-:-:S04]  /*81c0*/  @!P0 IADD3 R4, P1, R0, R32, RZ ;  /* 0x0000002000048210 */ /* 0x000fc80007f3e0ff */
[----:B------:R-:W-:Y:S02]  /*81d0*/  @!P0 LEA.HI.X.SX32 R7, R0, R7, 0x1, P1 ;  /* 0x0000000700078211 */ /* 0x000fe400008f0eff */
[----:B------:R-:W-:-:S04]  /*81e0*/  @!P0 LEA R10, P1, R4, c[0x0][0x2a0], 0x2 ;  /* 0x0000a800040a8a11 */ /* 0x000fc800078210ff */
[----:B------:R-:W-:-:S05]  /*81f0*/  @!P0 LEA.HI.X R11, R4, c[0x0][0x2a4], R7, 0x2, P1 ;  /* 0x0000a900040b8a11 */ /* 0x000fca00008f1407 */
[----:B------:R1:W2:Y:S01]  /*8200*/  @!P0 LDG.E R14, [R10.64] ;  /* 0x000000060a0e8981 */ /* 0x0002a2000c1e1900 */
[----:B------:R-:W-:Y:S01]  /*8210*/  IMAD.MOV R0, RZ, RZ, -R0 ;  /* 0x000000ffff007224 */ /* 0x000fe200078e0a00 */
[----:B------:R-:W-:Y:S01]  /*8220*/  IADD3 R116, -R12, R23, R121 ;  /* 0x000000170c747210 */ /* 0x000fe20007ffe179 */
[----:B------:R-:W-:Y:S01]  /*8230*/  BSSY B2, `(.L_x_1268) ;  /* 0x0000049000027945 */ /* 0x000fe20003800000 */
[----:B------:R-:W-:Y:S01]  /*8240*/  SHF.R.S32.HI R7, RZ, 0x1f, R16 ;  /* 0x0000001fff077819 */ /* 0x000fe20000011410 */
[----:B------:R-:W-:Y:S01]  /*8250*/  IMAD R3, R0, c[0x0][0x2b8], R3 ;  /* 0x0000ae0000037a24 */ /* 0x000fe200078e0203 */
[C---:B------:R-:W-:Y:S02]  /*8260*/  ISETP.GE.AND P2, PT, R116.reuse, 0x1, PT ;  /* 0x000000017400780c */ /* 0x040fe40003f46270 */
[----:B------:R-:W-:Y:S02]  /*8270*/  ISETP.GE.AND P1, PT, R116, 0x11, PT ;  /* 0x000000117400780c */ /* 0x000fe40003f26270 */
[----:B------:R-:W-:Y:S01]  /*8280*/  SHF.R.S32.HI R137, RZ, 0x1f, R3 ;  /* 0x0000001fff897819 */ /* 0x000fe20000011403 */
[----:B------:R3:W-:Y:S01]  /*8290*/  STL [R1+0x7c], R3 ;  /* 0x00007c0301007387 */ /* 0x0007e20000100800 */
[----:B------:R-:W-:-:S02]  /*82a0*/  LOP3.LUT R229, R229, 0xffffff7f, RZ, 0xc0, !PT ;  /* 0xffffff7fe5e57812 */ /* 0x000fc400078ec0ff */
[----:B------:R-:W-:Y:S01]  /*82b0*/  MOV R141, 0x86c0 ;  /* 0x000086c0008d7802 */ /* 0x000fe20000000f00 */
[----:B------:R-:W-:-:S04]  /*82c0*/  IMAD R0, R137, c[0x0][0x1e0], RZ ;  /* 0x0000780089007a24 */ /* 0x000fc800078e02ff */
[C---:B------:R-:W-:Y:S02]  /*82d0*/  IMAD R0, R3.reuse, c[0x0][0x1e4], R0 ;  /* 0x0000790003007a24 */ /* 0x040fe400078e0200 */
[----:B-1----:R-:W-:-:S04]  /*82e0*/  IMAD.WIDE.U32 R10, R3, c[0x0][0x1e0], RZ ;  /* 0x00007800030a7a25 */ /* 0x002fc800078e00ff */
[----:B------:R-:W-:Y:S01]  /*82f0*/  IMAD.IADD R11, R11, 0x1, R0 ;  /* 0x000000010b0b7824 */ /* 0x000fe200078e0200 */
[----:B--2---:R-:W-:-:S03]  /*8300*/  SHF.R.S32.HI R138, RZ, 0x1f, R14 ;  /* 0x0000001fff8a7819 */ /* 0x004fc6000001140e */
[----:B------:R-:W-:Y:S01]  /*8310*/  IMAD.WIDE.U32 R10, R14, c[0x0][0x1f0], R10 ;  /* 0x00007c000e0a7a25 */ /* 0x000fe200078e000a */
[----:B------:R-:W-:Y:S03]  /*8320*/  STL [R1+0x70], R14 ;  /* 0x0000700e01007387 */ /* 0x000fe60000100800 */
[----:B---3--:R-:W-:Y:S01]  /*8330*/  IMAD R3, R138, c[0x0][0x1f0], RZ ;  /* 0x00007c008a037a24 */ /* 0x008fe200078e02ff */
[----:B------:R-:W-:-:S03]  /*8340*/  IADD3 R0, P0, R30, R10, RZ ;  /* 0x0000000a1e007210 */ /* 0x000fc60007f1e0ff */
[----:B------:R-:W-:-:S05]  /*8350*/  IMAD R3, R14, c[0x0][0x1f4], R3 ;  /* 0x00007d000e037a24 */ /* 0x000fca00078e0203 */
[----:B------:R-:W-:Y:S01]  /*8360*/  IADD3.X R11, R15, R11, R3, P0, !PT ;  /* 0x0000000b0f0b7210 */ /* 0x000fe200007fe403 */
[----:B------:R-:W-:Y:S01]  /*8370*/  IMAD.SHL.U32 R3, R12, 0x40, RZ ;  /* 0x000000400c037824 */ /* 0x000fe200078e00ff */
[----:B------:R-:W-:-:S04]  /*8380*/  LEA R10, P0, R0, c[0x0][0x1c8], 0x1 ;  /* 0x00007200000a7a11 */ /* 0x000fc800078008ff */
[----:B------:R-:W-:Y:S01]  /*8390*/  LEA.HI.X R0, R0, c[0x0][0x1cc], R11, 0x1, P0 ;  /* 0x0000730000007a11 */ /* 0x000fe200000f0c0b */
[----:B------:R-:W-:Y:S01]  /*83a0*/  SHFL.IDX PT, R14, R10, RZ, 0x181f ;  /* 0x00181fff0a0e7589 */ /* 0x000fe200000e0000 */
[----:B------:R-:W-:Y:S02]  /*83b0*/  LOP3.LUT R3, R3, 0x1c0, RZ, 0xc0, !PT ;  /* 0x000001c003037812 */ /* 0x000fe400078ec0ff */
[----:B------:R-:W-:Y:S01]  /*83c0*/  ISETP.GT.AND P0, PT, R116, 0x20, PT ;  /* 0x000000207400780c */ /* 0x000fe20003f04270 */
[----:B------:R-:W1:Y:S01]  /*83d0*/  SHFL.IDX PT, R15, R0, RZ, 0x181f ;  /* 0x00181fff000f7589 */ /* 0x000e6200000e0000 */
[----:B------:R-:W-:Y:S02]  /*83e0*/  LOP3.LUT R4, R3, 0x38, R28, 0xf8, !PT ;  /* 0x0000003803047812 */ /* 0x000fe400078ef81c */
[----:B------:R-:W-:Y:S01]  /*83f0*/  SHF.R.U32.HI R3, RZ, 0x3, R3 ;  /* 0x00000003ff037819 */ /* 0x000fe20000011603 */
[----:B------:R-:W-:Y:S03]  /*8400*/  SHFL.IDX PT, R12, R10, 0x1, 0x181f ;  /* 0x00381f000a0c7f89 */ /* 0x000fe600000e0000 */
[----:B------:R-:W-:Y:S01]  /*8410*/  LOP3.LUT R4, R4, R3, RZ, 0x3c, !PT ;  /* 0x0000000304047212 */ /* 0x000fe200078e3cff */
[----:B------:R-:W2:Y:S01]  /*8420*/  SHFL.IDX PT, R13, R0, 0x1, 0x181f ;  /* 0x00381f00000d7f89 */ /* 0x000ea200000e0000 */
[----:B------:R-:W-:-:S03]  /*8430*/  IMAD.SHL.U32 R3, R18, 0x8, RZ ;  /* 0x0000000812037824 */ /* 0x000fc600078e00ff */
[----:B------:R-:W-:Y:S02]  /*8440*/  SHFL.IDX PT, R10, R10, 0x2, 0x181f ;  /* 0x00581f000a0a7f89 */ /* 0x000fe400000e0000 */
[----:B------:R-:W-:Y:S02]  /*8450*/  LOP3.LUT R136, R4, 0xfffffe00, R3, 0xf8, !PT ;  /* 0xfffffe0004887812 */ /* 0x000fe400078ef803 */
[----:B------:R3:W4:Y:S01]  /*8460*/  SHFL.IDX PT, R11, R0, 0x2, 0x181f ;  /* 0x00581f00000b7f89 */ /* 0x00072200000e0000 */
[----:B------:R-:W-:Y:S02]  /*8470*/  SHF.R.U32.HI R4, RZ, 0x3, R19 ;  /* 0x00000003ff047819 */ /* 0x000fe40000011613 */
[----:B------:R-:W-:Y:S01]  /*8480*/  @P1 IMAD.SHL.U32 R3, R136, 0x2, RZ ;  /* 0x0000000288031824 */ /* 0x000fe200078e00ff */
[----:B---3--:R-:W-:Y:S01]  /*8490*/  LEA.HI R0, R7, R16, RZ, 0x3 ;  /* 0x0000001007007211 */ /* 0x008fe200078f18ff */
[----:B-1----:R-:W-:-:S03]  /*84a0*/  @P2 IMAD.WIDE R16, R28, 0x2, R14 ;  /* 0x000000021c102825 */ /* 0x002fc600078e020e */
[----:B------:R-:W-:Y:S01]  /*84b0*/  LOP3.LUT R18, R0, 0xfffffff8, RZ, 0xc0, !PT ;  /* 0xfffffff800127812 */ /* 0x000fe200078ec0ff */
[----:B------:R-:W-:-:S03]  /*84c0*/  @P2 IMAD.SHL.U32 R0, R136, 0x2, RZ ;  /* 0x0000000288002824 */ /* 0x000fc600078e00ff */
[----:B------:R-:W-:Y:S01]  /*84d0*/  SHF.R.S32.HI R2, RZ, 0x1f, R18 ;  /* 0x0000001fff027819 */ /* 0x000fe20000011412 */
[----:B------:R-:W-:Y:S01]  /*84e0*/  @P2 IMAD.WIDE R14, R18, 0x2, R14 ;  /* 0x00000002120e2825 */ /* 0x000fe200078e020e */
[----:B------:R2:W-:Y:S04]  /*84f0*/  @P2 LDGSTS.E.BYPASS.LTC128B.128 [R0+0x5080], [R16.64], !P6 ;  /* 0x0508000010002fae */ /* 0x0005e8000f101d46 */
[----:B------:R1:W-:Y:S04]  /*8500*/  @P2 LDGSTS.E.BYPASS.LTC128B.128 [R0+0x6880], [R14.64], !P5 ;  /* 0x068800000e002fae */ /* 0x0003e8000e901d46 */
[----:B------:R3:W-:Y:S04]  /*8510*/  STL [R1+0xe8], R18 ;  /* 0x0000e81201007387 */ /* 0x0007e80000100800 */
[----:B------:R3:W-:Y:S01]  /*8520*/  STL [R1+0xf0], R2 ;  /* 0x0000f00201007387 */ /* 0x0007e20000100800 */
[----:B--2---:R-:W-:-:S04]  /*8530*/  @P1 IMAD.WIDE R16, R28, 0x2, R12 ;  /* 0x000000021c101825 */ /* 0x004fc800078e020c */
[----:B-1----:R-:W-:Y:S01]  /*8540*/  @P1 IMAD.WIDE R14, R18, 0x2, R12 ;  /* 0x00000002120e1825 */ /* 0x002fe200078e020c */
[----:B------:R1:W-:Y:S03]  /*8550*/  @P1 LDGSTS.E.BYPASS.LTC128B.128 [R3+0x5880], [R16.64], !P6 ;  /* 0x0588000010031fae */ /* 0x0003e6000f101d46 */
[----:B------:R-:W-:Y:S01]  /*8560*/  @P0 IMAD.SHL.U32 R0, R136, 0x2, RZ ;  /* 0x0000000288000824 */ /* 0x000fe200078e00ff */
[----:B------:R1:W-:Y:S01]  /*8570*/  @P1 LDGSTS.E.BYPASS.LTC128B.128 [R3+0x7080], [R14.64], !P5 ;  /* 0x070800000e031fae */ /* 0x0003e2000e901d46 */
[----:B----4-:R-:W-:Y:S01]  /*8580*/  @P0 IMAD.WIDE R12, R28, 0x2, R10 ;  /* 0x000000021c0c0825 */ /* 0x010fe200078e020a */
[----:B------:R-:W-:-:S03]  /*8590*/  ISETP.GT.AND P1, PT, R26, 0x2f, PT ;  /* 0x0000002f1a00780c */ /* 0x000fc60003f24270 */
[----:B------:R-:W-:Y:S01]  /*85a0*/  @P0 IMAD.WIDE R10, R18, 0x2, R10 ;  /* 0x00000002120a0825 */ /* 0x000fe200078e020a */
[----:B------:R2:W-:Y:S04]  /*85b0*/  @P0 LDGSTS.E.BYPASS.LTC128B.128 [R0+0x6080], [R12.64], !P6 ;  /* 0x060800000c000fae */ /* 0x0005e8000f101d46 */
[----:B------:R2:W-:Y:S01]  /*85c0*/  @P0 LDGSTS.E.BYPASS.LTC128B.128 [R0+0x7880], [R10.64], !P5 ;  /* 0x078800000a000fae */ /* 0x0005e2000e901d46 */
[----:B------:R-:W-:-:S03]  /*85d0*/  LOP3.LUT P0, RZ, R21, 0x2, RZ, 0xc0, !PT ;  /* 0x0000000215ff7812 */ /* 0x000fc6000780c0ff */
[----:B------:R-:W0:Y:S01]  /*85e0*/  LDGDEPBAR ;  /* 0x00000000000079af */ /* 0x000e220000000000 */
[----:B------:R-:W-:Y:S01]  /*85f0*/  @P1 LOP3.LUT R229, R229, 0x80, RZ, 0xfc, !PT ;  /* 0x00000080e5e51812 */ /* 0x000fe200078efcff */
[----:B-1----:R-:W-:-:S05]  /*8600*/  IMAD.SHL.U32 R3, R25, 0x8, RZ ;  /* 0x0000000819037824 */ /* 0x002fca00078e00ff */
[----:B------:R-:W-:-:S04]  /*8610*/  LOP3.LUT R3, R19, 0x8, R3, 0xf8, !PT ;  /* 0x0000000813037812 */ /* 0x000fc800078ef803 */
[----:B------:R-:W-:Y:S01]  /*8620*/  LOP3.LUT R3, R3, R4, RZ, 0x3c, !PT ;  /* 0x0000000403037212 */ /* 0x000fe200078e3cff */
[----:B------:R-:W-:Y:S01]  /*8630*/  IMAD.MOV.U32 R4, RZ, RZ, 0x10 ;  /* 0x00000010ff047424 */ /* 0x000fe200078e00ff */
[----:B--2---:R-:W-:Y:S02]  /*8640*/  LEA.HI R0, R27, R168, RZ, 0x5 ;  /* 0x000000a81b007211 */ /* 0x004fe400078f28ff */
[----:B------:R-:W-:Y:S01]  /*8650*/  LOP3.LUT R10, R22, R20, RZ, 0xfc, !PT ;  /* 0x00000014160a7212 */ /* 0x000fe200078efcff */
[----:B------:R-:W-:Y:S01]  /*8660*/  IMAD R7, R24, 0x200, R3 ;  /* 0x0000020018077824 */ /* 0x000fe200078e0203 */
[----:B------:R-:W-:Y:S01]  /*8670*/  SEL R4, R4, 0xfffffff0, !P0 ;  /* 0xfffffff004047807 */ /* 0x000fe20004000000 */
[----:B------:R-:W-:-:S05]  /*8680*/  IMAD.SHL.U32 R0, R0, 0x20, RZ ;  /* 0x0000002000007824 */ /* 0x000fca00078e00ff */
[----:B------:R-:W-:-:S04]  /*8690*/  LOP3.LUT R0, R0, 0xfffffc00, RZ, 0xc0, !PT ;  /* 0xfffffc0000007812 */ /* 0x000fc800078ec0ff */
[----:B------:R-:W-:Y:S02]  /*86a0*/  IADD3 R0, R22, R20, R0 ;  /* 0x0000001416007210 */ /* 0x000fe40007ffe000 */
[----:B---3--:R-:W-:Y:S05]  /*86b0*/  CALL.REL.NOINC `($_ZN7cutlass13device_kernelIN5flash19enable_sm80_to_sm89INS1_16FlashAttnFwdSm80INS1_25CollectiveMainloopFwdSm80ILi4ELi1ELb0EN4cute5tupleIJNS5_1CILi128EEENS7_ILi48EEES8_EEELi128ENS_10bfloat16_tEfNS_4arch4Sm80ELb0ELb1ELb1ELb1ELb1ELb1ELb1ELb0EEENS1_21CollectiveEpilogueFwdINS6_IJS8_S8_S9_EEENS6_IJNS7_ILi1EEESH_SH_EEESB_SD_Li128ELb1ELb1ELb0ELb0EEENS1_19SingleTileSchedulerILb1ELb0ELb1ELi128EEEEEEEEEvNT_6ParamsE$_ZZN5flash25CollectiveMainloopFwdSm80ILi4ELi1ELb0EN4cute5tupleIJNS1_1CILi128EEENS3_ILi48EEES4_EEELi128EN7cutlass10bfloat16_tEfNS7_4arch4Sm80ELb0ELb1ELb1ELb1ELb1ELb1ELb1ELb0EE3mmaINS_16FlashAttnFwdSm80ISB_NS_21CollectiveEpilogueFwdINS2_IJS4_S4_S5_EEENS2_IJNS3_ILi1EEESG_SG_EEES8_SA_Li128ELb1ELb1ELb0ELb0EEENS_19SingleTileSchedulerILb1ELb0ELb1ELi128EEEE13SharedStorageENS1_6TensorINS1_11ArrayEngineIfLm128EEENS1_6LayoutINS2_IJNS2_IJNS3_ILi2EEESR_EEESR_NS3_ILi16EEEEEENS2_IJNS2_IJSG_SR_EEENS3_ILi4EEENS3_ILi8EEEEEEEEEENS_7SoftmaxILi4ELi0EEEEEbRKNSB_6ParamsERT0_RT1_iRKNS_16SeqlenInfoQKNewKILb1ELb1EEENS2_IJiiiiEEERT_ENKUlvE_clEv) ;  /* 0x0001a98000007944 */ /* 0x008fea0003c00000 */
[----:B------:R-:W-:Y:S05]  /*86c0*/  BSYNC B2 ;  /* 0x0000000000027941 */ /* 0x000fea0003800000 */
.L_x_1268:
[----:B------:R-:W2:Y:S01]  /*86d0*/  LDL R28, [R1+0x7c] ;  /* 0x00007c00011c7983 */ /* 0x000ea20000100800 */
[----:B------:R-:W-:-:S04]  /*86e0*/  DEPBAR.LE SB0, 0x0 ;  /* 0x000080000000791a */ /* 0x000fc80000000000 */
[----:B------:R-:W3:Y:S04]  /*86f0*/  LDL R32, [R1+0x10] ;  /* 0x0000100001207983 */ /* 0x000ee80000100800 */
[----:B------:R-:W4:Y:S04]  /*8700*/  LDL R11, [R1+0x70] ;  /* 0x00007000010b7983 */ /* 0x000f280000100800 */
[----:B------:R1:W5:Y:S01]  /*8710*/  LDL R120, [R1] ;  /* 0x0000000001787983 */ /* 0x0003620000100800 */
[----:B------:R-:W-:Y:S01]  /*8720*/  WARPSYNC 0xffffffff ;  /* 0xffffffff00007948 */ /* 0x000fe20003800000 */
[----:B------:R-:W-:-:S02]  /*8730*/  SHF.L.U32 R216, R7, 0x1, RZ ;  /* 0x0000000107d87819 */ /* 0x000fc400000006ff */
[----:B------:R-:W-:Y:S01]  /*8740*/  BAR.SYNC.DEFER_BLOCKING 0x0 ;  /* 0x0000000000007b1d */ /* 0x000fe20000010000 */
[----:B------:R-:W-:Y:S02]  /*8750*/  SHF.L.U32 R224, R0, 0x1, RZ ;  /* 0x0000000100e07819 */ /* 0x000fe400000006ff */
[----:B------:R-:W-:-:S03]  /*8760*/  IMAD R0, R4, 0x2, R216 ;  /* 0x0000000204007824 */ /* 0x000fc600078e02d8 */
[----:B------:R-:W1:Y:S04]  /*8770*/  S2R R29, SR_CTAID.Y ;  /* 0x00000000001d7919 */ /* 0x000e680000002600 */
[----:B------:R-:W2:Y:S04]  /*8780*/  LDSM.16.M88.4 R72, [R0+0x5080] ;  /* 0x005080000048783b */ /* 0x000ea80000000200 */
[----:B------:R-:W2:Y:S04]  /*8790*/  LDSM.16.M88.4 R80, [R0+0x5880] ;  /* 0x005880000050783b */ /* 0x000ea80000000200 */
[----:B------:R1:W2:Y:S04]  /*87a0*/  LDSM.16.M88.4 R88, [R0+0x6080] ;  /* 0x006080000058783b */ /* 0x0002a80000000200 */
[----:B-1----:R1:W1:Y:S04]  /*87b0*/  LDSM.16.M88.4 R16, [R224+0x8080] ;  /* 0x00808000e010783b */ /* 0x0022680000000200 */
[----:B------:R1:W1:Y:S04]  /*87c0*/  LDSM.16.M88.4 R12, [R224+0xa080] ;  /* 0x00a08000e00c783b */ /* 0x0002680000000200 */
[----:B------:R1:W1:Y:S04]  /*87d0*/  LDSM.16.M88.4 R48, [R216+0x5080] ;  /* 0x00508000d830783b */ /* 0x0002680000000200 */
[----:B------:R1:W1:Y:S04]  /*87e0*/  LDSM.16.M88.4 R44, [R216+0x5880] ;  /* 0x00588000d82c783b */ /* 0x0002680000000200 */
[----:B------:R1:W1:Y:S01]  /*87f0*/  LDSM.16.M88.4 R40, [R216+0x6080] ;  /* 0x00608000d828783b */ /* 0x0002620000000200 */
[----:B------:R-:W-:-:S02]  /*8800*/  IMAD R0, R137, c[0x0][0x208], RZ ;  /* 0x0000820089007a24 */ /* 0x000fc400078e02ff */
[----:B------:R-:W-:Y:S01]  /*8810*/  IMAD.WIDE.U32 R30, R29, c[0x0][0x210], RZ ;  /* 0x000084001d1e7a25 */ /* 0x000fe200078e00ff */
[----:B------:R-:W-:-:S05]  /*8820*/  LEA R226, R9, R224, 0x1 ;  /* 0x000000e009e27211 */ /* 0x000fca00078e08ff */
[----:B------:R1:W1:Y:S04]  /*8830*/  LDSM.16.M88.4 R24, [R226+0x8080] ;  /* 0x00808000e218783b */ /* 0x0002680000000200 */
[----:B------:R1:W1:Y:S01]  /*8840*/  LDSM.16.M88.4 R20, [R226+0xa080] ;  /* 0x00a08000e214783b */ /* 0x0002620000000200 */
[----:B--2---:R-:W-:-:S04]  /*8850*/  IMAD.WIDE.U32 R2, R28, c[0x0][0x208], RZ ;  /* 0x000082001c027a25 */ /* 0x004fc800078e00ff */
[----:B------:R-:W-:Y:S02]  /*8860*/  IMAD R0, R28, c[0x0][0x20c], R0 ;  /* 0x000083001c007a24 */ /* 0x000fe400078e0200 */
[----:B------:R-:W2:Y:S04]  /*8870*/  S2R R28, SR_CTAID.Y ;  /* 0x00000000001c7919 */ /* 0x000ea80000002600 */
[----:B---3--:R3:W-:Y:S01]  /*8880*/  STL [R1+0x8c], R32 ;  /* 0x00008c2001007387 */ /* 0x0087e20000100800 */
[----:B------:R-:W-:Y:S02]  /*8890*/  IMAD.IADD R3, R3, 0x1, R0 ;  /* 0x0000000103037824 */ /* 0x000fe400078e0200 */
[----:B------:R-:W-:Y:S02]  /*88a0*/  IMAD R0, R138, c[0x0][0x218], RZ ;  /* 0x000086008a007a24 */ /* 0x000fe400078e02ff */
[----:B----4-:R-:W-:Y:S01]  /*88b0*/  IMAD.WIDE.U32 R2, R11, c[0x0][0x218], R2 ;  /* 0x000086000b027a25 */ /* 0x010fe200078e0002 */
[----:B--2---:R-:W-:-:S05]  /*88c0*/  SHF.R.S32.HI R28, RZ, 0x1f, R28 ;  /* 0x0000001fff1c7819 */ /* 0x004fca000001141c */
[----:B------:R-:W-:-:S04]  /*88d0*/  IMAD R28, R28, c[0x0][0x210], RZ ;  /* 0x000084001c1c7a24 */ /* 0x000fc800078e02ff */
[----:B------:R-:W-:Y:S01]  /*88e0*/  IMAD R28, R29, c[0x0][0x214], R28 ;  /* 0x000085001d1c7a24 */ /* 0x000fe200078e021c */
[----:B------:R-:W-:Y:S01]  /*88f0*/  IADD3 R2, P1, R30, R2, RZ ;  /* 0x000000021e027210 */ /* 0x000fe20007f3e0ff */
[----:B------:R-:W-:-:S03]  /*8900*/  IMAD R11, R11, c[0x0][0x21c], R0 ;  /* 0x000087000b0b7a24 */ /* 0x000fc600078e0200 */
[----:B------:R-:W-:Y:S02]  /*8910*/  IADD3 R28, R31, R28, RZ ;  /* 0x0000001c1f1c7210 */ /* 0x000fe40007ffe0ff */
[----:B------:R-:W-:Y:S02]  /*8920*/  IADD3 R0, R216, 0x5080, RZ ;  /* 0x00005080d8007810 */ /* 0x000fe40007ffe0ff */
[----:B------:R-:W-:Y:S02]  /*8930*/  LEA R7, P0, R2, c[0x0][0x1f8], 0x1 ;  /* 0x00007e0002077a11 */ /* 0x000fe400078008ff */
[----:B------:R-:W-:Y:S02]  /*8940*/  IADD3.X R3, R28, R3, R11, P1, !PT ;  /* 0x000000031c037210 */ /* 0x000fe40000ffe40b */
[----:B------:R-:W-:Y:S02]  /*8950*/  LEA R223, R4, R0, 0x1 ;  /* 0x0000000004df7211 */ /* 0x000fe400078e08ff */
[----:B------:R-:W-:Y:S01]  /*8960*/  LEA.HI.X R4, R2, c[0x0][0x1fc], R3, 0x1, P0 ;  /* 0x00007f0002047a11 */ /* 0x000fe200000f0c03 */
[----:B------:R-:W-:Y:S05]  /*8970*/  BRA.DIV ~URZ, `(.L_x_1269) ;  /* 0x000167e27f007947 */ /* 0x000fea000b800000 */
[----:B-1-3--:R-:W2:Y:S04]  /*8980*/  LDL R35, [R1+0xa4] ;  /* 0x0000a40001237983 */ /* 0x00aea80000100800 */
[----:B------:R-:W3:Y:S04]  /*8990*/  LDL R30, [R1+0xf4] ;  /* 0x0000f400011e7983 */ /* 0x000ee80000100800 */
[----:B------:R-:W4:Y:S04]  /*89a0*/  LDL R2, [R1+0xe8] ;  /* 0x0000e80001027983 */ /* 0x000f280000100800 */
[----:B------:R-:W1:Y:S04]  /*89b0*/  SHFL.IDX PT, R11, R7, RZ, 0x181f ;  /* 0x00181fff070b7589 */ /* 0x000e6800000e0000 */
[----:B------:R-:W1:Y:S04]  /*89c0*/  SHFL.IDX PT, R33, R4, RZ, 0x181f ;  /* 0x00181fff04217589 */ /* 0x000e6800000e0000 */
[----:B------:R-:W1:Y:S04]  /*89d0*/  SHFL.IDX PT, R32, R7, 0x1, 0x181f ;  /* 0x00381f0007207f89 */ /* 0x000e6800000e0000 */
[----:B------:R-:W1:Y:S01]  /*89e0*/  SHFL.IDX PT, R34, R4, 0x1, 0x181f ;  /* 0x00381f0004227f89 */ /* 0x000e6200000e0000 */
[----:B------:R-:W-:-:S05]  /*89f0*/  IMAD.SHL.U32 R0, R136, 0x2, RZ ;  /* 0x0000000288007824 */ /* 0x000fca00078e00ff */
[----:B------:R1:W-:Y:S01]  /*8a00*/  STL [R1+0x74], R0 ;  /* 0x0000740001007387 */ /* 0x0003e20000100800 */
[C---:B--2---:R-:W-:Y:S01]  /*8a10*/  IMAD.WIDE R36, R35.reuse, 0x2, RZ ;  /* 0x0000000223247825 */ /* 0x044fe200078e02ff */
[----:B------:R-:W-:-:S04]  /*8a20*/  ISETP.GE.AND P1, PT, R35, c[0x0][0x1d4], PT ;  /* 0x0000750023007a0c */ /* 0x000fc80003f26270 */
[-C--:B-1----:R-:W-:Y:S02]  /*8a30*/  IADD3 R28, P0, R11, R36.reuse, RZ ;  /* 0x000000240b1c7210 */ /* 0x082fe40007f1e0ff */
[----:B------:R-:W-:Y:S02]  /*8a40*/  ISETP.LT.OR P3, PT, R116, 0x1, P1 ;  /* 0x000000017400780c */ /* 0x000fe40000f61670 */
[----:B---3--:R-:W-:Y:S01]  /*8a50*/  ISETP.GE.AND P2, PT, R30, c[0x0][0x1d4], PT ;  /* 0x000075001e007a0c */ /* 0x008fe20003f46270 */
[----:B------:R-:W-:Y:S01]  /*8a60*/  IMAD.X R29, R33, 0x1, R37, P0 ;  /* 0x00000001211d7824 */ /* 0x000fe200000e0625 */
[----:B------:R-:W-:Y:S01]  /*8a70*/  IADD3 R30, P0, R32, R36, RZ ;  /* 0x00000024201e7210 */ /* 0x000fe20007f1e0ff */
[----:B----4-:R-:W-:-:S04]  /*8a80*/  IMAD.WIDE R2, R2, 0x2, RZ ;  /* 0x0000000202027825 */ /* 0x010fc800078e02ff */
[----:B------:R-:W-:Y:S01]  /*8a90*/  IMAD.X R31, R34, 0x1, R37, P0 ;  /* 0x00000001221f7824 */ /* 0x000fe200000e0625 */
[----:B------:R-:W-:-:S03]  /*8aa0*/  ISETP.LT.OR P0, PT, R116, 0x1, P2 ;  /* 0x000000017400780c */ /* 0x000fc60001701670 */
[----:B------:R1:W-:Y:S01]  /*8ab0*/  LDGSTS.E.BYPASS.LTC128B.128 [R0+0x2080], [R28.64], !P3 ;  /* 0x020800001c007fae */ /* 0x0003e2000d901d46 */
[----:B------:R-:W-:Y:S01]  /*8ac0*/  ISETP.LT.OR P4, PT, R116, 0x11, P1 ;  /* 0x000000117400780c */ /* 0x000fe20000f81670 */
[----:B------:R-:W-:Y:S01]  /*8ad0*/  IMAD.MOV.U32 R62, RZ, RZ, R2 ;  /* 0x000000ffff3e7224 */ /* 0x000fe200078e0002 */
[--C-:B------:R-:W-:Y:S01]  /*8ae0*/  SHF.R.S32.HI R39, RZ, 0x1f, R35.reuse ;  /* 0x0000001fff277819 */ /* 0x100fe20000011423 */
[----:B------:R-:W-:Y:S01]  /*8af0*/  IMAD.MOV.U32 R38, RZ, RZ, R35 ;  /* 0x000000ffff267224 */ /* 0x000fe200078e0023 */
[----:B-1----:R-:W-:-:S05]  /*8b00*/  IADD3 R28, P3, R11, R2, RZ ;  /* 0x000000020b1c7210 */ /* 0x002fca0007f7e0ff */
[----:B------:R-:W-:Y:S01]  /*8b10*/  IMAD.X R29, R33, 0x1, R3, P3 ;  /* 0x00000001211d7824 */ /* 0x000fe200018e0603 */
[----:B------:R-:W-:-:S04]  /*8b20*/  ISETP.LT.OR P3, PT, R116, 0x11, P2 ;  /* 0x000000117400780c */ /* 0x000fc80001761670 */
[----:B------:R1:W-:Y:S04]  /*8b30*/  LDGSTS.E.BYPASS.LTC128B.128 [R0+0x3880], [R28.64], !P0 ;  /* 0x038800001c007fae */ /* 0x0003e8000c101d46 */
[----:B------:R2:W-:Y:S04]  /*8b40*/  LDGSTS.E.BYPASS.LTC128B.128 [R0+0x2880], [R30.64], !P4 ;  /* 0x028800001e007fae */ /* 0x0005e8000e101d46 */
[----:B------:R2:W3:Y:S04]  /*8b50*/  SHFL.IDX PT, R11, R4, 0x2, 0x181f ;  /* 0x00581f00040b7f89 */ /* 0x0004e800000e0000 */
[----:B------:R2:W4:Y:S04]  /*8b60*/  SHFL.IDX PT, R4, R7, 0x2, 0x181f ;  /* 0x00581f0007047f89 */ /* 0x00052800000e0000 */
[----:B------:R2:W-:Y:S01]  /*8b70*/  STL.64 [R1+0xc0], R38 ;  /* 0x0000c02601007387 */ /* 0x0005e20000100a00 */
[----:B-1----:R-:W-:-:S02]  /*8b80*/  IADD3 R28, P0, R32, R2, RZ ;  /* 0x00000002201c7210 */ /* 0x002fc40007f1e0ff */
[----:B------:R-:W-:-:S03]  /*8b90*/  IADD3 R2, R0, 0x2080, RZ ;  /* 0x0000208000027810 */ /* 0x000fc60007ffe0ff */
[----:B------:R-:W-:Y:S02]  /*8ba0*/  IMAD.X R29, R34, 0x1, R3, P0 ;  /* 0x00000001221d7824 */ /* 0x000fe400000e0603 */
[----:B------:R2:W-:Y:S04]  /*8bb0*/  STL [R1+0x78], R2 ;  /* 0x0000780201007387 */ /* 0x0005e80000100800 */
[----:B------:R2:W-:Y:S01]  /*8bc0*/  LDGSTS.E.BYPASS.LTC128B.128 [R0+0x4080], [R28.64], !P3 ;  /* 0x040800001c007fae */ /* 0x0005e2000d901d46 */
[----:B------:R-:W-:Y:S01]  /*8bd0*/  PLOP3.LUT P0, PT, P2, PT, PT, 0x80, 0x0 ;  /* 0x000000000000781c */ /* 0x000fe2000170f070 */
[----:B------:R-:W-:Y:S02]  /*8be0*/  IMAD.MOV.U32 R60, RZ, RZ, R36 ;  /* 0x000000ffff3c7224 */ /* 0x000fe400078e0024 */
[----:B------:R-:W-:-:S02]  /*8bf0*/  IMAD.MOV.U32 R63, RZ, RZ, R37 ;  /* 0x000000ffff3f7224 */ /* 0x000fc400078e0025 */
[----:B------:R-:W-:Y:S02]  /*8c00*/  IMAD.MOV.U32 R61, RZ, RZ, R3 ;  /* 0x000000ffff3d7224 */ /* 0x000fe400078e0003 */
.L_x_1436:
[----:B--234-:R-:W2:Y:S01]  /*8c10*/  LDL R0, [R1+0x74] ;  /* 0x0000740001007983 */ /* 0x01cea20000100800 */
[C---:B------:R-:W-:Y:S01]  /*8c20*/  ISETP.LT.OR P3, PT, R116.reuse, 0x21, P1 ;  /* 0x000000217400780c */ /* 0x040fe20000f61670 */
[----:B------:R-:W-:Y:S01]  /*8c30*/  HMMA.16816.F32.BF16 R36, R12, R48, RZ ;  /* 0x000000300c24723c */ /* 0x000fe200000418ff */
[----:B------:R-:W-:Y:S01]  /*8c40*/  ISETP.LT.OR P1, PT, R116, 0x21, P0 ;  /* 0x000000217400780c */ /* 0x000fe20000721670 */
[----:B------:R-:W-:Y:S01]  /*8c50*/  IMAD R225, R8, 0x2, R224 ;  /* 0x0000000208e17824 */ /* 0x000fe200078e02e0 */
[----:B------:R-:W-:Y:S02]  /*8c60*/  IADD3 R2, P2, R4, R60, RZ ;  /* 0x0000003c04027210 */ /* 0x000fe40007f5e0ff */
[----:B------:R-:W-:-:S03]  /*8c70*/  LEA R222, R6, R216, 0x1 ;  /* 0x000000d806de7211 */ /* 0x000fc600078e08ff */
[----:B------:R-:W-:Y:S01]  /*8c80*/  HMMA.16816.F32.BF16 R32, R12, R44, RZ ;  /* 0x0000002c0c20723c */ /* 0x000fe200000418ff */
[----:B------:R-:W-:-:S07]  /*8c90*/  IMAD.X R3, R11, 0x1, R63, P2 ;  /* 0x000000010b037824 */ /* 0x000fce00010e063f */
[C---:B------:R-:W-:Y:S08]  /*8ca0*/  HMMA.16816.F32.BF16 R28, R12.reuse, R40, RZ ;  /* 0x000000280c1c723c */ /* 0x040ff000000418ff */
[C---:B-----5:R-:W-:Y:S08]  /*8cb0*/  HMMA.16816.F32.BF16 R52, R12.reuse, R50, RZ ;  /* 0x000000320c34723c */ /* 0x060ff000000418ff */
[C---:B------:R-:W-:Y:S08]  /*8cc0*/  HMMA.16816.F32.BF16 R56, R12.reuse, R46, RZ ;  /* 0x0000002e0c38723c */ /* 0x040ff000000418ff */
[----:B------:R-:W-:Y:S07]  /*8cd0*/  HMMA.16816.F32.BF16 R64, R12, R42, RZ ;  /* 0x0000002a0c40723c */ /* 0x000fee00000418ff */
[----:B------:R-:W-:Y:S01]  /*8ce0*/  IADD3 R12, P0, R4, R62, RZ ;  /* 0x0000003e040c7210 */ /* 0x000fe20007f1e0ff */
[----:B------:R-:W-:Y:S04]  /*8cf0*/  HMMA.16816.F32.BF16 R68, R16, R48, RZ ;  /* 0x000000301044723c */ /* 0x000fe800000418ff */
[----:B------:R-:W-:-:S04]  /*8d00*/  IMAD.X R13, R11, 0x1, R61, P0 ;  /* 0x000000010b0d7824 */ /* 0x000fc800000e063d */
[C---:B------:R-:W-:Y:S08]  /*8d10*/  HMMA.16816.F32.BF16 R76, R16.reuse, R44, RZ ;  /* 0x0000002c104c723c */ /* 0x040ff000000418ff */
[C---:B------:R-:W-:Y:S08]  /*8d20*/  HMMA.16816.F32.BF16 R48, R16.reuse, R50, RZ ;  /* 0x000000321030723c */ /* 0x040ff000000418ff */
[C---:B------:R-:W-:Y:S08]  /*8d30*/  HMMA.16816.F32.BF16 R84, R16.reuse, R40, RZ ;  /* 0x000000281054723c */ /* 0x040ff000000418ff */
[C---:B------:R-:W-:Y:S08]  /*8d40*/  HMMA.16816.F32.BF16 R44, R16.reuse, R46, RZ ;  /* 0x0000002e102c723c */ /* 0x040ff000000418ff */
[----:B------:R-:W-:Y:S08]  /*8d50*/  HMMA.16816.F32.BF16 R96, R16, R42, RZ ;  /* 0x0000002a1060723c */ /* 0x000ff000000418ff */
[C---:B------:R-:W-:Y:S08]  /*8d60*/  HMMA.16816.F32.BF16 R112, R20.reuse, R72, R36 ;  /* 0x000000481470723c */ /* 0x040ff00000041824 */
[C---:B------:R-:W-:Y:S08]  /*8d70*/  HMMA.16816.F32.BF16 R108, R20.reuse, R80, R32 ;  /* 0x00000050146c723c */ /* 0x040ff00000041820 */
[C---:B------:R-:W-:Y:S08]  /*8d80*/  HMMA.16816.F32.BF16 R92, R20.reuse, R74, R52 ;  /* 0x0000004a145c723c */ /* 0x040ff00000041834 */
[C---:B------:R-:W-:Y:S08]  /*8d90*/  HMMA.16816.F32.BF16 R104, R20.reuse, R88, R28 ;  /* 0x000000581468723c */ /* 0x040ff0000004181c */
[C---:B------:R-:W-:Y:S08]  /*8da0*/  HMMA.16816.F32.BF16 R100, R20.reuse, R82, R56 ;  /* 0x000000521464723c */ /* 0x040ff00000041838 */
[----:B------:R-:W-:Y:S01]  /*8db0*/  HMMA.16816.F32.BF16 R52, R20, R90, R64 ;  /* 0x0000005a1434723c */ /* 0x000fe20000041840 */
[----:B------:R-:W-:-:S02]  /*8dc0*/  IMAD R227, R8, 0x2, R226 ;  /* 0x0000000208e37824 */ /* 0x000fc400078e02e2 */
[----:B------:R-:W-:-:S05]  /*8dd0*/  IMAD R221, R6, 0x2, R223 ;  /* 0x0000000206dd7824 */ /* 0x000fca00078e02df */
[C---:B------:R-:W-:Y:S01]  /*8de0*/  HMMA.16816.F32.BF16 R64, R24.reuse, R74, R48 ;  /* 0x0000004a1840723c */ /* 0x040fe20000041830 */
[----:B------:R-:W-:Y:S01]  /*8df0*/  @!PT LDS RZ, [RZ] ;  /* 0x00000000fffff984 */ /* 0x000fe20000000800 */
[----:B------:R-:W-:Y:S01]  /*8e00*/  @!PT LDS RZ, [RZ] ;  /* 0x00000000fffff984 */ /* 0x000fe20000000800 */
[----:B------:R-:W-:Y:S01]  /*8e10*/  @!PT LDS RZ, [RZ] ;  /* 0x00000000fffff984 */ /* 0x000fe20000000800 */
[----:B--2---:R1:W-:Y:S04]  /*8e20*/  LDGSTS.E.BYPASS.LTC128B.128 [R0+0x3080], [R2.64], !P3 ;  /* 0x0308000002007fae */ /* 0x0043e8000d901d46 */
[----:B------:R1:W-:Y:S04]  /*8e30*/  LDGSTS.E.BYPASS.LTC128B.128 [R0+0x4880], [R12.64], !P1 ;  /* 0x048800000c007fae */ /* 0x0003e8000c901d46 */
[----:B------:R-:W-:Y:S04]  /*8e40*/  LDSM.16.M88.4 R16, [R225+0xa080] ;  /* 0x00a08000e110783b */ /* 0x000fe80000000200 */
[----:B------:R-:W2:Y:S04]  /*8e50*/  LDSM.16.M88.4 R36, [R222+0x5080] ;  /* 0x00508000de24783b */ /* 0x000ea80000000200 */
[----:B------:R-:W3:Y:S04]  /*8e60*/  LDSM.16.M88.4 R32, [R222+0x5880] ;  /* 0x00588000de20783b */ /* 0x000ee80000000200 */
[----:B------:R-:W2:Y:S04]  /*8e70*/  LDSM.16.M88.4 R40, [R222+0x6080] ;  /* 0x00608000de28783b */ /* 0x000ea80000000200 */
[----:B------:R-:W2:Y:S01]  /*8e80*/  LDSM.16.M88.4 R20, [R225+0x8080] ;  /* 0x00808000e114783b */ /* 0x000ea20000000200 */
[C---:B------:R-:W-:Y:S03]  /*8e90*/  HMMA.16816.F32.BF16 R68, R24.reuse, R72, R68 ;  /* 0x000000481844723c */ /* 0x040fe60000041844 */
[----:B------:R-:W-:Y:S04]  /*8ea0*/  LDSM.16.M88.4 R72, [R221+0x800] ;  /* 0x00080000dd48783b */ /* 0x000fe80000000200 */
[----:B-1----:R-:W4:Y:S01]  /*8eb0*/  LDL R0, [R1+0xb4] ;  /* 0x0000b40001007983 */ /* 0x002f220000100800 */
[C---:B------:R-:W-:Y:S01]  /*8ec0*/  HMMA.16816.F32.BF16 R48, R24.reuse, R82, R44 ;  /* 0x000000521830723c */ /* 0x040fe2000004182c */
[----:B------:R-:W-:Y:S01]  /*8ed0*/  LEA R228, R9, R225, 0x1 ;  /* 0x000000e109e47211 */ /* 0x000fe200078e08ff */
[----:B------:R-:W-:Y:S01]  /*8ee0*/  BSSY B0, `(.L_x_1270) ;  /* 0x00000ca000007945 */ /* 0x000fe20003800000 */
[----:B------:R-:W-:Y:S04]  /*8ef0*/  LDSM.16.M88.4 R12, [R227+0xa080] ;  /* 0x00a08000e30c783b */ /* 0x000fe80000000200 */
[----:B------:R-:W1:Y:S01]  /*8f00*/  LDSM.16.M88.4 R44, [R221] ;  /* 0x00000000dd2c783b */ /* 0x000e620000000200 */
[C---:B------:R-:W-:Y:S03]  /*8f10*/  HMMA.16816.F32.BF16 R60, R24.reuse, R80, R76 ;  /* 0x00000050183c723c */ /* 0x040fe6000004184c */
[----:B------:R-:W1:Y:S04]  /*8f20*/  LDSM.16.M88.4 R76, [R221+0x1000] ;  /* 0x00100000dd4c783b */ /* 0x000e680000000200 */
[----:B------:R-:W1:Y:S01]  /*8f30*/  LDSM.16.M88.4 R28, [R227+0x8080] ;  /* 0x00808000e31c783b */ /* 0x000e620000000200 */
[C---:B------:R-:W-:Y:S03]  /*8f40*/  HMMA.16816.F32.BF16 R56, R24.reuse, R88, R84 ;  /* 0x000000581838723c */ /* 0x040fe60000041854 */
[----:B------:R-:W0:Y:S05]  /*8f50*/  LDGDEPBAR ;  /* 0x00000000000079af */ /* 0x000e2a0000000000 */
[----:B------:R-:W-:Y:S01]  /*8f60*/  HMMA.16816.F32.BF16 R80, R24, R90, R96 ;  /* 0x0000005a1850723c */ /* 0x000fe20000041860 */
[----:B------:R-:W-:Y:S07]  /*8f70*/  LDSM.16.M88.4 R24, [R224+0xe080] ;  /* 0x00e08000e018783b */ /* 0x000fee0000000200 */
[C---:B--2---:R-:W-:Y:S08]  /*8f80*/  HMMA.16816.F32.BF16 R84, R16.reuse, R36, R112 ;  /* 0x000000241054723c */ /* 0x044ff00000041870 */
[C---:B---3--:R-:W-:Y:S08]  /*8f90*/  HMMA.16816.F32.BF16 R96, R16.reuse, R32, R108 ;  /* 0x000000201060723c */ /* 0x048ff0000004186c */
[C---:B------:R-:W-:Y:S08]  /*8fa0*/  HMMA.16816.F32.BF16 R88, R16.reuse, R38, R92 ;  /* 0x000000261058723c */ /* 0x040ff0000004185c */
[C---:B------:R-:W-:Y:S08]  /*8fb0*/  HMMA.16816.F32.BF16 R100, R16.reuse, R34, R100 ;  /* 0x000000221064723c */ /* 0x040ff00000041864 */
[----:B------:R-:W-:Y:S08]  /*8fc0*/  HMMA.16816.F32.BF16 R104, R16, R40, R104 ;  /* 0x000000281068723c */ /* 0x000ff00000041868 */
[C---:B------:R-:W-:Y:S08]  /*8fd0*/  HMMA.16816.F32.BF16 R92, R20.reuse, R36, R68 ;  /* 0x00000024145c723c */ /* 0x040ff00000041844 */
[----:B------:R-:W-:Y:S01]  /*8fe0*/  HMMA.16816.F32.BF16 R64, R20, R38, R64 ;  /* 0x000000261440723c */ /* 0x000fe20000041840 */
[----:B------:R-:W2:Y:S07]  /*8ff0*/  LDSM.16.M88.4 R36, [R216+0x6880] ;  /* 0x00688000d824783b */ /* 0x000eae0000000200 */
[----:B------:R-:W-:Y:S01]  /*9000*/  HMMA.16816.F32.BF16 R52, R16, R42, R52 ;  /* 0x0000002a1034723c */ /* 0x000fe20000041834 */
[----:B------:R-:W-:Y:S07]  /*9010*/  LDSM.16.M88.4 R16, [R224+0xc080] ;  /* 0x00c08000e010783b */ /* 0x000fee0000000200 */
[C---:B------:R-:W-:Y:S08]  /*9020*/  HMMA.16816.F32.BF16 R108, R20.reuse, R32, R60 ;  /* 0x00000020146c723c */ /* 0x040ff0000004183c */
[C---:B------:R-:W-:Y:S01]  /*9030*/  HMMA.16816.F32.BF16 R112, R20.reuse, R34, R48 ;  /* 0x000000221470723c */ /* 0x040fe20000041830 */
[----:B------:R-:W3:Y:S07]  /*9040*/  LDSM.16.M88.4 R32, [R216+0x7080] ;  /* 0x00708000d820783b */ /* 0x000eee0000000200 */
[C---:B------:R-:W-:Y:S01]  /*9050*/  HMMA.16816.F32.BF16 R116, R20.reuse, R40, R56 ;  /* 0x000000281474723c */ /* 0x040fe20000041838 */
[----:B------:R-:W-:Y:S07]  /*9060*/  LDSM.16.M88.4 R56, [R223+0x1800] ;  /* 0x00180000df38783b */ /* 0x000fee0000000200 */
[----:B------:R-:W-:Y:S01]  /*9070*/  HMMA.16816.F32.BF16 R60, R20, R42, R80 ;  /* 0x0000002a143c723c */ /* 0x000fe20000041850 */
[----:B------:R-:W2:Y:S07]  /*9080*/  LDSM.16.M88.4 R20, [R216+0x7880] ;  /* 0x00788000d814783b */ /* 0x000eae0000000200 */
[C---:B-1----:R-:W-:Y:S08]  /*9090*/  HMMA.16816.F32.BF16 R48, R12.reuse, R44, R84 ;  /* 0x0000002c0c30723c */ /* 0x042ff00000041854 */
[C---:B------:R-:W-:Y:S08]  /*90a0*/  HMMA.16816.F32.BF16 R68, R12.reuse, R72, R96 ;  /* 0x000000480c44723c */ /* 0x040ff00000041860 */
[C---:B------:R-:W-:Y:S08]  /*90b0*/  HMMA.16816.F32.BF16 R40, R12.reuse, R46, R88 ;  /* 0x0000002e0c28723c */ /* 0x040ff00000041858 */
[C---:B------:R-:W-:Y:S08]  /*90c0*/  HMMA.16816.F32.BF16 R80, R12.reuse, R74, R100 ;  /* 0x0000004a0c50723c */ /* 0x040ff00000041864 */
[C---:B------:R-:W-:Y:S08]  /*90d0*/  HMMA.16816.F32.BF16 R84, R12.reuse, R76, R104 ;  /* 0x0000004c0c54723c */ /* 0x040ff00000041868 */
[----:B------:R-:W-:Y:S01]  /*90e0*/  HMMA.16816.F32.BF16 R100, R12, R78, R52 ;  /* 0x0000004e0c64723c */ /* 0x000fe20000041834 */
[----:B------:R-:W-:Y:S04]  /*90f0*/  LDSM.16.M88.4 R12, [R226+0xe080] ;  /* 0x00e08000e20c783b */ /* 0x000fe80000000200 */
[----:B------:R-:W1:Y:S03]  /*9100*/  LDSM.16.M88.4 R52, [R223+0x2000] ;  /* 0x00200000df34783b */ /* 0x000e660000000200 */
[C---:B------:R-:W-:Y:S01]  /*9110*/  HMMA.16816.F32.BF16 R104, R28.reuse, R46, R64 ;  /* 0x0000002e1c68723c */ /* 0x040fe20000041840 */
[----:B------:R-:W1:Y:S07]  /*9120*/  LDSM.16.M88.4 R64, [R223+0x2800] ;  /* 0x00280000df40783b */ /* 0x000e6e0000000200 */
[C---:B------:R-:W-:Y:S08]  /*9130*/  HMMA.16816.F32.BF16 R92, R28.reuse, R44, R92 ;  /* 0x0000002c1c5c723c */ /* 0x040ff0000004185c */
[C---:B------:R-:W-:Y:S08]  /*9140*/  HMMA.16816.F32.BF16 R108, R28.reuse, R72, R108 ;  /* 0x000000481c6c723c */ /* 0x040ff0000004186c */
[C---:B------:R-:W-:Y:S08]  /*9150*/  HMMA.16816.F32.BF16 R112, R28.reuse, R74, R112 ;  /* 0x0000004a1c70723c */ /* 0x040ff00000041870 */
[C---:B------:R-:W-:Y:S08]  /*9160*/  HMMA.16816.F32.BF16 R116, R28.reuse, R76, R116 ;  /* 0x0000004c1c74723c */ /* 0x040ff00000041874 */
[----:B------:R-:W-:Y:S01]  /*9170*/  HMMA.16816.F32.BF16 R96, R28, R78, R60 ;  /* 0x0000004e1c60723c */ /* 0x000fe2000004183c */
[----:B------:R-:W1:Y:S07]  /*9180*/  LDSM.16.M88.4 R28, [R226+0xc080] ;  /* 0x00c08000e21c783b */ /* 0x000e6e0000000200 */
[C---:B--2---:R-:W-:Y:S08]  /*9190*/  HMMA.16816.F32.BF16 R88, R24.reuse, R36, R48 ;  /* 0x000000241858723c */ /* 0x044ff00000041830 */
[C---:B---3--:R-:W-:Y:S08]  /*91a0*/  HMMA.16816.F32.BF16 R48, R24.reuse, R32, R68 ;  /* 0x000000201830723c */ /* 0x048ff00000041844 */
[C---:B------:R-:W-:Y:S08]  /*91b0*/  HMMA.16816.F32.BF16 R60, R24.reuse, R38, R40 ;  /* 0x00000026183c723c */ /* 0x040ff00000041828 */
[C---:B------:R-:W-:Y:S08]  /*91c0*/  HMMA.16816.F32.BF16 R44, R24.reuse, R34, R80 ;  /* 0x00000022182c723c */ /* 0x040ff00000041850 */
[----:B------:R-:W-:Y:S08]  /*91d0*/  HMMA.16816.F32.BF16 R40, R24, R20, R84 ;  /* 0x000000141828723c */ /* 0x000ff00000041854 */
[C---:B------:R-:W-:Y:S08]  /*91e0*/  HMMA.16816.F32.BF16 R80, R16.reuse, R36, R92 ;  /* 0x000000241050723c */ /* 0x040ff0000004185c */
[C---:B------:R-:W-:Y:S08]  /*91f0*/  HMMA.16816.F32.BF16 R76, R16.reuse, R38, R104 ;  /* 0x00000026104c723c */ /* 0x040ff00000041868 */
[----:B------:R-:W-:Y:S08]  /*9200*/  HMMA.16816.F32.BF16 R68, R16, R32, R108 ;  /* 0x000000201044723c */ /* 0x000ff0000004186c */
[----:B------:R-:W-:Y:S01]  /*9210*/  HMMA.16816.F32.BF16 R72, R24, R22, R100 ;  /* 0x000000161848723c */ /* 0x000fe20000041864 */
[----:B------:R-:W-:Y:S07]  /*9220*/  LDSM.16.M88.4 R24, [R225+0xe080] ;  /* 0x00e08000e118783b */ /* 0x000fee0000000200 */
[----:B------:R-:W-:Y:S01]  /*9230*/  HMMA.16816.F32.BF16 R36, R16, R34, R112 ;  /* 0x000000221024723c */ /* 0x000fe20000041870 */
[----:B----4-:R-:W-:-:S07]  /*9240*/  ISETP.GT.AND P0, PT, R140, R0, PT ;  /* 0x000000008c00720c */ /* 0x010fce0003f04270 */
[C---:B------:R-:W-:Y:S08]  /*9250*/  HMMA.16816.F32.BF16 R32, R16.reuse, R20, R116 ;  /* 0x000000141020723c */ /* 0x040ff00000041874 */
[----:B------:R-:W-:Y:S01]  /*9260*/  HMMA.16816.F32.BF16 R16, R16, R22, R96 ;  /* 0x000000161010723c */ /* 0x000fe20000041860 */
[----:B------:R-:W-:Y:S07]  /*9270*/  LDSM.16.M88.4 R20, [R225+0xc080] ;  /* 0x00c08000e114783b */ /* 0x000fee0000000200 */
[C---:B-1----:R-:W-:Y:S01]  /*9280*/  HMMA.16816.F32.BF16 R116, R12.reuse, R52, R48 ;  /* 0x000000340c74723c */ /* 0x042fe20000041830 */
[----:B------:R-:W1:Y:S07]  /*9290*/  LDSM.16.M88.4 R48, [R222+0x6880] ;  /* 0x00688000de30783b */ /* 0x000e6e0000000200 */
[C---:B------:R-:W-:Y:S01]  /*92a0*/  HMMA.16816.F32.BF16 R112, R12.reuse, R54, R44 ;  /* 0x000000360c70723c */ /* 0x040fe2000004182c */
[----:B------:R-:W2:Y:S07]  /*92b0*/  LDSM.16.M88.4 R44, [R222+0x7080] ;  /* 0x00708000de2c783b */ /* 0x000eae0000000200 */
[C---:B------:R-:W-:Y:S01]  /*92c0*/  HMMA.16816.F32.BF16 R108, R12.reuse, R64, R40 ;  /* 0x000000400c6c723c */ /* 0x040fe20000041828 */
[----:B------:R-:W3:Y:S07]  /*92d0*/  LDSM.16.M88.4 R40, [R222+0x7880] ;  /* 0x00788000de28783b */ /* 0x000eee0000000200 */
[C---:B------:R-:W-:Y:S08]  /*92e0*/  HMMA.16816.F32.BF16 R88, R12.reuse, R56, R88 ;  /* 0x000000380c58723c */ /* 0x040ff00000041858 */
[----:B------:R-:W-:Y:S08]  /*92f0*/  HMMA.16816.F32.BF16 R84, R12, R58, R60 ;  /* 0x0000003a0c54723c */ /* 0x000ff0000004183c */
[C---:B------:R-:W-:Y:S08]  /*9300*/  HMMA.16816.F32.BF16 R104, R28.reuse, R56, R80 ;  /* 0x000000381c68723c */ /* 0x040ff00000041850 */
[C---:B------:R-:W-:Y:S08]  /*9310*/  HMMA.16816.F32.BF16 R100, R28.reuse, R58, R76 ;  /* 0x0000003a1c64723c */ /* 0x040ff0000004184c */
[----:B------:R-:W-:Y:S08]  /*9320*/  HMMA.16816.F32.BF16 R96, R28, R52, R68 ;  /* 0x000000341c60723c */ /* 0x000ff00000041844 */
[----:B------:R-:W-:Y:S01]  /*9330*/  HMMA.16816.F32.BF16 R60, R12, R66, R72 ;  /* 0x000000420c3c723c */ /* 0x000fe20000041848 */
[----:B------:R-:W-:Y:S07]  /*9340*/  LDSM.16.M88.4 R12, [R228+0xe080] ;  /* 0x00e08000e40c783b */ /* 0x000fee0000000200 */
[C---:B------:R-:W-:Y:S01]  /*9350*/  HMMA.16816.F32.BF16 R92, R28.reuse, R54, R36 ;  /* 0x000000361c5c723c */ /* 0x040fe20000041824 */
[----:B------:R-:W4:Y:S07]  /*9360*/  LDSM.16.M88.4 R36, [R221+0x1800] ;  /* 0x00180000dd24783b */ /* 0x000f2e0000000200 */
[C---:B------:R-:W-:Y:S01]  /*9370*/  HMMA.16816.F32.BF16 R68, R28.reuse, R64, R32 ;  /* 0x000000401c44723c */ /* 0x040fe20000041820 */
[----:B------:R-:W-:Y:S07]  /*9380*/  LDSM.16.M88.4 R32, [R221+0x2000] ;  /* 0x00200000dd20783b */ /* 0x000fee0000000200 */
[----:B------:R-:W-:Y:S01]  /*9390*/  HMMA.16816.F32.BF16 R64, R28, R66, R16 ;  /* 0x000000421c40723c */ /* 0x000fe20000041810 */
[----:B------:R-:W2:Y:S04]  /*93a0*/  LDSM.16.M88.4 R16, [R227+0xc080] ;  /* 0x00c08000e310783b */ /* 0x000ea80000000200 */
[----:B------:R-:W3:Y:S01]  /*93b0*/  LDSM.16.M88.4 R28, [R221+0x2800] ;  /* 0x00280000dd1c783b */ /* 0x000ee20000000200 */
[----:B------:R-:W-:-:S04]  /*93c0*/  DEPBAR.LE SB0, 0x0 ;  /* 0x000080000000791a */ /* 0x000fc80000000000 */
[C---:B-1----:R-:W-:Y:S08]  /*93d0*/  HMMA.16816.F32.BF16 R88, R24.reuse, R48, R88 ;  /* 0x000000301858723c */ /* 0x042ff00000041858 */
[----:B------:R-:W-:Y:S08]  /*93e0*/  HMMA.16816.F32.BF16 R84, R24, R50, R84 ;  /* 0x000000321854723c */ /* 0x000ff00000041854 */
[C---:B------:R-:W-:Y:S08]  /*93f0*/  HMMA.16816.F32.BF16 R56, R20.reuse, R48, R104 ;  /* 0x000000301438723c */ /* 0x040ff00000041868 */
[----:B------:R-:W-:Y:S08]  /*9400*/  HMMA.16816.F32.BF16 R52, R20, R50, R100 ;  /* 0x000000321434723c */ /* 0x000ff00000041864 */
[C---:B--2---:R-:W-:Y:S08]  /*9410*/  HMMA.16816.F32.BF16 R80, R24.reuse, R44, R116 ;  /* 0x0000002c1850723c */ /* 0x044ff00000041874 */
[----:B------:R-:W-:Y:S08]  /*9420*/  HMMA.16816.F32.BF16 R76, R24, R46, R112 ;  /* 0x0000002e184c723c */ /* 0x000ff00000041870 */
[----:B------:R-:W-:Y:S08]  /*9430*/  HMMA.16816.F32.BF16 R48, R20, R44, R96 ;  /* 0x0000002c1430723c */ /* 0x000ff00000041860 */
[C---:B---3--:R-:W-:Y:S08]  /*9440*/  HMMA.16816.F32.BF16 R72, R24.reuse, R40, R108 ;  /* 0x000000281848723c */ /* 0x048ff0000004186c */
[----:B------:R-:W-:Y:S08]  /*9450*/  HMMA.16816.F32.BF16 R60, R24, R42, R60 ;  /* 0x0000002a183c723c */ /* 0x000ff0000004183c */
[C---:B------:R-:W-:Y:S08]  /*9460*/  HMMA.16816.F32.BF16 R44, R20.reuse, R46, R92 ;  /* 0x0000002e142c723c */ /* 0x040ff0000004185c */
[C---:B------:R-:W-:Y:S08]  /*9470*/  HMMA.16816.F32.BF16 R24, R20.reuse, R40, R68 ;  /* 0x000000281418723c */ /* 0x040ff00000041844 */
[----:B------:R-:W-:Y:S08]  /*9480*/  HMMA.16816.F32.BF16 R20, R20, R42, R64 ;  /* 0x0000002a1414723c */ /* 0x000ff00000041840 */
[C---:B----4-:R-:W-:Y:S08]  /*9490*/  HMMA.16816.F32.BF16 R88, R12.reuse, R36, R88 ;  /* 0x000000240c58723c */ /* 0x050ff00000041858 */
[----:B------:R-:W-:Y:S08]  /*94a0*/  HMMA.16816.F32.BF16 R84, R12, R38, R84 ;  /* 0x000000260c54723c */ /* 0x000ff00000041854 */
[C---:B------:R-:W-:Y:S08]  /*94b0*/  HMMA.16816.F32.BF16 R64, R16.reuse, R36, R56 ;  /* 0x000000241040723c */ /* 0x040ff00000041838 */
        /* <DEDUP_REMOVED lines=8> */
[----:B------:R-:W-:Y:S01]  /*9540*/  HMMA.16816.F32.BF16 R28, R16, R30, R20 ;  /* 0x0000001e101c723c */ /* 0x000fe20000041814 */
[----:B------:R-:W-:Y:S06]  /*9550*/  BAR.SYNC.DEFER_BLOCKING 0x0 ;  /* 0x0000000000007b1d */ /* 0x000fec0000010000 */
[----:B------:R-:W-:Y:S01]  /*9560*/  @!UPT UIADD3 URZ, URZ, URZ, URZ ;  /* 0x0000003f3f3ff290 */ /* 0x000fe2000fffe03f */
[----:B------:R-:W-:Y:S11]  /*9570*/  @!P0 BRA `(.L_x_1271) ;  /* 0x0000060000008947 */ /* 0x000ff60003800000 */
[----:B------:R-:W2:Y:S04]  /*9580*/  LDL R2, [R1+0xd0] ;  /* 0x0000d00001027983 */ /* 0x000ea80000100800 */
[----:B------:R-:W2:Y:S04]  /*9590*/  LDL R3, [R1+0xb8] ;  /* 0x0000b80001037983 */ /* 0x000ea80000100800 */
[----:B------:R-:W3:Y:S04]  /*95a0*/  LDL.64 R122, [R1+0xc8] ;  /* 0x0000c800017a7983 */ /* 0x000ee80000100a00 */
[----:B------:R-:W4:Y:S01]  /*95b0*/  LDL R4, [R1+0xe4] ;  /* 0x0000e40001047983 */ /* 0x000f220000100800 */
[----:B------:R-:W-:-:S02]  /*95c0*/  IMAD.MOV.U32 R0, RZ, RZ, 0x1 ;  /* 0x00000001ff007424 */ /* 0x000fc400078e00ff */
[----:B------:R-:W-:-:S03]  /*95d0*/  IMAD.MOV.U32 R12, RZ, RZ, RZ ;  /* 0x000000ffff0c7224 */ /* 0x000fc600078e00ff */
[----:B------:R-:W-:Y:S02]  /*95e0*/  ISETP.NE.AND P0, PT, R0, c[0x0][0x2b8], PT ;  /* 0x0000ae0000007a0c */ /* 0x000fe40003f05270 */
[C---:B--2---:R-:W-:Y:S02]  /*95f0*/  IADD3 R2, R3.reuse, R139, R2 ;  /* 0x0000008b03027210 */ /* 0x044fe40007ffe002 */
[----:B------:R-:W-:Y:S02]  /*9600*/  ISETP.GT.AND P4, PT, R3, 0x2f, PT ;  /* 0x0000002f0300780c */ /* 0x000fe40003f84270 */
[----:B------:R-:W-:-:S07]  /*9610*/  IADD3 R2, R2, -0x30, RZ ;  /* 0xffffffd002027810 */ /* 0x000fce0007ffe0ff */
[----:B------:R-:W-:-:S04]  /*9620*/  @P0 IMAD.HI.U32 R3, R2, c[0x0][0x2bc], RZ ;  /* 0x0000af0002030a27 */ /* 0x000fc800078e00ff */
[----:B------:R-:W-:Y:S01]  /*9630*/  IMAD.MOV.U32 R0, RZ, RZ, R2 ;  /* 0x000000ffff007224 */ /* 0x000fe200078e0002 */
[----:B------:R-:W-:-:S04]  /*9640*/  @P0 SHF.R.U32.HI R0, RZ, c[0x0][0x2c0], R3 ;  /* 0x0000b000ff000a19 */ /* 0x000fc80000011603 */
[----:B---3--:R-:W-:-:S04]  /*9650*/  @!P4 IADD3 R3, P0, R0, R122, RZ ;  /* 0x0000007a0003c210 */ /* 0x008fc80007f1e0ff */
[----:B----4-:R-:W-:Y:S02]  /*9660*/  @!P4 LEA.HI.X.SX32 R4, R0, R4, 0x1, P0 ;  /* 0x000000040004c211 */ /* 0x010fe400000f0eff */
[----:B------:R-:W-:-:S04]  /*9670*/  @!P4 LEA R6, P0, R3, c[0x0][0x2a0], 0x2 ;  /* 0x0000a8000306ca11 */ /* 0x000fc800078010ff */
[----:B------:R-:W-:-:S05]  /*9680*/  @!P4 LEA.HI.X R7, R3, c[0x0][0x2a4], R4, 0x2, P0 ;  /* 0x0000a9000307ca11 */ /* 0x000fca00000f1404 */
[----:B------:R-:W2:Y:S01]  /*9690*/  @!P4 LDG.E R12, [R6.64] ;  /* 0x00000006060cc981 */ /* 0x000ea2000c1e1900 */
[----:B------:R-:W-:-:S03]  /*96a0*/  IADD3 R0, -R0, RZ, RZ ;  /* 0x000000ff00007210 */ /* 0x000fc60007ffe1ff */
[----:B------:R-:W1:Y:S02]  /*96b0*/  S2R R122, SR_CTAID.Y ;  /* 0x00000000007a7919 */ /* 0x000e640000002600 */
[----:B------:R-:W-:Y:S02]  /*96c0*/  IMAD R11, R0, c[0x0][0x2b8], R2 ;  /* 0x0000ae00000b7a24 */ /* 0x000fe400078e0202 */
[----:B------:R-:W3:Y:S02]  /*96d0*/  S2R R124, SR_CTAID.Y ;  /* 0x00000000007c7919 */ /* 0x000ee40000002600 */
[----:B------:R-:W-:Y:S01]  /*96e0*/  IMAD.WIDE.U32 R2, R11, c[0x0][0x1e0], RZ ;  /* 0x000078000b027a25 */ /* 0x000fe200078e00ff */
[----:B------:R-:W-:Y:S01]  /*96f0*/  SHF.R.S32.HI R0, RZ, 0x1f, R11 ;  /* 0x0000001fff007819 */ /* 0x000fe2000001140b */
[----:B------:R1:W-:Y:S04]  /*9700*/  STL [R1+0x7c], R11 ;  /* 0x00007c0b01007387 */ /* 0x0003e80000100800 */
[----:B------:R-:W-:-:S04]  /*9710*/  IMAD R0, R0, c[0x0][0x1e0], RZ ;  /* 0x0000780000007a24 */ /* 0x000fc800078e02ff */
[----:B------:R-:W-:-:S04]  /*9720*/  IMAD R0, R11, c[0x0][0x1e4], R0 ;  /* 0x000079000b007a24 */ /* 0x000fc800078e0200 */
[----:B------:R-:W-:Y:S01]  /*9730*/  IMAD.IADD R3, R3, 0x1, R0 ;  /* 0x0000000103037824 */ /* 0x000fe200078e0200 */
[----:B-1----:R-:W-:Y:S01]  /*9740*/  SHF.R.S32.HI R11, RZ, 0x1f, R122 ;  /* 0x0000001fff0b7819 */ /* 0x002fe2000001147a */
[----:B---3--:R-:W-:-:S04]  /*9750*/  IMAD.WIDE.U32 R122, R124, c[0x0][0x1e8], RZ ;  /* 0x00007a007c7a7a25 */ /* 0x008fc800078e00ff */
[----:B------:R-:W-:-:S04]  /*9760*/  IMAD R11, R11, c[0x0][0x1e8], RZ ;  /* 0x00007a000b0b7a24 */ /* 0x000fc800078e02ff */
[----:B------:R-:W-:-:S05]  /*9770*/  IMAD R11, R124, c[0x0][0x1ec], R11 ;  /* 0x00007b007c0b7a24 */ /* 0x000fca00078e020b */
[----:B------:R-:W-:Y:S01]  /*9780*/  IADD3 R11, R123, R11, RZ ;  /* 0x0000000b7b0b7210 */ /* 0x000fe20007ffe0ff */
[----:B--2---:R1:W-:Y:S01]  /*9790*/  STL [R1+0x70], R12 ;  /* 0x0000700c01007387 */ /* 0x0043e20000100800 */
[----:B------:R-:W-:Y:S01]  /*97a0*/  SHF.R.S32.HI R0, RZ, 0x1f, R12 ;  /* 0x0000001fff007819 */ /* 0x000fe2000001140c */
        /* <DEDUP_REMOVED lines=8> */
[----:B------:R2:W3:Y:S02]  /*9830*/  SHFL.IDX PT, R13, R4, RZ, 0x181f ;  /* 0x00181fff040d7589 */ /* 0x0004e400000e0000 */
.L_x_1437:
[----:B------:R-:W-:Y:S05]  /*9840*/  BRA.DIV ~URZ, `(.L_x_1273) ;  /* 0x00015f127f007947 */ /* 0x000fea000b800000 */
[----:B------:R-:W4:Y:S04]  /*9850*/  LDL.64 R24, [R1+0xc0] ;  /* 0x0000c00001187983 */ /* 0x000f280000100a00 */
[----:B--2---:R-:W2:Y:S04]  /*9860*/  LDL R2, [R1+0xe8] ;  /* 0x0000e80001027983 */ /* 0x004ea80000100800 */
[----:B---3--:R-:W3:Y:S04]  /*9870*/  LDL R22, [R1+0xa4] ;  /* 0x0000a40001167983 */ /* 0x008ee80000100800 */
[----:B------:R-:W3:Y:S04]  /*9880*/  LDL R21, [R1+0xf4] ;  /* 0x0000f40001157983 */ /* 0x000ee80000100800 */
[----:B------:R-:W3:Y:S04]  /*9890*/  LDL R23, [R1+0xf0] ;  /* 0x0000f00001177983 */ /* 0x000ee80000100800 */
[----:B------:R-:W3:Y:S04]  /*98a0*/  LDL R20, [R1+0x74] ;  /* 0x0000740001147983 */ /* 0x000ee80000100800 */
[----:B------:R-:W1:Y:S04]  /*98b0*/  SHFL.IDX PT, R6, R18, RZ, 0x181f ;  /* 0x00181fff12067589 */ /* 0x000e6800000e0000 */
[----:B------:R-:W1:Y:S04]  /*98c0*/  SHFL.IDX PT, R7, R18, 0x1, 0x181f ;  /* 0x00381f0012077f89 */ /* 0x000e6800000e0000 */
[----:B------:R-:W1:Y:S01]  /*98d0*/  SHFL.IDX PT, R11, R4, 0x1, 0x181f ;  /* 0x00381f00040b7f89 */ /* 0x000e6200000e0000 */
[----:B----4-:R-:W-:-:S02]  /*98e0*/  IMAD.SHL.U32 R19, R24, 0x2, RZ ;  /* 0x0000000218137824 */ /* 0x010fc400078e00ff */
[----:B--2---:R-:W-:Y:S01]  /*98f0*/  IMAD.SHL.U32 R0, R2, 0x2, RZ ;  /* 0x0000000202007824 */ /* 0x004fe200078e00ff */
[----:B------:R-:W-:Y:S02]  /*9900*/  SHF.L.U64.HI R3, R24, 0x1, R25 ;  /* 0x0000000118037819 */ /* 0x000fe40000010219 */
[----:B---3--:R-:W-:Y:S02]  /*9910*/  ISETP.GE.AND P3, PT, R22, c[0x0][0x1d4], PT ;  /* 0x0000750016007a0c */ /* 0x008fe40003f66270 */
[C---:B-1----:R-:W-:Y:S02]  /*9920*/  IADD3 R16, P0, R6.reuse, R19, RZ ;  /* 0x0000001306107210 */ /* 0x042fe40007f1e0ff */
[----:B------:R-:W-:Y:S02]  /*9930*/  ISETP.GE.AND P4, PT, R21, c[0x0][0x1d4], PT ;  /* 0x0000750015007a0c */ /* 0x000fe40003f86270 */
[----:B------:R-:W-:Y:S02]  /*9940*/  IADD3 R12, P2, R6, R0, RZ ;  /* 0x00000000060c7210 */ /* 0x000fe40007f5e0ff */
[----:B------:R-:W-:-:S02]  /*9950*/  SHF.L.U64.HI R2, R2, 0x1, R23 ;  /* 0x0000000102027819 */ /* 0x000fc40000010217 */
[----:B------:R-:W-:Y:S01]  /*9960*/  IADD3 R6, P1, R7, R19, RZ ;  /* 0x0000001307067210 */ /* 0x000fe20007f3e0ff */
[--C-:B------:R-:W-:Y:S01]  /*9970*/  IMAD.X R17, R13, 0x1, R3.reuse, P0 ;  /* 0x000000010d117824 */ /* 0x100fe200000e0603 */
[----:B------:R-:W-:Y:S01]  /*9980*/  IADD3 R14, P0, R7, R0, RZ ;  /* 0x00000000070e7210 */ /* 0x000fe20007f1e0ff */
[--C-:B------:R-:W-:Y:S02]  /*9990*/  IMAD.X R13, R13, 0x1, R2.reuse, P2 ;  /* 0x000000010d0d7824 */ /* 0x100fe400010e0602 */
[C---:B------:R-:W-:Y:S01]  /*99a0*/  IMAD.X R7, R11.reuse, 0x1, R3, P1 ;  /* 0x000000010b077824 */ /* 0x040fe200008e0603 */
[----:B------:R1:W-:Y:S04]  /*99b0*/  LDGSTS.E.BYPASS.LTC128B.128 [R20+0x5080], [R16.64], !P3 ;  /* 0x0508000010147fae */ /* 0x0003e8000d901d46 */
[----:B------:R2:W-:Y:S04]  /*99c0*/  LDGSTS.E.BYPASS.LTC128B.128 [R20+0x6880], [R12.64], !P4 ;  /* 0x068800000c147fae */ /* 0x0005e8000e101d46 */
[----:B------:R3:W-:Y:S04]  /*99d0*/  LDGSTS.E.BYPASS.LTC128B.128 [R20+0x5880], [R6.64], !P3 ;  /* 0x0588000006147fae */ /* 0x0007e8000d901d46 */
[----:B---3--:R3:W5:Y:S04]  /*99e0*/  LDL R7, [R1+0xa0] ;  /* 0x0000a00001077983 */ /* 0x0087680000100800 */
[----:B--2---:R3:W2:Y:S04]  /*99f0*/  SHFL.IDX PT, R12, R4, 0x2, 0x181f ;  /* 0x00581f00040c7f89 */ /* 0x0046a800000e0000 */
[----:B------:R3:W4:Y:S01]  /*9a00*/  SHFL.IDX PT, R4, R18, 0x2, 0x181f ;  /* 0x00581f0012047f89 */ /* 0x00072200000e0000 */
[----:B------:R-:W-:Y:S01]  /*9a10*/  IADD3.X R15, R11, R2, RZ, P0, !PT ;  /* 0x000000020b0f7210 */ /* 0x000fe200007fe4ff */
[----:B------:R-:W-:Y:S01]  /*9a20*/  IMAD.MOV.U32 R6, RZ, RZ, R19 ;  /* 0x000000ffff067224 */ /* 0x000fe200078e0013 */
[----:B------:R-:W-:Y:S01]  /*9a30*/  SEL R11, RZ, 0x10, P3 ;  /* 0x00000010ff0b7807 */ /* 0x000fe20001800000 */
[----:B-1----:R-:W-:-:S02]  /*9a40*/  IMAD.MOV.U32 R16, RZ, RZ, R2 ;  /* 0x000000ffff107224 */ /* 0x002fc400078e0002 */
[----:B------:R1:W-:Y:S02]  /*9a50*/  LDGSTS.E.BYPASS.LTC128B.128 [R20+0x7080], [R14.64], !P4 ;  /* 0x070800000e147fae */ /* 0x0003e4000e101d46 */
[----:B-1----:R-:W-:Y:S01]  /*9a60*/  IMAD.MOV.U32 R15, RZ, RZ, R3 ;  /* 0x000000ffff0f7224 */ /* 0x002fe200078e0003 */
[----:B------:R-:W-:Y:S02]  /*9a70*/  MOV R14, R0 ;  /* 0x00000000000e7202 */ /* 0x000fe40000000f00 */
.L_x_1438:
[----:B--234-:R-:W2:Y:S01]  /*9a80*/  LDL R13, [R1+0x74] ;  /* 0x00007400010d7983 */ /* 0x01cea20000100800 */
[----:B------:R-:W-:Y:S02]  /*9a90*/  IADD3 R0, -R11, 0x10, RZ ;  /* 0x000000100b007810 */ /* 0x000fe40007ffe1ff */
[----:B-----5:R-:W-:Y:S02]  /*9aa0*/  IADD3 R2, -R7, 0x10, RZ ;  /* 0x0000001007027810 */ /* 0x020fe40007ffe1ff */
[----:B------:R-:W-:Y:S02]  /*9ab0*/  LOP3.LUT R0, R0, 0xf, RZ, 0xc0, !PT ;  /* 0x0000000f00007812 */ /* 0x000fe400078ec0ff */
[----:B------:R-:W-:-:S02]  /*9ac0*/  ISETP.NE.U32.AND P3, PT, R11, RZ, PT ;  /* 0x000000ff0b00720c */ /* 0x000fc40003f65070 */
[----:B------:R-:W-:Y:S02]  /*9ad0*/  IADD3 R6, P1, P0, R0, R4, R6 ;  /* 0x0000000400067210 */ /* 0x000fe4000783e006 */
[----:B------:R-:W-:Y:S02]  /*9ae0*/  LOP3.LUT R2, R2, 0xf, RZ, 0xc0, !PT ;  /* 0x0000000f02027812 */ /* 0x000fe400078ec0ff */
[----:B------:R-:W-:Y:S02]  /*9af0*/  ISETP.NE.U32.AND P2, PT, R7, RZ, PT ;  /* 0x000000ff0700720c */ /* 0x000fe40003f45070 */
[----:B------:R-:W-:Y:S02]  /*9b00*/  IADD3.X R7, RZ, R12, R15, P1, P0 ;  /* 0x0000000cff077210 */ /* 0x000fe40000fe040f */
[----:B------:R-:W-:-:S04]  /*9b10*/  IADD3 R2, P1, P0, R2, R4, R14 ;  /* 0x0000000402027210 */ /* 0x000fc8000783e00e */
[----:B------:R-:W-:Y:S01]  /*9b20*/  IADD3.X R3, RZ, R12, R16, P1, P0 ;  /* 0x0000000cff037210 */ /* 0x000fe20000fe0410 */
[----:B------:R-:W-:Y:S01]  /*9b30*/  @!PT LDS RZ, [RZ] ;  /* 0x00000000fffff984 */ /* 0x000fe20000000800 */
[----:B------:R-:W-:Y:S01]  /*9b40*/  @!PT LDS RZ, [RZ] ;  /* 0x00000000fffff984 */ /* 0x000fe20000000800 */
[----:B------:R-:W-:Y:S01]  /*9b50*/  @!PT LDS RZ, [RZ] ;  /* 0x00000000fffff984 */ /* 0x000fe20000000800 */
[----:B--2---:R1:W-:Y:S04]  /*9b60*/  LDGSTS.E.BYPASS.LTC128B.128.ZFILL [R13+0x6080], [R6.64], P3 ;  /* 0x06080000060d7fae */ /* 0x0043e80009941d46 */
[----:B------:R1:W-:Y:S04]  /*9b70*/  LDGSTS.E.BYPASS.LTC128B.128.ZFILL [R13+0x7880], [R2.64], P2 ;  /* 0x07880000020d7fae */ /* 0x0003e80009141d46 */
.L_x_1271:
[----:B------:R-:W-:Y:S05]  /*9b80*/  BSYNC B0 ;  /* 0x0000000000007941 */ /* 0x000fea0003800000 */
.L_x_1270:
[----:B------:R-:W2:Y:S04]  /*9b90*/  LDL R12, [R1+0x4] ;  /* 0x00000400010c7983 */ /* 0x000ea80000100800 */
[----:B------:R-:W3:Y:S01]  /*9ba0*/  LDL R15, [R1+0x8c] ;  /* 0x00008c00010f7983 */ /* 0x000ee20000100800 */
[----:B------:R-:W-:Y:S01]  /*9bb0*/  SHF.R.S32.HI R0, RZ, 0x1f, R120 ;  /* 0x0000001fff007819 */ /* 0x000fe20000011478 */
[----:B------:R-:W-:-:S02]  /*9bc0*/  IMAD.MOV.U32 R14, RZ, RZ, 0x1 ;  /* 0x00000001ff0e7424 */ /* 0x000fc400078e00ff */
[----:B------:R-:W0:Y:S01]  /*9bd0*/  LDGDEPBAR ;  /* 0x00000000000079af */ /* 0x000e220000000000 */
[CC--:B-1----:R-:W-:Y:S02]  /*9be0*/  LEA.HI R2, R0.reuse, R120.reuse, RZ, 0x2 ;  /* 0x0000007800027211 */ /* 0x0c2fe400078f10ff */
[----:B------:R-:W-:Y:S02]  /*9bf0*/  LEA.HI R0, R0, R120, RZ, 0x5 ;  /* 0x0000007800007211 */ /* 0x000fe400078f28ff */
[----:B------:R-:W-:Y:S02]  /*9c00*/  LOP3.LUT R2, R2, 0xfffffffc, RZ, 0xc0, !PT ;  /* 0xfffffffc02027812 */ /* 0x000fe400078ec0ff */
[----:B------:R-:W-:Y:S02]  /*9c10*/  LOP3.LUT R4, R0, 0xffffffe0, RZ, 0xc0, !PT ;  /* 0xffffffe000047812 */ /* 0x000fe400078ec0ff */
[----:B------:R-:W-:Y:S01]  /*9c20*/  SHF.R.S32.HI R6, RZ, 0x5, R0 ;  /* 0x00000005ff067819 */ /* 0x000fe20000011400 */
[C---:B------:R-:W-:Y:S01]  /*9c30*/  IMAD.IADD R3, R120.reuse, 0x1, -R2 ;  /* 0x0000000178037824 */ /* 0x040fe200078e0a02 */
[----:B------:R-:W-:Y:S01]  /*9c40*/  SHF.R.S32.HI R7, RZ, 0x1f, R0 ;  /* 0x0000001fff077819 */ /* 0x000fe20000011400 */
[----:B------:R-:W-:-:S03]  /*9c50*/  IMAD.IADD R0, R120, 0x1, -R4 ;  /* 0x0000000178007824 */ /* 0x000fc600078e0a04 */
[----:B------:R-:W-:Y:S02]  /*9c60*/  LEA.HI R4, R7, R6, RZ, 0x2 ;  /* 0x0000000607047211 */ /* 0x000fe400078f10ff */
[----:B------:R-:W-:Y:S02]  /*9c70*/  LEA.HI R2, R3, R3, RZ, 0x1 ;  /* 0x0000000303027211 */ /* 0x000fe400078f08ff */
[----:B------:R-:W-:Y:S02]  /*9c80*/  SHF.R.S32.HI R13, RZ, 0x1f, R0 ;  /* 0x0000001fff0d7819 */ /* 0x000fe40000011400 */
[----:B------:R-:W-:Y:S02]  /*9c90*/  LOP3.LUT R7, R4, 0xffffffc, RZ, 0xc0, !PT ;  /* 0x0ffffffc04077812 */ /* 0x000fe400078ec0ff */
[----:B------:R-:W-:Y:S02]  /*9ca0*/  LOP3.LUT R11, R2, 0x1ffffffe, RZ, 0xc0, !PT ;  /* 0x1ffffffe020b7812 */ /* 0x000fe400078ec0ff */
[----:B------:R-:W-:Y:S01]  /*9cb0*/  LEA.HI R4, R13, R0, RZ, 0x2 ;  /* 0x000000000d047211 */ /* 0x000fe200078f10ff */
[----:B------:R-:W-:-:S02]  /*9cc0*/  IMAD.IADD R6, R6, 0x1, -R7 ;  /* 0x0000000106067824 */ /* 0x000fc400078e0a07 */
[----:B------:R-:W-:Y:S01]  /*9cd0*/  IMAD.IADD R7, R3, 0x1, -R11 ;  /* 0x0000000103077824 */ /* 0x000fe200078e0a0b */
[----:B------:R-:W-:Y:S01]  /*9ce0*/  LOP3.LUT R3, R4, 0x7ffffffc, RZ, 0xc0, !PT ;  /* 0x7ffffffc04037812 */ /* 0x000fe200078ec0ff */
[----:B------:R-:W-:Y:S01]  /*9cf0*/  IMAD.SHL.U32 R2, R2, 0x20, RZ ;  /* 0x0000002002027824 */ /* 0x000fe200078e00ff */
[----:B------:R-:W-:-:S03]  /*9d00*/  SHF.R.S32.HI R17, RZ, 0x2, R4 ;  /* 0x00000002ff117819 */ /* 0x000fc60000011404 */
[----:B------:R-:W-:Y:S01]  /*9d10*/  IMAD.IADD R3, R0, 0x1, -R3 ;  /* 0x0000000100037824 */ /* 0x000fe200078e0a03 */
[----:B------:R-:W-:Y:S01]  /*9d20*/  LOP3.LUT R11, R2, 0xffffffc0, RZ, 0xc0, !PT ;  /* 0xffffffc0020b7812 */ /* 0x000fe200078ec0ff */
[----:B------:R-:W-:Y:S02]  /*9d30*/  IMAD.SHL.U32 R4, R7, 0x8, RZ ;  /* 0x0000000807047824 */ /* 0x000fe400078e00ff */
[----:B------:R-:W-:Y:S02]  /*9d40*/  IMAD.SHL.U32 R16, R6, 0x10, RZ ;  /* 0x0000001006107824 */ /* 0x000fe400078e00ff */
[----:B------:R-:W-:Y:S01]  /*9d50*/  IMAD.SHL.U32 R7, R3, 0x2, RZ ;  /* 0x0000000203077824 */ /* 0x000fe200078e00ff */
[----:B------:R-:W-:Y:S01]  /*9d60*/  STL [R1+0xe0], R17 ;  /* 0x0000e01101007387 */ /* 0x000fe20000100800 */
[----:B------:R-:W-:-:S03]  /*9d70*/  ISETP.NE.AND P0, PT, R14, c[0x0][0x2c4], PT ;  /* 0x0000b1000e007a0c */ /* 0x000fc60003f05270 */
[----:B------:R-:W-:Y:S04]  /*9d80*/  STL [R1+0xdc], R16 ;  /* 0x0000dc1001007387 */ /* 0x000fe80000100800 */
[----:B------:R-:W-:Y:S04]  /*9d90*/  STL [R1+0xd8], R11 ;  /* 0x0000d80b01007387 */ /* 0x000fe80000100800 */
[----:B------:R-:W-:Y:S01]  /*9da0*/  STL [R1+0xb0], R7 ;  /* 0x0000b00701007387 */ /* 0x000fe20000100800 */
[----:B------:R-:W-:-:S03]  /*9db0*/  IMAD.IADD R0, R121, 0x1, R5 ;  /* 0x0000000179007824 */ /* 0x000fc600078e0205 */
[----:B------:R1:W-:Y:S01]  /*9dc0*/  STL [R1+0xd4], R4 ;  /* 0x0000d40401007387 */ /* 0x0003e20000100800 */
[--C-:B------:R-:W-:Y:S02]  /*9dd0*/  IMAD.IADD R24, R0, 0x1, -R7.reuse ;  /* 0x0000000100187824 */ /* 0x100fe400078e0a07 */
[----:B------:R-:W-:Y:S02]  /*9de0*/  IMAD.IADD R25, R121, 0x1, -R7 ;  /* 0x0000000179197824 */ /* 0x000fe400078e0a07 */
[----:B--2---:R-:W-:-:S05]  /*9df0*/  IMAD R2, R12, 0x80, R17 ;  /* 0x000000800c027824 */ /* 0x004fca00078e0211 */
[----:B------:R-:W-:-:S05]  /*9e00*/  IADD3 R2, R11, R2, R16 ;  /* 0x000000020b027210 */ /* 0x000fca0007ffe010 */
[----:B------:R-:W-:Y:S01]  /*9e10*/  IMAD.IADD R6, R4, 0x1, R2 ;  /* 0x0000000104067824 */ /* 0x000fe200078e0202 */
[----:B------:R-:W-:Y:S02]  /*9e20*/  IADD3 R2, -R7, 0x1, R0 ;  /* 0x0000000107027810 */ /* 0x000fe40007ffe100 */
[----:B-1----:R-:W-:Y:S01]  /*9e30*/  LOP3.LUT R4, RZ, c[0x0][0x324], RZ, 0x33, !PT ;  /* 0x0000c900ff047a12 */ /* 0x002fe200078e33ff */
[----:B------:R-:W-:-:S04]  /*9e40*/  @P0 IMAD.HI.U32 R3, R6, c[0x0][0x2c8], RZ ;  /* 0x0000b20006030a27 */ /* 0x000fc800078e00ff */
[----:B---3--:R-:W-:Y:S01]  /*9e50*/  IMAD.IADD R2, R2, 0x1, -R15 ;  /* 0x0000000102027824 */ /* 0x008fe200078e0a0f */
[----:B------:R-:W-:-:S03]  /*9e60*/  @P0 SHF.R.U32.HI R6, RZ, c[0x0][0x2cc], R3 ;  /* 0x0000b300ff060a19 */ /* 0x000fc60000011603 */
[C---:B------:R-:W-:Y:S01]  /*9e70*/  IMAD.IADD R23, R2.reuse, 0x1, R4 ;  /* 0x0000000102177824 */ /* 0x040fe200078e0204 */
[----:B------:R-:W-:Y:S01]  /*9e80*/  IADD3 R22, R2, c[0x0][0x328], RZ ;  /* 0x0000ca0002167a10 */ /* 0x000fe20007ffe0ff */
[----:B------:R-:W-:Y:S05]  /*9e90*/  BRA.DIV ~URZ, `(.L_x_1274) ;  /* 0x00015db27f007947 */ /* 0x000fea000b800000 */
[----:B------:R1:W2:Y:S02]  /*9ea0*/  SHFL.IDX PT, R3, R6, RZ, 0x1c1f ;  /* 0x001c1fff06037589 */ /* 0x0002a400000e0000 */
.L_x_1439:
[----:B------:R-:W-:Y:S01]  /*9eb0*/  FMUL.FTZ R0, R41, c[0x0][0x320] ;  /* 0x0000c80029007a20 */ /* 0x000fe20000410000 */
[----:B------:R-:W-:Y:S02]  /*9ec0*/  MOV R51, 0x1 ;  /* 0x0000000100337802 */ /* 0x000fe40000000f00 */
[----:B--2---:R-:W-:Y:S01]  /*9ed0*/  IADD3 R2, R22, R3, RZ ;  /* 0x0000000316027210 */ /* 0x004fe20007ffe0ff */
[----:B------:R2:W3:Y:S01]  /*9ee0*/  MUFU.TANH R21, R0 ;  /* 0x0000000000157308 */ /* 0x0004e20000002400 */
[----:B------:R-:W-:Y:S02]  /*9ef0*/  ISETP.LE.AND P0, PT, R51, c[0x0][0x32c], PT ;  /* 0x0000cb0033007a0c */ /* 0x000fe40003f03270 */
[----:B------:R-:W-:Y:S02]  /*9f00*/  LOP3.LUT R229, R229, 0xfffffdff, RZ, 0xc0, !PT ;  /* 0xfffffdffe5e57812 */ /* 0x000fe400078ec0ff */
[----:B------:R-:W-:-:S09]  /*9f10*/  IMNMX R2, R24, R2, PT ;  /* 0x0000000218027217 */ /* 0x000fd20003800200 */
[----:B------:R-:W-:Y:S01]  /*9f20*/  @P0 LOP3.LUT R229, R229, 0x200, RZ, 0xfc, !PT ;  /* 0x00000200e5e50812 */ /* 0x000fe200078efcff */
[----:B--2---:R-:W-:-:S04]  /*9f30*/  FMUL.FTZ R0, R36, c[0x0][0x320] ;  /* 0x0000c80024007a20 */ /* 0x004fc80000410000 */
[----:B------:R2:W4:Y:S02]  /*9f40*/  MUFU.TANH R20, R0 ;  /* 0x0000000000147308 */ /* 0x0005240000002400 */
[----:B--2---:R-:W-:-:S06]  /*9f50*/  FMUL.FTZ R0, R37, c[0x0][0x320] ;  /* 0x0000c80025007a20 */ /* 0x004fcc0000410000 */
[----:B------:R2:W1:Y:S02]  /*9f60*/  MUFU.TANH R19, R0 ;  /* 0x0000000000137308 */ /* 0x0004640000002400 */
        /* <DEDUP_REMOVED lines=18> */
[----:B--2---:R-:W-:Y:S01]  /*a090*/  IADD3 R0, R23, R3, RZ ;  /* 0x0000000317007210 */ /* 0x004fe20007ffe0ff */
[----:B------:R-:W-:Y:S05]  /*a0a0*/  @!P0 BRA `(.L_x_1275) ;  /* 0x0000013000008947 */ /* 0x000fea0003800000 */
[----:B-1-34-:R-:W2:Y:S01]  /*a0b0*/  LDL R4, [R1+0x8c] ;  /* 0x00008c0001047983 */ /* 0x01aea20000100800 */
[----:B------:R-:W-:Y:S01]  /*a0c0*/  BSSY B0, `(.L_x_1276) ;  /* 0x000000d000007945 */ /* 0x000fe20003800000 */
[----:B--2---:R-:W-:-:S04]  /*a0d0*/  IADD3 R3, -R4, R5, R3 ;  /* 0x0000000504037210 */ /* 0x004fc80007ffe103 */
[----:B------:R-:W-:-:S13]  /*a0e0*/  ISETP.GT.AND P0, PT, R3, -0x1, PT ;  /* 0xffffffff0300780c */ /* 0x000fda0003f04270 */
[----:B------:R-:W-:Y:S05]  /*a0f0*/  @P0 BRA `(.L_x_1277) ;  /* 0x0000006000000947 */ /* 0x000fea0003800000 */
[----:B------:R-:W-:Y:S02]  /*a100*/  ISETP.NE.AND P0, PT, R51, c[0x0][0x32c], PT ;  /* 0x0000cb0033007a0c */ /* 0x000fe40003f05270 */
[----:B------:R-:W-:-:S11]  /*a110*/  LOP3.LUT R3, RZ, R3, RZ, 0x33, !PT ;  /* 0x00000003ff037212 */ /* 0x000fd600078e33ff */
[----:B------:R-:W-:-:S05]  /*a120*/  @P0 IMAD.HI.U32 R4, R3, c[0x0][0x330], RZ ;  /* 0x0000cc0003040a27 */ /* 0x000fca00078e00ff */
[----:B------:R-:W-:-:S04]  /*a130*/  @P0 SHF.R.U32.HI R3, RZ, c[0x0][0x334], R4 ;  /* 0x0000cd00ff030a19 */ /* 0x000fc80000011604 */
[----:B------:R-:W-:Y:S01]  /*a140*/  LOP3.LUT R3, RZ, R3, RZ, 0x33, !PT ;  /* 0x00000003ff037212 */ /* 0x000fe200078e33ff */
[----:B------:R-:W-:Y:S05]  /*a150*/  BRA `(.L_x_1278) ;  /* 0x0000003000007947 */ /* 0x000fea0003800000 */
.L_x_1277:
[----:B------:R-:W-:-:S13]  /*a160*/  ISETP.NE.AND P0, PT, R51, c[0x0][0x32c], PT ;  /* 0x0000cb0033007a0c */ /* 0x000fda0003f05270 */
[----:B------:R-:W-:-:S05]  /*a170*/  @P0 IMAD.HI.U32 R4, R3, c[0x0][0x330], RZ ;  /* 0x0000cc0003040a27 */ /* 0x000fca00078e00ff */
[----:B------:R-:W-:Y:S02]  /*a180*/  @P0 SHF.R.U32.HI R3, RZ, c[0x0][0x334], R4 ;  /* 0x0000cd00ff030a19 */ /* 0x000fe40000011604 */
.L_x_1278:
[----:B------:R-:W-:Y:S05]  /*a190*/  BSYNC B0 ;  /* 0x0000000000007941 */ /* 0x000fea0003800000 */
.L_x_1276:
[----:B------:R-:W-:-:S05]  /*a1a0*/  IMAD R3, R3, c[0x0][0x32c], R25 ;  /* 0x0000cb0003037a24 */ /* 0x000fca00078e0219 */
[----:B------:R-:W-:Y:S02]  /*a1b0*/  IADD3 R4, R3, c[0x0][0x32c], RZ ;  /* 0x0000cb0003047a10 */ /* 0x000fe40007ffe0ff */
[----:B------:R-:W-:Y:S02]  /*a1c0*/  IMNMX R0, R0, R3, !PT ;  /* 0x0000000300007217 */ /* 0x000fe40007800200 */
[----:B------:R-:W-:Y:S02]  /*a1d0*/  IMNMX R2, R2, R4, PT ;  /* 0x0000000402027217 */ /* 0x000fe40003800200 */
.L_x_1275:
[----:B-1-34-:R-:W-:Y:S02]  /*a1e0*/  ISETP.GE.AND P0, PT, R121, 0x2, PT ;  /* 0x000000027900780c */ /* 0x01afe40003f06270 */
[----:B------:R-:W-:Y:S02]  /*a1f0*/  LOP3.LUT R229, R229, 0xfffffff7, RZ, 0xc0, !PT ;  /* 0xfffffff7e5e57812 */ /* 0x000fe400078ec0ff */
[C---:B------:R-:W-:Y:S02]  /*a200*/  ISETP.GE.AND P1, PT, R121.reuse, 0x9, PT ;  /* 0x000000097900780c */ /* 0x040fe40003f26270 */
[----:B------:R-:W-:-:S02]  /*a210*/  ISETP.GE.AND P6, PT, R121, 0x19, PT ;  /* 0x000000197900780c */ /* 0x000fc40003fc6270 */
[C---:B------:R-:W-:Y:S02]  /*a220*/  ISETP.GE.AND P5, PT, R121.reuse, 0x1a, PT ;  /* 0x0000001a7900780c */ /* 0x040fe40003fa6270 */
[C---:B------:R-:W-:Y:S02]  /*a230*/  ISETP.GE.AND P4, PT, R121.reuse, 0x21, PT ;  /* 0x000000217900780c */ /* 0x040fe40003f86270 */
[----:B------:R-:W-:Y:S02]  /*a240*/  ISETP.GE.AND P3, PT, R121, 0x29, PT ;  /* 0x000000297900780c */ /* 0x000fe40003f66270 */
[----:B------:R-:W-:Y:S02]  /*a250*/  @P0 LOP3.LUT R229, R229, 0x8, RZ, 0xfc, !PT ;  /* 0x00000008e5e50812 */ /* 0x000fe400078efcff */
[----:B------:R-:W-:Y:S02]  /*a260*/  ISETP.GT.AND P0, PT, R0, 0x1, !P0 ;  /* 0x000000010000780c */ /* 0x000fe40004704270 */
[----:B------:R-:W-:-:S02]  /*a270*/  LOP3.LUT R229, R229, 0xffffffef, RZ, 0xc0, !PT ;  /* 0xffffffefe5e57812 */ /* 0x000fc400078ec0ff */
[----:B------:R-:W-:Y:S02]  /*a280*/  ISETP.LT.OR P0, PT, R2, 0x2, P0 ;  /* 0x000000020200780c */ /* 0x000fe40000701670 */
[----:B------:R-:W-:Y:S02]  /*a290*/  @P1 LOP3.LUT R229, R229, 0x10, RZ, 0xfc, !PT ;  /* 0x00000010e5e51812 */ /* 0x000fe400078efcff */
[----:B------:R-:W-:Y:S02]  /*a2a0*/  FSEL R52, R11, -INF , !P0 ;  /* 0xff8000000b347808 */ /* 0x000fe40004000000 */
[----:B------:R-:W-:Y:S02]  /*a2b0*/  ISETP.GT.AND P0, PT, R0, 0x8, !P1 ;  /* 0x000000080000780c */ /* 0x000fe40004f04270 */
[----:B------:R-:W-:Y:S02]  /*a2c0*/  ISETP.GE.AND P1, PT, R121, 0xa, PT ;  /* 0x0000000a7900780c */ /* 0x000fe40003f26270 */
[----:B------:R-:W-:-:S02]  /*a2d0*/  ISETP.LT.OR P0, PT, R2, 0x9, P0 ;  /* 0x000000090200780c */ /* 0x000fc40000701670 */
[----:B------:R-:W-:Y:S02]  /*a2e0*/  LOP3.LUT R229, R229, 0xfffffffb, RZ, 0xc0, !PT ;  /* 0xfffffffbe5e57812 */ /* 0x000fe400078ec0ff */
[----:B------:R-:W-:Y:S02]  /*a2f0*/  FSEL R62, R7, -INF , !P0 ;  /* 0xff800000073e7808 */ /* 0x000fe40004000000 */
[----:B------:R-:W-:Y:S02]  /*a300*/  ISETP.GT.AND P0, PT, R0, 0x9, !P1 ;  /* 0x000000090000780c */ /* 0x000fe40004f04270 */
[----:B------:R-:W-:Y:S02]  /*a310*/  ISETP.GE.AND P2, PT, R121, 0x1, PT ;  /* 0x000000017900780c */ /* 0x000fe40003f46270 */
[----:B------:R-:W-:Y:S02]  /*a320*/  ISETP.LT.OR P0, PT, R2, 0xa, P0 ;  /* 0x0000000a0200780c */ /* 0x000fe40000701670 */
[----:B------:R-:W-:-:S02]  /*a330*/  @P1 LOP3.LUT R229, R229, 0x4, RZ, 0xfc, !PT ;  /* 0x00000004e5e51812 */ /* 0x000fc400078efcff */
[----:B------:R-:W-:Y:S02]  /*a340*/  ISETP.GE.AND P1, PT, R121, 0x11, PT ;  /* 0x000000117900780c */ /* 0x000fe40003f26270 */
[----:B------:R-:W-:Y:S02]  /*a350*/  FSEL R61, R21, -INF , !P0 ;  /* 0xff800000153d7808 */ /* 0x000fe40004000000 */
[----:B------:R-:W-:Y:S02]  /*a360*/  LOP3.LUT R229, R229, 0xfffffffd, RZ, 0xc0, !PT ;  /* 0xfffffffde5e57812 */ /* 0x000fe400078ec0ff */
[----:B------:R-:W-:-:S04]  /*a370*/  ISETP.GT.AND P0, PT, R0, 0x10, !P1 ;  /* 0x000000100000780c */ /* 0x000fc80004f04270 */
[----:B------:R-:W-:-:S03]  /*a380*/  ISETP.LT.OR P0, PT, R2, 0x11, P0 ;  /* 0x000000110200780c */ /* 0x000fc60000701670 */
[----:B------:R-:W-:Y:S02]  /*a390*/  @P1 LOP3.LUT R229, R229, 0x2, RZ, 0xfc, !PT ;  /* 0x00000002e5e51812 */ /* 0x000fe400078efcff */
[----:B------:R-:W-:Y:S02]  /*a3a0*/  ISETP.GE.AND P1, PT, R121, 0x12, PT ;  /* 0x000000127900780c */ /* 0x000fe40003f26270 */
[----:B------:R-:W-:Y:S02]  /*a3b0*/  FSEL R60, R20, -INF , !P0 ;  /* 0xff800000143c7808 */ /* 0x000fe40004000000 */
[----:B------:R-:W-:Y:S02]  /*a3c0*/  ISETP.GT.AND P0, PT, R0, 0x11, !P1 ;  /* 0x000000110000780c */ /* 0x000fe40004f04270 */
[----:B------:R-:W-:Y:S02]  /*a3d0*/  LOP3.LUT R229, R229, 0xfffffffe, RZ, 0xc0, !PT ;  /* 0xfffffffee5e57812 */ /* 0x000fe400078ec0ff */
[----:B------:R-:W-:-:S04]  /*a3e0*/  ISETP.LT.OR P0, PT, R2, 0x12, P0 ;  /* 0x000000120200780c */ /* 0x000fc80000701670 */
[----:B------:R-:W-:Y:S02]  /*a3f0*/  FSEL R59, R19, -INF , !P0 ;  /* 0xff800000133b7808 */ /* 0x000fe40004000000 */
[----:B------:R-:W-:Y:S02]  /*a400*/  ISETP.GT.AND P0, PT, R0, 0x18, !P6 ;  /* 0x000000180000780c */ /* 0x000fe40007704270 */
[----:B------:R-:W-:Y:S02]  /*a410*/  @P1 LOP3.LUT R229, R229, 0x1, RZ, 0xfc, !PT ;  /* 0x00000001e5e51812 */ /* 0x000fe400078efcff */
[----:B------:R-:W-:Y:S02]  /*a420*/  ISETP.LT.OR P0, PT, R2, 0x19, P0 ;  /* 0x000000190200780c */ /* 0x000fe40000701670 */
[----:B------:R-:W-:Y:S02]  /*a430*/  ISETP.GE.AND P1, PT, R121, 0x22, PT ;  /* 0x000000227900780c */ /* 0x000fe40003f26270 */
[----:B------:R-:W-:-:S02]  /*a440*/  FSEL R58, R18, -INF , !P0 ;  /* 0xff800000123a7808 */ /* 0x000fc40004000000 */
[----:B------:R-:W-:Y:S02]  /*a450*/  ISETP.GT.AND P0, PT, R0, 0x19, !P5 ;  /* 0x000000190000780c */ /* 0x000fe40006f04270 */
[----:B------:R-:W-:Y:S02]  /*a460*/  LOP3.LUT R229, R229, 0xffffffdf, RZ, 0xc0, !PT ;  /* 0xffffffdfe5e57812 */ /* 0x000fe400078ec0ff */
        /* <DEDUP_REMOVED lines=11> */
[----:B------:R-:W-:-:S04]  /*a520*/  ISETP.GT.AND P0, PT, R0, RZ, !P2 ;  /* 0x000000ff0000720c */ /* 0x000fc80005704270 */
[----:B------:R-:W-:-:S04]  /*a530*/  ISETP.LT.OR P0, PT, R2, 0x1, P0 ;  /* 0x000000010200780c */ /* 0x000fc80000701670 */
[----:B------:R-:W-:Y:S02]  /*a540*/  FSEL R50, R12, -INF , !P0 ;  /* 0xff8000000c327808 */ /* 0x000fe40004000000 */
[----:B------:R-:W-:-:S13]  /*a550*/  ISETP.GE.AND P0, PT, R121, 0x2a, PT ;  /* 0x0000002a7900780c */ /* 0x000fda0003f06270 */
[----:B------:R-:W-:Y:S02]  /*a560*/  @P0 LOP3.LUT R229, R229, 0x20, RZ, 0xfc, !PT ;  /* 0x00000020e5e50812 */ /* 0x000fe400078efcff */
[----:B------:R-:W-:-:S04]  /*a570*/  ISETP.GT.AND P0, PT, R0, 0x29, !P0 ;  /* 0x000000290000780c */ /* 0x000fc80004704270 */
[----:B------:R-:W-:-:S04]  /*a580*/  ISETP.LT.OR P0, PT, R2, 0x2a, P0 ;  /* 0x0000002a0200780c */ /* 0x000fc80000701670 */
[----:B------:R-:W-:Y:S01]  /*a590*/  FSEL R53, R13, -INF , !P0 ;  /* 0xff8000000d357808 */ /* 0x000fe20004000000 */
[----:B------:R-:W-:Y:S06]  /*a5a0*/  BRA.DIV ~URZ, `(.L_x_1279) ;  /* 0x000157227f007947 */ /* 0x000fec000b800000 */
[----:B------:R1:W2:Y:S02]  /*a5b0*/  SHFL.IDX PT, R3, R6, 0x1, 0x1c1f ;  /* 0x003c1f0006037f89 */ /* 0x0002a400000e0000 */
.L_x_1440:
[----:B------:R-:W-:Y:S01]  /*a5c0*/  FMUL.FTZ R0, R47, c[0x0][0x320] ;  /* 0x0000c8002f007a20 */ /* 0x000fe20000410000 */
[----:B------:R-:W-:Y:S02]  /*a5d0*/  ISETP.LE.AND P0, PT, R51, c[0x0][0x32c], PT ;  /* 0x0000cb0033007a0c */ /* 0x000fe40003f03270 */
[----:B--2---:R-:W-:Y:S01]  /*a5e0*/  IADD3 R2, R22, R3, RZ ;  /* 0x0000000316027210 */ /* 0x004fe20007ffe0ff */
[----:B------:R2:W3:Y:S03]  /*a5f0*/  MUFU.TANH R21, R0 ;  /* 0x0000000000157308 */ /* 0x0004e60000002400 */
[----:B------:R-:W-:Y:S01]  /*a600*/  IMNMX R2, R24, R2, PT ;  /* 0x0000000218027217 */ /* 0x000fe20003800200 */
        /* <DEDUP_REMOVED lines=36> */
.L_x_1282:
[----:B------:R-:W-:-:S04]  /*a850*/  MOV R4, 0x1 ;  /* 0x0000000100047802 */ /* 0x000fc80000000f00 */
[----:B------:R-:W-:-:S13]  /*a860*/  ISETP.NE.AND P0, PT, R4, c[0x0][0x32c], PT ;  /* 0x0000cb0004007a0c */ /* 0x000fda0003f05270 */
[----:B------:R-:W-:-:S05]  /*a870*/  @P0 IMAD.HI.U32 R4, R3, c[0x0][0x330], RZ ;  /* 0x0000cc0003040a27 */ /* 0x000fca00078e00ff */
[----:B------:R-:W-:Y:S02]  /*a880*/  @P0 SHF.R.U32.HI R3, RZ, c[0x0][0x334], R4 ;  /* 0x0000cd00ff030a19 */ /* 0x000fe40000011604 */
.L_x_1283:
[----:B------:R-:W-:Y:S05]  /*a890*/  BSYNC B0 ;  /* 0x0000000000007941 */ /* 0x000fea0003800000 */
.L_x_1281:
[----:B------:R-:W-:-:S05]  /*a8a0*/  IMAD R3, R3, c[0x0][0x32c], R25 ;  /* 0x0000cb0003037a24 */ /* 0x000fca00078e0219 */
[----:B------:R-:W-:Y:S02]  /*a8b0*/  IADD3 R4, R3, c[0x0][0x32c], RZ ;  /* 0x0000cb0003047a10 */ /* 0x000fe40007ffe0ff */
[----:B------:R-:W-:Y:S02]  /*a8c0*/  IMNMX R0, R0, R3, !PT ;  /* 0x0000000300007217 */ /* 0x000fe40007800200 */
[----:B------:R-:W-:Y:S02]  /*a8d0*/  IMNMX R2, R2, R4, PT ;  /* 0x0000000402027217 */ /* 0x000fe40003800200 */
.L_x_1280:
[----:B-1-34-:R-:W-:-:S04]  /*a8e0*/  LOP3.LUT P0, RZ, R229, 0x8, RZ, 0xc0, !PT ;  /* 0x00000008e5ff7812 */ /* 0x01afc8000780c0ff */
[----:B------:R-:W-:-:S04]  /*a8f0*/  ISETP.GT.AND P0, PT, R0, 0x1, !P0 ;  /* 0x000000010000780c */ /* 0x000fc80004704270 */
[----:B------:R-:W-:-:S04]  /*a900*/  ISETP.LT.OR P0, PT, R2, 0x2, P0 ;  /* 0x000000020200780c */ /* 0x000fc80000701670 */
[----:B------:R-:W-:Y:S02]  /*a910*/  FSEL R39, R14, -INF , !P0 ;  /* 0xff8000000e277808 */ /* 0x000fe40004000000 */
[----:B------:R-:W-:-:S04]  /*a920*/  LOP3.LUT P0, RZ, R229, 0x10, RZ, 0xc0, !PT ;  /* 0x00000010e5ff7812 */ /* 0x000fc8000780c0ff */
        /* <DEDUP_REMOVED lines=33> */
[----:B------:R-:W-:-:S04]  /*ab40*/  LOP3.LUT P0, RZ, R229, 0x20, RZ, 0xc0, !PT ;  /* 0x00000020e5ff7812 */ /* 0x000fc8000780c0ff */
[----:B------:R-:W-:-:S04]  /*ab50*/  ISETP.GT.AND P0, PT, R0, 0x29, !P0 ;  /* 0x000000290000780c */ /* 0x000fc80004704270 */
[----:B------:R-:W-:-:S04]  /*ab60*/  ISETP.LT.OR P0, PT, R2, 0x2a, P0 ;  /* 0x0000002a0200780c */ /* 0x000fc80000701670 */
[----:B------:R-:W-:Y:S01]  /*ab70*/  FSEL R40, R18, -INF , !P0 ;  /* 0xff80000012287808 */ /* 0x000fe20004000000 */
[----:B------:R-:W-:Y:S06]  /*ab80*/  BRA.DIV ~URZ, `(.L_x_1284) ;  /* 0x000151d27f007947 */ /* 0x000fec000b800000 */
[----:B------:R1:W2:Y:S02]  /*ab90*/  SHFL.IDX PT, R3, R6, 0x2, 0x1c1f ;  /* 0x005c1f0006037f89 */ /* 0x0002a400000e0000 */
.L_x_1441:
        /* <DEDUP_REMOVED lines=41> */
.L_x_1287:
[----:B------:R-:W-:-:S04]  /*ae30*/  MOV R4, 0x1 ;  /* 0x0000000100047802 */ /* 0x000fc80000000f00 */
[----:B------:R-:W-:-:S13]  /*ae40*/  ISETP.NE.AND P0, PT, R4, c[0x0][0x32c], PT ;  /* 0x0000cb0004007a0c */ /* 0x000fda0003f05270 */
[----:B------:R-:W-:-:S05]  /*ae50*/  @P0 IMAD.HI.U32 R4, R3, c[0x0][0x330], RZ ;  /* 0x0000cc0003040a27 */ /* 0x000fca00078e00ff */
[----:B------:R-:W-:Y:S02]  /*ae60*/  @P0 SHF.R.U32.HI R3, RZ, c[0x0][0x334], R4 ;  /* 0x0000cd00ff030a19 */ /* 0x000fe40000011604 */
.L_x_1288:
[----:B------:R-:W-:Y:S05]  /*ae70*/  BSYNC B0 ;  /* 0x0000000000007941 */ /* 0x000fea0003800000 */
.L_x_1286:
[----:B------:R-:W-:-:S05]  /*ae80*/  IMAD R3, R3, c[0x0][0x32c], R25 ;  /* 0x0000cb0003037a24 */ /* 0x000fca00078e0219 */
[----:B------:R-:W-:Y:S02]  /*ae90*/  IADD3 R4, R3, c[0x0][0x32c], RZ ;  /* 0x0000cb0003047a10 */ /* 0x000fe40007ffe0ff */
[----:B------:R-:W-:Y:S02]  /*aea0*/  IMNMX R0, R0, R3, !PT ;  /* 0x0000000300007217 */ /* 0x000fe40007800200 */
[----:B------:R-:W-:Y:S02]  /*aeb0*/  IMNMX R2, R2, R4, PT ;  /* 0x0000000402027217 */ /* 0x000fe40003800200 */
.L_x_1285:
        /* <DEDUP_REMOVED lines=44> */
.L_x_1442:
        /* <DEDUP_REMOVED lines=26> */
[----:B-1----:R1:W2:Y:S02]  /*b320*/  MUFU.TANH R6, R0 ;  /* 0x0000000000067308 */ /* 0x0022a40000002400 */
[----:B-1----:R-:W-:Y:S01]  /*b330*/  IADD3 R0, R23, R3, RZ ;  /* 0x0000000317007210 */ /* 0x002fe20007ffe0ff */
[----:B------:R-:W-:Y:S05]  /*b340*/  @!P0 BRA `(.L_x_1290) ;  /* 0x0000015000008947 */ /* 0x000fea0003800000 */
[----:B--234-:R-:W2:Y:S01]  /*b350*/  LDL R4, [R1+0x8c] ;  /* 0x00008c0001047983 */ /* 0x01cea20000100800 */
        /* <DEDUP_REMOVED lines=11> */
.L_x_1292:
[----:B------:R-:W-:-:S04]  /*b410*/  MOV R4, 0x1 ;  /* 0x0000000100047802 */ /* 0x000fc80000000f00 */
[----:B------:R-:W-:-:S13]  /*b420*/  ISETP.NE.AND P0, PT, R4, c[0x0][0x32c], PT ;  /* 0x0000cb0004007a0c */ /* 0x000fda0003f05270 */
[----:B------:R-:W-:-:S05]  /*b430*/  @P0 IMAD.HI.U32 R4, R3, c[0x0][0x330], RZ ;  /* 0x0000cc0003040a27 */ /* 0x000fca00078e00ff */
[----:B------:R-:W-:Y:S02]  /*b440*/  @P0 SHF.R.U32.HI R3, RZ, c[0x0][0x334], R4 ;  /* 0x0000cd00ff030a19 */ /* 0x000fe40000011604 */
.L_x_1293:
[----:B------:R-:W-:Y:S05]  /*b450*/  BSYNC B0 ;  /* 0x0000000000007941 */ /* 0x000fea0003800000 */
.L_x_1291:
[----:B------:R-:W-:-:S05]  /*b460*/  IMAD R3, R3, c[0x0][0x32c], R25 ;  /* 0x0000cb0003037a24 */ /* 0x000fca00078e0219 */
[----:B------:R-:W-:Y:S02]  /*b470*/  IADD3 R4, R3, c[0x0][0x32c], RZ ;  /* 0x0000cb0003047a10 */ /* 0x000fe40007ffe0ff */
[----:B------:R-:W-:Y:S02]  /*b480*/  IMNMX R0, R0, R3, !PT ;  /* 0x0000000300007217 */ /* 0x000fe40007800200 */
[----:B------:R-:W-:Y:S02]  /*b490*/  IMNMX R2, R2, R4, PT ;  /* 0x0000000402027217 */ /* 0x000fe40003800200 */
.L_x_1290:
[----:B--234-:R-:W-:Y:S02]  /*b4a0*/  LOP3.LUT P0, RZ, R229, 0x8, RZ, 0xc0, !PT ;  /* 0x00000008e5ff7812 */ /* 0x01cfe4000780c0ff */
[C---:B------:R-:W-:Y:S02]  /*b4b0*/  ISETP.GT.AND P1, PT, R0.reuse, 0x21, !P1 ;  /* 0x000000210000780c */ /* 0x040fe40004f24270 */
[C---:B------:R-:W-:Y:S02]  /*b4c0*/  ISETP.GT.AND P0, PT, R0.reuse, 0x1, !P0 ;  /* 0x000000010000780c */ /* 0x040fe40004704270 */
[----:B------:R-:W-:-:S02]  /*b4d0*/  ISETP.GT.AND P2, PT, R0, RZ, !P2 ;  /* 0x000000ff0000720c */ /* 0x000fc40005744270 */
[C---:B------:R-:W-:Y:S02]  /*b4e0*/  ISETP.LT.OR P0, PT, R2.reuse, 0x2, P0 ;  /* 0x000000020200780c */ /* 0x040fe40000701670 */
[----:B------:R-:W-:Y:S02]  /*b4f0*/  ISETP.LT.OR P2, PT, R2, 0x1, P2 ;  /* 0x000000010200780c */ /* 0x000fe40001741670 */
[----:B------:R-:W-:Y:S02]  /*b500*/  FSEL R13, R13, -INF , !P0 ;  /* 0xff8000000d0d7808 */ /* 0x000fe40004000000 */
[----:B------:R-:W-:Y:S02]  /*b510*/  LOP3.LUT P0, RZ, R229, 0x10, RZ, 0xc0, !PT ;  /* 0x00000010e5ff7812 */ /* 0x000fe4000780c0ff */
[----:B------:R-:W-:Y:S02]  /*b520*/  FMNMX.FTZ R3, R50, R52, !PT ;  /* 0x0000003432037209 */ /* 0x000fe40007810000 */
[----:B------:R-:W-:-:S02]  /*b530*/  ISETP.GT.AND P0, PT, R0, 0x8, !P0 ;  /* 0x000000080000780c */ /* 0x000fc40004704270 */
[----:B------:R-:W-:Y:S02]  /*b540*/  FSEL R12, R12, -INF , !P2 ;  /* 0xff8000000c0c7808 */ /* 0x000fe40005000000 */
[----:B------:R-:W-:Y:S02]  /*b550*/  ISETP.LT.OR P0, PT, R2, 0x9, P0 ;  /* 0x000000090200780c */ /* 0x000fe40000701670 */
[----:B------:R-:W-:Y:S02]  /*b560*/  FMNMX.FTZ R4, R62, R3, !PT ;  /* 0x000000033e047209 */ /* 0x000fe40007810000 */
[----:B------:R-:W-:Y:S02]  /*b570*/  FSEL R21, R11, -INF , !P0 ;  /* 0xff8000000b157808 */ /* 0x000fe40004000000 */
[----:B------:R-:W-:Y:S02]  /*b580*/  LOP3.LUT P0, RZ, R229, 0x4, RZ, 0xc0, !PT ;  /* 0x00000004e5ff7812 */ /* 0x000fe4000780c0ff */
[----:B------:R-:W-:-:S02]  /*b590*/  FMNMX.FTZ R4, R61, R4, !PT ;  /* 0x000000043d047209 */ /* 0x000fc40007810000 */
[----:B------:R-:W-:Y:S02]  /*b5a0*/  ISETP.GT.AND P0, PT, R0, 0x9, !P0 ;  /* 0x000000090000780c */ /* 0x000fe40004704270 */
[----:B------:R-:W-:Y:S02]  /*b5b0*/  FMNMX.FTZ R4, R60, R4, !PT ;  /* 0x000000043c047209 */ /* 0x000fe40007810000 */
[----:B------:R-:W-:Y:S02]  /*b5c0*/  ISETP.LT.OR P0, PT, R2, 0xa, P0 ;  /* 0x0000000a0200780c */ /* 0x000fe40000701670 */
[----:B------:R-:W-:Y:S02]  /*b5d0*/  FMNMX.FTZ R4, R59, R4, !PT ;  /* 0x000000043b047209 */ /* 0x000fe40007810000 */
[----:B------:R-:W-:Y:S02]  /*b5e0*/  FSEL R11, R7, -INF , !P0 ;  /* 0xff800000070b7808 */ /* 0x000fe40004000000 */
[----:B------:R-:W-:-:S02]  /*b5f0*/  LOP3.LUT P0, RZ, R229, 0x2, RZ, 0xc0, !PT ;  /* 0x00000002e5ff7812 */ /* 0x000fc4000780c0ff */
[----:B------:R-:W-:Y:S02]  /*b600*/  FMNMX.FTZ R4, R58, R4, !PT ;  /* 0x000000043a047209 */ /* 0x000fe40007810000 */
[----:B------:R-:W-:Y:S02]  /*b610*/  ISETP.GT.AND P0, PT, R0, 0x10, !P0 ;  /* 0x000000100000780c */ /* 0x000fe40004704270 */
[----:B------:R-:W-:Y:S02]  /*b620*/  FMNMX.FTZ R4, R57, R4, !PT ;  /* 0x0000000439047209 */ /* 0x000fe40007810000 */
[----:B------:R-:W-:Y:S02]  /*b630*/  ISETP.LT.OR P0, PT, R2, 0x11, P0 ;  /* 0x000000110200780c */ /* 0x000fe40000701670 */
[----:B------:R-:W-:Y:S02]  /*b640*/  FMNMX.FTZ R4, R56, R4, !PT ;  /* 0x0000000438047209 */ /* 0x000fe40007810000 */
[----:B------:R-:W-:-:S02]  /*b650*/  FSEL R17, R17, -INF , !P0 ;  /* 0xff80000011117808 */ /* 0x000fc40004000000 */
[----:B------:R-:W-:Y:S02]  /*b660*/  LOP3.LUT P0, RZ, R229, 0x1, RZ, 0xc0, !PT ;  /* 0x00000001e5ff7812 */ /* 0x000fe4000780c0ff */
[----:B------:R-:W-:Y:S02]  /*b670*/  FMNMX.FTZ R4, R55, R4, !PT ;  /* 0x0000000437047209 */ /* 0x000fe40007810000 */
[----:B------:R-:W-:Y:S02]  /*b680*/  ISETP.GT.AND P0, PT, R0, 0x11, !P0 ;  /* 0x000000110000780c */ /* 0x000fe40004704270 */
[----:B------:R-:W-:Y:S02]  /*b690*/  FMNMX.FTZ R4, R54, R4, !PT ;  /* 0x0000000436047209 */ /* 0x000fe40007810000 */
[----:B------:R-:W-:-:S04]  /*b6a0*/  ISETP.LT.OR P0, PT, R2, 0x12, P0 ;  /* 0x000000120200780c */ /* 0x000fc80000701670 */
[----:B------:R-:W-:Y:S02]  /*b6b0*/  FSEL R14, R14, -INF , !P0 ;  /* 0xff8000000e0e7808 */ /* 0x000fe40004000000 */
[----:B------:R-:W-:Y:S02]  /*b6c0*/  ISETP.GT.AND P0, PT, R0, 0x18, !P6 ;  /* 0x000000180000780c */ /* 0x000fe40007704270 */
[----:B------:R-:W-:Y:S02]  /*b6d0*/  LOP3.LUT P6, RZ, R229, 0x20, RZ, 0xc0, !PT ;  /* 0x00000020e5ff7812 */ /* 0x000fe400078cc0ff */
[----:B------:R-:W-:-:S04]  /*b6e0*/  ISETP.LT.OR P0, PT, R2, 0x19, P0 ;  /* 0x000000190200780c */ /* 0x000fc80000701670 */
[----:B------:R-:W-:Y:S02]  /*b6f0*/  FSEL R22, R6, -INF , !P0 ;  /* 0xff80000006167808 */ /* 0x000fe40004000000 */
[----:B------:R-:W-:-:S04]  /*b700*/  ISETP.GT.AND P0, PT, R0, 0x19, !P5 ;  /* 0x000000190000780c */ /* 0x000fc80006f04270 */
[----:B------:R-:W-:-:S04]  /*b710*/  ISETP.LT.OR P0, PT, R2, 0x1a, P0 ;  /* 0x0000001a0200780c */ /* 0x000fc80000701670 */
[----:B------:R-:W-:Y:S02]  /*b720*/  FSEL R15, R15, -INF , !P0 ;  /* 0xff8000000f0f7808 */ /* 0x000fe40004000000 */
[----:B------:R-:W-:Y:S02]  /*b730*/  ISETP.GT.AND P0, PT, R0, 0x20, !P4 ;  /* 0x000000200000780c */ /* 0x000fe40006704270 */
[C---:B------:R-:W-:Y:S02]  /*b740*/  ISETP.LT.OR P4, PT, R2.reuse, 0x22, P1 ;  /* 0x000000220200780c */ /* 0x040fe40000f81670 */
[----:B------:R-:W-:Y:S02]  /*b750*/  ISETP.LT.OR P0, PT, R2, 0x21, P0 ;  /* 0x000000210200780c */ /* 0x000fe40000701670 */
[----:B------:R-:W-:Y:S02]  /*b760*/  FSEL R18, R18, -INF , !P4 ;  /* 0xff80000012127808 */ /* 0x000fe40006000000 */
[----:B------:R-:W-:-:S02]  /*b770*/  FSEL R16, R16, -INF , !P0 ;  /* 0xff80000010107808 */ /* 0x000fc40004000000 */
[C---:B------:R-:W-:Y:S02]  /*b780*/  ISETP.GT.AND P0, PT, R0.reuse, 0x28, !P3 ;  /* 0x000000280000780c */ /* 0x040fe40005f04270 */
[----:B------:R-:W-:Y:S02]  /*b790*/  ISETP.GT.AND P3, PT, R0, 0x29, !P6 ;  /* 0x000000290000780c */ /* 0x000fe40007764270 */
[C---:B------:R-:W-:Y:S02]  /*b7a0*/  ISETP.LT.OR P1, PT, R2.reuse, 0x29, P0 ;  /* 0x000000290200780c */ /* 0x040fe40000721670 */
[----:B------:R-:W-:Y:S02]  /*b7b0*/  ISETP.LT.OR P0, PT, R2, 0x2a, P3 ;  /* 0x0000002a0200780c */ /* 0x000fe40001f01670 */
        /* <DEDUP_REMOVED lines=25> */
[----:B------:R-:W-:-:S02]  /*b950*/  FSEL R20, R20, -INF , !P1 ;  /* 0xff80000014147808 */ /* 0x000fc40004800000 */
[----:B------:R-:W-:Y:S02]  /*b960*/  FMNMX.FTZ R3, R42, R3, !PT ;  /* 0x000000032a037209 */ /* 0x000fe40007810000 */
[----:B------:R-:W-:Y:S02]  /*b970*/  FMNMX.FTZ R0, R18, R0, !PT ;  /* 0x0000000012007209 */ /* 0x000fe40007810000 */
[----:B------:R-:W-:Y:S02]  /*b980*/  FMNMX.FTZ R141, R37, R2, !PT ;  /* 0x00000002258d7209 */ /* 0x000fe40007810000 */
[----:B------:R-:W-:Y:S02]  /*b990*/  FSEL R19, R19, -INF , !P0 ;  /* 0xff80000013137808 */ /* 0x000fe40004000000 */
[----:B------:R-:W-:Y:S02]  /*b9a0*/  FMNMX.FTZ R3, R41, R3, !PT ;  /* 0x0000000329037209 */ /* 0x000fe40007810000 */
[----:B------:R-:W-:-:S02]  /*b9b0*/  FMNMX.FTZ R2, R20, R0, !PT ;  /* 0x0000000014027209 */ /* 0x000fc40007810000 */
[----:B------:R-:W-:Y:S02]  /*b9c0*/  FMNMX.FTZ R0, R53, R4, !PT ;  /* 0x0000000435007209 */ /* 0x000fe40007810000 */
[----:B------:R-:W-:Y:S02]  /*b9d0*/  FMNMX.FTZ R140, R40, R3, !PT ;  /* 0x00000003288c7209 */ /* 0x000fe40007810000 */
[----:B------:R-:W-:Y:S02]  /*b9e0*/  FMNMX.FTZ R141, R28, R141, !PT ;  /* 0x0000008d1c8d7209 */ /* 0x000fe40007810000 */
[----:B------:R-:W-:Y:S01]  /*b9f0*/  FMNMX.FTZ R6, R19, R2, !PT ;  /* 0x0000000213067209 */ /* 0x000fe20007810000 */
[----:B------:R-:W-:Y:S05]  /*ba00*/  BRA.DIV ~URZ, `(.L_x_1294) ;  /* 0x000144727f007947 */ /* 0x000fea000b800000 */
[----:B------:R1:W2:Y:S02]  /*ba10*/  SHFL.BFLY PT, R139, R0, 0x2, 0x1f ;  /* 0x0c401f00008b7f89 */ /* 0x0002a400000e0000 */
.L_x_1443:
[----:B--2---:R-:W-:Y:S01]  /*ba20*/  FMNMX.FTZ R139, R0, R139, !PT ;  /* 0x0000008b008b7209 */ /* 0x004fe20007810000 */
[----:B------:R-:W-:Y:S05]  /*ba30*/  BRA.DIV ~URZ, `(.L_x_1295) ;  /* 0x000144a27f007947 */ /* 0x000fea000b800000 */
[----:B-1----:R-:W1:Y:S04]  /*ba40*/  SHFL.BFLY PT, R0, R140, 0x2, 0x1f ;  /* 0x0c401f008c007f89 */ /* 0x002e6800000e0000 */
[----:B------:R-:W2:Y:S04]  /*ba50*/  SHFL.BFLY PT, R2, R141, 0x2, 0x1f ;  /* 0x0c401f008d027f89 */ /* 0x000ea800000e0000 */
[----:B------:R-:W3:Y:S01]  /*ba60*/  SHFL.BFLY PT, R4, R6, 0x2, 0x1f ;  /* 0x0c401f0006047f89 */ /* 0x000ee200000e0000 */
[----:B-1----:R-:W-:-:S03]  /*ba70*/  FMNMX.FTZ R140, R140, R0, !PT ;  /* 0x000000008c8c7209 */ /* 0x002fc60007810000 */
[----:B------:R-:W1:Y:S01]  /*ba80*/  SHFL.BFLY PT, R0, R139, 0x1, 0x1f ;  /* 0x0c201f008b007f89 */ /* 0x000e6200000e0000 */
[----:B--2---:R-:W-:-:S03]  /*ba90*/  FMNMX.FTZ R141, R141, R2, !PT ;  /* 0x000000028d8d7209 */ /* 0x004fc60007810000 */
[----:B------:R-:W2:Y:S01]  /*baa0*/  SHFL.BFLY PT, R2, R140, 0x1, 0x1f ;  /* 0x0c201f008c027f89 */ /* 0x000ea200000e0000 */
[----:B---3--:R-:W-:-:S03]  /*bab0*/  FMNMX.FTZ R6, R6, R4, !PT ;  /* 0x0000000406067209 */ /* 0x008fc60007810000 */
[----:B------:R-:W3:Y:S04]  /*bac0*/  SHFL.BFLY PT, R3, R141, 0x1, 0x1f ;  /* 0x0c201f008d037f89 */ /* 0x000ee800000e0000 */
[----:B------:R4:W4:Y:S01]  /*bad0*/  SHFL.BFLY PT, R7, R6, 0x1, 0x1f ;  /* 0x0c201f0006077f89 */ /* 0x00092200000e0000 */
[----:B-1----:R-:W-:Y:S02]  /*bae0*/  FMNMX.FTZ R139, R139, R0, !PT ;  /* 0x000000008b8b7209 */ /* 0x002fe40007810000 */
[----:B--2---:R-:W-:Y:S02]  /*baf0*/  FMNMX.FTZ R140, R140, R2, !PT ;  /* 0x000000028c8c7209 */ /* 0x004fe40007810000 */
[----:B---3--:R-:W-:Y:S02]  /*bb00*/  FMNMX.FTZ R141, R141, R3, !PT ;  /* 0x000000038d8d7209 */ /* 0x008fe40007810000 */
.L_x_1444:
[C---:B------:R-:W-:Y:S01]  /*bb10*/  FMUL.FTZ R0, R139.reuse, c[0x0][0x2d0] ;  /* 0x0000b4008b007a20 */ /* 0x040fe20000410000 */
[----:B------:R-:W-:Y:S01]  /*bb20*/  FSETP.NEU.FTZ.AND P0, PT, R139, -INF , PT ;  /* 0xff8000008b00780b */ /* 0x000fe20003f1d000 */
[----:B------:R-:W-:Y:S01]  /*bb30*/  FMUL.FTZ R3, R140, c[0x0][0x2d0] ;  /* 0x0000b4008c037a20 */ /* 0x000fe20000410000 */
[----:B----4-:R-:W-:Y:S01]  /*bb40*/  FMNMX.FTZ R7, R7, R6, !PT ;  /* 0x0000000607077209 */ /* 0x010fe20007810000 */
[----:B------:R-:W-:Y:S01]  /*bb50*/  WARPSYNC 0xffffffff ;  /* 0xffffffff00007948 */ /* 0x000fe20003800000 */
[----:B------:R-:W-:-:S02]  /*bb60*/  FSEL R0, R0, RZ, P0 ;  /* 0x000000ff00007208 */ /* 0x000fc40000000000 */
[----:B------:R-:W-:Y:S02]  /*bb70*/  FSETP.NEU.FTZ.AND P0, PT, R140, -INF , PT ;  /* 0xff8000008c00780b */ /* 0x000fe40003f1d000 */
[----:B------:R-:W-:Y:S01]  /*bb80*/  SHF.L.U32 R217, R10, 0x1, RZ ;  /* 0x000000010ad97819 */ /* 0x000fe200000006ff */
[----:B------:R-:W-:-:S04]  /*bb90*/  FFMA.FTZ R2, R50, c[0x0][0x2d0], -R0 ;  /* 0x0000b40032027a23 */ /* 0x000fc80000010800 */
[----:B------:R1:W-:Y:S02]  /*bba0*/  MUFU.EX2 R64, R2 ;  /* 0x0000000200407308 */ /* 0x0003e40000000800 */
[----:B-1----:R-:W-:-:S06]  /*bbb0*/  FFMA.FTZ R2, R52, c[0x0][0x2d0], -R0 ;  /* 0x0000b40034027a23 */ /* 0x002fcc0000010800 */
[----:B------:R1:W2:Y:S02]  /*bbc0*/  MUFU.EX2 R63, R2 ;  /* 0x00000002003f7308 */ /* 0x0002a40000000800 */
[----:B-1----:R-:W-:Y:S02]  /*bbd0*/  FFMA.FTZ R2, R62, c[0x0][0x2d0], -R0 ;  /* 0x0000b4003e027a23 */ /* 0x002fe40000010800 */
[----:B--2---:R-:W-:-:S04]  /*bbe0*/  FADD.FTZ R4, R64, R63 ;  /* 0x0000003f40047221 */ /* 0x004fc80000010000 */
[----:B------:R1:W2:Y:S02]  /*bbf0*/  MUFU.EX2 R62, R2 ;  /* 0x00000002003e7308 */ /* 0x0002a40000000800 */
[----:B-1----:R-:W-:Y:S02]  /*bc00*/  FFMA.FTZ R2, R61, c[0x0][0x2d0], -R0 ;  /* 0x0000b4003d027a23 */ /* 0x002fe40000010800 */
[----:B--2---:R-:W-:-:S04]  /*bc10*/  FADD.FTZ R4, R62, R4 ;  /* 0x000000043e047221 */ /* 0x004fc80000010000 */
[----:B------:R1:W-:Y:S02]  /*bc20*/  MUFU.EX2 R61, R2 ;  /* 0x00000002003d7308 */ /* 0x0003e40000000800 */
[----:B-1----:R-:W-:-:S06]  /*bc30*/  FFMA.FTZ R2, R60, c[0x0][0x2d0], -R0 ;  /* 0x0000b4003c027a23 */ /* 0x002fcc0000010800 */
[----:B------:R1:W-:Y:S02]  /*bc40*/  MUFU.EX2 R60, R2 ;  /* 0x00000002003c7308 */ /* 0x0003e40000000800 */
[----:B-1----:R-:W-:-:S06]  /*bc50*/  FFMA.FTZ R2, R59, c[0x0][0x2d0], -R0 ;  /* 0x0000b4003b027a23 */ /* 0x002fcc0000010800 */
[----:B------:R1:W-:Y:S02]  /*bc60*/  MUFU.EX2 R24, R2 ;  /* 0x0000000200187308 */ /* 0x0003e40000000800 */
[----:B-1----:R-:W-:-:S06]  /*bc70*/  FFMA.FTZ R2, R58, c[0x0][0x2d0], -R0 ;  /* 0x0000b4003a027a23 */ /* 0x002fcc0000010800 */
[----:B------:R1:W-:Y:S02]  /*bc80*/  MUFU.EX2 R58, R2 ;  /* 0x00000002003a7308 */ /* 0x0003e40000000800 */
[----:B-1----:R-:W-:-:S06]  /*bc90*/  FFMA.FTZ R2, R57, c[0x0][0x2d0], -R0 ;  /* 0x0000b40039027a23 */ /* 0x002fcc0000010800 */
[----:B------:R1:W2:Y:S02]  /*bca0*/  MUFU.EX2 R57, R2 ;  /* 0x0000000200397308 */ /* 0x0002a40000000800 */
[----:B-1----:R-:W-:-:S06]  /*bcb0*/  FFMA.FTZ R2, R56, c[0x0][0x2d0], -R0 ;  /* 0x0000b40038027a23 */ /* 0x002fcc0000010800 */
[----:B------:R1:W-:Y:S02]  /*bcc0*/  MUFU.EX2 R56, R2 ;  /* 0x0000000200387308 */ /* 0x0003e40000000800 */
[----:B-1----:R-:W-:-:S06]  /*bcd0*/  FFMA.FTZ R2, R55, c[0x0][0x2d0], -R0 ;  /* 0x0000b40037027a23 */ /* 0x002fcc0000010800 */
[----:B------:R1:W-:Y:S02]  /*bce0*/  MUFU.EX2 R132, R2 ;  /* 0x0000000200847308 */ /* 0x0003e40000000800 */
[----:B-1----:R-:W-:-:S06]  /*bcf0*/  FFMA.FTZ R2, R54, c[0x0][0x2d0], -R0 ;  /* 0x0000b40036027a23 */ /* 0x002fcc0000010800 */
[----:B------:R1:W-:Y:S02]  /*bd00*/  MUFU.EX2 R55, R2 ;  /* 0x0000000200377308 */ /* 0x0003e40000000800 */
[----:B-1----:R-:W-:Y:S01]  /*bd10*/  FFMA.FTZ R2, R53, c[0x0][0x2d0], -R0 ;  /* 0x0000b40035027a23 */ /* 0x002fe20000010800 */
[----:B------:R-:W-:Y:S01]  /*bd20*/  FSEL R0, R3, RZ, P0 ;  /* 0x000000ff03007208 */ /* 0x000fe20000000000 */
[C---:B------:R-:W-:Y:S01]  /*bd30*/  FMUL.FTZ R3, R141.reuse, c[0x0][0x2d0] ;  /* 0x0000b4008d037a20 */ /* 0x040fe20000410000 */
[----:B------:R-:W-:-:S03]  /*bd40*/  FSETP.NEU.FTZ.AND P0, PT, R141, -INF , PT ;  /* 0xff8000008d00780b */ /* 0x000fc60003f1d000 */
        /* <DEDUP_REMOVED lines=16> */
[----:B------:R1:W3:Y:S02]  /*be50*/  MUFU.EX2 R45, R2 ;  /* 0x00000002002d7308 */ /* 0x0002e40000000800 */
        /* <DEDUP_REMOVED lines=11> */
[----:B-1----:R-:W-:Y:S01]  /*bf10*/  FFMA.FTZ R2, R26, c[0x0][0x2d0], -R0 ;  /* 0x0000b4001a027a23 */ /* 0x002fe20000010800 */
[----:B--2---:R-:W-:-:S05]  /*bf20*/  F2FP.BF16.PACK_AB R26, R57, R58 ;  /* 0x0000003a391a723e */ /* 0x004fca00000010ff */
[----:B------:R1:W-:Y:S02]  /*bf30*/  MUFU.EX2 R40, R2 ;  /* 0x0000000200287308 */ /* 0x0003e40000000800 */
[----:B-1----:R-:W-:Y:S01]  /*bf40*/  FFMA.FTZ R2, R27, c[0x0][0x2d0], -R0 ;  /* 0x0000b4001b027a23 */ /* 0x002fe20000010800 */
[----:B---3--:R-:W-:-:S05]  /*bf50*/  F2FP.BF16.PACK_AB R27, R45, R48 ;  /* 0x000000302d1b723e */ /* 0x008fca00000010ff */
        /* <DEDUP_REMOVED lines=20> */
[----:B------:R-:W-:-:S05]  /*c0a0*/  FSEL R0, R3, RZ, P0 ;  /* 0x000000ff03007208 */ /* 0x000fca0000000000 */
[----:B------:R1:W-:Y:S01]  /*c0b0*/  MUFU.EX2 R130, R2 ;  /* 0x0000000200827308 */ /* 0x0003e20000000800 */
[--C-:B------:R-:W-:Y:S01]  /*c0c0*/  FFMA.FTZ R3, R17, c[0x0][0x2d0], -R0.reuse ;  /* 0x0000b40011037a23 */ /* 0x100fe20000010800 */
[----:B------:R-:W-:Y:S01]  /*c0d0*/  F2FP.BF16.PACK_AB R17, R50, R51 ;  /* 0x000000333211723e */ /* 0x000fe200000010ff */
[--C-:B------:R-:W-:Y:S02]  /*c0e0*/  FFMA.FTZ R6, R15, c[0x0][0x2d0], -R0.reuse ;  /* 0x0000b4000f067a23 */ /* 0x100fe40000010800 */
[--C-:B------:R-:W-:Y:S01]  /*c0f0*/  FFMA.FTZ R15, R20, c[0x0][0x2d0], -R0.reuse ;  /* 0x0000b400140f7a23 */ /* 0x100fe20000010800 */
[----:B--2---:R-:W-:Y:S02]  /*c100*/  F2FP.BF16.PACK_AB R20, R34, R35 ;  /* 0x000000232214723e */ /* 0x004fe400000010ff */
[----:B------:R2:W-:Y:S01]  /*c110*/  MUFU.EX2 R37, R3 ;  /* 0x0000000300257308 */ /* 0x0005e20000000800 */
[----:B-1----:R-:W-:-:S07]  /*c120*/  FFMA.FTZ R2, R12, c[0x0][0x2d0], -R0 ;  /* 0x0000b4000c027a23 */ /* 0x002fce0000010800 */
[----:B------:R-:W-:Y:S01]  /*c130*/  MUFU.EX2 R28, R15 ;  /* 0x0000000f001c7308 */ /* 0x000fe20000000800 */
[----:B------:R-:W-:Y:S01]  /*c140*/  F2FP.BF16.PACK_AB R12, R38, R40 ;  /* 0x00000028260c723e */ /* 0x000fe200000010ff */
[----:B--2---:R-:W-:-:S06]  /*c150*/  FFMA.FTZ R3, R22, c[0x0][0x2d0], -R0 ;  /* 0x0000b40016037a23 */ /* 0x004fcc0000010800 */
[----:B------:R1:W-:Y:S01]  /*c160*/  MUFU.EX2 R44, R2 ;  /* 0x00000002002c7308 */ /* 0x0003e20000000800 */
[----:B---3--:R-:W-:-:S07]  /*c170*/  F2FP.BF16.PACK_AB R22, R32, R33 ;  /* 0x000000212016723e */ /* 0x008fce00000010ff */
[----:B------:R2:W-:Y:S01]  /*c180*/  MUFU.EX2 R30, R3 ;  /* 0x00000003001e7308 */ /* 0x0005e20000000800 */
[--C-:B-1----:R-:W-:Y:S02]  /*c190*/  FFMA.FTZ R2, R13, c[0x0][0x2d0], -R0.reuse ;  /* 0x0000b4000d027a23 */ /* 0x102fe40000010800 */
[----:B------:R-:W-:Y:S01]  /*c1a0*/  FFMA.FTZ R13, R18, c[0x0][0x2d0], -R0 ;  /* 0x0000b400120d7a23 */ /* 0x000fe20000010800 */
[----:B------:R-:W-:-:S04]  /*c1b0*/  F2FP.BF16.PACK_AB R18, R61, R62 ;  /* 0x0000003e3d12723e */ /* 0x000fc800000010ff */
[----:B------:R1:W3:Y:S01]  /*c1c0*/  MUFU.EX2 R43, R2 ;  /* 0x00000002002b7308 */ /* 0x0002e20000000800 */
[----:B--2---:R-:W-:-:S04]  /*c1d0*/  FADD.FTZ R3, R40, R38 ;  /* 0x0000002628037221 */ /* 0x004fc80000010000 */
[----:B------:R-:W-:-:S03]  /*c1e0*/  FADD.FTZ R3, R39, R3 ;  /* 0x0000000327037221 */ /* 0x000fc60000010000 */
[----:B------:R3:W-:Y:S01]  /*c1f0*/  MUFU.EX2 R129, R13 ;  /* 0x0000000d00817308 */ /* 0x0007e20000000800 */
[----:B------:R-:W-:Y:S02]  /*c200*/  FADD.FTZ R3, R36, R3 ;  /* 0x0000000324037221 */ /* 0x000fe40000010000 */
[--C-:B-1----:R-:W-:Y:S02]  /*c210*/  FFMA.FTZ R2, R21, c[0x0][0x2d0], -R0.reuse ;  /* 0x0000b40015027a23 */ /* 0x102fe40000010800 */
[----:B------:R-:W-:Y:S01]  /*c220*/  FFMA.FTZ R21, R19, c[0x0][0x2d0], -R0 ;  /* 0x0000b40013157a23 */ /* 0x000fe20000010800 */
[----:B------:R-:W-:Y:S02]  /*c230*/  F2FP.BF16.PACK_AB R19, R23, R49 ;  /* 0x000000311713723e */ /* 0x000fe400000010ff */
[----:B------:R1:W-:Y:S01]  /*c240*/  MUFU.EX2 R42, R2 ;  /* 0x00000002002a7308 */ /* 0x0003e20000000800 */
[----:B---3--:R-:W-:-:S07]  /*c250*/  F2FP.BF16.PACK_AB R13, R43, R44 ;  /* 0x0000002c2b0d723e */ /* 0x008fce00000010ff */
[----:B------:R-:W-:Y:S01]  /*c260*/  MUFU.EX2 R131, R21 ;  /* 0x0000001500837308 */ /* 0x000fe20000000800 */
[--C-:B-1----:R-:W-:Y:S02]  /*c270*/  FFMA.FTZ R2, R11, c[0x0][0x2d0], -R0.reuse ;  /* 0x0000b4000b027a23 */ /* 0x102fe40000010800 */
[----:B------:R-:W-:Y:S01]  /*c280*/  FFMA.FTZ R11, R16, c[0x0][0x2d0], -R0 ;  /* 0x0000b400100b7a23 */ /* 0x000fe20000010800 */
[----:B------:R-:W-:-:S04]  /*c290*/  F2FP.BF16.PACK_AB R16, R63, R64 ;  /* 0x000000403f10723e */ /* 0x000fc800000010ff */
[----:B------:R1:W2:Y:S08]  /*c2a0*/  MUFU.EX2 R41, R2 ;  /* 0x0000000200297308 */ /* 0x0002b00000000800 */
[----:B------:R-:W-:Y:S01]  /*c2b0*/  MUFU.EX2 R29, R11 ;  /* 0x0000000b001d7308 */ /* 0x000fe20000000800 */
[----:B-1----:R-:W-:Y:S01]  /*c2c0*/  FFMA.FTZ R2, R14, c[0x0][0x2d0], -R0 ;  /* 0x0000b4000e027a23 */ /* 0x002fe20000010800 */
[----:B------:R-:W-:-:S02]  /*c2d0*/  F2FP.BF16.PACK_AB R14, R36, R39 ;  /* 0x00000027240e723e */ /* 0x000fc400000010ff */
[----:B--2---:R-:W-:-:S04]  /*c2e0*/  F2FP.BF16.PACK_AB R15, R41, R42 ;  /* 0x0000002a290f723e */ /* 0x004fc800000010ff */
[----:B------:R1:W2:Y:S02]  /*c2f0*/  MUFU.EX2 R31, R2 ;  /* 0x00000002001f7308 */ /* 0x0002a40000000800 */
[----:B-1----:R-:W-:Y:S01]  /*c300*/  FADD.FTZ R2, R61, R4 ;  /* 0x000000043d027221 */ /* 0x002fe20000010000 */
[----:B--2---:R-:W-:Y:S01]  /*c310*/  F2FP.BF16.PACK_AB R21, R31, R37 ;  /* 0x000000251f15723e */ /* 0x004fe200000010ff */
[----:B------:R-:W-:Y:S02]  /*c320*/  FADD.FTZ R4, R51, R50 ;  /* 0x0000003233047221 */ /* 0x000fe40000010000 */
[----:B------:R-:W-:Y:S02]  /*c330*/  FADD.FTZ R0, R60, R2 ;  /* 0x000000023c007221 */ /* 0x000fe40000010000 */
[----:B------:R-:W-:Y:S02]  /*c340*/  FADD.FTZ R2, R49, R4 ;  /* 0x0000000431027221 */ /* 0x000fe40000010000 */
[C---:B------:R-:W-:Y:S01]  /*c350*/  FADD.FTZ R0, R24.reuse, R0 ;  /* 0x0000000018007221 */ /* 0x040fe20000010000 */
[----:B------:R-:W-:Y:S01]  /*c360*/  F2FP.BF16.PACK_AB R24, R24, R60 ;  /* 0x0000003c1818723e */ /* 0x000fe200000010ff */
[----:B------:R-:W-:-:S02]  /*c370*/  FADD.FTZ R2, R23, R2 ;  /* 0x0000000217027221 */ /* 0x000fc40000010000 */
[----:B------:R-:W-:Y:S01]  /*c380*/  FADD.FTZ R0, R58, R0 ;  /* 0x000000003a007221 */ /* 0x000fe20000010000 */
[----:B------:R1:W2:Y:S01]  /*c390*/  MUFU.EX2 R23, R6 ;  /* 0x0000000600177308 */ /* 0x0002a20000000800 */
[----:B------:R-:W-:-:S04]  /*c3a0*/  FADD.FTZ R2, R47, R2 ;  /* 0x000000022f027221 */ /* 0x000fc80000010000 */
[C---:B------:R-:W-:Y:S01]  /*c3b0*/  FADD.FTZ R2, R25.reuse, R2 ;  /* 0x0000000219027221 */ /* 0x040fe20000010000 */
[----:B------:R-:W-:Y:S01]  /*c3c0*/  F2FP.BF16.PACK_AB R25, R25, R47 ;  /* 0x0000002f1919723e */ /* 0x000fe200000010ff */
[----:B-1----:R-:W-:Y:S02]  /*c3d0*/  FADD.FTZ R6, R57, R0 ;  /* 0x0000000039067221 */ /* 0x002fe40000010000 */
        /* <DEDUP_REMOVED lines=13> */
[C---:B------:R-:W-:Y:S01]  /*c4b0*/  FADD.FTZ R4, R132.reuse, R0 ;  /* 0x0000000084047221 */ /* 0x040fe20000010000 */
[----:B------:R-:W-:Y:S01]  /*c4c0*/  F2FP.BF16.PACK_AB R132, R132, R56 ;  /* 0x000000388484723e */ /* 0x000fe200000010ff */
[C---:B------:R-:W-:Y:S01]  /*c4d0*/  FADD.FTZ R6, R133.reuse, R2 ;  /* 0x0000000285067221 */ /* 0x040fe20000010000 */
[----:B------:R-:W-:Y:S01]  /*c4e0*/  F2FP.BF16.PACK_AB R133, R133, R53 ;  /* 0x000000358585723e */ /* 0x000fe200000010ff */
[----:B------:R-:W-:-:S02]  /*c4f0*/  FADD.FTZ R2, R30, R3 ;  /* 0x000000031e027221 */ /* 0x000fc40000010000 */
[----:B------:R-:W-:Y:S02]  /*c500*/  FADD.FTZ R0, R52, R11 ;  /* 0x0000000b34007221 */ /* 0x000fe40000010000 */
[----:B------:R-:W-:Y:S02]  /*c510*/  FADD.FTZ R3, R55, R4 ;  /* 0x0000000437037221 */ /* 0x000fe40000010000 */
[C---:B--2---:R-:W-:Y:S01]  /*c520*/  FADD.FTZ R4, R23.reuse, R2 ;  /* 0x0000000217047221 */ /* 0x044fe20000010000 */
[----:B------:R-:W-:Y:S01]  /*c530*/  F2FP.BF16.PACK_AB R23, R23, R30 ;  /* 0x0000001e1717723e */ /* 0x000fe200000010ff */
[C---:B------:R-:W-:Y:S01]  /*c540*/  FADD.FTZ R2, R128.reuse, R0 ;  /* 0x0000000080027221 */ /* 0x040fe20000010000 */
[----:B------:R-:W-:Y:S01]  /*c550*/  F2FP.BF16.PACK_AB R128, R128, R52 ;  /* 0x000000348080723e */ /* 0x000fe200000010ff */
[----:B------:R-:W-:Y:S02]  /*c560*/  FADD.FTZ R0, R54, R6 ;  /* 0x0000000636007221 */ /* 0x000fe40000010000 */
[----:B------:R-:W-:-:S02]  /*c570*/  FADD.FTZ R4, R29, R4 ;  /* 0x000000041d047221 */ /* 0x000fc40000010000 */
[C---:B------:R-:W-:Y:S01]  /*c580*/  FADD.FTZ R0, R135.reuse, R0 ;  /* 0x0000000087007221 */ /* 0x040fe20000010000 */
[----:B------:R-:W-:Y:S01]  /*c590*/  F2FP.BF16.PACK_AB R135, R135, R54 ;  /* 0x000000368787723e */ /* 0x000fe200000010ff */
[----:B------:R-:W-:Y:S02]  /*c5a0*/  FADD.FTZ R2, R46, R2 ;  /* 0x000000022e027221 */ /* 0x000fe40000010000 */
[C---:B------:R-:W-:Y:S01]  /*c5b0*/  FADD.FTZ R4, R129.reuse, R4 ;  /* 0x0000000481047221 */ /* 0x040fe20000010000 */
[----:B------:R1:W-:Y:S01]  /*c5c0*/  STL [R1+0x94], R0 ;  /* 0x0000940001007387 */ /* 0x0003e20000100800 */
[C---:B------:R-:W-:Y:S01]  /*c5d0*/  FADD.FTZ R3, R134.reuse, R3 ;  /* 0x0000000386037221 */ /* 0x040fe20000010000 */
[----:B------:R-:W-:Y:S01]  /*c5e0*/  F2FP.BF16.PACK_AB R134, R134, R55 ;  /* 0x000000378686723e */ /* 0x000fe200000010ff */
[----:B------:R-:W-:Y:S01]  /*c5f0*/  FADD.FTZ R4, R28, R4 ;  /* 0x000000041c047221 */ /* 0x000fe20000010000 */
[----:B------:R-:W-:Y:S02]  /*c600*/  F2FP.BF16.PACK_AB R129, R129, R29 ;  /* 0x0000001d8181723e */ /* 0x000fe400000010ff */
[----:B------:R-:W-:Y:S01]  /*c610*/  STL [R1+0x90], R3 ;  /* 0x0000900301007387 */ /* 0x000fe20000100800 */
[C---:B-1----:R-:W-:Y:S01]  /*c620*/  FADD.FTZ R0, R130.reuse, R2 ;  /* 0x0000000282007221 */ /* 0x042fe20000010000 */
[----:B------:R-:W-:-:S04]  /*c630*/  F2FP.BF16.PACK_AB R130, R130, R46 ;  /* 0x0000002e8282723e */ /* 0x000fc800000010ff */
[----:B------:R1:W-:Y:S02]  /*c640*/  STL [R1+0xac], R0 ;  /* 0x0000ac0001007387 */ /* 0x0003e40000100800 */
[C---:B-1----:R-:W-:Y:S01]  /*c650*/  FADD.FTZ R0, R131.reuse, R4 ;  /* 0x0000000483007221 */ /* 0x042fe20000010000 */
[----:B------:R-:W-:-:S04]  /*c660*/  F2FP.BF16.PACK_AB R131, R131, R28 ;  /* 0x0000001c8383723e */ /* 0x000fc800000010ff */
[----:B------:R1:W-:Y:S03]  /*c670*/  STL [R1+0xa8], R0 ;  /* 0x0000a80001007387 */ /* 0x0003e60000100800 */
[----:B------:R-:W2:Y:S04]  /*c680*/  LDL R3, [R1+0x4] ;  /* 0x0000040001037983 */ /* 0x000ea80000100800 */
[----:B------:R-:W3:Y:S04]  /*c690*/  LDL R6, [R1+0x64] ;  /* 0x0000640001067983 */ /* 0x000ee80000100800 */
[----:B------:R-:W3:Y:S01]  /*c6a0*/  LDL R4, [R1+0x58] ;  /* 0x0000580001047983 */ /* 0x000ee20000100800 */
[--C-:B------:R-:W-:Y:S01]  /*c6b0*/  IMAD R220, R8, 0x2, R217.reuse ;  /* 0x0000000208dc7824 */ /* 0x100fe200078e02d9 */
[----:B------:R-:W-:Y:S01]  /*c6c0*/  LOP3.LUT R229, R229, 0xfffffbff, RZ, 0xc0, !PT ;  /* 0xfffffbffe5e57812 */ /* 0x000fe200078ec0ff */
[----:B------:R-:W-:Y:S01]  /*c6d0*/  IMAD R218, R9, 0x2, R217 ;  /* 0x0000000209da7824 */ /* 0x000fe200078e02d9 */
[----:B------:R-:W4:Y:S01]  /*c6e0*/  LDSM.16.MT88.4 R28, [R217+0x2080] ;  /* 0x00208000d91c783b */ /* 0x000f220000004200 */
[----:B------:R-:W-:Y:S01]  /*c6f0*/  IMAD.MOV.U32 R136, RZ, RZ, 0x1 ;  /* 0x00000001ff887424 */ /* 0x000fe200078e00ff */
[----:B------:R-:W-:Y:S01]  /*c700*/  IADD3 R230, R230, -0x2, RZ ;  /* 0xfffffffee6e67810 */ /* 0x000fe20007ffe0ff */
[----:B------:R-:W-:Y:S01]  /*c710*/  IMAD R219, R8, 0x2, R218 ;  /* 0x0000000208db7824 */ /* 0x000fe200078e02da */
[----:B------:R-:W5:Y:S02]  /*c720*/  LDSM.16.MT88.4 R52, [R217+0x3880] ;  /* 0x00388000d934783b */ /* 0x000f640000004200 */
[----:B------:R-:W-:-:S02]  /*c730*/  ISETP.NE.AND P0, PT, R136, c[0x0][0x2c4], PT ;  /* 0x0000b10088007a0c */ /* 0x000fc40003f05270 */
[----:B------:R-:W1:Y:S04]  /*c740*/  LDSM.16.MT88.4 R68, [R220+0x3880] ;  /* 0x00388000dc44783b */ /* 0x000e680000004200 */
[----:B------:R-:W-:Y:S04]  /*c750*/  LDSM.16.MT88.4 R48, [R218+0x2080] ;  /* 0x00208000da30783b */ /* 0x000fe80000004200 */
[----:B------:R-:W-:Y:S03]  /*c760*/  LDSM.16.MT88.4 R56, [R220+0x4080] ;  /* 0x00408000dc38783b */ /* 0x000fe60000004200 */
[----:B------:R-:W-:Y:S01]  /*c770*/  @P0 LOP3.LUT R229, R229, 0x400, RZ, 0xfc, !PT ;  /* 0x00000400e5e50812 */ /* 0x000fe200078efcff */
[----:B------:R-:W-:Y:S03]  /*c780*/  LDSM.16.MT88.4 R44, [R220+0x2080] ;  /* 0x00208000dc2c783b */ /* 0x000fe60000004200 */
[----:B------:R-:W-:Y:S01]  /*c790*/  LOP3.LUT R229, R229, 0xfffffdff, RZ, 0xc0, !PT ;  /* 0xfffffdffe5e57812 */ /* 0x000fe200078ec0ff */
[----:B------:R-:W-:Y:S04]  /*c7a0*/  LDSM.16.MT88.4 R32, [R217+0x2880] ;  /* 0x00288000d920783b */ /* 0x000fe80000004200 */
[----:B------:R-:W-:Y:S04]  /*c7b0*/  LDSM.16.MT88.4 R40, [R218+0x3880] ;  /* 0x00388000da28783b */ /* 0x000fe80000004200 */
[----:B------:R-:W-:Y:S04]  /*c7c0*/  LDSM.16.MT88.4 R36, [R218+0x2880] ;  /* 0x00288000da24783b */ /* 0x000fe80000004200 */
[----:B------:R-:W-:Y:S01]  /*c7d0*/  LDSM.16.MT88.4 R64, [R220+0x2880] ;  /* 0x00288000dc40783b */ /* 0x000fe20000004200 */
[-C--:B----4-:R-:W-:Y:S03]  /*c7e0*/  HMMA.16816.F32.BF16 R144, R16, R28.reuse, RZ ;  /* 0x0000001c1090723c */ /* 0x090fe600000418ff */
[----:B------:R-:W-:Y:S04]  /*c7f0*/  LDSM.16.MT88.4 R60, [R218+0x4080] ;  /* 0x00408000da3c783b */ /* 0x000fe80000004200 */
[----:B------:R-:W-:Y:S01]  /*c800*/  LDSM.16.MT88.4 R8, [R219+0x3880] ;  /* 0x00388000db08783b */ /* 0x000fe20000004200 */
[C---:B------:R-:W-:Y:S03]  /*c810*/  HMMA.16816.F32.BF16 R124, R12.reuse, R28, RZ ;  /* 0x0000001c0c7c723c */ /* 0x040fe600000418ff */
[----:B------:R-:W-:Y:S04]  /*c820*/  LDSM.16.MT88.4 R156, [R217+0x3080] ;  /* 0x00308000d99c783b */ /* 0x000fe80000004200 */
[----:B------:R-:W-:Y:S01]  /*c830*/  LDSM.16.MT88.4 R148, [R218+0x3080] ;  /* 0x00308000da94783b */ /* 0x000fe20000004200 */
[-C--:B------:R-:W-:Y:S08]  /*c840*/  HMMA.16816.F32.BF16 R120, R12, R30.reuse, RZ ;  /* 0x0000001e0c78723c */ /* 0x080ff000000418ff */
[C---:B------:R-:W-:Y:S01]  /*c850*/  HMMA.16816.F32.BF16 R116, R16.reuse, R30, RZ ;  /* 0x0000001e1074723c */ /* 0x040fe200000418ff */
[----:B------:R-:W4:Y:S07]  /*c860*/  LDSM.16.MT88.4 R28, [R217+0x4080] ;  /* 0x00408000d91c783b */ /* 0x000f2e0000004200 */
[-C--:B-----5:R-:W-:Y:S08]  /*c870*/  HMMA.16816.F32.BF16 R112, R16, R52.reuse, RZ ;  /* 0x000000341070723c */ /* 0x0a0ff000000418ff */
[C---:B------:R-:W-:Y:S08]  /*c880*/  HMMA.16816.F32.BF16 R108, R12.reuse, R52, RZ ;  /* 0x000000340c6c723c */ /* 0x040ff000000418ff */
[-C--:B------:R-:W-:Y:S08]  /*c890*/  HMMA.16816.F32.BF16 R104, R12, R54.reuse, RZ ;  /* 0x000000360c68723c */ /* 0x080ff000000418ff */
[----:B------:R-:W-:Y:S08]  /*c8a0*/  HMMA.16816.F32.BF16 R96, R16, R54, RZ ;  /* 0x000000361060723c */ /* 0x000ff000000418ff */
[----:B-1----:R-:W-:Y:S08]  /*c8b0*/  HMMA.16816.F32.BF16 R52, R12, R68, RZ ;  /* 0x000000440c34723c */ /* 0x002ff000000418ff */
[-C--:B----4-:R-:W-:Y:S08]  /*c8c0*/  HMMA.16816.F32.BF16 R184, R24, R28.reuse, R112 ;  /* 0x0000001c18b8723c */ /* 0x090ff00000041870 */
[C---:B------:R-:W-:Y:S08]  /*c8d0*/  HMMA.16816.F32.BF16 R176, R20.reuse, R28, R108 ;  /* 0x0000001c14b0723c */ /* 0x040ff0000004186c */
[-C--:B------:R-:W-:Y:S08]  /*c8e0*/  HMMA.16816.F32.BF16 R160, R20, R30.reuse, R104 ;  /* 0x0000001e14a0723c */ /* 0x080ff00000041868 */
[----:B------:R-:W-:Y:S08]  /*c8f0*/  HMMA.16816.F32.BF16 R152, R24, R30, R96 ;  /* 0x0000001e1898723c */ /* 0x000ff00000041860 */
[----:B------:R-:W-:Y:S08]  /*c900*/  HMMA.16816.F32.BF16 R28, R12, R50, RZ ;  /* 0x000000320c1c723c */ /* 0x000ff000000418ff */
[----:B------:R-:W-:Y:S08]  /*c910*/  HMMA.16816.F32.BF16 R232, R20, R56, R52 ;  /* 0x0000003814e8723c */ /* 0x000ff00000041834 */
[-C--:B------:R-:W-:Y:S08]  /*c920*/  HMMA.16816.F32.BF16 R88, R16, R44.reuse, RZ ;  /* 0x0000002c1058723c */ /* 0x080ff000000418ff */
[----:B------:R-:W-:Y:S08]  /*c930*/  HMMA.16816.F32.BF16 R84, R12, R44, RZ ;  /* 0x0000002c0c54723c */ /* 0x000ff000000418ff */
[-C--:B------:R-:W-:Y:S08]  /*c940*/  HMMA.16816.F32.BF16 R144, R24, R32.reuse, R144 ;  /* 0x000000201890723c */ /* 0x080ff00000041890 */
[C---:B------:R-:W-:Y:S08]  /*c950*/  HMMA.16816.F32.BF16 R124, R20.reuse, R32, R124 ;  /* 0x00000020147c723c */ /* 0x040ff0000004187c */
[-C--:B------:R-:W-:Y:S08]  /*c960*/  HMMA.16816.F32.BF16 R120, R20, R34.reuse, R120 ;  /* 0x000000221478723c */ /* 0x080ff00000041878 */
[----:B------:R-:W-:Y:S08]  /*c970*/  HMMA.16816.F32.BF16 R116, R24, R34, R116 ;  /* 0x000000221874723c */ /* 0x000ff00000041874 */
[----:B------:R-:W-:Y:S08]  /*c980*/  HMMA.16816.F32.BF16 R52, R12, R46, RZ ;  /* 0x0000002e0c34723c */ /* 0x000ff000000418ff */
[-C--:B------:R-:W-:Y:S08]  /*c990*/  HMMA.16816.F32.BF16 R80, R16, R40.reuse, RZ ;  /* 0x000000281050723c */ /* 0x080ff000000418ff */
[----:B------:R-:W-:Y:S08]  /*c9a0*/  HMMA.16816.F32.BF16 R76, R12, R40, RZ ;  /* 0x000000280c4c723c */ /* 0x000ff000000418ff */
[----:B------:R-:W-:Y:S08]  /*c9b0*/  HMMA.16816.F32.BF16 R44, R16, R46, RZ ;  /* 0x0000002e102c723c */ /* 0x000ff000000418ff */
[----:B------:R-:W-:Y:S08]  /*c9c0*/  HMMA.16816.F32.BF16 R32, R12, R42, RZ ;  /* 0x0000002a0c20723c */ /* 0x000ff000000418ff */
[----:B------:R-:W-:Y:S01]  /*c9d0*/  HMMA.16816.F32.BF16 R180, R20, R38, R28 ;  /* 0x0000002614b4723c */ /* 0x000fe2000004181c */
[----:B------:R-:W1:Y:S07]  /*c9e0*/  LDSM.16.MT88.4 R28, [R219+0x2080] ;  /* 0x00208000db1c783b */ /* 0x000e6e0000004200 */
[C---:B------:R-:W-:Y:S08]  /*c9f0*/  HMMA.16816.F32.BF16 R40, R16.reuse, R42, RZ ;  /* 0x0000002a1028723c */ /* 0x040ff000000418ff */
[-C--:B------:R-:W-:Y:S08]  /*ca00*/  HMMA.16816.F32.BF16 R100, R16, R48.reuse, RZ ;  /* 0x000000301064723c */ /* 0x080ff000000418ff */
[----:B------:R-:W-:Y:S08]  /*ca10*/  HMMA.16816.F32.BF16 R92, R12, R48, RZ ;  /* 0x000000300c5c723c */ /* 0x000ff000000418ff */
[----:B------:R-:W-:Y:S08]  /*ca20*/  HMMA.16816.F32.BF16 R48, R16, R50, RZ ;  /* 0x000000321030723c */ /* 0x000ff000000418ff */
[----:B------:R-:W-:Y:S01]  /*ca30*/  HMMA.16816.F32.BF16 R96, R24, R66, R44 ;  /* 0x000000421860723c */ /* 0x000fe2000004182c */
[----:B------:R-:W4:Y:S01]  /*ca40*/  LDSM.16.MT88.4 R44, [R219+0x2880] ;  /* 0x00288000db2c783b */ /* 0x000f220000004200 */
[----:B--2---:R-:W-:-:S04]  /*ca50*/  IMAD.SHL.U32 R3, R3, 0x80, RZ ;  /* 0x0000008003037824 */ /* 0x004fc800078e00ff */
[----:B------:R-:W-:Y:S02]  /*ca60*/  @P0 IMAD.HI.U32 R2, R3, c[0x0][0x2c8], RZ ;  /* 0x0000b20003020a27 */ /* 0x000fe400078e00ff */
[----:B------:R-:W-:Y:S01]  /*ca70*/  HMMA.16816.F32.BF16 R104, R24, R62, R40 ;  /* 0x0000003e1868723c */ /* 0x000fe20000041828 */
[----:B------:R-:W2:Y:S01]  /*ca80*/  LDSM.16.MT88.4 R40, [R219+0x4080] ;  /* 0x00408000db28783b */ /* 0x000ea20000004200 */
[----:B------:R-:W-:Y:S01]  /*ca90*/  IMAD.MOV.U32 R0, RZ, RZ, R3 ;  /* 0x000000ffff007224 */ /* 0x000fe200078e0003 */
[----:B------:R-:W-:Y:S02]  /*caa0*/  @P0 SHF.R.U32.HI R0, RZ, c[0x0][0x2cc], R2 ;  /* 0x0000b300ff000a19 */ /* 0x000fe40000011602 */
[----:B------:R-:W-:Y:S02]  /*cab0*/  ISETP.LE.AND P0, PT, R136, c[0x0][0x32c], PT ;  /* 0x0000cb0088007a0c */ /* 0x000fe40003f03270 */
[----:B---3--:R-:W-:Y:S01]  /*cac0*/  IADD3 R0, -R4, R6, R0 ;  /* 0x0000000604007210 */ /* 0x008fe20007ffe100 */
[----:B------:R-:W-:Y:S03]  /*cad0*/  HMMA.16816.F32.BF16 R192, R20, R36, R92 ;  /* 0x0000002414c0723c */ /* 0x000fe6000004185c */
[----:B------:R-:W-:-:S05]  /*cae0*/  IADD3 R4, R0, c[0x0][0x328], RZ ;  /* 0x0000ca0000047a10 */ /* 0x000fca0007ffe0ff */
[----:B------:R-:W-:Y:S01]  /*caf0*/  HMMA.16816.F32.BF16 R196, R24, R36, R100 ;  /* 0x0000002418c4723c */ /* 0x000fe20000041864 */
[----:B------:R-:W-:Y:S01]  /*cb00*/  LDSM.16.MT88.4 R100, [R218+0x4880] ;  /* 0x00488000da64783b */ /* 0x000fe20000004200 */
[----:B------:R-:W-:-:S06]  /*cb10*/  @P0 LOP3.LUT R229, R229, 0x200, RZ, 0xfc, !PT ;  /* 0x00000200e5e50812 */ /* 0x000fcc00078efcff */
[----:B------:R-:W-:Y:S08]  /*cb20*/  HMMA.16816.F32.BF16 R92, R24, R38, R48 ;  /* 0x00000026185c723c */ /* 0x000ff00000041830 */
[----:B------:R-:W-:Y:S08]  /*cb30*/  HMMA.16816.F32.BF16 R108, R20, R62, R32 ;  /* 0x0000003e146c723c */ /* 0x000ff00000041820 */
[----:B------:R-:W-:Y:S08]  /*cb40*/  HMMA.16816.F32.BF16 R36, R12, R70, RZ ;  /* 0x000000460c24723c */ /* 0x000ff000000418ff */
[----:B------:R-:W-:Y:S08]  /*cb50*/  HMMA.16816.F32.BF16 R72, R16, R68, RZ ;  /* 0x000000441048723c */ /* 0x000ff000000418ff */
[-C--:B------:R-:W-:Y:S08]  /*cb60*/  HMMA.16816.F32.BF16 R204, R24, R64.reuse, R88 ;  /* 0x0000004018cc723c */ /* 0x080ff00000041858 */
[----:B------:R-:W-:Y:S01]  /*cb70*/  HMMA.16816.F32.BF16 R200, R20, R64, R84 ;  /* 0x0000004014c8723c */ /* 0x000fe20000041854 */
[----:B------:R-:W3:Y:S07]  /*cb80*/  LDSM.16.MT88.4 R84, [R217+0x4880] ;  /* 0x00488000d954783b */ /* 0x000eee0000004200 */
[-C--:B------:R-:W-:Y:S08]  /*cb90*/  HMMA.16816.F32.BF16 R212, R24, R60.reuse, R80 ;  /* 0x0000003c18d4723c */ /* 0x080ff00000041850 */
[C---:B------:R-:W-:Y:S08]  /*cba0*/  HMMA.16816.F32.BF16 R208, R20.reuse, R60, R76 ;  /* 0x0000003c14d0723c */ /* 0x040ff0000004184c */
[----:B------:R-:W-:Y:S08]  /*cbb0*/  HMMA.16816.F32.BF16 R188, R20, R66, R52 ;  /* 0x0000004214bc723c */ /* 0x000ff00000041834 */
[----:B------:R-:W-:Y:S01]  /*cbc0*/  HMMA.16816.F32.BF16 R32, R16, R70, RZ ;  /* 0x000000461020723c */ /* 0x000fe200000418ff */
[----:B------:R-:W-:Y:S07]  /*cbd0*/  LDSM.16.MT88.4 R68, [R219+0x3080] ;  /* 0x00308000db44783b */ /* 0x000fee0000004200 */
[C---:B-1----:R-:W-:Y:S08]  /*cbe0*/  HMMA.16816.F32.BF16 R48, R12.reuse, R28, RZ ;  /* 0x0000001c0c30723c */ /* 0x042ff000000418ff */
[----:B------:R-:W-:Y:S08]  /*cbf0*/  HMMA.16816.F32.BF16 R60, R12, R30, RZ ;  /* 0x0000001e0c3c723c */ /* 0x000ff000000418ff */
[C---:B------:R-:W-:Y:S08]  /*cc00*/  HMMA.16816.F32.BF16 R88, R16.reuse, R28, RZ ;  /* 0x0000001c1058723c */ /* 0x040ff000000418ff */
[----:B------:R-:W-:Y:S08]  /*cc10*/  HMMA.16816.F32.BF16 R64, R16, R30, RZ ;  /* 0x0000001e1040723c */ /* 0x000ff000000418ff */
[-C--:B------:R-:W-:Y:S08]  /*cc20*/  HMMA.16816.F32.BF16 R52, R12, R8.reuse, RZ ;  /* 0x000000080c34723c */ /* 0x080ff000000418ff */
[----:B------:R-:W-:Y:S08]  /*cc30*/  HMMA.16816.F32.BF16 R28, R16, R8, RZ ;  /* 0x00000008101c723c */ /* 0x000ff000000418ff */
[-C--:B------:R-:W-:Y:S08]  /*cc40*/  HMMA.16816.F32.BF16 R12, R12, R10.reuse, RZ ;  /* 0x0000000a0c0c723c */ /* 0x080ff000000418ff */
[----:B------:R-:W-:Y:S01]  /*cc50*/  HMMA.16816.F32.BF16 R16, R16, R10, RZ ;  /* 0x0000000a1010723c */ /* 0x000fe200000418ff */
[----:B------:R-:W-:Y:S07]  /*cc60*/  LDSM.16.MT88.4 R8, [R219+0x4880] ;  /* 0x00488000db08783b */ /* 0x000fee0000004200 */
[-C--:B------:R-:W-:Y:S01]  /*cc70*/  HMMA.16816.F32.BF16 R164, R132, R156.reuse, R144 ;  /* 0x0000009c84a4723c */ /* 0x080fe20000041890 */
[----:B------:R-:W1:Y:S07]  /*cc80*/  LDSM.16.MT88.4 R144, [R220+0x3080] ;  /* 0x00308000dc90783b */ /* 0x000e6e0000004200 */
[C---:B------:R-:W-:Y:S08]  /*cc90*/  HMMA.16816.F32.BF16 R168, R128.reuse, R156, R124 ;  /* 0x0000009c80a8723c */ /* 0x040ff0000004187c */
[-C--:B------:R-:W-:Y:S08]  /*cca0*/  HMMA.16816.F32.BF16 R172, R128, R158.reuse, R120 ;  /* 0x0000009e80ac723c */ /* 0x080ff00000041878 */
[----:B------:R-:W-:Y:S01]  /*ccb0*/  HMMA.16816.F32.BF16 R156, R132, R158, R116 ;  /* 0x0000009e849c723c */ /* 0x000fe20000041874 */
[----:B------:R-:W5:Y:S07]  /*ccc0*/  LDSM.16.MT88.4 R116, [R220+0x4880] ;  /* 0x00488000dc74783b */ /* 0x000f6e0000004200 */
[----:B------:R-:W-:Y:S08]  /*ccd0*/  HMMA.16816.F32.BF16 R112, R20, R58, R36 ;  /* 0x0000003a1470723c */ /* 0x000ff00000041824 */
[C---:B------:R-:W-:Y:S08]  /*cce0*/  HMMA.16816.F32.BF16 R236, R24.reuse, R56, R72 ;  /* 0x0000003818ec723c */ /* 0x040ff00000041848 */
[----:B------:R-:W-:Y:S08]  /*ccf0*/  HMMA.16816.F32.BF16 R36, R24, R58, R32 ;  /* 0x0000003a1824723c */ /* 0x000ff00000041820 */
[C---:B----4-:R-:W-:Y:S08]  /*cd00*/  HMMA.16816.F32.BF16 R48, R20.reuse, R44, R48 ;  /* 0x0000002c1430723c */ /* 0x050ff00000041830 */
[----:B------:R-:W-:Y:S08]  /*cd10*/  HMMA.16816.F32.BF16 R32, R20, R46, R60 ;  /* 0x0000002e1420723c */ /* 0x000ff0000004183c */
[----:B------:R-:W-:Y:S08]  /*cd20*/  HMMA.16816.F32.BF16 R56, R24, R44, R88 ;  /* 0x0000002c1838723c */ /* 0x000ff00000041858 */
[-C--:B--2---:R-:W-:Y:S08]  /*cd30*/  HMMA.16816.F32.BF16 R52, R20, R40.reuse, R52 ;  /* 0x000000281434723c */ /* 0x084ff00000041834 */
[C---:B------:R-:W-:Y:S08]  /*cd40*/  HMMA.16816.F32.BF16 R28, R24.reuse, R40, R28 ;  /* 0x00000028181c723c */ /* 0x040ff0000004181c */
[----:B------:R-:W-:Y:S08]  /*cd50*/  HMMA.16816.F32.BF16 R44, R24, R46, R64 ;  /* 0x0000002e182c723c */ /* 0x000ff00000041840 */
[-C--:B------:R-:W-:Y:S08]  /*cd60*/  HMMA.16816.F32.BF16 R12, R20, R42.reuse, R12 ;  /* 0x0000002a140c723c */ /* 0x080ff0000004180c */
[----:B------:R-:W-:Y:S08]  /*cd70*/  HMMA.16816.F32.BF16 R16, R24, R42, R16 ;  /* 0x0000002a1810723c */ /* 0x000ff00000041810 */
[-C--:B---3--:R-:W-:Y:S08]  /*cd80*/  HMMA.16816.F32.BF16 R72, R132, R84.reuse, R184 ;  /* 0x000000548448723c */ /* 0x088ff000000418b8 */
[C---:B------:R-:W-:Y:S08]  /*cd90*/  HMMA.16816.F32.BF16 R76, R128.reuse, R84, R176 ;  /* 0x00000054804c723c */ /* 0x040ff000000418b0 */
[-C--:B------:R-:W-:Y:S08]  /*cda0*/  HMMA.16816.F32.BF16 R80, R128, R86.reuse, R160 ;  /* 0x000000568050723c */ /* 0x080ff000000418a0 */
[C---:B------:R-:W-:Y:S08]  /*cdb0*/  HMMA.16816.F32.BF16 R84, R132.reuse, R86, R152 ;  /* 0x000000568454723c */ /* 0x040ff00000041898 */
[-C--:B------:R-:W-:Y:S08]  /*cdc0*/  HMMA.16816.F32.BF16 R160, R132, R148.reuse, R196 ;  /* 0x0000009484a0723c */ /* 0x080ff000000418c4 */
[C---:B------:R-:W-:Y:S08]  /*cdd0*/  HMMA.16816.F32.BF16 R176, R128.reuse, R148, R192 ;  /* 0x0000009480b0723c */ /* 0x040ff000000418c0 */
[----:B------:R-:W-:Y:S08]  /*cde0*/  HMMA.16816.F32.BF16 R180, R128, R150, R180 ;  /* 0x0000009680b4723c */ /* 0x000ff000000418b4 */
[-C--:B-1----:R-:W-:Y:S08]  /*cdf0*/  HMMA.16816.F32.BF16 R152, R132, R144.reuse, R204 ;  /* 0x000000908498723c */ /* 0x082ff000000418cc */
[C---:B------:R-:W-:Y:S08]  /*ce00*/  HMMA.16816.F32.BF16 R184, R128.reuse, R144, R200 ;  /* 0x0000009080b8723c */ /* 0x040ff000000418c8 */
[----:B------:R-:W-:Y:S08]  /*ce10*/  HMMA.16816.F32.BF16 R188, R128, R146, R188 ;  /* 0x0000009280bc723c */ /* 0x000ff000000418bc */
[C---:B------:R-:W-:Y:S08]  /*ce20*/  HMMA.16816.F32.BF16 R148, R132.reuse, R150, R92 ;  /* 0x000000968494723c */ /* 0x040ff0000004185c */
[C---:B------:R-:W-:Y:S08]  /*ce30*/  HMMA.16816.F32.BF16 R144, R132.reuse, R146, R96 ;  /* 0x000000928490723c */ /* 0x040ff00000041860 */
[-C--:B------:R-:W-:Y:S08]  /*ce40*/  HMMA.16816.F32.BF16 R88, R132, R100.reuse, R212 ;  /* 0x000000648458723c */ /* 0x080ff000000418d4 */
[C---:B------:R-:W-:Y:S08]  /*ce50*/  HMMA.16816.F32.BF16 R92, R128.reuse, R100, R208 ;  /* 0x00000064805c723c */ /* 0x040ff000000418d0 */
[-C--:B------:R-:W-:Y:S08]  /*ce60*/  HMMA.16816.F32.BF16 R96, R128, R102.reuse, R108 ;  /* 0x000000668060723c */ /* 0x080ff0000004186c */
[C---:B------:R-:W-:Y:S08]  /*ce70*/  HMMA.16816.F32.BF16 R100, R132.reuse, R102, R104 ;  /* 0x000000668464723c */ /* 0x040ff00000041868 */
[-C--:B-----5:R-:W-:Y:S08]  /*ce80*/  HMMA.16816.F32.BF16 R104, R132, R116.reuse, R236 ;  /* 0x000000748468723c */ /* 0x0a0ff000000418ec */
[C---:B------:R-:W-:Y:S08]  /*ce90*/  HMMA.16816.F32.BF16 R108, R128.reuse, R116, R232 ;  /* 0x00000074806c723c */ /* 0x040ff000000418e8 */
[C---:B------:R-:W-:Y:S08]  /*cea0*/  HMMA.16816.F32.BF16 R112, R128.reuse, R118, R112 ;  /* 0x000000768070723c */ /* 0x040ff00000041870 */
[C---:B------:R-:W-:Y:S08]  /*ceb0*/  HMMA.16816.F32.BF16 R60, R128.reuse, R68, R48 ;  /* 0x00000044803c723c */ /* 0x040ff00000041830 */
[----:B------:R-:W-:Y:S08]  /*cec0*/  HMMA.16816.F32.BF16 R64, R128, R70, R32 ;  /* 0x000000468040723c */ /* 0x000ff00000041820 */
[C---:B------:R-:W-:Y:S08]  /*ced0*/  HMMA.16816.F32.BF16 R56, R132.reuse, R68, R56 ;  /* 0x000000448438723c */ /* 0x040ff00000041838 */
[----:B------:R-:W-:Y:S08]  /*cee0*/  HMMA.16816.F32.BF16 R116, R132, R118, R36 ;  /* 0x000000768474723c */ /* 0x000ff00000041824 */
[----:B------:R-:W-:Y:S08]  /*cef0*/  HMMA.16816.F32.BF16 R124, R128, R8, R52 ;  /* 0x00000008807c723c */ /* 0x000ff00000041834 */
[C---:B------:R-:W-:Y:S08]  /*cf00*/  HMMA.16816.F32.BF16 R68, R132.reuse, R70, R44 ;  /* 0x000000468444723c */ /* 0x040ff0000004182c */
[----:B------:R-:W-:Y:S08]  /*cf10*/  HMMA.16816.F32.BF16 R120, R132, R8, R28 ;  /* 0x000000088478723c */ /* 0x000ff0000004181c */
[-C--:B------:R-:W-:Y:S08]  /*cf20*/  HMMA.16816.F32.BF16 R128, R128, R10.reuse, R12 ;  /* 0x0000000a8080723c */ /* 0x080ff0000004180c */
[----:B------:R-:W-:Y:S01]  /*cf30*/  HMMA.16816.F32.BF16 R132, R132, R10, R16 ;  /* 0x0000000a8484723c */ /* 0x000fe20000041810 */
[----:B------:R-:W-:Y:S07]  /*cf40*/  @!P0 BRA `(.L_x_1296) ;  /* 0x0000011000008947 */ /* 0x000fee0003800000 */
[C---:B------:R-:W-:Y:S01]  /*cf50*/  ISETP.GT.AND P0, PT, R0.reuse, RZ, PT ;  /* 0x000000ff0000720c */ /* 0x040fe20003f04270 */
[----:B------:R-:W-:Y:S01]  /*cf60*/  BSSY B0, `(.L_x_1297) ;  /* 0x000000c000007945 */ /* 0x000fe20003800000 */
[----:B------:R-:W-:-:S11]  /*cf70*/  IADD3 R2, R0, -0x1, RZ ;  /* 0xffffffff00027810 */ /* 0x000fd60007ffe0ff */
[----:B------:R-:W-:Y:S05]  /*cf80*/  @P0 BRA `(.L_x_1298) ;  /* 0x0000006000000947 */ /* 0x000fea0003800000 */
[----:B------:R-:W-:Y:S01]  /*cf90*/  ISETP.NE.AND P0, PT, R136, c[0x0][0x32c], PT ;  /* 0x0000cb0088007a0c */ /* 0x000fe20003f05270 */
[----:B------:R-:W-:-:S12]  /*cfa0*/  IMAD.MOV R0, RZ, RZ, -R0 ;  /* 0x000000ffff007224 */ /* 0x000fd800078e0a00 */
[----:B------:R-:W-:-:S05]  /*cfb0*/  @P0 IMAD.HI.U32 R2, R0, c[0x0][0x330], RZ ;  /* 0x0000cc0000020a27 */ /* 0x000fca00078e00ff */
[----:B------:R-:W-:-:S04]  /*cfc0*/  @P0 SHF.R.U32.HI R0, RZ, c[0x0][0x334], R2 ;  /* 0x0000cd00ff000a19 */ /* 0x000fc80000011602 */
[----:B------:R-:W-:Y:S01]  /*cfd0*/  LOP3.LUT R2, RZ, R0, RZ, 0x33, !PT ;  /* 0x00000000ff027212 */ /* 0x000fe200078e33ff */
[----:B------:R-:W-:Y:S05]  /*cfe0*/  BRA `(.L_x_1299) ;  /* 0x0000003000007947 */ /* 0x000fea0003800000 */
.L_x_1298:
[----:B------:R-:W-:-:S13]  /*cff0*/  ISETP.NE.AND P0, PT, R136, c[0x0][0x32c], PT ;  /* 0x0000cb0088007a0c */ /* 0x000fda0003f05270 */
[----:B------:R-:W-:-:S05]  /*d000*/  @P0 IMAD.HI.U32 R0, R2, c[0x0][0x330], RZ ;  /* 0x0000cc0002000a27 */ /* 0x000fca00078e00ff */
[----:B------:R-:W-:Y:S02]  /*d010*/  @P0 SHF.R.U32.HI R2, RZ, c[0x0][0x334], R0 ;  /* 0x0000cd00ff020a19 */ /* 0x000fe40000011600 */
.L_x_1299:
[----:B------:R-:W-:Y:S05]  /*d020*/  BSYNC B0 ;  /* 0x0000000000007941 */ /* 0x000fea0003800000 */
.L_x_1297:
[----:B------:R-:W-:-:S05]  /*d030*/  MOV R0, c[0x0][0x32c] ;  /* 0x0000cb0000007a02 */ /* 0x000fca0000000f00 */
[----:B------:R-:W-:-:S05]  /*d040*/  IMAD R2, R2, R0, c[0x0][0x32c] ;  /* 0x0000cb0002027624 */ /* 0x000fca00078e0200 */
[----:B------:R-:W-:-:S04]  /*d050*/  IMNMX R4, R4, R2, PT ;  /* 0x0000000204047217 */ /* 0x000fc80003800200 */
.L_x_1296:
[----:B------:R-:W2:Y:S01]  /*d060*/  LDL R2, [R1+0xb4] ;  /* 0x0000b40001027983 */ /* 0x000ea20000100800 */
[----:B------:R-:W-:-:S05]  /*d070*/  IMAD.HI R4, R4, 0x2aaaaaab, RZ ;  /* 0x2aaaaaab04047827 */ /* 0x000fca00078e02ff */
[----:B------:R-:W-:-:S04]  /*d080*/  SHF.R.U32.HI R0, RZ, 0x1f, R4 ;  /* 0x0000001fff007819 */ /* 0x000fc80000011604 */
[----:B------:R-:W-:-:S04]  /*d090*/  LEA.HI.SX32 R4, R4, R0, 0x1d ;  /* 0x0000000004047211 */ /* 0x000fc800078feaff */
[----:B--2---:R-:W-:-:S04]  /*d0a0*/  IMNMX R2, R2, R4, !PT ;  /* 0x0000000402027217 */ /* 0x004fc80007800200 */
[----:B------:R-:W-:Y:S01]  /*d0b0*/  ISETP.GE.AND P0, PT, R230, R2, PT ;  /* 0x00000002e600720c */ /* 0x000fe20003f06270 */
[----:B------:R1:W-:-:S12]  /*d0c0*/  STL [R1+0x98], R2 ;  /* 0x0000980201007387 */ /* 0x0003d80000100800 */
[----:B------:R-:W-:Y:S05]  /*d0d0*/  @!P0 BRA `(.L_x_1300) ;  /* 0x0000513000008947 */ /* 0x000fea0003800000 */
[----:B------:R-:W2:Y:S04]  /*d0e0*/  LDL.64 R8, [R1+0xc0] ;  /* 0x0000c00001087983 */ /* 0x000ea80000100a00 */
[----:B------:R-:W3:Y:S04]  /*d0f0*/  LDL R6, [R1+0xf0] ;  /* 0x0000f00001067983 */ /* 0x000ee80000100800 */
[----:B-1----:R-:W3:Y:S01]  /*d100*/  LDL R2, [R1+0xe8] ;  /* 0x0000e80001027983 */ /* 0x002ee20000100800 */
[C---:B--2---:R-:W-:Y:S01]  /*d110*/  SHF.L.U64.HI R239, R8.reuse, 0x1, R9 ;  /* 0x0000000108ef7819 */ /* 0x044fe20000010209 */
[----:B------:R-:W-:Y:S01]  /*d120*/  IMAD.SHL.U32 R238, R8, 0x2, RZ ;  /* 0x0000000208ee7824 */ /* 0x000fe200078e00ff */
[C---:B---3--:R-:W-:Y:S01]  /*d130*/  SHF.L.U64.HI R237, R2.reuse, 0x1, R6 ;  /* 0x0000000102ed7819 */ /* 0x048fe20000010206 */
[----:B------:R-:W-:-:S02]  /*d140*/  IMAD.SHL.U32 R236, R2, 0x2, RZ ;  /* 0x0000000202ec7824 */ /* 0x000fc400078e00ff */
.L_x_1331:
[----:B------:R-:W2:Y:S01]  /*d150*/  LDL R0, [R1+0xb4] ;  /* 0x0000b40001007983 */ /* 0x000ea20000100800 */
[----:B------:R-:W-:Y:S04]  /*d160*/  DEPBAR.LE SB0, 0x0 ;  /* 0x000080000000791a */ /* 0x000fe80000000000 */
[----:B------:R-:W-:Y:S01]  /*d170*/  WARPSYNC 0xffffffff ;  /* 0xffffffff00007948 */ /* 0x000fe20003800000 */
[----:B------:R-:W-:Y:S06]  /*d180*/  BAR.SYNC.DEFER_BLOCKING 0x0 ;  /* 0x0000000000007b1d */ /* 0x000fec0000010000 */
[----:B------:R1:W3:Y:S01]  /*d190*/  LDSM.16.M88.4 R52, [R224+0x8080] ;  /* 0x00808000e034783b */ /* 0x0002e20000000200 */
[----:B------:R-:W-:Y:S03]  /*d1a0*/  BSSY B0, `(.L_x_1301) ;  /* 0x000004d000007945 */ /* 0x000fe60003800000 */
[----:B------:R1:W4:Y:S04]  /*d1b0*/  LDSM.16.M88.4 R48, [R224+0xa080] ;  /* 0x00a08000e030783b */ /* 0x0003280000000200 */
[----:B------:R1:W1:Y:S04]  /*d1c0*/  LDSM.16.M88.4 R20, [R216+0x5080] ;  /* 0x00508000d814783b */ /* 0x0002680000000200 */
[----:B------:R1:W1:Y:S04]  /*d1d0*/  LDSM.16.M88.4 R36, [R216+0x5880] ;  /* 0x00588000d824783b */ /* 0x0002680000000200 */
[----:B------:R1:W1:Y:S04]  /*d1e0*/  LDSM.16.M88.4 R192, [R216+0x6080] ;  /* 0x00608000d8c0783b */ /* 0x0002680000000200 */
[----:B------:R1:W1:Y:S04]  /*d1f0*/  LDSM.16.M88.4 R196, [R226+0x8080] ;  /* 0x00808000e2c4783b */ /* 0x0002680000000200 */
[----:B------:R1:W1:Y:S04]  /*d200*/  LDSM.16.M88.4 R204, [R226+0xa080] ;  /* 0x00a08000e2cc783b */ /* 0x0002680000000200 */
[----:B------:R1:W1:Y:S04]  /*d210*/  LDSM.16.M88.4 R200, [R223] ;  /* 0x00000000dfc8783b */ /* 0x0002680000000200 */
[----:B------:R1:W1:Y:S04]  /*d220*/  LDSM.16.M88.4 R208, [R223+0x800] ;  /* 0x00080000dfd0783b */ /* 0x0002680000000200 */
[----:B------:R1:W1:Y:S01]  /*d230*/  LDSM.16.M88.4 R212, [R223+0x1000] ;  /* 0x00100000dfd4783b */ /* 0x0002620000000200 */
[----:B--2---:R-:W-:Y:S11]  /*d240*/  ISETP.GT.AND P0, PT, R0, R230, PT ;  /* 0x000000e60000720c */ /* 0x004ff60003f04270 */
[----:B------:R-:W-:Y:S02]  /*d250*/  @!UPT UIADD3 URZ, URZ, URZ, URZ ;  /* 0x0000003f3f3ff290 */ /* 0x000fe4000fffe03f */
[----:B------:R-:W-:-:S05]  /*d260*/  @P0 BRA `(.L_x_1302) ;  /* 0x0000040000000947 */ /* 0x000fca0003800000 */
[----:B-1-34-:R-:W2:Y:S04]  /*d270*/  LDL R4, [R1+0x7c] ;  /* 0x00007c0001047983 */ /* 0x01aea80000100800 */
[----:B------:R-:W3:Y:S04]  /*d280*/  LDL R8, [R1+0x70] ;  /* 0x0000700001087983 */ /* 0x000ee80000100800 */
[----:B------:R-:W1:Y:S04]  /*d290*/  S2R R6, SR_CTAID.Y ;  /* 0x0000000000067919 */ /* 0x000e680000002600 */
[----:B------:R-:W4:Y:S02]  /*d2a0*/  S2R R9, SR_CTAID.Y ;  /* 0x0000000000097919 */ /* 0x000f240000002600 */
[C---:B----4-:R-:W-:Y:S01]  /*d2b0*/  IMAD.WIDE.U32 R10, R9.reuse, c[0x0][0x210], RZ ;  /* 0x00008400090a7a25 */ /* 0x050fe200078e00ff */
[----:B-1----:R-:W-:Y:S05]  /*d2c0*/  SHF.R.S32.HI R6, RZ, 0x1f, R6 ;  /* 0x0000001fff067819 */ /* 0x002fea0000011406 */
[----:B------:R-:W-:Y:S04]  /*d2d0*/  IMAD R6, R6, c[0x0][0x210], RZ ;  /* 0x0000840006067a24 */ /* 0x000fe800078e02ff */
[----:B------:R-:W-:Y:S05]  /*d2e0*/  IMAD R6, R9, c[0x0][0x214], R6 ;  /* 0x0000850009067a24 */ /* 0x000fea00078e0206 */
[----:B------:R-:W-:Y:S01]  /*d2f0*/  IADD3 R6, R11, R6, RZ ;  /* 0x000000060b067210 */ /* 0x000fe20007ffe0ff */
[----:B--2---:R-:W-:Y:S01]  /*d300*/  IMAD.WIDE.U32 R2, R4, c[0x0][0x208], RZ ;  /* 0x0000820004027a25 */ /* 0x004fe200078e00ff */
[----:B------:R-:W-:Y:S05]  /*d310*/  SHF.R.S32.HI R0, RZ, 0x1f, R4 ;  /* 0x0000001fff007819 */ /* 0x000fea0000011404 */
[----:B------:R-:W-:Y:S04]  /*d320*/  IMAD R0, R0, c[0x0][0x208], RZ ;  /* 0x0000820000007a24 */ /* 0x000fe800078e02ff */
[----:B------:R-:W-:Y:S01]  /*d330*/  IMAD R0, R4, c[0x0][0x20c], R0 ;  /* 0x0000830004007a24 */ /* 0x000fe200078e0200 */
[----:B---3--:R-:W-:Y:S04]  /*d340*/  SHF.R.S32.HI R4, RZ, 0x1f, R8 ;  /* 0x0000001fff047819 */ /* 0x008fe80000011408 */
[----:B------:R-:W-:Y:S01]  /*d350*/  IADD3 R3, R3, R0, RZ ;  /* 0x0000000003037210 */ /* 0x000fe20007ffe0ff */
[----:B------:R-:W-:Y:S04]  /*d360*/  IMAD R4, R4, c[0x0][0x218], RZ ;  /* 0x0000860004047a24 */ /* 0x000fe800078e02ff */
[----:B------:R-:W-:Y:S05]  /*d370*/  IMAD.WIDE.U32 R2, R8, c[0x0][0x218], R2 ;  /* 0x0000860008027a25 */ /* 0x000fea00078e0002 */
[----:B------:R-:W-:Y:S01]  /*d380*/  IADD3 R0, P1, R10, R2, RZ ;  /* 0x000000020a007210 */ /* 0x000fe20007f3e0ff */
[----:B------:R-:W-:Y:S03]  /*d390*/  IMAD R2, R8, c[0x0][0x21c], R4 ;  /* 0x0000870008027a24 */ /* 0x000fe600078e0204 */
[----:B------:R-:W-:Y:S02]  /*d3a0*/  LEA R4, P0, R0, c[0x0][0x1f8], 0x1 ;  /* 0x00007e0000047a11 */ /* 0x000fe400078008ff */
[----:B------:R-:W-:Y:S04]  /*d3b0*/  IADD3.X R2, R6, R3, R2, P1, !PT ;  /* 0x0000000306027210 */ /* 0x000fe80000ffe402 */
[----:B------:R-:W-:Y:S01]  /*d3c0*/  LEA.HI.X R0, R0, c[0x0][0x1fc], R2, 0x1, P0 ;  /* 0x00007f0000007a11 */ /* 0x000fe200000f0c02 */
[----:B------:R-:W-:-:S05]  /*d3d0*/  BRA.DIV ~URZ, `(.L_x_1303) ;  /* 0x00012d427f007947 */ /* 0x000fca000b800000 */
[----:B------:R1:W2:Y:S02]  /*d3e0*/  SHFL.IDX PT, R6, R0, RZ, 0x181f ;  /* 0x00181fff00067589 */ /* 0x0002a400000e0000 */
.L_x_1445:
[----:B------:R-:W-:-:S05]  /*d3f0*/  BRA.DIV ~URZ, `(.L_x_1304) ;  /* 0x00012da27f007947 */ /* 0x000fca000b800000 */
[----:B------:R-:W3:Y:S04]  /*d400*/  LDL R16, [R1+0xa4] ;  /* 0x0000a40001107983 */ /* 0x000ee80000100800 */
[----:B------:R-:W4:Y:S04]  /*d410*/  LDL R15, [R1+0xf4] ;  /* 0x0000f400010f7983 */ /* 0x000f280000100800 */
[----:B--2---:R-:W2:Y:S04]  /*d420*/  LDL R14, [R1+0x78] ;  /* 0x00007800010e7983 */ /* 0x004ea80000100800 */
[----:B------:R-:W1:Y:S04]  /*d430*/  SHFL.IDX PT, R2, R4, RZ, 0x181f ;  /* 0x00181fff04027589 */ /* 0x000e6800000e0000 */
[----:B------:R-:W1:Y:S04]  /*d440*/  SHFL.IDX PT, R10, R4, 0x1, 0x181f ;  /* 0x00381f00040a7f89 */ /* 0x000e6800000e0000 */
[----:B------:R-:W1:Y:S04]  /*d450*/  SHFL.IDX PT, R11, R0, 0x1, 0x181f ;  /* 0x00381f00000b7f89 */ /* 0x000e6800000e0000 */
[----:B-1----:R-:W1:Y:S01]  /*d460*/  SHFL.IDX PT, R0, R0, 0x2, 0x181f ;  /* 0x00581f0000007f89 */ /* 0x002e6200000e0000 */
[C---:B------:R-:W-:Y:S02]  /*d470*/  IADD3 R12, P0, R2.reuse, R238, RZ ;  /* 0x000000ee020c7210 */ /* 0x040fe40007f1e0ff */
[----:B------:R-:W-:Y:S02]  /*d480*/  IADD3 R8, P2, R2, R236, RZ ;  /* 0x000000ec02087210 */ /* 0x000fe40007f5e0ff */
[----:B------:R-:W-:Y:S01]  /*d490*/  IADD3 R2, P1, R10, R238, RZ ;  /* 0x000000ee0a027210 */ /* 0x000fe20007f3e0ff */
[----:B------:R-:W-:Y:S01]  /*d4a0*/  IMAD.X R13, R6, 0x1, R239, P0 ;  /* 0x00000001060d7824 */ /* 0x000fe200000e06ef */
[----:B------:R-:W-:Y:S01]  /*d4b0*/  IADD3 R10, P0, R10, R236, RZ ;  /* 0x000000ec0a0a7210 */ /* 0x000fe20007f1e0ff */
[----:B------:R-:W-:Y:S02]  /*d4c0*/  IMAD.X R9, R6, 0x1, R237, P2 ;  /* 0x0000000106097824 */ /* 0x000fe400010e06ed */
[----:B------:R1:W5:Y:S01]  /*d4d0*/  LDL R6, [R1+0xa0] ;  /* 0x0000a00001067983 */ /* 0x0003620000100800 */
[C---:B------:R-:W-:Y:S02]  /*d4e0*/  IMAD.X R3, R11.reuse, 0x1, R239, P1 ;  /* 0x000000010b037824 */ /* 0x040fe400008e06ef */
[----:B------:R-:W-:Y:S01]  /*d4f0*/  IMAD.X R11, R11, 0x1, R237, P0 ;  /* 0x000000010b0b7824 */ /* 0x000fe200000e06ed */
[----:B---3--:R-:W-:Y:S02]  /*d500*/  ISETP.GE.AND P4, PT, R16, c[0x0][0x1d4], PT ;  /* 0x0000750010007a0c */ /* 0x008fe40003f86270 */
[----:B----4-:R-:W-:Y:S11]  /*d510*/  ISETP.GE.AND P3, PT, R15, c[0x0][0x1d4], PT ;  /* 0x000075000f007a0c */ /* 0x010ff60003f66270 */
[----:B--2---:R2:W-:Y:S04]  /*d520*/  LDGSTS.E.BYPASS.LTC128B.128 [R14], [R12.64], !P4 ;  /* 0x000000000c0e7fae */ /* 0x0045e8000e101d46 */
[----:B------:R2:W-:Y:S04]  /*d530*/  LDGSTS.E.BYPASS.LTC128B.128 [R14+0x1800], [R8.64], !P3 ;  /* 0x01800000080e7fae */ /* 0x0005e8000d901d46 */
[----:B------:R3:W-:Y:S04]  /*d540*/  LDGSTS.E.BYPASS.LTC128B.128 [R14+0x800], [R2.64], !P4 ;  /* 0x00800000020e7fae */ /* 0x0007e8000e101d46 */
[----:B------:R2:W-:Y:S04]  /*d550*/  LDGSTS.E.BYPASS.LTC128B.128 [R14+0x2000], [R10.64], !P3 ;  /* 0x020000000a0e7fae */ /* 0x0005e8000d901d46 */
[----:B---3--:R2:W3:Y:S02]  /*d560*/  SHFL.IDX PT, R2, R4, 0x2, 0x181f ;  /* 0x00581f0004027f89 */ /* 0x0084e400000e0000 */
.L_x_1446:
[----:B-1----:R-:W4:Y:S01]  /*d570*/  LDL R3, [R1+0xa4] ;  /* 0x0000a40001037983 */ /* 0x002f220000100800 */
[----:B--2--5:R-:W-:Y:S03]  /*d580*/  IADD3 R8, -R6, 0x10, RZ ;  /* 0x0000001006087810 */ /* 0x024fe60007ffe1ff */
[----:B------:R-:W2:Y:S01]  /*d590*/  LDL R4, [R1+0x78] ;  /* 0x0000780001047983 */ /* 0x000ea20000100800 */
[----:B------:R-:W-:Y:S04]  /*d5a0*/  LOP3.LUT R8, R8, 0xf, RZ, 0xc0, !PT ;  /* 0x0000000f08087812 */ /* 0x000fe800078ec0ff */
[----:B---3--:R-:W-:Y:S04]  /*d5b0*/  IADD3 R8, P1, P0, R8, R2, R236 ;  /* 0x0000000208087210 */ /* 0x008fe8000783e0ec */
[----:B------:R-:W-:Y:S02]  /*d5c0*/  IADD3.X R9, RZ, R0, R237, P1, P0 ;  /* 0x00000000ff097210 */ /* 0x000fe40000fe04ed */
[----:B------:R-:W-:Y:S02]  /*d5d0*/  IADD3 R2, P0, R2, R238, RZ ;  /* 0x000000ee02027210 */ /* 0x000fe40007f1e0ff */
[----:B------:R-:W-:Y:S02]  /*d5e0*/  ISETP.NE.U32.AND P1, PT, R6, RZ, PT ;  /* 0x000000ff0600720c */ /* 0x000fe40003f25070 */
[----:B----4-:R-:W-:Y:S01]  /*d5f0*/  ISETP.GE.AND P2, PT, R3, c[0x0][0x1d4], PT ;  /* 0x0000750003007a0c */ /* 0x010fe20003f46270 */
[----:B------:R-:W-:Y:S11]  /*d600*/  IMAD.X R3, R0, 0x1, R239, P0 ;  /* 0x0000000100037824 */ /* 0x000ff600000e06ef */
[----:B------:R-:W-:Y:S01]  /*d610*/  @!UPT UIADD3 URZ, URZ, URZ, URZ ;  /* 0x0000003f3f3ff290 */ /* 0x000fe2000fffe03f */
[----:B------:R-:W-:Y:S01]  /*d620*/  @!PT LDS RZ, [RZ] ;  /* 0x00000000fffff984 */ /* 0x000fe20000000800 */
[----:B------:R-:W-:Y:S01]  /*d630*/  @!PT LDS RZ, [RZ] ;  /* 0x00000000fffff984 */ /* 0x000fe20000000800 */
[----:B------:R-:W-:Y:S01]  /*d640*/  @!PT LDS RZ, [RZ] ;  /* 0x00000000fffff984 */ /* 0x000fe20000000800 */
[----:B--2---:R1:W-:Y:S04]  /*d650*/  LDGSTS.E.BYPASS.LTC128B.128 [R4+0x1000], [R2.64], !P2 ;  /* 0x0100000002047fae */ /* 0x0043e8000d101d46 */
[----:B------:R1:W-:Y:S02]  /*d660*/  LDGSTS.E.BYPASS.LTC128B.128.ZFILL [R4+0x2800], [R8.64], P1 ;  /* 0x0280000008047fae */ /* 0x0003e40008941d46 */
.L_x_1302:
[----:B-1-34-:R-:W-:Y:S05]  /*d670*/  BSYNC B0 ;  /* 0x0000000000007941 */ /* 0x01afea0003800000 */
.L_x_1301:
[----:B------:R-:W0:Y:S01]  /*d680*/  LDGDEPBAR ;  /* 0x00000000000079af */ /* 0x000e220000000000 */
[----:B------:R-:W-:Y:S01]  /*d690*/  WARPSYNC 0xffffffff ;  /* 0xffffffff00007948 */ /* 0x000fe20003800000 */
[-C--:B------:R-:W-:Y:S01]  /*d6a0*/  HMMA.16816.F32.BF16 R8, R52, R20.reuse, RZ ;  /* 0x000000143408723c */ /* 0x080fe200000418ff */
[----:B------:R-:W-:Y:S05]  /*d6b0*/  BSSY B0, `(.L_x_1305) ;  /* 0x0000138000007945 */ /* 0x000fea0003800000 */
[----:B------:R-:W2:Y:S02]  /*d6c0*/  LDL R0, [R1+0xb4] ;  /* 0x0000b40001007983 */ /* 0x000ea40000100800 */
        /* <DEDUP_REMOVED lines=25> */
[----:B------:R-:W3:Y:S07]  /*d860*/  LDSM.16.M88.4 R204, [R225+0xa080] ;  /* 0x00a08000e1cc783b */ /* 0x000eee0000000200 */
[----:B------:R-:W-:Y:S01]  /*d870*/  HMMA.16816.F32.BF16 R52, R196, R214, R52 ;  /* 0x000000d6c434723c */ /* 0x000fe20000041834 */
[----:B------:R-:W4:Y:S07]  /*d880*/  LDSM.16.M88.4 R196, [R222+0x5880] ;  /* 0x00588000dec4783b */ /* 0x000f2e0000000200 */
[-C--:B-1----:R-:W-:Y:S08]  /*d890*/  HMMA.16816.F32.BF16 R8, R192, R200.reuse, R8 ;  /* 0x000000c8c008723c */ /* 0x082ff00000041808 */
[C---:B---3--:R-:W-:Y:S08]  /*d8a0*/  HMMA.16816.F32.BF16 R12, R204.reuse, R200, R12 ;  /* 0x000000c8cc0c723c */ /* 0x048ff0000004180c */
[-C--:B------:R-:W-:Y:S08]  /*d8b0*/  HMMA.16816.F32.BF16 R16, R204, R202.reuse, R16 ;  /* 0x000000cacc10723c */ /* 0x080ff00000041810 */
[C---:B------:R-:W-:Y:S01]  /*d8c0*/  HMMA.16816.F32.BF16 R20, R192.reuse, R202, R20 ;  /* 0x000000cac014723c */ /* 0x040fe20000041814 */
[----:B------:R-:W-:Y:S07]  /*d8d0*/  LDSM.16.M88.4 R200, [R221] ;  /* 0x00000000ddc8783b */ /* 0x000fee0000000200 */
[-C--:B----4-:R-:W-:Y:S08]  /*d8e0*/  HMMA.16816.F32.BF16 R24, R192, R196.reuse, R24 ;  /* 0x000000c4c018723c */ /* 0x090ff00000041818 */
[C---:B------:R-:W-:Y:S08]  /*d8f0*/  HMMA.16816.F32.BF16 R28, R204.reuse, R196, R28 ;  /* 0x000000c4cc1c723c */ /* 0x040ff0000004181c */
[-C--:B------:R-:W-:Y:S08]  /*d900*/  HMMA.16816.F32.BF16 R32, R204, R198.reuse, R32 ;  /* 0x000000c6cc20723c */ /* 0x080ff00000041820 */
[C---:B------:R-:W-:Y:S01]  /*d910*/  HMMA.16816.F32.BF16 R36, R192.reuse, R198, R36 ;  /* 0x000000c6c024723c */ /* 0x040fe20000041824 */
[----:B------:R-:W1:Y:S07]  /*d920*/  LDSM.16.M88.4 R196, [R227+0x8080] ;  /* 0x00808000e3c4783b */ /* 0x000e6e0000000200 */
[-C--:B------:R-:W-:Y:S08]  /*d930*/  HMMA.16816.F32.BF16 R40, R192, R208.reuse, R40 ;  /* 0x000000d0c028723c */ /* 0x080ff00000041828 */
[C---:B------:R-:W-:Y:S08]  /*d940*/  HMMA.16816.F32.BF16 R44, R204.reuse, R208, R44 ;  /* 0x000000d0cc2c723c */ /* 0x040ff0000004182c */
[-C--:B------:R-:W-:Y:S01]  /*d950*/  HMMA.16816.F32.BF16 R48, R204, R210.reuse, R48 ;  /* 0x000000d2cc30723c */ /* 0x080fe20000041830 */
[----:B------:R-:W3:Y:S07]  /*d960*/  LDSM.16.M88.4 R204, [R227+0xa080] ;  /* 0x00a08000e3cc783b */ /* 0x000eee0000000200 */
[----:B------:R-:W-:Y:S01]  /*d970*/  HMMA.16816.F32.BF16 R52, R192, R210, R52 ;  /* 0x000000d2c034723c */ /* 0x000fe20000041834 */
[----:B------:R-:W4:Y:S07]  /*d980*/  LDSM.16.M88.4 R192, [R221+0x800] ;  /* 0x00080000ddc0783b */ /* 0x000f2e0000000200 */
[-C--:B-1----:R-:W-:Y:S01]  /*d990*/  HMMA.16816.F32.BF16 R8, R196, R200.reuse, R8 ;  /* 0x000000c8c408723c */ /* 0x082fe20000041808 */
[----:B------:R-:W1:Y:S04]  /*d9a0*/  LDSM.16.M88.4 R208, [R221+0x1000] ;  /* 0x00100000ddd0783b */ /* 0x000e680000000200 */
[----:B--2---:R-:W-:Y:S03]  /*d9b0*/  ISETP.GT.AND P0, PT, R230, R0, PT ;  /* 0x00000000e600720c */ /* 0x004fe60003f04270 */
[C---:B---3--:R-:W-:Y:S08]  /*d9c0*/  HMMA.16816.F32.BF16 R12, R204.reuse, R200, R12 ;  /* 0x000000c8cc0c723c */ /* 0x048ff0000004180c */
[-C--:B------:R-:W-:Y:S08]  /*d9d0*/  HMMA.16816.F32.BF16 R16, R204, R202.reuse, R16 ;  /* 0x000000cacc10723c */ /* 0x080ff00000041810 */
[C---:B------:R-:W-:Y:S01]  /*d9e0*/  HMMA.16816.F32.BF16 R20, R196.reuse, R202, R20 ;  /* 0x000000cac414723c */ /* 0x040fe20000041814 */
[----:B------:R-:W-:Y:S07]  /*d9f0*/  LDSM.16.M88.4 R200, [R216+0x6880] ;  /* 0x00688000d8c8783b */ /* 0x000fee0000000200 */
[-C--:B----4-:R-:W-:Y:S08]  /*da00*/  HMMA.16816.F32.BF16 R24, R196, R192.reuse, R24 ;  /* 0x000000c0c418723c */ /* 0x090ff00000041818 */
[C---:B------:R-:W-:Y:S08]  /*da10*/  HMMA.16816.F32.BF16 R28, R204.reuse, R192, R28 ;  /* 0x000000c0cc1c723c */ /* 0x040ff0000004181c */
[-C--:B------:R-:W-:Y:S08]  /*da20*/  HMMA.16816.F32.BF16 R32, R204, R194.reuse, R32 ;  /* 0x000000c2cc20723c */ /* 0x080ff00000041820 */
[C---:B------:R-:W-:Y:S01]  /*da30*/  HMMA.16816.F32.BF16 R36, R196.reuse, R194, R36 ;  /* 0x000000c2c424723c */ /* 0x040fe20000041824 */
[----:B------:R-:W2:Y:S07]  /*da40*/  LDSM.16.M88.4 R192, [R224+0xc080] ;  /* 0x00c08000e0c0783b */ /* 0x000eae0000000200 */
[-C--:B-1----:R-:W-:Y:S08]  /*da50*/  HMMA.16816.F32.BF16 R40, R196, R208.reuse, R40 ;  /* 0x000000d0c428723c */ /* 0x082ff00000041828 */
[C---:B------:R-:W-:Y:S08]  /*da60*/  HMMA.16816.F32.BF16 R44, R204.reuse, R208, R44 ;  /* 0x000000d0cc2c723c */ /* 0x040ff0000004182c */
[-C--:B------:R-:W-:Y:S01]  /*da70*/  HMMA.16816.F32.BF16 R48, R204, R210.reuse, R48 ;  /* 0x000000d2cc30723c */ /* 0x080fe20000041830 */
[----:B------:R-:W1:Y:S07]  /*da80*/  LDSM.16.M88.4 R204, [R224+0xe080] ;  /* 0x00e08000e0cc783b */ /* 0x000e6e0000000200 */
[----:B------:R-:W-:Y:S01]  /*da90*/  HMMA.16816.F32.BF16 R52, R196, R210, R52 ;  /* 0x000000d2c434723c */ /* 0x000fe20000041834 */
[----:B------:R-:W3:Y:S07]  /*daa0*/  LDSM.16.M88.4 R196, [R216+0x7080] ;  /* 0x00708000d8c4783b */ /* 0x000eee0000000200 */
[-C--:B--2---:R-:W-:Y:S01]  /*dab0*/  HMMA.16816.F32.BF16 R8, R192, R200.reuse, R8 ;  /* 0x000000c8c008723c */ /* 0x084fe20000041808 */
[----:B------:R-:W2:Y:S07]  /*dac0*/  LDSM.16.M88.4 R208, [R216+0x7880] ;  /* 0x00788000d8d0783b */ /* 0x000eae0000000200 */
[C---:B-1----:R-:W-:Y:S08]  /*dad0*/  HMMA.16816.F32.BF16 R12, R204.reuse, R200, R12 ;  /* 0x000000c8cc0c723c */ /* 0x042ff0000004180c */
[-C--:B------:R-:W-:Y:S08]  /*dae0*/  HMMA.16816.F32.BF16 R16, R204, R202.reuse, R16 ;  /* 0x000000cacc10723c */ /* 0x080ff00000041810 */
[C---:B------:R-:W-:Y:S01]  /*daf0*/  HMMA.16816.F32.BF16 R20, R192.reuse, R202, R20 ;  /* 0x000000cac014723c */ /* 0x040fe20000041814 */
[----:B------:R-:W-:Y:S07]  /*db00*/  LDSM.16.M88.4 R200, [R223+0x1800] ;  /* 0x00180000dfc8783b */ /* 0x000fee0000000200 */
[-C--:B---3--:R-:W-:Y:S08]  /*db10*/  HMMA.16816.F32.BF16 R24, R192, R196.reuse, R24 ;  /* 0x000000c4c018723c */ /* 0x088ff00000041818 */
[C---:B------:R-:W-:Y:S08]  /*db20*/  HMMA.16816.F32.BF16 R28, R204.reuse, R196, R28 ;  /* 0x000000c4cc1c723c */ /* 0x040ff0000004181c */
[-C--:B------:R-:W-:Y:S08]  /*db30*/  HMMA.16816.F32.BF16 R32, R204, R198.reuse, R32 ;  /* 0x000000c6cc20723c */ /* 0x080ff00000041820 */
[C---:B------:R-:W-:Y:S01]  /*db40*/  HMMA.16816.F32.BF16 R36, R192.reuse, R198, R36 ;  /* 0x000000c6c024723c */ /* 0x040fe20000041824 */
[----:B------:R-:W1:Y:S07]  /*db50*/  LDSM.16.M88.4 R196, [R226+0xc080] ;  /* 0x00c08000e2c4783b */ /* 0x000e6e0000000200 */
[-C--:B--2---:R-:W-:Y:S08]  /*db60*/  HMMA.16816.F32.BF16 R40, R192, R208.reuse, R40 ;  /* 0x000000d0c028723c */ /* 0x084ff00000041828 */
[C---:B------:R-:W-:Y:S08]  /*db70*/  HMMA.16816.F32.BF16 R44, R204.reuse, R208, R44 ;  /* 0x000000d0cc2c723c */ /* 0x040ff0000004182c */
[-C--:B------:R-:W-:Y:S01]  /*db80*/  HMMA.16816.F32.BF16 R48, R204, R210.reuse, R48 ;  /* 0x000000d2cc30723c */ /* 0x080fe20000041830 */
[----:B------:R-:W2:Y:S07]  /*db90*/  LDSM.16.M88.4 R204, [R226+0xe080] ;  /* 0x00e08000e2cc783b */ /* 0x000eae0000000200 */
[----:B------:R-:W-:Y:S01]  /*dba0*/  HMMA.16816.F32.BF16 R52, R192, R210, R52 ;  /* 0x000000d2c034723c */ /* 0x000fe20000041834 */
[----:B------:R-:W3:Y:S08]  /*dbb0*/  LDSM.16.M88.4 R192, [R223+0x2000] ;  /* 0x00200000dfc0783b */ /* 0x000ef00000000200 */
[----:B------:R-:W4:Y:S01]  /*dbc0*/  LDSM.16.M88.4 R208, [R223+0x2800] ;  /* 0x00280000dfd0783b */ /* 0x000f220000000200 */
[-C--:B-1----:R-:W-:Y:S08]  /*dbd0*/  HMMA.16816.F32.BF16 R8, R196, R200.reuse, R8 ;  /* 0x000000c8c408723c */ /* 0x082ff00000041808 */
        /* <DEDUP_REMOVED lines=9> */
[-C--:B----4-:R-:W-:Y:S08]  /*dc70*/  HMMA.16816.F32.BF16 R40, R196, R208.reuse, R40 ;  /* 0x000000d0c428723c */ /* 0x090ff00000041828 */
        /* <DEDUP_REMOVED lines=20> */
[----:B------:R-:W-:Y:S08]  /*ddc0*/  HMMA.16816.F32.BF16 R52, R192, R210, R52 ;  /* 0x000000d2c034723c */ /* 0x000ff00000041834 */
[-C--:B-1----:R-:W-:Y:S11]  /*ddd0*/  HMMA.16816.F32.BF16 R8, R196, R200.reuse, R8 ;  /* 0x000000c8c408723c */ /* 0x082ff60000041808 */
[----:B------:R-:W-:Y:S11]  /*dde0*/  @!UPT UIADD3 URZ, URZ, URZ, URZ ;  /* 0x0000003f3f3ff290 */ /* 0x000ff6000fffe03f */
[----:B------:R-:W-:Y:S02]  /*ddf0*/  @!UPT UIADD3 URZ, URZ, URZ, URZ ;  /* 0x0000003f3f3ff290 */ /* 0x000fe4000fffe03f */
[----:B------:R-:W-:Y:S01]  /*de00*/  FMUL.FTZ R8, R8, c[0x0][0x320] ;  /* 0x0000c80008087a20 */ /* 0x000fe20000410000 */
[C---:B--2---:R-:W-:Y:S03]  /*de10*/  HMMA.16816.F32.BF16 R12, R204.reuse, R200, R12 ;  /* 0x000000c8cc0c723c */ /* 0x044fe6000004180c */
[----:B------:R-:W1:Y:S01]  /*de20*/  MUFU.TANH R209, R8 ;  /* 0x0000000800d17308 */ /* 0x000e620000002400 */
[----:B------:R-:W-:Y:S02]  /*de30*/  FMUL.FTZ R9, R9, c[0x0][0x320] ;  /* 0x0000c80009097a20 */ /* 0x000fe40000410000 */
[----:B------:R-:W-:Y:S02]  /*de40*/  FMUL.FTZ R10, R10, c[0x0][0x320] ;  /* 0x0000c8000a0a7a20 */ /* 0x000fe40000410000 */
[----:B------:R-:W-:Y:S01]  /*de50*/  FMUL.FTZ R11, R11, c[0x0][0x320] ;  /* 0x0000c8000b0b7a20 */ /* 0x000fe20000410000 */
[-C--:B------:R-:W-:Y:S04]  /*de60*/  HMMA.16816.F32.BF16 R16, R204, R202.reuse, R16 ;  /* 0x000000cacc10723c */ /* 0x080fe80000041810 */
[----:B------:R-:W2:Y:S04]  /*de70*/  MUFU.TANH R208, R9 ;  /* 0x0000000900d07308 */ /* 0x000ea80000002400 */
[C---:B------:R-:W-:Y:S06]  /*de80*/  HMMA.16816.F32.BF16 R20, R196.reuse, R202, R20 ;  /* 0x000000cac414723c */ /* 0x040fec0000041814 */
[----:B------:R-:W3:Y:S01]  /*de90*/  MUFU.TANH R214, R10 ;  /* 0x0000000a00d67308 */ /* 0x000ee20000002400 */
[----:B------:R-:W-:Y:S02]  /*dea0*/  FMUL.FTZ R12, R12, c[0x0][0x320] ;  /* 0x0000c8000c0c7a20 */ /* 0x000fe40000410000 */
[----:B------:R-:W-:Y:S03]  /*deb0*/  FMUL.FTZ R13, R13, c[0x0][0x320] ;  /* 0x0000c8000d0d7a20 */ /* 0x000fe60000410000 */
        /* <DEDUP_REMOVED lines=11> */
[----:B------:R-:W-:Y:S05]  /*df70*/  FMUL.FTZ R23, R23, c[0x0][0x320] ;  /* 0x0000c80017177a20 */ /* 0x000fea0000410000 */
[----:B------:R-:W1:Y:S01]  /*df80*/  MUFU.TANH R215, R13 ;  /* 0x0000000d00d77308 */ /* 0x000e620000002400 */
[----:B----4-:R-:W4:Y:S09]  /*df90*/  LDSM.16.M88.4 R8, [R221+0x2000] ;  /* 0x00200000dd08783b */ /* 0x010f320000000200 */
[----:B------:R-:W1:Y:S10]  /*dfa0*/  MUFU.TANH R235, R14 ;  /* 0x0000000e00eb7308 */ /* 0x000e740000002400 */
[----:B------:R5:W1:Y:S10]  /*dfb0*/  MUFU.TANH R234, R15 ;  /* 0x0000000f00ea7308 */ /* 0x000a740000002400 */
[----:B------:R-:W1:Y:S10]  /*dfc0*/  MUFU.TANH R213, R16 ;  /* 0x0000001000d57308 */ /* 0x000e740000002400 */
[----:B------:R-:W1:Y:S01]  /*dfd0*/  MUFU.TANH R212, R17 ;  /* 0x0000001100d47308 */ /* 0x000e620000002400 */
[----:B-----5:R-:W5:Y:S01]  /*dfe0*/  LDSM.16.M88.4 R12, [R221+0x2800] ;  /* 0x00280000dd0c783b */ /* 0x020f620000000200 */
[----:B------:R-:W-:Y:S04]  /*dff0*/  DEPBAR.LE SB0, 0x0 ;  /* 0x000080000000791a */ /* 0x000fe80000000000 */
[-C--:B----4-:R-:W-:Y:S04]  /*e000*/  HMMA.16816.F32.BF16 R24, R196, R8.reuse, R24 ;  /* 0x00000008c418723c */ /* 0x090fe80000041818 */
[----:B------:R-:W4:Y:S01]  /*e010*/  MUFU.TANH R231, R19 ;  /* 0x0000001300e77308 */ /* 0x000f220000002400 */
[----:B------:R-:W-:Y:S03]  /*e020*/  BAR.SYNC.DEFER_BLOCKING 0x0 ;  /* 0x0000000000007b1d */ /* 0x000fe60000010000 */
[C---:B------:R-:W-:Y:S06]  /*e030*/  HMMA.16816.F32.BF16 R28, R204.reuse, R8, R28 ;  /* 0x00000008cc1c723c */ /* 0x040fec000004181c */
[----:B------:R1:W1:Y:S02]  /*e040*/  MUFU.TANH R192, R20 ;  /* 0x0000001400c07308 */ /* 0x0002640000002400 */
[-C--:B------:R-:W-:Y:S08]  /*e050*/  HMMA.16816.F32.BF16 R32, R204, R10.reuse, R32 ;  /* 0x0000000acc20723c */ /* 0x080ff00000041820 */
[----:B------:R-:W1:Y:S01]  /*e060*/  MUFU.TANH R232, R18 ;  /* 0x0000001200e87308 */ /* 0x000e620000002400 */
[C---:B------:R-:W-:Y:S04]  /*e070*/  HMMA.16816.F32.BF16 R36, R196.reuse, R10, R36 ;  /* 0x0000000ac424723c */ /* 0x040fe80000041824 */
[----:B------:R-:W-:Y:S02]  /*e080*/  FMUL.FTZ R27, R27, c[0x0][0x320] ;  /* 0x0000c8001b1b7a20 */ /* 0x000fe40000410000 */
[----:B------:R-:W-:Y:S03]  /*e090*/  FMUL.FTZ R24, R24, c[0x0][0x320] ;  /* 0x0000c80018187a20 */ /* 0x000fe60000410000 */
[----:B------:R-:W1:Y:S03]  /*e0a0*/  MUFU.TANH R142, R21 ;  /* 0x00000015008e7308 */ /* 0x000e660000002400 */
[----:B------:R-:W-:Y:S01]  /*e0b0*/  FMUL.FTZ R29, R29, c[0x0][0x320] ;  /* 0x0000c8001d1d7a20 */ /* 0x000fe20000410000 */
[-C--:B-----5:R-:W-:Y:S03]  /*e0c0*/  HMMA.16816.F32.BF16 R40, R196, R12.reuse, R40 ;  /* 0x0000000cc428723c */ /* 0x0a0fe60000041828 */
[----:B------:R-:W-:Y:S02]  /*e0d0*/  FMUL.FTZ R28, R28, c[0x0][0x320] ;  /* 0x0000c8001c1c7a20 */ /* 0x000fe40000410000 */
[----:B------:R-:W-:Y:S01]  /*e0e0*/  FMUL.FTZ R35, R35, c[0x0][0x320] ;  /* 0x0000c80023237a20 */ /* 0x000fe20000410000 */
[----:B------:R-:W2:Y:S01]  /*e0f0*/  MUFU.TANH R195, R29 ;  /* 0x0000001d00c37308 */ /* 0x000ea20000002400 */
[----:B------:R-:W-:Y:S01]  /*e100*/  FMUL.FTZ R30, R30, c[0x0][0x320] ;  /* 0x0000c8001e1e7a20 */ /* 0x000fe20000410000 */
[C---:B------:R-:W-:Y:S04]  /*e110*/  HMMA.16816.F32.BF16 R44, R204.reuse, R12, R44 ;  /* 0x0000000ccc2c723c */ /* 0x040fe8000004182c */
[----:B------:R-:W-:Y:S02]  /*e120*/  FMUL.FTZ R31, R31, c[0x0][0x320] ;  /* 0x0000c8001f1f7a20 */ /* 0x000fe40000410000 */
[----:B------:R-:W-:Y:S02]  /*e130*/  FMUL.FTZ R34, R34, c[0x0][0x320] ;  /* 0x0000c80022227a20 */ /* 0x000fe40000410000 */
[----:B------:R5:W2:Y:S01]  /*e140*/  MUFU.TANH R200, R35 ;  /* 0x0000002300c87308 */ /* 0x000aa20000002400 */
[-C--:B------:R-:W-:Y:S03]  /*e150*/  HMMA.16816.F32.BF16 R48, R204, R14.reuse, R48 ;  /* 0x0000000ecc30723c */ /* 0x080fe60000041830 */
[----:B-1----:R-:W-:Y:S02]  /*e160*/  FMUL.FTZ R20, R36, c[0x0][0x320] ;  /* 0x0000c80024147a20 */ /* 0x002fe40000410000 */
        /* <DEDUP_REMOVED lines=17> */
[----:B-----5:R-:W-:Y:S02]  /*e280*/  FMUL.FTZ R35, R55, c[0x0][0x320] ;  /* 0x0000c80037237a20 */ /* 0x020fe40000410000 */
[----:B------:R-:W-:Y:S01]  /*e290*/  FMUL.FTZ R32, R32, c[0x0][0x320] ;  /* 0x0000c80020207a20 */ /* 0x000fe20000410000 */
[----:B------:R2:W2:Y:S01]  /*e2a0*/  MUFU.TANH R22, R24 ;  /* 0x0000001800167308 */ /* 0x0004a20000002400 */
[----:B------:R-:W-:Y:S02]  /*e2b0*/  FMUL.FTZ R33, R33, c[0x0][0x320] ;  /* 0x0000c80021217a20 */ /* 0x000fe40000410000 */
[----:B------:R-:W-:Y:S02]  /*e2c0*/  FMUL.FTZ R45, R45, c[0x0][0x320] ;  /* 0x0000c8002d2d7a20 */ /* 0x000fe40000410000 */
[----:B------:R-:W-:Y:S02]  /*e2d0*/  FMUL.FTZ R46, R46, c[0x0][0x320] ;  /* 0x0000c8002e2e7a20 */ /* 0x000fe40000410000 */
[----:B------:R-:W-:Y:S02]  /*e2e0*/  FMUL.FTZ R47, R47, c[0x0][0x320] ;  /* 0x0000c8002f2f7a20 */ /* 0x000fe40000410000 */
[----:B------:R-:W-:Y:S01]  /*e2f0*/  FMUL.FTZ R48, R48, c[0x0][0x320] ;  /* 0x0000c80030307a20 */ /* 0x000fe20000410000 */
[----:B------:R2:W2:Y:S01]  /*e300*/  MUFU.TANH R21, R25 ;  /* 0x0000001900157308 */ /* 0x0004a20000002400 */
[----:B------:R-:W-:Y:S02]  /*e310*/  FMUL.FTZ R49, R49, c[0x0][0x320] ;  /* 0x0000c80031317a20 */ /* 0x000fe40000410000 */
[----:B------:R-:W-:Y:S02]  /*e320*/  FMUL.FTZ R50, R50, c[0x0][0x320] ;  /* 0x0000c80032327a20 */ /* 0x000fe40000410000 */
[----:B-1----:R-:W-:Y:S05]  /*e330*/  FMUL.FTZ R44, R52, c[0x0][0x320] ;  /* 0x0000c800342c7a20 */ /* 0x002fea0000410000 */
        /* <DEDUP_REMOVED lines=28> */
[----:B--234-:R-:W-:Y:S01]  /*e500*/  IMAD.MOV.U32 R0, RZ, RZ, 0x1 ;  /* 0x00000001ff007424 */ /* 0x01cfe200078e00ff */
[----:B------:R-:W2:Y:S01]  /*e510*/  LDL R2, [R1+0xd0] ;  /* 0x0000d00001027983 */ /* 0x000ea20000100800 */
[----:B------:R-:W-:Y:S03]  /*e520*/  MOV R10, RZ ;  /* 0x000000ff000a7202 */ /* 0x000fe60000000f00 */
[----:B------:R-:W3:Y:S01]  /*e530*/  LDL R3, [R1+0xb8] ;  /* 0x0000b80001037983 */ /* 0x000ee20000100800 */
[----:B------:R-:W-:Y:S03]  /*e540*/  ISETP.NE.AND P0, PT, R0, c[0x0][0x2b8], PT ;  /* 0x0000ae0000007a0c */ /* 0x000fe60003f05270 */
[----:B------:R-:W4:Y:S04]  /*e550*/  LDL.64 R240, [R1+0xc8] ;  /* 0x0000c80001f07983 */ /* 0x000f280000100a00 */
        /* <DEDUP_REMOVED lines=12> */
[C---:B------:R-:W-:Y:S03]  /*e620*/  @!P1 LEA R8, P0, R3.reuse, c[0x0][0x2a0], 0x2 ;  /* 0x0000a80003089a11 */ /* 0x040fe600078010ff */
[----:B------:R-:W-:Y:S01]  /*e630*/  IMAD R6, R0, c[0x0][0x2b8], R2 ;  /* 0x0000ae0000067a24 */ /* 0x000fe200078e0202 */
[----:B------:R-:W-:Y:S03]  /*e640*/  @!P1 LEA.HI.X R9, R3, c[0x0][0x2a4], R4, 0x2, P0 ;  /* 0x0000a90003099a11 */ /* 0x000fe600000f1404 */
[----:B------:R-:W-:Y:S01]  /*e650*/  IMAD.WIDE.U32 R2, R6, c[0x0][0x1e0], RZ ;  /* 0x0000780006027a25 */ /* 0x000fe200078e00ff */
[----:B------:R1:W-:Y:S01]  /*e660*/  STL [R1+0x7c], R6 ;  /* 0x00007c0601007387 */ /* 0x0003e20000100800 */
[----:B------:R-:W-:Y:S03]  /*e670*/  SHF.R.S32.HI R0, RZ, 0x1f, R6 ;  /* 0x0000001fff007819 */ /* 0x000fe60000011406 */
[----:B------:R-:W2:Y:S02]  /*e680*/  @!P1 LDG.E R10, [R8.64] ;  /* 0x00000006080a9981 */ /* 0x000ea4000c1e1900 */
[----:B------:R-:W-:Y:S04]  /*e690*/  IMAD R0, R0, c[0x0][0x1e0], RZ ;  /* 0x0000780000007a24 */ /* 0x000fe800078e02ff */
[----:B------:R-:W-:Y:S05]  /*e6a0*/  IMAD R0, R6, c[0x0][0x1e4], R0 ;  /* 0x0000790006007a24 */ /* 0x000fea00078e0200 */
[----:B------:R-:W-:Y:S01]  /*e6b0*/  IADD3 R3, R3, R0, RZ ;  /* 0x0000000003037210 */ /* 0x000fe20007ffe0ff */
[----:B-1----:R-:W1:Y:S02]  /*e6c0*/  S2R R6, SR_CTAID.Y ;  /* 0x0000000000067919 */ /* 0x002e640000002600 */
[----:B-1----:R-:W-:Y:S05]  /*e6d0*/  SHF.R.S32.HI R6, RZ, 0x1f, R6 ;  /* 0x0000001fff067819 */ /* 0x002fea0000011406 */
[----:B------:R-:W-:Y:S04]  /*e6e0*/  IMAD R6, R6, c[0x0][0x1e8], RZ ;  /* 0x00007a0006067a24 */ /* 0x000fe800078e02ff */
[----:B------:R-:W-:Y:S04]  /*e6f0*/  IMAD R6, R242, c[0x0][0x1ec], R6 ;  /* 0x00007b00f2067a24 */ /* 0x000fe800078e0206 */
[----:B------:R-:W-:Y:S01]  /*e700*/  IMAD.IADD R6, R241, 0x1, R6 ;  /* 0x00000001f1067824 */ /* 0x000fe200078e0206 */
[----:B--2---:R-:W-:Y:S01]  /*e710*/  SHF.R.S32.HI R4, RZ, 0x1f, R10 ;  /* 0x0000001fff047819 */ /* 0x004fe2000001140a */
[----:B------:R1:W-:Y:S01]  /*e720*/  STL [R1+0x70], R10 ;  /* 0x0000700a01007387 */ /* 0x0003e20000100800 */
[----:B------:R-:W-:Y:S04]  /*e730*/  IMAD.WIDE.U32 R2, R10, c[0x0][0x1f0], R2 ;  /* 0x00007c000a027a25 */ /* 0x000fe800078e0002 */
[----:B------:R-:W-:Y:S01]  /*e740*/  IMAD R4, R4, c[0x0][0x1f0], RZ ;  /* 0x00007c0004047a24 */ /* 0x000fe200078e02ff */
[----:B------:R-:W-:Y:S03]  /*e750*/  IADD3 R0, P1, R240, R2, RZ ;  /* 0x00000002f0007210 */ /* 0x000fe60007f3e0ff */
[----:B------:R-:W-:Y:S01]  /*e760*/  IMAD R2, R10, c[0x0][0x1f4], R4 ;  /* 0x00007d000a027a24 */ /* 0x000fe200078e0204 */
[----:B------:R-:W-:Y:S04]  /*e770*/  LEA R4, P0, R0, c[0x0][0x1c8], 0x1 ;  /* 0x0000720000047a11 */ /* 0x000fe800078008ff */
[----:B------:R-:W-:Y:S04]  /*e780*/  IADD3.X R2, R6, R3, R2, P1, !PT ;  /* 0x0000000306027210 */ /* 0x000fe80000ffe402 */
[----:B------:R-:W-:Y:S01]  /*e790*/  LEA.HI.X R0, R0, c[0x0][0x1cc], R2, 0x1, P0 ;  /* 0x0000730000007a11 */ /* 0x000fe200000f0c02 */
[----:B------:R-:W-:-:S05]  /*e7a0*/  BRA.DIV ~URZ, `(.L_x_1307) ;  /* 0x00011e527f007947 */ /* 0x000fca000b800000 */
[----:B------:R2:W3:Y:S02]  /*e7b0*/  SHFL.IDX PT, R6, R0, RZ, 0x181f ;  /* 0x00181fff00067589 */ /* 0x0004e400000e0000 */
.L_x_1447:
[----:B------:R-:W-:-:S05]  /*e7c0*/  BRA.DIV ~URZ, `(.L_x_1308) ;  /* 0x00011eb27f007947 */ /* 0x000fca000b800000 */
[----:B------:R-:W4:Y:S04]  /*e7d0*/  LDL R18, [R1+0xa4] ;  /* 0x0000a40001127983 */ /* 0x000f280000100800 */
[----:B--2---:R-:W2:Y:S04]  /*e7e0*/  LDL R15, [R1+0xf4] ;  /* 0x0000f400010f7983 */ /* 0x004ea80000100800 */
[----:B---3--:R-:W3:Y:S04]  /*e7f0*/  LDL R14, [R1+0x74] ;  /* 0x00007400010e7983 */ /* 0x008ee80000100800 */
[----:B------:R-:W1:Y:S04]  /*e800*/  SHFL.IDX PT, R2, R4, RZ, 0x181f ;  /* 0x00181fff04027589 */ /* 0x000e6800000e0000 */
[----:B-1----:R-:W1:Y:S04]  /*e810*/  SHFL.IDX PT, R10, R4, 0x1, 0x181f ;  /* 0x00381f00040a7f89 */ /* 0x002e6800000e0000 */
[----:B------:R-:W1:Y:S04]  /*e820*/  SHFL.IDX PT, R11, R0, 0x1, 0x181f ;  /* 0x00381f00000b7f89 */ /* 0x000e6800000e0000 */
[----:B------:R-:W2:Y:S04]  /*e830*/  SHFL.IDX PT, R0, R0, 0x2, 0x181f ;  /* 0x00581f0000007f89 */ /* 0x000ea800000e0000 */
[----:B------:R-:W2:Y:S01]  /*e840*/  SHFL.IDX PT, R4, R4, 0x2, 0x181f ;  /* 0x00581f0004047f89 */ /* 0x000ea200000e0000 */
[C---:B------:R-:W-:Y:S02]  /*e850*/  IADD3 R12, P0, R2.reuse, R238, RZ ;  /* 0x000000ee020c7210 */ /* 0x040fe40007f1e0ff */
[----:B------:R-:W-:Y:S02]  /*e860*/  IADD3 R8, P2, R2, R236, RZ ;  /* 0x000000ec02087210 */ /* 0x000fe40007f5e0ff */
[----:B-1----:R-:W-:Y:S01]  /*e870*/  IADD3 R2, P1, R10, R238, RZ ;  /* 0x000000ee0a027210 */ /* 0x002fe20007f3e0ff */
[----:B------:R-:W-:Y:S01]  /*e880*/  IMAD.X R13, R6, 0x1, R239, P0 ;  /* 0x00000001060d7824 */ /* 0x000fe200000e06ef */
[----:B------:R-:W-:Y:S01]  /*e890*/  IADD3 R10, P0, R10, R236, RZ ;  /* 0x000000ec0a0a7210 */ /* 0x000fe20007f1e0ff */
[----:B------:R-:W-:Y:S02]  /*e8a0*/  IMAD.X R9, R6, 0x1, R237, P2 ;  /* 0x0000000106097824 */ /* 0x000fe400010e06ed */
[----:B------:R1:W5:Y:S01]  /*e8b0*/  LDL R6, [R1+0xa0] ;  /* 0x0000a00001067983 */ /* 0x0003620000100800 */
[C---:B------:R-:W-:Y:S02]  /*e8c0*/  IMAD.X R3, R11.reuse, 0x1, R239, P1 ;  /* 0x000000010b037824 */ /* 0x040fe400008e06ef */
[----:B------:R-:W-:Y:S01]  /*e8d0*/  IMAD.X R11, R11, 0x1, R237, P0 ;  /* 0x000000010b0b7824 */ /* 0x000fe200000e06ed */
[----:B----4-:R-:W-:Y:S02]  /*e8e0*/  ISETP.GE.AND P4, PT, R18, c[0x0][0x1d4], PT ;  /* 0x0000750012007a0c */ /* 0x010fe40003f86270 */
[----:B--2---:R-:W-:Y:S11]  /*e8f0*/  ISETP.GE.AND P3, PT, R15, c[0x0][0x1d4], PT ;  /* 0x000075000f007a0c */ /* 0x004ff60003f66270 */
[----:B---3--:R1:W-:Y:S04]  /*e900*/  LDGSTS.E.BYPASS.LTC128B.128 [R14+0x5080], [R12.64], !P4 ;  /* 0x050800000c0e7fae */ /* 0x0083e8000e101d46 */
[----:B------:R1:W-:Y:S04]  /*e910*/  LDGSTS.E.BYPASS.LTC128B.128 [R14+0x6880], [R8.64], !P3 ;  /* 0x06880000080e7fae */ /* 0x0003e8000d901d46 */
[----:B------:R1:W-:Y:S04]  /*e920*/  LDGSTS.E.BYPASS.LTC128B.128 [R14+0x5880], [R2.64], !P4 ;  /* 0x05880000020e7fae */ /* 0x0003e8000e101d46 */
[----:B------:R1:W-:Y:S02]  /*e930*/  LDGSTS.E.BYPASS.LTC128B.128 [R14+0x7080], [R10.64], !P3 ;  /* 0x070800000a0e7fae */ /* 0x0003e4000d901d46 */
.L_x_1448:
[----:B-1----:R-:W2:Y:S01]  /*e940*/  LDL R2, [R1+0xa4] ;  /* 0x0000a40001027983 */ /* 0x002ea20000100800 */
[----:B-----5:R-:W-:Y:S03]  /*e950*/  IADD3 R8, -R6, 0x10, RZ ;  /* 0x0000001006087810 */ /* 0x020fe60007ffe1ff */
[----:B------:R-:W3:Y:S01]  /*e960*/  LDL R10, [R1+0x74] ;  /* 0x00007400010a7983 */ /* 0x000ee20000100800 */
[----:B------:R-:W-:Y:S04]  /*e970*/  LOP3.LUT R8, R8, 0xf, RZ, 0xc0, !PT ;  /* 0x0000000f08087812 */ /* 0x000fe800078ec0ff */
[----:B------:R-:W-:Y:S04]  /*e980*/  IADD3 R8, P1, P0, R8, R4, R236 ;  /* 0x0000000408087210 */ /* 0x000fe8000783e0ec */
[----:B------:R-:W-:Y:S02]  /*e990*/  IADD3.X R9, RZ, R0, R237, P1, P0 ;  /* 0x00000000ff097210 */ /* 0x000fe40000fe04ed */
[----:B------:R-:W-:Y:S02]  /*e9a0*/  ISETP.NE.U32.AND P1, PT, R6, RZ, PT ;  /* 0x000000ff0600720c */ /* 0x000fe40003f25070 */
[----:B--2---:R-:W-:Y:S02]  /*e9b0*/  ISETP.GE.AND P2, PT, R2, c[0x0][0x1d4], PT ;  /* 0x0000750002007a0c */ /* 0x004fe40003f46270 */
[----:B------:R-:W-:Y:S05]  /*e9c0*/  IADD3 R2, P0, R4, R238, RZ ;  /* 0x000000ee04027210 */ /* 0x000fea0007f1e0ff */
[----:B------:R-:W-:Y:S06]  /*e9d0*/  IMAD.X R3, R0, 0x1, R239, P0 ;  /* 0x0000000100037824 */ /* 0x000fec00000e06ef */
[----:B------:R-:W-:Y:S01]  /*e9e0*/  @!PT LDS RZ, [RZ] ;  /* 0x00000000fffff984 */ /* 0x000fe20000000800 */
[----:B------:R-:W-:Y:S01]  /*e9f0*/  @!PT LDS RZ, [RZ] ;  /* 0x00000000fffff984 */ /* 0x000fe20000000800 */
[----:B------:R-:W-:Y:S01]  /*ea00*/  @!PT LDS RZ, [RZ] ;  /* 0x00000000fffff984 */ /* 0x000fe20000000800 */
[----:B---3--:R1:W-:Y:S04]  /*ea10*/  LDGSTS.E.BYPASS.LTC128B.128 [R10+0x6080], [R2.64], !P2 ;  /* 0x06080000020a7fae */ /* 0x0083e8000d101d46 */
[----:B------:R1:W-:Y:S02]  /*ea20*/  LDGSTS.E.BYPASS.LTC128B.128.ZFILL [R10+0x7880], [R8.64], P1 ;  /* 0x07880000080a7fae */ /* 0x0003e40008941d46 */
.L_x_1306:
[----:B--234-:R-:W-:Y:S05]  /*ea30*/  BSYNC B0 ;  /* 0x0000000000007941 */ /* 0x01cfea0003800000 */
.L_x_1305:
[----:B-1----:R-:W2:Y:S01]  /*ea40*/  LDL R10, [R1+0xe0] ;  /* 0x0000e000010a7983 */ /* 0x002ea20000100800 */
[----:B------:R-:W-:Y:S03]  /*ea50*/  IMAD.MOV.U32 R8, RZ, RZ, 0x1 ;  /* 0x00000001ff087424 */ /* 0x000fe600078e00ff */
[----:B------:R-:W2:Y:S02]  /*ea60*/  LDL R0, [R1+0x4] ;  /* 0x0000040001007983 */ /* 0x000ea40000100800 */
[----:B------:R-:W-:Y:S02]  /*ea70*/  ISETP.NE.AND P0, PT, R8, c[0x0][0x2c4], PT ;  /* 0x0000b10008007a0c */ /* 0x000fe40003f05270 */
[----:B------:R-:W3:Y:S04]  /*ea80*/  LDL R9, [R1+0xdc] ;  /* 0x0000dc0001097983 */ /* 0x000ee80000100800 */
[----:B------:R-:W3:Y:S04]  /*ea90*/  LDL R6, [R1+0xd8] ;  /* 0x0000d80001067983 */ /* 0x000ee80000100800 */
[----:B------:R-:W4:Y:S04]  /*eaa0*/  LDL R4, [R1+0xd4] ;  /* 0x0000d40001047983 */ /* 0x000f280000100800 */
[----:B------:R-:W5:Y:S04]  /*eab0*/  LDL R2, [R1+0xb0] ;  /* 0x0000b00001027983 */ /* 0x000f680000100800 */
[----:B------:R-:W5:Y:S04]  /*eac0*/  LDL R3, [R1+0x8c] ;  /* 0x00008c0001037983 */ /* 0x000f680000100800 */
[----:B------:R-:W0:Y:S01]  /*ead0*/  LDGDEPBAR ;  /* 0x00000000000079af */ /* 0x000e220000000000 */
[----:B--2---:R-:W-:Y:S05]  /*eae0*/  IMAD R0, R0, 0x80, R10 ;  /* 0x0000008000007824 */ /* 0x004fea00078e020a */
[----:B---3--:R-:W-:Y:S01]  /*eaf0*/  IADD3 R6, R6, R0, R9 ;  /* 0x0000000006067210 */ /* 0x008fe20007ffe009 */
[----:B------:R-:W-:Y:S04]  /*eb00*/  IMAD R0, R230, -0x30, RZ ;  /* 0xffffffd0e6007824 */ /* 0x000fe800078e02ff */
[----:B----4-:R-:W-:Y:S01]  /*eb10*/  IMAD.IADD R6, R4, 0x1, R6 ;  /* 0x0000000104067824 */ /* 0x010fe200078e0206 */
[----:B-----5:R-:W-:Y:S03]  /*eb20*/  IADD3 R9, -R2, 0x1, R0 ;  /* 0x0000000102097810 */ /* 0x020fe60007ffe100 */
[----:B------:R-:W-:Y:S01]  /*eb30*/  @P0 IMAD.HI.U32 R2, R6, c[0x0][0x2c8], RZ ;  /* 0x0000b20006020a27 */ /* 0x000fe200078e00ff */
[----:B------:R-:W-:Y:S04]  /*eb40*/  IADD3 R9, -R3, R9, R5 ;  /* 0x0000000903097210 */ /* 0x000fe80007ffe105 */
[----:B------:R-:W-:Y:S01]  /*eb50*/  @P0 SHF.R.U32.HI R6, RZ, c[0x0][0x2cc], R2 ;  /* 0x0000b300ff060a19 */ /* 0x000fe20000011602 */
[----:B------:R-:W-:-:S05]  /*eb60*/  BRA.DIV ~URZ, `(.L_x_1309) ;  /* 0x00011f727f007947 */ /* 0x000fca000b800000 */
[----:B------:R1:W2:Y:S02]  /*eb70*/  SHFL.IDX PT, R4, R6, RZ, 0x1c1f ;  /* 0x001c1fff06047589 */ /* 0x0002a400000e0000 */
.L_x_1449:
[----:B------:R-:W-:Y:S01]  /*eb80*/  LOP3.LUT R2, RZ, c[0x0][0x324], RZ, 0x33, !PT ;  /* 0x0000c900ff027a12 */ /* 0x000fe200078e33ff */
[----:B------:R-:W-:Y:S01]  /*eb90*/  IMAD.MOV.U32 R3, RZ, RZ, 0x1 ;  /* 0x00000001ff037424 */ /* 0x000fe200078e00ff */
[----:B------:R-:W-:Y:S03]  /*eba0*/  IADD3 R8, R9, c[0x0][0x328], RZ ;  /* 0x0000ca0009087a10 */ /* 0x000fe60007ffe0ff */
[----:B------:R-:W-:Y:S01]  /*ebb0*/  IMAD.IADD R9, R2, 0x1, R9 ;  /* 0x0000000102097824 */ /* 0x000fe200078e0209 */
[----:B------:R-:W-:Y:S02]  /*ebc0*/  ISETP.LE.AND P0, PT, R3, c[0x0][0x32c], PT ;  /* 0x0000cb0003007a0c */ /* 0x000fe40003f03270 */
[----:B--2---:R-:W-:Y:S01]  /*ebd0*/  IADD3 R3, R8, R4, RZ ;  /* 0x0000000408037210 */ /* 0x004fe20007ffe0ff */
[----:B------:R-:W-:Y:S10]  /*ebe0*/  IMAD.IADD R2, R9, 0x1, R4 ;  /* 0x0000000109027824 */ /* 0x000ff400078e0204 */
[----:B------:R-:W-:-:S05]  /*ebf0*/  @!P0 BRA `(.L_x_1310) ;  /* 0x000001a000008947 */ /* 0x000fca0003800000 */
[----:B------:R-:W2:Y:S01]  /*ec00*/  LDL R10, [R1+0x8c] ;  /* 0x00008c00010a7983 */ /* 0x000ea20000100800 */
[----:B------:R-:W-:Y:S01]  /*ec10*/  BSSY B0, `(.L_x_1311) ;  /* 0x0000012000007945 */ /* 0x000fe20003800000 */
[----:B--2---:R-:W-:Y:S04]  /*ec20*/  IADD3 R4, -R10, R5, R4 ;  /* 0x000000050a047210 */ /* 0x004fe80007ffe104 */
        /* <DEDUP_REMOVED lines=11> */
.L_x_1312:
[----:B------:R-:W-:Y:S04]  /*ece0*/  MOV R10, c[0x0][0x32c] ;  /* 0x0000cb00000a7a02 */ /* 0x000fe80000000f00 */
[----:B------:R-:W-:Y:S11]  /*ecf0*/  ISETP.NE.AND P0, PT, R10, 0x1, PT ;  /* 0x000000010a00780c */ /* 0x000ff60003f05270 */
[----:B------:R-:W-:Y:S02]  /*ed00*/  @!UPT UIADD3 URZ, URZ, URZ, URZ ;  /* 0x0000003f3f3ff290 */ /* 0x000fe4000fffe03f */
[----:B------:R-:W-:Y:S05]  /*ed10*/  @P0 IMAD.HI.U32 R10, R4, c[0x0][0x330], RZ ;  /* 0x0000cc00040a0a27 */ /* 0x000fea00078e00ff */
[----:B------:R-:W-:Y:S02]  /*ed20*/  @P0 SHF.R.U32.HI R4, RZ, c[0x0][0x334], R10 ;  /* 0x0000cd00ff040a19 */ /* 0x000fe4000001160a */
.L_x_1313:
[----:B------:R-:W-:Y:S05]  /*ed30*/  BSYNC B0 ;  /* 0x0000000000007941 */ /* 0x000fea0003800000 */
.L_x_1311:
[----:B------:R-:W2:Y:S02]  /*ed40*/  LDL R10, [R1+0xb0] ;  /* 0x0000b000010a7983 */ /* 0x000ea40000100800 */
[----:B--2---:R-:W-:Y:S04]  /*ed50*/  IMAD.IADD R10, R0, 0x1, -R10 ;  /* 0x00000001000a7824 */ /* 0x004fe800078e0a0a */
[----:B------:R-:W-:Y:S05]  /*ed60*/  IMAD R4, R4, c[0x0][0x32c], R10 ;  /* 0x0000cb0004047a24 */ /* 0x000fea00078e020a */
[----:B------:R-:W-:Y:S02]  /*ed70*/  IADD3 R10, R4, c[0x0][0x32c], RZ ;  /* 0x0000cb00040a7a10 */ /* 0x000fe40007ffe0ff */
[----:B------:R-:W-:Y:S02]  /*ed80*/  IMNMX R2, R2, R4, !PT ;  /* 0x0000000402027217 */ /* 0x000fe40007800200 */
[----:B------:R-:W-:Y:S02]  /*ed90*/  IMNMX R3, R3, R10, PT ;  /* 0x0000000a03037217 */ /* 0x000fe40003800200 */
.L_x_1310:
        /* <DEDUP_REMOVED lines=8> */
[C---:B------:R-:W-:Y:S02]  /*ee20*/  ISETP.GT.AND P0, PT, R2.reuse, RZ, !P0 ;  /* 0x000000ff0200720c */ /* 0x040fe40004704270 */
        /* <DEDUP_REMOVED lines=34> */
[C---:B------:R-:W-:Y:S04]  /*f050*/  ISETP.GT.AND P0, PT, R2.reuse, 0x19, !P4 ;  /* 0x000000190200780c */ /* 0x040fe80006704270 */
[----:B------:R-:W-:Y:S04]  /*f060*/  ISETP.LT.OR P0, PT, R3, 0x1a, P0 ;  /* 0x0000001a0300780c */ /* 0x000fe80000701670 */
[----:B------:R-:W-:Y:S02]  /*f070*/  FSEL R47, R19, -INF , !P0 ;  /* 0xff800000132f7808 */ /* 0x000fe40004000000 */
[C---:B------:R-:W-:Y:S04]  /*f080*/  ISETP.GT.AND P0, PT, R2.reuse, 0x20, !P3 ;  /* 0x000000200200780c */ /* 0x040fe80005f04270 */
[----:B------:R-:W-:Y:S04]  /*f090*/  ISETP.LT.OR P0, PT, R3, 0x21, P0 ;  /* 0x000000210300780c */ /* 0x000fe80000701670 */
[----:B------:R-:W-:Y:S02]  /*f0a0*/  FSEL R46, R17, -INF , !P0 ;  /* 0xff800000112e7808 */ /* 0x000fe40004000000 */
[----:B------:R-:W-:Y:S04]  /*f0b0*/  ISETP.GT.AND P0, PT, R2, 0x21, !P2 ;  /* 0x000000210200780c */ /* 0x000fe80005704270 */
[C---:B------:R-:W-:Y:S04]  /*f0c0*/  ISETP.LT.OR P0, PT, R3.reuse, 0x22, P0 ;  /* 0x000000220300780c */ /* 0x040fe80000701670 */
[----:B------:R-:W-:Y:S02]  /*f0d0*/  FSEL R45, R16, -INF , !P0 ;  /* 0xff800000102d7808 */ /* 0x000fe40004000000 */
[----:B------:R-:W-:Y:S04]  /*f0e0*/  ISETP.GT.AND P0, PT, R2, 0x28, !P1 ;  /* 0x000000280200780c */ /* 0x000fe80004f04270 */
[----:B------:R-:W-:Y:S04]  /*f0f0*/  ISETP.LT.OR P0, PT, R3, 0x29, P0 ;  /* 0x000000290300780c */ /* 0x000fe80000701670 */
[----:B------:R-:W-:Y:S02]  /*f100*/  FSEL R44, R44, -INF , !P0 ;  /* 0xff8000002c2c7808 */ /* 0x000fe40004000000 */
[----:B------:R-:W-:Y:S11]  /*f110*/  ISETP.GE.AND P0, PT, R0, 0x2a, PT ;  /* 0x0000002a0000780c */ /* 0x000ff60003f06270 */
[----:B------:R-:W-:Y:S02]  /*f120*/  @!UPT UIADD3 URZ, URZ, URZ, URZ ;  /* 0x0000003f3f3ff290 */ /* 0x000fe4000fffe03f */
[----:B------:R-:W-:Y:S02]  /*f130*/  @P0 LOP3.LUT R229, R229, 0x20, RZ, 0xfc, !PT ;  /* 0x00000020e5e50812 */ /* 0x000fe400078efcff */
[----:B------:R-:W-:Y:S04]  /*f140*/  ISETP.GT.AND P0, PT, R2, 0x29, !P0 ;  /* 0x000000290200780c */ /* 0x000fe80004704270 */
[----:B------:R-:W-:Y:S04]  /*f150*/  ISETP.LT.OR P0, PT, R3, 0x2a, P0 ;  /* 0x0000002a0300780c */ /* 0x000fe80000701670 */
[----:B------:R-:W-:Y:S01]  /*f160*/  FSEL R43, R43, -INF , !P0 ;  /* 0xff8000002b2b7808 */ /* 0x000fe20004000000 */
[----:B------:R-:W-:-:S06]  /*f170*/  BRA.DIV ~URZ, `(.L_x_1314) ;  /* 0x000119e27f007947 */ /* 0x000fcc000b800000 */
[----:B------:R2:W3:Y:S02]  /*f180*/  SHFL.IDX PT, R4, R6, 0x1, 0x1c1f ;  /* 0x003c1f0006047f89 */ /* 0x0004e400000e0000 */
.L_x_1450:
[----:B---3--:R-:W-:Y:S01]  /*f190*/  IADD3 R3, R8, R4, RZ ;  /* 0x0000000408037210 */ /* 0x008fe20007ffe0ff */
[----:B------:R-:W-:Y:S05]  /*f1a0*/  IMAD.MOV.U32 R2, RZ, RZ, 0x1 ;  /* 0x00000001ff027424 */ /* 0x000fea00078e00ff */
[----:B------:R-:W-:Y:S01]  /*f1b0*/  ISETP.LE.AND P0, PT, R2, c[0x0][0x32c], PT ;  /* 0x0000cb0002007a0c */ /* 0x000fe20003f03270 */
[----:B------:R-:W-:Y:S11]  /*f1c0*/  IMAD.IADD R2, R9, 0x1, R4 ;  /* 0x0000000109027824 */ /* 0x000ff600078e0204 */
[----:B------:R-:W-:Y:S01]  /*f1d0*/  @!UPT UIADD3 URZ, URZ, URZ, URZ ;  /* 0x0000003f3f3ff290 */ /* 0x000fe2000fffe03f */
[----:B------:R-:W-:-:S05]  /*f1e0*/  @!P0 BRA `(.L_x_1315) ;  /* 0x000001a000008947 */ /* 0x000fca0003800000 */
[----:B------:R-:W3:Y:S01]  /*f1f0*/  LDL R10, [R1+0x8c] ;  /* 0x00008c00010a7983 */ /* 0x000ee20000100800 */
[----:B------:R-:W-:Y:S01]  /*f200*/  BSSY B0, `(.L_x_1316) ;  /* 0x0000012000007945 */ /* 0x000fe20003800000 */
[----:B---3--:R-:W-:Y:S04]  /*f210*/  IADD3 R4, -R10, R5, R4 ;  /* 0x000000050a047210 */ /* 0x008fe80007ffe104 */
        /* <DEDUP_REMOVED lines=11> */
.L_x_1317:
[----:B------:R-:W-:Y:S04]  /*f2d0*/  MOV R10, c[0x0][0x32c] ;  /* 0x0000cb00000a7a02 */ /* 0x000fe80000000f00 */
[----:B------:R-:W-:Y:S11]  /*f2e0*/  ISETP.NE.AND P0, PT, R10, 0x1, PT ;  /* 0x000000010a00780c */ /* 0x000ff60003f05270 */
[----:B------:R-:W-:Y:S02]  /*f2f0*/  @!UPT UIADD3 URZ, URZ, URZ, URZ ;  /* 0x0000003f3f3ff290 */ /* 0x000fe4000fffe03f */
[----:B------:R-:W-:Y:S05]  /*f300*/  @P0 IMAD.HI.U32 R10, R4, c[0x0][0x330], RZ ;  /* 0x0000cc00040a0a27 */ /* 0x000fea00078e00ff */
[----:B------:R-:W-:Y:S02]  /*f310*/  @P0 SHF.R.U32.HI R4, RZ, c[0x0][0x334], R10 ;  /* 0x0000cd00ff040a19 */ /* 0x000fe4000001160a */
.L_x_1318:
[----:B------:R-:W-:Y:S05]  /*f320*/  BSYNC B0 ;  /* 0x0000000000007941 */ /* 0x000fea0003800000 */
.L_x_1316:
[----:B------:R-:W3:Y:S02]  /*f330*/  LDL R10, [R1+0xb0] ;  /* 0x0000b000010a7983 */ /* 0x000ee40000100800 */
[----:B---3--:R-:W-:Y:S04]  /*f340*/  IMAD.IADD R10, R0, 0x1, -R10 ;  /* 0x00000001000a7824 */ /* 0x008fe800078e0a0a */
[----:B------:R-:W-:Y:S05]  /*f350*/  IMAD R4, R4, c[0x0][0x32c], R10 ;  /* 0x0000cb0004047a24 */ /* 0x000fea00078e020a */
[----:B------:R-:W-:Y:S02]  /*f360*/  IADD3 R10, R4, c[0x0][0x32c], RZ ;  /* 0x0000cb00040a7a10 */ /* 0x000fe40007ffe0ff */
[----:B------:R-:W-:Y:S02]  /*f370*/  IMNMX R2, R2, R4, !PT ;  /* 0x0000000402027217 */ /* 0x000fe40007800200 */
[----:B------:R-:W-:Y:S02]  /*f380*/  IMNMX R3, R3, R10, PT ;  /* 0x0000000a03037217 */ /* 0x000fe40003800200 */
.L_x_1315:
[----:B------:R-:W-:Y:S04]  /*f390*/  LOP3.LUT P0, RZ, R229, 0x8, RZ, 0xc0, !PT ;  /* 0x00000008e5ff7812 */ /* 0x000fe8000780c0ff */
[C---:B------:R-:W-:Y:S04]  /*f3a0*/  ISETP.GT.AND P0, PT, R2.reuse, 0x1, !P0 ;  /* 0x000000010200780c */ /* 0x040fe80004704270 */
[----:B------:R-:W-:Y:S04]  /*f3b0*/  ISETP.LT.OR P0, PT, R3, 0x2, P0 ;  /* 0x000000020300780c */ /* 0x000fe80000701670 */
[----:B------:R-:W-:Y:S02]  /*f3c0*/  FSEL R17, R211, -INF , !P0 ;  /* 0xff800000d3117808 */ /* 0x000fe40004000000 */
[----:B------:R-:W-:Y:S04]  /*f3d0*/  LOP3.LUT P0, RZ, R229, 0x4, RZ, 0xc0, !PT ;  /* 0x00000004e5ff7812 */ /* 0x000fe8000780c0ff */
[----:B------:R-:W-:Y:S04]  /*f3e0*/  ISETP.GT.AND P0, PT, R2, 0x8, !P0 ;  /* 0x000000080200780c */ /* 0x000fe80004704270 */
[----:B------:R-:W-:Y:S04]  /*f3f0*/  ISETP.LT.OR P0, PT, R3, 0x9, P0 ;  /* 0x000000090300780c */ /* 0x000fe80000701670 */
[----:B------:R-:W-:Y:S02]  /*f400*/  FSEL R22, R194, -INF , !P0 ;  /* 0xff800000c2167808 */ /* 0x000fe40004000000 */
[----:B------:R-:W-:Y:S04]  /*f410*/  LOP3.LUT P0, RZ, R229, 0x2, RZ, 0xc0, !PT ;  /* 0x00000002e5ff7812 */ /* 0x000fe8000780c0ff */
[C---:B------:R-:W-:Y:S04]  /*f420*/  ISETP.GT.AND P0, PT, R2.reuse, 0x9, !P0 ;  /* 0x000000090200780c */ /* 0x040fe80004704270 */
[----:B------:R-:W-:Y:S04]  /*f430*/  ISETP.LT.OR P0, PT, R3, 0xa, P0 ;  /* 0x0000000a0300780c */ /* 0x000fe80000701670 */
[----:B------:R-:W-:Y:S02]  /*f440*/  FSEL R23, R23, -INF , !P0 ;  /* 0xff80000017177808 */ /* 0x000fe40004000000 */
[----:B------:R-:W-:Y:S04]  /*f450*/  LOP3.LUT P0, RZ, R229, 0x1, RZ, 0xc0, !PT ;  /* 0x00000001e5ff7812 */ /* 0x000fe8000780c0ff */
        /* <DEDUP_REMOVED lines=21> */
[----:B------:R-:W-:Y:S04]  /*f5b0*/  LOP3.LUT P0, RZ, R229, 0x10, RZ, 0xc0, !PT ;  /* 0x00000010e5ff7812 */ /* 0x000fe8000780c0ff */
[----:B------:R-:W-:Y:S04]  /*f5c0*/  ISETP.GT.AND P0, PT, R2, RZ, !P0 ;  /* 0x000000ff0200720c */ /* 0x000fe80004704270 */
[----:B------:R-:W-:Y:S04]  /*f5d0*/  ISETP.LT.OR P0, PT, R3, 0x1, P0 ;  /* 0x000000010300780c */ /* 0x000fe80000701670 */
[----:B------:R-:W-:Y:S02]  /*f5e0*/  FSEL R13, R214, -INF , !P0 ;  /* 0xff800000d60d7808 */ /* 0x000fe40004000000 */
[----:B------:R-:W-:Y:S04]  /*f5f0*/  LOP3.LUT P0, RZ, R229, 0x20, RZ, 0xc0, !PT ;  /* 0x00000020e5ff7812 */ /* 0x000fe8000780c0ff */
[----:B------:R-:W-:Y:S04]  /*f600*/  ISETP.GT.AND P0, PT, R2, 0x29, !P0 ;  /* 0x000000290200780c */ /* 0x000fe80004704270 */
[----:B------:R-:W-:Y:S04]  /*f610*/  ISETP.LT.OR P0, PT, R3, 0x2a, P0 ;  /* 0x0000002a0300780c */ /* 0x000fe80000701670 */
[----:B------:R-:W-:Y:S01]  /*f620*/  FSEL R35, R35, -INF , !P0 ;  /* 0xff80000023237808 */ /* 0x000fe20004000000 */
[----:B------:R-:W-:-:S06]  /*f630*/  BRA.DIV ~URZ, `(.L_x_1319) ;  /* 0x000115b27f007947 */ /* 0x000fcc000b800000 */
[----:B------:R3:W4:Y:S02]  /*f640*/  SHFL.IDX PT, R4, R6, 0x2, 0x1c1f ;  /* 0x005c1f0006047f89 */ /* 0x00072400000e0000 */
.L_x_1451:
[----:B----4-:R-:W-:Y:S01]  /*f650*/  IADD3 R3, R8, R4, RZ ;  /* 0x0000000408037210 */ /* 0x010fe20007ffe0ff */
[----:B------:R-:W-:Y:S05]  /*f660*/  IMAD.MOV.U32 R2, RZ, RZ, 0x1 ;  /* 0x00000001ff027424 */ /* 0x000fea00078e00ff */
[----:B------:R-:W-:Y:S01]  /*f670*/  ISETP.LE.AND P0, PT, R2, c[0x0][0x32c], PT ;  /* 0x0000cb0002007a0c */ /* 0x000fe20003f03270 */
[----:B------:R-:W-:Y:S11]  /*f680*/  IMAD.IADD R2, R9, 0x1, R4 ;  /* 0x0000000109027824 */ /* 0x000ff600078e0204 */
[----:B------:R-:W-:Y:S01]  /*f690*/  @!UPT UIADD3 URZ, URZ, URZ, URZ ;  /* 0x0000003f3f3ff290 */ /* 0x000fe2000fffe03f */
[----:B------:R-:W-:-:S05]  /*f6a0*/  @!P0 BRA `(.L_x_1320) ;  /* 0x000001a000008947 */ /* 0x000fca0003800000 */
[----:B------:R-:W4:Y:S01]  /*f6b0*/  LDL R10, [R1+0x8c] ;  /* 0x00008c00010a7983 */ /* 0x000f220000100800 */
[----:B------:R-:W-:Y:S01]  /*f6c0*/  BSSY B0, `(.L_x_1321) ;  /* 0x0000012000007945 */ /* 0x000fe20003800000 */
[----:B----4-:R-:W-:Y:S04]  /*f6d0*/  IADD3 R4, -R10, R5, R4 ;  /* 0x000000050a047210 */ /* 0x010fe80007ffe104 */
        /* <DEDUP_REMOVED lines=11> */
.L_x_1322:
[----:B------:R-:W-:Y:S04]  /*f790*/  MOV R10, c[0x0][0x32c] ;  /* 0x0000cb00000a7a02 */ /* 0x000fe80000000f00 */
[----:B------:R-:W-:Y:S11]  /*f7a0*/  ISETP.NE.AND P0, PT, R10, 0x1, PT ;  /* 0x000000010a00780c */ /* 0x000ff60003f05270 */
[----:B------:R-:W-:Y:S02]  /*f7b0*/  @!UPT UIADD3 URZ, URZ, URZ, URZ ;  /* 0x0000003f3f3ff290 */ /* 0x000fe4000fffe03f */
[----:B------:R-:W-:Y:S05]  /*f7c0*/  @P0 IMAD.HI.U32 R10, R4, c[0x0][0x330], RZ ;  /* 0x0000cc00040a0a27 */ /* 0x000fea00078e00ff */
[----:B------:R-:W-:Y:S02]  /*f7d0*/  @P0 SHF.R.U32.HI R4, RZ, c[0x0][0x334], R10 ;  /* 0x0000cd00ff040a19 */ /* 0x000fe4000001160a */
.L_x_1323:
[----:B------:R-:W-:Y:S05]  /*f7e0*/  BSYNC B0 ;  /* 0x0000000000007941 */ /* 0x000fea0003800000 */
.L_x_1321:
[----:B------:R-:W4:Y:S02]  /*f7f0*/  LDL R10, [R1+0xb0] ;  /* 0x0000b000010a7983 */ /* 0x000f240000100800 */
[----:B----4-:R-:W-:Y:S04]  /*f800*/  IMAD.IADD R10, R0, 0x1, -R10 ;  /* 0x00000001000a7824 */ /* 0x010fe800078e0a0a */
[----:B------:R-:W-:Y:S05]  /*f810*/  IMAD R4, R4, c[0x0][0x32c], R10 ;  /* 0x0000cb0004047a24 */ /* 0x000fea00078e020a */
[----:B------:R-:W-:Y:S02]  /*f820*/  IADD3 R10, R4, c[0x0][0x32c], RZ ;  /* 0x0000cb00040a7a10 */ /* 0x000fe40007ffe0ff */
[----:B------:R-:W-:Y:S02]  /*f830*/  IMNMX R2, R2, R4, !PT ;  /* 0x0000000402027217 */ /* 0x000fe40007800200 */
[----:B------:R-:W-:Y:S02]  /*f840*/  IMNMX R3, R3, R10, PT ;  /* 0x0000000a03037217 */ /* 0x000fe40003800200 */
.L_x_1320:
        /* <DEDUP_REMOVED lines=34> */
[----:B------:R-:W-:Y:S04]  /*fa70*/  LOP3.LUT P0, RZ, R229, 0x10, RZ, 0xc0, !PT ;  /* 0x00000010e5ff7812 */ /* 0x000fe8000780c0ff */
[C---:B------:R-:W-:Y:S04]  /*fa80*/  ISETP.GT.AND P0, PT, R2.reuse, RZ, !P0 ;  /* 0x000000ff0200720c */ /* 0x040fe80004704270 */
[----:B------:R-:W-:Y:S04]  /*fa90*/  ISETP.LT.OR P0, PT, R3, 0x1, P0 ;  /* 0x000000010300780c */ /* 0x000fe80000701670 */
[----:B------:R-:W-:Y:S02]  /*faa0*/  FSEL R12, R233, -INF , !P0 ;  /* 0xff800000e90c7808 */ /* 0x000fe40004000000 */
[----:B------:R-:W-:Y:S04]  /*fab0*/  LOP3.LUT P0, RZ, R229, 0x20, RZ, 0xc0, !PT ;  /* 0x00000020e5ff7812 */ /* 0x000fe8000780c0ff */
[----:B------:R-:W-:Y:S04]  /*fac0*/  ISETP.GT.AND P0, PT, R2, 0x29, !P0 ;  /* 0x000000290200780c */ /* 0x000fe80004704270 */
[----:B------:R-:W-:Y:S04]  /*fad0*/  ISETP.LT.OR P0, PT, R3, 0x2a, P0 ;  /* 0x0000002a0300780c */ /* 0x000fe80000701670 */
[----:B------:R-:W-:Y:S01]  /*fae0*/  FSEL R27, R27, -INF , !P0 ;  /* 0xff8000001b1b7808 */ /* 0x000fe20004000000 */
[----:B------:R-:W-:-:S06]  /*faf0*/  BRA.DIV ~URZ, `(.L_x_1324) ;  /* 0x000111827f007947 */ /* 0x000fcc000b800000 */
[----:B------:R4:W1:Y:S02]  /*fb00*/  SHFL.IDX PT, R4, R6, 0x3, 0x1c1f ;  /* 0x007c1f0006047f89 */ /* 0x00086400000e0000 */
.L_x_1452:
[----:B-1----:R-:W-:Y:S01]  /*fb10*/  IADD3 R3, R8, R4, RZ ;  /* 0x0000000408037210 */ /* 0x002fe20007ffe0ff */
[----:B------:R-:W-:Y:S05]  /*fb20*/  IMAD.MOV.U32 R2, RZ, RZ, 0x1 ;  /* 0x00000001ff027424 */ /* 0x000fea00078e00ff */
[----:B------:R-:W-:Y:S01]  /*fb30*/  ISETP.LE.AND P0, PT, R2, c[0x0][0x32c], PT ;  /* 0x0000cb0002007a0c */ /* 0x000fe20003f03270 */
[----:B------:R-:W-:Y:S11]  /*fb40*/  IMAD.IADD R2, R9, 0x1, R4 ;  /* 0x0000000109027824 */ /* 0x000ff600078e0204 */
[----:B------:R-:W-:Y:S01]  /*fb50*/  @!UPT UIADD3 URZ, URZ, URZ, URZ ;  /* 0x0000003f3f3ff290 */ /* 0x000fe2000fffe03f */
[----:B------:R-:W-:-:S05]  /*fb60*/  @!P0 BRA `(.L_x_1325) ;  /* 0x000001a000008947 */ /* 0x000fca0003800000 */
[----:B--234-:R-:W2:Y:S01]  /*fb70*/  LDL R6, [R1+0x8c] ;  /* 0x00008c0001067983 */ /* 0x01cea20000100800 */
        /* <DEDUP_REMOVED lines=13> */
.L_x_1327:
[----:B------:R-:W-:Y:S04]  /*fc50*/  MOV R6, c[0x0][0x32c] ;  /* 0x0000cb0000067a02 */ /* 0x000fe80000000f00 */
[----:B------:R-:W-:Y:S11]  /*fc60*/  ISETP.NE.AND P0, PT, R6, 0x1, PT ;  /* 0x000000010600780c */ /* 0x000ff60003f05270 */
[----:B------:R-:W-:Y:S02]  /*fc70*/  @!UPT UIADD3 URZ, URZ, URZ, URZ ;  /* 0x0000003f3f3ff290 */ /* 0x000fe4000fffe03f */
[----:B------:R-:W-:Y:S05]  /*fc80*/  @P0 IMAD.HI.U32 R6, R4, c[0x0][0x330], RZ ;  /* 0x0000cc0004060a27 */ /* 0x000fea00078e00ff */
[----:B------:R-:W-:Y:S02]  /*fc90*/  @P0 SHF.R.U32.HI R4, RZ, c[0x0][0x334], R6 ;  /* 0x0000cd00ff040a19 */ /* 0x000fe40000011606 */
.L_x_1328:
[----:B------:R-:W-:Y:S05]  /*fca0*/  BSYNC B0 ;  /* 0x0000000000007941 */ /* 0x000fea0003800000 */
.L_x_1326:
[----:B------:R-:W2:Y:S02]  /*fcb0*/  LDL R6, [R1+0xb0] ;  /* 0x0000b00001067983 */ /* 0x000ea40000100800 */
[----:B--2---:R-:W-:Y:S04]  /*fcc0*/  IMAD.IADD R0, R0, 0x1, -R6 ;  /* 0x0000000100007824 */ /* 0x004fe800078e0a06 */
[----:B------:R-:W-:Y:S05]  /*fcd0*/  IMAD R4, R4, c[0x0][0x32c], R0 ;  /* 0x0000cb0004047a24 */ /* 0x000fea00078e0200 */
[----:B------:R-:W-:Y:S02]  /*fce0*/  IADD3 R0, R4, c[0x0][0x32c], RZ ;  /* 0x0000cb0004007a10 */ /* 0x000fe40007ffe0ff */
[----:B------:R-:W-:Y:S02]  /*fcf0*/  IMNMX R2, R2, R4, !PT ;  /* 0x0000000402027217 */ /* 0x000fe40007800200 */
[----:B------:R-:W-:Y:S02]  /*fd00*/  IMNMX R3, R3, R0, PT ;  /* 0x0000000003037217 */ /* 0x000fe40003800200 */
.L_x_1325:
[----:B------:R-:W-:Y:S02]  /*fd10*/  LOP3.LUT P0, RZ, R229, 0x10, RZ, 0xc0, !PT ;  /* 0x00000010e5ff7812 */ /* 0x000fe4000780c0ff */
[C---:B------:R-:W-:Y:S02]  /*fd20*/  ISETP.GT.AND P1, PT, R2.reuse, 0x28, !P1 ;  /* 0x000000280200780c */ /* 0x040fe40004f24270 */
[C---:B------:R-:W-:Y:S02]  /*fd30*/  ISETP.GT.AND P0, PT, R2.reuse, RZ, !P0 ;  /* 0x000000ff0200720c */ /* 0x040fe40004704270 */
[----:B------:R-:W-:Y:S02]  /*fd40*/  FMNMX.FTZ R0, R13, R140, !PT ;  /* 0x0000008c0d007209 */ /* 0x000fe40007810000 */
[C---:B------:R-:W-:Y:S02]  /*fd50*/  ISETP.LT.OR P0, PT, R3.reuse, 0x1, P0 ;  /* 0x000000010300780c */ /* 0x040fe40000701670 */
[----:B------:R-:W-:Y:S02]  /*fd60*/  ISETP.LT.OR P1, PT, R3, 0x29, P1 ;  /* 0x000000290300780c */ /* 0x000fe40000f21670 */
[----:B------:R-:W-:Y:S02]  /*fd70*/  FSEL R11, R235, -INF , !P0 ;  /* 0xff800000eb0b7808 */ /* 0x000fe40004000000 */
[----:B------:R-:W-:Y:S02]  /*fd80*/  LOP3.LUT P0, RZ, R229, 0x8, RZ, 0xc0, !PT ;  /* 0x00000008e5ff7812 */ /* 0x000fe4000780c0ff */
[----:B------:R-:W-:Y:S02]  /*fd90*/  FMNMX.FTZ R0, R17, R0, !PT ;  /* 0x0000000011007209 */ /* 0x000fe40007810000 */
[----:B------:R-:W-:Y:S02]  /*fda0*/  ISETP.GT.AND P0, PT, R2, 0x1, !P0 ;  /* 0x000000010200780c */ /* 0x000fe40004704270 */
[----:B------:R-:W-:Y:S02]  /*fdb0*/  FSEL R193, R136, -INF , !P1 ;  /* 0xff80000088c17808 */ /* 0x000fe40004800000 */
        /* <DEDUP_REMOVED lines=14> */
[C---:B------:R-:W-:Y:S02]  /*fea0*/  ISETP.GT.AND P0, PT, R2.reuse, 0x11, !P6 ;  /* 0x000000110200780c */ /* 0x040fe40007704270 */
[----:B------:R-:W-:Y:S02]  /*feb0*/  LOP3.LUT P6, RZ, R229, 0x20, RZ, 0xc0, !PT ;  /* 0x00000020e5ff7812 */ /* 0x000fe400078cc0ff */
        /* <DEDUP_REMOVED lines=14> */
[----:B------:R-:W-:Y:S02]  /*ffa0*/  ISETP.GT.AND P0, PT, R2, 0x29, !P6 ;  /* 0x000000290200780c */ /* 0x000fe40007704270 */
[----:B------:R-:W-:Y:S02]  /*ffb0*/  FMNMX.FTZ R2, R18, R139, !PT ;  /* 0x0000008b12027209 */ /* 0x000fe40007810000 */
[----:B------:R-:W-:Y:S02]  /*ffc0*/  ISETP.LT.OR P0, PT, R3, 0x2a, P0 ;  /* 0x0000002a0300780c */ /* 0x000fe40000701670 */
        /* <DEDUP_REMOVED lines=37> */
[----:B------:R-:W-:Y:S02]  /*10220*/  FSEL R192, R51, -INF , !P0 ;  /* 0xff80000033c07808 */ /* 0x000fe40004000000 */
[----:B------:R-:W-:Y:S02]  /*10230*/  FMNMX.FTZ R4, R44, R4, !PT ;  /* 0x000000042c047209 */ /* 0x000fe40007810000 */
[----:B------:R-:W-:Y:S02]  /*10240*/  FMNMX.FTZ R137, R41, R137, !PT ;  /* 0x0000008929897209 */ /* 0x000fe40007810000 */
[----:B------:R-:W-:Y:S02]  /*10250*/  FMNMX.FTZ R2, R34, R2, !PT ;  /* 0x0000000222027209 */ /* 0x000fe40007810000 */
[----:B------:R-:W-:Y:S02]  /*10260*/  FMNMX.FTZ R0, R193, R0, !PT ;  /* 0x00000000c1007209 */ /* 0x000fe40007810000 */
[----:B------:R-:W-:Y:S02]  /*10270*/  FMNMX.FTZ R4, R43, R4, !PT ;  /* 0x000000042b047209 */ /* 0x000fe40007810000 */
[----:B------:R-:W-:Y:S02]  /*10280*/  FMNMX.FTZ R137, R35, R137, !PT ;  /* 0x0000008923897209 */ /* 0x000fe40007810000 */
[----:B------:R-:W-:Y:S02]  /*10290*/  FMNMX.FTZ R136, R27, R2, !PT ;  /* 0x000000021b887209 */ /* 0x000fe40007810000 */
[----:B--234-:R-:W-:Y:S01]  /*102a0*/  FMNMX.FTZ R6, R192, R0, !PT ;  /* 0x00000000c0067209 */ /* 0x01cfe20007810000 */
[----:B------:R-:W-:-:S05]  /*102b0*/  BRA.DIV ~URZ, `(.L_x_1329) ;  /* 0x00010a527f007947 */ /* 0x000fca000b800000 */
[----:B------:R1:W2:Y:S02]  /*102c0*/  SHFL.BFLY PT, R0, R4, 0x2, 0x1f ;  /* 0x0c401f0004007f89 */ /* 0x0002a400000e0000 */
.L_x_1453:
[----:B-12---:R-:W-:Y:S01]  /*102d0*/  FMNMX.FTZ R4, R4, R0, !PT ;  /* 0x0000000004047209 */ /* 0x006fe20007810000 */
[----:B------:R-:W-:-:S05]  /*102e0*/  BRA.DIV ~URZ, `(.L_x_1330) ;  /* 0x00010a727f007947 */ /* 0x000fca000b800000 */
[----:B------:R-:W-:Y:S04]  /*102f0*/  SHFL.BFLY PT, R0, R137, 0x2, 0x1f ;  /* 0x0c401f0089007f89 */ /* 0x000fe800000e0000 */
[----:B------:R-:W-:Y:S04]  /*10300*/  SHFL.BFLY PT, R2, R136, 0x2, 0x1f ;  /* 0x0c401f0088027f89 */ /* 0x000fe800000e0000 */
[----:B------:R-:W-:Y:S04]  /*10310*/  SHFL.BFLY PT, R3, R6, 0x2, 0x1f ;  /* 0x0c401f0006037f89 */ /* 0x000fe800000e0000 */
[----:B------:R-:W1:Y:S02]  /*10320*/  SHFL.BFLY PT, R138, R4, 0x1, 0x1f ;  /* 0x0c201f00048a7f89 */ /* 0x000e6400000e0000 */
[----:B-1----:R-:W-:Y:S02]  /*10330*/  FMNMX.FTZ R138, R4, R138, !PT ;  /* 0x0000008a048a7209 */ /* 0x002fe40007810000 */
[----:B------:R-:W-:Y:S02]  /*10340*/  FMNMX.FTZ R137, R137, R0, !PT ;  /* 0x0000000089897209 */ /* 0x000fe40007810000 */
[----:B------:R-:W-:Y:S02]  /*10350*/  FMNMX.FTZ R136, R136, R2, !PT ;  /* 0x0000000288887209 */ /* 0x000fe40007810000 */
[----:B------:R-:W-:Y:S01]  /*10360*/  FMNMX.FTZ R6, R6, R3, !PT ;  /* 0x0000000306067209 */ /* 0x000fe20007810000 */
[----:B------:R-:W1:Y:S04]  /*10370*/  SHFL.BFLY PT, R0, R137, 0x1, 0x1f ;  /* 0x0c201f0089007f89 */ /* 0x000e6800000e0000 */
[----:B------:R-:W2:Y:S04]  /*10380*/  SHFL.BFLY PT, R2, R136, 0x1, 0x1f ;  /* 0x0c201f0088027f89 */ /* 0x000ea800000e0000 */
[----:B------:R3:W4:Y:S01]  /*10390*/  SHFL.BFLY PT, R3, R6, 0x1, 0x1f ;  /* 0x0c201f0006037f89 */ /* 0x00072200000e0000 */
[----:B-1----:R-:W-:Y:S02]  /*103a0*/  FMNMX.FTZ R137, R137, R0, !PT ;  /* 0x0000000089897209 */ /* 0x002fe40007810000 */
[----:B--2---:R-:W-:Y:S02]  /*103b0*/  FMNMX.FTZ R136, R136, R2, !PT ;  /* 0x0000000288887209 */ /* 0x004fe40007810000 */
.L_x_1454:
[C---:B------:R-:W-:Y:S01]  /*103c0*/  FMUL.FTZ R8, R138.reuse, c[0x0][0x2d0] ;  /* 0x0000b4008a087a20 */ /* 0x040fe20000410000 */
[----:B------:R-:W-:Y:S01]  /*103d0*/  FSETP.NEU.FTZ.AND P0, PT, R138, -INF , PT ;  /* 0xff8000008a00780b */ /* 0x000fe20003f1d000 */
[C---:B------:R-:W-:Y:S01]  /*103e0*/  FMUL.FTZ R9, R137.reuse, c[0x0][0x2d0] ;  /* 0x0000b40089097a20 */ /* 0x040fe20000410000 */
[----:B------:R-:W-:Y:S01]  /*103f0*/  FSETP.NEU.FTZ.AND P1, PT, R137, -INF , PT ;  /* 0xff8000008900780b */ /* 0x000fe20003f3d000 */
[----:B------:R-:W2:Y:S01]  /*10400*/  LDL.LU R252, [R1+0x90] ;  /* 0x0000900001fc7983 */ /* 0x000ea20000300800 */
[----:B------:R-:W-:Y:S01]  /*10410*/  FSEL R8, R8, RZ, P0 ;  /* 0x000000ff08087208 */ /* 0x000fe20000000000 */
[----:B------:R-:W-:Y:S01]  /*10420*/  FMUL.FTZ R10, R136, c[0x0][0x2d0] ;  /* 0x0000b400880a7a20 */ /* 0x000fe20000410000 */
[----:B------:R-:W-:Y:S01]  /*10430*/  FSEL R9, R9, RZ, P1 ;  /* 0x000000ff09097208 */ /* 0x000fe20000800000 */
[----:B------:R-:W-:Y:S01]  /*10440*/  WARPSYNC 0xffffffff ;  /* 0xffffffff00007948 */ /* 0x000fe20003800000 */
[----:B---34-:R-:W-:Y:S01]  /*10450*/  FMNMX.FTZ R6, R3, R6, !PT ;  /* 0x0000000603067209 */ /* 0x018fe20007810000 */
[--C-:B------:R-:W-:Y:S02]  /*10460*/  FFMA.FTZ R0, R18, c[0x0][0x2d0], -R8.reuse ;  /* 0x0000b40012007a23 */ /* 0x100fe40000010808 */
[--C-:B------:R-:W-:Y:S02]  /*10470*/  FFMA.FTZ R2, R24, c[0x0][0x2d0], -R8.reuse ;  /* 0x0000b40018027a23 */ /* 0x100fe40000010808 */
[----:B------:R1:W-:Y:S01]  /*10480*/  MUFU.EX2 R18, R0 ;  /* 0x0000000000127308 */ /* 0x0003e20000000800 */
[--C-:B------:R-:W-:Y:S02]  /*10490*/  FFMA.FTZ R208, R47, c[0x0][0x2d0], -R8.reuse ;  /* 0x0000b4002fd07a23 */ /* 0x100fe40000010808 */
[--C-:B------:R-:W-:Y:S02]  /*104a0*/  FFMA.FTZ R242, R46, c[0x0][0x2d0], -R8.reuse ;  /* 0x0000b4002ef27a23 */ /* 0x100fe40000010808 */
[--C-:B------:R-:W-:Y:S02]  /*104b0*/  FFMA.FTZ R241, R45, c[0x0][0x2d0], -R8.reuse ;  /* 0x0000b4002df17a23 */ /* 0x100fe40000010808 */
[--C-:B------:R-:W-:Y:S02]  /*104c0*/  FFMA.FTZ R240, R44, c[0x0][0x2d0], -R8.reuse ;  /* 0x0000b4002cf07a23 */ /* 0x100fe40000010808 */
[--C-:B------:R-:W-:Y:S01]  /*104d0*/  FFMA.FTZ R210, R49, c[0x0][0x2d0], -R8.reuse ;  /* 0x0000b40031d27a23 */ /* 0x100fe20000010808 */
[----:B------:R3:W-:Y:S01]  /*104e0*/  MUFU.EX2 R248, R2 ;  /* 0x0000000200f87308 */ /* 0x0007e20000000800 */
[--C-:B------:R-:W-:Y:S01]  /*104f0*/  FFMA.FTZ R209, R48, c[0x0][0x2d0], -R8.reuse ;  /* 0x0000b40030d17a23 */ /* 0x100fe20000010808 */
[----:B------:R-:W-:Y:S01]  /*10500*/  LDSM.16.MT88.4 R44, [R218+0x2080] ;  /* 0x00208000da2c783b */ /* 0x000fe20000004200 */
[--C-:B------:R-:W-:Y:S02]  /*10510*/  FFMA.FTZ R211, R50, c[0x0][0x2d0], -R8.reuse ;  /* 0x0000b40032d37a23 */ /* 0x100fe40000010808 */
[--C-:B------:R-:W-:Y:S02]  /*10520*/  FFMA.FTZ R235, R43, c[0x0][0x2d0], -R8.reuse ;  /* 0x0000b4002beb7a23 */ /* 0x100fe40000010808 */
[--C-:B------:R-:W-:Y:S02]  /*10530*/  FFMA.FTZ R206, R39, c[0x0][0x2d0], -R9.reuse ;  /* 0x0000b40027ce7a23 */ /* 0x100fe40000010809 */
[--C-:B------:R-:W-:Y:S01]  /*10540*/  FFMA.FTZ R205, R38, c[0x0][0x2d0], -R9.reuse ;  /* 0x0000b40026cd7a23 */ /* 0x100fe20000010809 */
[----:B------:R-:W-:Y:S01]  /*10550*/  MUFU.EX2 R211, R211 ;  /* 0x000000d300d37308 */ /* 0x000fe20000000800 */
[--C-:B------:R-:W-:Y:S02]  /*10560*/  FFMA.FTZ R204, R37, c[0x0][0x2d0], -R9.reuse ;  /* 0x0000b40025cc7a23 */ /* 0x100fe40000010809 */
[--C-:B------:R-:W-:Y:S02]  /*10570*/  FFMA.FTZ R234, R36, c[0x0][0x2d0], -R9.reuse ;  /* 0x0000b40024ea7a23 */ /* 0x100fe40000010809 */
[--C-:B-1----:R-:W-:Y:S02]  /*10580*/  FFMA.FTZ R0, R13, c[0x0][0x2d0], -R9.reuse ;  /* 0x0000b4000d007a23 */ /* 0x102fe40000010809 */
[--C-:B------:R-:W-:Y:S02]  /*10590*/  FFMA.FTZ R207, R40, c[0x0][0x2d0], -R9.reuse ;  /* 0x0000b40028cf7a23 */ /* 0x100fe40000010809 */
[--C-:B------:R-:W-:Y:S01]  /*105a0*/  FFMA.FTZ R233, R42, c[0x0][0x2d0], -R9.reuse ;  /* 0x0000b4002ae97a23 */ /* 0x100fe20000010809 */
[----:B------:R1:W-:Y:S01]  /*105b0*/  MUFU.EX2 R13, R0 ;  /* 0x00000000000d7308 */ /* 0x0003e20000000800 */
[--C-:B------:R-:W-:Y:S02]  /*105c0*/  FFMA.FTZ R232, R41, c[0x0][0x2d0], -R9.reuse ;  /* 0x0000b40029e87a23 */ /* 0x100fe40000010809 */
[--C-:B------:R-:W-:Y:S02]  /*105d0*/  FFMA.FTZ R215, R35, c[0x0][0x2d0], -R9.reuse ;  /* 0x0000b40023d77a23 */ /* 0x100fe40000010809 */
[--C-:B---3--:R-:W-:Y:S05]  /*105e0*/  FFMA.FTZ R2, R23, c[0x0][0x2d0], -R9.reuse ;  /* 0x0000b40017027a23 */ /* 0x108fea0000010809 */
[----:B------:R-:W-:Y:S10]  /*105f0*/  MUFU.EX2 R143, R2 ;  /* 0x00000002008f7308 */ /* 0x000ff40000000800 */
[----:B------:R-:W-:Y:S01]  /*10600*/  MUFU.EX2 R235, R235 ;  /* 0x000000eb00eb7308 */ /* 0x000fe20000000800 */
[--C-:B-1----:R-:W-:Y:S09]  /*10610*/  FFMA.FTZ R0, R17, c[0x0][0x2d0], -R9.reuse ;  /* 0x0000b40011007a23 */ /* 0x102ff20000010809 */
[----:B------:R1:W-:Y:S10]  /*10620*/  MUFU.EX2 R247, R0 ;  /* 0x0000000000f77308 */ /* 0x0003f40000000800 */
[----:B------:R-:W-:Y:S10]  /*10630*/  MUFU.EX2 R215, R215 ;  /* 0x000000d700d77308 */ /* 0x000ff40000000800 */
[----:B------:R-:W-:Y:S01]  /*10640*/  MUFU.EX2 R242, R242 ;  /* 0x000000f200f27308 */ /* 0x000fe20000000800 */
[--C-:B-1----:R-:W-:Y:S09]  /*10650*/  FFMA.FTZ R0, R25, c[0x0][0x2d0], -R8.reuse ;  /* 0x0000b40019007a23 */ /* 0x102ff20000010808 */
[----:B------:R1:W-:Y:S10]  /*10660*/  MUFU.EX2 R249, R0 ;  /* 0x0000000000f97308 */ /* 0x0003f40000000800 */
[----:B------:R-:W-:Y:S10]  /*10670*/  MUFU.EX2 R241, R241 ;  /* 0x000000f100f17308 */ /* 0x000ff40000000800 */
[----:B------:R-:W-:Y:S01]  /*10680*/  MUFU.EX2 R234, R234 ;  /* 0x000000ea00ea7308 */ /* 0x000fe20000000800 */
[----:B-1----:R-:W-:Y:S09]  /*10690*/  FFMA.FTZ R0, R26, c[0x0][0x2d0], -R8 ;  /* 0x0000b4001a007a23 */ /* 0x002ff20000010808 */
[----:B------:R1:W-:Y:S10]  /*106a0*/  MUFU.EX2 R54, R0 ;  /* 0x0000000000367308 */ /* 0x0003f40000000800 */
[----:B------:R-:W-:Y:S10]  /*106b0*/  MUFU.EX2 R233, R233 ;  /* 0x000000e900e97308 */ /* 0x000ff40000000800 */
[----:B------:R-:W-:Y:S01]  /*106c0*/  MUFU.EX2 R240, R240 ;  /* 0x000000f000f07308 */ /* 0x000fe20000000800 */
[----:B-1----:R-:W-:Y:S09]  /*106d0*/  FFMA.FTZ R0, R22, c[0x0][0x2d0], -R9 ;  /* 0x0000b40016007a23 */ /* 0x002ff20000010809 */
[----:B------:R1:W-:Y:S10]  /*106e0*/  MUFU.EX2 R142, R0 ;  /* 0x00000000008e7308 */ /* 0x0003f40000000800 */
[----:B------:R-:W-:Y:S01]  /*106f0*/  MUFU.EX2 R232, R232 ;  /* 0x000000e800e87308 */ /* 0x000fe20000000800 */
[----:B-1----:R-:W-:Y:S02]  /*10700*/  FSEL R0, R138, RZ, P0 ;  /* 0x000000ff8a007208 */ /* 0x002fe40000000000 */
[----:B------:R-:W-:Y:S03]  /*10710*/  FSETP.NEU.FTZ.AND P0, PT, R136, -INF , PT ;  /* 0xff8000008800780b */ /* 0x000fe60003f1d000 */
[----:B------:R-:W-:Y:S01]  /*10720*/  FADD.FTZ R0, -R0, R139 ;  /* 0x0000008b00007221 */ /* 0x000fe20000010100 */
[----:B------:R-:W-:Y:S01]  /*10730*/  FSEL R10, R10, RZ, P0 ;  /* 0x000000ff0a0a7208 */ /* 0x000fe20000000000 */
[----:B------:R-:W-:Y:S01]  /*10740*/  FMUL.FTZ R139, R6, c[0x0][0x2d0] ;  /* 0x0000b400068b7a20 */ /* 0x000fe20000410000 */
[----:B------:R-:W-:Y:S01]  /*10750*/  FSEL R4, R136, RZ, P0 ;  /* 0x000000ff88047208 */ /* 0x000fe20000000000 */
[----:B------:R-:W-:Y:S01]  /*10760*/  FMUL.FTZ R0, R0, c[0x0][0x2d0] ;  /* 0x0000b40000007a20 */ /* 0x000fe20000410000 */
[----:B------:R-:W-:Y:S01]  /*10770*/  FSETP.NEU.FTZ.AND P0, PT, R6, -INF , PT ;  /* 0xff8000000600780b */ /* 0x000fe20003f1d000 */
[--C-:B------:R-:W-:Y:S02]  /*10780*/  FFMA.FTZ R2, R12, c[0x0][0x2d0], -R10.reuse ;  /* 0x0000b4000c027a23 */ /* 0x100fe4000001080a */
[--C-:B------:R-:W-:Y:S01]  /*10790*/  FFMA.FTZ R197, R31, c[0x0][0x2d0], -R10.reuse ;  /* 0x0000b4001fc57a23 */ /* 0x100fe2000001080a */
[----:B------:R-:W-:Y:S01]  /*107a0*/  FSEL R139, R139, RZ, P0 ;  /* 0x000000ff8b8b7208 */ /* 0x000fe20000000000 */
[----:B------:R1:W-:Y:S01]  /*107b0*/  MUFU.EX2 R245, R2 ;  /* 0x0000000200f57308 */ /* 0x0003e20000000800 */
[--C-:B------:R-:W-:Y:S02]  /*107c0*/  FFMA.FTZ R201, R30, c[0x0][0x2d0], -R10.reuse ;  /* 0x0000b4001ec97a23 */ /* 0x100fe4000001080a */
[--C-:B------:R-:W-:Y:S02]  /*107d0*/  FFMA.FTZ R213, R29, c[0x0][0x2d0], -R10.reuse ;  /* 0x0000b4001dd57a23 */ /* 0x100fe4000001080a */
[----:B------:R-:W-:Y:S02]  /*107e0*/  FFMA.FTZ R8, R19, c[0x0][0x2d0], -R139 ;  /* 0x0000b40013087a23 */ /* 0x000fe4000001088b */
[--C-:B------:R-:W-:Y:S02]  /*107f0*/  FFMA.FTZ R212, R28, c[0x0][0x2d0], -R10.reuse ;  /* 0x0000b4001cd47a23 */ /* 0x100fe4000001080a */
[----:B------:R-:W3:Y:S01]  /*10800*/  LDSM.16.MT88.4 R28, [R217+0x2080] ;  /* 0x00208000d91c783b */ /* 0x000ee20000004200 */
[----:B------:R-:W4:Y:S01]  /*10810*/  MUFU.EX2 R0, R0 ;  /* 0x0000000000007308 */ /* 0x000f220000000800 */
[--C-:B------:R-:W-:Y:S02]  /*10820*/  FFMA.FTZ R199, R33, c[0x0][0x2d0], -R10.reuse ;  /* 0x0000b40021c77a23 */ /* 0x100fe4000001080a */
[--C-:B------:R-:W-:Y:S02]  /*10830*/  FFMA.FTZ R198, R32, c[0x0][0x2d0], -R10.reuse ;  /* 0x0000b40020c67a23 */ /* 0x100fe4000001080a */
[--C-:B------:R-:W-:Y:S02]  /*10840*/  FFMA.FTZ R214, R34, c[0x0][0x2d0], -R10.reuse ;  /* 0x0000b40022d67a23 */ /* 0x100fe4000001080a */
[--C-:B------:R-:W-:Y:S03]  /*10850*/  FFMA.FTZ R231, R27, c[0x0][0x2d0], -R10.reuse ;  /* 0x0000b4001be77a23 */ /* 0x100fe6000001080a */
[----:B------:R-:W-:Y:S01]  /*10860*/  MUFU.EX2 R51, R8 ;  /* 0x0000000800337308 */ /* 0x000fe20000000800 */
[--C-:B-1----:R-:W-:Y:S09]  /*10870*/  FFMA.FTZ R2, R15, c[0x0][0x2d0], -R10.reuse ;  /* 0x0000b4000f027a23 */ /* 0x102ff2000001080a */
[----:B------:R1:W5:Y:S10]  /*10880*/  MUFU.EX2 R246, R2 ;  /* 0x0000000200f67308 */ /* 0x0003740000000800 */
[----:B------:R-:W-:Y:S10]  /*10890*/  MUFU.EX2 R231, R231 ;  /* 0x000000e700e77308 */ /* 0x000ff40000000800 */
[----:B------:R-:W-:Y:S01]  /*108a0*/  MUFU.EX2 R213, R213 ;  /* 0x000000d500d57308 */ /* 0x000fe20000000800 */
[--C-:B-1----:R-:W-:Y:S09]  /*108b0*/  FFMA.FTZ R2, R16, c[0x0][0x2d0], -R10.reuse ;  /* 0x0000b40010027a23 */ /* 0x102ff2000001080a */
[----:B------:R1:W-:Y:S10]  /*108c0*/  MUFU.EX2 R55, R2 ;  /* 0x0000000200377308 */ /* 0x0003f40000000800 */
[----:B------:R-:W-:Y:S10]  /*108d0*/  MUFU.EX2 R212, R212 ;  /* 0x000000d400d47308 */ /* 0x000ff40000000800 */
[----:B------:R-:W-:Y:S01]  /*108e0*/  MUFU.EX2 R214, R214 ;  /* 0x000000d600d67308 */ /* 0x000fe20000000800 */
[----:B-1----:R-:W-:Y:S09]  /*108f0*/  FFMA.FTZ R2, R20, c[0x0][0x2d0], -R10 ;  /* 0x0000b40014027a23 */ /* 0x002ff2000001080a */
[----:B------:R1:W-:Y:S02]  /*10900*/  MUFU.EX2 R250, R2 ;  /* 0x0000000200fa7308 */ /* 0x0003e40000000800 */
[----:B-1----:R-:W-:Y:S01]  /*10910*/  FSEL R2, R137, RZ, P1 ;  /* 0x000000ff89027208 */ /* 0x002fe20000800000 */
[C---:B----4-:R-:W-:Y:S02]  /*10920*/  FMUL.FTZ R36, R0.reuse, R148 ;  /* 0x0000009400247220 */ /* 0x050fe40000410000 */
[----:B------:R-:W-:Y:S02]  /*10930*/  FMUL.FTZ R37, R0, R149 ;  /* 0x0000009500257220 */ /* 0x000fe40000410000 */
[----:B------:R-:W-:Y:S01]  /*10940*/  FADD.FTZ R2, -R2, R140 ;  /* 0x0000008c02027221 */ /* 0x000fe20000010100 */
[----:B------:R-:W-:Y:S01]  /*10950*/  F2FP.BF16.PACK_AB R140, R248, R18 ;  /* 0x00000012f88c723e */ /* 0x000fe200000010ff */
[----:B------:R-:W-:Y:S02]  /*10960*/  FMUL.FTZ R8, R0, R164 ;  /* 0x000000a400087220 */ /* 0x000fe40000410000 */
[----:B------:R-:W-:Y:S01]  /*10970*/  FMUL.FTZ R2, R2, c[0x0][0x2d0] ;  /* 0x0000b40002027a20 */ /* 0x000fe20000410000 */
[----:B------:R-:W-:Y:S01]  /*10980*/  MUFU.EX2 R164, R209 ;  /* 0x000000d100a47308 */ /* 0x000fe20000000800 */
[C---:B------:R-:W-:Y:S02]  /*10990*/  FMUL.FTZ R9, R0.reuse, R165 ;  /* 0x000000a500097220 */ /* 0x040fe40000410000 */
[C---:B------:R-:W-:Y:S01]  /*109a0*/  FMUL.FTZ R20, R0.reuse, R156 ;  /* 0x0000009c00147220 */ /* 0x040fe20000410000 */
[----:B------:R-:W-:Y:S01]  /*109b0*/  MOV R156, R142 ;  /* 0x0000008e009c7202 */ /* 0x000fe20000000f00 */
[C---:B------:R-:W-:Y:S02]  /*109c0*/  FMUL.FTZ R24, R0.reuse, R160 ;  /* 0x000000a000187220 */ /* 0x040fe40000410000 */
[C---:B------:R-:W-:Y:S02]  /*109d0*/  FMUL.FTZ R25, R0.reuse, R161 ;  /* 0x000000a100197220 */ /* 0x040fe40000410000 */
[C---:B------:R-:W-:Y:S01]  /*109e0*/  FMUL.FTZ R40, R0.reuse, R152 ;  /* 0x0000009800287220 */ /* 0x040fe20000410000 */
[----:B------:R1:W4:Y:S01]  /*109f0*/  MUFU.EX2 R3, R2 ;  /* 0x0000000200037308 */ /* 0x0003220000000800 */
[C---:B--2---:R-:W-:Y:S02]  /*10a00*/  FFMA.FTZ R152, R0.reuse, R252, R18 ;  /* 0x000000fc00987223 */ /* 0x044fe40000010012 */
[C---:B------:R-:W-:Y:S01]  /*10a10*/  FMUL.FTZ R41, R0.reuse, R153 ;  /* 0x0000009900297220 */ /* 0x040fe20000410000 */
[----:B------:R-:W-:Y:S01]  /*10a20*/  MOV R153, R54 ;  /* 0x0000003600997202 */ /* 0x000fe20000000f00 */
[----:B------:R-:W-:Y:S01]  /*10a30*/  FMUL.FTZ R52, R0, R144 ;  /* 0x0000009000347220 */ /* 0x000fe20000410000 */
[----:B-----5:R-:W-:Y:S01]  /*10a40*/  F2FP.BF16.PACK_AB R144, R246, R245 ;  /* 0x000000f5f690723e */ /* 0x020fe200000010ff */
[C---:B------:R-:W-:Y:S01]  /*10a50*/  FMUL.FTZ R53, R0.reuse, R145 ;  /* 0x0000009100357220 */ /* 0x040fe20000410000 */
[----:B------:R-:W-:Y:S01]  /*10a60*/  F2FP.BF16.PACK_AB R142, R153, R249 ;  /* 0x000000f9998e723e */ /* 0x000fe200000010ff */
        /* <DEDUP_REMOVED lines=10> */
[----:B-1----:R-:W-:Y:S01]  /*10b10*/  FADD.FTZ R2, -R4, R141 ;  /* 0x0000008d04027221 */ /* 0x002fe20000010100 */
[----:B------:R-:W-:Y:S01]  /*10b20*/  F2FP.BF16.PACK_AB R141, R247, R13 ;  /* 0x0000000df78d723e */ /* 0x000fe200000010ff */
[----:B------:R-:W-:Y:S02]  /*10b30*/  FMUL.FTZ R88, R0, R88 ;  /* 0x0000005800587220 */ /* 0x000fe40000410000 */
[----:B------:R-:W-:Y:S02]  /*10b40*/  FMUL.FTZ R2, R2, c[0x0][0x2d0] ;  /* 0x0000b40002027a20 */ /* 0x000fe40000410000 */
[C---:B------:R-:W-:Y:S02]  /*10b50*/  FMUL.FTZ R89, R0.reuse, R89 ;  /* 0x0000005900597220 */ /* 0x040fe40000410000 */
[----:B------:R1:W2:Y:S01]  /*10b60*/  MUFU.EX2 R4, R2 ;  /* 0x0000000200047308 */ /* 0x0002a20000000800 */
        /* <DEDUP_REMOVED lines=10> */
[C---:B----4-:R-:W-:Y:S01]  /*10c10*/  FMUL.FTZ R10, R3.reuse, R166 ;  /* 0x000000a6030a7220 */ /* 0x050fe20000410000 */
[----:B------:R-:W-:Y:S01]  /*10c20*/  MOV R166, R250 ;  /* 0x000000fa00a67202 */ /* 0x000fe20000000f00 */
[----:B------:R-:W-:Y:S01]  /*10c30*/  FMUL.FTZ R54, R3, R146 ;  /* 0x0000009203367220 */ /* 0x000fe20000410000 */
[----:B------:R-:W-:Y:S01]  /*10c40*/  MUFU.EX2 R250, R207 ;  /* 0x000000cf00fa7308 */ /* 0x000fe20000000800 */
[--C-:B-1----:R-:W-:Y:S02]  /*10c50*/  FFMA.FTZ R2, R11, c[0x0][0x2d0], -R139.reuse ;  /* 0x0000b4000b027a23 */ /* 0x102fe4000001088b */
[----:B------:R-:W-:Y:S01]  /*10c60*/  FMUL.FTZ R11, R3, R167 ;  /* 0x000000a7030b7220 */ /* 0x000fe20000410000 */
[----:B------:R-:W-:Y:S01]  /*10c70*/  MOV R167, R143 ;  /* 0x0000008f00a77202 */ /* 0x000fe20000000f00 */
[C---:B--2---:R-:W-:Y:S01]  /*10c80*/  FMUL.FTZ R12, R4.reuse, R168 ;  /* 0x000000a8040c7220 */ /* 0x044fe20000410000 */
[----:B------:R-:W-:Y:S01]  /*10c90*/  MOV R168, R153 ;  /* 0x0000009900a87202 */ /* 0x000fe20000000f00 */
[C---:B------:R-:W-:Y:S01]  /*10ca0*/  FMUL.FTZ R16, R4.reuse, R172 ;  /* 0x000000ac04107220 */ /* 0x040fe20000410000 */
[----:B------:R-:W-:Y:S01]  /*10cb0*/  F2FP.BF16.PACK_AB R143, R167, R156 ;  /* 0x0000009ca78f723e */ /* 0x000fe200000010ff */
[C---:B------:R-:W-:Y:S01]  /*10cc0*/  FMUL.FTZ R22, R3.reuse, R158 ;  /* 0x0000009e03167220 */ /* 0x040fe20000410000 */
[----:B------:R1:W-:Y:S01]  /*10cd0*/  MUFU.EX2 R243, R2 ;  /* 0x0000000200f37308 */ /* 0x0003e20000000800 */
[----:B------:R-:W2:Y:S01]  /*10ce0*/  LDL.LU R158, [R1+0xa8] ;  /* 0x0000a800019e7983 */ /* 0x000ea20000300800 */
[C---:B------:R-:W-:Y:S02]  /*10cf0*/  FMUL.FTZ R38, R3.reuse, R150 ;  /* 0x0000009603267220 */ /* 0x040fe40000410000 */
[C---:B------:R-:W-:Y:S01]  /*10d00*/  FMUL.FTZ R39, R3.reuse, R151 ;  /* 0x0000009703277220 */ /* 0x040fe20000410000 */
[-C--:B---3--:R-:W-:Y:S01]  /*10d10*/  HMMA.16816.F32.BF16 R8, R140, R28.reuse, R8 ;  /* 0x0000001c8c08723c */ /* 0x088fe20000041808 */
[----:B------:R-:W3:Y:S04]  /*10d20*/  LDSM.16.MT88.4 R148, [R220+0x2080] ;  /* 0x00208000dc94783b */ /* 0x000ee80000004200 */
[C---:B------:R-:W-:Y:S02]  /*10d30*/  FMUL.FTZ R17, R4.reuse, R173 ;  /* 0x000000ad04117220 */ /* 0x040fe40000410000 */
[C---:B------:R-:W-:Y:S02]  /*10d40*/  FMUL.FTZ R23, R3.reuse, R159 ;  /* 0x0000009f03177220 */ /* 0x040fe40000410000 */
[C---:B------:R-:W-:Y:S01]  /*10d50*/  FMUL.FTZ R26, R3.reuse, R162 ;  /* 0x000000a2031a7220 */ /* 0x040fe20000410000 */
[----:B------:R-:W-:Y:S01]  /*10d60*/  MUFU.EX2 R159, R204 ;  /* 0x000000cc009f7308 */ /* 0x000fe20000000800 */
[----:B------:R-:W4:Y:S01]  /*10d70*/  LDL.LU R162, [R1+0xac] ;  /* 0x0000ac0001a27983 */ /* 0x000f220000300800 */
[C---:B------:R-:W-:Y:S02]  /*10d80*/  FMUL.FTZ R27, R3.reuse, R163 ;  /* 0x000000a3031b7220 */ /* 0x040fe40000410000 */
[C---:B------:R-:W-:Y:S02]  /*10d90*/  FMUL.FTZ R32, R4.reuse, R180 ;  /* 0x000000b404207220 */ /* 0x040fe40000410000 */
[----:B------:R-:W-:Y:S02]  /*10da0*/  FMUL.FTZ R33, R4, R181 ;  /* 0x000000b504217220 */ /* 0x000fe40000410000 */
[C---:B------:R-:W-:Y:S02]  /*10db0*/  FMUL.FTZ R42, R3.reuse, R154 ;  /* 0x0000009a032a7220 */ /* 0x040fe40000410000 */
[----:B-1----:R-:W-:Y:S01]  /*10dc0*/  FFMA.FTZ R2, R14, c[0x0][0x2d0], -R139 ;  /* 0x0000b4000e027a23 */ /* 0x002fe2000001088b */
[----:B------:R-:W-:Y:S01]  /*10dd0*/  MUFU.EX2 R154, R205 ;  /* 0x000000cd009a7308 */ /* 0x000fe20000000800 */
[C---:B------:R-:W-:Y:S02]  /*10de0*/  FMUL.FTZ R43, R3.reuse, R155 ;  /* 0x0000009b032b7220 */ /* 0x040fe40000410000 */
[C---:B------:R-:W-:Y:S02]  /*10df0*/  FMUL.FTZ R48, R4.reuse, R188 ;  /* 0x000000bc04307220 */ /* 0x040fe40000410000 */
[C---:B------:R-:W-:Y:S02]  /*10e00*/  FMUL.FTZ R49, R4.reuse, R189 ;  /* 0x000000bd04317220 */ /* 0x040fe40000410000 */
[C---:B------:R-:W-:Y:S02]  /*10e10*/  FMUL.FTZ R58, R3.reuse, R58 ;  /* 0x0000003a033a7220 */ /* 0x040fe40000410000 */
[C---:B------:R-:W-:Y:S01]  /*10e20*/  FMUL.FTZ R59, R3.reuse, R59 ;  /* 0x0000003b033b7220 */ /* 0x040fe20000410000 */
[----:B------:R1:W5:Y:S01]  /*10e30*/  MUFU.EX2 R244, R2 ;  /* 0x0000000200f47308 */ /* 0x0003620000000800 */
        /* <DEDUP_REMOVED lines=13> */
[----:B------:R-:W-:Y:S01]  /*10f10*/  FMUL.FTZ R81, R4, R81 ;  /* 0x0000005104517220 */ /* 0x000fe20000410000 */
[----:B-1----:R-:W-:Y:S01]  /*10f20*/  FSEL R2, R6, RZ, P0 ;  /* 0x000000ff06027208 */ /* 0x002fe20000000000 */
[C---:B------:R-:W-:Y:S01]  /*10f30*/  FMUL.FTZ R86, R3.reuse, R86 ;  /* 0x0000005603567220 */ /* 0x040fe20000410000 */
[----:B-----5:R-:W-:Y:S01]  /*10f40*/  F2FP.BF16.PACK_AB R145, R244, R243 ;  /* 0x000000f3f491723e */ /* 0x020fe200000010ff */
[----:B------:R-:W-:Y:S02]  /*10f50*/  FMUL.FTZ R87, R3, R87 ;  /* 0x0000005703577220 */ /* 0x000fe40000410000 */
[----:B------:R-:W-:Y:S01]  /*10f60*/  FADD.FTZ R2, -R2, R7 ;  /* 0x0000000702027221 */ /* 0x000fe20000010100 */
[----:B------:R-:W-:Y:S01]  /*10f70*/  MUFU.EX2 R210, R198 ;  /* 0x000000c600d27308 */ /* 0x000fe20000000800 */
[--C-:B------:R-:W-:Y:S02]  /*10f80*/  FFMA.FTZ R7, R21, c[0x0][0x2d0], -R139.reuse ;  /* 0x0000b40015077a23 */ /* 0x100fe4000001088b */
[----:B------:R-:W-:Y:S02]  /*10f90*/  FMUL.FTZ R2, R2, c[0x0][0x2d0] ;  /* 0x0000b40002027a20 */ /* 0x000fe40000410000 */
[----:B------:R-:W-:Y:S01]  /*10fa0*/  FMUL.FTZ R21, R0, R157 ;  /* 0x0000009d00157220 */ /* 0x000fe20000410000 */
[----:B------:R-:W-:Y:S01]  /*10fb0*/  MOV R157, R55 ;  /* 0x00000037009d7202 */ /* 0x000fe20000000f00 */
[C---:B------:R-:W-:Y:S02]  /*10fc0*/  FMUL.FTZ R55, R3.reuse, R147 ;  /* 0x0000009303377220 */ /* 0x040fe40000410000 */
[C---:B------:R-:W-:Y:S01]  /*10fd0*/  FMUL.FTZ R90, R3.reuse, R90 ;  /* 0x0000005a035a7220 */ /* 0x040fe20000410000 */
[----:B------:R1:W5:Y:S01]  /*10fe0*/  MUFU.EX2 R0, R2 ;  /* 0x0000000200007308 */ /* 0x0003620000000800 */
[----:B------:R-:W-:Y:S01]  /*10ff0*/  F2FP.BF16.PACK_AB R146, R166, R157 ;  /* 0x0000009da692723e */ /* 0x000fe200000010ff */
[C---:B------:R-:W-:Y:S02]  /*11000*/  FMUL.FTZ R91, R3.reuse, R91 ;  /* 0x0000005b035b7220 */ /* 0x040fe40000410000 */
[C---:B------:R-:W-:Y:S02]  /*11010*/  FMUL.FTZ R92, R4.reuse, R92 ;  /* 0x0000005c045c7220 */ /* 0x040fe40000410000 */
[C---:B------:R-:W-:Y:S02]  /*11020*/  FMUL.FTZ R93, R4.reuse, R93 ;  /* 0x0000005d045d7220 */ /* 0x040fe40000410000 */
[C---:B------:R-:W-:Y:S02]  /*11030*/  FMUL.FTZ R96, R4.reuse, R96 ;  /* 0x0000006004607220 */ /* 0x040fe40000410000 */
        /* <DEDUP_REMOVED lines=9> */
[----:B-1----:R-:W2:Y:S01]  /*110d0*/  LDL.LU R2, [R1+0x94] ;  /* 0x0000940001027983 */ /* 0x002ea20000300800 */
[C---:B-----5:R-:W-:Y:S01]  /*110e0*/  FMUL.FTZ R14, R0.reuse, R170 ;  /* 0x000000aa000e7220 */ /* 0x060fe20000410000 */
[----:B------:R-:W-:Y:S01]  /*110f0*/  MOV R170, R157 ;  /* 0x0000009d00aa7202 */ /* 0x000fe20000000f00 */
[C---:B------:R-:W-:Y:S01]  /*11100*/  FMUL.FTZ R15, R0.reuse, R171 ;  /* 0x000000ab000f7220 */ /* 0x040fe20000410000 */
[----:B------:R-:W-:Y:S01]  /*11110*/  MOV R171, R156 ;  /* 0x0000009c00ab7202 */ /* 0x000fe20000000f00 */
[C---:B------:R-:W-:Y:S02]  /*11120*/  FMUL.FTZ R18, R0.reuse, R174 ;  /* 0x000000ae00127220 */ /* 0x040fe40000410000 */
[C---:B------:R-:W-:Y:S02]  /*11130*/  FMUL.FTZ R19, R0.reuse, R175 ;  /* 0x000000af00137220 */ /* 0x040fe40000410000 */
[C---:B------:R-:W-:Y:S01]  /*11140*/  FMUL.FTZ R34, R0.reuse, R182 ;  /* 0x000000b600227220 */ /* 0x040fe20000410000 */
[----:B---3--:R-:W-:Y:S01]  /*11150*/  MOV R165, R251 ;  /* 0x000000fb00a57202 */ /* 0x008fe20000000f00 */
[C---:B------:R-:W-:Y:S01]  /*11160*/  FMUL.FTZ R35, R0.reuse, R183 ;  /* 0x000000b700237220 */ /* 0x040fe20000410000 */
        /* <DEDUP_REMOVED lines=16> */
[C---:B------:R-:W-:Y:S02]  /*11270*/  FMUL.FTZ R112, R4.reuse, R112 ;  /* 0x0000007004707220 */ /* 0x040fe40000410000 */
[----:B------:R-:W-:Y:S02]  /*11280*/  FMUL.FTZ R113, R4, R113 ;  /* 0x0000007104717220 */ /* 0x000fe40000410000 */
[C---:B------:R-:W-:Y:S02]  /*11290*/  FMUL.FTZ R114, R0.reuse, R114 ;  /* 0x0000007200727220 */ /* 0x040fe40000410000 */
        /* <DEDUP_REMOVED lines=15> */
[--C-:B------:R-:W-:Y:S02]  /*11390*/  FFMA.FTZ R160, R193, c[0x0][0x2d0], -R139.reuse ;  /* 0x0000b400c1a07a23 */ /* 0x100fe4000001088b */
[----:B------:R-:W-:Y:S02]  /*113a0*/  FFMA.FTZ R7, R195, c[0x0][0x2d0], -R139 ;  /* 0x0000b400c3077a23 */ /* 0x000fe4000001088b */
[----:B------:R-:W-:Y:S01]  /*113b0*/  MUFU.EX2 R201, R160 ;  /* 0x000000a000c97308 */ /* 0x000fe20000000800 */
[----:B--2---:R-:W-:Y:S02]  /*113c0*/  FFMA.FTZ R161, R3, R2, R13 ;  /* 0x0000000203a17223 */ /* 0x004fe4000001000d */
[----:B------:R-:W-:Y:S01]  /*113d0*/  FMUL.FTZ R13, R4, R169 ;  /* 0x000000a9040d7220 */ /* 0x000fe20000410000 */
[----:B------:R-:W-:Y:S01]  /*113e0*/  MOV R169, R51 ;  /* 0x0000003300a97202 */ /* 0x000fe20000000f00 */
[----:B------:R-:W-:Y:S02]  /*113f0*/  FMUL.FTZ R51, R0, R191 ;  /* 0x000000bf00337220 */ /* 0x000fe40000410000 */
[----:B------:R-:W-:Y:S01]  /*11400*/  FFMA.FTZ R3, R196, c[0x0][0x2d0], -R139 ;  /* 0x0000b400c4037a23 */ /* 0x000fe2000001088b */
[----:B------:R-:W-:Y:S01]  /*11410*/  F2FP.BF16.PACK_AB R147, R165, R169 ;  /* 0x000000a9a593723e */ /* 0x000fe200000010ff */
[----:B-1----:R-:W-:Y:S01]  /*11420*/  LDSM.16.MT88.4 R196, [R220+0x3080] ;  /* 0x00308000dcc4783b */ /* 0x002fe20000004200 */
[----:B------:R-:W-:Y:S01]  /*11430*/  FADD.FTZ R161, R247, R161 ;  /* 0x000000a1f7a17221 */ /* 0x000fe20000010000 */
[----:B------:R-:W-:Y:S01]  /*11440*/  MOV R247, R154 ;  /* 0x0000009a00f77202 */ /* 0x000fe20000000f00 */
[--C-:B------:R-:W-:Y:S01]  /*11450*/  FFMA.FTZ R2, R194, c[0x0][0x2d0], -R139.reuse ;  /* 0x0000b400c2027a23 */ /* 0x100fe2000001088b */
[----:B------:R-:W-:Y:S02]  /*11460*/  F2FP.BF16.PACK_AB R194, R231, R214 ;  /* 0x000000d6e7c2723e */ /* 0x000fe400000010ff */
[C---:B------:R-:W-:Y:S01]  /*11470*/  HMMA.16816.F32.BF16 R12, R144.reuse, R28, R12 ;  /* 0x0000001c900c723c */ /* 0x040fe2000004180c */
[----:B------:R1:W-:Y:S06]  /*11480*/  MUFU.EX2 R206, R2 ;  /* 0x0000000200ce7308 */ /* 0x0003ec0000000800 */
[C---:B------:R-:W-:Y:S01]  /*11490*/  FMUL.FTZ R28, R4.reuse, R176 ;  /* 0x000000b0041c7220 */ /* 0x040fe20000410000 */
[-C--:B------:R-:W-:Y:S04]  /*114a0*/  HMMA.16816.F32.BF16 R16, R144, R30.reuse, R16 ;  /* 0x0000001e9010723c */ /* 0x080fe80000041810 */
[----:B------:R-:W-:Y:S04]  /*114b0*/  FMUL.FTZ R29, R4, R177 ;  /* 0x000000b1041d7220 */ /* 0x000fe80000410000 */
[C---:B------:R-:W-:Y:S07]  /*114c0*/  HMMA.16816.F32.BF16 R20, R140.reuse, R30, R20 ;  /* 0x0000001e8c14723c */ /* 0x040fee0000041814 */
[C---:B------:R-:W-:Y:S01]  /*114d0*/  FMUL.FTZ R30, R0.reuse, R178 ;  /* 0x000000b2001e7220 */ /* 0x040fe20000410000 */
[-C--:B------:R-:W-:Y:S04]  /*114e0*/  HMMA.16816.F32.BF16 R24, R140, R44.reuse, R24 ;  /* 0x0000002c8c18723c */ /* 0x080fe80000041818 */
[----:B------:R-:W-:Y:S02]  /*114f0*/  FMUL.FTZ R31, R0, R179 ;  /* 0x000000b3001f7220 */ /* 0x000fe40000410000 */
[----:B-1----:R-:W-:Y:S02]  /*11500*/  FFMA.FTZ R2, R203, c[0x0][0x2d0], -R139 ;  /* 0x0000b400cb027a23 */ /* 0x002fe4000001088b */
[----:B------:R-:W-:Y:S03]  /*11510*/  MUFU.EX2 R203, R7 ;  /* 0x0000000700cb7308 */ /* 0x000fe60000000800 */
[C---:B------:R-:W-:Y:S07]  /*11520*/  HMMA.16816.F32.BF16 R28, R144.reuse, R44, R28 ;  /* 0x0000002c901c723c */ /* 0x040fee000004181c */
[C---:B------:R-:W-:Y:S01]  /*11530*/  FMUL.FTZ R44, R4.reuse, R184 ;  /* 0x000000b8042c7220 */ /* 0x040fe20000410000 */
[-C--:B------:R-:W-:Y:S01]  /*11540*/  HMMA.16816.F32.BF16 R32, R144, R46.reuse, R32 ;  /* 0x0000002e9020723c */ /* 0x080fe20000041820 */
[----:B------:R1:W-:Y:S03]  /*11550*/  MUFU.EX2 R204, R2 ;  /* 0x0000000200cc7308 */ /* 0x0003e60000000800 */
[C---:B------:R-:W-:Y:S02]  /*11560*/  FMUL.FTZ R45, R4.reuse, R185 ;  /* 0x000000b9042d7220 */ /* 0x040fe40000410000 */
[----:B----4-:R-:W-:Y:S01]  /*11570*/  FFMA.FTZ R4, R4, R162, R245 ;  /* 0x000000a204047223 */ /* 0x010fe200000100f5 */
[----:B------:R-:W-:Y:S01]  /*11580*/  MOV R245, R159 ;  /* 0x0000009f00f57202 */ /* 0x000fe20000000f00 */
[C---:B------:R-:W-:Y:S04]  /*11590*/  HMMA.16816.F32.BF16 R36, R140.reuse, R46, R36 ;  /* 0x0000002e8c24723c */ /* 0x040fe80000041824 */
[----:B------:R-:W-:Y:S01]  /*115a0*/  FADD.FTZ R4, R246, R4 ;  /* 0x00000004f6047221 */ /* 0x000fe20000010000 */
[----:B------:R-:W-:Y:S02]  /*115b0*/  MOV R246, R164 ;  /* 0x000000a400f67202 */ /* 0x000fe40000000f00 */
[C---:B------:R-:W-:Y:S01]  /*115c0*/  FMUL.FTZ R46, R0.reuse, R186 ;  /* 0x000000ba002e7220 */ /* 0x040fe20000410000 */
[-C--:B------:R-:W-:Y:S04]  /*115d0*/  HMMA.16816.F32.BF16 R40, R140, R148.reuse, R40 ;  /* 0x000000948c28723c */ /* 0x080fe80000041828 */
[----:B------:R-:W-:Y:S02]  /*115e0*/  FMUL.FTZ R47, R0, R187 ;  /* 0x000000bb002f7220 */ /* 0x000fe40000410000 */
[----:B-1----:R-:W-:Y:S05]  /*115f0*/  FFMA.FTZ R2, R202, c[0x0][0x2d0], -R139 ;  /* 0x0000b400ca027a23 */ /* 0x002fea000001088b */
[C---:B------:R-:W-:Y:S01]  /*11600*/  HMMA.16816.F32.BF16 R44, R144.reuse, R148, R44 ;  /* 0x00000094902c723c */ /* 0x040fe2000004182c */
[----:B------:R1:W2:Y:S07]  /*11610*/  MUFU.EX2 R202, R3 ;  /* 0x0000000300ca7308 */ /* 0x0002ae0000000800 */
[-C--:B------:R-:W-:Y:S03]  /*11620*/  HMMA.16816.F32.BF16 R48, R144, R150.reuse, R48 ;  /* 0x000000969030723c */ /* 0x080fe60000041830 */
[----:B------:R3:W-:Y:S05]  /*11630*/  MUFU.EX2 R205, R2 ;  /* 0x0000000200cd7308 */ /* 0x0007ea0000000800 */
[C---:B------:R-:W-:Y:S01]  /*11640*/  HMMA.16816.F32.BF16 R52, R140.reuse, R150, R52 ;  /* 0x000000968c34723c */ /* 0x040fe20000041834 */
[----:B------:R-:W4:Y:S03]  /*11650*/  LDSM.16.MT88.4 R148, [R219+0x2080] ;  /* 0x00208000db94783b */ /* 0x000f260000004200 */
[----:B-1----:R-:W-:Y:S01]  /*11660*/  FADD.FTZ R3, R170, R4 ;  /* 0x00000004aa037221 */ /* 0x002fe20000010000 */
[----:B--2---:R-:W-:Y:S03]  /*11670*/  F2FP.BF16.PACK_AB R193, R203, R202 ;  /* 0x000000cacbc1723e */ /* 0x004fe600000010ff */
[----:B------:R-:W-:Y:S04]  /*11680*/  FADD.FTZ R7, R166, R3 ;  /* 0x00000003a6077221 */ /* 0x000fe80000010000 */
[--C-:B---3--:R-:W-:Y:S02]  /*11690*/  FFMA.FTZ R2, R200, c[0x0][0x2d0], -R139.reuse ;  /* 0x0000b400c8027a23 */ /* 0x108fe4000001088b */
[----:B------:R-:W-:Y:S01]  /*116a0*/  FFMA.FTZ R139, R192, c[0x0][0x2d0], -R139 ;  /* 0x0000b400c08b7a23 */ /* 0x000fe2000001088b */
[----:B------:R-:W-:Y:S01]  /*116b0*/  F2FP.BF16.PACK_AB R192, R212, R213 ;  /* 0x000000d5d4c0723e */ /* 0x000fe200000010ff */
[----:B------:R1:W-:Y:S10]  /*116c0*/  MUFU.EX2 R207, R2 ;  /* 0x0000000200cf7308 */ /* 0x0003f40000000800 */
[----:B------:R-:W2:Y:S01]  /*116d0*/  MUFU.EX2 R200, R139 ;  /* 0x0000008b00c87308 */ /* 0x000ea20000000800 */
[-C--:B----4-:R-:W-:Y:S03]  /*116e0*/  HMMA.16816.F32.BF16 R56, R140, R148.reuse, R56 ;  /* 0x000000948c38723c */ /* 0x090fe60000041838 */
[----:B-1----:R-:W-:Y:S05]  /*116f0*/  FFMA.FTZ R2, R0, R158, R243 ;  /* 0x0000009e00027223 */ /* 0x002fea00000100f3 */
[C---:B------:R-:W-:Y:S01]  /*11700*/  HMMA.16816.F32.BF16 R60, R144.reuse, R148, R60 ;  /* 0x00000094903c723c */ /* 0x040fe2000004183c */
[----:B------:R-:W3:Y:S03]  /*11710*/  LDL R243, [R1+0x98] ;  /* 0x0000980001f37983 */ /* 0x000ee60000100800 */
[----:B------:R-:W-:Y:S01]  /*11720*/  FADD.FTZ R0, R248, R152 ;  /* 0x00000098f8007221 */ /* 0x000fe20000010000 */
[----:B------:R-:W-:Y:S01]  /*11730*/  LDSM.16.MT88.4 R156, [R220+0x2880] ;  /* 0x00288000dc9c783b */ /* 0x000fe20000004200 */
[----:B------:R-:W-:Y:S01]  /*11740*/  MOV R248, R155 ;  /* 0x0000009b00f87202 */ /* 0x000fe20000000f00 */
[----:B------:R-:W-:Y:S01]  /*11750*/  FADD.FTZ R162, R244, R2 ;  /* 0x00000002f4a27221 */ /* 0x000fe20000010000 */
[-C--:B------:R-:W-:Y:S04]  /*11760*/  HMMA.16816.F32.BF16 R64, R144, R150.reuse, R64 ;  /* 0x000000969040723c */ /* 0x080fe80000041840 */
[----:B------:R-:W-:Y:S01]  /*11770*/  FADD.FTZ R4, R169, R162 ;  /* 0x000000a2a9047221 */ /* 0x000fe20000010000 */
[----:B------:R-:W-:Y:S01]  /*11780*/  LDSM.16.MT88.4 R152, [R218+0x2880] ;  /* 0x00288000da98783b */ /* 0x000fe20000004200 */
[----:B--2---:R-:W-:Y:S01]  /*11790*/  F2FP.BF16.PACK_AB R195, R200, R201 ;  /* 0x000000c9c8c3723e */ /* 0x004fe200000010ff */
[----:B------:R-:W-:Y:S01]  /*117a0*/  FADD.FTZ R2, R249, R0 ;  /* 0x00000000f9027221 */ /* 0x000fe20000010000 */
[C---:B------:R-:W-:Y:S04]  /*117b0*/  HMMA.16816.F32.BF16 R68, R140.reuse, R150, R68 ;  /* 0x000000968c44723c */ /* 0x040fe80000041844 */
[----:B------:R-:W-:Y:S01]  /*117c0*/  FADD.FTZ R0, R171, R161 ;  /* 0x000000a1ab007221 */ /* 0x000fe20000010000 */
[----:B------:R-:W1:Y:S01]  /*117d0*/  LDSM.16.MT88.4 R148, [R217+0x3880] ;  /* 0x00388000d994783b */ /* 0x000e620000004200 */
[----:B------:R-:W-:Y:S01]  /*117e0*/  FADD.FTZ R2, R168, R2 ;  /* 0x00000002a8027221 */ /* 0x000fe20000010000 */
[----:B------:R-:W-:Y:S01]  /*117f0*/  MOV R244, R163 ;  /* 0x000000a300f47202 */ /* 0x000fe20000000f00 */
[----:B------:R-:W-:Y:S04]  /*11800*/  FADD.FTZ R139, R167, R0 ;  /* 0x00000000a78b7221 */ /* 0x000fe80000010000 */
[----:B------:R-:W-:Y:S02]  /*11810*/  FADD.FTZ R0, R165, R4 ;  /* 0x00000004a5007221 */ /* 0x000fe40000010000 */
[----:B------:R-:W-:Y:S02]  /*11820*/  FADD.FTZ R4, R211, R2 ;  /* 0x00000002d3047221 */ /* 0x000fe40000010000 */
[----:B------:R-:W-:Y:S01]  /*11830*/  FADD.FTZ R3, R250, R139 ;  /* 0x0000008bfa037221 */ /* 0x000fe20000010000 */
[----:B------:R-:W-:Y:S01]  /*11840*/  MOV R139, R138 ;  /* 0x0000008a008b7202 */ /* 0x000fe20000000f00 */
[----:B------:R-:W-:Y:S02]  /*11850*/  FADD.FTZ R2, R209, R7 ;  /* 0x00000007d1027221 */ /* 0x000fe40000010000 */
[----:B------:R-:W-:Y:S02]  /*11860*/  FADD.FTZ R0, R206, R0 ;  /* 0x00000000ce007221 */ /* 0x000fe40000010000 */
[C---:B------:R-:W-:Y:S01]  /*11870*/  FADD.FTZ R7, R210.reuse, R2 ;  /* 0x00000002d2077221 */ /* 0x040fe20000010000 */
[-C--:B-1----:R-:W-:Y:S08]  /*11880*/  HMMA.16816.F32.BF16 R72, R140, R148.reuse, R72 ;  /* 0x000000948c48723c */ /* 0x082ff00000041848 */
        /* <DEDUP_REMOVED lines=15> */
[C---:B------:R-:W-:Y:S07]  /*11980*/  HMMA.16816.F32.BF16 R124, R144.reuse, R148, R124 ;  /* 0x00000094907c723c */ /* 0x040fee000004187c */
[----:B------:R-:W-:Y:S01]  /*11990*/  F2FP.BF16.PACK_AB R148, R210, R209 ;  /* 0x000000d1d294723e */ /* 0x000fe200000010ff */
[-C--:B------:R-:W-:Y:S01]  /*119a0*/  HMMA.16816.F32.BF16 R128, R144, R150.reuse, R128 ;  /* 0x000000969080723c */ /* 0x080fe20000041880 */
[----:B------:R-:W1:Y:S03]  /*119b0*/  LDSM.16.MT88.4 R144, [R217+0x2880] ;  /* 0x00288000d990783b */ /* 0x000e660000004200 */
[----:B------:R-:W-:Y:S04]  /*119c0*/  F2FP.BF16.PACK_AB R149, R204, R206 ;  /* 0x000000cecc95723e */ /* 0x000fe800000010ff */
[----:B------:R-:W-:Y:S07]  /*119d0*/  HMMA.16816.F32.BF16 R132, R140, R150, R132 ;  /* 0x000000968c84723c */ /* 0x000fee0000041884 */
[----:B------:R-:W-:Y:S02]  /*119e0*/  F2FP.BF16.PACK_AB R140, R163, R211 ;  /* 0x000000d3a38c723e */ /* 0x000fe400000010ff */
[----:B------:R-:W-:Y:S03]  /*119f0*/  F2FP.BF16.PACK_AB R141, R252, R250 ;  /* 0x000000fafc8d723e */ /* 0x000fe600000010ff */
[----:B------:R-:W-:Y:S02]  /*11a00*/  F2FP.BF16.PACK_AB R142, R248, R164 ;  /* 0x000000a4f88e723e */ /* 0x000fe400000010ff */
[----:B------:R-:W-:Y:S02]  /*11a10*/  F2FP.BF16.PACK_AB R143, R245, R247 ;  /* 0x000000f7f58f723e */ /* 0x000fe400000010ff */
[----:B------:R-:W-:Y:S02]  /*11a20*/  F2FP.BF16.PACK_AB R150, R208, R251 ;  /* 0x000000fbd096723e */ /* 0x000fe400000010ff */
[----:B------:R-:W-:Y:S02]  /*11a30*/  F2FP.BF16.PACK_AB R151, R207, R205 ;  /* 0x000000cdcf97723e */ /* 0x000fe400000010ff */
[----:B---3--:R-:W-:Y:S01]  /*11a40*/  ISETP.GT.AND P0, PT, R230, R243, PT ;  /* 0x000000f3e600720c */ /* 0x008fe20003f04270 */
        /* <DEDUP_REMOVED lines=10> */
[-C--:B------:R-:W-:Y:S08]  /*11af0*/  HMMA.16816.F32.BF16 R40, R140, R156.reuse, R40 ;  /* 0x0000009c8c28723c */ /* 0x080ff00000041828 */
        /* <DEDUP_REMOVED lines=27> */
[----:B------:R-:W-:Y:S07]  /*11cb0*/  HMMA.16816.F32.BF16 R132, R140, R154, R132 ;  /* 0x0000009a8c84723c */ /* 0x000fee0000041884 */
[----:B------:R-:W-:Y:S02]  /*11cc0*/  F2FP.BF16.PACK_AB R140, R241, R242 ;  /* 0x000000f2f18c723e */ /* 0x000fe400000010ff */
[----:B------:R-:W-:Y:S03]  /*11cd0*/  F2FP.BF16.PACK_AB R141, R233, R234 ;  /* 0x000000eae98d723e */ /* 0x000fe600000010ff */
[----:B------:R-:W-:Y:S02]  /*11ce0*/  F2FP.BF16.PACK_AB R142, R235, R240 ;  /* 0x000000f0eb8e723e */ /* 0x000fe400000010ff */
[----:B------:R-:W-:Y:S07]  /*11cf0*/  F2FP.BF16.PACK_AB R143, R215, R232 ;  /* 0x000000e8d78f723e */ /* 0x000fee00000010ff */
[-C--:B---3--:R-:W-:Y:S01]  /*11d00*/  HMMA.16816.F32.BF16 R164, R140, R156.reuse, R8 ;  /* 0x0000009c8ca4723c */ /* 0x088fe20000041808 */
[----:B------:R-:W2:Y:S07]  /*11d10*/  LDSM.16.MT88.4 R8, [R219+0x3080] ;  /* 0x00308000db08783b */ /* 0x000eae0000004200 */
[C---:B------:R-:W-:Y:S01]  /*11d20*/  HMMA.16816.F32.BF16 R168, R192.reuse, R156, R12 ;  /* 0x0000009cc0a8723c */ /* 0x040fe2000004180c */
[----:B------:R-:W3:Y:S07]  /*11d30*/  LDSM.16.MT88.4 R12, [R217+0x4880] ;  /* 0x00488000d90c783b */ /* 0x000eee0000004200 */
[-C--:B------:R-:W-:Y:S01]  /*11d40*/  HMMA.16816.F32.BF16 R172, R192, R158.reuse, R16 ;  /* 0x0000009ec0ac723c */ /* 0x080fe20000041810 */
[----:B------:R-:W4:Y:S07]  /*11d50*/  LDSM.16.MT88.4 R16, [R218+0x4880] ;  /* 0x00488000da10783b */ /* 0x000f2e0000004200 */
[C---:B------:R-:W-:Y:S01]  /*11d60*/  HMMA.16816.F32.BF16 R156, R140.reuse, R158, R20 ;  /* 0x0000009e8c9c723c */ /* 0x040fe20000041814 */
[----:B------:R-:W5:Y:S07]  /*11d70*/  LDSM.16.MT88.4 R20, [R220+0x4880] ;  /* 0x00488000dc14783b */ /* 0x000f6e0000004200 */
[-C--:B-1----:R-:W-:Y:S01]  /*11d80*/  HMMA.16816.F32.BF16 R160, R140, R144.reuse, R24 ;  /* 0x000000908ca0723c */ /* 0x082fe20000041818 */
[----:B------:R-:W1:Y:S07]  /*11d90*/  LDSM.16.MT88.4 R24, [R219+0x4880] ;  /* 0x00488000db18783b */ /* 0x000e6e0000004200 */
        /* <DEDUP_REMOVED lines=8> */
[C---:B------:R-:W-:Y:S07]  /*11e20*/  HMMA.16816.F32.BF16 R60, R192.reuse, R8, R60 ;  /* 0x00000008c03c723c */ /* 0x040fee000004183c */
[----:B------:R-:W-:Y:S01]  /*11e30*/  FADD.FTZ R9, R244, R4 ;  /* 0x00000004f4097221 */ /* 0x000fe20000010000 */
[-C--:B------:R-:W-:Y:S04]  /*11e40*/  HMMA.16816.F32.BF16 R64, R192, R10.reuse, R64 ;  /* 0x0000000ac040723c */ /* 0x080fe80000041840 */
[----:B------:R-:W-:Y:S02]  /*11e50*/  FADD.FTZ R4, R204, R0 ;  /* 0x00000000cc047221 */ /* 0x000fe40000010000 */
[----:B------:R-:W-:Y:S02]  /*11e60*/  FADD.FTZ R0, R251, R7 ;  /* 0x00000007fb007221 */ /* 0x000fe40000010000 */
[C---:B------:R-:W-:Y:S04]  /*11e70*/  HMMA.16816.F32.BF16 R68, R140.reuse, R10, R68 ;  /* 0x0000000a8c44723c */ /* 0x040fe80000041844 */
[----:B------:R-:W-:Y:S02]  /*11e80*/  FADD.FTZ R8, R252, R3 ;  /* 0x00000003fc087221 */ /* 0x000fe40000010000 */
[----:B------:R-:W-:Y:S02]  /*11e90*/  FADD.FTZ R3, R246, R9 ;  /* 0x00000009f6037221 */ /* 0x000fe40000010000 */
[-C--:B---3--:R-:W-:Y:S04]  /*11ea0*/  HMMA.16816.F32.BF16 R72, R140, R12.reuse, R72 ;  /* 0x0000000c8c48723c */ /* 0x088fe80000041848 */
        /* <DEDUP_REMOVED lines=11> */
[-C--:B----4-:R-:W-:Y:S04]  /*11f60*/  HMMA.16816.F32.BF16 R88, R140, R16.reuse, R88 ;  /* 0x000000108c58723c */ /* 0x090fe80000041858 */
        /* <DEDUP_REMOVED lines=8> */
[C---:B------:R-:W-:Y:S01]  /*11ff0*/  HMMA.16816.F32.BF16 R100, R140.reuse, R18, R100 ;  /* 0x000000128c64723c */ /* 0x040fe20000041864 */
[----:B------:R2:W-:Y:S03]  /*12000*/  STL [R1+0x90], R4 ;  /* 0x0000900401007387 */ /* 0x0005e60000100800 */
[----:B------:R-:W-:Y:S02]  /*12010*/  FADD.FTZ R0, R203, R3 ;  /* 0x00000003cb007221 */ /* 0x000fe40000010000 */
[----:B------:R-:W-:Y:S02]  /*12020*/  FADD.FTZ R8, R213, R8 ;  /* 0x00000008d5087221 */ /* 0x000fe40000010000 */
[-C--:B-----5:R-:W-:Y:S04]  /*12030*/  HMMA.16816.F32.BF16 R104, R140, R20.reuse, R104 ;  /* 0x000000148c68723c */ /* 0x0a0fe80000041868 */
[----:B------:R-:W-:Y:S04]  /*12040*/  FADD.FTZ R2, R212, R8 ;  /* 0x00000008d4027221 */ /* 0x000fe80000010000 */
[C---:B------:R-:W-:Y:S04]  /*12050*/  HMMA.16816.F32.BF16 R108, R192.reuse, R20, R108 ;  /* 0x00000014c06c723c */ /* 0x040fe8000004186c */
[----:B------:R-:W-:Y:S02]  /*12060*/  FADD.FTZ R3, R214, R2 ;  /* 0x00000002d6037221 */ /* 0x000fe40000010000 */
[----:B------:R-:W-:Y:S01]  /*12070*/  FADD.FTZ R2, R201, R0 ;  /* 0x00000000c9027221 */ /* 0x000fe20000010000 */
[----:B------:R-:W-:Y:S01]  /*12080*/  IADD3 R0, R230, -0x1, RZ ;  /* 0xffffffffe6007810 */ /* 0x000fe20007ffe0ff */
[-C--:B------:R-:W-:Y:S04]  /*12090*/  HMMA.16816.F32.BF16 R112, R192, R22.reuse, R112 ;  /* 0x00000016c070723c */ /* 0x080fe80000041870 */
[----:B--2---:R-:W-:Y:S01]  /*120a0*/  FADD.FTZ R4, R215, R7 ;  /* 0x00000007d7047221 */ /* 0x004fe20000010000 */
[----:B------:R-:W-:Y:S01]  /*120b0*/  MOV R230, R0 ;  /* 0x0000000000e67202 */ /* 0x000fe20000000f00 */
[----:B------:R-:W-:Y:S01]  /*120c0*/  FADD.FTZ R3, R231, R3 ;  /* 0x00000003e7037221 */ /* 0x000fe20000010000 */
[----:B------:R-:W-:Y:S01]  /*120d0*/  MOV R7, R6 ;  /* 0x0000000600077202 */ /* 0x000fe20000000f00 */
[C---:B------:R-:W-:Y:S01]  /*120e0*/  HMMA.16816.F32.BF16 R116, R140.reuse, R22, R116 ;  /* 0x000000168c74723c */ /* 0x040fe20000041874 */
[----:B------:R2:W-:Y:S03]  /*120f0*/  STL [R1+0x94], R4 ;  /* 0x0000940401007387 */ /* 0x0005e60000100800 */
[----:B------:R-:W-:Y:S01]  /*12100*/  FADD.FTZ R2, R200, R2 ;  /* 0x00000002c8027221 */ /* 0x000fe20000010000 */
[----:B------:R2:W-:Y:S03]  /*12110*/  STL [R1+0xac], R3 ;  /* 0x0000ac0301007387 */ /* 0x0005e60000100800 */
[-C--:B-1----:R-:W-:Y:S01]  /*12120*/  HMMA.16816.F32.BF16 R120, R140, R24.reuse, R120 ;  /* 0x000000188c78723c */ /* 0x082fe20000041878 */
[----:B------:R2:W-:Y:S07]  /*12130*/  STL [R1+0xa8], R2 ;  /* 0x0000a80201007387 */ /* 0x0005ee0000100800 */
[C---:B------:R-:W-:Y:S08]  /*12140*/  HMMA.16816.F32.BF16 R124, R192.reuse, R24, R124 ;  /* 0x00000018c07c723c */ /* 0x040ff0000004187c */
[-C--:B------:R-:W-:Y:S08]  /*12150*/  HMMA.16816.F32.BF16 R128, R192, R26.reuse, R128 ;  /* 0x0000001ac080723c */ /* 0x080ff00000041880 */
[----:B------:R-:W-:Y:S07]  /*12160*/  HMMA.16816.F32.BF16 R132, R140, R26, R132 ;  /* 0x0000001a8c84723c */ /* 0x000fee0000041884 */
[----:B------:R-:W-:Y:S02]  /*12170*/  MOV R140, R137 ;  /* 0x00000089008c7202 */ /* 0x000fe40000000f00 */
[----:B------:R-:W-:Y:S01]  /*12180*/  MOV R141, R136 ;  /* 0x00000088008d7202 */ /* 0x000fe20000000f00 */
[----:B--2---:R-:W-:-:S05]  /*12190*/  @P0 BRA `(.L_x_1331) ;  /* 0xffffafb000000947 */ /* 0x004fca000383ffff */
[----:B------:R-:W2:Y:S01]  /*121a0*/  LDL R3, [R1+0x4] ;  /* 0x0000040001037983 */ /* 0x000ea20000100800 */
[----:B------:R-:W-:Y:S01]  /*121b0*/  IMAD.MOV.U32 R140, RZ, RZ, R137 ;  /* 0x000000ffff8c7224 */ /* 0x000fe200078e0089 */
[----:B------:R-:W-:Y:S01]  /*121c0*/  MOV R7, R6 ;  /* 0x0000000600077202 */ /* 0x000fe20000000f00 */
[----:B------:R-:W-:Y:S01]  /*121d0*/  IMAD.MOV.U32 R139, RZ, RZ, R138 ;  /* 0x000000ffff8b7224 */ /* 0x000fe200078e008a */
[----:B------:R-:W-:Y:S01]  /*121e0*/  MOV R230, R0 ;  /* 0x0000000000e67202 */ /* 0x000fe20000000f00 */
[----:B------:R-:W-:Y:S01]  /*121f0*/  IMAD.MOV.U32 R141, RZ, RZ, R136 ;  /* 0x000000ffff8d7224 */ /* 0x000fe200078e0088 */
[----:B--2---:R-:W-:-:S03]  /*12200*/  SHF.L.U32 R3, R3, 0x7, RZ ;  /* 0x0000000703037819 */ /* 0x004fc600000006ff */
.L_x_1300:
[----:B-1----:R-:W2:Y:S04]  /*12210*/  LDL R2, [R1+0x64] ;  /* 0x0000640001027983 */ /* 0x002ea80000100800 */
[----:B------:R-:W3:Y:S01]  /*12220*/  LDL R4, [R1+0x58] ;  /* 0x0000580001047983 */ /* 0x000ee20000100800 */
[----:B------:R-:W-:Y:S01]  /*12230*/  IMAD.MOV.U32 R6, RZ, RZ, 0x1 ;  /* 0x00000001ff067424 */ /* 0x000fe200078e00ff */
[----:B------:R-:W-:-:S02]  /*12240*/  IADD3 R3, R3, 0x7f, RZ ;  /* 0x0000007f03037810 */ /* 0x000fc40007ffe0ff */
[----:B------:R-:W-:Y:S02]  /*12250*/  LOP3.LUT R229, R229, 0xfffffbff, RZ, 0xc0, !PT ;  /* 0xfffffbffe5e57812 */ /* 0x000fe400078ec0ff */
[----:B------:R-:W-:-:S13]  /*12260*/  ISETP.NE.AND P0, PT, R6, c[0x0][0x2c4], PT ;  /* 0x0000b10006007a0c */ /* 0x000fda0003f05270 */
[----:B------:R-:W-:Y:S01]  /*12270*/  @P0 IMAD.HI.U32 R0, R3, c[0x0][0x2c8], RZ ;  /* 0x0000b20003000a27 */ /* 0x000fe200078e00ff */
[----:B------:R-:W-:-:S04]  /*12280*/  @P0 LOP3.LUT R229, R229, 0x400, RZ, 0xfc, !PT ;  /* 0x00000400e5e50812 */ /* 0x000fc800078efcff */
[----:B------:R-:W-:Y:S02]  /*12290*/  @P0 SHF.R.U32.HI R3, RZ, c[0x0][0x2cc], R0 ;  /* 0x0000b300ff030a19 */ /* 0x000fe40000011600 */
[----:B------:R-:W-:Y:S02]  /*122a0*/  ISETP.LE.AND P0, PT, R6, c[0x0][0x32c], PT ;  /* 0x0000cb0006007a0c */ /* 0x000fe40003f03270 */
[----:B------:R-:W-:-:S11]  /*122b0*/  LOP3.LUT R229, R229, 0xfffffdff, RZ, 0xc0, !PT ;  /* 0xfffffdffe5e57812 */ /* 0x000fd600078ec0ff */
[----:B------:R-:W-:Y:S02]  /*122c0*/  @P0 LOP3.LUT R229, R229, 0x200, RZ, 0xfc, !PT ;  /* 0x00000200e5e50812 */ /* 0x000fe400078efcff */
[----:B--2---:R-:W-:-:S05]  /*122d0*/  IADD3 R3, R3, 0x1, R2 ;  /* 0x0000000103037810 */ /* 0x004fca0007ffe002 */
[----:B---3--:R-:W-:-:S05]  /*122e0*/  IMAD.IADD R3, R3, 0x1, -R4 ;  /* 0x0000000103037824 */ /* 0x008fca00078e0a04 */
[----:B------:R-:W-:Y:S01]  /*122f0*/  IADD3 R2, R3, -c[0x0][0x324], RZ ;  /* 0x8000c90003027a10 */ /* 0x000fe20007ffe0ff */
[----:B------:R-:W-:Y:S05]  /*12300*/  @!P0 BRA `(.L_x_1332) ;  /* 0x0000010000008947 */ /* 0x000fea0003800000 */
[----:B------:R-:W-:Y:S01]  /*12310*/  MOV R0, R3 ;  /* 0x0000000300007202 */ /* 0x000fe20000000f00 */
[----:B------:R-:W-:Y:S03]  /*12320*/  BSSY B0, `(.L_x_1333) ;  /* 0x000000c000007945 */ /* 0x000fe60003800000 */
        /* <DEDUP_REMOVED lines=8> */
.L_x_1334:
[----:B------:R-:W-:-:S13]  /*123b0*/  ISETP.NE.AND P0, PT, R6, c[0x0][0x32c], PT ;  /* 0x0000cb0006007a0c */ /* 0x000fda0003f05270 */
[----:B------:R-:W-:-:S05]  /*123c0*/  @P0 IMAD.HI.U32 R3, R0, c[0x0][0x330], RZ ;  /* 0x0000cc0000030a27 */ /* 0x000fca00078e00ff */
[----:B------:R-:W-:Y:S02]  /*123d0*/  @P0 SHF.R.U32.HI R0, RZ, c[0x0][0x334], R3 ;  /* 0x0000cd00ff000a19 */ /* 0x000fe40000011603 */
.L_x_1335:
[----:B------:R-:W-:Y:S05]  /*123e0*/  BSYNC B0 ;  /* 0x0000000000007941 */ /* 0x000fea0003800000 */
.L_x_1333:
[----:B------:R-:W-:-:S05]  /*123f0*/  IMAD R0, R0, c[0x0][0x32c], RZ ;  /* 0x0000cb0000007a24 */ /* 0x000fca00078e02ff */
[----:B------:R-:W-:-:S03]  /*12400*/  IMNMX R2, R2, R0, !PT ;  /* 0x0000000002027217 */ /* 0x000fc60007800200 */
.L_x_1332:
[----:B------:R-:W2:Y:S01]  /*12410*/  LDL R3, [R1+0xb4] ;  /* 0x0000b40001037983 */ /* 0x000ea20000100800 */
[----:B------:R-:W-:-:S05]  /*12420*/  IADD3 R2, R2, 0x2f, RZ ;  /* 0x0000002f02027810 */ /* 0x000fca0007ffe0ff */
[----:B------:R-:W-:-:S05]  /*12430*/  IMAD.HI R2, R2, 0x2aaaaaab, RZ ;  /* 0x2aaaaaab02027827 */ /* 0x000fca00078e02ff */
[----:B------:R-:W-:-:S04]  /*12440*/  SHF.R.U32.HI R0, RZ, 0x1f, R2 ;  /* 0x0000001fff007819 */ /* 0x000fc80000011602 */
[----:B------:R-:W-:-:S04]  /*12450*/  LEA.HI.SX32 R0, R2, R0, 0x1d ;  /* 0x0000000002007211 */ /* 0x000fc800078feaff */
[----:B--2---:R-:W-:-:S04]  /*12460*/  IMNMX R3, R3, R0, !PT ;  /* 0x0000000003037217 */ /* 0x004fc80007800200 */
[----:B------:R-:W-:Y:S01]  /*12470*/  ISETP.GE.AND P0, PT, R230, R3, PT ;  /* 0x00000003e600720c */ /* 0x000fe20003f06270 */
[----:B------:R1:W-:-:S12]  /*12480*/  STL [R1+0x9c], R3 ;  /* 0x00009c0301007387 */ /* 0x0003d80000100800 */
[----:B------:R-:W-:Y:S05]  /*12490*/  @!P0 BRA `(.L_x_1336) ;  /* 0x00003ae000008947 */ /* 0x000fea0003800000 */
[----:B------:R-:W2:Y:S04]  /*124a0*/  LDL R6, [R1+0xa4] ;  /* 0x0000a40001067983 */ /* 0x000ea80000100800 */
[----:B------:R-:W3:Y:S04]  /*124b0*/  LDL.64 R8, [R1+0xc0] ;  /* 0x0000c00001087983 */ /* 0x000ee80000100a00 */
[----:B------:R-:W4:Y:S04]  /*124c0*/  LDL R4, [R1+0xf0] ;  /* 0x0000f00001047983 */ /* 0x000f280000100800 */
[----:B-1----:R-:W4:Y:S01]  /*124d0*/  LDL R3, [R1+0xe8] ;  /* 0x0000e80001037983 */ /* 0x002f220000100800 */
[----:B------:R-:W-:Y:S01]  /*124e0*/  IMAD.MOV.U32 R0, RZ, RZ, R139 ;  /* 0x000000ffff007224 */ /* 0x000fe200078e008b */
[----:B------:R-:W-:Y:S01]  /*124f0*/  MOV R137, R7 ;  /* 0x0000000700897202 */ /* 0x000fe20000000f00 */
[----:B------:R-:W-:Y:S01]  /*12500*/  IMAD.MOV.U32 R136, RZ, RZ, R141 ;  /* 0x000000ffff887224 */ /* 0x000fe200078e008d */
[----:B------:R-:W-:-:S02]  /*12510*/  MOV R237, R230 ;  /* 0x000000e600ed7202 */ /* 0x000fc40000000f00 */
[----:B--2---:R-:W-:Y:S01]  /*12520*/  ISETP.GE.AND P3, PT, R6, c[0x0][0x1d4], PT ;  /* 0x0000750006007a0c */ /* 0x004fe20003f66270 */
[----:B------:R-:W-:Y:S01]  /*12530*/  IMAD.MOV.U32 R6, RZ, RZ, R140 ;  /* 0x000000ffff067224 */ /* 0x000fe200078e008c */
[C---:B---3--:R-:W-:Y:S01]  /*12540*/  SHF.L.U64.HI R241, R8.reuse, 0x1, R9 ;  /* 0x0000000108f17819 */ /* 0x048fe20000010209 */
[----:B------:R-:W-:Y:S01]  /*12550*/  IMAD.SHL.U32 R240, R8, 0x2, RZ ;  /* 0x0000000208f07824 */ /* 0x000fe200078e00ff */
[C---:B----4-:R-:W-:Y:S02]  /*12560*/  SHF.L.U64.HI R239, R3.reuse, 0x1, R4 ;  /* 0x0000000103ef7819 */ /* 0x050fe40000010204 */
[----:B------:R-:W-:Y:S02]  /*12570*/  SHF.L.U32 R238, R3, 0x1, RZ ;  /* 0x0000000103ee7819 */ /* 0x000fe400000006ff */
.L_x_1347:
        /* <DEDUP_REMOVED lines=22> */
[----:B----4-:R-:W-:Y:S01]  /*126e0*/  IMAD.WIDE.U32 R10, R12, c[0x0][0x210], RZ ;  /* 0x000084000c0a7a25 */ /* 0x010fe200078e00ff */
[----:B-1----:R-:W-:Y:S05]  /*126f0*/  SHF.R.S32.HI R8, RZ, 0x1f, R8 ;  /* 0x0000001fff087819 */ /* 0x002fea0000011408 */
[----:B------:R-:W-:Y:S04]  /*12700*/  IMAD R8, R8, c[0x0][0x210], RZ ;  /* 0x0000840008087a24 */ /* 0x000fe800078e02ff */
[----:B------:R-:W-:Y:S05]  /*12710*/  IMAD R8, R12, c[0x0][0x214], R8 ;  /* 0x000085000c087a24 */ /* 0x000fea00078e0208 */
[----:B------:R-:W-:Y:S02]  /*12720*/  IADD3 R8, R11, R8, RZ ;  /* 0x000000080b087210 */ /* 0x000fe40007ffe0ff */
[----:B--2---:R-:W-:Y:S05]  /*12730*/  SHF.R.S32.HI R2, RZ, 0x1f, R7 ;  /* 0x0000001fff027819 */ /* 0x004fea0000011407 */
[----:B------:R-:W-:Y:S02]  /*12740*/  IMAD R4, R2, c[0x0][0x208], RZ ;  /* 0x0000820002047a24 */ /* 0x000fe400078e02ff */
[C---:B------:R-:W-:Y:S04]  /*12750*/  IMAD.WIDE.U32 R2, R7.reuse, c[0x0][0x208], RZ ;  /* 0x0000820007027a25 */ /* 0x040fe800078e00ff */
[----:B------:R-:W-:Y:S01]  /*12760*/  IMAD R4, R7, c[0x0][0x20c], R4 ;  /* 0x0000830007047a24 */ /* 0x000fe200078e0204 */
[----:B---3--:R-:W-:Y:S04]  /*12770*/  SHF.R.S32.HI R7, RZ, 0x1f, R9 ;  /* 0x0000001fff077819 */ /* 0x008fe80000011409 */
[----:B------:R-:W-:Y:S01]  /*12780*/  IADD3 R3, R3, R4, RZ ;  /* 0x0000000403037210 */ /* 0x000fe20007ffe0ff */
[----:B------:R-:W-:Y:S04]  /*12790*/  IMAD R7, R7, c[0x0][0x218], RZ ;  /* 0x0000860007077a24 */ /* 0x000fe800078e02ff */
[C---:B------:R-:W-:Y:S05]  /*127a0*/  IMAD.WIDE.U32 R2, R9.reuse, c[0x0][0x218], R2 ;  /* 0x0000860009027a25 */ /* 0x040fea00078e0002 */
[----:B------:R-:W-:Y:S01]  /*127b0*/  IADD3 R4, P1, R10, R2, RZ ;  /* 0x000000020a047210 */ /* 0x000fe20007f3e0ff */
[----:B------:R-:W-:Y:S03]  /*127c0*/  IMAD R2, R9, c[0x0][0x21c], R7 ;  /* 0x0000870009027a24 */ /* 0x000fe600078e0207 */
[----:B------:R-:W-:Y:S02]  /*127d0*/  LEA R7, P0, R4, c[0x0][0x1f8], 0x1 ;  /* 0x00007e0004077a11 */ /* 0x000fe400078008ff */
[----:B------:R-:W-:Y:S04]  /*127e0*/  IADD3.X R2, R8, R3, R2, P1, !PT ;  /* 0x0000000308027210 */ /* 0x000fe80000ffe402 */
[----:B------:R-:W-:Y:S01]  /*127f0*/  LEA.HI.X R4, R4, c[0x0][0x1fc], R2, 0x1, P0 ;  /* 0x00007f0004047a11 */ /* 0x000fe200000f0c02 */
[----:B------:R-:W-:-:S05]  /*12800*/  BRA.DIV ~URZ, `(.L_x_1339) ;  /* 0x0000e7627f007947 */ /* 0x000fca000b800000 */
[----:B------:R1:W2:Y:S02]  /*12810*/  SHFL.IDX PT, R9, R4, RZ, 0x181f ;  /* 0x00181fff04097589 */ /* 0x0002a400000e0000 */
.L_x_1455:
[----:B------:R-:W-:-:S05]  /*12820*/  BRA.DIV ~URZ, `(.L_x_1340) ;  /* 0x0000e7c27f007947 */ /* 0x000fca000b800000 */
[----:B------:R-:W3:Y:S04]  /*12830*/  LDL R15, [R1+0xf4] ;  /* 0x0000f400010f7983 */ /* 0x000ee80000100800 */
[----:B------:R-:W4:Y:S04]  /*12840*/  LDL R14, [R1+0x78] ;  /* 0x00007800010e7983 */ /* 0x000f280000100800 */
[----:B------:R-:W1:Y:S04]  /*12850*/  SHFL.IDX PT, R2, R7, RZ, 0x181f ;  /* 0x00181fff07027589 */ /* 0x000e6800000e0000 */
[----:B------:R-:W2:Y:S04]  /*12860*/  SHFL.IDX PT, R10, R7, 0x1, 0x181f ;  /* 0x00381f00070a7f89 */ /* 0x000ea800000e0000 */
[----:B------:R-:W2:Y:S04]  /*12870*/  SHFL.IDX PT, R11, R4, 0x1, 0x181f ;  /* 0x00381f00040b7f89 */ /* 0x000ea800000e0000 */
[----:B-1----:R-:W1:Y:S01]  /*12880*/  SHFL.IDX PT, R4, R4, 0x2, 0x181f ;  /* 0x00581f0004047f89 */ /* 0x002e6200000e0000 */
[C---:B------:R-:W-:Y:S02]  /*12890*/  IADD3 R12, P0, R2.reuse, R240, RZ ;  /* 0x000000f0020c7210 */ /* 0x040fe40007f1e0ff */
[----:B------:R-:W-:Y:S02]  /*128a0*/  IADD3 R8, P2, R2, R238, RZ ;  /* 0x000000ee02087210 */ /* 0x000fe40007f5e0ff */
[C---:B--2---:R-:W-:Y:S01]  /*128b0*/  IADD3 R2, P1, R10.reuse, R240, RZ ;  /* 0x000000f00a027210 */ /* 0x044fe20007f3e0ff */
[C---:B------:R-:W-:Y:S01]  /*128c0*/  IMAD.X R13, R9.reuse, 0x1, R241, P0 ;  /* 0x00000001090d7824 */ /* 0x040fe200000e06f1 */
[----:B------:R-:W-:Y:S01]  /*128d0*/  IADD3 R10, P0, R10, R238, RZ ;  /* 0x000000ee0a0a7210 */ /* 0x000fe20007f1e0ff */
[----:B------:R-:W-:Y:S02]  /*128e0*/  IMAD.X R9, R9, 0x1, R239, P2 ;  /* 0x0000000109097824 */ /* 0x000fe400010e06ef */
[C---:B------:R-:W-:Y:S02]  /*128f0*/  IMAD.X R3, R11.reuse, 0x1, R241, P1 ;  /* 0x000000010b037824 */ /* 0x040fe400008e06f1 */
[----:B------:R-:W-:Y:S01]  /*12900*/  IMAD.X R11, R11, 0x1, R239, P0 ;  /* 0x000000010b0b7824 */ /* 0x000fe200000e06ef */
[----:B---3--:R-:W-:Y:S01]  /*12910*/  ISETP.GE.AND P4, PT, R15, c[0x0][0x1d4], PT ;  /* 0x000075000f007a0c */ /* 0x008fe20003f86270 */
[----:B----4-:R2:W-:Y:S11]  /*12920*/  LDGSTS.E.BYPASS.LTC128B.128 [R14], [R12.64], !P3 ;  /* 0x000000000c0e7fae */ /* 0x0105f6000d901d46 */
[----:B------:R-:W-:Y:S01]  /*12930*/  @!UPT UIADD3 URZ, URZ, URZ, URZ ;  /* 0x0000003f3f3ff290 */ /* 0x000fe2000fffe03f */
[----:B------:R3:W-:Y:S04]  /*12940*/  LDGSTS.E.BYPASS.LTC128B.128 [R14+0x1800], [R8.64], !P4 ;  /* 0x01800000080e7fae */ /* 0x0007e8000e101d46 */
[----:B------:R4:W-:Y:S04]  /*12950*/  LDGSTS.E.BYPASS.LTC128B.128 [R14+0x800], [R2.64], !P3 ;  /* 0x00800000020e7fae */ /* 0x0009e8000d901d46 */
[----:B------:R2:W-:Y:S04]  /*12960*/  LDGSTS.E.BYPASS.LTC128B.128 [R14+0x2000], [R10.64], !P4 ;  /* 0x020000000a0e7fae */ /* 0x0005e8000e101d46 */
[----:B---3--:R2:W5:Y:S04]  /*12970*/  LDL R8, [R1+0xa0] ;  /* 0x0000a00001087983 */ /* 0x0085680000100800 */
[----:B----4-:R2:W3:Y:S02]  /*12980*/  SHFL.IDX PT, R2, R7, 0x2, 0x181f ;  /* 0x00581f0007027f89 */ /* 0x0104e400000e0000 */
.L_x_1456:
[----:B-12--5:R-:W-:Y:S01]  /*12990*/  IADD3 R10, -R8, 0x10, RZ ;  /* 0x00000010080a7810 */ /* 0x026fe20007ffe1ff */
[----:B------:R-:W2:Y:S03]  /*129a0*/  LDL R7, [R1+0x78] ;  /* 0x0000780001077983 */ /* 0x000ea60000100800 */
[----:B------:R-:W-:Y:S04]  /*129b0*/  LOP3.LUT R10, R10, 0xf, RZ, 0xc0, !PT ;  /* 0x0000000f0a0a7812 */ /* 0x000fe800078ec0ff */
[----:B---3--:R-:W-:Y:S04]  /*129c0*/  IADD3 R10, P1, P0, R10, R2, R238 ;  /* 0x000000020a0a7210 */ /* 0x008fe8000783e0ee */
[----:B------:R-:W-:Y:S02]  /*129d0*/  IADD3.X R11, RZ, R4, R239, P1, P0 ;  /* 0x00000004ff0b7210 */ /* 0x000fe40000fe04ef */
[----:B------:R-:W-:Y:S02]  /*129e0*/  IADD3 R2, P0, R2, R240, RZ ;  /* 0x000000f002027210 */ /* 0x000fe40007f1e0ff */
[----:B------:R-:W-:Y:S03]  /*129f0*/  ISETP.NE.U32.AND P1, PT, R8, RZ, PT ;  /* 0x000000ff0800720c */ /* 0x000fe60003f25070 */
[----:B------:R-:W-:Y:S05]  /*12a00*/  IMAD.X R3, R4, 0x1, R241, P0 ;  /* 0x0000000104037824 */ /* 0x000fea00000e06f1 */
[----:B------:R-:W-:Y:S01]  /*12a10*/  @!PT LDS RZ, [RZ] ;  /* 0x00000000fffff984 */ /* 0x000fe20000000800 */
[----:B------:R-:W-:Y:S01]  /*12a20*/  @!PT LDS RZ, [RZ] ;  /* 0x00000000fffff984 */ /* 0x000fe20000000800 */
[----:B------:R-:W-:Y:S01]  /*12a30*/  @!PT LDS RZ, [RZ] ;  /* 0x00000000fffff984 */ /* 0x000fe20000000800 */
[----:B--2---:R1:W-:Y:S05]  /*12a40*/  LDGSTS.E.BYPASS.LTC128B.128 [R7+0x1000], [R2.64], !P3 ;  /* 0x0100000002077fae */ /* 0x0043ea000d901d46 */
[----:B------:R1:W-:Y:S02]  /*12a50*/  LDGSTS.E.BYPASS.LTC128B.128.ZFILL [R7+0x2800], [R10.64], P1 ;  /* 0x028000000a077fae */ /* 0x0003e40008941d46 */
.L_x_1338:
[----:B-1-34-:R-:W-:Y:S05]  /*12a60*/  BSYNC B0 ;  /* 0x0000000000007941 */ /* 0x01afea0003800000 */
.L_x_1337:
        /* <DEDUP_REMOVED lines=156> */
[----:B------:R-:W1:Y:S02]  /*13430*/  MUFU.TANH R232, R19 ;  /* 0x0000001300e87308 */ /* 0x000e640000002400 */
        /* <DEDUP_REMOVED lines=10> */
[----:B------:R5:W1:Y:S01]  /*134e0*/  MUFU.TANH R143, R22 ;  /* 0x00000016008f7308 */ /* 0x000a620000002400 */
[----:B------:R-:W-:Y:S01]  /*134f0*/  FMUL.FTZ R29, R29, c[0x0][0x320] ;  /* 0x0000c8001d1d7a20 */ /* 0x000fe20000410000 */
[C---:B------:R-:W-:Y:S04]  /*13500*/  HMMA.16816.F32.BF16 R44, R200.reuse, R12, R44 ;  /* 0x0000000cc82c723c */ /* 0x040fe8000004182c */
[----:B------:R-:W-:Y:S02]  /*13510*/  FMUL.FTZ R30, R30, c[0x0][0x320] ;  /* 0x0000c8001e1e7a20 */ /* 0x000fe40000410000 */
[----:B------:R-:W-:Y:S02]  /*13520*/  FMUL.FTZ R31, R31, c[0x0][0x320] ;  /* 0x0000c8001f1f7a20 */ /* 0x000fe40000410000 */
[----:B------:R1:W1:Y:S01]  /*13530*/  MUFU.TANH R142, R23 ;  /* 0x00000017008e7308 */ /* 0x0002620000002400 */
[-C--:B------:R-:W-:Y:S03]  /*13540*/  HMMA.16816.F32.BF16 R48, R200, R14.reuse, R48 ;  /* 0x0000000ec830723c */ /* 0x080fe60000041830 */
[----:B------:R-:W-:Y:S02]  /*13550*/  FMUL.FTZ R34, R34, c[0x0][0x320] ;  /* 0x0000c80022227a20 */ /* 0x000fe40000410000 */
[----:B------:R-:W-:Y:S03]  /*13560*/  FMUL.FTZ R35, R35, c[0x0][0x320] ;  /* 0x0000c80023237a20 */ /* 0x000fe60000410000 */
[----:B------:R-:W-:Y:S01]  /*13570*/  HMMA.16816.F32.BF16 R52, R192, R14, R52 ;  /* 0x0000000ec034723c */ /* 0x000fe20000041834 */
[----:B------:R2:W2:Y:S03]  /*13580*/  MUFU.TANH R206, R24 ;  /* 0x0000001800ce7308 */ /* 0x0004a60000002400 */
[----:B-----5:R-:W-:Y:S03]  /*13590*/  FMUL.FTZ R22, R43, c[0x0][0x320] ;  /* 0x0000c8002b167a20 */ /* 0x020fe60000410000 */
[----:B------:R-:W-:Y:S02]  /*135a0*/  FMUL.FTZ R21, R44, c[0x0][0x320] ;  /* 0x0000c8002c157a20 */ /* 0x000fe40000410000 */
[----:B------:R-:W-:Y:S02]  /*135b0*/  FMUL.FTZ R20, R45, c[0x0][0x320] ;  /* 0x0000c8002d147a20 */ /* 0x000fe40000410000 */
[----:B------:R5:W3:Y:S01]  /*135c0*/  MUFU.TANH R199, R25 ;  /* 0x0000001900c77308 */ /* 0x000ae20000002400 */
[----:B------:R-:W-:Y:S02]  /*135d0*/  FMUL.FTZ R46, R46, c[0x0][0x320] ;  /* 0x0000c8002e2e7a20 */ /* 0x000fe40000410000 */
[----:B------:R-:W-:Y:S02]  /*135e0*/  FMUL.FTZ R47, R47, c[0x0][0x320] ;  /* 0x0000c8002f2f7a20 */ /* 0x000fe40000410000 */
[----:B-1----:R-:W-:Y:S02]  /*135f0*/  FMUL.FTZ R23, R42, c[0x0][0x320] ;  /* 0x0000c8002a177a20 */ /* 0x002fe40000410000 */
[----:B------:R-:W-:Y:S02]  /*13600*/  FMUL.FTZ R19, R48, c[0x0][0x320] ;  /* 0x0000c80030137a20 */ /* 0x000fe40000410000 */
[----:B------:R-:W-:Y:S01]  /*13610*/  FMUL.FTZ R18, R49, c[0x0][0x320] ;  /* 0x0000c80031127a20 */ /* 0x000fe20000410000 */
[----:B------:R1:W1:Y:S01]  /*13620*/  MUFU.TANH R205, R26 ;  /* 0x0000001a00cd7308 */ /* 0x0002620000002400 */
[----:B------:R-:W-:Y:S02]  /*13630*/  FMUL.FTZ R50, R50, c[0x0][0x320] ;  /* 0x0000c80032327a20 */ /* 0x000fe40000410000 */
[----:B------:R-:W-:Y:S02]  /*13640*/  FMUL.FTZ R17, R52, c[0x0][0x320] ;  /* 0x0000c80034117a20 */ /* 0x000fe40000410000 */
[----:B--2---:R-:W-:Y:S02]  /*13650*/  FMUL.FTZ R24, R41, c[0x0][0x320] ;  /* 0x0000c80029187a20 */ /* 0x004fe40000410000 */
[----:B------:R-:W-:Y:S02]  /*13660*/  FMUL.FTZ R16, R53, c[0x0][0x320] ;  /* 0x0000c80035107a20 */ /* 0x000fe40000410000 */
[----:B------:R-:W-:Y:S01]  /*13670*/  FMUL.FTZ R15, R54, c[0x0][0x320] ;  /* 0x0000c800360f7a20 */ /* 0x000fe20000410000 */
[----:B------:R2:W2:Y:S01]  /*13680*/  MUFU.TANH R198, R27 ;  /* 0x0000001b00c67308 */ /* 0x0004a20000002400 */
[----:B------:R-:W-:Y:S02]  /*13690*/  FMUL.FTZ R14, R55, c[0x0][0x320] ;  /* 0x0000c800370e7a20 */ /* 0x000fe40000410000 */
[----:B------:R-:W-:Y:S02]  /*136a0*/  FMUL.FTZ R51, R51, c[0x0][0x320] ;  /* 0x0000c80033337a20 */ /* 0x000fe40000410000 */
[----:B-----5:R-:W-:Y:S05]  /*136b0*/  FMUL.FTZ R25, R40, c[0x0][0x320] ;  /* 0x0000c80028197a20 */ /* 0x020fea0000410000 */
[----:B------:R5:W3:Y:S01]  /*136c0*/  MUFU.TANH R197, R28 ;  /* 0x0000001c00c57308 */ /* 0x000ae20000002400 */
[----:B-1----:R-:W-:Y:S09]  /*136d0*/  FMUL.FTZ R26, R39, c[0x0][0x320] ;  /* 0x0000c800271a7a20 */ /* 0x002ff20000410000 */
[----:B------:R1:W1:Y:S01]  /*136e0*/  MUFU.TANH R138, R29 ;  /* 0x0000001d008a7308 */ /* 0x0002620000002400 */
[----:B--2---:R-:W-:Y:S09]  /*136f0*/  FMUL.FTZ R27, R38, c[0x0][0x320] ;  /* 0x0000c800261b7a20 */ /* 0x004ff20000410000 */
[----:B------:R2:W2:Y:S01]  /*13700*/  MUFU.TANH R235, R30 ;  /* 0x0000001e00eb7308 */ /* 0x0004a20000002400 */
[----:B-----5:R-:W-:Y:S09]  /*13710*/  FMUL.FTZ R28, R37, c[0x0][0x320] ;  /* 0x0000c800251c7a20 */ /* 0x020ff20000410000 */
[----:B------:R5:W3:Y:S01]  /*13720*/  MUFU.TANH R236, R31 ;  /* 0x0000001f00ec7308 */ /* 0x000ae20000002400 */
[----:B-1----:R-:W-:Y:S09]  /*13730*/  FMUL.FTZ R29, R36, c[0x0][0x320] ;  /* 0x0000c800241d7a20 */ /* 0x002ff20000410000 */
[----:B------:R1:W1:Y:S01]  /*13740*/  MUFU.TANH R234, R34 ;  /* 0x0000002200ea7308 */ /* 0x0002620000002400 */
[----:B--2---:R-:W-:Y:S09]  /*13750*/  FMUL.FTZ R30, R33, c[0x0][0x320] ;  /* 0x0000c800211e7a20 */ /* 0x004ff20000410000 */
[----:B------:R-:W2:Y:S01]  /*13760*/  MUFU.TANH R30, R30 ;  /* 0x0000001e001e7308 */ /* 0x000ea20000002400 */
[----:B-----5:R-:W-:Y:S09]  /*13770*/  FMUL.FTZ R31, R32, c[0x0][0x320] ;  /* 0x0000c800201f7a20 */ /* 0x020ff20000410000 */
        /* <DEDUP_REMOVED lines=35> */
[--C-:B------:R-:W-:Y:S01]  /*139b0*/  IMAD.MOV.U32 R2, RZ, RZ, R3.reuse ;  /* 0x000000ffff027224 */ /* 0x100fe200078e0003 */
[----:B------:R-:W-:Y:S04]  /*139c0*/  @P0 SHF.R.U32.HI R2, RZ, c[0x0][0x2c0], R4 ;  /* 0x0000b000ff020a19 */ /* 0x000fe80000011604 */
[C---:B----4-:R-:W-:Y:S02]  /*139d0*/  @!P1 IADD3 R4, P0, R2.reuse, R242, RZ ;  /* 0x000000f202049210 */ /* 0x050fe40007f1e0ff */
[----:B------:R-:W2:Y:S02]  /*139e0*/  S2R R242, SR_CTAID.Y ;  /* 0x0000000000f27919 */ /* 0x000ea40000002600 */
[----:B-----5:R-:W-:Y:S01]  /*139f0*/  @!P1 LEA.HI.X.SX32 R7, R2, R7, 0x1, P0 ;  /* 0x0000000702079211 */ /* 0x020fe200000f0eff */
[----:B------:R-:W-:Y:S01]  /*13a00*/  IMAD.MOV R2, RZ, RZ, -R2 ;  /* 0x000000ffff027224 */ /* 0x000fe200078e0a02 */
[----:B------:R-:W-:Y:S03]  /*13a10*/  @!P1 LEA R8, P0, R4, c[0x0][0x2a0], 0x2 ;  /* 0x0000a80004089a11 */ /* 0x000fe600078010ff */
[----:B------:R-:W-:Y:S01]  /*13a20*/  IMAD R10, R2, c[0x0][0x2b8], R3 ;  /* 0x0000ae00020a7a24 */ /* 0x000fe200078e0203 */
[----:B------:R-:W-:Y:S04]  /*13a30*/  @!P1 LEA.HI.X R9, R4, c[0x0][0x2a4], R7, 0x2, P0 ;  /* 0x0000a90004099a11 */ /* 0x000fe800000f1407 */
[----:B------:R2:W-:Y:S01]  /*13a40*/  STL [R1+0x7c], R10 ;  /* 0x00007c0a01007387 */ /* 0x0005e20000100800 */
[----:B------:R-:W-:Y:S03]  /*13a50*/  SHF.R.S32.HI R2, RZ, 0x1f, R10 ;  /* 0x0000001fff027819 */ /* 0x000fe6000001140a */
[----:B------:R-:W3:Y:S02]  /*13a60*/  @!P1 LDG.E R11, [R8.64] ;  /* 0x00000006080b9981 */ /* 0x000ee4000c1e1900 */
[----:B------:R-:W-:Y:S02]  /*13a70*/  IMAD R4, R2, c[0x0][0x1e0], RZ ;  /* 0x0000780002047a24 */ /* 0x000fe400078e02ff */
[C---:B------:R-:W-:Y:S04]  /*13a80*/  IMAD.WIDE.U32 R2, R10.reuse, c[0x0][0x1e0], RZ ;  /* 0x000078000a027a25 */ /* 0x040fe800078e00ff */
[----:B------:R-:W-:Y:S05]  /*13a90*/  IMAD R4, R10, c[0x0][0x1e4], R4 ;  /* 0x000079000a047a24 */ /* 0x000fea00078e0204 */
[----:B------:R-:W-:Y:S02]  /*13aa0*/  IADD3 R3, R3, R4, RZ ;  /* 0x0000000403037210 */ /* 0x000fe40007ffe0ff */
[----:B--2---:R-:W-:Y:S01]  /*13ab0*/  SHF.R.S32.HI R10, RZ, 0x1f, R242 ;  /* 0x0000001fff0a7819 */ /* 0x004fe200000114f2 */
[C---:B-1----:R-:W-:Y:S04]  /*13ac0*/  IMAD.WIDE.U32 R242, R139.reuse, c[0x0][0x1e8], RZ ;  /* 0x00007a008bf27a25 */ /* 0x042fe800078e00ff */
[----:B------:R-:W-:Y:S04]  /*13ad0*/  IMAD R10, R10, c[0x0][0x1e8], RZ ;  /* 0x00007a000a0a7a24 */ /* 0x000fe800078e02ff */
[----:B------:R-:W-:Y:S04]  /*13ae0*/  IMAD R10, R139, c[0x0][0x1ec], R10 ;  /* 0x00007b008b0a7a24 */ /* 0x000fe800078e020a */
[----:B------:R-:W-:Y:S01]  /*13af0*/  IMAD.IADD R10, R243, 0x1, R10 ;  /* 0x00000001f30a7824 */ /* 0x000fe200078e020a */
[----:B---3--:R-:W-:Y:S01]  /*13b00*/  SHF.R.S32.HI R7, RZ, 0x1f, R11 ;  /* 0x0000001fff077819 */ /* 0x008fe2000001140b */
        /* <DEDUP_REMOVED lines=10> */
.L_x_1457:
[----:B------:R-:W-:-:S05]  /*13bb0*/  BRA.DIV ~URZ, `(.L_x_1344) ;  /* 0x0000d8d27f007947 */ /* 0x000fca000b800000 */
[----:B------:R-:W4:Y:S04]  /*13bc0*/  LDL R33, [R1+0xf4] ;  /* 0x0000f40001217983 */ /* 0x000f280000100800 */
[----:B--2---:R-:W2:Y:S04]  /*13bd0*/  LDL R32, [R1+0x74] ;  /* 0x0000740001207983 */ /* 0x004ea80000100800 */
[----:B------:R-:W1:Y:S04]  /*13be0*/  SHFL.IDX PT, R2, R7, RZ, 0x181f ;  /* 0x00181fff07027589 */ /* 0x000e6800000e0000 */
[----:B------:R-:W3:Y:S04]  /*13bf0*/  SHFL.IDX PT, R10, R7, 0x1, 0x181f ;  /* 0x00381f00070a7f89 */ /* 0x000ee800000e0000 */
[----:B-1----:R-:W1:Y:S04]  /*13c00*/  SHFL.IDX PT, R11, R4, 0x1, 0x181f ;  /* 0x00381f00040b7f89 */ /* 0x002e6800000e0000 */
[----:B------:R-:W2:Y:S04]  /*13c10*/  SHFL.IDX PT, R4, R4, 0x2, 0x181f ;  /* 0x00581f0004047f89 */ /* 0x000ea800000e0000 */
[----:B------:R-:W2:Y:S01]  /*13c20*/  SHFL.IDX PT, R7, R7, 0x2, 0x181f ;  /* 0x00581f0007077f89 */ /* 0x000ea200000e0000 */
[C---:B------:R-:W-:Y:S02]  /*13c30*/  IADD3 R12, P0, R2.reuse, R240, RZ ;  /* 0x000000f0020c7210 */ /* 0x040fe40007f1e0ff */
[----:B------:R-:W-:Y:S02]  /*13c40*/  IADD3 R8, P2, R2, R238, RZ ;  /* 0x000000ee02087210 */ /* 0x000fe40007f5e0ff */
[C---:B---3--:R-:W-:Y:S01]  /*13c50*/  IADD3 R2, P1, R10.reuse, R240, RZ ;  /* 0x000000f00a027210 */ /* 0x048fe20007f3e0ff */
[C---:B------:R-:W-:Y:S01]  /*13c60*/  IMAD.X R13, R9.reuse, 0x1, R241, P0 ;  /* 0x00000001090d7824 */ /* 0x040fe200000e06f1 */
[----:B------:R-:W-:Y:S01]  /*13c70*/  IADD3 R10, P0, R10, R238, RZ ;  /* 0x000000ee0a0a7210 */ /* 0x000fe20007f1e0ff */
[----:B------:R-:W-:Y:S02]  /*13c80*/  IMAD.X R9, R9, 0x1, R239, P2 ;  /* 0x0000000109097824 */ /* 0x000fe400010e06ef */
[C---:B-1----:R-:W-:Y:S02]  /*13c90*/  IMAD.X R3, R11.reuse, 0x1, R241, P1 ;  /* 0x000000010b037824 */ /* 0x042fe400008e06f1 */
[----:B------:R-:W-:Y:S01]  /*13ca0*/  IMAD.X R11, R11, 0x1, R239, P0 ;  /* 0x000000010b0b7824 */ /* 0x000fe200000e06ef */
[----:B----4-:R-:W-:Y:S01]  /*13cb0*/  ISETP.GE.AND P4, PT, R33, c[0x0][0x1d4], PT ;  /* 0x0000750021007a0c */ /* 0x010fe20003f86270 */
[----:B--2---:R1:W-:Y:S11]  /*13cc0*/  LDGSTS.E.BYPASS.LTC128B.128 [R32+0x5080], [R12.64], !P3 ;  /* 0x050800000c207fae */ /* 0x0043f6000d901d46 */
[----:B------:R-:W-:Y:S01]  /*13cd0*/  @!UPT UIADD3 URZ, URZ, URZ, URZ ;  /* 0x0000003f3f3ff290 */ /* 0x000fe2000fffe03f */
[----:B------:R1:W-:Y:S04]  /*13ce0*/  LDGSTS.E.BYPASS.LTC128B.128 [R32+0x6880], [R8.64], !P4 ;  /* 0x0688000008207fae */ /* 0x0003e8000e101d46 */
[----:B------:R1:W-:Y:S04]  /*13cf0*/  LDGSTS.E.BYPASS.LTC128B.128 [R32+0x5880], [R2.64], !P3 ;  /* 0x0588000002207fae */ /* 0x0003e8000d901d46 */
[----:B------:R2:W-:Y:S04]  /*13d00*/  LDGSTS.E.BYPASS.LTC128B.128 [R32+0x7080], [R10.64], !P4 ;  /* 0x070800000a207fae */ /* 0x0005e8000e101d46 */
[----:B--2---:R1:W5:Y:S02]  /*13d10*/  LDL R10, [R1+0xa0] ;  /* 0x0000a000010a7983 */ /* 0x0043640000100800 */
.L_x_1458:
[----:B-1---5:R-:W-:Y:S01]  /*13d20*/  IADD3 R8, -R10, 0x10, RZ ;  /* 0x000000100a087810 */ /* 0x022fe20007ffe1ff */
[----:B------:R-:W2:Y:S03]  /*13d30*/  LDL R11, [R1+0x74] ;  /* 0x00007400010b7983 */ /* 0x000ea60000100800 */
[----:B------:R-:W-:Y:S04]  /*13d40*/  LOP3.LUT R8, R8, 0xf, RZ, 0xc0, !PT ;  /* 0x0000000f08087812 */ /* 0x000fe800078ec0ff */
[----:B------:R-:W-:Y:S04]  /*13d50*/  IADD3 R8, P1, P0, R8, R7, R238 ;  /* 0x0000000708087210 */ /* 0x000fe8000783e0ee */
        /* <DEDUP_REMOVED lines=9> */
.L_x_1342:
[----:B--234-:R-:W-:Y:S05]  /*13df0*/  BSYNC B0 ;  /* 0x0000000000007941 */ /* 0x01cfea0003800000 */
.L_x_1341:
[----:B-1----:R-:W-:Y:S01]  /*13e00*/  FMNMX.FTZ R3, R207, R0, !PT ;  /* 0x00000000cf037209 */ /* 0x002fe20007810000 */
        /* <DEDUP_REMOVED lines=48> */
[----:B------:R-:W-:-:S05]  /*14110*/  BRA.DIV ~URZ, `(.L_x_1345) ;  /* 0x0000d7927f007947 */ /* 0x000fca000b800000 */
[----:B------:R1:W2:Y:S02]  /*14120*/  SHFL.BFLY PT, R139, R4, 0x2, 0x1f ;  /* 0x0c401f00048b7f89 */ /* 0x0002a400000e0000 */
.L_x_1459:
[----:B--2---:R-:W-:Y:S01]  /*14130*/  FMNMX.FTZ R139, R4, R139, !PT ;  /* 0x0000008b048b7209 */ /* 0x004fe20007810000 */
[----:B------:R-:W-:-:S05]  /*14140*/  BRA.DIV ~URZ, `(.L_x_1346) ;  /* 0x0000d7b27f007947 */ /* 0x000fca000b800000 */
[----:B------:R-:W-:Y:S04]  /*14150*/  SHFL.BFLY PT, R2, R140, 0x2, 0x1f ;  /* 0x0c401f008c027f89 */ /* 0x000fe800000e0000 */
[----:B------:R-:W-:Y:S04]  /*14160*/  SHFL.BFLY PT, R3, R141, 0x2, 0x1f ;  /* 0x0c401f008d037f89 */ /* 0x000fe800000e0000 */
[----:B-1----:R-:W1:Y:S02]  /*14170*/  SHFL.BFLY PT, R4, R7, 0x2, 0x1f ;  /* 0x0c401f0007047f89 */ /* 0x002e6400000e0000 */
[----:B-1----:R-:W-:Y:S02]  /*14180*/  FMNMX.FTZ R4, R7, R4, !PT ;  /* 0x0000000407047209 */ /* 0x002fe40007810000 */
[----:B------:R-:W-:Y:S02]  /*14190*/  FMNMX.FTZ R140, R140, R2, !PT ;  /* 0x000000028c8c7209 */ /* 0x000fe40007810000 */
[----:B------:R-:W-:Y:S01]  /*141a0*/  FMNMX.FTZ R141, R141, R3, !PT ;  /* 0x000000038d8d7209 */ /* 0x000fe20007810000 */
[----:B------:R-:W-:Y:S04]  /*141b0*/  SHFL.BFLY PT, R2, R4, 0x1, 0x1f ;  /* 0x0c201f0004027f89 */ /* 0x000fe800000e0000 */
[----:B------:R-:W1:Y:S04]  /*141c0*/  SHFL.BFLY PT, R3, R139, 0x1, 0x1f ;  /* 0x0c201f008b037f89 */ /* 0x000e6800000e0000 */
[----:B------:R-:W2:Y:S04]  /*141d0*/  SHFL.BFLY PT, R8, R140, 0x1, 0x1f ;  /* 0x0c201f008c087f89 */ /* 0x000ea800000e0000 */
[----:B------:R-:W3:Y:S01]  /*141e0*/  SHFL.BFLY PT, R9, R141, 0x1, 0x1f ;  /* 0x0c201f008d097f89 */ /* 0x000ee200000e0000 */
[----:B-1----:R-:W-:Y:S02]  /*141f0*/  FMNMX.FTZ R139, R139, R3, !PT ;  /* 0x000000038b8b7209 */ /* 0x002fe40007810000 */
[----:B--2---:R-:W-:Y:S02]  /*14200*/  FMNMX.FTZ R140, R140, R8, !PT ;  /* 0x000000088c8c7209 */ /* 0x004fe40007810000 */
[----:B---3--:R-:W-:Y:S02]  /*14210*/  FMNMX.FTZ R141, R141, R9, !PT ;  /* 0x000000098d8d7209 */ /* 0x008fe40007810000 */
.L_x_1460:
[C---:B------:R-:W-:Y:S01]  /*14220*/  FADD.FTZ R0, -R139.reuse, R0 ;  /* 0x000000008b007221 */ /* 0x040fe20000010100 */
[----:B------:R-:W-:Y:S01]  /*14230*/  FMNMX.FTZ R2, R2, R4, !PT ;  /* 0x0000000402027209 */ /* 0x000fe20007810000 */
[----:B------:R-:W-:Y:S01]  /*14240*/  FMUL.FTZ R10, R139, c[0x0][0x2d0] ;  /* 0x0000b4008b0a7a20 */ /* 0x000fe20000410000 */
[----:B------:R-:W2:Y:S01]  /*14250*/  LDL.LU R44, [R1+0x90] ;  /* 0x00009000012c7983 */ /* 0x000ea20000300800 */
[----:B------:R-:W-:Y:S01]  /*14260*/  FMUL.FTZ R0, R0, c[0x0][0x2d0] ;  /* 0x0000b40000007a20 */ /* 0x000fe20000410000 */
[----:B------:R-:W-:Y:S01]  /*14270*/  WARPSYNC 0xffffffff ;  /* 0xffffffff00007948 */ /* 0x000fe20003800000 */
[----:B------:R-:W-:Y:S02]  /*14280*/  FMUL.FTZ R9, R140, c[0x0][0x2d0] ;  /* 0x0000b4008c097a20 */ /* 0x000fe40000410000 */
[----:B------:R1:W-:Y:S01]  /*14290*/  MUFU.EX2 R3, R0 ;  /* 0x0000000000037308 */ /* 0x0003e20000000800 */
[--C-:B------:R-:W-:Y:S02]  /*142a0*/  FFMA.FTZ R8, R214, c[0x0][0x2d0], -R10.reuse ;  /* 0x0000b400d6087a23 */ /* 0x100fe4000001080a */
[--C-:B------:R-:W-:Y:S02]  /*142b0*/  FFMA.FTZ R7, R212, c[0x0][0x2d0], -R9.reuse ;  /* 0x0000b400d4077a23 */ /* 0x100fe40000010809 */
[--C-:B------:R-:W-:Y:S02]  /*142c0*/  FFMA.FTZ R11, R196, c[0x0][0x2d0], -R10.reuse ;  /* 0x0000b400c40b7a23 */ /* 0x100fe4000001080a */
[--C-:B------:R-:W-:Y:S02]  /*142d0*/  FFMA.FTZ R12, R204, c[0x0][0x2d0], -R10.reuse ;  /* 0x0000b400cc0c7a23 */ /* 0x100fe4000001080a */
[--C-:B------:R-:W-:Y:S01]  /*142e0*/  FFMA.FTZ R203, R199, c[0x0][0x2d0], -R10.reuse ;  /* 0x0000b400c7cb7a23 */ /* 0x100fe2000001080a */
[----:B------:R3:W-:Y:S01]  /*142f0*/  MUFU.EX2 R248, R8 ;  /* 0x0000000800f87308 */ /* 0x0007e20000000800 */
[--C-:B------:R-:W-:Y:S02]  /*14300*/  FFMA.FTZ R202, R29, c[0x0][0x2d0], -R10.reuse ;  /* 0x0000b4001dca7a23 */ /* 0x100fe4000001080a */
        /* <DEDUP_REMOVED lines=11> */
[----:B------:R-:W-:Y:S02]  /*143c0*/  FFMA.FTZ R214, R16, c[0x0][0x2d0], -R10 ;  /* 0x0000b40010d67a23 */ /* 0x000fe4000001080a */
[----:B---3--:R-:W-:Y:S04]  /*143d0*/  FMUL.FTZ R8, R141, c[0x0][0x2d0] ;  /* 0x0000b4008d087a20 */ /* 0x008fe80000410000 */
[--C-:B------:R-:W-:Y:S03]  /*143e0*/  FFMA.FTZ R195, R30, c[0x0][0x2d0], -R8.reuse ;  /* 0x0000b4001ec37a23 */ /* 0x100fe60000010808 */
[----:B------:R3:W-:Y:S01]  /*143f0*/  MUFU.EX2 R39, R11 ;  /* 0x0000000b00277308 */ /* 0x0007e20000000800 */
[--C-:B------:R-:W-:Y:S02]  /*14400*/  FFMA.FTZ R13, R211, c[0x0][0x2d0], -R8.reuse ;  /* 0x0000b400d30d7a23 */ /* 0x100fe40000010808 */
[--C-:B------:R-:W-:Y:S02]  /*14410*/  FFMA.FTZ R211, R22, c[0x0][0x2d0], -R9.reuse ;  /* 0x0000b40016d37a23 */ /* 0x100fe40000010809 */
[--C-:B------:R-:W-:Y:S02]  /*14420*/  FFMA.FTZ R197, R197, c[0x0][0x2d0], -R8.reuse ;  /* 0x0000b400c5c57a23 */ /* 0x100fe40000010808 */
[--C-:B------:R-:W-:Y:S02]  /*14430*/  FFMA.FTZ R207, R21, c[0x0][0x2d0], -R8.reuse ;  /* 0x0000b40015cf7a23 */ /* 0x100fe40000010808 */
[--C-:B------:R-:W-:Y:S01]  /*14440*/  FFMA.FTZ R204, R20, c[0x0][0x2d0], -R8.reuse ;  /* 0x0000b40014cc7a23 */ /* 0x100fe20000010808 */
[----:B------:R4:W-:Y:S01]  /*14450*/  MUFU.EX2 R249, R12 ;  /* 0x0000000c00f97308 */ /* 0x0009e20000000800 */
[----:B------:R-:W-:Y:S02]  /*14460*/  FFMA.FTZ R212, R18, c[0x0][0x2d0], -R8 ;  /* 0x0000b40012d47a23 */ /* 0x000fe40000010808 */
[----:B-1----:R-:W-:Y:S04]  /*14470*/  FADD.FTZ R0, -R140, R6 ;  /* 0x000000068c007221 */ /* 0x002fe80000010100 */
[----:B------:R-:W-:Y:S03]  /*14480*/  FMUL.FTZ R0, R0, c[0x0][0x2d0] ;  /* 0x0000b40000007a20 */ /* 0x000fe60000410000 */
[----:B------:R-:W-:Y:S01]  /*14490*/  MUFU.EX2 R245, R13 ;  /* 0x0000000d00f57308 */ /* 0x000fe20000000800 */
[--C-:B---3--:R-:W-:Y:S02]  /*144a0*/  FFMA.FTZ R11, R209, c[0x0][0x2d0], -R8.reuse ;  /* 0x0000b400d10b7a23 */ /* 0x108fe40000010808 */
[--C-:B------:R-:W-:Y:S07]  /*144b0*/  FFMA.FTZ R209, R14, c[0x0][0x2d0], -R9.reuse ;  /* 0x0000b4000ed17a23 */ /* 0x100fee0000010809 */
[----:B------:R1:W-:Y:S01]  /*144c0*/  MUFU.EX2 R6, R0 ;  /* 0x0000000000067308 */ /* 0x0003e20000000800 */
[----:B----4-:R-:W-:Y:S02]  /*144d0*/  FFMA.FTZ R12, R230, c[0x0][0x2d0], -R8 ;  /* 0x0000b400e60c7a23 */ /* 0x010fe40000010808 */
[----:B------:R-:W-:Y:S07]  /*144e0*/  FFMA.FTZ R230, R17, c[0x0][0x2d0], -R10 ;  /* 0x0000b40011e67a23 */ /* 0x000fee000001080a */
[----:B------:R-:W-:Y:S10]  /*144f0*/  MUFU.EX2 R42, R11 ;  /* 0x0000000b002a7308 */ /* 0x000ff40000000800 */
[----:B------:R-:W-:Y:S01]  /*14500*/  MUFU.EX2 R246, R12 ;  /* 0x0000000c00f67308 */ /* 0x000fe20000000800 */
[--C-:B-1----:R-:W-:Y:S02]  /*14510*/  FFMA.FTZ R0, R208, c[0x0][0x2d0], -R9.reuse ;  /* 0x0000b400d0007a23 */ /* 0x102fe40000010809 */
[--C-:B------:R-:W-:Y:S07]  /*14520*/  FFMA.FTZ R208, R19, c[0x0][0x2d0], -R8.reuse ;  /* 0x0000b40013d07a23 */ /* 0x100fee0000010808 */
[----:B------:R1:W3:Y:S10]  /*14530*/  MUFU.EX2 R32, R0 ;  /* 0x0000000000207308 */ /* 0x0002f40000000800 */
[----:B------:R-:W-:Y:S10]  /*14540*/  MUFU.EX2 R214, R214 ;  /* 0x000000d600d67308 */ /* 0x000ff40000000800 */
[----:B------:R-:W-:Y:S01]  /*14550*/  MUFU.EX2 R209, R209 ;  /* 0x000000d100d17308 */ /* 0x000fe20000000800 */
[--C-:B-1----:R-:W-:Y:S02]  /*14560*/  FFMA.FTZ R0, R143, c[0x0][0x2d0], -R9.reuse ;  /* 0x0000b4008f007a23 */ /* 0x102fe40000010809 */
[----:B------:R-:W-:Y:S07]  /*14570*/  FFMA.FTZ R143, R138, c[0x0][0x2d0], -R8 ;  /* 0x0000b4008a8f7a23 */ /* 0x000fee0000010808 */
[----:B------:R1:W-:Y:S10]  /*14580*/  MUFU.EX2 R43, R0 ;  /* 0x00000000002b7308 */ /* 0x0003f40000000800 */
[----:B------:R-:W-:Y:S10]  /*14590*/  MUFU.EX2 R212, R212 ;  /* 0x000000d400d47308 */ /* 0x000ff40000000800 */
[----:B------:R-:W-:Y:S01]  /*145a0*/  MUFU.EX2 R252, R205 ;  /* 0x000000cd00fc7308 */ /* 0x000fe20000000800 */
[--C-:B-1----:R-:W-:Y:S09]  /*145b0*/  FFMA.FTZ R0, R142, c[0x0][0x2d0], -R9.reuse ;  /* 0x0000b4008e007a23 */ /* 0x102ff20000010809 */
[----:B------:R1:W-:Y:S10]  /*145c0*/  MUFU.EX2 R38, R0 ;  /* 0x0000000000267308 */ /* 0x0003f40000000800 */
[----:B------:R-:W-:Y:S10]  /*145d0*/  MUFU.EX2 R251, R197 ;  /* 0x000000c500fb7308 */ /* 0x000ff40000000800 */
[----:B------:R-:W-:Y:S01]  /*145e0*/  MUFU.EX2 R250, R195 ;  /* 0x000000c300fa7308 */ /* 0x000fe20000000800 */
[----:B-1----:R-:W-:Y:S02]  /*145f0*/  FADD.FTZ R0, -R141, R136 ;  /* 0x000000888d007221 */ /* 0x002fe40000010100 */
[--C-:B------:R-:W-:Y:S02]  /*14600*/  FFMA.FTZ R136, R31, c[0x0][0x2d0], -R8.reuse ;  /* 0x0000b4001f887a23 */ /* 0x100fe40000010808 */
[----:B------:R-:W-:Y:S01]  /*14610*/  FMUL.FTZ R0, R0, c[0x0][0x2d0] ;  /* 0x0000b40000007a20 */ /* 0x000fe20000410000 */
[----:B------:R-:W1:Y:S04]  /*14620*/  LDSM.16.MT88.4 R28, [R217+0x2080] ;  /* 0x00208000d91c783b */ /* 0x000e680000004200 */
[----:B------:R-:W-:Y:S10]  /*14630*/  MUFU.EX2 R243, R243 ;  /* 0x000000f300f37308 */ /* 0x000ff40000000800 */
[----:B------:R4:W-:Y:S10]  /*14640*/  MUFU.EX2 R7, R0 ;  /* 0x0000000000077308 */ /* 0x0009f40000000800 */
[----:B------:R-:W-:Y:S10]  /*14650*/  MUFU.EX2 R242, R242 ;  /* 0x000000f200f27308 */ /* 0x000ff40000000800 */
[----:B------:R-:W-:Y:S01]  /*14660*/  MUFU.EX2 R211, R211 ;  /* 0x000000d300d37308 */ /* 0x000fe20000000800 */
[----:B----4-:R-:W-:Y:S02]  /*14670*/  FFMA.FTZ R0, R210, c[0x0][0x2d0], -R8 ;  /* 0x0000b400d2007a23 */ /* 0x010fe40000010808 */
[----:B------:R-:W-:Y:S07]  /*14680*/  FFMA.FTZ R210, R15, c[0x0][0x2d0], -R9 ;  /* 0x0000b4000fd27a23 */ /* 0x000fee0000010809 */
[----:B------:R4:W-:Y:S10]  /*14690*/  MUFU.EX2 R35, R0 ;  /* 0x0000000000237308 */ /* 0x0009f40000000800 */
[----:B------:R-:W-:Y:S10]  /*146a0*/  MUFU.EX2 R230, R230 ;  /* 0x000000e600e67308 */ /* 0x000ff40000000800 */
[----:B------:R-:W5:Y:S01]  /*146b0*/  MUFU.EX2 R210, R210 ;  /* 0x000000d200d27308 */ /* 0x000f620000000800 */
[C---:B----4-:R-:W-:Y:S02]  /*146c0*/  FADD.FTZ R0, -R2.reuse, R137 ;  /* 0x0000008902007221 */ /* 0x050fe40000010100 */
[----:B------:R-:W-:Y:S02]  /*146d0*/  FMUL.FTZ R137, R2, c[0x0][0x2d0] ;  /* 0x0000b40002897a20 */ /* 0x000fe40000410000 */
[----:B------:R-:W-:Y:S02]  /*146e0*/  FMUL.FTZ R0, R0, c[0x0][0x2d0] ;  /* 0x0000b40000007a20 */ /* 0x000fe40000410000 */
[----:B------:R-:W-:Y:S03]  /*146f0*/  FFMA.FTZ R4, R213, c[0x0][0x2d0], -R137 ;  /* 0x0000b400d5047a23 */ /* 0x000fe60000010889 */
[----:B------:R-:W-:Y:S01]  /*14700*/  MUFU.EX2 R207, R207 ;  /* 0x000000cf00cf7308 */ /* 0x000fe20000000800 */
[----:B------:R-:W-:Y:S09]  /*14710*/  FFMA.FTZ R213, R23, c[0x0][0x2d0], -R9 ;  /* 0x0000b40017d57a23 */ /* 0x000ff20000010809 */
[----:B------:R4:W-:Y:S10]  /*14720*/  MUFU.EX2 R244, R4 ;  /* 0x0000000400f47308 */ /* 0x0009f40000000800 */
[----:B------:R-:W-:Y:S10]  /*14730*/  MUFU.EX2 R0, R0 ;  /* 0x0000000000007308 */ /* 0x000ff40000000800 */
[----:B------:R-:W-:Y:S01]  /*14740*/  MUFU.EX2 R213, R213 ;  /* 0x000000d500d57308 */ /* 0x000fe20000000800 */
[--C-:B----4-:R-:W-:Y:S09]  /*14750*/  FFMA.FTZ R4, R231, c[0x0][0x2d0], -R137.reuse ;  /* 0x0000b400e7047a23 */ /* 0x110ff20000010889 */
[----:B------:R4:W1:Y:S10]  /*14760*/  MUFU.EX2 R231, R4 ;  /* 0x0000000400e77308 */ /* 0x0008740000000800 */
[----:B------:R-:W-:Y:S10]  /*14770*/  MUFU.EX2 R208, R208 ;  /* 0x000000d000d07308 */ /* 0x000ff40000000800 */
[----:B------:R-:W-:Y:S01]  /*14780*/  MUFU.EX2 R143, R143 ;  /* 0x0000008f008f7308 */ /* 0x000fe20000000800 */
[----:B----4-:R-:W-:Y:S09]  /*14790*/  FFMA.FTZ R4, R215, c[0x0][0x2d0], -R137 ;  /* 0x0000b400d7047a23 */ /* 0x010ff20000010889 */
[----:B------:R4:W1:Y:S02]  /*147a0*/  MUFU.EX2 R34, R4 ;  /* 0x0000000400227308 */ /* 0x0008640000000800 */
[----:B----4-:R-:W3:Y:S02]  /*147b0*/  LDL.LU R4, [R1+0x94] ;  /* 0x0000940001047983 */ /* 0x010ee40000300800 */
[----:B---3--:R-:W-:Y:S01]  /*147c0*/  FFMA.FTZ R138, R6, R4, R32 ;  /* 0x00000004068a7223 */ /* 0x008fe20000010020 */
[----:B-----5:R-:W-:Y:S01]  /*147d0*/  F2FP.BF16.PACK_AB R195, R209, R210 ;  /* 0x000000d2d1c3723e */ /* 0x020fe200000010ff */
[C---:B------:R-:W-:Y:S04]  /*147e0*/  FMUL.FTZ R40, R3.reuse, R152 ;  /* 0x0000009803287220 */ /* 0x040fe80000410000 */
[----:B------:R-:W-:Y:S01]  /*147f0*/  MUFU.EX2 R4, R199 ;  /* 0x000000c700047308 */ /* 0x000fe20000000800 */
[C---:B------:R-:W-:Y:S02]  /*14800*/  FMUL.FTZ R41, R3.reuse, R153 ;  /* 0x0000009903297220 */ /* 0x040fe40000410000 */
[C---:B--2---:R-:W-:Y:S02]  /*14810*/  FFMA.FTZ R142, R3.reuse, R44, R33 ;  /* 0x0000002c038e7223 */ /* 0x044fe40000010021 */
        /* <DEDUP_REMOVED lines=8> */
[C---:B------:R-:W-:Y:S01]  /*148a0*/  FMUL.FTZ R36, R3.reuse, R148 ;  /* 0x0000009403247220 */ /* 0x040fe20000410000 */
[----:B------:R-:W-:Y:S01]  /*148b0*/  MOV R157, R42 ;  /* 0x0000002a009d7202 */ /* 0x000fe20000000f00 */
[C---:B------:R-:W-:Y:S01]  /*148c0*/  FMUL.FTZ R37, R3.reuse, R149 ;  /* 0x0000009503257220 */ /* 0x040fe20000410000 */
[----:B------:R-:W-:Y:S01]  /*148d0*/  F2FP.BF16.PACK_AB R148, R246, R245 ;  /* 0x000000f5f694723e */ /* 0x000fe200000010ff */
[C---:B------:R-:W-:Y:S01]  /*148e0*/  FMUL.FTZ R52, R3.reuse, R144 ;  /* 0x0000009003347220 */ /* 0x040fe20000410000 */
[----:B------:R-:W-:Y:S01]  /*148f0*/  F2FP.BF16.PACK_AB R144, R248, R33 ;  /* 0x00000021f890723e */ /* 0x000fe200000010ff */
[----:B------:R-:W-:Y:S01]  /*14900*/  FMUL.FTZ R53, R3, R145 ;  /* 0x0000009103357220 */ /* 0x000fe20000410000 */
[----:B------:R-:W-:Y:S01]  /*14910*/  F2FP.BF16.PACK_AB R145, R247, R32 ;  /* 0x00000020f791723e */ /* 0x000fe200000010ff */
[----:B------:R-:W-:Y:S01]  /*14920*/  FMUL.FTZ R56, R3, R56 ;  /* 0x0000003803387220 */ /* 0x000fe20000410000 */
[----:B-1----:R-:W-:Y:S01]  /*14930*/  F2FP.BF16.PACK_AB R149, R231, R244 ;  /* 0x000000f4e795723e */ /* 0x002fe200000010ff */
        /* <DEDUP_REMOVED lines=22> */
[--C-:B------:R-:W-:Y:S01]  /*14aa0*/  FFMA.FTZ R3, R232, c[0x0][0x2d0], -R137.reuse ;  /* 0x0000b400e8037a23 */ /* 0x100fe20000010889 */
[----:B------:R-:W-:Y:S01]  /*14ab0*/  MUFU.EX2 R206, R204 ;  /* 0x000000cc00ce7308 */ /* 0x000fe20000000800 */
[C---:B------:R-:W-:Y:S02]  /*14ac0*/  FMUL.FTZ R10, R6.reuse, R166 ;  /* 0x000000a6060a7220 */ /* 0x040fe40000410000 */
[----:B------:R-:W-:Y:S01]  /*14ad0*/  FMUL.FTZ R54, R6, R146 ;  /* 0x0000009206367220 */ /* 0x000fe20000410000 */
[----:B------:R-:W-:Y:S01]  /*14ae0*/  F2FP.BF16.PACK_AB R146, R160, R249 ;  /* 0x000000f9a092723e */ /* 0x000fe200000010ff */
[C---:B------:R-:W-:Y:S01]  /*14af0*/  FMUL.FTZ R55, R6.reuse, R147 ;  /* 0x0000009306377220 */ /* 0x040fe20000410000 */
[----:B------:R-:W-:Y:S01]  /*14b00*/  F2FP.BF16.PACK_AB R147, R161, R156 ;  /* 0x0000009ca193723e */ /* 0x000fe200000010ff */
[----:B------:R-:W-:Y:S02]  /*14b10*/  FMUL.FTZ R11, R6, R167 ;  /* 0x000000a7060b7220 */ /* 0x000fe40000410000 */
[C---:B------:R-:W-:Y:S01]  /*14b20*/  FMUL.FTZ R12, R7.reuse, R168 ;  /* 0x000000a8070c7220 */ /* 0x040fe20000410000 */
[----:B------:R-:W1:Y:S01]  /*14b30*/  MUFU.EX2 R165, R3 ;  /* 0x0000000300a57308 */ /* 0x000e620000000800 */
[----:B------:R-:W-:Y:S01]  /*14b40*/  MOV R168, R35 ;  /* 0x0000002300a87202 */ /* 0x000fe20000000f00 */
[----:B------:R-:W-:Y:S01]  /*14b50*/  FMUL.FTZ R15, R0, R171 ;  /* 0x000000ab000f7220 */ /* 0x000fe20000410000 */
[----:B------:R-:W-:Y:S01]  /*14b60*/  MOV R171, R34 ;  /* 0x0000002200ab7202 */ /* 0x000fe20000000f00 */
[-C--:B------:R-:W-:Y:S05]  /*14b70*/  HMMA.16816.F32.BF16 R8, R144, R28.reuse, R8 ;  /* 0x0000001c9008723c */ /* 0x080fea0000041808 */
[C---:B------:R-:W-:Y:S01]  /*14b80*/  FMUL.FTZ R13, R7.reuse, R169 ;  /* 0x000000a9070d7220 */ /* 0x040fe20000410000 */
[----:B------:R-:W-:Y:S01]  /*14b90*/  MUFU.EX2 R166, R203 ;  /* 0x000000cb00a67308 */ /* 0x000fe20000000800 */
[----:B------:R-:W-:Y:S01]  /*14ba0*/  FMUL.FTZ R38, R6, R150 ;  /* 0x0000009606267220 */ /* 0x000fe20000410000 */
[----:B------:R-:W-:Y:S01]  /*14bb0*/  F2FP.BF16.PACK_AB R150, R168, R157 ;  /* 0x0000009da896723e */ /* 0x000fe200000010ff */
[----:B------:R-:W-:Y:S01]  /*14bc0*/  FMUL.FTZ R39, R6, R151 ;  /* 0x0000009706277220 */ /* 0x000fe20000410000 */
[----:B------:R-:W3:Y:S02]  /*14bd0*/  LDL.LU R169, [R1+0xac] ;  /* 0x0000ac0001a97983 */ /* 0x000ee40000300800 */
[C---:B------:R-:W-:Y:S01]  /*14be0*/  FMUL.FTZ R14, R0.reuse, R170 ;  /* 0x000000aa000e7220 */ /* 0x040fe20000410000 */
[----:B------:R-:W-:Y:S01]  /*14bf0*/  MOV R170, R160 ;  /* 0x000000a000aa7202 */ /* 0x000fe20000000f00 */
[C---:B------:R-:W-:Y:S01]  /*14c00*/  FMUL.FTZ R16, R7.reuse, R172 ;  /* 0x000000ac07107220 */ /* 0x040fe20000410000 */
[----:B------:R-:W-:Y:S01]  /*14c10*/  MOV R172, R157 ;  /* 0x0000009d00ac7202 */ /* 0x000fe20000000f00 */
[----:B------:R-:W-:Y:S01]  /*14c20*/  FMUL.FTZ R17, R7, R173 ;  /* 0x000000ad07117220 */ /* 0x000fe20000410000 */
[----:B------:R-:W-:Y:S01]  /*14c30*/  MOV R173, R156 ;  /* 0x0000009c00ad7202 */ /* 0x000fe20000000f00 */
[----:B------:R-:W-:Y:S01]  /*14c40*/  FMUL.FTZ R18, R0, R174 ;  /* 0x000000ae00127220 */ /* 0x000fe20000410000 */
[----:B------:R4:W-:Y:S01]  /*14c50*/  MUFU.EX2 R167, R198 ;  /* 0x000000c600a77308 */ /* 0x0009e20000000800 */
[----:B-1----:R-:W-:Y:S01]  /*14c60*/  F2FP.BF16.PACK_AB R151, R165, R171 ;  /* 0x000000aba597723e */ /* 0x002fe200000010ff */
[C---:B------:R-:W-:Y:S02]  /*14c70*/  FMUL.FTZ R42, R6.reuse, R154 ;  /* 0x0000009a062a7220 */ /* 0x040fe40000410000 */
[C---:B------:R-:W-:Y:S02]  /*14c80*/  FMUL.FTZ R43, R6.reuse, R155 ;  /* 0x0000009b062b7220 */ /* 0x040fe40000410000 */
[----:B------:R-:W1:Y:S01]  /*14c90*/  LDSM.16.MT88.4 R152, [R220+0x2080] ;  /* 0x00208000dc98783b */ /* 0x000e620000004200 */
[----:B------:R-:W-:Y:S01]  /*14ca0*/  FMUL.FTZ R26, R6, R162 ;  /* 0x000000a2061a7220 */ /* 0x000fe20000410000 */
[C---:B------:R-:W-:Y:S04]  /*14cb0*/  HMMA.16816.F32.BF16 R12, R148.reuse, R28, R12 ;  /* 0x0000001c940c723c */ /* 0x040fe8000004180c */
[----:B------:R-:W-:Y:S02]  /*14cc0*/  FMUL.FTZ R19, R0, R175 ;  /* 0x000000af00137220 */ /* 0x000fe40000410000 */
[----:B------:R-:W5:Y:S01]  /*14cd0*/  LDL.LU R162, [R1+0xa8] ;  /* 0x0000a80001a27983 */ /* 0x000f620000300800 */
[C---:B------:R-:W-:Y:S02]  /*14ce0*/  FMUL.FTZ R22, R6.reuse, R158 ;  /* 0x0000009e06167220 */ /* 0x040fe40000410000 */
[----:B------:R-:W-:Y:S02]  /*14cf0*/  MUFU.EX2 R158, R202 ;  /* 0x000000ca009e7308 */ /* 0x000fe40000000800 */
[-C--:B------:R-:W-:Y:S03]  /*14d00*/  HMMA.16816.F32.BF16 R16, R148, R30.reuse, R16 ;  /* 0x0000001e9410723c */ /* 0x080fe60000041810 */
[C---:B------:R-:W-:Y:S02]  /*14d10*/  FMUL.FTZ R23, R6.reuse, R159 ;  /* 0x0000009f06177220 */ /* 0x040fe40000410000 */
[----:B------:R-:W-:Y:S01]  /*14d20*/  FMUL.FTZ R27, R6, R163 ;  /* 0x000000a3061b7220 */ /* 0x000fe20000410000 */
[----:B----4-:R-:W-:Y:S01]  /*14d30*/  F2FP.BF16.PACK_AB R198, R212, R208 ;  /* 0x000000d0d4c6723e */ /* 0x010fe200000010ff */
[C---:B------:R-:W-:Y:S01]  /*14d40*/  FMUL.FTZ R28, R7.reuse, R176 ;  /* 0x000000b0071c7220 */ /* 0x040fe20000410000 */
[----:B------:R4:W-:Y:S01]  /*14d50*/  MUFU.EX2 R159, R196 ;  /* 0x000000c4009f7308 */ /* 0x0009e20000000800 */
[C---:B------:R-:W-:Y:S01]  /*14d60*/  FMUL.FTZ R29, R7.reuse, R177 ;  /* 0x000000b1071d7220 */ /* 0x040fe20000410000 */
[C---:B------:R-:W-:Y:S04]  /*14d70*/  HMMA.16816.F32.BF16 R20, R144.reuse, R30, R20 ;  /* 0x0000001e9014723c */ /* 0x040fe80000041814 */
[C---:B------:R-:W-:Y:S02]  /*14d80*/  FMUL.FTZ R32, R7.reuse, R180 ;  /* 0x000000b407207220 */ /* 0x040fe40000410000 */
[C---:B------:R-:W-:Y:S02]  /*14d90*/  FMUL.FTZ R33, R7.reuse, R181 ;  /* 0x000000b507217220 */ /* 0x040fe40000410000 */
[-C--:B--2---:R-:W-:Y:S01]  /*14da0*/  HMMA.16816.F32.BF16 R24, R144, R44.reuse, R24 ;  /* 0x0000002c9018723c */ /* 0x084fe20000041818 */
[----:B------:R2:W-:Y:S03]  /*14db0*/  MUFU.EX2 R163, R136 ;  /* 0x0000008800a37308 */ /* 0x0005e60000000800 */
[C---:B------:R-:W-:Y:S02]  /*14dc0*/  FMUL.FTZ R30, R0.reuse, R178 ;  /* 0x000000b2001e7220 */ /* 0x040fe40000410000 */
[C---:B------:R-:W-:Y:S02]  /*14dd0*/  FMUL.FTZ R31, R0.reuse, R179 ;  /* 0x000000b3001f7220 */ /* 0x040fe40000410000 */
[C---:B------:R-:W-:Y:S04]  /*14de0*/  FMUL.FTZ R34, R0.reuse, R182 ;  /* 0x000000b600227220 */ /* 0x040fe80000410000 */
[----:B------:R-:W-:Y:S01]  /*14df0*/  FMUL.FTZ R35, R0, R183 ;  /* 0x000000b700237220 */ /* 0x000fe20000410000 */
[C---:B------:R-:W-:Y:S04]  /*14e00*/  HMMA.16816.F32.BF16 R28, R148.reuse, R44, R28 ;  /* 0x0000002c941c723c */ /* 0x040fe8000004181c */
[C---:B------:R-:W-:Y:S01]  /*14e10*/  FMUL.FTZ R48, R7.reuse, R188 ;  /* 0x000000bc07307220 */ /* 0x040fe20000410000 */
[----:B----4-:R-:W-:Y:S01]  /*14e20*/  F2FP.BF16.PACK_AB R196, R206, R207 ;  /* 0x000000cfcec4723e */ /* 0x010fe200000010ff */
[C---:B------:R-:W-:Y:S02]  /*14e30*/  FMUL.FTZ R49, R7.reuse, R189 ;  /* 0x000000bd07317220 */ /* 0x040fe40000410000 */
[-C--:B------:R-:W-:Y:S04]  /*14e40*/  HMMA.16816.F32.BF16 R32, R148, R46.reuse, R32 ;  /* 0x0000002e9420723c */ /* 0x080fe80000041820 */
[C---:B------:R-:W-:Y:S02]  /*14e50*/  FMUL.FTZ R44, R7.reuse, R184 ;  /* 0x000000b8072c7220 */ /* 0x040fe40000410000 */
[C---:B------:R-:W-:Y:S02]  /*14e60*/  FMUL.FTZ R45, R7.reuse, R185 ;  /* 0x000000b9072d7220 */ /* 0x040fe40000410000 */
[C---:B------:R-:W-:Y:S04]  /*14e70*/  HMMA.16816.F32.BF16 R36, R144.reuse, R46, R36 ;  /* 0x0000002e9024723c */ /* 0x040fe80000041824 */
[C---:B------:R-:W-:Y:S02]  /*14e80*/  FMUL.FTZ R50, R0.reuse, R190 ;  /* 0x000000be00327220 */ /* 0x040fe40000410000 */
[C---:B------:R-:W-:Y:S02]  /*14e90*/  FMUL.FTZ R51, R0.reuse, R191 ;  /* 0x000000bf00337220 */ /* 0x040fe40000410000 */
[-C--:B-1----:R-:W-:Y:S04]  /*14ea0*/  HMMA.16816.F32.BF16 R40, R144, R152.reuse, R40 ;  /* 0x000000989028723c */ /* 0x082fe80000041828 */
[C---:B------:R-:W-:Y:S02]  /*14eb0*/  FMUL.FTZ R46, R0.reuse, R186 ;  /* 0x000000ba002e7220 */ /* 0x040fe40000410000 */
[----:B------:R-:W-:Y:S02]  /*14ec0*/  FMUL.FTZ R47, R0, R187 ;  /* 0x000000bb002f7220 */ /* 0x000fe40000410000 */
[----:B------:R-:W-:Y:S01]  /*14ed0*/  LDSM.16.MT88.4 R184, [R218+0x3080] ;  /* 0x00308000dab8783b */ /* 0x000fe20000004200 */
[C---:B------:R-:W-:Y:S03]  /*14ee0*/  FMUL.FTZ R58, R6.reuse, R58 ;  /* 0x0000003a063a7220 */ /* 0x040fe60000410000 */
[----:B------:R-:W-:Y:S01]  /*14ef0*/  FMUL.FTZ R59, R6, R59 ;  /* 0x0000003b063b7220 */ /* 0x000fe20000410000 */
[C---:B------:R-:W-:Y:S04]  /*14f00*/  HMMA.16816.F32.BF16 R44, R148.reuse, R152, R44 ;  /* 0x00000098942c723c */ /* 0x040fe8000004182c */
[C---:B------:R-:W-:Y:S02]  /*14f10*/  FMUL.FTZ R60, R7.reuse, R60 ;  /* 0x0000003c073c7220 */ /* 0x040fe40000410000 */
[C---:B------:R-:W-:Y:S02]  /*14f20*/  FMUL.FTZ R61, R7.reuse, R61 ;  /* 0x0000003d073d7220 */ /* 0x040fe40000410000 */
[-C--:B------:R-:W-:Y:S04]  /*14f30*/  HMMA.16816.F32.BF16 R48, R148, R154.reuse, R48 ;  /* 0x0000009a9430723c */ /* 0x080fe80000041830 */
[C---:B------:R-:W-:Y:S02]  /*14f40*/  FMUL.FTZ R62, R0.reuse, R62 ;  /* 0x0000003e003e7220 */ /* 0x040fe40000410000 */
[C---:B------:R-:W-:Y:S02]  /*14f50*/  FMUL.FTZ R63, R0.reuse, R63 ;  /* 0x0000003f003f7220 */ /* 0x040fe40000410000 */
[C---:B------:R-:W-:Y:S01]  /*14f60*/  HMMA.16816.F32.BF16 R52, R144.reuse, R154, R52 ;  /* 0x0000009a9034723c */ /* 0x040fe20000041834 */
[----:B------:R-:W1:Y:S03]  /*14f70*/  LDSM.16.MT88.4 R152, [R219+0x2080] ;  /* 0x00208000db98783b */ /* 0x000e660000004200 */
[C---:B------:R-:W-:Y:S02]  /*14f80*/  FMUL.FTZ R64, R7.reuse, R64 ;  /* 0x0000004007407220 */ /* 0x040fe40000410000 */
[C---:B------:R-:W-:Y:S02]  /*14f90*/  FMUL.FTZ R65, R7.reuse, R65 ;  /* 0x0000004107417220 */ /* 0x040fe40000410000 */
[C---:B------:R-:W-:Y:S04]  /*14fa0*/  FMUL.FTZ R66, R0.reuse, R66 ;  /* 0x0000004200427220 */ /* 0x040fe80000410000 */
[----:B------:R-:W-:Y:S02]  /*14fb0*/  FMUL.FTZ R67, R0, R67 ;  /* 0x0000004300437220 */ /* 0x000fe40000410000 */
        /* <DEDUP_REMOVED lines=13> */
[C---:B------:R-:W-:Y:S01]  /*15090*/  FMUL.FTZ R87, R6.reuse, R87 ;  /* 0x0000005706577220 */ /* 0x040fe20000410000 */
[-C--:B-1----:R-:W-:Y:S03]  /*150a0*/  HMMA.16816.F32.BF16 R56, R144, R152.reuse, R56 ;  /* 0x000000989038723c */ /* 0x082fe60000041838 */
[C---:B------:R-:W-:Y:S02]  /*150b0*/  FMUL.FTZ R90, R6.reuse, R90 ;  /* 0x0000005a065a7220 */ /* 0x040fe40000410000 */
[----:B------:R-:W-:Y:S02]  /*150c0*/  FMUL.FTZ R91, R6, R91 ;  /* 0x0000005b065b7220 */ /* 0x000fe40000410000 */
[C---:B------:R-:W-:Y:S01]  /*150d0*/  FMUL.FTZ R92, R7.reuse, R92 ;  /* 0x0000005c075c7220 */ /* 0x040fe20000410000 */
        /* <DEDUP_REMOVED lines=10> */
[----:B------:R-:W-:Y:S04]  /*15180*/  FMUL.FTZ R99, R0, R99 ;  /* 0x0000006300637220 */ /* 0x000fe80000410000 */
        /* <DEDUP_REMOVED lines=23> */
[C---:B------:R-:W-:Y:S02]  /*15300*/  FMUL.FTZ R130, R0.reuse, R130 ;  /* 0x0000008200827220 */ /* 0x040fe40000410000 */
[----:B------:R-:W-:Y:S02]  /*15310*/  FMUL.FTZ R131, R0, R131 ;  /* 0x0000008300837220 */ /* 0x000fe40000410000 */
[C---:B------:R-:W-:Y:S01]  /*15320*/  HMMA.16816.F32.BF16 R84, R144.reuse, R154, R84 ;  /* 0x0000009a9054723c */ /* 0x040fe20000041854 */
[----:B------:R-:W1:Y:S03]  /*15330*/  LDSM.16.MT88.4 R152, [R218+0x3880] ;  /* 0x00388000da98783b */ /* 0x000e660000004200 */
[C---:B------:R-:W-:Y:S02]  /*15340*/  FMUL.FTZ R122, R6.reuse, R122 ;  /* 0x0000007a067a7220 */ /* 0x040fe40000410000 */
[C---:B------:R-:W-:Y:S02]  /*15350*/  FMUL.FTZ R123, R6.reuse, R123 ;  /* 0x0000007b067b7220 */ /* 0x040fe40000410000 */
[C---:B------:R-:W-:Y:S04]  /*15360*/  FMUL.FTZ R134, R6.reuse, R134 ;  /* 0x0000008606867220 */ /* 0x040fe80000410000 */
[----:B------:R-:W-:Y:S02]  /*15370*/  FMUL.FTZ R135, R6, R135 ;  /* 0x0000008706877220 */ /* 0x000fe40000410000 */
[----:B------:R4:W1:Y:S01]  /*15380*/  MUFU.EX2 R6, R194 ;  /* 0x000000c200067308 */ /* 0x0008620000000800 */
[--C-:B--2---:R-:W-:Y:S01]  /*15390*/  FFMA.FTZ R136, R193, c[0x0][0x2d0], -R137.reuse ;  /* 0x0000b400c1887a23 */ /* 0x104fe20000010889 */
[----:B------:R-:W-:Y:S01]  /*153a0*/  F2FP.BF16.PACK_AB R193, R211, R213 ;  /* 0x000000d5d3c1723e */ /* 0x000fe200000010ff */
[--C-:B------:R-:W-:Y:S07]  /*153b0*/  FFMA.FTZ R3, R235, c[0x0][0x2d0], -R137.reuse ;  /* 0x0000b400eb037a23 */ /* 0x100fee0000010889 */
[----:B------:R2:W-:Y:S01]  /*153c0*/  MUFU.EX2 R235, R3 ;  /* 0x0000000300eb7308 */ /* 0x0005e20000000800 */
[----:B----4-:R-:W-:Y:S01]  /*153d0*/  F2FP.BF16.PACK_AB R194, R214, R230 ;  /* 0x000000e6d6c2723e */ /* 0x010fe200000010ff */
[-C--:B-1----:R-:W-:Y:S03]  /*153e0*/  HMMA.16816.F32.BF16 R88, R144, R152.reuse, R88 ;  /* 0x000000989058723c */ /* 0x082fe60000041858 */
[--C-:B--2---:R-:W-:Y:S05]  /*153f0*/  FFMA.FTZ R3, R236, c[0x0][0x2d0], -R137.reuse ;  /* 0x0000b400ec037a23 */ /* 0x104fea0000010889 */
[C---:B------:R-:W-:Y:S01]  /*15400*/  HMMA.16816.F32.BF16 R92, R148.reuse, R152, R92 ;  /* 0x00000098945c723c */ /* 0x040fe2000004185c */
[----:B------:R1:W-:Y:S03]  /*15410*/  MUFU.EX2 R215, R3 ;  /* 0x0000000300d77308 */ /* 0x0003e60000000800 */
[----:B------:R-:W-:Y:S01]  /*15420*/  MOV R236, R6 ;  /* 0x0000000600ec7202 */ /* 0x000fe20000000f00 */
[----:B------:R-:W-:Y:S03]  /*15430*/  FFMA.FTZ R6, R200, c[0x0][0x2d0], -R137 ;  /* 0x0000b400c8067a23 */ /* 0x000fe60000010889 */
[-C--:B------:R-:W-:Y:S04]  /*15440*/  HMMA.16816.F32.BF16 R96, R148, R154.reuse, R96 ;  /* 0x0000009a9460723c */ /* 0x080fe80000041860 */
[----:B---3--:R-:W-:Y:S01]  /*15450*/  FFMA.FTZ R7, R7, R169, R245 ;  /* 0x000000a907077223 */ /* 0x008fe200000100f5 */
[----:B------:R-:W-:Y:S01]  /*15460*/  MOV R245, R163 ;  /* 0x000000a300f57202 */ /* 0x000fe20000000f00 */
[----:B------:R-:W-:Y:S01]  /*15470*/  MUFU.EX2 R205, R6 ;  /* 0x0000000600cd7308 */ /* 0x000fe20000000800 */
[----:B------:R-:W-:Y:S01]  /*15480*/  MOV R169, R161 ;  /* 0x000000a100a97202 */ /* 0x000fe20000000f00 */
[C---:B------:R-:W-:Y:S01]  /*15490*/  HMMA.16816.F32.BF16 R100, R144.reuse, R154, R100 ;  /* 0x0000009a9064723c */ /* 0x040fe20000041864 */
[----:B------:R-:W2:Y:S03]  /*154a0*/  LDSM.16.MT88.4 R152, [R220+0x3880] ;  /* 0x00388000dc98783b */ /* 0x000ea60000004200 */
[--C-:B-1----:R-:W-:Y:S01]  /*154b0*/  FFMA.FTZ R3, R234, c[0x0][0x2d0], -R137.reuse ;  /* 0x0000b400ea037a23 */ /* 0x102fe20000010889 */
[----:B------:R-:W-:Y:S01]  /*154c0*/  MOV R234, R4 ;  /* 0x0000000400ea7202 */ /* 0x000fe20000000f00 */
[--C-:B------:R-:W-:Y:S03]  /*154d0*/  FFMA.FTZ R4, R201, c[0x0][0x2d0], -R137.reuse ;  /* 0x0000b400c9047a23 */ /* 0x100fe60000010889 */
[----:B------:R-:W-:Y:S03]  /*154e0*/  LDSM.16.MT88.4 R200, [R220+0x3080] ;  /* 0x00308000dcc8783b */ /* 0x000fe60000004200 */
[----:B-----5:R-:W-:Y:S01]  /*154f0*/  FFMA.FTZ R0, R0, R162, R244 ;  /* 0x000000a200007223 */ /* 0x020fe200000100f4 */
[----:B------:R-:W-:Y:S01]  /*15500*/  MOV R244, R159 ;  /* 0x0000009f00f47202 */ /* 0x000fe20000000f00 */
[----:B------:R1:W-:Y:S03]  /*15510*/  MUFU.EX2 R232, R3 ;  /* 0x0000000300e87308 */ /* 0x0003e60000000800 */
[----:B------:R-:W-:Y:S07]  /*15520*/  LDSM.16.MT88.4 R160, [R220+0x2880] ;  /* 0x00288000dca0783b */ /* 0x000fee0000004200 */
[----:B------:R-:W3:Y:S01]  /*15530*/  MUFU.EX2 R204, R4 ;  /* 0x0000000400cc7308 */ /* 0x000ee20000000800 */
[-C--:B--2---:R-:W-:Y:S03]  /*15540*/  HMMA.16816.F32.BF16 R104, R144, R152.reuse, R104 ;  /* 0x000000989068723c */ /* 0x084fe60000041868 */
[--C-:B-1----:R-:W-:Y:S02]  /*15550*/  FFMA.FTZ R3, R233, c[0x0][0x2d0], -R137.reuse ;  /* 0x0000b400e9037a23 */ /* 0x102fe40000010889 */
[----:B------:R-:W-:Y:S01]  /*15560*/  FFMA.FTZ R137, R192, c[0x0][0x2d0], -R137 ;  /* 0x0000b400c0897a23 */ /* 0x000fe20000010889 */
[----:B------:R-:W-:Y:S03]  /*15570*/  F2FP.BF16.PACK_AB R192, R242, R243 ;  /* 0x000000f3f2c0723e */ /* 0x000fe600000010ff */
[----:B------:R1:W-:Y:S01]  /*15580*/  MUFU.EX2 R233, R3 ;  /* 0x0000000300e97308 */ /* 0x0003e20000000800 */
[C---:B------:R-:W-:Y:S04]  /*15590*/  HMMA.16816.F32.BF16 R108, R148.reuse, R152, R108 ;  /* 0x00000098946c723c */ /* 0x040fe8000004186c */
[----:B---3--:R-:W-:Y:S04]  /*155a0*/  F2FP.BF16.PACK_AB R197, R205, R204 ;  /* 0x000000cccdc5723e */ /* 0x008fe800000010ff */
[-C--:B------:R-:W-:Y:S01]  /*155b0*/  HMMA.16816.F32.BF16 R112, R148, R154.reuse, R112 ;  /* 0x0000009a9470723c */ /* 0x080fe20000041870 */
[----:B------:R-:W-:Y:S07]  /*155c0*/  MUFU.EX2 R137, R137 ;  /* 0x0000008900897308 */ /* 0x000fee0000000800 */
[C---:B------:R-:W-:Y:S01]  /*155d0*/  HMMA.16816.F32.BF16 R116, R144.reuse, R154, R116 ;  /* 0x0000009a9074723c */ /* 0x040fe20000041874 */
[----:B------:R-:W2:Y:S03]  /*155e0*/  LDSM.16.MT88.4 R152, [R219+0x3880] ;  /* 0x00388000db98783b */ /* 0x000ea60000004200 */
[----:B-1----:R-:W-:Y:S01]  /*155f0*/  FADD.FTZ R3, R248, R142 ;  /* 0x0000008ef8037221 */ /* 0x002fe20000010000 */
[----:B------:R-:W-:Y:S01]  /*15600*/  MOV R248, R158 ;  /* 0x0000009e00f87202 */ /* 0x000fe20000000f00 */
[----:B------:R-:W-:Y:S03]  /*15610*/  FADD.FTZ R142, R247, R138 ;  /* 0x0000008af78e7221 */ /* 0x000fe60000010000 */
[----:B------:R-:W-:Y:S03]  /*15620*/  LDSM.16.MT88.4 R156, [R218+0x2880] ;  /* 0x00288000da9c783b */ /* 0x000fe60000004200 */
[----:B------:R-:W-:Y:S01]  /*15630*/  MOV R247, R143 ;  /* 0x0000008f00f77202 */ /* 0x000fe20000000f00 */
[----:B------:R-:W-:Y:S01]  /*15640*/  FADD.FTZ R138, R246, R7 ;  /* 0x00000007f68a7221 */ /* 0x000fe20000010000 */
[----:B------:R-:W-:Y:S01]  /*15650*/  MOV R246, R167 ;  /* 0x000000a700f67202 */ /* 0x000fe20000000f00 */
[----:B------:R1:W3:Y:S01]  /*15660*/  MUFU.EX2 R143, R136 ;  /* 0x00000088008f7308 */ /* 0x0002e20000000800 */
[----:B------:R-:W-:Y:S01]  /*15670*/  FADD.FTZ R7, R231, R0 ;  /* 0x00000000e7077221 */ /* 0x000fe20000010000 */
[----:B------:R-:W-:Y:S01]  /*15680*/  MOV R231, R166 ;  /* 0x000000a600e77202 */ /* 0x000fe20000000f00 */
[----:B------:R-:W-:Y:S02]  /*15690*/  FADD.FTZ R6, R172, R138 ;  /* 0x0000008aac067221 */ /* 0x000fe40000010000 */
[----:B------:R-:W-:Y:S02]  /*156a0*/  FADD.FTZ R4, R171, R7 ;  /* 0x00000007ab047221 */ /* 0x000fe40000010000 */
[----:B------:R-:W-:Y:S02]  /*156b0*/  FADD.FTZ R7, R168, R6 ;  /* 0x00000006a8077221 */ /* 0x000fe40000010000 */
[----:B------:R-:W-:Y:S02]  /*156c0*/  FADD.FTZ R0, R249, R3 ;  /* 0x00000003f9007221 */ /* 0x000fe40000010000 */
[----:B------:R-:W-:Y:S02]  /*156d0*/  FADD.FTZ R3, R173, R142 ;  /* 0x0000008ead037221 */ /* 0x000fe40000010000 */
[----:B------:R-:W-:Y:S04]  /*156e0*/  FADD.FTZ R0, R170, R0 ;  /* 0x00000000aa007221 */ /* 0x000fe80000010000 */
[----:B------:R-:W-:Y:S04]  /*156f0*/  FADD.FTZ R0, R164, R0 ;  /* 0x00000000a4007221 */ /* 0x000fe80000010000 */
[----:B------:R-:W-:Y:S02]  /*15700*/  FADD.FTZ R0, R231, R0 ;  /* 0x00000000e7007221 */ /* 0x000fe40000010000 */
[----:B-1----:R-:W-:Y:S01]  /*15710*/  FADD.FTZ R136, R169, R3 ;  /* 0x00000003a9887221 */ /* 0x002fe20000010000 */
[----:B---3--:R-:W-:Y:S01]  /*15720*/  F2FP.BF16.PACK_AB R199, R137, R143 ;  /* 0x0000008f89c7723e */ /* 0x008fe200000010ff */
[-C--:B--2---:R-:W-:Y:S03]  /*15730*/  HMMA.16816.F32.BF16 R120, R144, R152.reuse, R120 ;  /* 0x000000989078723c */ /* 0x084fe60000041878 */
[----:B------:R-:W-:Y:S02]  /*15740*/  FADD.FTZ R3, R165, R4 ;  /* 0x00000004a5037221 */ /* 0x000fe40000010000 */
[----:B------:R-:W-:Y:S01]  /*15750*/  FADD.FTZ R6, R252, R136 ;  /* 0x00000088fc067221 */ /* 0x000fe20000010000 */
[----:B------:R-:W-:Y:S01]  /*15760*/  MOV R136, R141 ;  /* 0x0000008d00887202 */ /* 0x000fe20000000f00 */
[----:B------:R-:W-:Y:S01]  /*15770*/  FADD.FTZ R4, R251, R7 ;  /* 0x00000007fb047221 */ /* 0x000fe20000010000 */
[C---:B------:R-:W-:Y:S04]  /*15780*/  HMMA.16816.F32.BF16 R124, R148.reuse, R152, R124 ;  /* 0x00000098947c723c */ /* 0x040fe8000004187c */
[----:B------:R-:W-:Y:S03]  /*15790*/  FADD.FTZ R3, R235, R3 ;  /* 0x00000003eb037221 */ /* 0x000fe60000010000 */
[----:B------:R-:W-:Y:S01]  /*157a0*/  F2FP.BF16.PACK_AB R152, R247, R251 ;  /* 0x000000fbf798723e */ /* 0x000fe200000010ff */
[-C--:B------:R-:W-:Y:S01]  /*157b0*/  HMMA.16816.F32.BF16 R128, R148, R154.reuse, R128 ;  /* 0x0000009a9480723c */ /* 0x080fe20000041880 */
[----:B------:R-:W1:Y:S03]  /*157c0*/  LDSM.16.MT88.4 R148, [R217+0x2880] ;  /* 0x00288000d994783b */ /* 0x000e660000004200 */
[C---:B------:R-:W-:Y:S01]  /*157d0*/  F2FP.BF16.PACK_AB R153, R215.reuse, R235 ;  /* 0x000000ebd799723e */ /* 0x040fe200000010ff */
[----:B------:R-:W-:Y:S03]  /*157e0*/  FADD.FTZ R7, R215, R3 ;  /* 0x00000003d7077221 */ /* 0x000fe60000010000 */
[----:B------:R-:W-:Y:S07]  /*157f0*/  HMMA.16816.F32.BF16 R132, R144, R154, R132 ;  /* 0x0000009a9084723c */ /* 0x000fee0000041884 */
[----:B------:R-:W-:Y:S02]  /*15800*/  F2FP.BF16.PACK_AB R144, R166, R164 ;  /* 0x000000a4a690723e */ /* 0x000fe400000010ff */
[----:B------:R-:W-:Y:S03]  /*15810*/  F2FP.BF16.PACK_AB R145, R167, R252 ;  /* 0x000000fca791723e */ /* 0x000fe600000010ff */
[----:B------:R-:W-:Y:S02]  /*15820*/  F2FP.BF16.PACK_AB R146, R234, R248 ;  /* 0x000000f8ea92723e */ /* 0x000fe400000010ff */
[----:B------:R-:W-:Y:S02]  /*15830*/  F2FP.BF16.PACK_AB R147, R236, R244 ;  /* 0x000000f4ec93723e */ /* 0x000fe400000010ff */
[----:B------:R-:W-:Y:S02]  /*15840*/  F2FP.BF16.PACK_AB R154, R250, R245 ;  /* 0x000000f5fa9a723e */ /* 0x000fe400000010ff */
[C---:B------:R-:W-:Y:S03]  /*15850*/  F2FP.BF16.PACK_AB R155, R233.reuse, R232 ;  /* 0x000000e8e99b723e */ /* 0x040fe600000010ff */
        /* <DEDUP_REMOVED lines=37> */
[----:B------:R-:W-:Y:S08]  /*15ab0*/  HMMA.16816.F32.BF16 R132, R144, R158, R132 ;  /* 0x0000009e9084723c */ /* 0x000ff00000041884 */
[-C--:B-1----:R-:W-:Y:S01]  /*15ac0*/  HMMA.16816.F32.BF16 R164, R192, R148.reuse, R8 ;  /* 0x00000094c0a4723c */ /* 0x082fe20000041808 */
[----:B------:R-:W1:Y:S07]  /*15ad0*/  LDSM.16.MT88.4 R8, [R219+0x3080] ;  /* 0x00308000db08783b */ /* 0x000e6e0000004200 */
[C---:B------:R-:W-:Y:S01]  /*15ae0*/  HMMA.16816.F32.BF16 R168, R196.reuse, R148, R12 ;  /* 0x00000094c4a8723c */ /* 0x040fe2000004180c */
[----:B------:R-:W2:Y:S07]  /*15af0*/  LDSM.16.MT88.4 R12, [R217+0x4880] ;  /* 0x00488000d90c783b */ /* 0x000eae0000004200 */
[-C--:B------:R-:W-:Y:S01]  /*15b00*/  HMMA.16816.F32.BF16 R172, R196, R150.reuse, R16 ;  /* 0x00000096c4ac723c */ /* 0x080fe20000041810 */
[----:B------:R-:W3:Y:S07]  /*15b10*/  LDSM.16.MT88.4 R16, [R218+0x4880] ;  /* 0x00488000da10783b */ /* 0x000eee0000004200 */
[C---:B------:R-:W-:Y:S01]  /*15b20*/  HMMA.16816.F32.BF16 R156, R192.reuse, R150, R20 ;  /* 0x00000096c09c723c */ /* 0x040fe20000041814 */
[----:B------:R-:W4:Y:S07]  /*15b30*/  LDSM.16.MT88.4 R20, [R220+0x4880] ;  /* 0x00488000dc14783b */ /* 0x000f2e0000004200 */
[-C--:B------:R-:W-:Y:S01]  /*15b40*/  HMMA.16816.F32.BF16 R160, R192, R184.reuse, R24 ;  /* 0x000000b8c0a0723c */ /* 0x080fe20000041818 */
[----:B------:R-:W2:Y:S07]  /*15b50*/  LDSM.16.MT88.4 R24, [R219+0x4880] ;  /* 0x00488000db18783b */ /* 0x000eae0000004200 */
        /* <DEDUP_REMOVED lines=8> */
[C---:B------:R-:W-:Y:S07]  /*15be0*/  HMMA.16816.F32.BF16 R60, R196.reuse, R8, R60 ;  /* 0x00000008c43c723c */ /* 0x040fee000004183c */
[----:B------:R-:W-:Y:S01]  /*15bf0*/  FADD.FTZ R9, R246, R6 ;  /* 0x00000006f6097221 */ /* 0x000fe20000010000 */
[-C--:B------:R-:W-:Y:S04]  /*15c00*/  HMMA.16816.F32.BF16 R64, R196, R10.reuse, R64 ;  /* 0x0000000ac440723c */ /* 0x080fe80000041840 */
[----:B------:R-:W-:Y:S02]  /*15c10*/  FADD.FTZ R6, R248, R0 ;  /* 0x00000000f8067221 */ /* 0x000fe40000010000 */
[----:B------:R-:W-:Y:S02]  /*15c20*/  FADD.FTZ R0, R232, R7 ;  /* 0x00000007e8007221 */ /* 0x000fe40000010000 */
[C---:B------:R-:W-:Y:S01]  /*15c30*/  HMMA.16816.F32.BF16 R68, R192.reuse, R10, R68 ;  /* 0x0000000ac044723c */ /* 0x040fe20000041844 */
[----:B------:R-:W5:Y:S03]  /*15c40*/  LDL R10, [R1+0x9c] ;  /* 0x00009c00010a7983 */ /* 0x000f660000100800 */
[----:B------:R-:W-:Y:S02]  /*15c50*/  FADD.FTZ R7, R233, R0 ;  /* 0x00000000e9077221 */ /* 0x000fe40000010000 */
[----:B------:R-:W-:Y:S02]  /*15c60*/  FADD.FTZ R8, R247, R4 ;  /* 0x00000004f7087221 */ /* 0x000fe40000010000 */
[-C--:B--2---:R-:W-:Y:S04]  /*15c70*/  HMMA.16816.F32.BF16 R72, R192, R12.reuse, R72 ;  /* 0x0000000cc048723c */ /* 0x084fe80000041848 */
        /* <DEDUP_REMOVED lines=15> */
[----:B------:R-:W-:Y:S01]  /*15d70*/  FADD.FTZ R6, R230, R6 ;  /* 0x00000006e6067221 */ /* 0x000fe20000010000 */
[----:B------:R-:W-:Y:S01]  /*15d80*/  IADD3 R230, R237, -0x1, RZ ;  /* 0xffffffffede67810 */ /* 0x000fe20007ffe0ff */
        /* <DEDUP_REMOVED lines=8> */
[-C--:B----4-:R-:W-:Y:S01]  /*15e10*/  HMMA.16816.F32.BF16 R104, R192, R20.reuse, R104 ;  /* 0x00000014c068723c */ /* 0x090fe20000041868 */
[----:B------:R-:W-:Y:S03]  /*15e20*/  STL [R1+0x94], R4 ;  /* 0x0000940401007387 */ /* 0x000fe60000100800 */
[----:B------:R-:W-:Y:S02]  /*15e30*/  FADD.FTZ R3, R208, R3 ;  /* 0x00000003d0037221 */ /* 0x000fe40000010000 */
[----:B------:R-:W-:Y:S01]  /*15e40*/  FADD.FTZ R0, R205, R7 ;  /* 0x00000007cd007221 */ /* 0x000fe20000010000 */
[----:B------:R-:W-:Y:S01]  /*15e50*/  MOV R7, R2 ;  /* 0x0000000200077202 */ /* 0x000fe20000000f00 */
[C---:B------:R-:W-:Y:S04]  /*15e60*/  HMMA.16816.F32.BF16 R108, R196.reuse, R20, R108 ;  /* 0x00000014c46c723c */ /* 0x040fe8000004186c */
[----:B------:R-:W-:Y:S02]  /*15e70*/  FADD.FTZ R3, R212, R3 ;  /* 0x00000003d4037221 */ /* 0x000fe40000010000 */
[----:B------:R-:W-:Y:S02]  /*15e80*/  FADD.FTZ R0, R143, R0 ;  /* 0x000000008f007221 */ /* 0x000fe40000010000 */
[-C--:B------:R-:W-:Y:S01]  /*15e90*/  HMMA.16816.F32.BF16 R112, R196, R22.reuse, R112 ;  /* 0x00000016c470723c */ /* 0x080fe20000041870 */
[----:B------:R-:W-:Y:S03]  /*15ea0*/  STL [R1+0xac], R3 ;  /* 0x0000ac0301007387 */ /* 0x000fe60000100800 */
[----:B------:R-:W-:Y:S01]  /*15eb0*/  FADD.FTZ R0, R137, R0 ;  /* 0x0000000089007221 */ /* 0x000fe20000010000 */
[----:B-1----:R-:W-:Y:S02]  /*15ec0*/  MOV R6, R140 ;  /* 0x0000008c00067202 */ /* 0x002fe40000000f00 */
[----:B------:R-:W-:Y:S01]  /*15ed0*/  MOV R137, R2 ;  /* 0x0000000200897202 */ /* 0x000fe20000000f00 */
[C---:B------:R-:W-:Y:S01]  /*15ee0*/  HMMA.16816.F32.BF16 R116, R192.reuse, R22, R116 ;  /* 0x00000016c074723c */ /* 0x040fe20000041874 */
[----:B------:R1:W-:Y:S07]  /*15ef0*/  STL [R1+0xa8], R0 ;  /* 0x0000a80001007387 */ /* 0x0003ee0000100800 */
[-C--:B------:R-:W-:Y:S08]  /*15f00*/  HMMA.16816.F32.BF16 R120, R192, R24.reuse, R120 ;  /* 0x00000018c078723c */ /* 0x080ff00000041878 */
[C---:B------:R-:W-:Y:S08]  /*15f10*/  HMMA.16816.F32.BF16 R124, R196.reuse, R24, R124 ;  /* 0x00000018c47c723c */ /* 0x040ff0000004187c */
[-C--:B------:R-:W-:Y:S04]  /*15f20*/  HMMA.16816.F32.BF16 R128, R196, R26.reuse, R128 ;  /* 0x0000001ac480723c */ /* 0x080fe80000041880 */
[----:B-1----:R-:W-:Y:S04]  /*15f30*/  MOV R0, R139 ;  /* 0x0000008b00007202 */ /* 0x002fe80000000f00 */
[----:B------:R-:W-:Y:S04]  /*15f40*/  HMMA.16816.F32.BF16 R132, R192, R26, R132 ;  /* 0x0000001ac084723c */ /* 0x000fe80000041884 */
[----:B-----5:R-:W-:Y:S02]  /*15f50*/  ISETP.GT.AND P0, PT, R237, R10, PT ;  /* 0x0000000aed00720c */ /* 0x020fe40003f04270 */
[----:B------:R-:W-:Y:S11]  /*15f60*/  MOV R237, R230 ;  /* 0x000000e600ed7202 */ /* 0x000ff60000000f00 */
[----:B------:R-:W-:-:S05]  /*15f70*/  @P0 BRA `(.L_x_1347) ;  /* 0xffffc60000000947 */ /* 0x000fca000383ffff */
.L_x_1336:
[----:B------:R-:W2:Y:S02]  /*15f80*/  LDL R2, [R1+0xb4] ;  /* 0x0000b40001027983 */ /* 0x000ea40000100800 */
[----:B--2---:R-:W-:-:S13]  /*15f90*/  ISETP.GE.AND P0, PT, R230, R2, PT ;  /* 0x00000002e600720c */ /* 0x004fda0003f06270 */
[----:B------:R-:W-:Y:S05]  /*15fa0*/  @!P0 BRA `(.L_x_1348) ;  /* 0x0000512000008947 */ /* 0x000fea0003800000 */
[----:B------:R-:W2:Y:S01]  /*15fb0*/  LDL R2, [R1+0xa4] ;  /* 0x0000a40001027983 */ /* 0x000ea20000100800 */
[----:B------:R-:W-:Y:S01]  /*15fc0*/  LOP3.LUT R229, R229, 0xffffffbf, RZ, 0xc0, !PT ;  /* 0xffffffbfe5e57812 */ /* 0x000fe200078ec0ff */
[----:B------:R-:W-:Y:S01]  /*15fd0*/  IMAD.MOV.U32 R136, RZ, RZ, R140 ;  /* 0x000000ffff887224 */ /* 0x000fe200078e008c */
[----:B------:R-:W-:Y:S01]  /*15fe0*/  MOV R138, R7 ;  /* 0x00000007008a7202 */ /* 0x000fe20000000f00 */
[----:B------:R-:W-:Y:S02]  /*15ff0*/  IMAD.MOV.U32 R6, RZ, RZ, R139 ;  /* 0x000000ffff067224 */ /* 0x000fe400078e008b */
[----:B------:R-:W-:Y:S01]  /*16000*/  IMAD.MOV.U32 R137, RZ, RZ, R141 ;  /* 0x000000ffff897224 */ /* 0x000fe200078e008d */
[----:B--2---:R-:W-:-:S13]  /*16010*/  ISETP.GE.AND P0, PT, R2, c[0x0][0x1d4], PT ;  /* 0x0000750002007a0c */ /* 0x004fda0003f06270 */
[----:B------:R-:W-:Y:S02]  /*16020*/  @P0 LOP3.LUT R229, R229, 0x40, RZ, 0xfc, !PT ;  /* 0x00000040e5e50812 */ /* 0x000fe400078efcff */
.L_x_1376:
[----:B------:R-:W2:Y:S01]  /*16030*/  LDL R4, [R1+0x7c] ;  /* 0x00007c0001047983 */ /* 0x000ea20000100800 */
[----:B------:R-:W-:Y:S04]  /*16040*/  DEPBAR.LE SB0, 0x0 ;  /* 0x000080000000791a */ /* 0x000fe80000000000 */
[----:B------:R-:W3:Y:S01]  /*16050*/  LDL R8, [R1+0x70] ;  /* 0x0000700001087983 */ /* 0x000ee20000100800 */
[----:B------:R-:W-:Y:S03]  /*16060*/  WARPSYNC 0xffffffff ;  /* 0xffffffff00007948 */ /* 0x000fe60003800000 */
[----:B------:R-:W-:Y:S06]  /*16070*/  BAR.SYNC.DEFER_BLOCKING 0x0 ;  /* 0x0000000000007b1d */ /* 0x000fec0000010000 */
[----:B------:R-:W4:Y:S04]  /*16080*/  S2R R7, SR_CTAID.Y ;  /* 0x0000000000077919 */ /* 0x000f280000002600 */
[----:B------:R-:W5:Y:S04]  /*16090*/  S2R R9, SR_CTAID.Y ;  /* 0x0000000000097919 */ /* 0x000f680000002600 */
[----:B------:R1:W1:Y:S04]  /*160a0*/  LDSM.16.M88.4 R52, [R224+0x8080] ;  /* 0x00808000e034783b */ /* 0x0002680000000200 */
[----:B------:R1:W1:Y:S04]  /*160b0*/  LDSM.16.M88.4 R48, [R224+0xa080] ;  /* 0x00a08000e030783b */ /* 0x0002680000000200 */
[----:B------:R1:W1:Y:S04]  /*160c0*/  LDSM.16.M88.4 R20, [R216+0x5080] ;  /* 0x00508000d814783b */ /* 0x0002680000000200 */
[----:B------:R1:W1:Y:S04]  /*160d0*/  LDSM.16.M88.4 R36, [R216+0x5880] ;  /* 0x00588000d824783b */ /* 0x0002680000000200 */
[----:B------:R1:W1:Y:S01]  /*160e0*/  LDSM.16.M88.4 R140, [R216+0x6080] ;  /* 0x00608000d88c783b */ /* 0x0002620000000200 */
[----:B-----5:R-:W-:Y:S01]  /*160f0*/  IMAD.WIDE.U32 R10, R9, c[0x0][0x210], RZ ;  /* 0x00008400090a7a25 */ /* 0x020fe200078e00ff */
[----:B----4-:R-:W-:Y:S02]  /*16100*/  SHF.R.S32.HI R7, RZ, 0x1f, R7 ;  /* 0x0000001fff077819 */ /* 0x010fe40000011407 */
[----:B------:R4:W1:Y:S03]  /*16110*/  LDSM.16.M88.4 R192, [R226+0x8080] ;  /* 0x00808000e2c0783b */ /* 0x0008660000000200 */
[----:B------:R-:W-:Y:S01]  /*16120*/  IMAD R7, R7, c[0x0][0x210], RZ ;  /* 0x0000840007077a24 */ /* 0x000fe200078e02ff */
[----:B------:R4:W1:Y:S03]  /*16130*/  LDSM.16.M88.4 R200, [R226+0xa080] ;  /* 0x00a08000e2c8783b */ /* 0x0008660000000200 */
[----:B------:R-:W-:Y:S01]  /*16140*/  IMAD R7, R9, c[0x0][0x214], R7 ;  /* 0x0000850009077a24 */ /* 0x000fe200078e0207 */
[----:B------:R4:W1:Y:S04]  /*16150*/  LDSM.16.M88.4 R196, [R223] ;  /* 0x00000000dfc4783b */ /* 0x0008680000000200 */
[----:B------:R-:W-:Y:S01]  /*16160*/  IADD3 R7, R11, R7, RZ ;  /* 0x000000070b077210 */ /* 0x000fe20007ffe0ff */
[----:B------:R4:W1:Y:S04]  /*16170*/  LDSM.16.M88.4 R204, [R223+0x800] ;  /* 0x00080000dfcc783b */ /* 0x0008680000000200 */
[----:B------:R4:W1:Y:S02]  /*16180*/  LDSM.16.M88.4 R208, [R223+0x1000] ;  /* 0x00100000dfd0783b */ /* 0x0008640000000200 */
[----:B-12---:R-:W-:Y:S01]  /*16190*/  IMAD.WIDE.U32 R2, R4, c[0x0][0x208], RZ ;  /* 0x0000820004027a25 */ /* 0x006fe200078e00ff */
        /* <DEDUP_REMOVED lines=9> */
[C---:B------:R-:W-:Y:S02]  /*16230*/  LEA R4, P0, R0.reuse, c[0x0][0x1f8], 0x1 ;  /* 0x00007e0000047a11 */ /* 0x040fe400078008ff */
[----:B------:R-:W-:Y:S04]  /*16240*/  IADD3.X R2, R7, R3, R2, P1, !PT ;  /* 0x0000000307027210 */ /* 0x000fe80000ffe402 */
[----:B------:R-:W-:Y:S01]  /*16250*/  LEA.HI.X R0, R0, c[0x0][0x1fc], R2, 0x1, P0 ;  /* 0x00007f0000007a11 */ /* 0x000fe200000f0c02 */
[----:B------:R-:W-:-:S05]  /*16260*/  BRA.DIV ~URZ, `(.L_x_1349) ;  /* 0x0000b8a27f007947 */ /* 0x000fca000b800000 */
[----:B----4-:R1:W2:Y:S02]  /*16270*/  SHFL.IDX PT, R7, R0, RZ, 0x181f ;  /* 0x00181fff00077589 */ /* 0x0102a400000e0000 */
.L_x_1461:
[-C--:B------:R-:W-:Y:S01]  /*16280*/  HMMA.16816.F32.BF16 R8, R52, R20.reuse, RZ ;  /* 0x000000143408723c */ /* 0x080fe200000418ff */
[----:B------:R-:W3:Y:S01]  /*16290*/  LDL.64 R26, [R1+0xc0] ;  /* 0x0000c000011a7983 */ /* 0x000ee20000100a00 */
[----:B------:R-:W-:Y:S05]  /*162a0*/  BSSY B0, `(.L_x_1350) ;  /* 0x0000159000007945 */ /* 0x000fea0003800000 */
[----:B------:R-:W4:Y:S01]  /*162b0*/  LDL R30, [R1+0xa4] ;  /* 0x0000a400011e7983 */ /* 0x000f220000100800 */
[C---:B------:R-:W-:Y:S03]  /*162c0*/  HMMA.16816.F32.BF16 R12, R48.reuse, R20, RZ ;  /* 0x00000014300c723c */ /* 0x040fe600000418ff */
[----:B------:R-:W5:Y:S04]  /*162d0*/  LDL R24, [R1+0xe8] ;  /* 0x0000e80001187983 */ /* 0x000f680000100800 */
[----:B--2---:R-:W2:Y:S01]  /*162e0*/  LDL R29, [R1+0xf4] ;  /* 0x0000f400011d7983 */ /* 0x004ea20000100800 */
[-C--:B------:R-:W-:Y:S03]  /*162f0*/  HMMA.16816.F32.BF16 R16, R48, R22.reuse, RZ ;  /* 0x000000163010723c */ /* 0x080fe600000418ff */
[----:B------:R-:W2:Y:S04]  /*16300*/  LDL R25, [R1+0xf0] ;  /* 0x0000f00001197983 */ /* 0x000ea80000100800 */
[----:B------:R-:W2:Y:S01]  /*16310*/  LDL R42, [R1+0x78] ;  /* 0x00007800012a7983 */ /* 0x000ea20000100800 */
[C---:B------:R-:W-:Y:S03]  /*16320*/  HMMA.16816.F32.BF16 R20, R52.reuse, R22, RZ ;  /* 0x000000163414723c */ /* 0x040fe600000418ff */
[----:B------:R-:W1:Y:S08]  /*16330*/  SHFL.IDX PT, R3, R4, RZ, 0x181f ;  /* 0x00181fff04037589 */ /* 0x000e7000000e0000 */
[----:B------:R-:W1:Y:S08]  /*16340*/  SHFL.IDX PT, R40, R4, 0x1, 0x181f ;  /* 0x00381f0004287f89 */ /* 0x000e7000000e0000 */
[----:B------:R-:W1:Y:S08]  /*16350*/  SHFL.IDX PT, R28, R0, 0x1, 0x181f ;  /* 0x00381f00001c7f89 */ /* 0x000e7000000e0000 */
[----:B------:R-:W1:Y:S08]  /*16360*/  SHFL.IDX PT, R4, R4, 0x2, 0x181f ;  /* 0x00581f0004047f89 */ /* 0x000e7000000e0000 */
[----:B-1----:R-:W1:Y:S01]  /*16370*/  SHFL.IDX PT, R0, R0, 0x2, 0x181f ;  /* 0x00581f0000007f89 */ /* 0x002e6200000e0000 */
[C---:B---3--:R-:W-:Y:S02]  /*16380*/  SHF.L.U32 R212, R26.reuse, 0x1, RZ ;  /* 0x000000011ad47819 */ /* 0x048fe400000006ff */
[----:B------:R-:W-:Y:S02]  /*16390*/  SHF.L.U64.HI R214, R26, 0x1, R27 ;  /* 0x000000011ad67819 */ /* 0x000fe4000001021b */
[CC--:B------:R-:W-:Y:S02]  /*163a0*/  IADD3 R2, P0, R3.reuse, R212.reuse, RZ ;  /* 0x000000d403027210 */ /* 0x0c0fe40007f1e0ff */
[----:B----4-:R-:W-:Y:S02]  /*163b0*/  ISETP.GE.AND P4, PT, R30, c[0x0][0x1d4], PT ;  /* 0x000075001e007a0c */ /* 0x010fe40003f86270 */
[----:B------:R-:W-:Y:S02]  /*163c0*/  IADD3 R32, P1, R40, R212, RZ ;  /* 0x000000d428207210 */ /* 0x000fe40007f3e0ff */
[----:B-----5:R-:W-:Y:S02]  /*163d0*/  SHF.L.U32 R139, R24, 0x1, RZ ;  /* 0x00000001188b7819 */ /* 0x020fe400000006ff */
[-C--:B------:R-:W-:Y:S02]  /*163e0*/  IADD3.X R33, R28, R214.reuse, RZ, P1, !PT ;  /* 0x000000d61c217210 */ /* 0x080fe40000ffe4ff */
[----:B------:R-:W-:Y:S02]  /*163f0*/  IADD3 R34, P2, R3, R139, RZ ;  /* 0x0000008b03227210 */ /* 0x000fe40007f5e0ff */
[----:B------:R-:W-:Y:S02]  /*16400*/  IADD3.X R3, R7, R214, RZ, P0, !PT ;  /* 0x000000d607037210 */ /* 0x000fe400007fe4ff */
[----:B--2---:R-:W-:Y:S02]  /*16410*/  ISETP.GE.AND P3, PT, R29, c[0x0][0x1d4], PT ;  /* 0x000075001d007a0c */ /* 0x004fe40003f66270 */
[----:B------:R-:W-:Y:S02]  /*16420*/  SHF.L.U64.HI R213, R24, 0x1, R25 ;  /* 0x0000000118d57819 */ /* 0x000fe40000010219 */
[-C--:B------:R-:W-:Y:S01]  /*16430*/  HMMA.16816.F32.BF16 R24, R52, R36.reuse, RZ ;  /* 0x000000243418723c */ /* 0x080fe200000418ff */
[----:B------:R2:W-:Y:S01]  /*16440*/  LDGSTS.E.BYPASS.LTC128B.128 [R42], [R2.64], !P4 ;  /* 0x00000000022a7fae */ /* 0x0005e2000e101d46 */
[----:B------:R-:W-:Y:S02]  /*16450*/  IADD3.X R35, R7, R213, RZ, P2, !PT ;  /* 0x000000d507237210 */ /* 0x000fe400017fe4ff */
[----:B------:R-:W-:Y:S04]  /*16460*/  IADD3 R40, P0, R40, R139, RZ ;  /* 0x0000008b28287210 */ /* 0x000fe80007f1e0ff */
[----:B------:R-:W-:Y:S01]  /*16470*/  IADD3.X R41, R28, R213, RZ, P0, !PT ;  /* 0x000000d51c297210 */ /* 0x000fe200007fe4ff */
[----:B------:R3:W-:Y:S01]  /*16480*/  LDGSTS.E.BYPASS.LTC128B.128 [R42+0x1800], [R34.64], !P3 ;  /* 0x01800000222a7fae */ /* 0x0007e2000d901d46 */
[C---:B------:R-:W-:Y:S07]  /*16490*/  HMMA.16816.F32.BF16 R28, R48.reuse, R36, RZ ;  /* 0x00000024301c723c */ /* 0x040fee00000418ff */
[----:B------:R3:W-:Y:S08]  /*164a0*/  LDGSTS.E.BYPASS.LTC128B.128 [R42+0x800], [R32.64], !P4 ;  /* 0x00800000202a7fae */ /* 0x0007f0000e101d46 */
[----:B------:R4:W-:Y:S01]  /*164b0*/  LDGSTS.E.BYPASS.LTC128B.128 [R42+0x2000], [R40.64], !P3 ;  /* 0x02000000282a7fae */ /* 0x0009e2000d901d46 */
[----:B--2---:R-:W-:Y:S04]  /*164c0*/  IADD3 R2, P0, R4, R212, RZ ;  /* 0x000000d404027210 */ /* 0x004fe80007f1e0ff */
[----:B-1----:R-:W-:Y:S05]  /*164d0*/  IADD3.X R3, R0, R214, RZ, P0, !PT ;  /* 0x000000d600037210 */ /* 0x002fea00007fe4ff */
[----:B------:R1:W-:Y:S01]  /*164e0*/  LDGSTS.E.BYPASS.LTC128B.128 [R42+0x1000], [R2.64], !P4 ;  /* 0x01000000022a7fae */ /* 0x0003e2000e101d46 */
[-C--:B---3--:R-:W-:Y:S08]  /*164f0*/  HMMA.16816.F32.BF16 R32, R48, R38.reuse, RZ ;  /* 0x000000263020723c */ /* 0x088ff000000418ff */
[C---:B------:R-:W-:Y:S04]  /*16500*/  HMMA.16816.F32.BF16 R36, R52.reuse, R38, RZ ;  /* 0x000000263424723c */ /* 0x040fe800000418ff */
[----:B----4-:R-:W-:Y:S04]  /*16510*/  IADD3 R40, P0, R4, R139, RZ ;  /* 0x0000008b04287210 */ /* 0x010fe80007f1e0ff */
[----:B------:R-:W-:Y:S02]  /*16520*/  IADD3.X R41, R0, R213, RZ, P0, !PT ;  /* 0x000000d500297210 */ /* 0x000fe400007fe4ff */
[----:B------:R-:W2:Y:S04]  /*16530*/  LDL R0, [R1+0xb4] ;  /* 0x0000b40001007983 */ /* 0x000ea80000100800 */
[----:B------:R1:W-:Y:S08]  /*16540*/  LDGSTS.E.BYPASS.LTC128B.128 [R42+0x2800], [R40.64], !P3 ;  /* 0x02800000282a7fae */ /* 0x0003f0000d901d46 */
[----:B------:R-:W0:Y:S01]  /*16550*/  LDGDEPBAR ;  /* 0x00000000000079af */ /* 0x000e220000000000 */
[-C--:B-1----:R-:W-:Y:S08]  /*16560*/  HMMA.16816.F32.BF16 R40, R52, R140.reuse, RZ ;  /* 0x0000008c3428723c */ /* 0x082ff000000418ff */
        /* <DEDUP_REMOVED lines=37> */
[----:B------:R-:W1:Y:S07]  /*167c0*/  LDSM.16.M88.4 R204, [R221+0x1000] ;  /* 0x00100000ddcc783b */ /* 0x000e6e0000000200 */
[C---:B---3--:R-:W-:Y:S04]  /*167d0*/  HMMA.16816.F32.BF16 R12, R200.reuse, R196, R12 ;  /* 0x000000c4c80c723c */ /* 0x048fe8000004180c */
[----:B--2---:R-:W-:Y:S04]  /*167e0*/  ISETP.GT.AND P0, PT, R230, R0, PT ;  /* 0x00000000e600720c */ /* 0x004fe80003f04270 */
        /* <DEDUP_REMOVED lines=105> */
[----:B------:R1:W1:Y:S01]  /*16e80*/  MUFU.TANH R206, R20 ;  /* 0x0000001400ce7308 */ /* 0x0002620000002400 */
        /* <DEDUP_REMOVED lines=15> */
[----:B------:R-:W-:Y:S02]  /*16f80*/  FMUL.FTZ R33, R33, c[0x0][0x320] ;  /* 0x0000c80021217a20 */ /* 0x000fe40000410000 */
[----:B------:R-:W-:Y:S02]  /*16f90*/  FMUL.FTZ R34, R34, c[0x0][0x320] ;  /* 0x0000c80022227a20 */ /* 0x000fe40000410000 */
[----:B------:R-:W-:Y:S01]  /*16fa0*/  FMUL.FTZ R35, R35, c[0x0][0x320] ;  /* 0x0000c80023237a20 */ /* 0x000fe20000410000 */
[----:B------:R-:W-:Y:S01]  /*16fb0*/  HMMA.16816.F32.BF16 R52, R192, R14, R52 ;  /* 0x0000000ec034723c */ /* 0x000fe20000041834 */
[----:B------:R2:W2:Y:S03]  /*16fc0*/  MUFU.TANH R196, R27 ;  /* 0x0000001b00c47308 */ /* 0x0004a60000002400 */
[----:B-1----:R-:W-:Y:S02]  /*16fd0*/  FMUL.FTZ R20, R37, c[0x0][0x320] ;  /* 0x0000c80025147a20 */ /* 0x002fe40000410000 */
[----:B------:R-:W-:Y:S02]  /*16fe0*/  FMUL.FTZ R19, R40, c[0x0][0x320] ;  /* 0x0000c80028137a20 */ /* 0x000fe40000410000 */
[----:B------:R-:W-:Y:S03]  /*16ff0*/  FMUL.FTZ R18, R41, c[0x0][0x320] ;  /* 0x0000c80029127a20 */ /* 0x000fe60000410000 */
[----:B------:R1:W1:Y:S01]  /*17000*/  MUFU.TANH R207, R28 ;  /* 0x0000001c00cf7308 */ /* 0x0002620000002400 */
[----:B------:R-:W-:Y:S02]  /*17010*/  FMUL.FTZ R24, R24, c[0x0][0x320] ;  /* 0x0000c80018187a20 */ /* 0x000fe40000410000 */
[----:B-----5:R-:W-:Y:S02]  /*17020*/  FMUL.FTZ R26, R43, c[0x0][0x320] ;  /* 0x0000c8002b1a7a20 */ /* 0x020fe40000410000 */
[----:B------:R-:W-:Y:S02]  /*17030*/  FMUL.FTZ R25, R48, c[0x0][0x320] ;  /* 0x0000c80030197a20 */ /* 0x000fe40000410000 */
[----:B------:R-:W-:Y:S03]  /*17040*/  FMUL.FTZ R22, R49, c[0x0][0x320] ;  /* 0x0000c80031167a20 */ /* 0x000fe60000410000 */
[----:B------:R5:W3:Y:S03]  /*17050*/  MUFU.TANH R205, R29 ;  /* 0x0000001d00cd7308 */ /* 0x000ae60000002400 */
[----:B------:R-:W-:Y:S02]  /*17060*/  FMUL.FTZ R15, R52, c[0x0][0x320] ;  /* 0x0000c800340f7a20 */ /* 0x000fe40000410000 */
[----:B--2---:R-:W-:Y:S02]  /*17070*/  FMUL.FTZ R27, R36, c[0x0][0x320] ;  /* 0x0000c800241b7a20 */ /* 0x004fe40000410000 */
[----:B------:R-:W-:Y:S02]  /*17080*/  FMUL.FTZ R36, R46, c[0x0][0x320] ;  /* 0x0000c8002e247a20 */ /* 0x000fe40000410000 */
[----:B------:R-:W-:Y:S01]  /*17090*/  FMUL.FTZ R14, R53, c[0x0][0x320] ;  /* 0x0000c800350e7a20 */ /* 0x000fe20000410000 */
[----:B------:R2:W2:Y:S01]  /*170a0*/  MUFU.TANH R211, R30 ;  /* 0x0000001e00d37308 */ /* 0x0004a20000002400 */
[----:B------:R-:W-:Y:S02]  /*170b0*/  FMUL.FTZ R17, R54, c[0x0][0x320] ;  /* 0x0000c80036117a20 */ /* 0x000fe40000410000 */
[----:B------:R-:W-:Y:S02]  /*170c0*/  FMUL.FTZ R16, R55, c[0x0][0x320] ;  /* 0x0000c80037107a20 */ /* 0x000fe40000410000 */
[----:B-1----:R-:W-:Y:S05]  /*170d0*/  FMUL.FTZ R28, R42, c[0x0][0x320] ;  /* 0x0000c8002a1c7a20 */ /* 0x002fea0000410000 */
[----:B------:R1:W1:Y:S01]  /*170e0*/  MUFU.TANH R210, R31 ;  /* 0x0000001f00d27308 */ /* 0x0002620000002400 */
[----:B-----5:R-:W-:Y:S09]  /*170f0*/  FMUL.FTZ R29, R45, c[0x0][0x320] ;  /* 0x0000c8002d1d7a20 */ /* 0x020ff20000410000 */
[----:B------:R5:W3:Y:S01]  /*17100*/  MUFU.TANH R143, R32 ;  /* 0x00000020008f7308 */ /* 0x000ae20000002400 */
[----:B--2---:R-:W-:Y:S09]  /*17110*/  FMUL.FTZ R30, R44, c[0x0][0x320] ;  /* 0x0000c8002c1e7a20 */ /* 0x004ff20000410000 */
[----:B------:R2:W2:Y:S01]  /*17120*/  MUFU.TANH R140, R33 ;  /* 0x00000021008c7308 */ /* 0x0004a20000002400 */
[----:B-1----:R-:W-:Y:S09]  /*17130*/  FMUL.FTZ R31, R39, c[0x0][0x320] ;  /* 0x0000c800271f7a20 */ /* 0x002ff20000410000 */
        /* <DEDUP_REMOVED lines=44> */
[C---:B----4-:R-:W-:Y:S02]  /*17400*/  @!P1 IADD3 R3, P0, R0.reuse, R238, RZ ;  /* 0x000000ee00039210 */ /* 0x050fe40007f1e0ff */
[----:B------:R-:W2:Y:S02]  /*17410*/  S2R R238, SR_CTAID.Y ;  /* 0x0000000000ee7919 */ /* 0x000ea40000002600 */
[----:B-----5:R-:W-:Y:S01]  /*17420*/  @!P1 LEA.HI.X.SX32 R4, R0, R4, 0x1, P0 ;  /* 0x0000000400049211 */ /* 0x020fe200000f0eff */
[----:B------:R-:W-:Y:S01]  /*17430*/  IMAD.MOV R0, RZ, RZ, -R0 ;  /* 0x000000ffff007224 */ /* 0x000fe200078e0a00 */
[C---:B------:R-:W-:Y:S03]  /*17440*/  @!P1 LEA R8, P0, R3.reuse, c[0x0][0x2a0], 0x2 ;  /* 0x0000a80003089a11 */ /* 0x040fe600078010ff */
[----:B------:R-:W-:Y:S01]  /*17450*/  IMAD R7, R0, c[0x0][0x2b8], R2 ;  /* 0x0000ae0000077a24 */ /* 0x000fe200078e0202 */
[----:B------:R-:W-:Y:S03]  /*17460*/  @!P1 LEA.HI.X R9, R3, c[0x0][0x2a4], R4, 0x2, P0 ;  /* 0x0000a90003099a11 */ /* 0x000fe600000f1404 */
[C---:B------:R-:W-:Y:S01]  /*17470*/  IMAD.WIDE.U32 R2, R7.reuse, c[0x0][0x1e0], RZ ;  /* 0x0000780007027a25 */ /* 0x040fe200078e00ff */
[----:B------:R2:W-:Y:S01]  /*17480*/  STL [R1+0x7c], R7 ;  /* 0x00007c0701007387 */ /* 0x0005e20000100800 */
[----:B------:R-:W-:Y:S03]  /*17490*/  SHF.R.S32.HI R0, RZ, 0x1f, R7 ;  /* 0x0000001fff007819 */ /* 0x000fe60000011407 */
[----:B------:R-:W3:Y:S02]  /*174a0*/  @!P1 LDG.E R10, [R8.64] ;  /* 0x00000006080a9981 */ /* 0x000ee4000c1e1900 */
[----:B------:R-:W-:Y:S04]  /*174b0*/  IMAD R0, R0, c[0x0][0x1e0], RZ ;  /* 0x0000780000007a24 */ /* 0x000fe800078e02ff */
[----:B------:R-:W-:Y:S05]  /*174c0*/  IMAD R0, R7, c[0x0][0x1e4], R0 ;  /* 0x0000790007007a24 */ /* 0x000fea00078e0200 */
[----:B------:R-:W-:Y:S02]  /*174d0*/  IADD3 R3, R3, R0, RZ ;  /* 0x0000000003037210 */ /* 0x000fe40007ffe0ff */
[----:B--2---:R-:W-:Y:S01]  /*174e0*/  SHF.R.S32.HI R7, RZ, 0x1f, R238 ;  /* 0x0000001fff077819 */ /* 0x004fe200000114ee */
[----:B-1----:R-:W-:Y:S04]  /*174f0*/  IMAD.WIDE.U32 R238, R231, c[0x0][0x1e8], RZ ;  /* 0x00007a00e7ee7a25 */ /* 0x002fe800078e00ff */
        /* <DEDUP_REMOVED lines=9> */
[C---:B------:R-:W-:Y:S04]  /*17590*/  LEA R4, P0, R0.reuse, c[0x0][0x1c8], 0x1 ;  /* 0x0000720000047a11 */ /* 0x040fe800078008ff */
[----:B------:R-:W-:Y:S04]  /*175a0*/  IADD3.X R2, R7, R3, R2, P1, !PT ;  /* 0x0000000307027210 */ /* 0x000fe80000ffe402 */
[----:B------:R-:W-:Y:S01]  /*175b0*/  LEA.HI.X R0, R0, c[0x0][0x1cc], R2, 0x1, P0 ;  /* 0x0000730000007a11 */ /* 0x000fe200000f0c02 */
[----:B------:R-:W-:-:S05]  /*175c0*/  BRA.DIV ~URZ, `(.L_x_1352) ;  /* 0x0000a5c27f007947 */ /* 0x000fca000b800000 */
[----:B------:R2:W3:Y:S02]  /*175d0*/  SHFL.IDX PT, R7, R0, RZ, 0x181f ;  /* 0x00181fff00077589 */ /* 0x0004e400000e0000 */
.L_x_1462:
[----:B------:R-:W-:-:S05]  /*175e0*/  BRA.DIV ~URZ, `(.L_x_1353) ;  /* 0x0000a6227f007947 */ /* 0x000fca000b800000 */
[----:B------:R-:W4:Y:S04]  /*175f0*/  LDL R24, [R1+0xa4] ;  /* 0x0000a40001187983 */ /* 0x000f280000100800 */
[----:B------:R-:W5:Y:S04]  /*17600*/  LDL R23, [R1+0xf4] ;  /* 0x0000f40001177983 */ /* 0x000f680000100800 */
[----:B--2---:R-:W2:Y:S04]  /*17610*/  LDL R21, [R1+0x74] ;  /* 0x0000740001157983 */ /* 0x004ea80000100800 */
[----:B------:R-:W1:Y:S04]  /*17620*/  SHFL.IDX PT, R2, R4, RZ, 0x181f ;  /* 0x00181fff04027589 */ /* 0x000e6800000e0000 */
[----:B-1----:R-:W1:Y:S04]  /*17630*/  SHFL.IDX PT, R10, R4, 0x1, 0x181f ;  /* 0x00381f00040a7f89 */ /* 0x002e6800000e0000 */
[----:B------:R-:W3:Y:S04]  /*17640*/  SHFL.IDX PT, R11, R0, 0x1, 0x181f ;  /* 0x00381f00000b7f89 */ /* 0x000ee800000e0000 */
[----:B------:R-:W2:Y:S04]  /*17650*/  SHFL.IDX PT, R0, R0, 0x2, 0x181f ;  /* 0x00581f0000007f89 */ /* 0x000ea800000e0000 */
[----:B------:R-:W2:Y:S01]  /*17660*/  SHFL.IDX PT, R4, R4, 0x2, 0x181f ;  /* 0x00581f0004047f89 */ /* 0x000ea200000e0000 */
[CC--:B------:R-:W-:Y:S02]  /*17670*/  IADD3 R12, P0, R2.reuse, R212.reuse, RZ ;  /* 0x000000d4020c7210 */ /* 0x0c0fe40007f1e0ff */
[-C--:B------:R-:W-:Y:S02]  /*17680*/  IADD3 R8, P2, R2, R139.reuse, RZ ;  /* 0x0000008b02087210 */ /* 0x080fe40007f5e0ff */
[C---:B-1----:R-:W-:Y:S01]  /*17690*/  IADD3 R2, P1, R10.reuse, R212, RZ ;  /* 0x000000d40a027210 */ /* 0x042fe20007f3e0ff */
[C-C-:B---3--:R-:W-:Y:S01]  /*176a0*/  IMAD.X R13, R7.reuse, 0x1, R214.reuse, P0 ;  /* 0x00000001070d7824 */ /* 0x148fe200000e06d6 */
[----:B------:R-:W-:Y:S01]  /*176b0*/  IADD3 R10, P0, R10, R139, RZ ;  /* 0x0000008b0a0a7210 */ /* 0x000fe20007f1e0ff */
[--C-:B------:R-:W-:Y:S02]  /*176c0*/  IMAD.X R9, R7, 0x1, R213.reuse, P2 ;  /* 0x0000000107097824 */ /* 0x100fe400010e06d5 */
[C---:B------:R-:W-:Y:S02]  /*176d0*/  IMAD.X R3, R11.reuse, 0x1, R214, P1 ;  /* 0x000000010b037824 */ /* 0x040fe400008e06d6 */
[----:B------:R-:W-:Y:S01]  /*176e0*/  IMAD.X R11, R11, 0x1, R213, P0 ;  /* 0x000000010b0b7824 */ /* 0x000fe200000e06d5 */
[----:B----4-:R-:W-:Y:S02]  /*176f0*/  ISETP.GE.AND P4, PT, R24, c[0x0][0x1d4], PT ;  /* 0x0000750018007a0c */ /* 0x010fe40003f86270 */
[----:B-----5:R-:W-:Y:S11]  /*17700*/  ISETP.GE.AND P3, PT, R23, c[0x0][0x1d4], PT ;  /* 0x0000750017007a0c */ /* 0x020ff60003f66270 */
[----:B--2---:R1:W-:Y:S04]  /*17710*/  LDGSTS.E.BYPASS.LTC128B.128 [R21+0x5080], [R12.64], !P4 ;  /* 0x050800000c157fae */ /* 0x0043e8000e101d46 */
[----:B------:R1:W-:Y:S04]  /*17720*/  LDGSTS.E.BYPASS.LTC128B.128 [R21+0x6880], [R8.64], !P3 ;  /* 0x0688000008157fae */ /* 0x0003e8000d901d46 */
[----:B------:R1:W-:Y:S04]  /*17730*/  LDGSTS.E.BYPASS.LTC128B.128 [R21+0x5880], [R2.64], !P4 ;  /* 0x0588000002157fae */ /* 0x0003e8000e101d46 */
[----:B------:R1:W-:Y:S02]  /*17740*/  LDGSTS.E.BYPASS.LTC128B.128 [R21+0x7080], [R10.64], !P3 ;  /* 0x070800000a157fae */ /* 0x0003e4000d901d46 */
.L_x_1463:
[----:B-1----:R-:W2:Y:S01]  /*17750*/  LDL R11, [R1+0xa4] ;  /* 0x0000a400010b7983 */ /* 0x002ea20000100800 */
[C---:B------:R-:W-:Y:S02]  /*17760*/  IADD3 R8, P1, R4.reuse, R212, RZ ;  /* 0x000000d404087210 */ /* 0x040fe40007f3e0ff */
[----:B------:R-:W-:Y:S01]  /*17770*/  IADD3 R2, P0, R4, R139, RZ ;  /* 0x0000008b04027210 */ /* 0x000fe20007f1e0ff */
[----:B------:R-:W3:Y:S02]  /*17780*/  LDL R10, [R1+0xf4] ;  /* 0x0000f400010a7983 */ /* 0x000ee40000100800 */
[C---:B------:R-:W-:Y:S02]  /*17790*/  IMAD.X R9, R0.reuse, 0x1, R214, P1 ;  /* 0x0000000100097824 */ /* 0x040fe400008e06d6 */
[----:B------:R-:W4:Y:S01]  /*177a0*/  LDL R7, [R1+0x74] ;  /* 0x0000740001077983 */ /* 0x000f220000100800 */
[----:B------:R-:W-:Y:S01]  /*177b0*/  IMAD.X R3, R0, 0x1, R213, P0 ;  /* 0x0000000100037824 */ /* 0x000fe200000e06d5 */
[----:B--2---:R-:W-:Y:S02]  /*177c0*/  ISETP.GE.AND P3, PT, R11, c[0x0][0x1d4], PT ;  /* 0x000075000b007a0c */ /* 0x004fe40003f66270 */
[----:B---3--:R-:W-:Y:S11]  /*177d0*/  ISETP.GE.AND P2, PT, R10, c[0x0][0x1d4], PT ;  /* 0x000075000a007a0c */ /* 0x008ff60003f46270 */
[----:B------:R-:W-:Y:S01]  /*177e0*/  @!PT LDS RZ, [RZ] ;  /* 0x00000000fffff984 */ /* 0x000fe20000000800 */
[----:B------:R-:W-:Y:S01]  /*177f0*/  @!PT LDS RZ, [RZ] ;  /* 0x00000000fffff984 */ /* 0x000fe20000000800 */
[----:B------:R-:W-:Y:S01]  /*17800*/  @!PT LDS RZ, [RZ] ;  /* 0x00000000fffff984 */ /* 0x000fe20000000800 */
[----:B----4-:R1:W-:Y:S04]  /*17810*/  LDGSTS.E.BYPASS.LTC128B.128 [R7+0x6080], [R8.64], !P3 ;  /* 0x0608000008077fae */ /* 0x0103e8000d901d46 */
[----:B------:R1:W-:Y:S02]  /*17820*/  LDGSTS.E.BYPASS.LTC128B.128 [R7+0x7880], [R2.64], !P2 ;  /* 0x0788000002077fae */ /* 0x0003e4000d101d46 */
.L_x_1351:
[----:B--234-:R-:W-:Y:S05]  /*17830*/  BSYNC B0 ;  /* 0x0000000000007941 */ /* 0x01cfea0003800000 */
.L_x_1350:
[----:B------:R-:W2:Y:S01]  /*17840*/  LDL R10, [R1+0xe0] ;  /* 0x0000e000010a7983 */ /* 0x000ea20000100800 */
[----:B------:R-:W-:Y:S03]  /*17850*/  IMAD.MOV.U32 R4, RZ, RZ, 0x1 ;  /* 0x00000001ff047424 */ /* 0x000fe600078e00ff */
[----:B------:R-:W2:Y:S02]  /*17860*/  LDL R0, [R1+0x4] ;  /* 0x0000040001007983 */ /* 0x000ea40000100800 */
[----:B------:R-:W-:Y:S01]  /*17870*/  ISETP.NE.AND P0, PT, R4, c[0x0][0x2c4], PT ;  /* 0x0000b10004007a0c */ /* 0x000fe20003f05270 */
[----:B------:R-:W-:Y:S01]  /*17880*/  IMAD R4, R230, -0x30, RZ ;  /* 0xffffffd0e6047824 */ /* 0x000fe200078e02ff */
[----:B-1----:R-:W3:Y:S04]  /*17890*/  LDL R9, [R1+0xdc] ;  /* 0x0000dc0001097983 */ /* 0x002ee80000100800 */
[----:B------:R-:W3:Y:S04]  /*178a0*/  LDL R8, [R1+0xd8] ;  /* 0x0000d80001087983 */ /* 0x000ee80000100800 */
[----:B------:R-:W4:Y:S04]  /*178b0*/  LDL R7, [R1+0xd4] ;  /* 0x0000d40001077983 */ /* 0x000f280000100800 */
[----:B------:R-:W5:Y:S04]  /*178c0*/  LDL R3, [R1+0xb0] ;  /* 0x0000b00001037983 */ /* 0x000f680000100800 */
[----:B------:R-:W5:Y:S04]  /*178d0*/  LDL R2, [R1+0x8c] ;  /* 0x00008c0001027983 */ /* 0x000f680000100800 */
[----:B------:R-:W0:Y:S01]  /*178e0*/  LDGDEPBAR ;  /* 0x00000000000079af */ /* 0x000e220000000000 */
[----:B--2---:R-:W-:Y:S05]  /*178f0*/  IMAD R0, R0, 0x80, R10 ;  /* 0x0000008000007824 */ /* 0x004fea00078e020a */
[----:B---3--:R-:W-:Y:S05]  /*17900*/  IADD3 R0, R8, R0, R9 ;  /* 0x0000000008007210 */ /* 0x008fea0007ffe009 */
[----:B----4-:R-:W-:Y:S01]  /*17910*/  IMAD.IADD R7, R7, 0x1, R0 ;  /* 0x0000000107077824 */ /* 0x010fe200078e0200 */
[----:B-----5:R-:W-:Y:S03]  /*17920*/  IADD3 R9, -R3, 0x1, R4 ;  /* 0x0000000103097810 */ /* 0x020fe60007ffe104 */
[----:B------:R-:W-:Y:S01]  /*17930*/  @P0 IMAD.HI.U32 R0, R7, c[0x0][0x2c8], RZ ;  /* 0x0000b20007000a27 */ /* 0x000fe200078e00ff */
[----:B------:R-:W-:Y:S03]  /*17940*/  IADD3 R9, -R2, R9, R5 ;  /* 0x0000000902097210 */ /* 0x000fe60007ffe105 */
[----:B------:R-:W-:Y:S01]  /*17950*/  IMAD.IADD R10, R4, 0x1, -R3 ;  /* 0x00000001040a7824 */ /* 0x000fe200078e0a03 */
[----:B------:R-:W-:Y:S02]  /*17960*/  LOP3.LUT R2, RZ, c[0x0][0x324], RZ, 0x33, !PT ;  /* 0x0000c900ff027a12 */ /* 0x000fe400078e33ff */
[----:B------:R-:W-:Y:S02]  /*17970*/  @P0 SHF.R.U32.HI R7, RZ, c[0x0][0x2cc], R0 ;  /* 0x0000b300ff070a19 */ /* 0x000fe40000011600 */
[----:B------:R-:W-:Y:S01]  /*17980*/  IADD3 R8, R9, c[0x0][0x328], RZ ;  /* 0x0000ca0009087a10 */ /* 0x000fe20007ffe0ff */
[----:B------:R-:W-:Y:S01]  /*17990*/  IMAD.IADD R9, R2, 0x1, R9 ;  /* 0x0000000102097824 */ /* 0x000fe200078e0209 */
[----:B------:R-:W-:-:S05]  /*179a0*/  BRA.DIV ~URZ, `(.L_x_1354) ;  /* 0x0000a6a27f007947 */ /* 0x000fca000b800000 */
[----:B------:R1:W2:Y:S02]  /*179b0*/  SHFL.IDX PT, R3, R7, RZ, 0x1c1f ;  /* 0x001c1fff07037589 */ /* 0x0002a400000e0000 */
.L_x_1464:
[----:B--2---:R-:W-:Y:S01]  /*179c0*/  IADD3 R2, R8, R3, RZ ;  /* 0x0000000308027210 */ /* 0x004fe20007ffe0ff */
[----:B------:R-:W-:Y:S05]  /*179d0*/  IMAD.MOV.U32 R0, RZ, RZ, 0x1 ;  /* 0x00000001ff007424 */ /* 0x000fea00078e00ff */
[----:B------:R-:W-:Y:S01]  /*179e0*/  ISETP.LE.AND P0, PT, R0, c[0x0][0x32c], PT ;  /* 0x0000cb0000007a0c */ /* 0x000fe20003f03270 */
[----:B------:R-:W-:Y:S11]  /*179f0*/  IMAD.IADD R0, R9, 0x1, R3 ;  /* 0x0000000109007824 */ /* 0x000ff600078e0203 */
[----:B------:R-:W-:Y:S01]  /*17a00*/  @!UPT UIADD3 URZ, URZ, URZ, URZ ;  /* 0x0000003f3f3ff290 */ /* 0x000fe2000fffe03f */
        /* <DEDUP_REMOVED lines=15> */
.L_x_1357:
[----:B------:R-:W-:Y:S04]  /*17b00*/  MOV R11, c[0x0][0x32c] ;  /* 0x0000cb00000b7a02 */ /* 0x000fe80000000f00 */
[----:B------:R-:W-:Y:S11]  /*17b10*/  ISETP.NE.AND P0, PT, R11, 0x1, PT ;  /* 0x000000010b00780c */ /* 0x000ff60003f05270 */
[----:B------:R-:W-:Y:S02]  /*17b20*/  @!UPT UIADD3 URZ, URZ, URZ, URZ ;  /* 0x0000003f3f3ff290 */ /* 0x000fe4000fffe03f */
[----:B------:R-:W-:Y:S05]  /*17b30*/  @P0 IMAD.HI.U32 R11, R3, c[0x0][0x330], RZ ;  /* 0x0000cc00030b0a27 */ /* 0x000fea00078e00ff */
[----:B------:R-:W-:Y:S02]  /*17b40*/  @P0 SHF.R.U32.HI R3, RZ, c[0x0][0x334], R11 ;  /* 0x0000cd00ff030a19 */ /* 0x000fe4000001160b */
.L_x_1358:
[----:B------:R-:W-:Y:S05]  /*17b50*/  BSYNC B0 ;  /* 0x0000000000007941 */ /* 0x000fea0003800000 */
.L_x_1356:
[----:B------:R-:W-:Y:S05]  /*17b60*/  IMAD R3, R3, c[0x0][0x32c], R10 ;  /* 0x0000cb0003037a24 */ /* 0x000fea00078e020a */
[----:B------:R-:W-:Y:S02]  /*17b70*/  IADD3 R11, R3, c[0x0][0x32c], RZ ;  /* 0x0000cb00030b7a10 */ /* 0x000fe40007ffe0ff */
[----:B------:R-:W-:Y:S02]  /*17b80*/  IMNMX R0, R0, R3, !PT ;  /* 0x0000000300007217 */ /* 0x000fe40007800200 */
[----:B------:R-:W-:Y:S02]  /*17b90*/  IMNMX R2, R2, R11, PT ;  /* 0x0000000b02027217 */ /* 0x000fe40003800200 */
.L_x_1355:
        /* <DEDUP_REMOVED lines=19> */
[----:B------:R-:W-:Y:S02]  /*17cd0*/  ISETP.GE.AND P2, PT, R4, 0x29, PT ;  /* 0x000000290400780c */ /* 0x000fe40003f46270 */
        /* <DEDUP_REMOVED lines=21> */
[----:B------:R-:W-:Y:S04]  /*17e30*/  ISETP.LT.OR P0, PT, R2, 0x1a, P0 ;  /* 0x0000001a0200780c */ /* 0x000fe80000701670 */
[----:B------:R-:W-:Y:S02]  /*17e40*/  FSEL R231, R20, -INF , !P0 ;  /* 0xff80000014e77808 */ /* 0x000fe40004000000 */
[----:B------:R-:W-:Y:S04]  /*17e50*/  ISETP.GT.AND P0, PT, R0, 0x20, !P4 ;  /* 0x000000200000780c */ /* 0x000fe80006704270 */
        /* <DEDUP_REMOVED lines=19> */
.L_x_1465:
        /* <DEDUP_REMOVED lines=20> */
.L_x_1362:
[----:B------:R-:W-:Y:S04]  /*180d0*/  MOV R4, c[0x0][0x32c] ;  /* 0x0000cb0000047a02 */ /* 0x000fe80000000f00 */
[----:B------:R-:W-:Y:S11]  /*180e0*/  ISETP.NE.AND P0, PT, R4, 0x1, PT ;  /* 0x000000010400780c */ /* 0x000ff60003f05270 */
[----:B------:R-:W-:Y:S02]  /*180f0*/  @!UPT UIADD3 URZ, URZ, URZ, URZ ;  /* 0x0000003f3f3ff290 */ /* 0x000fe4000fffe03f */
[----:B------:R-:W-:Y:S05]  /*18100*/  @P0 IMAD.HI.U32 R4, R3, c[0x0][0x330], RZ ;  /* 0x0000cc0003040a27 */ /* 0x000fea00078e00ff */
[----:B------:R-:W-:Y:S02]  /*18110*/  @P0 SHF.R.U32.HI R3, RZ, c[0x0][0x334], R4 ;  /* 0x0000cd00ff030a19 */ /* 0x000fe40000011604 */
.L_x_1363:
[----:B------:R-:W-:Y:S05]  /*18120*/  BSYNC B0 ;  /* 0x0000000000007941 */ /* 0x000fea0003800000 */
.L_x_1361:
[----:B------:R-:W-:Y:S05]  /*18130*/  IMAD R3, R3, c[0x0][0x32c], R10 ;  /* 0x0000cb0003037a24 */ /* 0x000fea00078e020a */
[----:B------:R-:W-:Y:S02]  /*18140*/  IADD3 R4, R3, c[0x0][0x32c], RZ ;  /* 0x0000cb0003047a10 */ /* 0x000fe40007ffe0ff */
[----:B------:R-:W-:Y:S02]  /*18150*/  IMNMX R0, R0, R3, !PT ;  /* 0x0000000300007217 */ /* 0x000fe40007800200 */
[----:B------:R-:W-:Y:S02]  /*18160*/  IMNMX R2, R2, R4, PT ;  /* 0x0000000402027217 */ /* 0x000fe40003800200 */
.L_x_1360:
[----:B------:R-:W-:Y:S04]  /*18170*/  LOP3.LUT P0, RZ, R229, 0x10, RZ, 0xc0, !PT ;  /* 0x00000010e5ff7812 */ /* 0x000fe8000780c0ff */
[----:B------:R-:W-:Y:S04]  /*18180*/  ISETP.GT.AND P0, PT, R0, 0x1, !P0 ;  /* 0x000000010000780c */ /* 0x000fe80004704270 */
[----:B------:R-:W-:Y:S04]  /*18190*/  ISETP.LT.OR P0, PT, R2, 0x2, P0 ;  /* 0x000000020200780c */ /* 0x000fe80000701670 */
[----:B------:R-:W-:Y:S02]  /*181a0*/  FSEL R15, R235, -INF , !P0 ;  /* 0xff800000eb0f7808 */ /* 0x000fe40004000000 */
[----:B------:R-:W-:Y:S04]  /*181b0*/  LOP3.LUT P0, RZ, R229, 0x8, RZ, 0xc0, !PT ;  /* 0x00000008e5ff7812 */ /* 0x000fe8000780c0ff */
[----:B------:R-:W-:Y:S04]  /*181c0*/  ISETP.GT.AND P0, PT, R0, 0x8, !P0 ;  /* 0x000000080000780c */ /* 0x000fe80004704270 */
[----:B------:R-:W-:Y:S04]  /*181d0*/  ISETP.LT.OR P0, PT, R2, 0x9, P0 ;  /* 0x000000090200780c */ /* 0x000fe80000701670 */
[----:B------:R-:W-:Y:S02]  /*181e0*/  FSEL R19, R209, -INF , !P0 ;  /* 0xff800000d1137808 */ /* 0x000fe40004000000 */
[C---:B------:R-:W-:Y:S04]  /*181f0*/  LOP3.LUT P0, RZ, R229.reuse, 0x4, RZ, 0xc0, !PT ;  /* 0x00000004e5ff7812 */ /* 0x040fe8000780c0ff */
[----:B------:R-:W-:Y:S04]  /*18200*/  ISETP.GT.AND P0, PT, R0, 0x9, !P0 ;  /* 0x000000090000780c */ /* 0x000fe80004704270 */
[----:B------:R-:W-:Y:S04]  /*18210*/  ISETP.LT.OR P0, PT, R2, 0xa, P0 ;  /* 0x0000000a0200780c */ /* 0x000fe80000701670 */
[----:B------:R-:W-:Y:S02]  /*18220*/  FSEL R20, R208, -INF , !P0 ;  /* 0xff800000d0147808 */ /* 0x000fe40004000000 */
[C---:B------:R-:W-:Y:S04]  /*18230*/  LOP3.LUT P0, RZ, R229.reuse, 0x2, RZ, 0xc0, !PT ;  /* 0x00000002e5ff7812 */ /* 0x040fe8000780c0ff */
[----:B------:R-:W-:Y:S04]  /*18240*/  ISETP.GT.AND P0, PT, R0, 0x10, !P0 ;  /* 0x000000100000780c */ /* 0x000fe80004704270 */
[----:B------:R-:W-:Y:S04]  /*18250*/  ISETP.LT.OR P0, PT, R2, 0x11, P0 ;  /* 0x000000110200780c */ /* 0x000fe80000701670 */
[----:B------:R-:W-:Y:S02]  /*18260*/  FSEL R201, R198, -INF , !P0 ;  /* 0xff800000c6c97808 */ /* 0x000fe40004000000 */
[----:B------:R-:W-:Y:S04]  /*18270*/  LOP3.LUT P0, RZ, R229, 0x1, RZ, 0xc0, !PT ;  /* 0x00000001e5ff7812 */ /* 0x000fe8000780c0ff */
        /* <DEDUP_REMOVED lines=27> */
.L_x_1466:
        /* <DEDUP_REMOVED lines=20> */
.L_x_1367:
[----:B------:R-:W-:Y:S04]  /*18570*/  MOV R4, c[0x0][0x32c] ;  /* 0x0000cb0000047a02 */ /* 0x000fe80000000f00 */
[----:B------:R-:W-:Y:S11]  /*18580*/  ISETP.NE.AND P0, PT, R4, 0x1, PT ;  /* 0x000000010400780c */ /* 0x000ff60003f05270 */
[----:B------:R-:W-:Y:S02]  /*18590*/  @!UPT UIADD3 URZ, URZ, URZ, URZ ;  /* 0x0000003f3f3ff290 */ /* 0x000fe4000fffe03f */
[----:B------:R-:W-:Y:S05]  /*185a0*/  @P0 IMAD.HI.U32 R4, R3, c[0x0][0x330], RZ ;  /* 0x0000cc0003040a27 */ /* 0x000fea00078e00ff */
[----:B------:R-:W-:Y:S02]  /*185b0*/  @P0 SHF.R.U32.HI R3, RZ, c[0x0][0x334], R4 ;  /* 0x0000cd00ff030a19 */ /* 0x000fe40000011604 */
.L_x_1368:
[----:B------:R-:W-:Y:S05]  /*185c0*/  BSYNC B0 ;  /* 0x0000000000007941 */ /* 0x000fea0003800000 */
.L_x_1366:
[----:B------:R-:W-:Y:S05]  /*185d0*/  IMAD R3, R3, c[0x0][0x32c], R10 ;  /* 0x0000cb0003037a24 */ /* 0x000fea00078e020a */
[----:B------:R-:W-:Y:S02]  /*185e0*/  IADD3 R4, R3, c[0x0][0x32c], RZ ;  /* 0x0000cb0003047a10 */ /* 0x000fe40007ffe0ff */
[----:B------:R-:W-:Y:S02]  /*185f0*/  IMNMX R0, R0, R3, !PT ;  /* 0x0000000300007217 */ /* 0x000fe40007800200 */
[----:B------:R-:W-:Y:S02]  /*18600*/  IMNMX R2, R2, R4, PT ;  /* 0x0000000402027217 */ /* 0x000fe40003800200 */
.L_x_1365:
        /* <DEDUP_REMOVED lines=44> */
.L_x_1467:
[----:B-1----:R-:W-:Y:S01]  /*188d0*/  IADD3 R2, R8, R3, RZ ;  /* 0x0000000308027210 */ /* 0x002fe20007ffe0ff */
[----:B------:R-:W-:Y:S05]  /*188e0*/  IMAD.MOV.U32 R0, RZ, RZ, 0x1 ;  /* 0x00000001ff007424 */ /* 0x000fea00078e00ff */
[----:B------:R-:W-:Y:S01]  /*188f0*/  ISETP.LE.AND P0, PT, R0, c[0x0][0x32c], PT ;  /* 0x0000cb0000007a0c */ /* 0x000fe20003f03270 */
[----:B------:R-:W-:Y:S11]  /*18900*/  IMAD.IADD R0, R9, 0x1, R3 ;  /* 0x0000000109007824 */ /* 0x000ff600078e0203 */
[----:B------:R-:W-:Y:S01]  /*18910*/  @!UPT UIADD3 URZ, URZ, URZ, URZ ;  /* 0x0000003f3f3ff290 */ /* 0x000fe2000fffe03f */
[----:B------:R-:W-:-:S05]  /*18920*/  @!P0 BRA `(.L_x_1370) ;  /* 0x0000018000008947 */ /* 0x000fca0003800000 */
[----:B------:R-:W5:Y:S01]  /*18930*/  LDL R4, [R1+0x8c] ;  /* 0x00008c0001047983 */ /* 0x000f620000100800 */
[----:B------:R-:W-:Y:S01]  /*18940*/  BSSY B0, `(.L_x_1371) ;  /* 0x0000012000007945 */ /* 0x000fe20003800000 */
[----:B-----5:R-:W-:Y:S04]  /*18950*/  IADD3 R3, -R4, R5, R3 ;  /* 0x0000000504037210 */ /* 0x020fe80007ffe103 */
        /* <DEDUP_REMOVED lines=11> */
.L_x_1372:
[----:B------:R-:W-:Y:S04]  /*18a10*/  MOV R4, c[0x0][0x32c] ;  /* 0x0000cb0000047a02 */ /* 0x000fe80000000f00 */
[----:B------:R-:W-:Y:S11]  /*18a20*/  ISETP.NE.AND P0, PT, R4, 0x1, PT ;  /* 0x000000010400780c */ /* 0x000ff60003f05270 */
[----:B------:R-:W-:Y:S02]  /*18a30*/  @!UPT UIADD3 URZ, URZ, URZ, URZ ;  /* 0x0000003f3f3ff290 */ /* 0x000fe4000fffe03f */
[----:B------:R-:W-:Y:S05]  /*18a40*/  @P0 IMAD.HI.U32 R4, R3, c[0x0][0x330], RZ ;  /* 0x0000cc0003040a27 */ /* 0x000fea00078e00ff */
[----:B------:R-:W-:Y:S02]  /*18a50*/  @P0 SHF.R.U32.HI R3, RZ, c[0x0][0x334], R4 ;  /* 0x0000cd00ff030a19 */ /* 0x000fe40000011604 */
.L_x_1373:
[----:B------:R-:W-:Y:S05]  /*18a60*/  BSYNC B0 ;  /* 0x0000000000007941 */ /* 0x000fea0003800000 */
.L_x_1371:
[----:B------:R-:W-:Y:S05]  /*18a70*/  IMAD R10, R3, c[0x0][0x32c], R10 ;  /* 0x0000cb00030a7a24 */ /* 0x000fea00078e020a */
[----:B------:R-:W-:Y:S02]  /*18a80*/  IADD3 R3, R10, c[0x0][0x32c], RZ ;  /* 0x0000cb000a037a10 */ /* 0x000fe40007ffe0ff */
[----:B------:R-:W-:Y:S02]  /*18a90*/  IMNMX R0, R0, R10, !PT ;  /* 0x0000000a00007217 */ /* 0x000fe40007800200 */
[----:B------:R-:W-:Y:S02]  /*18aa0*/  IMNMX R2, R2, R3, PT ;  /* 0x0000000302027217 */ /* 0x000fe40003800200 */
.L_x_1370:
[----:B------:R-:W-:Y:S02]  /*18ab0*/  ISETP.GT.AND P0, PT, R0, RZ, !P1 ;  /* 0x000000ff0000720c */ /* 0x000fe40004f04270 */
[----:B------:R-:W-:Y:S02]  /*18ac0*/  LOP3.LUT P1, RZ, R229, 0x1, RZ, 0xc0, !PT ;  /* 0x00000001e5ff7812 */ /* 0x000fe4000782c0ff */
[----:B------:R-:W-:Y:S02]  /*18ad0*/  ISETP.LT.OR P0, PT, R2, 0x1, P0 ;  /* 0x000000010200780c */ /* 0x000fe40000701670 */
[----:B------:R-:W-:Y:S02]  /*18ae0*/  FMNMX.FTZ R3, R13, R6, !PT ;  /* 0x000000060d037209 */ /* 0x000fe40007810000 */
[----:B------:R-:W-:Y:S02]  /*18af0*/  FSEL R8, R252, -INF , !P0 ;  /* 0xff800000fc087808 */ /* 0x000fe40004000000 */
[----:B------:R-:W-:Y:S02]  /*18b00*/  LOP3.LUT P0, RZ, R229, 0x10, RZ, 0xc0, !PT ;  /* 0x00000010e5ff7812 */ /* 0x000fe4000780c0ff */
[----:B------:R-:W-:Y:S02]  /*18b10*/  FMNMX.FTZ R4, R11, R137, !PT ;  /* 0x000000890b047209 */ /* 0x000fe40007810000 */
[----:B------:R-:W-:Y:S02]  /*18b20*/  ISETP.GT.AND P0, PT, R0, 0x1, !P0 ;  /* 0x000000010000780c */ /* 0x000fe40004704270 */
[----:B--234-:R-:W-:Y:S02]  /*18b30*/  FMNMX.FTZ R7, R21, R3, !PT ;  /* 0x0000000315077209 */ /* 0x01cfe40007810000 */
        /* <DEDUP_REMOVED lines=24> */
[C---:B------:R-:W-:Y:S02]  /*18cc0*/  ISETP.GT.AND P0, PT, R0.reuse, 0x11, !P1 ;  /* 0x000000110000780c */ /* 0x040fe40004f04270 */
[----:B------:R-:W-:Y:S02]  /*18cd0*/  ISETP.GT.AND P1, PT, R0, 0x28, !P2 ;  /* 0x000000280000780c */ /* 0x000fe40005724270 */
[C---:B------:R-:W-:Y:S02]  /*18ce0*/  ISETP.LT.OR P0, PT, R2.reuse, 0x12, P0 ;  /* 0x000000120200780c */ /* 0x040fe40000701670 */
[----:B------:R-:W-:Y:S02]  /*18cf0*/  ISETP.LT.OR P1, PT, R2, 0x29, P1 ;  /* 0x000000290200780c */ /* 0x000fe40000f21670 */
[----:B------:R-:W-:Y:S02]  /*18d00*/  FSEL R210, R210, -INF , !P0 ;  /* 0xff800000d2d27808 */ /* 0x000fe40004000000 */
[----:B------:R-:W-:Y:S02]  /*18d10*/  ISETP.GT.AND P0, PT, R0, 0x18, !P6 ;  /* 0x000000180000780c */ /* 0x000fe40007704270 */
[----:B------:R-:W-:Y:S02]  /*18d20*/  LOP3.LUT P6, RZ, R229, 0x20, RZ, 0xc0, !PT ;  /* 0x00000020e5ff7812 */ /* 0x000fe400078cc0ff */
[----:B------:R-:W-:Y:S02]  /*18d30*/  ISETP.LT.OR P0, PT, R2, 0x19, P0 ;  /* 0x000000190200780c */ /* 0x000fe40000701670 */
[----:B------:R-:W-:Y:S02]  /*18d40*/  FSEL R232, R34, -INF , !P1 ;  /* 0xff80000022e87808 */ /* 0x000fe40004800000 */
        /* <DEDUP_REMOVED lines=50> */
.L_x_1468:
[----:B--2---:R-:W-:Y:S01]  /*19070*/  FMNMX.FTZ R139, R4, R139, !PT ;  /* 0x0000008b048b7209 */ /* 0x004fe20007810000 */
[----:B------:R-:W-:-:S05]  /*19080*/  BRA.DIV ~URZ, `(.L_x_1375) ;  /* 0x000092427f007947 */ /* 0x000fca000b800000 */
[----:B------:R-:W-:Y:S04]  /*19090*/  SHFL.BFLY PT, R2, R140, 0x2, 0x1f ;  /* 0x0c401f008c027f89 */ /* 0x000fe800000e0000 */
[----:B------:R-:W-:Y:S04]  /*190a0*/  SHFL.BFLY PT, R3, R141, 0x2, 0x1f ;  /* 0x0c401f008d037f89 */ /* 0x000fe800000e0000 */
[----:B-1----:R-:W1:Y:S02]  /*190b0*/  SHFL.BFLY PT, R4, R0, 0x2, 0x1f ;  /* 0x0c401f0000047f89 */ /* 0x002e6400000e0000 */
[----:B-1----:R-:W-:Y:S02]  /*190c0*/  FMNMX.FTZ R4, R0, R4, !PT ;  /* 0x0000000400047209 */ /* 0x002fe40007810000 */
[----:B------:R-:W-:Y:S02]  /*190d0*/  FMNMX.FTZ R140, R140, R2, !PT ;  /* 0x000000028c8c7209 */ /* 0x000fe40007810000 */
[----:B------:R-:W1:Y:S01]  /*190e0*/  SHFL.BFLY PT, R2, R139, 0x1, 0x1f ;  /* 0x0c201f008b027f89 */ /* 0x000e6200000e0000 */
[----:B------:R-:W-:Y:S03]  /*190f0*/  FMNMX.FTZ R141, R141, R3, !PT ;  /* 0x000000038d8d7209 */ /* 0x000fe60007810000 */
[----:B------:R-:W2:Y:S04]  /*19100*/  SHFL.BFLY PT, R7, R140, 0x1, 0x1f ;  /* 0x0c201f008c077f89 */ /* 0x000ea800000e0000 */
[----:B------:R-:W3:Y:S04]  /*19110*/  SHFL.BFLY PT, R9, R141, 0x1, 0x1f ;  /* 0x0c201f008d097f89 */ /* 0x000ee800000e0000 */
[----:B------:R4:W4:Y:S01]  /*19120*/  SHFL.BFLY PT, R3, R4, 0x1, 0x1f ;  /* 0x0c201f0004037f89 */ /* 0x00092200000e0000 */
[----:B-1----:R-:W-:Y:S02]  /*19130*/  FMNMX.FTZ R139, R139, R2, !PT ;  /* 0x000000028b8b7209 */ /* 0x002fe40007810000 */
[----:B--2---:R-:W-:Y:S02]  /*19140*/  FMNMX.FTZ R140, R140, R7, !PT ;  /* 0x000000078c8c7209 */ /* 0x004fe40007810000 */
[----:B---3--:R-:W-:Y:S02]  /*19150*/  FMNMX.FTZ R141, R141, R9, !PT ;  /* 0x000000098d8d7209 */ /* 0x008fe40007810000 */
.L_x_1469:
[C---:B------:R-:W-:Y:S01]  /*19160*/  FMUL.FTZ R142, R139.reuse, c[0x0][0x2d0] ;  /* 0x0000b4008b8e7a20 */ /* 0x040fe20000410000 */
[----:B------:R-:W-:Y:S01]  /*19170*/  FSETP.NEU.FTZ.AND P0, PT, R139, -INF , PT ;  /* 0xff8000008b00780b */ /* 0x000fe20003f1d000 */
[C---:B------:R-:W-:Y:S01]  /*19180*/  FMUL.FTZ R200, R140.reuse, c[0x0][0x2d0] ;  /* 0x0000b4008cc87a20 */ /* 0x040fe20000410000 */
[----:B------:R-:W-:Y:S01]  /*19190*/  FSETP.NEU.FTZ.AND P1, PT, R140, -INF , PT ;  /* 0xff8000008c00780b */ /* 0x000fe20003f3d000 */
[----:B------:R-:W-:Y:S01]  /*191a0*/  FMUL.FTZ R143, R141, c[0x0][0x2d0] ;  /* 0x0000b4008d8f7a20 */ /* 0x000fe20000410000 */
[----:B------:R-:W-:Y:S01]  /*191b0*/  FSEL R142, R142, RZ, P0 ;  /* 0x000000ff8e8e7208 */ /* 0x000fe20000000000 */
[----:B------:R-:W-:Y:S01]  /*191c0*/  WARPSYNC 0xffffffff ;  /* 0xffffffff00007948 */ /* 0x000fe20003800000 */
[----:B------:R-:W-:Y:S02]  /*191d0*/  FSEL R200, R200, RZ, P1 ;  /* 0x000000ffc8c87208 */ /* 0x000fe40000800000 */
[----:B----4-:R-:W-:Y:S01]  /*191e0*/  FMNMX.FTZ R7, R3, R4, !PT ;  /* 0x0000000403077209 */ /* 0x010fe20007810000 */
[--C-:B------:R-:W-:Y:S02]  /*191f0*/  FFMA.FTZ R0, R13, c[0x0][0x2d0], -R142.reuse ;  /* 0x0000b4000d007a23 */ /* 0x100fe4000001088e */
[--C-:B------:R-:W-:Y:S02]  /*19200*/  FFMA.FTZ R2, R23, c[0x0][0x2d0], -R142.reuse ;  /* 0x0000b40017027a23 */ /* 0x100fe4000001088e */
[----:B------:R1:W-:Y:S10]  /*19210*/  MUFU.EX2 R241, R0 ;  /* 0x0000000000f17308 */ /* 0x0003f40000000800 */
[----:B------:R2:W-:Y:S01]  /*19220*/  MUFU.EX2 R29, R2 ;  /* 0x00000002001d7308 */ /* 0x0005e20000000800 */
[----:B-1----:R-:W-:Y:S09]  /*19230*/  FFMA.FTZ R0, R21, c[0x0][0x2d0], -R142 ;  /* 0x0000b40015007a23 */ /* 0x002ff2000001088e */
[----:B------:R1:W3:Y:S01]  /*19240*/  MUFU.EX2 R40, R0 ;  /* 0x0000000000287308 */ /* 0x0002e20000000800 */
[--C-:B--2---:R-:W-:Y:S09]  /*19250*/  FFMA.FTZ R2, R20, c[0x0][0x2d0], -R200.reuse ;  /* 0x0000b40014027a23 */ /* 0x104ff200000108c8 */
[----:B------:R-:W-:Y:S01]  /*19260*/  MUFU.EX2 R36, R2 ;  /* 0x0000000200247308 */ /* 0x000fe20000000800 */
[--C-:B-1----:R-:W-:Y:S09]  /*19270*/  FFMA.FTZ R0, R12, c[0x0][0x2d0], -R200.reuse ;  /* 0x0000b4000c007a23 */ /* 0x102ff200000108c8 */
[----:B------:R1:W-:Y:S02]  /*19280*/  MUFU.EX2 R240, R0 ;  /* 0x0000000000f07308 */ /* 0x0003e40000000800 */
[----:B-1----:R-:W-:Y:S01]  /*19290*/  FFMA.FTZ R0, R15, c[0x0][0x2d0], -R200 ;  /* 0x0000b4000f007a23 */ /* 0x002fe200000108c8 */
[----:B---3--:R-:W-:Y:S07]  /*192a0*/  F2FP.BF16.PACK_AB R192, R40, R241 ;  /* 0x000000f128c0723e */ /* 0x008fee00000010ff */
[----:B------:R1:W2:Y:S02]  /*192b0*/  MUFU.EX2 R39, R0 ;  /* 0x0000000000277308 */ /* 0x0002a40000000800 */
[----:B-1----:R-:W-:Y:S01]  /*192c0*/  FFMA.FTZ R0, R24, c[0x0][0x2d0], -R142 ;  /* 0x0000b40018007a23 */ /* 0x002fe2000001088e */
[----:B--2---:R-:W-:Y:S01]  /*192d0*/  F2FP.BF16.PACK_AB R193, R39, R240 ;  /* 0x000000f027c1723e */ /* 0x004fe200000010ff */
[----:B------:R-:W1:Y:S06]  /*192e0*/  LDSM.16.MT88.4 R24, [R217+0x2080] ;  /* 0x00208000d918783b */ /* 0x000e6c0000004200 */
[----:B------:R2:W3:Y:S02]  /*192f0*/  MUFU.EX2 R35, R0 ;  /* 0x0000000000237308 */ /* 0x0004e40000000800 */
[----:B--2---:R-:W-:Y:S01]  /*19300*/  FFMA.FTZ R0, R19, c[0x0][0x2d0], -R200 ;  /* 0x0000b40013007a23 */ /* 0x004fe200000108c8 */
[----:B---3--:R-:W-:Y:S07]  /*19310*/  F2FP.BF16.PACK_AB R194, R35, R29 ;  /* 0x0000001d23c2723e */ /* 0x008fee00000010ff */
[----:B------:R2:W3:Y:S02]  /*19320*/  MUFU.EX2 R28, R0 ;  /* 0x00000000001c7308 */ /* 0x0004e40000000800 */
[----:B--2---:R-:W-:Y:S02]  /*19330*/  FSEL R0, R139, RZ, P0 ;  /* 0x000000ff8b007208 */ /* 0x004fe40000000000 */
[----:B------:R-:W-:Y:S02]  /*19340*/  FSETP.NEU.FTZ.AND P0, PT, R141, -INF , PT ;  /* 0xff8000008d00780b */ /* 0x000fe40003f1d000 */
[----:B---3--:R-:W-:Y:S01]  /*19350*/  F2FP.BF16.PACK_AB R195, R36, R28 ;  /* 0x0000001c24c3723e */ /* 0x008fe200000010ff */
[----:B------:R-:W-:Y:S01]  /*19360*/  FADD.FTZ R0, -R0, R6 ;  /* 0x0000000600007221 */ /* 0x000fe20000010100 */
[----:B------:R-:W-:Y:S03]  /*19370*/  FSEL R143, R143, RZ, P0 ;  /* 0x000000ff8f8f7208 */ /* 0x000fe60000000000 */
[----:B------:R-:W-:Y:S02]  /*19380*/  FMUL.FTZ R0, R0, c[0x0][0x2d0] ;  /* 0x0000b40000007a20 */ /* 0x000fe40000410000 */
[--C-:B------:R-:W-:Y:S02]  /*19390*/  FFMA.FTZ R2, R11, c[0x0][0x2d0], -R143.reuse ;  /* 0x0000b4000b027a23 */ /* 0x100fe4000001088f */
[----:B------:R-:W2:Y:S10]  /*193a0*/  MUFU.EX2 R6, R0 ;  /* 0x0000000000067308 */ /* 0x000eb40000000800 */
[----:B------:R3:W-:Y:S01]  /*193b0*/  MUFU.EX2 R32, R2 ;  /* 0x0000000200207308 */ /* 0x0007e20000000800 */
[C---:B--2---:R-:W-:Y:S02]  /*193c0*/  FMUL.FTZ R20, R6.reuse, R156 ;  /* 0x0000009c06147220 */ /* 0x044fe40000410000 */
[C---:B------:R-:W-:Y:S02]  /*193d0*/  FMUL.FTZ R21, R6.reuse, R157 ;  /* 0x0000009d06157220 */ /* 0x040fe40000410000 */
[C---:B------:R-:W-:Y:S02]  /*193e0*/  FMUL.FTZ R52, R6.reuse, R144 ;  /* 0x0000009006347220 */ /* 0x040fe40000410000 */
[C---:B------:R-:W-:Y:S02]  /*193f0*/  FMUL.FTZ R53, R6.reuse, R145 ;  /* 0x0000009106357220 */ /* 0x040fe40000410000 */
[----:B------:R-:W-:Y:S02]  /*19400*/  FMUL.FTZ R56, R6, R56 ;  /* 0x0000003806387220 */ /* 0x000fe40000410000 */
[--C-:B---3--:R-:W-:Y:S02]  /*19410*/  FFMA.FTZ R2, R14, c[0x0][0x2d0], -R143.reuse ;  /* 0x0000b4000e027a23 */ /* 0x108fe4000001088f */
[C---:B------:R-:W-:Y:S02]  /*19420*/  FMUL.FTZ R57, R6.reuse, R57 ;  /* 0x0000003906397220 */ /* 0x040fe40000410000 */
[----:B------:R-:W2:Y:S01]  /*19430*/  MUFU.EX2 R31, R2 ;  /* 0x00000002001f7308 */ /* 0x000ea20000000800 */
        /* <DEDUP_REMOVED lines=12> */
[----:B--2---:R-:W-:Y:S01]  /*19500*/  F2FP.BF16.PACK_AB R196, R31, R32 ;  /* 0x000000201fc4723e */ /* 0x004fe200000010ff */
[--C-:B------:R-:W-:Y:S02]  /*19510*/  FFMA.FTZ R2, R16, c[0x0][0x2d0], -R143.reuse ;  /* 0x0000b40010027a23 */ /* 0x100fe4000001088f */
[C---:B------:R-:W-:Y:S02]  /*19520*/  FMUL.FTZ R116, R6.reuse, R116 ;  /* 0x0000007406747220 */ /* 0x040fe40000410000 */
[----:B------:R2:W-:Y:S01]  /*19530*/  MUFU.EX2 R33, R2 ;  /* 0x0000000200217308 */ /* 0x0005e20000000800 */
[C---:B------:R-:W-:Y:S02]  /*19540*/  FMUL.FTZ R117, R6.reuse, R117 ;  /* 0x0000007506757220 */ /* 0x040fe40000410000 */
[C---:B------:R-:W-:Y:S02]  /*19550*/  FMUL.FTZ R120, R6.reuse, R120 ;  /* 0x0000007806787220 */ /* 0x040fe40000410000 */
[C---:B------:R-:W-:Y:S02]  /*19560*/  FMUL.FTZ R121, R6.reuse, R121 ;  /* 0x0000007906797220 */ /* 0x040fe40000410000 */
[C---:B------:R-:W-:Y:S02]  /*19570*/  FMUL.FTZ R132, R6.reuse, R132 ;  /* 0x0000008406847220 */ /* 0x040fe40000410000 */
[----:B------:R-:W-:Y:S02]  /*19580*/  FMUL.FTZ R133, R6, R133 ;  /* 0x0000008506857220 */ /* 0x000fe40000410000 */
[--C-:B--2---:R-:W-:Y:S04]  /*19590*/  FFMA.FTZ R2, R18, c[0x0][0x2d0], -R143.reuse ;  /* 0x0000b40012027a23 */ /* 0x104fe8000001088f */
[----:B------:R2:W3:Y:S02]  /*195a0*/  MUFU.EX2 R37, R2 ;  /* 0x0000000200257308 */ /* 0x0004e40000000800 */
[----:B--2---:R-:W-:Y:S02]  /*195b0*/  FSEL R2, R140, RZ, P1 ;  /* 0x000000ff8c027208 */ /* 0x004fe40000800000 */
[----:B---3--:R-:W-:Y:S03]  /*195c0*/  F2FP.BF16.PACK_AB R198, R37, R33 ;  /* 0x0000002125c6723e */ /* 0x008fe600000010ff */
[----:B------:R-:W-:Y:S01]  /*195d0*/  FADD.FTZ R0, -R2, R136 ;  /* 0x0000008802007221 */ /* 0x000fe20000010100 */
[----:B------:R-:W-:Y:S01]  /*195e0*/  FSEL R2, R141, RZ, P0 ;  /* 0x000000ff8d027208 */ /* 0x000fe20000000000 */
[----:B------:R-:W-:Y:S01]  /*195f0*/  FFMA.FTZ R136, R214, c[0x0][0x2d0], -R200 ;  /* 0x0000b400d6887a23 */ /* 0x000fe200000108c8 */
[C---:B------:R-:W-:Y:S01]  /*19600*/  FSETP.NEU.FTZ.AND P0, PT, R7.reuse, -INF , PT ;  /* 0xff8000000700780b */ /* 0x040fe20003f1d000 */
[----:B------:R-:W-:Y:S02]  /*19610*/  FMUL.FTZ R0, R0, c[0x0][0x2d0] ;  /* 0x0000b40000007a20 */ /* 0x000fe40000410000 */
[----:B------:R2:W-:Y:S10]  /*19620*/  MUFU.EX2 R157, R136 ;  /* 0x00000088009d7308 */ /* 0x0005f40000000800 */
[----:B------:R3:W4:Y:S01]  /*19630*/  MUFU.EX2 R3, R0 ;  /* 0x0000000000037308 */ /* 0x0007220000000800 */
[----:B--2---:R-:W-:Y:S02]  /*19640*/  FFMA.FTZ R136, R238, c[0x0][0x2d0], -R143 ;  /* 0x0000b400ee887a23 */ /* 0x004fe4000001088f */
[----:B---3--:R-:W-:Y:S02]  /*19650*/  FADD.FTZ R0, -R2, R137 ;  /* 0x0000008902007221 */ /* 0x008fe40000010100 */
[----:B------:R-:W-:Y:S02]  /*19660*/  FMUL.FTZ R137, R7, c[0x0][0x2d0] ;  /* 0x0000b40007897a20 */ /* 0x000fe40000410000 */
[----:B------:R-:W-:Y:S02]  /*19670*/  FMUL.FTZ R0, R0, c[0x0][0x2d0] ;  /* 0x0000b40000007a20 */ /* 0x000fe40000410000 */
[----:B----4-:R-:W-:Y:S01]  /*19680*/  FMUL.FTZ R11, R3, R167 ;  /* 0x000000a7030b7220 */ /* 0x010fe20000410000 */
[----:B------:R-:W-:Y:S01]  /*19690*/  FSEL R137, R137, RZ, P0 ;  /* 0x000000ff89897208 */ /* 0x000fe20000000000 */
[----:B------:R2:W3:Y:S01]  /*196a0*/  MUFU.EX2 R2, R0 ;  /* 0x0000000000027308 */ /* 0x0004e20000000800 */
[C---:B------:R-:W-:Y:S02]  /*196b0*/  FMUL.FTZ R23, R3.reuse, R159 ;  /* 0x0000009f03177220 */ /* 0x040fe40000410000 */
[C---:B------:R-:W-:Y:S02]  /*196c0*/  FMUL.FTZ R54, R3.reuse, R146 ;  /* 0x0000009203367220 */ /* 0x040fe40000410000 */
[--C-:B------:R-:W-:Y:S02]  /*196d0*/  FFMA.FTZ R4, R10, c[0x0][0x2d0], -R137.reuse ;  /* 0x0000b4000a047a23 */ /* 0x100fe40000010889 */
[C---:B------:R-:W-:Y:S02]  /*196e0*/  FMUL.FTZ R10, R3.reuse, R166 ;  /* 0x000000a6030a7220 */ /* 0x040fe40000410000 */
[C---:B------:R-:W-:Y:S01]  /*196f0*/  FMUL.FTZ R55, R3.reuse, R147 ;  /* 0x0000009303377220 */ /* 0x040fe20000410000 */
[----:B------:R4:W-:Y:S01]  /*19700*/  MUFU.EX2 R30, R4 ;  /* 0x00000004001e7308 */ /* 0x0009e20000000800 */
[----:B------:R-:W-:Y:S01]  /*19710*/  LDSM.16.MT88.4 R144, [R219+0x2080] ;  /* 0x00208000db90783b */ /* 0x000fe20000004200 */
[C---:B------:R-:W-:Y:S02]  /*19720*/  FMUL.FTZ R58, R3.reuse, R58 ;  /* 0x0000003a033a7220 */ /* 0x040fe40000410000 */
[C---:B------:R-:W-:Y:S02]  /*19730*/  FMUL.FTZ R59, R3.reuse, R59 ;  /* 0x0000003b033b7220 */ /* 0x040fe40000410000 */
[C---:B------:R-:W-:Y:S02]  /*19740*/  FMUL.FTZ R70, R3.reuse, R70 ;  /* 0x0000004603467220 */ /* 0x040fe40000410000 */
[C---:B------:R-:W-:Y:S02]  /*19750*/  FMUL.FTZ R71, R3.reuse, R71 ;  /* 0x0000004703477220 */ /* 0x040fe40000410000 */
[C---:B------:R-:W-:Y:S02]  /*19760*/  FMUL.FTZ R74, R3.reuse, R74 ;  /* 0x0000004a034a7220 */ /* 0x040fe40000410000 */
[C---:B------:R-:W-:Y:S02]  /*19770*/  FMUL.FTZ R75, R3.reuse, R75 ;  /* 0x0000004b034b7220 */ /* 0x040fe40000410000 */
[--C-:B--2---:R-:W-:Y:S02]  /*19780*/  FFMA.FTZ R0, R8, c[0x0][0x2d0], -R137.reuse ;  /* 0x0000b40008007a23 */ /* 0x104fe40000010889 */
[----:B------:R-:W-:Y:S02]  /*19790*/  FMUL.FTZ R8, R6, R164 ;  /* 0x000000a406087220 */ /* 0x000fe40000410000 */
[----:B------:R2:W5:Y:S01]  /*197a0*/  MUFU.EX2 R9, R0 ;  /* 0x0000000000097308 */ /* 0x0005620000000800 */
[C---:B---3--:R-:W-:Y:S02]  /*197b0*/  FMUL.FTZ R12, R2.reuse, R168 ;  /* 0x000000a8020c7220 */ /* 0x048fe40000410000 */
[C---:B------:R-:W-:Y:S02]  /*197c0*/  FMUL.FTZ R13, R2.reuse, R169 ;  /* 0x000000a9020d7220 */ /* 0x040fe40000410000 */
[----:B------:R-:W-:Y:S01]  /*197d0*/  FMUL.FTZ R16, R2, R172 ;  /* 0x000000ac02107220 */ /* 0x000fe20000410000 */
[----:B------:R-:W-:Y:S01]  /*197e0*/  MOV R172, R39 ;  /* 0x0000002700ac7202 */ /* 0x000fe20000000f00 */
[--C-:B----4-:R-:W-:Y:S02]  /*197f0*/  FFMA.FTZ R4, R22, c[0x0][0x2d0], -R137.reuse ;  /* 0x0000b40016047a23 */ /* 0x110fe40000010889 */
[C---:B------:R-:W-:Y:S02]  /*19800*/  FMUL.FTZ R22, R3.reuse, R158 ;  /* 0x0000009e03167220 */ /* 0x040fe40000410000 */
[----:B------:R3:W-:Y:S01]  /*19810*/  MUFU.EX2 R38, R4 ;  /* 0x0000000400267308 */ /* 0x0007e20000000800 */
[----:B------:R-:W-:Y:S02]  /*19820*/  FMUL.FTZ R39, R3, R151 ;  /* 0x0000009703277220 */ /* 0x000fe40000410000 */
[C---:B------:R-:W-:Y:S02]  /*19830*/  FMUL.FTZ R44, R2.reuse, R184 ;  /* 0x000000b8022c7220 */ /* 0x040fe40000410000 */
[C---:B------:R-:W-:Y:S02]  /*19840*/  FMUL.FTZ R45, R2.reuse, R185 ;  /* 0x000000b9022d7220 */ /* 0x040fe40000410000 */
[C---:B------:R-:W-:Y:S02]  /*19850*/  FMUL.FTZ R48, R2.reuse, R188 ;  /* 0x000000bc02307220 */ /* 0x040fe40000410000 */
[C---:B------:R-:W-:Y:S02]  /*19860*/  FMUL.FTZ R49, R2.reuse, R189 ;  /* 0x000000bd02317220 */ /* 0x040fe40000410000 */
[----:B------:R-:W-:Y:S02]  /*19870*/  FMUL.FTZ R60, R2, R60 ;  /* 0x0000003c023c7220 */ /* 0x000fe40000410000 */
[--C-:B--2---:R-:W-:Y:S01]  /*19880*/  FFMA.FTZ R0, R17, c[0x0][0x2d0], -R137.reuse ;  /* 0x0000b40011007a23 */ /* 0x104fe20000010889 */
[----:B-----5:R-:W-:Y:S01]  /*19890*/  MOV R164, R9 ;  /* 0x0000000900a47202 */ /* 0x020fe20000000f00 */
[----:B------:R-:W-:Y:S02]  /*198a0*/  FMUL.FTZ R9, R6, R165 ;  /* 0x000000a506097220 */ /* 0x000fe40000410000 */
[----:B------:R2:W4:Y:S01]  /*198b0*/  MUFU.EX2 R34, R0 ;  /* 0x0000000000227308 */ /* 0x0005220000000800 */
[C---:B------:R-:W-:Y:S01]  /*198c0*/  FMUL.FTZ R86, R3.reuse, R86 ;  /* 0x0000005603567220 */ /* 0x040fe20000410000 */
[----:B------:R-:W-:Y:S01]  /*198d0*/  F2FP.BF16.PACK_AB R197, R30, R164 ;  /* 0x000000a41ec5723e */ /* 0x000fe200000010ff */
[----:B------:R-:W-:Y:S02]  /*198e0*/  FMUL.FTZ R87, R3, R87 ;  /* 0x0000005703577220 */ /* 0x000fe40000410000 */
[-C--:B-1----:R-:W-:Y:S05]  /*198f0*/  HMMA.16816.F32.BF16 R8, R192, R24.reuse, R8 ;  /* 0x00000018c008723c */ /* 0x082fea0000041808 */
[----:B---3--:R-:W-:Y:S02]  /*19900*/  FFMA.FTZ R4, R204, c[0x0][0x2d0], -R142 ;  /* 0x0000b400cc047a23 */ /* 0x008fe4000001088e */
[C---:B------:R-:W-:Y:S01]  /*19910*/  FMUL.FTZ R17, R2.reuse, R173 ;  /* 0x000000ad02117220 */ /* 0x040fe20000410000 */
[----:B------:R-:W-:Y:S01]  /*19920*/  MOV R173, R31 ;  /* 0x0000001f00ad7202 */ /* 0x000fe20000000f00 */
[C---:B------:R-:W-:Y:S03]  /*19930*/  FMUL.FTZ R61, R2.reuse, R61 ;  /* 0x0000003d023d7220 */ /* 0x040fe60000410000 */
[C---:B------:R-:W-:Y:S02]  /*19940*/  FMUL.FTZ R64, R2.reuse, R64 ;  /* 0x0000004002407220 */ /* 0x040fe40000410000 */
[C---:B------:R-:W-:Y:S02]  /*19950*/  FMUL.FTZ R65, R2.reuse, R65 ;  /* 0x0000004102417220 */ /* 0x040fe40000410000 */
[C---:B------:R-:W-:Y:S02]  /*19960*/  FMUL.FTZ R76, R2.reuse, R76 ;  /* 0x0000004c024c7220 */ /* 0x040fe40000410000 */
[C---:B------:R-:W-:Y:S01]  /*19970*/  FMUL.FTZ R77, R2.reuse, R77 ;  /* 0x0000004d024d7220 */ /* 0x040fe20000410000 */
[----:B--2---:R-:W-:Y:S01]  /*19980*/  FSEL R0, R7, RZ, P0 ;  /* 0x000000ff07007208 */ /* 0x004fe20000000000 */
[----:B------:R-:W-:Y:S01]  /*19990*/  FMUL.FTZ R80, R2, R80 ;  /* 0x0000005002507220 */ /* 0x000fe20000410000 */
[----:B----4-:R-:W-:Y:S01]  /*199a0*/  F2FP.BF16.PACK_AB R199, R38, R34 ;  /* 0x0000002226c7723e */ /* 0x010fe200000010ff */
[----:B------:R-:W-:Y:S02]  /*199b0*/  FMUL.FTZ R81, R2, R81 ;  /* 0x0000005102517220 */ /* 0x000fe40000410000 */
[----:B------:R-:W-:Y:S02]  /*199c0*/  FADD.FTZ R0, -R0, R138 ;  /* 0x0000008a00007221 */ /* 0x000fe40000010100 */
[----:B------:R1:W-:Y:S01]  /*199d0*/  MUFU.EX2 R138, R4 ;  /* 0x00000004008a7308 */ /* 0x0003e20000000800 */
[C---:B------:R-:W-:Y:S02]  /*199e0*/  FMUL.FTZ R90, R3.reuse, R90 ;  /* 0x0000005a035a7220 */ /* 0x040fe40000410000 */
[----:B------:R-:W-:Y:S02]  /*199f0*/  FMUL.FTZ R0, R0, c[0x0][0x2d0] ;  /* 0x0000b40000007a20 */ /* 0x000fe40000410000 */
        /* <DEDUP_REMOVED lines=8> */
[C---:B------:R-:W-:Y:S02]  /*19a80*/  FMUL.FTZ R106, R3.reuse, R106 ;  /* 0x0000006a036a7220 */ /* 0x040fe40000410000 */
[----:B------:R-:W-:Y:S02]  /*19a90*/  FMUL.FTZ R107, R3, R107 ;  /* 0x0000006b036b7220 */ /* 0x000fe40000410000 */
[C---:B------:R-:W-:Y:S02]  /*19aa0*/  FMUL.FTZ R108, R2.reuse, R108 ;  /* 0x0000006c026c7220 */ /* 0x040fe40000410000 */
[----:B-1----:R-:W-:Y:S02]  /*19ab0*/  FFMA.FTZ R4, R203, c[0x0][0x2d0], -R142 ;  /* 0x0000b400cb047a23 */ /* 0x002fe4000001088e */
[C---:B------:R-:W-:Y:S02]  /*19ac0*/  FMUL.FTZ R109, R2.reuse, R109 ;  /* 0x0000006d026d7220 */ /* 0x040fe40000410000 */
[C---:B------:R-:W-:Y:S02]  /*19ad0*/  FMUL.FTZ R112, R2.reuse, R112 ;  /* 0x0000007002707220 */ /* 0x040fe40000410000 */
[----:B------:R-:W-:Y:S02]  /*19ae0*/  FMUL.FTZ R113, R2, R113 ;  /* 0x0000007102717220 */ /* 0x000fe40000410000 */
[C---:B------:R-:W-:Y:S02]  /*19af0*/  FMUL.FTZ R118, R3.reuse, R118 ;  /* 0x0000007603767220 */ /* 0x040fe40000410000 */
[C---:B--2---:R-:W-:Y:S01]  /*19b00*/  FMUL.FTZ R15, R0.reuse, R171 ;  /* 0x000000ab000f7220 */ /* 0x044fe20000410000 */
[----:B------:R-:W-:Y:S01]  /*19b10*/  MOV R171, R40 ;  /* 0x0000002800ab7202 */ /* 0x000fe20000000f00 */
[C---:B------:R-:W-:Y:S01]  /*19b20*/  FMUL.FTZ R14, R0.reuse, R170 ;  /* 0x000000aa000e7220 */ /* 0x040fe20000410000 */
[----:B------:R-:W1:Y:S01]  /*19b30*/  LDSM.16.MT88.4 R40, [R218+0x2080] ;  /* 0x00208000da28783b */ /* 0x000e620000004200 */
[C---:B------:R-:W-:Y:S02]  /*19b40*/  FMUL.FTZ R46, R0.reuse, R186 ;  /* 0x000000ba002e7220 */ /* 0x040fe40000410000 */
[C---:B------:R-:W-:Y:S02]  /*19b50*/  FMUL.FTZ R47, R0.reuse, R187 ;  /* 0x000000bb002f7220 */ /* 0x040fe40000410000 */
[C---:B------:R-:W-:Y:S01]  /*19b60*/  FMUL.FTZ R51, R0.reuse, R191 ;  /* 0x000000bf00337220 */ /* 0x040fe20000410000 */
[C---:B------:R-:W-:Y:S02]  /*19b70*/  HMMA.16816.F32.BF16 R12, R196.reuse, R24, R12 ;  /* 0x00000018c40c723c */ /* 0x040fe4000004180c */
[----:B------:R-:W2:Y:S02]  /*19b80*/  LDL.LU R191, [R1+0xac] ;  /* 0x0000ac0001bf7983 */ /* 0x000ea40000300800 */
[C---:B------:R-:W-:Y:S01]  /*19b90*/  FMUL.FTZ R18, R0.reuse, R174 ;  /* 0x000000ae00127220 */ /* 0x040fe20000410000 */
[----:B------:R-:W-:Y:S01]  /*19ba0*/  MOV R174, R33 ;  /* 0x0000002100ae7202 */ /* 0x000fe20000000f00 */
[----:B------:R-:W-:Y:S01]  /*19bb0*/  FMUL.FTZ R19, R0, R175 ;  /* 0x000000af00137220 */ /* 0x000fe20000410000 */
[----:B------:R-:W-:Y:S01]  /*19bc0*/  LDSM.16.MT88.4 R184, [R218+0x3080] ;  /* 0x00308000dab8783b */ /* 0x000fe20000004200 */
[----:B------:R-:W-:Y:S01]  /*19bd0*/  FMUL.FTZ R24, R6, R160 ;  /* 0x000000a006187220 */ /* 0x000fe20000410000 */
[----:B------:R-:W-:Y:S03]  /*19be0*/  MOV R160, R32 ;  /* 0x0000002000a07202 */ /* 0x000fe60000000f00 */
[----:B------:R-:W-:Y:S01]  /*19bf0*/  FMUL.FTZ R32, R2, R180 ;  /* 0x000000b402207220 */ /* 0x000fe20000410000 */
[-C--:B------:R-:W-:Y:S01]  /*19c00*/  HMMA.16816.F32.BF16 R16, R196, R26.reuse, R16 ;  /* 0x0000001ac410723c */ /* 0x080fe20000041810 */
[----:B------:R3:W-:Y:S02]  /*19c10*/  MUFU.EX2 R180, R4 ;  /* 0x0000000400b47308 */ /* 0x0007e40000000800 */
[C---:B------:R-:W-:Y:S01]  /*19c20*/  FMUL.FTZ R119, R3.reuse, R119 ;  /* 0x0000007703777220 */ /* 0x040fe20000410000 */
[----:B------:R-:W-:Y:S01]  /*19c30*/  MOV R175, R34 ;  /* 0x0000002200af7202 */ /* 0x000fe20000000f00 */
[C---:B------:R-:W-:Y:S02]  /*19c40*/  FMUL.FTZ R122, R3.reuse, R122 ;  /* 0x0000007a037a7220 */ /* 0x040fe40000410000 */
[C---:B------:R-:W-:Y:S01]  /*19c50*/  FMUL.FTZ R123, R3.reuse, R123 ;  /* 0x0000007b037b7220 */ /* 0x040fe20000410000 */
[C---:B------:R-:W-:Y:S04]  /*19c60*/  HMMA.16816.F32.BF16 R20, R192.reuse, R26, R20 ;  /* 0x0000001ac014723c */ /* 0x040fe80000041814 */
[----:B------:R-:W-:Y:S01]  /*19c70*/  FMUL.FTZ R25, R6, R161 ;  /* 0x000000a106197220 */ /* 0x000fe20000410000 */
[----:B------:R-:W-:Y:S01]  /*19c80*/  MOV R161, R30 ;  /* 0x0000001e00a17202 */ /* 0x000fe20000000f00 */
[----:B------:R-:W-:Y:S01]  /*19c90*/  FMUL.FTZ R30, R0, R178 ;  /* 0x000000b2001e7220 */ /* 0x000fe20000410000 */
[----:B------:R-:W-:Y:S01]  /*19ca0*/  MOV R178, R37 ;  /* 0x0000002500b27202 */ /* 0x000fe20000000f00 */
[C---:B------:R-:W-:Y:S01]  /*19cb0*/  FMUL.FTZ R26, R3.reuse, R162 ;  /* 0x000000a2031a7220 */ /* 0x040fe20000410000 */
[----:B------:R-:W-:Y:S03]  /*19cc0*/  MOV R162, R29 ;  /* 0x0000001d00a27202 */ /* 0x000fe60000000f00 */
[C---:B------:R-:W-:Y:S01]  /*19cd0*/  FMUL.FTZ R27, R3.reuse, R163 ;  /* 0x000000a3031b7220 */ /* 0x040fe20000410000 */
[----:B------:R-:W-:Y:S01]  /*19ce0*/  MOV R163, R28 ;  /* 0x0000001c00a37202 */ /* 0x000fe20000000f00 */
[----:B------:R-:W-:Y:S01]  /*19cf0*/  FMUL.FTZ R37, R6, R149 ;  /* 0x0000009506257220 */ /* 0x000fe20000410000 */
[----:B------:R-:W-:Y:S01]  /*19d00*/  MOV R238, R178 ;  /* 0x000000b200ee7202 */ /* 0x000fe20000000f00 */
[----:B------:R-:W-:Y:S01]  /*19d10*/  FMUL.FTZ R29, R2, R177 ;  /* 0x000000b1021d7220 */ /* 0x000fe20000410000 */
[----:B------:R-:W-:Y:S01]  /*19d20*/  MOV R177, R36 ;  /* 0x0000002400b17202 */ /* 0x000fe20000000f00 */
[----:B------:R-:W-:Y:S01]  /*19d30*/  FMUL.FTZ R36, R6, R148 ;  /* 0x0000009406247220 */ /* 0x000fe20000410000 */
[-C--:B-1----:R-:W-:Y:S03]  /*19d40*/  HMMA.16816.F32.BF16 R24, R192, R40.reuse, R24 ;  /* 0x00000028c018723c */ /* 0x082fe60000041818 */
[----:B------:R-:W-:Y:S01]  /*19d50*/  FMUL.FTZ R31, R0, R179 ;  /* 0x000000b3001f7220 */ /* 0x000fe20000410000 */
[----:B------:R-:W-:Y:S01]  /*19d60*/  MOV R179, R38 ;  /* 0x0000002600b37202 */ /* 0x000fe20000000f00 */
[----:B------:R-:W-:Y:S02]  /*19d70*/  FMUL.FTZ R38, R3, R150 ;  /* 0x0000009603267220 */ /* 0x000fe40000410000 */
[----:B------:R-:W1:Y:S01]  /*19d80*/  LDSM.16.MT88.4 R148, [R220+0x2080] ;  /* 0x00208000dc94783b */ /* 0x000e620000004200 */
[C---:B------:R-:W-:Y:S01]  /*19d90*/  FMUL.FTZ R28, R2.reuse, R176 ;  /* 0x000000b0021c7220 */ /* 0x040fe20000410000 */
[----:B------:R-:W-:Y:S03]  /*19da0*/  MOV R176, R35 ;  /* 0x0000002300b07202 */ /* 0x000fe60000000f00 */
[--C-:B---3--:R-:W-:Y:S02]  /*19db0*/  FFMA.FTZ R4, R201, c[0x0][0x2d0], -R200.reuse ;  /* 0x0000b400c9047a23 */ /* 0x108fe400000108c8 */
[C---:B------:R-:W-:Y:S01]  /*19dc0*/  FMUL.FTZ R134, R3.reuse, R134 ;  /* 0x0000008603867220 */ /* 0x040fe20000410000 */
[C---:B------:R-:W-:Y:S01]  /*19dd0*/  HMMA.16816.F32.BF16 R28, R196.reuse, R40, R28 ;  /* 0x00000028c41c723c */ /* 0x040fe2000004181c */
[----:B------:R3:W-:Y:S03]  /*19de0*/  MUFU.EX2 R170, R4 ;  /* 0x0000000400aa7308 */ /* 0x0007e60000000800 */
[----:B------:R-:W-:Y:S01]  /*19df0*/  FMUL.FTZ R33, R2, R181 ;  /* 0x000000b502217220 */ /* 0x000fe20000410000 */
[----:B------:R-:W-:Y:S01]  /*19e00*/  MOV R181, R162 ;  /* 0x000000a200b57202 */ /* 0x000fe20000000f00 */
[C---:B------:R-:W-:Y:S01]  /*19e10*/  FMUL.FTZ R34, R0.reuse, R182 ;  /* 0x000000b600227220 */ /* 0x040fe20000410000 */
[----:B------:R-:W-:Y:S01]  /*19e20*/  MOV R162, R171 ;  /* 0x000000ab00a27202 */ /* 0x000fe20000000f00 */
[----:B------:R-:W-:Y:S01]  /*19e30*/  FMUL.FTZ R35, R0, R183 ;  /* 0x000000b700237220 */ /* 0x000fe20000410000 */
[----:B------:R-:W-:Y:S03]  /*19e40*/  MOV R182, R161 ;  /* 0x000000a100b67202 */ /* 0x000fe60000000f00 */
[C---:B------:R-:W-:Y:S01]  /*19e50*/  FMUL.FTZ R40, R6.reuse, R152 ;  /* 0x0000009806287220 */ /* 0x040fe20000410000 */
[----:B------:R-:W-:Y:S01]  /*19e60*/  MOV R161, R164 ;  /* 0x000000a400a17202 */ /* 0x000fe20000000f00 */
[----:B------:R-:W4:Y:S01]  /*19e70*/  LDL.LU R152, [R1+0x94] ;  /* 0x0000940001987983 */ /* 0x000f220000300800 */
[-C--:B------:R-:W-:Y:S03]  /*19e80*/  HMMA.16816.F32.BF16 R32, R196, R42.reuse, R32 ;  /* 0x0000002ac420723c */ /* 0x080fe60000041820 */
[----:B------:R-:W-:Y:S01]  /*19e90*/  FMUL.FTZ R41, R6, R153 ;  /* 0x0000009906297220 */ /* 0x000fe20000410000 */
[----:B------:R-:W-:Y:S01]  /*19ea0*/  MOV R189, R162 ;  /* 0x000000a200bd7202 */ /* 0x000fe20000000f00 */
[----:B------:R-:W5:Y:S01]  /*19eb0*/  LDL.LU R153, [R1+0x90] ;  /* 0x0000900001997983 */ /* 0x000f620000300800 */
[C---:B------:R-:W-:Y:S01]  /*19ec0*/  FMUL.FTZ R135, R3.reuse, R135 ;  /* 0x0000008703877220 */ /* 0x040fe20000410000 */
[----:B------:R-:W-:Y:S01]  /*19ed0*/  MOV R183, R173 ;  /* 0x000000ad00b77202 */ /* 0x000fe20000000f00 */
[C---:B------:R-:W-:Y:S04]  /*19ee0*/  HMMA.16816.F32.BF16 R36, R192.reuse, R42, R36 ;  /* 0x0000002ac024723c */ /* 0x040fe80000041824 */
[----:B---3--:R-:W-:Y:S02]  /*19ef0*/  FFMA.FTZ R4, R202, c[0x0][0x2d0], -R200 ;  /* 0x0000b400ca047a23 */ /* 0x008fe400000108c8 */
[C---:B------:R-:W-:Y:S01]  /*19f00*/  FMUL.FTZ R50, R0.reuse, R190 ;  /* 0x000000be00327220 */ /* 0x040fe20000410000 */
[----:B------:R-:W-:Y:S01]  /*19f10*/  MOV R190, R161 ;  /* 0x000000a100be7202 */ /* 0x000fe20000000f00 */
[C---:B------:R-:W-:Y:S01]  /*19f20*/  FMUL.FTZ R42, R3.reuse, R154 ;  /* 0x0000009a032a7220 */ /* 0x040fe20000410000 */
[----:B------:R3:W-:Y:S03]  /*19f30*/  MUFU.EX2 R165, R4 ;  /* 0x0000000400a57308 */ /* 0x0007e60000000800 */
[----:B------:R-:W-:Y:S02]  /*19f40*/  FMUL.FTZ R43, R3, R155 ;  /* 0x0000009b032b7220 */ /* 0x000fe40000410000 */
[C---:B------:R-:W-:Y:S02]  /*19f50*/  FMUL.FTZ R62, R0.reuse, R62 ;  /* 0x0000003e003e7220 */ /* 0x040fe40000410000 */
[C---:B------:R-:W-:Y:S02]  /*19f60*/  FMUL.FTZ R63, R0.reuse, R63 ;  /* 0x0000003f003f7220 */ /* 0x040fe40000410000 */
[C---:B------:R-:W-:Y:S01]  /*19f70*/  FMUL.FTZ R66, R0.reuse, R66 ;  /* 0x0000004200427220 */ /* 0x040fe20000410000 */
[-C--:B-1----:R-:W-:Y:S01]  /*19f80*/  HMMA.16816.F32.BF16 R40, R192, R148.reuse, R40 ;  /* 0x00000094c028723c */ /* 0x082fe20000041828 */
[----:B------:R-:W-:Y:S02]  /*19f90*/  MUFU.EX2 R202, R136 ;  /* 0x0000008800ca7308 */ /* 0x000fe40000000800 */
[C---:B------:R-:W-:Y:S02]  /*19fa0*/  FMUL.FTZ R67, R0.reuse, R67 ;  /* 0x0000004300437220 */ /* 0x040fe40000410000 */
[C---:B------:R-:W-:Y:S02]  /*19fb0*/  FMUL.FTZ R78, R0.reuse, R78 ;  /* 0x0000004e004e7220 */ /* 0x040fe40000410000 */
[C---:B------:R-:W-:Y:S01]  /*19fc0*/  FMUL.FTZ R79, R0.reuse, R79 ;  /* 0x0000004f004f7220 */ /* 0x040fe20000410000 */
[C---:B------:R-:W-:Y:S04]  /*19fd0*/  HMMA.16816.F32.BF16 R44, R196.reuse, R148, R44 ;  /* 0x00000094c42c723c */ /* 0x040fe8000004182c */
[----:B------:R-:W-:Y:S02]  /*19fe0*/  FMUL.FTZ R82, R0, R82 ;  /* 0x0000005200527220 */ /* 0x000fe40000410000 */
[--C-:B---3--:R-:W-:Y:S02]  /*19ff0*/  FFMA.FTZ R4, R212, c[0x0][0x2d0], -R142.reuse ;  /* 0x0000b400d4047a23 */ /* 0x108fe4000001088e */
[-C--:B------:R-:W-:Y:S02]  /*1a000*/  HMMA.16816.F32.BF16 R48, R196, R150.reuse, R48 ;  /* 0x00000096c430723c */ /* 0x080fe40000041830 */
[----:B------:R1:W3:Y:S02]  /*1a010*/  MUFU.EX2 R156, R4 ;  /* 0x00000004009c7308 */ /* 0x0002e40000000800 */
[C---:B------:R-:W-:Y:S02]  /*1a020*/  FMUL.FTZ R83, R0.reuse, R83 ;  /* 0x0000005300537220 */ /* 0x040fe40000410000 */
[C---:B------:R-:W-:Y:S02]  /*1a030*/  FMUL.FTZ R94, R0.reuse, R94 ;  /* 0x0000005e005e7220 */ /* 0x040fe40000410000 */
[C---:B------:R-:W-:Y:S01]  /*1a040*/  HMMA.16816.F32.BF16 R52, R192.reuse, R150, R52 ;  /* 0x00000096c034723c */ /* 0x040fe20000041834 */
[----:B------:R-:W-:Y:S03]  /*1a050*/  LDSM.16.MT88.4 R148, [R217+0x2880] ;  /* 0x00288000d994783b */ /* 0x000fe60000004200 */
[C---:B------:R-:W-:Y:S02]  /*1a060*/  FMUL.FTZ R95, R0.reuse, R95 ;  /* 0x0000005f005f7220 */ /* 0x040fe40000410000 */
[C---:B------:R-:W-:Y:S02]  /*1a070*/  FMUL.FTZ R98, R0.reuse, R98 ;  /* 0x0000006200627220 */ /* 0x040fe40000410000 */
[-C--:B------:R-:W-:Y:S04]  /*1a080*/  HMMA.16816.F32.BF16 R56, R192, R144.reuse, R56 ;  /* 0x00000090c038723c */ /* 0x080fe80000041838 */
[C---:B------:R-:W-:Y:S02]  /*1a090*/  FMUL.FTZ R99, R0.reuse, R99 ;  /* 0x0000006300637220 */ /* 0x040fe40000410000 */
[C---:B------:R-:W-:Y:S02]  /*1a0a0*/  FMUL.FTZ R110, R0.reuse, R110 ;  /* 0x0000006e006e7220 */ /* 0x040fe40000410000 */
        /* <DEDUP_REMOVED lines=8> */
[----:B------:R-:W1:Y:S03]  /*1a130*/  LDSM.16.MT88.4 R144, [R217+0x3880] ;  /* 0x00388000d990783b */ /* 0x000e660000004200 */
[--C-:B------:R-:W-:Y:S02]  /*1a140*/  FFMA.FTZ R169, R249, c[0x0][0x2d0], -R142.reuse ;  /* 0x0000b400f9a97a23 */ /* 0x100fe4000001088e */
[--C-:B------:R-:W-:Y:S02]  /*1a150*/  FFMA.FTZ R168, R248, c[0x0][0x2d0], -R142.reuse ;  /* 0x0000b400f8a87a23 */ /* 0x100fe4000001088e */
[--C-:B------:R-:W-:Y:S01]  /*1a160*/  FFMA.FTZ R167, R250, c[0x0][0x2d0], -R142.reuse ;  /* 0x0000b400faa77a23 */ /* 0x100fe2000001088e */
[----:B------:R-:W-:Y:S01]  /*1a170*/  MOV R250, R157 ;  /* 0x0000009d00fa7202 */ /* 0x000fe20000000f00 */
[----:B------:R-:W-:Y:S02]  /*1a180*/  MUFU.EX2 R204, R169 ;  /* 0x000000a900cc7308 */ /* 0x000fe40000000800 */
[----:B------:R-:W-:Y:S01]  /*1a190*/  FFMA.FTZ R142, R246, c[0x0][0x2d0], -R142 ;  /* 0x0000b400f68e7a23 */ /* 0x000fe2000001088e */
[----:B---3--:R-:W-:Y:S01]  /*1a1a0*/  MOV R246, R156 ;  /* 0x0000009c00f67202 */ /* 0x008fe20000000f00 */
[--C-:B------:R-:W-:Y:S01]  /*1a1b0*/  FFMA.FTZ R164, R243, c[0x0][0x2d0], -R200.reuse ;  /* 0x0000b400f3a47a23 */ /* 0x100fe200000108c8 */
[----:B------:R-:W-:Y:S01]  /*1a1c0*/  MOV R243, R170 ;  /* 0x000000aa00f37202 */ /* 0x000fe20000000f00 */
[--C-:B------:R-:W-:Y:S01]  /*1a1d0*/  FFMA.FTZ R170, R235, c[0x0][0x2d0], -R137.reuse ;  /* 0x0000b400ebaa7a23 */ /* 0x100fe20000010889 */
[----:B------:R-:W-:Y:S01]  /*1a1e0*/  MOV R235, R175 ;  /* 0x000000af00eb7202 */ /* 0x000fe20000000f00 */
[--C-:B-1----:R-:W-:Y:S02]  /*1a1f0*/  FFMA.FTZ R4, R213, c[0x0][0x2d0], -R200.reuse ;  /* 0x0000b400d5047a23 */ /* 0x102fe400000108c8 */
[----:B------:R-:W-:Y:S01]  /*1a200*/  FFMA.FTZ R171, R234, c[0x0][0x2d0], -R137 ;  /* 0x0000b400eaab7a23 */ /* 0x000fe20000010889 */
[----:B------:R-:W-:Y:S01]  /*1a210*/  MOV R234, R174 ;  /* 0x000000ae00ea7202 */ /* 0x000fe20000000f00 */
[----:B------:R1:W3:Y:S01]  /*1a220*/  MUFU.EX2 R159, R4 ;  /* 0x00000004009f7308 */ /* 0x0002e20000000800 */
[C---:B------:R-:W-:Y:S02]  /*1a230*/  FMUL.FTZ R124, R2.reuse, R124 ;  /* 0x0000007c027c7220 */ /* 0x040fe40000410000 */
[----:B------:R-:W-:Y:S02]  /*1a240*/  FMUL.FTZ R125, R2, R125 ;  /* 0x0000007d027d7220 */ /* 0x000fe40000410000 */
[C---:B------:R-:W-:Y:S02]  /*1a250*/  FMUL.FTZ R126, R0.reuse, R126 ;  /* 0x0000007e007e7220 */ /* 0x040fe40000410000 */
[----:B------:R-:W-:Y:S02]  /*1a260*/  FMUL.FTZ R127, R0, R127 ;  /* 0x0000007f007f7220 */ /* 0x000fe40000410000 */
[C---:B------:R-:W-:Y:S02]  /*1a270*/  FMUL.FTZ R128, R2.reuse, R128 ;  /* 0x0000008002807220 */ /* 0x040fe40000410000 */
[----:B------:R-:W-:Y:S02]  /*1a280*/  FMUL.FTZ R129, R2, R129 ;  /* 0x0000008102817220 */ /* 0x000fe40000410000 */
[C---:B------:R-:W-:Y:S02]  /*1a290*/  FMUL.FTZ R130, R0.reuse, R130 ;  /* 0x0000008200827220 */ /* 0x040fe40000410000 */
[----:B------:R-:W-:Y:S01]  /*1a2a0*/  FMUL.FTZ R131, R0, R131 ;  /* 0x0000008300837220 */ /* 0x000fe20000410000 */
[-C--:B------:R-:W-:Y:S03]  /*1a2b0*/  HMMA.16816.F32.BF16 R72, R192, R144.reuse, R72 ;  /* 0x00000090c048723c */ /* 0x080fe60000041848 */
[--C-:B-1----:R-:W-:Y:S01]  /*1a2c0*/  FFMA.FTZ R4, R209, c[0x0][0x2d0], -R143.reuse ;  /* 0x0000b400d1047a23 */ /* 0x102fe2000001088f */
[----:B---3--:R-:W-:Y:S01]  /*1a2d0*/  MOV R248, R159 ;  /* 0x0000009f00f87202 */ /* 0x008fe20000000f00 */
[----:B------:R-:W-:Y:S03]  /*1a2e0*/  MUFU.EX2 R209, R167 ;  /* 0x000000a700d17308 */ /* 0x000fe60000000800 */
[C---:B------:R-:W-:Y:S08]  /*1a2f0*/  HMMA.16816.F32.BF16 R76, R196.reuse, R144, R76 ;  /* 0x00000090c44c723c */ /* 0x040ff0000004184c */
[-C--:B------:R-:W-:Y:S01]  /*1a300*/  HMMA.16816.F32.BF16 R80, R196, R146.reuse, R80 ;  /* 0x00000092c450723c */ /* 0x080fe20000041850 */
[----:B------:R1:W-:Y:S07]  /*1a310*/  MUFU.EX2 R247, R4 ;  /* 0x0000000400f77308 */ /* 0x0003ee0000000800 */
[C---:B------:R-:W-:Y:S01]  /*1a320*/  HMMA.16816.F32.BF16 R84, R192.reuse, R146, R84 ;  /* 0x00000092c054723c */ /* 0x040fe20000041854 */
[----:B------:R-:W3:Y:S03]  /*1a330*/  LDSM.16.MT88.4 R144, [R218+0x3880] ;  /* 0x00388000da90783b */ /* 0x000ee60000004200 */
[--C-:B-1----:R-:W-:Y:S02]  /*1a340*/  FFMA.FTZ R4, R208, c[0x0][0x2d0], -R143.reuse ;  /* 0x0000b400d0047a23 */ /* 0x102fe4000001088f */
[----:B------:R-:W-:Y:S10]  /*1a350*/  MUFU.EX2 R208, R164 ;  /* 0x000000a400d07308 */ /* 0x000ff40000000800 */
[----:B------:R1:W-:Y:S01]  /*1a360*/  MUFU.EX2 R251, R4 ;  /* 0x0000000400fb7308 */ /* 0x0003e20000000800 */
[-C--:B---3--:R-:W-:Y:S08]  /*1a370*/  HMMA.16816.F32.BF16 R88, R192, R144.reuse, R88 ;  /* 0x00000090c058723c */ /* 0x088ff00000041858 */
[C---:B------:R-:W-:Y:S04]  /*1a380*/  HMMA.16816.F32.BF16 R92, R196.reuse, R144, R92 ;  /* 0x00000090c45c723c */ /* 0x040fe8000004185c */
[--C-:B-1----:R-:W-:Y:S04]  /*1a390*/  FFMA.FTZ R4, R207, c[0x0][0x2d0], -R143.reuse ;  /* 0x0000b400cf047a23 */ /* 0x102fe8000001088f */
[-C--:B------:R-:W-:Y:S01]  /*1a3a0*/  HMMA.16816.F32.BF16 R96, R196, R146.reuse, R96 ;  /* 0x00000092c460723c */ /* 0x080fe20000041860 */
[----:B------:R1:W-:Y:S07]  /*1a3b0*/  MUFU.EX2 R252, R4 ;  /* 0x0000000400fc7308 */ /* 0x0003ee0000000800 */
[C---:B------:R-:W-:Y:S01]  /*1a3c0*/  HMMA.16816.F32.BF16 R100, R192.reuse, R146, R100 ;  /* 0x00000092c064723c */ /* 0x040fe20000041864 */
[----:B------:R-:W3:Y:S03]  /*1a3d0*/  LDSM.16.MT88.4 R144, [R220+0x3880] ;  /* 0x00388000dc90783b */ /* 0x000ee60000004200 */
[----:B-1----:R-:W-:Y:S02]  /*1a3e0*/  FFMA.FTZ R4, R206, c[0x0][0x2d0], -R143 ;  /* 0x0000b400ce047a23 */ /* 0x002fe4000001088f */
[----:B------:R-:W-:Y:S10]  /*1a3f0*/  MUFU.EX2 R206, R168 ;  /* 0x000000a800ce7308 */ /* 0x000ff40000000800 */
[----:B------:R1:W1:Y:S01]  /*1a400*/  MUFU.EX2 R166, R4 ;  /* 0x0000000400a67308 */ /* 0x0002620000000800 */
[-C--:B---3--:R-:W-:Y:S08]  /*1a410*/  HMMA.16816.F32.BF16 R104, R192, R144.reuse, R104 ;  /* 0x00000090c068723c */ /* 0x088ff00000041868 */
[C---:B------:R-:W-:Y:S04]  /*1a420*/  HMMA.16816.F32.BF16 R108, R196.reuse, R144, R108 ;  /* 0x00000090c46c723c */ /* 0x040fe8000004186c */
[----:B-1----:R-:W-:Y:S01]  /*1a430*/  FFMA.FTZ R4, R205, c[0x0][0x2d0], -R137 ;  /* 0x0000b400cd047a23 */ /* 0x002fe20000010889 */
[----:B------:R-:W-:Y:S01]  /*1a440*/  MOV R249, R166 ;  /* 0x000000a600f97202 */ /* 0x000fe20000000f00 */
[--C-:B------:R-:W-:Y:S01]  /*1a450*/  FFMA.FTZ R166, R245, c[0x0][0x2d0], -R200.reuse ;  /* 0x0000b400f5a67a23 */ /* 0x100fe200000108c8 */
[----:B------:R-:W-:Y:S01]  /*1a460*/  MOV R245, R165 ;  /* 0x000000a500f57202 */ /* 0x000fe20000000f00 */
[-C--:B------:R-:W-:Y:S01]  /*1a470*/  HMMA.16816.F32.BF16 R112, R196, R146.reuse, R112 ;  /* 0x00000092c470723c */ /* 0x080fe20000041870 */
[----:B------:R1:W-:Y:S03]  /*1a480*/  MUFU.EX2 R231, R4 ;  /* 0x0000000400e77308 */ /* 0x0003e60000000800 */
[--C-:B------:R-:W-:Y:S01]  /*1a490*/  FFMA.FTZ R165, R244, c[0x0][0x2d0], -R200.reuse ;  /* 0x0000b400f4a57a23 */ /* 0x100fe200000108c8 */
[----:B------:R-:W-:Y:S01]  /*1a4a0*/  MOV R244, R180 ;  /* 0x000000b400f47202 */ /* 0x000fe20000000f00 */
[----:B------:R-:W-:Y:S01]  /*1a4b0*/  FFMA.FTZ R200, R242, c[0x0][0x2d0], -R200 ;  /* 0x0000b400f2c87a23 */ /* 0x000fe200000108c8 */
[----:B------:R-:W-:Y:S01]  /*1a4c0*/  MOV R242, R138 ;  /* 0x0000008a00f27202 */ /* 0x000fe20000000f00 */
[C---:B------:R-:W-:Y:S01]  /*1a4d0*/  HMMA.16816.F32.BF16 R116, R192.reuse, R146, R116 ;  /* 0x00000092c074723c */ /* 0x040fe20000041874 */
[----:B------:R-:W3:Y:S02]  /*1a4e0*/  LDSM.16.MT88.4 R144, [R219+0x3880] ;  /* 0x00388000db90783b */ /* 0x000ee40000004200 */
[----:B------:R-:W-:Y:S01]  /*1a4f0*/  MUFU.EX2 R203, R166 ;  /* 0x000000a600cb7308 */ /* 0x000fe20000000800 */
[----:B------:R-:W-:Y:S01]  /*1a500*/  F2FP.BF16.PACK_AB R154, R249, R252 ;  /* 0x000000fcf99a723e */ /* 0x000fe200000010ff */
[----:B------:R-:W-:Y:S01]  /*1a510*/  FFMA.FTZ R138, R239, c[0x0][0x2d0], -R143 ;  /* 0x0000b400ef8a7a23 */ /* 0x000fe2000001088f */
[----:B------:R-:W-:Y:S02]  /*1a520*/  MOV R180, R163 ;  /* 0x000000a300b47202 */ /* 0x000fe40000000f00 */
[----:B------:R-:W-:Y:S01]  /*1a530*/  MOV R163, R172 ;  /* 0x000000ac00a37202 */ /* 0x000fe20000000f00 */
[--C-:B------:R-:W-:Y:S03]  /*1a540*/  FFMA.FTZ R172, R232, c[0x0][0x2d0], -R137.reuse ;  /* 0x0000b400e8ac7a23 */ /* 0x100fe60000010889 */
[----:B------:R-:W-:Y:S01]  /*1a550*/  MOV R188, R163 ;  /* 0x000000a300bc7202 */ /* 0x000fe20000000f00 */
[----:B------:R-:W-:Y:S01]  /*1a560*/  MUFU.EX2 R205, R165 ;  /* 0x000000a500cd7308 */ /* 0x000fe20000000800 */
[----:B------:R-:W-:Y:S01]  /*1a570*/  MOV R239, R179 ;  /* 0x000000b300ef7202 */ /* 0x000fe20000000f00 */
[----:B-1----:R-:W-:Y:S08]  /*1a580*/  FFMA.FTZ R4, R210, c[0x0][0x2d0], -R137 ;  /* 0x0000b400d2047a23 */ /* 0x002ff00000010889 */
[----:B------:R1:W1:Y:S01]  /*1a590*/  MUFU.EX2 R214, R4 ;  /* 0x0000000400d67308 */ /* 0x0002620000000800 */
[----:B-----5:R-:W-:Y:S02]  /*1a5a0*/  FFMA.FTZ R173, R6, R153, R241 ;  /* 0x0000009906ad7223 */ /* 0x020fe400000100f1 */
[----:B----4-:R-:W-:Y:S01]  /*1a5b0*/  FFMA.FTZ R6, R3, R152, R240 ;  /* 0x0000009803067223 */ /* 0x010fe200000100f0 */
[----:B------:R-:W-:Y:S01]  /*1a5c0*/  F2FP.BF16.PACK_AB R152, R251, R247 ;  /* 0x000000f7fb98723e */ /* 0x000fe200000010ff */
[----:B------:R-:W4:Y:S05]  /*1a5d0*/  LDL.LU R3, [R1+0xa8] ;  /* 0x0000a80001037983 */ /* 0x000f2a0000300800 */
[----:B------:R-:W-:Y:S01]  /*1a5e0*/  MUFU.EX2 R210, R200 ;  /* 0x000000c800d27308 */ /* 0x000fe20000000800 */
[-C--:B---3--:R-:W-:Y:S09]  /*1a5f0*/  HMMA.16816.F32.BF16 R120, R192, R144.reuse, R120 ;  /* 0x00000090c078723c */ /* 0x088ff20000041878 */
[----:B------:R-:W3:Y:S03]  /*1a600*/  MUFU.EX2 R200, R138 ;  /* 0x0000008a00c87308 */ /* 0x000ee60000000800 */
[----:B-1----:R-:W-:Y:S01]  /*1a610*/  FFMA.FTZ R4, R211, c[0x0][0x2d0], -R137 ;  /* 0x0000b400d3047a23 */ /* 0x002fe20000010889 */
[----:B------:R-:W-:Y:S01]  /*1a620*/  F2FP.BF16.PACK_AB R153, R214, R231 ;  /* 0x000000e7d699723e */ /* 0x000fe200000010ff */
[C---:B------:R-:W-:Y:S05]  /*1a630*/  HMMA.16816.F32.BF16 R124, R196.reuse, R144, R124 ;  /* 0x00000090c47c723c */ /* 0x040fea000004187c */
[----:B------:R1:W-:Y:S02]  /*1a640*/  MUFU.EX2 R213, R4 ;  /* 0x0000000400d57308 */ /* 0x0003e40000000800 */
[----:B------:R-:W-:Y:S01]  /*1a650*/  F2FP.BF16.PACK_AB R144, R244, R242 ;  /* 0x000000f2f490723e */ /* 0x000fe200000010ff */
[-C--:B------:R-:W-:Y:S04]  /*1a660*/  HMMA.16816.F32.BF16 R128, R196, R146.reuse, R128 ;  /* 0x00000092c480723c */ /* 0x080fe80000041880 */
[----:B------:R-:W-:Y:S03]  /*1a670*/  F2FP.BF16.PACK_AB R145, R245, R243 ;  /* 0x000000f3f591723e */ /* 0x000fe600000010ff */
[----:B------:R-:W5:Y:S01]  /*1a680*/  MUFU.EX2 R211, R142 ;  /* 0x0000008e00d37308 */ /* 0x000f620000000800 */
[----:B------:R-:W-:Y:S01]  /*1a690*/  MOV R199, R160 ;  /* 0x000000a000c77202 */ /* 0x000fe20000000f00 */
[----:B------:R-:W-:Y:S01]  /*1a6a0*/  HMMA.16816.F32.BF16 R132, R192, R146, R132 ;  /* 0x00000092c084723c */ /* 0x000fe20000041884 */
[----:B------:R-:W-:Y:S03]  /*1a6b0*/  LDSM.16.MT88.4 R160, [R220+0x2880] ;  /* 0x00288000dca0783b */ /* 0x000fe60000004200 */
[----:B---3--:R-:W-:Y:S01]  /*1a6c0*/  F2FP.BF16.PACK_AB R196, R202, R200 ;  /* 0x000000c8cac4723e */ /* 0x008fe200000010ff */
[----:B--2---:R-:W-:Y:S02]  /*1a6d0*/  FFMA.FTZ R2, R2, R191, R199 ;  /* 0x000000bf02027223 */ /* 0x004fe400000100c7 */
[----:B------:R-:W-:Y:S01]  /*1a6e0*/  F2FP.BF16.PACK_AB R147, R248, R250 ;  /* 0x000000faf893723e */ /* 0x000fe200000010ff */
[----:B------:R-:W-:Y:S01]  /*1a6f0*/  MUFU.EX2 R142, R171 ;  /* 0x000000ab008e7308 */ /* 0x000fe20000000800 */
[----:B------:R-:W-:Y:S03]  /*1a700*/  F2FP.BF16.PACK_AB R192, R206, R204 ;  /* 0x000000cccec0723e */ /* 0x000fe600000010ff */
[--C-:B-1----:R-:W-:Y:S01]  /*1a710*/  FFMA.FTZ R4, R215, c[0x0][0x2d0], -R137.reuse ;  /* 0x0000b400d7047a23 */ /* 0x102fe20000010889 */
[----:B------:R-:W-:Y:S01]  /*1a720*/  MOV R215, R158 ;  /* 0x0000009e00d77202 */ /* 0x000fe20000000f00 */
[----:B------:R-:W-:Y:S01]  /*1a730*/  FFMA.FTZ R137, R233, c[0x0][0x2d0], -R137 ;  /* 0x0000b400e9897a23 */ /* 0x000fe20000010889 */
[----:B------:R-:W1:Y:S01]  /*1a740*/  LDSM.16.MT88.4 R156, [R218+0x2880] ;  /* 0x00288000da9c783b */ /* 0x000e620000004200 */
[----:B------:R-:W-:Y:S02]  /*1a750*/  F2FP.BF16.PACK_AB R193, R205, R203 ;  /* 0x000000cbcdc1723e */ /* 0x000fe400000010ff */
[----:B------:R-:W2:Y:S01]  /*1a760*/  MUFU.EX2 R212, R4 ;  /* 0x0000000400d47308 */ /* 0x000ea20000000800 */
[----:B------:R-:W-:Y:S02]  /*1a770*/  F2FP.BF16.PACK_AB R146, R215, R246 ;  /* 0x000000f6d792723e */ /* 0x000fe400000010ff */
[----:B------:R-:W-:Y:S02]  /*1a780*/  F2FP.BF16.PACK_AB R195, R210, R208 ;  /* 0x000000d0d2c3723e */ /* 0x000fe400000010ff */
[----:B-----5:R-:W-:Y:S03]  /*1a790*/  F2FP.BF16.PACK_AB R194, R211, R209 ;  /* 0x000000d1d3c2723e */ /* 0x020fe600000010ff */
[-C--:B------:R-:W-:Y:S02]  /*1a7a0*/  HMMA.16816.F32.BF16 R8, R144, R148.reuse, R8 ;  /* 0x000000949008723c */ /* 0x080fe40000041808 */
[----:B------:R-:W-:Y:S10]  /*1a7b0*/  MUFU.EX2 R138, R172 ;  /* 0x000000ac008a7308 */ /* 0x000ff40000000800 */
[----:B------:R-:W3:Y:S01]  /*1a7c0*/  MUFU.EX2 R137, R137 ;  /* 0x0000008900897308 */ /* 0x000ee20000000800 */
[----:B--2---:R-:W-:Y:S01]  /*1a7d0*/  F2FP.BF16.PACK_AB R155, R212, R213 ;  /* 0x000000d5d49b723e */ /* 0x004fe200000010ff */
[--C-:B------:R-:W-:Y:S01]  /*1a7e0*/  FFMA.FTZ R4, R237, c[0x0][0x2d0], -R143.reuse ;  /* 0x0000b400ed047a23 */ /* 0x100fe2000001088f */
[----:B------:R-:W-:Y:S01]  /*1a7f0*/  MOV R237, R177 ;  /* 0x000000b100ed7202 */ /* 0x000fe20000000f00 */
[----:B------:R-:W-:Y:S01]  /*1a800*/  FFMA.FTZ R143, R236, c[0x0][0x2d0], -R143 ;  /* 0x0000b400ec8f7a23 */ /* 0x000fe2000001088f */
[----:B------:R-:W-:Y:S05]  /*1a810*/  MOV R236, R176 ;  /* 0x000000b000ec7202 */ /* 0x000fea0000000f00 */
[----:B------:R-:W-:Y:S01]  /*1a820*/  MUFU.EX2 R207, R4 ;  /* 0x0000000400cf7308 */ /* 0x000fe20000000800 */
[C---:B------:R-:W-:Y:S08]  /*1a830*/  HMMA.16816.F32.BF16 R12, R152.reuse, R148, R12 ;  /* 0x00000094980c723c */ /* 0x040ff0000004180c */
[-C--:B------:R-:W-:Y:S01]  /*1a840*/  HMMA.16816.F32.BF16 R16, R152, R150.reuse, R16 ;  /* 0x000000969810723c */ /* 0x080fe20000041810 */
[----:B------:R-:W2:Y:S03]  /*1a850*/  MUFU.EX2 R201, R143 ;  /* 0x0000008f00c97308 */ /* 0x000ea60000000800 */
[----:B---3--:R-:W-:Y:S04]  /*1a860*/  F2FP.BF16.PACK_AB R199, R137, R138 ;  /* 0x0000008a89c7723e */ /* 0x008fe800000010ff */
[C---:B------:R-:W-:Y:S01]  /*1a870*/  HMMA.16816.F32.BF16 R20, R144.reuse, R150, R20 ;  /* 0x000000969014723c */ /* 0x040fe20000041814 */
[----:B------:R-:W3:Y:S02]  /*1a880*/  LDSM.16.MT88.4 R148, [R219+0x2880] ;  /* 0x00288000db94783b */ /* 0x000ee40000004200 */
[----:B------:R-:W5:Y:S05]  /*1a890*/  MUFU.EX2 R143, R170 ;  /* 0x000000aa008f7308 */ /* 0x000f6a0000000800 */
[-C--:B-1----:R-:W-:Y:S08]  /*1a8a0*/  HMMA.16816.F32.BF16 R24, R144, R156.reuse, R24 ;  /* 0x0000009c9018723c */ /* 0x082ff00000041818 */
[C---:B------:R-:W-:Y:S04]  /*1a8b0*/  HMMA.16816.F32.BF16 R28, R152.reuse, R156, R28 ;  /* 0x0000009c981c723c */ /* 0x040fe8000004181c */
[----:B--2---:R-:W-:Y:S04]  /*1a8c0*/  F2FP.BF16.PACK_AB R198, R201, R207 ;  /* 0x000000cfc9c6723e */ /* 0x004fe800000010ff */
[-C--:B------:R-:W-:Y:S04]  /*1a8d0*/  HMMA.16816.F32.BF16 R32, R152, R158.reuse, R32 ;  /* 0x0000009e9820723c */ /* 0x080fe80000041820 */
[----:B-----5:R-:W-:Y:S04]  /*1a8e0*/  F2FP.BF16.PACK_AB R197, R142, R143 ;  /* 0x0000008f8ec5723e */ /* 0x020fe800000010ff */
        /* <DEDUP_REMOVED lines=20> */
[C---:B------:R-:W-:Y:S08]  /*1aa30*/  HMMA.16816.F32.BF16 R100, R144.reuse, R162, R100 ;  /* 0x000000a29064723c */ /* 0x040ff00000041864 */
[-C--:B---3--:R-:W-:Y:S08]  /*1aa40*/  HMMA.16816.F32.BF16 R104, R144, R148.reuse, R104 ;  /* 0x000000949068723c */ /* 0x088ff00000041868 */
[C---:B------:R-:W-:Y:S08]  /*1aa50*/  HMMA.16816.F32.BF16 R108, R152.reuse, R148, R108 ;  /* 0x00000094986c723c */ /* 0x040ff0000004186c */
[-C--:B------:R-:W-:Y:S08]  /*1aa60*/  HMMA.16816.F32.BF16 R112, R152, R150.reuse, R112 ;  /* 0x000000969870723c */ /* 0x080ff00000041870 */
[C---:B------:R-:W-:Y:S01]  /*1aa70*/  HMMA.16816.F32.BF16 R116, R144.reuse, R150, R116 ;  /* 0x000000969074723c */ /* 0x040fe20000041874 */
[----:B------:R-:W2:Y:S07]  /*1aa80*/  LDSM.16.MT88.4 R148, [R217+0x3080] ;  /* 0x00308000d994783b */ /* 0x000eae0000004200 */
[-C--:B-1----:R-:W-:Y:S04]  /*1aa90*/  HMMA.16816.F32.BF16 R120, R144, R156.reuse, R120 ;  /* 0x0000009c9078723c */ /* 0x082fe80000041878 */
[----:B----4-:R-:W-:Y:S02]  /*1aaa0*/  FFMA.FTZ R4, R0, R3, R190 ;  /* 0x0000000300047223 */ /* 0x010fe400000100be */
[----:B------:R-:W-:Y:S02]  /*1aab0*/  FADD.FTZ R3, R189, R173 ;  /* 0x000000adbd037221 */ /* 0x000fe40000010000 */
[C---:B------:R-:W-:Y:S04]  /*1aac0*/  HMMA.16816.F32.BF16 R124, R152.reuse, R156, R124 ;  /* 0x0000009c987c723c */ /* 0x040fe8000004187c */
[----:B------:R-:W-:Y:S02]  /*1aad0*/  FADD.FTZ R0, R188, R6 ;  /* 0x00000006bc007221 */ /* 0x000fe40000010000 */
[----:B------:R-:W-:Y:S02]  /*1aae0*/  FADD.FTZ R6, R183, R2 ;  /* 0x00000002b7067221 */ /* 0x000fe40000010000 */
[-C--:B------:R-:W-:Y:S04]  /*1aaf0*/  HMMA.16816.F32.BF16 R128, R152, R158.reuse, R128 ;  /* 0x0000009e9880723c */ /* 0x080fe80000041880 */
[----:B------:R-:W-:Y:S02]  /*1ab00*/  FADD.FTZ R136, R182, R4 ;  /* 0x00000004b6887221 */ /* 0x000fe40000010000 */
[----:B------:R-:W-:Y:S02]  /*1ab10*/  FADD.FTZ R2, R181, R3 ;  /* 0x00000003b5027221 */ /* 0x000fe40000010000 */
[----:B------:R-:W-:Y:S01]  /*1ab20*/  HMMA.16816.F32.BF16 R132, R144, R158, R132 ;  /* 0x0000009e9084723c */ /* 0x000fe20000041884 */
[----:B------:R-:W1:Y:S03]  /*1ab30*/  LDSM.16.MT88.4 R144, [R220+0x3080] ;  /* 0x00308000dc90783b */ /* 0x000e660000004200 */
[----:B------:R-:W-:Y:S02]  /*1ab40*/  FADD.FTZ R0, R180, R0 ;  /* 0x00000000b4007221 */ /* 0x000fe40000010000 */
[----:B------:R-:W-:Y:S02]  /*1ab50*/  FADD.FTZ R2, R236, R2 ;  /* 0x00000002ec027221 */ /* 0x000fe40000010000 */
[----:B------:R-:W-:Y:S01]  /*1ab60*/  FADD.FTZ R4, R234, R6 ;  /* 0x00000006ea047221 */ /* 0x000fe20000010000 */
[-C--:B--2---:R-:W-:Y:S01]  /*1ab70*/  HMMA.16816.F32.BF16 R164, R192, R148.reuse, R8 ;  /* 0x00000094c0a4723c */ /* 0x084fe20000041808 */
[----:B------:R-:W2:Y:S04]  /*1ab80*/  LDSM.16.MT88.4 R8, [R219+0x3080] ;  /* 0x00308000db08783b */ /* 0x000ea80000004200 */
[----:B------:R-:W-:Y:S02]  /*1ab90*/  FADD.FTZ R6, R242, R2 ;  /* 0x00000002f2067221 */ /* 0x000fe40000010000 */
[----:B------:R-:W-:Y:S01]  /*1aba0*/  FADD.FTZ R0, R237, R0 ;  /* 0x00000000ed007221 */ /* 0x000fe20000010000 */
[C---:B------:R-:W-:Y:S01]  /*1abb0*/  HMMA.16816.F32.BF16 R168, R196.reuse, R148, R12 ;  /* 0x00000094c4a8723c */ /* 0x040fe2000004180c */
[----:B------:R-:W3:Y:S03]  /*1abc0*/  LDSM.16.MT88.4 R12, [R217+0x4880] ;  /* 0x00488000d90c783b */ /* 0x000ee60000004200 */
[----:B------:R-:W-:Y:S01]  /*1abd0*/  FADD.FTZ R3, R235, R136 ;  /* 0x00000088eb037221 */ /* 0x000fe20000010000 */
[----:B------:R-:W-:Y:S03]  /*1abe0*/  MOV R136, R140 ;  /* 0x0000008c00887202 */ /* 0x000fe60000000f00 */
[-C--:B------:R-:W-:Y:S01]  /*1abf0*/  HMMA.16816.F32.BF16 R172, R196, R150.reuse, R16 ;  /* 0x00000096c4ac723c */ /* 0x080fe20000041810 */
[----:B------:R-:W4:Y:S07]  /*1ac00*/  LDSM.16.MT88.4 R16, [R218+0x4880] ;  /* 0x00488000da10783b */ /* 0x000f2e0000004200 */
[C---:B------:R-:W-:Y:S01]  /*1ac10*/  HMMA.16816.F32.BF16 R156, R192.reuse, R150, R20 ;  /* 0x00000096c09c723c */ /* 0x040fe20000041814 */
[----:B------:R-:W5:Y:S07]  /*1ac20*/  LDSM.16.MT88.4 R20, [R220+0x4880] ;  /* 0x00488000dc14783b */ /* 0x000f6e0000004200 */
[-C--:B------:R-:W-:Y:S01]  /*1ac30*/  HMMA.16816.F32.BF16 R160, R192, R184.reuse, R24 ;  /* 0x000000b8c0a0723c */ /* 0x080fe20000041818 */
[----:B------:R-:W2:Y:S07]  /*1ac40*/  LDSM.16.MT88.4 R24, [R219+0x4880] ;  /* 0x00488000db18783b */ /* 0x000eae0000004200 */
[C---:B------:R-:W-:Y:S08]  /*1ac50*/  HMMA.16816.F32.BF16 R176, R196.reuse, R184, R28 ;  /* 0x000000b8c4b0723c */ /* 0x040ff0000004181c */
[-C--:B------:R-:W-:Y:S08]  /*1ac60*/  HMMA.16816.F32.BF16 R180, R196, R186.reuse, R32 ;  /* 0x000000bac4b4723c */ /* 0x080ff00000041820 */
[C---:B------:R-:W-:Y:S08]  /*1ac70*/  HMMA.16816.F32.BF16 R148, R192.reuse, R186, R36 ;  /* 0x000000bac094723c */ /* 0x040ff00000041824 */
[-C--:B-1----:R-:W-:Y:S08]  /*1ac80*/  HMMA.16816.F32.BF16 R152, R192, R144.reuse, R40 ;  /* 0x00000090c098723c */ /* 0x082ff00000041828 */
        /* <DEDUP_REMOVED lines=9> */
[C---:B------:R-:W-:Y:S01]  /*1ad20*/  HMMA.16816.F32.BF16 R68, R192.reuse, R10, R68 ;  /* 0x0000000ac044723c */ /* 0x040fe20000041844 */
[----:B------:R-:W2:Y:S03]  /*1ad30*/  LDL R10, [R1+0xb4] ;  /* 0x0000b400010a7983 */ /* 0x000ea60000100800 */
        /* <DEDUP_REMOVED lines=26> */
[-C--:B-----5:R-:W-:Y:S04]  /*1aee0*/  HMMA.16816.F32.BF16 R104, R192, R20.reuse, R104 ;  /* 0x00000014c068723c */ /* 0x0a0fe80000041868 */
[----:B------:R-:W-:Y:S02]  /*1aef0*/  FADD.FTZ R3, R211, R3 ;  /* 0x00000003d3037221 */ /* 0x000fe40000010000 */
[----:B------:R-:W-:Y:S02]  /*1af00*/  FADD.FTZ R6, R212, R0 ;  /* 0x00000000d4067221 */ /* 0x000fe40000010000 */
[C---:B------:R-:W-:Y:S01]  /*1af10*/  HMMA.16816.F32.BF16 R108, R196.reuse, R20, R108 ;  /* 0x00000014c46c723c */ /* 0x040fe2000004186c */
[----:B------:R1:W-:Y:S03]  /*1af20*/  STL [R1+0x90], R3 ;  /* 0x0000900301007387 */ /* 0x0003e60000100800 */
        /* <DEDUP_REMOVED lines=10> */
[----:B-1----:R-:W-:Y:S02]  /*1afd0*/  FADD.FTZ R3, R201, R4 ;  /* 0x00000004c9037221 */ /* 0x002fe40000010000 */
[C---:B------:R-:W-:Y:S01]  /*1afe0*/  HMMA.16816.F32.BF16 R124, R196.reuse, R24, R124 ;  /* 0x00000018c47c723c */ /* 0x040fe2000004187c */
[----:B------:R1:W-:Y:S03]  /*1aff0*/  STL [R1+0x94], R6 ;  /* 0x0000940601007387 */ /* 0x0003e60000100800 */
[----:B------:R-:W-:Y:S01]  /*1b000*/  FADD.FTZ R2, R138, R0 ;  /* 0x000000008a027221 */ /* 0x000fe20000010000 */
[----:B------:R3:W-:Y:S01]  /*1b010*/  STL [R1+0xac], R3 ;  /* 0x0000ac0301007387 */ /* 0x0007e20000100800 */
[C---:B------:R-:W-:Y:S02]  /*1b020*/  IADD3 R0, R230.reuse, -0x1, RZ ;  /* 0xffffffffe6007810 */ /* 0x040fe40007ffe0ff */
[-C--:B------:R-:W-:Y:S04]  /*1b030*/  HMMA.16816.F32.BF16 R128, R196, R26.reuse, R128 ;  /* 0x0000001ac480723c */ /* 0x080fe80000041880 */
[----:B------:R-:W-:Y:S01]  /*1b040*/  MOV R138, R7 ;  /* 0x00000007008a7202 */ /* 0x000fe20000000f00 */
[----:B------:R-:W-:Y:S01]  /*1b050*/  FADD.FTZ R2, R137, R2 ;  /* 0x0000000289027221 */ /* 0x000fe20000010000 */
[----:B------:R-:W-:Y:S02]  /*1b060*/  MOV R137, R141 ;  /* 0x0000008d00897202 */ /* 0x000fe40000000f00 */
[----:B------:R-:W-:Y:S02]  /*1b070*/  HMMA.16816.F32.BF16 R132, R192, R26, R132 ;  /* 0x0000001ac084723c */ /* 0x000fe40000041884 */
[----:B------:R3:W-:Y:S02]  /*1b080*/  STL [R1+0xa8], R2 ;  /* 0x0000a80201007387 */ /* 0x0007e40000100800 */
[----:B-1----:R-:W-:Y:S02]  /*1b090*/  MOV R6, R139 ;  /* 0x0000008b00067202 */ /* 0x002fe40000000f00 */
[----:B--2---:R-:W-:Y:S02]  /*1b0a0*/  ISETP.GT.AND P0, PT, R230, R10, PT ;  /* 0x0000000ae600720c */ /* 0x004fe40003f04270 */
[----:B------:R-:W-:Y:S11]  /*1b0b0*/  MOV R230, R0 ;  /* 0x0000000000e67202 */ /* 0x000ff60000000f00 */
[----:B---3--:R-:W-:-:S05]  /*1b0c0*/  @P0 BRA `(.L_x_1376) ;  /* 0xffffaf6000000947 */ /* 0x008fca000383ffff */
.L_x_1348:
[----:B------:R-:W-:Y:S05]  /*1b0d0*/  BRA.DIV ~URZ, `(.L_x_1377) ;  /* 0x000074027f007947 */ /* 0x000fea000b800000 */
[----:B------:R-:W2:Y:S04]  /*1b0e0*/  LDL R0, [R1+0x90] ;  /* 0x0000900001007983 */ /* 0x000ea80000100800 */
[----:B--2---:R2:W3:Y:S02]  /*1b0f0*/  SHFL.BFLY PT, R6, R0, 0x2, 0x1f ;  /* 0x0c401f0000067f89 */ /* 0x0044e400000e0000 */
.L_x_1470:
[----:B--2---:R-:W2:Y:S02]  /*1b100*/  LDL.LU R0, [R1+0x90] ;  /* 0x0000900001007983 */ /* 0x004ea40000300800 */
[----:B--23--:R-:W-:Y:S01]  /*1b110*/  FADD.FTZ R6, R6, R0 ;  /* 0x0000000006067221 */ /* 0x00cfe20000010000 */
[----:B------:R-:W-:Y:S05]  /*1b120*/  BRA.DIV ~URZ, `(.L_x_1378) ;  /* 0x000074127f007947 */ /* 0x000fea000b800000 */
[----:B------:R-:W2:Y:S04]  /*1b130*/  LDL.LU R2, [R1+0x94] ;  /* 0x0000940001027983 */ /* 0x000ea80000300800 */
[----:B------:R-:W3:Y:S04]  /*1b140*/  LDL.LU R0, [R1+0xac] ;  /* 0x0000ac0001007983 */ /* 0x000ee80000300800 */
[----:B------:R-:W4:Y:S04]  /*1b150*/  LDL.LU R4, [R1+0xa8] ;  /* 0x0000a80001047983 */ /* 0x000f280000300800 */
[----:B--2---:R-:W2:Y:S04]  /*1b160*/  SHFL.BFLY PT, R5, R2, 0x2, 0x1f ;  /* 0x0c401f0002057f89 */ /* 0x004ea800000e0000 */
[----:B---3--:R-:W3:Y:S04]  /*1b170*/  SHFL.BFLY PT, R8, R0, 0x2, 0x1f ;  /* 0x0c401f0000087f89 */ /* 0x008ee800000e0000 */
[----:B----4-:R-:W4:Y:S01]  /*1b180*/  SHFL.BFLY PT, R10, R4, 0x2, 0x1f ;  /* 0x0c401f00040a7f89 */ /* 0x010f2200000e0000 */
[----:B--2---:R-:W-:-:S02]  /*1b190*/  FADD.FTZ R5, R5, R2 ;  /* 0x0000000205057221 */ /* 0x004fc40000010000 */
[----:B---3--:R-:W-:-:S03]  /*1b1a0*/  FADD.FTZ R8, R8, R0 ;  /* 0x0000000008087221 */ /* 0x008fc60000010000 */
[----:B------:R-:W2:Y:S01]  /*1b1b0*/  SHFL.BFLY PT, R2, R5, 0x1, 0x1f ;  /* 0x0c201f0005027f89 */ /* 0x000ea200000e0000 */
[----:B----4-:R-:W-:-:S03]  /*1b1c0*/  FADD.FTZ R10, R10, R4 ;  /* 0x000000040a0a7221 */ /* 0x010fc60000010000 */
[----:B------:R-:W3:Y:S04]  /*1b1d0*/  SHFL.BFLY PT, R0, R6, 0x1, 0x1f ;  /* 0x0c201f0006007f89 */ /* 0x000ee800000e0000 */
[----:B-1----:R-:W1:Y:S04]  /*1b1e0*/  SHFL.BFLY PT, R3, R8, 0x1, 0x1f ;  /* 0x0c201f0008037f89 */ /* 0x002e6800000e0000 */
[----:B------:R4:W4:Y:S01]  /*1b1f0*/  SHFL.BFLY PT, R51, R10, 0x1, 0x1f ;  /* 0x0c201f000a337f89 */ /* 0x00092200000e0000 */
[----:B--2---:R-:W-:Y:S02]  /*1b200*/  FADD.FTZ R5, R5, R2 ;  /* 0x0000000205057221 */ /* 0x004fe40000010000 */
[----:B---3--:R-:W-:-:S02]  /*1b210*/  FADD.FTZ R6, R6, R0 ;  /* 0x0000000006067221 */ /* 0x008fc40000010000 */
[----:B-1----:R-:W-:-:S03]  /*1b220*/  FADD.FTZ R8, R8, R3 ;  /* 0x0000000308087221 */ /* 0x002fc60000010000 */
.L_x_1471:
[----:B------:R-:W-:Y:S01]  /*1b230*/  FSETP.NE.FTZ.AND P2, PT, R6, RZ, PT ;  /* 0x000000ff0600720b */ /* 0x000fe20003f55000 */
[----:B------:R-:W-:Y:S01]  /*1b240*/  CS2R R2, SRZ ;  /* 0x0000000000027805 */ /* 0x000fe2000001ff00 */
[----:B------:R-:W-:Y:S01]  /*1b250*/  FSETP.NE.FTZ.AND P1, PT, R5, RZ, PT ;  /* 0x000000ff0500720b */ /* 0x000fe20003f35000 */
[----:B----4-:R-:W-:Y:S01]  /*1b260*/  FADD.FTZ R10, R51, R10 ;  /* 0x0000000a330a7221 */ /* 0x010fe20000010000 */
[----:B------:R-:W-:Y:S02]  /*1b270*/  FSETP.NE.FTZ.AND P0, PT, R8, RZ, PT ;  /* 0x000000ff0800720b */ /* 0x000fe40003f15000 */
[----:B------:R-:W-:Y:S02]  /*1b280*/  MOV R0, RZ ;  /* 0x000000ff00007202 */ /* 0x000fe40000000f00 */
[----:B------:R-:W-:-:S05]  /*1b290*/  FSETP.NE.FTZ.AND P3, PT, R10, RZ, PT ;  /* 0x000000ff0a00720b */ /* 0x000fca0003f75000 */
[----:B------:R-:W1:Y:S04]  /*1b2a0*/  @P2 MUFU.RCP R0, R6 ;  /* 0x0000000600002308 */ /* 0x000e680000001000 */
[----:B------:R-:W-:-:S04]  /*1b2b0*/  @P0 MOV R13, 0x3f317218 ;  /* 0x3f317218000d0802 */ /* 0x000fc80000000f00 */
[----:B------:R-:W2:Y:S08]  /*1b2c0*/  @P1 MUFU.RCP R3, R5 ;  /* 0x0000000500031308 */ /* 0x000eb00000001000 */
[----:B------:R-:W3:Y:S01]  /*1b2d0*/  @P0 MUFU.RCP R2, R8 ;  /* 0x0000000800020308 */ /* 0x000ee20000001000 */
[C---:B-1----:R-:W-:Y:S02]  /*1b2e0*/  FMUL.FTZ R164, R0.reuse, R164 ;  /* 0x000000a400a47220 */ /* 0x042fe40000410000 */
[----:B------:R-:W-:-:S02]  /*1b2f0*/  FMUL.FTZ R55, R0, R165 ;  /* 0x000000a500377220 */ /* 0x000fc40000410000 */
[C---:B------:R-:W-:Y:S02]  /*1b300*/  FMUL.FTZ R156, R0.reuse, R156 ;  /* 0x0000009c009c7220 */ /* 0x040fe40000410000 */
[C---:B------:R-:W-:Y:S01]  /*1b310*/  FMUL.FTZ R157, R0.reuse, R157 ;  /* 0x0000009d009d7220 */ /* 0x040fe20000410000 */
[----:B------:R1:W4:Y:S01]  /*1b320*/  @P1 MUFU.LG2 R4, R5 ;  /* 0x0000000500041308 */ /* 0x0003220000000c00 */
        /* <DEDUP_REMOVED lines=9> */
[----:B------:R4:W5:Y:S01]  /*1b3c0*/  @P0 MUFU.LG2 R6, R8 ;  /* 0x0000000800060308 */ /* 0x0009620000000c00 */
[C---:B------:R-:W-:Y:S01]  /*1b3d0*/  FMUL.FTZ R20, R0.reuse, R56 ;  /* 0x0000003800147220 */ /* 0x040fe20000410000 */
[----:B-1----:R-:W-:Y:S01]  /*1b3e0*/  @P2 MOV R5, 0x3f317218 ;  /* 0x3f31721800052802 */ /* 0x002fe20000000f00 */
[C---:B------:R-:W-:Y:S02]  /*1b3f0*/  FMUL.FTZ R42, R0.reuse, R57 ;  /* 0x00000039002a7220 */ /* 0x040fe40000410000 */
[----:B------:R-:W-:-:S02]  /*1b400*/  FMUL.FTZ R68, R0, R68 ;  /* 0x0000004400447220 */ /* 0x000fc40000410000 */
[C---:B------:R-:W-:Y:S01]  /*1b410*/  FMUL.FTZ R39, R0.reuse, R69 ;  /* 0x0000004500277220 */ /* 0x040fe20000410000 */
[----:B------:R-:W-:Y:S01]  /*1b420*/  MOV R69, 0xff800000 ;  /* 0xff80000000457802 */ /* 0x000fe20000000f00 */
[C---:B------:R-:W-:Y:S02]  /*1b430*/  FMUL.FTZ R72, R0.reuse, R72 ;  /* 0x0000004800487220 */ /* 0x040fe40000410000 */
[C---:B------:R-:W-:Y:S01]  /*1b440*/  FMUL.FTZ R36, R0.reuse, R73 ;  /* 0x0000004900247220 */ /* 0x040fe20000410000 */
[----:B------:R-:W-:Y:S01]  /*1b450*/  MOV R73, 0xff800000 ;  /* 0xff80000000497802 */ /* 0x000fe20000000f00 */
        /* <DEDUP_REMOVED lines=18> */
[----:B------:R-:W-:Y:S01]  /*1b580*/  @P3 MUFU.RCP R0, R10 ;  /* 0x0000000a00003308 */ /* 0x000fe20000001000 */
        /* <DEDUP_REMOVED lines=32> */
[C---:B---3--:R-:W-:Y:S02]  /*1b790*/  FMUL.FTZ R56, R2.reuse, R168 ;  /* 0x000000a802387220 */ /* 0x048fe40000410000 */
        /* <DEDUP_REMOVED lines=31> */
[----:B------:R-:W1:Y:S01]  /*1b990*/  @P3 MUFU.LG2 R2, R10 ;  /* 0x0000000a00023308 */ /* 0x000e620000000c00 */
[----:B----4-:R-:W-:Y:S02]  /*1b9a0*/  @P1 FMUL.FTZ R8, R4, 0.69314718246459960938 ;  /* 0x3f31721804081820 */ /* 0x010fe40000410000 */
[----:B------:R-:W-:Y:S02]  /*1b9b0*/  @P1 FMUL.FTZ R4, R3, c[0x0][0x2d0] ;  /* 0x0000b40003041a20 */ /* 0x000fe40000410000 */
[----:B-----5:R-:W-:-:S02]  /*1b9c0*/  @P0 FMUL.FTZ R6, R6, 0.69314718246459960938 ;  /* 0x3f31721806060820 */ /* 0x020fc40000410000 */
[----:B------:R-:W-:Y:S02]  /*1b9d0*/  @P0 FMUL.FTZ R3, R13, c[0x0][0x2d0] ;  /* 0x0000b4000d030a20 */ /* 0x000fe40000410000 */
[----:B------:R-:W-:Y:S02]  /*1b9e0*/  @P2 FMUL.FTZ R9, R9, 0.69314718246459960938 ;  /* 0x3f31721809092820 */ /* 0x000fe40000410000 */
[----:B------:R-:W-:Y:S01]  /*1b9f0*/  @P0 FFMA.FTZ R73, R3, R141, R6 ;  /* 0x0000008d03490223 */ /* 0x000fe20000010006 */
[----:B------:R-:W-:Y:S01]  /*1ba00*/  @P3 MOV R3, 0x3f317218 ;  /* 0x3f31721800033802 */ /* 0x000fe20000000f00 */
[----:B------:R-:W-:Y:S01]  /*1ba10*/  @P2 FMUL.FTZ R5, R5, c[0x0][0x2d0] ;  /* 0x0000b40005052a20 */ /* 0x000fe20000410000 */
[----:B------:R-:W-:Y:S01]  /*1ba20*/  PLOP3.LUT P0, PT, PT, PT, PT, 0x8, 0x0 ;  /* 0x000000000000781c */ /* 0x000fe20003f0e170 */
[----:B------:R-:W-:Y:S02]  /*1ba30*/  @P1 FFMA.FTZ R71, R4, R140, R8 ;  /* 0x0000008c04471223 */ /* 0x000fe40000010008 */
[----:B-1----:R-:W-:-:S02]  /*1ba40*/  @P3 FMUL.FTZ R2, R2, 0.69314718246459960938 ;  /* 0x3f31721802023820 */ /* 0x002fc40000410000 */
[----:B------:R-:W-:Y:S02]  /*1ba50*/  @P3 FMUL.FTZ R3, R3, c[0x0][0x2d0] ;  /* 0x0000b40003033a20 */ /* 0x000fe40000410000 */
[----:B------:R-:W-:Y:S02]  /*1ba60*/  @P2 FFMA.FTZ R69, R5, R139, R9 ;  /* 0x0000008b05452223 */ /* 0x000fe40000010009 */
        /* <DEDUP_REMOVED lines=32> */
[----:B------:R-:W-:Y:S02]  /*1bc70*/  @P3 FFMA.FTZ R59, R3, R7, R2 ;  /* 0x00000007033b3223 */ /* 0x000fe40000010002 */
.L_x_1241:
[----:B-1----:R-:W-:Y:S05]  /*1bc80*/  @P0 BRA `(.L_x_1379) ;  /* 0x00001c6000000947 */ /* 0x002fea0003800000 */
[----:B------:R-:W2:Y:S01]  /*1bc90*/  LDL R65, [R1+0xec] ;  /* 0x0000ec0001417983 */ /* 0x000ea20000100800 */
[----:B------:R-:W-:Y:S01]  /*1bca0*/  F2FP.BF16.PACK_AB R40, R40, R60 ;  /* 0x0000003c2828723e */ /* 0x000fe200000010ff */
[----:B------:R-:W-:Y:S01]  /*1bcb0*/  WARPSYNC 0xffffffff ;  /* 0xffffffff00007948 */ /* 0x000fe20003800000 */
        /* <DEDUP_REMOVED lines=113> */
[----:B------:R-:W-:Y:S01]  /*1c3d0*/  ISETP.NE.U32.AND P0, PT, RZ, c[0x0][0x500], PT ;  /* 0x00014000ff007a0c */ /* 0x000fe20003f05070 */
[----:B------:R-:W-:Y:S03]  /*1c3e0*/  STS [R6+0x480], R46 ;  /* 0x0004802e06007388 */ /* 0x000fe60000000800 */
[----:B------:R-:W-:Y:S01]  /*1c3f0*/  ISETP.NE.AND.EX P1, PT, RZ, c[0x0][0x504], PT, P0 ;  /* 0x00014100ff007a0c */ /* 0x000fe20003f25300 */
[----:B------:R1:W-:Y:S01]  /*1c400*/  STS [R8+0x400], R5 ;  /* 0x0004000508007388 */ /* 0x0003e20000000800 */
[----:B------:R-:W-:-:S03]  /*1c410*/  ISETP.NE.U32.AND P0, PT, RZ, c[0x0][0x508], PT ;  /* 0x00014200ff007a0c */ /* 0x000fc60003f05070 */
[----:B------:R-:W-:Y:S01]  /*1c420*/  STS [R8], R43 ;  /* 0x0000002b08007388 */ /* 0x000fe20000000800 */
[----:B------:R-:W-:-:S03]  /*1c430*/  ISETP.NE.AND.EX P0, PT, RZ, c[0x0][0x50c], PT, P0 ;  /* 0x00014300ff007a0c */ /* 0x000fc60003f05300 */
        /* <DEDUP_REMOVED lines=28> */
[----:B-1----:R-:W-:-:S03]  /*1c600*/  IMAD.MOV.U32 R2, RZ, RZ, 0x4 ;  /* 0x00000004ff027424 */ /* 0x002fc600078e00ff */
        /* <DEDUP_REMOVED lines=18> */
[----:B--2---:R-:W-:-:S03]  /*1c730*/  IMAD.WIDE R8, R65, R2, c[0x0][0x500] ;  /* 0x0001400041087625 */ /* 0x004fc600078e0202 */
[----:B------:R-:W-:Y:S06]  /*1c740*/  BAR.SYNC.DEFER_BLOCKING 0x1, 0x80 ;  /* 0x0042000000007b1d */ /* 0x000fec0000010000 */
[----:B------:R-:W2:Y:S01]  /*1c750*/  @P1 LDG.E R0, [R8.64] ;  /* 0x0000000608001981 */ /* 0x000ea2000c1e1900 */
[----:B------:R-:W-:Y:S02]  /*1c760*/  IMAD.MOV.U32 R20, RZ, RZ, c[0x0][0x388] ;  /* 0x0000e200ff147624 */ /* 0x000fe400078e00ff */
[----:B------:R-:W-:-:S05]  /*1c770*/  @P0 IMAD.WIDE R2, R65, R2, c[0x0][0x508] ;  /* 0x0001420041020625 */ /* 0x000fca00078e0202 */
[----:B------:R3:W5:Y:S02]  /*1c780*/  @P0 LDG.E R20, [R2.64] ;  /* 0x0000000602140981 */ /* 0x000764000c1e1900 */
[----:B---3--:R-:W-:Y:S02]  /*1c790*/  CS2R R2, SRZ ;  /* 0x0000000000027805 */ /* 0x008fe4000001ff00 */
[--C-:B--2---:R-:W-:Y:S01]  /*1c7a0*/  @P1 SHF.R.S32.HI R3, RZ, 0x1f, R0.reuse ;  /* 0x0000001fff031819 */ /* 0x104fe20000011400 */
[----:B------:R-:W-:Y:S01]  /*1c7b0*/  @P1 IMAD.MOV.U32 R2, RZ, RZ, R0 ;  /* 0x000000ffff021224 */ /* 0x000fe200078e0000 */
[----:B------:R-:W-:Y:S05]  /*1c7c0*/  @P0 BRA `(.L_x_1380) ;  /* 0x0000004000000947 */ /* 0x000fea0003800000 */
[----:B-1----:R-:W-:Y:S05]  /*1c7d0*/  @!P1 BRA `(.L_x_1380) ;  /* 0x0000003000009947 */ /* 0x002fea0003800000 */
[----:B------:R-:W2:Y:S04]  /*1c7e0*/  LDG.E R4, [R8.64] ;  /* 0x0000000608047981 */ /* 0x000ea8000c1e1900 */
[----:B------:R-:W2:Y:S02]  /*1c7f0*/  LDG.E R0, [R8.64+0x4] ;  /* 0x0000040608007981 */ /* 0x000ea4000c1e1900 */
[----:B--2--5:R-:W-:-:S02]  /*1c800*/  IADD3 R20, -R4, R0, RZ ;  /* 0x0000000004147210 */ /* 0x024fc40007ffe1ff */
.L_x_1380:
[----:B-1----:R-:W-:Y:S01]  /*1c810*/  LOP3.LUT R0, R58, 0xffffffe0, RZ, 0xc0, !PT ;  /* 0xffffffe03a007812 */ /* 0x002fe200078ec0ff */
[----:B------:R-:W1:Y:S01]  /*1c820*/  S2R R11, SR_CTAID.Y ;  /* 0x00000000000b7919 */ /* 0x000e620000002600 */
[----:B------:R-:W-:Y:S01]  /*1c830*/  LEA.HI R4, R21, R21, RZ, 0x1 ;  /* 0x0000001515047211 */ /* 0x000fe200078f08ff */
[----:B-----5:R-:W-:Y:S01]  /*1c840*/  IMAD R20, R20, c[0x0][0x4e8], RZ ;  /* 0x00013a0014147a24 */ /* 0x020fe200078e02ff */
[----:B------:R-:W-:Y:S01]  /*1c850*/  SHF.R.S32.HI R6, RZ, 0x1f, R57 ;  /* 0x0000001fff067819 */ /* 0x000fe20000011439 */
[----:B------:R-:W-:Y:S01]  /*1c860*/  IMAD.IADD R0, R61, 0x1, -R0 ;  /* 0x000000013d007824 */ /* 0x000fe200078e0a00 */
[----:B------:R-:W-:Y:S01]  /*1c870*/  LOP3.LUT R5, R4, 0x1ffffffe, RZ, 0xc0, !PT ;  /* 0x1ffffffe04057812 */ /* 0x000fe200078ec0ff */
[----:B------:R-:W2:Y:S01]  /*1c880*/  S2R R80, SR_CTAID.X ;  /* 0x0000000000507919 */ /* 0x000ea20000002500 */
[----:B------:R-:W-:Y:S01]  /*1c890*/  LEA.HI R6, R6, R57, RZ, 0x2 ;  /* 0x0000003906067211 */ /* 0x000fe200078f10ff */
[----:B------:R-:W-:Y:S01]  /*1c8a0*/  IMAD.SHL.U32 R4, R4, 0x20, RZ ;  /* 0x0000002004047824 */ /* 0x000fe200078e00ff */
[----:B------:R-:W-:Y:S01]  /*1c8b0*/  SHF.R.S32.HI R7, RZ, 0x1f, R0 ;  /* 0x0000001fff077819 */ /* 0x000fe20000011400 */
[----:B------:R-:W-:Y:S01]  /*1c8c0*/  IMAD.IADD R8, R21, 0x1, -R5 ;  /* 0x0000000115087824 */ /* 0x000fe200078e0a05 */
[----:B------:R-:W-:Y:S01]  /*1c8d0*/  LOP3.LUT R5, R6, 0xffffffc, RZ, 0xc0, !PT ;  /* 0x0ffffffc06057812 */ /* 0x000fe200078ec0ff */
[----:B------:R-:W3:Y:S01]  /*1c8e0*/  S2R R10, SR_CTAID.Y ;  /* 0x00000000000a7919 */ /* 0x000ee20000002600 */
[----:B------:R-:W-:Y:S01]  /*1c8f0*/  LEA.HI R7, R7, R0, RZ, 0x2 ;  /* 0x0000000007077211 */ /* 0x000fe200078f10ff */
[----:B------:R-:W-:Y:S01]  /*1c900*/  BSSY B0, `(.L_x_1381) ;  /* 0x0000087000007945 */ /* 0x000fe20003800000 */
[----:B------:R-:W-:Y:S01]  /*1c910*/  LOP3.LUT R4, R4, 0xffffffc0, RZ, 0xc0, !PT ;  /* 0xffffffc004047812 */ /* 0x000fe200078ec0ff */
[----:B------:R-:W-:Y:S01]  /*1c920*/  IMAD.IADD R6, R57, 0x1, -R5 ;  /* 0x0000000139067824 */ /* 0x000fe200078e0a05 */
[----:B------:R-:W-:-:S02]  /*1c930*/  SHF.R.S32.HI R5, RZ, 0x2, R7 ;  /* 0x00000002ff057819 */ /* 0x000fc40000011407 */
[----:B------:R-:W-:Y:S01]  /*1c940*/  MOV R9, c[0x0][0x4e8] ;  /* 0x00013a0000097a02 */ /* 0x000fe20000000f00 */
[----:B------:R-:W-:Y:S01]  /*1c950*/  IMAD R7, R8, 0x8, R4 ;  /* 0x0000000808077824 */ /* 0x000fe200078e0204 */
[----:B------:R-:W-:Y:S01]  /*1c960*/  LOP3.LUT P0, RZ, R0, 0x3, RZ, 0xc0, !PT ;  /* 0x0000000300ff7812 */ /* 0x000fe2000780c0ff */
[----:B------:R-:W-:Y:S01]  /*1c970*/  IMAD R19, R6, 0x10, R5 ;  /* 0x0000001006137824 */ /* 0x000fe200078e0205 */
[----:B------:R-:W-:Y:S01]  /*1c980*/  ISETP.NE.AND P2, PT, R9, 0x1, PT ;  /* 0x000000010900780c */ /* 0x000fe20003f45270 */
[----:B------:R-:W-:Y:S01]  /*1c990*/  IMAD R0, R3, c[0x0][0x3a0], RZ ;  /* 0x0000e80003007a24 */ /* 0x000fe200078e02ff */
[----:B------:R-:W-:Y:S01]  /*1c9a0*/  SEL R18, R65, RZ, !P1 ;  /* 0x000000ff41127207 */ /* 0x000fe20004800000 */
[----:B-1----:R-:W-:Y:S01]  /*1c9b0*/  IMAD.WIDE.U32 R4, R11, c[0x0][0x490], R2 ;  /* 0x000124000b047a25 */ /* 0x002fe200078e0002 */
[----:B------:R-:W-:Y:S02]  /*1c9c0*/  IADD3 R6, R19, R7, RZ ;  /* 0x0000000713067210 */ /* 0x000fe40007ffe0ff */
[----:B------:R-:W-:Y:S01]  /*1c9d0*/  LEA.HI R23, R60, R61, RZ, 0x6 ;  /* 0x0000003d3c177211 */ /* 0x000fe200078f30ff */
[----:B------:R-:W-:-:S02]  /*1c9e0*/  IMAD R7, R2, c[0x0][0x3a4], R0 ;  /* 0x0000e90002077a24 */ /* 0x000fc400078e0200 */
[----:B------:R-:W-:-:S04]  /*1c9f0*/  IMAD.WIDE.U32 R2, R2, c[0x0][0x3a0], RZ ;  /* 0x0000e80002027a25 */ /* 0x000fc800078e00ff */
[----:B--2---:R-:W-:Y:S01]  /*1ca00*/  IMAD R0, R80, 0x80, R6 ;  /* 0x0000008050007824 */ /* 0x004fe200078e0206 */
[----:B---3--:R-:W-:Y:S02]  /*1ca10*/  SHF.R.S32.HI R13, RZ, 0x1f, R10 ;  /* 0x0000001fff0d7819 */ /* 0x008fe4000001140a */
[----:B------:R-:W-:Y:S01]  /*1ca20*/  IADD3 R3, R3, R7, RZ ;  /* 0x0000000703037210 */ /* 0x000fe20007ffe0ff */
[----:B------:R-:W-:Y:S01]  /*1ca30*/  @P2 IMAD.HI.U32 R7, R0, c[0x0][0x4ec], RZ ;  /* 0x00013b0000072a27 */ /* 0x000fe200078e00ff */
[----:B------:R-:W-:Y:S02]  /*1ca40*/  LEA.HI R10, R60, R61, RZ, 0x3 ;  /* 0x0000003d3c0a7211 */ /* 0x000fe400078f18ff */
[----:B------:R-:W-:Y:S01]  /*1ca50*/  SHF.R.S32.HI R6, RZ, 0x1f, R65 ;  /* 0x0000001fff067819 */ /* 0x000fe20000011441 */
[----:B------:R-:W-:Y:S01]  /*1ca60*/  IMAD R8, R13, c[0x0][0x490], RZ ;  /* 0x000124000d087a24 */ /* 0x000fe200078e02ff */
[----:B------:R-:W-:Y:S01]  /*1ca70*/  SHF.R.S32.HI R21, RZ, 0x3, R10 ;  /* 0x00000003ff157819 */ /* 0x000fe2000001140a */
[----:B------:R-:W-:Y:S01]  /*1ca80*/  IMAD.MOV.U32 R9, RZ, RZ, R0 ;  /* 0x000000ffff097224 */ /* 0x000fe200078e0000 */
[----:B------:R-:W-:Y:S01]  /*1ca90*/  @P2 SHF.R.U32.HI R9, RZ, c[0x0][0x4f0], R7 ;  /* 0x00013c00ff092a19 */ /* 0x000fe20000011607 */
[----:B------:R-:W-:Y:S01]  /*1caa0*/  IMAD R8, R11, c[0x0][0x494], R8 ;  /* 0x000125000b087a24 */ /* 0x000fe200078e0208 */
[----:B------:R-:W-:Y:S01]  /*1cab0*/  LOP3.LUT R12, R10, 0xfffffff8, RZ, 0xc0, !PT ;  /* 0xfffffff80a0c7812 */ /* 0x000fe200078ec0ff */
[----:B------:R-:W-:Y:S01]  /*1cac0*/  IMAD R14, R13, c[0x0][0x3e8], RZ ;  /* 0x0000fa000d0e7a24 */ /* 0x000fe200078e02ff */
[----:B------:R-:W-:Y:S01]  /*1cad0*/  SEL R15, R6, RZ, !P1 ;  /* 0x000000ff060f7207 */ /* 0x000fe20004800000 */
[----:B------:R-:W-:-:S02]  /*1cae0*/  IMAD.MOV R10, RZ, RZ, -R9 ;  /* 0x000000ffff0a7224 */ /* 0x000fc400078e0a09 */
[----:B------:R-:W-:Y:S01]  /*1caf0*/  IMAD.WIDE.U32 R6, R11, c[0x0][0x3e8], R2 ;  /* 0x0000fa000b067a25 */ /* 0x000fe200078e0002 */
[----:B------:R-:W-:-:S03]  /*1cb00*/  SHF.L.U32 R2, R21, 0x6, RZ ;  /* 0x0000000615027819 */ /* 0x000fc600000006ff */
[----:B------:R-:W-:Y:S02]  /*1cb10*/  IMAD.IADD R5, R5, 0x1, R8 ;  /* 0x0000000105057824 */ /* 0x000fe400078e0208 */
[----:B------:R-:W-:Y:S01]  /*1cb20*/  IMAD R10, R10, c[0x0][0x4e8], R0 ;  /* 0x00013a000a0a7a24 */ /* 0x000fe200078e0200 */
[----:B------:R-:W-:Y:S01]  /*1cb30*/  LOP3.LUT R0, R2, 0x1c0, RZ, 0xc0, !PT ;  /* 0x000001c002007812 */ /* 0x000fe200078ec0ff */
[----:B------:R-:W-:Y:S02]  /*1cb40*/  IMAD.IADD R12, R61, 0x1, -R12 ;  /* 0x000000013d0c7824 */ /* 0x000fe400078e0a0c */
[----:B------:R-:W-:Y:S01]  /*1cb50*/  IMAD R8, R15, c[0x0][0x498], RZ ;  /* 0x000126000f087a24 */ /* 0x000fe200078e02ff */
[----:B------:R-:W-:Y:S01]  /*1cb60*/  SHF.R.U32.HI R13, RZ, 0x3, R0 ;  /* 0x00000003ff0d7819 */ /* 0x000fe20000011600 */
[----:B------:R-:W-:Y:S02]  /*1cb70*/  IMAD R14, R11, c[0x0][0x3ec], R14 ;  /* 0x0000fb000b0e7a24 */ /* 0x000fe400078e020e */
[----:B------:R-:W-:-:S04]  /*1cb80*/  IMAD.WIDE.U32 R2, R18, c[0x0][0x498], R4 ;  /* 0x0001260012027a25 */ /* 0x000fc800078e0004 */
[----:B------:R-:W-:Y:S01]  /*1cb90*/  IMAD R17, R18, c[0x0][0x49c], R8 ;  /* 0x0001270012117a24 */ /* 0x000fe200078e0208 */
[----:B------:R-:W-:Y:S01]  /*1cba0*/  IADD3 R2, P1, R9, R2, RZ ;  /* 0x0000000209027210 */ /* 0x000fe20007f3e0ff */
[C---:B------:R-:W-:Y:S02]  /*1cbb0*/  IMAD R11, R12.reuse, 0x10, R21 ;  /* 0x000000100c0b7824 */ /* 0x040fe400078e0215 */
[----:B------:R-:W-:Y:S01]  /*1cbc0*/  IMAD.SHL.U32 R8, R12, 0x8, RZ ;  /* 0x000000080c087824 */ /* 0x000fe200078e00ff */
[----:B------:R-:W-:Y:S01]  /*1cbd0*/  SHF.R.S32.HI R12, RZ, 0x1f, R9 ;  /* 0x0000001fff0c7819 */ /* 0x000fe20000011409 */
[----:B------:R-:W-:Y:S01]  /*1cbe0*/  IMAD.IADD R5, R7, 0x1, R14 ;  /* 0x0000000107057824 */ /* 0x000fe200078e020e */
[----:B------:R-:W-:Y:S02]  /*1cbf0*/  SHF.R.S32.HI R7, RZ, 0x1f, R10 ;  /* 0x0000001fff077819 */ /* 0x000fe4000001140a */
[----:B------:R-:W-:Y:S02]  /*1cc00*/  LEA R11, R80, R11, 0x7 ;  /* 0x0000000b500b7211 */ /* 0x000fe400078e38ff */
[----:B------:R-:W-:Y:S01]  /*1cc10*/  IADD3.X R3, R12, R3, R17, P1, !PT ;  /* 0x000000030c037210 */ /* 0x000fe20000ffe411 */
[----:B------:R-:W-:Y:S01]  /*1cc20*/  IMAD R7, R7, c[0x0][0x488], RZ ;  /* 0x0001220007077a24 */ /* 0x000fe200078e02ff */
[----:B------:R-:W-:Y:S01]  /*1cc30*/  LOP3.LUT R4, R0, 0x38, R8, 0xf8, !PT ;  /* 0x0000003800047812 */ /* 0x000fe200078ef808 */
[----:B------:R-:W-:-:S03]  /*1cc40*/  @P2 IMAD.HI.U32 R0, R11, c[0x0][0x4ec], RZ ;  /* 0x00013b000b002a27 */ /* 0x000fc600078e00ff */
[----:B------:R-:W-:Y:S01]  /*1cc50*/  LOP3.LUT R22, R4, R13, RZ, 0x3c, !PT ;  /* 0x0000000d04167212 */ /* 0x000fe200078e3cff */
[----:B------:R-:W-:Y:S01]  /*1cc60*/  IMAD.WIDE.U32 R2, R10, c[0x0][0x488], R2 ;  /* 0x000122000a027a25 */ /* 0x000fe200078e0002 */
[----:B------:R-:W-:-:S03]  /*1cc70*/  MOV R4, R6 ;  /* 0x0000000600047202 */ /* 0x000fc60000000f00 */
[----:B------:R-:W-:Y:S02]  /*1cc80*/  IMAD R7, R10, c[0x0][0x48c], R7 ;  /* 0x000123000a077a24 */ /* 0x000fe400078e0207 */
[----:B------:R-:W-:Y:S01]  /*1cc90*/  IMAD.MOV.U32 R16, RZ, RZ, R11 ;  /* 0x000000ffff107224 */ /* 0x000fe200078e000b */
[----:B------:R-:W-:Y:S01]  /*1cca0*/  @P2 SHF.R.U32.HI R16, RZ, c[0x0][0x4f0], R0 ;  /* 0x00013c00ff102a19 */ /* 0x000fe20000011600 */
[----:B------:R-:W-:Y:S01]  /*1ccb0*/  IMAD R17, R80, 0x80, R19 ;  /* 0x0000008050117824 */ /* 0x000fe200078e0213 */
[----:B------:R-:W-:Y:S01]  /*1ccc0*/  LEA R0, P1, R2, c[0x0][0x450], 0x2 ;  /* 0x0001140002007a11 */ /* 0x000fe200078210ff */
[----:B------:R-:W-:Y:S01]  /*1ccd0*/  IMAD R6, R15, c[0x0][0x3f0], RZ ;  /* 0x0000fc000f067a24 */ /* 0x000fe200078e02ff */
[----:B------:R-:W-:Y:S01]  /*1cce0*/  IADD3 R7, R3, R7, RZ ;  /* 0x0000000703077210 */ /* 0x000fe20007ffe0ff */
[----:B------:R-:W-:Y:S01]  /*1ccf0*/  IMAD.MOV R10, RZ, RZ, -R16 ;  /* 0x000000ffff0a7224 */ /* 0x000fe200078e0a10 */
[----:B------:R-:W-:Y:S01]  /*1cd00*/  IADD3 R9, R17, 0x8, RZ ;  /* 0x0000000811097810 */ /* 0x000fe20007ffe0ff */
[----:B------:R-:W-:Y:S01]  /*1cd10*/  IMAD R3, R18, c[0x0][0x3f4], R6 ;  /* 0x0000fd0012037a24 */ /* 0x000fe200078e0206 */
[----:B------:R-:W-:Y:S01]  /*1cd20*/  LEA.HI.X R2, R2, c[0x0][0x454], R7, 0x2, P1 ;  /* 0x0001150002027a11 */ /* 0x000fe200008f1407 */
[----:B------:R-:W-:Y:S01]  /*1cd30*/  IMAD.WIDE.U32 R4, R18, c[0x0][0x3f0], R4 ;  /* 0x0000fc0012047a25 */ /* 0x000fe200078e0004 */
[----:B------:R-:W-:Y:S01]  /*1cd40*/  SHF.R.S32.HI R6, RZ, 0x1f, R16 ;  /* 0x0000001fff067819 */ /* 0x000fe20000011410 */
[----:B------:R-:W-:Y:S01]  /*1cd50*/  SHFL.IDX PT, R12, R0, RZ, 0x1c1f ;  /* 0x001c1fff000c7589 */ /* 0x000fe200000e0000 */
[-C--:B------:R-:W-:Y:S01]  /*1cd60*/  ISETP.GE.OR P3, PT, R9, R20.reuse, P0 ;  /* 0x000000140900720c */ /* 0x080fe20000766670 */
[----:B------:R-:W-:Y:S01]  /*1cd70*/  IMAD R9, R10, c[0x0][0x4e8], R11 ;  /* 0x00013a000a097a24 */ /* 0x000fe200078e020b */
[----:B------:R-:W-:Y:S01]  /*1cd80*/  ISETP.GE.OR P2, PT, R17, R20, P0 ;  /* 0x000000141100720c */ /* 0x000fe20000746670 */
[----:B------:R-:W1:Y:S01]  /*1cd90*/  SHFL.IDX PT, R13, R2, RZ, 0x1c1f ;  /* 0x001c1fff020d7589 */ /* 0x000e6200000e0000 */
[----:B------:R-:W-:-:S02]  /*1cda0*/  IMAD.IADD R3, R5, 0x1, R3 ;  /* 0x0000000105037824 */ /* 0x000fc400078e0203 */
[----:B------:R-:W-:Y:S01]  /*1cdb0*/  IMAD R5, R6, c[0x0][0x3e0], RZ ;  /* 0x0000f80006057a24 */ /* 0x000fe200078e02ff */
[----:B------:R-:W-:Y:S03]  /*1cdc0*/  SHFL.IDX PT, R10, R0, 0x1, 0x1c1f ;  /* 0x003c1f00000a7f89 */ /* 0x000fe600000e0000 */
[----:B------:R-:W-:Y:S01]  /*1cdd0*/  IMAD R18, R16, c[0x0][0x3e4], R5 ;  /* 0x0000f90010127a24 */ /* 0x000fe200078e0205 */
[----:B------:R-:W2:Y:S01]  /*1cde0*/  SHFL.IDX PT, R11, R2, 0x1, 0x1c1f ;  /* 0x003c1f00020b7f89 */ /* 0x000ea200000e0000 */
[----:B------:R-:W-:-:S03]  /*1cdf0*/  SHF.L.U32 R5, R23, 0x3, RZ ;  /* 0x0000000317057819 */ /* 0x000fc600000006ff */
[----:B------:R-:W-:Y:S01]  /*1ce00*/  SHFL.IDX PT, R14, R0, 0x2, 0x1c1f ;  /* 0x005c1f00000e7f89 */ /* 0x000fe200000e0000 */
[----:B------:R-:W-:-:S03]  /*1ce10*/  LOP3.LUT R5, R22, 0x7ffffe00, R5, 0xf8, !PT ;  /* 0x7ffffe0016057812 */ /* 0x000fc600078ef805 */
[----:B------:R-:W3:Y:S04]  /*1ce20*/  SHFL.IDX PT, R15, R2, 0x2, 0x1c1f ;  /* 0x005c1f00020f7f89 */ /* 0x000ee800000e0000 */
[----:B------:R4:W-:Y:S04]  /*1ce30*/  SHFL.IDX PT, R6, R0, 0x3, 0x1c1f ;  /* 0x007c1f0000067f89 */ /* 0x0009e800000e0000 */
[----:B------:R3:W3:Y:S04]  /*1ce40*/  SHFL.IDX PT, R7, R2, 0x3, 0x1c1f ;  /* 0x007c1f0002077f89 */ /* 0x0006e800000e0000 */
[----:B-1----:R-:W-:Y:S04]  /*1ce50*/  @!P2 ST.E [R12.64], R69 ;  /* 0x000000450c00a985 */ /* 0x002fe8000c101906 */
[----:B--2---:R-:W-:Y:S01]  /*1ce60*/  @!P3 ST.E [R10.64], R71 ;  /* 0x000000470a00b985 */ /* 0x004fe2000c101906 */
[----:B----4-:R-:W-:Y:S01]  /*1ce70*/  SHF.R.S32.HI R0, RZ, 0x1f, R9 ;  /* 0x0000001fff007819 */ /* 0x010fe20000011409 */
[----:B---3--:R-:W-:Y:S01]  /*1ce80*/  IMAD.MOV.U32 R2, RZ, RZ, R4 ;  /* 0x000000ffff027224 */ /* 0x008fe200078e0004 */
[----:B------:R-:W-:-:S03]  /*1ce90*/  IADD3 R4, R17, 0x40, RZ ;  /* 0x0000004011047810 */ /* 0x000fc60007ffe0ff */
[----:B------:R-:W-:Y:S01]  /*1cea0*/  IMAD R0, R0, c[0x0][0x3d8], RZ ;  /* 0x0000f60000007a24 */ /* 0x000fe200078e02ff */
[----:B------:R-:W-:Y:S01]  /*1ceb0*/  IADD3 R17, R17, 0x48, RZ ;  /* 0x0000004811117810 */ /* 0x000fe20007ffe0ff */
[----:B------:R-:W-:Y:S01]  /*1cec0*/  IMAD.WIDE.U32 R2, R16, c[0x0][0x3e0], R2 ;  /* 0x0000f80010027a25 */ /* 0x000fe200078e0002 */
[-C--:B------:R-:W-:Y:S02]  /*1ced0*/  ISETP.GE.OR P1, PT, R4, R20.reuse, P0 ;  /* 0x000000140400720c */ /* 0x080fe40000726670 */
[----:B------:R-:W-:Y:S01]  /*1cee0*/  ISETP.GE.OR P0, PT, R17, R20, P0 ;  /* 0x000000141100720c */ /* 0x000fe20000706670 */
[----:B------:R-:W-:Y:S02]  /*1cef0*/  IMAD R4, R9, c[0x0][0x3dc], R0 ;  /* 0x0000f70009047a24 */ /* 0x000fe400078e0200 */
[----:B------:R-:W-:Y:S02]  /*1cf00*/  IMAD.SHL.U32 R0, R5, 0x2, RZ ;  /* 0x0000000205007824 */ /* 0x000fe400078e00ff */
[----:B------:R-:W-:-:S04]  /*1cf10*/  IMAD.IADD R3, R3, 0x1, R18 ;  /* 0x0000000103037824 */ /* 0x000fc800078e0212 */
[----:B------:R-:W-:Y:S02]  /*1cf20*/  IMAD.WIDE.U32 R2, R9, c[0x0][0x3d8], R2 ;  /* 0x0000f60009027a25 */ /* 0x000fe400078e0002 */
[----:B------:R-:W-:Y:S03]  /*1cf30*/  @!P1 ST.E [R14.64], R73 ;  /* 0x000000490e009985 */ /* 0x000fe6000c101906 */
[----:B------:R-:W-:Y:S01]  /*1cf40*/  IADD3 R3, R3, R4, RZ ;  /* 0x0000000403037210 */ /* 0x000fe20007ffe0ff */
[----:B------:R1:W-:Y:S01]  /*1cf50*/  @!P0 ST.E [R6.64], R59 ;  /* 0x0000003b06008985 */ /* 0x0003e2000c101906 */
[----:B------:R-:W-:-:S03]  /*1cf60*/  LEA R9, P0, R2, c[0x0][0x380], 0x1 ;  /* 0x0000e00002097a11 */ /* 0x000fc600078008ff */
[----:B------:R2:W3:Y:S04]  /*1cf70*/  LDS.128 R28, [R0+0x880] ;  /* 0x00088000001c7984 */ /* 0x0004e80000000c00 */
[----:B------:R2:W4:Y:S04]  /*1cf80*/  LDS.128 R36, [R0+0x1080] ;  /* 0x0010800000247984 */ /* 0x0005280000000c00 */
[----:B------:R2:W2:Y:S04]  /*1cf90*/  LDS.128 R44, [R0+0x1880] ;  /* 0x00188000002c7984 */ /* 0x0004a80000000c00 */
[----:B------:R2:W2:Y:S04]  /*1cfa0*/  LDS.128 R52, [R0+0x2080] ;  /* 0x0020800000347984 */ /* 0x0004a80000000c00 */
[----:B------:R2:W2:Y:S04]  /*1cfb0*/  LDS.128 R60, [R0+0x2880] ;  /* 0x00288000003c7984 */ /* 0x0004a80000000c00 */
[----:B------:R2:W2:Y:S01]  /*1cfc0*/  LDS.128 R68, [R0+0x3080] ;  /* 0x0030800000447984 */ /* 0x0004a20000000c00 */
[----:B-1----:R-:W-:-:S03]  /*1cfd0*/  IMAD R6, R80, 0x80, R21 ;  /* 0x0000008050067824 */ /* 0x002fc600078e0215 */
[----:B------:R1:W1:Y:S01]  /*1cfe0*/  LDS.128 R72, [R0+0x3880] ;  /* 0x0038800000487984 */ /* 0x0002620000000c00 */
[----:B------:R-:W-:-:S03]  /*1cff0*/  LEA.HI.X R7, R2, c[0x0][0x384], R3, 0x1, P0 ;  /* 0x0000e10002077a11 */ /* 0x000fc600000f0c03 */
[----:B------:R1:W1:Y:S01]  /*1d000*/  LDS.128 R24, [R0+0x4880] ;  /* 0x0048800000187984 */ /* 0x0002620000000c00 */
[----:B------:R-:W-:-:S03]  /*1d010*/  ISETP.GE.AND P0, PT, R6, R20, PT ;  /* 0x000000140600720c */ /* 0x000fc60003f06270 */
        /* <DEDUP_REMOVED lines=9> */
[----:B--234-:R-:W2:Y:S01]  /*1d0b0*/  LDS.128 R16, [R0+0x80] ;  /* 0x0000800000107984 */ /* 0x01cea20000000c00 */
[----:B------:R-:W-:-:S02]  /*1d0c0*/  IADD3 R4, R8, 0x40, RZ ;  /* 0x0000004008047810 */ /* 0x000fc40007ffe0ff */
[----:B------:R-:W-:Y:S01]  /*1d0d0*/  ISETP.GE.AND P1, PT, R8, c[0x0][0x3c8], PT ;  /* 0x0000f20008007a0c */ /* 0x000fe20003f26270 */
[----:B------:R3:W4:Y:S01]  /*1d0e0*/  LDS.128 R12, [R0+0x4080] ;  /* 0x00408000000c7984 */ /* 0x0007220000000c00 */
[----:B------:R-:W-:-:S13]  /*1d0f0*/  ISETP.GE.AND P0, PT, R4, c[0x0][0x3c8], PT ;  /* 0x0000f20004007a0c */ /* 0x000fda0003f06270 */
[----:B-1-3--:R-:W-:-:S04]  /*1d100*/  @!P0 SHF.R.S32.HI R0, RZ, 0x1f, R4 ;  /* 0x0000001fff008819 */ /* 0x00afc80000011404 */
[----:B------:R-:W-:Y:S01]  /*1d110*/  @!P0 LEA.HI R0, R0, R4, RZ, 0x3 ;  /* 0x0000000400008211 */ /* 0x000fe200078f18ff */
[----:B------:R-:W-:-:S03]  /*1d120*/  @!P1 IMAD.WIDE R4, R8, 0x2, R2 ;  /* 0x0000000208049825 */ /* 0x000fc600078e0202 */
[----:B------:R-:W-:-:S05]  /*1d130*/  @!P0 LOP3.LUT R0, R0, 0xfffffff8, RZ, 0xc0, !PT ;  /* 0xfffffff800008812 */ /* 0x000fca00078ec0ff */
[----:B------:R-:W-:Y:S01]  /*1d140*/  @!P0 IMAD.WIDE R2, R0, 0x2, R2 ;  /* 0x0000000200028825 */ /* 0x000fe200078e0202 */
[----:B--2---:R1:W-:Y:S04]  /*1d150*/  @!P1 ST.E.128 [R4.64], R16 ;  /* 0x0000001004009985 */ /* 0x0043e8000c101d06 */
[----:B----4-:R1:W-:Y:S02]  /*1d160*/  @!P0 ST.E.128 [R2.64], R12 ;  /* 0x0000000c02008985 */ /* 0x0103e4000c101d06 */
.L_x_1382:
[----:B--234-:R-:W-:Y:S05]  /*1d170*/  BSYNC B0 ;  /* 0x0000000000007941 */ /* 0x01cfea0003800000 */
.L_x_1381:
        /* <DEDUP_REMOVED lines=16> */
.L_x_1384:
[----:B------:R-:W-:Y:S05]  /*1d280*/  BSYNC B0 ;  /* 0x0000000000007941 */ /* 0x000fea0003800000 */
.L_x_1383:
        /* <DEDUP_REMOVED lines=16> */
.L_x_1386:
[----:B------:R-:W-:Y:S05]  /*1d390*/  BSYNC B0 ;  /* 0x0000000000007941 */ /* 0x000fea0003800000 */
.L_x_1385:
        /* <DEDUP_REMOVED lines=16> */
.L_x_1388:
[----:B------:R-:W-:Y:S05]  /*1d4a0*/  BSYNC B0 ;  /* 0x0000000000007941 */ /* 0x000fea0003800000 */
.L_x_1387:
        /* <DEDUP_REMOVED lines=16> */
.L_x_1390:
[----:B------:R-:W-:Y:S05]  /*1d5b0*/  BSYNC B0 ;  /* 0x0000000000007941 */ /* 0x000fea0003800000 */
.L_x_1389:
        /* <DEDUP_REMOVED lines=16> */
.L_x_1392:
[----:B------:R-:W-:Y:S05]  /*1d6c0*/  BSYNC B0 ;  /* 0x0000000000007941 */ /* 0x000fea0003800000 */
.L_x_1391:
        /* <DEDUP_REMOVED lines=16> */
.L_x_1394:
[----:B------:R-:W-:Y:S05]  /*1d7d0*/  BSYNC B0 ;  /* 0x0000000000007941 */ /* 0x000fea0003800000 */
.L_x_1393:
        /* <DEDUP_REMOVED lines=17> */
.L_x_1379:
        /* <DEDUP_REMOVED lines=19> */
.L_x_1395:
[----:B-1----:R-:W1:Y:S01]  /*1da20*/  S2R R11, SR_TID.X ;  /* 0x00000000000b7919 */ /* 0x002e620000002100 */
[----:B------:R-:W-:Y:S01]  /*1da30*/  SHF.R.S32.HI R0, RZ, 0x1f, R8 ;  /* 0x0000001fff007819 */ /* 0x000fe20000011408 */
[----:B------:R-:W-:Y:S01]  /*1da40*/  BSSY B0, `(.L_x_1396) ;  /* 0x0000029000007945 */ /* 0x000fe20003800000 */
[----:B------:R-:W-:Y:S01]  /*1da50*/  SEL R9, R8, RZ, !P0 ;  /* 0x000000ff08097207 */ /* 0x000fe20004000000 */
[----:B------:R-:W2:Y:S01]  /*1da60*/  S2R R2, SR_CTAID.Y ;  /* 0x0000000000027919 */ /* 0x000ea20000002600 */
[----:B------:R-:W-:-:S03]  /*1da70*/  SEL R10, R0, RZ, !P0 ;  /* 0x000000ff000a7207 */ /* 0x000fc60004000000 */
[----:B------:R-:W3:Y:S01]  /*1da80*/  S2R R14, SR_CTAID.Y ;  /* 0x00000000000e7919 */ /* 0x000ee20000002600 */
[----:B-1----:R-:W-:Y:S02]  /*1da90*/  ISETP.GE.AND P1, PT, R11, 0x80, PT ;  /* 0x000000800b00780c */ /* 0x002fe40003f26270 */
[----:B--2---:R-:W-:-:S11]  /*1daa0*/  SHF.R.S32.HI R15, RZ, 0x1f, R2 ;  /* 0x0000001fff0f7819 */ /* 0x004fd60000011402 */
[----:B------:R-:W-:Y:S05]  /*1dab0*/  @P1 BRA `(.L_x_1397) ;  /* 0x0000021000001947 */ /* 0x000fea0003800000 */
[----:B---3--:R-:W1:Y:S01]  /*1dac0*/  S2R R8, SR_CTAID.X ;  /* 0x0000000000087919 */ /* 0x008e620000002500 */
        /* <DEDUP_REMOVED lines=32> */
.L_x_1397:
[----:B---3--:R-:W-:Y:S05]  /*1dcd0*/  BSYNC B0 ;  /* 0x0000000000007941 */ /* 0x008fea0003800000 */
.L_x_1396:
[----:B------:R-:W2:Y:S01]  /*1dce0*/  S2R R13, SR_CTAID.X ;  /* 0x00000000000d7919 */ /* 0x000ea20000002500 */
[----:B-1----:R-:W-:Y:S01]  /*1dcf0*/  IMAD R0, R5, c[0x0][0x3a0], RZ ;  /* 0x0000e80005007a24 */ /* 0x002fe200078e02ff */
[----:B------:R-:W-:Y:S01]  /*1dd00*/  SHF.R.S32.HI R5, RZ, 0x1f, R11 ;  /* 0x0000001fff057819 */ /* 0x000fe2000001140b */
[C---:B------:R-:W-:Y:S01]  /*1dd10*/  IMAD.WIDE.U32 R2, R4.reuse, c[0x0][0x3a0], RZ ;  /* 0x0000e80004027a25 */ /* 0x040fe200078e00ff */
[----:B------:R-:W-:Y:S02]  /*1dd20*/  MOV R6, c[0x0][0x4e8] ;  /* 0x00013a0000067a02 */ /* 0x000fe40000000f00 */
[----:B------:R-:W-:Y:S01]  /*1dd30*/  LEA.HI R5, R5, R11, RZ, 0x3 ;  /* 0x0000000b05057211 */ /* 0x000fe200078f18ff */
[----:B------:R-:W-:Y:S01]  /*1dd40*/  IMAD R0, R4, c[0x0][0x3a4], R0 ;  /* 0x0000e90004007a24 */ /* 0x000fe200078e0200 */
[----:B------:R-:W-:Y:S02]  /*1dd50*/  ISETP.NE.AND P0, PT, R6, 0x1, PT ;  /* 0x000000010600780c */ /* 0x000fe40003f05270 */
[----:B------:R-:W-:-:S02]  /*1dd60*/  LOP3.LUT R4, R5, 0xfffffff8, RZ, 0xc0, !PT ;  /* 0xfffffff805047812 */ /* 0x000fc400078ec0ff */
[----:B------:R-:W-:Y:S01]  /*1dd70*/  SHF.R.S32.HI R8, RZ, 0x3, R5 ;  /* 0x00000003ff087819 */ /* 0x000fe20000011405 */
[----:B------:R-:W-:Y:S01]  /*1dd80*/  IMAD R5, R10, c[0x0][0x3f0], RZ ;  /* 0x0000fc000a057a24 */ /* 0x000fe200078e02ff */
[----:B------:R-:W-:Y:S02]  /*1dd90*/  IADD3 R7, -R4, R11, RZ ;  /* 0x0000000b04077210 */ /* 0x000fe40007ffe1ff */
[----:B------:R-:W-:Y:S01]  /*1dda0*/  IADD3 R3, R3, R0, RZ ;  /* 0x0000000003037210 */ /* 0x000fe20007ffe0ff */
[----:B------:R-:W-:Y:S02]  /*1ddb0*/  IMAD R0, R15, c[0x0][0x3e8], RZ ;  /* 0x0000fa000f007a24 */ /* 0x000fe400078e02ff */
[----:B------:R-:W-:Y:S02]  /*1ddc0*/  IMAD R4, R7, 0x10, R8 ;  /* 0x0000001007047824 */ /* 0x000fe400078e0208 */
[C---:B------:R-:W-:Y:S02]  /*1ddd0*/  IMAD R0, R14.reuse, c[0x0][0x3ec], R0 ;  /* 0x0000fb000e007a24 */ /* 0x040fe400078e0200 */
[----:B------:R-:W-:Y:S01]  /*1dde0*/  IMAD.WIDE.U32 R2, R14, c[0x0][0x3e8], R2 ;  /* 0x0000fa000e027a25 */ /* 0x000fe200078e0002 */
[----:B--2---:R-:W-:-:S02]  /*1ddf0*/  LEA R4, R13, R4, 0x7 ;  /* 0x000000040d047211 */ /* 0x004fc400078e38ff */
[----:B------:R-:W-:Y:S01]  /*1de00*/  LEA R8, R13, R8, 0x7 ;  /* 0x000000080d087211 */ /* 0x000fe200078e38ff */
[----:B------:R-:W-:Y:S01]  /*1de10*/  IMAD R5, R9, c[0x0][0x3f4], R5 ;  /* 0x0000fd0009057a24 */ /* 0x000fe200078e0205 */
[----:B------:R-:W-:Y:S01]  /*1de20*/  IADD3 R3, R0, R3, RZ ;  /* 0x0000000300037210 */ /* 0x000fe20007ffe0ff */
[----:B------:R-:W-:-:S04]  /*1de30*/  @P0 IMAD.HI.U32 R6, R4, c[0x0][0x4ec], RZ ;  /* 0x00013b0004060a27 */ /* 0x000fc800078e00ff */
[----:B------:R-:W-:-:S04]  /*1de40*/  IMAD.WIDE.U32 R2, R9, c[0x0][0x3f0], R2 ;  /* 0x0000fc0009027a25 */ /* 0x000fc800078e0002 */
[----:B------:R-:W-:Y:S01]  /*1de50*/  IMAD.MOV.U32 R0, RZ, RZ, R4 ;  /* 0x000000ffff007224 */ /* 0x000fe200078e0004 */
[----:B------:R-:W-:Y:S02]  /*1de60*/  @P0 SHF.R.U32.HI R0, RZ, c[0x0][0x4f0], R6 ;  /* 0x00013c00ff000a19 */ /* 0x000fe40000011606 */
[----:B------:R-:W-:Y:S02]  /*1de70*/  IADD3 R3, R3, R5, RZ ;  /* 0x0000000503037210 */ /* 0x000fe40007ffe0ff */
[C---:B------:R-:W-:Y:S02]  /*1de80*/  IADD3 R5, -R0.reuse, RZ, RZ ;  /* 0x000000ff00057210 */ /* 0x040fe40007ffe1ff */
[----:B------:R-:W-:Y:S01]  /*1de90*/  SHF.R.S32.HI R6, RZ, 0x1f, R0 ;  /* 0x0000001fff067819 */ /* 0x000fe20000011400 */
[----:B------:R-:W-:-:S04]  /*1dea0*/  IMAD.WIDE.U32 R2, R0, c[0x0][0x3e0], R2 ;  /* 0x0000f80000027a25 */ /* 0x000fc800078e0002 */
[----:B------:R-:W-:Y:S02]  /*1deb0*/  IMAD R4, R5, c[0x0][0x4e8], R4 ;  /* 0x00013a0005047a24 */ /* 0x000fe400078e0204 */
[----:B------:R-:W-:-:S03]  /*1dec0*/  IMAD R6, R6, c[0x0][0x3e0], RZ ;  /* 0x0000f80006067a24 */ /* 0x000fc600078e02ff */
[----:B------:R-:W-:Y:S01]  /*1ded0*/  SHF.R.S32.HI R5, RZ, 0x1f, R4 ;  /* 0x0000001fff057819 */ /* 0x000fe20000011404 */
[----:B------:R-:W-:Y:S01]  /*1dee0*/  IMAD R0, R0, c[0x0][0x3e4], R6 ;  /* 0x0000f90000007a24 */ /* 0x000fe200078e0206 */
[----:B------:R-:W-:-:S03]  /*1def0*/  SHF.L.U32 R6, R7, 0x3, RZ ;  /* 0x0000000307067819 */ /* 0x000fc600000006ff */
[----:B------:R-:W-:Y:S01]  /*1df00*/  IMAD.IADD R3, R3, 0x1, R0 ;  /* 0x0000000103037824 */ /* 0x000fe200078e0200 */
[----:B------:R-:W-:Y:S01]  /*1df10*/  IADD3 R7, R6, 0x40, RZ ;  /* 0x0000004006077810 */ /* 0x000fe20007ffe0ff */
[----:B------:R-:W-:Y:S02]  /*1df20*/  IMAD R0, R5, c[0x0][0x3d8], RZ ;  /* 0x0000f60005007a24 */ /* 0x000fe400078e02ff */
[----:B------:R-:W-:-:S04]  /*1df30*/  IMAD.WIDE.U32 R2, R4, c[0x0][0x3d8], R2 ;  /* 0x0000f60004027a25 */ /* 0x000fc800078e0002 */
[----:B------:R-:W-:Y:S01]  /*1df40*/  IMAD R0, R4, c[0x0][0x3dc], R0 ;  /* 0x0000f70004007a24 */ /* 0x000fe200078e0200 */
[----:B------:R-:W-:-:S04]  /*1df50*/  LEA R11, P0, R2, c[0x0][0x380], 0x1 ;  /* 0x0000e000020b7a11 */ /* 0x000fc800078008ff */
[----:B------:R-:W-:-:S04]  /*1df60*/  IADD3 R0, R3, R0, RZ ;  /* 0x0000000003007210 */ /* 0x000fc80007ffe0ff */
[----:B------:R-:W-:Y:S01]  /*1df70*/  LEA.HI.X R9, R2, c[0x0][0x384], R0, 0x1, P0 ;  /* 0x0000e10002097a11 */ /* 0x000fe200000f0c00 */
[----:B------:R-:W-:Y:S05]  /*1df80*/  BRA.DIV ~URZ, `(.L_x_1398) ;  /* 0x000048127f007947 */ /* 0x000fea000b800000 */
[----:B------:R1:W2:Y:S02]  /*1df90*/  SHFL.IDX PT, R0, R9, RZ, 0x181f ;  /* 0x00181fff09007589 */ /* 0x0002a400000e0000 */
.L_x_1472:
[----:B------:R-:W-:Y:S05]  /*1dfa0*/  BRA.DIV ~URZ, `(.L_x_1399) ;  /* 0x000048727f007947 */ /* 0x000fea000b800000 */
[----:B------:R3:W4:Y:S02]  /*1dfb0*/  SHFL.IDX PT, R2, R11, RZ, 0x181f ;  /* 0x00181fff0b027589 */ /* 0x00072400000e0000 */
.L_x_1473:
[----:B-----5:R-:W-:Y:S01]  /*1dfc0*/  IMAD R10, R12, c[0x0][0x4e8], RZ ;  /* 0x00013a000c0a7a24 */ /* 0x020fe200078e02ff */
[----:B------:R-:W-:Y:S01]  /*1dfd0*/  BSSY B0, `(.L_x_1400) ;  /* 0x000000d000007945 */ /* 0x000fe20003800000 */
[----:B--2---:R-:W-:-:S03]  /*1dfe0*/  MOV R3, R0 ;  /* 0x0000000000037202 */ /* 0x004fc60000000f00 */
[----:B------:R-:W-:-:S13]  /*1dff0*/  ISETP.GE.AND P0, PT, R8, R10, PT ;  /* 0x0000000a0800720c */ /* 0x000fda0003f06270 */
[----:B------:R-:W-:Y:S05]  /*1e000*/  @P0 BRA `(.L_x_1401) ;  /* 0x0000009000000947 */ /* 0x000fea0003800000 */
[----:B------:R-:W-:Y:S02]  /*1e010*/  ISETP.GE.AND P0, PT, R7, c[0x0][0x3c8], PT ;  /* 0x0000f20007007a0c */ /* 0x000fe40003f06270 */
[----:B------:R-:W-:-:S11]  /*1e020*/  ISETP.GE.AND P1, PT, R6, c[0x0][0x3c8], PT ;  /* 0x0000f20006007a0c */ /* 0x000fd60003f26270 */
[----:B------:R-:W-:Y:S02]  /*1e030*/  @!P0 SHF.R.S32.HI R0, RZ, 0x1f, R7 ;  /* 0x0000001fff008819 */ /* 0x000fe40000011407 */
[----:B----4-:R-:W-:Y:S02]  /*1e040*/  @!P1 IMAD.WIDE R4, R6, 0x2, R2 ;  /* 0x0000000206049825 */ /* 0x010fe400078e0202 */
[----:B------:R-:W-:-:S03]  /*1e050*/  @!P0 LEA.HI R0, R0, R7, RZ, 0x3 ;  /* 0x0000000700008211 */ /* 0x000fc600078f18ff */
[----:B------:R2:W-:Y:S01]  /*1e060*/  @!P1 ST.E.128 [R4.64], RZ ;  /* 0x000000ff04009985 */ /* 0x0005e2000c101d06 */
[----:B------:R-:W-:-:S05]  /*1e070*/  @!P0 LOP3.LUT R0, R0, 0xfffffff8, RZ, 0xc0, !PT ;  /* 0xfffffff800008812 */ /* 0x000fca00078ec0ff */
[----:B------:R-:W-:-:S05]  /*1e080*/  @!P0 IMAD.WIDE R2, R0, 0x2, R2 ;  /* 0x0000000200028825 */ /* 0x000fca00078e0202 */
[----:B------:R2:W-:Y:S02]  /*1e090*/  @!P0 ST.E.128 [R2.64], RZ ;  /* 0x000000ff02008985 */ /* 0x0005e4000c101d06 */
.L_x_1401:
[----:B------:R-:W-:Y:S05]  /*1e0a0*/  BSYNC B0 ;  /* 0x0000000000007941 */ /* 0x000fea0003800000 */
.L_x_1400:
[----:B------:R-:W-:Y:S05]  /*1e0b0*/  BRA.DIV ~URZ, `(.L_x_1402) ;  /* 0x000047e27f007947 */ /* 0x000fea000b800000 */
[----:B------:R1:W2:Y:S04]  /*1e0c0*/  SHFL.IDX PT, R0, R9, 0x1, 0x181f ;  /* 0x00381f0009007f89 */ /* 0x0002a800000e0000 */
[----:B--2-4-:R1:W2:Y:S02]  /*1e0d0*/  SHFL.IDX PT, R2, R11, 0x1, 0x181f ;  /* 0x00381f000b027f89 */ /* 0x0142a400000e0000 */
.L_x_1474:
[----:B------:R-:W-:Y:S01]  /*1e0e0*/  IADD3 R3, R8, 0x10, RZ ;  /* 0x0000001008037810 */ /* 0x000fe20007ffe0ff */
[----:B------:R-:W-:Y:S03]  /*1e0f0*/  BSSY B0, `(.L_x_1403) ;  /* 0x000000d000007945 */ /* 0x000fe60003800000 */
[----:B------:R-:W-:Y:S01]  /*1e100*/  ISETP.GE.AND P0, PT, R3, R10, PT ;  /* 0x0000000a0300720c */ /* 0x000fe20003f06270 */
[----:B------:R-:W-:-:S12]  /*1e110*/  IMAD.MOV.U32 R3, RZ, RZ, R0 ;  /* 0x000000ffff037224 */ /* 0x000fd800078e0000 */
[----:B------:R-:W-:Y:S05]  /*1e120*/  @P0 BRA `(.L_x_1404) ;  /* 0x0000009000000947 */ /* 0x000fea0003800000 */
[----:B------:R-:W-:Y:S02]  /*1e130*/  ISETP.GE.AND P0, PT, R7, c[0x0][0x3c8], PT ;  /* 0x0000f20007007a0c */ /* 0x000fe40003f06270 */
[----:B------:R-:W-:-:S11]  /*1e140*/  ISETP.GE.AND P1, PT, R6, c[0x0][0x3c8], PT ;  /* 0x0000f20006007a0c */ /* 0x000fd60003f26270 */
[----:B------:R-:W-:Y:S02]  /*1e150*/  @!P0 SHF.R.S32.HI R0, RZ, 0x1f, R7 ;  /* 0x0000001fff008819 */ /* 0x000fe40000011407 */
[----:B--2---:R-:W-:Y:S02]  /*1e160*/  @!P1 IMAD.WIDE R4, R6, 0x2, R2 ;  /* 0x0000000206049825 */ /* 0x004fe400078e0202 */
[----:B------:R-:W-:-:S03]  /*1e170*/  @!P0 LEA.HI R0, R0, R7, RZ, 0x3 ;  /* 0x0000000700008211 */ /* 0x000fc600078f18ff */
[----:B------:R2:W-:Y:S01]  /*1e180*/  @!P1 ST.E.128 [R4.64], RZ ;  /* 0x000000ff04009985 */ /* 0x0005e2000c101d06 */
[----:B------:R-:W-:-:S05]  /*1e190*/  @!P0 LOP3.LUT R0, R0, 0xfffffff8, RZ, 0xc0, !PT ;  /* 0xfffffff800008812 */ /* 0x000fca00078ec0ff */
[----:B------:R-:W-:-:S05]  /*1e1a0*/  @!P0 IMAD.WIDE R2, R0, 0x2, R2 ;  /* 0x0000000200028825 */ /* 0x000fca00078e0202 */
[----:B------:R2:W-:Y:S02]  /*1e1b0*/  @!P0 ST.E.128 [R2.64], RZ ;  /* 0x000000ff02008985 */ /* 0x0005e4000c101d06 */
.L_x_1404:
[----:B------:R-:W-:Y:S05]  /*1e1c0*/  BSYNC B0 ;  /* 0x0000000000007941 */ /* 0x000fea0003800000 */
.L_x_1403:
[----:B------:R-:W-:Y:S05]  /*1e1d0*/  BRA.DIV ~URZ, `(.L_x_1405) ;  /* 0x000047d27f007947 */ /* 0x000fea000b800000 */
[----:B------:R4:W1:Y:S02]  /*1e1e0*/  SHFL.IDX PT, R0, R9, 0x2, 0x181f ;  /* 0x00581f0009007f89 */ /* 0x00086400000e0000 */
.L_x_1475:
[----:B------:R-:W-:Y:S05]  /*1e1f0*/  BRA.DIV ~URZ, `(.L_x_1406) ;  /* 0x000048427f007947 */ /* 0x000fea000b800000 */
[----:B--2---:R2:W3:Y:S02]  /*1e200*/  SHFL.IDX PT, R2, R11, 0x2, 0x181f ;  /* 0x00581f000b027f89 */ /* 0x0044e400000e0000 */
.L_x_1476:
[----:B------:R-:W-:Y:S01]  /*1e210*/  IADD3 R3, R8, 0x20, RZ ;  /* 0x0000002008037810 */ /* 0x000fe20007ffe0ff */
[----:B------:R-:W-:Y:S03]  /*1e220*/  BSSY B0, `(.L_x_1407) ;  /* 0x000000d000007945 */ /* 0x000fe60003800000 */
[----:B------:R-:W-:Y:S01]  /*1e230*/  ISETP.GE.AND P0, PT, R3, R10, PT ;  /* 0x0000000a0300720c */ /* 0x000fe20003f06270 */
[----:B-1----:R-:W-:-:S12]  /*1e240*/  IMAD.MOV.U32 R3, RZ, RZ, R0 ;  /* 0x000000ffff037224 */ /* 0x002fd800078e0000 */
[----:B------:R-:W-:Y:S05]  /*1e250*/  @P0 BRA `(.L_x_1408) ;  /* 0x0000009000000947 */ /* 0x000fea0003800000 */
[----:B------:R-:W-:Y:S02]  /*1e260*/  ISETP.GE.AND P0, PT, R7, c[0x0][0x3c8], PT ;  /* 0x0000f20007007a0c */ /* 0x000fe40003f06270 */
[----:B------:R-:W-:-:S11]  /*1e270*/  ISETP.GE.AND P1, PT, R6, c[0x0][0x3c8], PT ;  /* 0x0000f20006007a0c */ /* 0x000fd60003f26270 */
[----:B------:R-:W-:Y:S02]  /*1e280*/  @!P0 SHF.R.S32.HI R0, RZ, 0x1f, R7 ;  /* 0x0000001fff008819 */ /* 0x000fe40000011407 */
[----:B---3--:R-:W-:Y:S02]  /*1e290*/  @!P1 IMAD.WIDE R4, R6, 0x2, R2 ;  /* 0x0000000206049825 */ /* 0x008fe400078e0202 */
[----:B------:R-:W-:-:S03]  /*1e2a0*/  @!P0 LEA.HI R0, R0, R7, RZ, 0x3 ;  /* 0x0000000700008211 */ /* 0x000fc600078f18ff */
[----:B------:R1:W-:Y:S01]  /*1e2b0*/  @!P1 ST.E.128 [R4.64], RZ ;  /* 0x000000ff04009985 */ /* 0x0003e2000c101d06 */
[----:B------:R-:W-:-:S05]  /*1e2c0*/  @!P0 LOP3.LUT R0, R0, 0xfffffff8, RZ, 0xc0, !PT ;  /* 0xfffffff800008812 */ /* 0x000fca00078ec0ff */
[----:B------:R-:W-:-:S05]  /*1e2d0*/  @!P0 IMAD.WIDE R2, R0, 0x2, R2 ;  /* 0x0000000200028825 */ /* 0x000fca00078e0202 */
[----:B------:R1:W-:Y:S02]  /*1e2e0*/  @!P0 ST.E.128 [R2.64], RZ ;  /* 0x000000ff02008985 */ /* 0x0003e4000c101d06 */
.L_x_1408:
[----:B------:R-:W-:Y:S05]  /*1e2f0*/  BSYNC B0 ;  /* 0x0000000000007941 */ /* 0x000fea0003800000 */
.L_x_1407:
[----:B------:R-:W-:Y:S05]  /*1e300*/  BRA.DIV ~URZ, `(.L_x_1409) ;  /* 0x000047c27f007947 */ /* 0x000fea000b800000 */
[----:B------:R1:W2:Y:S04]  /*1e310*/  SHFL.IDX PT, R0, R9, 0x3, 0x181f ;  /* 0x00781f0009007f89 */ /* 0x0002a800000e0000 */
[----:B-1-3--:R1:W3:Y:S02]  /*1e320*/  SHFL.IDX PT, R2, R11, 0x3, 0x181f ;  /* 0x00781f000b027f89 */ /* 0x00a2e400000e0000 */
.L_x_1477:
[----:B------:R-:W-:Y:S01]  /*1e330*/  IADD3 R3, R8, 0x30, RZ ;  /* 0x0000003008037810 */ /* 0x000fe20007ffe0ff */
[----:B------:R-:W-:Y:S03]  /*1e340*/  BSSY B0, `(.L_x_1410) ;  /* 0x000000d000007945 */ /* 0x000fe60003800000 */
[----:B------:R-:W-:Y:S01]  /*1e350*/  ISETP.GE.AND P0, PT, R3, R10, PT ;  /* 0x0000000a0300720c */ /* 0x000fe20003f06270 */
[----:B--2---:R-:W-:-:S12]  /*1e360*/  IMAD.MOV.U32 R3, RZ, RZ, R0 ;  /* 0x000000ffff037224 */ /* 0x004fd800078e0000 */
        /* <DEDUP_REMOVED lines=10> */
.L_x_1411:
[----:B------:R-:W-:Y:S05]  /*1e410*/  BSYNC B0 ;  /* 0x0000000000007941 */ /* 0x000fea0003800000 */
.L_x_1410:
[----:B------:R-:W-:Y:S05]  /*1e420*/  BRA.DIV ~URZ, `(.L_x_1412) ;  /* 0x000047b27f007947 */ /* 0x000fea000b800000 */
[----:B------:R1:W2:Y:S02]  /*1e430*/  SHFL.IDX PT, R0, R9, 0x4, 0x181f ;  /* 0x00981f0009007f89 */ /* 0x0002a400000e0000 */
.L_x_1478:
[----:B------:R-:W-:Y:S05]  /*1e440*/  BRA.DIV ~URZ, `(.L_x_1413) ;  /* 0x000048227f007947 */ /* 0x000fea000b800000 */
[----:B--23--:R2:W3:Y:S02]  /*1e450*/  SHFL.IDX PT, R2, R11, 0x4, 0x181f ;  /* 0x00981f000b027f89 */ /* 0x00c4e400000e0000 */
.L_x_1479:
        /* <DEDUP_REMOVED lines=14> */
.L_x_1415:
[----:B------:R-:W-:Y:S05]  /*1e540*/  BSYNC B0 ;  /* 0x0000000000007941 */ /* 0x000fea0003800000 */
.L_x_1414:
[----:B------:R-:W-:Y:S05]  /*1e550*/  BRA.DIV ~URZ, `(.L_x_1416) ;  /* 0x000047a27f007947 */ /* 0x000fea000b800000 */
[----:B------:R1:W2:Y:S04]  /*1e560*/  SHFL.IDX PT, R0, R9, 0x5, 0x181f ;  /* 0x00b81f0009007f89 */ /* 0x0002a800000e0000 */
[----:B---3--:R1:W3:Y:S02]  /*1e570*/  SHFL.IDX PT, R2, R11, 0x5, 0x181f ;  /* 0x00b81f000b027f89 */ /* 0x0082e400000e0000 */
.L_x_1480:
        /* <DEDUP_REMOVED lines=14> */
.L_x_1418:
[----:B------:R-:W-:Y:S05]  /*1e660*/  BSYNC B0 ;  /* 0x0000000000007941 */ /* 0x000fea0003800000 */
.L_x_1417:
[----:B------:R-:W-:Y:S05]  /*1e670*/  BRA.DIV ~URZ, `(.L_x_1419) ;  /* 0x000047927f007947 */ /* 0x000fea000b800000 */
[----:B------:R1:W2:Y:S02]  /*1e680*/  SHFL.IDX PT, R0, R9, 0x6, 0x181f ;  /* 0x00d81f0009007f89 */ /* 0x0002a400000e0000 */
.L_x_1481:
[----:B------:R-:W-:Y:S05]  /*1e690*/  BRA.DIV ~URZ, `(.L_x_1420) ;  /* 0x000048027f007947 */ /* 0x000fea000b800000 */
[----:B--23--:R2:W3:Y:S02]  /*1e6a0*/  SHFL.IDX PT, R2, R11, 0x6, 0x181f ;  /* 0x00d81f000b027f89 */ /* 0x00c4e400000e0000 */
.L_x_1482:
        /* <DEDUP_REMOVED lines=14> */
.L_x_1422:
[----:B------:R-:W-:Y:S05]  /*1e790*/  BSYNC B0 ;  /* 0x0000000000007941 */ /* 0x000fea0003800000 */
.L_x_1421:
[----:B------:R-:W-:Y:S05]  /*1e7a0*/  BRA.DIV ~URZ, `(.L_x_1423) ;  /* 0x000047827f007947 */ /* 0x000fea000b800000 */
[----:B------:R1:W2:Y:S04]  /*1e7b0*/  SHFL.IDX PT, R0, R9, 0x7, 0x181f ;  /* 0x00f81f0009007f89 */ /* 0x0002a800000e0000 */
[----:B---3--:R1:W3:Y:S02]  /*1e7c0*/  SHFL.IDX PT, R2, R11, 0x7, 0x181f ;  /* 0x00f81f000b027f89 */ /* 0x0082e400000e0000 */
.L_x_1483:
[----:B------:R-:W-:-:S04]  /*1e7d0*/  IADD3 R3, R8, 0x70, RZ ;  /* 0x0000007008037810 */ /* 0x000fc80007ffe0ff */
[----:B------:R-:W-:Y:S01]  /*1e7e0*/  ISETP.GE.AND P0, PT, R3, R10, PT ;  /* 0x0000000a0300720c */ /* 0x000fe20003f06270 */
[----:B--2---:R-:W-:-:S12]  /*1e7f0*/  IMAD.MOV.U32 R3, RZ, RZ, R0 ;  /* 0x000000ffff037224 */ /* 0x004fd800078e0000 */
[----:B------:R-:W-:Y:S05]  /*1e800*/  @P0 EXIT ;  /* 0x000000000000094d */ /* 0x000fea0003800000 */
[----:B------:R-:W-:-:S13]  /*1e810*/  ISETP.GE.AND P0, PT, R6, c[0x0][0x3c8], PT ;  /* 0x0000f20006007a0c */ /* 0x000fda0003f06270 */
[----:B---3--:R-:W-:-:S05]  /*1e820*/  @!P0 IMAD.WIDE R4, R6, 0x2, R2 ;  /* 0x0000000206048825 */ /* 0x008fca00078e0202 */
        /* <DEDUP_REMOVED lines=9> */
.L_x_1242:
[----:B------:R-:W-:Y:S01]  /*1e8c0*/  MOV R0, 0x181f ;  /* 0x0000181f00007802 */ /* 0x000fe20000000f00 */
[----:B------:R1:W-:Y:S01]  /*1e8d0*/  STL [R1+0x84], RZ ;  /* 0x000084ff01007387 */ /* 0x0003e20000100800 */
[----:B------:R-:W-:Y:S01]  /*1e8e0*/  IMAD.MOV.U32 R2, RZ, RZ, R12 ;  /* 0x000000ffff027224 */ /* 0x000fe200078e000c */
[----:B------:R-:W-:Y:S02]  /*1e8f0*/  MOV R3, 0x1e920 ;  /* 0x0001e92000037802 */ /* 0x000fe40000000f00 */
[----:B------:R1:W-:Y:S04]  /*1e900*/  STL [R1+0x80], R0 ;  /* 0x0000800001007387 */ /* 0x0003e80000100800 */
[----:B-1---5:R-:W-:Y:S05]  /*1e910*/  CALL.REL.NOINC `($__internal_3_$__cuda_sm70_shflsync_idx_p) ;  /* 0x00010c4000007944 */ /* 0x022fea0003c00000 */
[----:B-----5:R1:W5:Y:S02]  /*1e920*/  LDL.LU R0, [R1+0x88] ;  /* 0x0000880001007983 */ /* 0x0203640000300800 */
[----:B-1---5:R-:W-:Y:S05]  /*1e930*/  BRA `(.L_x_1424) ;  /* 0xfffe886000007947 */ /* 0x022fea000383ffff */
.L_x_1243:
[----:B------:R-:W-:Y:S01]  /*1e940*/  MOV R4, 0x181f ;  /* 0x0000181f00047802 */ /* 0x000fe20000000f00 */
[----:B------:R3:W-:Y:S01]  /*1e950*/  STL [R1+0x84], RZ ;  /* 0x000084ff01007387 */ /* 0x0007e20000100800 */
[----:B------:R-:W-:Y:S01]  /*1e960*/  IMAD.MOV.U32 R2, RZ, RZ, R14 ;  /* 0x000000ffff027224 */ /* 0x000fe200078e000e */
[----:B------:R-:W-:-:S02]  /*1e970*/  MOV R3, 0x1e9a0 ;  /* 0x0001e9a000037802 */ /* 0x000fc40000000f00 */
[----:B------:R3:W-:Y:S04]  /*1e980*/  STL [R1+0x80], R4 ;  /* 0x0000800401007387 */ /* 0x0007e80000100800 */
[----:B-123-5:R-:W-:Y:S05]  /*1e990*/  CALL.REL.NOINC `($__internal_3_$__cuda_sm70_shflsync_idx_p) ;  /* 0x00010bc000007944 */ /* 0x02efea0003c00000 */
[----:B------:R1:W5:Y:S02]  /*1e9a0*/  LDL.LU R2, [R1+0x88] ;  /* 0x0000880001027983 */ /* 0x0003640000300800 */
[----:B-1---5:R-:W-:Y:S05]  /*1e9b0*/  BRA `(.L_x_1425) ;  /* 0xfffe880000007947 */ /* 0x022fea000383ffff */
.L_x_1246:
[----:B------:R-:W-:Y:S01]  /*1e9c0*/  MOV R4, 0x1 ;  /* 0x0000000100047802 */ /* 0x000fe20000000f00 */
[----:B--2---:R-:W-:Y:S01]  /*1e9d0*/  IMAD.MOV.U32 R0, RZ, RZ, 0x181f ;  /* 0x0000181fff007424 */ /* 0x004fe200078e00ff */
[----:B------:R-:W-:Y:S01]  /*1e9e0*/  MOV R3, 0x1ea30 ;  /* 0x0001ea3000037802 */ /* 0x000fe20000000f00 */
[----:B----4-:R-:W-:Y:S02]  /*1e9f0*/  IMAD.MOV.U32 R2, RZ, RZ, R12 ;  /* 0x000000ffff027224 */ /* 0x010fe400078e000c */
[----:B------:R2:W-:Y:S04]  /*1ea00*/  STL [R1+0x84], R4 ;  /* 0x0000840401007387 */ /* 0x0005e80000100800 */
[----:B------:R2:W-:Y:S02]  /*1ea10*/  STL [R1+0x80], R0 ;  /* 0x0000800001007387 */ /* 0x0005e40000100800 */
[----:B-123-5:R-:W-:Y:S05]  /*1ea20*/  CALL.REL.NOINC `($__internal_3_$__cuda_sm70_shflsync_idx_p) ;  /* 0x00010b3000007944 */ /* 0x02efea0003c00000 */
[----:B-----5:R1:W5:Y:S01]  /*1ea30*/  LDL.LU R4, [R1+0x88] ;  /* 0x0000880001047983 */ /* 0x0203620000300800 */
[----:B------:R-:W-:Y:S01]  /*1ea40*/  MOV R6, 0x1 ;  /* 0x0000000100067802 */ /* 0x000fe20000000f00 */
[----:B------:R-:W-:Y:S01]  /*1ea50*/  IMAD.MOV.U32 R0, RZ, RZ, 0x181f ;  /* 0x0000181fff007424 */ /* 0x000fe200078e00ff */
[----:B------:R-:W-:Y:S01]  /*1ea60*/  MOV R3, 0x1eab0 ;  /* 0x0001eab000037802 */ /* 0x000fe20000000f00 */
[----:B------:R-:W-:-:S02]  /*1ea70*/  IMAD.MOV.U32 R2, RZ, RZ, R14 ;  /* 0x000000ffff027224 */ /* 0x000fc400078e000e */
[----:B------:R1:W-:Y:S04]  /*1ea80*/  STL [R1+0x84], R6 ;  /* 0x0000840601007387 */ /* 0x0003e80000100800 */
[----:B------:R1:W-:Y:S02]  /*1ea90*/  STL [R1+0x80], R0 ;  /* 0x0000800001007387 */ /* 0x0003e40000100800 */
[----:B-1---5:R-:W-:Y:S05]  /*1eaa0*/  CALL.REL.NOINC `($__internal_3_$__cuda_sm70_shflsync_idx_p) ;  /* 0x00010ab000007944 */ /* 0x022fea0003c00000 */
[----:B------:R1:W5:Y:S02]  /*1eab0*/  LDL.LU R2, [R1+0x88] ;  /* 0x0000880001027983 */ /* 0x0003640000300800 */
[----:B-1---5:R-:W-:Y:S05]  /*1eac0*/  BRA `(.L_x_1426) ;  /* 0xfffe884000007947 */ /* 0x022fea000383ffff */
.L_x_1249:
[----:B------:R-:W-:Y:S01]  /*1ead0*/  MOV R4, 0x2 ;  /* 0x0000000200047802 */ /* 0x000fe20000000f00 */
[----:B--2---:R-:W-:Y:S01]  /*1eae0*/  IMAD.MOV.U32 R0, RZ, RZ, 0x181f ;  /* 0x0000181fff007424 */ /* 0x004fe200078e00ff */
[----:B------:R-:W-:Y:S01]  /*1eaf0*/  MOV R3, 0x1eb40 ;  /* 0x0001eb4000037802 */ /* 0x000fe20000000f00 */
[----:B------:R-:W-:Y:S02]  /*1eb00*/  IMAD.MOV.U32 R2, RZ, RZ, R12 ;  /* 0x000000ffff027224 */ /* 0x000fe400078e000c */
[----:B------:R2:W-:Y:S04]  /*1eb10*/  STL [R1+0x84], R4 ;  /* 0x0000840401007387 */ /* 0x0005e80000100800 */
[----:B------:R2:W-:Y:S02]  /*1eb20*/  STL [R1+0x80], R0 ;  /* 0x0000800001007387 */ /* 0x0005e40000100800 */
[----:B-123-5:R-:W-:Y:S05]  /*1eb30*/  CALL.REL.NOINC `($__internal_3_$__cuda_sm70_shflsync_idx_p) ;  /* 0x00010a2000007944 */ /* 0x02efea0003c00000 */
[----:B-----5:R1:W5:Y:S02]  /*1eb40*/  LDL.LU R4, [R1+0x88] ;  /* 0x0000880001047983 */ /* 0x0203640000300800 */
[----:B-1---5:R-:W-:Y:S05]  /*1eb50*/  BRA `(.L_x_1427) ;  /* 0xfffe88e000007947 */ /* 0x022fea000383ffff */
.L_x_1250:
[----:B--2---:R-:W-:Y:S01]  /*1eb60*/  MOV R6, 0x2 ;  /* 0x0000000200067802 */ /* 0x004fe20000000f00 */
[----:B------:R-:W-:Y:S01]  /*1eb70*/  IMAD.MOV.U32 R0, RZ, RZ, 0x181f ;  /* 0x0000181fff007424 */ /* 0x000fe200078e00ff */
[----:B------:R-:W-:Y:S01]  /*1eb80*/  MOV R3, 0x1ebd0 ;  /* 0x0001ebd000037802 */ /* 0x000fe20000000f00 */
[----:B------:R-:W-:-:S02]  /*1eb90*/  IMAD.MOV.U32 R2, RZ, RZ, R14 ;  /* 0x000000ffff027224 */ /* 0x000fc400078e000e */
[----:B------:R2:W-:Y:S04]  /*1eba0*/  STL [R1+0x84], R6 ;  /* 0x0000840601007387 */ /* 0x0005e80000100800 */
[----:B------:R2:W-:Y:S02]  /*1ebb0*/  STL [R1+0x80], R0 ;  /* 0x0000800001007387 */ /* 0x0005e40000100800 */
[----:B-12345:R-:W-:Y:S05]  /*1ebc0*/  CALL.REL.NOINC `($__internal_3_$__cuda_sm70_shflsync_idx_p) ;  /* 0x0001099000007944 */ /* 0x03efea0003c00000 */
[----:B------:R1:W5:Y:S02]  /*1ebd0*/  LDL.LU R2, [R1+0x88] ;  /* 0x0000880001027983 */ /* 0x0003640000300800 */
[----:B-1---5:R-:W-:Y:S05]  /*1ebe0*/  BRA `(.L_x_1428) ;  /* 0xfffe887000007947 */ /* 0x022fea000383ffff */
.L_x_1253:
[----:B------:R-:W-:Y:S01]  /*1ebf0*/  MOV R4, 0x3 ;  /* 0x0000000300047802 */ /* 0x000fe20000000f00 */
[----:B-1----:R-:W-:Y:S01]  /*1ec00*/  IMAD.MOV.U32 R0, RZ, RZ, 0x181f ;  /* 0x0000181fff007424 */ /* 0x002fe200078e00ff */
[----:B------:R-:W-:Y:S01]  /*1ec10*/  MOV R3, 0x1ec60 ;  /* 0x0001ec6000037802 */ /* 0x000fe20000000f00 */
[----:B---3--:R-:W-:Y:S02]  /*1ec20*/  IMAD.MOV.U32 R2, RZ, RZ, R12 ;  /* 0x000000ffff027224 */ /* 0x008fe400078e000c */
        /* <DEDUP_REMOVED lines=13> */
.L_x_1256:
[----:B------:R-:W-:Y:S01]  /*1ed00*/  MOV R4, 0x4 ;  /* 0x0000000400047802 */ /* 0x000fe20000000f00 */
[----:B--2---:R-:W-:Y:S01]  /*1ed10*/  IMAD.MOV.U32 R0, RZ, RZ, 0x181f ;  /* 0x0000181fff007424 */ /* 0x004fe200078e00ff */
[----:B------:R-:W-:Y:S01]  /*1ed20*/  MOV R3, 0x1ed70 ;  /* 0x0001ed7000037802 */ /* 0x000fe20000000f00 */
[----:B---3--:R-:W-:Y:S02]  /*1ed30*/  IMAD.MOV.U32 R2, RZ, RZ, R12 ;  /* 0x000000ffff027224 */ /* 0x008fe400078e000c */
[----:B------:R2:W-:Y:S04]  /*1ed40*/  STL [R1+0x84], R4 ;  /* 0x0000840401007387 */ /* 0x0005e80000100800 */
[----:B------:R2:W-:Y:S02]  /*1ed50*/  STL [R1+0x80], R0 ;  /* 0x0000800001007387 */ /* 0x0005e40000100800 */
[----:B-12-45:R-:W-:Y:S05]  /*1ed60*/  CALL.REL.NOINC `($__internal_3_$__cuda_sm70_shflsync_idx_p) ;  /* 0x000107f000007944 */ /* 0x036fea0003c00000 */
[----:B-----5:R1:W5:Y:S02]  /*1ed70*/  LDL.LU R4, [R1+0x88] ;  /* 0x0000880001047983 */ /* 0x0203640000300800 */
[----:B-1---5:R-:W-:Y:S05]  /*1ed80*/  BRA `(.L_x_1430) ;  /* 0xfffe894000007947 */ /* 0x022fea000383ffff */
.L_x_1257:
[----:B--2---:R-:W-:Y:S01]  /*1ed90*/  MOV R6, 0x4 ;  /* 0x0000000400067802 */ /* 0x004fe20000000f00 */
[----:B------:R-:W-:Y:S01]  /*1eda0*/  IMAD.MOV.U32 R0, RZ, RZ, 0x181f ;  /* 0x0000181fff007424 */ /* 0x000fe200078e00ff */
[----:B------:R-:W-:Y:S01]  /*1edb0*/  MOV R3, 0x1ee00 ;  /* 0x0001ee0000037802 */ /* 0x000fe20000000f00 */
[----:B---3--:R-:W-:-:S02]  /*1edc0*/  IMAD.MOV.U32 R2, RZ, RZ, R14 ;  /* 0x000000ffff027224 */ /* 0x008fc400078e000e */
[----:B------:R2:W-:Y:S04]  /*1edd0*/  STL [R1+0x84], R6 ;  /* 0x0000840601007387 */ /* 0x0005e80000100800 */
[----:B------:R2:W-:Y:S02]  /*1ede0*/  STL [R1+0x80], R0 ;  /* 0x0000800001007387 */ /* 0x0005e40000100800 */
[----:B-12-45:R-:W-:Y:S05]  /*1edf0*/  CALL.REL.NOINC `($__internal_3_$__cuda_sm70_shflsync_idx_p) ;  /* 0x0001076000007944 */ /* 0x036fea0003c00000 */
[----:B------:R1:W5:Y:S02]  /*1ee00*/  LDL.LU R2, [R1+0x88] ;  /* 0x0000880001027983 */ /* 0x0003640000300800 */
[----:B-1---5:R-:W-:Y:S05]  /*1ee10*/  BRA `(.L_x_1431) ;  /* 0xfffe88d000007947 */ /* 0x022fea000383ffff */
.L_x_1260:
[----:B------:R-:W-:Y:S01]  /*1ee20*/  MOV R4, 0x5 ;  /* 0x0000000500047802 */ /* 0x000fe20000000f00 */
[----:B---3--:R-:W-:Y:S01]  /*1ee30*/  IMAD.MOV.U32 R0, RZ, RZ, 0x181f ;  /* 0x0000181fff007424 */ /* 0x008fe200078e00ff */
[----:B------:R-:W-:Y:S01]  /*1ee40*/  MOV R3, 0x1ee90 ;  /* 0x0001ee9000037802 */ /* 0x000fe20000000f00 */
[----:B------:R-:W-:Y:S02]  /*1ee50*/  IMAD.MOV.U32 R2, RZ, RZ, R12 ;  /* 0x000000ffff027224 */ /* 0x000fe400078e000c */
[----:B------:R3:W-:Y:S04]  /*1ee60*/  STL [R1+0x84], R4 ;  /* 0x0000840401007387 */ /* 0x0007e80000100800 */
[----:B------:R3:W-:Y:S02]  /*1ee70*/  STL [R1+0x80], R0 ;  /* 0x0000800001007387 */ /* 0x0007e40000100800 */
[----:B-12345:R-:W-:Y:S05]  /*1ee80*/  CALL.REL.NOINC `($__internal_3_$__cuda_sm70_shflsync_idx_p) ;  /* 0x000106d000007944 */ /* 0x03efea0003c00000 */
        /* <DEDUP_REMOVED lines=10> */
.L_x_1263:
        /* <DEDUP_REMOVED lines=9> */
.L_x_1264:
        /* <DEDUP_REMOVED lines=9> */
.L_x_1267:
        /* <DEDUP_REMOVED lines=15> */
[----:B-----5:R1:W5:Y:S02]  /*1f140*/  LDL.LU R0, [R1+0x88] ;  /* 0x0000880001007983 */ /* 0x0203640000300800 */
[----:B-1---5:R-:W-:Y:S05]  /*1f150*/  BRA `(.L_x_1435) ;  /* 0xfffe896000007947 */ /* 0x022fea000383ffff */
.L_x_1269:
[----:B-1-3--:R-:W-:Y:S01]  /*1f160*/  MOV R0, 0x181f ;  /* 0x0000181f00007802 */ /* 0x00afe20000000f00 */
[----:B------:R1:W-:Y:S01]  /*1f170*/  STL [R1+0x84], RZ ;  /* 0x000084ff01007387 */ /* 0x0003e20000100800 */
[----:B------:R-:W-:Y:S01]  /*1f180*/  IMAD.MOV.U32 R2, RZ, RZ, R4 ;  /* 0x000000ffff027224 */ /* 0x000fe200078e0004 */
[----:B------:R-:W-:Y:S02]  /*1f190*/  MOV R3, 0x1f1c0 ;  /* 0x0001f1c000037802 */ /* 0x000fe40000000f00 */
[----:B------:R1:W-:Y:S04]  /*1f1a0*/  STL [R1+0x80], R0 ;  /* 0x0000800001007387 */ /* 0x0003e80000100800 */
[----:B-1---5:R-:W-:Y:S05]  /*1f1b0*/  CALL.REL.NOINC `($__internal_3_$__cuda_sm70_shflsync_idx_p) ;  /* 0x000103a000007944 */ /* 0x022fea0003c00000 */
[----:B-----5:R1:W5:Y:S01]  /*1f1c0*/  LDL.LU R0, [R1+0x88] ;  /* 0x0000880001007983 */ /* 0x0203620000300800 */
[----:B------:R-:W-:Y:S01]  /*1f1d0*/  MOV R11, 0x181f ;  /* 0x0000181f000b7802 */ /* 0x000fe20000000f00 */
[----:B------:R-:W-:Y:S01]  /*1f1e0*/  IMAD.MOV.U32 R2, RZ, RZ, R7 ;  /* 0x000000ffff027224 */ /* 0x000fe200078e0007 */
[----:B------:R-:W-:Y:S01]  /*1f1f0*/  MOV R3, 0x1f230 ;  /* 0x0001f23000037802 */ /* 0x000fe20000000f00 */
[----:B------:R1:W-:Y:S04]  /*1f200*/  STL [R1+0x84], RZ ;  /* 0x000084ff01007387 */ /* 0x0003e80000100800 */
[----:B------:R1:W-:Y:S02]  /*1f210*/  STL [R1+0x80], R11 ;  /* 0x0000800b01007387 */ /* 0x0003e40000100800 */
[----:B-1---5:R-:W-:Y:S05]  /*1f220*/  CALL.REL.NOINC `($__internal_3_$__cuda_sm70_shflsync_idx_p) ;  /* 0x0001033000007944 */ /* 0x022fea0003c00000 */
[----:B------:R-:W2:Y:S04]  /*1f230*/  LDL R11, [R1+0xa4] ;  /* 0x0000a400010b7983 */ /* 0x000ea80000100800 */
[----:B------:R-:W3:Y:S04]  /*1f240*/  LDL R2, [R1+0xe8] ;  /* 0x0000e80001027983 */ /* 0x000ee80000100800 */
[----:B------:R-:W4:Y:S04]  /*1f250*/  LDL.LU R28, [R1+0x88] ;  /* 0x00008800011c7983 */ /* 0x000f280000300800 */
[----:B------:R-:W4:Y:S01]  /*1f260*/  LDL R35, [R1+0xf4] ;  /* 0x0000f40001237983 */ /* 0x000f220000100800 */
[----:B------:R-:W-:-:S05]  /*1f270*/  IMAD.SHL.U32 R36, R136, 0x2, RZ ;  /* 0x0000000288247824 */ /* 0x000fca00078e00ff */
[----:B------:R-:W-:Y:S01]  /*1f280*/  STL [R1+0x74], R36 ;  /* 0x0000742401007387 */ /* 0x000fe20000100800 */
[----:B--2---:R-:W-:-:S04]  /*1f290*/  IMAD.WIDE R32, R11, 0x2, RZ ;  /* 0x000000020b207825 */ /* 0x004fc800078e02ff */
[----:B---3--:R-:W-:Y:S01]  /*1f2a0*/  IMAD.WIDE R2, R2, 0x2, RZ ;  /* 0x0000000202027825 */ /* 0x008fe200078e02ff */
[----:B------:R-:W-:Y:S02]  /*1f2b0*/  ISETP.GE.AND P1, PT, R11, c[0x0][0x1d4], PT ;  /* 0x000075000b007a0c */ /* 0x000fe40003f26270 */
[-C--:B----4-:R-:W-:Y:S02]  /*1f2c0*/  IADD3 R30, P3, R32, R28.reuse, RZ ;  /* 0x0000001c201e7210 */ /* 0x090fe40007f7e0ff */
[----:B------:R-:W-:Y:S02]  /*1f2d0*/  IADD3 R28, P2, R2, R28, RZ ;  /* 0x0000001c021c7210 */ /* 0x000fe40007f5e0ff */
[----:B------:R-:W-:Y:S01]  /*1f2e0*/  ISETP.GE.AND P0, PT, R35, c[0x0][0x1d4], PT ;  /* 0x0000750023007a0c */ /* 0x000fe20003f06270 */
[----:B-----5:R-:W-:Y:S01]  /*1f2f0*/  IMAD.X R31, R0, 0x1, R33, P3 ;  /* 0x00000001001f7824 */ /* 0x020fe200018e0621 */
[----:B------:R-:W-:Y:S01]  /*1f300*/  ISETP.LT.OR P3, PT, R116, 0x1, P1 ;  /* 0x000000017400780c */ /* 0x000fe20000f61670 */
[----:B------:R-:W-:Y:S01]  /*1f310*/  IMAD.X R29, R0, 0x1, R3, P2 ;  /* 0x00000001001d7824 */ /* 0x000fe200010e0603 */
[----:B------:R-:W-:Y:S01]  /*1f320*/  ISETP.LT.OR P2, PT, R116, 0x1, P0 ;  /* 0x000000017400780c */ /* 0x000fe20000741670 */
[--C-:B------:R-:W-:Y:S01]  /*1f330*/  IMAD.MOV.U32 R34, RZ, RZ, R11.reuse ;  /* 0x000000ffff227224 */ /* 0x100fe200078e000b */
[----:B------:R-:W-:-:S02]  /*1f340*/  SHF.R.S32.HI R35, RZ, 0x1f, R11 ;  /* 0x0000001fff237819 */ /* 0x000fc4000001140b */
[----:B------:R-:W-:-:S07]  /*1f350*/  IADD3 R0, R36, 0x2080, RZ ;  /* 0x0000208024007810 */ /* 0x000fce0007ffe0ff */
[----:B------:R-:W-:Y:S01]  /*1f360*/  @!PT LDS RZ, [RZ] ;  /* 0x00000000fffff984 */ /* 0x000fe20000000800 */
[----:B------:R-:W-:Y:S01]  /*1f370*/  @!PT LDS RZ, [RZ] ;  /* 0x00000000fffff984 */ /* 0x000fe20000000800 */
[----:B------:R-:W-:Y:S01]  /*1f380*/  @!PT LDS RZ, [RZ] ;  /* 0x00000000fffff984 */ /* 0x000fe20000000800 */
[----:B------:R1:W-:Y:S04]  /*1f390*/  LDGSTS.E.BYPASS.LTC128B.128 [R36+0x2080], [R30.64], !P3 ;  /* 0x020800001e247fae */ /* 0x0003e8000d901d46 */
[----:B------:R2:W-:Y:S04]  /*1f3a0*/  LDGSTS.E.BYPASS.LTC128B.128 [R36+0x3880], [R28.64], !P2 ;  /* 0x038800001c247fae */ /* 0x0005e8000d101d46 */
[----:B------:R-:W-:Y:S04]  /*1f3b0*/  STL [R1+0x78], R0 ;  /* 0x0000780001007387 */ /* 0x000fe80000100800 */
[----:B------:R-:W-:Y:S01]  /*1f3c0*/  STL.64 [R1+0xc0], R34 ;  /* 0x0000c02201007387 */ /* 0x000fe20000100a00 */
[----:B------:R-:W-:Y:S01]  /*1f3d0*/  MOV R61, R3 ;  /* 0x00000003003d7202 */ /* 0x000fe20000000f00 */
[----:B--2---:R-:W-:-:S05]  /*1f3e0*/  IMAD.MOV.U32 R28, RZ, RZ, 0x1 ;  /* 0x00000001ff1c7424 */ /* 0x004fca00078e00ff */
[----:B------:R-:W-:Y:S01]  /*1f3f0*/  STL [R1+0x84], R28 ;  /* 0x0000841c01007387 */ /* 0x000fe20000100800 */
[----:B------:R-:W-:Y:S01]  /*1f400*/  MOV R3, 0x181f ;  /* 0x0000181f00037802 */ /* 0x000fe20000000f00 */
[----:B------:R-:W-:Y:S01]  /*1f410*/  IMAD.MOV.U32 R62, RZ, RZ, R2 ;  /* 0x000000ffff3e7224 */ /* 0x000fe200078e0002 */
[----:B------:R-:W-:Y:S01]  /*1f420*/  MOV R60, R32 ;  /* 0x00000020003c7202 */ /* 0x000fe20000000f00 */
[----:B------:R-:W-:Y:S02]  /*1f430*/  IMAD.MOV.U32 R63, RZ, RZ, R33 ;  /* 0x000000ffff3f7224 */ /* 0x000fe400078e0021 */
[----:B------:R2:W-:Y:S01]  /*1f440*/  STL [R1+0x80], R3 ;  /* 0x0000800301007387 */ /* 0x0005e20000100800 */
[----:B------:R-:W-:Y:S01]  /*1f450*/  IMAD.MOV.U32 R2, RZ, RZ, R4 ;  /* 0x000000ffff027224 */ /* 0x000fe200078e0004 */
[----:B--2---:R-:W-:Y:S02]  /*1f460*/  MOV R3, 0x1f480 ;  /* 0x0001f48000037802 */ /* 0x004fe40000000f00 */
[----:B-1----:R-:W-:Y:S05]  /*1f470*/  CALL.REL.NOINC `($__internal_3_$__cuda_sm70_shflsync_idx_p) ;  /* 0x000100e000007944 */ /* 0x002fea0003c00000 */
        /* <DEDUP_REMOVED lines=8> */
[----:B------:R-:W2:Y:S04]  /*1f500*/  LDL.LU R2, [R1+0x88] ;  /* 0x0000880001027983 */ /* 0x000ea80000300800 */
[----:B------:R-:W3:Y:S01]  /*1f510*/  LDL R11, [R1+0x74] ;  /* 0x00007400010b7983 */ /* 0x000ee20000100800 */
[C---:B--2---:R-:W-:Y:S02]  /*1f520*/  IADD3 R28, P3, R2.reuse, R60, RZ ;  /* 0x0000003c021c7210 */ /* 0x044fe40007f7e0ff */
[----:B------:R-:W-:-:S03]  /*1f530*/  IADD3 R2, P2, R2, R62, RZ ;  /* 0x0000003e02027210 */ /* 0x000fc60007f5e0ff */
[----:B-----5:R-:W-:Y:S01]  /*1f540*/  IMAD.X R29, R0, 0x1, R63, P3 ;  /* 0x00000001001d7824 */ /* 0x020fe200018e063f */
[----:B------:R-:W-:Y:S01]  /*1f550*/  ISETP.LT.OR P3, PT, R116, 0x11, P1 ;  /* 0x000000117400780c */ /* 0x000fe20000f61670 */
[----:B------:R-:W-:Y:S01]  /*1f560*/  IMAD.X R3, R0, 0x1, R61, P2 ;  /* 0x0000000100037824 */ /* 0x000fe200010e063d */
[----:B------:R-:W-:Y:S01]  /*1f570*/  ISETP.LT.OR P2, PT, R116, 0x11, P0 ;  /* 0x000000117400780c */ /* 0x000fe20000741670 */
[----:B------:R-:W-:-:S05]  /*1f580*/  IMAD.MOV.U32 R0, RZ, RZ, 0x181f ;  /* 0x0000181fff007424 */ /* 0x000fca00078e00ff */
[----:B------:R1:W-:Y:S05]  /*1f590*/  STL [R1+0x80], R0 ;  /* 0x0000800001007387 */ /* 0x0003ea0000100800 */
[----:B------:R-:W-:Y:S01]  /*1f5a0*/  @!PT LDS RZ, [RZ] ;  /* 0x00000000fffff984 */ /* 0x000fe20000000800 */
[----:B------:R-:W-:Y:S01]  /*1f5b0*/  @!PT LDS RZ, [RZ] ;  /* 0x00000000fffff984 */ /* 0x000fe20000000800 */
[----:B------:R-:W-:Y:S01]  /*1f5c0*/  @!PT LDS RZ, [RZ] ;  /* 0x00000000fffff984 */ /* 0x000fe20000000800 */
[----:B---3--:R1:W-:Y:S04]  /*1f5d0*/  LDGSTS.E.BYPASS.LTC128B.128 [R11+0x2880], [R28.64], !P3 ;  /* 0x028800001c0b7fae */ /* 0x0083e8000d901d46 */
[----:B------:R2:W-:Y:S02]  /*1f5e0*/  LDGSTS.E.BYPASS.LTC128B.128 [R11+0x4080], [R2.64], !P2 ;  /* 0x04080000020b7fae */ /* 0x0005e4000d101d46 */
[----:B--2---:R-:W-:Y:S01]  /*1f5f0*/  IMAD.MOV.U32 R2, RZ, RZ, R4 ;  /* 0x000000ffff027224 */ /* 0x004fe200078e0004 */
[----:B------:R-:W-:Y:S01]  /*1f600*/  MOV R3, 0x1f640 ;  /* 0x0001f64000037802 */ /* 0x000fe20000000f00 */
[----:B------:R-:W-:-:S05]  /*1f610*/  IMAD.MOV.U32 R4, RZ, RZ, 0x2 ;  /* 0x00000002ff047424 */ /* 0x000fca00078e00ff */
[----:B------:R1:W-:Y:S02]  /*1f620*/  STL [R1+0x84], R4 ;  /* 0x0000840401007387 */ /* 0x0003e40000100800 */
[----:B-1----:R-:W-:Y:S05]  /*1f630*/  CALL.REL.NOINC `($__internal_3_$__cuda_sm70_shflsync_idx_p) ;  /* 0x0000ff2000007944 */ /* 0x002fea0003c00000 */
[----:B------:R1:W5:Y:S02]  /*1f640*/  LDL.LU R11, [R1+0x88] ;  /* 0x00008800010b7983 */ /* 0x0003640000300800 */
[----:B-----5:R-:W-:Y:S01]  /*1f650*/  MOV R4, 0x2 ;  /* 0x0000000200047802 */ /* 0x020fe20000000f00 */
[----:B------:R-:W-:Y:S01]  /*1f660*/  IMAD.MOV.U32 R0, RZ, RZ, 0x181f ;  /* 0x0000181fff007424 */ /* 0x000fe200078e00ff */
[----:B------:R-:W-:Y:S01]  /*1f670*/  MOV R3, 0x1f6c0 ;  /* 0x0001f6c000037802 */ /* 0x000fe20000000f00 */
[----:B------:R-:W-:Y:S02]  /*1f680*/  IMAD.MOV.U32 R2, RZ, RZ, R7 ;  /* 0x000000ffff027224 */ /* 0x000fe400078e0007 */
[----:B------:R1:W-:Y:S04]  /*1f690*/  STL [R1+0x84], R4 ;  /* 0x0000840401007387 */ /* 0x0003e80000100800 */
[----:B------:R1:W-:Y:S02]  /*1f6a0*/  STL [R1+0x80], R0 ;  /* 0x0000800001007387 */ /* 0x0003e40000100800 */
[----:B-1----:R-:W-:Y:S05]  /*1f6b0*/  CALL.REL.NOINC `($__internal_3_$__cuda_sm70_shflsync_idx_p) ;  /* 0x0000fea000007944 */ /* 0x002fea0003c00000 */
[----:B-----5:R1:W5:Y:S02]  /*1f6c0*/  LDL.LU R4, [R1+0x88] ;  /* 0x0000880001047983 */ /* 0x0203640000300800 */
[----:B-1---5:R-:W-:Y:S05]  /*1f6d0*/  BRA `(.L_x_1436) ;  /* 0xfffe953000007947 */ /* 0x022fea000383ffff */
.L_x_1272:
[----:B------:R-:W-:Y:S01]  /*1f6e0*/  MOV R0, 0x181f ;  /* 0x0000181f00007802 */ /* 0x000fe20000000f00 */
[----:B------:R2:W-:Y:S01]  /*1f6f0*/  STL [R1+0x84], RZ ;  /* 0x000084ff01007387 */ /* 0x0005e20000100800 */
[----:B------:R-:W-:Y:S01]  /*1f700*/  IMAD.MOV.U32 R2, RZ, RZ, R4 ;  /* 0x000000ffff027224 */ /* 0x000fe200078e0004 */
[----:B------:R-:W-:-:S02]  /*1f710*/  MOV R3, 0x1f740 ;  /* 0x0001f74000037802 */ /* 0x000fc40000000f00 */
[----:B------:R2:W-:Y:S04]  /*1f720*/  STL [R1+0x80], R0 ;  /* 0x0000800001007387 */ /* 0x0005e80000100800 */
[----:B-12---:R-:W-:Y:S05]  /*1f730*/  CALL.REL.NOINC `($__internal_3_$__cuda_sm70_shflsync_idx_p) ;  /* 0x0000fe2000007944 */ /* 0x006fea0003c00000 */
[----:B------:R1:W5:Y:S02]  /*1f740*/  LDL.LU R13, [R1+0x88] ;  /* 0x00008800010d7983 */ /* 0x0003640000300800 */
[----:B-1---5:R-:W-:Y:S05]  /*1f750*/  BRA `(.L_x_1437) ;  /* 0xfffea0e000007947 */ /* 0x022fea000383ffff */
.L_x_1273:
[----:B------:R-:W-:Y:S01]  /*1f760*/  MOV R0, 0x181f ;  /* 0x0000181f00007802 */ /* 0x000fe20000000f00 */
[----:B------:R4:W-:Y:S01]  /*1f770*/  STL [R1+0x84], RZ ;  /* 0x000084ff01007387 */ /* 0x0009e20000100800 */
[----:B------:R-:W-:Y:S01]  /*1f780*/  IMAD.MOV.U32 R2, RZ, RZ, R18 ;  /* 0x000000ffff027224 */ /* 0x000fe200078e0012 */
[----:B------:R-:W-:Y:S02]  /*1f790*/  MOV R3, 0x1f7c0 ;  /* 0x0001f7c000037802 */ /* 0x000fe40000000f00 */
[----:B------:R4:W-:Y:S04]  /*1f7a0*/  STL [R1+0x80], R0 ;  /* 0x0000800001007387 */ /* 0x0009e80000100800 */
[----:B-1234-:R-:W-:Y:S05]  /*1f7b0*/  CALL.REL.NOINC `($__internal_3_$__cuda_sm70_shflsync_idx_p) ;  /* 0x0000fda000007944 */ /* 0x01efea0003c00000 */
[----:B------:R-:W2:Y:S04]  /*1f7c0*/  LDL R7, [R1+0xf4] ;  /* 0x0000f40001077983 */ /* 0x000ea80000100800 */
[----:B------:R-:W3:Y:S04]  /*1f7d0*/  LDL.64 R16, [R1+0xc0] ;  /* 0x0000c00001107983 */ /* 0x000ee80000100a00 */
[----:B------:R-:W4:Y:S04]  /*1f7e0*/  LDL R11, [R1+0xe8] ;  /* 0x0000e800010b7983 */ /* 0x000f280000100800 */
[----:B------:R-:W4:Y:S04]  /*1f7f0*/  LDL R3, [R1+0xa4] ;  /* 0x0000a40001037983 */ /* 0x000f280000100800 */
[----:B------:R-:W4:Y:S04]  /*1f800*/  LDL.LU R2, [R1+0x88] ;  /* 0x0000880001027983 */ /* 0x000f280000300800 */
[----:B------:R-:W4:Y:S04]  /*1f810*/  LDL R12, [R1+0xf0] ;  /* 0x0000f000010c7983 */ /* 0x000f280000100800 */
[----:B-----5:R-:W4:Y:S01]  /*1f820*/  LDL R0, [R1+0x74] ;  /* 0x0000740001007983 */ /* 0x020f220000100800 */
[----:B--2---:R-:W-:-:S03]  /*1f830*/  ISETP.GE.AND P3, PT, R7, c[0x0][0x1d4], PT ;  /* 0x0000750007007a0c */ /* 0x004fc60003f66270 */
[----:B------:R1:W5:Y:S01]  /*1f840*/  LDL R7, [R1+0xa0] ;  /* 0x0000a00001077983 */ /* 0x0003620000100800 */
[C---:B---3--:R-:W-:Y:S02]  /*1f850*/  IMAD.SHL.U32 R6, R16.reuse, 0x2, RZ ;  /* 0x0000000210067824 */ /* 0x048fe400078e00ff */
[----:B----4-:R-:W-:Y:S01]  /*1f860*/  IMAD.SHL.U32 R14, R11, 0x2, RZ ;  /* 0x000000020b0e7824 */ /* 0x010fe200078e00ff */
[----:B------:R-:W-:Y:S02]  /*1f870*/  SHF.L.U64.HI R15, R16, 0x1, R17 ;  /* 0x00000001100f7819 */ /* 0x000fe40000010211 */
[----:B------:R-:W-:Y:S02]  /*1f880*/  ISETP.GE.AND P2, PT, R3, c[0x0][0x1d4], PT ;  /* 0x0000750003007a0c */ /* 0x000fe40003f46270 */
[C---:B------:R-:W-:Y:S02]  /*1f890*/  IADD3 R20, P1, R2.reuse, R6, RZ ;  /* 0x0000000602147210 */ /* 0x040fe40007f3e0ff */
[----:B------:R-:W-:-:S02]  /*1f8a0*/  IADD3 R2, P0, R2, R14, RZ ;  /* 0x0000000e02027210 */ /* 0x000fc40007f1e0ff */
[----:B------:R-:W-:Y:S01]  /*1f8b0*/  SHF.L.U64.HI R16, R11, 0x1, R12 ;  /* 0x000000010b107819 */ /* 0x000fe2000001020c */
[----:B------:R-:W-:-:S04]  /*1f8c0*/  IMAD.X R21, R13, 0x1, R15, P1 ;  /* 0x000000010d157824 */ /* 0x000fc800008e060f */
[----:B------:R-:W-:Y:S02]  /*1f8d0*/  IMAD.X R3, R13, 0x1, R16, P0 ;  /* 0x000000010d037824 */ /* 0x000fe400000e0610 */
[----:B------:R-:W-:Y:S01]  /*1f8e0*/  @!PT LDS RZ, [RZ] ;  /* 0x00000000fffff984 */ /* 0x000fe20000000800 */
[----:B------:R-:W-:Y:S01]  /*1f8f0*/  @!PT LDS RZ, [RZ] ;  /* 0x00000000fffff984 */ /* 0x000fe20000000800 */
[----:B------:R-:W-:Y:S01]  /*1f900*/  @!PT LDS RZ, [RZ] ;  /* 0x00000000fffff984 */ /* 0x000fe20000000800 */
[----:B------:R2:W-:Y:S01]  /*1f910*/  LDGSTS.E.BYPASS.LTC128B.128 [R0+0x5080], [R20.64], !P2 ;  /* 0x0508000014007fae */ /* 0x0005e2000d101d46 */
[----:B------:R-:W-:-:S03]  /*1f920*/  IMAD.MOV.U32 R12, RZ, RZ, 0x1 ;  /* 0x00000001ff0c7424 */ /* 0x000fc600078e00ff */
[----:B------:R2:W-:Y:S04]  /*1f930*/  LDGSTS.E.BYPASS.LTC128B.128 [R0+0x6880], [R2.64], !P3 ;  /* 0x0688000002007fae */ /* 0x0005e8000d901d46 */
[----:B------:R1:W-:Y:S01]  /*1f940*/  STL [R1+0x84], R12 ;  /* 0x0000840c01007387 */ /* 0x0003e20000100800 */
[----:B--2---:R-:W-:-:S05]  /*1f950*/  IMAD.MOV.U32 R0, RZ, RZ, 0x181f ;  /* 0x0000181fff007424 */ /* 0x004fca00078e00ff */
[----:B------:R1:W-:Y:S01]  /*1f960*/  STL [R1+0x80], R0 ;  /* 0x0000800001007387 */ /* 0x0003e20000100800 */
[----:B------:R-:W-:Y:S01]  /*1f970*/  SEL R11, RZ, 0x10, P2 ;  /* 0x00000010ff0b7807 */ /* 0x000fe20001000000 */
[----:B------:R-:W-:Y:S01]  /*1f980*/  IMAD.MOV.U32 R2, RZ, RZ, R4 ;  /* 0x000000ffff027224 */ /* 0x000fe200078e0004 */
[----:B------:R-:W-:Y:S02]  /*1f990*/  MOV R3, 0x1f9b0 ;  /* 0x0001f9b000037802 */ /* 0x000fe40000000f00 */
[----:B-1---5:R-:W-:Y:S05]  /*1f9a0*/  CALL.REL.NOINC `($__internal_3_$__cuda_sm70_shflsync_idx_p) ;  /* 0x0000fbb000007944 */ /* 0x022fea0003c00000 */
[----:B-----5:R1:W5:Y:S01]  /*1f9b0*/  LDL.LU R0, [R1+0x88] ;  /* 0x0000880001007983 */ /* 0x0203620000300800 */
[----:B------:R-:W-:Y:S01]  /*1f9c0*/  MOV R13, 0x1 ;  /* 0x00000001000d7802 */ /* 0x000fe20000000f00 */
[----:B------:R-:W-:Y:S01]  /*1f9d0*/  IMAD.MOV.U32 R12, RZ, RZ, 0x181f ;  /* 0x0000181fff0c7424 */ /* 0x000fe200078e00ff */
[----:B------:R-:W-:Y:S01]  /*1f9e0*/  MOV R3, 0x1fa30 ;  /* 0x0001fa3000037802 */ /* 0x000fe20000000f00 */
[----:B------:R-:W-:Y:S02]  /*1f9f0*/  IMAD.MOV.U32 R2, RZ, RZ, R18 ;  /* 0x000000ffff027224 */ /* 0x000fe400078e0012 */
[----:B------:R1:W-:Y:S04]  /*1fa00*/  STL [R1+0x84], R13 ;  /* 0x0000840d01007387 */ /* 0x0003e80000100800 */
[----:B------:R1:W-:Y:S02]  /*1fa10*/  STL [R1+0x80], R12 ;  /* 0x0000800c01007387 */ /* 0x0003e40000100800 */
[----:B-1---5:R-:W-:Y:S05]  /*1fa20*/  CALL.REL.NOINC `($__internal_3_$__cuda_sm70_shflsync_idx_p) ;  /* 0x0000fb3000007944 */ /* 0x022fea0003c00000 */
[----:B------:R-:W2:Y:S04]  /*1fa30*/  LDL.LU R3, [R1+0x88] ;  /* 0x0000880001037983 */ /* 0x000ea80000300800 */
[----:B------:R-:W3:Y:S01]  /*1fa40*/  LDL R17, [R1+0x74] ;  /* 0x0000740001117983 */ /* 0x000ee20000100800 */
[----:B------:R-:W-:-:S02]  /*1fa50*/  IADD3 R12, -R11, 0x10, RZ ;  /* 0x000000100b0c7810 */ /* 0x000fc40007ffe1ff */
[----:B------:R-:W-:Y:S02]  /*1fa60*/  IADD3 R2, -R7, 0x10, RZ ;  /* 0x0000001007027810 */ /* 0x000fe40007ffe1ff */
[----:B------:R-:W-:Y:S02]  /*1fa70*/  LOP3.LUT R12, R12, 0xf, RZ, 0xc0, !PT ;  /* 0x0000000f0c0c7812 */ /* 0x000fe400078ec0ff */
[----:B------:R-:W-:Y:S02]  /*1fa80*/  ISETP.NE.U32.AND P3, PT, R11, RZ, PT ;  /* 0x000000ff0b00720c */ /* 0x000fe40003f65070 */
[----:B------:R-:W-:Y:S02]  /*1fa90*/  LOP3.LUT R2, R2, 0xf, RZ, 0xc0, !PT ;  /* 0x0000000f02027812 */ /* 0x000fe400078ec0ff */
[----:B------:R-:W-:Y:S02]  /*1faa0*/  ISETP.NE.U32.AND P2, PT, R7, RZ, PT ;  /* 0x000000ff0700720c */ /* 0x000fe40003f45070 */
[----:B--2---:R-:W-:-:S04]  /*1fab0*/  IADD3 R12, P1, P0, R12, R3, R6 ;  /* 0x000000030c0c7210 */ /* 0x004fc8000783e006 */
[----:B-----5:R-:W-:Y:S02]  /*1fac0*/  IADD3.X R13, RZ, R0, R15, P1, P0 ;  /* 0x00000000ff0d7210 */ /* 0x020fe40000fe040f */
[----:B------:R-:W-:-:S03]  /*1fad0*/  IADD3 R2, P1, P0, R2, R3, R14 ;  /* 0x0000000302027210 */ /* 0x000fc6000783e00e */
[----:B------:R-:W-:Y:S01]  /*1fae0*/  @!PT LDS RZ, [RZ] ;  /* 0x00000000fffff984 */ /* 0x000fe20000000800 */
[----:B------:R-:W-:Y:S01]  /*1faf0*/  @!PT LDS RZ, [RZ] ;  /* 0x00000000fffff984 */ /* 0x000fe20000000800 */
[----:B------:R-:W-:Y:S01]  /*1fb00*/  @!PT LDS RZ, [RZ] ;  /* 0x00000000fffff984 */ /* 0x000fe20000000800 */
[----:B---3--:R1:W-:Y:S01]  /*1fb10*/  LDGSTS.E.BYPASS.LTC128B.128.ZFILL [R17+0x5880], [R12.64], P3 ;  /* 0x058800000c117fae */ /* 0x0083e20009941d46 */
[----:B------:R-:W-:Y:S01]  /*1fb20*/  IADD3.X R3, RZ, R0, R16, P1, P0 ;  /* 0x00000000ff037210 */ /* 0x000fe20000fe0410 */
[----:B------:R-:W-:-:S04]  /*1fb30*/  IMAD.MOV.U32 R0, RZ, RZ, 0x181f ;  /* 0x0000181fff007424 */ /* 0x000fc800078e00ff */
[----:B------:R2:W-:Y:S04]  /*1fb40*/  LDGSTS.E.BYPASS.LTC128B.128.ZFILL [R17+0x7080], [R2.64], P2 ;  /* 0x0708000002117fae */ /* 0x0005e80009141d46 */
[----:B------:R1:W-:Y:S01]  /*1fb50*/  STL [R1+0x80], R0 ;  /* 0x0000800001007387 */ /* 0x0003e20000100800 */
        /* <DEDUP_REMOVED lines=15> */
.L_x_1274:
[----:B------:R-:W-:Y:S01]  /*1fc50*/  MOV R0, 0x1c1f ;  /* 0x00001c1f00007802 */ /* 0x000fe20000000f00 */
[----:B------:R1:W-:Y:S01]  /*1fc60*/  STL [R1+0x84], RZ ;  /* 0x000084ff01007387 */ /* 0x0003e20000100800 */
[----:B------:R-:W-:Y:S01]  /*1fc70*/  IMAD.MOV.U32 R2, RZ, RZ, R6 ;  /* 0x000000ffff027224 */ /* 0x000fe200078e0006 */
[----:B------:R-:W-:-:S02]  /*1fc80*/  MOV R3, 0x1fcb0 ;  /* 0x0001fcb000037802 */ /* 0x000fc40000000f00 */
[----:B------:R1:W-:Y:S04]  /*1fc90*/  STL [R1+0x80], R0 ;  /* 0x0000800001007387 */ /* 0x0003e80000100800 */
[----:B-1----:R-:W-:Y:S05]  /*1fca0*/  CALL.REL.NOINC `($__internal_3_$__cuda_sm70_shflsync_idx_p) ;  /* 0x0000f8b000007944 */ /* 0x002fea0003c00000 */
[----:B------:R1:W5:Y:S02]  /*1fcb0*/  LDL.LU R3, [R1+0x88] ;  /* 0x0000880001037983 */ /* 0x0003640000300800 */
[----:B-1---5:R-:W-:Y:S05]  /*1fcc0*/  BRA `(.L_x_1439) ;  /* 0xfffea1e000007947 */ /* 0x022fea000383ffff */
.L_x_1279:
[----:B------:R-:W-:Y:S01]  /*1fcd0*/  MOV R4, 0x1 ;  /* 0x0000000100047802 */ /* 0x000fe20000000f00 */
[----:B------:R-:W-:Y:S01]  /*1fce0*/  IMAD.MOV.U32 R0, RZ, RZ, 0x1c1f ;  /* 0x00001c1fff007424 */ /* 0x000fe200078e00ff */
[----:B------:R-:W-:Y:S01]  /*1fcf0*/  MOV R3, 0x1fd40 ;  /* 0x0001fd4000037802 */ /* 0x000fe20000000f00 */
[----:B------:R-:W-:Y:S02]  /*1fd00*/  IMAD.MOV.U32 R2, RZ, RZ, R6 ;  /* 0x000000ffff027224 */ /* 0x000fe400078e0006 */
[----:B------:R1:W-:Y:S04]  /*1fd10*/  STL [R1+0x84], R4 ;  /* 0x0000840401007387 */ /* 0x0003e80000100800 */
[----:B------:R1:W-:Y:S02]  /*1fd20*/  STL [R1+0x80], R0 ;  /* 0x0000800001007387 */ /* 0x0003e40000100800 */
[----:B-1----:R-:W-:Y:S05]  /*1fd30*/  CALL.REL.NOINC `($__internal_3_$__cuda_sm70_shflsync_idx_p) ;  /* 0x0000f82000007944 */ /* 0x002fea0003c00000 */
[----:B------:R1:W5:Y:S02]  /*1fd40*/  LDL.LU R3, [R1+0x88] ;  /* 0x0000880001037983 */ /* 0x0003640000300800 */
[----:B-1---5:R-:W-:Y:S05]  /*1fd50*/  BRA `(.L_x_1440) ;  /* 0xfffea86000007947 */ /* 0x022fea000383ffff */
.L_x_1284:
[----:B------:R-:W-:Y:S01]  /*1fd60*/  MOV R4, 0x2 ;  /* 0x0000000200047802 */ /* 0x000fe20000000f00 */
[----:B------:R-:W-:Y:S01]  /*1fd70*/  IMAD.MOV.U32 R0, RZ, RZ, 0x1c1f ;  /* 0x00001c1fff007424 */ /* 0x000fe200078e00ff */
[----:B------:R-:W-:Y:S01]  /*1fd80*/  MOV R3, 0x1fdd0 ;  /* 0x0001fdd000037802 */ /* 0x000fe20000000f00 */
[----:B------:R-:W-:-:S02]  /*1fd90*/  IMAD.MOV.U32 R2, RZ, RZ, R6 ;  /* 0x000000ffff027224 */ /* 0x000fc400078e0006 */
[----:B------:R1:W-:Y:S04]  /*1fda0*/  STL [R1+0x84], R4 ;  /* 0x0000840401007387 */ /* 0x0003e80000100800 */
[----:B------:R1:W-:Y:S02]  /*1fdb0*/  STL [R1+0x80], R0 ;  /* 0x0000800001007387 */ /* 0x0003e40000100800 */
[----:B-1----:R-:W-:Y:S05]  /*1fdc0*/  CALL.REL.NOINC `($__internal_3_$__cuda_sm70_shflsync_idx_p) ;  /* 0x0000f79000007944 */ /* 0x002fea0003c00000 */
[----:B------:R1:W5:Y:S02]  /*1fdd0*/  LDL.LU R3, [R1+0x88] ;  /* 0x0000880001037983 */ /* 0x0003640000300800 */
[----:B-1---5:R-:W-:Y:S05]  /*1fde0*/  BRA `(.L_x_1441) ;  /* 0xfffeadb000007947 */ /* 0x022fea000383ffff */
.L_x_1289:
        /* <DEDUP_REMOVED lines=9> */
.L_x_1294:
[----:B------:R-:W-:Y:S01]  /*1fe80*/  IMAD.MOV.U32 R4, RZ, RZ, R0 ;  /* 0x000000ffff047224 */ /* 0x000fe200078e0000 */
[----:B------:R-:W-:-:S02]  /*1fe90*/  MOV R3, 0x2 ;  /* 0x0000000200037802 */ /* 0x000fc40000000f00 */
[----:B------:R-:W-:Y:S02]  /*1fea0*/  MOV R2, 0x1fec0 ;  /* 0x0001fec000027802 */ /* 0x000fe40000000f00 */
[----:B------:R-:W-:Y:S05]  /*1feb0*/  CALL.REL.NOINC `($__internal_2_$__cuda_sm70_shflsync_bfly_p) ;  /* 0x0000f64000007944 */ /* 0x000fea0003c00000 */
[----:B------:R-:W-:Y:S01]  /*1fec0*/  MOV R139, R51 ;  /* 0x00000033008b7202 */ /* 0x000fe20000000f00 */
[----:B------:R-:W-:Y:S05]  /*1fed0*/  BRA `(.L_x_1443) ;  /* 0xfffebb4000007947 */ /* 0x000fea000383ffff */
.L_x_1295:
[----:B------:R-:W-:Y:S01]  /*1fee0*/  IMAD.MOV.U32 R4, RZ, RZ, R139 ;  /* 0x000000ffff047224 */ /* 0x000fe200078e008b */
[----:B------:R-:W-:Y:S02]  /*1fef0*/  MOV R3, 0x1 ;  /* 0x0000000100037802 */ /* 0x000fe40000000f00 */
[----:B------:R-:W-:Y:S02]  /*1ff00*/  MOV R2, 0x1ff20 ;  /* 0x0001ff2000027802 */ /* 0x000fe40000000f00 */
[----:B-1----:R-:W-:Y:S05]  /*1ff10*/  CALL.REL.NOINC `($__internal_2_$__cuda_sm70_shflsync_bfly_p) ;  /* 0x0000f5e000007944 */ /* 0x002fea0003c00000 */
[----:B------:R-:W-:Y:S01]  /*1ff20*/  FMNMX.FTZ R139, R139, R51, !PT ;  /* 0x000000338b8b7209 */ /* 0x000fe20007810000 */
[----:B------:R-:W-:Y:S01]  /*1ff30*/  IMAD.MOV.U32 R4, RZ, RZ, R140 ;  /* 0x000000ffff047224 */ /* 0x000fe200078e008c */
[----:B------:R-:W-:Y:S01]  /*1ff40*/  MOV R2, 0x1ff70 ;  /* 0x0001ff7000027802 */ /* 0x000fe20000000f00 */
[----:B------:R-:W-:Y:S02]  /*1ff50*/  IMAD.MOV.U32 R3, RZ, RZ, 0x2 ;  /* 0x00000002ff037424 */ /* 0x000fe400078e00ff */
[----:B------:R-:W-:Y:S05]  /*1ff60*/  CALL.REL.NOINC `($__internal_2_$__cuda_sm70_shflsync_bfly_p) ;  /* 0x0000f59000007944 */ /* 0x000fea0003c00000 */
[----:B------:R-:W-:Y:S01]  /*1ff70*/  FMNMX.FTZ R140, R140, R51, !PT ;  /* 0x000000338c8c7209 */ /* 0x000fe20007810000 */
[----:B------:R-:W-:Y:S01]  /*1ff80*/  IMAD.MOV.U32 R3, RZ, RZ, 0x1 ;  /* 0x00000001ff037424 */ /* 0x000fe200078e00ff */
[----:B------:R-:W-:-:S03]  /*1ff90*/  MOV R2, 0x1ffc0 ;  /* 0x0001ffc000027802 */ /* 0x000fc60000000f00 */
[----:B------:R-:W-:Y:S02]  /*1ffa0*/  IMAD.MOV.U32 R4, RZ, RZ, R140 ;  /* 0x000000ffff047224 */ /* 0x000fe400078e008c */
[----:B------:R-:W-:Y:S05]  /*1ffb0*/  CALL.REL.NOINC `($__internal_2_$__cuda_sm70_shflsync_bfly_p) ;  /* 0x0000f54000007944 */ /* 0x000fea0003c00000 */
        /* <DEDUP_REMOVED lines=20> */
[----:B------:R-:W-:Y:S01]  /*20100*/  MOV R7, R51 ;  /* 0x0000003300077202 */ /* 0x000fe20000000f00 */
[----:B------:R-:W-:Y:S05]  /*20110*/  BRA `(.L_x_1444) ;  /* 0xfffeb9f000007947 */ /* 0x000fea000383ffff */
.L_x_1303:
[----:B------:R1:W-:Y:S01]  /*20120*/  STL [R1+0x84], RZ ;  /* 0x000084ff01007387 */ /* 0x0003e20000100800 */
[----:B------:R-:W-:Y:S01]  /*20130*/  MOV R6, 0x181f ;  /* 0x0000181f00067802 */ /* 0x000fe20000000f00 */
[----:B------:R-:W-:Y:S01]  /*20140*/  IMAD.MOV.U32 R2, RZ, RZ, R0 ;  /* 0x000000ffff027224 */ /* 0x000fe200078e0000 */
[----:B------:R-:W-:Y:S03]  /*20150*/  MOV R3, 0x20180 ;  /* 0x0002018000037802 */ /* 0x000fe60000000f00 */
[----:B------:R1:W-:Y:S04]  /*20160*/  STL [R1+0x80], R6 ;  /* 0x0000800601007387 */ /* 0x0003e80000100800 */
[----:B-1----:R-:W-:Y:S05]  /*20170*/  CALL.REL.NOINC `($__internal_3_$__cuda_sm70_shflsync_idx_p) ;  /* 0x0000f3e000007944 */ /* 0x002fea0003c00000 */
[----:B------:R1:W5:Y:S02]  /*20180*/  LDL.LU R6, [R1+0x88] ;  /* 0x0000880001067983 */ /* 0x0003640000300800 */
[----:B-1---5:R-:W-:-:S05]  /*20190*/  BRA `(.L_x_1445) ;  /* 0xfffed25000007947 */ /* 0x022fca000383ffff */
.L_x_1304:
[----:B------:R3:W-:Y:S01]  /*201a0*/  STL [R1+0x84], RZ ;  /* 0x000084ff01007387 */ /* 0x0007e20000100800 */
[----:B------:R-:W-:Y:S01]  /*201b0*/  MOV R8, 0x181f ;  /* 0x0000181f00087802 */ /* 0x000fe20000000f00 */
[----:B------:R-:W-:Y:S01]  /*201c0*/  IMAD.MOV.U32 R2, RZ, RZ, R4 ;  /* 0x000000ffff027224 */ /* 0x000fe200078e0004 */
[----:B------:R-:W-:Y:S03]  /*201d0*/  MOV R3, 0x20200 ;  /* 0x0002020000037802 */ /* 0x000fe60000000f00 */
[----:B------:R3:W-:Y:S04]  /*201e0*/  STL [R1+0x80], R8 ;  /* 0x0000800801007387 */ /* 0x0007e80000100800 */
[----:B-123--:R-:W-:Y:S05]  /*201f0*/  CALL.REL.NOINC `($__internal_3_$__cuda_sm70_shflsync_idx_p) ;  /* 0x0000f36000007944 */ /* 0x00efea0003c00000 */
[----:B------:R-:W2:Y:S04]  /*20200*/  LDL.LU R2, [R1+0x88] ;  /* 0x0000880001027983 */ /* 0x000ea80000300800 */
[----:B------:R-:W3:Y:S04]  /*20210*/  LDL R3, [R1+0xf4] ;  /* 0x0000f40001037983 */ /* 0x000ee80000100800 */
[----:B------:R-:W4:Y:S04]  /*20220*/  LDL R11, [R1+0xa4] ;  /* 0x0000a400010b7983 */ /* 0x000f280000100800 */
[----:B------:R-:W4:Y:S01]  /*20230*/  LDL R10, [R1+0x78] ;  /* 0x00007800010a7983 */ /* 0x000f220000100800 */
[----:B--2---:R-:W-:Y:S02]  /*20240*/  IADD3 R8, P0, R2, R238, RZ ;  /* 0x000000ee02087210 */ /* 0x004fe40007f1e0ff */
[----:B---3--:R-:W-:Y:S03]  /*20250*/  ISETP.GE.AND P1, PT, R3, c[0x0][0x1d4], PT ;  /* 0x0000750003007a0c */ /* 0x008fe60003f26270 */
[----:B------:R-:W-:Y:S01]  /*20260*/  IMAD.X R9, R6, 0x1, R239, P0 ;  /* 0x0000000106097824 */ /* 0x000fe200000e06ef */
[----:B------:R-:W-:Y:S02]  /*20270*/  IADD3 R2, P0, R2, R236, RZ ;  /* 0x000000ec02027210 */ /* 0x000fe40007f1e0ff */
[----:B----4-:R-:W-:Y:S03]  /*20280*/  ISETP.GE.AND P2, PT, R11, c[0x0][0x1d4], PT ;  /* 0x000075000b007a0c */ /* 0x010fe60003f46270 */
[----:B------:R-:W-:Y:S02]  /*20290*/  IMAD.X R3, R6, 0x1, R237, P0 ;  /* 0x0000000106037824 */ /* 0x000fe400000e06ed */
[----:B------:R1:W5:Y:S08]  /*202a0*/  LDL R6, [R1+0xa0] ;  /* 0x0000a00001067983 */ /* 0x0003700000100800 */
[----:B------:R-:W-:Y:S01]  /*202b0*/  @!PT LDS RZ, [RZ] ;  /* 0x00000000fffff984 */ /* 0x000fe20000000800 */
[----:B------:R-:W-:Y:S01]  /*202c0*/  @!PT LDS RZ, [RZ] ;  /* 0x00000000fffff984 */ /* 0x000fe20000000800 */
[----:B------:R-:W-:Y:S01]  /*202d0*/  @!PT LDS RZ, [RZ] ;  /* 0x00000000fffff984 */ /* 0x000fe20000000800 */
[----:B------:R2:W-:Y:S04]  /*202e0*/  LDGSTS.E.BYPASS.LTC128B.128 [R10], [R8.64], !P2 ;  /* 0x00000000080a7fae */ /* 0x0005e8000d101d46 */
[----:B------:R3:W-:Y:S01]  /*202f0*/  LDGSTS.E.BYPASS.LTC128B.128 [R10+0x1800], [R2.64], !P1 ;  /* 0x01800000020a7fae */ /* 0x0007e2000c901d46 */
[----:B--2---:R-:W-:Y:S02]  /*20300*/  IMAD.MOV.U32 R9, RZ, RZ, 0x1 ;  /* 0x00000001ff097424 */ /* 0x004fe400078e00ff */
[----:B------:R-:W-:Y:S02]  /*20310*/  IMAD.MOV.U32 R8, RZ, RZ, 0x181f ;  /* 0x0000181fff087424 */ /* 0x000fe400078e00ff */
[----:B---3-5:R-:W-:Y:S01]  /*20320*/  IMAD.MOV.U32 R2, RZ, RZ, R0 ;  /* 0x000000ffff027224 */ /* 0x028fe200078e0000 */
[----:B------:R1:W-:Y:S01]  /*20330*/  STL [R1+0x84], R9 ;  /* 0x0000840901007387 */ /* 0x0003e20000100800 */
[----:B------:R-:W-:Y:S03]  /*20340*/  MOV R3, 0x20370 ;  /* 0x0002037000037802 */ /* 0x000fe60000000f00 */
[----:B------:R1:W-:Y:S04]  /*20350*/  STL [R1+0x80], R8 ;  /* 0x0000800801007387 */ /* 0x0003e80000100800 */
[----:B-1----:R-:W-:Y:S05]  /*20360*/  CALL.REL.NOINC `($__internal_3_$__cuda_sm70_shflsync_idx_p) ;  /* 0x0000f1f000007944 */ /* 0x002fea0003c00000 */
[----:B------:R1:W5:Y:S01]  /*20370*/  LDL.LU R8, [R1+0x88] ;  /* 0x0000880001087983 */ /* 0x0003620000300800 */
[----:B------:R-:W-:Y:S01]  /*20380*/  MOV R10, 0x1 ;  /* 0x00000001000a7802 */ /* 0x000fe20000000f00 */
[----:B------:R-:W-:Y:S01]  /*20390*/  IMAD.MOV.U32 R9, RZ, RZ, 0x181f ;  /* 0x0000181fff097424 */ /* 0x000fe200078e00ff */
[----:B------:R-:W-:Y:S01]  /*203a0*/  MOV R3, 0x203f0 ;  /* 0x000203f000037802 */ /* 0x000fe20000000f00 */
[----:B-----5:R-:W-:Y:S02]  /*203b0*/  IMAD.MOV.U32 R2, RZ, RZ, R4 ;  /* 0x000000ffff027224 */ /* 0x020fe400078e0004 */
[----:B------:R1:W-:Y:S04]  /*203c0*/  STL [R1+0x84], R10 ;  /* 0x0000840a01007387 */ /* 0x0003e80000100800 */
[----:B------:R1:W-:Y:S02]  /*203d0*/  STL [R1+0x80], R9 ;  /* 0x0000800901007387 */ /* 0x0003e40000100800 */
[----:B-1----:R-:W-:Y:S05]  /*203e0*/  CALL.REL.NOINC `($__internal_3_$__cuda_sm70_shflsync_idx_p) ;  /* 0x0000f17000007944 */ /* 0x002fea0003c00000 */
[----:B------:R-:W2:Y:S04]  /*203f0*/  LDL R2, [R1+0xa4] ;  /* 0x0000a40001027983 */ /* 0x000ea80000100800 */
[----:B------:R-:W3:Y:S04]  /*20400*/  LDL.LU R10, [R1+0x88] ;  /* 0x00008800010a7983 */ /* 0x000ee80000300800 */
[----:B------:R-:W4:Y:S01]  /*20410*/  LDL R9, [R1+0x78] ;  /* 0x0000780001097983 */ /* 0x000f220000100800 */
[----:B--2---:R-:W-:Y:S02]  /*20420*/  ISETP.GE.AND P1, PT, R2, c[0x0][0x1d4], PT ;  /* 0x0000750002007a0c */ /* 0x004fe40003f26270 */
[----:B---3--:R-:W-:Y:S05]  /*20430*/  IADD3 R2, P0, R10, R238, RZ ;  /* 0x000000ee0a027210 */ /* 0x008fea0007f1e0ff */
[----:B------:R-:W-:Y:S06]  /*20440*/  IMAD.X R3, R8, 0x1, R239, P0 ;  /* 0x0000000108037824 */ /* 0x000fec00000e06ef */
[----:B------:R-:W-:Y:S01]  /*20450*/  @!PT LDS RZ, [RZ] ;  /* 0x00000000fffff984 */ /* 0x000fe20000000800 */
[----:B------:R-:W-:Y:S01]  /*20460*/  @!PT LDS RZ, [RZ] ;  /* 0x00000000fffff984 */ /* 0x000fe20000000800 */
[----:B------:R-:W-:Y:S01]  /*20470*/  @!PT LDS RZ, [RZ] ;  /* 0x00000000fffff984 */ /* 0x000fe20000000800 */
[----:B----4-:R1:W-:Y:S02]  /*20480*/  LDGSTS.E.BYPASS.LTC128B.128 [R9+0x800], [R2.64], !P1 ;  /* 0x0080000002097fae */ /* 0x0103e4000c901d46 */
[----:B-1----:R-:W-:Y:S04]  /*20490*/  IADD3 R2, -R6, 0x10, RZ ;  /* 0x0000001006027810 */ /* 0x002fe80007ffe1ff */
[----:B------:R-:W-:Y:S04]  /*204a0*/  LOP3.LUT R2, R2, 0xf, RZ, 0xc0, !PT ;  /* 0x0000000f02027812 */ /* 0x000fe800078ec0ff */
[----:B------:R-:W-:Y:S04]  /*204b0*/  IADD3 R2, P1, P0, R2, R10, R236 ;  /* 0x0000000a02027210 */ /* 0x000fe8000783e0ec */
[----:B------:R-:W-:Y:S01]  /*204c0*/  IADD3.X R3, RZ, R8, R237, P1, P0 ;  /* 0x00000008ff037210 */ /* 0x000fe20000fe04ed */
[----:B------:R-:W-:Y:S01]  /*204d0*/  IMAD.MOV.U32 R8, RZ, RZ, 0x2 ;  /* 0x00000002ff087424 */ /* 0x000fe200078e00ff */
[----:B------:R-:W-:Y:S04]  /*204e0*/  ISETP.NE.U32.AND P0, PT, R6, RZ, PT ;  /* 0x000000ff0600720c */ /* 0x000fe80003f05070 */
[----:B------:R1:W-:Y:S09]  /*204f0*/  STL [R1+0x84], R8 ;  /* 0x0000840801007387 */ /* 0x0003f20000100800 */
[----:B------:R2:W-:Y:S02]  /*20500*/  LDGSTS.E.BYPASS.LTC128B.128.ZFILL [R9+0x2000], [R2.64], P0 ;  /* 0x0200000002097fae */ /* 0x0005e40008141d46 */
[----:B--2--5:R-:W-:Y:S01]  /*20510*/  IMAD.MOV.U32 R2, RZ, RZ, R0 ;  /* 0x000000ffff027224 */ /* 0x024fe200078e0000 */
[----:B------:R-:W-:Y:S01]  /*20520*/  MOV R3, 0x20560 ;  /* 0x0002056000037802 */ /* 0x000fe20000000f00 */
[----:B------:R-:W-:Y:S05]  /*20530*/  IMAD.MOV.U32 R0, RZ, RZ, 0x181f ;  /* 0x0000181fff007424 */ /* 0x000fea00078e00ff */
[----:B------:R1:W-:Y:S02]  /*20540*/  STL [R1+0x80], R0 ;  /* 0x0000800001007387 */ /* 0x0003e40000100800 */
[----:B-1----:R-:W-:Y:S05]  /*20550*/  CALL.REL.NOINC `($__internal_3_$__cuda_sm70_shflsync_idx_p) ;  /* 0x0000f00000007944 */ /* 0x002fea0003c00000 */
[----:B-----5:R1:W5:Y:S01]  /*20560*/  LDL.LU R0, [R1+0x88] ;  /* 0x0000880001007983 */ /* 0x0203620000300800 */
[----:B------:R-:W-:Y:S01]  /*20570*/  MOV R8, 0x2 ;  /* 0x0000000200087802 */ /* 0x000fe20000000f00 */
[----:B------:R-:W-:Y:S01]  /*20580*/  IMAD.MOV.U32 R2, RZ, RZ, R4 ;  /* 0x000000ffff027224 */ /* 0x000fe200078e0004 */
[----:B------:R-:W-:Y:S01]  /*20590*/  MOV R3, 0x205e0 ;  /* 0x000205e000037802 */ /* 0x000fe20000000f00 */
[----:B------:R-:W-:Y:S02]  /*205a0*/  IMAD.MOV.U32 R4, RZ, RZ, 0x181f ;  /* 0x0000181fff047424 */ /* 0x000fe400078e00ff */
[----:B------:R1:W-:Y:S04]  /*205b0*/  STL [R1+0x84], R8 ;  /* 0x0000840801007387 */ /* 0x0003e80000100800 */
[----:B------:R1:W-:Y:S02]  /*205c0*/  STL [R1+0x80], R4 ;  /* 0x0000800401007387 */ /* 0x0003e40000100800 */
[----:B-1---5:R-:W-:Y:S05]  /*205d0*/  CALL.REL.NOINC `($__internal_3_$__cuda_sm70_shflsync_idx_p) ;  /* 0x0000ef8000007944 */ /* 0x022fea0003c00000 */
[----:B------:R1:W5:Y:S02]  /*205e0*/  LDL.LU R2, [R1+0x88] ;  /* 0x0000880001027983 */ /* 0x0003640000300800 */
[----:B-1---5:R-:W-:-:S05]  /*205f0*/  BRA `(.L_x_1446) ;  /* 0xfffecf7000007947 */ /* 0x022fca000383ffff */
.L_x_1307:
[----:B------:R2:W-:Y:S01]  /*20600*/  STL [R1+0x84], RZ ;  /* 0x000084ff01007387 */ /* 0x0005e20000100800 */
[----:B------:R-:W-:Y:S01]  /*20610*/  MOV R6, 0x181f ;  /* 0x0000181f00067802 */ /* 0x000fe20000000f00 */
[----:B------:R-:W-:Y:S01]  /*20620*/  IMAD.MOV.U32 R2, RZ, RZ, R0 ;  /* 0x000000ffff027224 */ /* 0x000fe200078e0000 */
[----:B------:R-:W-:Y:S03]  /*20630*/  MOV R3, 0x20660 ;  /* 0x0002066000037802 */ /* 0x000fe60000000f00 */
[----:B------:R2:W-:Y:S04]  /*20640*/  STL [R1+0x80], R6 ;  /* 0x0000800601007387 */ /* 0x0005e80000100800 */
[----:B-12---:R-:W-:Y:S05]  /*20650*/  CALL.REL.NOINC `($__internal_3_$__cuda_sm70_shflsync_idx_p) ;  /* 0x0000ef0000007944 */ /* 0x006fea0003c00000 */
[----:B------:R1:W5:Y:S02]  /*20660*/  LDL.LU R6, [R1+0x88] ;  /* 0x0000880001067983 */ /* 0x0003640000300800 */
[----:B-1---5:R-:W-:-:S05]  /*20670*/  BRA `(.L_x_1447) ;  /* 0xfffee14000007947 */ /* 0x022fca000383ffff */
.L_x_1308:
[----:B------:R4:W-:Y:S01]  /*20680*/  STL [R1+0x84], RZ ;  /* 0x000084ff01007387 */ /* 0x0009e20000100800 */
[----:B------:R-:W-:Y:S01]  /*20690*/  MOV R8, 0x181f ;  /* 0x0000181f00087802 */ /* 0x000fe20000000f00 */
[----:B------:R-:W-:Y:S01]  /*206a0*/  IMAD.MOV.U32 R2, RZ, RZ, R4 ;  /* 0x000000ffff027224 */ /* 0x000fe200078e0004 */
[----:B------:R-:W-:Y:S03]  /*206b0*/  MOV R3, 0x206e0 ;  /* 0x000206e000037802 */ /* 0x000fe60000000f00 */
[----:B------:R4:W-:Y:S04]  /*206c0*/  STL [R1+0x80], R8 ;  /* 0x0000800801007387 */ /* 0x0009e80000100800 */
[----:B-1234-:R-:W-:Y:S05]  /*206d0*/  CALL.REL.NOINC `($__internal_3_$__cuda_sm70_shflsync_idx_p) ;  /* 0x0000ee8000007944 */ /* 0x01efea0003c00000 */
        /* <DEDUP_REMOVED lines=14> */
[----:B------:R2:W-:Y:S04]  /*207c0*/  LDGSTS.E.BYPASS.LTC128B.128 [R10+0x5080], [R8.64], !P2 ;  /* 0x05080000080a7fae */ /* 0x0005e8000d101d46 */
        /* <DEDUP_REMOVED lines=47> */
[----:B-----5:R1:W5:Y:S02]  /*20ac0*/  LDL.LU R4, [R1+0x88] ;  /* 0x0000880001047983 */ /* 0x0203640000300800 */
[----:B-1---5:R-:W-:-:S05]  /*20ad0*/  BRA `(.L_x_1448) ;  /* 0xfffede6000007947 */ /* 0x022fca000383ffff */
.L_x_1309:
[----:B------:R1:W-:Y:S01]  /*20ae0*/  STL [R1+0x84], RZ ;  /* 0x000084ff01007387 */ /* 0x0003e20000100800 */
[----:B------:R-:W-:Y:S01]  /*20af0*/  MOV R4, 0x1c1f ;  /* 0x00001c1f00047802 */ /* 0x000fe20000000f00 */
[----:B------:R-:W-:Y:S01]  /*20b00*/  IMAD.MOV.U32 R2, RZ, RZ, R6 ;  /* 0x000000ffff027224 */ /* 0x000fe200078e0006 */
[----:B------:R-:W-:Y:S03]  /*20b10*/  MOV R3, 0x20b40 ;  /* 0x00020b4000037802 */ /* 0x000fe60000000f00 */
[----:B------:R1:W-:Y:S04]  /*20b20*/  STL [R1+0x80], R4 ;  /* 0x0000800401007387 */ /* 0x0003e80000100800 */
[----:B-1----:R-:W-:Y:S05]  /*20b30*/  CALL.REL.NOINC `($__internal_3_$__cuda_sm70_shflsync_idx_p) ;  /* 0x0000ea2000007944 */ /* 0x002fea0003c00000 */
[----:B-----5:R1:W5:Y:S02]  /*20b40*/  LDL.LU R4, [R1+0x88] ;  /* 0x0000880001047983 */ /* 0x0203640000300800 */
[----:B-1---5:R-:W-:-:S05]  /*20b50*/  BRA `(.L_x_1449) ;  /* 0xfffee02000007947 */ /* 0x022fca000383ffff */
.L_x_1314:
[----:B------:R-:W-:Y:S01]  /*20b60*/  MOV R10, 0x1 ;  /* 0x00000001000a7802 */ /* 0x000fe20000000f00 */
[----:B------:R-:W-:Y:S01]  /*20b70*/  IMAD.MOV.U32 R4, RZ, RZ, 0x1c1f ;  /* 0x00001c1fff047424 */ /* 0x000fe200078e00ff */
[----:B------:R-:W-:Y:S01]  /*20b80*/  MOV R3, 0x20bd0 ;  /* 0x00020bd000037802 */ /* 0x000fe20000000f00 */
[----:B------:R-:W-:Y:S02]  /*20b90*/  IMAD.MOV.U32 R2, RZ, RZ, R6 ;  /* 0x000000ffff027224 */ /* 0x000fe400078e0006 */
[----:B------:R2:W-:Y:S04]  /*20ba0*/  STL [R1+0x84], R10 ;  /* 0x0000840a01007387 */ /* 0x0005e80000100800 */
[----:B------:R2:W-:Y:S02]  /*20bb0*/  STL [R1+0x80], R4 ;  /* 0x0000800401007387 */ /* 0x0005e40000100800 */
[----:B-12---:R-:W-:Y:S05]  /*20bc0*/  CALL.REL.NOINC `($__internal_3_$__cuda_sm70_shflsync_idx_p) ;  /* 0x0000e99000007944 */ /* 0x006fea0003c00000 */
[----:B-----5:R1:W5:Y:S02]  /*20bd0*/  LDL.LU R4, [R1+0x88] ;  /* 0x0000880001047983 */ /* 0x0203640000300800 */
[----:B-1---5:R-:W-:-:S05]  /*20be0*/  BRA `(.L_x_1450) ;  /* 0xfffee5a000007947 */ /* 0x022fca000383ffff */
.L_x_1319:
[----:B------:R-:W-:Y:S01]  /*20bf0*/  MOV R10, 0x2 ;  /* 0x00000002000a7802 */ /* 0x000fe20000000f00 */
[----:B------:R-:W-:Y:S01]  /*20c00*/  IMAD.MOV.U32 R4, RZ, RZ, 0x1c1f ;  /* 0x00001c1fff047424 */ /* 0x000fe200078e00ff */
[----:B------:R-:W-:Y:S01]  /*20c10*/  MOV R3, 0x20c60 ;  /* 0x00020c6000037802 */ /* 0x000fe20000000f00 */
[----:B------:R-:W-:Y:S02]  /*20c20*/  IMAD.MOV.U32 R2, RZ, RZ, R6 ;  /* 0x000000ffff027224 */ /* 0x000fe400078e0006 */
[----:B------:R3:W-:Y:S04]  /*20c30*/  STL [R1+0x84], R10 ;  /* 0x0000840a01007387 */ /* 0x0007e80000100800 */
[----:B------:R3:W-:Y:S02]  /*20c40*/  STL [R1+0x80], R4 ;  /* 0x0000800401007387 */ /* 0x0007e40000100800 */
[----:B-123--:R-:W-:Y:S05]  /*20c50*/  CALL.REL.NOINC `($__internal_3_$__cuda_sm70_shflsync_idx_p) ;  /* 0x0000e90000007944 */ /* 0x00efea0003c00000 */
[----:B-----5:R1:W5:Y:S02]  /*20c60*/  LDL.LU R4, [R1+0x88] ;  /* 0x0000880001047983 */ /* 0x0203640000300800 */
[----:B-1---5:R-:W-:-:S05]  /*20c70*/  BRA `(.L_x_1451) ;  /* 0xfffee9d000007947 */ /* 0x022fca000383ffff */
.L_x_1324:
[----:B------:R-:W-:Y:S01]  /*20c80*/  IMAD.MOV.U32 R4, RZ, RZ, 0x1c1f ;  /* 0x00001c1fff047424 */ /* 0x000fe200078e00ff */
[----:B------:R-:W-:Y:S01]  /*20c90*/  MOV R3, 0x20cf0 ;  /* 0x00020cf000037802 */ /* 0x000fe20000000f00 */
[----:B------:R-:W-:Y:S01]  /*20ca0*/  IMAD.MOV.U32 R2, RZ, RZ, R6 ;  /* 0x000000ffff027224 */ /* 0x000fe200078e0006 */
[----:B-123--:R-:W-:Y:S02]  /*20cb0*/  MOV R6, 0x3 ;  /* 0x0000000300067802 */ /* 0x00efe40000000f00 */
[----:B------:R1:W-:Y:S04]  /*20cc0*/  STL [R1+0x80], R4 ;  /* 0x0000800401007387 */ /* 0x0003e80000100800 */
[----:B------:R1:W-:Y:S02]  /*20cd0*/  STL [R1+0x84], R6 ;  /* 0x0000840601007387 */ /* 0x0003e40000100800 */
[----:B-1----:R-:W-:Y:S05]  /*20ce0*/  CALL.REL.NOINC `($__internal_3_$__cuda_sm70_shflsync_idx_p) ;  /* 0x0000e87000007944 */ /* 0x002fea0003c00000 */
[----:B-----5:R1:W5:Y:S02]  /*20cf0*/  LDL.LU R4, [R1+0x88] ;  /* 0x0000880001047983 */ /* 0x0203640000300800 */
[----:B-1---5:R-:W-:-:S05]  /*20d00*/  BRA `(.L_x_1452) ;  /* 0xfffeee0000007947 */ /* 0x022fca000383ffff */
.L_x_1329:
[----:B------:R-:W-:Y:S02]  /*20d10*/  MOV R3, 0x2 ;  /* 0x0000000200037802 */ /* 0x000fe40000000f00 */
[----:B------:R-:W-:Y:S02]  /*20d20*/  MOV R2, 0x20d40 ;  /* 0x00020d4000027802 */ /* 0x000fe40000000f00 */
[----:B------:R-:W-:Y:S05]  /*20d30*/  CALL.REL.NOINC `($__internal_2_$__cuda_sm70_shflsync_bfly_p) ;  /* 0x0000e7c000007944 */ /* 0x000fea0003c00000 */
[----:B------:R-:W-:Y:S01]  /*20d40*/  MOV R0, R51 ;  /* 0x0000003300007202 */ /* 0x000fe20000000f00 */
[----:B------:R-:W-:-:S05]  /*20d50*/  BRA `(.L_x_1453) ;  /* 0xfffef57000007947 */ /* 0x000fca000383ffff */
.L_x_1330:
[----:B------:R-:W-:Y:S02]  /*20d60*/  MOV R3, 0x1 ;  /* 0x0000000100037802 */ /* 0x000fe40000000f00 */
[----:B------:R-:W-:Y:S02]  /*20d70*/  MOV R2, 0x20d90 ;  /* 0x00020d9000027802 */ /* 0x000fe40000000f00 */
[----:B------:R-:W-:Y:S05]  /*20d80*/  CALL.REL.NOINC `($__internal_2_$__cuda_sm70_shflsync_bfly_p) ;  /* 0x0000e77000007944 */ /* 0x000fea0003c00000 */
[----:B------:R-:W-:Y:S01]  /*20d90*/  IMAD.MOV.U32 R3, RZ, RZ, 0x2 ;  /* 0x00000002ff037424 */ /* 0x000fe200078e00ff */
[----:B------:R-:W-:Y:S01]  /*20da0*/  FMNMX.FTZ R138, R4, R51, !PT ;  /* 0x00000033048a7209 */ /* 0x000fe20007810000 */
[----:B------:R-:W-:Y:S01]  /*20db0*/  IMAD.MOV.U32 R4, RZ, RZ, R137 ;  /* 0x000000ffff047224 */ /* 0x000fe200078e0089 */
[----:B------:R-:W-:Y:S02]  /*20dc0*/  MOV R2, 0x20de0 ;  /* 0x00020de000027802 */ /* 0x000fe40000000f00 */
[----:B------:R-:W-:Y:S05]  /*20dd0*/  CALL.REL.NOINC `($__internal_2_$__cuda_sm70_shflsync_bfly_p) ;  /* 0x0000e72000007944 */ /* 0x000fea0003c00000 */
[----:B------:R-:W-:Y:S01]  /*20de0*/  FMNMX.FTZ R4, R137, R51, !PT ;  /* 0x0000003389047209 */ /* 0x000fe20007810000 */
[----:B------:R-:W-:Y:S01]  /*20df0*/  IMAD.MOV.U32 R3, RZ, RZ, 0x1 ;  /* 0x00000001ff037424 */ /* 0x000fe200078e00ff */
        /* <DEDUP_REMOVED lines=16> */
[----:B------:R-:W-:Y:S01]  /*20f00*/  IMAD.MOV.U32 R3, RZ, RZ, 0x1 ;  /* 0x00000001ff037424 */ /* 0x000fe200078e00ff */
[----:B------:R-:W-:Y:S02]  /*20f10*/  FMNMX.FTZ R6, R6, R51, !PT ;  /* 0x0000003306067209 */ /* 0x000fe40007810000 */
[----:B------:R-:W-:Y:S03]  /*20f20*/  MOV R2, 0x20f50 ;  /* 0x00020f5000027802 */ /* 0x000fe60000000f00 */
[----:B------:R-:W-:Y:S02]  /*20f30*/  IMAD.MOV.U32 R4, RZ, RZ, R6 ;  /* 0x000000ffff047224 */ /* 0x000fe400078e0006 */
[----:B------:R-:W-:Y:S05]  /*20f40*/  CALL.REL.NOINC `($__internal_2_$__cuda_sm70_shflsync_bfly_p) ;  /* 0x0000e5b000007944 */ /* 0x000fea0003c00000 */
[----:B------:R-:W-:Y:S01]  /*20f50*/  MOV R3, R51 ;  /* 0x0000003300037202 */ /* 0x000fe20000000f00 */
[----:B------:R-:W-:-:S05]  /*20f60*/  BRA `(.L_x_1454) ;  /* 0xfffef45000007947 */ /* 0x000fca000383ffff */
.L_x_1339:
        /* <DEDUP_REMOVED lines=8> */
.L_x_1340:
        /* <DEDUP_REMOVED lines=8> */
[----:B------:R-:W4:Y:S01]  /*21070*/  LDL R8, [R1+0x78] ;  /* 0x0000780001087983 */ /* 0x000f220000100800 */
[C---:B--2---:R-:W-:Y:S02]  /*21080*/  IADD3 R10, P0, R2.reuse, R240, RZ ;  /* 0x000000f0020a7210 */ /* 0x044fe40007f1e0ff */
[----:B---3--:R-:W-:Y:S03]  /*21090*/  ISETP.GE.AND P1, PT, R3, c[0x0][0x1d4], PT ;  /* 0x0000750003007a0c */ /* 0x008fe60003f26270 */
[C---:B------:R-:W-:Y:S01]  /*210a0*/  IMAD.X R11, R9.reuse, 0x1, R241, P0 ;  /* 0x00000001090b7824 */ /* 0x040fe200000e06f1 */
[----:B------:R-:W-:Y:S04]  /*210b0*/  IADD3 R2, P0, R2, R238, RZ ;  /* 0x000000ee02027210 */ /* 0x000fe80007f1e0ff */
[----:B------:R-:W-:Y:S01]  /*210c0*/  @!PT LDS RZ, [RZ] ;  /* 0x00000000fffff984 */ /* 0x000fe20000000800 */
[----:B------:R-:W-:Y:S01]  /*210d0*/  @!PT LDS RZ, [RZ] ;  /* 0x00000000fffff984 */ /* 0x000fe20000000800 */
[----:B------:R-:W-:Y:S01]  /*210e0*/  @!PT LDS RZ, [RZ] ;  /* 0x00000000fffff984 */ /* 0x000fe20000000800 */
[----:B----4-:R1:W-:Y:S01]  /*210f0*/  LDGSTS.E.BYPASS.LTC128B.128 [R8], [R10.64], !P3 ;  /* 0x000000000a087fae */ /* 0x0103e2000d901d46 */
[----:B------:R-:W-:Y:S01]  /*21100*/  IMAD.X R3, R9, 0x1, R239, P0 ;  /* 0x0000000109037824 */ /* 0x000fe200000e06ef */
[----:B------:R-:W-:Y:S04]  /*21110*/  MOV R9, 0x181f ;  /* 0x0000181f00097802 */ /* 0x000fe80000000f00 */
[----:B------:R2:W-:Y:S04]  /*21120*/  LDGSTS.E.BYPASS.LTC128B.128 [R8+0x1800], [R2.64], !P1 ;  /* 0x0180000002087fae */ /* 0x0005e8000c901d46 */
[----:B------:R3:W-:Y:S01]  /*21130*/  STL [R1+0x80], R9 ;  /* 0x0000800901007387 */ /* 0x0007e20000100800 */
[----:B-1----:R-:W-:Y:S05]  /*21140*/  IMAD.MOV.U32 R10, RZ, RZ, 0x1 ;  /* 0x00000001ff0a7424 */ /* 0x002fea00078e00ff */
[----:B------:R3:W-:Y:S01]  /*21150*/  STL [R1+0x84], R10 ;  /* 0x0000840a01007387 */ /* 0x0007e20000100800 */
[----:B--2--5:R-:W-:Y:S03]  /*21160*/  MOV R2, R4 ;  /* 0x0000000400027202 */ /* 0x024fe60000000f00 */
[----:B------:R3:W5:Y:S01]  /*21170*/  LDL R8, [R1+0xa0] ;  /* 0x0000a00001087983 */ /* 0x0007620000100800 */
[----:B------:R-:W-:Y:S03]  /*21180*/  MOV R3, 0x211a0 ;  /* 0x000211a000037802 */ /* 0x000fe60000000f00 */
[----:B---3-5:R-:W-:Y:S05]  /*21190*/  CALL.REL.NOINC `($__internal_3_$__cuda_sm70_shflsync_idx_p) ;  /* 0x0000e3c000007944 */ /* 0x028fea0003c00000 */
[----:B------:R1:W5:Y:S01]  /*211a0*/  LDL.LU R9, [R1+0x88] ;  /* 0x0000880001097983 */ /* 0x0003620000300800 */
        /* <DEDUP_REMOVED lines=9> */
[----:B--2---:R-:W-:Y:S05]  /*21240*/  IADD3 R2, P0, R11, R240, RZ ;  /* 0x000000f00b027210 */ /* 0x004fea0007f1e0ff */
[----:B------:R-:W-:Y:S05]  /*21250*/  IMAD.X R3, R9, 0x1, R241, P0 ;  /* 0x0000000109037824 */ /* 0x000fea00000e06f1 */
[----:B------:R-:W-:Y:S01]  /*21260*/  @!PT LDS RZ, [RZ] ;  /* 0x00000000fffff984 */ /* 0x000fe20000000800 */
[----:B------:R-:W-:Y:S01]  /*21270*/  @!PT LDS RZ, [RZ] ;  /* 0x00000000fffff984 */ /* 0x000fe20000000800 */
[----:B------:R-:W-:Y:S01]  /*21280*/  @!PT LDS RZ, [RZ] ;  /* 0x00000000fffff984 */ /* 0x000fe20000000800 */
[----:B---3--:R1:W-:Y:S02]  /*21290*/  LDGSTS.E.BYPASS.LTC128B.128 [R10+0x800], [R2.64], !P3 ;  /* 0x00800000020a7fae */ /* 0x0083e4000d901d46 */
        /* <DEDUP_REMOVED lines=23> */
.L_x_1343:
        /* <DEDUP_REMOVED lines=8> */
.L_x_1344:
        /* <DEDUP_REMOVED lines=8> */
[----:B------:R-:W4:Y:S02]  /*21510*/  LDL R3, [R1+0xf4] ;  /* 0x0000f40001037983 */ /* 0x000f240000100800 */
[----:B----4-:R-:W-:Y:S02]  /*21520*/  ISETP.GE.AND P1, PT, R3, c[0x0][0x1d4], PT ;  /* 0x0000750003007a0c */ /* 0x010fe40003f26270 */
[C---:B--2---:R-:W-:Y:S05]  /*21530*/  IADD3 R10, P0, R2.reuse, R240, RZ ;  /* 0x000000f0020a7210 */ /* 0x044fea0007f1e0ff */
[C---:B------:R-:W-:Y:S01]  /*21540*/  IMAD.X R11, R9.reuse, 0x1, R241, P0 ;  /* 0x00000001090b7824 */ /* 0x040fe200000e06f1 */
[----:B------:R-:W-:Y:S04]  /*21550*/  IADD3 R2, P0, R2, R238, RZ ;  /* 0x000000ee02027210 */ /* 0x000fe80007f1e0ff */
[----:B------:R-:W-:Y:S01]  /*21560*/  @!PT LDS RZ, [RZ] ;  /* 0x00000000fffff984 */ /* 0x000fe20000000800 */
[----:B------:R-:W-:Y:S01]  /*21570*/  @!PT LDS RZ, [RZ] ;  /* 0x00000000fffff984 */ /* 0x000fe20000000800 */
[----:B------:R-:W-:Y:S01]  /*21580*/  @!PT LDS RZ, [RZ] ;  /* 0x00000000fffff984 */ /* 0x000fe20000000800 */
[----:B---3--:R1:W-:Y:S01]  /*21590*/  LDGSTS.E.BYPASS.LTC128B.128 [R8+0x5080], [R10.64], !P3 ;  /* 0x050800000a087fae */ /* 0x0083e2000d901d46 */
[----:B------:R-:W-:Y:S02]  /*215a0*/  IMAD.X R3, R9, 0x1, R239, P0 ;  /* 0x0000000109037824 */ /* 0x000fe400000e06ef */
[----:B------:R-:W-:Y:S03]  /*215b0*/  IMAD.MOV.U32 R9, RZ, RZ, 0x1 ;  /* 0x00000001ff097424 */ /* 0x000fe600078e00ff */
[----:B------:R2:W-:Y:S04]  /*215c0*/  LDGSTS.E.BYPASS.LTC128B.128 [R8+0x6880], [R2.64], !P1 ;  /* 0x0688000002087fae */ /* 0x0005e8000c901d46 */
[----:B------:R3:W-:Y:S04]  /*215d0*/  STL [R1+0x84], R9 ;  /* 0x0000840901007387 */ /* 0x0007e80000100800 */
[----:B-1----:R3:W5:Y:S01]  /*215e0*/  LDL R10, [R1+0xa0] ;  /* 0x0000a000010a7983 */ /* 0x0027620000100800 */
[----:B--2---:R-:W-:Y:S02]  /*215f0*/  MOV R8, 0x181f ;  /* 0x0000181f00087802 */ /* 0x004fe40000000f00 */
[----:B-----5:R-:W-:Y:S02]  /*21600*/  MOV R2, R4 ;  /* 0x0000000400027202 */ /* 0x020fe40000000f00 */
[----:B------:R-:W-:Y:S01]  /*21610*/  MOV R3, 0x21640 ;  /* 0x0002164000037802 */ /* 0x000fe20000000f00 */
[----:B------:R3:W-:Y:S04]  /*21620*/  STL [R1+0x80], R8 ;  /* 0x0000800801007387 */ /* 0x0007e80000100800 */
[----:B---3--:R-:W-:Y:S05]  /*21630*/  CALL.REL.NOINC `($__internal_3_$__cuda_sm70_shflsync_idx_p) ;  /* 0x0000df2000007944 */ /* 0x008fea0003c00000 */
        /* <DEDUP_REMOVED lines=39> */
.L_x_1345:
[----:B------:R-:W-:Y:S02]  /*218b0*/  MOV R3, 0x2 ;  /* 0x0000000200037802 */ /* 0x000fe40000000f00 */
[----:B------:R-:W-:Y:S02]  /*218c0*/  MOV R2, 0x218e0 ;  /* 0x000218e000027802 */ /* 0x000fe40000000f00 */
[----:B------:R-:W-:Y:S05]  /*218d0*/  CALL.REL.NOINC `($__internal_2_$__cuda_sm70_shflsync_bfly_p) ;  /* 0x0000dc2000007944 */ /* 0x000fea0003c00000 */
[----:B------:R-:W-:Y:S01]  /*218e0*/  MOV R139, R51 ;  /* 0x00000033008b7202 */ /* 0x000fe20000000f00 */
[----:B------:R-:W-:-:S05]  /*218f0*/  BRA `(.L_x_1459) ;  /* 0xffff283000007947 */ /* 0x000fca000383ffff */
.L_x_1346:
[----:B------:R-:W-:Y:S01]  /*21900*/  MOV R3, 0x1 ;  /* 0x0000000100037802 */ /* 0x000fe20000000f00 */
[----:B-1----:R-:W-:Y:S01]  /*21910*/  IMAD.MOV.U32 R4, RZ, RZ, R139 ;  /* 0x000000ffff047224 */ /* 0x002fe200078e008b */
[----:B------:R-:W-:Y:S02]  /*21920*/  MOV R2, 0x21940 ;  /* 0x0002194000027802 */ /* 0x000fe40000000f00 */
[----:B------:R-:W-:Y:S05]  /*21930*/  CALL.REL.NOINC `($__internal_2_$__cuda_sm70_shflsync_bfly_p) ;  /* 0x0000dbc000007944 */ /* 0x000fea0003c00000 */
[----:B------:R-:W-:Y:S01]  /*21940*/  IMAD.MOV.U32 R4, RZ, RZ, R140 ;  /* 0x000000ffff047224 */ /* 0x000fe200078e008c */
[----:B------:R-:W-:Y:S01]  /*21950*/  FMNMX.FTZ R139, R139, R51, !PT ;  /* 0x000000338b8b7209 */ /* 0x000fe20007810000 */
[----:B------:R-:W-:Y:S01]  /*21960*/  IMAD.MOV.U32 R3, RZ, RZ, 0x2 ;  /* 0x00000002ff037424 */ /* 0x000fe200078e00ff */
        /* <DEDUP_REMOVED lines=24> */
[----:B------:R-:W-:Y:S01]  /*21af0*/  MOV R2, R51 ;  /* 0x0000003300027202 */ /* 0x000fe20000000f00 */
[----:B------:R-:W-:-:S05]  /*21b00*/  BRA `(.L_x_1460) ;  /* 0xffff271000007947 */ /* 0x000fca000383ffff */
.L_x_1349:
[----:B----4-:R1:W-:Y:S01]  /*21b10*/  STL [R1+0x84], RZ ;  /* 0x000084ff01007387 */ /* 0x0103e20000100800 */
[----:B------:R-:W-:Y:S01]  /*21b20*/  MOV R7, 0x181f ;  /* 0x0000181f00077802 */ /* 0x000fe20000000f00 */
[----:B------:R-:W-:Y:S01]  /*21b30*/  IMAD.MOV.U32 R2, RZ, RZ, R0 ;  /* 0x000000ffff027224 */ /* 0x000fe200078e0000 */
[----:B------:R-:W-:Y:S03]  /*21b40*/  MOV R3, 0x21b70 ;  /* 0x00021b7000037802 */ /* 0x000fe60000000f00 */
[----:B------:R1:W-:Y:S04]  /*21b50*/  STL [R1+0x80], R7 ;  /* 0x0000800701007387 */ /* 0x0003e80000100800 */
[----:B-1----:R-:W-:Y:S05]  /*21b60*/  CALL.REL.NOINC `($__internal_3_$__cuda_sm70_shflsync_idx_p) ;  /* 0x0000d9f000007944 */ /* 0x002fea0003c00000 */
[----:B------:R1:W5:Y:S02]  /*21b70*/  LDL.LU R7, [R1+0x88] ;  /* 0x0000880001077983 */ /* 0x0003640000300800 */
[----:B-1---5:R-:W-:-:S05]  /*21b80*/  BRA `(.L_x_1461) ;  /* 0xffff46f000007947 */ /* 0x022fca000383ffff */
.L_x_1352:
        /* <DEDUP_REMOVED lines=8> */
.L_x_1353:
[----:B------:R4:W-:Y:S01]  /*21c10*/  STL [R1+0x84], RZ ;  /* 0x000084ff01007387 */ /* 0x0009e20000100800 */
[----:B------:R-:W-:Y:S01]  /*21c20*/  MOV R8, 0x181f ;  /* 0x0000181f00087802 */ /* 0x000fe20000000f00 */
[----:B------:R-:W-:Y:S01]  /*21c30*/  IMAD.MOV.U32 R2, RZ, RZ, R4 ;  /* 0x000000ffff027224 */ /* 0x000fe200078e0004 */
[----:B------:R-:W-:Y:S03]  /*21c40*/  MOV R3, 0x21c70 ;  /* 0x00021c7000037802 */ /* 0x000fe60000000f00 */
[----:B------:R4:W-:Y:S04]  /*21c50*/  STL [R1+0x80], R8 ;  /* 0x0000800801007387 */ /* 0x0009e80000100800 */
[----:B-1234-:R-:W-:Y:S05]  /*21c60*/  CALL.REL.NOINC `($__internal_3_$__cuda_sm70_shflsync_idx_p) ;  /* 0x0000d8f000007944 */ /* 0x01efea0003c00000 */
[----:B------:R-:W2:Y:S04]  /*21c70*/  LDL R11, [R1+0xa4] ;  /* 0x0000a400010b7983 */ /* 0x000ea80000100800 */
[----:B------:R-:W3:Y:S04]  /*21c80*/  LDL.LU R2, [R1+0x88] ;  /* 0x0000880001027983 */ /* 0x000ee80000300800 */
[----:B------:R-:W4:Y:S04]  /*21c90*/  LDL R10, [R1+0x74] ;  /* 0x00007400010a7983 */ /* 0x000f280000100800 */
[----:B------:R-:W2:Y:S02]  /*21ca0*/  LDL R3, [R1+0xf4] ;  /* 0x0000f40001037983 */ /* 0x000ea40000100800 */
[----:B--2---:R-:W-:Y:S02]  /*21cb0*/  ISETP.GE.AND P1, PT, R3, c[0x0][0x1d4], PT ;  /* 0x0000750003007a0c */ /* 0x004fe40003f26270 */
[----:B------:R-:W-:Y:S02]  /*21cc0*/  ISETP.GE.AND P2, PT, R11, c[0x0][0x1d4], PT ;  /* 0x000075000b007a0c */ /* 0x000fe40003f46270 */
[C---:B---3--:R-:W-:Y:S05]  /*21cd0*/  IADD3 R8, P0, R2.reuse, R212, RZ ;  /* 0x000000d402087210 */ /* 0x048fea0007f1e0ff */
[C---:B------:R-:W-:Y:S01]  /*21ce0*/  IMAD.X R9, R7.reuse, 0x1, R214, P0 ;  /* 0x0000000107097824 */ /* 0x040fe200000e06d6 */
[----:B------:R-:W-:Y:S05]  /*21cf0*/  IADD3 R2, P0, R2, R139, RZ ;  /* 0x0000008b02027210 */ /* 0x000fea0007f1e0ff */
[----:B------:R-:W-:Y:S01]  /*21d00*/  @!PT LDS RZ, [RZ] ;  /* 0x00000000fffff984 */ /* 0x000fe20000000800 */
[----:B------:R-:W-:Y:S01]  /*21d10*/  @!PT LDS RZ, [RZ] ;  /* 0x00000000fffff984 */ /* 0x000fe20000000800 */
[----:B------:R-:W-:Y:S01]  /*21d20*/  @!PT LDS RZ, [RZ] ;  /* 0x00000000fffff984 */ /* 0x000fe20000000800 */
[----:B----4-:R1:W-:Y:S01]  /*21d30*/  LDGSTS.E.BYPASS.LTC128B.128 [R10+0x5080], [R8.64], !P2 ;  /* 0x05080000080a7fae */ /* 0x0103e2000d101d46 */
[----:B------:R-:W-:Y:S02]  /*21d40*/  IMAD.X R3, R7, 0x1, R213, P0 ;  /* 0x0000000107037824 */ /* 0x000fe400000e06d5 */
[----:B------:R-:W-:Y:S03]  /*21d50*/  IMAD.MOV.U32 R7, RZ, RZ, 0x181f ;  /* 0x0000181fff077424 */ /* 0x000fe600078e00ff */
[----:B------:R2:W-:Y:S04]  /*21d60*/  LDGSTS.E.BYPASS.LTC128B.128 [R10+0x6880], [R2.64], !P1 ;  /* 0x06880000020a7fae */ /* 0x0005e8000c901d46 */
[----:B------:R3:W-:Y:S01]  /*21d70*/  STL [R1+0x80], R7 ;  /* 0x0000800701007387 */ /* 0x0007e20000100800 */
[----:B-1----:R-:W-:Y:S05]  /*21d80*/  IMAD.MOV.U32 R8, RZ, RZ, 0x1 ;  /* 0x00000001ff087424 */ /* 0x002fea00078e00ff */
[----:B------:R3:W-:Y:S01]  /*21d90*/  STL [R1+0x84], R8 ;  /* 0x0000840801007387 */ /* 0x0007e20000100800 */
[----:B--2---:R-:W-:Y:S01]  /*21da0*/  MOV R3, 0x21dd0 ;  /* 0x00021dd000037802 */ /* 0x004fe20000000f00 */
[----:B-----5:R-:W-:Y:S02]  /*21db0*/  IMAD.MOV.U32 R2, RZ, RZ, R0 ;  /* 0x000000ffff027224 */ /* 0x020fe400078e0000 */
[----:B---3--:R-:W-:Y:S05]  /*21dc0*/  CALL.REL.NOINC `($__internal_3_$__cuda_sm70_shflsync_idx_p) ;  /* 0x0000d79000007944 */ /* 0x008fea0003c00000 */
        /* <DEDUP_REMOVED lines=10> */
[----:B------:R-:W4:Y:S04]  /*21e70*/  LDL R3, [R1+0xf4] ;  /* 0x0000f40001037983 */ /* 0x000f280000100800 */
[----:B------:R-:W4:Y:S01]  /*21e80*/  LDL R10, [R1+0x74] ;  /* 0x00007400010a7983 */ /* 0x000f220000100800 */
[----:B--2---:R-:W-:Y:S02]  /*21e90*/  ISETP.GE.AND P2, PT, R11, c[0x0][0x1d4], PT ;  /* 0x000075000b007a0c */ /* 0x004fe40003f46270 */
[C---:B---3--:R-:W-:Y:S02]  /*21ea0*/  IADD3 R8, P0, R2.reuse, R212, RZ ;  /* 0x000000d402087210 */ /* 0x048fe40007f1e0ff */
[----:B----4-:R-:W-:Y:S03]  /*21eb0*/  ISETP.GE.AND P1, PT, R3, c[0x0][0x1d4], PT ;  /* 0x0000750003007a0c */ /* 0x010fe60003f26270 */
[C---:B------:R-:W-:Y:S01]  /*21ec0*/  IMAD.X R9, R7.reuse, 0x1, R214, P0 ;  /* 0x0000000107097824 */ /* 0x040fe200000e06d6 */
[----:B------:R-:W-:Y:S05]  /*21ed0*/  IADD3 R2, P0, R2, R139, RZ ;  /* 0x0000008b02027210 */ /* 0x000fea0007f1e0ff */
[----:B------:R-:W-:Y:S01]  /*21ee0*/  @!PT LDS RZ, [RZ] ;  /* 0x00000000fffff984 */ /* 0x000fe20000000800 */
[----:B------:R-:W-:Y:S01]  /*21ef0*/  @!PT LDS RZ, [RZ] ;  /* 0x00000000fffff984 */ /* 0x000fe20000000800 */
[----:B------:R-:W-:Y:S01]  /*21f00*/  @!PT LDS RZ, [RZ] ;  /* 0x00000000fffff984 */ /* 0x000fe20000000800 */
[----:B------:R1:W-:Y:S01]  /*21f10*/  LDGSTS.E.BYPASS.LTC128B.128 [R10+0x5880], [R8.64], !P2 ;  /* 0x05880000080a7fae */ /* 0x0003e2000d101d46 */
[----:B------:R-:W-:Y:S02]  /*21f20*/  IMAD.X R3, R7, 0x1, R213, P0 ;  /* 0x0000000107037824 */ /* 0x000fe400000e06d5 */
[----:B------:R-:W-:Y:S03]  /*21f30*/  IMAD.MOV.U32 R7, RZ, RZ, 0x2 ;  /* 0x00000002ff077424 */ /* 0x000fe600078e00ff */
[----:B------:R2:W-:Y:S04]  /*21f40*/  LDGSTS.E.BYPASS.LTC128B.128 [R10+0x7080], [R2.64], !P1 ;  /* 0x07080000020a7fae */ /* 0x0005e8000c901d46 */
[----:B------:R1:W-:Y:S01]  /*21f50*/  STL [R1+0x84], R7 ;  /* 0x0000840701007387 */ /* 0x0003e20000100800 */
        /* <DEDUP_REMOVED lines=15> */
.L_x_1354:
        /* <DEDUP_REMOVED lines=8> */
.L_x_1359:
[----:B------:R-:W-:Y:S01]  /*220d0*/  MOV R4, 0x1 ;  /* 0x0000000100047802 */ /* 0x000fe20000000f00 */
[----:B------:R-:W-:Y:S01]  /*220e0*/  IMAD.MOV.U32 R0, RZ, RZ, 0x1c1f ;  /* 0x00001c1fff007424 */ /* 0x000fe200078e00ff */
[----:B------:R-:W-:Y:S01]  /*220f0*/  MOV R3, 0x22140 ;  /* 0x0002214000037802 */ /* 0x000fe20000000f00 */
[----:B------:R-:W-:Y:S02]  /*22100*/  IMAD.MOV.U32 R2, RZ, RZ, R7 ;  /* 0x000000ffff027224 */ /* 0x000fe400078e0007 */
[----:B------:R2:W-:Y:S04]  /*22110*/  STL [R1+0x84], R4 ;  /* 0x0000840401007387 */ /* 0x0005e80000100800 */
[----:B------:R2:W-:Y:S02]  /*22120*/  STL [R1+0x80], R0 ;  /* 0x0000800001007387 */ /* 0x0005e40000100800 */
[----:B-12---:R-:W-:Y:S05]  /*22130*/  CALL.REL.NOINC `($__internal_3_$__cuda_sm70_shflsync_idx_p) ;  /* 0x0000d42000007944 */ /* 0x006fea0003c00000 */
[----:B------:R1:W5:Y:S02]  /*22140*/  LDL.LU R3, [R1+0x88] ;  /* 0x0000880001037983 */ /* 0x0003640000300800 */
[----:B-1---5:R-:W-:-:S05]  /*22150*/  BRA `(.L_x_1465) ;  /* 0xffff5e3000007947 */ /* 0x022fca000383ffff */
.L_x_1364:
[----:B------:R-:W-:Y:S01]  /*22160*/  MOV R4, 0x2 ;  /* 0x0000000200047802 */ /* 0x000fe20000000f00 */
[----:B------:R-:W-:Y:S01]  /*22170*/  IMAD.MOV.U32 R0, RZ, RZ, 0x1c1f ;  /* 0x00001c1fff007424 */ /* 0x000fe200078e00ff */
[----:B------:R-:W-:Y:S01]  /*22180*/  MOV R3, 0x221d0 ;  /* 0x000221d000037802 */ /* 0x000fe20000000f00 */
[----:B------:R-:W-:Y:S02]  /*22190*/  IMAD.MOV.U32 R2, RZ, RZ, R7 ;  /* 0x000000ffff027224 */ /* 0x000fe400078e0007 */
[----:B------:R3:W-:Y:S04]  /*221a0*/  STL [R1+0x84], R4 ;  /* 0x0000840401007387 */ /* 0x0007e80000100800 */
[----:B------:R3:W-:Y:S02]  /*221b0*/  STL [R1+0x80], R0 ;  /* 0x0000800001007387 */ /* 0x0007e40000100800 */
[----:B-123--:R-:W-:Y:S05]  /*221c0*/  CALL.REL.NOINC `($__internal_3_$__cuda_sm70_shflsync_idx_p) ;  /* 0x0000d39000007944 */ /* 0x00efea0003c00000 */
[----:B------:R1:W5:Y:S02]  /*221d0*/  LDL.LU R3, [R1+0x88] ;  /* 0x0000880001037983 */ /* 0x0003640000300800 */
[----:B-1---5:R-:W-:-:S05]  /*221e0*/  BRA `(.L_x_1466) ;  /* 0xffff624000007947 */ /* 0x022fca000383ffff */
.L_x_1369:
[----:B------:R-:W-:Y:S01]  /*221f0*/  MOV R4, 0x3 ;  /* 0x0000000300047802 */ /* 0x000fe20000000f00 */
[----:B------:R-:W-:Y:S01]  /*22200*/  IMAD.MOV.U32 R0, RZ, RZ, 0x1c1f ;  /* 0x00001c1fff007424 */ /* 0x000fe200078e00ff */
[----:B------:R-:W-:Y:S01]  /*22210*/  MOV R3, 0x22260 ;  /* 0x0002226000037802 */ /* 0x000fe20000000f00 */
[----:B------:R-:W-:Y:S02]  /*22220*/  IMAD.MOV.U32 R2, RZ, RZ, R7 ;  /* 0x000000ffff027224 */ /* 0x000fe400078e0007 */
[----:B------:R4:W-:Y:S04]  /*22230*/  STL [R1+0x84], R4 ;  /* 0x0000840401007387 */ /* 0x0009e80000100800 */
[----:B------:R4:W-:Y:S02]  /*22240*/  STL [R1+0x80], R0 ;  /* 0x0000800001007387 */ /* 0x0009e40000100800 */
[----:B-1234-:R-:W-:Y:S05]  /*22250*/  CALL.REL.NOINC `($__internal_3_$__cuda_sm70_shflsync_idx_p) ;  /* 0x0000d30000007944 */ /* 0x01efea0003c00000 */
[----:B------:R1:W5:Y:S02]  /*22260*/  LDL.LU R3, [R1+0x88] ;  /* 0x0000880001037983 */ /* 0x0003640000300800 */
[----:B-1---5:R-:W-:-:S05]  /*22270*/  BRA `(.L_x_1467) ;  /* 0xffff665000007947 */ /* 0x022fca000383ffff */
.L_x_1374:
[----:B------:R-:W-:Y:S02]  /*22280*/  MOV R3, 0x2 ;  /* 0x0000000200037802 */ /* 0x000fe40000000f00 */
[----:B------:R-:W-:Y:S02]  /*22290*/  MOV R2, 0x222b0 ;  /* 0x000222b000027802 */ /* 0x000fe40000000f00 */
[----:B------:R-:W-:Y:S05]  /*222a0*/  CALL.REL.NOINC `($__internal_2_$__cuda_sm70_shflsync_bfly_p) ;  /* 0x0000d25000007944 */ /* 0x000fea0003c00000 */
[----:B------:R-:W-:Y:S01]  /*222b0*/  MOV R139, R51 ;  /* 0x00000033008b7202 */ /* 0x000fe20000000f00 */
[----:B------:R-:W-:-:S05]  /*222c0*/  BRA `(.L_x_1468) ;  /* 0xffff6da000007947 */ /* 0x000fca000383ffff */
.L_x_1375:
        /* <DEDUP_REMOVED lines=33> */
.L_x_1377:
[----:B------:R2:W5:Y:S01]  /*224e0*/  LDL R4, [R1+0x90] ;  /* 0x0000900001047983 */ /* 0x0005620000100800 */
[----:B-1----:R-:W-:-:S02]  /*224f0*/  MOV R3, 0x2 ;  /* 0x0000000200037802 */ /* 0x002fc40000000f00 */
[----:B------:R-:W-:Y:S02]  /*22500*/  MOV R2, 0x22520 ;  /* 0x0002252000027802 */ /* 0x000fe40000000f00 */
[----:B--2--5:R-:W-:Y:S05]  /*22510*/  CALL.REL.NOINC `($__internal_2_$__cuda_sm70_shflsync_bfly_p) ;  /* 0x0000cfe000007944 */ /* 0x024fea0003c00000 */
[----:B------:R-:W-:Y:S01]  /*22520*/  MOV R6, R51 ;  /* 0x0000003300067202 */ /* 0x000fe20000000f00 */
[----:B------:R-:W-:Y:S05]  /*22530*/  BRA `(.L_x_1470) ;  /* 0xffff8bc000007947 */ /* 0x000fea000383ffff */
.L_x_1378:
[----:B------:R-:W-:Y:S01]  /*22540*/  IMAD.MOV.U32 R4, RZ, RZ, R6 ;  /* 0x000000ffff047224 */ /* 0x000fe200078e0006 */
[----:B-1----:R-:W-:Y:S02]  /*22550*/  MOV R3, 0x1 ;  /* 0x0000000100037802 */ /* 0x002fe40000000f00 */
[----:B------:R-:W-:Y:S02]  /*22560*/  MOV R2, 0x22580 ;  /* 0x0002258000027802 */ /* 0x000fe40000000f00 */
[----:B------:R-:W-:Y:S05]  /*22570*/  CALL.REL.NOINC `($__internal_2_$__cuda_sm70_shflsync_bfly_p) ;  /* 0x0000cf8000007944 */ /* 0x000fea0003c00000 */
[----:B------:R1:W5:Y:S01]  /*22580*/  LDL R4, [R1+0x94] ;  /* 0x0000940001047983 */ /* 0x0003620000100800 */
[----:B------:R-:W-:Y:S01]  /*22590*/  FADD.FTZ R6, R6, R51 ;  /* 0x0000003306067221 */ /* 0x000fe20000010000 */
[----:B------:R-:W-:Y:S02]  /*225a0*/  MOV R3, 0x2 ;  /* 0x0000000200037802 */ /* 0x000fe40000000f00 */
[----:B------:R-:W-:Y:S02]  /*225b0*/  MOV R2, 0x225d0 ;  /* 0x000225d000027802 */ /* 0x000fe40000000f00 */
[----:B-1---5:R-:W-:Y:S05]  /*225c0*/  CALL.REL.NOINC `($__internal_2_$__cuda_sm70_shflsync_bfly_p) ;  /* 0x0000cf3000007944 */ /* 0x022fea0003c00000 */
[----:B------:R-:W2:Y:S01]  /*225d0*/  LDL.LU R0, [R1+0x94] ;  /* 0x0000940001007983 */ /* 0x000ea20000300800 */
[----:B------:R-:W-:Y:S02]  /*225e0*/  MOV R3, 0x1 ;  /* 0x0000000100037802 */ /* 0x000fe40000000f00 */
[----:B------:R-:W-:Y:S01]  /*225f0*/  MOV R2, 0x22630 ;  /* 0x0002263000027802 */ /* 0x000fe20000000f00 */
[----:B--2---:R-:W-:-:S05]  /*22600*/  FADD.FTZ R5, R0, R51 ;  /* 0x0000003300057221 */ /* 0x004fca0000010000 */
[----:B------:R-:W-:Y:S02]  /*22610*/  MOV R4, R5 ;  /* 0x0000000500047202 */ /* 0x000fe40000000f00 */
        /* <DEDUP_REMOVED lines=23> */
[----:B------:R-:W-:Y:S05]  /*22790*/  BRA `(.L_x_1471) ;  /* 0xffff8a9000007947 */ /* 0x000fea000383ffff */
.L_x_1398:
        /* <DEDUP_REMOVED lines=8> */
.L_x_1399:
        /* <DEDUP_REMOVED lines=8> */
.L_x_1402:
[----:B--2---:R-:W-:Y:S01]  /*228a0*/  MOV R4, 0x1 ;  /* 0x0000000100047802 */ /* 0x004fe20000000f00 */
[----:B------:R-:W-:Y:S01]  /*228b0*/  IMAD.MOV.U32 R0, RZ, RZ, 0x181f ;  /* 0x0000181fff007424 */ /* 0x000fe200078e00ff */
[----:B------:R-:W-:Y:S01]  /*228c0*/  MOV R3, 0x22910 ;  /* 0x0002291000037802 */ /* 0x000fe20000000f00 */
[----:B----4-:R-:W-:Y:S02]  /*228d0*/  IMAD.MOV.U32 R2, RZ, RZ, R9 ;  /* 0x000000ffff027224 */ /* 0x010fe400078e0009 */
[----:B------:R2:W-:Y:S04]  /*228e0*/  STL [R1+0x84], R4 ;  /* 0x0000840401007387 */ /* 0x0005e80000100800 */
[----:B------:R2:W-:Y:S02]  /*228f0*/  STL [R1+0x80], R0 ;  /* 0x0000800001007387 */ /* 0x0005e40000100800 */
[----:B-123--:R-:W-:Y:S05]  /*22900*/  CALL.REL.NOINC `($__internal_3_$__cuda_sm70_shflsync_idx_p) ;  /* 0x0000cc5000007944 */ /* 0x00efea0003c00000 */
        /* <DEDUP_REMOVED lines=10> */
.L_x_1405:
[----:B--2---:R-:W-:Y:S01]  /*229b0*/  MOV R4, 0x2 ;  /* 0x0000000200047802 */ /* 0x004fe20000000f00 */
[----:B------:R-:W-:Y:S01]  /*229c0*/  IMAD.MOV.U32 R0, RZ, RZ, 0x181f ;  /* 0x0000181fff007424 */ /* 0x000fe200078e00ff */
[----:B------:R-:W-:Y:S01]  /*229d0*/  MOV R3, 0x22a20 ;  /* 0x00022a2000037802 */ /* 0x000fe20000000f00 */
[----:B------:R-:W-:Y:S02]  /*229e0*/  IMAD.MOV.U32 R2, RZ, RZ, R9 ;  /* 0x000000ffff027224 */ /* 0x000fe400078e0009 */
[----:B------:R2:W-:Y:S04]  /*229f0*/  STL [R1+0x84], R4 ;  /* 0x0000840401007387 */ /* 0x0005e80000100800 */
[----:B------:R2:W-:Y:S02]  /*22a00*/  STL [R1+0x80], R0 ;  /* 0x0000800001007387 */ /* 0x0005e40000100800 */
[----:B-123--:R-:W-:Y:S05]  /*22a10*/  CALL.REL.NOINC `($__internal_3_$__cuda_sm70_shflsync_idx_p) ;  /* 0x0000cb4000007944 */ /* 0x00efea0003c00000 */
[----:B-----5:R1:W5:Y:S02]  /*22a20*/  LDL.LU R0, [R1+0x88] ;  /* 0x0000880001007983 */ /* 0x0203640000300800 */
[----:B-1---5:R-:W-:Y:S05]  /*22a30*/  BRA `(.L_x_1475) ;  /* 0xffffb7b000007947 */ /* 0x022fea000383ffff */
.L_x_1406:
[----:B--2---:R-:W-:Y:S01]  /*22a40*/  MOV R5, 0x2 ;  /* 0x0000000200057802 */ /* 0x004fe20000000f00 */
[----:B------:R-:W-:Y:S01]  /*22a50*/  IMAD.MOV.U32 R4, RZ, RZ, 0x181f ;  /* 0x0000181fff047424 */ /* 0x000fe200078e00ff */
[----:B------:R-:W-:Y:S01]  /*22a60*/  MOV R3, 0x22ab0 ;  /* 0x00022ab000037802 */ /* 0x000fe20000000f00 */
[----:B------:R-:W-:-:S02]  /*22a70*/  IMAD.MOV.U32 R2, RZ, RZ, R11 ;  /* 0x000000ffff027224 */ /* 0x000fc400078e000b */
[----:B------:R2:W-:Y:S04]  /*22a80*/  STL [R1+0x84], R5 ;  /* 0x0000840501007387 */ /* 0x0005e80000100800 */
[----:B------:R2:W-:Y:S02]  /*22a90*/  STL [R1+0x80], R4 ;  /* 0x0000800401007387 */ /* 0x0005e40000100800 */
[----:B-1234-:R-:W-:Y:S05]  /*22aa0*/  CALL.REL.NOINC `($__internal_3_$__cuda_sm70_shflsync_idx_p) ;  /* 0x0000cab000007944 */ /* 0x01efea0003c00000 */
[----:B------:R1:W5:Y:S02]  /*22ab0*/  LDL.LU R2, [R1+0x88] ;  /* 0x0000880001027983 */ /* 0x0003640000300800 */
[----:B-1---5:R-:W-:Y:S05]  /*22ac0*/  BRA `(.L_x_1476) ;  /* 0xffffb74000007947 */ /* 0x022fea000383ffff */
.L_x_1409:
[----:B-1----:R-:W-:Y:S01]  /*22ad0*/  MOV R4, 0x3 ;  /* 0x0000000300047802 */ /* 0x002fe20000000f00 */
[----:B------:R-:W-:Y:S01]  /*22ae0*/  IMAD.MOV.U32 R0, RZ, RZ, 0x181f ;  /* 0x0000181fff007424 */ /* 0x000fe200078e00ff */
[----:B------:R-:W-:Y:S01]  /*22af0*/  MOV R3, 0x22b40 ;  /* 0x00022b4000037802 */ /* 0x000fe20000000f00 */
[----:B---3--:R-:W-:Y:S02]  /*22b00*/  IMAD.MOV.U32 R2, RZ, RZ, R9 ;  /* 0x000000ffff027224 */ /* 0x008fe400078e0009 */
[----:B------:R1:W-:Y:S04]  /*22b10*/  STL [R1+0x84], R4 ;  /* 0x0000840401007387 */ /* 0x0003e80000100800 */
[----:B------:R1:W-:Y:S02]  /*22b20*/  STL [R1+0x80], R0 ;  /* 0x0000800001007387 */ /* 0x0003e40000100800 */
[----:B-12-4-:R-:W-:Y:S05]  /*22b30*/  CALL.REL.NOINC `($__internal_3_$__cuda_sm70_shflsync_idx_p) ;  /* 0x0000ca2000007944 */ /* 0x016fea0003c00000 */
        /* <DEDUP_REMOVED lines=10> */
.L_x_1412:
[----:B--2---:R-:W-:Y:S01]  /*22be0*/  MOV R4, 0x4 ;  /* 0x0000000400047802 */ /* 0x004fe20000000f00 */
[----:B------:R-:W-:Y:S01]  /*22bf0*/  IMAD.MOV.U32 R0, RZ, RZ, 0x181f ;  /* 0x0000181fff007424 */ /* 0x000fe200078e00ff */
[----:B------:R-:W-:Y:S01]  /*22c00*/  MOV R3, 0x22c50 ;  /* 0x00022c5000037802 */ /* 0x000fe20000000f00 */
[----:B---3--:R-:W-:Y:S02]  /*22c10*/  IMAD.MOV.U32 R2, RZ, RZ, R9 ;  /* 0x000000ffff027224 */ /* 0x008fe400078e0009 */
[----:B------:R2:W-:Y:S04]  /*22c20*/  STL [R1+0x84], R4 ;  /* 0x0000840401007387 */ /* 0x0005e80000100800 */
[----:B------:R2:W-:Y:S02]  /*22c30*/  STL [R1+0x80], R0 ;  /* 0x0000800001007387 */ /* 0x0005e40000100800 */
[----:B-12-4-:R-:W-:Y:S05]  /*22c40*/  CALL.REL.NOINC `($__internal_3_$__cuda_sm70_shflsync_idx_p) ;  /* 0x0000c91000007944 */ /* 0x016fea0003c00000 */
[----:B-----5:R1:W5:Y:S02]  /*22c50*/  LDL.LU R0, [R1+0x88] ;  /* 0x0000880001007983 */ /* 0x0203640000300800 */
[----:B-1---5:R-:W-:Y:S05]  /*22c60*/  BRA `(.L_x_1478) ;  /* 0xffffb7d000007947 */ /* 0x022fea000383ffff */
.L_x_1413:
[----:B--2---:R-:W-:Y:S01]  /*22c70*/  MOV R5, 0x4 ;  /* 0x0000000400057802 */ /* 0x004fe20000000f00 */
[----:B------:R-:W-:Y:S01]  /*22c80*/  IMAD.MOV.U32 R4, RZ, RZ, 0x181f ;  /* 0x0000181fff047424 */ /* 0x000fe200078e00ff */
[----:B------:R-:W-:Y:S01]  /*22c90*/  MOV R3, 0x22ce0 ;  /* 0x00022ce000037802 */ /* 0x000fe20000000f00 */
[----:B---3--:R-:W-:-:S02]  /*22ca0*/  IMAD.MOV.U32 R2, RZ, RZ, R11 ;  /* 0x000000ffff027224 */ /* 0x008fc400078e000b */
[----:B------:R2:W-:Y:S04]  /*22cb0*/  STL [R1+0x84], R5 ;  /* 0x0000840501007387 */ /* 0x0005e80000100800 */
[----:B------:R2:W-:Y:S02]  /*22cc0*/  STL [R1+0x80], R4 ;  /* 0x0000800401007387 */ /* 0x0005e40000100800 */
[----:B-12-4-:R-:W-:Y:S05]  /*22cd0*/  CALL.REL.NOINC `($__internal_3_$__cuda_sm70_shflsync_idx_p) ;  /* 0x0000c88000007944 */ /* 0x016fea0003c00000 */
[----:B------:R1:W5:Y:S02]  /*22ce0*/  LDL.LU R2, [R1+0x88] ;  /* 0x0000880001027983 */ /* 0x0003640000300800 */
[----:B-1---5:R-:W-:Y:S05]  /*22cf0*/  BRA `(.L_x_1479) ;  /* 0xffffb76000007947 */ /* 0x022fea000383ffff */
.L_x_1416:
[----:B---3--:R-:W-:Y:S01]  /*22d00*/  MOV R4, 0x5 ;  /* 0x0000000500047802 */ /* 0x008fe20000000f00 */
[----:B------:R-:W-:Y:S01]  /*22d10*/  IMAD.MOV.U32 R0, RZ, RZ, 0x181f ;  /* 0x0000181fff007424 */ /* 0x000fe200078e00ff */
[----:B------:R-:W-:Y:S01]  /*22d20*/  MOV R3, 0x22d70 ;  /* 0x00022d7000037802 */ /* 0x000fe20000000f00 */
[----:B------:R-:W-:Y:S02]  /*22d30*/  IMAD.MOV.U32 R2, RZ, RZ, R9 ;  /* 0x000000ffff027224 */ /* 0x000fe400078e0009 */
[----:B------:R3:W-:Y:S04]  /*22d40*/  STL [R1+0x84], R4 ;  /* 0x0000840401007387 */ /* 0x0007e80000100800 */
[----:B------:R3:W-:Y:S02]  /*22d50*/  STL [R1+0x80], R0 ;  /* 0x0000800001007387 */ /* 0x0007e40000100800 */
[----:B-1234-:R-:W-:Y:S05]  /*22d60*/  CALL.REL.NOINC `($__internal_3_$__cuda_sm70_shflsync_idx_p) ;  /* 0x0000c7f000007944 */ /* 0x01efea0003c00000 */
        /* <DEDUP_REMOVED lines=10> */
.L_x_1419:
        /* <DEDUP_REMOVED lines=9> */
.L_x_1420:
        /* <DEDUP_REMOVED lines=9> */
.L_x_1423:
        /* <DEDUP_REMOVED lines=17> */
        .type           $_ZN7cutlass13device_kernelIN5flash19enable_sm80_to_sm89INS1_16FlashAttnFwdSm80INS1_25CollectiveMainloopFwdSm80ILi4ELi1ELb0EN4cute5tupleIJNS5_1CILi128EEENS7_ILi48EEES8_EEELi128ENS_10bfloat16_tEfNS_4arch4Sm80ELb0ELb1ELb1ELb1ELb1ELb1ELb1ELb0EEENS1_21CollectiveEpilogueFwdINS6_IJS8_S8_S9_EEENS6_IJNS7_ILi1EEESH_SH_EEESB_SD_Li128ELb1ELb1ELb0ELb0EEENS1_19SingleTileSchedulerILb1ELb0ELb1ELi128EEEEEEEEEvNT_6ParamsE$_ZZN5flash25CollectiveMainloopFwdSm80ILi4ELi1ELb0EN4cute5tupleIJNS1_1CILi128EEENS3_ILi48EEES4_EEELi128EN7cutlass10bfloat16_tEfNS7_4arch4Sm80ELb0ELb1ELb1ELb1ELb1ELb1ELb1ELb0EE3mmaINS_16FlashAttnFwdSm80ISB_NS_21CollectiveEpilogueFwdINS2_IJS4_S4_S5_EEENS2_IJNS3_ILi1EEESG_SG_EEES8_SA_Li128ELb1ELb1ELb0ELb0EEENS_19SingleTileSchedulerILb1ELb0ELb1ELi128EEEE13SharedStorageENS1_6TensorINS1_11ArrayEngineIfLm128EEENS1_6LayoutINS2_IJNS2_IJNS3_ILi2EEESR_EEESR_NS3_ILi16EEEEEENS2_IJNS2_IJSG_SR_EEENS3_ILi4EEENS3_ILi8EEEEEEEEEENS_7SoftmaxILi4ELi0EEEEEbRKNSB_6ParamsERT0_RT1_iRKNS_16SeqlenInfoQKNewKILb1ELb1EEENS2_IJiiiiEEERT_ENKUlvE_clEv,@function
        .size           $_ZN7cutlass13device_kernelIN5flash19enable_sm80_to_sm89INS1_16FlashAttnFwdSm80INS1_25CollectiveMainloopFwdSm80ILi4ELi1ELb0EN4cute5tupleIJNS5_1CILi128EEENS7_ILi48EEES8_EEELi128ENS_10bfloat16_tEfNS_4arch4Sm80ELb0ELb1ELb1ELb1ELb1ELb1ELb1ELb0EEENS1_21CollectiveEpilogueFwdINS6_IJS8_S8_S9_EEENS6_IJNS7_ILi1EEESH_SH_EEESB_SD_Li128ELb1ELb1ELb0ELb0EEENS1_19SingleTileSchedulerILb1ELb0ELb1ELi128EEEEEEEEEvNT_6ParamsE$_ZZN5flash25CollectiveMainloopFwdSm80ILi4ELi1ELb0EN4cute5tupleIJNS1_1CILi128EEENS3_ILi48EEES4_EEELi128EN7cutlass10bfloat16_tEfNS7_4arch4Sm80ELb0ELb1ELb1ELb1ELb1ELb1ELb1ELb0EE3mmaINS_16FlashAttnFwdSm80ISB_NS_21CollectiveEpilogueFwdINS2_IJS4_S4_S5_EEENS2_IJNS3_ILi1EEESG_SG_EEES8_SA_Li128ELb1ELb1ELb0ELb0EEENS_19SingleTileSchedulerILb1ELb0ELb1ELi128EEEE13SharedStorageENS1_6TensorINS1_11ArrayEngineIfLm128EEENS1_6LayoutINS2_IJNS2_IJNS3_ILi2EEESR_EEESR_NS3_ILi16EEEEEENS2_IJNS2_IJSG_SR_EEENS3_ILi4EEENS3_ILi8EEEEEEEEEENS_7SoftmaxILi4ELi0EEEEEbRKNSB_6ParamsERT0_RT1_iRKNS_16SeqlenInfoQKNewKILb1ELb1EEENS2_IJiiiiEEERT_ENKUlvE_clEv,($__internal_2_$__cuda_sm70_shflsync_bfly_p - $_ZN7cutlass13device_kernelIN5flash19enable_sm80_to_sm89INS1_16FlashAttnFwdSm80INS1_25CollectiveMainloopFwdSm80ILi4ELi1ELb0EN4cute5tupleIJNS5_1CILi128EEENS7_ILi48EEES8_EEELi128ENS_10bfloat16_tEfNS_4arch4Sm80ELb0ELb1ELb1ELb1ELb1ELb1ELb1ELb0EEENS1_21CollectiveEpilogueFwdINS6_IJS8_S8_S9_EEENS6_IJNS7_ILi1EEESH_SH_EEESB_SD_Li128ELb1ELb1ELb0ELb0EEENS1_19SingleTileSchedulerILb1ELb0ELb1ELi128EEEEEEEEEvNT_6ParamsE$_ZZN5flash25CollectiveMainloopFwdSm80ILi4ELi1ELb0EN4cute5tupleIJNS1_1CILi128EEENS3_ILi48EEES4_EEELi128EN7cutlass10bfloat16_tEfNS7_4arch4Sm80ELb0ELb1ELb1ELb1ELb1ELb1ELb1ELb0EE3mmaINS_16FlashAttnFwdSm80ISB_NS_21CollectiveEpilogueFwdINS2_IJS4_S4_S5_EEENS2_IJNS3_ILi1EEESG_SG_EEES8_SA_Li128ELb1ELb1ELb0ELb0EEENS_19SingleTileSchedulerILb1ELb0ELb1ELi128EEEE13SharedStorageENS1_6TensorINS1_11ArrayEngineIfLm128EEENS1_6LayoutINS2_IJNS2_IJNS3_ILi2EEESR_EEESR_NS3_ILi16EEEEEENS2_IJNS2_IJSG_SR_EEENS3_ILi4EEENS3_ILi8EEEEEEEEEENS_7SoftmaxILi4ELi0EEEEEbRKNSB_6ParamsERT0_RT1_iRKNS_16SeqlenInfoQKNewKILb1ELb1EEENS2_IJiiiiEEERT_ENKUlvE_clEv)
$_ZN7cutlass13device_kernelIN5flash19enable_sm80_to_sm89INS1_16FlashAttnFwdSm80INS1_25CollectiveMainloopFwdSm80ILi4ELi1ELb0EN4cute5tupleIJNS5_1CILi128EEENS7_ILi48EEES8_EEELi128ENS_10bfloat16_tEfNS_4arch4Sm80ELb0ELb1ELb1ELb1ELb1ELb1ELb1ELb0EEENS1_21CollectiveEpilogueFwdINS6_IJS8_S8_S9_EEENS6_IJNS7_ILi1EEESH_SH_EEESB_SD_Li128ELb1ELb1ELb0ELb0EEENS1_19SingleTileSchedulerILb1ELb0ELb1ELi128EEEEEEEEEvNT_6ParamsE$_ZZN5flash25CollectiveMainloopFwdSm80ILi4ELi1ELb0EN4cute5tupleIJNS1_1CILi128EEENS3_ILi48EEES4_EEELi128EN7cutlass10bfloat16_tEfNS7_4arch4Sm80ELb0ELb1ELb1ELb1ELb1ELb1ELb1ELb0EE3mmaINS_16FlashAttnFwdSm80ISB_NS_21CollectiveEpilogueFwdINS2_IJS4_S4_S5_EEENS2_IJNS3_ILi1EEESG_SG_EEES8_SA_Li128ELb1ELb1ELb0ELb0EEENS_19SingleTileSchedulerILb1ELb0ELb1ELi128EEEE13SharedStorageENS1_6TensorINS1_11ArrayEngineIfLm128EEENS1_6LayoutINS2_IJNS2_IJNS3_ILi2EEESR_EEESR_NS3_ILi16EEEEEENS2_IJNS2_IJSG_SR_EEENS3_ILi4EEENS3_ILi8EEEEEEEEEENS_7SoftmaxILi4ELi0EEEEEbRKNSB_6ParamsERT0_RT1_iRKNS_16SeqlenInfoQKNewKILb1ELb1EEENS2_IJiiiiEEERT_ENKUlvE_clEv:
[----:B------:R-:W-:-:S05]  /*23040*/  IADD3 R20, R45, -c[0x0][0x20], RZ ;  /* 0x800008002d147a10 */ /* 0x000fca0007ffe0ff */
[----:B------:R-:W2:Y:S01]  /*23050*/  LDL.64 R12, [R20] ;  /* 0x00000000140c7983 */ /* 0x000ea20000100a00 */
[----:B------:R-:W-:-:S03]  /*23060*/  ULDC.64 UR4, c[0x0][0x118] ;  /* 0x0000460000047ab9 */ /* 0x000fc60000000a00 */
[----:B--2---:R-:W2:Y:S02]  /*23070*/  LD.E R44, [R12.64+0x11c] ;  /* 0x00011c040c2c7980 */ /* 0x004ea4000c101900 */
[----:B--2---:R-:W-:-:S13]  /*23080*/  ISETP.GT.AND P0, PT, R44, RZ, PT ;  /* 0x000000ff2c00720c */ /* 0x004fda0003f04270 */
[----:B------:R-:W-:Y:S05]  /*23090*/  @P0 BRA `(.L_x_1484) ;  /* 0x0000004000000947 */ /* 0x000fea0003800000 */
[----:B------:R-:W-:Y:S01]  /*230a0*/  MOV R2, R141 ;  /* 0x0000008d00027202 */ /* 0x000fe20000000f00 */
[----:B------:R-:W-:-:S04]  /*230b0*/  DEPBAR.LE SB0, 0x1 ;  /* 0x000080400000791a */ /* 0x000fc80000000000 */
[----:B------:R-:W-:-:S04]  /*230c0*/  MOV R3, 0x0 ;  /* 0x0000000000037802 */ /* 0x000fc80000000f00 */
[----:B------:R-:W-:Y:S05]  /*230d0*/  RET.REL.NODEC R2 `(_ZN7cutlass13device_kernelIN5flash19enable_sm80_to_sm89INS1_16FlashAttnFwdSm80INS1_25CollectiveMainloopFwdSm80ILi4ELi1ELb0EN4cute5tupleIJNS5_1CILi128EEENS7_ILi48EEES8_EEELi128ENS_10bfloat16_tEfNS_4arch4Sm80ELb0ELb1ELb1ELb1ELb1ELb1ELb1ELb0EEENS1_21CollectiveEpilogueFwdINS6_IJS8_S8_S9_EEENS6_IJNS7_ILi1EEESH_SH_EEESB_SD_Li128ELb1ELb1ELb0ELb0EEENS1_19SingleTileSchedulerILb1ELb0ELb1ELi128EEEEEEEEEvNT_6ParamsE) ;  /* 0xfffdcf2002007950 */ /* 0x000fea0003c3ffff */
.L_x_1484:
[----:B------:R1:W2:Y:S04]  /*230e0*/  LDL.64 R2, [R20+0x8] ;  /* 0x0000080014027983 */ /* 0x0002a80000100a00 */
[----:B------:R1:W3:Y:S04]  /*230f0*/  LDL.64 R14, [R20+0x18] ;  /* 0x00001800140e7983 */ /* 0x0002e80000100a00 */
[----:B------:R1:W4:Y:S04]  /*23100*/  LDL.64 R18, [R20+0x20] ;  /* 0x0000200014127983 */ /* 0x0003280000100a00 */
[----:B------:R-:W3:Y:S04]  /*23110*/  LD.E.U8 R11, [R12.64+0x138] ;  /* 0x000138040c0b7980 */ /* 0x000ee8000c101100 */
[----:B------:R-:W3:Y:S04]  /*23120*/  LD.E.64 R16, [R12.64+0x120] ;  /* 0x000120040c107980 */ /* 0x000ee8000c101b00 */
[----:B------:R2:W5:Y:S04]  /*23130*/  LD.E R30, [R12.64+0x164] ;  /* 0x000164040c1e7980 */ /* 0x000568000c101900 */
[----:B------:R2:W5:Y:S04]  /*23140*/  LD.E.64 R26, [R12.64+0x110] ;  /* 0x000110040c1a7980 */ /* 0x000568000c101b00 */
[----:B------:R2:W5:Y:S04]  /*23150*/  LD.E.64 R24, [R12.64+0x128] ;  /* 0x000128040c187980 */ /* 0x000568000c101b00 */
[----:B-1----:R-:W3:Y:S04]  /*23160*/  LDL.64 R20, [R20+0x10] ;  /* 0x0000100014147983 */ /* 0x002ee80000100a00 */
[----:B--2---:R3:W2:Y:S04]  /*23170*/  LD.E R36, [R2.64] ;  /* 0x0000000402247980 */ /* 0x0046a8000c101900 */
[----:B----4-:R1:W4:Y:S04]  /*23180*/  LD.E R37, [R18.64] ;  /* 0x0000000412257980 */ /* 0x010328000c101900 */
[----:B---3--:R3:W4:Y:S01]  /*23190*/  LD.E R2, [R14.64+0x20] ;  /* 0x000020040e027980 */ /* 0x008722000c101900 */
[----:B------:R-:W-:-:S03]  /*231a0*/  ISETP.NE.AND P0, PT, R11, RZ, PT ;  /* 0x000000ff0b00720c */ /* 0x000fc60003f05270 */
[----:B------:R4:W5:Y:S04]  /*231b0*/  LD.E R34, [R20.64] ;  /* 0x0000000414227980 */ /* 0x000968000c101900 */
[----:B---3--:R-:W3:Y:S01]  /*231c0*/  LD.E.64 R14, [R12.64+0x130] ;  /* 0x000130040c0e7980 */ /* 0x008ee2000c101b00 */
[----:B--2---:R-:W-:-:S04]  /*231d0*/  SHF.R.S32.HI R3, RZ, 0x1f, R36 ;  /* 0x0000001fff037819 */ /* 0x004fc80000011424 */
[----:B------:R-:W-:-:S04]  /*231e0*/  LEA.HI R3, R3, R36, RZ, 0x3 ;  /* 0x0000002403037211 */ /* 0x000fc800078f18ff */
[----:B-1----:R-:W-:-:S05]  /*231f0*/  LOP3.LUT R18, R3, 0xfffffff8, RZ, 0xc0, !PT ;  /* 0xfffffff803127812 */ /* 0x002fca00078ec0ff */
[----:B------:R-:W-:-:S04]  /*23200*/  IMAD.IADD R35, R36, 0x1, -R18 ;  /* 0x0000000124237824 */ /* 0x000fc800078e0a12 */
[----:B------:R-:W-:-:S05]  /*23210*/  IMAD.SHL.U32 R32, R35, 0x4, RZ ;  /* 0x0000000423207824 */ /* 0x000fca00078e00ff */
[----:B------:R-:W-:-:S04]  /*23220*/  IADD3 R64, R32, 0x20, RZ ;  /* 0x0000002020407810 */ /* 0x000fc80007ffe0ff */
[----:B------:R-:W-:Y:S01]  /*23230*/  ISETP.GE.AND P1, PT, R64, R44, PT ;  /* 0x0000002c4000720c */ /* 0x000fe20003f26270 */
[----:B----4-:R-:W-:Y:S01]  /*23240*/  IMAD R20, R17, R2, RZ ;  /* 0x0000000211147224 */ /* 0x010fe200078e02ff */
[----:B------:R-:W-:Y:S02]  /*23250*/  SHF.R.S32.HI R18, RZ, 0x1f, R2 ;  /* 0x0000001fff127819 */ /* 0x000fe40000011402 */
[----:B------:R-:W-:Y:S02]  /*23260*/  SEL R11, RZ, 0xffffffff, P1 ;  /* 0xffffffffff0b7807 */ /* 0x000fe40000800000 */
[----:B------:R-:W-:Y:S02]  /*23270*/  ISETP.GE.AND P2, PT, R32, R44, PT ;  /* 0x0000002c2000720c */ /* 0x000fe40003f46270 */
[----:B------:R-:W-:Y:S01]  /*23280*/  SHF.R.S32.HI R68, RZ, 0x3, R3 ;  /* 0x00000003ff447819 */ /* 0x000fe20000011403 */
[C---:B------:R-:W-:Y:S01]  /*23290*/  IMAD R20, R16.reuse, R18, R20 ;  /* 0x0000001210147224 */ /* 0x040fe200078e0214 */
[----:B------:R-:W-:Y:S01]  /*232a0*/  SEL R3, RZ, 0x1, P2 ;  /* 0x00000001ff037807 */ /* 0x000fe20001000000 */
[----:B------:R-:W-:Y:S01]  /*232b0*/  IMAD.SHL.U32 R11, R11, 0x2, RZ ;  /* 0x000000020b0b7824 */ /* 0x000fe200078e00ff */
[----:B------:R-:W-:Y:S01]  /*232c0*/  LEA R33, R37, R68, 0x7 ;  /* 0x0000004425217211 */ /* 0x000fe200078e38ff */
[----:B------:R-:W-:-:S03]  /*232d0*/  IMAD.WIDE.U32 R28, R16, R2, RZ ;  /* 0x00000002101c7225 */ /* 0x000fc600078e00ff */
[----:B------:R-:W-:Y:S01]  /*232e0*/  LOP3.LUT R31, R11, 0x2, R3, 0xe2, !PT ;  /* 0x000000020b1f7812 */ /* 0x000fe200078ee203 */
[-C--:B---3--:R-:W-:Y:S02]  /*232f0*/  IMAD R19, R15, R2.reuse, RZ ;  /* 0x000000020f137224 */ /* 0x088fe400078e02ff */
[----:B------:R-:W-:-:S04]  /*23300*/  IMAD.WIDE.U32 R22, R14, R2, RZ ;  /* 0x000000020e167225 */ /* 0x000fc800078e00ff */
[----:B------:R-:W-:Y:S01]  /*23310*/  IMAD R18, R14, R18, R19 ;  /* 0x000000120e127224 */ /* 0x000fe200078e0213 */
[----:B------:R-:W-:Y:S01]  /*23320*/  LEA R2, R35, R33, 0x4 ;  /* 0x0000002123027211 */ /* 0x000fe200078e20ff */
[----:B------:R-:W-:Y:S02]  /*23330*/  IMAD.IADD R21, R29, 0x1, R20 ;  /* 0x000000011d157824 */ /* 0x000fe400078e0214 */
[----:B------:R-:W-:Y:S01]  /*23340*/  IMAD.IADD R19, R23, 0x1, R18 ;  /* 0x0000000117137824 */ /* 0x000fe200078e0212 */
[----:B------:R-:W-:Y:S05]  /*23350*/  @!P0 BRA `(.L_x_1485) ;  /* 0x00004f2000008947 */ /* 0x000fea0003800000 */
[----:B-----5:R-:W-:Y:S01]  /*23360*/  ISETP.NE.AND P0, PT, R30, 0x1, PT ;  /* 0x000000011e00780c */ /* 0x020fe20003f05270 */
[----:B------:R-:W-:-:S12]  /*23370*/  BSSY B0, `(.L_x_1486) ;  /* 0x0000006000007945 */ /* 0x000fd80003800000 */
[----:B------:R-:W-:Y:S05]  /*23380*/  @!P0 BRA `(.L_x_1487) ;  /* 0x0000004000008947 */ /* 0x000fea0003800000 */
[----:B------:R1:W2:Y:S04]  /*23390*/  LD.E R3, [R12.64+0x168] ;  /* 0x000168040c037980 */ /* 0x0002a8000c101900 */
[----:B-1----:R-:W3:Y:S01]  /*233a0*/  LD.E R12, [R12.64+0x16c] ;  /* 0x00016c040c0c7980 */ /* 0x002ee2000c101900 */
[----:B--2---:R-:W-:-:S05]  /*233b0*/  IMAD.HI.U32 R2, R2, R3, RZ ;  /* 0x0000000302027227 */ /* 0x004fca00078e00ff */
[----:B---3--:R-:W-:Y:S02]  /*233c0*/  SHF.R.U32.HI R2, RZ, R12, R2 ;  /* 0x0000000cff027219 */ /* 0x008fe40000011602 */
.L_x_1487:
[----:B------:R-:W-:Y:S05]  /*233d0*/  BSYNC B0 ;  /* 0x0000000000007941 */ /* 0x000fea0003800000 */
.L_x_1486:
[----:B------:R-:W-:Y:S01]  /*233e0*/  MOV R20, R28 ;  /* 0x0000001c00147202 */ /* 0x000fe20000000f00 */
[----:B------:R-:W-:Y:S01]  /*233f0*/  IMAD R12, R17, R2, RZ ;  /* 0x00000002110c7224 */ /* 0x000fe200078e02ff */
[----:B------:R-:W-:Y:S01]  /*23400*/  MOV R18, R22 ;  /* 0x0000001600127202 */ /* 0x000fe20000000f00 */
[-C--:B------:R-:W-:Y:S01]  /*23410*/  IMAD R13, R15, R2.reuse, RZ ;  /* 0x000000020f0d7224 */ /* 0x080fe200078e02ff */
[----:B------:R-:W-:Y:S01]  /*23420*/  SHF.R.S32.HI R11, RZ, 0x1f, R2 ;  /* 0x0000001fff0b7819 */ /* 0x000fe20000011402 */
[----:B------:R-:W-:-:S04]  /*23430*/  IMAD.WIDE.U32 R20, R16, R2, R20 ;  /* 0x0000000210147225 */ /* 0x000fc800078e0014 */
[----:B------:R-:W-:Y:S01]  /*23440*/  IMAD.WIDE.U32 R2, R14, R2, R18 ;  /* 0x000000020e027225 */ /* 0x000fe200078e0012 */
[----:B------:R-:W-:-:S03]  /*23450*/  LEA R18, P1, R20, R26, 0x1 ;  /* 0x0000001a14127211 */ /* 0x000fc600078208ff */
[-C--:B------:R-:W-:Y:S01]  /*23460*/  IMAD R16, R16, R11.reuse, R12 ;  /* 0x0000000b10107224 */ /* 0x080fe200078e020c */
[----:B------:R-:W-:Y:S01]  /*23470*/  LEA R19, P0, R2, R24, 0x1 ;  /* 0x0000001802137211 */ /* 0x000fe200078008ff */
[----:B------:R-:W-:-:S03]  /*23480*/  IMAD R14, R14, R11, R13 ;  /* 0x0000000b0e0e7224 */ /* 0x000fc600078e020d */
[----:B------:R-:W-:Y:S02]  /*23490*/  IADD3 R11, R21, R16, RZ ;  /* 0x00000010150b7210 */ /* 0x000fe40007ffe0ff */
[----:B------:R-:W-:Y:S02]  /*234a0*/  IADD3 R14, R3, R14, RZ ;  /* 0x0000000e030e7210 */ /* 0x000fe40007ffe0ff */
[----:B------:R-:W-:Y:S02]  /*234b0*/  LEA.HI.X R20, R20, R27, R11, 0x1, P1 ;  /* 0x0000001b14147211 */ /* 0x000fe400008f0c0b */
[----:B------:R-:W-:Y:S01]  /*234c0*/  LEA.HI.X R24, R2, R25, R14, 0x1, P0 ;  /* 0x0000001902187211 */ /* 0x000fe200000f0c0e */
[----:B------:R-:W-:Y:S05]  /*234d0*/  BRA.DIV ~URZ, `(.L_x_1488) ;  /* 0x00009d327f007947 */ /* 0x000fea000b800000 */
[----:B------:R1:W2:Y:S02]  /*234e0*/  SHFL.IDX PT, R11, R20, RZ, 0x181f ;  /* 0x00181fff140b7589 */ /* 0x0002a400000e0000 */
.L_x_1586:
[----:B------:R-:W-:Y:S05]  /*234f0*/  BRA.DIV ~URZ, `(.L_x_1489) ;  /* 0x00009d927f007947 */ /* 0x000fea000b800000 */
[----:B------:R3:W4:Y:S01]  /*23500*/  SHFL.IDX PT, R12, R18, RZ, 0x181f ;  /* 0x00181fff120c7589 */ /* 0x00072200000e0000 */
[----:B--2---:R-:W-:-:S03]  /*23510*/  MOV R13, R11 ;  /* 0x0000000b000d7202 */ /* 0x004fc60000000f00 */
[----:B------:R3:W2:Y:S04]  /*23520*/  SHFL.IDX PT, R14, R24, RZ, 0x181f ;  /* 0x00181fff180e7589 */ /* 0x0006a800000e0000 */
[----:B------:R3:W1:Y:S02]  /*23530*/  SHFL.IDX PT, R2, R19, RZ, 0x181f ;  /* 0x00181fff13027589 */ /* 0x00066400000e0000 */
.L_x_1587:
[----:B------:R-:W-:Y:S01]  /*23540*/  IMAD R30, R34, R30, RZ ;  /* 0x0000001e221e7224 */ /* 0x000fe200078e02ff */
[----:B------:R-:W-:Y:S01]  /*23550*/  BSSY B0, `(.L_x_1490) ;  /* 0x000001b000007945 */ /* 0x000fe20003800000 */
[----:B------:R-:W-:Y:S01]  /*23560*/  CS2R R46, SRZ ;  /* 0x00000000002e7805 */ /* 0x000fe2000001ff00 */
[----:B------:R-:W-:Y:S01]  /*23570*/  CS2R R28, SRZ ;  /* 0x00000000001c7805 */ /* 0x000fe2000001ff00 */
[----:B------:R-:W-:Y:S01]  /*23580*/  CS2R R22, SRZ ;  /* 0x0000000000167805 */ /* 0x000fe2000001ff00 */
[----:B------:R-:W-:Y:S01]  /*23590*/  ISETP.GE.AND P0, PT, R33, R30, PT ;  /* 0x0000001e2100720c */ /* 0x000fe20003f06270 */
[----:B------:R-:W-:Y:S01]  /*235a0*/  CS2R R34, SRZ ;  /* 0x0000000000227805 */ /* 0x000fe2000001ff00 */
[----:B------:R-:W-:Y:S01]  /*235b0*/  CS2R R26, SRZ ;  /* 0x00000000001a7805 */ /* 0x000fe2000001ff00 */
[----:B--2---:R-:W-:-:S10]  /*235c0*/  MOV R3, R14 ;  /* 0x0000000e00037202 */ /* 0x004fd40000000f00 */
[----:B------:R-:W-:Y:S05]  /*235d0*/  @P0 BRA `(.L_x_1491) ;  /* 0x0000012000000947 */ /* 0x000fea0003800000 */
[C---:B------:R-:W-:Y:S01]  /*235e0*/  LOP3.LUT P0, RZ, R31.reuse, 0x2, RZ, 0xc0, !PT ;  /* 0x000000021fff7812 */ /* 0x040fe2000780c0ff */
[----:B------:R-:W-:Y:S01]  /*235f0*/  CS2R R22, SRZ ;  /* 0x0000000000167805 */ /* 0x000fe2000001ff00 */
[----:B------:R-:W-:Y:S01]  /*23600*/  LOP3.LUT R11, R31, 0x1, RZ, 0xc0, !PT ;  /* 0x000000011f0b7812 */ /* 0x000fe200078ec0ff */
[----:B------:R-:W-:Y:S01]  /*23610*/  CS2R R26, SRZ ;  /* 0x00000000001a7805 */ /* 0x000fe2000001ff00 */
[----:B------:R-:W-:Y:S01]  /*23620*/  CS2R R28, SRZ ;  /* 0x00000000001c7805 */ /* 0x000fe2000001ff00 */
[----:B------:R-:W-:Y:S01]  /*23630*/  CS2R R34, SRZ ;  /* 0x0000000000227805 */ /* 0x000fe2000001ff00 */
[----:B------:R-:W-:-:S07]  /*23640*/  ISETP.NE.U32.AND P1, PT, R11, 0x1, PT ;  /* 0x000000010b00780c */ /* 0x000fce0003f25070 */
[----:B------:R-:W-:-:S04]  /*23650*/  @P0 SHF.R.S32.HI R11, RZ, 0x1f, R64 ;  /* 0x0000001fff0b0819 */ /* 0x000fc80000011440 */
[----:B------:R-:W-:Y:S02]  /*23660*/  @P0 LEA.HI R11, R11, R64, RZ, 0x2 ;  /* 0x000000400b0b0211 */ /* 0x000fe400078f10ff */
[----:B----4-:R-:W-:Y:S02]  /*23670*/  @!P1 IMAD.WIDE R16, R32, 0x2, R12 ;  /* 0x0000000220109825 */ /* 0x010fe400078e020c */
[----:B------:R-:W-:-:S03]  /*23680*/  @P0 LOP3.LUT R11, R11, 0xfffffffc, RZ, 0xc0, !PT ;  /* 0xfffffffc0b0b0812 */ /* 0x000fc600078ec0ff */
[----:B------:R2:W5:Y:S02]  /*23690*/  @!P1 LD.E.64 R22, [R16.64] ;  /* 0x0000000410169980 */ /* 0x000564000c101b00 */
[----:B------:R-:W-:-:S04]  /*236a0*/  @P0 IMAD.WIDE R14, R11, 0x2, R12 ;  /* 0x000000020b0e0825 */ /* 0x000fc800078e020c */
[--C-:B-1----:R-:W-:Y:S01]  /*236b0*/  @P0 IMAD.WIDE R12, R11, 0x2, R2.reuse ;  /* 0x000000020b0c0825 */ /* 0x102fe200078e0202 */
[----:B------:R2:W5:Y:S03]  /*236c0*/  @P0 LD.E.64 R28, [R14.64] ;  /* 0x000000040e1c0980 */ /* 0x000566000c101b00 */
[----:B------:R-:W-:Y:S01]  /*236d0*/  @!P1 IMAD.WIDE R2, R32, 0x2, R2 ;  /* 0x0000000220029825 */ /* 0x000fe200078e0202 */
[----:B------:R2:W5:Y:S04]  /*236e0*/  @P0 LD.E.64 R34, [R12.64] ;  /* 0x000000040c220980 */ /* 0x000568000c101b00 */
[----:B------:R2:W5:Y:S02]  /*236f0*/  @!P1 LD.E.64 R26, [R2.64] ;  /* 0x00000004021a9980 */ /* 0x000564000c101b00 */
.L_x_1491:
[----:B------:R-:W-:Y:S05]  /*23700*/  BSYNC B0 ;  /* 0x0000000000007941 */ /* 0x000fea0003800000 */
.L_x_1490:
[----:B--2-45:R-:W-:Y:S01]  /*23710*/  IMAD.MOV.U32 R12, RZ, RZ, R28 ;  /* 0x000000ffff0c7224 */ /* 0x034fe200078e001c */
[----:B------:R-:W-:Y:S01]  /*23720*/  MOV R3, R22 ;  /* 0x0000001600037202 */ /* 0x000fe20000000f00 */
[----:B------:R-:W-:-:S02]  /*23730*/  IMAD.MOV.U32 R11, RZ, RZ, R29 ;  /* 0x000000ffff0b7224 */ /* 0x000fc400078e001d */
[----:B-1----:R-:W-:-:S03]  /*23740*/  IMAD.MOV.U32 R2, RZ, RZ, R23 ;  /* 0x000000ffff027224 */ /* 0x002fc600078e0017 */
        /* <DEDUP_REMOVED lines=8> */
[----:B------:R-:W-:Y:S05]  /*237d0*/  BRA.DIV ~URZ, `(.L_x_1492) ;  /* 0x00009c327f007947 */ /* 0x000fea000b800000 */
[----:B------:R1:W2:Y:S04]  /*237e0*/  SHFL.IDX PT, R13, R20, 0x1, 0x181f ;  /* 0x00381f00140d7f89 */ /* 0x0002a800000e0000 */
[----:B------:R1:W4:Y:S04]  /*237f0*/  SHFL.IDX PT, R12, R18, 0x1, 0x181f ;  /* 0x00381f00120c7f89 */ /* 0x00032800000e0000 */
[----:B------:R1:W3:Y:S04]  /*23800*/  SHFL.IDX PT, R11, R24, 0x1, 0x181f ;  /* 0x00381f00180b7f89 */ /* 0x0002e800000e0000 */
[----:B------:R1:W1:Y:S02]  /*23810*/  SHFL.IDX PT, R2, R19, 0x1, 0x181f ;  /* 0x00381f0013027f89 */ /* 0x00026400000e0000 */
.L_x_1588:
[----:B------:R-:W-:Y:S01]  /*23820*/  IADD3 R3, R33, 0x10, RZ ;  /* 0x0000001021037810 */ /* 0x000fe20007ffe0ff */
[----:B------:R-:W-:Y:S01]  /*23830*/  BSSY B0, `(.L_x_1493) ;  /* 0x0000019000007945 */ /* 0x000fe20003800000 */
[----:B------:R-:W-:Y:S01]  /*23840*/  CS2R R38, SRZ ;  /* 0x0000000000267805 */ /* 0x000fe2000001ff00 */
[----:B------:R-:W-:Y:S01]  /*23850*/  CS2R R42, SRZ ;  /* 0x00000000002a7805 */ /* 0x000fe2000001ff00 */
[----:B------:R-:W-:Y:S01]  /*23860*/  ISETP.GE.AND P0, PT, R3, R30, PT ;  /* 0x0000001e0300720c */ /* 0x000fe20003f06270 */
[----:B------:R-:W-:Y:S01]  /*23870*/  CS2R R40, SRZ ;  /* 0x0000000000287805 */ /* 0x000fe2000001ff00 */
[----:B---3--:R-:W-:-:S11]  /*23880*/  IMAD.MOV.U32 R3, RZ, RZ, R11 ;  /* 0x000000ffff037224 */ /* 0x008fd600078e000b */
        /* <DEDUP_REMOVED lines=10> */
[----:B--2-4-:R-:W-:Y:S02]  /*23930*/  @!P1 IMAD.WIDE R16, R32, 0x2, R12 ;  /* 0x0000000220109825 */ /* 0x014fe400078e020c */
        /* <DEDUP_REMOVED lines=8> */
.L_x_1494:
[----:B------:R-:W-:Y:S05]  /*239c0*/  BSYNC B0 ;  /* 0x0000000000007941 */ /* 0x000fea0003800000 */
.L_x_1493:
        /* <DEDUP_REMOVED lines=13> */
[----:B------:R1:W2:Y:S02]  /*23aa0*/  SHFL.IDX PT, R11, R20, 0x2, 0x181f ;  /* 0x00581f00140b7f89 */ /* 0x0002a400000e0000 */
.L_x_1589:
[----:B------:R-:W-:Y:S05]  /*23ab0*/  BRA.DIV ~URZ, `(.L_x_1496) ;  /* 0x00009c127f007947 */ /* 0x000fea000b800000 */
[----:B------:R3:W4:Y:S01]  /*23ac0*/  SHFL.IDX PT, R12, R18, 0x2, 0x181f ;  /* 0x00581f00120c7f89 */ /* 0x00072200000e0000 */
[----:B--2---:R-:W-:-:S03]  /*23ad0*/  MOV R13, R11 ;  /* 0x0000000b000d7202 */ /* 0x004fc60000000f00 */
[----:B------:R3:W2:Y:S04]  /*23ae0*/  SHFL.IDX PT, R14, R24, 0x2, 0x181f ;  /* 0x00581f00180e7f89 */ /* 0x0006a800000e0000 */
[----:B------:R3:W1:Y:S02]  /*23af0*/  SHFL.IDX PT, R2, R19, 0x2, 0x181f ;  /* 0x00581f0013027f89 */ /* 0x00066400000e0000 */
.L_x_1590:
[----:B------:R-:W-:Y:S01]  /*23b00*/  IADD3 R3, R33, 0x20, RZ ;  /* 0x0000002021037810 */ /* 0x000fe20007ffe0ff */
[----:B------:R-:W-:Y:S01]  /*23b10*/  BSSY B0, `(.L_x_1497) ;  /* 0x000001b000007945 */ /* 0x000fe20003800000 */
[----:B------:R-:W-:Y:S01]  /*23b20*/  CS2R R62, SRZ ;  /* 0x00000000003e7805 */ /* 0x000fe2000001ff00 */
[----:B------:R-:W-:Y:S01]  /*23b30*/  CS2R R52, SRZ ;  /* 0x0000000000347805 */ /* 0x000fe2000001ff00 */
[----:B------:R-:W-:Y:S01]  /*23b40*/  ISETP.GE.AND P0, PT, R3, R30, PT ;  /* 0x0000001e0300720c */ /* 0x000fe20003f06270 */
[----:B------:R-:W-:Y:S01]  /*23b50*/  CS2R R48, SRZ ;  /* 0x0000000000307805 */ /* 0x000fe2000001ff00 */
[----:B------:R-:W-:Y:S01]  /*23b60*/  CS2R R54, SRZ ;  /* 0x0000000000367805 */ /* 0x000fe2000001ff00 */
[----:B------:R-:W-:Y:S01]  /*23b70*/  CS2R R50, SRZ ;  /* 0x0000000000327805 */ /* 0x000fe2000001ff00 */
[----:B--2---:R-:W-:-:S09]  /*23b80*/  IMAD.MOV.U32 R3, RZ, RZ, R14 ;  /* 0x000000ffff037224 */ /* 0x004fd200078e000e */
        /* <DEDUP_REMOVED lines=19> */
.L_x_1498:
[----:B------:R-:W-:Y:S05]  /*23cc0*/  BSYNC B0 ;  /* 0x0000000000007941 */ /* 0x000fea0003800000 */
.L_x_1497:
        /* <DEDUP_REMOVED lines=17> */
.L_x_1591:
        /* <DEDUP_REMOVED lines=26> */
.L_x_1501:
[----:B------:R-:W-:Y:S05]  /*23f80*/  BSYNC B0 ;  /* 0x0000000000007941 */ /* 0x000fea0003800000 */
.L_x_1500:
        /* <DEDUP_REMOVED lines=14> */
.L_x_1592:
[----:B------:R-:W-:Y:S05]  /*24070*/  BRA.DIV ~URZ, `(.L_x_1503) ;  /* 0x00009ac27f007947 */ /* 0x000fea000b800000 */
[----:B------:R3:W4:Y:S01]  /*24080*/  SHFL.IDX PT, R12, R18, 0x4, 0x181f ;  /* 0x00981f00120c7f89 */ /* 0x00072200000e0000 */
[----:B--2---:R-:W-:-:S03]  /*24090*/  MOV R13, R11 ;  /* 0x0000000b000d7202 */ /* 0x004fc60000000f00 */
[----:B------:R3:W2:Y:S04]  /*240a0*/  SHFL.IDX PT, R14, R24, 0x4, 0x181f ;  /* 0x00981f00180e7f89 */ /* 0x0006a800000e0000 */
[----:B------:R3:W1:Y:S02]  /*240b0*/  SHFL.IDX PT, R2, R19, 0x4, 0x181f ;  /* 0x00981f0013027f89 */ /* 0x00066400000e0000 */
.L_x_1593:
[----:B------:R-:W-:Y:S01]  /*240c0*/  IADD3 R3, R33, 0x40, RZ ;  /* 0x0000004021037810 */ /* 0x000fe20007ffe0ff */
[----:B------:R-:W-:Y:S01]  /*240d0*/  BSSY B0, `(.L_x_1504) ;  /* 0x000001b000007945 */ /* 0x000fe20003800000 */
[----:B------:R-:W-:Y:S01]  /*240e0*/  CS2R R70, SRZ ;  /* 0x0000000000467805 */ /* 0x000fe2000001ff00 */
[----:B------:R-:W-:Y:S01]  /*240f0*/  CS2R R64, SRZ ;  /* 0x0000000000407805 */ /* 0x000fe2000001ff00 */
[----:B------:R-:W-:Y:S01]  /*24100*/  ISETP.GE.AND P0, PT, R3, R30, PT ;  /* 0x0000001e0300720c */ /* 0x000fe20003f06270 */
[----:B------:R-:W-:Y:S01]  /*24110*/  CS2R R72, SRZ ;  /* 0x0000000000487805 */ /* 0x000fe2000001ff00 */
[----:B------:R-:W-:Y:S01]  /*24120*/  CS2R R66, SRZ ;  /* 0x0000000000427805 */ /* 0x000fe2000001ff00 */
[----:B--2---:R-:W-:-:S10]  /*24130*/  IMAD.MOV.U32 R3, RZ, RZ, R14 ;  /* 0x000000ffff037224 */ /* 0x004fd400078e000e */
        /* <DEDUP_REMOVED lines=8> */
[----:B------:R-:W-:-:S04]  /*241c0*/  @P0 IADD3 R11, R32, 0x20, RZ ;  /* 0x00000020200b0810 */ /* 0x000fc80007ffe0ff */
[----:B------:R-:W-:Y:S02]  /*241d0*/  @P0 SHF.R.S32.HI R14, RZ, 0x1f, R11 ;  /* 0x0000001fff0e0819 */ /* 0x000fe4000001140b */
[----:B----4-:R-:W-:Y:S02]  /*241e0*/  @!P1 IMAD.WIDE R16, R32, 0x2, R12 ;  /* 0x0000000220109825 */ /* 0x010fe400078e020c */
[----:B------:R-:W-:-:S03]  /*241f0*/  @P0 LEA.HI R11, R14, R11, RZ, 0x2 ;  /* 0x0000000b0e0b0211 */ /* 0x000fc600078f10ff */
[----:B------:R2:W5:Y:S01]  /*24200*/  @!P1 LD.E.64 R64, [R16.64] ;  /* 0x0000000410409980 */ /* 0x000562000c101b00 */
[----:B------:R-:W-:-:S05]  /*24210*/  @P0 LOP3.LUT R11, R11, 0xfffffffc, RZ, 0xc0, !PT ;  /* 0xfffffffc0b0b0812 */ /* 0x000fca00078ec0ff */
[----:B------:R-:W-:-:S04]  /*24220*/  @P0 IMAD.WIDE R14, R11, 0x2, R12 ;  /* 0x000000020b0e0825 */ /* 0x000fc800078e020c */
[--C-:B-1----:R-:W-:Y:S01]  /*24230*/  @P0 IMAD.WIDE R12, R11, 0x2, R2.reuse ;  /* 0x000000020b0c0825 */ /* 0x102fe200078e0202 */
[----:B------:R2:W5:Y:S03]  /*24240*/  @P0 LD.E.64 R70, [R14.64] ;  /* 0x000000040e460980 */ /* 0x000566000c101b00 */
[----:B------:R-:W-:Y:S01]  /*24250*/  @!P1 IMAD.WIDE R2, R32, 0x2, R2 ;  /* 0x0000000220029825 */ /* 0x000fe200078e0202 */
[----:B------:R2:W5:Y:S04]  /*24260*/  @P0 LD.E.64 R72, [R12.64] ;  /* 0x000000040c480980 */ /* 0x000568000c101b00 */
[----:B------:R2:W5:Y:S02]  /*24270*/  @!P1 LD.E.64 R66, [R2.64] ;  /* 0x0000000402429980 */ /* 0x000564000c101b00 */
.L_x_1505:
[----:B------:R-:W-:Y:S05]  /*24280*/  BSYNC B0 ;  /* 0x0000000000007941 */ /* 0x000fea0003800000 */
.L_x_1504:
[----:B--2-45:R-:W-:Y:S01]  /*24290*/  IMAD.MOV.U32 R12, RZ, RZ, R70 ;  /* 0x000000ffff0c7224 */ /* 0x034fe200078e0046 */
[----:B------:R-:W-:Y:S01]  /*242a0*/  MOV R3, R64 ;  /* 0x0000004000037202 */ /* 0x000fe20000000f00 */
[----:B------:R-:W-:Y:S01]  /*242b0*/  IMAD.MOV.U32 R11, RZ, RZ, R71 ;  /* 0x000000ffff0b7224 */ /* 0x000fe200078e0047 */
[----:B------:R-:W-:Y:S01]  /*242c0*/  CS2R R80, SRZ ;  /* 0x0000000000507805 */ /* 0x000fe2000001ff00 */
        /* <DEDUP_REMOVED lines=11> */
.L_x_1594:
[----:B------:R-:W-:Y:S05]  /*24380*/  BRA.DIV ~URZ, `(.L_x_1507) ;  /* 0x000099f27f007947 */ /* 0x000fea000b800000 */
[----:B------:R4:W1:Y:S01]  /*24390*/  SHFL.IDX PT, R12, R18, 0x5, 0x181f ;  /* 0x00b81f00120c7f89 */ /* 0x00086200000e0000 */
[----:B--2---:R-:W-:-:S03]  /*243a0*/  MOV R13, R11 ;  /* 0x0000000b000d7202 */ /* 0x004fc60000000f00 */
[----:B------:R4:W2:Y:S04]  /*243b0*/  SHFL.IDX PT, R14, R24, 0x5, 0x181f ;  /* 0x00b81f00180e7f89 */ /* 0x0008a800000e0000 */
[----:B------:R4:W3:Y:S02]  /*243c0*/  SHFL.IDX PT, R2, R19, 0x5, 0x181f ;  /* 0x00b81f0013027f89 */ /* 0x0008e400000e0000 */
.L_x_1595:
[----:B------:R-:W-:Y:S01]  /*243d0*/  IADD3 R3, R33, 0x50, RZ ;  /* 0x0000005021037810 */ /* 0x000fe20007ffe0ff */
[----:B------:R-:W-:Y:S01]  /*243e0*/  BSSY B0, `(.L_x_1508) ;  /* 0x000001a000007945 */ /* 0x000fe20003800000 */
[----:B------:R-:W-:Y:S01]  /*243f0*/  CS2R R74, SRZ ;  /* 0x00000000004a7805 */ /* 0x000fe2000001ff00 */
[----:B------:R-:W-:Y:S01]  /*24400*/  CS2R R78, SRZ ;  /* 0x00000000004e7805 */ /* 0x000fe2000001ff00 */
[----:B------:R-:W-:Y:S01]  /*24410*/  ISETP.GE.AND P0, PT, R3, R30, PT ;  /* 0x0000001e0300720c */ /* 0x000fe20003f06270 */
[----:B------:R-:W-:Y:S01]  /*24420*/  CS2R R76, SRZ ;  /* 0x00000000004c7805 */ /* 0x000fe2000001ff00 */
[----:B--2---:R-:W-:-:S11]  /*24430*/  IMAD.MOV.U32 R3, RZ, RZ, R14 ;  /* 0x000000ffff037224 */ /* 0x004fd600078e000e */
        /* <DEDUP_REMOVED lines=10> */
[----:B-1----:R-:W-:Y:S02]  /*244e0*/  @!P1 IMAD.WIDE R16, R32, 0x2, R12 ;  /* 0x0000000220109825 */ /* 0x002fe400078e020c */
[----:B------:R-:W-:-:S03]  /*244f0*/  @P0 LEA.HI R11, R14, R11, RZ, 0x2 ;  /* 0x0000000b0e0b0211 */ /* 0x000fc600078f10ff */
[----:B------:R1:W5:Y:S01]  /*24500*/  @!P1 LD.E.64 R74, [R16.64] ;  /* 0x00000004104a9980 */ /* 0x000362000c101b00 */
[----:B------:R-:W-:-:S05]  /*24510*/  @P0 LOP3.LUT R11, R11, 0xfffffffc, RZ, 0xc0, !PT ;  /* 0xfffffffc0b0b0812 */ /* 0x000fca00078ec0ff */
[----:B------:R-:W-:-:S04]  /*24520*/  @P0 IMAD.WIDE R14, R11, 0x2, R12 ;  /* 0x000000020b0e0825 */ /* 0x000fc800078e020c */
[--C-:B---3--:R-:W-:Y:S01]  /*24530*/  @P0 IMAD.WIDE R12, R11, 0x2, R2.reuse ;  /* 0x000000020b0c0825 */ /* 0x108fe200078e0202 */
[----:B------:R1:W5:Y:S03]  /*24540*/  @P0 LD.E.64 R80, [R14.64] ;  /* 0x000000040e500980 */ /* 0x000366000c101b00 */
[----:B------:R-:W-:Y:S01]  /*24550*/  @!P1 IMAD.WIDE R2, R32, 0x2, R2 ;  /* 0x0000000220029825 */ /* 0x000fe200078e0202 */
[----:B------:R1:W5:Y:S04]  /*24560*/  @P0 LD.E.64 R78, [R12.64] ;  /* 0x000000040c4e0980 */ /* 0x000368000c101b00 */
[----:B------:R1:W5:Y:S02]  /*24570*/  @!P1 LD.E.64 R76, [R2.64] ;  /* 0x00000004024c9980 */ /* 0x000364000c101b00 */
.L_x_1509:
[----:B------:R-:W-:Y:S05]  /*24580*/  BSYNC B0 ;  /* 0x0000000000007941 */ /* 0x000fea0003800000 */
.L_x_1508:
[----:B-1---5:R-:W-:Y:S01]  /*24590*/  IMAD.MOV.U32 R12, RZ, RZ, R80 ;  /* 0x000000ffff0c7224 */ /* 0x022fe200078e0050 */
[----:B------:R-:W-:Y:S01]  /*245a0*/  MOV R3, R74 ;  /* 0x0000004a00037202 */ /* 0x000fe20000000f00 */
[----:B------:R-:W-:-:S02]  /*245b0*/  IMAD.MOV.U32 R11, RZ, RZ, R81 ;  /* 0x000000ffff0b7224 */ /* 0x000fc400078e0051 */
[----:B---3--:R-:W-:-:S03]  /*245c0*/  IMAD.MOV.U32 R2, RZ, RZ, R75 ;  /* 0x000000ffff027224 */ /* 0x008fc600078e004b */
        /* <DEDUP_REMOVED lines=10> */
.L_x_1596:
[----:B------:R-:W-:Y:S01]  /*24670*/  SHF.R.S32.HI R2, RZ, 0x1f, R36 ;  /* 0x0000001fff027819 */ /* 0x000fe20000011424 */
[----:B------:R-:W-:-:S03]  /*24680*/  IMAD.SHL.U32 R11, R37, 0x80, RZ ;  /* 0x00000080250b7824 */ /* 0x000fc600078e00ff */
[----:B------:R-:W-:-:S04]  /*24690*/  LEA.HI R2, R2, R36, RZ, 0x3 ;  /* 0x0000002402027211 */ /* 0x000fc800078f18ff */
[----:B------:R-:W-:Y:S01]  /*246a0*/  LEA.HI.SX32 R11, R2, R11, 0x1d ;  /* 0x0000000b020b7211 */ /* 0x000fe200078feaff */
[----:B------:R-:W-:Y:S05]  /*246b0*/  BRA.DIV ~URZ, `(.L_x_1511) ;  /* 0x000099027f007947 */ /* 0x000fea000b800000 */
[----:B------:R3:W1:Y:S04]  /*246c0*/  SHFL.IDX PT, R12, R18, 0x6, 0x181f ;  /* 0x00d81f00120c7f89 */ /* 0x00066800000e0000 */
[----:B------:R3:W4:Y:S04]  /*246d0*/  SHFL.IDX PT, R14, R24, 0x6, 0x181f ;  /* 0x00d81f00180e7f89 */ /* 0x00072800000e0000 */
[----:B------:R3:W2:Y:S02]  /*246e0*/  SHFL.IDX PT, R2, R19, 0x6, 0x181f ;  /* 0x00d81f0013027f89 */ /* 0x0006a400000e0000 */
.L_x_1597:
[----:B------:R-:W-:Y:S01]  /*246f0*/  IADD3 R11, R11, 0x60, RZ ;  /* 0x000000600b0b7810 */ /* 0x000fe20007ffe0ff */
[----:B------:R-:W-:Y:S01]  /*24700*/  BSSY B0, `(.L_x_1512) ;  /* 0x000001b000007945 */ /* 0x000fe20003800000 */
[----:B------:R-:W-:Y:S01]  /*24710*/  CS2R R86, SRZ ;  /* 0x0000000000567805 */ /* 0x000fe2000001ff00 */
[----:B------:R-:W-:Y:S01]  /*24720*/  CS2R R82, SRZ ;  /* 0x0000000000527805 */ /* 0x000fe2000001ff00 */
[----:B------:R-:W-:Y:S01]  /*24730*/  ISETP.GE.AND P0, PT, R11, R30, PT ;  /* 0x0000001e0b00720c */ /* 0x000fe20003f06270 */
[----:B------:R-:W-:Y:S01]  /*24740*/  CS2R R88, SRZ ;  /* 0x0000000000587805 */ /* 0x000fe2000001ff00 */
[----:B------:R-:W-:Y:S01]  /*24750*/  CS2R R84, SRZ ;  /* 0x0000000000547805 */ /* 0x000fe2000001ff00 */
[----:B----4-:R-:W-:-:S10]  /*24760*/  IMAD.MOV.U32 R3, RZ, RZ, R14 ;  /* 0x000000ffff037224 */ /* 0x010fd400078e000e */
        /* <DEDUP_REMOVED lines=10> */
[----:B-12---:R-:W-:Y:S02]  /*24810*/  @!P1 IMAD.WIDE R16, R32, 0x2, R12 ;  /* 0x0000000220109825 */ /* 0x006fe400078e020c */
[----:B------:R-:W-:-:S03]  /*24820*/  @P0 LEA.HI R11, R14, R11, RZ, 0x2 ;  /* 0x0000000b0e0b0211 */ /* 0x000fc600078f10ff */
[----:B------:R1:W5:Y:S01]  /*24830*/  @!P1 LD.E.64 R82, [R16.64] ;  /* 0x0000000410529980 */ /* 0x000362000c101b00 */
[----:B------:R-:W-:-:S05]  /*24840*/  @P0 LOP3.LUT R11, R11, 0xfffffffc, RZ, 0xc0, !PT ;  /* 0xfffffffc0b0b0812 */ /* 0x000fca00078ec0ff */
[----:B------:R-:W-:-:S04]  /*24850*/  @P0 IMAD.WIDE R14, R11, 0x2, R12 ;  /* 0x000000020b0e0825 */ /* 0x000fc800078e020c */
[--C-:B------:R-:W-:Y:S01]  /*24860*/  @P0 IMAD.WIDE R12, R11, 0x2, R2.reuse ;  /* 0x000000020b0c0825 */ /* 0x100fe200078e0202 */
[----:B------:R1:W5:Y:S03]  /*24870*/  @P0 LD.E.64 R86, [R14.64] ;  /* 0x000000040e560980 */ /* 0x000366000c101b00 */
[----:B------:R-:W-:Y:S01]  /*24880*/  @!P1 IMAD.WIDE R2, R32, 0x2, R2 ;  /* 0x0000000220029825 */ /* 0x000fe200078e0202 */
[----:B------:R1:W5:Y:S04]  /*24890*/  @P0 LD.E.64 R88, [R12.64] ;  /* 0x000000040c580980 */ /* 0x000368000c101b00 */
[----:B------:R1:W5:Y:S02]  /*248a0*/  @!P1 LD.E.64 R84, [R2.64] ;  /* 0x0000000402549980 */ /* 0x000364000c101b00 */
.L_x_1513:
[----:B------:R-:W-:Y:S05]  /*248b0*/  BSYNC B0 ;  /* 0x0000000000007941 */ /* 0x000fea0003800000 */
.L_x_1512:
[----:B-1---5:R-:W-:Y:S01]  /*248c0*/  IMAD.MOV.U32 R12, RZ, RZ, R86 ;  /* 0x000000ffff0c7224 */ /* 0x022fe200078e0056 */
[----:B------:R-:W-:Y:S01]  /*248d0*/  MOV R3, R82 ;  /* 0x0000005200037202 */ /* 0x000fe20000000f00 */
[----:B------:R-:W-:Y:S01]  /*248e0*/  IMAD.MOV.U32 R11, RZ, RZ, R87 ;  /* 0x000000ffff0b7224 */ /* 0x000fe200078e0057 */
[----:B------:R-:W-:Y:S01]  /*248f0*/  CS2R R96, SRZ ;  /* 0x0000000000607805 */ /* 0x000fe2000001ff00 */
[----:B--2---:R-:W-:-:S03]  /*24900*/  IMAD.MOV.U32 R2, RZ, RZ, R83 ;  /* 0x000000ffff027224 */ /* 0x004fc600078e0053 */
        /* <DEDUP_REMOVED lines=10> */
.L_x_1598:
[----:B------:R-:W-:Y:S01]  /*249b0*/  SHF.R.S32.HI R2, RZ, 0x1f, R36 ;  /* 0x0000001fff027819 */ /* 0x000fe20000011424 */
[----:B------:R-:W-:-:S03]  /*249c0*/  IMAD.SHL.U32 R11, R37, 0x80, RZ ;  /* 0x00000080250b7824 */ /* 0x000fc600078e00ff */
[----:B------:R-:W-:-:S04]  /*249d0*/  LEA.HI R2, R2, R36, RZ, 0x3 ;  /* 0x0000002402027211 */ /* 0x000fc800078f18ff */
[----:B------:R-:W-:Y:S01]  /*249e0*/  LEA.HI.SX32 R11, R2, R11, 0x1d ;  /* 0x0000000b020b7211 */ /* 0x000fe200078feaff */
[----:B------:R-:W-:Y:S05]  /*249f0*/  BRA.DIV ~URZ, `(.L_x_1515) ;  /* 0x000097f27f007947 */ /* 0x000fea000b800000 */
[----:B------:R4:W1:Y:S04]  /*24a00*/  SHFL.IDX PT, R12, R18, 0x7, 0x181f ;  /* 0x00f81f00120c7f89 */ /* 0x00086800000e0000 */
[----:B------:R4:W3:Y:S04]  /*24a10*/  SHFL.IDX PT, R14, R24, 0x7, 0x181f ;  /* 0x00f81f00180e7f89 */ /* 0x0008e800000e0000 */
[----:B------:R4:W2:Y:S02]  /*24a20*/  SHFL.IDX PT, R2, R19, 0x7, 0x181f ;  /* 0x00f81f0013027f89 */ /* 0x0008a400000e0000 */
.L_x_1599:
        /* <DEDUP_REMOVED lines=27> */
.L_x_1517:
[----:B------:R-:W-:Y:S05]  /*24be0*/  BSYNC B0 ;  /* 0x0000000000007941 */ /* 0x000fea0003800000 */
.L_x_1516:
[----:B-1----:R-:W-:Y:S01]  /*24bf0*/  IADD3 R12, R45, -c[0x0][0x20], RZ ;  /* 0x800008002d0c7a10 */ /* 0x002fe20007ffe0ff */
[----:B------:R-:W-:-:S04]  /*24c00*/  DEPBAR.LE SB0, 0x1 ;  /* 0x000080400000791a */ /* 0x000fc80000000000 */
[----:B--2---:R1:W2:Y:S04]  /*24c10*/  LDL.64 R2, [R12+0x20] ;  /* 0x000020000c027983 */ /* 0x0042a80000100a00 */
[----:B-1----:R-:W3:Y:S01]  /*24c20*/  LDL.64 R12, [R12+0x28] ;  /* 0x000028000c0c7983 */ /* 0x002ee20000100a00 */
[----:B------:R-:W-:Y:S03]  /*24c30*/  WARPSYNC 0xffffffff ;  /* 0xffffffff00007948 */ /* 0x000fe60003800000 */
[----:B------:R-:W-:Y:S06]  /*24c40*/  BAR.SYNC.DEFER_BLOCKING 0x0 ;  /* 0x0000000000007b1d */ /* 0x000fec0000010000 */
[----:B--2---:R1:W2:Y:S04]  /*24c50*/  LD.E R14, [R2.64] ;  /* 0x00000004020e7980 */ /* 0x0042a8000c101900 */
[----:B---34-:R3:W4:Y:S01]  /*24c60*/  LD.E.64 R16, [R12.64] ;  /* 0x000000040c107980 */ /* 0x018722000c101b00 */
[----:B------:R-:W-:Y:S01]  /*24c70*/  IMAD.SHL.U32 R11, R68, 0x40, RZ ;  /* 0x00000040440b7824 */ /* 0x000fe200078e00ff */
[----:B------:R-:W-:Y:S01]  /*24c80*/  BSSY B1, `(.L_x_1518) ;  /* 0x0000082000017945 */ /* 0x000fe20003800000 */
[----:B---3--:R-:W-:-:S04]  /*24c90*/  SHF.R.S32.HI R13, RZ, 0x1f, R36 ;  /* 0x0000001fff0d7819 */ /* 0x008fc80000011424 */
[CC--:B-1----:R-:W-:Y:S02]  /*24ca0*/  LEA.HI R2, R13.reuse, R36.reuse, RZ, 0x3 ;  /* 0x000000240d027211 */ /* 0x0c2fe400078f18ff */
[----:B------:R-:W-:Y:S02]  /*24cb0*/  LEA.HI R13, R13, R36, RZ, 0x6 ;  /* 0x000000240d0d7211 */ /* 0x000fe400078f30ff */
[----:B------:R-:W-:-:S03]  /*24cc0*/  LOP3.LUT R2, R2, 0xfffffff8, RZ, 0xc0, !PT ;  /* 0xfffffff802027812 */ /* 0x000fc600078ec0ff */
[----:B------:R-:W-:Y:S02]  /*24cd0*/  IMAD.SHL.U32 R13, R13, 0x8, RZ ;  /* 0x000000080d0d7824 */ /* 0x000fe400078e00ff */
[----:B------:R-:W-:Y:S01]  /*24ce0*/  IMAD.IADD R3, R36, 0x1, -R2 ;  /* 0x0000000124037824 */ /* 0x000fe200078e0a02 */
[----:B------:R-:W-:Y:S01]  /*24cf0*/  LOP3.LUT R2, R11, 0x1c0, RZ, 0xc0, !PT ;  /* 0x000001c00b027812 */ /* 0x000fe200078ec0ff */
[----:B-----5:R-:W-:Y:S02]  /*24d00*/  IMAD.MOV.U32 R11, RZ, RZ, R96 ;  /* 0x000000ffff0b7224 */ /* 0x020fe400078e0060 */
[----:B------:R-:W-:-:S03]  /*24d10*/  IMAD.SHL.U32 R3, R3, 0x8, RZ ;  /* 0x0000000803037824 */ /* 0x000fc600078e00ff */
[----:B------:R-:W-:Y:S01]  /*24d20*/  PRMT R45, R45, 0x5410, R11 ;  /* 0x000054102d2d7816 */ /* 0x000fe2000000000b */
[----:B------:R-:W-:Y:S01]  /*24d30*/  IMAD.MOV.U32 R11, RZ, RZ, R97 ;  /* 0x000000ffff0b7224 */ /* 0x000fe200078e0061 */
[----:B------:R-:W-:Y:S02]  /*24d40*/  LOP3.LUT R3, R2, 0x38, R3, 0xf8, !PT ;  /* 0x0000003802037812 */ /* 0x000fe400078ef803 */
[----:B------:R-:W-:Y:S02]  /*24d50*/  SHF.R.U32.HI R2, RZ, 0x3, R2 ;  /* 0x00000003ff027819 */ /* 0x000fe40000011602 */
[----:B------:R-:W-:Y:S01]  /*24d60*/  PRMT R45, R11, 0x7610, R45 ;  /* 0x000076100b2d7816 */ /* 0x000fe2000000002d */
[----:B------:R-:W-:Y:S01]  /*24d70*/  IMAD.MOV.U32 R11, RZ, RZ, R95 ;  /* 0x000000ffff0b7224 */ /* 0x000fe200078e005f */
[----:B------:R-:W-:Y:S01]  /*24d80*/  LOP3.LUT R12, R3, R2, RZ, 0x3c, !PT ;  /* 0x00000002030c7212 */ /* 0x000fe200078e3cff */
[----:B------:R-:W-:Y:S02]  /*24d90*/  IMAD.MOV.U32 R3, RZ, RZ, R90 ;  /* 0x000000ffff037224 */ /* 0x000fe400078e005a */
[----:B------:R-:W-:Y:S01]  /*24da0*/  IMAD.MOV.U32 R2, RZ, RZ, R91 ;  /* 0x000000ffff027224 */ /* 0x000fe200078e005b */
[----:B------:R-:W-:Y:S01]  /*24db0*/  LOP3.LUT R13, R12, 0xfffffe00, R13, 0xf8, !PT ;  /* 0xfffffe000c0d7812 */ /* 0x000fe200078ef80d */
[----:B------:R-:W-:-:S03]  /*24dc0*/  IMAD.MOV.U32 R12, RZ, RZ, R94 ;  /* 0x000000ffff0c7224 */ /* 0x000fc600078e005e */
[----:B------:R-:W-:Y:S01]  /*24dd0*/  PRMT R36, R2, 0x5410, R3 ;  /* 0x0000541002247816 */ /* 0x000fe20000000003 */
[----:B------:R-:W-:Y:S01]  /*24de0*/  IMAD.MOV.U32 R3, RZ, RZ, R92 ;  /* 0x000000ffff037224 */ /* 0x000fe200078e005c */
[----:B------:R-:W-:Y:S01]  /*24df0*/  PRMT R37, R11, 0x5410, R12 ;  /* 0x000054100b257816 */ /* 0x000fe2000000000c */
[----:B------:R-:W-:-:S05]  /*24e00*/  IMAD.MOV.U32 R2, RZ, RZ, R93 ;  /* 0x000000ffff027224 */ /* 0x000fca00078e005d */
[----:B------:R-:W-:Y:S01]  /*24e10*/  PRMT R31, R2, 0x5410, R3 ;  /* 0x00005410021f7816 */ /* 0x000fe20000000003 */
[----:B--2---:R-:W-:-:S05]  /*24e20*/  IMAD R14, R14, -0x80, R30 ;  /* 0xffffff800e0e7824 */ /* 0x004fca00078e021e */
[----:B------:R-:W-:-:S04]  /*24e30*/  IMNMX R30, R14, 0x80, PT ;  /* 0x000000800e1e7817 */ /* 0x000fc80003800200 */
[----:B------:R-:W-:Y:S01]  /*24e40*/  ISETP.GE.AND P0, PT, R68, R30, PT ;  /* 0x0000001e4400720c */ /* 0x000fe20003f06270 */
[----:B----4-:R-:W-:-:S12]  /*24e50*/  IMAD.WIDE.U32 R24, R13, 0x2, R16 ;  /* 0x000000020d187825 */ /* 0x010fd800078e0010 */
[----:B------:R-:W-:Y:S05]  /*24e60*/  @P0 BRA `(.L_x_1519) ;  /* 0x0000063000000947 */ /* 0x000fea0003800000 */
[----:B------:R-:W-:Y:S01]  /*24e70*/  ISETP.GE.AND P0, PT, R32, R44, PT ;  /* 0x0000002c2000720c */ /* 0x000fe20003f06270 */
[----:B------:R-:W-:-:S12]  /*24e80*/  BSSY B0, `(.L_x_1520) ;  /* 0x0000030000007945 */ /* 0x000fd80003800000 */
[----:B------:R-:W-:Y:S05]  /*24e90*/  @P0 BRA `(.L_x_1521) ;  /* 0x000002e000000947 */ /* 0x000fea0003800000 */
[----:B------:R-:W2:Y:S01]  /*24ea0*/  LD.E.128 R12, [R24.64] ;  /* 0x00000004180c7980 */ /* 0x000ea2000c101d00 */
[----:B------:R-:W-:Y:S02]  /*24eb0*/  SHF.R.U32.HI R16, RZ, 0x10, R27 ;  /* 0x00000010ff107819 */ /* 0x000fe4000001161b */
[----:B------:R-:W-:Y:S02]  /*24ec0*/  SHF.R.U32.HI R17, RZ, 0x10, R23 ;  /* 0x00000010ff117819 */ /* 0x000fe40000011617 */
[----:B------:R-:W-:Y:S02]  /*24ed0*/  PRMT R16, R21, 0x5410, R16 ;  /* 0x0000541015107816 */ /* 0x000fe40000000010 */
[----:B------:R-:W-:Y:S02]  /*24ee0*/  PRMT R17, R69, 0x5410, R17 ;  /* 0x0000541045117816 */ /* 0x000fe40000000011 */
[----:B------:R-:W-:Y:S01]  /*24ef0*/  SHF.R.U64 R19, R26, 0x10, R27 ;  /* 0x000000101a137819 */ /* 0x000fe2000000121b */
[----:B------:R-:W-:Y:S01]  /*24f00*/  IMAD.U32 R26, R16, 0x10000, RZ ;  /* 0x00010000101a7824 */ /* 0x000fe200078e00ff */
[----:B------:R-:W-:Y:S01]  /*24f10*/  SHF.R.U64 R2, R22, 0x10, R23 ;  /* 0x0000001016027819 */ /* 0x000fe20000001217 */
[----:B------:R-:W-:Y:S01]  /*24f20*/  IMAD.U32 R23, R17, 0x10000, RZ ;  /* 0x0001000011177824 */ /* 0x000fe200078e00ff */
[----:B------:R-:W-:-:S02]  /*24f30*/  PRMT R19, R21, 0x5432, R19 ;  /* 0x0000543215137816 */ /* 0x000fc40000000013 */
[----:B------:R-:W-:Y:S02]  /*24f40*/  LOP3.LUT R17, R17, 0xffff0000, RZ, 0xc0, !PT ;  /* 0xffff000011117812 */ /* 0x000fe400078ec0ff */
[----:B------:R-:W-:Y:S02]  /*24f50*/  PRMT R22, R69, 0x5432, R2 ;  /* 0x0000543245167816 */ /* 0x000fe40000000002 */
[----:B------:R-:W-:Y:S02]  /*24f60*/  LOP3.LUT R16, R16, 0xffff0000, RZ, 0xc0, !PT ;  /* 0xffff000010107812 */ /* 0x000fe400078ec0ff */
[C---:B--2---:R-:W-:Y:S01]  /*24f70*/  LOP3.LUT R18, R14.reuse, 0xffff0000, RZ, 0xc0, !PT ;  /* 0xffff00000e127812 */ /* 0x044fe200078ec0ff */
[----:B------:R-:W-:Y:S01]  /*24f80*/  IMAD.U32 R21, R14, 0x10000, RZ ;  /* 0x000100000e157824 */ /* 0x000fe200078e00ff */
[C---:B------:R-:W-:Y:S01]  /*24f90*/  LOP3.LUT R14, R15.reuse, 0xffff0000, RZ, 0xc0, !PT ;  /* 0xffff00000f0e7812 */ /* 0x040fe200078ec0ff */
[----:B------:R-:W-:Y:S01]  /*24fa0*/  IMAD.U32 R20, R15, 0x10000, RZ ;  /* 0x000100000f147824 */ /* 0x000fe200078e00ff */
[----:B------:R-:W-:Y:S01]  /*24fb0*/  SHF.L.U32 R11, R12, 0x10, RZ ;  /* 0x000000100c0b7819 */ /* 0x000fe200000006ff */
[-C--:B------:R-:W-:Y:S01]  /*24fc0*/  FMUL.FTZ R15, R18, R26.reuse ;  /* 0x0000001a120f7220 */ /* 0x080fe20000410000 */
[----:B------:R-:W-:Y:S01]  /*24fd0*/  LOP3.LUT R3, R12, 0xffff0000, RZ, 0xc0, !PT ;  /* 0xffff00000c037812 */ /* 0x000fe200078ec0ff */
[-C--:B------:R-:W-:Y:S01]  /*24fe0*/  FMUL.FTZ R18, R18, R23.reuse ;  /* 0x0000001712127220 */ /* 0x080fe20000410000 */
[----:B------:R-:W-:Y:S01]  /*24ff0*/  SHF.L.U32 R2, R13, 0x10, RZ ;  /* 0x000000100d027819 */ /* 0x000fe200000006ff */
[----:B------:R-:W-:Y:S01]  /*25000*/  FFMA.FTZ R23, R21, R23, -R15 ;  /* 0x0000001715177223 */ /* 0x000fe2000001080f */
[----:B------:R-:W-:Y:S01]  /*25010*/  LOP3.LUT R12, R13, 0xffff0000, RZ, 0xc0, !PT ;  /* 0xffff00000d0c7812 */ /* 0x000fe200078ec0ff */
[----:B------:R-:W-:Y:S01]  /*25020*/  FFMA.FTZ R18, R21, R26, R18 ;  /* 0x0000001a15127223 */ /* 0x000fe20000010012 */
[----:B------:R-:W-:Y:S01]  /*25030*/  SHF.L.U32 R21, R22, 0x10, RZ ;  /* 0x0000001016157819 */ /* 0x000fe200000006ff */
[----:B------:R-:W-:Y:S01]  /*25040*/  FMUL.FTZ R15, R14, R17 ;  /* 0x000000110e0f7220 */ /* 0x000fe20000410000 */
[----:B------:R-:W-:Y:S01]  /*25050*/  LOP3.LUT R22, R22, 0xffff0000, RZ, 0xc0, !PT ;  /* 0xffff000016167812 */ /* 0x000fe200078ec0ff */
[C---:B------:R-:W-:Y:S01]  /*25060*/  IMAD.U32 R26, R19.reuse, 0x10000, RZ ;  /* 0x00010000131a7824 */ /* 0x040fe200078e00ff */
[----:B------:R-:W-:Y:S01]  /*25070*/  LOP3.LUT R19, R19, 0xffff0000, RZ, 0xc0, !PT ;  /* 0xffff000013137812 */ /* 0x000fe200078ec0ff */
[----:B------:R-:W-:-:S02]  /*25080*/  FMUL.FTZ R13, R14, R16 ;  /* 0x000000100e0d7220 */ /* 0x000fc40000410000 */
[C---:B------:R-:W-:Y:S02]  /*25090*/  FFMA.FTZ R15, R20.reuse, R16, R15 ;  /* 0x00000010140f7223 */ /* 0x040fe4000001000f */
[C---:B------:R-:W-:Y:S02]  /*250a0*/  FMUL.FTZ R16, R3.reuse, R26 ;  /* 0x0000001a03107220 */ /* 0x040fe40000410000 */
[----:B------:R-:W-:Y:S02]  /*250b0*/  FFMA.FTZ R17, R20, R17, -R13 ;  /* 0x0000001114117223 */ /* 0x000fe4000001080d */
[----:B------:R-:W-:Y:S02]  /*250c0*/  FMUL.FTZ R3, R3, R21 ;  /* 0x0000001503037220 */ /* 0x000fe40000410000 */
[C---:B------:R-:W-:Y:S01]  /*250d0*/  FMUL.FTZ R14, R12.reuse, R19 ;  /* 0x000000130c0e7220 */ /* 0x040fe20000410000 */
[----:B------:R-:W-:Y:S01]  /*250e0*/  F2FP.BF16.PACK_AB R15, R15, R17 ;  /* 0x000000110f0f723e */ /* 0x000fe200000010ff */
[----:B------:R-:W-:-:S02]  /*250f0*/  FMUL.FTZ R13, R12, R22 ;  /* 0x000000160c0d7220 */ /* 0x000fc40000410000 */
[C---:B------:R-:W-:Y:S02]  /*25100*/  FFMA.FTZ R12, R11.reuse, R26, R3 ;  /* 0x0000001a0b0c7223 */ /* 0x040fe40000010003 */
[----:B------:R-:W-:Y:S02]  /*25110*/  FFMA.FTZ R16, R11, R21, -R16 ;  /* 0x000000150b107223 */ /* 0x000fe40000010810 */
[----:B------:R-:W-:Y:S01]  /*25120*/  FFMA.FTZ R3, R2, R22, -R14 ;  /* 0x0000001602037223 */ /* 0x000fe2000001080e */
[----:B------:R-:W-:Y:S01]  /*25130*/  F2FP.BF16.PACK_AB R14, R18, R23 ;  /* 0x00000017120e723e */ /* 0x000fe200000010ff */
[----:B------:R-:W-:Y:S01]  /*25140*/  FFMA.FTZ R13, R2, R19, R13 ;  /* 0x00000013020d7223 */ /* 0x000fe2000001000d */
[----:B------:R-:W-:-:S04]  /*25150*/  F2FP.BF16.PACK_AB R12, R12, R16 ;  /* 0x000000100c0c723e */ /* 0x000fc800000010ff */
[----:B------:R-:W-:-:S05]  /*25160*/  F2FP.BF16.PACK_AB R13, R13, R3 ;  /* 0x000000030d0d723e */ /* 0x000fca00000010ff */
[----:B------:R1:W-:Y:S02]  /*25170*/  ST.E.128 [R24.64], R12 ;  /* 0x0000000c18007985 */ /* 0x0003e4000c101d04 */
.L_x_1521:
[----:B------:R-:W-:Y:S05]  /*25180*/  BSYNC B0 ;  /* 0x0000000000007941 */ /* 0x000fea0003800000 */
.L_x_1520:
[----:B------:R-:W-:-:S04]  /*25190*/  IADD3 R2, R32, 0x20, RZ ;  /* 0x0000002020027810 */ /* 0x000fc80007ffe0ff */
[----:B------:R-:W-:-:S13]  /*251a0*/  ISETP.GE.AND P0, PT, R2, R44, PT ;  /* 0x0000002c0200720c */ /* 0x000fda0003f06270 */
[----:B------:R-:W-:Y:S05]  /*251b0*/  @P0 BRA `(.L_x_1519) ;  /* 0x000002e000000947 */ /* 0x000fea0003800000 */
[----:B-1----:R-:W2:Y:S01]  /*251c0*/  LD.E.128 R12, [R24.64+0x4000] ;  /* 0x00400004180c7980 */ /* 0x002ea2000c101d00 */
[----:B------:R-:W-:Y:S02]  /*251d0*/  SHF.R.U32.HI R16, RZ, 0x10, R35 ;  /* 0x00000010ff107819 */ /* 0x000fe40000011623 */
[----:B------:R-:W-:Y:S02]  /*251e0*/  SHF.R.U32.HI R17, RZ, 0x10, R29 ;  /* 0x00000010ff117819 */ /* 0x000fe4000001161d */
[----:B------:R-:W-:Y:S02]  /*251f0*/  PRMT R16, R98, 0x5410, R16 ;  /* 0x0000541062107816 */ /* 0x000fe40000000010 */
[----:B------:R-:W-:Y:S02]  /*25200*/  PRMT R17, R99, 0x5410, R17 ;  /* 0x0000541063117816 */ /* 0x000fe40000000011 */
[----:B------:R-:W-:Y:S01]  /*25210*/  SHF.R.U64 R19, R34, 0x10, R35 ;  /* 0x0000001022137819 */ /* 0x000fe20000001223 */
[----:B------:R-:W-:Y:S01]  /*25220*/  IMAD.U32 R26, R16, 0x10000, RZ ;  /* 0x00010000101a7824 */ /* 0x000fe200078e00ff */
[----:B------:R-:W-:Y:S01]  /*25230*/  SHF.R.U64 R2, R28, 0x10, R29 ;  /* 0x000000101c027819 */ /* 0x000fe2000000121d */
[C---:B------:R-:W-:Y:S01]  /*25240*/  IMAD.U32 R23, R17.reuse, 0x10000, RZ ;  /* 0x0001000011177824 */ /* 0x040fe200078e00ff */
[----:B------:R-:W-:-:S02]  /*25250*/  LOP3.LUT R17, R17, 0xffff0000, RZ, 0xc0, !PT ;  /* 0xffff000011117812 */ /* 0x000fc400078ec0ff */
[----:B------:R-:W-:Y:S02]  /*25260*/  PRMT R19, R98, 0x5432, R19 ;  /* 0x0000543262137816 */ /* 0x000fe40000000013 */
        /* <DEDUP_REMOVED lines=34> */
[----:B------:R1:W-:Y:S02]  /*25490*/  ST.E.128 [R24.64+0x4000], R12 ;  /* 0x0040000c18007985 */ /* 0x0003e4000c101d04 */
.L_x_1519:
[----:B------:R-:W-:Y:S05]  /*254a0*/  BSYNC B1 ;  /* 0x0000000000017941 */ /* 0x000fea0003800000 */
.L_x_1518:
[----:B------:R-:W-:Y:S01]  /*254b0*/  IADD3 R2, R68, 0x10, RZ ;  /* 0x0000001044027810 */ /* 0x000fe20007ffe0ff */
[----:B------:R-:W-:Y:S03]  /*254c0*/  BSSY B1, `(.L_x_1522) ;  /* 0x0000066000017945 */ /* 0x000fe60003800000 */
[----:B------:R-:W-:-:S13]  /*254d0*/  ISETP.GE.AND P0, PT, R2, R30, PT ;  /* 0x0000001e0200720c */ /* 0x000fda0003f06270 */
[----:B------:R-:W-:Y:S05]  /*254e0*/  @P0 BRA `(.L_x_1523) ;  /* 0x0000063000000947 */ /* 0x000fea0003800000 */
[----:B------:R-:W-:Y:S01]  /*254f0*/  ISETP.GE.AND P0, PT, R32, R44, PT ;  /* 0x0000002c2000720c */ /* 0x000fe20003f06270 */
[----:B------:R-:W-:-:S12]  /*25500*/  BSSY B0, `(.L_x_1524) ;  /* 0x0000030000007945 */ /* 0x000fd80003800000 */
        /* <DEDUP_REMOVED lines=47> */
.L_x_1525:
[----:B------:R-:W-:Y:S05]  /*25800*/  BSYNC B0 ;  /* 0x0000000000007941 */ /* 0x000fea0003800000 */
.L_x_1524:
        /* <DEDUP_REMOVED lines=49> */
.L_x_1523:
[----:B------:R-:W-:Y:S05]  /*25b20*/  BSYNC B1 ;  /* 0x0000000000017941 */ /* 0x000fea0003800000 */
.L_x_1522:
        /* <DEDUP_REMOVED lines=53> */
.L_x_1529:
[----:B------:R-:W-:Y:S05]  /*25e80*/  BSYNC B0 ;  /* 0x0000000000007941 */ /* 0x000fea0003800000 */
.L_x_1528:
        /* <DEDUP_REMOVED lines=49> */
.L_x_1527:
[----:B------:R-:W-:Y:S05]  /*261a0*/  BSYNC B1 ;  /* 0x0000000000017941 */ /* 0x000fea0003800000 */
.L_x_1526:
        /* <DEDUP_REMOVED lines=53> */
.L_x_1533:
[----:B------:R-:W-:Y:S05]  /*26500*/  BSYNC B0 ;  /* 0x0000000000007941 */ /* 0x000fea0003800000 */
.L_x_1532:
        /* <DEDUP_REMOVED lines=49> */
.L_x_1531:
[----:B------:R-:W-:Y:S05]  /*26820*/  BSYNC B1 ;  /* 0x0000000000017941 */ /* 0x000fea0003800000 */
.L_x_1530:
        /* <DEDUP_REMOVED lines=53> */
.L_x_1537:
[----:B------:R-:W-:Y:S05]  /*26b80*/  BSYNC B0 ;  /* 0x0000000000007941 */ /* 0x000fea0003800000 */
.L_x_1536:
        /* <DEDUP_REMOVED lines=49> */
.L_x_1535:
[----:B------:R-:W-:Y:S05]  /*26ea0*/  BSYNC B1 ;  /* 0x0000000000017941 */ /* 0x000fea0003800000 */
.L_x_1534:
        /* <DEDUP_REMOVED lines=53> */
.L_x_1541:
[----:B------:R-:W-:Y:S05]  /*27200*/  BSYNC B0 ;  /* 0x0000000000007941 */ /* 0x000fea0003800000 */
.L_x_1540:
        /* <DEDUP_REMOVED lines=49> */
.L_x_1539:
[----:B------:R-:W-:Y:S05]  /*27520*/  BSYNC B1 ;  /* 0x0000000000017941 */ /* 0x000fea0003800000 */
.L_x_1538:
        /* <DEDUP_REMOVED lines=53> */
.L_x_1545:
[----:B------:R-:W-:Y:S05]  /*27880*/  BSYNC B0 ;  /* 0x0000000000007941 */ /* 0x000fea0003800000 */
.L_x_1544:
        /* <DEDUP_REMOVED lines=49> */
.L_x_1543:
[----:B------:R-:W-:Y:S05]  /*27ba0*/  BSYNC B1 ;  /* 0x0000000000017941 */ /* 0x000fea0003800000 */
.L_x_1542:
[----:B------:R-:W-:Y:S01]  /*27bb0*/  IADD3 R2, R68, 0x70, RZ ;  /* 0x0000007044027810 */ /* 0x000fe20007ffe0ff */
[----:B------:R-:W-:-:S03]  /*27bc0*/  IMAD.MOV.U32 R3, RZ, RZ, 0x0 ;  /* 0x00000000ff037424 */ /* 0x000fc600078e00ff */
[----:B------:R-:W-:Y:S01]  /*27bd0*/  ISETP.GE.AND P0, PT, R2, R30, PT ;  /* 0x0000001e0200720c */ /* 0x000fe20003f06270 */
[----:B------:R-:W-:-:S12]  /*27be0*/  IMAD.MOV.U32 R2, RZ, RZ, R141 ;  /* 0x000000ffff027224 */ /* 0x000fd800078e008d */
[----:B------:R-:W-:Y:S05]  /*27bf0*/  @P0 RET.REL.NODEC R2 `(_ZN7cutlass13device_kernelIN5flash19enable_sm80_to_sm89INS1_16FlashAttnFwdSm80INS1_25CollectiveMainloopFwdSm80ILi4ELi1ELb0EN4cute5tupleIJNS5_1CILi128EEENS7_ILi48EEES8_EEELi128ENS_10bfloat16_tEfNS_4arch4Sm80ELb0ELb1ELb1ELb1ELb1ELb1ELb1ELb0EEENS1_21CollectiveEpilogueFwdINS6_IJS8_S8_S9_EEENS6_IJNS7_ILi1EEESH_SH_EEESB_SD_Li128ELb1ELb1ELb0ELb0EEENS1_19SingleTileSchedulerILb1ELb0ELb1ELi128EEEEEEEEEvNT_6ParamsE) ;  /* 0xfffd840002000950 */ /* 0x000fea0003c3ffff */
        /* <DEDUP_REMOVED lines=49> */
.L_x_1547:
[----:B------:R-:W-:Y:S05]  /*27f10*/  BSYNC B0 ;  /* 0x0000000000007941 */ /* 0x000fea0003800000 */
.L_x_1546:
[----:B------:R-:W-:Y:S01]  /*27f20*/  IADD3 R2, R32, 0x20, RZ ;  /* 0x0000002020027810 */ /* 0x000fe20007ffe0ff */
[----:B------:R-:W-:-:S03]  /*27f30*/  IMAD.MOV.U32 R3, RZ, RZ, 0x0 ;  /* 0x00000000ff037424 */ /* 0x000fc600078e00ff */
[----:B------:R-:W-:Y:S01]  /*27f40*/  ISETP.GE.AND P0, PT, R2, R44, PT ;  /* 0x0000002c0200720c */ /* 0x000fe20003f06270 */
[----:B------:R-:W-:-:S12]  /*27f50*/  IMAD.MOV.U32 R2, RZ, RZ, R141 ;  /* 0x000000ffff027224 */ /* 0x000fd800078e008d */
[----:B------:R-:W-:Y:S05]  /*27f60*/  @P0 RET.REL.NODEC R2 `(_ZN7cutlass13device_kernelIN5flash19enable_sm80_to_sm89INS1_16FlashAttnFwdSm80INS1_25CollectiveMainloopFwdSm80ILi4ELi1ELb0EN4cute5tupleIJNS5_1CILi128EEENS7_ILi48EEES8_EEELi128ENS_10bfloat16_tEfNS_4arch4Sm80ELb0ELb1ELb1ELb1ELb1ELb1ELb1ELb0EEENS1_21CollectiveEpilogueFwdINS6_IJS8_S8_S9_EEENS6_IJNS7_ILi1EEESH_SH_EEESB_SD_Li128ELb1ELb1ELb0ELb0EEENS1_19SingleTileSchedulerILb1ELb0ELb1ELi128EEEEEEEEEvNT_6ParamsE) ;  /* 0xfffd809002000950 */ /* 0x000fea0003c3ffff */
        /* <DEDUP_REMOVED lines=43> */
[----:B------:R-:W-:Y:S01]  /*28220*/  F2FP.BF16.PACK_AB R12, R12, R16 ;  /* 0x000000100c0c723e */ /* 0x000fe200000010ff */
[----:B------:R-:W-:-:S03]  /*28230*/  IMAD.MOV.U32 R2, RZ, RZ, R141 ;  /* 0x000000ffff027224 */ /* 0x000fc600078e008d */
[----:B------:R-:W-:Y:S02]  /*28240*/  F2FP.BF16.PACK_AB R13, R13, R3 ;  /* 0x000000030d0d723e */ /* 0x000fe400000010ff */
[----:B------:R-:W-:-:S03]  /*28250*/  MOV R3, 0x0 ;  /* 0x0000000000037802 */ /* 0x000fc60000000f00 */
[----:B------:R1:W-:Y:S01]  /*28260*/  ST.E.128 [R24.64+0x7800], R12 ;  /* 0x0078000c18007985 */ /* 0x0003e2000c101d04 */
[----:B------:R-:W-:Y:S05]  /*28270*/  RET.REL.NODEC R2 `(_ZN7cutlass13device_kernelIN5flash19enable_sm80_to_sm89INS1_16FlashAttnFwdSm80INS1_25CollectiveMainloopFwdSm80ILi4ELi1ELb0EN4cute5tupleIJNS5_1CILi128EEENS7_ILi48EEES8_EEELi128ENS_10bfloat16_tEfNS_4arch4Sm80ELb0ELb1ELb1ELb1ELb1ELb1ELb1ELb0EEENS1_21CollectiveEpilogueFwdINS6_IJS8_S8_S9_EEENS6_IJNS7_ILi1EEESH_SH_EEESB_SD_Li128ELb1ELb1ELb0ELb0EEENS1_19SingleTileSchedulerILb1ELb0ELb1ELi128EEEEEEEEEvNT_6ParamsE) ;  /* 0xfffd7d8002007950 */ /* 0x000fea0003c3ffff */
.L_x_1485:
[----:B-----5:R-:W-:Y:S01]  /*28280*/  ISETP.NE.AND P0, PT, R30, 0x1, PT ;  /* 0x000000011e00780c */ /* 0x020fe20003f05270 */
[----:B------:R-:W-:Y:S01]  /*28290*/  BSSY B0, `(.L_x_1548) ;  /* 0x0000007000007945 */ /* 0x000fe20003800000 */
[----:B------:R-:W-:-:S11]  /*282a0*/  SHF.L.U32 R55, R35, 0x3, RZ ;  /* 0x0000000323377819 */ /* 0x000fd600000006ff */
[----:B------:R-:W-:Y:S05]  /*282b0*/  @!P0 BRA `(.L_x_1549) ;  /* 0x0000004000008947 */ /* 0x000fea0003800000 */
[----:B------:R1:W2:Y:S04]  /*282c0*/  LD.E R3, [R12.64+0x168] ;  /* 0x000168040c037980 */ /* 0x0002a8000c101900 */
[----:B-1----:R-:W3:Y:S01]  /*282d0*/  LD.E R12, [R12.64+0x16c] ;  /* 0x00016c040c0c7980 */ /* 0x002ee2000c101900 */
[----:B--2---:R-:W-:-:S05]  /*282e0*/  IMAD.HI.U32 R2, R2, R3, RZ ;  /* 0x0000000302027227 */ /* 0x004fca00078e00ff */
[----:B---3--:R-:W-:Y:S02]  /*282f0*/  SHF.R.U32.HI R2, RZ, R12, R2 ;  /* 0x0000000cff027219 */ /* 0x008fe40000011602 */
.L_x_1549:
[----:B------:R-:W-:Y:S05]  /*28300*/  BSYNC B0 ;  /* 0x0000000000007941 */ /* 0x000fea0003800000 */
.L_x_1548:
[----:B------:R-:W-:Y:S01]  /*28310*/  MOV R12, R28 ;  /* 0x0000001c000c7202 */ /* 0x000fe20000000f00 */
[-C--:B------:R-:W-:Y:S01]  /*28320*/  IMAD R17, R17, R2.reuse, RZ ;  /* 0x0000000211117224 */ /* 0x080fe200078e02ff */
[----:B------:R-:W-:Y:S01]  /*28330*/  MOV R13, R21 ;  /* 0x00000015000d7202 */ /* 0x000fe20000000f00 */
[----:B------:R-:W-:Y:S01]  /*28340*/  IMAD.MOV.U32 R18, RZ, RZ, R22 ;  /* 0x000000ffff127224 */ /* 0x000fe200078e0016 */
[----:B------:R-:W-:Y:S01]  /*28350*/  SHF.R.S32.HI R11, RZ, 0x1f, R2 ;  /* 0x0000001fff0b7819 */ /* 0x000fe20000011402 */
[-C--:B------:R-:W-:Y:S02]  /*28360*/  IMAD R15, R15, R2.reuse, RZ ;  /* 0x000000020f0f7224 */ /* 0x080fe400078e02ff */
[----:B------:R-:W-:-:S04]  /*28370*/  IMAD.WIDE.U32 R12, R16, R2, R12 ;  /* 0x00000002100c7225 */ /* 0x000fc800078e000c */
[-C--:B------:R-:W-:Y:S02]  /*28380*/  IMAD R16, R16, R11.reuse, R17 ;  /* 0x0000000b10107224 */ /* 0x080fe400078e0211 */
[----:B------:R-:W-:Y:S01]  /*28390*/  IMAD.WIDE.U32 R2, R14, R2, R18 ;  /* 0x000000020e027225 */ /* 0x000fe200078e0012 */
[----:B------:R-:W-:Y:S02]  /*283a0*/  LEA R18, P1, R12, R26, 0x1 ;  /* 0x0000001a0c127211 */ /* 0x000fe400078208ff */
[----:B------:R-:W-:Y:S01]  /*283b0*/  IADD3 R13, R13, R16, RZ ;  /* 0x000000100d0d7210 */ /* 0x000fe20007ffe0ff */
[----:B------:R-:W-:Y:S01]  /*283c0*/  IMAD R11, R14, R11, R15 ;  /* 0x0000000b0e0b7224 */ /* 0x000fe200078e020f */
[----:B------:R-:W-:Y:S02]  /*283d0*/  LEA R19, P0, R2, R24, 0x1 ;  /* 0x0000001802137211 */ /* 0x000fe400078008ff */
[----:B------:R-:W-:Y:S01]  /*283e0*/  LEA.HI.X R17, R12, R27, R13, 0x1, P1 ;  /* 0x0000001b0c117211 */ /* 0x000fe200008f0c0d */
[----:B------:R-:W-:-:S05]  /*283f0*/  IMAD.IADD R3, R3, 0x1, R11 ;  /* 0x0000000103037824 */ /* 0x000fca00078e020b */
[----:B------:R-:W-:Y:S01]  /*28400*/  LEA.HI.X R16, R2, R25, R3, 0x1, P0 ;  /* 0x0000001902107211 */ /* 0x000fe200000f0c03 */
[----:B------:R-:W-:Y:S05]  /*28410*/  BRA.DIV ~URZ, `(.L_x_1550) ;  /* 0x00005f727f007947 */ /* 0x000fea000b800000 */
[----:B------:R1:W2:Y:S02]  /*28420*/  SHFL.IDX PT, R11, R17, RZ, 0x181f ;  /* 0x00181fff110b7589 */ /* 0x0002a400000e0000 */
.L_x_1600:
[----:B------:R-:W-:Y:S05]  /*28430*/  BRA.DIV ~URZ, `(.L_x_1551) ;  /* 0x00005fd27f007947 */ /* 0x000fea000b800000 */
[----:B------:R3:W4:Y:S01]  /*28440*/  SHFL.IDX PT, R12, R18, RZ, 0x181f ;  /* 0x00181fff120c7589 */ /* 0x00072200000e0000 */
[----:B--2---:R-:W-:-:S03]  /*28450*/  MOV R13, R11 ;  /* 0x0000000b000d7202 */ /* 0x004fc60000000f00 */
[----:B------:R3:W2:Y:S04]  /*28460*/  SHFL.IDX PT, R15, R16, RZ, 0x181f ;  /* 0x00181fff100f7589 */ /* 0x0006a800000e0000 */
[----:B------:R3:W1:Y:S02]  /*28470*/  SHFL.IDX PT, R14, R19, RZ, 0x181f ;  /* 0x00181fff130e7589 */ /* 0x00066400000e0000 */
.L_x_1601:
[----:B------:R-:W-:Y:S01]  /*28480*/  IMAD R20, R34, R30, RZ ;  /* 0x0000001e22147224 */ /* 0x000fe200078e02ff */
[----:B------:R-:W-:Y:S01]  /*28490*/  ISETP.GE.AND P0, PT, R55, R44, PT ;  /* 0x0000002c3700720c */ /* 0x000fe20003f06270 */
[----:B------:R-:W-:Y:S01]  /*284a0*/  CS2R R30, SRZ ;  /* 0x00000000001e7805 */ /* 0x000fe2000001ff00 */
[----:B------:R-:W-:Y:S01]  /*284b0*/  SHF.R.S32.HI R21, RZ, 0x1f, R55 ;  /* 0x0000001fff157819 */ /* 0x000fe20000011437 */
[----:B------:R-:W-:Y:S01]  /*284c0*/  CS2R R28, SRZ ;  /* 0x00000000001c7805 */ /* 0x000fe2000001ff00 */
[----:B------:R-:W-:-:S13]  /*284d0*/  ISETP.GE.OR P0, PT, R33, R20, P0 ;  /* 0x000000142100720c */ /* 0x000fda0000706670 */
[C---:B------:R-:W-:Y:S01]  /*284e0*/  @!P0 IMAD.SHL.U32 R2, R55.reuse, 0x2, RZ ;  /* 0x0000000237028824 */ /* 0x040fe200078e00ff */
[----:B------:R-:W-:-:S04]  /*284f0*/  @!P0 SHF.L.U64.HI R3, R55, 0x1, R21 ;  /* 0x0000000137038819 */ /* 0x000fc80000010215 */
[----:B----4-:R-:W-:-:S05]  /*28500*/  @!P0 IADD3 R12, P1, R12, R2, RZ ;  /* 0x000000020c0c8210 */ /* 0x010fca0007f3e0ff */
[--C-:B------:R-:W-:Y:S01]  /*28510*/  @!P0 IMAD.X R13, R13, 0x1, R3.reuse, P1 ;  /* 0x000000010d0d8824 */ /* 0x100fe200008e0603 */
[----:B-1----:R-:W-:Y:S01]  /*28520*/  @!P0 IADD3 R2, P1, R14, R2, RZ ;  /* 0x000000020e028210 */ /* 0x002fe20007f3e0ff */
[----:B------:R-:W-:Y:S01]  /*28530*/  CS2R R26, SRZ ;  /* 0x00000000001a7805 */ /* 0x000fe2000001ff00 */
[----:B------:R-:W-:Y:S02]  /*28540*/  CS2R R24, SRZ ;  /* 0x0000000000187805 */ /* 0x000fe4000001ff00 */
[----:B------:R-:W4:Y:S01]  /*28550*/  @!P0 LD.E.128 R28, [R12.64] ;  /* 0x000000040c1c8980 */ /* 0x000f22000c101d00 */
[----:B--2---:R-:W-:-:S05]  /*28560*/  @!P0 IMAD.X R3, R15, 0x1, R3, P1 ;  /* 0x000000010f038824 */ /* 0x004fca00008e0603 */
[----:B------:R1:W2:Y:S01]  /*28570*/  @!P0 LD.E.128 R24, [R2.64] ;  /* 0x0000000402188980 */ /* 0x0002a2000c101d00 */
[----:B------:R-:W-:Y:S01]  /*28580*/  CS2R R50, SRZ ;  /* 0x0000000000327805 */ /* 0x000fe2000001ff00 */
[----:B----4-:R-:W-:Y:S01]  /*28590*/  IMAD.MOV.U32 R12, RZ, RZ, R30 ;  /* 0x000000ffff0c7224 */ /* 0x010fe200078e001e */
[----:B-1----:R-:W-:Y:S01]  /*285a0*/  MOV R3, R28 ;  /* 0x0000001c00037202 */ /* 0x002fe20000000f00 */
[----:B------:R-:W-:Y:S02]  /*285b0*/  IMAD.MOV.U32 R11, RZ, RZ, R31 ;  /* 0x000000ffff0b7224 */ /* 0x000fe400078e001f */
[----:B------:R-:W-:Y:S01]  /*285c0*/  IMAD.MOV.U32 R2, RZ, RZ, R29 ;  /* 0x000000ffff027224 */ /* 0x000fe200078e001d */
[----:B------:R-:W-:Y:S02]  /*285d0*/  PRMT R34, R3, 0x7610, R34 ;  /* 0x0000761003227816 */ /* 0x000fe40000000022 */
[----:B------:R-:W-:Y:S01]  /*285e0*/  PRMT R54, R11, 0x7610, R54 ;  /* 0x000076100b367816 */ /* 0x000fe20000000036 */
[----:B--2---:R-:W-:Y:S01]  /*285f0*/  IMAD.MOV.U32 R11, RZ, RZ, R27 ;  /* 0x000000ffff0b7224 */ /* 0x004fe200078e001b */
[----:B------:R-:W-:Y:S01]  /*28600*/  PRMT R32, R2, 0x5410, R12 ;  /* 0x0000541002207816 */ /* 0x000fe2000000000c */
[----:B------:R-:W-:Y:S01]  /*28610*/  IMAD.MOV.U32 R12, RZ, RZ, R26 ;  /* 0x000000ffff0c7224 */ /* 0x000fe200078e001a */
[----:B------:R-:W-:Y:S01]  /*28620*/  MOV R3, R24 ;  /* 0x0000001800037202 */ /* 0x000fe20000000f00 */
[----:B------:R-:W-:-:S03]  /*28630*/  IMAD.MOV.U32 R2, RZ, RZ, R25 ;  /* 0x000000ffff027224 */ /* 0x000fc600078e0019 */
[----:B------:R-:W-:Y:S02]  /*28640*/  PRMT R47, R11, 0x5410, R12 ;  /* 0x000054100b2f7816 */ /* 0x000fe4000000000c */
[----:B------:R-:W-:Y:S01]  /*28650*/  PRMT R46, R2, 0x5410, R3 ;  /* 0x00005410022e7816 */ /* 0x000fe20000000003 */
[----:B------:R-:W-:Y:S05]  /*28660*/  BRA.DIV ~URZ, `(.L_x_1552) ;  /* 0x00005f227f007947 */ /* 0x000fea000b800000 */
[----:B------:R1:W2:Y:S04]  /*28670*/  SHFL.IDX PT, R13, R17, 0x1, 0x181f ;  /* 0x00381f00110d7f89 */ /* 0x0002a800000e0000 */
[----:B------:R1:W4:Y:S04]  /*28680*/  SHFL.IDX PT, R12, R18, 0x1, 0x181f ;  /* 0x00381f00120c7f89 */ /* 0x00032800000e0000 */
[----:B------:R1:W3:Y:S04]  /*28690*/  SHFL.IDX PT, R11, R16, 0x1, 0x181f ;  /* 0x00381f00100b7f89 */ /* 0x0002e800000e0000 */
[----:B------:R1:W1:Y:S02]  /*286a0*/  SHFL.IDX PT, R2, R19, 0x1, 0x181f ;  /* 0x00381f0013027f89 */ /* 0x00026400000e0000 */
.L_x_1602:
[----:B------:R-:W-:Y:S01]  /*286b0*/  IADD3 R3, R33, 0x10, RZ ;  /* 0x0000001021037810 */ /* 0x000fe20007ffe0ff */
[----:B------:R-:W-:Y:S01]  /*286c0*/  BSSY B0, `(.L_x_1553) ;  /* 0x0000013000007945 */ /* 0x000fe20003800000 */
[----:B------:R-:W-:Y:S01]  /*286d0*/  CS2R R48, SRZ ;  /* 0x0000000000307805 */ /* 0x000fe2000001ff00 */
[----:B------:R-:W-:Y:S01]  /*286e0*/  CS2R R42, SRZ ;  /* 0x00000000002a7805 */ /* 0x000fe2000001ff00 */
[----:B------:R-:W-:Y:S01]  /*286f0*/  ISETP.GE.AND P0, PT, R3, R20, PT ;  /* 0x000000140300720c */ /* 0x000fe20003f06270 */
[----:B------:R-:W-:-:S12]  /*28700*/  CS2R R40, SRZ ;  /* 0x0000000000287805 */ /* 0x000fd8000001ff00 */
[----:B------:R-:W-:Y:S05]  /*28710*/  @P0 BRA `(.L_x_1554) ;  /* 0x000000d000000947 */ /* 0x000fea0003800000 */
[----:B------:R-:W-:Y:S01]  /*28720*/  ISETP.GE.AND P0, PT, R55, R44, PT ;  /* 0x0000002c3700720c */ /* 0x000fe20003f06270 */
[----:B------:R-:W-:Y:S01]  /*28730*/  CS2R R48, SRZ ;  /* 0x0000000000307805 */ /* 0x000fe2000001ff00 */
[----:B------:R-:W-:Y:S01]  /*28740*/  CS2R R42, SRZ ;  /* 0x00000000002a7805 */ /* 0x000fe2000001ff00 */
[----:B------:R-:W-:-:S10]  /*28750*/  CS2R R40, SRZ ;  /* 0x0000000000287805 */ /* 0x000fd4000001ff00 */
[----:B------:R-:W-:Y:S05]  /*28760*/  @P0 BRA `(.L_x_1554) ;  /* 0x0000008000000947 */ /* 0x000fea0003800000 */
[C---:B------:R-:W-:Y:S01]  /*28770*/  IMAD.SHL.U32 R14, R55.reuse, 0x2, RZ ;  /* 0x00000002370e7824 */ /* 0x040fe200078e00ff */
[----:B------:R-:W-:-:S04]  /*28780*/  SHF.L.U64.HI R3, R55, 0x1, R21 ;  /* 0x0000000137037819 */ /* 0x000fc80000010215 */
[-C--:B----4-:R-:W-:Y:S02]  /*28790*/  IADD3 R12, P1, R12, R14.reuse, RZ ;  /* 0x0000000e0c0c7210 */ /* 0x090fe40007f3e0ff */
[----:B-1----:R-:W-:-:S03]  /*287a0*/  IADD3 R2, P0, R2, R14, RZ ;  /* 0x0000000e02027210 */ /* 0x002fc60007f1e0ff */
[--C-:B--2---:R-:W-:Y:S02]  /*287b0*/  IMAD.X R13, R13, 0x1, R3.reuse, P1 ;  /* 0x000000010d0d7824 */ /* 0x104fe400008e0603 */
[----:B---3--:R-:W-:-:S03]  /*287c0*/  IMAD.X R3, R11, 0x1, R3, P0 ;  /* 0x000000010b037824 */ /* 0x008fc600000e0603 */
[----:B------:R1:W5:Y:S04]  /*287d0*/  LD.E.128 R48, [R12.64] ;  /* 0x000000040c307980 */ /* 0x000368000c101d00 */
[----:B------:R1:W5:Y:S02]  /*287e0*/  LD.E.128 R40, [R2.64] ;  /* 0x0000000402287980 */ /* 0x000364000c101d00 */
.L_x_1554:
[----:B------:R-:W-:Y:S05]  /*287f0*/  BSYNC B0 ;  /* 0x0000000000007941 */ /* 0x000fea0003800000 */
.L_x_1553:
[----:B-1--45:R-:W-:Y:S01]  /*28800*/  IMAD.MOV.U32 R12, RZ, RZ, R50 ;  /* 0x000000ffff0c7224 */ /* 0x032fe200078e0032 */
[----:B------:R-:W-:Y:S01]  /*28810*/  MOV R3, R48 ;  /* 0x0000003000037202 */ /* 0x000fe20000000f00 */
[----:B---3--:R-:W-:Y:S02]  /*28820*/  IMAD.MOV.U32 R11, RZ, RZ, R51 ;  /* 0x000000ffff0b7224 */ /* 0x008fe400078e0033 */
[----:B------:R-:W-:-:S03]  /*28830*/  IMAD.MOV.U32 R2, RZ, RZ, R49 ;  /* 0x000000ffff027224 */ /* 0x000fc600078e0031 */
        /* <DEDUP_REMOVED lines=9> */
[----:B------:R1:W3:Y:S02]  /*288d0*/  SHFL.IDX PT, R11, R17, 0x2, 0x181f ;  /* 0x00581f00110b7f89 */ /* 0x0002e400000e0000 */
.L_x_1603:
[----:B------:R-:W-:Y:S05]  /*288e0*/  BRA.DIV ~URZ, `(.L_x_1556) ;  /* 0x00005f627f007947 */ /* 0x000fea000b800000 */
[----:B------:R4:W1:Y:S01]  /*288f0*/  SHFL.IDX PT, R12, R18, 0x2, 0x181f ;  /* 0x00581f00120c7f89 */ /* 0x00086200000e0000 */
[----:B--23--:R-:W-:-:S03]  /*28900*/  MOV R13, R11 ;  /* 0x0000000b000d7202 */ /* 0x00cfc60000000f00 */
[----:B------:R4:W2:Y:S04]  /*28910*/  SHFL.IDX PT, R15, R16, 0x2, 0x181f ;  /* 0x00581f00100f7f89 */ /* 0x0008a800000e0000 */
[----:B------:R4:W3:Y:S02]  /*28920*/  SHFL.IDX PT, R14, R19, 0x2, 0x181f ;  /* 0x00581f00130e7f89 */ /* 0x0008e400000e0000 */
.L_x_1604:
[----:B------:R-:W-:Y:S01]  /*28930*/  ISETP.GE.AND P0, PT, R55, R44, PT ;  /* 0x0000002c3700720c */ /* 0x000fe20003f06270 */
[----:B------:R-:W-:Y:S01]  /*28940*/  CS2R R62, SRZ ;  /* 0x00000000003e7805 */ /* 0x000fe2000001ff00 */
[----:B------:R-:W-:Y:S01]  /*28950*/  IADD3 R2, R33, 0x20, RZ ;  /* 0x0000002021027810 */ /* 0x000fe20007ffe0ff */
[----:B------:R-:W-:-:S03]  /*28960*/  CS2R R60, SRZ ;  /* 0x00000000003c7805 */ /* 0x000fc6000001ff00 */
[----:B------:R-:W-:-:S13]  /*28970*/  ISETP.GE.OR P0, PT, R2, R20, P0 ;  /* 0x000000140200720c */ /* 0x000fda0000706670 */
[C---:B------:R-:W-:Y:S01]  /*28980*/  @!P0 IMAD.SHL.U32 R2, R55.reuse, 0x2, RZ ;  /* 0x0000000237028824 */ /* 0x040fe200078e00ff */
[----:B------:R-:W-:-:S04]  /*28990*/  @!P0 SHF.L.U64.HI R3, R55, 0x1, R21 ;  /* 0x0000000137038819 */ /* 0x000fc80000010215 */
[----:B-1----:R-:W-:-:S05]  /*289a0*/  @!P0 IADD3 R12, P1, R12, R2, RZ ;  /* 0x000000020c0c8210 */ /* 0x002fca0007f3e0ff */
[--C-:B------:R-:W-:Y:S01]  /*289b0*/  @!P0 IMAD.X R13, R13, 0x1, R3.reuse, P1 ;  /* 0x000000010d0d8824 */ /* 0x100fe200008e0603 */
[----:B---3--:R-:W-:Y:S01]  /*289c0*/  @!P0 IADD3 R2, P1, R14, R2, RZ ;  /* 0x000000020e028210 */ /* 0x008fe20007f3e0ff */
[----:B------:R-:W-:Y:S01]  /*289d0*/  CS2R R58, SRZ ;  /* 0x00000000003a7805 */ /* 0x000fe2000001ff00 */
[----:B------:R-:W-:Y:S02]  /*289e0*/  CS2R R56, SRZ ;  /* 0x0000000000387805 */ /* 0x000fe4000001ff00 */
[----:B------:R-:W3:Y:S01]  /*289f0*/  @!P0 LD.E.128 R60, [R12.64] ;  /* 0x000000040c3c8980 */ /* 0x000ee2000c101d00 */
[----:B--2---:R-:W-:-:S05]  /*28a00*/  @!P0 IMAD.X R3, R15, 0x1, R3, P1 ;  /* 0x000000010f038824 */ /* 0x004fca00008e0603 */
[----:B------:R1:W2:Y:S01]  /*28a10*/  @!P0 LD.E.128 R56, [R2.64] ;  /* 0x0000000402388980 */ /* 0x0002a2000c101d00 */
[----:B------:R-:W-:Y:S01]  /*28a20*/  CS2R R74, SRZ ;  /* 0x00000000004a7805 */ /* 0x000fe2000001ff00 */
[----:B---3--:R-:W-:Y:S01]  /*28a30*/  IMAD.MOV.U32 R12, RZ, RZ, R62 ;  /* 0x000000ffff0c7224 */ /* 0x008fe200078e003e */
[----:B-1----:R-:W-:Y:S01]  /*28a40*/  MOV R3, R60 ;  /* 0x0000003c00037202 */ /* 0x002fe20000000f00 */
[----:B------:R-:W-:Y:S02]  /*28a50*/  IMAD.MOV.U32 R11, RZ, RZ, R63 ;  /* 0x000000ffff0b7224 */ /* 0x000fe400078e003f */
[----:B------:R-:W-:-:S03]  /*28a60*/  IMAD.MOV.U32 R2, RZ, RZ, R61 ;  /* 0x000000ffff027224 */ /* 0x000fc600078e003d */
        /* <DEDUP_REMOVED lines=10> */
[----:B------:R1:W3:Y:S04]  /*28b10*/  SHFL.IDX PT, R12, R18, 0x3, 0x181f ;  /* 0x00781f00120c7f89 */ /* 0x0002e800000e0000 */
[----:B------:R1:W4:Y:S04]  /*28b20*/  SHFL.IDX PT, R11, R16, 0x3, 0x181f ;  /* 0x00781f00100b7f89 */ /* 0x00032800000e0000 */
[----:B------:R1:W1:Y:S02]  /*28b30*/  SHFL.IDX PT, R2, R19, 0x3, 0x181f ;  /* 0x00781f0013027f89 */ /* 0x00026400000e0000 */
.L_x_1605:
        /* <DEDUP_REMOVED lines=14> */
[-C--:B---3--:R-:W-:Y:S02]  /*28c20*/  IADD3 R12, P1, R12, R14.reuse, RZ ;  /* 0x0000000e0c0c7210 */ /* 0x088fe40007f3e0ff */
[----:B-1----:R-:W-:-:S03]  /*28c30*/  IADD3 R2, P0, R2, R14, RZ ;  /* 0x0000000e02027210 */ /* 0x002fc60007f1e0ff */
[--C-:B--2---:R-:W-:Y:S02]  /*28c40*/  IMAD.X R13, R13, 0x1, R3.reuse, P1 ;  /* 0x000000010d0d7824 */ /* 0x104fe400008e0603 */
[----:B----4-:R-:W-:-:S03]  /*28c50*/  IMAD.X R3, R11, 0x1, R3, P0 ;  /* 0x000000010b037824 */ /* 0x010fc600000e0603 */
[----:B------:R1:W5:Y:S04]  /*28c60*/  LD.E.128 R72, [R12.64] ;  /* 0x000000040c487980 */ /* 0x000368000c101d00 */
[----:B------:R1:W5:Y:S02]  /*28c70*/  LD.E.128 R64, [R2.64] ;  /* 0x0000000402407980 */ /* 0x000364000c101d00 */
.L_x_1559:
[----:B------:R-:W-:Y:S05]  /*28c80*/  BSYNC B0 ;  /* 0x0000000000007941 */ /* 0x000fea0003800000 */
.L_x_1558:
[----:B-1-3-5:R-:W-:Y:S01]  /*28c90*/  IMAD.MOV.U32 R12, RZ, RZ, R74 ;  /* 0x000000ffff0c7224 */ /* 0x02afe200078e004a */
[----:B------:R-:W-:Y:S01]  /*28ca0*/  MOV R3, R72 ;  /* 0x0000004800037202 */ /* 0x000fe20000000f00 */
[----:B----4-:R-:W-:Y:S02]  /*28cb0*/  IMAD.MOV.U32 R11, RZ, RZ, R75 ;  /* 0x000000ffff0b7224 */ /* 0x010fe400078e004b */
        /* <DEDUP_REMOVED lines=11> */
.L_x_1606:
[----:B------:R-:W-:Y:S05]  /*28d70*/  BRA.DIV ~URZ, `(.L_x_1561) ;  /* 0x00005f427f007947 */ /* 0x000fea000b800000 */
[----:B------:R4:W1:Y:S01]  /*28d80*/  SHFL.IDX PT, R12, R18, 0x4, 0x181f ;  /* 0x00981f00120c7f89 */ /* 0x00086200000e0000 */
[----:B--23--:R-:W-:-:S03]  /*28d90*/  MOV R13, R11 ;  /* 0x0000000b000d7202 */ /* 0x00cfc60000000f00 */
[----:B------:R4:W2:Y:S04]  /*28da0*/  SHFL.IDX PT, R15, R16, 0x4, 0x181f ;  /* 0x00981f00100f7f89 */ /* 0x0008a800000e0000 */
[----:B------:R4:W3:Y:S02]  /*28db0*/  SHFL.IDX PT, R14, R19, 0x4, 0x181f ;  /* 0x00981f00130e7f89 */ /* 0x0008e400000e0000 */
.L_x_1607:
        /* <DEDUP_REMOVED lines=33> */
.L_x_1608:
        /* <DEDUP_REMOVED lines=20> */
.L_x_1564:
[----:B------:R-:W-:Y:S05]  /*29110*/  BSYNC B0 ;  /* 0x0000000000007941 */ /* 0x000fea0003800000 */
.L_x_1563:
        /* <DEDUP_REMOVED lines=14> */
.L_x_1609:
[----:B------:R-:W-:Y:S05]  /*29200*/  BRA.DIV ~URZ, `(.L_x_1566) ;  /* 0x00005f227f007947 */ /* 0x000fea000b800000 */
[----:B------:R4:W1:Y:S01]  /*29210*/  SHFL.IDX PT, R12, R18, 0x6, 0x181f ;  /* 0x00d81f00120c7f89 */ /* 0x00086200000e0000 */
[----:B--23--:R-:W-:-:S03]  /*29220*/  MOV R13, R11 ;  /* 0x0000000b000d7202 */ /* 0x00cfc60000000f00 */
[----:B------:R4:W2:Y:S04]  /*29230*/  SHFL.IDX PT, R14, R16, 0x6, 0x181f ;  /* 0x00d81f00100e7f89 */ /* 0x0008a800000e0000 */
[----:B------:R4:W3:Y:S02]  /*29240*/  SHFL.IDX PT, R2, R19, 0x6, 0x181f ;  /* 0x00d81f0013027f89 */ /* 0x0008e400000e0000 */
.L_x_1610:
[----:B------:R-:W-:Y:S01]  /*29250*/  IADD3 R3, R33, 0x60, RZ ;  /* 0x0000006021037810 */ /* 0x000fe20007ffe0ff */
[----:B------:R-:W-:Y:S01]  /*29260*/  BSSY B0, `(.L_x_1567) ;  /* 0x0000013000007945 */ /* 0x000fe20003800000 */
[----:B------:R-:W-:Y:S01]  /*29270*/  CS2R R94, SRZ ;  /* 0x00000000005e7805 */ /* 0x000fe2000001ff00 */
[----:B------:R-:W-:Y:S01]  /*29280*/  CS2R R92, SRZ ;  /* 0x00000000005c7805 */ /* 0x000fe2000001ff00 */
[----:B------:R-:W-:Y:S01]  /*29290*/  ISETP.GE.AND P0, PT, R3, R20, PT ;  /* 0x000000140300720c */ /* 0x000fe20003f06270 */
[----:B------:R-:W-:Y:S01]  /*292a0*/  CS2R R98, SRZ ;  /* 0x0000000000627805 */ /* 0x000fe2000001ff00 */
[----:B------:R-:W-:-:S11]  /*292b0*/  CS2R R96, SRZ ;  /* 0x0000000000607805 */ /* 0x000fd6000001ff00 */
[----:B------:R-:W-:Y:S05]  /*292c0*/  @P0 BRA `(.L_x_1568) ;  /* 0x000000c000000947 */ /* 0x000fea0003800000 */
[----:B------:R-:W-:Y:S01]  /*292d0*/  ISETP.GE.AND P0, PT, R55, R44, PT ;  /* 0x0000002c3700720c */ /* 0x000fe20003f06270 */
[----:B------:R-:W-:-:S12]  /*292e0*/  CS2R R94, SRZ ;  /* 0x00000000005e7805 */ /* 0x000fd8000001ff00 */
[----:B------:R-:W-:Y:S05]  /*292f0*/  @P0 BRA `(.L_x_1568) ;  /* 0x0000009000000947 */ /* 0x000fea0003800000 */
[----:B------:R-:W-:Y:S01]  /*29300*/  IMAD.SHL.U32 R11, R55, 0x2, RZ ;  /* 0x00000002370b7824 */ /* 0x000fe200078e00ff */
[----:B------:R-:W-:-:S04]  /*29310*/  SHF.R.S32.HI R3, RZ, 0x1f, R55 ;  /* 0x0000001fff037819 */ /* 0x000fc80000011437 */
[----:B------:R-:W-:Y:S02]  /*29320*/  SHF.L.U64.HI R3, R55, 0x1, R3 ;  /* 0x0000000137037819 */ /* 0x000fe40000010203 */
[-C--:B-1----:R-:W-:Y:S02]  /*29330*/  IADD3 R12, P1, R12, R11.reuse, RZ ;  /* 0x0000000b0c0c7210 */ /* 0x082fe40007f3e0ff */
[----:B---3--:R-:W-:-:S03]  /*29340*/  IADD3 R2, P0, R2, R11, RZ ;  /* 0x0000000b02027210 */ /* 0x008fc60007f1e0ff */
[--C-:B------:R-:W-:Y:S02]  /*29350*/  IMAD.X R13, R13, 0x1, R3.reuse, P1 ;  /* 0x000000010d0d7824 */ /* 0x100fe400008e0603 */
[----:B--2---:R-:W-:-:S03]  /*29360*/  IMAD.X R3, R14, 0x1, R3, P0 ;  /* 0x000000010e037824 */ /* 0x004fc600000e0603 */
[----:B------:R1:W5:Y:S04]  /*29370*/  LD.E.128 R92, [R12.64] ;  /* 0x000000040c5c7980 */ /* 0x000368000c101d00 */
[----:B------:R1:W5:Y:S02]  /*29380*/  LD.E.128 R96, [R2.64] ;  /* 0x0000000402607980 */ /* 0x000364000c101d00 */
.L_x_1568:
[----:B------:R-:W-:Y:S05]  /*29390*/  BSYNC B0 ;  /* 0x0000000000007941 */ /* 0x000fea0003800000 */
.L_x_1567:
[----:B-1---5:R-:W-:Y:S01]  /*293a0*/  IMAD.MOV.U32 R12, RZ, RZ, R94 ;  /* 0x000000ffff0c7224 */ /* 0x022fe200078e005e */
[----:B------:R-:W-:Y:S01]  /*293b0*/  MOV R3, R92 ;  /* 0x0000005c00037202 */ /* 0x000fe20000000f00 */
[----:B------:R-:W-:Y:S01]  /*293c0*/  IMAD.MOV.U32 R11, RZ, RZ, R95 ;  /* 0x000000ffff0b7224 */ /* 0x000fe200078e005f */
[----:B------:R-:W-:Y:S01]  /*293d0*/  CS2R R102, SRZ ;  /* 0x0000000000667805 */ /* 0x000fe2000001ff00 */
        /* <DEDUP_REMOVED lines=10> */
[----:B------:R1:W3:Y:S04]  /*29480*/  SHFL.IDX PT, R13, R17, 0x7, 0x181f ;  /* 0x00f81f00110d7f89 */ /* 0x0002e800000e0000 */
[----:B------:R1:W4:Y:S04]  /*29490*/  SHFL.IDX PT, R12, R18, 0x7, 0x181f ;  /* 0x00f81f00120c7f89 */ /* 0x00032800000e0000 */
[----:B------:R1:W2:Y:S04]  /*294a0*/  SHFL.IDX PT, R15, R16, 0x7, 0x181f ;  /* 0x00f81f00100f7f89 */ /* 0x0002a800000e0000 */
[----:B------:R1:W1:Y:S02]  /*294b0*/  SHFL.IDX PT, R2, R19, 0x7, 0x181f ;  /* 0x00f81f0013027f89 */ /* 0x00026400000e0000 */
.L_x_1611:
[----:B------:R-:W-:Y:S01]  /*294c0*/  IADD3 R3, R33, 0x70, RZ ;  /* 0x0000007021037810 */ /* 0x000fe20007ffe0ff */
[----:B------:R-:W-:Y:S01]  /*294d0*/  BSSY B0, `(.L_x_1570) ;  /* 0x0000012000007945 */ /* 0x000fe20003800000 */
[----:B------:R-:W-:Y:S01]  /*294e0*/  CS2R R100, SRZ ;  /* 0x0000000000647805 */ /* 0x000fe2000001ff00 */
[----:B------:R-:W-:Y:S01]  /*294f0*/  CS2R R106, SRZ ;  /* 0x00000000006a7805 */ /* 0x000fe2000001ff00 */
[----:B------:R-:W-:Y:S01]  /*29500*/  ISETP.GE.AND P0, PT, R3, R20, PT ;  /* 0x000000140300720c */ /* 0x000fe20003f06270 */
[----:B------:R-:W-:-:S12]  /*29510*/  CS2R R104, SRZ ;  /* 0x0000000000687805 */ /* 0x000fd8000001ff00 */
[----:B------:R-:W-:Y:S05]  /*29520*/  @P0 BRA `(.L_x_1571) ;  /* 0x000000c000000947 */ /* 0x000fea0003800000 */
[C---:B------:R-:W-:Y:S01]  /*29530*/  ISETP.GE.AND P0, PT, R55.reuse, R44, PT ;  /* 0x0000002c3700720c */ /* 0x040fe20003f06270 */
[----:B------:R-:W-:Y:S01]  /*29540*/  IMAD.SHL.U32 R3, R55, 0x2, RZ ;  /* 0x0000000237037824 */ /* 0x000fe200078e00ff */
[----:B------:R-:W-:Y:S01]  /*29550*/  SHF.R.S32.HI R11, RZ, 0x1f, R55 ;  /* 0x0000001fff0b7819 */ /* 0x000fe20000011437 */
[----:B------:R-:W-:-:S03]  /*29560*/  CS2R R102, SRZ ;  /* 0x0000000000667805 */ /* 0x000fc6000001ff00 */
[-C--:B-12---:R-:W-:Y:S02]  /*29570*/  IADD3 R14, P1, R2, R3.reuse, RZ ;  /* 0x00000003020e7210 */ /* 0x086fe40007f3e0ff */
[----:B----4-:R-:W-:Y:S02]  /*29580*/  IADD3 R2, P2, R12, R3, RZ ;  /* 0x000000030c027210 */ /* 0x010fe40007f5e0ff */
[----:B------:R-:W-:-:S05]  /*29590*/  SHF.L.U64.HI R11, R55, 0x1, R11 ;  /* 0x00000001370b7819 */ /* 0x000fca000001020b */
[--C-:B---3--:R-:W-:Y:S02]  /*295a0*/  IMAD.X R3, R13, 0x1, R11.reuse, P2 ;  /* 0x000000010d037824 */ /* 0x108fe400010e060b */
[----:B------:R-:W-:Y:S01]  /*295b0*/  IMAD.X R15, R15, 0x1, R11, P1 ;  /* 0x000000010f0f7824 */ /* 0x000fe200008e060b */
[----:B------:R-:W-:Y:S05]  /*295c0*/  @P0 BRA `(.L_x_1571) ;  /* 0x0000002000000947 */ /* 0x000fea0003800000 */
[----:B------:R1:W5:Y:S04]  /*295d0*/  LD.E.128 R100, [R2.64] ;  /* 0x0000000402647980 */ /* 0x000368000c101d00 */
[----:B------:R1:W5:Y:S02]  /*295e0*/  LD.E.128 R104, [R14.64] ;  /* 0x000000040e687980 */ /* 0x000364000c101d00 */
.L_x_1571:
[----:B------:R-:W-:Y:S05]  /*295f0*/  BSYNC B0 ;  /* 0x0000000000007941 */ /* 0x000fea0003800000 */
.L_x_1570:
[----:B------:R-:W-:Y:S01]  /*29600*/  IADD3 R11, R45, -c[0x0][0x20], RZ ;  /* 0x800008002d0b7a10 */ /* 0x000fe20007ffe0ff */
[----:B------:R-:W-:-:S04]  /*29610*/  DEPBAR.LE SB0, 0x1 ;  /* 0x000080400000791a */ /* 0x000fc80000000000 */
[----:B-1--4-:R-:W4:Y:S01]  /*29620*/  LDL.64 R2, [R11+0x20] ;  /* 0x000020000b027983 */ /* 0x012f220000100a00 */
[----:B------:R-:W-:Y:S03]  /*29630*/  WARPSYNC 0xffffffff ;  /* 0xffffffff00007948 */ /* 0x000fe60003800000 */
[----:B------:R-:W-:Y:S06]  /*29640*/  BAR.SYNC.DEFER_BLOCKING 0x0 ;  /* 0x0000000000007b1d */ /* 0x000fec0000010000 */
[----:B---3--:R1:W3:Y:S04]  /*29650*/  LDL.64 R12, [R11+0x28] ;  /* 0x000028000b0c7983 */ /* 0x0082e80000100a00 */
[----:B--2-4-:R2:W4:Y:S01]  /*29660*/  LD.E R14, [R2.64] ;  /* 0x00000004020e7980 */ /* 0x014522000c101900 */
[----:B------:R-:W-:Y:S01]  /*29670*/  ISETP.GE.AND P1, PT, R55, R44, PT ;  /* 0x0000002c3700720c */ /* 0x000fe20003f26270 */
[----:B-1---5:R-:W-:-:S02]  /*29680*/  IMAD.MOV.U32 R11, RZ, RZ, R103 ;  /* 0x000000ffff0b7224 */ /* 0x022fc400078e0067 */
[----:B---3--:R4:W5:Y:S01]  /*29690*/  LD.E.64 R52, [R12.64] ;  /* 0x000000040c347980 */ /* 0x008962000c101b00 */
[----:B------:R-:W-:Y:S01]  /*296a0*/  BSSY B0, `(.L_x_1572) ;  /* 0x0000080000007945 */ /* 0x000fe20003800000 */
[----:B--2---:R-:W-:Y:S02]  /*296b0*/  IMAD.MOV.U32 R2, RZ, RZ, R102 ;  /* 0x000000ffff027224 */ /* 0x004fe400078e0066 */
[----:B------:R-:W-:-:S03]  /*296c0*/  IMAD.MOV.U32 R3, RZ, RZ, R100 ;  /* 0x000000ffff037224 */ /* 0x000fc600078e0064 */
[----:B------:R-:W-:Y:S01]  /*296d0*/  PRMT R135, R11, 0x5410, R2 ;  /* 0x000054100b877816 */ /* 0x000fe20000000002 */
[----:B------:R-:W-:Y:S02]  /*296e0*/  IMAD.MOV.U32 R2, RZ, RZ, R101 ;  /* 0x000000ffff027224 */ /* 0x000fe400078e0065 */
[----:B------:R-:W-:-:S03]  /*296f0*/  IMAD.MOV.U32 R11, RZ, RZ, R107 ;  /* 0x000000ffff0b7224 */ /* 0x000fc600078e006b */
[----:B------:R-:W-:Y:S01]  /*29700*/  PRMT R133, R2, 0x5410, R3 ;  /* 0x0000541002857816 */ /* 0x000fe20000000003 */
[----:B------:R-:W-:Y:S01]  /*29710*/  IMAD.MOV.U32 R3, RZ, RZ, R104 ;  /* 0x000000ffff037224 */ /* 0x000fe200078e0068 */
[----:B------:R-:W-:-:S04]  /*29720*/  MOV R2, R105 ;  /* 0x0000006900027202 */ /* 0x000fc80000000f00 */
[----:B------:R-:W-:Y:S01]  /*29730*/  PRMT R132, R2, 0x5410, R3 ;  /* 0x0000541002847816 */ /* 0x000fe20000000003 */
[----:B----4-:R-:W-:-:S05]  /*29740*/  IMAD R12, R14, -0x80, R20 ;  /* 0xffffff800e0c7824 */ /* 0x010fca00078e0214 */
[----:B------:R-:W-:Y:S02]  /*29750*/  IMNMX R69, R12, 0x80, PT ;  /* 0x000000800c457817 */ /* 0x000fe40003800200 */
[----:B------:R-:W-:Y:S02]  /*29760*/  MOV R12, R106 ;  /* 0x0000006a000c7202 */ /* 0x000fe40000000f00 */
[----:B------:R-:W-:Y:S02]  /*29770*/  ISETP.GE.OR P0, PT, R68, R69, P1 ;  /* 0x000000454400720c */ /* 0x000fe40000f06670 */
[----:B------:R-:W-:-:S11]  /*29780*/  PRMT R134, R11, 0x5410, R12 ;  /* 0x000054100b867816 */ /* 0x000fd6000000000c */
[----:B------:R-:W-:Y:S05]  /*29790*/  @P0 BRA `(.L_x_1573) ;  /* 0x0000070000000947 */ /* 0x000fea0003800000 */
[----:B------:R-:W-:Y:S01]  /*297a0*/  SHF.R.S32.HI R3, RZ, 0x1f, R36 ;  /* 0x0000001fff037819 */ /* 0x000fe20000011424 */
[----:B------:R-:W-:Y:S01]  /*297b0*/  IMAD.SHL.U32 R2, R68, 0x40, RZ ;  /* 0x0000004044027824 */ /* 0x000fe200078e00ff */
[----:B------:R-:W-:Y:S02]  /*297c0*/  LEA.HI R12, R44, R35, RZ, 0x1d ;  /* 0x000000232c0c7211 */ /* 0x000fe400078fe8ff */
[----:B------:R-:W-:Y:S02]  /*297d0*/  LEA.HI R3, R3, R36, RZ, 0x6 ;  /* 0x0000002403037211 */ /* 0x000fe400078f30ff */
[----:B------:R-:W-:Y:S02]  /*297e0*/  SHF.R.S32.HI R13, RZ, 0x1f, R12 ;  /* 0x0000001fff0d7819 */ /* 0x000fe4000001140c */
[----:B------:R-:W-:Y:S01]  /*297f0*/  LOP3.LUT R2, R2, 0x1c0, RZ, 0xc0, !PT ;  /* 0x000001c002027812 */ /* 0x000fe200078ec0ff */
[----:B------:R-:W-:Y:S01]  /*29800*/  IMAD.SHL.U32 R11, R3, 0x8, RZ ;  /* 0x00000008030b7824 */ /* 0x000fe200078e00ff */
[----:B------:R-:W-:Y:S01]  /*29810*/  LEA.HI R13, R13, R12, RZ, 0x3 ;  /* 0x0000000c0d0d7211 */ /* 0x000fe200078f18ff */
[----:B------:R-:W-:Y:S01]  /*29820*/  IMAD.SHL.U32 R12, R12, 0x8, RZ ;  /* 0x000000080c0c7824 */ /* 0x000fe200078e00ff */
[----:B------:R-:W-:-:S02]  /*29830*/  LOP3.LUT R14, R2, 0x38, R55, 0xf8, !PT ;  /* 0x00000038020e7812 */ /* 0x000fc400078ef837 */
[----:B------:R-:W-:Y:S02]  /*29840*/  SHF.R.U32.HI R3, RZ, 0x3, R2 ;  /* 0x00000003ff037819 */ /* 0x000fe40000011602 */
[----:B------:R-:W-:Y:S02]  /*29850*/  LOP3.LUT R11, R11, 0xfffffe00, RZ, 0xc0, !PT ;  /* 0xfffffe000b0b7812 */ /* 0x000fe400078ec0ff */
[----:B------:R-:W-:Y:S01]  /*29860*/  LOP3.LUT R2, R2, 0x38, R12, 0xf8, !PT ;  /* 0x0000003802027812 */ /* 0x000fe200078ef80c */
[----:B------:R-:W-:Y:S01]  /*29870*/  IMAD.SHL.U32 R12, R13, 0x400, RZ ;  /* 0x000004000d0c7824 */ /* 0x000fe200078e00ff */
[----:B------:R-:W-:Y:S02]  /*29880*/  LOP3.LUT R13, R11, R14, R3, 0xf6, !PT ;  /* 0x0000000e0b0d7212 */ /* 0x000fe400078ef603 */
[----:B------:R-:W-:Y:S02]  /*29890*/  LOP3.LUT R3, R2, R3, RZ, 0x3c, !PT ;  /* 0x0000000302037212 */ /* 0x000fe400078e3cff */
[----:B------:R-:W-:Y:S01]  /*298a0*/  LOP3.LUT R2, R12, 0xffffe000, RZ, 0xc0, !PT ;  /* 0xffffe0000c027812 */ /* 0x000fe200078ec0ff */
[----:B-----5:R-:W-:-:S03]  /*298b0*/  IMAD.WIDE.U32 R38, R13, 0x2, R52 ;  /* 0x000000020d267825 */ /* 0x020fc600078e0034 */
[----:B------:R-:W-:Y:S02]  /*298c0*/  IADD3 R2, R3, R2, R11 ;  /* 0x0000000203027210 */ /* 0x000fe40007ffe00b */
[----:B------:R-:W2:Y:S03]  /*298d0*/  LD.E.128 R16, [R38.64] ;  /* 0x0000000426107980 */ /* 0x000ea6000c101d00 */
[----:B------:R-:W-:-:S05]  /*298e0*/  IMAD.WIDE.U32 R36, R2, 0x2, R52 ;  /* 0x0000000202247825 */ /* 0x000fca00078e0034 */
[----:B------:R-:W3:Y:S01]  /*298f0*/  LD.E.128 R12, [R36.64] ;  /* 0x00000004240c7980 */ /* 0x000ee2000c101d00 */
[----:B------:R-:W-:Y:S02]  /*29900*/  SHF.R.U64 R21, R24, 0x10, R25 ;  /* 0x0000001018157819 */ /* 0x000fe40000001219 */
[--C-:B------:R-:W-:Y:S02]  /*29910*/  SHF.R.U64 R2, R28, 0x10, R29.reuse ;  /* 0x000000101c027819 */ /* 0x100fe4000000121d */
[----:B------:R-:W-:Y:S02]  /*29920*/  SHF.R.U32.HI R3, RZ, 0x10, R29 ;  /* 0x00000010ff037819 */ /* 0x000fe4000001161d */
[----:B------:R-:W-:Y:S02]  /*29930*/  SHF.R.U32.HI R23, RZ, 0x10, R25 ;  /* 0x00000010ff177819 */ /* 0x000fe40000011619 */
[----:B------:R-:W-:Y:S02]  /*29940*/  PRMT R29, R46, 0x5432, R21 ;  /* 0x000054322e1d7816 */ /* 0x000fe40000000015 */
[----:B------:R-:W-:-:S02]  /*29950*/  SHF.R.U64 R22, R26, 0x10, R27 ;  /* 0x000000101a167819 */ /* 0x000fc4000000121b */
[--C-:B------:R-:W-:Y:S02]  /*29960*/  SHF.R.U64 R11, R30, 0x10, R31.reuse ;  /* 0x000000101e0b7819 */ /* 0x100fe4000000121f */
[----:B------:R-:W-:Y:S02]  /*29970*/  SHF.R.U32.HI R20, RZ, 0x10, R31 ;  /* 0x00000010ff147819 */ /* 0x000fe4000001161f */
[----:B------:R-:W-:Y:S02]  /*29980*/  SHF.R.U32.HI R27, RZ, 0x10, R27 ;  /* 0x00000010ff1b7819 */ /* 0x000fe4000001161b */
[----:B------:R-:W-:Y:S02]  /*29990*/  PRMT R34, R34, 0x5410, R2 ;  /* 0x0000541022227816 */ /* 0x000fe40000000002 */
[----:B------:R-:W-:Y:S01]  /*299a0*/  PRMT R23, R46, 0x5410, R23 ;  /* 0x000054102e177816 */ /* 0x000fe20000000017 */
[----:B------:R-:W-:Y:S01]  /*299b0*/  IMAD.U32 R46, R29, 0x10000, RZ ;  /* 0x000100001d2e7824 */ /* 0x000fe200078e00ff */
[----:B------:R-:W-:Y:S01]  /*299c0*/  PRMT R28, R47, 0x5432, R22 ;  /* 0x000054322f1c7816 */ /* 0x000fe20000000016 */
[----:B------:R-:W-:Y:S01]  /*299d0*/  IMAD.U32 R45, R34, 0x10000, RZ ;  /* 0x00010000222d7824 */ /* 0x000fe200078e00ff */
[----:B------:R-:W-:-:S02]  /*299e0*/  PRMT R33, R32, 0x5410, R3 ;  /* 0x0000541020217816 */ /* 0x000fc40000000003 */
[----:B------:R-:W-:Y:S02]  /*299f0*/  PRMT R32, R32, 0x5432, R11 ;  /* 0x0000543220207816 */ /* 0x000fe4000000000b */
[----:B------:R-:W-:Y:S02]  /*29a00*/  PRMT R27, R47, 0x5410, R27 ;  /* 0x000054102f1b7816 */ /* 0x000fe4000000001b */
[----:B------:R-:W-:Y:S02]  /*29a10*/  LOP3.LUT R47, R29, 0xffff0000, RZ, 0xc0, !PT ;  /* 0xffff00001d2f7812 */ /* 0x000fe400078ec0ff */
[----:B------:R-:W-:Y:S02]  /*29a20*/  PRMT R30, R54, 0x5410, R20 ;  /* 0x00005410361e7816 */ /* 0x000fe40000000014 */
[----:B------:R-:W-:Y:S01]  /*29a30*/  LOP3.LUT R29, R34, 0xffff0000, RZ, 0xc0, !PT ;  /* 0xffff0000221d7812 */ /* 0x000fe200078ec0ff */
[C---:B------:R-:W-:Y:S01]  /*29a40*/  IMAD.U32 R34, R23.reuse, 0x10000, RZ ;  /* 0x0001000017227824 */ /* 0x040fe200078e00ff */
[----:B------:R-:W-:Y:S01]  /*29a50*/  LOP3.LUT R23, R23, 0xffff0000, RZ, 0xc0, !PT ;  /* 0xffff000017177812 */ /* 0x000fe200078ec0ff */
[C---:B--2---:R-:W-:Y:S01]  /*29a60*/  IMAD.U32 R21, R18.reuse, 0x10000, RZ ;  /* 0x0001000012157824 */ /* 0x044fe200078e00ff */
[----:B------:R-:W-:Y:S01]  /*29a70*/  LOP3.LUT R31, R18, 0xffff0000, RZ, 0xc0, !PT ;  /* 0xffff0000121f7812 */ /* 0x000fe200078ec0ff */
[C---:B------:R-:W-:Y:S01]  /*29a80*/  IMAD.U32 R24, R17.reuse, 0x10000, RZ ;  /* 0x0001000011187824 */ /* 0x040fe200078e00ff */
[----:B------:R-:W-:Y:S01]  /*29a90*/  LOP3.LUT R22, R17, 0xffff0000, RZ, 0xc0, !PT ;  /* 0xffff000011167812 */ /* 0x000fe200078ec0ff */
[C---:B------:R-:W-:Y:S01]  /*29aa0*/  IMAD.U32 R26, R16.reuse, 0x10000, RZ ;  /* 0x00010000101a7824 */ /* 0x040fe200078e00ff */
[----:B------:R-:W-:Y:S01]  /*29ab0*/  LOP3.LUT R25, R16, 0xffff0000, RZ, 0xc0, !PT ;  /* 0xffff000010197812 */ /* 0x000fe200078ec0ff */
[C---:B------:R-:W-:Y:S01]  /*29ac0*/  IMAD.U32 R20, R19.reuse, 0x10000, RZ ;  /* 0x0001000013147824 */ /* 0x040fe200078e00ff */
[----:B------:R-:W-:Y:S01]  /*29ad0*/  LOP3.LUT R19, R19, 0xffff0000, RZ, 0xc0, !PT ;  /* 0xffff000013137812 */ /* 0x000fe200078ec0ff */
[C---:B---3--:R-:W-:Y:S01]  /*29ae0*/  IMAD.U32 R18, R12.reuse, 0x10000, RZ ;  /* 0x000100000c127824 */ /* 0x048fe200078e00ff */
[----:B------:R-:W-:Y:S01]  /*29af0*/  LOP3.LUT R17, R12, 0xffff0000, RZ, 0xc0, !PT ;  /* 0xffff00000c117812 */ /* 0x000fe200078ec0ff */
[C---:B------:R-:W-:Y:S01]  /*29b00*/  IMAD.U32 R12, R14.reuse, 0x10000, RZ ;  /* 0x000100000e0c7824 */ /* 0x040fe200078e00ff */
[----:B------:R-:W-:Y:S01]  /*29b10*/  LOP3.LUT R11, R14, 0xffff0000, RZ, 0xc0, !PT ;  /* 0xffff00000e0b7812 */ /* 0x000fe200078ec0ff */
[----:B------:R-:W-:Y:S01]  /*29b20*/  FMUL.FTZ R14, R18, R46 ;  /* 0x0000002e120e7220 */ /* 0x000fe20000410000 */
[C---:B------:R-:W-:Y:S01]  /*29b30*/  LOP3.LUT R2, R15.reuse, 0xffff0000, RZ, 0xc0, !PT ;  /* 0xffff00000f027812 */ /* 0x040fe200078ec0ff */
[----:B------:R-:W-:-:S02]  /*29b40*/  IMAD.U32 R3, R15, 0x10000, RZ ;  /* 0x000100000f037824 */ /* 0x000fc400078e00ff */
[-C--:B------:R-:W-:Y:S02]  /*29b50*/  FFMA.FTZ R54, R26, R45.reuse, -R14 ;  /* 0x0000002d1a367223 */ /* 0x080fe4000001080e */
[----:B------:R-:W-:Y:S02]  /*29b60*/  FMUL.FTZ R15, R18, R45 ;  /* 0x0000002d120f7220 */ /* 0x000fe40000410000 */
[----:B------:R-:W-:Y:S02]  /*29b70*/  FMUL.FTZ R14, R17, R47 ;  /* 0x0000002f110e7220 */ /* 0x000fe40000410000 */
[C---:B------:R-:W-:Y:S01]  /*29b80*/  IMAD.U32 R16, R13.reuse, 0x10000, RZ ;  /* 0x000100000d107824 */ /* 0x040fe200078e00ff */
[----:B------:R-:W-:Y:S01]  /*29b90*/  LOP3.LUT R13, R13, 0xffff0000, RZ, 0xc0, !PT ;  /* 0xffff00000d0d7812 */ /* 0x000fe200078ec0ff */
[----:B------:R-:W-:Y:S02]  /*29ba0*/  IMAD.U32 R18, R33, 0x10000, RZ ;  /* 0x0001000021127824 */ /* 0x000fe400078e00ff */
[----:B------:R-:W-:-:S02]  /*29bb0*/  FMUL.FTZ R17, R17, R29 ;  /* 0x0000001d11117220 */ /* 0x000fc40000410000 */
[----:B------:R-:W-:Y:S02]  /*29bc0*/  FFMA.FTZ R45, R25, R29, -R14 ;  /* 0x0000001d192d7223 */ /* 0x000fe4000001080e */
[----:B------:R-:W-:Y:S02]  /*29bd0*/  FFMA.FTZ R46, R26, R46, R15 ;  /* 0x0000002e1a2e7223 */ /* 0x000fe4000001000f */
[C---:B------:R-:W-:Y:S02]  /*29be0*/  FMUL.FTZ R14, R16.reuse, R18 ;  /* 0x00000012100e7220 */ /* 0x040fe40000410000 */
[-C--:B------:R-:W-:Y:S01]  /*29bf0*/  FMUL.FTZ R15, R16, R34.reuse ;  /* 0x00000022100f7220 */ /* 0x080fe20000410000 */
[----:B------:R-:W-:Y:S01]  /*29c00*/  LOP3.LUT R16, R33, 0xffff0000, RZ, 0xc0, !PT ;  /* 0xffff000021107812 */ /* 0x000fe200078ec0ff */
[----:B------:R-:W-:Y:S02]  /*29c10*/  FFMA.FTZ R29, R25, R47, R17 ;  /* 0x0000002f191d7223 */ /* 0x000fe40000010011 */
[----:B------:R-:W-:-:S02]  /*29c20*/  FFMA.FTZ R25, R24, R34, R14 ;  /* 0x0000002218197223 */ /* 0x000fc4000001000e */
[----:B------:R-:W-:Y:S02]  /*29c30*/  FFMA.FTZ R26, R24, R18, -R15 ;  /* 0x00000012181a7223 */ /* 0x000fe4000001080f */
[----:B------:R-:W-:Y:S02]  /*29c40*/  FMUL.FTZ R14, R13, R23 ;  /* 0x000000170d0e7220 */ /* 0x000fe40000410000 */
[----:B------:R-:W-:Y:S02]  /*29c50*/  IMAD.U32 R18, R32, 0x10000, RZ ;  /* 0x0001000020127824 */ /* 0x000fe400078e00ff */
[----:B------:R-:W-:Y:S02]  /*29c60*/  IMAD.U32 R17, R28, 0x10000, RZ ;  /* 0x000100001c117824 */ /* 0x000fe400078e00ff */
[----:B------:R-:W-:Y:S02]  /*29c70*/  IMAD.U32 R33, R27, 0x10000, RZ ;  /* 0x000100001b217824 */ /* 0x000fe400078e00ff */
[----:B------:R-:W-:-:S02]  /*29c80*/  FMUL.FTZ R15, R13, R16 ;  /* 0x000000100d0f7220 */ /* 0x000fc40000410000 */
[----:B------:R-:W-:Y:S02]  /*29c90*/  FFMA.FTZ R24, R22, R16, -R14 ;  /* 0x0000001016187223 */ /* 0x000fe4000001080e */
[C---:B------:R-:W-:Y:S02]  /*29ca0*/  FMUL.FTZ R14, R12.reuse, R17 ;  /* 0x000000110c0e7220 */ /* 0x040fe40000410000 */
[----:B------:R-:W-:Y:S02]  /*29cb0*/  FMUL.FTZ R13, R12, R18 ;  /* 0x000000120c0d7220 */ /* 0x000fe40000410000 */
[----:B------:R-:W-:Y:S02]  /*29cc0*/  IMAD.U32 R16, R30, 0x10000, RZ ;  /* 0x000100001e107824 */ /* 0x000fe400078e00ff */
[----:B------:R-:W-:Y:S02]  /*29cd0*/  FMUL.FTZ R12, R3, R33 ;  /* 0x00000021030c7220 */ /* 0x000fe40000410000 */
[----:B------:R-:W-:-:S02]  /*29ce0*/  FFMA.FTZ R23, R22, R23, R15 ;  /* 0x0000001716177223 */ /* 0x000fc4000001000f */
[C---:B------:R-:W-:Y:S01]  /*29cf0*/  FFMA.FTZ R18, R21.reuse, R18, -R14 ;  /* 0x0000001215127223 */ /* 0x040fe2000001080e */
[----:B------:R-:W-:Y:S01]  /*29d00*/  LOP3.LUT R14, R32, 0xffff0000, RZ, 0xc0, !PT ;  /* 0xffff0000200e7812 */ /* 0x000fe200078ec0ff */
[----:B------:R-:W-:Y:S01]  /*29d10*/  FFMA.FTZ R22, R21, R17, R13 ;  /* 0x0000001115167223 */ /* 0x000fe2000001000d */
[----:B------:R-:W-:Y:S01]  /*29d20*/  LOP3.LUT R17, R28, 0xffff0000, RZ, 0xc0, !PT ;  /* 0xffff00001c117812 */ /* 0x000fe200078ec0ff */
[-C--:B------:R-:W-:Y:S01]  /*29d30*/  FMUL.FTZ R3, R3, R16.reuse ;  /* 0x0000001003037220 */ /* 0x080fe20000410000 */
[----:B------:R-:W-:Y:S01]  /*29d40*/  LOP3.LUT R13, R30, 0xffff0000, RZ, 0xc0, !PT ;  /* 0xffff00001e0d7812 */ /* 0x000fe200078ec0ff */
[C---:B------:R-:W-:Y:S01]  /*29d50*/  FFMA.FTZ R21, R20.reuse, R16, -R12 ;  /* 0x0000001014157223 */ /* 0x040fe2000001080c */
[----:B------:R-:W-:Y:S01]  /*29d60*/  LOP3.LUT R16, R27, 0xffff0000, RZ, 0xc0, !PT ;  /* 0xffff00001b107812 */ /* 0x000fe200078ec0ff */
[----:B------:R-:W-:Y:S02]  /*29d70*/  FFMA.FTZ R15, R20, R33, R3 ;  /* 0x00000021140f7223 */ /* 0x000fe40000010003 */
[----:B------:R-:W-:-:S02]  /*29d80*/  FMUL.FTZ R12, R11, R17 ;  /* 0x000000110b0c7220 */ /* 0x000fc40000410000 */
[C---:B------:R-:W-:Y:S02]  /*29d90*/  FMUL.FTZ R3, R2.reuse, R16 ;  /* 0x0000001002037220 */ /* 0x040fe40000410000 */
        /* <DEDUP_REMOVED lines=11> */
[----:B------:R-:W-:Y:S02]  /*29e50*/  F2FP.BF16.PACK_AB R19, R3, R21 ;  /* 0x000000150313723e */ /* 0x000fe400000010ff */
[----:B------:R-:W-:Y:S02]  /*29e60*/  F2FP.BF16.PACK_AB R14, R11, R22 ;  /* 0x000000160b0e723e */ /* 0x000fe400000010ff */
[----:B------:R-:W-:Y:S01]  /*29e70*/  F2FP.BF16.PACK_AB R15, R2, R15 ;  /* 0x0000000f020f723e */ /* 0x000fe200000010ff */
[----:B------:R1:W-:Y:S04]  /*29e80*/  ST.E.128 [R38.64], R16 ;  /* 0x0000001026007985 */ /* 0x0003e8000c101d04 */
[----:B------:R1:W-:Y:S02]  /*29e90*/  ST.E.128 [R36.64], R12 ;  /* 0x0000000c24007985 */ /* 0x0003e4000c101d04 */
.L_x_1573:
[----:B------:R-:W-:Y:S05]  /*29ea0*/  BSYNC B0 ;  /* 0x0000000000007941 */ /* 0x000fea0003800000 */
.L_x_1572:
[----:B------:R-:W-:Y:S01]  /*29eb0*/  IADD3 R3, R68, 0x10, RZ ;  /* 0x0000001044037810 */ /* 0x000fe20007ffe0ff */
[----:B------:R-:W-:Y:S03]  /*29ec0*/  BSSY B0, `(.L_x_1574) ;  /* 0x0000073000007945 */ /* 0x000fe60003800000 */
[----:B------:R-:W-:-:S13]  /*29ed0*/  ISETP.GE.OR P0, PT, R3, R69, P1 ;  /* 0x000000450300720c */ /* 0x000fda0000f06670 */
[----:B------:R-:W-:Y:S05]  /*29ee0*/  @P0 BRA `(.L_x_1575) ;  /* 0x0000070000000947 */ /* 0x000fea0003800000 */
[----:B------:R-:W-:Y:S01]  /*29ef0*/  SHF.R.S32.HI R2, RZ, 0x1f, R3 ;  /* 0x0000001fff027819 */ /* 0x000fe20000011403 */
[----:B------:R-:W-:Y:S01]  /*29f00*/  IMAD.SHL.U32 R11, R3, 0x40, RZ ;  /* 0x00000040030b7824 */ /* 0x000fe200078e00ff */
[----:B-1----:R-:W-:Y:S02]  /*29f10*/  LEA.HI R12, R44, R35, RZ, 0x1d ;  /* 0x000000232c0c7211 */ /* 0x002fe400078fe8ff */
        /* <DEDUP_REMOVED lines=20> */
[----:B------:R-:W-:Y:S02]  /*2a060*/  SHF.R.U64 R2, R48, 0x10, R49 ;  /* 0x0000001030027819 */ /* 0x000fe40000001231 */
[----:B------:R-:W-:Y:S02]  /*2a070*/  PRMT R29, R70, 0x5432, R21 ;  /* 0x00005432461d7816 */ /* 0x000fe40000000015 */
[----:B------:R-:W-:Y:S02]  /*2a080*/  SHF.R.U64 R22, R42, 0x10, R43 ;  /* 0x000000102a167819 */ /* 0x000fe4000000122b */
[----:B------:R-:W-:Y:S02]  /*2a090*/  SHF.R.U64 R11, R50, 0x10, R51 ;  /* 0x00000010320b7819 */ /* 0x000fe40000001233 */
[----:B------:R-:W-:Y:S01]  /*2a0a0*/  SHF.R.U32.HI R23, RZ, 0x10, R41 ;  /* 0x00000010ff177819 */ /* 0x000fe20000011629 */
[----:B------:R-:W-:Y:S01]  /*2a0b0*/  IMAD.U32 R41, R29, 0x10000, RZ ;  /* 0x000100001d297824 */ /* 0x000fe200078e00ff */
[----:B------:R-:W-:-:S02]  /*2a0c0*/  PRMT R34, R71, 0x5432, R2 ;  /* 0x0000543247227816 */ /* 0x000fc40000000002 */
[----:B------:R-:W-:Y:S02]  /*2a0d0*/  PRMT R28, R108, 0x5432, R22 ;  /* 0x000054326c1c7816 */ /* 0x000fe40000000016 */
[----:B------:R-:W-:Y:S01]  /*2a0e0*/  SHF.R.U32.HI R3, RZ, 0x10, R49 ;  /* 0x00000010ff037819 */ /* 0x000fe20000011631 */
[----:B------:R-:W-:Y:S01]  /*2a0f0*/  IMAD.U32 R40, R34, 0x10000, RZ ;  /* 0x0001000022287824 */ /* 0x000fe200078e00ff */
[----:B------:R-:W-:Y:S02]  /*2a100*/  PRMT R32, R109, 0x5432, R11 ;  /* 0x000054326d207816 */ /* 0x000fe4000000000b */
[----:B------:R-:W-:Y:S02]  /*2a110*/  LOP3.LUT R42, R29, 0xffff0000, RZ, 0xc0, !PT ;  /* 0xffff00001d2a7812 */ /* 0x000fe400078ec0ff */
[----:B------:R-:W-:Y:S02]  /*2a120*/  PRMT R33, R71, 0x5410, R3 ;  /* 0x0000541047217816 */ /* 0x000fe40000000003 */
[----:B------:R-:W-:-:S02]  /*2a130*/  PRMT R23, R70, 0x5410, R23 ;  /* 0x0000541046177816 */ /* 0x000fc40000000017 */
[----:B------:R-:W-:Y:S02]  /*2a140*/  LOP3.LUT R29, R34, 0xffff0000, RZ, 0xc0, !PT ;  /* 0xffff0000221d7812 */ /* 0x000fe400078ec0ff */
[----:B------:R-:W-:Y:S01]  /*2a150*/  SHF.R.U32.HI R27, RZ, 0x10, R43 ;  /* 0x00000010ff1b7819 */ /* 0x000fe2000001162b */
[----:B------:R-:W-:Y:S01]  /*2a160*/  IMAD.U32 R34, R23, 0x10000, RZ ;  /* 0x0001000017227824 */ /* 0x000fe200078e00ff */
[----:B------:R-:W-:Y:S02]  /*2a170*/  SHF.R.U32.HI R20, RZ, 0x10, R51 ;  /* 0x00000010ff147819 */ /* 0x000fe40000011633 */
[----:B------:R-:W-:Y:S02]  /*2a180*/  PRMT R27, R108, 0x5410, R27 ;  /* 0x000054106c1b7816 */ /* 0x000fe4000000001b */
[----:B------:R-:W-:Y:S01]  /*2a190*/  PRMT R30, R109, 0x5410, R20 ;  /* 0x000054106d1e7816 */ /* 0x000fe20000000014 */
        /* <DEDUP_REMOVED lines=21> */
[----:B------:R-:W-:Y:S01]  /*2a2f0*/  FFMA.FTZ R45, R26, R41, R15 ;  /* 0x000000291a2d7223 */ /* 0x000fe2000001000f */
[----:B------:R-:W-:Y:S01]  /*2a300*/  LOP3.LUT R41, R23, 0xffff0000, RZ, 0xc0, !PT ;  /* 0xffff000017297812 */ /* 0x000fe200078ec0ff */
[----:B------:R-:W-:-:S02]  /*2a310*/  FFMA.FTZ R43, R25, R29, -R14 ;  /* 0x0000001d192b7223 */ /* 0x000fc4000001080e */
[C---:B------:R-:W-:Y:S02]  /*2a320*/  FMUL.FTZ R14, R16.reuse, R18 ;  /* 0x00000012100e7220 */ /* 0x040fe40000410000 */
[----:B------:R-:W-:Y:S02]  /*2a330*/  FMUL.FTZ R17, R17, R29 ;  /* 0x0000001d11117220 */ /* 0x000fe40000410000 */
[-C--:B------:R-:W-:Y:S01]  /*2a340*/  FMUL.FTZ R15, R16, R34.reuse ;  /* 0x00000022100f7220 */ /* 0x080fe20000410000 */
[----:B------:R-:W-:Y:S01]  /*2a350*/  LOP3.LUT R16, R33, 0xffff0000, RZ, 0xc0, !PT ;  /* 0xffff000021107812 */ /* 0x000fe200078ec0ff */
[----:B------:R-:W-:Y:S02]  /*2a360*/  FFMA.FTZ R26, R24, R34, R14 ;  /* 0x00000022181a7223 */ /* 0x000fe4000001000e */
[----:B------:R-:W-:Y:S02]  /*2a370*/  FFMA.FTZ R42, R25, R42, R17 ;  /* 0x0000002a192a7223 */ /* 0x000fe40000010011 */
[----:B------:R-:W-:-:S02]  /*2a380*/  FMUL.FTZ R14, R13, R41 ;  /* 0x000000290d0e7220 */ /* 0x000fc40000410000 */
[----:B------:R-:W-:Y:S02]  /*2a390*/  IMAD.U32 R17, R32, 0x10000, RZ ;  /* 0x0001000020117824 */ /* 0x000fe400078e00ff */
[----:B------:R-:W-:Y:S02]  /*2a3a0*/  IMAD.U32 R23, R28, 0x10000, RZ ;  /* 0x000100001c177824 */ /* 0x000fe400078e00ff */
[----:B------:R-:W-:Y:S02]  /*2a3b0*/  IMAD.U32 R29, R27, 0x10000, RZ ;  /* 0x000100001b1d7824 */ /* 0x000fe400078e00ff */
[----:B------:R-:W-:Y:S02]  /*2a3c0*/  FFMA.FTZ R40, R24, R18, -R15 ;  /* 0x0000001218287223 */ /* 0x000fe4000001080f */
[-C--:B------:R-:W-:Y:S02]  /*2a3d0*/  FMUL.FTZ R15, R13, R16.reuse ;  /* 0x000000100d0f7220 */ /* 0x080fe40000410000 */
[----:B------:R-:W-:-:S02]  /*2a3e0*/  FFMA.FTZ R25, R22, R16, -R14 ;  /* 0x0000001016197223 */ /* 0x000fc4000001080e */
[C---:B------:R-:W-:Y:S02]  /*2a3f0*/  FMUL.FTZ R14, R12.reuse, R23 ;  /* 0x000000170c0e7220 */ /* 0x040fe40000410000 */
[----:B------:R-:W-:Y:S02]  /*2a400*/  FMUL.FTZ R13, R12, R17 ;  /* 0x000000110c0d7220 */ /* 0x000fe40000410000 */
[----:B------:R-:W-:Y:S02]  /*2a410*/  IMAD.U32 R16, R30, 0x10000, RZ ;  /* 0x000100001e107824 */ /* 0x000fe400078e00ff */
[----:B------:R-:W-:Y:S02]  /*2a420*/  FMUL.FTZ R12, R3, R29 ;  /* 0x0000001d030c7220 */ /* 0x000fe40000410000 */
[----:B------:R-:W-:Y:S02]  /*2a430*/  FFMA.FTZ R24, R22, R41, R15 ;  /* 0x0000002916187223 */ /* 0x000fe4000001000f */
        /* <DEDUP_REMOVED lines=27> */
.L_x_1575:
[----:B------:R-:W-:Y:S05]  /*2a5f0*/  BSYNC B0 ;  /* 0x0000000000007941 */ /* 0x000fea0003800000 */
.L_x_1574:
        /* <DEDUP_REMOVED lines=30> */
[----:B------:R-:W-:Y:S01]  /*2a7e0*/  SHF.R.U64 R11, R62, 0x10, R63 ;  /* 0x000000103e0b7819 */ /* 0x000fe2000000123f */
[----:B------:R-:W-:Y:S01]  /*2a7f0*/  IMAD.U32 R41, R29, 0x10000, RZ ;  /* 0x000100001d297824 */ /* 0x000fe200078e00ff */
[----:B------:R-:W-:-:S02]  /*2a800*/  PRMT R34, R111, 0x5432, R2 ;  /* 0x000054326f227816 */ /* 0x000fc40000000002 */
[----:B------:R-:W-:Y:S02]  /*2a810*/  PRMT R28, R112, 0x5432, R22 ;  /* 0x00005432701c7816 */ /* 0x000fe40000000016 */
[----:B------:R-:W-:Y:S01]  /*2a820*/  SHF.R.U32.HI R3, RZ, 0x10, R61 ;  /* 0x00000010ff037819 */ /* 0x000fe2000001163d */
[----:B------:R-:W-:Y:S01]  /*2a830*/  IMAD.U32 R40, R34, 0x10000, RZ ;  /* 0x0001000022287824 */ /* 0x000fe200078e00ff */
[----:B------:R-:W-:Y:S02]  /*2a840*/  PRMT R32, R113, 0x5432, R11 ;  /* 0x0000543271207816 */ /* 0x000fe4000000000b */
[----:B------:R-:W-:Y:S02]  /*2a850*/  SHF.R.U32.HI R23, RZ, 0x10, R57 ;  /* 0x00000010ff177819 */ /* 0x000fe40000011639 */
[----:B------:R-:W-:Y:S02]  /*2a860*/  LOP3.LUT R42, R29, 0xffff0000, RZ, 0xc0, !PT ;  /* 0xffff00001d2a7812 */ /* 0x000fe400078ec0ff */
[----:B------:R-:W-:-:S02]  /*2a870*/  PRMT R33, R111, 0x5410, R3 ;  /* 0x000054106f217816 */ /* 0x000fc40000000003 */
[----:B------:R-:W-:Y:S02]  /*2a880*/  PRMT R23, R110, 0x5410, R23 ;  /* 0x000054106e177816 */ /* 0x000fe40000000017 */
        /* <DEDUP_REMOVED lines=75> */
.L_x_1577:
[----:B------:R-:W-:Y:S05]  /*2ad40*/  BSYNC B0 ;  /* 0x0000000000007941 */ /* 0x000fea0003800000 */
.L_x_1576:
        /* <DEDUP_REMOVED lines=116> */
.L_x_1579:
[----:B------:R-:W-:Y:S05]  /*2b490*/  BSYNC B0 ;  /* 0x0000000000007941 */ /* 0x000fea0003800000 */
.L_x_1578:
        /* <DEDUP_REMOVED lines=116> */
.L_x_1581:
[----:B------:R-:W-:Y:S05]  /*2bbe0*/  BSYNC B0 ;  /* 0x0000000000007941 */ /* 0x000fea0003800000 */
.L_x_1580:
        /* <DEDUP_REMOVED lines=116> */
.L_x_1583:
[----:B------:R-:W-:Y:S05]  /*2c330*/  BSYNC B0 ;  /* 0x0000000000007941 */ /* 0x000fea0003800000 */
.L_x_1582:
        /* <DEDUP_REMOVED lines=116> */
.L_x_1585:
[----:B------:R-:W-:Y:S05]  /*2ca80*/  BSYNC B0 ;  /* 0x0000000000007941 */ /* 0x000fea0003800000 */
.L_x_1584:
[----:B------:R-:W-:Y:S01]  /*2ca90*/  IADD3 R2, R68, 0x70, RZ ;  /* 0x0000007044027810 */ /* 0x000fe20007ffe0ff */
[----:B-1----:R-:W-:-:S02]  /*2caa0*/  IMAD.MOV.U32 R12, RZ, RZ, R141 ;  /* 0x000000ffff0c7224 */ /* 0x002fc400078e008d */
[----:B------:R-:W-:Y:S01]  /*2cab0*/  IMAD.MOV.U32 R13, RZ, RZ, 0x0 ;  /* 0x00000000ff0d7424 */ /* 0x000fe200078e00ff */
[----:B------:R-:W-:-:S13]  /*2cac0*/  ISETP.GE.OR P0, PT, R2, R69, P1 ;  /* 0x000000450200720c */ /* 0x000fda0000f06670 */
[----:B------:R-:W-:Y:S05]  /*2cad0*/  @P0 RET.REL.NODEC R12 `(_ZN7cutlass13device_kernelIN5flash19enable_sm80_to_sm89INS1_16FlashAttnFwdSm80INS1_25CollectiveMainloopFwdSm80ILi4ELi1ELb0EN4cute5tupleIJNS5_1CILi128EEENS7_ILi48EEES8_EEELi128ENS_10bfloat16_tEfNS_4arch4Sm80ELb0ELb1ELb1ELb1ELb1ELb1ELb1ELb0EEENS1_21CollectiveEpilogueFwdINS6_IJS8_S8_S9_EEENS6_IJNS7_ILi1EEESH_SH_EEESB_SD_Li128ELb1ELb1ELb0ELb0EEENS1_19SingleTileSchedulerILb1ELb0ELb1ELi128EEEEEEEEEvNT_6ParamsE) ;  /* 0xfffd35200c000950 */ /* 0x000fea0003c3ffff */
        /* <DEDUP_REMOVED lines=25> */
[----:B------:R-:W-:Y:S02]  /*2cc70*/  PRMT R34, R133, 0x5432, R2 ;  /* 0x0000543285227816 */ /* 0x000fe40000000002 */
[----:B------:R-:W-:Y:S01]  /*2cc80*/  SHF.R.U32.HI R23, RZ, 0x10, R105 ;  /* 0x00000010ff177819 */ /* 0x000fe20000011669 */
[----:B------:R-:W-:Y:S01]  /*2cc90*/  IMAD.U32 R40, R29, 0x10000, RZ ;  /* 0x000100001d287824 */ /* 0x000fe200078e00ff */
[----:B------:R-:W-:-:S02]  /*2cca0*/  SHF.L.U32 R35, R34, 0x10, RZ ;  /* 0x0000001022237819 */ /* 0x000fc400000006ff */
[----:B------:R-:W-:Y:S02]  /*2ccb0*/  SHF.R.U32.HI R3, RZ, 0x10, R101 ;  /* 0x00000010ff037819 */ /* 0x000fe40000011665 */
[----:B------:R-:W-:Y:S02]  /*2ccc0*/  LOP3.LUT R41, R29, 0xffff0000, RZ, 0xc0, !PT ;  /* 0xffff00001d297812 */ /* 0x000fe400078ec0ff */
[----:B------:R-:W-:Y:S02]  /*2ccd0*/  PRMT R23, R132, 0x5410, R23 ;  /* 0x0000541084177816 */ /* 0x000fe40000000017 */
[----:B------:R-:W-:Y:S02]  /*2cce0*/  SHF.R.U64 R11, R102, 0x10, R103 ;  /* 0x00000010660b7819 */ /* 0x000fe40000001267 */
[----:B------:R-:W-:Y:S01]  /*2ccf0*/  LOP3.LUT R34, R34, 0xffff0000, RZ, 0xc0, !PT ;  /* 0xffff000022227812 */ /* 0x000fe200078ec0ff */
[----:B------:R-:W-:Y:S01]  /*2cd00*/  IMAD.U32 R29, R23, 0x10000, RZ ;  /* 0x00010000171d7824 */ /* 0x000fe200078e00ff */
[----:B------:R-:W-:-:S02]  /*2cd10*/  PRMT R33, R133, 0x5410, R3 ;  /* 0x0000541085217816 */ /* 0x000fc40000000003 */
[----:B------:R-:W-:Y:S02]  /*2cd20*/  PRMT R32, R135, 0x5432, R11 ;  /* 0x0000543287207816 */ /* 0x000fe4000000000b */
[--C-:B------:R-:W-:Y:S02]  /*2cd30*/  SHF.R.U64 R28, R106, 0x10, R107.reuse ;  /* 0x000000106a1c7819 */ /* 0x100fe4000000126b */
[----:B------:R-:W-:Y:S02]  /*2cd40*/  SHF.R.U32.HI R27, RZ, 0x10, R107 ;  /* 0x00000010ff1b7819 */ /* 0x000fe4000001166b */
[----:B------:R-:W-:Y:S02]  /*2cd50*/  SHF.R.U32.HI R20, RZ, 0x10, R103 ;  /* 0x00000010ff147819 */ /* 0x000fe40000011667 */
[C---:B------:R-:W-:Y:S02]  /*2cd60*/  PRMT R28, R134.reuse, 0x5432, R28 ;  /* 0x00005432861c7816 */ /* 0x040fe4000000001c */
[----:B------:R-:W-:-:S02]  /*2cd70*/  PRMT R27, R134, 0x5410, R27 ;  /* 0x00005410861b7816 */ /* 0x000fc4000000001b */
        /* <DEDUP_REMOVED lines=14> */
[----:B------:R-:W-:Y:S01]  /*2ce60*/  LOP3.LUT R3, R14, 0xffff0000, RZ, 0xc0, !PT ;  /* 0xffff00000e037812 */ /* 0x000fe200078ec0ff */
[----:B------:R-:W-:-:S02]  /*2ce70*/  FMUL.FTZ R18, R18, R35 ;  /* 0x0000002312127220 */ /* 0x000fc40000410000 */
[----:B------:R-:W-:Y:S02]  /*2ce80*/  FFMA.FTZ R35, R26, R35, -R13 ;  /* 0x000000231a237223 */ /* 0x000fe4000001080d */
[----:B------:R-:W-:Y:S02]  /*2ce90*/  FMUL.FTZ R13, R17, R41 ;  /* 0x00000029110d7220 */ /* 0x000fe40000410000 */
[----:B------:R-:W-:Y:S01]  /*2cea0*/  IMAD.U32 R11, R14, 0x10000, RZ ;  /* 0x000100000e0b7824 */ /* 0x000fe200078e00ff */
[C---:B------:R-:W-:Y:S01]  /*2ceb0*/  LOP3.LUT R14, R15.reuse, 0xffff0000, RZ, 0xc0, !PT ;  /* 0xffff00000f0e7812 */ /* 0x040fe200078ec0ff */
[----:B------:R-:W-:Y:S02]  /*2cec0*/  IMAD.U32 R2, R15, 0x10000, RZ ;  /* 0x000100000f027824 */ /* 0x000fe400078e00ff */
[----:B------:R-:W-:Y:S02]  /*2ced0*/  FMUL.FTZ R17, R17, R34 ;  /* 0x0000002211117220 */ /* 0x000fe40000410000 */
[----:B------:R-:W-:Y:S01]  /*2cee0*/  FFMA.FTZ R40, R26, R40, R18 ;  /* 0x000000281a287223 */ /* 0x000fe20000010012 */
[----:B------:R-:W-:Y:S01]  /*2cef0*/  LOP3.LUT R18, R23, 0xffff0000, RZ, 0xc0, !PT ;  /* 0xffff000017127812 */ /* 0x000fe200078ec0ff */
[C---:B------:R-:W-:Y:S01]  /*2cf00*/  IMAD.U32 R15, R33.reuse, 0x10000, RZ ;  /* 0x00010000210f7824 */ /* 0x040fe200078e00ff */
[----:B------:R-:W-:Y:S01]  /*2cf10*/  LOP3.LUT R33, R33, 0xffff0000, RZ, 0xc0, !PT ;  /* 0xffff000021217812 */ /* 0x000fe200078ec0ff */
[----:B------:R-:W-:Y:S01]  /*2cf20*/  FFMA.FTZ R34, R25, R34, -R13 ;  /* 0x0000002219227223 */ /* 0x000fe2000001080d */
[----:B------:R-:W-:Y:S01]  /*2cf30*/  SHF.L.U32 R23, R28, 0x10, RZ ;  /* 0x000000101c177819 */ /* 0x000fe200000006ff */
[----:B------:R-:W-:Y:S01]  /*2cf40*/  FMUL.FTZ R13, R16, R29 ;  /* 0x0000001d100d7220 */ /* 0x000fe20000410000 */
[----:B------:R-:W-:Y:S01]  /*2cf50*/  LOP3.LUT R28, R28, 0xffff0000, RZ, 0xc0, !PT ;  /* 0xffff00001c1c7812 */ /* 0x000fe200078ec0ff */
[----:B------:R-:W-:-:S02]  /*2cf60*/  FMUL.FTZ R16, R16, R15 ;  /* 0x0000000f10107220 */ /* 0x000fc40000410000 */
[----:B------:R-:W-:Y:S02]  /*2cf70*/  FFMA.FTZ R26, R24, R15, -R13 ;  /* 0x0000000f181a7223 */ /* 0x000fe4000001080d */
[----:B------:R-:W-:Y:S02]  /*2cf80*/  FFMA.FTZ R41, R25, R41, R17 ;  /* 0x0000002919297223 */ /* 0x000fe40000010011 */
[----:B------:R-:W-:Y:S02]  /*2cf90*/  FMUL.FTZ R13, R12, R18 ;  /* 0x000000120c0d7220 */ /* 0x000fe40000410000 */
[C---:B------:R-:W-:Y:S01]  /*2cfa0*/  IMAD.U32 R17, R32.reuse, 0x10000, RZ ;  /* 0x0001000020117824 */ /* 0x040fe200078e00ff */
[----:B------:R-:W-:Y:S01]  /*2cfb0*/  LOP3.LUT R32, R32, 0xffff0000, RZ, 0xc0, !PT ;  /* 0xffff000020207812 */ /* 0x000fe200078ec0ff */
[----:B------:R-:W-:Y:S02]  /*2cfc0*/  FFMA.FTZ R29, R24, R29, R16 ;  /* 0x0000001d181d7223 */ /* 0x000fe40000010010 */
[----:B------:R-:W-:-:S02]  /*2cfd0*/  FMUL.FTZ R15, R12, R33 ;  /* 0x000000210c0f7220 */ /* 0x000fc40000410000 */
[----:B------:R-:W-:Y:S02]  /*2cfe0*/  IMAD.U32 R25, R27, 0x10000, RZ ;  /* 0x000100001b197824 */ /* 0x000fe400078e00ff */
[C---:B------:R-:W-:Y:S01]  /*2cff0*/  IMAD.U32 R16, R30.reuse, 0x10000, RZ ;  /* 0x000100001e107824 */ /* 0x040fe200078e00ff */
[----:B------:R-:W-:Y:S01]  /*2d000*/  LOP3.LUT R30, R30, 0xffff0000, RZ, 0xc0, !PT ;  /* 0xffff00001e1e7812 */ /* 0x000fe200078ec0ff */
[C---:B------:R-:W-:Y:S02]  /*2d010*/  FFMA.FTZ R33, R22.reuse, R33, -R13 ;  /* 0x0000002116217223 */ /* 0x040fe4000001080d */
[C---:B------:R-:W-:Y:S02]  /*2d020*/  FMUL.FTZ R13, R11.reuse, R23 ;  /* 0x000000170b0d7220 */ /* 0x040fe40000410000 */
[----:B------:R-:W-:Y:S02]  /*2d030*/  FMUL.FTZ R12, R11, R17 ;  /* 0x000000110b0c7220 */ /* 0x000fe40000410000 */
[----:B------:R-:W-:Y:S01]  /*2d040*/  FFMA.FTZ R24, R22, R18, R15 ;  /* 0x0000001216187223 */ /* 0x000fe2000001000f */
[----:B------:R-:W-:Y:S01]  /*2d050*/  LOP3.LUT R15, R27, 0xffff0000, RZ, 0xc0, !PT ;  /* 0xffff00001b0f7812 */ /* 0x000fe200078ec0ff */
[----:B------:R-:W-:-:S02]  /*2d060*/  FMUL.FTZ R11, R2, R25 ;  /* 0x00000019020b7220 */ /* 0x000fc40000410000 */
[----:B------:R-:W-:Y:S02]  /*2d070*/  FMUL.FTZ R2, R2, R16 ;  /* 0x0000001002027220 */ /* 0x000fe40000410000 */
[----:B------:R-:W-:Y:S01]  /*2d080*/  FFMA.FTZ R18, R21, R17, -R13 ;  /* 0x0000001115127223 */ /* 0x000fe2000001080d */
[----:B------:R-:W-:Y:S01]  /*2d090*/  F2FP.BF16.PACK_AB R17, R33, R26 ;  /* 0x0000001a2111723e */ /* 0x000fe200000010ff */
[----:B------:R-:W-:Y:S01]  /*2d0a0*/  FFMA.FTZ R22, R21, R23, R12 ;  /* 0x0000001715167223 */ /* 0x000fe2000001000c */
[----:B------:R-:W-:Y:S01]  /*2d0b0*/  F2FP.BF16.PACK_AB R12, R41, R40 ;  /* 0x00000028290c723e */ /* 0x000fe200000010ff */
[----:B------:R-:W-:Y:S01]  /*2d0c0*/  FFMA.FTZ R21, R20, R16, -R11 ;  /* 0x0000001014157223 */ /* 0x000fe2000001080b */
[----:B------:R-:W-:Y:S01]  /*2d0d0*/  F2FP.BF16.PACK_AB R16, R34, R35 ;  /* 0x000000232210723e */ /* 0x000fe200000010ff */
[----:B------:R-:W-:Y:S01]  /*2d0e0*/  FFMA.FTZ R20, R20, R25, R2 ;  /* 0x0000001914147223 */ /* 0x000fe20000010002 */
[----:B------:R-:W-:Y:S01]  /*2d0f0*/  F2FP.BF16.PACK_AB R13, R24, R29 ;  /* 0x0000001d180d723e */ /* 0x000fe200000010ff */
[----:B------:R-:W-:-:S02]  /*2d100*/  FMUL.FTZ R11, R3, R28 ;  /* 0x0000001c030b7220 */ /* 0x000fc40000410000 */
[CC--:B------:R-:W-:Y:S02]  /*2d110*/  FMUL.FTZ R2, R14.reuse, R15.reuse ;  /* 0x0000000f0e027220 */ /* 0x0c0fe40000410000 */
[----:B------:R-:W-:Y:S02]  /*2d120*/  FMUL.FTZ R3, R3, R32 ;  /* 0x0000002003037220 */ /* 0x000fe40000410000 */
[----:B------:R-:W-:Y:S02]  /*2d130*/  FMUL.FTZ R14, R14, R30 ;  /* 0x0000001e0e0e7220 */ /* 0x000fe40000410000 */
[----:B------:R-:W-:Y:S02]  /*2d140*/  FFMA.FTZ R11, R31, R32, -R11 ;  /* 0x000000201f0b7223 */ /* 0x000fe4000001080b */
[----:B------:R-:W-:Y:S02]  /*2d150*/  FFMA.FTZ R2, R19, R30, -R2 ;  /* 0x0000001e13027223 */ /* 0x000fe40000010802 */
[----:B------:R-:W-:Y:S01]  /*2d160*/  FFMA.FTZ R3, R31, R28, R3 ;  /* 0x0000001c1f037223 */ /* 0x000fe20000010003 */
[----:B------:R-:W-:Y:S01]  /*2d170*/  F2FP.BF16.PACK_AB R18, R11, R18 ;  /* 0x000000120b12723e */ /* 0x000fe200000010ff */
[----:B------:R-:W-:Y:S01]  /*2d180*/  FFMA.FTZ R15, R19, R15, R14 ;  /* 0x0000000f130f7223 */ /* 0x000fe2000001000e */
[----:B------:R-:W-:Y:S01]  /*2d190*/  F2FP.BF16.PACK_AB R19, R2, R21 ;  /* 0x000000150213723e */ /* 0x000fe200000010ff */
[----:B------:R-:W-:Y:S01]  /*2d1a0*/  IMAD.MOV.U32 R2, RZ, RZ, R141 ;  /* 0x000000ffff027224 */ /* 0x000fe200078e008d */
[----:B------:R-:W-:Y:S01]  /*2d1b0*/  F2FP.BF16.PACK_AB R14, R3, R22 ;  /* 0x00000016030e723e */ /* 0x000fe200000010ff */
[----:B------:R-:W-:Y:S01]  /*2d1c0*/  IMAD.MOV.U32 R3, RZ, RZ, 0x0 ;  /* 0x00000000ff037424 */ /* 0x000fe200078e00ff */
[----:B------:R-:W-:Y:S01]  /*2d1d0*/  F2FP.BF16.PACK_AB R15, R15, R20 ;  /* 0x000000140f0f723e */ /* 0x000fe200000010ff */
[----:B------:R1:W-:Y:S04]  /*2d1e0*/  ST.E.128 [R38.64], R16 ;  /* 0x0000001026007985 */ /* 0x0003e8000c101d04 */
[----:B------:R1:W-:Y:S01]  /*2d1f0*/  ST.E.128 [R36.64], R12 ;  /* 0x0000000c24007985 */ /* 0x0003e2000c101d04 */
[----:B------:R-:W-:Y:S05]  /*2d200*/  RET.REL.NODEC R2 `(_ZN7cutlass13device_kernelIN5flash19enable_sm80_to_sm89INS1_16FlashAttnFwdSm80INS1_25CollectiveMainloopFwdSm80ILi4ELi1ELb0EN4cute5tupleIJNS5_1CILi128EEENS7_ILi48EEES8_EEELi128ENS_10bfloat16_tEfNS_4arch4Sm80ELb0ELb1ELb1ELb1ELb1ELb1ELb1ELb0EEENS1_21CollectiveEpilogueFwdINS6_IJS8_S8_S9_EEENS6_IJNS7_ILi1EEESH_SH_EEESB_SD_Li128ELb1ELb1ELb0ELb0EEENS1_19SingleTileSchedulerILb1ELb0ELb1ELi128EEEEEEEEEvNT_6ParamsE) ;  /* 0xfffd2df002007950 */ /* 0x000fea0003c3ffff */
.L_x_1488:
        /* <DEDUP_REMOVED lines=8> */
.L_x_1489:
[----:B------:R-:W-:Y:S01]  /*2d290*/  MOV R12, 0x181f ;  /* 0x0000181f000c7802 */ /* 0x000fe20000000f00 */
[----:B------:R3:W-:Y:S01]  /*2d2a0*/  STL [R1+0x84], RZ ;  /* 0x000084ff01007387 */ /* 0x0007e20000100800 */
[----:B------:R-:W-:Y:S01]  /*2d2b0*/  IMAD.MOV.U32 R2, RZ, RZ, R18 ;  /* 0x000000ffff027224 */ /* 0x000fe200078e0012 */
[----:B------:R-:W-:Y:S02]  /*2d2c0*/  MOV R3, 0x2d2f0 ;  /* 0x0002d2f000037802 */ /* 0x000fe40000000f00 */
[----:B------:R3:W-:Y:S04]  /*2d2d0*/  STL [R1+0x80], R12 ;  /* 0x0000800c01007387 */ /* 0x0007e80000100800 */
[----:B-123--:R-:W-:Y:S05]  /*2d2e0*/  CALL.REL.NOINC `($__internal_3_$__cuda_sm70_shflsync_idx_p) ;  /* 0x0000227000007944 */ /* 0x00efea0003c00000 */
[----:B------:R-:W2:Y:S01]  /*2d2f0*/  LDL.LU R3, [R1+0x88] ;  /* 0x0000880001037983 */ /* 0x000ea20000300800 */
[----:B------:R-:W-:Y:S01]  /*2d300*/  IMAD.MOV.U32 R14, RZ, RZ, 0x181f ;  /* 0x0000181fff0e7424 */ /* 0x000fe200078e00ff */
[----:B------:R-:W-:Y:S01]  /*2d310*/  MOV R13, R11 ;  /* 0x0000000b000d7202 */ /* 0x000fe20000000f00 */
[----:B------:R-:W-:Y:S01]  /*2d320*/  IMAD.MOV.U32 R2, RZ, RZ, R24 ;  /* 0x000000ffff027224 */ /* 0x000fe200078e0018 */
[----:B------:R1:W-:Y:S04]  /*2d330*/  STL [R1+0x84], RZ ;  /* 0x000084ff01007387 */ /* 0x0003e80000100800 */
[----:B------:R1:W-:Y:S01]  /*2d340*/  STL [R1+0x80], R14 ;  /* 0x0000800e01007387 */ /* 0x0003e20000100800 */
[----:B--2---:R-:W-:-:S02]  /*2d350*/  MOV R12, R3 ;  /* 0x00000003000c7202 */ /* 0x004fc40000000f00 */
[----:B------:R-:W-:Y:S02]  /*2d360*/  MOV R3, 0x2d380 ;  /* 0x0002d38000037802 */ /* 0x000fe40000000f00 */
[----:B-1---5:R-:W-:Y:S05]  /*2d370*/  CALL.REL.NOINC `($__internal_3_$__cuda_sm70_shflsync_idx_p) ;  /* 0x000021e000007944 */ /* 0x022fea0003c00000 */
[----:B------:R1:W5:Y:S01]  /*2d380*/  LDL.LU R14, [R1+0x88] ;  /* 0x00008800010e7983 */ /* 0x0003620000300800 */
[----:B------:R-:W-:Y:S01]  /*2d390*/  MOV R11, 0x181f ;  /* 0x0000181f000b7802 */ /* 0x000fe20000000f00 */
[----:B------:R-:W-:Y:S01]  /*2d3a0*/  IMAD.MOV.U32 R2, RZ, RZ, R19 ;  /* 0x000000ffff027224 */ /* 0x000fe200078e0013 */
[----:B------:R-:W-:Y:S01]  /*2d3b0*/  MOV R3, 0x2d3f0 ;  /* 0x0002d3f000037802 */ /* 0x000fe20000000f00 */
[----:B------:R1:W-:Y:S04]  /*2d3c0*/  STL [R1+0x84], RZ ;  /* 0x000084ff01007387 */ /* 0x0003e80000100800 */
[----:B------:R1:W-:Y:S02]  /*2d3d0*/  STL [R1+0x80], R11 ;  /* 0x0000800b01007387 */ /* 0x0003e40000100800 */
[----:B-1---5:R-:W-:Y:S05]  /*2d3e0*/  CALL.REL.NOINC `($__internal_3_$__cuda_sm70_shflsync_idx_p) ;  /* 0x0000217000007944 */ /* 0x022fea0003c00000 */
[----:B------:R1:W5:Y:S02]  /*2d3f0*/  LDL.LU R2, [R1+0x88] ;  /* 0x0000880001027983 */ /* 0x0003640000300800 */
[----:B-1---5:R-:W-:Y:S05]  /*2d400*/  BRA `(.L_x_1587) ;  /* 0xffff613000007947 */ /* 0x022fea000383ffff */
.L_x_1492:
[----:B------:R-:W-:Y:S01]  /*2d410*/  MOV R12, 0x1 ;  /* 0x00000001000c7802 */ /* 0x000fe20000000f00 */
[----:B------:R-:W-:Y:S01]  /*2d420*/  IMAD.MOV.U32 R11, RZ, RZ, 0x181f ;  /* 0x0000181fff0b7424 */ /* 0x000fe200078e00ff */
[----:B------:R-:W-:Y:S01]  /*2d430*/  MOV R3, 0x2d480 ;  /* 0x0002d48000037802 */ /* 0x000fe20000000f00 */
[----:B------:R-:W-:-:S02]  /*2d440*/  IMAD.MOV.U32 R2, RZ, RZ, R20 ;  /* 0x000000ffff027224 */ /* 0x000fc400078e0014 */
[----:B------:R1:W-:Y:S04]  /*2d450*/  STL [R1+0x84], R12 ;  /* 0x0000840c01007387 */ /* 0x0003e80000100800 */
[----:B------:R1:W-:Y:S02]  /*2d460*/  STL [R1+0x80], R11 ;  /* 0x0000800b01007387 */ /* 0x0003e40000100800 */
[----:B-1-3--:R-:W-:Y:S05]  /*2d470*/  CALL.REL.NOINC `($__internal_3_$__cuda_sm70_shflsync_idx_p) ;  /* 0x000020e000007944 */ /* 0x00afea0003c00000 */
        /* <DEDUP_REMOVED lines=8> */
[----:B------:R-:W2:Y:S01]  /*2d500*/  LDL.LU R3, [R1+0x88] ;  /* 0x0000880001037983 */ /* 0x000ea20000300800 */
[----:B------:R-:W-:Y:S01]  /*2d510*/  MOV R15, 0x1 ;  /* 0x00000001000f7802 */ /* 0x000fe20000000f00 */
[----:B------:R-:W-:-:S02]  /*2d520*/  IMAD.MOV.U32 R14, RZ, RZ, 0x181f ;  /* 0x0000181fff0e7424 */ /* 0x000fc400078e00ff */
[----:B------:R-:W-:Y:S02]  /*2d530*/  IMAD.MOV.U32 R2, RZ, RZ, R24 ;  /* 0x000000ffff027224 */ /* 0x000fe400078e0018 */
[----:B------:R1:W-:Y:S01]  /*2d540*/  STL [R1+0x84], R15 ;  /* 0x0000840f01007387 */ /* 0x0003e20000100800 */
[----:B------:R-:W-:-:S03]  /*2d550*/  IMAD.MOV.U32 R13, RZ, RZ, R11 ;  /* 0x000000ffff0d7224 */ /* 0x000fc600078e000b */
[----:B------:R1:W-:Y:S01]  /*2d560*/  STL [R1+0x80], R14 ;  /* 0x0000800e01007387 */ /* 0x0003e20000100800 */
[----:B--2---:R-:W-:Y:S02]  /*2d570*/  MOV R12, R3 ;  /* 0x00000003000c7202 */ /* 0x004fe40000000f00 */
[----:B------:R-:W-:Y:S02]  /*2d580*/  MOV R3, 0x2d5a0 ;  /* 0x0002d5a000037802 */ /* 0x000fe40000000f00 */
[----:B-1---5:R-:W-:Y:S05]  /*2d590*/  CALL.REL.NOINC `($__internal_3_$__cuda_sm70_shflsync_idx_p) ;  /* 0x00001fc000007944 */ /* 0x022fea0003c00000 */
        /* <DEDUP_REMOVED lines=8> */
[----:B------:R1:W5:Y:S02]  /*2d620*/  LDL.LU R2, [R1+0x88] ;  /* 0x0000880001027983 */ /* 0x0003640000300800 */
[----:B-1---5:R-:W-:Y:S05]  /*2d630*/  BRA `(.L_x_1588) ;  /* 0xffff61e000007947 */ /* 0x022fea000383ffff */
.L_x_1495:
        /* <DEDUP_REMOVED lines=9> */
.L_x_1496:
[----:B------:R-:W-:Y:S01]  /*2d6d0*/  MOV R13, 0x2 ;  /* 0x00000002000d7802 */ /* 0x000fe20000000f00 */
[----:B------:R-:W-:Y:S01]  /*2d6e0*/  IMAD.MOV.U32 R12, RZ, RZ, 0x181f ;  /* 0x0000181fff0c7424 */ /* 0x000fe200078e00ff */
[----:B------:R-:W-:Y:S01]  /*2d6f0*/  MOV R3, 0x2d740 ;  /* 0x0002d74000037802 */ /* 0x000fe20000000f00 */
[----:B------:R-:W-:Y:S02]  /*2d700*/  IMAD.MOV.U32 R2, RZ, RZ, R18 ;  /* 0x000000ffff027224 */ /* 0x000fe400078e0012 */
[----:B------:R3:W-:Y:S04]  /*2d710*/  STL [R1+0x84], R13 ;  /* 0x0000840d01007387 */ /* 0x0007e80000100800 */
[----:B------:R3:W-:Y:S02]  /*2d720*/  STL [R1+0x80], R12 ;  /* 0x0000800c01007387 */ /* 0x0007e40000100800 */
[----:B-123--:R-:W-:Y:S05]  /*2d730*/  CALL.REL.NOINC `($__internal_3_$__cuda_sm70_shflsync_idx_p) ;  /* 0x00001e2000007944 */ /* 0x00efea0003c00000 */
        /* <DEDUP_REMOVED lines=20> */
.L_x_1499:
        /* <DEDUP_REMOVED lines=35> */
.L_x_1502:
        /* <DEDUP_REMOVED lines=9> */
.L_x_1503:
        /* <DEDUP_REMOVED lines=27> */
.L_x_1506:
[----:B------:R-:W-:Y:S01]  /*2dcf0*/  MOV R12, 0x5 ;  /* 0x00000005000c7802 */ /* 0x000fe20000000f00 */
[----:B------:R-:W-:Y:S01]  /*2dd00*/  IMAD.MOV.U32 R11, RZ, RZ, 0x181f ;  /* 0x0000181fff0b7424 */ /* 0x000fe200078e00ff */
[----:B------:R-:W-:Y:S01]  /*2dd10*/  MOV R3, 0x2dd60 ;  /* 0x0002dd6000037802 */ /* 0x000fe20000000f00 */
[----:B------:R-:W-:-:S02]  /*2dd20*/  IMAD.MOV.U32 R2, RZ, RZ, R20 ;  /* 0x000000ffff027224 */ /* 0x000fc400078e0014 */
[----:B------:R1:W-:Y:S04]  /*2dd30*/  STL [R1+0x84], R12 ;  /* 0x0000840c01007387 */ /* 0x0003e80000100800 */
[----:B------:R1:W-:Y:S02]  /*2dd40*/  STL [R1+0x80], R11 ;  /* 0x0000800b01007387 */ /* 0x0003e40000100800 */
[----:B-1-3--:R-:W-:Y:S05]  /*2dd50*/  CALL.REL.NOINC `($__internal_3_$__cuda_sm70_shflsync_idx_p) ;  /* 0x0000180000007944 */ /* 0x00afea0003c00000 */
[----:B------:R1:W5:Y:S02]  /*2dd60*/  LDL.LU R11, [R1+0x88] ;  /* 0x00008800010b7983 */ /* 0x0003640000300800 */
[----:B-1---5:R-:W-:Y:S05]  /*2dd70*/  BRA `(.L_x_1594) ;  /* 0xffff660000007947 */ /* 0x022fea000383ffff */
.L_x_1507:
[----:B------:R-:W-:Y:S01]  /*2dd80*/  MOV R13, 0x5 ;  /* 0x00000005000d7802 */ /* 0x000fe20000000f00 */
[----:B------:R-:W-:Y:S01]  /*2dd90*/  IMAD.MOV.U32 R12, RZ, RZ, 0x181f ;  /* 0x0000181fff0c7424 */ /* 0x000fe200078e00ff */
[----:B------:R-:W-:Y:S01]  /*2dda0*/  MOV R3, 0x2ddf0 ;  /* 0x0002ddf000037802 */ /* 0x000fe20000000f00 */
[----:B------:R-:W-:Y:S02]  /*2ddb0*/  IMAD.MOV.U32 R2, RZ, RZ, R18 ;  /* 0x000000ffff027224 */ /* 0x000fe400078e0012 */
[----:B------:R4:W-:Y:S04]  /*2ddc0*/  STL [R1+0x84], R13 ;  /* 0x0000840d01007387 */ /* 0x0009e80000100800 */
[----:B------:R4:W-:Y:S02]  /*2ddd0*/  STL [R1+0x80], R12 ;  /* 0x0000800c01007387 */ /* 0x0009e40000100800 */
[----:B-1234-:R-:W-:Y:S05]  /*2dde0*/  CALL.REL.NOINC `($__internal_3_$__cuda_sm70_shflsync_idx_p) ;  /* 0x0000177000007944 */ /* 0x01efea0003c00000 */
        /* <DEDUP_REMOVED lines=20> */
.L_x_1510:
[----:B------:R-:W-:Y:S01]  /*2df30*/  MOV R12, 0x6 ;  /* 0x00000006000c7802 */ /* 0x000fe20000000f00 */
[----:B------:R-:W-:Y:S01]  /*2df40*/  IMAD.MOV.U32 R11, RZ, RZ, 0x181f ;  /* 0x0000181fff0b7424 */ /* 0x000fe200078e00ff */
[----:B------:R-:W-:Y:S01]  /*2df50*/  MOV R3, 0x2dfa0 ;  /* 0x0002dfa000037802 */ /* 0x000fe20000000f00 */
[----:B------:R-:W-:-:S02]  /*2df60*/  IMAD.MOV.U32 R2, RZ, RZ, R20 ;  /* 0x000000ffff027224 */ /* 0x000fc400078e0014 */
[----:B------:R1:W-:Y:S04]  /*2df70*/  STL [R1+0x84], R12 ;  /* 0x0000840c01007387 */ /* 0x0003e80000100800 */
[----:B------:R1:W-:Y:S02]  /*2df80*/  STL [R1+0x80], R11 ;  /* 0x0000800b01007387 */ /* 0x0003e40000100800 */
[----:B-1--4-:R-:W-:Y:S05]  /*2df90*/  CALL.REL.NOINC `($__internal_3_$__cuda_sm70_shflsync_idx_p) ;  /* 0x000015c000007944 */ /* 0x012fea0003c00000 */
[----:B------:R1:W5:Y:S02]  /*2dfa0*/  LDL.LU R13, [R1+0x88] ;  /* 0x00008800010d7983 */ /* 0x0003640000300800 */
[----:B-1---5:R-:W-:Y:S05]  /*2dfb0*/  BRA `(.L_x_1596) ;  /* 0xffff66b000007947 */ /* 0x022fea000383ffff */
.L_x_1511:
        /* <DEDUP_REMOVED lines=8> */
[----:B------:R-:W-:Y:S01]  /*2e040*/  IMAD.MOV.U32 R15, RZ, RZ, 0x6 ;  /* 0x00000006ff0f7424 */ /* 0x000fe200078e00ff */
[----:B------:R-:W-:Y:S01]  /*2e050*/  MOV R14, 0x181f ;  /* 0x0000181f000e7802 */ /* 0x000fe20000000f00 */
[----:B------:R-:W-:-:S03]  /*2e060*/  IMAD.MOV.U32 R2, RZ, RZ, R24 ;  /* 0x000000ffff027224 */ /* 0x000fc600078e0018 */
[----:B------:R1:W-:Y:S04]  /*2e070*/  STL [R1+0x84], R15 ;  /* 0x0000840f01007387 */ /* 0x0003e80000100800 */
        /* <DEDUP_REMOVED lines=14> */
.L_x_1514:
[----:B------:R-:W-:Y:S01]  /*2e160*/  MOV R12, 0x7 ;  /* 0x00000007000c7802 */ /* 0x000fe20000000f00 */
[----:B------:R-:W-:Y:S01]  /*2e170*/  IMAD.MOV.U32 R11, RZ, RZ, 0x181f ;  /* 0x0000181fff0b7424 */ /* 0x000fe200078e00ff */
[----:B------:R-:W-:Y:S01]  /*2e180*/  MOV R3, 0x2e1d0 ;  /* 0x0002e1d000037802 */ /* 0x000fe20000000f00 */
[----:B------:R-:W-:Y:S02]  /*2e190*/  IMAD.MOV.U32 R2, RZ, RZ, R20 ;  /* 0x000000ffff027224 */ /* 0x000fe400078e0014 */
[----:B------:R1:W-:Y:S04]  /*2e1a0*/  STL [R1+0x84], R12 ;  /* 0x0000840c01007387 */ /* 0x0003e80000100800 */
[----:B------:R1:W-:Y:S02]  /*2e1b0*/  STL [R1+0x80], R11 ;  /* 0x0000800b01007387 */ /* 0x0003e40000100800 */
[----:B-1-3--:R-:W-:Y:S05]  /*2e1c0*/  CALL.REL.NOINC `($__internal_3_$__cuda_sm70_shflsync_idx_p) ;  /* 0x0000139000007944 */ /* 0x00afea0003c00000 */
[----:B------:R1:W5:Y:S02]  /*2e1d0*/  LDL.LU R13, [R1+0x88] ;  /* 0x00008800010d7983 */ /* 0x0003640000300800 */
[----:B-1---5:R-:W-:Y:S05]  /*2e1e0*/  BRA `(.L_x_1598) ;  /* 0xffff67c000007947 */ /* 0x022fea000383ffff */
.L_x_1515:
[----:B------:R-:W-:Y:S01]  /*2e1f0*/  MOV R14, 0x7 ;  /* 0x00000007000e7802 */ /* 0x000fe20000000f00 */
[----:B------:R-:W-:Y:S01]  /*2e200*/  IMAD.MOV.U32 R12, RZ, RZ, 0x181f ;  /* 0x0000181fff0c7424 */ /* 0x000fe200078e00ff */
[----:B------:R-:W-:Y:S01]  /*2e210*/  MOV R3, 0x2e260 ;  /* 0x0002e26000037802 */ /* 0x000fe20000000f00 */
[----:B------:R-:W-:-:S02]  /*2e220*/  IMAD.MOV.U32 R2, RZ, RZ, R18 ;  /* 0x000000ffff027224 */ /* 0x000fc400078e0012 */
        /* <DEDUP_REMOVED lines=22> */
.L_x_1550:
[----:B------:R-:W-:Y:S01]  /*2e390*/  MOV R11, 0x181f ;  /* 0x0000181f000b7802 */ /* 0x000fe20000000f00 */
[----:B------:R1:W-:Y:S01]  /*2e3a0*/  STL [R1+0x84], RZ ;  /* 0x000084ff01007387 */ /* 0x0003e20000100800 */
[----:B------:R-:W-:Y:S01]  /*2e3b0*/  IMAD.MOV.U32 R2, RZ, RZ, R17 ;  /* 0x000000ffff027224 */ /* 0x000fe200078e0011 */
[----:B------:R-:W-:Y:S02]  /*2e3c0*/  MOV R3, 0x2e3f0 ;  /* 0x0002e3f000037802 */ /* 0x000fe40000000f00 */
[----:B------:R1:W-:Y:S04]  /*2e3d0*/  STL [R1+0x80], R11 ;  /* 0x0000800b01007387 */ /* 0x0003e80000100800 */
[----:B-1----:R-:W-:Y:S05]  /*2e3e0*/  CALL.REL.NOINC `($__internal_3_$__cuda_sm70_shflsync_idx_p) ;  /* 0x0000117000007944 */ /* 0x002fea0003c00000 */
[----:B------:R1:W5:Y:S02]  /*2e3f0*/  LDL.LU R11, [R1+0x88] ;  /* 0x00008800010b7983 */ /* 0x0003640000300800 */
[----:B-1---5:R-:W-:Y:S05]  /*2e400*/  BRA `(.L_x_1600) ;  /* 0xffffa02000007947 */ /* 0x022fea000383ffff */
.L_x_1551:
[----:B------:R-:W-:Y:S01]  /*2e410*/  MOV R12, 0x181f ;  /* 0x0000181f000c7802 */ /* 0x000fe20000000f00 */
[----:B------:R3:W-:Y:S01]  /*2e420*/  STL [R1+0x84], RZ ;  /* 0x000084ff01007387 */ /* 0x0007e20000100800 */
[----:B------:R-:W-:Y:S01]  /*2e430*/  IMAD.MOV.U32 R2, RZ, RZ, R18 ;  /* 0x000000ffff027224 */ /* 0x000fe200078e0012 */
[----:B------:R-:W-:-:S02]  /*2e440*/  MOV R3, 0x2e470 ;  /* 0x0002e47000037802 */ /* 0x000fc40000000f00 */
        /* <DEDUP_REMOVED lines=8> */
[----:B--2---:R-:W-:Y:S02]  /*2e4d0*/  MOV R12, R3 ;  /* 0x00000003000c7202 */ /* 0x004fe40000000f00 */
[----:B------:R-:W-:-:S02]  /*2e4e0*/  MOV R3, 0x2e500 ;  /* 0x0002e50000037802 */ /* 0x000fc40000000f00 */
        /* <DEDUP_REMOVED lines=10> */
.L_x_1552:
        /* <DEDUP_REMOVED lines=35> */
.L_x_1555:
[----:B------:R-:W-:Y:S01]  /*2e7c0*/  MOV R12, 0x2 ;  /* 0x00000002000c7802 */ /* 0x000fe20000000f00 */
[----:B------:R-:W-:Y:S01]  /*2e7d0*/  IMAD.MOV.U32 R11, RZ, RZ, 0x181f ;  /* 0x0000181fff0b7424 */ /* 0x000fe200078e00ff */
[----:B------:R-:W-:Y:S01]  /*2e7e0*/  MOV R3, 0x2e830 ;  /* 0x0002e83000037802 */ /* 0x000fe20000000f00 */
[----:B------:R-:W-:-:S02]  /*2e7f0*/  IMAD.MOV.U32 R2, RZ, RZ, R17 ;  /* 0x000000ffff027224 */ /* 0x000fc400078e0011 */
[----:B------:R1:W-:Y:S04]  /*2e800*/  STL [R1+0x84], R12 ;  /* 0x0000840c01007387 */ /* 0x0003e80000100800 */
[----:B------:R1:W-:Y:S02]  /*2e810*/  STL [R1+0x80], R11 ;  /* 0x0000800b01007387 */ /* 0x0003e40000100800 */
[----:B-12---:R-:W-:Y:S05]  /*2e820*/  CALL.REL.NOINC `($__internal_3_$__cuda_sm70_shflsync_idx_p) ;  /* 0x00000d3000007944 */ /* 0x006fea0003c00000 */
[----:B------:R1:W5:Y:S02]  /*2e830*/  LDL.LU R11, [R1+0x88] ;  /* 0x00008800010b7983 */ /* 0x0003640000300800 */
[----:B-1---5:R-:W-:Y:S05]  /*2e840*/  BRA `(.L_x_1603) ;  /* 0xffffa09000007947 */ /* 0x022fea000383ffff */
.L_x_1556:
[----:B--2---:R-:W-:Y:S01]  /*2e850*/  MOV R13, 0x2 ;  /* 0x00000002000d7802 */ /* 0x004fe20000000f00 */
        /* <DEDUP_REMOVED lines=26> */
.L_x_1557:
[----:B------:R-:W-:Y:S01]  /*2ea00*/  MOV R12, 0x3 ;  /* 0x00000003000c7802 */ /* 0x000fe20000000f00 */
[----:B------:R-:W-:Y:S01]  /*2ea10*/  IMAD.MOV.U32 R11, RZ, RZ, 0x181f ;  /* 0x0000181fff0b7424 */ /* 0x000fe200078e00ff */
[----:B------:R-:W-:Y:S01]  /*2ea20*/  MOV R3, 0x2ea70 ;  /* 0x0002ea7000037802 */ /* 0x000fe20000000f00 */
[----:B------:R-:W-:-:S02]  /*2ea30*/  IMAD.MOV.U32 R2, RZ, RZ, R17 ;  /* 0x000000ffff027224 */ /* 0x000fc400078e0011 */
[----:B------:R1:W-:Y:S04]  /*2ea40*/  STL [R1+0x84], R12 ;  /* 0x0000840c01007387 */ /* 0x0003e80000100800 */
[----:B------:R1:W-:Y:S02]  /*2ea50*/  STL [R1+0x80], R11 ;  /* 0x0000800b01007387 */ /* 0x0003e40000100800 */
[----:B-1--4-:R-:W-:Y:S05]  /*2ea60*/  CALL.REL.NOINC `($__internal_3_$__cuda_sm70_shflsync_idx_p) ;  /* 0x00000af000007944 */ /* 0x012fea0003c00000 */
        /* <DEDUP_REMOVED lines=28> */
.L_x_1560:
        /* <DEDUP_REMOVED lines=9> */
.L_x_1561:
        /* <DEDUP_REMOVED lines=27> */
.L_x_1562:
        /* <DEDUP_REMOVED lines=35> */
.L_x_1565:
        /* <DEDUP_REMOVED lines=9> */
.L_x_1566:
        /* <DEDUP_REMOVED lines=27> */
.L_x_1569:
[----:B------:R-:W-:Y:S01]  /*2f2e0*/  MOV R12, 0x7 ;  /* 0x00000007000c7802 */ /* 0x000fe20000000f00 */
[----:B------:R-:W-:Y:S01]  /*2f2f0*/  IMAD.MOV.U32 R11, RZ, RZ, 0x181f ;  /* 0x0000181fff0b7424 */ /* 0x000fe200078e00ff */
[----:B------:R-:W-:Y:S01]  /*2f300*/  MOV R3, 0x2f350 ;  /* 0x0002f35000037802 */ /* 0x000fe20000000f00 */
[----:B------:R-:W-:-:S02]  /*2f310*/  IMAD.MOV.U32 R2, RZ, RZ, R17 ;  /* 0x000000ffff027224 */ /* 0x000fc400078e0011 */
[----:B------:R1:W-:Y:S04]  /*2f320*/  STL [R1+0x84], R12 ;  /* 0x0000840c01007387 */ /* 0x0003e80000100800 */
[----:B------:R1:W-:Y:S02]  /*2f330*/  STL [R1+0x80], R11 ;  /* 0x0000800b01007387 */ /* 0x0003e40000100800 */
[----:B-12-4-:R-:W-:Y:S05]  /*2f340*/  CALL.REL.NOINC `($__internal_3_$__cuda_sm70_shflsync_idx_p) ;  /* 0x0000021000007944 */ /* 0x016fea0003c00000 */
        /* <DEDUP_REMOVED lines=27> */
        .weak           $__internal_2_$__cuda_sm70_shflsync_bfly_p
        .type           $__internal_2_$__cuda_sm70_shflsync_bfly_p,@function
        .size           $__internal_2_$__cuda_sm70_shflsync_bfly_p,($__internal_3_$__cuda_sm70_shflsync_idx_p - $__internal_2_$__cuda_sm70_shflsync_bfly_p)
$__internal_2_$__cuda_sm70_shflsync_bfly_p:
[----:B------:R-:W-:Y:S02]  /*2f500*/  MOV R51, 0x1f ;  /* 0x0000001f00337802 */ /* 0x000fe40000000f00 */
[----:B------:R-:W-:-:S04]  /*2f510*/  MOV R247, 0xffffffff ;  /* 0xffffffff00f77802 */ /* 0x000fc80000000f00 */
[----:B------:R-:W-:Y:S04]  /*2f520*/  WARPSYNC R247 ;  /* 0x000000f700007348 */ /* 0x000fe80003800000 */
[----:B------:R1:W2:Y:S02]  /*2f530*/  SHFL.BFLY PT, R51, R4, R3, R51 ;  /* 0x0c00000304337389 */ /* 0x0002a400000e0033 */
[----:B-1----:R-:W-:-:S04]  /*2f540*/  MOV R3, 0x0 ;  /* 0x0000000000037802 */ /* 0x002fc80000000f00 */
[----:B--2---:R-:W-:Y:S05]  /*2f550*/  RET.REL.NODEC R2 `(_ZN7cutlass13device_kernelIN5flash19enable_sm80_to_sm89INS1_16FlashAttnFwdSm80INS1_25CollectiveMainloopFwdSm80ILi4ELi1ELb0EN4cute5tupleIJNS5_1CILi128EEENS7_ILi48EEES8_EEELi128ENS_10bfloat16_tEfNS_4arch4Sm80ELb0ELb1ELb1ELb1ELb1ELb1ELb1ELb0EEENS1_21CollectiveEpilogueFwdINS6_IJS8_S8_S9_EEENS6_IJNS7_ILi1EEESH_SH_EEESB_SD_Li128ELb1ELb1ELb0ELb0EEENS1_19SingleTileSchedulerILb1ELb0ELb1ELi128EEEEEEEEEvNT_6ParamsE) ;  /* 0xfffd0aa002007950 */ /* 0x004fea0003c3ffff */
        .weak           $__internal_3_$__cuda_sm70_shflsync_idx_p
        .type           $__internal_3_$__cuda_sm70_shflsync_idx_p,@function
        .size           $__internal_3_$__cuda_sm70_shflsync_idx_p,(.L_x_4346 - $__internal_3_$__cuda_sm70_shflsync_idx_p)
$__internal_3_$__cuda_sm70_shflsync_idx_p:
[----:B------:R1:W-:Y:S04]  /*2f560*/  STL [R1+0xfc], R4 ;  /* 0x0000fc0401007387 */ /* 0x0003e80000100800 */
[----:B------:R2:W-:Y:S04]  /*2f570*/  STL [R1+0xf8], R0 ;  /* 0x0000f80001007387 */ /* 0x0005e80000100800 */
[----:B------:R3:W-:Y:S04]  /*2f580*/  STL [R1+0x100], R5 ;  /* 0x0001000501007387 */ /* 0x0007e80000100800 */
[----:B-1----:R-:W4:Y:S04]  /*2f590*/  LDL.LU R4, [R1+0x80] ;  /* 0x0000800001047983 */ /* 0x002f280000300800 */
[----:B--2---:R-:W4:Y:S01]  /*2f5a0*/  LDL.LU R0, [R1+0x84] ;  /* 0x0000840001007983 */ /* 0x004f220000300800 */
[----:B---3--:R-:W-:-:S04]  /*2f5b0*/  MOV R5, 0xffffffff ;  /* 0xffffffff00057802 */ /* 0x008fc80000000f00 */
[----:B------:R-:W-:Y:S04]  /*2f5c0*/  WARPSYNC R5 ;  /* 0x0000000500007348 */ /* 0x000fe80003800000 */
[----:B----4-:R1:W2:Y:S04]  /*2f5d0*/  SHFL.IDX PT, R2, R2, R0, R4 ;  /* 0x0000000002027389 */ /* 0x0102a800000e0004 */
[----:B-1----:R1:W5:Y:S04]  /*2f5e0*/  LDL.LU R5, [R1+0x100] ;  /* 0x0001000001057983 */ /* 0x0023680000300800 */
[----:B------:R1:W5:Y:S04]  /*2f5f0*/  LDL.LU R4, [R1+0xfc] ;  /* 0x0000fc0001047983 */ /* 0x0003680000300800 */
[----:B------:R1:W5:Y:S04]  /*2f600*/  LDL.LU R0, [R1+0xf8] ;  /* 0x0000f80001007983 */ /* 0x0003680000300800 */
[----:B--2---:R2:W-:Y:S02]  /*2f610*/  STL [R1+0x88], R2 ;  /* 0x0000880201007387 */ /* 0x0045e40000100800 */
[----:B--2---:R-:W-:-:S02]  /*2f620*/  MOV R2, R3 ;  /* 0x0000000300027202 */ /* 0x004fc40000000f00 */
[----:B------:R-:W-:-:S04]  /*2f630*/  MOV R3, 0x0 ;  /* 0x0000000000037802 */ /* 0x000fc80000000f00 */
[----:B-1----:R-:W-:Y:S05]  /*2f640*/  RET.REL.NODEC R2 `(_ZN7cutlass13device_kernelIN5flash19enable_sm80_to_sm89INS1_16FlashAttnFwdSm80INS1_25CollectiveMainloopFwdSm80ILi4ELi1ELb0EN4cute5tupleIJNS5_1CILi128EEENS7_ILi48EEES8_EEELi128ENS_10bfloat16_tEfNS_4arch4Sm80ELb0ELb1ELb1ELb1ELb1ELb1ELb1ELb0EEENS1_21CollectiveEpilogueFwdINS6_IJS8_S8_S9_EEENS6_IJNS7_ILi1EEESH_SH_EEESB_SD_Li128ELb1ELb1ELb0ELb0EEENS1_19SingleTileSchedulerILb1ELb0ELb1ELi128EEEEEEEEEvNT_6ParamsE) ;  /* 0xfffd09b002007950 */ /* 0x002fea0003c3ffff */
.L_x_1612:
        /* <DEDUP_REMOVED lines=11> */
.L_x_4346:


//--------------------- .text._ZN7cutlass13device_kernelIN5flash19enable_sm80_to_sm89INS1_16FlashAttnFwdSm80INS1_25CollectiveMainloopFwdSm80ILi4ELi1ELb0EN4cute5tupleIJNS5_1CILi128EEENS7_ILi64EEES8_EEELi128ENS_10bfloat16_tEfNS_4arch4Sm80ELb1ELb0ELb1ELb0ELb1ELb0ELb1ELb0EEENS1_21CollectiveEpilogueFwdINS6_IJS8_S8_S9_EEENS6_IJNS7_ILi1EEESH_SH_EEESB_SD_Li128ELb0ELb1ELb0ELb0EEENS1_30DynamicPersistentTileSchedulerILi128ELi128ELb0ELb1ELb0EEEEEEEEEvNT_6ParamsE --------------------------
	.section	.text._ZN7cutlass13device_kernelIN5flash19enable_sm80_to_sm89INS1_16FlashAttnFwdSm80INS1_25CollectiveMainloopFwdSm80ILi4ELi1ELb0EN4cute5tupleIJNS5_1CILi128EEENS7_ILi64EEES8_EEELi128ENS_10bfloat16_tEfNS_4arch4Sm80ELb1ELb0ELb1ELb0ELb1ELb0ELb1ELb0EEENS1_21CollectiveEpilogueFwdINS6_IJS8_S8_S9_EEENS6_IJNS7_ILi1EEESH_SH_EEESB_SD_Li128ELb0ELb1ELb0ELb0EEENS1_30DynamicPersistentTileSchedulerILi128ELi128ELb0ELb1ELb0EEEEEEEEEvNT_6ParamsE,"ax",@progbits
	.sectioninfo	@"SHI_REGISTERS=255"
	.align	128
.text._ZN7cutlass13device_kernelIN5flash19enable_sm80_to_sm89INS1_16FlashAttnFwdSm80INS1_25CollectiveMainloopFwdSm80ILi4ELi1ELb0EN4cute5tupleIJNS5_1CILi128EEENS7_ILi64EEES8_EEELi128ENS_10bfloat16_tEfNS_4arch4Sm80ELb1ELb0ELb1ELb0ELb1ELb0ELb1ELb0EEENS1_21CollectiveEpilogueFwdINS6_IJS8_S8_S9_EEENS6_IJNS7_ILi1EEESH_SH_EEESB_SD_Li128ELb0ELb1ELb0ELb0EEENS1_30DynamicPersistentTileSchedulerILi128ELi128ELb0ELb1ELb0EEEEEEEEEvNT_6ParamsE:
        .type           _ZN7cutlass13device_kernelIN5flash19enable_sm80_to_sm89INS1_16FlashAttnFwdSm80INS1_25CollectiveMainloopFwdSm80ILi4ELi1ELb0EN4cute5tupleIJNS5_1CILi128EEENS7_ILi64EEES8_EEELi128ENS_10bfloat16_tEfNS_4arch4Sm80ELb1ELb0ELb1ELb0ELb1ELb0ELb1ELb0EEENS1_21CollectiveEpilogueFwdINS6_IJS8_S8_S9_EEENS6_IJNS7_ILi1EEESH_SH_EEESB_SD_Li128ELb0ELb1ELb0ELb0EEENS1_30DynamicPersistentTileSchedulerILi128ELi128ELb0ELb1ELb0EEEEEEEEEvNT_6ParamsE,@function
        .size           _ZN7cutlass13device_kernelIN5flash19enable_sm80_to_sm89INS1_16FlashAttnFwdSm80INS1_25CollectiveMainloopFwdSm80ILi4ELi1ELb0EN4cute5tupleIJNS5_1CILi128EEENS7_ILi64EEES8_EEELi128ENS_10bfloat16_tEfNS_4arch4Sm80ELb1ELb0ELb1ELb0ELb1ELb0ELb1ELb0EEENS1_21CollectiveEpilogueFwdINS6_IJS8_S8_S9_EEENS6_IJNS7_ILi1EEESH_SH_EEESB_SD_Li128ELb0ELb1ELb0ELb0EEENS1_30DynamicPersistentTileSchedulerILi128ELi128ELb0ELb1ELb0EEEEEEEEEvNT_6ParamsE,(.L_x_4350 - _ZN7cutlass13device_kernelIN5flash19enable_sm80_to_sm89INS1_16FlashAttnFwdSm80INS1_25CollectiveMainloopFwdSm80ILi4ELi1ELb0EN4cute5tupleIJNS5_1CILi128EEENS7_ILi64EEES8_EEELi128ENS_10bfloat16_tEfNS_4arch4Sm80ELb1ELb0ELb1ELb0ELb1ELb0ELb1ELb0EEENS1_21CollectiveEpilogueFwdINS6_IJS8_S8_S9_EEENS6_IJNS7_ILi1EEESH_SH_EEESB_SD_Li128ELb0ELb1ELb0ELb0EEENS1_30DynamicPersistentTileSchedulerILi128ELi128ELb0ELb1ELb0EEEEEEEEEvNT_6ParamsE)
        .other          _ZN7cutlass13device_kernelIN5flash19enable_sm80_to_sm89INS1_16FlashAttnFwdSm80INS1_25CollectiveMainloopFwdSm80ILi4ELi1ELb0EN4cute5tupleIJNS5_1CILi128EEENS7_ILi64EEES8_EEELi128ENS_10bfloat16_tEfNS_4arch4Sm80ELb1ELb0ELb1ELb0ELb1ELb0ELb1ELb0EEENS1_21CollectiveEpilogueFwdINS6_IJS8_S8_S9_EEENS6_IJNS7_ILi1EEESH_SH_EEESB_SD_Li128ELb0ELb1ELb0ELb0EEENS1_30DynamicPersistentTileSchedulerILi128ELi128ELb0ELb1ELb0EEEEEEEEEvNT_6ParamsE,@"STO_CUDA_ENTRY STV_DEFAULT"
_ZN7cutlass13device_kernelIN5flash19enable_sm80_to_sm89INS1_16FlashAttnFwdSm80INS1_25CollectiveMainloopFwdSm80ILi4ELi1ELb0EN4cute5tupleIJNS5_1CILi128EEENS7_ILi64EEES8_EEELi128ENS_10bfloat16_tEfNS_4arch4Sm80ELb1ELb0ELb1ELb0ELb1ELb0ELb1ELb0EEENS1_21CollectiveEpilogueFwdINS6_IJS8_S8_S9_EEENS6_IJNS7_ILi1EEESH_SH_EEESB_SD_Li128ELb0ELb1ELb0ELb0EEENS1_30DynamicPersistentTileSchedulerILi128ELi128ELb0ELb1ELb0EEEEEEEEEvNT_6ParamsE:
        /* <DEDUP_REMOVED lines=13> */
[----:B------:R-:W-:Y:S01]  /*00d0*/  ULDC.64 UR6, c[0x0][0x118] ;  /* 0x0000460000067ab9 */ /* 0x000fe20000000a00 */
[----:B------:R-:W-:Y:S01]  /*00e0*/  IMAD.MOV.U32 R236, RZ, RZ, 0x40 ;  /* 0x00000040ffec7424 */ /* 0x000fe200078e00ff */
[CC--:B------:R-:W-:Y:S02]  /*00f0*/  LEA.HI R7, R2.reuse, R247.reuse, RZ, 0x4 ;  /* 0x000000f702077211 */ /* 0x0c0fe400078f20ff */
[CC--:B------:R-:W-:Y:S02]  /*0100*/  LEA.HI R6, R2.reuse, R247.reuse, RZ, 0x3 ;  /* 0x000000f702067211 */ /* 0x0c0fe400078f18ff */
[----:B------:R-:W-:Y:S02]  /*0110*/  SHF.R.S32.HI R4, RZ, 0x4, R7 ;  /* 0x00000004ff047819 */ /* 0x000fe40000011407 */
[----:B------:R-:W-:-:S02]  /*0120*/  LEA.HI R3, R2, R247, RZ, 0x2 ;  /* 0x000000f702037211 */ /* 0x000fc400078f10ff */
[----:B------:R-:W-:Y:S02]  /*0130*/  LEA.HI R8, R7, R4, RZ, 0x1 ;  /* 0x0000000407087211 */ /* 0x000fe400078f08ff */
[----:B------:R-:W-:Y:S02]  /*0140*/  LOP3.LUT R5, R6, 0xfffffff8, RZ, 0xc0, !PT ;  /* 0xfffffff806057812 */ /* 0x000fe400078ec0ff */
[----:B------:R-:W-:Y:S02]  /*0150*/  LOP3.LUT R8, R8, 0xfffffffe, RZ, 0xc0, !PT ;  /* 0xfffffffe08087812 */ /* 0x000fe400078ec0ff */
[----:B------:R-:W-:Y:S01]  /*0160*/  SHF.R.S32.HI R12, RZ, 0x2, R3 ;  /* 0x00000002ff0c7819 */ /* 0x000fe20000011403 */
[----:B------:R-:W-:Y:S01]  /*0170*/  IMAD.IADD R16, R247, 0x1, -R5 ;  /* 0x00000001f7107824 */ /* 0x000fe200078e0a05 */
[----:B------:R-:W-:Y:S01]  /*0180*/  LOP3.LUT R7, R7, 0xfffffff0, RZ, 0xc0, !PT ;  /* 0xfffffff007077812 */ /* 0x000fe200078ec0ff */
[----:B------:R-:W-:Y:S01]  /*0190*/  IMAD.IADD R8, R4, 0x1, -R8 ;  /* 0x0000000104087824 */ /* 0x000fe200078e0a08 */
[----:B------:R-:W-:Y:S01]  /*01a0*/  SHF.R.S32.HI R4, RZ, 0x1f, R3 ;  /* 0x0000001fff047819 */ /* 0x000fe20000011403 */
[----:B------:R-:W-:Y:S01]  /*01b0*/  IMAD.SHL.U32 R5, R16, 0x40, RZ ;  /* 0x0000004010057824 */ /* 0x000fe200078e00ff */
[----:B------:R-:W-:Y:S01]  /*01c0*/  SHF.R.S32.HI R17, RZ, 0x3, R6 ;  /* 0x00000003ff117819 */ /* 0x000fe20000011406 */
[----:B------:R-:W-:Y:S01]  /*01d0*/  IMAD.IADD R7, R247, 0x1, -R7 ;  /* 0x00000001f7077824 */ /* 0x000fe200078e0a07 */
[----:B------:R-:W-:Y:S01]  /*01e0*/  LEA.HI R4, R4, R12, RZ, 0x3 ;  /* 0x0000000c04047211 */ /* 0x000fe200078f18ff */
[----:B------:R-:W-:Y:S01]  /*01f0*/  IMAD.SHL.U32 R15, R16, 0x8, RZ ;  /* 0x00000008100f7824 */ /* 0x000fe200078e00ff */
[----:B------:R-:W-:Y:S01]  /*0200*/  LOP3.LUT R5, R5, 0x1c0, RZ, 0xc0, !PT ;  /* 0x000001c005057812 */ /* 0x000fe200078ec0ff */
[----:B------:R-:W-:Y:S01]  /*0210*/  IMAD.SHL.U32 R11, R17, 0x40, RZ ;  /* 0x00000040110b7824 */ /* 0x000fe200078e00ff */
[----:B------:R-:W-:-:S02]  /*0220*/  LOP3.LUT R4, R4, 0xfffffff8, RZ, 0xc0, !PT ;  /* 0xfffffff804047812 */ /* 0x000fc400078ec0ff */
[----:B------:R-:W-:Y:S01]  /*0230*/  LOP3.LUT R243, R5, 0x8, R6, 0xf8, !PT ;  /* 0x0000000805f37812 */ /* 0x000fe200078ef806 */
[----:B------:R-:W-:Y:S01]  /*0240*/  STL [R1+0xc], R15 ;  /* 0x00000c0f01007387 */ /* 0x000fe20000100800 */
[----:B------:R-:W-:Y:S01]  /*0250*/  SHF.R.U32.HI R5, RZ, 0x3, R5 ;  /* 0x00000003ff057819 */ /* 0x000fe20000011605 */
[----:B------:R-:W-:Y:S01]  /*0260*/  IMAD.IADD R4, R12, 0x1, -R4 ;  /* 0x000000010c047824 */ /* 0x000fe200078e0a04 */
[----:B------:R-:W-:Y:S02]  /*0270*/  LEA.HI R12, R2, R247, RZ, 0x5 ;  /* 0x000000f7020c7211 */ /* 0x000fe400078f28ff */
[----:B------:R-:W-:Y:S02]  /*0280*/  SHF.R.S32.HI R10, RZ, 0x1f, R7 ;  /* 0x0000001fff0a7819 */ /* 0x000fe40000011407 */
[----:B------:R-:W-:Y:S02]  /*0290*/  LOP3.LUT R6, R4, 0x1, RZ, 0xc0, !PT ;  /* 0x0000000104067812 */ /* 0x000fe400078ec0ff */
[----:B------:R-:W-:-:S02]  /*02a0*/  LOP3.LUT R3, R3, 0xfffffffc, RZ, 0xc0, !PT ;  /* 0xfffffffc03037812 */ /* 0x000fc400078ec0ff */
[----:B------:R-:W-:Y:S02]  /*02b0*/  ISETP.NE.U32.AND P0, PT, R6, 0x1, PT ;  /* 0x000000010600780c */ /* 0x000fe40003f05070 */
[----:B------:R-:W-:Y:S01]  /*02c0*/  LOP3.LUT R6, R12, 0xffffffe0, RZ, 0xc0, !PT ;  /* 0xffffffe00c067812 */ /* 0x000fe200078ec0ff */
[----:B------:R-:W-:Y:S01]  /*02d0*/  IMAD.IADD R3, R247, 0x1, -R3 ;  /* 0x00000001f7037824 */ /* 0x000fe200078e0a03 */
[----:B------:R-:W-:Y:S02]  /*02e0*/  LOP3.LUT R243, R243, R5, RZ, 0x3c, !PT ;  /* 0x00000005f3f37212 */ /* 0x000fe400078e3cff */
[----:B------:R-:W-:Y:S01]  /*02f0*/  SHF.R.S32.HI R5, RZ, 0x5, R12 ;  /* 0x00000005ff057819 */ /* 0x000fe2000001140c */
[----:B------:R-:W-:Y:S01]  /*0300*/  IMAD.IADD R14, R247, 0x1, -R6 ;  /* 0x00000001f70e7824 */ /* 0x000fe200078e0a06 */
[----:B------:R-:W-:Y:S01]  /*0310*/  SHF.R.S32.HI R12, RZ, 0x1f, R12 ;  /* 0x0000001fff0c7819 */ /* 0x000fe2000001140c */
[----:B------:R-:W-:Y:S01]  /*0320*/  IMAD R243, R8, 0x200, R243 ;  /* 0x0000020008f37824 */ /* 0x000fe200078e02f3 */
[----:B------:R-:W-:-:S02]  /*0330*/  LEA.HI R10, R10, R7, RZ, 0x3 ;  /* 0x000000070a0a7211 */ /* 0x000fc400078f18ff */
[----:B------:R-:W-:Y:S02]  /*0340*/  LOP3.LUT R11, R11, 0x1c0, RZ, 0xc0, !PT ;  /* 0x000001c00b0b7812 */ /* 0x000fe400078ec0ff */
[----:B------:R-:W-:Y:S02]  /*0350*/  LEA.HI R12, R12, R5, RZ, 0x2 ;  /* 0x000000050c0c7211 */ /* 0x000fe400078f10ff */
[----:B------:R-:W-:Y:S02]  /*0360*/  SHF.R.S32.HI R248, RZ, 0x1f, R14 ;  /* 0x0000001ffff87819 */ /* 0x000fe4000001140e */
[C---:B------:R-:W-:Y:S01]  /*0370*/  LOP3.LUT R9, R10.reuse, 0xfffffff8, RZ, 0xc0, !PT ;  /* 0xfffffff80a097812 */ /* 0x040fe200078ec0ff */
[----:B------:R-:W-:Y:S01]  /*0380*/  IMAD.SHL.U32 R10, R10, 0x40, RZ ;  /* 0x000000400a0a7824 */ /* 0x000fe200078e00ff */
[----:B------:R-:W-:Y:S02]  /*0390*/  SHF.R.U32.HI R251, RZ, 0x3, R11 ;  /* 0x00000003fffb7819 */ /* 0x000fe4000001160b */
[C---:B------:R-:W-:Y:S01]  /*03a0*/  R2P PR, R4.reuse, 0x6 ;  /* 0x0000000604007804 */ /* 0x040fe20000000000 */
[----:B------:R-:W-:Y:S01]  /*03b0*/  IMAD.SHL.U32 R4, R4, 0x40, RZ ;  /* 0x0000004004047824 */ /* 0x000fe200078e00ff */
[----:B------:R-:W-:Y:S01]  /*03c0*/  LOP3.LUT R11, R11, 0x38, R15, 0xf8, !PT ;  /* 0x000000380b0b7812 */ /* 0x000fe200078ef80f */
[----:B------:R-:W-:Y:S01]  /*03d0*/  IMAD.IADD R9, R7, 0x1, -R9 ;  /* 0x0000000107097824 */ /* 0x000fe200078e0a09 */
[----:B------:R-:W-:-:S02]  /*03e0*/  LEA.HI R252, R3, R3, RZ, 0x1 ;  /* 0x0000000303fc7211 */ /* 0x000fc400078f08ff */
[----:B------:R-:W-:Y:S02]  /*03f0*/  LOP3.LUT R12, R12, 0xffffffc, RZ, 0xc0, !PT ;  /* 0x0ffffffc0c0c7812 */ /* 0x000fe400078ec0ff */
[----:B------:R-:W-:Y:S02]  /*0400*/  LEA.HI R248, R248, R14, RZ, 0x2 ;  /* 0x0000000ef8f87211 */ /* 0x000fe400078f10ff */
[----:B------:R-:W-:Y:S01]  /*0410*/  LOP3.LUT R251, R11, R251, RZ, 0x3c, !PT ;  /* 0x000000fb0bfb7212 */ /* 0x000fe200078e3cff */
[C---:B------:R-:W-:Y:S01]  /*0420*/  IMAD.IADD R12, R5.reuse, 0x1, -R12 ;  /* 0x00000001050c7824 */ /* 0x040fe200078e0a0c */
[C---:B------:R-:W-:Y:S01]  /*0430*/  LOP3.LUT R7, R252.reuse, 0x1ffffffe, RZ, 0xc0, !PT ;  /* 0x1ffffffefc077812 */ /* 0x040fe200078ec0ff */
[----:B------:R-:W-:Y:S01]  /*0440*/  IMAD.SHL.U32 R5, R5, 0x400, RZ ;  /* 0x0000040005057824 */ /* 0x000fe200078e00ff */
[----:B------:R-:W-:Y:S01]  /*0450*/  SHF.R.S32.HI R11, RZ, 0x2, R248 ;  /* 0x00000002ff0b7819 */ /* 0x000fe200000114f8 */
[----:B------:R-:W-:Y:S01]  /*0460*/  IMAD.SHL.U32 R252, R252, 0x20, RZ ;  /* 0x00000020fcfc7824 */ /* 0x000fe200078e00ff */
[----:B------:R-:W-:Y:S01]  /*0470*/  LOP3.LUT R4, R4, 0x1c0, RZ, 0xc0, !PT ;  /* 0x000001c004047812 */ /* 0x000fe200078ec0ff */
[C---:B------:R-:W-:Y:S01]  /*0480*/  IMAD.IADD R7, R3.reuse, 0x1, -R7 ;  /* 0x0000000103077824 */ /* 0x040fe200078e0a07 */
[-C--:B------:R-:W-:Y:S01]  /*0490*/  LEA.HI R6, R2, R247.reuse, RZ, 0x6 ;  /* 0x000000f702067211 */ /* 0x080fe200078f30ff */
[----:B------:R-:W-:Y:S01]  /*04a0*/  IMAD R13, R12, 0x10, R11 ;  /* 0x000000100c0d7824 */ /* 0x000fe200078e020b */
[----:B------:R-:W-:Y:S01]  /*04b0*/  LEA.HI R4, R4, R4, RZ, 0x1d ;  /* 0x0000000404047211 */ /* 0x000fe200078fe8ff */
[----:B------:R-:W-:Y:S01]  /*04c0*/  IMAD R3, R3, 0x2, R5 ;  /* 0x0000000203037824 */ /* 0x000fe200078e0205 */
[----:B------:R-:W-:Y:S01]  /*04d0*/  LEA.HI R2, R2, R247, RZ, 0x7 ;  /* 0x000000f702027211 */ /* 0x000fe200078f38ff */
[----:B------:R-:W-:Y:S01]  /*04e0*/  IMAD.SHL.U32 R6, R6, 0x8, RZ ;  /* 0x0000000806067824 */ /* 0x000fe200078e00ff */
[----:B------:R-:W-:Y:S01]  /*04f0*/  STL [R1], R13 ;  /* 0x0000000d01007387 */ /* 0x000fe20000100800 */
[----:B------:R-:W-:Y:S01]  /*0500*/  IMAD.IADD R3, R3, 0x1, R4 ;  /* 0x0000000103037824 */ /* 0x000fe200078e0204 */
[----:B------:R-:W-:-:S02]  /*0510*/  LOP3.LUT R252, R252, 0xffffffc0, RZ, 0xc0, !PT ;  /* 0xffffffc0fcfc7812 */ /* 0x000fc400078ec0ff */
[----:B------:R1:W-:Y:S01]  /*0520*/  STL [R1+0x10], R0 ;  /* 0x0000100001007387 */ /* 0x0003e20000100800 */
[----:B------:R-:W-:Y:S01]  /*0530*/  LOP3.LUT R251, R251, 0x7ffffe00, R6, 0xf8, !PT ;  /* 0x7ffffe00fbfb7812 */ /* 0x000fe200078ef806 */
[----:B------:R-:W-:Y:S01]  /*0540*/  IMAD.SHL.U32 R6, R8, 0x8, RZ ;  /* 0x0000000808067824 */ /* 0x000fe200078e00ff */
[----:B------:R-:W-:Y:S01]  /*0550*/  LEA R4, R3, 0x80, 0x1 ;  /* 0x0000008003047811 */ /* 0x000fe200078e08ff */
[----:B------:R-:W-:Y:S01]  /*0560*/  IMAD R252, R7, 0x8, R252 ;  /* 0x0000000807fc7824 */ /* 0x000fe200078e02fc */
[----:B------:R-:W-:Y:S01]  /*0570*/  LOP3.LUT R10, R10, 0xfffffe00, RZ, 0xc0, !PT ;  /* 0xfffffe000a0a7812 */ /* 0x000fe200078ec0ff */
[----:B------:R-:W-:Y:S01]  /*0580*/  IMAD.SHL.U32 R7, R9, 0x40, RZ ;  /* 0x0000004009077824 */ /* 0x000fe200078e00ff */
[C---:B------:R-:W-:Y:S01]  /*0590*/  IADD3 R249, R4.reuse, -0x10, RZ ;  /* 0xfffffff004f97810 */ /* 0x040fe20007ffe0ff */
[----:B------:R-:W-:Y:S01]  /*05a0*/  IMAD.SHL.U32 R251, R251, 0x2, RZ ;  /* 0x00000002fbfb7824 */ /* 0x000fe200078e00ff */
[----:B------:R-:W-:Y:S01]  /*05b0*/  @P0 IADD3 R249, R4, 0x10, RZ ;  /* 0x0000001004f90810 */ /* 0x000fe20007ffe0ff */
[----:B------:R-:W-:Y:S01]  /*05c0*/  IMAD.IADD R252, R13, 0x1, R252 ;  /* 0x000000010dfc7824 */ /* 0x000fe200078e02fc */
[----:B------:R-:W-:-:S02]  /*05d0*/  LOP3.LUT R7, R7, 0x1c0, RZ, 0xc0, !PT ;  /* 0x000001c007077812 */ /* 0x000fc400078ec0ff */
[----:B------:R-:W-:Y:S02]  /*05e0*/  LOP3.LUT P4, RZ, R9, 0x2, RZ, 0xc0, !PT ;  /* 0x0000000209ff7812 */ /* 0x000fe4000788c0ff */
[----:B------:R-:W-:Y:S02]  /*05f0*/  LOP3.LUT R6, R7, 0x8, R6, 0xf8, !PT ;  /* 0x0000000807067812 */ /* 0x000fe400078ef806 */
[----:B------:R-:W-:Y:S02]  /*0600*/  SHF.R.U32.HI R7, RZ, 0x3, R7 ;  /* 0x00000003ff077819 */ /* 0x000fe40000011607 */
[----:B------:R-:W-:Y:S02]  /*0610*/  LOP3.LUT P3, RZ, R9, 0x4, RZ, 0xc0, !PT ;  /* 0x0000000409ff7812 */ /* 0x000fe4000786c0ff */
[----:B------:R-:W-:Y:S02]  /*0620*/  LOP3.LUT R6, R6, R7, RZ, 0x3c, !PT ;  /* 0x0000000706067212 */ /* 0x000fe400078e3cff */
[----:B------:R-:W-:-:S02]  /*0630*/  LOP3.LUT R248, R248, 0x7ffffffc, RZ, 0xc0, !PT ;  /* 0x7ffffffcf8f87812 */ /* 0x000fc400078ec0ff */
[----:B-1----:R-:W-:Y:S01]  /*0640*/  SHF.R.S32.HI R0, RZ, 0x7, R2 ;  /* 0x00000007ff007819 */ /* 0x002fe20000011402 */
[----:B------:R-:W-:Y:S01]  /*0650*/  IMAD R0, R16, 0x10, R17 ;  /* 0x0000001010007824 */ /* 0x000fe200078e0211 */
[C---:B------:R-:W-:Y:S01]  /*0660*/  SEL R2, R233.reuse, 0xffffffe0, !P1 ;  /* 0xffffffe0e9027807 */ /* 0x040fe20004800000 */
[----:B------:R-:W-:Y:S01]  /*0670*/  IMAD.IADD R248, R14, 0x1, -R248 ;  /* 0x000000010ef87824 */ /* 0x000fe200078e0af8 */
[-C--:B------:R-:W-:Y:S02]  /*0680*/  IADD3 R244, R6, R10.reuse, R5 ;  /* 0x0000000a06f47210 */ /* 0x080fe40007ffe005 */
[----:B------:R1:W-:Y:S01]  /*0690*/  STL [R1+0x4], R0 ;  /* 0x0000040001007387 */ /* 0x0003e20000100800 */
[----:B------:R-:W-:Y:S01]  /*06a0*/  IMAD.IADD R3, R4, 0x1, R2 ;  /* 0x0000000104037824 */ /* 0x000fe200078e0202 */
[----:B------:R-:W-:Y:S01]  /*06b0*/  LOP3.LUT R239, R6, R10, RZ, 0xfc, !PT ;  /* 0x0000000a06ef7212 */ /* 0x000fe200078efcff */
[----:B------:R-:W-:Y:S01]  /*06c0*/  IMAD.IADD R2, R2, 0x1, R249 ;  /* 0x0000000102027824 */ /* 0x000fe200078e02f9 */
[----:B------:R2:W-:Y:S01]  /*06d0*/  STL [R1+0x8], R4 ;  /* 0x0000080401007387 */ /* 0x0005e20000100800 */
[----:B------:R-:W-:Y:S01]  /*06e0*/  SEL R233, R233, 0xffffffe0, !P4 ;  /* 0xffffffe0e9e97807 */ /* 0x000fe20006000000 */
[----:B------:R-:W-:Y:S01]  /*06f0*/  IMAD.SHL.U32 R248, R248, 0x2, RZ ;  /* 0x00000002f8f87824 */ /* 0x000fe200078e00ff */
[----:B------:R-:W-:Y:S01]  /*0700*/  LEA R244, R244, 0x8100, 0x1 ;  /* 0x00008100f4f47811 */ /* 0x000fe200078e08ff */
[----:B------:R3:W-:Y:S01]  /*0710*/  STL [R1+0x24], R3 ;  /* 0x0000240301007387 */ /* 0x0007e20000100800 */
[----:B------:R-:W-:-:S02]  /*0720*/  LEA R239, R239, 0x100, 0x1 ;  /* 0x00000100efef7811 */ /* 0x000fc400078e08ff */
[----:B------:R-:W-:Y:S01]  /*0730*/  IADD3 R250, R15, 0x40, RZ ;  /* 0x000000400ffa7810 */ /* 0x000fe20007ffe0ff */
[----:B------:R-:W-:Y:S01]  /*0740*/  IMAD.IADD R242, R244, 0x1, R233 ;  /* 0x00000001f4f27824 */ /* 0x000fe200078e02e9 */
[----:B------:R-:W-:Y:S01]  /*0750*/  SHF.R.S32.HI R246, RZ, 0x1f, R15 ;  /* 0x0000001ffff67819 */ /* 0x000fe2000001140f */
[----:B------:R-:W-:Y:S01]  /*0760*/  IMAD.IADD R238, R233, 0x1, R239 ;  /* 0x00000001e9ee7824 */ /* 0x000fe200078e02ef */
[----:B------:R-:W-:Y:S02]  /*0770*/  SHF.R.S32.HI R245, RZ, 0x1f, R250 ;  /* 0x0000001ffff57819 */ /* 0x000fe400000114fa */
[----:B------:R-:W-:Y:S02]  /*0780*/  LEA R243, R243, 0x4100, 0x1 ;  /* 0x00004100f3f37811 */ /* 0x000fe400078e08ff */
[C---:B-1----:R-:W-:Y:S02]  /*0790*/  SEL R0, R236.reuse, 0xffffffc0, !P2 ;  /* 0xffffffc0ec007807 */ /* 0x042fe40005000000 */
[----:B------:R-:W-:-:S03]  /*07a0*/  SEL R236, R236, 0xffffffc0, !P3 ;  /* 0xffffffc0ecec7807 */ /* 0x000fc60005800000 */
[----:B--2---:R-:W-:Y:S02]  /*07b0*/  IMAD.IADD R4, R4, 0x1, R0 ;  /* 0x0000000104047824 */ /* 0x004fe400078e0200 */
[----:B------:R-:W-:Y:S02]  /*07c0*/  IMAD.IADD R241, R244, 0x1, R236 ;  /* 0x00000001f4f17824 */ /* 0x000fe400078e02ec */
[----:B---3--:R-:W-:Y:S01]  /*07d0*/  IMAD.IADD R3, R3, 0x1, R0 ;  /* 0x0000000103037824 */ /* 0x008fe200078e0200 */
[----:B------:R-:W-:Y:S01]  /*07e0*/  STL [R1+0x20], R4 ;  /* 0x0000200401007387 */ /* 0x000fe20000100800 */
[----:B------:R-:W-:Y:S02]  /*07f0*/  IMAD.IADD R237, R236, 0x1, R239 ;  /* 0x00000001eced7824 */ /* 0x000fe400078e02ef */
[----:B------:R-:W-:Y:S01]  /*0800*/  IMAD.IADD R240, R242, 0x1, R236 ;  /* 0x00000001f2f07824 */ /* 0x000fe200078e02ec */
[----:B------:R1:W-:Y:S01]  /*0810*/  STL [R1+0x1c], R3 ;  /* 0x00001c0301007387 */ /* 0x0003e20000100800 */
[----:B------:R-:W-:-:S02]  /*0820*/  IMAD.IADD R233, R233, 0x1, R241 ;  /* 0x00000001e9e97824 */ /* 0x000fc400078e02f1 */
[----:B------:R-:W-:Y:S01]  /*0830*/  IMAD.IADD R236, R236, 0x1, R238 ;  /* 0x00000001ecec7824 */ /* 0x000fe200078e02ee */
[----:B------:R2:W-:Y:S01]  /*0840*/  STL [R1+0x18], R2 ;  /* 0x0000180201007387 */ /* 0x0005e20000100800 */
[----:B-1----:R-:W-:Y:S02]  /*0850*/  IMAD.IADD R3, R0, 0x1, R249 ;  /* 0x0000000100037824 */ /* 0x002fe400078e02f9 */
[----:B------:R-:W-:-:S03]  /*0860*/  IMAD.IADD R0, R2, 0x1, R0 ;  /* 0x0000000102007824 */ /* 0x000fc600078e0200 */
[----:B------:R2:W-:Y:S04]  /*0870*/  STL [R1+0x2c], R3 ;  /* 0x00002c0301007387 */ /* 0x0005e80000100800 */
[----:B------:R2:W-:Y:S02]  /*0880*/  STL [R1+0x28], R0 ;  /* 0x0000280001007387 */ /* 0x0005e40000100800 */
.L_x_1722:
[----:B--2---:R-:W2:Y:S01]  /*0890*/  LDL R2, [R1+0x10] ;  /* 0x0000100001027983 */ /* 0x004ea20000100800 */
        /* <DEDUP_REMOVED lines=11> */
[----:B------:R-:W-:Y:S02]  /*0950*/  MOV R2, c[0x0][0x56c] ;  /* 0x00015b0000027a02 */ /* 0x000fe40000000f00 */
[----:B------:R-:W-:Y:S02]  /*0960*/  MOV R3, R0 ;  /* 0x0000000000037202 */ /* 0x000fe40000000f00 */
[----:B------:R-:W-:-:S13]  /*0970*/  ISETP.NE.AND P0, PT, R2, 0x1, PT ;  /* 0x000000010200780c */ /* 0x000fda0003f05270 */
[----:B------:R-:W-:-:S05]  /*0980*/  @P0 IMAD.HI.U32 R2, R0, c[0x0][0x570], RZ ;  /* 0x00015c0000020a27 */ /* 0x000fca00078e00ff */
[----:B------:R-:W-:-:S05]  /*0990*/  @P0 SHF.R.U32.HI R3, RZ, c[0x0][0x574], R2 ;  /* 0x00015d00ff030a19 */ /* 0x000fca0000011602 */
[----:B------:R-:W-:Y:S01]  /*09a0*/  IMAD R4, R3, c[0x0][0x56c], RZ ;  /* 0x00015b0003047a24 */ /* 0x000fe200078e02ff */
[----:B------:R-:W-:Y:S05]  /*09b0*/  BRA `(.L_x_1615) ;  /* 0x0000006000007947 */ /* 0x000fea0003800000 */
.L_x_1614:
[----:B------:R-:W-:Y:S02]  /*09c0*/  MOV R2, c[0x0][0x554] ;  /* 0x0001550000027a02 */ /* 0x000fe40000000f00 */
[----:B------:R-:W-:Y:S02]  /*09d0*/  MOV R3, R0 ;  /* 0x0000000000037202 */ /* 0x000fe40000000f00 */
[----:B------:R-:W-:-:S13]  /*09e0*/  ISETP.NE.AND P0, PT, R2, 0x1, PT ;  /* 0x000000010200780c */ /* 0x000fda0003f05270 */
[----:B------:R-:W-:-:S05]  /*09f0*/  @P0 IMAD.HI.U32 R2, R0, c[0x0][0x558], RZ ;  /* 0x0001560000020a27 */ /* 0x000fca00078e00ff */
[----:B------:R-:W-:-:S05]  /*0a00*/  @P0 SHF.R.U32.HI R3, RZ, c[0x0][0x55c], R2 ;  /* 0x00015700ff030a19 */ /* 0x000fca0000011602 */
[----:B------:R-:W-:Y:S02]  /*0a10*/  IMAD R4, R3, c[0x0][0x554], RZ ;  /* 0x0001550003047a24 */ /* 0x000fe400078e02ff */
.L_x_1615:
[----:B------:R-:W-:Y:S05]  /*0a20*/  BSYNC B0 ;  /* 0x0000000000007941 */ /* 0x000fea0003800000 */
.L_x_1613:
[----:B------:R-:W-:Y:S01]  /*0a30*/  IMAD.MOV.U32 R2, RZ, RZ, c[0x0][0x548] ;  /* 0x00015200ff027624 */ /* 0x000fe200078e00ff */
[----:B------:R-:W-:Y:S02]  /*0a40*/  ISETP.NE.U32.AND P0, PT, RZ, c[0x0][0x370], PT ;  /* 0x0000dc00ff007a0c */ /* 0x000fe40003f05070 */
[----:B------:R-:W-:Y:S02]  /*0a50*/  MOV R6, RZ ;  /* 0x000000ff00067202 */ /* 0x000fe40000000f00 */
[----:B------:R-:W-:Y:S01]  /*0a60*/  ISETP.NE.AND P1, PT, R2, 0x1, PT ;  /* 0x000000010200780c */ /* 0x000fe20003f25270 */
[----:B------:R-:W-:Y:S01]  /*0a70*/  IMAD.IADD R2, R0, 0x1, -R4 ;  /* 0x0000000100027824 */ /* 0x000fe200078e0a04 */
[----:B------:R-:W-:-:S03]  /*0a80*/  ISETP.NE.AND.EX P0, PT, RZ, c[0x0][0x374], PT, P0 ;  /* 0x0000dd00ff007a0c */ /* 0x000fc60003f05300 */
[----:B------:R-:W-:-:S04]  /*0a90*/  IMAD R2, R5, c[0x0][0x554], R2 ;  /* 0x0001550005027a24 */ /* 0x000fc800078e0202 */
[----:B------:R-:W-:-:S04]  /*0aa0*/  IMAD.MOV.U32 R14, RZ, RZ, R2 ;  /* 0x000000ffff0e7224 */ /* 0x000fc800078e0002 */
[----:B------:R-:W-:-:S04]  /*0ab0*/  @P1 IMAD.HI.U32 R4, R2, c[0x0][0x54c], RZ ;  /* 0x0001530002041a27 */ /* 0x000fc800078e00ff */
[----:B------:R-:W-:Y:S01]  /*0ac0*/  @P0 IMAD.MOV.U32 R0, RZ, RZ, 0x4 ;  /* 0x00000004ff000424 */ /* 0x000fe200078e00ff */
[----:B------:R-:W-:-:S05]  /*0ad0*/  @P1 SHF.R.U32.HI R14, RZ, c[0x0][0x550], R4 ;  /* 0x00015400ff0e1a19 */ /* 0x000fca0000011604 */
[----:B------:R-:W-:Y:S01]  /*0ae0*/  @P0 IMAD.WIDE R4, R14, R0, c[0x0][0x370] ;  /* 0x0000dc000e040625 */ /* 0x000fe200078e0200 */
[----:B------:R-:W-:Y:S01]  /*0af0*/  LOP3.LUT R3, R3, 0x1ffffff, RZ, 0x3c, !PT ;  /* 0x01ffffff03037812 */ /* 0x000fe200078e3cff */
[----:B------:R-:W-:Y:S04]  /*0b00*/  STL [R1+0x50], R14 ;  /* 0x0000500e01007387 */ /* 0x000fe80000100800 */
[----:B------:R1:W2:Y:S01]  /*0b10*/  @P0 LDG.E R6, [R4.64] ;  /* 0x0000000604060981 */ /* 0x0002a2000c1e1900 */
[----:B------:R-:W-:Y:S01]  /*0b20*/  IMAD.MOV.U32 R0, RZ, RZ, c[0x0][0x2c4] ;  /* 0x0000b100ff007624 */ /* 0x000fe200078e00ff */
[----:B------:R-:W-:Y:S01]  /*0b30*/  IADD3 R3, R3, c[0x0][0x53c], RZ ;  /* 0x00014f0003037a10 */ /* 0x000fe20007ffe0ff */
[----:B------:R-:W-:Y:S01]  /*0b40*/  IMAD.MOV.U32 R9, RZ, RZ, RZ ;  /* 0x000000ffff097224 */ /* 0x000fe200078e00ff */
[----:B------:R-:W-:Y:S01]  /*0b50*/  MOV R126, RZ ;  /* 0x000000ff007e7202 */ /* 0x000fe20000000f00 */
[----:B------:R-:W-:Y:S01]  /*0b60*/  IMAD.MOV.U32 R124, RZ, RZ, RZ ;  /* 0x000000ffff7c7224 */ /* 0x000fe200078e00ff */
[----:B------:R-:W-:Y:S01]  /*0b70*/  ISETP.NE.AND P4, PT, R0, 0x1, PT ;  /* 0x000000010000780c */ /* 0x000fe20003f85270 */
[----:B------:R-:W-:Y:S01]  /*0b80*/  IMAD.SHL.U32 R15, R3, 0x80, RZ ;  /* 0x00000080030f7824 */ /* 0x000fe200078e00ff */
[----:B------:R-:W-:Y:S01]  /*0b90*/  MOV R3, c[0x0][0x2ac] ;  /* 0x0000ab0000037a02 */ /* 0x000fe20000000f00 */
[----:B------:R-:W-:Y:S01]  /*0ba0*/  IMAD.MOV.U32 R130, RZ, RZ, RZ ;  /* 0x000000ffff827224 */ /* 0x000fe200078e00ff */
[----:B------:R-:W-:Y:S01]  /*0bb0*/  MOV R128, RZ ;  /* 0x000000ff00807202 */ /* 0x000fe20000000f00 */
[----:B------:R-:W-:Y:S01]  /*0bc0*/  CS2R R122, SRZ ;  /* 0x00000000007a7805 */ /* 0x000fe2000001ff00 */
[----:B------:R-:W-:Y:S01]  /*0bd0*/  STL [R1+0x3c], R15 ;  /* 0x00003c0f01007387 */ /* 0x000fe20000100800 */
[----:B------:R-:W-:Y:S01]  /*0be0*/  IMAD R49, R3, c[0x0][0x1d0], RZ ;  /* 0x0000740003317a24 */ /* 0x000fe200078e02ff */
        /* <DEDUP_REMOVED lines=11> */
[----:B-1----:R-:W-:Y:S01]  /*0ca0*/  IADD3 R4, R15, 0x7f, RZ ;  /* 0x0000007f0f047810 */ /* 0x002fe20007ffe0ff */
[----:B------:R-:W-:Y:S01]  /*0cb0*/  IMAD.MOV.U32 R5, RZ, RZ, 0x40 ;  /* 0x00000040ff057424 */ /* 0x000fe200078e00ff */
[----:B------:R-:W-:Y:S01]  /*0cc0*/  CS2R R94, SRZ ;  /* 0x00000000005e7805 */ /* 0x000fe2000001ff00 */
[----:B------:R-:W-:Y:S01]  /*0cd0*/  CS2R R92, SRZ ;  /* 0x00000000005c7805 */ /* 0x000fe2000001ff00 */
[----:B------:R-:W-:Y:S01]  /*0ce0*/  CS2R R98, SRZ ;  /* 0x0000000000627805 */ /* 0x000fe2000001ff00 */
[----:B------:R-:W-:Y:S01]  /*0cf0*/  @P4 IMAD.HI.U32 R0, R4, c[0x0][0x2c8], RZ ;  /* 0x0000b20004004a27 */ /* 0x000fe200078e00ff */
[----:B------:R-:W-:Y:S01]  /*0d00*/  IADD3 R5, R5, -c[0x0][0x168], RZ ;  /* 0x80005a0005057a10 */ /* 0x000fe20007ffe0ff */
[----:B------:R-:W-:Y:S01]  /*0d10*/  CS2R R96, SRZ ;  /* 0x0000000000607805 */ /* 0x000fe2000001ff00 */
[----:B------:R-:W-:Y:S01]  /*0d20*/  CS2R R90, SRZ ;  /* 0x00000000005a7805 */ /* 0x000fe2000001ff00 */
[----:B------:R-:W-:Y:S01]  /*0d30*/  CS2R R88, SRZ ;  /* 0x0000000000587805 */ /* 0x000fe2000001ff00 */
[----:B------:R-:W-:Y:S01]  /*0d40*/  @P4 SHF.R.U32.HI R4, RZ, c[0x0][0x2cc], R0 ;  /* 0x0000b300ff044a19 */ /* 0x000fe20000011600 */
[----:B------:R-:W-:Y:S01]  /*0d50*/  IMAD R3, R3, c[0x0][0x1d0], R5 ;  /* 0x0000740003037a24 */ /* 0x000fe200078e0205 */
[----:B------:R-:W-:Y:S01]  /*0d60*/  IADD3 R0, R49, 0x3f, RZ ;  /* 0x0000003f31007810 */ /* 0x000fe20007ffe0ff */
[----:B------:R-:W-:Y:S01]  /*0d70*/  CS2R R86, SRZ ;  /* 0x0000000000567805 */ /* 0x000fe2000001ff00 */
[----:B------:R-:W-:Y:S01]  /*0d80*/  CS2R R84, SRZ ;  /* 0x0000000000547805 */ /* 0x000fe2000001ff00 */
[----:B------:R-:W-:Y:S01]  /*0d90*/  IMAD.IADD R3, R3, 0x1, R4 ;  /* 0x0000000103037824 */ /* 0x000fe200078e0204 */
[----:B------:R-:W-:Y:S01]  /*0da0*/  SHF.R.S32.HI R4, RZ, 0x1f, R0 ;  /* 0x0000001fff047819 */ /* 0x000fe20000011400 */
[----:B------:R-:W-:Y:S01]  /*0db0*/  CS2R R78, SRZ ;  /* 0x00000000004e7805 */ /* 0x000fe2000001ff00 */
[----:B------:R-:W-:Y:S01]  /*0dc0*/  CS2R R76, SRZ ;  /* 0x00000000004c7805 */ /* 0x000fe2000001ff00 */
[----:B------:R-:W-:Y:S01]  /*0dd0*/  CS2R R82, SRZ ;  /* 0x0000000000527805 */ /* 0x000fe2000001ff00 */
[----:B------:R-:W-:Y:S01]  /*0de0*/  SHF.R.S32.HI R48, RZ, 0x1f, R3 ;  /* 0x0000001fff307819 */ /* 0x000fe20000011403 */
[----:B------:R-:W-:Y:S01]  /*0df0*/  CS2R R80, SRZ ;  /* 0x0000000000507805 */ /* 0x000fe2000001ff00 */
[----:B------:R-:W-:Y:S01]  /*0e00*/  LEA.HI R0, R4, R0, RZ, 0x6 ;  /* 0x0000000004007211 */ /* 0x000fe200078f30ff */
[----:B------:R-:W-:Y:S01]  /*0e10*/  CS2R R74, SRZ ;  /* 0x00000000004a7805 */ /* 0x000fe2000001ff00 */
[----:B------:R-:W-:Y:S01]  /*0e20*/  LEA.HI R48, R48, R3, RZ, 0x6 ;  /* 0x0000000330307211 */ /* 0x000fe200078f30ff */
[----:B------:R-:W-:Y:S01]  /*0e30*/  IMAD.MOV R3, RZ, RZ, -R14 ;  /* 0x000000ffff037224 */ /* 0x000fe200078e0a0e */
[----:B------:R-:W-:Y:S01]  /*0e40*/  SHF.R.S32.HI R0, RZ, 0x6, R0 ;  /* 0x00000006ff007819 */ /* 0x000fe20000011400 */
[----:B------:R-:W-:Y:S01]  /*0e50*/  CS2R R4, SRZ ;  /* 0x0000000000047805 */ /* 0x000fe2000001ff00 */
[----:B------:R-:W-:Y:S01]  /*0e60*/  SHF.R.S32.HI R48, RZ, 0x6, R48 ;  /* 0x00000006ff307819 */ /* 0x000fe20000011430 */
[--C-:B------:R-:W-:Y:S01]  /*0e70*/  IMAD R7, R3, c[0x0][0x548], R2.reuse ;  /* 0x0001520003077a24 */ /* 0x100fe200078e0202 */
[----:B------:R-:W-:Y:S01]  /*0e80*/  PRMT R2, RZ, 0x7610, R2 ;  /* 0x00007610ff027816 */ /* 0x000fe20000000002 */
[----:B------:R-:W-:Y:S01]  /*0e90*/  CS2R R72, SRZ ;  /* 0x0000000000487805 */ /* 0x000fe2000001ff00 */
[----:B------:R-:W-:Y:S01]  /*0ea0*/  IMNMX R48, R0, R48, PT ;  /* 0x0000003000307217 */ /* 0x000fe20003800200 */
[----:B------:R-:W-:Y:S01]  /*0eb0*/  CS2R R70, SRZ ;  /* 0x0000000000467805 */ /* 0x000fe2000001ff00 */
[----:B------:R-:W-:Y:S01]  /*0ec0*/  STL [R1+0x40], R7 ;  /* 0x0000400701007387 */ /* 0x000fe20000100800 */
[----:B------:R-:W-:Y:S01]  /*0ed0*/  CS2R R68, SRZ ;  /* 0x0000000000447805 */ /* 0x000fe2000001ff00 */
[----:B------:R-:W-:Y:S01]  /*0ee0*/  ISETP.GE.AND P0, PT, R48, 0x1, PT ;  /* 0x000000013000780c */ /* 0x000fe20003f06270 */
        /* <DEDUP_REMOVED lines=34> */
[----:B------:R-:W-:Y:S01]  /*1110*/  IMAD.MOV.U32 R10, RZ, RZ, RZ ;  /* 0x000000ffff0a7224 */ /* 0x000fe200078e00ff */
[----:B--2---:R1:W-:Y:S02]  /*1120*/  STL [R1+0x4c], R6 ;  /* 0x00004c0601007387 */ /* 0x0043e40000100800 */
[----:B-1----:R-:W-:Y:S01]  /*1130*/  IMAD.MOV.U32 R6, RZ, RZ, RZ ;  /* 0x000000ffff067224 */ /* 0x002fe200078e00ff */
[----:B------:R-:W-:Y:S05]  /*1140*/  @!P0 BRA `(.L_x_1616) ;  /* 0x0000fc0000008947 */ /* 0x000fea0003800000 */
[----:B------:R-:W2:Y:S01]  /*1150*/  LDL R8, [R1+0x4] ;  /* 0x0000040001087983 */ /* 0x000ea20000100800 */
[----:B------:R-:W-:-:S03]  /*1160*/  ISETP.NE.U32.AND P1, PT, RZ, c[0x0][0x340], PT ;  /* 0x0000d000ff007a0c */ /* 0x000fc60003f25070 */
[----:B------:R-:W3:Y:S01]  /*1170*/  LDL R11, [R1+0xc] ;  /* 0x00000c00010b7983 */ /* 0x000ee20000100800 */
[----:B------:R-:W-:-:S13]  /*1180*/  ISETP.NE.AND.EX P1, PT, RZ, c[0x0][0x344], PT, P1 ;  /* 0x0000d100ff007a0c */ /* 0x000fda0003f25310 */
[----:B------:R-:W-:-:S05]  /*1190*/  @P1 MOV R0, 0x4 ;  /* 0x0000000400001802 */ /* 0x000fca0000000f00 */
[----:B------:R-:W-:-:S05]  /*11a0*/  @P1 IMAD.WIDE R2, R14, R0, c[0x0][0x340] ;  /* 0x0000d0000e021625 */ /* 0x000fca00078e0200 */
[----:B------:R1:W5:Y:S01]  /*11b0*/  @P1 LDG.E R0, [R2.64] ;  /* 0x0000000602001981 */ /* 0x000362000c1e1900 */
[----:B------:R-:W-:Y:S02]  /*11c0*/  SHF.R.S32.HI R5, RZ, 0x1f, R14 ;  /* 0x0000001fff057819 */ /* 0x000fe4000001140e */
[----:B------:R-:W-:-:S03]  /*11d0*/  ISETP.GE.AND P3, PT, R250, c[0x0][0x198], PT ;  /* 0x00006600fa007a0c */ /* 0x000fc60003f66270 */
[----:B------:R-:W-:-:S04]  /*11e0*/  IMAD R5, R5, c[0x0][0x1c0], RZ ;  /* 0x0000700005057a24 */ /* 0x000fc800078e02ff */
[----:B------:R-:W-:Y:S01]  /*11f0*/  IMAD R5, R14, c[0x0][0x1c4], R5 ;  /* 0x000071000e057a24 */ /* 0x000fe200078e0205 */
[----:B-1----:R-:W-:-:S05]  /*1200*/  SHF.R.S32.HI R2, RZ, 0x1f, R7 ;  /* 0x0000001fff027819 */ /* 0x002fca0000011407 */
[----:B------:R-:W-:-:S04]  /*1210*/  IMAD R4, R2, c[0x0][0x1b8], RZ ;  /* 0x00006e0002047a24 */ /* 0x000fc800078e02ff */
[C---:B------:R-:W-:Y:S01]  /*1220*/  IMAD R4, R7.reuse, c[0x0][0x1bc], R4 ;  /* 0x00006f0007047a24 */ /* 0x040fe200078e0204 */
[----:B--2---:R-:W-:Y:S01]  /*1230*/  IADD3 R3, R8, R15, RZ ;  /* 0x0000000f08037210 */ /* 0x004fe20007ffe0ff */
[----:B------:R-:W-:Y:S01]  /*1240*/  IMAD.WIDE.U32 R8, R7, c[0x0][0x1b8], RZ ;  /* 0x00006e0007087a25 */ /* 0x000fe200078e00ff */
[----:B---3--:R-:W-:-:S03]  /*1250*/  ISETP.GE.AND P5, PT, R11, c[0x0][0x198], PT ;  /* 0x000066000b007a0c */ /* 0x008fc60003fa6270 */
[----:B------:R-:W-:Y:S01]  /*1260*/  @P4 IMAD.HI.U32 R6, R3, c[0x0][0x2c8], RZ ;  /* 0x0000b20003064a27 */ /* 0x000fe200078e00ff */
[----:B------:R-:W-:-:S03]  /*1270*/  IADD3 R9, R9, R4, RZ ;  /* 0x0000000409097210 */ /* 0x000fc60007ffe0ff */
[----:B------:R-:W-:Y:S01]  /*1280*/  IMAD.MOV.U32 R7, RZ, RZ, R3 ;  /* 0x000000ffff077224 */ /* 0x000fe200078e0003 */
[----:B------:R-:W-:Y:S01]  /*1290*/  @P4 SHF.R.U32.HI R7, RZ, c[0x0][0x2cc], R6 ;  /* 0x0000b300ff074a19 */ /* 0x000fe20000011606 */
[----:B------:R-:W-:-:S03]  /*12a0*/  IMAD.WIDE.U32 R8, R14, c[0x0][0x1c0], R8 ;  /* 0x000070000e087a25 */ /* 0x000fc600078e0008 */
[--C-:B------:R-:W-:Y:S01]  /*12b0*/  SHF.R.S32.HI R6, RZ, 0x1f, R7.reuse ;  /* 0x0000001fff067819 */ /* 0x100fe20000011407 */
[----:B------:R-:W-:Y:S01]  /*12c0*/  IMAD.MOV R4, RZ, RZ, -R7 ;  /* 0x000000ffff047224 */ /* 0x000fe200078e0a07 */
[----:B------:R-:W-:-:S03]  /*12d0*/  IADD3 R9, R9, R5, RZ ;  /* 0x0000000509097210 */ /* 0x000fc60007ffe0ff */
[----:B------:R-:W-:Y:S02]  /*12e0*/  IMAD R6, R6, c[0x0][0x1b0], RZ ;  /* 0x00006c0006067a24 */ /* 0x000fe400078e02ff */
[----:B------:R-:W-:Y:S02]  /*12f0*/  IMAD R4, R4, c[0x0][0x2c4], R3 ;  /* 0x0000b10004047a24 */ /* 0x000fe400078e0203 */
[C---:B------:R-:W-:Y:S02]  /*1300*/  IMAD R6, R7.reuse, c[0x0][0x1b4], R6 ;  /* 0x00006d0007067a24 */ /* 0x040fe400078e0206 */
[----:B------:R-:W-:Y:S01]  /*1310*/  IMAD.WIDE.U32 R8, R7, c[0x0][0x1b0], R8 ;  /* 0x00006c0007087a25 */ /* 0x000fe200078e0008 */
[----:B------:R-:W-:Y:S02]  /*1320*/  SHF.R.S32.HI R3, RZ, 0x1f, R4 ;  /* 0x0000001fff037819 */ /* 0x000fe40000011404 */
[----:B------:R-:W-:Y:S02]  /*1330*/  @!P1 MOV R0, R14 ;  /* 0x0000000e00009202 */ /* 0x000fe40000000f00 */
[----:B------:R-:W-:Y:S01]  /*1340*/  IADD3 R7, R9, R6, RZ ;  /* 0x0000000609077210 */ /* 0x000fe20007ffe0ff */
[----:B------:R-:W-:-:S02]  /*1350*/  IMAD R3, R3, c[0x0][0x1a8], RZ ;  /* 0x00006a0003037a24 */ /* 0x000fc400078e02ff */
[----:B------:R-:W-:Y:S02]  /*1360*/  IMAD.MOV.U32 R6, RZ, RZ, R8 ;  /* 0x000000ffff067224 */ /* 0x000fe400078e0008 */
[C---:B------:R-:W-:Y:S02]  /*1370*/  IMAD R3, R4.reuse, c[0x0][0x1ac], R3 ;  /* 0x00006b0004037a24 */ /* 0x040fe400078e0203 */
[----:B------:R-:W-:-:S05]  /*1380*/  IMAD.WIDE.U32 R6, R4, c[0x0][0x1a8], R6 ;  /* 0x00006a0004067a25 */ /* 0x000fca00078e0006 */
[----:B------:R-:W-:Y:S02]  /*1390*/  LEA R11, P0, R6, c[0x0][0x160], 0x1 ;  /* 0x00005800060b7a11 */ /* 0x000fe400078008ff */
[----:B------:R-:W-:-:S04]  /*13a0*/  IADD3 R3, R7, R3, RZ ;  /* 0x0000000307037210 */ /* 0x000fc80007ffe0ff */
[----:B------:R-:W-:Y:S01]  /*13b0*/  LEA.HI.X R10, R6, c[0x0][0x164], R3, 0x1, P0 ;  /* 0x00005900060a7a11 */ /* 0x000fe200000f0c03 */
[----:B------:R-:W-:Y:S05]  /*13c0*/  BRA.DIV ~URZ, `(.L_x_1617) ;  /* 0x000121027f007947 */ /* 0x000fea000b800000 */
[----:B------:R1:W2:Y:S02]  /*13d0*/  SHFL.IDX PT, R12, R10, RZ, 0x181f ;  /* 0x00181fff0a0c7589 */ /* 0x0002a400000e0000 */
.L_x_1723:
[----:B------:R-:W-:Y:S05]  /*13e0*/  BRA.DIV ~URZ, `(.L_x_1618) ;  /* 0x000121527f007947 */ /* 0x000fea000b800000 */
[----:B------:R3:W4:Y:S02]  /*13f0*/  SHFL.IDX PT, R4, R11, RZ, 0x181f ;  /* 0x00181fff0b047589 */ /* 0x00072400000e0000 */
.L_x_1724:
[----:B---3--:R-:W3:Y:S01]  /*1400*/  LDL R5, [R1+0x3c] ;  /* 0x00003c0001057983 */ /* 0x008ee20000100800 */
[----:B------:R-:W-:Y:S01]  /*1410*/  SHF.R.S32.HI R3, RZ, 0x1f, R247 ;  /* 0x0000001fff037819 */ /* 0x000fe200000114f7 */
[----:B------:R-:W-:Y:S01]  /*1420*/  IMAD.MOV.U32 R13, RZ, RZ, c[0x0][0x2c4] ;  /* 0x0000b100ff0d7624 */ /* 0x000fe200078e00ff */
[----:B------:R-:W-:Y:S02]  /*1430*/  BSSY B0, `(.L_x_1619) ;  /* 0x0000011000007945 */ /* 0x000fe40003800000 */
[----:B------:R-:W-:Y:S01]  /*1440*/  LEA.HI R3, R3, R247, RZ, 0x3 ;  /* 0x000000f703037211 */ /* 0x000fe200078f18ff */
[----:B------:R-:W-:-:S03]  /*1450*/  IMAD R13, R13, c[0x0][0x168], RZ ;  /* 0x00005a000d0d7a24 */ /* 0x000fc600078e02ff */
[----:B------:R-:W-:-:S05]  /*1460*/  SHF.R.S32.HI R3, RZ, 0x3, R3 ;  /* 0x00000003ff037819 */ /* 0x000fca0000011403 */
[----:B---3--:R-:W-:-:S05]  /*1470*/  IMAD.IADD R3, R3, 0x1, R5 ;  /* 0x0000000103037824 */ /* 0x008fca00078e0205 */
[----:B------:R-:W-:-:S13]  /*1480*/  ISETP.GE.AND P0, PT, R3, R13, PT ;  /* 0x0000000d0300720c */ /* 0x000fda0003f06270 */
[----:B------:R-:W-:Y:S05]  /*1490*/  @P0 BRA `(.L_x_1620) ;  /* 0x000000a000000947 */ /* 0x000fea0003800000 */
[----:B------:R-:W3:Y:S02]  /*14a0*/  LDL R8, [R1+0xc] ;  /* 0x00000c0001087983 */ /* 0x000ee40000100800 */
[-C--:B---34-:R-:W-:Y:S02]  /*14b0*/  LEA R6, P1, R8, R4.reuse, 0x1 ;  /* 0x0000000408067211 */ /* 0x098fe400078208ff */
[----:B------:R-:W-:Y:S02]  /*14c0*/  LEA R4, P0, R250, R4, 0x1 ;  /* 0x00000004fa047211 */ /* 0x000fe400078008ff */
[-C--:B--2---:R-:W-:Y:S02]  /*14d0*/  LEA.HI.X R7, R8, R12.reuse, R246, 0x1, P1 ;  /* 0x0000000c08077211 */ /* 0x084fe400008f0cf6 */
[----:B------:R-:W-:-:S03]  /*14e0*/  LEA.HI.X R5, R250, R12, R245, 0x1, P0 ;  /* 0x0000000cfa057211 */ /* 0x000fc600000f0cf5 */
[----:B------:R-:W-:Y:S01]  /*14f0*/  @!PT LDS RZ, [RZ] ;  /* 0x00000000fffff984 */ /* 0x000fe20000000800 */
[----:B------:R-:W-:Y:S01]  /*1500*/  @!PT LDS RZ, [RZ] ;  /* 0x00000000fffff984 */ /* 0x000fe20000000800 */
[----:B------:R-:W-:Y:S01]  /*1510*/  @!PT LDS RZ, [RZ] ;  /* 0x00000000fffff984 */ /* 0x000fe20000000800 */
[----:B------:R2:W-:Y:S04]  /*1520*/  LDGSTS.E.BYPASS.LTC128B.128 [R251+0x8100], [R6.64], !P5 ;  /* 0x0810000006fb7fae */ /* 0x0005e8000e901d46 */
[----:B------:R2:W-:Y:S02]  /*1530*/  LDGSTS.E.BYPASS.LTC128B.128 [R251+0xc100], [R4.64], !P3 ;  /* 0x0c10000004fb7fae */ /* 0x0005e4000d901d46 */
.L_x_1620:
[----:B------:R-:W-:Y:S05]  /*1540*/  BSYNC B0 ;  /* 0x0000000000007941 */ /* 0x000fea0003800000 */
.L_x_1619:
[----:B------:R-:W-:Y:S05]  /*1550*/  BRA.DIV ~URZ, `(.L_x_1621) ;  /* 0x000120527f007947 */ /* 0x000fea000b800000 */
[----:B--2---:R2:W3:Y:S04]  /*1560*/  SHFL.IDX PT, R12, R10, 0x1, 0x181f ;  /* 0x00381f000a0c7f89 */ /* 0x0044e800000e0000 */
[----:B----4-:R2:W4:Y:S02]  /*1570*/  SHFL.IDX PT, R4, R11, 0x1, 0x181f ;  /* 0x00381f000b047f89 */ /* 0x01052400000e0000 */
.L_x_1725:
[----:B------:R-:W-:Y:S01]  /*1580*/  IADD3 R5, R3, 0x10, RZ ;  /* 0x0000001003057810 */ /* 0x000fe20007ffe0ff */
[----:B------:R-:W-:Y:S03]  /*1590*/  BSSY B0, `(.L_x_1622) ;  /* 0x000000d000007945 */ /* 0x000fe60003800000 */
[----:B------:R-:W-:-:S13]  /*15a0*/  ISETP.GE.AND P0, PT, R5, R13, PT ;  /* 0x0000000d0500720c */ /* 0x000fda0003f06270 */
[----:B------:R-:W-:Y:S05]  /*15b0*/  @P0 BRA `(.L_x_1623) ;  /* 0x000000a000000947 */ /* 0x000fea0003800000 */
[----:B--2---:R-:W2:Y:S02]  /*15c0*/  LDL R8, [R1+0xc] ;  /* 0x00000c0001087983 */ /* 0x004ea40000100800 */
[-C--:B--2-4-:R-:W-:Y:S02]  /*15d0*/  LEA R6, P1, R8, R4.reuse, 0x1 ;  /* 0x0000000408067211 */ /* 0x094fe400078208ff */
[----:B------:R-:W-:Y:S02]  /*15e0*/  LEA R4, P0, R250, R4, 0x1 ;  /* 0x00000004fa047211 */ /* 0x000fe400078008ff */
[-C--:B---3--:R-:W-:Y:S02]  /*15f0*/  LEA.HI.X R7, R8, R12.reuse, R246, 0x1, P1 ;  /* 0x0000000c08077211 */ /* 0x088fe400008f0cf6 */
[----:B------:R-:W-:-:S03]  /*1600*/  LEA.HI.X R5, R250, R12, R245, 0x1, P0 ;  /* 0x0000000cfa057211 */ /* 0x000fc600000f0cf5 */
[----:B------:R-:W-:Y:S01]  /*1610*/  @!PT LDS RZ, [RZ] ;  /* 0x00000000fffff984 */ /* 0x000fe20000000800 */
[----:B------:R-:W-:Y:S01]  /*1620*/  @!PT LDS RZ, [RZ] ;  /* 0x00000000fffff984 */ /* 0x000fe20000000800 */
[----:B------:R-:W-:Y:S01]  /*1630*/  @!PT LDS RZ, [RZ] ;  /* 0x00000000fffff984 */ /* 0x000fe20000000800 */
[----:B------:R2:W-:Y:S04]  /*1640*/  LDGSTS.E.BYPASS.LTC128B.128 [R251+0x8900], [R6.64], !P5 ;  /* 0x0890000006fb7fae */ /* 0x0005e8000e901d46 */
[----:B------:R2:W-:Y:S02]  /*1650*/  LDGSTS.E.BYPASS.LTC128B.128 [R251+0xc900], [R4.64], !P3 ;  /* 0x0c90000004fb7fae */ /* 0x0005e4000d901d46 */
.L_x_1623:
[----:B------:R-:W-:Y:S05]  /*1660*/  BSYNC B0 ;  /* 0x0000000000007941 */ /* 0x000fea0003800000 */
.L_x_1622:
[----:B------:R-:W-:Y:S05]  /*1670*/  BRA.DIV ~URZ, `(.L_x_1624) ;  /* 0x000120027f007947 */ /* 0x000fea000b800000 */
[----:B---3--:R3:W1:Y:S02]  /*1680*/  SHFL.IDX PT, R12, R10, 0x2, 0x181f ;  /* 0x00581f000a0c7f89 */ /* 0x00866400000e0000 */
.L_x_1726:
[----:B------:R-:W-:Y:S05]  /*1690*/  BRA.DIV ~URZ, `(.L_x_1625) ;  /* 0x000120527f007947 */ /* 0x000fea000b800000 */
[----:B--2-4-:R2:W4:Y:S02]  /*16a0*/  SHFL.IDX PT, R4, R11, 0x2, 0x181f ;  /* 0x00581f000b047f89 */ /* 0x01452400000e0000 */
.L_x_1727:
[----:B------:R-:W-:Y:S01]  /*16b0*/  IADD3 R5, R3, 0x20, RZ ;  /* 0x0000002003057810 */ /* 0x000fe20007ffe0ff */
[----:B------:R-:W-:Y:S03]  /*16c0*/  BSSY B0, `(.L_x_1626) ;  /* 0x000000d000007945 */ /* 0x000fe60003800000 */
[----:B------:R-:W-:-:S13]  /*16d0*/  ISETP.GE.AND P0, PT, R5, R13, PT ;  /* 0x0000000d0500720c */ /* 0x000fda0003f06270 */
[----:B------:R-:W-:Y:S05]  /*16e0*/  @P0 BRA `(.L_x_1627) ;  /* 0x000000a000000947 */ /* 0x000fea0003800000 */
[----:B--2---:R-:W2:Y:S02]  /*16f0*/  LDL R8, [R1+0xc] ;  /* 0x00000c0001087983 */ /* 0x004ea40000100800 */
[-C--:B--2-4-:R-:W-:Y:S02]  /*1700*/  LEA R6, P1, R8, R4.reuse, 0x1 ;  /* 0x0000000408067211 */ /* 0x094fe400078208ff */
[----:B------:R-:W-:Y:S02]  /*1710*/  LEA R4, P0, R250, R4, 0x1 ;  /* 0x00000004fa047211 */ /* 0x000fe400078008ff */
[-C--:B-1----:R-:W-:Y:S02]  /*1720*/  LEA.HI.X R7, R8, R12.reuse, R246, 0x1, P1 ;  /* 0x0000000c08077211 */ /* 0x082fe400008f0cf6 */
[----:B------:R-:W-:-:S03]  /*1730*/  LEA.HI.X R5, R250, R12, R245, 0x1, P0 ;  /* 0x0000000cfa057211 */ /* 0x000fc600000f0cf5 */
[----:B------:R-:W-:Y:S01]  /*1740*/  @!PT LDS RZ, [RZ] ;  /* 0x00000000fffff984 */ /* 0x000fe20000000800 */
[----:B------:R-:W-:Y:S01]  /*1750*/  @!PT LDS RZ, [RZ] ;  /* 0x00000000fffff984 */ /* 0x000fe20000000800 */
[----:B------:R-:W-:Y:S01]  /*1760*/  @!PT LDS RZ, [RZ] ;  /* 0x00000000fffff984 */ /* 0x000fe20000000800 */
[----:B------:R1:W-:Y:S04]  /*1770*/  LDGSTS.E.BYPASS.LTC128B.128 [R251+0x9100], [R6.64], !P5 ;  /* 0x0910000006fb7fae */ /* 0x0003e8000e901d46 */
[----:B------:R1:W-:Y:S02]  /*1780*/  LDGSTS.E.BYPASS.LTC128B.128 [R251+0xd100], [R4.64], !P3 ;  /* 0x0d10000004fb7fae */ /* 0x0003e4000d901d46 */
.L_x_1627:
[----:B------:R-:W-:Y:S05]  /*1790*/  BSYNC B0 ;  /* 0x0000000000007941 */ /* 0x000fea0003800000 */
.L_x_1626:
[----:B------:R-:W-:Y:S05]  /*17a0*/  BRA.DIV ~URZ, `(.L_x_1628) ;  /* 0x00011fb27f007947 */ /* 0x000fea000b800000 */
[----:B-1----:R1:W2:Y:S04]  /*17b0*/  SHFL.IDX PT, R12, R10, 0x3, 0x181f ;  /* 0x00781f000a0c7f89 */ /* 0x0022a800000e0000 */
[----:B----4-:R1:W4:Y:S02]  /*17c0*/  SHFL.IDX PT, R4, R11, 0x3, 0x181f ;  /* 0x00781f000b047f89 */ /* 0x01032400000e0000 */
.L_x_1728:
[----:B------:R-:W-:Y:S01]  /*17d0*/  IADD3 R5, R3, 0x30, RZ ;  /* 0x0000003003057810 */ /* 0x000fe20007ffe0ff */
[----:B------:R-:W-:Y:S03]  /*17e0*/  BSSY B0, `(.L_x_1629) ;  /* 0x000000d000007945 */ /* 0x000fe60003800000 */
[----:B------:R-:W-:-:S13]  /*17f0*/  ISETP.GE.AND P0, PT, R5, R13, PT ;  /* 0x0000000d0500720c */ /* 0x000fda0003f06270 */
[----:B------:R-:W-:Y:S05]  /*1800*/  @P0 BRA `(.L_x_1630) ;  /* 0x000000a000000947 */ /* 0x000fea0003800000 */
[----:B---3--:R-:W3:Y:S02]  /*1810*/  LDL R8, [R1+0xc] ;  /* 0x00000c0001087983 */ /* 0x008ee40000100800 */
        /* <DEDUP_REMOVED lines=9> */
.L_x_1630:
[----:B------:R-:W-:Y:S05]  /*18b0*/  BSYNC B0 ;  /* 0x0000000000007941 */ /* 0x000fea0003800000 */
.L_x_1629:
[----:B------:R-:W-:Y:S05]  /*18c0*/  BRA.DIV ~URZ, `(.L_x_1631) ;  /* 0x00011f627f007947 */ /* 0x000fea000b800000 */
[----:B--2---:R2:W1:Y:S02]  /*18d0*/  SHFL.IDX PT, R12, R10, 0x4, 0x181f ;  /* 0x00981f000a0c7f89 */ /* 0x00446400000e0000 */
.L_x_1729:
[----:B------:R-:W-:Y:S05]  /*18e0*/  BRA.DIV ~URZ, `(.L_x_1632) ;  /* 0x00011fb27f007947 */ /* 0x000fea000b800000 */
[----:B----4-:R4:W2:Y:S02]  /*18f0*/  SHFL.IDX PT, R4, R11, 0x4, 0x181f ;  /* 0x00981f000b047f89 */ /* 0x0108a400000e0000 */
.L_x_1730:
[----:B------:R-:W-:Y:S01]  /*1900*/  IADD3 R5, R3, 0x40, RZ ;  /* 0x0000004003057810 */ /* 0x000fe20007ffe0ff */
[----:B------:R-:W-:Y:S03]  /*1910*/  BSSY B0, `(.L_x_1633) ;  /* 0x000000d000007945 */ /* 0x000fe60003800000 */
[----:B------:R-:W-:-:S13]  /*1920*/  ISETP.GE.AND P0, PT, R5, R13, PT ;  /* 0x0000000d0500720c */ /* 0x000fda0003f06270 */
[----:B------:R-:W-:Y:S05]  /*1930*/  @P0 BRA `(.L_x_1634) ;  /* 0x000000a000000947 */ /* 0x000fea0003800000 */
[----:B---3--:R-:W3:Y:S02]  /*1940*/  LDL R8, [R1+0xc] ;  /* 0x00000c0001087983 */ /* 0x008ee40000100800 */
[-C--:B--23--:R-:W-:Y:S02]  /*1950*/  LEA R6, P1, R8, R4.reuse, 0x1 ;  /* 0x0000000408067211 */ /* 0x08cfe400078208ff */
        /* <DEDUP_REMOVED lines=8> */
.L_x_1634:
[----:B------:R-:W-:Y:S05]  /*19e0*/  BSYNC B0 ;  /* 0x0000000000007941 */ /* 0x000fea0003800000 */
.L_x_1633:
[----:B------:R-:W-:Y:S05]  /*19f0*/  BRA.DIV ~URZ, `(.L_x_1635) ;  /* 0x00011f127f007947 */ /* 0x000fea000b800000 */
[----:B-1----:R1:W3:Y:S04]  /*1a00*/  SHFL.IDX PT, R12, R10, 0x5, 0x181f ;  /* 0x00b81f000a0c7f89 */ /* 0x0022e800000e0000 */
[----:B--2---:R1:W2:Y:S02]  /*1a10*/  SHFL.IDX PT, R4, R11, 0x5, 0x181f ;  /* 0x00b81f000b047f89 */ /* 0x0042a400000e0000 */
.L_x_1731:
[----:B------:R-:W-:Y:S01]  /*1a20*/  IADD3 R5, R3, 0x50, RZ ;  /* 0x0000005003057810 */ /* 0x000fe20007ffe0ff */
[----:B------:R-:W-:Y:S03]  /*1a30*/  BSSY B0, `(.L_x_1636) ;  /* 0x000000d000007945 */ /* 0x000fe60003800000 */
[----:B------:R-:W-:-:S13]  /*1a40*/  ISETP.GE.AND P0, PT, R5, R13, PT ;  /* 0x0000000d0500720c */ /* 0x000fda0003f06270 */
[----:B------:R-:W-:Y:S05]  /*1a50*/  @P0 BRA `(.L_x_1637) ;  /* 0x000000a000000947 */ /* 0x000fea0003800000 */
[----:B----4-:R-:W4:Y:S02]  /*1a60*/  LDL R8, [R1+0xc] ;  /* 0x00000c0001087983 */ /* 0x010f240000100800 */
        /* <DEDUP_REMOVED lines=9> */
.L_x_1637:
[----:B------:R-:W-:Y:S05]  /*1b00*/  BSYNC B0 ;  /* 0x0000000000007941 */ /* 0x000fea0003800000 */
.L_x_1636:
[----:B------:R-:W-:Y:S05]  /*1b10*/  BRA.DIV ~URZ, `(.L_x_1638) ;  /* 0x00011ec27f007947 */ /* 0x000fea000b800000 */
[----:B---3--:R3:W1:Y:S02]  /*1b20*/  SHFL.IDX PT, R12, R10, 0x6, 0x181f ;  /* 0x00d81f000a0c7f89 */ /* 0x00866400000e0000 */
.L_x_1732:
[----:B------:R-:W-:Y:S05]  /*1b30*/  BRA.DIV ~URZ, `(.L_x_1639) ;  /* 0x00011f127f007947 */ /* 0x000fea000b800000 */
[----:B--2---:R2:W3:Y:S02]  /*1b40*/  SHFL.IDX PT, R4, R11, 0x6, 0x181f ;  /* 0x00d81f000b047f89 */ /* 0x0044e400000e0000 */
.L_x_1733:
[----:B------:R-:W-:Y:S01]  /*1b50*/  IADD3 R5, R3, 0x60, RZ ;  /* 0x0000006003057810 */ /* 0x000fe20007ffe0ff */
[----:B------:R-:W-:Y:S03]  /*1b60*/  BSSY B0, `(.L_x_1640) ;  /* 0x000000d000007945 */ /* 0x000fe60003800000 */
[----:B------:R-:W-:-:S13]  /*1b70*/  ISETP.GE.AND P0, PT, R5, R13, PT ;  /* 0x0000000d0500720c */ /* 0x000fda0003f06270 */
[----:B------:R-:W-:Y:S05]  /*1b80*/  @P0 BRA `(.L_x_1641) ;  /* 0x000000a000000947 */ /* 0x000fea0003800000 */
[----:B--2---:R-:W2:Y:S02]  /*1b90*/  LDL R8, [R1+0xc] ;  /* 0x00000c0001087983 */ /* 0x004ea40000100800 */
        /* <DEDUP_REMOVED lines=9> */
.L_x_1641:
[----:B------:R-:W-:Y:S05]  /*1c30*/  BSYNC B0 ;  /* 0x0000000000007941 */ /* 0x000fea0003800000 */
.L_x_1640:
[----:B------:R-:W-:Y:S05]  /*1c40*/  BRA.DIV ~URZ, `(.L_x_1642) ;  /* 0x00011e727f007947 */ /* 0x000fea000b800000 */
[----:B-1-3--:R-:W1:Y:S04]  /*1c50*/  SHFL.IDX PT, R10, R10, 0x7, 0x181f ;  /* 0x00f81f000a0a7f89 */ /* 0x00ae6800000e0000 */
[----:B--2-4-:R-:W2:Y:S02]  /*1c60*/  SHFL.IDX PT, R11, R11, 0x7, 0x181f ;  /* 0x00f81f000b0b7f89 */ /* 0x014ea400000e0000 */
.L_x_1734:
[----:B------:R-:W3:Y:S01]  /*1c70*/  LDL R31, [R1+0xc] ;  /* 0x00000c00011f7983 */ /* 0x000ee20000100800 */
[----:B------:R-:W-:Y:S01]  /*1c80*/  IADD3 R3, R3, 0x70, RZ ;  /* 0x0000007003037810 */ /* 0x000fe20007ffe0ff */
[----:B-----5:R-:W-:-:S03]  /*1c90*/  IMAD.WIDE.U32 R142, R0, c[0x0][0x2b0], RZ ;  /* 0x0000ac00008e7a25 */ /* 0x020fc600078e00ff */
[----:B------:R-:W-:Y:S02]  /*1ca0*/  ISETP.GE.AND P2, PT, R3, R13, PT ;  /* 0x0000000d0300720c */ /* 0x000fe40003f46270 */
[----:B------:R-:W-:Y:S01]  /*1cb0*/  SHF.R.S32.HI R3, RZ, 0x1f, R0 ;  /* 0x0000001fff037819 */ /* 0x000fe20000011400 */
[----:B------:R4:W-:Y:S04]  /*1cc0*/  STL.64 [R1+0x68], R142 ;  /* 0x0000688e01007387 */ /* 0x0009e80000100a00 */
[----:B------:R-:W-:-:S04]  /*1cd0*/  IMAD R3, R3, c[0x0][0x2b0], RZ ;  /* 0x0000ac0003037a24 */ /* 0x000fc800078e02ff */
[----:B------:R-:W-:Y:S02]  /*1ce0*/  IMAD R3, R0, c[0x0][0x2b4], R3 ;  /* 0x0000ad0000037a24 */ /* 0x000fe400078e0203 */
[C---:B--2---:R-:W-:Y:S02]  /*1cf0*/  @!P2 LEA R6, P0, R250.reuse, R11, 0x1 ;  /* 0x0000000bfa06a211 */ /* 0x044fe400078008ff */
[----:B------:R-:W-:Y:S02]  /*1d00*/  IMAD.IADD R139, R143, 0x1, R3 ;  /* 0x000000018f8b7824 */ /* 0x000fe400078e0203 */
[----:B-1----:R-:W-:-:S03]  /*1d10*/  @!P2 LEA.HI.X R7, R250, R10, R245, 0x1, P0 ;  /* 0x0000000afa07a211 */ /* 0x002fc600000f0cf5 */
[----:B------:R4:W-:Y:S01]  /*1d20*/  STL [R1+0x38], R139 ;  /* 0x0000388b01007387 */ /* 0x0009e20000100800 */
[----:B---3--:R-:W-:-:S04]  /*1d30*/  @!P2 LEA R4, P1, R31, R11, 0x1 ;  /* 0x0000000b1f04a211 */ /* 0x008fc800078208ff */
[----:B------:R-:W-:-:S05]  /*1d40*/  @!P2 LEA.HI.X R5, R31, R10, R246, 0x1, P1 ;  /* 0x0000000a1f05a211 */ /* 0x000fca00008f0cf6 */
[----:B------:R-:W-:Y:S01]  /*1d50*/  @!PT LDS RZ, [RZ] ;  /* 0x00000000fffff984 */ /* 0x000fe20000000800 */
[----:B------:R-:W-:Y:S01]  /*1d60*/  @!PT LDS RZ, [RZ] ;  /* 0x00000000fffff984 */ /* 0x000fe20000000800 */
[----:B------:R-:W-:Y:S01]  /*1d70*/  @!PT LDS RZ, [RZ] ;  /* 0x00000000fffff984 */ /* 0x000fe20000000800 */
[----:B------:R4:W-:Y:S04]  /*1d80*/  @!P2 LDGSTS.E.BYPASS.LTC128B.128 [R251+0xb900], [R4.64], !P5 ;  /* 0x0b90000004fbafae */ /* 0x0009e8000e901d46 */
[----:B------:R4:W-:Y:S04]  /*1d90*/  @!P2 LDGSTS.E.BYPASS.LTC128B.128 [R251+0xf900], [R6.64], !P3 ;  /* 0x0f90000006fbafae */ /* 0x0009e8000d901d46 */
[----:B------:R-:W0:Y:S01]  /*1da0*/  LDGDEPBAR ;  /* 0x00000000000079af */ /* 0x000e220000000000 */
[----:B------:R-:W-:Y:S02]  /*1db0*/  WARPSYNC 0xffffffff ;  /* 0xffffffff00007948 */ /* 0x000fe40003800000 */
[----:B------:R-:W2:Y:S04]  /*1dc0*/  LDL R144, [R1+0x4] ;  /* 0x0000040001907983 */ /* 0x000ea80000100800 */
[----:B------:R-:W3:Y:S01]  /*1dd0*/  LDL R145, [R1+0x4c] ;  /* 0x00004c0001917983 */ /* 0x000ee20000100800 */
[----:B------:R-:W-:-:S03]  /*1de0*/  MOV R0, c[0x0][0x2b8] ;  /* 0x0000ae0000007a02 */ /* 0x000fc60000000f00 */
[----:B------:R-:W5:Y:S01]  /*1df0*/  LDL R19, [R1+0x40] ;  /* 0x0000400001137983 */ /* 0x000f620000100800 */
[----:B------:R-:W-:Y:S02]  /*1e00*/  ISETP.NE.AND P3, PT, R0, 0x1, PT ;  /* 0x000000010000780c */ /* 0x000fe40003f65270 */
[----:B------:R-:W-:Y:S01]  /*1e10*/  MOV R18, RZ ;  /* 0x000000ff00127202 */ /* 0x000fe20000000f00 */
[----:B------:R-:W-:Y:S01]  /*1e20*/  BAR.SYNC.DEFER_BLOCKING 0x0 ;  /* 0x0000000000007b1d */ /* 0x000fe20000010000 */
[----:B--2---:R-:W-:-:S05]  /*1e30*/  IMAD R3, R48, 0x40, R144 ;  /* 0x0000004030037824 */ /* 0x004fca00078e0290 */
[----:B------:R-:W-:-:S04]  /*1e40*/  IADD3 R3, R3, -0x40, RZ ;  /* 0xffffffc003037810 */ /* 0x000fc80007ffe0ff */
[C---:B------:R-:W-:Y:S02]  /*1e50*/  ISETP.GE.AND P1, PT, R3.reuse, R49, PT ;  /* 0x000000310300720c */ /* 0x040fe40003f26270 */
[----:B---3--:R-:W-:Y:S02]  /*1e60*/  IADD3 R0, R3, R145, RZ ;  /* 0x0000009103007210 */ /* 0x008fe40007ffe0ff */
[----:B------:R-:W-:-:S03]  /*1e70*/  ISETP.GT.OR P1, PT, R144, 0x3f, P1 ;  /* 0x0000003f9000780c */ /* 0x000fc60000f24670 */
[----:B----4-:R-:W-:-:S04]  /*1e80*/  @P3 IMAD.HI.U32 R4, R0, c[0x0][0x2bc], RZ ;  /* 0x0000af0000043a27 */ /* 0x010fc800078e00ff */
[----:B------:R-:W-:Y:S01]  /*1e90*/  IMAD.MOV.U32 R3, RZ, RZ, R0 ;  /* 0x000000ffff037224 */ /* 0x000fe200078e0000 */
[----:B------:R-:W-:-:S05]  /*1ea0*/  @P3 SHF.R.U32.HI R3, RZ, c[0x0][0x2c0], R4 ;  /* 0x0000b000ff033a19 */ /* 0x000fca0000011604 */
[----:B------:R-:W-:-:S04]  /*1eb0*/  @!P1 IADD3 R5, P0, R3, R142, RZ ;  /* 0x0000008e03059210 */ /* 0x000fc80007f1e0ff */
[----:B------:R-:W-:Y:S02]  /*1ec0*/  @!P1 LEA.HI.X.SX32 R4, R3, R139, 0x1, P0 ;  /* 0x0000008b03049211 */ /* 0x000fe400000f0eff */
[----:B------:R-:W-:-:S04]  /*1ed0*/  @!P1 LEA R6, P0, R5, c[0x0][0x2a0], 0x2 ;  /* 0x0000a80005069a11 */ /* 0x000fc800078010ff */
[----:B------:R-:W-:-:S05]  /*1ee0*/  @!P1 LEA.HI.X R7, R5, c[0x0][0x2a4], R4, 0x2, P0 ;  /* 0x0000a90005079a11 */ /* 0x000fca00000f1404 */
[----:B------:R1:W2:Y:S01]  /*1ef0*/  @!P1 LDG.E R18, [R6.64] ;  /* 0x0000000606129981 */ /* 0x0002a2000c1e1900 */
[----:B------:R-:W-:-:S04]  /*1f00*/  IMAD.MOV R3, RZ, RZ, -R3 ;  /* 0x000000ffff037224 */ /* 0x000fc800078e0a03 */
[----:B------:R-:W-:-:S05]  /*1f10*/  IMAD R24, R3, c[0x0][0x2b8], R0 ;  /* 0x0000ae0003187a24 */ /* 0x000fca00078e0200 */
[----:B------:R-:W-:-:S05]  /*1f20*/  SHF.R.S32.HI R13, RZ, 0x1f, R24 ;  /* 0x0000001fff0d7819 */ /* 0x000fca0000011418 */
[----:B------:R-:W-:-:S04]  /*1f30*/  IMAD R4, R13, c[0x0][0x1e0], RZ ;  /* 0x000078000d047a24 */ /* 0x000fc800078e02ff */
[C---:B------:R-:W-:Y:S02]  /*1f40*/  IMAD R4, R24.reuse, c[0x0][0x1e4], R4 ;  /* 0x0000790018047a24 */ /* 0x040fe400078e0204 */
[----:B-1----:R-:W-:-:S04]  /*1f50*/  IMAD.WIDE.U32 R6, R24, c[0x0][0x1e0], RZ ;  /* 0x0000780018067a25 */ /* 0x002fc800078e00ff */
[----:B------:R-:W-:Y:S01]  /*1f60*/  IMAD R0, R2, c[0x0][0x1e8], RZ ;  /* 0x00007a0002007a24 */ /* 0x000fe200078e02ff */
[----:B------:R-:W-:Y:S01]  /*1f70*/  IADD3 R5, R7, R4, RZ ;  /* 0x0000000407057210 */ /* 0x000fe20007ffe0ff */
[----:B------:R-:W-:Y:S02]  /*1f80*/  IMAD.MOV.U32 R4, RZ, RZ, R6 ;  /* 0x000000ffff047224 */ /* 0x000fe400078e0006 */
[----:B-----5:R-:W-:-:S04]  /*1f90*/  IMAD.WIDE.U32 R140, R19, c[0x0][0x1e8], RZ ;  /* 0x00007a00138c7a25 */ /* 0x020fc800078e00ff */
[----:B------:R-:W-:Y:S01]  /*1fa0*/  IMAD R0, R19, c[0x0][0x1ec], R0 ;  /* 0x00007b0013007a24 */ /* 0x000fe200078e0200 */
[----:B------:R-:W-:-:S04]  /*1fb0*/  SHF.R.S32.HI R8, RZ, 0x1f, R247 ;  /* 0x0000001fff087819 */ /* 0x000fc800000114f7 */
[----:B------:R-:W-:Y:S02]  /*1fc0*/  IADD3 R138, R141, R0, RZ ;  /* 0x000000008d8a7210 */ /* 0x000fe40007ffe0ff */
[----:B------:R-:W-:Y:S02]  /*1fd0*/  LEA R3, R48, 0xffffffc0, 0x6 ;  /* 0xffffffc030037811 */ /* 0x000fe400078e30ff */
[----:B------:R-:W-:-:S03]  /*1fe0*/  LEA.HI R8, R8, R247, RZ, 0x3 ;  /* 0x000000f708087211 */ /* 0x000fc600078f18ff */
[----:B------:R-:W-:Y:S01]  /*1ff0*/  IMAD.IADD R3, R49, 0x1, -R3 ;  /* 0x0000000131037824 */ /* 0x000fe200078e0a03 */
[----:B------:R-:W-:Y:S01]  /*2000*/  SHF.R.S32.HI R8, RZ, 0x3, R8 ;  /* 0x00000003ff087819 */ /* 0x000fe20000011408 */
[----:B------:R-:W-:Y:S02]  /*2010*/  IMAD R2, R2, c[0x0][0x210], RZ ;  /* 0x0000840002027a24 */ /* 0x000fe400078e02ff */
[----:B------:R-:W-:Y:S02]  /*2020*/  IMAD R13, R13, c[0x0][0x208], RZ ;  /* 0x000082000d0d7a24 */ /* 0x000fe400078e02ff */
[----:B------:R-:W-:Y:S02]  /*2030*/  IMAD R2, R19, c[0x0][0x214], R2 ;  /* 0x0000850013027a24 */ /* 0x000fe400078e0202 */
[----:B------:R-:W-:Y:S01]  /*2040*/  IMAD R13, R24, c[0x0][0x20c], R13 ;  /* 0x00008300180d7a24 */ /* 0x000fe200078e020d */
[----:B------:R-:W-:Y:S01]  /*2050*/  STL [R1+0x48], R24 ;  /* 0x0000481801007387 */ /* 0x000fe20000100800 */
[C---:B------:R-:W-:Y:S01]  /*2060*/  SHF.L.U32 R51, R31.reuse, 0x1, RZ ;  /* 0x000000011f337819 */ /* 0x040fe200000006ff */
[----:B------:R-:W-:Y:S01]  /*2070*/  IMAD.SHL.U32 R137, R250, 0x2, RZ ;  /* 0x00000002fa897824 */ /* 0x000fe200078e00ff */
[----:B------:R-:W-:-:S02]  /*2080*/  SHF.L.U64.HI R50, R31, 0x1, R246 ;  /* 0x000000011f327819 */ /* 0x000fc400000102f6 */
[----:B------:R-:W-:Y:S02]  /*2090*/  IADD3 R235, R243, 0x20, RZ ;  /* 0x00000020f3eb7810 */ /* 0x000fe40007ffe0ff */
[----:B------:R-:W-:Y:S02]  /*20a0*/  SHF.L.U64.HI R136, R250, 0x1, R245 ;  /* 0x00000001fa887819 */ /* 0x000fe400000102f5 */
[----:B--2---:R-:W-:Y:S01]  /*20b0*/  SHF.R.S32.HI R12, RZ, 0x1f, R18 ;  /* 0x0000001fff0c7819 */ /* 0x004fe20000011412 */
[----:B------:R-:W-:-:S04]  /*20c0*/  IMAD.WIDE.U32 R4, R18, c[0x0][0x1f0], R4 ;  /* 0x00007c0012047a25 */ /* 0x000fc800078e0004 */
[----:B------:R-:W-:Y:S01]  /*20d0*/  IMAD R9, R12, c[0x0][0x1f0], RZ ;  /* 0x00007c000c097a24 */ /* 0x000fe200078e02ff */
[----:B------:R-:W-:-:S03]  /*20e0*/  IADD3 R0, P0, R4, R140, RZ ;  /* 0x0000008c04007210 */ /* 0x000fc60007f1e0ff */
[----:B------:R-:W-:-:S05]  /*20f0*/  IMAD R9, R18, c[0x0][0x1f4], R9 ;  /* 0x00007d0012097a24 */ /* 0x000fca00078e0209 */
[----:B------:R-:W-:Y:S02]  /*2100*/  IADD3.X R9, R138, R5, R9, P0, !PT ;  /* 0x000000058a097210 */ /* 0x000fe400007fe409 */
[----:B------:R-:W-:-:S04]  /*2110*/  LEA R10, P0, R0, c[0x0][0x1c8], 0x1 ;  /* 0x00007200000a7a11 */ /* 0x000fc800078008ff */
[----:B------:R-:W-:Y:S01]  /*2120*/  LEA.HI.X R9, R0, c[0x0][0x1cc], R9, 0x1, P0 ;  /* 0x0000730000097a11 */ /* 0x000fe200000f0c09 */
[----:B------:R-:W1:Y:S01]  /*2130*/  SHFL.IDX PT, R16, R10, RZ, 0x181f ;  /* 0x00181fff0a107589 */ /* 0x000e6200000e0000 */
[----:B------:R-:W-:-:S03]  /*2140*/  IADD3 R0, -R8, R3, RZ ;  /* 0x0000000308007210 */ /* 0x000fc60007ffe1ff */
[----:B------:R-:W2:Y:S01]  /*2150*/  SHFL.IDX PT, R8, R9, RZ, 0x181f ;  /* 0x00181fff09087589 */ /* 0x000ea200000e0000 */
[----:B------:R-:W-:-:S03]  /*2160*/  ISETP.GE.AND P5, PT, R0, 0x1, PT ;  /* 0x000000010000780c */ /* 0x000fc60003fa6270 */
[----:B------:R-:W3:Y:S04]  /*2170*/  SHFL.IDX PT, R6, R10, 0x1, 0x181f ;  /* 0x00381f000a067f89 */ /* 0x000ee800000e0000 */
[----:B------:R-:W4:Y:S01]  /*2180*/  SHFL.IDX PT, R7, R9, 0x1, 0x181f ;  /* 0x00381f0009077f89 */ /* 0x000f2200000e0000 */
[----:B------:R-:W-:-:S05]  /*2190*/  ISETP.GE.AND P2, PT, R0, 0x11, PT ;  /* 0x000000110000780c */ /* 0x000fca0003f46270 */
[C---:B------:R-:W-:Y:S01]  /*21a0*/  @P5 ISETP.GE.AND P1, PT, R31.reuse, c[0x0][0x1d4], PT ;  /* 0x000075001f005a0c */ /* 0x040fe20003f26270 */
[----:B------:R-:W5:Y:S01]  /*21b0*/  SHFL.IDX PT, R4, R10, 0x2, 0x181f ;  /* 0x00581f000a047f89 */ /* 0x000f6200000e0000 */
[----:B-1----:R-:W-:-:S04]  /*21c0*/  @P5 LEA R14, P0, R31, R16, 0x1 ;  /* 0x000000101f0e5211 */ /* 0x002fc800078008ff */
[----:B--2---:R-:W-:Y:S01]  /*21d0*/  @P5 LEA.HI.X R15, R31, R8, R246, 0x1, P0 ;  /* 0x000000081f0f5211 */ /* 0x004fe200000f0cf6 */
[----:B------:R-:W1:Y:S06]  /*21e0*/  SHFL.IDX PT, R5, R9, 0x2, 0x181f ;  /* 0x00581f0009057f89 */ /* 0x000e6c00000e0000 */
[----:B------:R3:W-:Y:S01]  /*21f0*/  @P5 LDGSTS.E.BYPASS.LTC128B.128 [R251+0x4100], [R14.64], !P1 ;  /* 0x041000000efb5fae */ /* 0x0007e2000c901d46 */
[C---:B------:R-:W-:Y:S02]  /*2200*/  @P5 LEA R16, P1, R250.reuse, R16, 0x1 ;  /* 0x00000010fa105211 */ /* 0x040fe400078208ff */
[----:B------:R-:W-:-:S02]  /*2210*/  @P5 ISETP.GE.AND P0, PT, R250, c[0x0][0x1d4], PT ;  /* 0x00007500fa005a0c */ /* 0x000fc40003f06270 */
[----:B------:R-:W-:Y:S02]  /*2220*/  @P5 LEA.HI.X R17, R250, R8, R245, 0x1, P1 ;  /* 0x00000008fa115211 */ /* 0x000fe400008f0cf5 */
[C---:B------:R-:W-:Y:S01]  /*2230*/  @P2 ISETP.GE.AND P1, PT, R31.reuse, c[0x0][0x1d4], PT ;  /* 0x000075001f002a0c */ /* 0x040fe20003f26270 */
[----:B------:R-:W2:Y:S04]  /*2240*/  SHFL.IDX PT, R10, R10, 0x3, 0x181f ;  /* 0x00781f000a0a7f89 */ /* 0x000ea800000e0000 */
[----:B------:R-:W1:Y:S04]  /*2250*/  SHFL.IDX PT, R9, R9, 0x3, 0x181f ;  /* 0x00781f0009097f89 */ /* 0x000e6800000e0000 */
[----:B------:R1:W-:Y:S01]  /*2260*/  @P5 LDGSTS.E.BYPASS.LTC128B.128 [R251+0x6100], [R16.64], !P0 ;  /* 0x0610000010fb5fae */ /* 0x0003e2000c101d46 */
[----:B---3--:R-:W-:-:S04]  /*2270*/  @P2 LEA R14, P6, R31, R6, 0x1 ;  /* 0x000000061f0e2211 */ /* 0x008fc800078c08ff */
[-C--:B----4-:R-:W-:Y:S02]  /*2280*/  @P2 LEA.HI.X R15, R31, R7.reuse, R246, 0x1, P6 ;  /* 0x000000071f0f2211 */ /* 0x090fe400030f0cf6 */
[----:B------:R-:W-:Y:S02]  /*2290*/  ISETP.GE.AND P6, PT, R0, 0x21, PT ;  /* 0x000000210000780c */ /* 0x000fe40003fc6270 */
[C---:B------:R-:W-:Y:S01]  /*22a0*/  @P2 LEA R6, P0, R250.reuse, R6, 0x1 ;  /* 0x00000006fa062211 */ /* 0x040fe200078008ff */
[----:B------:R5:W-:Y:S01]  /*22b0*/  @P2 LDGSTS.E.BYPASS.LTC128B.128 [R251+0x4900], [R14.64], !P1 ;  /* 0x049000000efb2fae */ /* 0x000be2000c901d46 */
[C---:B------:R-:W-:Y:S02]  /*22c0*/  @P2 ISETP.GE.AND P1, PT, R250.reuse, c[0x0][0x1d4], PT ;  /* 0x00007500fa002a0c */ /* 0x040fe40003f26270 */
[----:B------:R-:W-:-:S07]  /*22d0*/  @P2 LEA.HI.X R7, R250, R7, R245, 0x1, P0 ;  /* 0x00000007fa072211 */ /* 0x000fce00000f0cf5 */
[----:B------:R-:W-:-:S04]  /*22e0*/  @P6 ISETP.GE.AND P0, PT, R31, c[0x0][0x1d4], PT ;  /* 0x000075001f006a0c */ /* 0x000fc80003f06270 */
[----:B------:R2:W-:Y:S01]  /*22f0*/  @P2 LDGSTS.E.BYPASS.LTC128B.128 [R251+0x6900], [R6.64], !P1 ;  /* 0x0690000006fb2fae */ /* 0x0005e2000c901d46 */
[----:B-----5:R-:W-:-:S04]  /*2300*/  @P6 LEA R14, P5, R31, R4, 0x1 ;  /* 0x000000041f0e6211 */ /* 0x020fc800078a08ff */
[-C--:B-1----:R-:W-:Y:S02]  /*2310*/  @P6 LEA.HI.X R15, R31, R5.reuse, R246, 0x1, P5 ;  /* 0x000000051f0f6211 */ /* 0x082fe400028f0cf6 */
[----:B------:R-:W-:Y:S02]  /*2320*/  ISETP.GE.AND P5, PT, R0, 0x31, PT ;  /* 0x000000310000780c */ /* 0x000fe40003fa6270 */
[C---:B------:R-:W-:Y:S01]  /*2330*/  @P6 LEA R4, P2, R250.reuse, R4, 0x1 ;  /* 0x00000004fa046211 */ /* 0x040fe200078408ff */
[----:B------:R1:W-:Y:S03]  /*2340*/  @P6 LDGSTS.E.BYPASS.LTC128B.128 [R251+0x5100], [R14.64], !P0 ;  /* 0x051000000efb6fae */ /* 0x0003e6000c101d46 */
[C---:B------:R-:W-:Y:S02]  /*2350*/  @P6 LEA.HI.X R5, R250.reuse, R5, R245, 0x1, P2 ;  /* 0x00000005fa056211 */ /* 0x040fe400010f0cf5 */
[----:B------:R-:W-:-:S05]  /*2360*/  @P6 ISETP.GE.AND P2, PT, R250, c[0x0][0x1d4], PT ;  /* 0x00007500fa006a0c */ /* 0x000fca0003f46270 */
[CC--:B--2---:R-:W-:Y:S02]  /*2370*/  @P5 LEA R6, P1, R31.reuse, R10.reuse, 0x1 ;  /* 0x0000000a1f065211 */ /* 0x0c4fe400078208ff */
[C---:B------:R-:W-:Y:S02]  /*2380*/  @P5 LEA R10, P0, R250.reuse, R10, 0x1 ;  /* 0x0000000afa0a5211 */ /* 0x040fe400078008ff */
[CC--:B------:R-:W-:Y:S02]  /*2390*/  @P5 LEA.HI.X R7, R31.reuse, R9.reuse, R246, 0x1, P1 ;  /* 0x000000091f075211 */ /* 0x0c0fe400008f0cf6 */
[----:B------:R-:W-:Y:S02]  /*23a0*/  @P5 ISETP.GE.AND P1, PT, R31, c[0x0][0x1d4], PT ;  /* 0x000075001f005a0c */ /* 0x000fe40003f26270 */
[C---:B------:R-:W-:Y:S01]  /*23b0*/  @P5 LEA.HI.X R11, R250.reuse, R9, R245, 0x1, P0 ;  /* 0x00000009fa0b5211 */ /* 0x040fe200000f0cf5 */
[----:B------:R2:W-:Y:S01]  /*23c0*/  @P6 LDGSTS.E.BYPASS.LTC128B.128 [R251+0x7100], [R4.64], !P2 ;  /* 0x0710000004fb6fae */ /* 0x0005e2000d101d46 */
[----:B------:R-:W-:-:S09]  /*23d0*/  @P5 ISETP.GE.AND P0, PT, R250, c[0x0][0x1d4], PT ;  /* 0x00007500fa005a0c */ /* 0x000fd20003f06270 */
[----:B------:R2:W-:Y:S04]  /*23e0*/  @P5 LDGSTS.E.BYPASS.LTC128B.128 [R251+0x5900], [R6.64], !P1 ;  /* 0x0590000006fb5fae */ /* 0x0005e8000c901d46 */
[----:B------:R3:W-:Y:S04]  /*23f0*/  @P5 LDGSTS.E.BYPASS.LTC128B.128 [R251+0x7900], [R10.64], !P0 ;  /* 0x079000000afb5fae */ /* 0x0007e8000c101d46 */
[----:B------:R-:W0:Y:S01]  /*2400*/  LDGDEPBAR ;  /* 0x00000000000079af */ /* 0x000e220000000000 */
[----:B------:R-:W-:-:S04]  /*2410*/  DEPBAR.LE SB0, 0x1 ;  /* 0x000080400000791a */ /* 0x000fc80000000000 */
[----:B------:R-:W-:-:S04]  /*2420*/  DEPBAR.LE SB0, 0x0 ;  /* 0x000080000000791a */ /* 0x000fc80000000000 */
[----:B------:R-:W-:Y:S01]  /*2430*/  BAR.SYNC.DEFER_BLOCKING 0x0 ;  /* 0x0000000000007b1d */ /* 0x000fe20000010000 */
[----:B------:R-:W-:Y:S01]  /*2440*/  IMAD.WIDE.U32 R16, R19, c[0x0][0x210], RZ ;  /* 0x0000840013107a25 */ /* 0x000fe200078e00ff */
[----:B------:R-:W-:-:S03]  /*2450*/  SHF.R.S32.HI R19, RZ, 0x1f, R247 ;  /* 0x0000001fff137819 */ /* 0x000fc600000114f7 */
[----:B-1----:R-:W-:Y:S01]  /*2460*/  IMAD.WIDE.U32 R14, R24, c[0x0][0x208], RZ ;  /* 0x00008200180e7a25 */ /* 0x002fe200078e00ff */
[----:B------:R-:W-:-:S03]  /*2470*/  LEA.HI R19, R19, R247, RZ, 0x3 ;  /* 0x000000f713137211 */ /* 0x000fc600078f18ff */
[----:B------:R-:W-:Y:S01]  /*2480*/  IMAD.IADD R15, R15, 0x1, R13 ;  /* 0x000000010f0f7824 */ /* 0x000fe200078e020d */
[----:B------:R-:W-:Y:S01]  /*2490*/  LOP3.LUT R19, R19, 0xfffffff8, RZ, 0xc0, !PT ;  /* 0xfffffff813137812 */ /* 0x000fe200078ec0ff */
[----:B------:R-:W-:Y:S01]  /*24a0*/  IMAD R30, R12, c[0x0][0x218], RZ ;  /* 0x000086000c1e7a24 */ /* 0x000fe200078e02ff */
[----:B------:R-:W-:Y:S04]  /*24b0*/  LDSM.16.M88.4 R52, [R244+0x2000] ;  /* 0x00200000f434783b */ /* 0x000fe80000000200 */
[----:B---3--:R-:W1:Y:S04]  /*24c0*/  LDSM.16.M88.4 R8, [R243+0x1800] ;  /* 0x00180000f308783b */ /* 0x008e680000000200 */
[----:B------:R-:W3:Y:S01]  /*24d0*/  LDSM.16.M88.4 R100, [R244] ;  /* 0x00000000f464783b */ /* 0x000ee20000000200 */
[----:B------:R-:W-:Y:S01]  /*24e0*/  IADD3 R19, -R19, R247, RZ ;  /* 0x000000f713137210 */ /* 0x000fe20007ffe1ff */
[----:B------:R-:W-:-:S02]  /*24f0*/  IMAD.WIDE.U32 R12, R18, c[0x0][0x218], R14 ;  /* 0x00008600120c7a25 */ /* 0x000fc400078e000e */
[----:B------:R-:W-:Y:S01]  /*2500*/  STL [R1+0x44], R18 ;  /* 0x0000441201007387 */ /* 0x000fe20000100800 */
[----:B------:R-:W-:Y:S01]  /*2510*/  R2P PR, R19, 0x6 ;  /* 0x0000000613007804 */ /* 0x000fe20000000000 */
[----:B------:R-:W-:Y:S01]  /*2520*/  IMAD.IADD R2, R17, 0x1, R2 ;  /* 0x0000000111027824 */ /* 0x000fe200078e0202 */
[----:B------:R-:W-:Y:S01]  /*2530*/  IADD3 R12, P0, R12, R16, RZ ;  /* 0x000000100c0c7210 */ /* 0x000fe20007f1e0ff */
[----:B------:R-:W-:Y:S01]  /*2540*/  IMAD R30, R18, c[0x0][0x21c], R30 ;  /* 0x00008700121e7a24 */ /* 0x000fe200078e021e */
[----:B------:R-:W-:Y:S04]  /*2550*/  STL.64 [R1+0x60], R140 ;  /* 0x0000608c01007387 */ /* 0x000fe80000100a00 */
[----:B------:R-:W-:Y:S01]  /*2560*/  STL [R1+0x34], R138 ;  /* 0x0000348a01007387 */ /* 0x000fe20000100800 */
[----:B------:R-:W-:-:S03]  /*2570*/  IADD3.X R30, R2, R13, R30, P0, !PT ;  /* 0x0000000d021e7210 */ /* 0x000fc600007fe41e */
[----:B------:R-:W-:Y:S04]  /*2580*/  STL.64 [R1+0x58], R16 ;  /* 0x0000581001007387 */ /* 0x000fe80000100a00 */
[----:B------:R4:W-:Y:S04]  /*2590*/  STL [R1+0x30], R2 ;  /* 0x0000300201007387 */ /* 0x0009e80000100800 */
[----:B------:R-:W-:Y:S04]  /*25a0*/  LDSM.16.M88.4 R36, [R243] ;  /* 0x00000000f324783b */ /* 0x000fe80000000200 */
[----:B------:R-:W-:Y:S04]  /*25b0*/  LDSM.16.M88.4 R68, [R243+0x800] ;  /* 0x00080000f344783b */ /* 0x000fe80000000200 */
[----:B------:R-:W-:Y:S04]  /*25c0*/  LDSM.16.M88.4 R108, [R243+0x1000] ;  /* 0x00100000f36c783b */ /* 0x000fe80000000200 */
[----:B------:R-:W-:Y:S01]  /*25d0*/  LDSM.16.M88.4 R24, [R242+0x2000] ;  /* 0x00200000f218783b */ /* 0x000fe20000000200 */
[----:B----4-:R-:W-:-:S04]  /*25e0*/  LEA R2, P0, R12, c[0x0][0x1f8], 0x1 ;  /* 0x00007e000c027a11 */ /* 0x010fc800078008ff */
[----:B------:R-:W-:Y:S01]  /*25f0*/  LEA.HI.X R30, R12, c[0x0][0x1fc], R30, 0x1, P0 ;  /* 0x00007f000c1e7a11 */ /* 0x000fe200000f0c1e */
[----:B------:R-:W4:Y:S04]  /*2600*/  SHFL.IDX PT, R44, R2, RZ, 0x181f ;  /* 0x00181fff022c7589 */ /* 0x000f2800000e0000 */
[----:B------:R-:W5:Y:S04]  /*2610*/  SHFL.IDX PT, R40, R2, 0x1, 0x181f ;  /* 0x00381f0002287f89 */ /* 0x000f6800000e0000 */
[----:B------:R-:W2:Y:S04]  /*2620*/  SHFL.IDX PT, R29, R30, RZ, 0x181f ;  /* 0x00181fff1e1d7589 */ /* 0x000ea800000e0000 */
[----:B------:R-:W2:Y:S04]  /*2630*/  SHFL.IDX PT, R32, R2, 0x2, 0x181f ;  /* 0x00581f0002207f89 */ /* 0x000ea800000e0000 */
[----:B------:R-:W2:Y:S01]  /*2640*/  SHFL.IDX PT, R28, R30, 0x1, 0x181f ;  /* 0x00381f001e1c7f89 */ /* 0x000ea200000e0000 */
[-C--:B-1----:R-:W-:Y:S03]  /*2650*/  HMMA.16816.F32.BF16 R56, R52, R8.reuse, RZ ;  /* 0x000000083438723c */ /* 0x082fe600000418ff */
[----:B------:R-:W-:Y:S05]  /*2660*/  SHFL.IDX PT, R2, R2, 0x3, 0x181f ;  /* 0x00781f0002027f89 */ /* 0x000fea00000e0000 */
[----:B---3--:R-:W-:Y:S01]  /*2670*/  HMMA.16816.F32.BF16 R104, R100, R8, RZ ;  /* 0x000000086468723c */ /* 0x008fe200000418ff */
[----:B------:R-:W1:Y:S04]  /*2680*/  SHFL.IDX PT, R8, R30, 0x2, 0x181f ;  /* 0x00581f001e087f89 */ /* 0x000e6800000e0000 */
[----:B------:R-:W3:Y:S01]  /*2690*/  SHFL.IDX PT, R30, R30, 0x3, 0x181f ;  /* 0x00781f001e1e7f89 */ /* 0x000ee200000e0000 */
[----:B----4-:R-:W-:-:S02]  /*26a0*/  IADD3 R46, P0, R44, R51, RZ ;  /* 0x000000332c2e7210 */ /* 0x010fc40007f1e0ff */
[----:B------:R-:W-:Y:S02]  /*26b0*/  IADD3 R44, P5, R44, R137, RZ ;  /* 0x000000892c2c7210 */ /* 0x000fe40007fbe0ff */
[----:B------:R-:W-:Y:S02]  /*26c0*/  @P1 IADD3 R235, R243, -0x20, RZ ;  /* 0xffffffe0f3eb1810 */ /* 0x000fe40007ffe0ff */
[C---:B-----5:R-:W-:Y:S02]  /*26d0*/  IADD3 R42, P1, R40.reuse, R51, RZ ;  /* 0x00000033282a7210 */ /* 0x060fe40007f3e0ff */
[CC--:B--2---:R-:W-:Y:S01]  /*26e0*/  IADD3.X R47, R29.reuse, R50.reuse, RZ, P0, !PT ;  /* 0x000000321d2f7210 */ /* 0x0c4fe200007fe4ff */
[--C-:B------:R-:W-:Y:S01]  /*26f0*/  IMAD.X R45, R29, 0x1, R136.reuse, P5 ;  /* 0x000000011d2d7824 */ /* 0x100fe200028e0688 */
[----:B------:R-:W-:Y:S02]  /*2700*/  IADD3 R40, P0, R40, R137, RZ ;  /* 0x0000008928287210 */ /* 0x000fe40007f1e0ff */
[----:B------:R-:W-:Y:S01]  /*2710*/  ISETP.GE.AND P6, PT, R31, c[0x0][0x1d4], PT ;  /* 0x000075001f007a0c */ /* 0x000fe20003fc6270 */
[----:B------:R-:W-:Y:S01]  /*2720*/  HMMA.16816.F32.BF16 R20, R52, R36, RZ ;  /* 0x000000243414723c */ /* 0x000fe200000418ff */
[----:B------:R-:W-:Y:S01]  /*2730*/  IADD3 R34, P5, R32, R51, RZ ;  /* 0x0000003320227210 */ /* 0x000fe20007fbe0ff */
[----:B------:R-:W2:Y:S01]  /*2740*/  LDSM.16.M88.4 R96, [R235] ;  /* 0x00000000eb60783b */ /* 0x000ea20000000200 */
[C---:B------:R-:W-:Y:S01]  /*2750*/  IADD3.X R43, R28.reuse, R50, RZ, P1, !PT ;  /* 0x000000321c2b7210 */ /* 0x040fe20000ffe4ff */
[----:B------:R-:W-:Y:S01]  /*2760*/  IMAD.X R41, R28, 0x1, R136, P0 ;  /* 0x000000011c297824 */ /* 0x000fe200000e0688 */
[----:B------:R-:W-:Y:S01]  /*2770*/  IADD3 R32, P1, R32, R137, RZ ;  /* 0x0000008920207210 */ /* 0x000fe20007f3e0ff */
[----:B------:R-:W4:Y:S01]  /*2780*/  LDSM.16.M88.4 R92, [R235+0x800] ;  /* 0x00080000eb5c783b */ /* 0x000f220000000200 */
[----:B------:R-:W-:-:S02]  /*2790*/  ISETP.LT.OR P0, PT, R0, 0x1, P6 ;  /* 0x000000010000780c */ /* 0x000fc40003701670 */
[CC--:B-1----:R-:W-:Y:S01]  /*27a0*/  IADD3.X R35, R8.reuse, R50.reuse, RZ, P5, !PT ;  /* 0x0000003208237210 */ /* 0x0c2fe20002ffe4ff */
[----:B------:R-:W-:Y:S01]  /*27b0*/  IMAD.X R33, R8, 0x1, R136, P1 ;  /* 0x0000000108217824 */ /* 0x000fe200008e0688 */
[----:B------:R-:W-:Y:S01]  /*27c0*/  IADD3 R28, P5, R2, R51, RZ ;  /* 0x00000033021c7210 */ /* 0x000fe20007fbe0ff */
[C---:B------:R-:W-:Y:S01]  /*27d0*/  HMMA.16816.F32.BF16 R76, R52.reuse, R68, RZ ;  /* 0x00000044344c723c */ /* 0x040fe200000418ff */
[----:B------:R-:W-:Y:S01]  /*27e0*/  ISETP.GE.AND P1, PT, R250, c[0x0][0x1d4], PT ;  /* 0x00007500fa007a0c */ /* 0x000fe20003f26270 */
[----:B------:R-:W1:Y:S01]  /*27f0*/  LDSM.16.M88.4 R16, [R235+0x1000] ;  /* 0x00100000eb10783b */ /* 0x000e620000000200 */
[----:B---3--:R-:W-:Y:S02]  /*2800*/  IADD3.X R29, R30, R50, RZ, P5, !PT ;  /* 0x000000321e1d7210 */ /* 0x008fe40002ffe4ff */
[C---:B------:R-:W-:Y:S01]  /*2810*/  ISETP.LT.OR P5, PT, R0.reuse, 0x1, P1 ;  /* 0x000000010000780c */ /* 0x040fe20000fa1670 */
[----:B------:R-:W3:Y:S02]  /*2820*/  LDSM.16.M88.4 R12, [R235+0x1800] ;  /* 0x00180000eb0c783b */ /* 0x000ee40000000200 */
[C---:B------:R-:W-:Y:S08]  /*2830*/  HMMA.16816.F32.BF16 R64, R52.reuse, R108, RZ ;  /* 0x0000006c3440723c */ /* 0x040ff000000418ff */
[C---:B------:R-:W-:Y:S08]  /*2840*/  HMMA.16816.F32.BF16 R84, R52.reuse, R38, RZ ;  /* 0x000000263454723c */ /* 0x040ff000000418ff */
[C---:B------:R-:W-:Y:S08]  /*2850*/  HMMA.16816.F32.BF16 R72, R52.reuse, R70, RZ ;  /* 0x000000463448723c */ /* 0x040ff000000418ff */
[----:B------:R-:W-:Y:S08]  /*2860*/  HMMA.16816.F32.BF16 R60, R52, R110, RZ ;  /* 0x0000006e343c723c */ /* 0x000ff000000418ff */
[C---:B------:R-:W-:Y:S08]  /*2870*/  HMMA.16816.F32.BF16 R4, R100.reuse, R36, RZ ;  /* 0x000000246404723c */ /* 0x040ff000000418ff */
[C---:B------:R-:W-:Y:S08]  /*2880*/  HMMA.16816.F32.BF16 R80, R100.reuse, R68, RZ ;  /* 0x000000446450723c */ /* 0x040ff000000418ff */
[C---:B------:R-:W-:Y:S08]  /*2890*/  HMMA.16816.F32.BF16 R112, R100.reuse, R108, RZ ;  /* 0x0000006c6470723c */ /* 0x040ff000000418ff */
[C---:B------:R-:W-:Y:S08]  /*28a0*/  HMMA.16816.F32.BF16 R36, R100.reuse, R38, RZ ;  /* 0x000000266424723c */ /* 0x040ff000000418ff */
[C---:B------:R-:W-:Y:S08]  /*28b0*/  HMMA.16816.F32.BF16 R68, R100.reuse, R70, RZ ;  /* 0x000000466444723c */ /* 0x040ff000000418ff */
[----:B------:R-:W-:Y:S08]  /*28c0*/  HMMA.16816.F32.BF16 R108, R100, R110, RZ ;  /* 0x0000006e646c723c */ /* 0x000ff000000418ff */
[-C--:B------:R-:W-:Y:S08]  /*28d0*/  HMMA.16816.F32.BF16 R52, R52, R10.reuse, RZ ;  /* 0x0000000a3434723c */ /* 0x080ff000000418ff */
[----:B------:R-:W-:Y:S01]  /*28e0*/  HMMA.16816.F32.BF16 R100, R100, R10, RZ ;  /* 0x0000000a6464723c */ /* 0x000fe200000418ff */
[----:B------:R-:W5:Y:S04]  /*28f0*/  LDSM.16.M88.4 R8, [R242] ;  /* 0x00000000f208783b */ /* 0x000f680000000200 */
[----:B------:R-:W-:Y:S01]  /*2900*/  @!PT LDS RZ, [RZ] ;  /* 0x00000000fffff984 */ /* 0x000fe20000000800 */
[----:B------:R-:W-:Y:S01]  /*2910*/  @!PT LDS RZ, [RZ] ;  /* 0x00000000fffff984 */ /* 0x000fe20000000800 */
[----:B------:R-:W-:Y:S01]  /*2920*/  @!PT LDS RZ, [RZ] ;  /* 0x00000000fffff984 */ /* 0x000fe20000000800 */
[----:B------:R1:W-:Y:S01]  /*2930*/  LDGSTS.E.BYPASS.LTC128B.128 [R251+0x100], [R46.64], !P0 ;  /* 0x001000002efb7fae */ /* 0x0003e2000c101d46 */
[----:B------:R-:W-:-:S03]  /*2940*/  ISETP.LT.OR P0, PT, R0, 0x11, P6 ;  /* 0x000000110000780c */ /* 0x000fc60003701670 */
[----:B------:R1:W-:Y:S01]  /*2950*/  LDGSTS.E.BYPASS.LTC128B.128 [R251+0x2100], [R44.64], !P5 ;  /* 0x021000002cfb7fae */ /* 0x0003e2000e901d46 */
[----:B------:R-:W-:-:S09]  /*2960*/  ISETP.LT.OR P5, PT, R0, 0x11, P1 ;  /* 0x000000110000780c */ /* 0x000fd20000fa1670 */
[----:B------:R1:W-:Y:S01]  /*2970*/  LDGSTS.E.BYPASS.LTC128B.128 [R251+0x900], [R42.64], !P0 ;  /* 0x009000002afb7fae */ /* 0x0003e2000c101d46 */
[----:B------:R-:W-:-:S03]  /*2980*/  ISETP.LT.OR P0, PT, R0, 0x21, P6 ;  /* 0x000000210000780c */ /* 0x000fc60003701670 */
[----:B------:R1:W-:Y:S01]  /*2990*/  LDGSTS.E.BYPASS.LTC128B.128 [R251+0x2900], [R40.64], !P5 ;  /* 0x0290000028fb7fae */ /* 0x0003e2000e901d46 */
[C---:B------:R-:W-:Y:S02]  /*29a0*/  ISETP.LT.OR P5, PT, R0.reuse, 0x31, P6 ;  /* 0x000000310000780c */ /* 0x040fe400037a1670 */
[C---:B------:R-:W-:Y:S02]  /*29b0*/  ISETP.LT.OR P6, PT, R0.reuse, 0x21, P1 ;  /* 0x000000210000780c */ /* 0x040fe40000fc1670 */
[----:B------:R-:W-:Y:S02]  /*29c0*/  ISETP.LT.OR P1, PT, R0, 0x31, P1 ;  /* 0x000000310000780c */ /* 0x000fe40000f21670 */
[----:B------:R-:W-:-:S03]  /*29d0*/  MOV R0, 0x40 ;  /* 0x0000004000007802 */ /* 0x000fc60000000f00 */
[----:B------:R1:W-:Y:S01]  /*29e0*/  LDGSTS.E.BYPASS.LTC128B.128 [R251+0x1100], [R34.64], !P0 ;  /* 0x0110000022fb7fae */ /* 0x0003e2000c101d46 */
[----:B------:R-:W-:-:S04]  /*29f0*/  SEL R0, R0, 0xffffffc0, !P2 ;  /* 0xffffffc000007807 */ /* 0x000fc80005000000 */
[----:B------:R-:W-:Y:S01]  /*2a00*/  IADD3 R234, R243, R0, RZ ;  /* 0x00000000f3ea7210 */ /* 0x000fe20007ffe0ff */
[----:B------:R3:W-:Y:S01]  /*2a10*/  LDGSTS.E.BYPASS.LTC128B.128 [R251+0x3100], [R32.64], !P6 ;  /* 0x0310000020fb7fae */ /* 0x0007e2000f101d46 */
[C---:B--2---:R-:W-:Y:S03]  /*2a20*/  HMMA.16816.F32.BF16 R20, R24.reuse, R96, R20 ;  /* 0x000000601814723c */ /* 0x044fe60000041814 */
[----:B------:R2:W-:Y:S05]  /*2a30*/  LDGSTS.E.BYPASS.LTC128B.128 [R251+0x1900], [R28.64], !P5 ;  /* 0x019000001cfb7fae */ /* 0x0005ea000e901d46 */
[----:B----4-:R-:W-:Y:S01]  /*2a40*/  HMMA.16816.F32.BF16 R76, R24, R92, R76 ;  /* 0x0000005c184c723c */ /* 0x010fe2000004184c */
[----:B-1----:R-:W-:-:S05]  /*2a50*/  IADD3 R34, P0, R2, R137, RZ ;  /* 0x0000008902227210 */ /* 0x002fca0007f1e0ff */
[----:B------:R-:W-:Y:S02]  /*2a60*/  IMAD.X R35, R30, 0x1, R136, P0 ;  /* 0x000000011e237824 */ /* 0x000fe400000e0688 */
[C---:B------:R-:W-:Y:S03]  /*2a70*/  HMMA.16816.F32.BF16 R64, R24.reuse, R16, R64 ;  /* 0x000000101840723c */ /* 0x040fe60000041840 */
[----:B------:R1:W-:Y:S05]  /*2a80*/  LDGSTS.E.BYPASS.LTC128B.128 [R251+0x3900], [R34.64], !P1 ;  /* 0x0390000022fb7fae */ /* 0x0003ea000c901d46 */
[C---:B---3--:R-:W-:Y:S01]  /*2a90*/  HMMA.16816.F32.BF16 R56, R24.reuse, R12, R56 ;  /* 0x0000000c1838723c */ /* 0x048fe20000041838 */
[----:B------:R-:W-:Y:S07]  /*2aa0*/  LDSM.16.M88.4 R88, [R234] ;  /* 0x00000000ea58783b */ /* 0x000fee0000000200 */
[C---:B------:R-:W-:Y:S08]  /*2ab0*/  HMMA.16816.F32.BF16 R84, R24.reuse, R98, R84 ;  /* 0x000000621854723c */ /* 0x040ff00000041854 */
[C---:B------:R-:W-:Y:S08]  /*2ac0*/  HMMA.16816.F32.BF16 R72, R24.reuse, R94, R72 ;  /* 0x0000005e1848723c */ /* 0x040ff00000041848 */
[C---:B------:R-:W-:Y:S08]  /*2ad0*/  HMMA.16816.F32.BF16 R60, R24.reuse, R18, R60 ;  /* 0x00000012183c723c */ /* 0x040ff0000004183c */
[----:B------:R-:W-:Y:S01]  /*2ae0*/  HMMA.16816.F32.BF16 R52, R24, R14, R52 ;  /* 0x0000000e1834723c */ /* 0x000fe20000041834 */
[----:B------:R-:W3:Y:S01]  /*2af0*/  LDSM.16.M88.4 R24, [R241] ;  /* 0x00000000f118783b */ /* 0x000ee20000000200 */
[----:B------:R-:W-:-:S03]  /*2b00*/  IADD3 R2, R235, 0x2000, RZ ;  /* 0x00002000eb027810 */ /* 0x000fc60007ffe0ff */
[----:B------:R-:W-:Y:S03]  /*2b10*/  LDSM.16.M88.4 R124, [R240] ;  /* 0x00000000f07c783b */ /* 0x000fe60000000200 */
[C---:B-----5:R-:W-:Y:S01]  /*2b20*/  HMMA.16816.F32.BF16 R4, R8.reuse, R96, R4 ;  /* 0x000000600804723c */ /* 0x060fe20000041804 */
[----:B------:R-:W-:Y:S01]  /*2b30*/  IADD3 R232, R2, R0, RZ ;  /* 0x0000000002e87210 */ /* 0x000fe20007ffe0ff */
[----:B------:R-:W-:Y:S04]  /*2b40*/  LDSM.16.M88.4 R44, [R241+0x2000] ;  /* 0x00200000f12c783b */ /* 0x000fe80000000200 */
[----:B------:R-:W-:Y:S02]  /*2b50*/  LDSM.16.M88.4 R40, [R234+0x800] ;  /* 0x00080000ea28783b */ /* 0x000fe40000000200 */
[C---:B------:R-:W-:Y:S02]  /*2b60*/  HMMA.16816.F32.BF16 R112, R8.reuse, R16, R112 ;  /* 0x000000100870723c */ /* 0x040fe40000041870 */
[----:B-1----:R-:W-:Y:S04]  /*2b70*/  LDSM.16.M88.4 R32, [R234+0x1000] ;  /* 0x00100000ea20783b */ /* 0x002fe80000000200 */
[----:B--2---:R-:W-:Y:S02]  /*2b80*/  LDSM.16.M88.4 R28, [R234+0x1800] ;  /* 0x00180000ea1c783b */ /* 0x004fe40000000200 */
[C---:B------:R-:W-:Y:S02]  /*2b90*/  HMMA.16816.F32.BF16 R108, R8.reuse, R18, R108 ;  /* 0x00000012086c723c */ /* 0x040fe4000004186c */
[----:B------:R-:W1:Y:S04]  /*2ba0*/  LDSM.16.M88.4 R16, [R232+-0x2000] ;  /* 0xffe00000e810783b */ /* 0x000e680000000200 */
[----:B------:R-:W-:Y:S02]  /*2bb0*/  LDSM.16.M88.4 R132, [R243+0x2000] ;  /* 0x00200000f384783b */ /* 0x000fe40000000200 */
[----:B------:R-:W-:Y:S02]  /*2bc0*/  HMMA.16816.F32.BF16 R36, R8, R98, R36 ;  /* 0x000000620824723c */ /* 0x000fe40000041824 */
[----:B------:R-:W2:Y:S04]  /*2bd0*/  LDSM.16.M88.4 R96, [R244+0x4000] ;  /* 0x00400000f460783b */ /* 0x000ea80000000200 */
[----:B------:R-:W-:Y:S02]  /*2be0*/  LDSM.16.M88.4 R128, [R235+0x2000] ;  /* 0x00200000eb80783b */ /* 0x000fe40000000200 */
[----:B---3--:R-:W-:Y:S02]  /*2bf0*/  HMMA.16816.F32.BF16 R4, R24, R88, R4 ;  /* 0x000000581804723c */ /* 0x008fe40000041804 */
[----:B------:R-:W-:Y:S04]  /*2c00*/  LDSM.16.M88.4 R120, [R232+-0x1000] ;  /* 0xfff00000e878783b */ /* 0x000fe80000000200 */
[----:B------:R-:W-:Y:S02]  /*2c10*/  LDSM.16.M88.4 R116, [R232+-0x800] ;  /* 0xfff80000e874783b */ /* 0x000fe40000000200 */
[C---:B------:R-:W-:Y:S02]  /*2c20*/  HMMA.16816.F32.BF16 R80, R8.reuse, R92, R80 ;  /* 0x0000005c0850723c */ /* 0x040fe40000041850 */
[----:B------:R-:W0:Y:S06]  /*2c30*/  LDGDEPBAR ;  /* 0x00000000000079af */ /* 0x000e2c0000000000 */
[----:B------:R-:W-:Y:S08]  /*2c40*/  HMMA.16816.F32.BF16 R104, R8, R12, R104 ;  /* 0x0000000c0868723c */ /* 0x000ff00000041868 */
[----:B-1----:R-:W-:Y:S08]  /*2c50*/  HMMA.16816.F32.BF16 R4, R124, R16, R4 ;  /* 0x000000107c04723c */ /* 0x002ff00000041804 */
[C---:B------:R-:W-:Y:S01]  /*2c60*/  HMMA.16816.F32.BF16 R68, R8.reuse, R94, R68 ;  /* 0x0000005e0844723c */ /* 0x040fe20000041844 */
[----:B------:R-:W-:Y:S07]  /*2c70*/  LDSM.16.M88.4 R92, [R244+0x6000] ;  /* 0x00600000f45c783b */ /* 0x000fee0000000200 */
[----:B------:R-:W-:Y:S01]  /*2c80*/  HMMA.16816.F32.BF16 R100, R8, R14, R100 ;  /* 0x0000000e0864723c */ /* 0x000fe20000041864 */
[----:B------:R-:W1:Y:S04]  /*2c90*/  LDSM.16.M88.4 R12, [R240+0x2000] ;  /* 0x00200000f00c783b */ /* 0x000e680000000200 */
[----:B------:R-:W-:Y:S03]  /*2ca0*/  LDSM.16.M88.4 R8, [R232+-0x1800] ;  /* 0xffe80000e808783b */ /* 0x000fe60000000200 */
        /* <DEDUP_REMOVED lines=31> */
[----:B------:R-:W1:Y:S07]  /*2ea0*/  LDSM.16.M88.4 R8, [R232] ;  /* 0x00000000e808783b */ /* 0x000e6e0000000200 */
        /* <DEDUP_REMOVED lines=18> */
[----:B------:R-:W-:Y:S08]  /*2fd0*/  HMMA.16816.F32.BF16 R36, R44, R130, R36 ;  /* 0x000000822c24723c */ /* 0x000ff00000041824 */
[C---:B------:R-:W-:Y:S08]  /*2fe0*/  HMMA.16816.F32.BF16 R104, R124.reuse, R116, R104 ;  /* 0x000000747c68723c */ /* 0x040ff00000041868 */
[----:B------:R-:W-:Y:S01]  /*2ff0*/  HMMA.16816.F32.BF16 R100, R124, R118, R100 ;  /* 0x000000767c64723c */ /* 0x000fe20000041864 */
[----:B------:R-:W1:Y:S07]  /*3000*/  LDSM.16.M88.4 R116, [R234+0x2800] ;  /* 0x00280000ea74783b */ /* 0x000e6e0000000200 */
[----:B------:R-:W-:Y:S01]  /*3010*/  HMMA.16816.F32.BF16 R84, R40, R130, R84 ;  /* 0x000000822854723c */ /* 0x000fe20000041854 */
[----:B------:R-:W-:-:S02]  /*3020*/  FMUL.FTZ R6, R6, c[0x0][0x320] ;  /* 0x0000c80006067a20 */ /* 0x000fc40000410000 */
[----:B------:R-:W-:-:S05]  /*3030*/  FMUL.FTZ R7, R7, c[0x0][0x320] ;  /* 0x0000c80007077a20 */ /* 0x000fca0000410000 */
[----:B--2---:R-:W-:Y:S01]  /*3040*/  HMMA.16816.F32.BF16 R80, R44, R120, R80 ;  /* 0x000000782c50723c */ /* 0x004fe20000041850 */
[----:B------:R-:W-:-:S07]  /*3050*/  FMUL.FTZ R0, R4, c[0x0][0x320] ;  /* 0x0000c80004007a20 */ /* 0x000fce0000410000 */
[----:B------:R-:W-:Y:S01]  /*3060*/  HMMA.16816.F32.BF16 R76, R40, R120, R76 ;  /* 0x00000078284c723c */ /* 0x000fe2000004184c */
[----:B------:R-:W-:-:S07]  /*3070*/  FMUL.FTZ R2, R5, c[0x0][0x320] ;  /* 0x0000c80005027a20 */ /* 0x000fce0000410000 */
[-C--:B------:R-:W-:Y:S01]  /*3080*/  HMMA.16816.F32.BF16 R68, R44, R122.reuse, R68 ;  /* 0x0000007a2c44723c */ /* 0x080fe20000041844 */
[----:B------:R-:W2:Y:S07]  /*3090*/  MUFU.TANH R88, R6 ;  /* 0x0000000600587308 */ /* 0x000eae0000002400 */
[----:B------:R-:W-:Y:S01]  /*30a0*/  HMMA.16816.F32.BF16 R72, R40, R122, R72 ;  /* 0x0000007a2848723c */ /* 0x000fe20000041848 */
[----:B------:R3:W4:Y:S07]  /*30b0*/  MUFU.TANH R89, R7 ;  /* 0x0000000700597308 */ /* 0x00072e0000002400 */
[----:B------:R-:W-:Y:S08]  /*30c0*/  HMMA.16816.F32.BF16 R20, R28, R24, R20 ;  /* 0x000000181c14723c */ /* 0x000ff00000041814 */
[-C--:B------:R-:W-:Y:S01]  /*30d0*/  HMMA.16816.F32.BF16 R36, R32, R26.reuse, R36 ;  /* 0x0000001a2024723c */ /* 0x080fe20000041824 */
[----:B---3--:R-:W3:Y:S07]  /*30e0*/  LDSM.16.M88.4 R4, [R232+0x800] ;  /* 0x00080000e804783b */ /* 0x008eee0000000200 */
[----:B------:R-:W-:Y:S01]  /*30f0*/  HMMA.16816.F32.BF16 R84, R28, R26, R84 ;  /* 0x0000001a1c54723c */ /* 0x000fe20000041854 */
[----:B------:R-:W-:Y:S07]  /*3100*/  LDSM.16.M88.4 R24, [R234+0x3000] ;  /* 0x00300000ea18783b */ /* 0x000fee0000000200 */
[-C--:B-1----:R-:W-:Y:S08]  /*3110*/  HMMA.16816.F32.BF16 R80, R32, R116.reuse, R80 ;  /* 0x000000742050723c */ /* 0x082ff00000041850 */
[----:B------:R-:W-:Y:S08]  /*3120*/  HMMA.16816.F32.BF16 R76, R28, R116, R76 ;  /* 0x000000741c4c723c */ /* 0x000ff0000004184c */
[-C--:B------:R-:W-:Y:S08]  /*3130*/  HMMA.16816.F32.BF16 R68, R32, R118.reuse, R68 ;  /* 0x000000762044723c */ /* 0x080ff00000041844 */
[----:B------:R-:W-:Y:S08]  /*3140*/  HMMA.16816.F32.BF16 R72, R28, R118, R72 ;  /* 0x000000761c48723c */ /* 0x000ff00000041848 */
[----:B------:R-:W-:Y:S08]  /*3150*/  HMMA.16816.F32.BF16 R20, R12, R8, R20 ;  /* 0x000000080c14723c */ /* 0x000ff00000041814 */
[-C--:B------:R-:W-:Y:S08]  /*3160*/  HMMA.16816.F32.BF16 R36, R16, R10.reuse, R36 ;  /* 0x0000000a1024723c */ /* 0x080ff00000041824 */
[----:B------:R-:W-:Y:S01]  /*3170*/  HMMA.16816.F32.BF16 R84, R12, R10, R84 ;  /* 0x0000000a0c54723c */ /* 0x000fe20000041854 */
[----:B------:R-:W1:Y:S07]  /*3180*/  LDSM.16.M88.4 R8, [R243+0x3000] ;  /* 0x00300000f308783b */ /* 0x000e6e0000000200 */
[----:B---3--:R-:W-:Y:S01]  /*3190*/  HMMA.16816.F32.BF16 R80, R16, R4, R80 ;  /* 0x000000041050723c */ /* 0x008fe20000041850 */
[----:B------:R-:W-:-:S02]  /*31a0*/  FMUL.FTZ R20, R20, c[0x0][0x320] ;  /* 0x0000c80014147a20 */ /* 0x000fc40000410000 */
[----:B------:R-:W-:Y:S02]  /*31b0*/  FMUL.FTZ R21, R21, c[0x0][0x320] ;  /* 0x0000c80015157a20 */ /* 0x000fe40000410000 */
[----:B------:R-:W-:-:S03]  /*31c0*/  FMUL.FTZ R22, R22, c[0x0][0x320] ;  /* 0x0000c80016167a20 */ /* 0x000fc60000410000 */
[----:B------:R-:W-:Y:S01]  /*31d0*/  HMMA.16816.F32.BF16 R76, R12, R4, R76 ;  /* 0x000000040c4c723c */ /* 0x000fe2000004184c */
[----:B------:R-:W-:-:S07]  /*31e0*/  FMUL.FTZ R23, R23, c[0x0][0x320] ;  /* 0x0000c80017177a20 */ /* 0x000fce0000410000 */
[-C--:B------:R-:W-:Y:S01]  /*31f0*/  HMMA.16816.F32.BF16 R68, R16, R6.reuse, R68 ;  /* 0x000000061044723c */ /* 0x080fe20000041844 */
[----:B------:R-:W3:Y:S07]  /*3200*/  MUFU.TANH R124, R20 ;  /* 0x00000014007c7308 */ /* 0x000eee0000002400 */
[----:B------:R-:W-:Y:S01]  /*3210*/  HMMA.16816.F32.BF16 R72, R12, R6, R72 ;  /* 0x000000060c48723c */ /* 0x000fe20000041848 */
[----:B------:R-:W5:Y:S01]  /*3220*/  LDSM.16.M88.4 R4, [R243+0x3800] ;  /* 0x00380000f304783b */ /* 0x000f620000000200 */
[----:B------:R-:W1:Y:S08]  /*3230*/  MUFU.TANH R120, R21 ;  /* 0x0000001500787308 */ /* 0x000e700000002400 */
[----:B------:R-:W1:Y:S08]  /*3240*/  MUFU.TANH R121, R22 ;  /* 0x0000001600797308 */ /* 0x000e700000002400 */
[----:B------:R1:W1:Y:S02]  /*3250*/  MUFU.TANH R125, R23 ;  /* 0x00000017007d7308 */ /* 0x0002640000002400 */
[----:B-1----:R-:W1:Y:S01]  /*3260*/  LDSM.16.M88.4 R20, [R235+0x3000] ;  /* 0x00300000eb14783b */ /* 0x002e620000000200 */
[-C--:B------:R-:W-:Y:S08]  /*3270*/  HMMA.16816.F32.BF16 R112, R96, R8.reuse, R112 ;  /* 0x000000086070723c */ /* 0x080ff00000041870 */
[----:B------:R-:W-:Y:S08]  /*3280*/  HMMA.16816.F32.BF16 R64, R92, R8, R64 ;  /* 0x000000085c40723c */ /* 0x000ff00000041840 */
[-C--:B------:R-:W-:Y:S08]  /*3290*/  HMMA.16816.F32.BF16 R108, R96, R10.reuse, R108 ;  /* 0x0000000a606c723c */ /* 0x080ff0000004186c */
[----:B------:R-:W-:Y:S01]  /*32a0*/  HMMA.16816.F32.BF16 R60, R92, R10, R60 ;  /* 0x0000000a5c3c723c */ /* 0x000fe2000004183c */
[----:B------:R-:W2:Y:S07]  /*32b0*/  LDSM.16.M88.4 R8, [R235+0x3800] ;  /* 0x00380000eb08783b */ /* 0x000eae0000000200 */
[C---:B-----5:R-:W-:Y:S08]  /*32c0*/  HMMA.16816.F32.BF16 R104, R96.reuse, R4, R104 ;  /* 0x000000046068723c */ /* 0x060ff00000041868 */
[-C--:B------:R-:W-:Y:S08]  /*32d0*/  HMMA.16816.F32.BF16 R100, R96, R6.reuse, R100 ;  /* 0x000000066064723c */ /* 0x080ff00000041864 */
[C---:B------:R-:W-:Y:S08]  /*32e0*/  HMMA.16816.F32.BF16 R52, R92.reuse, R6, R52 ;  /* 0x000000065c34723c */ /* 0x040ff00000041834 */
[----:B------:R-:W-:Y:S08]  /*32f0*/  HMMA.16816.F32.BF16 R56, R92, R4, R56 ;  /* 0x000000045c38723c */ /* 0x000ff00000041838 */
[-C--:B-1----:R-:W-:Y:S08]  /*3300*/  HMMA.16816.F32.BF16 R112, R44, R20.reuse, R112 ;  /* 0x000000142c70723c */ /* 0x082ff00000041870 */
[----:B------:R-:W-:Y:S08]  /*3310*/  HMMA.16816.F32.BF16 R64, R40, R20, R64 ;  /* 0x000000142840723c */ /* 0x000ff00000041840 */
[-C--:B------:R-:W-:Y:S08]  /*3320*/  HMMA.16816.F32.BF16 R108, R44, R22.reuse, R108 ;  /* 0x000000162c6c723c */ /* 0x080ff0000004186c */
[----:B------:R-:W-:Y:S01]  /*3330*/  HMMA.16816.F32.BF16 R60, R40, R22, R60 ;  /* 0x00000016283c723c */ /* 0x000fe2000004183c */
[----:B------:R-:W1:Y:S01]  /*3340*/  LDSM.16.M88.4 R20, [R234+0x3800] ;  /* 0x00380000ea14783b */ /* 0x000e620000000200 */
[----:B------:R-:W-:-:S02]  /*3350*/  FMUL.FTZ R36, R36, c[0x0][0x320] ;  /* 0x0000c80024247a20 */ /* 0x000fc40000410000 */
[----:B------:R-:W-:Y:S02]  /*3360*/  FMUL.FTZ R37, R37, c[0x0][0x320] ;  /* 0x0000c80025257a20 */ /* 0x000fe40000410000 */
[----:B------:R-:W-:Y:S02]  /*3370*/  FMUL.FTZ R38, R38, c[0x0][0x320] ;  /* 0x0000c80026267a20 */ /* 0x000fe40000410000 */
[----:B------:R-:W-:Y:S01]  /*3380*/  FMUL.FTZ R39, R39, c[0x0][0x320] ;  /* 0x0000c80027277a20 */ /* 0x000fe20000410000 */
[C---:B--2---:R-:W-:Y:S01]  /*3390*/  HMMA.16816.F32.BF16 R104, R44.reuse, R8, R104 ;  /* 0x000000082c68723c */ /* 0x044fe20000041868 */
[----:B------:R-:W2:Y:S07]  /*33a0*/  MUFU.TANH R126, R36 ;  /* 0x00000024007e7308 */ /* 0x000eae0000002400 */
[-C--:B------:R-:W-:Y:S01]  /*33b0*/  HMMA.16816.F32.BF16 R100, R44, R10.reuse, R100 ;  /* 0x0000000a2c64723c */ /* 0x080fe20000041864 */
[----:B------:R-:W1:Y:S07]  /*33c0*/  MUFU.TANH R90, R37 ;  /* 0x00000025005a7308 */ /* 0x000e6e0000002400 */
[C---:B------:R-:W-:Y:S01]  /*33d0*/  HMMA.16816.F32.BF16 R52, R40.reuse, R10, R52 ;  /* 0x0000000a2834723c */ /* 0x040fe20000041834 */
[----:B------:R-:W1:Y:S07]  /*33e0*/  MUFU.TANH R91, R38 ;  /* 0x00000026005b7308 */ /* 0x000e6e0000002400 */
[----:B------:R-:W-:Y:S01]  /*33f0*/  HMMA.16816.F32.BF16 R56, R40, R8, R56 ;  /* 0x000000082838723c */ /* 0x000fe20000041838 */
[----:B------:R5:W1:Y:S07]  /*3400*/  MUFU.TANH R116, R39 ;  /* 0x0000002700747308 */ /* 0x000a6e0000002400 */
[-C--:B------:R-:W-:Y:S01]  /*3410*/  HMMA.16816.F32.BF16 R112, R32, R24.reuse, R112 ;  /* 0x000000182070723c */ /* 0x080fe20000041870 */
[----:B-----5:R-:W5:Y:S07]  /*3420*/  LDSM.16.M88.4 R36, [R232+0x1000] ;  /* 0x00100000e824783b */ /* 0x020f6e0000000200 */
[----:B------:R-:W-:Y:S08]  /*3430*/  HMMA.16816.F32.BF16 R64, R28, R24, R64 ;  /* 0x000000181c40723c */ /* 0x000ff00000041840 */
[-C--:B------:R-:W-:Y:S08]  /*3440*/  HMMA.16816.F32.BF16 R108, R32, R26.reuse, R108 ;  /* 0x0000001a206c723c */ /* 0x080ff0000004186c */
[----:B------:R-:W-:Y:S01]  /*3450*/  HMMA.16816.F32.BF16 R60, R28, R26, R60 ;  /* 0x0000001a1c3c723c */ /* 0x000fe2000004183c */
[----:B------:R-:W2:Y:S01]  /*3460*/  LDSM.16.M88.4 R24, [R232+0x1800] ;  /* 0x00180000e818783b */ /* 0x000ea20000000200 */
[----:B------:R-:W-:Y:S01]  /*3470*/  FMUL.FTZ R80, R80, c[0x0][0x320] ;  /* 0x0000c80050507a20 */ /* 0x000fe20000410000 */
[----:B------:R-:W-:Y:S01]  /*3480*/  ISETP.GE.AND P0, PT, R48, 0x2, PT ;  /* 0x000000023000780c */ /* 0x000fe20003f06270 */
[----:B------:R-:W-:Y:S01]  /*3490*/  FMUL.FTZ R81, R81, c[0x0][0x320] ;  /* 0x0000c80051517a20 */ /* 0x000fe20000410000 */
[----:B------:R-:W2:Y:S01]  /*34a0*/  MUFU.TANH R0, R0 ;  /* 0x0000000000007308 */ /* 0x000ea20000002400 */
[----:B------:R-:W-:Y:S01]  /*34b0*/  FMUL.FTZ R78, R78, c[0x0][0x320] ;  /* 0x0000c8004e4e7a20 */ /* 0x000fe20000410000 */
[----:B------:R-:W-:-:S04]  /*34c0*/  DEPBAR.LE SB0, 0x0 ;  /* 0x000080000000791a */ /* 0x000fc80000000000 */
[C---:B-1----:R-:W-:Y:S08]  /*34d0*/  HMMA.16816.F32.BF16 R104, R32.reuse, R20, R104 ;  /* 0x000000142068723c */ /* 0x042ff00000041868 */
[-C--:B------:R-:W-:Y:S08]  /*34e0*/  HMMA.16816.F32.BF16 R100, R32, R22.reuse, R100 ;  /* 0x000000162064723c */ /* 0x080ff00000041864 */
[C---:B------:R-:W-:Y:S08]  /*34f0*/  HMMA.16816.F32.BF16 R52, R28.reuse, R22, R52 ;  /* 0x000000161c34723c */ /* 0x040ff00000041834 */
[----:B------:R-:W-:Y:S08]  /*3500*/  HMMA.16816.F32.BF16 R56, R28, R20, R56 ;  /* 0x000000141c38723c */ /* 0x000ff00000041838 */
[----:B-----5:R-:W-:Y:S08]  /*3510*/  HMMA.16816.F32.BF16 R64, R12, R36, R64 ;  /* 0x000000240c40723c */ /* 0x020ff00000041840 */
[-C--:B------:R-:W-:Y:S08]  /*3520*/  HMMA.16816.F32.BF16 R108, R16, R38.reuse, R108 ;  /* 0x00000026106c723c */ /* 0x080ff0000004186c */
[----:B------:R-:W-:Y:S08]  /*3530*/  HMMA.16816.F32.BF16 R60, R12, R38, R60 ;  /* 0x000000260c3c723c */ /* 0x000ff0000004183c */
[C---:B--2---:R-:W-:Y:S08]  /*3540*/  HMMA.16816.F32.BF16 R104, R16.reuse, R24, R104 ;  /* 0x000000181068723c */ /* 0x044ff00000041868 */
[-C--:B------:R-:W-:Y:S08]  /*3550*/  HMMA.16816.F32.BF16 R100, R16, R26.reuse, R100 ;  /* 0x0000001a1064723c */ /* 0x080ff00000041864 */
[----:B------:R-:W-:Y:S08]  /*3560*/  HMMA.16816.F32.BF16 R52, R12, R26, R52 ;  /* 0x0000001a0c34723c */ /* 0x000ff00000041834 */
[----:B------:R-:W-:Y:S08]  /*3570*/  HMMA.16816.F32.BF16 R112, R16, R36, R112 ;  /* 0x000000241070723c */ /* 0x000ff00000041870 */
[----:B------:R-:W-:Y:S01]  /*3580*/  HMMA.16816.F32.BF16 R56, R12, R24, R56 ;  /* 0x000000180c38723c */ /* 0x000fe20000041838 */
[----:B------:R-:W-:Y:S01]  /*3590*/  FMUL.FTZ R79, R79, c[0x0][0x320] ;  /* 0x0000c8004f4f7a20 */ /* 0x000fe20000410000 */
[----:B------:R1:W2:Y:S01]  /*35a0*/  MUFU.TANH R117, R80 ;  /* 0x0000005000757308 */ /* 0x0002a20000002400 */
[----:B------:R-:W-:-:S02]  /*35b0*/  FMUL.FTZ R68, R68, c[0x0][0x320] ;  /* 0x0000c80044447a20 */ /* 0x000fc40000410000 */
[----:B------:R-:W-:Y:S02]  /*35c0*/  FMUL.FTZ R69, R69, c[0x0][0x320] ;  /* 0x0000c80045457a20 */ /* 0x000fe40000410000 */
[----:B------:R-:W-:-:S03]  /*35d0*/  FMUL.FTZ R64, R64, c[0x0][0x320] ;  /* 0x0000c80040407a20 */ /* 0x000fc60000410000 */
[----:B------:R5:W2:Y:S01]  /*35e0*/  MUFU.TANH R122, R81 ;  /* 0x00000051007a7308 */ /* 0x000aa20000002400 */
[----:B------:R-:W-:Y:S02]  /*35f0*/  FMUL.FTZ R65, R65, c[0x0][0x320] ;  /* 0x0000c80041417a20 */ /* 0x000fe40000410000 */
[----:B------:R-:W-:Y:S02]  /*3600*/  FMUL.FTZ R66, R66, c[0x0][0x320] ;  /* 0x0000c80042427a20 */ /* 0x000fe40000410000 */
[----:B------:R-:W-:Y:S02]  /*3610*/  FMUL.FTZ R67, R67, c[0x0][0x320] ;  /* 0x0000c80043437a20 */ /* 0x000fe40000410000 */
[----:B-1----:R-:W-:Y:S02]  /*3620*/  FMUL.FTZ R80, R82, c[0x0][0x320] ;  /* 0x0000c80052507a20 */ /* 0x002fe40000410000 */
[----:B------:R-:W1:Y:S01]  /*3630*/  MUFU.TANH R82, R78 ;  /* 0x0000004e00527308 */ /* 0x000e620000002400 */
[----:B-----5:R-:W-:-:S07]  /*3640*/  FMUL.FTZ R81, R83, c[0x0][0x320] ;  /* 0x0000c80053517a20 */ /* 0x020fce0000410000 */
[----:B------:R-:W1:Y:S01]  /*3650*/  MUFU.TANH R83, R79 ;  /* 0x0000004f00537308 */ /* 0x000e620000002400 */
[----:B------:R-:W-:Y:S02]  /*3660*/  FMUL.FTZ R84, R84, c[0x0][0x320] ;  /* 0x0000c80054547a20 */ /* 0x000fe40000410000 */
[----:B------:R-:W-:-:S05]  /*3670*/  FMUL.FTZ R85, R85, c[0x0][0x320] ;  /* 0x0000c80055557a20 */ /* 0x000fca0000410000 */
[----:B------:R5:W1:Y:S01]  /*3680*/  MUFU.TANH R78, R68 ;  /* 0x00000044004e7308 */ /* 0x000a620000002400 */
[----:B------:R-:W-:Y:S02]  /*3690*/  FMUL.FTZ R86, R86, c[0x0][0x320] ;  /* 0x0000c80056567a20 */ /* 0x000fe40000410000 */
[----:B------:R-:W-:-:S05]  /*36a0*/  FMUL.FTZ R87, R87, c[0x0][0x320] ;  /* 0x0000c80057577a20 */ /* 0x000fca0000410000 */
[----:B------:R1:W1:Y:S01]  /*36b0*/  MUFU.TANH R79, R69 ;  /* 0x00000045004f7308 */ /* 0x0002620000002400 */
[----:B------:R-:W-:Y:S02]  /*36c0*/  FMUL.FTZ R76, R76, c[0x0][0x320] ;  /* 0x0000c8004c4c7a20 */ /* 0x000fe40000410000 */
[----:B------:R-:W-:Y:S02]  /*36d0*/  FMUL.FTZ R77, R77, c[0x0][0x320] ;  /* 0x0000c8004d4d7a20 */ /* 0x000fe40000410000 */
[----:B------:R-:W-:Y:S02]  /*36e0*/  FMUL.FTZ R36, R74, c[0x0][0x320] ;  /* 0x0000c8004a247a20 */ /* 0x000fe40000410000 */
[----:B-----5:R-:W-:Y:S01]  /*36f0*/  FMUL.FTZ R68, R70, c[0x0][0x320] ;  /* 0x0000c80046447a20 */ /* 0x020fe20000410000 */
[----:B------:R5:W2:Y:S01]  /*3700*/  MUFU.TANH R186, R66 ;  /* 0x0000004200ba7308 */ /* 0x000aa20000002400 */
[----:B------:R-:W-:Y:S02]  /*3710*/  FMUL.FTZ R70, R72, c[0x0][0x320] ;  /* 0x0000c80048467a20 */ /* 0x000fe40000410000 */
[----:B------:R-:W-:-:S02]  /*3720*/  FMUL.FTZ R37, R75, c[0x0][0x320] ;  /* 0x0000c8004b257a20 */ /* 0x000fc40000410000 */
[----:B-1----:R-:W-:-:S03]  /*3730*/  FMUL.FTZ R69, R71, c[0x0][0x320] ;  /* 0x0000c80047457a20 */ /* 0x002fc60000410000 */
[----:B------:R1:W1:Y:S01]  /*3740*/  MUFU.TANH R72, R64 ;  /* 0x0000004000487308 */ /* 0x0002620000002400 */
[----:B------:R-:W-:Y:S02]  /*3750*/  FMUL.FTZ R71, R73, c[0x0][0x320] ;  /* 0x0000c80049477a20 */ /* 0x000fe40000410000 */
[----:B------:R-:W-:Y:S02]  /*3760*/  FMUL.FTZ R111, R111, c[0x0][0x320] ;  /* 0x0000c8006f6f7a20 */ /* 0x000fe40000410000 */
[----:B------:R-:W-:Y:S02]  /*3770*/  FMUL.FTZ R21, R60, c[0x0][0x320] ;  /* 0x0000c8003c157a20 */ /* 0x000fe40000410000 */
[----:B------:R-:W-:Y:S01]  /*3780*/  FMUL.FTZ R20, R61, c[0x0][0x320] ;  /* 0x0000c8003d147a20 */ /* 0x000fe20000410000 */
[----:B------:R2:W2:Y:S01]  /*3790*/  MUFU.TANH R73, R65 ;  /* 0x0000004100497308 */ /* 0x0004a20000002400 */
[----:B------:R-:W-:Y:S02]  /*37a0*/  FMUL.FTZ R62, R62, c[0x0][0x320] ;  /* 0x0000c8003e3e7a20 */ /* 0x000fe40000410000 */
[----:B------:R-:W-:-:S02]  /*37b0*/  FMUL.FTZ R63, R63, c[0x0][0x320] ;  /* 0x0000c8003f3f7a20 */ /* 0x000fc40000410000 */
[----:B-----5:R-:W-:Y:S02]  /*37c0*/  FMUL.FTZ R66, R107, c[0x0][0x320] ;  /* 0x0000c8006b427a20 */ /* 0x020fe40000410000 */
[----:B------:R-:W-:Y:S01]  /*37d0*/  FMUL.FTZ R17, R52, c[0x0][0x320] ;  /* 0x0000c80034117a20 */ /* 0x000fe20000410000 */
[----:B------:R5:W3:Y:S01]  /*37e0*/  MUFU.TANH R179, R67 ;  /* 0x0000004300b37308 */ /* 0x000ae20000002400 */
[----:B-1----:R-:W-:Y:S02]  /*37f0*/  FMUL.FTZ R64, R103, c[0x0][0x320] ;  /* 0x0000c80067407a20 */ /* 0x002fe40000410000 */
[----:B------:R-:W-:Y:S02]  /*3800*/  FMUL.FTZ R16, R53, c[0x0][0x320] ;  /* 0x0000c80035107a20 */ /* 0x000fe40000410000 */
[----:B------:R-:W-:Y:S02]  /*3810*/  FMUL.FTZ R112, R112, c[0x0][0x320] ;  /* 0x0000c80070707a20 */ /* 0x000fe40000410000 */
[----:B--2---:R-:W-:-:S02]  /*3820*/  FMUL.FTZ R65, R102, c[0x0][0x320] ;  /* 0x0000c80066417a20 */ /* 0x004fc40000410000 */
[----:B------:R-:W-:Y:S02]  /*3830*/  FMUL.FTZ R113, R113, c[0x0][0x320] ;  /* 0x0000c80071717a20 */ /* 0x000fe40000410000 */
[----:B------:R-:W-:Y:S02]  /*3840*/  FMUL.FTZ R114, R114, c[0x0][0x320] ;  /* 0x0000c80072727a20 */ /* 0x000fe40000410000 */
[----:B------:R-:W-:Y:S02]  /*3850*/  FMUL.FTZ R115, R115, c[0x0][0x320] ;  /* 0x0000c80073737a20 */ /* 0x000fe40000410000 */
[----:B-----5:R-:W-:Y:S02]  /*3860*/  FMUL.FTZ R67, R106, c[0x0][0x320] ;  /* 0x0000c8006a437a20 */ /* 0x020fe40000410000 */
[----:B------:R-:W-:Y:S02]  /*3870*/  FMUL.FTZ R108, R108, c[0x0][0x320] ;  /* 0x0000c8006c6c7a20 */ /* 0x000fe40000410000 */
[----:B------:R-:W-:-:S02]  /*3880*/  FMUL.FTZ R109, R109, c[0x0][0x320] ;  /* 0x0000c8006d6d7a20 */ /* 0x000fc40000410000 */
[----:B------:R-:W-:Y:S02]  /*3890*/  FMUL.FTZ R110, R110, c[0x0][0x320] ;  /* 0x0000c8006e6e7a20 */ /* 0x000fe40000410000 */
[----:B------:R-:W-:Y:S02]  /*38a0*/  FMUL.FTZ R104, R104, c[0x0][0x320] ;  /* 0x0000c80068687a20 */ /* 0x000fe40000410000 */
[----:B------:R-:W-:Y:S02]  /*38b0*/  FMUL.FTZ R105, R105, c[0x0][0x320] ;  /* 0x0000c80069697a20 */ /* 0x000fe40000410000 */
[----:B------:R-:W-:Y:S02]  /*38c0*/  FMUL.FTZ R56, R56, c[0x0][0x320] ;  /* 0x0000c80038387a20 */ /* 0x000fe40000410000 */
[----:B------:R-:W-:Y:S02]  /*38d0*/  FMUL.FTZ R57, R57, c[0x0][0x320] ;  /* 0x0000c80039397a20 */ /* 0x000fe40000410000 */
[----:B------:R-:W-:-:S02]  /*38e0*/  FMUL.FTZ R58, R58, c[0x0][0x320] ;  /* 0x0000c8003a3a7a20 */ /* 0x000fc40000410000 */
[----:B------:R-:W-:Y:S02]  /*38f0*/  FMUL.FTZ R59, R59, c[0x0][0x320] ;  /* 0x0000c8003b3b7a20 */ /* 0x000fe40000410000 */
[----:B------:R-:W-:Y:S02]  /*3900*/  FMUL.FTZ R100, R100, c[0x0][0x320] ;  /* 0x0000c80064647a20 */ /* 0x000fe40000410000 */
[----:B------:R-:W-:Y:S02]  /*3910*/  FMUL.FTZ R101, R101, c[0x0][0x320] ;  /* 0x0000c80065657a20 */ /* 0x000fe40000410000 */
[----:B------:R-:W-:Y:S02]  /*3920*/  FMUL.FTZ R54, R54, c[0x0][0x320] ;  /* 0x0000c80036367a20 */ /* 0x000fe40000410000 */
[----:B------:R-:W-:Y:S01]  /*3930*/  FMUL.FTZ R55, R55, c[0x0][0x320] ;  /* 0x0000c80037377a20 */ /* 0x000fe20000410000 */
[----:B------:R1:W2:Y:S08]  /*3940*/  MUFU.TANH R215, R111 ;  /* 0x0000006f00d77308 */ /* 0x0002b00000002400 */
[----:B------:R1:W1:Y:S08]  /*3950*/  MUFU.TANH R177, R62 ;  /* 0x0000003e00b17308 */ /* 0x0002700000002400 */
[----:B------:R1:W1:Y:S08]  /*3960*/  MUFU.TANH R171, R63 ;  /* 0x0000003f00ab7308 */ /* 0x0002700000002400 */
        /* <DEDUP_REMOVED lines=25> */
[----:B------:R1:W1:Y:S08]  /*3b00*/  MUFU.TANH R199, R105 ;  /* 0x0000006900c77308 */ /* 0x0002700000002400 */
        /* <DEDUP_REMOVED lines=13> */
[----:B------:R1:W1:Y:S01]  /*3be0*/  MUFU.TANH R111, R55 ;  /* 0x00000037006f7308 */ /* 0x0002620000002400 */
[----:B------:R-:W-:Y:S01]  /*3bf0*/  BSSY B0, `(.L_x_1643) ;  /* 0x0000050000007945 */ /* 0x000fe20003800000 */
[----:B------:R-:W-:Y:S01]  /*3c00*/  BAR.SYNC.DEFER_BLOCKING 0x0 ;  /* 0x0000000000007b1d */ /* 0x000fe20000010000 */
[----:B------:R-:W-:-:S05]  /*3c10*/  ISETP.GT.AND P1, PT, R144, 0x3f, PT ;  /* 0x0000003f9000780c */ /* 0x000fca0003f24270 */
        /* <DEDUP_REMOVED lines=8> */
[----:B------:R-:W-:Y:S02]  /*3ca0*/  @!P1 LEA.HI.X.SX32 R6, R5, R139, 0x1, P0 ;  /* 0x0000008b05069211 */ /* 0x000fe400000f0eff */
[----:B------:R-:W-:-:S04]  /*3cb0*/  @!P1 LEA R8, P0, R7, c[0x0][0x2a0], 0x2 ;  /* 0x0000a80007089a11 */ /* 0x000fc800078010ff */
[----:B------:R-:W-:-:S05]  /*3cc0*/  @!P1 LEA.HI.X R9, R7, c[0x0][0x2a4], R6, 0x2, P0 ;  /* 0x0000a90007099a11 */ /* 0x000fca00000f1406 */
[----:B------:R-:W2:Y:S01]  /*3cd0*/  @!P1 LDG.E R11, [R8.64] ;  /* 0x00000006080b9981 */ /* 0x000ea2000c1e1900 */
[----:B------:R-:W-:-:S04]  /*3ce0*/  IMAD.MOV R5, RZ, RZ, -R5 ;  /* 0x000000ffff057224 */ /* 0x000fc800078e0a05 */
[----:B------:R-:W-:-:S04]  /*3cf0*/  IMAD R10, R5, c[0x0][0x2b8], R4 ;  /* 0x0000ae00050a7a24 */ /* 0x000fc800078e0204 */
[----:B------:R-:W-:Y:S01]  /*3d00*/  IMAD.WIDE.U32 R6, R10, c[0x0][0x1e0], RZ ;  /* 0x000078000a067a25 */ /* 0x000fe200078e00ff */
[----:B------:R-:W-:Y:S01]  /*3d10*/  SHF.R.S32.HI R4, RZ, 0x1f, R10 ;  /* 0x0000001fff047819 */ /* 0x000fe2000001140a */
[----:B------:R3:W-:Y:S04]  /*3d20*/  STL [R1+0x48], R10 ;  /* 0x0000480a01007387 */ /* 0x0007e80000100800 */
[----:B------:R-:W-:-:S04]  /*3d30*/  IMAD R4, R4, c[0x0][0x1e0], RZ ;  /* 0x0000780004047a24 */ /* 0x000fc800078e02ff */
[----:B------:R-:W-:-:S05]  /*3d40*/  IMAD R4, R10, c[0x0][0x1e4], R4 ;  /* 0x000079000a047a24 */ /* 0x000fca00078e0204 */
[----:B------:R-:W-:Y:S02]  /*3d50*/  IADD3 R7, R7, R4, RZ ;  /* 0x0000000407077210 */ /* 0x000fe40007ffe0ff */
[----:B--2---:R-:W-:-:S03]  /*3d60*/  SHF.R.S32.HI R4, RZ, 0x1f, R11 ;  /* 0x0000001fff047819 */ /* 0x004fc6000001140b */
[----:B------:R-:W-:Y:S01]  /*3d70*/  IMAD.WIDE.U32 R6, R11, c[0x0][0x1f0], R6 ;  /* 0x00007c000b067a25 */ /* 0x000fe200078e0006 */
[----:B------:R2:W-:Y:S03]  /*3d80*/  STL [R1+0x44], R11 ;  /* 0x0000440b01007387 */ /* 0x0005e60000100800 */
[----:B------:R-:W-:Y:S01]  /*3d90*/  IMAD R4, R4, c[0x0][0x1f0], RZ ;  /* 0x00007c0004047a24 */ /* 0x000fe200078e02ff */
[----:B---3--:R-:W-:-:S03]  /*3da0*/  IADD3 R10, P2, R140, R6, RZ ;  /* 0x000000068c0a7210 */ /* 0x008fc60007f5e0ff */
[----:B------:R-:W-:-:S05]  /*3db0*/  IMAD R4, R11, c[0x0][0x1f4], R4 ;  /* 0x00007d000b047a24 */ /* 0x000fca00078e0204 */
[----:B------:R-:W-:Y:S02]  /*3dc0*/  IADD3.X R4, R138, R7, R4, P2, !PT ;  /* 0x000000078a047210 */ /* 0x000fe400017fe404 */
[----:B--2---:R-:W-:-:S04]  /*3dd0*/  LEA R11, P0, R10, c[0x0][0x1c8], 0x1 ;  /* 0x000072000a0b7a11 */ /* 0x004fc800078008ff */
[----:B------:R-:W-:Y:S01]  /*3de0*/  LEA.HI.X R10, R10, c[0x0][0x1cc], R4, 0x1, P0 ;  /* 0x000073000a0a7a11 */ /* 0x000fe200000f0c04 */
[----:B------:R-:W-:Y:S06]  /*3df0*/  BRA.DIV ~URZ, `(.L_x_1645) ;  /* 0x0000fd927f007947 */ /* 0x000fec000b800000 */
[----:B------:R2:W3:Y:S02]  /*3e00*/  SHFL.IDX PT, R12, R10, RZ, 0x181f ;  /* 0x00181fff0a0c7589 */ /* 0x0004e400000e0000 */
.L_x_1735:
[----:B------:R-:W-:Y:S05]  /*3e10*/  BRA.DIV ~URZ, `(.L_x_1646) ;  /* 0x0000fde27f007947 */ /* 0x000fea000b800000 */
[----:B------:R-:W4:Y:S01]  /*3e20*/  LDL R9, [R1+0xc] ;  /* 0x00000c0001097983 */ /* 0x000f220000100800 */
[----:B------:R-:W-:-:S03]  /*3e30*/  ISETP.GE.AND P0, PT, R250, c[0x0][0x1d4], PT ;  /* 0x00007500fa007a0c */ /* 0x000fc60003f06270 */
[----:B------:R-:W5:Y:S04]  /*3e40*/  SHFL.IDX PT, R8, R11, RZ, 0x181f ;  /* 0x00181fff0b087589 */ /* 0x000f6800000e0000 */
[----:B------:R-:W2:Y:S04]  /*3e50*/  SHFL.IDX PT, R6, R11, 0x1, 0x181f ;  /* 0x00381f000b067f89 */ /* 0x000ea800000e0000 */
[----:B------:R-:W3:Y:S04]  /*3e60*/  SHFL.IDX PT, R7, R10, 0x1, 0x181f ;  /* 0x00381f000a077f89 */ /* 0x000ee800000e0000 */
[----:B------:R-:W1:Y:S04]  /*3e70*/  SHFL.IDX PT, R4, R11, 0x2, 0x181f ;  /* 0x00581f000b047f89 */ /* 0x000e6800000e0000 */
[----:B------:R-:W1:Y:S04]  /*3e80*/  SHFL.IDX PT, R5, R10, 0x2, 0x181f ;  /* 0x00581f000a057f89 */ /* 0x000e6800000e0000 */
[----:B--2---:R-:W2:Y:S01]  /*3e90*/  SHFL.IDX PT, R10, R10, 0x3, 0x181f ;  /* 0x00781f000a0a7f89 */ /* 0x004ea200000e0000 */
[----:B-----5:R-:W-:-:S03]  /*3ea0*/  IADD3 R14, P6, R8, R51, RZ ;  /* 0x00000033080e7210 */ /* 0x020fc60007fde0ff */
[----:B------:R-:W1:Y:S01]  /*3eb0*/  SHFL.IDX PT, R11, R11, 0x3, 0x181f ;  /* 0x00781f000b0b7f89 */ /* 0x000e6200000e0000 */
[----:B------:R-:W-:Y:S01]  /*3ec0*/  IADD3 R18, P5, R8, R137, RZ ;  /* 0x0000008908127210 */ /* 0x000fe20007fbe0ff */
[----:B---3--:R-:W-:Y:S01]  /*3ed0*/  IMAD.X R15, R12, 0x1, R50, P6 ;  /* 0x000000010c0f7824 */ /* 0x008fe200030e0632 */
[----:B------:R-:W-:-:S03]  /*3ee0*/  IADD3 R8, P6, R6, R51, RZ ;  /* 0x0000003306087210 */ /* 0x000fc60007fde0ff */
[----:B------:R-:W-:Y:S01]  /*3ef0*/  IMAD.X R19, R12, 0x1, R136, P5 ;  /* 0x000000010c137824 */ /* 0x000fe200028e0688 */
[----:B------:R-:W-:-:S05]  /*3f00*/  IADD3 R12, P5, R6, R137, RZ ;  /* 0x00000089060c7210 */ /* 0x000fca0007fbe0ff */
[----:B------:R-:W-:Y:S01]  /*3f10*/  IMAD.X R13, R7, 0x1, R136, P5 ;  /* 0x00000001070d7824 */ /* 0x000fe200028e0688 */
[----:B----4-:R-:W-:Y:S01]  /*3f20*/  ISETP.GE.AND P2, PT, R9, c[0x0][0x1d4], PT ;  /* 0x0000750009007a0c */ /* 0x010fe20003f46270 */
[----:B------:R-:W-:Y:S01]  /*3f30*/  IMAD.X R9, R7, 0x1, R50, P6 ;  /* 0x0000000107097824 */ /* 0x000fe200030e0632 */
[C---:B-1----:R-:W-:Y:S02]  /*3f40*/  IADD3 R6, P6, R4.reuse, R51, RZ ;  /* 0x0000003304067210 */ /* 0x042fe40007fde0ff */
[----:B------:R-:W-:-:S03]  /*3f50*/  IADD3 R4, P5, R4, R137, RZ ;  /* 0x0000008904047210 */ /* 0x000fc60007fbe0ff */
[C---:B------:R-:W-:Y:S02]  /*3f60*/  IMAD.X R7, R5.reuse, 0x1, R50, P6 ;  /* 0x0000000105077824 */ /* 0x040fe400030e0632 */
[----:B------:R-:W-:-:S04]  /*3f70*/  IMAD.X R5, R5, 0x1, R136, P5 ;  /* 0x0000000105057824 */ /* 0x000fc800028e0688 */
[----:B------:R1:W-:Y:S04]  /*3f80*/  LDGSTS.E.BYPASS.LTC128B.128 [R251+0x4100], [R14.64], !P2 ;  /* 0x041000000efb7fae */ /* 0x0003e8000d101d46 */
[----:B------:R3:W-:Y:S04]  /*3f90*/  LDGSTS.E.BYPASS.LTC128B.128 [R251+0x6100], [R18.64], !P0 ;  /* 0x0610000012fb7fae */ /* 0x0007e8000c101d46 */
[----:B------:R3:W-:Y:S04]  /*3fa0*/  LDGSTS.E.BYPASS.LTC128B.128 [R251+0x4900], [R8.64], !P2 ;  /* 0x0490000008fb7fae */ /* 0x0007e8000d101d46 */
[----:B------:R4:W-:Y:S04]  /*3fb0*/  LDGSTS.E.BYPASS.LTC128B.128 [R251+0x6900], [R12.64], !P0 ;  /* 0x069000000cfb7fae */ /* 0x0009e8000c101d46 */
[----:B------:R3:W-:Y:S04]  /*3fc0*/  LDGSTS.E.BYPASS.LTC128B.128 [R251+0x5100], [R6.64], !P2 ;  /* 0x0510000006fb7fae */ /* 0x0007e8000d101d46 */
[----:B------:R3:W-:Y:S01]  /*3fd0*/  LDGSTS.E.BYPASS.LTC128B.128 [R251+0x7100], [R4.64], !P0 ;  /* 0x0710000004fb7fae */ /* 0x0007e2000c101d46 */
[----:B-1----:R-:W-:-:S02]  /*3fe0*/  SEL R14, RZ, 0x10, P2 ;  /* 0x00000010ff0e7807 */ /* 0x002fc40001000000 */
[----:B----4-:R-:W-:Y:S02]  /*3ff0*/  SEL R13, RZ, 0x10, P0 ;  /* 0x00000010ff0d7807 */ /* 0x010fe40000000000 */
.L_x_1736:
[C---:B--23--:R-:W-:Y:S02]  /*4000*/  IADD3 R5, -R14.reuse, 0x10, RZ ;  /* 0x000000100e057810 */ /* 0x04cfe40007ffe1ff */
[----:B------:R-:W-:Y:S02]  /*4010*/  IADD3 R4, -R13, 0x10, RZ ;  /* 0x000000100d047810 */ /* 0x000fe40007ffe1ff */
[----:B------:R-:W-:Y:S02]  /*4020*/  LOP3.LUT R5, R5, 0xf, RZ, 0xc0, !PT ;  /* 0x0000000f05057812 */ /* 0x000fe400078ec0ff */
[----:B------:R-:W-:Y:S02]  /*4030*/  ISETP.NE.U32.AND P6, PT, R14, RZ, PT ;  /* 0x000000ff0e00720c */ /* 0x000fe40003fc5070 */
[----:B------:R-:W-:Y:S02]  /*4040*/  IADD3 R6, P2, P0, R5, R11, R51 ;  /* 0x0000000b05067210 */ /* 0x000fe4000785e033 */
[----:B------:R-:W-:-:S02]  /*4050*/  LOP3.LUT R4, R4, 0xf, RZ, 0xc0, !PT ;  /* 0x0000000f04047812 */ /* 0x000fc400078ec0ff */
        /* <DEDUP_REMOVED lines=9> */
.L_x_1644:
[----:B--234-:R-:W-:Y:S05]  /*40f0*/  BSYNC B0 ;  /* 0x0000000000007941 */ /* 0x01cfea0003800000 */
.L_x_1643:
[----:B-1----:R-:W2:Y:S01]  /*4100*/  LDL R4, [R1+0x3c] ;  /* 0x00003c0001047983 */ /* 0x002ea20000100800 */
[----:B------:R-:W-:Y:S02]  /*4110*/  MOV R6, 0xffffffc0 ;  /* 0xffffffc000067802 */ /* 0x000fe40000000f00 */
[----:B------:R-:W-:Y:S01]  /*4120*/  IADD3 R18, -R248, R3, RZ ;  /* 0x00000003f8127210 */ /* 0x000fe20007ffe1ff */
[----:B------:R-:W0:Y:S02]  /*4130*/  LDGDEPBAR ;  /* 0x00000000000079af */ /* 0x000e240000000000 */
[----:B------:R-:W-:Y:S01]  /*4140*/  IMAD R6, R48, R6, 0x41 ;  /* 0x0000004130067424 */ /* 0x000fe200078e0206 */
[----:B--2---:R-:W-:Y:S02]  /*4150*/  IADD3 R7, R252, R4, RZ ;  /* 0x00000004fc077210 */ /* 0x004fe40007ffe0ff */
[----:B------:R-:W-:-:S03]  /*4160*/  MOV R4, c[0x0][0x2ac] ;  /* 0x0000ab0000047a02 */ /* 0x000fc60000000f00 */
[----:B------:R-:W-:-:S04]  /*4170*/  @P4 IMAD.HI.U32 R5, R7, c[0x0][0x2c8], RZ ;  /* 0x0000b20007054a27 */ /* 0x000fc800078e00ff */
[----:B------:R-:W-:Y:S01]  /*4180*/  IMAD R4, R4, c[0x0][0x1d0], R6 ;  /* 0x0000740004047a24 */ /* 0x000fe200078e0206 */
[----:B------:R-:W-:-:S04]  /*4190*/  @P4 SHF.R.U32.HI R7, RZ, c[0x0][0x2cc], R5 ;  /* 0x0000b300ff074a19 */ /* 0x000fc80000011605 */
[----:B------:R-:W-:Y:S01]  /*41a0*/  IADD3 R3, R4, -c[0x0][0x168], -R248 ;  /* 0x80005a0004037a10 */ /* 0x000fe20007ffe8f8 */
[----:B------:R-:W-:Y:S05]  /*41b0*/  BRA.DIV ~URZ, `(.L_x_1647) ;  /* 0x0000ff827f007947 */ /* 0x000fea000b800000 */
[----:B------:R1:W2:Y:S02]  /*41c0*/  SHFL.IDX PT, R4, R7, RZ, 0x1c1f ;  /* 0x001c1fff07047589 */ /* 0x0002a400000e0000 */
.L_x_1737:
        /* <DEDUP_REMOVED lines=33> */
[----:B------:R-:W-:Y:S01]  /*43e0*/  FSEL R197, R197, -INF , P0 ;  /* 0xff800000c5c57808 */ /* 0x000fe20000000000 */
[----:B------:R-:W-:Y:S05]  /*43f0*/  BRA.DIV ~URZ, `(.L_x_1648) ;  /* 0x0000fda27f007947 */ /* 0x000fea000b800000 */
[----:B------:R-:W2:Y:S04]  /*4400*/  SHFL.IDX PT, R2, R7, 0x2, 0x1c1f ;  /* 0x005c1f0007027f89 */ /* 0x000ea800000e0000 */
[----:B------:R-:W3:Y:S04]  /*4410*/  SHFL.IDX PT, R0, R7, 0x1, 0x1c1f ;  /* 0x003c1f0007007f89 */ /* 0x000ee800000e0000 */
[----:B-1----:R-:W1:Y:S01]  /*4420*/  SHFL.IDX PT, R7, R7, 0x3, 0x1c1f ;  /* 0x007c1f0007077f89 */ /* 0x002e6200000e0000 */
[----:B--2---:R-:W-:-:S02]  /*4430*/  IMAD.IADD R2, R3, 0x1, R2 ;  /* 0x0000000103027824 */ /* 0x004fc400078e0202 */
[----:B---3--:R-:W-:-:S03]  /*4440*/  IMAD.IADD R0, R3, 0x1, R0 ;  /* 0x0000000103007824 */ /* 0x008fc600078e0200 */
[----:B------:R-:W-:Y:S01]  /*4450*/  IMNMX R2, R18, R2, PT ;  /* 0x0000000212027217 */ /* 0x000fe20003800200 */
[----:B-1----:R-:W-:-:S03]  /*4460*/  IMAD.IADD R3, R3, 0x1, R7 ;  /* 0x0000000103037824 */ /* 0x002fc600078e0207 */
[C---:B------:R-:W-:Y:S02]  /*4470*/  ISETP.GT.AND P6, PT, R2.reuse, RZ, PT ;  /* 0x000000ff0200720c */ /* 0x040fe40003fc4270 */
[C---:B------:R-:W-:Y:S02]  /*4480*/  ISETP.GT.AND P5, PT, R2.reuse, 0x1, PT ;  /* 0x000000010200780c */ /* 0x040fe40003fa4270 */
[----:B------:R-:W-:Y:S02]  /*4490*/  ISETP.GT.AND P2, PT, R2, 0x8, PT ;  /* 0x000000080200780c */ /* 0x000fe40003f44270 */
[----:B------:R-:W-:Y:S02]  /*44a0*/  FSEL R124, R124, -INF , P6 ;  /* 0xff8000007c7c7808 */ /* 0x000fe40003000000 */
[----:B------:R-:W-:Y:S02]  /*44b0*/  FSEL R120, R120, -INF , P5 ;  /* 0xff80000078787808 */ /* 0x000fe40002800000 */
[----:B------:R-:W-:-:S02]  /*44c0*/  ISETP.GT.AND P6, PT, R2, 0x10, PT ;  /* 0x000000100200780c */ /* 0x000fc40003fc4270 */
[C---:B------:R-:W-:Y:S02]  /*44d0*/  ISETP.GT.AND P5, PT, R2.reuse, 0x11, PT ;  /* 0x000000110200780c */ /* 0x040fe40003fa4270 */
[----:B------:R-:W-:Y:S02]  /*44e0*/  ISETP.GT.AND P0, PT, R2, 0x9, PT ;  /* 0x000000090200780c */ /* 0x000fe40003f04270 */
[----:B------:R-:W-:Y:S02]  /*44f0*/  FSEL R84, R84, -INF , P2 ;  /* 0xff80000054547808 */ /* 0x000fe40001000000 */
[----:B------:R-:W-:Y:S02]  /*4500*/  ISETP.GT.AND P2, PT, R2, 0x18, PT ;  /* 0x000000180200780c */ /* 0x000fe40003f44270 */
[----:B------:R-:W-:Y:S02]  /*4510*/  FSEL R11, R76, -INF , P6 ;  /* 0xff8000004c0b7808 */ /* 0x000fe40003000000 */
[----:B------:R-:W-:-:S02]  /*4520*/  FSEL R10, R77, -INF , P5 ;  /* 0xff8000004d0a7808 */ /* 0x000fc40002800000 */
[C---:B------:R-:W-:Y:S02]  /*4530*/  ISETP.GT.AND P6, PT, R2.reuse, 0x20, PT ;  /* 0x000000200200780c */ /* 0x040fe40003fc4270 */
[C---:B------:R-:W-:Y:S02]  /*4540*/  ISETP.GT.AND P5, PT, R2.reuse, 0x21, PT ;  /* 0x000000210200780c */ /* 0x040fe40003fa4270 */
[----:B------:R-:W-:Y:S02]  /*4550*/  FSEL R85, R85, -INF , P0 ;  /* 0xff80000055557808 */ /* 0x000fe40000000000 */
[----:B------:R-:W-:Y:S02]  /*4560*/  ISETP.GT.AND P0, PT, R2, 0x19, PT ;  /* 0x000000190200780c */ /* 0x000fe40003f04270 */
[----:B------:R-:W-:Y:S02]  /*4570*/  FSEL R70, R70, -INF , P2 ;  /* 0xff80000046467808 */ /* 0x000fe40001000000 */
[----:B------:R-:W-:-:S02]  /*4580*/  ISETP.GT.AND P2, PT, R2, 0x28, PT ;  /* 0x000000280200780c */ /* 0x000fc40003f44270 */
[----:B------:R-:W-:Y:S02]  /*4590*/  FSEL R108, R72, -INF , P6 ;  /* 0xff800000486c7808 */ /* 0x000fe40003000000 */
[----:B------:R-:W-:Y:S02]  /*45a0*/  FSEL R93, R73, -INF , P5 ;  /* 0xff800000495d7808 */ /* 0x000fe40002800000 */
[C---:B------:R-:W-:Y:S02]  /*45b0*/  ISETP.GT.AND P6, PT, R2.reuse, 0x30, PT ;  /* 0x000000300200780c */ /* 0x040fe40003fc4270 */
[----:B------:R-:W-:Y:S02]  /*45c0*/  ISETP.GT.AND P5, PT, R2, 0x31, PT ;  /* 0x000000310200780c */ /* 0x000fe40003fa4270 */
[----:B------:R-:W-:Y:S02]  /*45d0*/  IMNMX R0, R18, R0, PT ;  /* 0x0000000012007217 */ /* 0x000fe40003800200 */
[----:B------:R-:W-:-:S02]  /*45e0*/  FSEL R71, R71, -INF , P0 ;  /* 0xff80000047477808 */ /* 0x000fc40000000000 */
[C---:B------:R-:W-:Y:S02]  /*45f0*/  ISETP.GT.AND P0, PT, R2.reuse, 0x29, PT ;  /* 0x000000290200780c */ /* 0x040fe40003f04270 */
[----:B------:R-:W-:Y:S02]  /*4600*/  FSEL R79, R21, -INF , P2 ;  /* 0xff800000154f7808 */ /* 0x000fe40001000000 */
[----:B------:R-:W-:Y:S02]  /*4610*/  ISETP.GT.AND P2, PT, R2, 0x38, PT ;  /* 0x000000380200780c */ /* 0x000fe40003f44270 */
[----:B------:R-:W-:Y:S02]  /*4620*/  FSEL R63, R63, -INF , P6 ;  /* 0xff8000003f3f7808 */ /* 0x000fe40003000000 */
[----:B------:R-:W-:Y:S02]  /*4630*/  FSEL R62, R62, -INF , P5 ;  /* 0xff8000003e3e7808 */ /* 0x000fe40002800000 */
[----:B------:R-:W-:-:S02]  /*4640*/  ISETP.GT.AND P6, PT, R0, RZ, PT ;  /* 0x000000ff0000720c */ /* 0x000fc40003fc4270 */
[----:B------:R-:W-:Y:S02]  /*4650*/  ISETP.GT.AND P5, PT, R0, 0x1, PT ;  /* 0x000000010000780c */ /* 0x000fe40003fa4270 */
[----:B------:R-:W-:Y:S02]  /*4660*/  FSEL R78, R20, -INF , P0 ;  /* 0xff800000144e7808 */ /* 0x000fe40000000000 */
[----:B------:R-:W-:Y:S02]  /*4670*/  ISETP.GT.AND P0, PT, R2, 0x39, PT ;  /* 0x000000390200780c */ /* 0x000fe40003f04270 */
[----:B------:R-:W-:Y:S02]  /*4680*/  FSEL R77, R17, -INF , P2 ;  /* 0xff800000114d7808 */ /* 0x000fe40001000000 */
[----:B------:R-:W-:Y:S02]  /*4690*/  ISETP.GT.AND P2, PT, R0, 0x8, PT ;  /* 0x000000080000780c */ /* 0x000fe40003f44270 */
[----:B------:R-:W-:-:S02]  /*46a0*/  FSEL R88, R88, -INF , P6 ;  /* 0xff80000058587808 */ /* 0x000fc40003000000 */
[----:B------:R-:W-:Y:S02]  /*46b0*/  FSEL R89, R89, -INF , P5 ;  /* 0xff80000059597808 */ /* 0x000fe40002800000 */
[C---:B------:R-:W-:Y:S02]  /*46c0*/  ISETP.GT.AND P6, PT, R0.reuse, 0x10, PT ;  /* 0x000000100000780c */ /* 0x040fe40003fc4270 */
[----:B------:R-:W-:Y:S02]  /*46d0*/  ISETP.GT.AND P5, PT, R0, 0x11, PT ;  /* 0x000000110000780c */ /* 0x000fe40003fa4270 */
[----:B------:R-:W-:Y:S02]  /*46e0*/  FSEL R76, R16, -INF , P0 ;  /* 0xff800000104c7808 */ /* 0x000fe40000000000 */
[----:B------:R-:W-:Y:S02]  /*46f0*/  ISETP.GT.AND P0, PT, R0, 0x9, PT ;  /* 0x000000090000780c */ /* 0x000fe40003f04270 */
[----:B------:R-:W-:-:S02]  /*4700*/  FSEL R91, R91, -INF , P2 ;  /* 0xff8000005b5b7808 */ /* 0x000fc40001000000 */
[----:B------:R-:W-:Y:S02]  /*4710*/  ISETP.GT.AND P2, PT, R0, 0x18, PT ;  /* 0x000000180000780c */ /* 0x000fe40003f44270 */
[----:B------:R-:W-:Y:S02]  /*4720*/  FSEL R80, R80, -INF , P6 ;  /* 0xff80000050507808 */ /* 0x000fe40003000000 */
        /* <DEDUP_REMOVED lines=10> */
[----:B------:R-:W-:Y:S02]  /*47d0*/  ISETP.GT.AND P5, PT, R0, 0x31, PT ;  /* 0x000000310000780c */ /* 0x000fe40003fa4270 */
[----:B------:R-:W-:Y:S02]  /*47e0*/  IMNMX R18, R18, R3, PT ;  /* 0x0000000312127217 */ /* 0x000fe40003800200 */
[----:B------:R-:W-:Y:S02]  /*47f0*/  FSEL R69, R69, -INF , P0 ;  /* 0xff80000045457808 */ /* 0x000fe40000000000 */
[----:B------:R-:W-:Y:S02]  /*4800*/  ISETP.GT.AND P0, PT, R0, 0x29, PT ;  /* 0x000000290000780c */ /* 0x000fe40003f04270 */
[----:B------:R-:W-:Y:S02]  /*4810*/  FSEL R176, R176, -INF , P2 ;  /* 0xff800000b0b07808 */ /* 0x000fe40001000000 */
[----:B------:R-:W-:-:S02]  /*4820*/  ISETP.GT.AND P2, PT, R0, 0x38, PT ;  /* 0x000000380000780c */ /* 0x000fc40003f44270 */
[----:B------:R-:W-:Y:S02]  /*4830*/  FSEL R67, R67, -INF , P6 ;  /* 0xff80000043437808 */ /* 0x000fe40003000000 */
[----:B------:R-:W-:Y:S02]  /*4840*/  FSEL R66, R66, -INF , P5 ;  /* 0xff80000042427808 */ /* 0x000fe40002800000 */
[C---:B------:R-:W-:Y:S02]  /*4850*/  ISETP.GT.AND P6, PT, R18.reuse, RZ, PT ;  /* 0x000000ff1200720c */ /* 0x040fe40003fc4270 */
[----:B------:R-:W-:Y:S02]  /*4860*/  ISETP.GT.AND P5, PT, R18, 0x1, PT ;  /* 0x000000011200780c */ /* 0x000fe40003fa4270 */
[----:B------:R-:W-:Y:S02]  /*4870*/  FSEL R215, R215, -INF , P0 ;  /* 0xff800000d7d77808 */ /* 0x000fe40000000000 */
[----:B------:R-:W-:-:S02]  /*4880*/  ISETP.GT.AND P0, PT, R0, 0x39, PT ;  /* 0x000000390000780c */ /* 0x000fc40003f04270 */
[----:B------:R-:W-:Y:S02]  /*4890*/  FSEL R65, R65, -INF , P2 ;  /* 0xff80000041417808 */ /* 0x000fe40001000000 */
[----:B------:R-:W-:Y:S02]  /*48a0*/  FMNMX.FTZ R3, R15, R14, !PT ;  /* 0x0000000e0f037209 */ /* 0x000fe40007810000 */
[----:B------:R-:W-:Y:S02]  /*48b0*/  ISETP.GT.AND P2, PT, R18, 0x8, PT ;  /* 0x000000081200780c */ /* 0x000fe40003f44270 */
[----:B------:R-:W-:Y:S02]  /*48c0*/  FSEL R121, R121, -INF , P6 ;  /* 0xff80000079797808 */ /* 0x000fe40003000000 */
[----:B------:R-:W-:Y:S02]  /*48d0*/  FSEL R125, R125, -INF , P5 ;  /* 0xff8000007d7d7808 */ /* 0x000fe40002800000 */
[----:B------:R-:W-:-:S02]  /*48e0*/  FMNMX.FTZ R5, R88, R89, !PT ;  /* 0x0000005958057209 */ /* 0x000fc40007810000 */
[----:B------:R-:W-:Y:S02]  /*48f0*/  FMNMX.FTZ R4, R124, R120, !PT ;  /* 0x000000787c047209 */ /* 0x000fe40007810000 */
[----:B------:R-:W-:Y:S02]  /*4900*/  FSEL R64, R64, -INF , P0 ;  /* 0xff80000040407808 */ /* 0x000fe40000000000 */
[----:B------:R-:W-:Y:S02]  /*4910*/  FMNMX.FTZ R2, R126, R3, !PT ;  /* 0x000000037e027209 */ /* 0x000fe40007810000 */
[----:B------:R-:W-:Y:S02]  /*4920*/  ISETP.GT.AND P0, PT, R18, 0x9, PT ;  /* 0x000000091200780c */ /* 0x000fe40003f04270 */
[----:B------:R-:W-:Y:S02]  /*4930*/  FSEL R86, R86, -INF , P2 ;  /* 0xff80000056567808 */ /* 0x000fe40001000000 */
[----:B------:R-:W-:-:S02]  /*4940*/  FMNMX.FTZ R5, R91, R5, !PT ;  /* 0x000000055b057209 */ /* 0x000fc40007810000 */
[----:B------:R-:W-:Y:S02]  /*4950*/  FMNMX.FTZ R4, R84, R4, !PT ;  /* 0x0000000454047209 */ /* 0x000fe40007810000 */
[----:B------:R-:W-:Y:S02]  /*4960*/  FMNMX.FTZ R6, R121, R125, !PT ;  /* 0x0000007d79067209 */ /* 0x000fe40007810000 */
[----:B------:R-:W-:Y:S02]  /*4970*/  FMNMX.FTZ R2, R90, R2, !PT ;  /* 0x000000025a027209 */ /* 0x000fe40007810000 */
[----:B------:R-:W-:Y:S02]  /*4980*/  ISETP.GT.AND P6, PT, R18, 0x10, PT ;  /* 0x000000101200780c */ /* 0x000fe40003fc4270 */
[----:B------:R-:W-:Y:S02]  /*4990*/  FSEL R87, R87, -INF , P0 ;  /* 0xff80000057577808 */ /* 0x000fe40000000000 */
[----:B------:R-:W-:-:S02]  /*49a0*/  FMNMX.FTZ R5, R116, R5, !PT ;  /* 0x0000000574057209 */ /* 0x000fc40007810000 */
[----:B------:R-:W-:Y:S02]  /*49b0*/  FMNMX.FTZ R4, R85, R4, !PT ;  /* 0x0000000455047209 */ /* 0x000fe40007810000 */
[----:B------:R-:W-:Y:S02]  /*49c0*/  FMNMX.FTZ R6, R86, R6, !PT ;  /* 0x0000000656067209 */ /* 0x000fe40007810000 */
[----:B------:R-:W-:Y:S02]  /*49d0*/  ISETP.GT.AND P5, PT, R18, 0x11, PT ;  /* 0x000000111200780c */ /* 0x000fe40003fa4270 */
[----:B------:R-:W-:Y:S02]  /*49e0*/  FSEL R82, R82, -INF , P6 ;  /* 0xff80000052527808 */ /* 0x000fe40003000000 */
[----:B------:R-:W-:Y:S02]  /*49f0*/  FMNMX.FTZ R2, R117, R2, !PT ;  /* 0x0000000275027209 */ /* 0x000fe40007810000 */
        /* <DEDUP_REMOVED lines=63> */
[----:B------:R-:W-:Y:S02]  /*4df0*/  FMNMX.FTZ R7, R197, R7, !PT ;  /* 0x00000007c5077209 */ /* 0x000fe40007810000 */
[----:B------:R-:W-:Y:S02]  /*4e00*/  FMNMX.FTZ R5, R64, R5, !PT ;  /* 0x0000000540057209 */ /* 0x000fe40007810000 */
[----:B------:R-:W-:Y:S01]  /*4e10*/  FMNMX.FTZ R4, R76, R4, !PT ;  /* 0x000000044c047209 */ /* 0x000fe20007810000 */
[----:B------:R-:W1:Y:S01]  /*4e20*/  SHFL.BFLY PT, R3, R7, 0x2, 0x1f ;  /* 0x0c401f0007037f89 */ /* 0x000e6200000e0000 */
[----:B------:R-:W-:-:S02]  /*4e30*/  FSEL R111, R111, -INF , P0 ;  /* 0xff8000006f6f7808 */ /* 0x000fc40000000000 */
[----:B------:R-:W-:Y:S01]  /*4e40*/  FMNMX.FTZ R6, R168, R6, !PT ;  /* 0x00000006a8067209 */ /* 0x000fe20007810000 */
[----:B------:R-:W2:Y:S03]  /*4e50*/  SHFL.BFLY PT, R2, R5, 0x2, 0x1f ;  /* 0x0c401f0005027f89 */ /* 0x000ea600000e0000 */
[----:B------:R-:W-:Y:S01]  /*4e60*/  FMNMX.FTZ R6, R111, R6, !PT ;  /* 0x000000066f067209 */ /* 0x000fe20007810000 */
[----:B------:R-:W3:Y:S04]  /*4e70*/  SHFL.BFLY PT, R0, R4, 0x2, 0x1f ;  /* 0x0c401f0004007f89 */ /* 0x000ee800000e0000 */
[----:B------:R-:W4:Y:S01]  /*4e80*/  SHFL.BFLY PT, R196, R6, 0x2, 0x1f ;  /* 0x0c401f0006c47f89 */ /* 0x000f2200000e0000 */
[----:B-1----:R-:W-:-:S02]  /*4e90*/  FMNMX.FTZ R7, R3, R7, !PT ;  /* 0x0000000703077209 */ /* 0x002fc40007810000 */
[----:B--2---:R-:W-:-:S03]  /*4ea0*/  FMNMX.FTZ R5, R5, R2, !PT ;  /* 0x0000000205057209 */ /* 0x004fc60007810000 */
[----:B------:R-:W1:Y:S01]  /*4eb0*/  SHFL.BFLY PT, R3, R7, 0x1, 0x1f ;  /* 0x0c201f0007037f89 */ /* 0x000e6200000e0000 */
[----:B---3--:R-:W-:-:S03]  /*4ec0*/  FMNMX.FTZ R4, R4, R0, !PT ;  /* 0x0000000004047209 */ /* 0x008fc60007810000 */
[----:B------:R-:W2:Y:S01]  /*4ed0*/  SHFL.BFLY PT, R2, R5, 0x1, 0x1f ;  /* 0x0c201f0005027f89 */ /* 0x000ea200000e0000 */
[----:B----4-:R-:W-:-:S03]  /*4ee0*/  FMNMX.FTZ R196, R6, R196, !PT ;  /* 0x000000c406c47209 */ /* 0x010fc60007810000 */
[----:B------:R-:W3:Y:S04]  /*4ef0*/  SHFL.BFLY PT, R0, R4, 0x1, 0x1f ;  /* 0x0c201f0004007f89 */ /* 0x000ee800000e0000 */
[----:B------:R4:W4:Y:S01]  /*4f00*/  SHFL.BFLY PT, R6, R196, 0x1, 0x1f ;  /* 0x0c201f00c4067f89 */ /* 0x00092200000e0000 */
[----:B-1----:R-:W-:Y:S02]  /*4f10*/  FMNMX.FTZ R3, R7, R3, !PT ;  /* 0x0000000307037209 */ /* 0x002fe40007810000 */
[----:B--2---:R-:W-:Y:S02]  /*4f20*/  FMNMX.FTZ R2, R5, R2, !PT ;  /* 0x0000000205027209 */ /* 0x004fe40007810000 */
[----:B---3--:R-:W-:Y:S02]  /*4f30*/  FMNMX.FTZ R0, R4, R0, !PT ;  /* 0x0000000004007209 */ /* 0x008fe40007810000 */
.L_x_1738:
[C---:B------:R-:W-:Y:S01]  /*4f40*/  FMUL.FTZ R193, R3.reuse, c[0x0][0x2d0] ;  /* 0x0000b40003c17a20 */ /* 0x040fe20000410000 */
[----:B------:R-:W-:Y:S01]  /*4f50*/  FSETP.NEU.FTZ.AND P0, PT, R3, -INF , PT ;  /* 0xff8000000300780b */ /* 0x000fe20003f1d000 */
[----:B------:R-:W-:Y:S01]  /*4f60*/  FMUL.FTZ R192, R2, c[0x0][0x2d0] ;  /* 0x0000b40002c07a20 */ /* 0x000fe20000410000 */
[----:B------:R-:W2:Y:S01]  /*4f70*/  LDL R221, [R1+0x3c] ;  /* 0x00003c0001dd7983 */ /* 0x000ea20000100800 */
[----:B------:R-:W-:Y:S01]  /*4f80*/  FMUL.FTZ R187, R0, c[0x0][0x2d0] ;  /* 0x0000b40000bb7a20 */ /* 0x000fe20000410000 */
[----:B------:R-:W-:Y:S01]  /*4f90*/  FSEL R193, R193, RZ, P0 ;  /* 0x000000ffc1c17208 */ /* 0x000fe20000000000 */
[----:B------:R-:W-:Y:S01]  /*4fa0*/  WARPSYNC 0xffffffff ;  /* 0xffffffff00007948 */ /* 0x000fe20003800000 */
[----:B------:R-:W-:Y:S01]  /*4fb0*/  FSETP.NEU.FTZ.AND P0, PT, R2, -INF , PT ;  /* 0xff8000000200780b */ /* 0x000fe20003f1d000 */
[----:B------:R-:W1:Y:S01]  /*4fc0*/  LDSM.16.MT88.4 R24, [R236+0x2000] ;  /* 0x00200000ec18783b */ /* 0x000e620000004200 */
[----:B----4-:R-:W-:Y:S01]  /*4fd0*/  FMNMX.FTZ R196, R6, R196, !PT ;  /* 0x000000c406c47209 */ /* 0x010fe20007810000 */
[----:B------:R-:W-:Y:S01]  /*4fe0*/  FFMA.FTZ R185, R15, c[0x0][0x2d0], -R193 ;  /* 0x0000b4000fb97a23 */ /* 0x000fe200000108c1 */
[----:B------:R-:W-:Y:S01]  /*4ff0*/  FSEL R192, R192, RZ, P0 ;  /* 0x000000ffc0c07208 */ /* 0x000fe20000000000 */
[----:B------:R-:W3:Y:S01]  /*5000*/  LDSM.16.MT88.4 R156, [R239] ;  /* 0x00000000ef9c783b */ /* 0x000ee20000004200 */
[----:B------:R-:W-:Y:S01]  /*5010*/  FSETP.NEU.FTZ.AND P0, PT, R0, -INF , PT ;  /* 0xff8000000000780b */ /* 0x000fe20003f1d000 */
[----:B------:R-:W-:-:S02]  /*5020*/  FMUL.FTZ R110, R196, c[0x0][0x2d0] ;  /* 0x0000b400c46e7a20 */ /* 0x000fc40000410000 */
[--C-:B------:R-:W-:Y:S01]  /*5030*/  FFMA.FTZ R206, R80, c[0x0][0x2d0], -R192.reuse ;  /* 0x0000b40050ce7a23 */ /* 0x100fe200000108c0 */
[----:B------:R-:W-:Y:S01]  /*5040*/  FSEL R187, R187, RZ, P0 ;  /* 0x000000ffbbbb7208 */ /* 0x000fe20000000000 */
[----:B------:R-:W-:Y:S01]  /*5050*/  FFMA.FTZ R60, R81, c[0x0][0x2d0], -R192 ;  /* 0x0000b400513c7a23 */ /* 0x000fe200000108c0 */
[----:B------:R-:W-:Y:S01]  /*5060*/  FSETP.NEU.FTZ.AND P0, PT, R196, -INF , PT ;  /* 0xff800000c400780b */ /* 0x000fe20003f1d000 */
[----:B------:R-:W4:Y:S01]  /*5070*/  LDSM.16.MT88.4 R148, [R238] ;  /* 0x00000000ee94783b */ /* 0x000f220000004200 */
[--C-:B------:R-:W-:Y:S01]  /*5080*/  FFMA.FTZ R184, R14, c[0x0][0x2d0], -R193.reuse ;  /* 0x0000b4000eb87a23 */ /* 0x100fe200000108c1 */
[----:B------:R-:W-:Y:S01]  /*5090*/  MUFU.EX2 R185, R185 ;  /* 0x000000b900b97308 */ /* 0x000fe20000000800 */
[----:B------:R-:W-:Y:S01]  /*50a0*/  FSEL R110, R110, RZ, P0 ;  /* 0x000000ff6e6e7208 */ /* 0x000fe20000000000 */
[----:B------:R-:W5:Y:S01]  /*50b0*/  LDSM.16.MT88.4 R140, [R237] ;  /* 0x00000000ed8c783b */ /* 0x000f620000004200 */
[--C-:B------:R-:W-:Y:S02]  /*50c0*/  FFMA.FTZ R92, R126, c[0x0][0x2d0], -R193.reuse ;  /* 0x0000b4007e5c7a23 */ /* 0x100fe400000108c1 */
[----:B------:R-:W-:Y:S01]  /*50d0*/  FFMA.FTZ R213, R90, c[0x0][0x2d0], -R193 ;  /* 0x0000b4005ad57a23 */ /* 0x000fe200000108c1 */
[----:B------:R-:W1:Y:S01]  /*50e0*/  LDSM.16.MT88.4 R132, [R236] ;  /* 0x00000000ec84783b */ /* 0x000e620000004200 */
[--C-:B------:R-:W-:Y:S01]  /*50f0*/  FFMA.FTZ R57, R82, c[0x0][0x2d0], -R110.reuse ;  /* 0x0000b40052397a23 */ /* 0x100fe2000001086e */
[----:B------:R-:W3:Y:S01]  /*5100*/  MUFU.EX2 R184, R184 ;  /* 0x000000b800b87308 */ /* 0x000ee20000000800 */
[----:B------:R-:W-:Y:S01]  /*5110*/  FFMA.FTZ R52, R83, c[0x0][0x2d0], -R110 ;  /* 0x0000b40053347a23 */ /* 0x000fe2000001086e */
[----:B------:R-:W-:Y:S01]  /*5120*/  LDSM.16.MT88.4 R96, [R238+0x2000] ;  /* 0x00200000ee60783b */ /* 0x000fe20000004200 */
[----:B------:R-:W-:-:S02]  /*5130*/  FFMA.FTZ R109, R88, c[0x0][0x2d0], -R192 ;  /* 0x0000b400586d7a23 */ /* 0x000fc400000108c0 */
[--C-:B------:R-:W-:Y:S01]  /*5140*/  FFMA.FTZ R214, R89, c[0x0][0x2d0], -R192.reuse ;  /* 0x0000b40059d67a23 */ /* 0x100fe200000108c0 */
[----:B------:R-:W1:Y:S01]  /*5150*/  LDSM.16.MT88.4 R80, [R239+0x2000] ;  /* 0x00200000ef50783b */ /* 0x000e620000004200 */
[--C-:B------:R-:W-:Y:S01]  /*5160*/  FFMA.FTZ R212, R91, c[0x0][0x2d0], -R192.reuse ;  /* 0x0000b4005bd47a23 */ /* 0x100fe200000108c0 */
[----:B------:R-:W-:Y:S01]  /*5170*/  MUFU.EX2 R92, R92 ;  /* 0x0000005c005c7308 */ /* 0x000fe20000000800 */
[----:B------:R-:W-:Y:S01]  /*5180*/  FFMA.FTZ R208, R116, c[0x0][0x2d0], -R192 ;  /* 0x0000b40074d07a23 */ /* 0x000fe200000108c0 */
[----:B------:R-:W1:Y:S01]  /*5190*/  LDSM.16.MT88.4 R112, [R237+0x2000] ;  /* 0x00200000ed70783b */ /* 0x000e620000004200 */
[--C-:B------:R-:W-:Y:S02]  /*51a0*/  FFMA.FTZ R95, R124, c[0x0][0x2d0], -R187.reuse ;  /* 0x0000b4007c5f7a23 */ /* 0x100fe400000108bb */
[--C-:B------:R-:W-:Y:S01]  /*51b0*/  FFMA.FTZ R94, R120, c[0x0][0x2d0], -R187.reuse ;  /* 0x0000b400785e7a23 */ /* 0x100fe200000108bb */
[----:B------:R-:W-:Y:S01]  /*51c0*/  LDSM.16.MT88.4 R44, [R239+0x800] ;  /* 0x00080000ef2c783b */ /* 0x000fe20000004200 */
[--C-:B------:R-:W-:Y:S01]  /*51d0*/  FFMA.FTZ R211, R84, c[0x0][0x2d0], -R187.reuse ;  /* 0x0000b40054d37a23 */ /* 0x100fe200000108bb */
[----:B------:R-:W4:Y:S01]  /*51e0*/  MUFU.EX2 R213, R213 ;  /* 0x000000d500d57308 */ /* 0x000f220000000800 */
[--C-:B------:R-:W-:Y:S01]  /*51f0*/  FFMA.FTZ R205, R85, c[0x0][0x2d0], -R187.reuse ;  /* 0x0000b40055cd7a23 */ /* 0x100fe200000108bb */
[----:B------:R-:W-:Y:S01]  /*5200*/  LDSM.16.MT88.4 R40, [R238+0x800] ;  /* 0x00080000ee28783b */ /* 0x000fe20000004200 */
[--C-:B------:R-:W-:Y:S01]  /*5210*/  FFMA.FTZ R210, R121, c[0x0][0x2d0], -R110.reuse ;  /* 0x0000b40079d27a23 */ /* 0x100fe2000001086e */
[----:B---3--:R-:W-:Y:S01]  /*5220*/  F2FP.BF16.PACK_AB R128, R184, R185 ;  /* 0x000000b9b880723e */ /* 0x008fe200000010ff */
[--C-:B------:R-:W-:Y:S01]  /*5230*/  FFMA.FTZ R209, R125, c[0x0][0x2d0], -R110.reuse ;  /* 0x0000b4007dd17a23 */ /* 0x100fe2000001086e */
[----:B------:R-:W-:Y:S01]  /*5240*/  LDSM.16.MT88.4 R32, [R236+0x800] ;  /* 0x00080000ec20783b */ /* 0x000fe20000004200 */
[--C-:B------:R-:W-:Y:S01]  /*5250*/  FFMA.FTZ R203, R86, c[0x0][0x2d0], -R110.reuse ;  /* 0x0000b40056cb7a23 */ /* 0x100fe2000001086e */
[----:B------:R-:W-:Y:S01]  /*5260*/  MUFU.EX2 R109, R109 ;  /* 0x0000006d006d7308 */ /* 0x000fe20000000800 */
[----:B------:R-:W-:Y:S01]  /*5270*/  FFMA.FTZ R201, R87, c[0x0][0x2d0], -R110 ;  /* 0x0000b40057c97a23 */ /* 0x000fe2000001086e */
[----:B------:R-:W-:Y:S01]  /*5280*/  LDSM.16.MT88.4 R28, [R239+0x2800] ;  /* 0x00280000ef1c783b */ /* 0x000fe20000004200 */
[----:B------:R-:W-:-:S02]  /*5290*/  FFMA.FTZ R204, R11, c[0x0][0x2d0], -R187 ;  /* 0x0000b4000bcc7a23 */ /* 0x000fc400000108bb */
[----:B------:R-:W-:Y:S01]  /*52a0*/  FFMA.FTZ R58, R10, c[0x0][0x2d0], -R187 ;  /* 0x0000b4000a3a7a23 */ /* 0x000fe200000108bb */
[----:B------:R-:W-:Y:S01]  /*52b0*/  LDSM.16.MT88.4 R16, [R238+0x2800] ;  /* 0x00280000ee10783b */ /* 0x000fe20000004200 */
[--C-:B------:R-:W-:Y:S01]  /*52c0*/  FFMA.FTZ R61, R13, c[0x0][0x2d0], -R193.reuse ;  /* 0x0000b4000d3d7a23 */ /* 0x100fe200000108c1 */
[----:B------:R-:W3:Y:S01]  /*52d0*/  MUFU.EX2 R214, R214 ;  /* 0x000000d600d67308 */ /* 0x000ee20000000800 */
[--C-:B------:R-:W-:Y:S01]  /*52e0*/  FFMA.FTZ R56, R12, c[0x0][0x2d0], -R193.reuse ;  /* 0x0000b4000c387a23 */ /* 0x100fe200000108c1 */
[----:B------:R-:W5:Y:S01]  /*52f0*/  LDSM.16.MT88.4 R8, [R236+0x2800] ;  /* 0x00280000ec08783b */ /* 0x000f620000004200 */
[--C-:B------:R-:W-:Y:S01]  /*5300*/  FFMA.FTZ R51, R36, c[0x0][0x2d0], -R110.reuse ;  /* 0x0000b40024337a23 */ /* 0x100fe2000001086e */
[----:B----4-:R-:W-:Y:S01]  /*5310*/  F2FP.BF16.PACK_AB R130, R213, R92 ;  /* 0x0000005cd582723e */ /* 0x010fe200000010ff */
[----:B------:R-:W-:Y:S01]  /*5320*/  FFMA.FTZ R50, R37, c[0x0][0x2d0], -R110 ;  /* 0x0000b40025327a23 */ /* 0x000fe2000001086e */
[----:B------:R-:W-:Y:S01]  /*5330*/  LDSM.16.MT88.4 R12, [R237+0x2800] ;  /* 0x00280000ed0c783b */ /* 0x000fe20000004200 */
[--C-:B------:R-:W-:Y:S01]  /*5340*/  FFMA.FTZ R207, R117, c[0x0][0x2d0], -R193.reuse ;  /* 0x0000b40075cf7a23 */ /* 0x100fe200000108c1 */
[----:B------:R-:W-:Y:S01]  /*5350*/  MUFU.EX2 R212, R212 ;  /* 0x000000d400d47308 */ /* 0x000fe20000000800 */
[----:B------:R-:W-:Y:S01]  /*5360*/  FFMA.FTZ R202, R122, c[0x0][0x2d0], -R193 ;  /* 0x0000b4007aca7a23 */ /* 0x000fe200000108c1 */
[----:B------:R-:W4:Y:S01]  /*5370*/  LDSM.16.MT88.4 R36, [R237+0x800] ;  /* 0x00080000ed24783b */ /* 0x000f220000004200 */
[----:B------:R-:W-:-:S02]  /*5380*/  FFMA.FTZ R59, R68, c[0x0][0x2d0], -R192 ;  /* 0x0000b400443b7a23 */ /* 0x000fc400000108c0 */
[----:B------:R-:W-:Y:S02]  /*5390*/  FFMA.FTZ R55, R69, c[0x0][0x2d0], -R192 ;  /* 0x0000b40045377a23 */ /* 0x000fe400000108c0 */
[--C-:B------:R-:W-:Y:S01]  /*53a0*/  FFMA.FTZ R54, R70, c[0x0][0x2d0], -R187.reuse ;  /* 0x0000b40046367a23 */ /* 0x100fe200000108bb */
[----:B------:R-:W1:Y:S01]  /*53b0*/  MUFU.EX2 R208, R208 ;  /* 0x000000d000d07308 */ /* 0x000e620000000800 */
[----:B---3--:R-:W-:Y:S01]  /*53c0*/  F2FP.BF16.PACK_AB R129, R214, R109 ;  /* 0x0000006dd681723e */ /* 0x008fe200000010ff */
        /* <DEDUP_REMOVED lines=8> */
[----:B------:R-:W3:Y:S01]  /*5450*/  MUFU.EX2 R94, R94 ;  /* 0x0000005e005e7308 */ /* 0x000ee20000000800 */
[----:B-1----:R-:W-:Y:S01]  /*5460*/  F2FP.BF16.PACK_AB R131, R208, R212 ;  /* 0x000000d4d083723e */ /* 0x002fe200000010ff */
[--C-:B------:R-:W-:Y:S02]  /*5470*/  FFMA.FTZ R198, R198, c[0x0][0x2d0], -R193.reuse ;  /* 0x0000b400c6c67a23 */ /* 0x100fe400000108c1 */
[----:B------:R-:W-:Y:S02]  /*5480*/  FFMA.FTZ R197, R197, c[0x0][0x2d0], -R193 ;  /* 0x0000b400c5c57a23 */ /* 0x000fe400000108c1 */
[----:B------:R-:W-:-:S02]  /*5490*/  FFMA.FTZ R216, R216, c[0x0][0x2d0], -R192 ;  /* 0x0000b400d8d87a23 */ /* 0x000fc400000108c0 */
[----:B------:R-:W-:Y:S01]  /*54a0*/  MUFU.EX2 R211, R211 ;  /* 0x000000d300d37308 */ /* 0x000fe20000000800 */
[C---:B------:R-:W-:Y:S01]  /*54b0*/  HMMA.16816.F32.BF16 R116, R128.reuse, R24, RZ ;  /* 0x000000188074723c */ /* 0x040fe200000418ff */
[--C-:B------:R-:W-:Y:S02]  /*54c0*/  FFMA.FTZ R215, R215, c[0x0][0x2d0], -R192.reuse ;  /* 0x0000b400d7d77a23 */ /* 0x100fe400000108c0 */
[--C-:B------:R-:W-:Y:S02]  /*54d0*/  FFMA.FTZ R67, R67, c[0x0][0x2d0], -R192.reuse ;  /* 0x0000b40043437a23 */ /* 0x100fe400000108c0 */
[--C-:B------:R-:W-:Y:S02]  /*54e0*/  FFMA.FTZ R66, R66, c[0x0][0x2d0], -R192.reuse ;  /* 0x0000b40042427a23 */ /* 0x100fe400000108c0 */
[----:B------:R-:W1:Y:S01]  /*54f0*/  MUFU.EX2 R205, R205 ;  /* 0x000000cd00cd7308 */ /* 0x000e620000000800 */
[----:B---3--:R-:W-:Y:S01]  /*5500*/  F2FP.BF16.PACK_AB R20, R94, R95 ;  /* 0x0000005f5e14723e */ /* 0x008fe200000010ff */
[----:B------:R-:W-:Y:S01]  /*5510*/  HMMA.16816.F32.BF16 R160, R128, R156, RZ ;  /* 0x0000009c80a0723c */ /* 0x000fe200000418ff */
[----:B------:R-:W-:-:S02]  /*5520*/  FFMA.FTZ R65, R65, c[0x0][0x2d0], -R192 ;  /* 0x0000b40041417a23 */ /* 0x000fc400000108c0 */
[----:B------:R-:W-:Y:S02]  /*5530*/  FFMA.FTZ R64, R64, c[0x0][0x2d0], -R192 ;  /* 0x0000b40040407a23 */ /* 0x000fe400000108c0 */
[--C-:B------:R-:W-:Y:S01]  /*5540*/  FFMA.FTZ R63, R63, c[0x0][0x2d0], -R187.reuse ;  /* 0x0000b4003f3f7a23 */ /* 0x100fe200000108bb */
[----:B------:R-:W-:Y:S01]  /*5550*/  MUFU.EX2 R210, R210 ;  /* 0x000000d200d27308 */ /* 0x000fe20000000800 */
[----:B------:R-:W-:Y:S01]  /*5560*/  FFMA.FTZ R62, R62, c[0x0][0x2d0], -R187 ;  /* 0x0000b4003e3e7a23 */ /* 0x000fe200000108bb */
[----:B------:R-:W-:Y:S01]  /*5570*/  HMMA.16816.F32.BF16 R152, R128, R148, RZ ;  /* 0x000000948098723c */ /* 0x000fe200000418ff */
[----:B------:R-:W-:-:S04]  /*5580*/  FADD.FTZ R214, R109, R214 ;  /* 0x000000d66dd67221 */ /* 0x000fc80000010000 */
[----:B------:R-:W-:Y:S01]  /*5590*/  FADD.FTZ R214, R212, R214 ;  /* 0x000000d6d4d67221 */ /* 0x000fe20000010000 */
[----:B------:R-:W3:Y:S01]  /*55a0*/  MUFU.EX2 R209, R209 ;  /* 0x000000d100d17308 */ /* 0x000ee20000000800 */
[----:B-1----:R-:W-:Y:S01]  /*55b0*/  F2FP.BF16.PACK_AB R22, R205, R211 ;  /* 0x000000d3cd16723e */ /* 0x002fe200000010ff */
[----:B-----5:R-:W-:Y:S01]  /*55c0*/  HMMA.16816.F32.BF16 R144, R128, R140, RZ ;  /* 0x0000008c8090723c */ /* 0x020fe200000418ff */
[----:B------:R-:W-:-:S05]  /*55d0*/  FADD.FTZ R214, R208, R214 ;  /* 0x000000d6d0d67221 */ /* 0x000fca0000010000 */
[----:B------:R-:W1:Y:S02]  /*55e0*/  MUFU.EX2 R203, R203 ;  /* 0x000000cb00cb7308 */ /* 0x000e640000000800 */
[C---:B------:R-:W-:Y:S06]  /*55f0*/  HMMA.16816.F32.BF16 R136, R128.reuse, R132, RZ ;  /* 0x000000848088723c */ /* 0x040fec00000418ff */
[----:B------:R-:W5:Y:S01]  /*5600*/  MUFU.EX2 R201, R201 ;  /* 0x000000c900c97308 */ /* 0x000f620000000800 */
[----:B---3--:R-:W-:Y:S01]  /*5610*/  F2FP.BF16.PACK_AB R21, R209, R210 ;  /* 0x000000d2d115723e */ /* 0x008fe200000010ff */
[----:B------:R-:W-:Y:S01]  /*5620*/  HMMA.16816.F32.BF16 R68, R128, R80, RZ ;  /* 0x000000508044723c */ /* 0x000fe200000418ff */
[----:B------:R-:W-:-:S05]  /*5630*/  FADD.FTZ R209, R210, R209 ;  /* 0x000000d1d2d17221 */ /* 0x000fca0000010000 */
[----:B------:R-:W-:Y:S01]  /*5640*/  MUFU.EX2 R207, R207 ;  /* 0x000000cf00cf7308 */ /* 0x000fe20000000800 */
[----:B-1----:R-:W-:Y:S01]  /*5650*/  FADD.FTZ R209, R203, R209 ;  /* 0x000000d1cbd17221 */ /* 0x002fe20000010000 */
[----:B------:R-:W-:Y:S01]  /*5660*/  HMMA.16816.F32.BF16 R84, R128, R96, RZ ;  /* 0x000000608054723c */ /* 0x000fe200000418ff */
[----:B-----5:R-:W-:-:S05]  /*5670*/  F2FP.BF16.PACK_AB R23, R201, R203 ;  /* 0x000000cbc917723e */ /* 0x020fca00000010ff */
[----:B------:R-:W1:Y:S02]  /*5680*/  MUFU.EX2 R202, R202 ;  /* 0x000000ca00ca7308 */ /* 0x000e640000000800 */
[----:B------:R-:W-:Y:S01]  /*5690*/  HMMA.16816.F32.BF16 R100, R128, R112, RZ ;  /* 0x000000708064723c */ /* 0x000fe200000418ff */
[----:B------:R-:W-:-:S05]  /*56a0*/  FADD.FTZ R201, R201, R209 ;  /* 0x000000d1c9c97221 */ /* 0x000fca0000010000 */
[----:B------:R-:W-:Y:S02]  /*56b0*/  MUFU.EX2 R61, R61 ;  /* 0x0000003d003d7308 */ /* 0x000fe40000000800 */
[C---:B------:R-:W-:Y:S06]  /*56c0*/  HMMA.16816.F32.BF16 R120, R20.reuse, R24, RZ ;  /* 0x000000181478723c */ /* 0x040fec00000418ff */
[----:B------:R-:W3:Y:S02]  /*56d0*/  MUFU.EX2 R56, R56 ;  /* 0x0000003800387308 */ /* 0x000ee40000000800 */
[----:B------:R-:W-:Y:S01]  /*56e0*/  HMMA.16816.F32.BF16 R164, R20, R156, RZ ;  /* 0x0000009c14a4723c */ /* 0x000fe200000418ff */
[----:B-1----:R-:W-:Y:S01]  /*56f0*/  F2FP.BF16.PACK_AB R4, R202, R207 ;  /* 0x000000cfca04723e */ /* 0x002fe200000010ff */
[----:B------:R-:W-:-:S02]  /*5700*/  FFMA.FTZ R25, R168, c[0x0][0x2d0], -R110 ;  /* 0x0000b400a8197a23 */ /* 0x000fc4000001086e */
[----:B------:R-:W-:Y:S02]  /*5710*/  FFMA.FTZ R24, R111, c[0x0][0x2d0], -R110 ;  /* 0x0000b4006f187a23 */ /* 0x000fe4000001086e */
[----:B------:R-:W-:Y:S02]  /*5720*/  MUFU.EX2 R206, R206 ;  /* 0x000000ce00ce7308 */ /* 0x000fe40000000800 */
[C---:B------:R-:W-:Y:S06]  /*5730*/  HMMA.16816.F32.BF16 R172, R20.reuse, R148, RZ ;  /* 0x0000009414ac723c */ /* 0x040fec00000418ff */
[----:B------:R-:W1:Y:S02]  /*5740*/  MUFU.EX2 R60, R60 ;  /* 0x0000003c003c7308 */ /* 0x000e640000000800 */
[----:B------:R-:W-:Y:S01]  /*5750*/  HMMA.16816.F32.BF16 R180, R20, R140, RZ ;  /* 0x0000008c14b4723c */ /* 0x000fe200000418ff */
[----:B---3--:R-:W-:-:S05]  /*5760*/  F2FP.BF16.PACK_AB R6, R56, R61 ;  /* 0x0000003d3806723e */ /* 0x008fca00000010ff */
[----:B------:R-:W-:Y:S02]  /*5770*/  MUFU.EX2 R59, R59 ;  /* 0x0000003b003b7308 */ /* 0x000fe40000000800 */
[C---:B------:R-:W-:Y:S06]  /*5780*/  HMMA.16816.F32.BF16 R188, R20.reuse, R132, RZ ;  /* 0x0000008414bc723c */ /* 0x040fec00000418ff */
[----:B------:R-:W3:Y:S02]  /*5790*/  MUFU.EX2 R55, R55 ;  /* 0x0000003700377308 */ /* 0x000ee40000000800 */
[----:B------:R-:W-:Y:S01]  /*57a0*/  HMMA.16816.F32.BF16 R72, R20, R80, RZ ;  /* 0x000000501448723c */ /* 0x000fe200000418ff */
[----:B-1----:R-:W-:Y:S01]  /*57b0*/  F2FP.BF16.PACK_AB R5, R60, R206 ;  /* 0x000000ce3c05723e */ /* 0x002fe200000010ff */
[----:B------:R-:W-:-:S04]  /*57c0*/  FADD.FTZ R206, R206, R214 ;  /* 0x000000d6cece7221 */ /* 0x000fc80000010000 */
[----:B------:R-:W-:Y:S01]  /*57d0*/  FADD.FTZ R206, R60, R206 ;  /* 0x000000ce3cce7221 */ /* 0x000fe20000010000 */
[----:B------:R-:W-:Y:S01]  /*57e0*/  MUFU.EX2 R204, R204 ;  /* 0x000000cc00cc7308 */ /* 0x000fe20000000800 */
[C---:B------:R-:W-:Y:S07]  /*57f0*/  HMMA.16816.F32.BF16 R88, R20.reuse, R96, RZ ;  /* 0x000000601458723c */ /* 0x040fee00000418ff */
[----:B------:R-:W1:Y:S01]  /*5800*/  MUFU.EX2 R58, R58 ;  /* 0x0000003a003a7308 */ /* 0x000e620000000800 */
[----:B------:R-:W-:Y:S01]  /*5810*/  HMMA.16816.F32.BF16 R104, R20, R112, RZ ;  /* 0x000000701468723c */ /* 0x000fe200000418ff */
[----:B---3--:R-:W-:Y:S01]  /*5820*/  F2FP.BF16.PACK_AB R7, R55, R59 ;  /* 0x0000003b3707723e */ /* 0x008fe200000010ff */
[----:B------:R-:W-:-:S05]  /*5830*/  FADD.FTZ R59, R59, R206 ;  /* 0x000000ce3b3b7221 */ /* 0x000fca0000010000 */
[----:B------:R-:W-:Y:S01]  /*5840*/  MUFU.EX2 R54, R54 ;  /* 0x0000003600367308 */ /* 0x000fe20000000800 */
[C---:B------:R-:W-:Y:S07]  /*5850*/  HMMA.16816.F32.BF16 R116, R4.reuse, R8, R116 ;  /* 0x000000080474723c */ /* 0x040fee0000041874 */
[----:B------:R-:W3:Y:S01]  /*5860*/  MUFU.EX2 R53, R53 ;  /* 0x0000003500357308 */ /* 0x000ee20000000800 */
[----:B-1----:R-:W-:Y:S01]  /*5870*/  F2FP.BF16.PACK_AB R124, R58, R204 ;  /* 0x000000cc3a7c723e */ /* 0x002fe200000010ff */
[C---:B------:R-:W-:Y:S06]  /*5880*/  HMMA.16816.F32.BF16 R160, R4.reuse, R44, R160 ;  /* 0x0000002c04a0723c */ /* 0x040fec00000418a0 */
[----:B------:R-:W1:Y:S02]  /*5890*/  MUFU.EX2 R57, R57 ;  /* 0x0000003900397308 */ /* 0x000e640000000800 */
[C---:B------:R-:W-:Y:S06]  /*58a0*/  HMMA.16816.F32.BF16 R152, R4.reuse, R40, R152 ;  /* 0x000000280498723c */ /* 0x040fec0000041898 */
[----:B------:R-:W5:Y:S01]  /*58b0*/  MUFU.EX2 R52, R52 ;  /* 0x0000003400347308 */ /* 0x000f620000000800 */
[----:B---3--:R-:W-:Y:S01]  /*58c0*/  F2FP.BF16.PACK_AB R126, R53, R54 ;  /* 0x00000036357e723e */ /* 0x008fe200000010ff */
[C---:B----4-:R-:W-:Y:S06]  /*58d0*/  HMMA.16816.F32.BF16 R144, R4.reuse, R36, R144 ;  /* 0x000000240490723c */ /* 0x050fec0000041890 */
[----:B------:R-:W-:Y:S01]  /*58e0*/  MUFU.EX2 R51, R51 ;  /* 0x0000003300337308 */ /* 0x000fe20000000800 */
[----:B-1----:R-:W-:Y:S01]  /*58f0*/  FADD.FTZ R201, R57, R201 ;  /* 0x000000c939c97221 */ /* 0x002fe20000010000 */
[C---:B------:R-:W-:Y:S06]  /*5900*/  HMMA.16816.F32.BF16 R136, R4.reuse, R32, R136 ;  /* 0x000000200488723c */ /* 0x040fec0000041888 */
[----:B------:R-:W1:Y:S01]  /*5910*/  MUFU.EX2 R50, R50 ;  /* 0x0000003200327308 */ /* 0x000e620000000800 */
[----:B-----5:R-:W-:Y:S01]  /*5920*/  F2FP.BF16.PACK_AB R125, R52, R57 ;  /* 0x00000039347d723e */ /* 0x020fe200000010ff */
[C---:B------:R-:W-:Y:S06]  /*5930*/  HMMA.16816.F32.BF16 R68, R4.reuse, R28, R68 ;  /* 0x0000001c0444723c */ /* 0x040fec0000041844 */
[----:B------:R-:W-:Y:S02]  /*5940*/  MUFU.EX2 R200, R200 ;  /* 0x000000c800c87308 */ /* 0x000fe40000000800 */
[----:B------:R-:W-:Y:S01]  /*5950*/  HMMA.16816.F32.BF16 R84, R4, R16, R84 ;  /* 0x000000100454723c */ /* 0x000fe20000041854 */
[----:B-1----:R-:W-:-:S05]  /*5960*/  F2FP.BF16.PACK_AB R127, R50, R51 ;  /* 0x00000033327f723e */ /* 0x002fca00000010ff */
[----:B------:R-:W-:Y:S02]  /*5970*/  MUFU.EX2 R199, R199 ;  /* 0x000000c700c77308 */ /* 0x000fe40000000800 */
[----:B------:R-:W-:Y:S06]  /*5980*/  HMMA.16816.F32.BF16 R100, R4, R12, R100 ;  /* 0x0000000c0464723c */ /* 0x000fec0000041864 */
[----:B------:R-:W-:Y:S02]  /*5990*/  MUFU.EX2 R198, R198 ;  /* 0x000000c600c67308 */ /* 0x000fe40000000800 */
[C---:B------:R-:W-:Y:S07]  /*59a0*/  HMMA.16816.F32.BF16 R120, R124.reuse, R8, R120 ;  /* 0x000000087c78723c */ /* 0x040fee0000041878 */
[----:B------:R-:W-:Y:S01]  /*59b0*/  FADD.FTZ R8, R185, R184 ;  /* 0x000000b8b9087221 */ /* 0x000fe20000010000 */
[----:B------:R-:W-:Y:S01]  /*59c0*/  HMMA.16816.F32.BF16 R164, R124, R44, R164 ;  /* 0x0000002c7ca4723c */ /* 0x000fe200000418a4 */
[----:B------:R-:W-:Y:S01]  /*59d0*/  FADD.FTZ R9, R95, R94 ;  /* 0x0000005e5f097221 */ /* 0x000fe20000010000 */
[----:B------:R-:W-:Y:S01]  /*59e0*/  MUFU.EX2 R197, R197 ;  /* 0x000000c500c57308 */ /* 0x000fe20000000800 */
[----:B------:R-:W-:-:S02]  /*59f0*/  FADD.FTZ R8, R92, R8 ;  /* 0x000000085c087221 */ /* 0x000fc40000010000 */
[----:B------:R-:W-:Y:S02]  /*5a00*/  FADD.FTZ R211, R211, R9 ;  /* 0x00000009d3d37221 */ /* 0x000fe40000010000 */
[--C-:B------:R-:W-:Y:S01]  /*5a10*/  FFMA.FTZ R45, R77, c[0x0][0x2d0], -R187.reuse ;  /* 0x0000b4004d2d7a23 */ /* 0x100fe200000108bb */
[C---:B------:R-:W-:Y:S01]  /*5a20*/  HMMA.16816.F32.BF16 R172, R124.reuse, R40, R172 ;  /* 0x000000287cac723c */ /* 0x040fe200000418ac */
[----:B------:R-:W-:Y:S01]  /*5a30*/  FFMA.FTZ R44, R76, c[0x0][0x2d0], -R187 ;  /* 0x0000b4004c2c7a23 */ /* 0x000fe200000108bb */
[----:B------:R-:W-:Y:S01]  /*5a40*/  MUFU.EX2 R67, R67 ;  /* 0x0000004300437308 */ /* 0x000fe20000000800 */
[----:B------:R-:W-:Y:S02]  /*5a50*/  FADD.FTZ R213, R213, R8 ;  /* 0x00000008d5d57221 */ /* 0x000fe40000010000 */
[----:B------:R-:W-:Y:S02]  /*5a60*/  FADD.FTZ R211, R205, R211 ;  /* 0x000000d3cdd37221 */ /* 0x000fe40000010000 */
[--C-:B------:R-:W-:Y:S01]  /*5a70*/  FFMA.FTZ R41, R178, c[0x0][0x2d0], -R192.reuse ;  /* 0x0000b400b2297a23 */ /* 0x100fe200000108c0 */
[----:B------:R-:W-:Y:S01]  /*5a80*/  HMMA.16816.F32.BF16 R180, R124, R36, R180 ;  /* 0x000000247cb4723c */ /* 0x000fe200000418b4 */
[----:B------:R-:W-:Y:S01]  /*5a90*/  FFMA.FTZ R40, R176, c[0x0][0x2d0], -R192 ;  /* 0x0000b400b0287a23 */ /* 0x000fe200000108c0 */
        /* <DEDUP_REMOVED lines=24> */
[----:B------:R-:W-:Y:S05]  /*5c20*/  MUFU.EX2 R36, R36 ;  /* 0x0000002400247308 */ /* 0x000fea0000000800 */
[--C-:B------:R-:W-:Y:S01]  /*5c30*/  FFMA.FTZ R13, R186, c[0x0][0x2d0], -R110.reuse ;  /* 0x0000b400ba0d7a23 */ /* 0x100fe2000001086e */
[C---:B------:R-:W-:Y:S01]  /*5c40*/  HMMA.16816.F32.BF16 R168, R20.reuse, R158, RZ ;  /* 0x0000009e14a8723c */ /* 0x040fe200000418ff */
[----:B------:R-:W-:Y:S01]  /*5c50*/  FFMA.FTZ R12, R179, c[0x0][0x2d0], -R110 ;  /* 0x0000b400b30c7a23 */ /* 0x000fe2000001086e */
[----:B------:R-:W-:Y:S06]  /*5c60*/  MUFU.EX2 R33, R33 ;  /* 0x0000002100217308 */ /* 0x000fec0000000800 */
[C---:B------:R-:W-:Y:S02]  /*5c70*/  HMMA.16816.F32.BF16 R176, R20.reuse, R150, RZ ;  /* 0x0000009614b0723c */ /* 0x040fe400000418ff */
        /* <DEDUP_REMOVED lines=9> */
[----:B------:R-:W-:Y:S02]  /*5d10*/  HMMA.16816.F32.BF16 R108, R20, R114, RZ ;  /* 0x00000072146c723c */ /* 0x000fe400000418ff */
[----:B------:R-:W-:Y:S06]  /*5d20*/  MUFU.EX2 R45, R45 ;  /* 0x0000002d002d7308 */ /* 0x000fec0000000800 */
[C---:B------:R-:W-:Y:S02]  /*5d30*/  HMMA.16816.F32.BF16 R156, R128.reuse, R158, RZ ;  /* 0x0000009e809c723c */ /* 0x040fe400000418ff */
[----:B------:R-:W-:Y:S06]  /*5d40*/  MUFU.EX2 R44, R44 ;  /* 0x0000002c002c7308 */ /* 0x000fec0000000800 */
[C---:B------:R-:W-:Y:S02]  /*5d50*/  HMMA.16816.F32.BF16 R148, R128.reuse, R150, RZ ;  /* 0x000000968094723c */ /* 0x040fe400000418ff */
[----:B------:R-:W-:Y:S06]  /*5d60*/  MUFU.EX2 R202, R24 ;  /* 0x0000001800ca7308 */ /* 0x000fec0000000800 */
[C---:B------:R-:W-:Y:S08]  /*5d70*/  HMMA.16816.F32.BF16 R140, R128.reuse, R142, RZ ;  /* 0x0000008e808c723c */ /* 0x040ff000000418ff */
[C---:B------:R-:W-:Y:S08]  /*5d80*/  HMMA.16816.F32.BF16 R132, R128.reuse, R134, RZ ;  /* 0x000000868084723c */ /* 0x040ff000000418ff */
[C---:B------:R-:W-:Y:S08]  /*5d90*/  HMMA.16816.F32.BF16 R80, R128.reuse, R82, RZ ;  /* 0x000000528050723c */ /* 0x040ff000000418ff */
[C---:B------:R-:W-:Y:S08]  /*5da0*/  HMMA.16816.F32.BF16 R96, R128.reuse, R98, RZ ;  /* 0x000000628060723c */ /* 0x040ff000000418ff */
[----:B------:R-:W-:Y:S08]  /*5db0*/  HMMA.16816.F32.BF16 R112, R128, R114, RZ ;  /* 0x000000728070723c */ /* 0x000ff000000418ff */
[-C--:B------:R-:W-:Y:S08]  /*5dc0*/  HMMA.16816.F32.BF16 R20, R20, R26.reuse, RZ ;  /* 0x0000001a1414723c */ /* 0x080ff000000418ff */
[----:B------:R-:W-:Y:S08]  /*5dd0*/  HMMA.16816.F32.BF16 R128, R128, R26, RZ ;  /* 0x0000001a8080723c */ /* 0x000ff000000418ff */
[C---:B------:R-:W-:Y:S08]  /*5de0*/  HMMA.16816.F32.BF16 R168, R124.reuse, R46, R168 ;  /* 0x0000002e7ca8723c */ /* 0x040ff000000418a8 */
[C---:B------:R-:W-:Y:S08]  /*5df0*/  HMMA.16816.F32.BF16 R176, R124.reuse, R42, R176 ;  /* 0x0000002a7cb0723c */ /* 0x040ff000000418b0 */
[C---:B------:R-:W-:Y:S08]  /*5e00*/  HMMA.16816.F32.BF16 R184, R124.reuse, R38, R184 ;  /* 0x000000267cb8723c */ /* 0x040ff000000418b8 */
[C---:B------:R-:W-:Y:S08]  /*5e10*/  HMMA.16816.F32.BF16 R192, R124.reuse, R34, R192 ;  /* 0x000000227cc0723c */ /* 0x040ff000000418c0 */
[C---:B------:R-:W-:Y:S08]  /*5e20*/  HMMA.16816.F32.BF16 R76, R124.reuse, R30, R76 ;  /* 0x0000001e7c4c723c */ /* 0x040ff0000004184c */
[C---:B------:R-:W-:Y:S08]  /*5e30*/  HMMA.16816.F32.BF16 R92, R124.reuse, R18, R92 ;  /* 0x000000127c5c723c */ /* 0x040ff0000004185c */
[C---:B------:R-:W-:Y:S08]  /*5e40*/  HMMA.16816.F32.BF16 R108, R124.reuse, R14, R108 ;  /* 0x0000000e7c6c723c */ /* 0x040ff0000004186c */
[-C--:B------:R-:W-:Y:S01]  /*5e50*/  HMMA.16816.F32.BF16 R124, R124, R10.reuse, R20 ;  /* 0x0000000a7c7c723c */ /* 0x080fe20000041814 */
[----:B------:R-:W1:Y:S07]  /*5e60*/  MUFU.EX2 R22, R220 ;  /* 0x000000dc00167308 */ /* 0x000e6e0000000800 */
[C---:B------:R-:W-:Y:S01]  /*5e70*/  HMMA.16816.F32.BF16 R128, R4.reuse, R10, R128 ;  /* 0x0000000a0480723c */ /* 0x040fe20000041880 */
[----:B------:R-:W3:Y:S01]  /*5e80*/  LDSM.16.MT88.4 R8, [R239+0x1000] ;  /* 0x00100000ef08783b */ /* 0x000ee20000004200 */
[----:B------:R-:W4:Y:S06]  /*5e90*/  MUFU.EX2 R20, R219 ;  /* 0x000000db00147308 */ /* 0x000f2c0000000800 */
[C---:B------:R-:W-:Y:S01]  /*5ea0*/  HMMA.16816.F32.BF16 R156, R4.reuse, R46, R156 ;  /* 0x0000002e049c723c */ /* 0x040fe2000004189c */
[----:B-1----:R-:W-:Y:S01]  /*5eb0*/  FADD.FTZ R54, R22, R54 ;  /* 0x0000003616367221 */ /* 0x002fe20000010000 */
[----:B------:R-:W-:Y:S06]  /*5ec0*/  MUFU.EX2 R21, R216 ;  /* 0x000000d800157308 */ /* 0x000fec0000000800 */
[----:B------:R-:W-:Y:S02]  /*5ed0*/  HMMA.16816.F32.BF16 R148, R4, R42, R148 ;  /* 0x0000002a0494723c */ /* 0x000fe40000041894 */
[----:B------:R-:W1:Y:S01]  /*5ee0*/  MUFU.EX2 R43, R218 ;  /* 0x000000da002b7308 */ /* 0x000e620000000800 */
[----:B----4-:R-:W-:-:S05]  /*5ef0*/  FADD.FTZ R54, R20, R54 ;  /* 0x0000003614367221 */ /* 0x010fca0000010000 */
[C---:B------:R-:W-:Y:S02]  /*5f00*/  HMMA.16816.F32.BF16 R140, R4.reuse, R38, R140 ;  /* 0x00000026048c723c */ /* 0x040fe4000004188c */
[----:B------:R-:W4:Y:S06]  /*5f10*/  MUFU.EX2 R42, R217 ;  /* 0x000000d9002a7308 */ /* 0x000f2c0000000800 */
[----:B------:R-:W-:Y:S02]  /*5f20*/  HMMA.16816.F32.BF16 R132, R4, R34, R132 ;  /* 0x000000220484723c */ /* 0x000fe40000041884 */
[----:B------:R-:W5:Y:S01]  /*5f30*/  MUFU.EX2 R39, R215 ;  /* 0x000000d700277308 */ /* 0x000f620000000800 */
[----:B-1----:R-:W-:-:S05]  /*5f40*/  FADD.FTZ R54, R43, R54 ;  /* 0x000000362b367221 */ /* 0x002fca0000010000 */
[----:B------:R-:W-:Y:S02]  /*5f50*/  HMMA.16816.F32.BF16 R80, R4, R30, R80 ;  /* 0x0000001e0450723c */ /* 0x000fe40000041850 */
[----:B------:R1:W1:Y:S01]  /*5f60*/  MUFU.EX2 R23, R17 ;  /* 0x0000001100177308 */ /* 0x0002620000000800 */
[----:B----4-:R-:W-:-:S04]  /*5f70*/  FADD.FTZ R54, R42, R54 ;  /* 0x000000362a367221 */ /* 0x010fc80000010000 */
[----:B------:R-:W-:Y:S01]  /*5f80*/  F2FP.BF16.PACK_AB R30, R197, R198 ;  /* 0x000000c6c51e723e */ /* 0x000fe200000010ff */
[----:B------:R-:W-:Y:S01]  /*5f90*/  HMMA.16816.F32.BF16 R96, R4, R18, R96 ;  /* 0x000000120460723c */ /* 0x000fe20000041860 */
[----:B------:R-:W-:Y:S01]  /*5fa0*/  F2FP.BF16.PACK_AB R31, R64, R65 ;  /* 0x00000041401f723e */ /* 0x000fe200000010ff */
[----:B------:R4:W2:Y:S01]  /*5fb0*/  MUFU.EX2 R38, R16 ;  /* 0x0000001000267308 */ /* 0x0008a20000000800 */
[----:B------:R-:W-:-:S04]  /*5fc0*/  FADD.FTZ R54, R200, R54 ;  /* 0x00000036c8367221 */ /* 0x000fc80000010000 */
[----:B------:R-:W-:Y:S01]  /*5fd0*/  F2FP.BF16.PACK_AB R18, R42, R43 ;  /* 0x0000002b2a12723e */ /* 0x000fe200000010ff */
[----:B------:R-:W-:Y:S01]  /*5fe0*/  HMMA.16816.F32.BF16 R112, R4, R14, R112 ;  /* 0x0000000e0470723c */ /* 0x000fe20000041870 */
[----:B-----5:R-:W-:Y:S01]  /*5ff0*/  F2FP.BF16.PACK_AB R19, R39, R40 ;  /* 0x000000282713723e */ /* 0x020fe200000010ff */
[----:B------:R-:W-:Y:S01]  /*6000*/  MUFU.EX2 R35, R13 ;  /* 0x0000000d00237308 */ /* 0x000fe20000000800 */
[----:B-1----:R-:W-:Y:S01]  /*6010*/  F2FP.BF16.PACK_AB R17, R41, R21 ;  /* 0x000000152911723e */ /* 0x002fe200000010ff */
[----:B------:R-:W-:Y:S02]  /*6020*/  FADD.FTZ R53, R23, R53 ;  /* 0x0000003517357221 */ /* 0x000fe40000010000 */
[----:B------:R-:W-:Y:S01]  /*6030*/  FADD.FTZ R54, R199, R54 ;  /* 0x00000036c7367221 */ /* 0x000fe20000010000 */
[----:B------:R-:W-:Y:S02]  /*6040*/  F2FP.BF16.PACK_AB R6, R36, R37 ;  /* 0x000000252406723e */ /* 0x000fe400000010ff */
[----:B------:R-:W-:Y:S01]  /*6050*/  F2FP.BF16.PACK_AB R7, R32, R33 ;  /* 0x000000212007723e */ /* 0x000fe200000010ff */
[----:B------:R-:W1:Y:S01]  /*6060*/  MUFU.EX2 R34, R12 ;  /* 0x0000000c00227308 */ /* 0x000e620000000800 */
[----:B----4-:R-:W-:Y:S01]  /*6070*/  F2FP.BF16.PACK_AB R16, R20, R22 ;  /* 0x000000161410723e */ /* 0x010fe200000010ff */
[----:B------:R-:W-:Y:S01]  /*6080*/  FADD.FTZ R54, R198, R54 ;  /* 0x00000036c6367221 */ /* 0x000fe20000010000 */
[C---:B--2---:R-:W-:Y:S01]  /*6090*/  F2FP.BF16.PACK_AB R4, R38.reuse, R23 ;  /* 0x000000172604723e */ /* 0x044fe200000010ff */
[----:B------:R-:W-:-:S04]  /*60a0*/  FADD.FTZ R53, R38, R53 ;  /* 0x0000003526357221 */ /* 0x000fc80000010000 */
[----:B---3--:R-:W-:Y:S01]  /*60b0*/  HMMA.16816.F32.BF16 R160, R16, R8, R160 ;  /* 0x0000000810a0723c */ /* 0x008fe200000418a0 */
[----:B------:R2:W-:Y:S01]  /*60c0*/  MUFU.EX2 R46, R29 ;  /* 0x0000001d002e7308 */ /* 0x0005e20000000800 */
[----:B------:R-:W-:-:S04]  /*60d0*/  FADD.FTZ R53, R37, R53 ;  /* 0x0000003525357221 */ /* 0x000fc80000010000 */
[----:B------:R-:W-:Y:S01]  /*60e0*/  FADD.FTZ R53, R36, R53 ;  /* 0x0000003524357221 */ /* 0x000fe20000010000 */
[----:B-1----:R-:W-:Y:S01]  /*60f0*/  F2FP.BF16.PACK_AB R5, R34, R35 ;  /* 0x000000232205723e */ /* 0x002fe200000010ff */
[----:B------:R-:W-:Y:S01]  /*6100*/  HMMA.16816.F32.BF16 R156, R16, R10, R156 ;  /* 0x0000000a109c723c */ /* 0x000fe2000004189c */
[----:B------:R-:W1:Y:S01]  /*6110*/  LDSM.16.MT88.4 R12, [R237+0x3000] ;  /* 0x00300000ed0c783b */ /* 0x000e620000004200 */
[----:B------:R3:W4:Y:S01]  /*6120*/  MUFU.EX2 R47, R28 ;  /* 0x0000001c002f7308 */ /* 0x0007220000000800 */
[----:B------:R-:W-:-:S04]  /*6130*/  FADD.FTZ R53, R63, R53 ;  /* 0x000000353f357221 */ /* 0x000fc80000010000 */
[----:B------:R-:W-:Y:S01]  /*6140*/  FADD.FTZ R53, R62, R53 ;  /* 0x000000353e357221 */ /* 0x000fe20000010000 */
[----:B------:R-:W-:Y:S01]  /*6150*/  HMMA.16816.F32.BF16 R164, R4, R8, R164 ;  /* 0x0000000804a4723c */ /* 0x000fe200000418a4 */
[----:B--2---:R-:W-:Y:S02]  /*6160*/  F2FP.BF16.PACK_AB R29, R66, R67 ;  /* 0x00000043421d723e */ /* 0x004fe400000010ff */
[----:B------:R-:W-:-:S04]  /*6170*/  FADD.FTZ R53, R45, R53 ;  /* 0x000000352d357221 */ /* 0x000fc80000010000 */
[----:B------:R-:W-:Y:S01]  /*6180*/  FADD.FTZ R203, R44, R53 ;  /* 0x000000352ccb7221 */ /* 0x000fe20000010000 */
[----:B------:R-:W-:Y:S01]  /*6190*/  HMMA.16816.F32.BF16 R168, R4, R10, R168 ;  /* 0x0000000a04a8723c */ /* 0x000fe200000418a8 */
[----:B------:R-:W2:Y:S01]  /*61a0*/  LDSM.16.MT88.4 R8, [R238+0x1000] ;  /* 0x00100000ee08783b */ /* 0x000ea20000004200 */
[----:B---3--:R-:W-:-:S06]  /*61b0*/  F2FP.BF16.PACK_AB R28, R199, R200 ;  /* 0x000000c8c71c723e */ /* 0x008fcc00000010ff */
[C---:B-1----:R-:W-:Y:S08]  /*61c0*/  HMMA.16816.F32.BF16 R100, R16.reuse, R12, R100 ;  /* 0x0000000c1064723c */ /* 0x042ff00000041864 */
[C---:B------:R-:W-:Y:S08]  /*61d0*/  HMMA.16816.F32.BF16 R112, R16.reuse, R14, R112 ;  /* 0x0000000e1070723c */ /* 0x040ff00000041870 */
[-C--:B--2---:R-:W-:Y:S08]  /*61e0*/  HMMA.16816.F32.BF16 R152, R16, R8.reuse, R152 ;  /* 0x000000081098723c */ /* 0x084ff00000041898 */
[----:B------:R-:W-:Y:S08]  /*61f0*/  HMMA.16816.F32.BF16 R172, R4, R8, R172 ;  /* 0x0000000804ac723c */ /* 0x000ff000000418ac */
[-C--:B------:R-:W-:Y:S08]  /*6200*/  HMMA.16816.F32.BF16 R148, R16, R10.reuse, R148 ;  /* 0x0000000a1094723c */ /* 0x080ff00000041894 */
[C---:B------:R-:W-:Y:S01]  /*6210*/  HMMA.16816.F32.BF16 R176, R4.reuse, R10, R176 ;  /* 0x0000000a04b0723c */ /* 0x040fe200000418b0 */
[----:B------:R-:W1:Y:S07]  /*6220*/  LDSM.16.MT88.4 R8, [R237+0x1000] ;  /* 0x00100000ed08783b */ /* 0x000e6e0000004200 */
[C---:B------:R-:W-:Y:S08]  /*6230*/  HMMA.16816.F32.BF16 R104, R4.reuse, R12, R104 ;  /* 0x0000000c0468723c */ /* 0x040ff00000041868 */
[----:B------:R-:W-:Y:S01]  /*6240*/  HMMA.16816.F32.BF16 R108, R4, R14, R108 ;  /* 0x0000000e046c723c */ /* 0x000fe2000004186c */
[----:B------:R-:W2:Y:S07]  /*6250*/  LDSM.16.MT88.4 R12, [R238+0x1800] ;  /* 0x00180000ee0c783b */ /* 0x000eae0000004200 */
[-C--:B-1----:R-:W-:Y:S08]  /*6260*/  HMMA.16816.F32.BF16 R144, R16, R8.reuse, R144 ;  /* 0x000000081090723c */ /* 0x082ff00000041890 */
[----:B------:R-:W-:Y:S08]  /*6270*/  HMMA.16816.F32.BF16 R180, R4, R8, R180 ;  /* 0x0000000804b4723c */ /* 0x000ff000000418b4 */
[-C--:B------:R-:W-:Y:S08]  /*6280*/  HMMA.16816.F32.BF16 R140, R16, R10.reuse, R140 ;  /* 0x0000000a108c723c */ /* 0x080ff0000004188c */
[----:B------:R-:W-:Y:S01]  /*6290*/  HMMA.16816.F32.BF16 R184, R4, R10, R184 ;  /* 0x0000000a04b8723c */ /* 0x000fe200000418b8 */
[----:B------:R-:W1:Y:S07]  /*62a0*/  LDSM.16.MT88.4 R8, [R236+0x1000] ;  /* 0x00100000ec08783b */ /* 0x000e6e0000004200 */
[C---:B--2---:R-:W-:Y:S08]  /*62b0*/  HMMA.16816.F32.BF16 R152, R28.reuse, R12, R152 ;  /* 0x0000000c1c98723c */ /* 0x044ff00000041898 */
[----:B------:R-:W-:Y:S08]  /*62c0*/  HMMA.16816.F32.BF16 R148, R28, R14, R148 ;  /* 0x0000000e1c94723c */ /* 0x000ff00000041894 */
[-C--:B-1----:R-:W-:Y:S08]  /*62d0*/  HMMA.16816.F32.BF16 R136, R16, R8.reuse, R136 ;  /* 0x000000081088723c */ /* 0x082ff00000041888 */
[----:B------:R-:W-:Y:S08]  /*62e0*/  HMMA.16816.F32.BF16 R188, R4, R8, R188 ;  /* 0x0000000804bc723c */ /* 0x000ff000000418bc */
[-C--:B------:R-:W-:Y:S08]  /*62f0*/  HMMA.16816.F32.BF16 R132, R16, R10.reuse, R132 ;  /* 0x0000000a1084723c */ /* 0x080ff00000041884 */
[----:B------:R-:W-:Y:S01]  /*6300*/  HMMA.16816.F32.BF16 R192, R4, R10, R192 ;  /* 0x0000000a04c0723c */ /* 0x000fe200000418c0 */
[----:B------:R-:W1:Y:S07]  /*6310*/  LDSM.16.MT88.4 R8, [R239+0x3000] ;  /* 0x00300000ef08783b */ /* 0x000e6e0000004200 */
        /* <DEDUP_REMOVED lines=8> */
[C---:B------:R-:W-:Y:S01]  /*63a0*/  HMMA.16816.F32.BF16 R92, R4.reuse, R10, R92 ;  /* 0x0000000a045c723c */ /* 0x040fe2000004185c */
[----:B------:R-:W1:Y:S07]  /*63b0*/  LDSM.16.MT88.4 R8, [R236+0x3000] ;  /* 0x00300000ec08783b */ /* 0x000e6e0000004200 */
[C---:B-1----:R-:W-:Y:S08]  /*63c0*/  HMMA.16816.F32.BF16 R120, R4.reuse, R8, R120 ;  /* 0x000000080478723c */ /* 0x042ff00000041878 */
[----:B------:R-:W-:Y:S07]  /*63d0*/  HMMA.16816.F32.BF16 R124, R4, R10, R124 ;  /* 0x0000000a047c723c */ /* 0x000fee000004187c */
[----:B------:R-:W-:Y:S01]  /*63e0*/  FADD.FTZ R4, R52, R201 ;  /* 0x000000c934047221 */ /* 0x000fe20000010000 */
[----:B------:R-:W-:Y:S01]  /*63f0*/  HMMA.16816.F32.BF16 R116, R16, R8, R116 ;  /* 0x000000081074723c */ /* 0x000fe20000041874 */
[----:B------:R-:W-:Y:S01]  /*6400*/  F2FP.BF16.PACK_AB R6, R44, R45 ;  /* 0x0000002d2c06723e */ /* 0x000fe200000010ff */
[----:B------:R-:W-:Y:S01]  /*6410*/  FADD.FTZ R52, R55, R59 ;  /* 0x0000003b37347221 */ /* 0x000fe20000010000 */
[----:B----4-:R-:W-:Y:S01]  /*6420*/  F2FP.BF16.PACK_AB R5, R47, R46 ;  /* 0x0000002e2f05723e */ /* 0x010fe200000010ff */
[----:B------:R-:W-:-:S02]  /*6430*/  FADD.FTZ R4, R51, R4 ;  /* 0x0000000433047221 */ /* 0x000fc40000010000 */
[----:B------:R-:W1:Y:S01]  /*6440*/  MUFU.EX2 R51, R25 ;  /* 0x0000001900337308 */ /* 0x000e620000000800 */
[----:B------:R-:W-:Y:S01]  /*6450*/  FADD.FTZ R52, R21, R52 ;  /* 0x0000003415347221 */ /* 0x000fe20000010000 */
[----:B------:R-:W-:Y:S01]  /*6460*/  HMMA.16816.F32.BF16 R128, R16, R10, R128 ;  /* 0x0000000a1080723c */ /* 0x000fe20000041880 */
[----:B------:R-:W2:Y:S01]  /*6470*/  LDSM.16.MT88.4 R8, [R237+0x1800] ;  /* 0x00180000ed08783b */ /* 0x000ea20000004200 */
[----:B------:R-:W-:Y:S01]  /*6480*/  FADD.FTZ R50, R50, R4 ;  /* 0x0000000432327221 */ /* 0x000fe20000010000 */
[----:B------:R-:W-:Y:S01]  /*6490*/  F2FP.BF16.PACK_AB R4, R62, R63 ;  /* 0x0000003f3e04723e */ /* 0x000fe200000010ff */
[----:B------:R-:W-:Y:S01]  /*64a0*/  FADD.FTZ R52, R41, R52 ;  /* 0x0000003429347221 */ /* 0x000fe20000010000 */
[----:B------:R-:W3:Y:S01]  /*64b0*/  LDSM.16.MT88.4 R16, [R239+0x1800] ;  /* 0x00180000ef10783b */ /* 0x000ee20000004200 */
[----:B------:R-:W-:Y:S02]  /*64c0*/  FADD.FTZ R50, R35, R50 ;  /* 0x0000003223327221 */ /* 0x000fe40000010000 */
[----:B------:R-:W-:Y:S01]  /*64d0*/  FADD.FTZ R52, R40, R52 ;  /* 0x0000003428347221 */ /* 0x000fe20000010000 */
[----:B------:R-:W-:Y:S01]  /*64e0*/  LDSM.16.MT88.4 R20, [R239+0x3800] ;  /* 0x00380000ef14783b */ /* 0x000fe20000004200 */
[----:B------:R-:W-:-:S02]  /*64f0*/  FADD.FTZ R50, R34, R50 ;  /* 0x0000003222327221 */ /* 0x000fc40000010000 */
[----:B------:R-:W-:Y:S01]  /*6500*/  FADD.FTZ R52, R39, R52 ;  /* 0x0000003427347221 */ /* 0x000fe20000010000 */
[----:B-1----:R-:W-:Y:S01]  /*6510*/  F2FP.BF16.PACK_AB R7, R202, R51 ;  /* 0x00000033ca07723e */ /* 0x002fe200000010ff */
[----:B------:R-:W-:Y:S02]  /*6520*/  LDSM.16.MT88.4 R24, [R236+0x1800] ;  /* 0x00180000ec18783b */ /* 0x000fe40000004200 */
[----:B------:R-:W-:Y:S02]  /*6530*/  FADD.FTZ R52, R67, R52 ;  /* 0x0000003443347221 */ /* 0x000fe40000010000 */
[----:B------:R-:W-:Y:S02]  /*6540*/  FADD.FTZ R50, R33, R50 ;  /* 0x0000003221327221 */ /* 0x000fe40000010000 */
[----:B------:R-:W-:Y:S01]  /*6550*/  FADD.FTZ R52, R66, R52 ;  /* 0x0000003442347221 */ /* 0x000fe20000010000 */
[----:B------:R-:W-:Y:S01]  /*6560*/  HMMA.16816.F32.BF16 R172, R4, R12, R172 ;  /* 0x0000000c04ac723c */ /* 0x000fe200000418ac */
[----:B------:R-:W-:-:S02]  /*6570*/  FADD.FTZ R50, R32, R50 ;  /* 0x0000003220327221 */ /* 0x000fc40000010000 */
[----:B------:R-:W-:Y:S02]  /*6580*/  FADD.FTZ R52, R65, R52 ;  /* 0x0000003441347221 */ /* 0x000fe40000010000 */
[----:B------:R-:W-:-:S03]  /*6590*/  FADD.FTZ R50, R46, R50 ;  /* 0x000000322e327221 */ /* 0x000fc60000010000 */
[----:B------:R-:W-:Y:S01]  /*65a0*/  HMMA.16816.F32.BF16 R176, R4, R14, R176 ;  /* 0x0000000e04b0723c */ /* 0x000fe200000418b0 */
[----:B------:R-:W1:Y:S01]  /*65b0*/  LDSM.16.MT88.4 R12, [R237+0x3800] ;  /* 0x00380000ed0c783b */ /* 0x000e620000004200 */
[----:B------:R-:W-:-:S04]  /*65c0*/  FADD.FTZ R50, R47, R50 ;  /* 0x000000322f327221 */ /* 0x000fc80000010000 */
[----:B------:R-:W-:-:S04]  /*65d0*/  FADD.FTZ R50, R51, R50 ;  /* 0x0000003233327221 */ /* 0x000fc80000010000 */
[----:B------:R-:W-:Y:S01]  /*65e0*/  FADD.FTZ R202, R202, R50 ;  /* 0x00000032caca7221 */ /* 0x000fe20000010000 */
[-C--:B--2---:R-:W-:Y:S08]  /*65f0*/  HMMA.16816.F32.BF16 R144, R28, R8.reuse, R144 ;  /* 0x000000081c90723c */ /* 0x084ff00000041890 */
[----:B------:R-:W-:Y:S08]  /*6600*/  HMMA.16816.F32.BF16 R180, R4, R8, R180 ;  /* 0x0000000804b4723c */ /* 0x000ff000000418b4 */
[-C--:B------:R-:W-:Y:S08]  /*6610*/  HMMA.16816.F32.BF16 R140, R28, R10.reuse, R140 ;  /* 0x0000000a1c8c723c */ /* 0x080ff0000004188c */
[----:B------:R-:W-:Y:S01]  /*6620*/  HMMA.16816.F32.BF16 R184, R4, R10, R184 ;  /* 0x0000000a04b8723c */ /* 0x000fe200000418b8 */
[----:B------:R-:W2:Y:S07]  /*6630*/  LDSM.16.MT88.4 R8, [R236+0x3800] ;  /* 0x00380000ec08783b */ /* 0x000eae0000004200 */
[-C--:B---3--:R-:W-:Y:S08]  /*6640*/  HMMA.16816.F32.BF16 R160, R28, R16.reuse, R160 ;  /* 0x000000101ca0723c */ /* 0x088ff000000418a0 */
[----:B------:R-:W-:Y:S08]  /*6650*/  HMMA.16816.F32.BF16 R164, R4, R16, R164 ;  /* 0x0000001004a4723c */ /* 0x000ff000000418a4 */
[-C--:B------:R-:W-:Y:S08]  /*6660*/  HMMA.16816.F32.BF16 R156, R28, R18.reuse, R156 ;  /* 0x000000121c9c723c */ /* 0x080ff0000004189c */
[----:B------:R-:W-:Y:S01]  /*6670*/  HMMA.16816.F32.BF16 R168, R4, R18, R168 ;  /* 0x0000001204a8723c */ /* 0x000fe200000418a8 */
[----:B------:R-:W3:Y:S07]  /*6680*/  LDSM.16.MT88.4 R16, [R238+0x3800] ;  /* 0x00380000ee10783b */ /* 0x000eee0000004200 */
[-C--:B-1----:R-:W-:Y:S08]  /*6690*/  HMMA.16816.F32.BF16 R100, R28, R12.reuse, R100 ;  /* 0x0000000c1c64723c */ /* 0x082ff00000041864 */
[----:B------:R-:W-:Y:S07]  /*66a0*/  HMMA.16816.F32.BF16 R104, R4, R12, R104 ;  /* 0x0000000c0468723c */ /* 0x000fee0000041868 */
[----:B------:R-:W-:Y:S01]  /*66b0*/  @P4 IMAD.HI.U32 R12, R221, c[0x0][0x2c8], RZ ;  /* 0x0000b200dd0c4a27 */ /* 0x000fe200078e00ff */
[----:B------:R-:W-:Y:S01]  /*66c0*/  MOV R13, R221 ;  /* 0x000000dd000d7202 */ /* 0x000fe20000000f00 */
[----:B--2---:R-:W-:Y:S03]  /*66d0*/  HMMA.16816.F32.BF16 R116, R28, R8, R116 ;  /* 0x000000081c74723c */ /* 0x004fe60000041874 */
[----:B------:R-:W-:-:S04]  /*66e0*/  @P4 SHF.R.U32.HI R13, RZ, c[0x0][0x2cc], R12 ;  /* 0x0000b300ff0d4a19 */ /* 0x000fc8000001160c */
[----:B------:R-:W-:Y:S01]  /*66f0*/  IADD3 R49, R13, -c[0x0][0x168], R49 ;  /* 0x80005a000d317a10 */ /* 0x000fe20007ffe031 */
[----:B------:R-:W-:Y:S07]  /*6700*/  HMMA.16816.F32.BF16 R120, R4, R8, R120 ;  /* 0x000000080478723c */ /* 0x000fee0000041878 */
[----:B------:R-:W-:Y:S01]  /*6710*/  SHF.R.S32.HI R8, RZ, 0x1f, R49 ;  /* 0x0000001fff087819 */ /* 0x000fe20000011431 */
[----:B---3--:R-:W-:Y:S03]  /*6720*/  HMMA.16816.F32.BF16 R84, R28, R16, R84 ;  /* 0x000000101c54723c */ /* 0x008fe60000041854 */
[----:B------:R-:W-:-:S04]  /*6730*/  LEA.HI R49, R8, R49, RZ, 0x6 ;  /* 0x0000003108317211 */ /* 0x000fc800078f30ff */
[----:B------:R-:W-:Y:S01]  /*6740*/  SHF.R.S32.HI R49, RZ, 0x6, R49 ;  /* 0x00000006ff317819 */ /* 0x000fe20000011431 */
[C---:B------:R-:W-:Y:S07]  /*6750*/  HMMA.16816.F32.BF16 R88, R4.reuse, R16, R88 ;  /* 0x000000100458723c */ /* 0x040fee0000041858 */
[----:B------:R-:W-:Y:S01]  /*6760*/  IADD3 R16, R48, -0x2, RZ ;  /* 0xfffffffe30107810 */ /* 0x000fe20007ffe0ff */
[----:B------:R-:W-:Y:S01]  /*6770*/  HMMA.16816.F32.BF16 R188, R4, R24, R188 ;  /* 0x0000001804bc723c */ /* 0x000fe200000418bc */
[----:B------:R-:W-:-:S03]  /*6780*/  IMNMX R17, RZ, R49, !PT ;  /* 0x00000031ff117217 */ /* 0x000fc60007800200 */
[----:B------:R1:W-:Y:S01]  /*6790*/  STL [R1+0x78], R16 ;  /* 0x0000781001007387 */ /* 0x0003e20000100800 */
[----:B------:R-:W-:-:S03]  /*67a0*/  ISETP.GE.AND P0, PT, R16, R17, PT ;  /* 0x000000111000720c */ /* 0x000fc60003f06270 */
[C---:B------:R-:W-:Y:S01]  /*67b0*/  HMMA.16816.F32.BF16 R192, R4.reuse, R26, R192 ;  /* 0x0000001a04c0723c */ /* 0x040fe200000418c0 */
[----:B------:R1:W-:Y:S07]  /*67c0*/  STL [R1+0x7c], R17 ;  /* 0x00007c1101007387 */ /* 0x0003ee0000100800 */
[C---:B------:R-:W-:Y:S08]  /*67d0*/  HMMA.16816.F32.BF16 R72, R4.reuse, R20, R72 ;  /* 0x000000140448723c */ /* 0x040ff00000041848 */
[C---:B------:R-:W-:Y:S08]  /*67e0*/  HMMA.16816.F32.BF16 R76, R4.reuse, R22, R76 ;  /* 0x00000016044c723c */ /* 0x040ff0000004184c */
[C---:B------:R-:W-:Y:S08]  /*67f0*/  HMMA.16816.F32.BF16 R92, R4.reuse, R18, R92 ;  /* 0x00000012045c723c */ /* 0x040ff0000004185c */
[C---:B------:R-:W-:Y:S08]  /*6800*/  HMMA.16816.F32.BF16 R108, R4.reuse, R14, R108 ;  /* 0x0000000e046c723c */ /* 0x040ff0000004186c */
[----:B------:R-:W-:Y:S07]  /*6810*/  HMMA.16816.F32.BF16 R124, R4, R10, R124 ;  /* 0x0000000a047c723c */ /* 0x000fee000004187c */
[----:B------:R-:W-:Y:S01]  /*6820*/  FADD.FTZ R5, R197, R54 ;  /* 0x00000036c5057221 */ /* 0x000fe20000010000 */
[----:B------:R-:W-:Y:S01]  /*6830*/  HMMA.16816.F32.BF16 R136, R28, R24, R136 ;  /* 0x000000181c88723c */ /* 0x000fe20000041888 */
[----:B------:R-:W-:-:S03]  /*6840*/  FADD.FTZ R4, R64, R52 ;  /* 0x0000003440047221 */ /* 0x000fc60000010000 */
[----:B------:R1:W-:Y:S04]  /*6850*/  STL [R1+0x70], R5 ;  /* 0x0000700501007387 */ /* 0x0003e80000100800 */
[----:B------:R1:W-:Y:S01]  /*6860*/  STL [R1+0x74], R4 ;  /* 0x0000740401007387 */ /* 0x0003e20000100800 */
[C---:B------:R-:W-:Y:S08]  /*6870*/  HMMA.16816.F32.BF16 R132, R28.reuse, R26, R132 ;  /* 0x0000001a1c84723c */ /* 0x040ff00000041884 */
[C---:B------:R-:W-:Y:S08]  /*6880*/  HMMA.16816.F32.BF16 R68, R28.reuse, R20, R68 ;  /* 0x000000141c44723c */ /* 0x040ff00000041844 */
[C---:B------:R-:W-:Y:S08]  /*6890*/  HMMA.16816.F32.BF16 R80, R28.reuse, R22, R80 ;  /* 0x000000161c50723c */ /* 0x040ff00000041850 */
[C---:B------:R-:W-:Y:S08]  /*68a0*/  HMMA.16816.F32.BF16 R96, R28.reuse, R18, R96 ;  /* 0x000000121c60723c */ /* 0x040ff00000041860 */
[C---:B------:R-:W-:Y:S08]  /*68b0*/  HMMA.16816.F32.BF16 R112, R28.reuse, R14, R112 ;  /* 0x0000000e1c70723c */ /* 0x040ff00000041870 */
[----:B------:R-:W-:Y:S01]  /*68c0*/  HMMA.16816.F32.BF16 R128, R28, R10, R128 ;  /* 0x0000000a1c80723c */ /* 0x000fe20000041880 */
[----:B------:R-:W-:Y:S01]  /*68d0*/  @!UPT UIADD3 URZ, URZ, URZ, URZ ;  /* 0x0000003f3f3ff290 */ /* 0x000fe2000fffe03f */
[----:B------:R-:W-:Y:S11]  /*68e0*/  @!P0 BRA `(.L_x_1649) ;  /* 0x000051c000008947 */ /* 0x000ff60003800000 */
[----:B-1----:R-:W-:Y:S01]  /*68f0*/  MOV R197, R0 ;  /* 0x0000000000c57202 */ /* 0x002fe20000000f00 */
[----:B------:R-:W-:Y:S01]  /*6900*/  IMAD.MOV.U32 R0, RZ, RZ, R16 ;  /* 0x000000ffff007224 */ /* 0x000fe200078e0010 */
[----:B------:R-:W-:Y:S01]  /*6910*/  MOV R200, R2 ;  /* 0x0000000200c87202 */ /* 0x000fe20000000f00 */
[----:B------:R-:W-:Y:S01]  /*6920*/  IMAD.MOV.U32 R198, RZ, RZ, R196 ;  /* 0x000000ffffc67224 */ /* 0x000fe200078e00c4 */
[----:B------:R-:W-:-:S02]  /*6930*/  MOV R199, R3 ;  /* 0x0000000300c77202 */ /* 0x000fc40000000f00 */
[----:B------:R1:W-:Y:S05]  /*6940*/  STL [R1+0x78], R0 ;  /* 0x0000780001007387 */ /* 0x0003ea0000100800 */
.L_x_1660:
[----:B-1----:R-:W2:Y:S01]  /*6950*/  LDL R0, [R1+0x78] ;  /* 0x0000780001007983 */ /* 0x002ea20000100800 */
[----:B------:R-:W-:Y:S04]  /*6960*/  DEPBAR.LE SB0, 0x0 ;  /* 0x000080000000791a */ /* 0x000fe80000000000 */
[----:B------:R-:W-:Y:S01]  /*6970*/  WARPSYNC 0xffffffff ;  /* 0xffffffff00007948 */ /* 0x000fe20003800000 */
[----:B------:R-:W-:Y:S06]  /*6980*/  BAR.SYNC.DEFER_BLOCKING 0x0 ;  /* 0x0000000000007b1d */ /* 0x000fec0000010000 */
[----:B------:R1:W3:Y:S01]  /*6990*/  LDSM.16.M88.4 R64, [R244] ;  /* 0x00000000f440783b */ /* 0x0002e20000000200 */
[----:B------:R-:W-:Y:S03]  /*69a0*/  BSSY B0, `(.L_x_1650) ;  /* 0x0000057000007945 */ /* 0x000fe60003800000 */
[----:B------:R1:W4:Y:S04]  /*69b0*/  LDSM.16.M88.4 R60, [R244+0x2000] ;  /* 0x00200000f43c783b */ /* 0x0003280000000200 */
[----:B------:R1:W1:Y:S04]  /*69c0*/  LDSM.16.M88.4 R16, [R243] ;  /* 0x00000000f310783b */ /* 0x0002680000000200 */
[----:B------:R1:W1:Y:S04]  /*69d0*/  LDSM.16.M88.4 R32, [R243+0x800] ;  /* 0x00080000f320783b */ /* 0x0002680000000200 */
[----:B------:R1:W1:Y:S04]  /*69e0*/  LDSM.16.M88.4 R48, [R243+0x1000] ;  /* 0x00100000f330783b */ /* 0x0002680000000200 */
[----:B------:R1:W1:Y:S04]  /*69f0*/  LDSM.16.M88.4 R204, [R243+0x1800] ;  /* 0x00180000f3cc783b */ /* 0x0002680000000200 */
[----:B------:R1:W1:Y:S04]  /*6a00*/  LDSM.16.M88.4 R208, [R242] ;  /* 0x00000000f2d0783b */ /* 0x0002680000000200 */
[----:B------:R1:W1:Y:S04]  /*6a10*/  LDSM.16.M88.4 R216, [R242+0x2000] ;  /* 0x00200000f2d8783b */ /* 0x0002680000000200 */
[----:B------:R1:W1:Y:S04]  /*6a20*/  LDSM.16.M88.4 R212, [R235] ;  /* 0x00000000ebd4783b */ /* 0x0002680000000200 */
[----:B------:R1:W1:Y:S04]  /*6a30*/  LDSM.16.M88.4 R220, [R235+0x800] ;  /* 0x00080000ebdc783b */ /* 0x0002680000000200 */
[----:B------:R1:W1:Y:S04]  /*6a40*/  LDSM.16.M88.4 R224, [R235+0x1000] ;  /* 0x00100000ebe0783b */ /* 0x0002680000000200 */
[----:B------:R1:W1:Y:S01]  /*6a50*/  LDSM.16.M88.4 R228, [R235+0x1800] ;  /* 0x00180000ebe4783b */ /* 0x0002620000000200 */
[----:B--2---:R-:W-:Y:S11]  /*6a60*/  ISETP.GE.AND P0, PT, R0, RZ, PT ;  /* 0x000000ff0000720c */ /* 0x004ff60003f06270 */
[----:B------:R-:W-:Y:S02]  /*6a70*/  @!UPT UIADD3 URZ, URZ, URZ, URZ ;  /* 0x0000003f3f3ff290 */ /* 0x000fe4000fffe03f */
[----:B------:R-:W-:-:S05]  /*6a80*/  @!P0 BRA `(.L_x_1651) ;  /* 0x0000048000008947 */ /* 0x000fca0003800000 */
[----:B-1-34-:R-:W2:Y:S01]  /*6a90*/  LDL R9, [R1+0x48] ;  /* 0x0000480001097983 */ /* 0x01aea20000100800 */
[----:B------:R-:W-:Y:S03]  /*6aa0*/  SHF.L.U64.HI R10, R250, 0x1, R245 ;  /* 0x00000001fa0a7819 */ /* 0x000fe600000102f5 */
[----:B------:R-:W3:Y:S04]  /*6ab0*/  LDL R8, [R1+0x44] ;  /* 0x0000440001087983 */ /* 0x000ee80000100800 */
[----:B------:R-:W4:Y:S04]  /*6ac0*/  LDL.64 R6, [R1+0x58] ;  /* 0x0000580001067983 */ /* 0x000f280000100a00 */
[----:B------:R-:W5:Y:S04]  /*6ad0*/  LDL R5, [R1+0x30] ;  /* 0x0000300001057983 */ /* 0x000f680000100800 */
[----:B------:R-:W4:Y:S01]  /*6ae0*/  LDL R4, [R1+0xc] ;  /* 0x00000c0001047983 */ /* 0x000f220000100800 */
[----:B--2---:R-:W-:Y:S01]  /*6af0*/  IMAD.WIDE.U32 R2, R9, c[0x0][0x208], RZ ;  /* 0x0000820009027a25 */ /* 0x004fe200078e00ff */
[----:B------:R-:W-:Y:S02]  /*6b00*/  SHF.R.S32.HI R0, RZ, 0x1f, R9 ;  /* 0x0000001fff007819 */ /* 0x000fe40000011409 */
[----:B---3--:R-:W-:Y:S03]  /*6b10*/  SHF.R.S32.HI R11, RZ, 0x1f, R8 ;  /* 0x0000001fff0b7819 */ /* 0x008fe60000011408 */
[----:B------:R-:W-:Y:S02]  /*6b20*/  IMAD R0, R0, c[0x0][0x208], RZ ;  /* 0x0000820000007a24 */ /* 0x000fe400078e02ff */
[----:B------:R-:W-:Y:S02]  /*6b30*/  IMAD R11, R11, c[0x0][0x218], RZ ;  /* 0x000086000b0b7a24 */ /* 0x000fe400078e02ff */
[----:B------:R-:W-:Y:S02]  /*6b40*/  IMAD R0, R9, c[0x0][0x20c], R0 ;  /* 0x0000830009007a24 */ /* 0x000fe400078e0200 */
[C---:B------:R-:W-:Y:S02]  /*6b50*/  IMAD R11, R8.reuse, c[0x0][0x21c], R11 ;  /* 0x00008700080b7a24 */ /* 0x040fe400078e020b */
[----:B------:R-:W-:Y:S04]  /*6b60*/  IMAD.IADD R3, R3, 0x1, R0 ;  /* 0x0000000103037824 */ /* 0x000fe800078e0200 */
[----:B------:R-:W-:Y:S05]  /*6b70*/  IMAD.WIDE.U32 R2, R8, c[0x0][0x218], R2 ;  /* 0x0000860008027a25 */ /* 0x000fea00078e0002 */
[----:B----4-:R-:W-:Y:S02]  /*6b80*/  IADD3 R0, P0, R6, R2, RZ ;  /* 0x0000000206007210 */ /* 0x010fe40007f1e0ff */
[----:B------:R-:W-:Y:S02]  /*6b90*/  SHF.L.U64.HI R2, R4, 0x1, R246 ;  /* 0x0000000104027819 */ /* 0x000fe400000102f6 */
[----:B-----5:R-:W-:Y:S02]  /*6ba0*/  IADD3.X R11, R5, R3, R11, P0, !PT ;  /* 0x00000003050b7210 */ /* 0x020fe400007fe40b */
[----:B------:R-:W-:Y:S02]  /*6bb0*/  LEA R12, P0, R0, c[0x0][0x1f8], 0x1 ;  /* 0x00007e00000c7a11 */ /* 0x000fe400078008ff */
[----:B------:R-:W-:Y:S02]  /*6bc0*/  SHF.L.U32 R3, R250, 0x1, RZ ;  /* 0x00000001fa037819 */ /* 0x000fe400000006ff */
[----:B------:R-:W-:Y:S01]  /*6bd0*/  LEA.HI.X R11, R0, c[0x0][0x1fc], R11, 0x1, P0 ;  /* 0x00007f00000b7a11 */ /* 0x000fe200000f0c0b */
[----:B------:R-:W-:Y:S01]  /*6be0*/  IMAD.SHL.U32 R0, R4, 0x2, RZ ;  /* 0x0000000204007824 */ /* 0x000fe200078e00ff */
[----:B------:R-:W-:-:S05]  /*6bf0*/  BRA.DIV ~URZ, `(.L_x_1652) ;  /* 0x0000e3027f007947 */ /* 0x000fca000b800000 */
[----:B------:R1:W2:Y:S02]  /*6c00*/  SHFL.IDX PT, R13, R11, RZ, 0x181f ;  /* 0x00181fff0b0d7589 */ /* 0x0002a400000e0000 */
.L_x_1739:
[----:B------:R-:W-:-:S05]  /*6c10*/  BRA.DIV ~URZ, `(.L_x_1653) ;  /* 0x0000e3527f007947 */ /* 0x000fca000b800000 */
[----:B------:R-:W3:Y:S04]  /*6c20*/  LDL R4, [R1+0xc] ;  /* 0x00000c0001047983 */ /* 0x000ee80000100800 */
[----:B------:R-:W4:Y:S01]  /*6c30*/  SHFL.IDX PT, R6, R12, RZ, 0x181f ;  /* 0x00181fff0c067589 */ /* 0x000f2200000e0000 */
[----:B---3--:R-:W-:Y:S02]  /*6c40*/  ISETP.GE.AND P2, PT, R4, c[0x0][0x1d4], PT ;  /* 0x0000750004007a0c */ /* 0x008fe40003f46270 */
[CC--:B----4-:R-:W-:Y:S02]  /*6c50*/  IADD3 R4, P0, R6.reuse, R0.reuse, RZ ;  /* 0x0000000006047210 */ /* 0x0d0fe40007f1e0ff */
[-C--:B------:R-:W-:Y:S03]  /*6c60*/  IADD3 R8, P5, R6, R3.reuse, RZ ;  /* 0x0000000306087210 */ /* 0x080fe60007fbe0ff */
[C---:B--2---:R-:W-:Y:S01]  /*6c70*/  IMAD.X R5, R13.reuse, 0x1, R2, P0 ;  /* 0x000000010d057824 */ /* 0x044fe200000e0602 */
[----:B------:R-:W-:Y:S01]  /*6c80*/  ISETP.GE.AND P0, PT, R250, c[0x0][0x1d4], PT ;  /* 0x00007500fa007a0c */ /* 0x000fe20003f06270 */
[----:B------:R-:W-:Y:S04]  /*6c90*/  IMAD.X R9, R13, 0x1, R10, P5 ;  /* 0x000000010d097824 */ /* 0x000fe800028e060a */
[----:B------:R-:W-:Y:S01]  /*6ca0*/  @!PT LDS RZ, [RZ] ;  /* 0x00000000fffff984 */ /* 0x000fe20000000800 */
[----:B------:R-:W-:Y:S01]  /*6cb0*/  @!PT LDS RZ, [RZ] ;  /* 0x00000000fffff984 */ /* 0x000fe20000000800 */
[----:B------:R2:W-:Y:S08]  /*6cc0*/  LDGSTS.E.BYPASS.LTC128B.128 [R251+0x100], [R4.64], !P2 ;  /* 0x0010000004fb7fae */ /* 0x0005f0000d101d46 */
[----:B------:R3:W-:Y:S04]  /*6cd0*/  LDGSTS.E.BYPASS.LTC128B.128 [R251+0x2100], [R8.64], !P0 ;  /* 0x0210000008fb7fae */ /* 0x0007e8000c101d46 */
[----:B--2---:R-:W2:Y:S04]  /*6ce0*/  SHFL.IDX PT, R4, R12, 0x1, 0x181f ;  /* 0x00381f000c047f89 */ /* 0x004ea800000e0000 */
[----:B------:R-:W4:Y:S01]  /*6cf0*/  SHFL.IDX PT, R5, R11, 0x1, 0x181f ;  /* 0x00381f000b057f89 */ /* 0x000f2200000e0000 */
[CC--:B--2---:R-:W-:Y:S02]  /*6d00*/  IADD3 R6, P6, R4.reuse, R0.reuse, RZ ;  /* 0x0000000004067210 */ /* 0x0c4fe40007fde0ff */
[-C--:B------:R-:W-:Y:S02]  /*6d10*/  IADD3 R14, P5, R4, R3.reuse, RZ ;  /* 0x00000003040e7210 */ /* 0x080fe40007fbe0ff */
[----:B------:R-:W2:Y:S01]  /*6d20*/  SHFL.IDX PT, R4, R12, 0x2, 0x181f ;  /* 0x00581f000c047f89 */ /* 0x000ea200000e0000 */
[C---:B----4-:R-:W-:Y:S02]  /*6d30*/  IMAD.X R7, R5.reuse, 0x1, R2, P6 ;  /* 0x0000000105077824 */ /* 0x050fe400030e0602 */
[----:B------:R-:W-:Y:S02]  /*6d40*/  IMAD.X R15, R5, 0x1, R10, P5 ;  /* 0x00000001050f7824 */ /* 0x000fe400028e060a */
[----:B------:R-:W4:Y:S04]  /*6d50*/  SHFL.IDX PT, R5, R11, 0x2, 0x181f ;  /* 0x00581f000b057f89 */ /* 0x000f2800000e0000 */
[----:B------:R2:W-:Y:S04]  /*6d60*/  LDGSTS.E.BYPASS.LTC128B.128 [R251+0x900], [R6.64], !P2 ;  /* 0x0090000006fb7fae */ /* 0x0005e8000d101d46 */
[----:B------:R5:W-:Y:S04]  /*6d70*/  LDGSTS.E.BYPASS.LTC128B.128 [R251+0x2900], [R14.64], !P0 ;  /* 0x029000000efb7fae */ /* 0x000be8000c101d46 */
[----:B-1----:R-:W1:Y:S01]  /*6d80*/  SHFL.IDX PT, R11, R11, 0x3, 0x181f ;  /* 0x00781f000b0b7f89 */ /* 0x002e6200000e0000 */
[C---:B--2---:R-:W-:Y:S02]  /*6d90*/  IADD3 R6, P5, R4.reuse, R0, RZ ;  /* 0x0000000004067210 */ /* 0x044fe40007fbe0ff */
[----:B-----5:R-:W-:Y:S03]  /*6da0*/  SEL R15, RZ, 0x10, P2 ;  /* 0x00000010ff0f7807 */ /* 0x020fe60001000000 */
[C---:B----4-:R-:W-:Y:S01]  /*6db0*/  IMAD.X R7, R5.reuse, 0x1, R2, P5 ;  /* 0x0000000105077824 */ /* 0x050fe200028e0602 */
[----:B------:R-:W-:Y:S04]  /*6dc0*/  SEL R14, RZ, 0x10, P0 ;  /* 0x00000010ff0e7807 */ /* 0x000fe80000000000 */
[----:B------:R2:W-:Y:S02]  /*6dd0*/  LDGSTS.E.BYPASS.LTC128B.128 [R251+0x1100], [R6.64], !P2 ;  /* 0x0110000006fb7fae */ /* 0x0005e4000d101d46 */
[----:B--2---:R-:W-:Y:S05]  /*6de0*/  IADD3 R6, P5, R4, R3, RZ ;  /* 0x0000000304067210 */ /* 0x004fea0007fbe0ff */
[----:B------:R-:W-:Y:S02]  /*6df0*/  IMAD.X R7, R5, 0x1, R10, P5 ;  /* 0x0000000105077824 */ /* 0x000fe400028e060a */
[----:B------:R3:W2:Y:S04]  /*6e00*/  SHFL.IDX PT, R5, R12, 0x3, 0x181f ;  /* 0x00781f000c057f89 */ /* 0x0006a800000e0000 */
[----:B------:R3:W-:Y:S02]  /*6e10*/  LDGSTS.E.BYPASS.LTC128B.128 [R251+0x3100], [R6.64], !P0 ;  /* 0x0310000006fb7fae */ /* 0x0007e4000c101d46 */
.L_x_1740:
[C---:B-1----:R-:W-:Y:S02]  /*6e20*/  IADD3 R4, -R15.reuse, 0x10, RZ ;  /* 0x000000100f047810 */ /* 0x042fe40007ffe1ff */
[----:B------:R-:W-:Y:S02]  /*6e30*/  ISETP.NE.U32.AND P6, PT, R15, RZ, PT ;  /* 0x000000ff0f00720c */ /* 0x000fe40003fc5070 */
[----:B------:R-:W-:Y:S02]  /*6e40*/  LOP3.LUT R4, R4, 0xf, RZ, 0xc0, !PT ;  /* 0x0000000f04047812 */ /* 0x000fe400078ec0ff */
[----:B------:R-:W-:Y:S02]  /*6e50*/  ISETP.NE.U32.AND P5, PT, R14, RZ, PT ;  /* 0x000000ff0e00720c */ /* 0x000fe40003fa5070 */
[----:B--23--:R-:W-:Y:S02]  /*6e60*/  IADD3 R6, P2, P0, R4, R5, R0 ;  /* 0x0000000504067210 */ /* 0x00cfe4000785e000 */
[----:B------:R-:W-:Y:S02]  /*6e70*/  IADD3 R0, -R14, 0x10, RZ ;  /* 0x000000100e007810 */ /* 0x000fe40007ffe1ff */
[----:B------:R-:W-:Y:S02]  /*6e80*/  IADD3.X R7, RZ, R11, R2, P2, P0 ;  /* 0x0000000bff077210 */ /* 0x000fe400017e0402 */
[----:B------:R-:W-:Y:S03]  /*6e90*/  LOP3.LUT R0, R0, 0xf, RZ, 0xc0, !PT ;  /* 0x0000000f00007812 */ /* 0x000fe600078ec0ff */
[----:B------:R-:W-:Y:S01]  /*6ea0*/  @!PT LDS RZ, [RZ] ;  /* 0x00000000fffff984 */ /* 0x000fe20000000800 */
[----:B------:R-:W-:Y:S01]  /*6eb0*/  @!PT LDS RZ, [RZ] ;  /* 0x00000000fffff984 */ /* 0x000fe20000000800 */
[----:B------:R-:W-:Y:S01]  /*6ec0*/  @!PT LDS RZ, [RZ] ;  /* 0x00000000fffff984 */ /* 0x000fe20000000800 */
[----:B------:R1:W-:Y:S01]  /*6ed0*/  LDGSTS.E.BYPASS.LTC128B.128.ZFILL [R251+0x1900], [R6.64], P6 ;  /* 0x0190000006fb7fae */ /* 0x0003e2000b141d46 */
[----:B------:R-:W-:Y:S04]  /*6ee0*/  IADD3 R2, P2, P0, R0, R5, R3 ;  /* 0x0000000500027210 */ /* 0x000fe8000785e003 */
[----:B------:R-:W-:Y:S05]  /*6ef0*/  IADD3.X R3, RZ, R11, R10, P2, P0 ;  /* 0x0000000bff037210 */ /* 0x000fea00017e040a */
[----:B------:R1:W-:Y:S04]  /*6f00*/  LDGSTS.E.BYPASS.LTC128B.128.ZFILL [R251+0x3900], [R2.64], P5 ;  /* 0x0390000002fb7fae */ /* 0x0003e8000a941d46 */
.L_x_1651:
[----:B-1-34-:R-:W-:Y:S05]  /*6f10*/  BSYNC B0 ;  /* 0x0000000000007941 */ /* 0x01afea0003800000 */
.L_x_1650:
[----:B------:R-:W0:Y:S01]  /*6f20*/  LDGDEPBAR ;  /* 0x00000000000079af */ /* 0x000e220000000000 */
[----:B------:R-:W-:Y:S01]  /*6f30*/  WARPSYNC 0xffffffff ;  /* 0xffffffff00007948 */ /* 0x000fe20003800000 */
[-C--:B------:R-:W-:Y:S01]  /*6f40*/  HMMA.16816.F32.BF16 R4, R64, R16.reuse, RZ ;  /* 0x000000104004723c */ /* 0x080fe200000418ff */
[----:B------:R-:W-:Y:S07]  /*6f50*/  BSSY B0, `(.L_x_1654) ;  /* 0x0000182000007945 */ /* 0x000fee0003800000 */
        /* <DEDUP_REMOVED lines=15> */
[----:B------:R-:W-:Y:S07]  /*7050*/  LDSM.16.M88.4 R204, [R241] ;  /* 0x00000000f1cc783b */ /* 0x000fee0000000200 */
[-C--:B------:R-:W-:Y:S08]  /*7060*/  HMMA.16816.F32.BF16 R4, R208, R212.reuse, R4 ;  /* 0x000000d4d004723c */ /* 0x080ff00000041804 */
[C---:B------:R-:W-:Y:S08]  /*7070*/  HMMA.16816.F32.BF16 R8, R216.reuse, R212, R8 ;  /* 0x000000d4d808723c */ /* 0x040ff00000041808 */
[-C--:B------:R-:W-:Y:S08]  /*7080*/  HMMA.16816.F32.BF16 R12, R216, R214.reuse, R12 ;  /* 0x000000d6d80c723c */ /* 0x080ff0000004180c */
[C---:B------:R-:W-:Y:S01]  /*7090*/  HMMA.16816.F32.BF16 R16, R208.reuse, R214, R16 ;  /* 0x000000d6d010723c */ /* 0x040fe20000041810 */
[----:B------:R-:W1:Y:S07]  /*70a0*/  LDSM.16.M88.4 R212, [R234] ;  /* 0x00000000ead4783b */ /* 0x000e6e0000000200 */
        /* <DEDUP_REMOVED lines=20> */
[----:B------:R-:W-:Y:S07]  /*71f0*/  LDSM.16.M88.4 R212, [R232+-0x2000] ;  /* 0xffe00000e8d4783b */ /* 0x000fee0000000200 */
[-C--:B---3--:R-:W-:Y:S08]  /*7200*/  HMMA.16816.F32.BF16 R20, R204, R208.reuse, R20 ;  /* 0x000000d0cc14723c */ /* 0x088ff00000041814 */
        /* <DEDUP_REMOVED lines=12> */
[----:B------:R-:W-:Y:S07]  /*72d0*/  LDSM.16.M88.4 R220, [R232+-0x1000] ;  /* 0xfff00000e8dc783b */ /* 0x000fee0000000200 */
[----:B------:R-:W-:Y:S01]  /*72e0*/  HMMA.16816.F32.BF16 R64, R204, R226, R64 ;  /* 0x000000e2cc40723c */ /* 0x000fe20000041840 */
[----:B------:R-:W3:Y:S07]  /*72f0*/  LDSM.16.M88.4 R204, [R232+-0x1800] ;  /* 0xffe80000e8cc783b */ /* 0x000eee0000000200 */
[-C--:B-1----:R-:W-:Y:S01]  /*7300*/  HMMA.16816.F32.BF16 R4, R208, R212.reuse, R4 ;  /* 0x000000d4d004723c */ /* 0x082fe20000041804 */
[----:B------:R-:W1:Y:S07]  /*7310*/  LDSM.16.M88.4 R224, [R232+-0x800] ;  /* 0xfff80000e8e0783b */ /* 0x000e6e0000000200 */
        /* <DEDUP_REMOVED lines=39> */
[----:B------:R-:W-:Y:S07]  /*7590*/  LDSM.16.M88.4 R220, [R235+0x3000] ;  /* 0x00300000ebdc783b */ /* 0x000fee0000000200 */
[----:B------:R-:W-:Y:S01]  /*75a0*/  HMMA.16816.F32.BF16 R64, R204, R226, R64 ;  /* 0x000000e2cc40723c */ /* 0x000fe20000041840 */
[----:B------:R-:W2:Y:S07]  /*75b0*/  LDSM.16.M88.4 R204, [R235+0x2800] ;  /* 0x00280000ebcc783b */ /* 0x000eae0000000200 */
[-C--:B-1----:R-:W-:Y:S01]  /*75c0*/  HMMA.16816.F32.BF16 R4, R208, R212.reuse, R4 ;  /* 0x000000d4d004723c */ /* 0x082fe20000041804 */
[----:B------:R-:W1:Y:S07]  /*75d0*/  LDSM.16.M88.4 R224, [R235+0x3800] ;  /* 0x00380000ebe0783b */ /* 0x000e6e0000000200 */
        /* <DEDUP_REMOVED lines=30> */
[----:B------:R-:W1:Y:S07]  /*77c0*/  LDSM.16.M88.4 R216, [R232] ;  /* 0x00000000e8d8783b */ /* 0x000e6e0000000200 */
[-C--:B----4-:R-:W-:Y:S08]  /*77d0*/  HMMA.16816.F32.BF16 R36, R204, R208.reuse, R36 ;  /* 0x000000d0cc24723c */ /* 0x090ff00000041824 */
[C---:B------:R-:W-:Y:S08]  /*77e0*/  HMMA.16816.F32.BF16 R40, R220.reuse, R208, R40 ;  /* 0x000000d0dc28723c */ /* 0x040ff00000041828 */
[-C--:B------:R-:W-:Y:S08]  /*77f0*/  HMMA.16816.F32.BF16 R44, R220, R210.reuse, R44 ;  /* 0x000000d2dc2c723c */ /* 0x080ff0000004182c */
[C---:B------:R-:W-:Y:S01]  /*7800*/  HMMA.16816.F32.BF16 R48, R204.reuse, R210, R48 ;  /* 0x000000d2cc30723c */ /* 0x040fe20000041830 */
[----:B------:R-:W3:Y:S07]  /*7810*/  LDSM.16.M88.4 R208, [R233+0x6000] ;  /* 0x00600000e9d0783b */ /* 0x000eee0000000200 */
[-C--:B--2---:R-:W-:Y:S08]  /*7820*/  HMMA.16816.F32.BF16 R52, R204, R224.reuse, R52 ;  /* 0x000000e0cc34723c */ /* 0x084ff00000041834 */
[C---:B------:R-:W-:Y:S08]  /*7830*/  HMMA.16816.F32.BF16 R56, R220.reuse, R224, R56 ;  /* 0x000000e0dc38723c */ /* 0x040ff00000041838 */
[-C--:B------:R-:W-:Y:S01]  /*7840*/  HMMA.16816.F32.BF16 R60, R220, R226.reuse, R60 ;  /* 0x000000e2dc3c723c */ /* 0x080fe2000004183c */
[----:B------:R-:W2:Y:S07]  /*7850*/  LDL R220, [R1+0x78] ;  /* 0x0000780001dc7983 */ /* 0x000eae0000100800 */
[----:B------:R-:W-:Y:S08]  /*7860*/  HMMA.16816.F32.BF16 R64, R204, R226, R64 ;  /* 0x000000e2cc40723c */ /* 0x000ff00000041840 */
[-C--:B-1----:R-:W-:Y:S08]  /*7870*/  HMMA.16816.F32.BF16 R4, R212, R216.reuse, R4 ;  /* 0x000000d8d404723c */ /* 0x082ff00000041804 */
[C---:B---3--:R-:W-:Y:S08]  /*7880*/  HMMA.16816.F32.BF16 R8, R208.reuse, R216, R8 ;  /* 0x000000d8d008723c */ /* 0x048ff00000041808 */
[-C--:B------:R-:W-:Y:S08]  /*7890*/  HMMA.16816.F32.BF16 R12, R208, R218.reuse, R12 ;  /* 0x000000dad00c723c */ /* 0x080ff0000004180c */
[----:B------:R-:W-:Y:S01]  /*78a0*/  FMUL.FTZ R7, R7, c[0x0][0x320] ;  /* 0x0000c80007077a20 */ /* 0x000fe20000410000 */
[C---:B------:R-:W-:Y:S03]  /*78b0*/  HMMA.16816.F32.BF16 R16, R212.reuse, R218, R16 ;  /* 0x000000dad410723c */ /* 0x040fe60000041810 */
[----:B------:R1:W3:Y:S01]  /*78c0*/  MUFU.TANH R196, R7 ;  /* 0x0000000700c47308 */ /* 0x0002e20000002400 */
[----:B------:R-:W-:Y:S02]  /*78d0*/  FMUL.FTZ R0, R4, c[0x0][0x320] ;  /* 0x0000c80004007a20 */ /* 0x000fe40000410000 */
[----:B------:R-:W-:Y:S02]  /*78e0*/  FMUL.FTZ R2, R5, c[0x0][0x320] ;  /* 0x0000c80005027a20 */ /* 0x000fe40000410000 */
[----:B------:R-:W-:Y:S04]  /*78f0*/  FMUL.FTZ R3, R6, c[0x0][0x320] ;  /* 0x0000c80006037a20 */ /* 0x000fe80000410000 */
[----:B------:R-:W-:Y:S01]  /*7900*/  FMUL.FTZ R8, R8, c[0x0][0x320] ;  /* 0x0000c80008087a20 */ /* 0x000fe20000410000 */
[----:B------:R-:W4:Y:S01]  /*7910*/  MUFU.TANH R0, R0 ;  /* 0x0000000000007308 */ /* 0x000f220000002400 */
        /* <DEDUP_REMOVED lines=8> */
[----:B-1----:R-:W1:Y:S01]  /*79a0*/  LDSM.16.M88.4 R4, [R232+0x800] ;  /* 0x00080000e804783b */ /* 0x002e620000000200 */
[----:B------:R-:W-:Y:S02]  /*79b0*/  FMUL.FTZ R16, R16, c[0x0][0x320] ;  /* 0x0000c80010107a20 */ /* 0x000fe40000410000 */
[----:B------:R-:W-:Y:S02]  /*79c0*/  FMUL.FTZ R17, R17, c[0x0][0x320] ;  /* 0x0000c80011117a20 */ /* 0x000fe40000410000 */
[----:B------:R-:W-:Y:S01]  /*79d0*/  FMUL.FTZ R18, R18, c[0x0][0x320] ;  /* 0x0000c80012127a20 */ /* 0x000fe20000410000 */
[----:B------:R-:W1:Y:S01]  /*79e0*/  MUFU.TANH R204, R9 ;  /* 0x0000000900cc7308 */ /* 0x000e620000002400 */
[----:B------:R-:W-:Y:S09]  /*79f0*/  FMUL.FTZ R19, R19, c[0x0][0x320] ;  /* 0x0000c80013137a20 */ /* 0x000ff20000410000 */
[----:B------:R-:W1:Y:S10]  /*7a00*/  MUFU.TANH R205, R10 ;  /* 0x0000000a00cd7308 */ /* 0x000e740000002400 */
[----:B------:R5:W2:Y:S10]  /*7a10*/  MUFU.TANH R206, R11 ;  /* 0x0000000b00ce7308 */ /* 0x000ab40000002400 */
[----:B------:R-:W2:Y:S01]  /*7a20*/  MUFU.TANH R2, R2 ;  /* 0x0000000200027308 */ /* 0x000ea20000002400 */
[-C--:B-1----:R-:W-:Y:S09]  /*7a30*/  HMMA.16816.F32.BF16 R20, R212, R4.reuse, R20 ;  /* 0x00000004d414723c */ /* 0x082ff20000041814 */
[----:B------:R-:W1:Y:S01]  /*7a40*/  MUFU.TANH R3, R3 ;  /* 0x0000000300037308 */ /* 0x000e620000002400 */
[C---:B------:R-:W-:Y:S01]  /*7a50*/  HMMA.16816.F32.BF16 R24, R208.reuse, R4, R24 ;  /* 0x00000004d018723c */ /* 0x040fe20000041818 */
[----:B-----5:R-:W5:Y:S08]  /*7a60*/  LDSM.16.M88.4 R8, [R232+0x1000] ;  /* 0x00100000e808783b */ /* 0x020f700000000200 */
[----:B------:R-:W1:Y:S01]  /*7a70*/  MUFU.TANH R12, R12 ;  /* 0x0000000c000c7308 */ /* 0x000e620000002400 */
[-C--:B------:R-:W-:Y:S04]  /*7a80*/  HMMA.16816.F32.BF16 R28, R208, R6.reuse, R28 ;  /* 0x00000006d01c723c */ /* 0x080fe8000004181c */
[----:B------:R-:W-:Y:S04]  /*7a90*/  FMUL.FTZ R20, R20, c[0x0][0x320] ;  /* 0x0000c80014147a20 */ /* 0x000fe80000410000 */
[C---:B------:R-:W-:Y:S01]  /*7aa0*/  HMMA.16816.F32.BF16 R32, R212.reuse, R6, R32 ;  /* 0x00000006d420723c */ /* 0x040fe20000041820 */
[----:B------:R-:W1:Y:S01]  /*7ab0*/  MUFU.TANH R13, R13 ;  /* 0x0000000d000d7308 */ /* 0x000e620000002400 */
[----:B------:R-:W1:Y:S01]  /*7ac0*/  LDSM.16.M88.4 R4, [R232+0x1800] ;  /* 0x00180000e804783b */ /* 0x000e620000000200 */
[----:B------:R-:W-:Y:S04]  /*7ad0*/  DEPBAR.LE SB0, 0x0 ;  /* 0x000080000000791a */ /* 0x000fe80000000000 */
[----:B------:R-:W-:Y:S02]  /*7ae0*/  FMUL.FTZ R21, R21, c[0x0][0x320] ;  /* 0x0000c80015157a20 */ /* 0x000fe40000410000 */
[----:B------:R-:W-:Y:S02]  /*7af0*/  FMUL.FTZ R22, R22, c[0x0][0x320] ;  /* 0x0000c80016167a20 */ /* 0x000fe40000410000 */
[----:B------:R-:W1:Y:S01]  /*7b00*/  MUFU.TANH R14, R14 ;  /* 0x0000000e000e7308 */ /* 0x000e620000002400 */
[----:B------:R-:W-:Y:S01]  /*7b10*/  BAR.SYNC.DEFER_BLOCKING 0x0 ;  /* 0x0000000000007b1d */ /* 0x000fe20000010000 */
[----:B------:R-:W-:Y:S02]  /*7b20*/  FMUL.FTZ R23, R23, c[0x0][0x320] ;  /* 0x0000c80017177a20 */ /* 0x000fe40000410000 */
[----:B------:R-:W-:Y:S02]  /*7b30*/  FMUL.FTZ R24, R24, c[0x0][0x320] ;  /* 0x0000c80018187a20 */ /* 0x000fe40000410000 */
[----:B------:R-:W-:Y:S02]  /*7b40*/  FMUL.FTZ R25, R25, c[0x0][0x320] ;  /* 0x0000c80019197a20 */ /* 0x000fe40000410000 */
[----:B------:R-:W-:Y:S02]  /*7b50*/  FMUL.FTZ R26, R26, c[0x0][0x320] ;  /* 0x0000c8001a1a7a20 */ /* 0x000fe40000410000 */
[----:B------:R-:W1:Y:S01]  /*7b60*/  MUFU.TANH R15, R15 ;  /* 0x0000000f000f7308 */ /* 0x000e620000002400 */
[----:B------:R-:W-:Y:S02]  /*7b70*/  FMUL.FTZ R27, R27, c[0x0][0x320] ;  /* 0x0000c8001b1b7a20 */ /* 0x000fe40000410000 */
[----:B------:R-:W-:Y:S01]  /*7b80*/  FMUL.FTZ R28, R28, c[0x0][0x320] ;  /* 0x0000c8001c1c7a20 */ /* 0x000fe20000410000 */
[-C--:B-----5:R-:W-:Y:S05]  /*7b90*/  HMMA.16816.F32.BF16 R36, R212, R8.reuse, R36 ;  /* 0x00000008d424723c */ /* 0x0a0fea0000041824 */
[----:B------:R-:W-:Y:S01]  /*7ba0*/  FMUL.FTZ R29, R29, c[0x0][0x320] ;  /* 0x0000c8001d1d7a20 */ /* 0x000fe20000410000 */
[----:B------:R-:W1:Y:S01]  /*7bb0*/  MUFU.TANH R16, R16 ;  /* 0x0000001000107308 */ /* 0x000e620000002400 */
[----:B------:R-:W-:Y:S01]  /*7bc0*/  FMUL.FTZ R30, R30, c[0x0][0x320] ;  /* 0x0000c8001e1e7a20 */ /* 0x000fe20000410000 */
[C---:B------:R-:W-:Y:S04]  /*7bd0*/  HMMA.16816.F32.BF16 R40, R208.reuse, R8, R40 ;  /* 0x00000008d028723c */ /* 0x040fe80000041828 */
[----:B------:R-:W-:Y:S02]  /*7be0*/  FMUL.FTZ R31, R31, c[0x0][0x320] ;  /* 0x0000c8001f1f7a20 */ /* 0x000fe40000410000 */
[----:B------:R-:W-:Y:S02]  /*7bf0*/  FMUL.FTZ R32, R32, c[0x0][0x320] ;  /* 0x0000c80020207a20 */ /* 0x000fe40000410000 */
[----:B------:R-:W2:Y:S01]  /*7c00*/  MUFU.TANH R17, R17 ;  /* 0x0000001100117308 */ /* 0x000ea20000002400 */
[-C--:B------:R-:W-:Y:S03]  /*7c10*/  HMMA.16816.F32.BF16 R44, R208, R10.reuse, R44 ;  /* 0x0000000ad02c723c */ /* 0x080fe6000004182c */
[----:B------:R-:W-:Y:S02]  /*7c20*/  FMUL.FTZ R33, R33, c[0x0][0x320] ;  /* 0x0000c80021217a20 */ /* 0x000fe40000410000 */
[----:B------:R-:W-:Y:S02]  /*7c30*/  FMUL.FTZ R34, R34, c[0x0][0x320] ;  /* 0x0000c80022227a20 */ /* 0x000fe40000410000 */
[----:B------:R-:W-:Y:S01]  /*7c40*/  FMUL.FTZ R35, R35, c[0x0][0x320] ;  /* 0x0000c80023237a20 */ /* 0x000fe20000410000 */
[C---:B------:R-:W-:Y:S01]  /*7c50*/  HMMA.16816.F32.BF16 R48, R212.reuse, R10, R48 ;  /* 0x0000000ad430723c */ /* 0x040fe20000041830 */
[----:B------:R-:W2:Y:S03]  /*7c60*/  MUFU.TANH R18, R18 ;  /* 0x0000001200127308 */ /* 0x000ea60000002400 */
[----:B------:R-:W-:Y:S02]  /*7c70*/  FMUL.FTZ R36, R36, c[0x0][0x320] ;  /* 0x0000c80024247a20 */ /* 0x000fe40000410000 */
[----:B------:R-:W-:Y:S02]  /*7c80*/  FMUL.FTZ R37, R37, c[0x0][0x320] ;  /* 0x0000c80025257a20 */ /* 0x000fe40000410000 */
[-C--:B-1----:R-:W-:Y:S03]  /*7c90*/  HMMA.16816.F32.BF16 R52, R212, R4.reuse, R52 ;  /* 0x00000004d434723c */ /* 0x082fe60000041834 */
[----:B------:R-:W1:Y:S01]  /*7ca0*/  MUFU.TANH R19, R19 ;  /* 0x0000001300137308 */ /* 0x000e620000002400 */
[----:B------:R-:W-:Y:S02]  /*7cb0*/  FMUL.FTZ R38, R38, c[0x0][0x320] ;  /* 0x0000c80026267a20 */ /* 0x000fe40000410000 */
[----:B------:R-:W-:Y:S02]  /*7cc0*/  FMUL.FTZ R39, R39, c[0x0][0x320] ;  /* 0x0000c80027277a20 */ /* 0x000fe40000410000 */
[C---:B------:R-:W-:Y:S04]  /*7cd0*/  HMMA.16816.F32.BF16 R56, R208.reuse, R4, R56 ;  /* 0x00000004d038723c */ /* 0x040fe80000041838 */
[----:B------:R-:W-:Y:S01]  /*7ce0*/  FMUL.FTZ R40, R40, c[0x0][0x320] ;  /* 0x0000c80028287a20 */ /* 0x000fe20000410000 */
[----:B------:R-:W1:Y:S01]  /*7cf0*/  MUFU.TANH R20, R20 ;  /* 0x0000001400147308 */ /* 0x000e620000002400 */
[----:B------:R-:W-:Y:S02]  /*7d00*/  FMUL.FTZ R41, R41, c[0x0][0x320] ;  /* 0x0000c80029297a20 */ /* 0x000fe40000410000 */
[-C--:B------:R-:W-:Y:S04]  /*7d10*/  HMMA.16816.F32.BF16 R60, R208, R6.reuse, R60 ;  /* 0x00000006d03c723c */ /* 0x080fe8000004183c */
[----:B------:R-:W-:Y:S02]  /*7d20*/  FMUL.FTZ R51, R51, c[0x0][0x320] ;  /* 0x0000c80033337a20 */ /* 0x000fe40000410000 */
[----:B------:R-:W-:Y:S01]  /*7d30*/  FMUL.FTZ R42, R42, c[0x0][0x320] ;  /* 0x0000c8002a2a7a20 */ /* 0x000fe20000410000 */
[----:B------:R-:W1:Y:S01]  /*7d40*/  MUFU.TANH R21, R21 ;  /* 0x0000001500157308 */ /* 0x000e620000002400 */
[----:B------:R-:W-:Y:S04]  /*7d50*/  HMMA.16816.F32.BF16 R64, R212, R6, R64 ;  /* 0x00000006d440723c */ /* 0x000fe80000041840 */
[----:B------:R-:W-:Y:S02]  /*7d60*/  FMUL.FTZ R43, R43, c[0x0][0x320] ;  /* 0x0000c8002b2b7a20 */ /* 0x000fe40000410000 */
[----:B------:R-:W-:Y:S02]  /*7d70*/  FMUL.FTZ R10, R44, c[0x0][0x320] ;  /* 0x0000c8002c0a7a20 */ /* 0x000fe40000410000 */
[----:B------:R-:W-:Y:S01]  /*7d80*/  FMUL.FTZ R11, R45, c[0x0][0x320] ;  /* 0x0000c8002d0b7a20 */ /* 0x000fe20000410000 */
        /* <DEDUP_REMOVED lines=17> */
[----:B------:R5:W2:Y:S01]  /*7ea0*/  MUFU.TANH R218, R64 ;  /* 0x0000004000da7308 */ /* 0x000aa20000002400 */
[----:B------:R-:W-:Y:S02]  /*7eb0*/  FMUL.FTZ R56, R56, c[0x0][0x320] ;  /* 0x0000c80038387a20 */ /* 0x000fe40000410000 */
[----:B------:R-:W-:Y:S02]  /*7ec0*/  FMUL.FTZ R57, R57, c[0x0][0x320] ;  /* 0x0000c80039397a20 */ /* 0x000fe40000410000 */
[----:B------:R-:W-:Y:S02]  /*7ed0*/  FMUL.FTZ R58, R58, c[0x0][0x320] ;  /* 0x0000c8003a3a7a20 */ /* 0x000fe40000410000 */
[----:B------:R-:W-:Y:S02]  /*7ee0*/  FMUL.FTZ R60, R60, c[0x0][0x320] ;  /* 0x0000c8003c3c7a20 */ /* 0x000fe40000410000 */
[----:B------:R-:W-:Y:S01]  /*7ef0*/  FMUL.FTZ R66, R66, c[0x0][0x320] ;  /* 0x0000c80042427a20 */ /* 0x000fe20000410000 */
[----:B------:R-:W2:Y:S01]  /*7f00*/  MUFU.TANH R23, R23 ;  /* 0x0000001700177308 */ /* 0x000ea20000002400 */
[----:B-1----:R-:W-:Y:S09]  /*7f10*/  FMUL.FTZ R61, R63, c[0x0][0x320] ;  /* 0x0000c8003f3d7a20 */ /* 0x002ff20000410000 */
[----:B------:R-:W1:Y:S01]  /*7f20*/  MUFU.TANH R24, R24 ;  /* 0x0000001800187308 */ /* 0x000e620000002400 */
[----:B-----5:R-:W-:Y:S09]  /*7f30*/  FMUL.FTZ R64, R67, c[0x0][0x320] ;  /* 0x0000c80043407a20 */ /* 0x020ff20000410000 */
[----:B------:R-:W1:Y:S10]  /*7f40*/  MUFU.TANH R25, R25 ;  /* 0x0000001900197308 */ /* 0x000e740000002400 */
[----:B------:R-:W1:Y:S01]  /*7f50*/  MUFU.TANH R26, R26 ;  /* 0x0000001a001a7308 */ /* 0x000e620000002400 */
[----:B--2---:R-:W-:Y:S09]  /*7f60*/  ISETP.GE.AND P0, PT, R220, 0x1, PT ;  /* 0x00000001dc00780c */ /* 0x004ff20003f06270 */
        /* <DEDUP_REMOVED lines=33> */
[----:B------:R-:W1:Y:S10]  /*8180*/  MUFU.TANH R62, R62 ;  /* 0x0000003e003e7308 */ /* 0x000e740000002400 */
[----:B------:R-:W1:Y:S10]  /*8190*/  MUFU.TANH R61, R61 ;  /* 0x0000003d003d7308 */ /* 0x000e740000002400 */
[----:B------:R-:W1:Y:S10]  /*81a0*/  MUFU.TANH R51, R51 ;  /* 0x0000003300337308 */ /* 0x000e740000002400 */
[----:B------:R1:W1:Y:S10]  /*81b0*/  MUFU.TANH R214, R66 ;  /* 0x0000004200d67308 */ /* 0x0002740000002400 */
[----:B------:R-:W1:Y:S01]  /*81c0*/  MUFU.TANH R64, R64 ;  /* 0x0000004000407308 */ /* 0x000e620000002400 */
[----:B------:R-:W-:-:S05]  /*81d0*/  @!P0 BRA `(.L_x_1655) ;  /* 0x0000059000008947 */ /* 0x000fca0003800000 */
[----:B--234-:R-:W2:Y:S01]  /*81e0*/  LDL R219, [R1+0x4c] ;  /* 0x00004c0001db7983 */ /* 0x01cea20000100800 */
[----:B-1----:R-:W-:Y:S01]  /*81f0*/  IMAD.MOV.U32 R49, RZ, RZ, RZ ;  /* 0x000000ffff317224 */ /* 0x002fe200078e00ff */
[C---:B------:R-:W-:Y:S01]  /*8200*/  SHF.L.U64.HI R54, R250.reuse, 0x1, R245 ;  /* 0x00000001fa367819 */ /* 0x040fe200000102f5 */
[----:B------:R-:W-:Y:S01]  /*8210*/  IMAD.SHL.U32 R53, R250, 0x2, RZ ;  /* 0x00000002fa357824 */ /* 0x000fe200078e00ff */
[----:B------:R-:W3:Y:S04]  /*8220*/  LDL R225, [R1+0x4] ;  /* 0x0000040001e17983 */ /* 0x000ee80000100800 */
[----:B------:R-:W4:Y:S04]  /*8230*/  LDL.64 R8, [R1+0x68] ;  /* 0x0000680001087983 */ /* 0x000f280000100a00 */
[----:B------:R-:W5:Y:S04]  /*8240*/  LDL R230, [R1+0x38] ;  /* 0x0000380001e67983 */ /* 0x000f680000100800 */
[----:B------:R-:W2:Y:S04]  /*8250*/  LDL.64 R226, [R1+0x60] ;  /* 0x0000600001e27983 */ /* 0x000ea80000100a00 */
[----:B------:R-:W2:Y:S04]  /*8260*/  LDL R228, [R1+0x34] ;  /* 0x0000340001e47983 */ /* 0x000ea80000100800 */
[----:B------:R-:W2:Y:S02]  /*8270*/  LDL R229, [R1+0xc] ;  /* 0x00000c0001e57983 */ /* 0x000ea40000100800 */
[C---:B--2---:R-:W-:Y:S01]  /*8280*/  SHF.L.U64.HI R52, R229.reuse, 0x1, R246 ;  /* 0x00000001e5347819 */ /* 0x044fe200000102f6 */
[----:B------:R-:W-:Y:S01]  /*8290*/  IMAD R4, R220, 0x40, R219 ;  /* 0x00000040dc047824 */ /* 0x000fe200078e02db */
[----:B------:R-:W-:Y:S04]  /*82a0*/  SHF.L.U32 R50, R229, 0x1, RZ ;  /* 0x00000001e5327819 */ /* 0x000fe800000006ff */
[----:B---3--:R-:W-:Y:S05]  /*82b0*/  IADD3 R4, R4, -0x40, R225 ;  /* 0xffffffc004047810 */ /* 0x008fea0007ffe0e1 */
[----:B------:R-:W-:Y:S04]  /*82c0*/  @P3 IMAD.HI.U32 R6, R4, c[0x0][0x2bc], RZ ;  /* 0x0000af0004063a27 */ /* 0x000fe800078e00ff */
[----:B------:R-:W-:Y:S01]  /*82d0*/  IMAD.MOV.U32 R5, RZ, RZ, R4 ;  /* 0x000000ffff057224 */ /* 0x000fe200078e0004 */
[----:B------:R-:W-:Y:S04]  /*82e0*/  @P3 SHF.R.U32.HI R5, RZ, c[0x0][0x2c0], R6 ;  /* 0x0000b000ff053a19 */ /* 0x000fe80000011606 */
[C---:B----4-:R-:W-:Y:S04]  /*82f0*/  @!P1 IADD3 R7, P0, R5.reuse, R8, RZ ;  /* 0x0000000805079210 */ /* 0x050fe80007f1e0ff */
[----:B-----5:R-:W-:Y:S02]  /*8300*/  @!P1 LEA.HI.X.SX32 R6, R5, R230, 0x1, P0 ;  /* 0x000000e605069211 */ /* 0x020fe400000f0eff */
[----:B------:R-:W-:Y:S02]  /*8310*/  @!P1 LEA R8, P0, R7, c[0x0][0x2a0], 0x2 ;  /* 0x0000a80007089a11 */ /* 0x000fe400078010ff */
[----:B------:R-:W-:Y:S02]  /*8320*/  IADD3 R5, -R5, RZ, RZ ;  /* 0x000000ff05057210 */ /* 0x000fe40007ffe1ff */
[----:B------:R-:W-:Y:S03]  /*8330*/  @!P1 LEA.HI.X R9, R7, c[0x0][0x2a4], R6, 0x2, P0 ;  /* 0x0000a90007099a11 */ /* 0x000fe600000f1406 */
[----:B------:R-:W-:Y:S02]  /*8340*/  IMAD R48, R5, c[0x0][0x2b8], R4 ;  /* 0x0000ae0005307a24 */ /* 0x000fe400078e0204 */
[----:B------:R-:W2:Y:S02]  /*8350*/  @!P1 LDG.E R49, [R8.64] ;  /* 0x0000000608319981 */ /* 0x000ea4000c1e1900 */
[----:B------:R-:W-:Y:S01]  /*8360*/  IMAD.WIDE.U32 R4, R48, c[0x0][0x1e0], RZ ;  /* 0x0000780030047a25 */ /* 0x000fe200078e00ff */
[----:B------:R-:W-:Y:S01]  /*8370*/  SHF.R.S32.HI R6, RZ, 0x1f, R48 ;  /* 0x0000001fff067819 */ /* 0x000fe20000011430 */
[----:B------:R2:W-:Y:S04]  /*8380*/  STL [R1+0x48], R48 ;  /* 0x0000483001007387 */ /* 0x0005e80000100800 */
[----:B------:R-:W-:Y:S04]  /*8390*/  IMAD R6, R6, c[0x0][0x1e0], RZ ;  /* 0x0000780006067a24 */ /* 0x000fe800078e02ff */
[----:B------:R-:W-:Y:S04]  /*83a0*/  IMAD R6, R48, c[0x0][0x1e4], R6 ;  /* 0x0000790030067a24 */ /* 0x000fe800078e0206 */
[----:B------:R-:W-:Y:S01]  /*83b0*/  IMAD.IADD R5, R5, 0x1, R6 ;  /* 0x0000000105057824 */ /* 0x000fe200078e0206 */
[----:B--2---:R-:W-:Y:S01]  /*83c0*/  SHF.R.S32.HI R48, RZ, 0x1f, R49 ;  /* 0x0000001fff307819 */ /* 0x004fe20000011431 */
[----:B------:R1:W-:Y:S02]  /*83d0*/  STL [R1+0x44], R49 ;  /* 0x0000443101007387 */ /* 0x0003e40000100800 */
[C---:B------:R-:W-:Y:S04]  /*83e0*/  IMAD.WIDE.U32 R4, R49.reuse, c[0x0][0x1f0], R4 ;  /* 0x00007c0031047a25 */ /* 0x040fe800078e0004 */
[----:B------:R-:W-:Y:S01]  /*83f0*/  IMAD R48, R48, c[0x0][0x1f0], RZ ;  /* 0x00007c0030307a24 */ /* 0x000fe200078e02ff */
[----:B------:R-:W-:Y:S03]  /*8400*/  IADD3 R4, P0, R226, R4, RZ ;  /* 0x00000004e2047210 */ /* 0x000fe60007f1e0ff */
[----:B------:R-:W-:Y:S05]  /*8410*/  IMAD R48, R49, c[0x0][0x1f4], R48 ;  /* 0x00007d0031307a24 */ /* 0x000fea00078e0230 */
[----:B------:R-:W-:Y:S02]  /*8420*/  IADD3.X R48, R228, R5, R48, P0, !PT ;  /* 0x00000005e4307210 */ /* 0x000fe400007fe430 */
[C---:B-1----:R-:W-:Y:S04]  /*8430*/  LEA R49, P0, R4.reuse, c[0x0][0x1c8], 0x1 ;  /* 0x0000720004317a11 */ /* 0x042fe800078008ff */
[----:B------:R-:W-:Y:S01]  /*8440*/  LEA.HI.X R48, R4, c[0x0][0x1cc], R48, 0x1, P0 ;  /* 0x0000730004307a11 */ /* 0x000fe200000f0c30 */
[----:B------:R-:W-:-:S06]  /*8450*/  BRA.DIV ~URZ, `(.L_x_1656) ;  /* 0x0000d0427f007947 */ /* 0x000fcc000b800000 */
[----:B------:R1:W2:Y:S02]  /*8460*/  SHFL.IDX PT, R55, R48, RZ, 0x181f ;  /* 0x00181fff30377589 */ /* 0x0002a400000e0000 */
.L_x_1741:
        /* <DEDUP_REMOVED lines=33> */
.L_x_1742:
[C---:B-1----:R-:W-:Y:S02]  /*8680*/  IADD3 R4, -R57.reuse, 0x10, RZ ;  /* 0x0000001039047810 */ /* 0x042fe40007ffe1ff */
[----:B------:R-:W-:Y:S02]  /*8690*/  ISETP.NE.U32.AND P5, PT, R57, RZ, PT ;  /* 0x000000ff3900720c */ /* 0x000fe40003fa5070 */
[----:B------:R-:W-:Y:S04]  /*86a0*/  LOP3.LUT R4, R4, 0xf, RZ, 0xc0, !PT ;  /* 0x0000000f04047812 */ /* 0x000fe800078ec0ff */
[-C--:B--23--:R-:W-:Y:S02]  /*86b0*/  IADD3 R6, P2, P0, R4, R5.reuse, R50 ;  /* 0x0000000504067210 */ /* 0x08cfe4000785e032 */
[----:B------:R-:W-:Y:S02]  /*86c0*/  IADD3 R4, -R56, 0x10, RZ ;  /* 0x0000001038047810 */ /* 0x000fe40007ffe1ff */
[-C--:B------:R-:W-:Y:S02]  /*86d0*/  IADD3.X R7, RZ, R48.reuse, R52, P2, P0 ;  /* 0x00000030ff077210 */ /* 0x080fe400017e0434 */
[----:B------:R-:W-:Y:S03]  /*86e0*/  LOP3.LUT R4, R4, 0xf, RZ, 0xc0, !PT ;  /* 0x0000000f04047812 */ /* 0x000fe600078ec0ff */
[----:B------:R-:W-:Y:S01]  /*86f0*/  @!PT LDS RZ, [RZ] ;  /* 0x00000000fffff984 */ /* 0x000fe20000000800 */
[----:B------:R-:W-:Y:S01]  /*8700*/  @!PT LDS RZ, [RZ] ;  /* 0x00000000fffff984 */ /* 0x000fe20000000800 */
[----:B------:R-:W-:Y:S01]  /*8710*/  @!PT LDS RZ, [RZ] ;  /* 0x00000000fffff984 */ /* 0x000fe20000000800 */
[----:B------:R1:W-:Y:S01]  /*8720*/  LDGSTS.E.BYPASS.LTC128B.128.ZFILL [R251+0x5900], [R6.64], P5 ;  /* 0x0590000006fb7fae */ /* 0x0003e2000a941d46 */
[----:B------:R-:W-:Y:S02]  /*8730*/  ISETP.NE.U32.AND P5, PT, R56, RZ, PT ;  /* 0x000000ff3800720c */ /* 0x000fe40003fa5070 */
[----:B------:R-:W-:Y:S04]  /*8740*/  IADD3 R4, P2, P0, R4, R5, R53 ;  /* 0x0000000504047210 */ /* 0x000fe8000785e035 */
[----:B------:R-:W-:Y:S07]  /*8750*/  IADD3.X R5, RZ, R48, R54, P2, P0 ;  /* 0x00000030ff057210 */ /* 0x000fee00017e0436 */
[----:B------:R1:W-:Y:S02]  /*8760*/  LDGSTS.E.BYPASS.LTC128B.128.ZFILL [R251+0x7900], [R4.64], P5 ;  /* 0x0790000004fb7fae */ /* 0x0003e4000a941d46 */
.L_x_1655:
[----:B--234-:R-:W-:Y:S05]  /*8770*/  BSYNC B0 ;  /* 0x0000000000007941 */ /* 0x01cfea0003800000 */
.L_x_1654:
[----:B-1----:R-:W-:Y:S01]  /*8780*/  MOV R5, 0xffffffc0 ;  /* 0xffffffc000057802 */ /* 0x002fe20000000f00 */
[----:B------:R-:W2:Y:S04]  /*8790*/  LDL R4, [R1+0x3c] ;  /* 0x00003c0001047983 */ /* 0x000ea80000100800 */
[----:B------:R-:W3:Y:S04]  /*87a0*/  LDL R6, [R1+0x78] ;  /* 0x0000780001067983 */ /* 0x000ee80000100800 */
[----:B------:R-:W0:Y:S01]  /*87b0*/  LDGDEPBAR ;  /* 0x00000000000079af */ /* 0x000e220000000000 */
[----:B--2---:R-:W-:Y:S01]  /*87c0*/  IADD3 R7, R252, R4, RZ ;  /* 0x00000004fc077210 */ /* 0x004fe20007ffe0ff */
[----:B---3--:R-:W-:Y:S04]  /*87d0*/  IMAD R5, R6, R5, 0x1 ;  /* 0x0000000106057424 */ /* 0x008fe800078e0205 */
[----:B------:R-:W-:Y:S01]  /*87e0*/  @P4 IMAD.HI.U32 R4, R7, c[0x0][0x2c8], RZ ;  /* 0x0000b20007044a27 */ /* 0x000fe200078e00ff */
[----:B------:R-:W-:Y:S04]  /*87f0*/  IADD3 R5, -R248, R5, RZ ;  /* 0x00000005f8057210 */ /* 0x000fe80007ffe1ff */
[----:B------:R-:W-:Y:S02]  /*8800*/  @P4 SHF.R.U32.HI R7, RZ, c[0x0][0x2cc], R4 ;  /* 0x0000b300ff074a19 */ /* 0x000fe40000011604 */
[----:B------:R-:W-:Y:S05]  /*8810*/  MOV R4, c[0x0][0x2ac] ;  /* 0x0000ab0000047a02 */ /* 0x000fea0000000f00 */
[----:B------:R-:W-:Y:S05]  /*8820*/  IMAD R5, R4, c[0x0][0x1d0], R5 ;  /* 0x0000740004057a24 */ /* 0x000fea00078e0205 */
[----:B------:R-:W-:Y:S01]  /*8830*/  IADD3 R63, R5, -c[0x0][0x168], RZ ;  /* 0x80005a00053f7a10 */ /* 0x000fe20007ffe0ff */
[----:B------:R-:W-:-:S05]  /*8840*/  BRA.DIV ~URZ, `(.L_x_1658) ;  /* 0x0000d1f27f007947 */ /* 0x000fca000b800000 */
[----:B------:R1:W2:Y:S02]  /*8850*/  SHFL.IDX PT, R5, R7, RZ, 0x1c1f ;  /* 0x001c1fff07057589 */ /* 0x0002a400000e0000 */
.L_x_1743:
[----:B--2---:R-:W-:Y:S05]  /*8860*/  IMAD.IADD R5, R63, 0x1, R5 ;  /* 0x000000013f057824 */ /* 0x004fea00078e0205 */
[C---:B------:R-:W-:Y:S02]  /*8870*/  ISETP.GT.AND P6, PT, R5.reuse, RZ, PT ;  /* 0x000000ff0500720c */ /* 0x040fe40003fc4270 */
[C---:B------:R-:W-:Y:S02]  /*8880*/  ISETP.GT.AND P5, PT, R5.reuse, 0x1, PT ;  /* 0x000000010500780c */ /* 0x040fe40003fa4270 */
[C---:B------:R-:W-:Y:S02]  /*8890*/  ISETP.GT.AND P2, PT, R5.reuse, 0x8, PT ;  /* 0x000000080500780c */ /* 0x040fe40003f44270 */
        /* <DEDUP_REMOVED lines=30> */
[----:B------:R-:W2:Y:S08]  /*8a80*/  SHFL.IDX PT, R2, R7, 0x1, 0x1c1f ;  /* 0x003c1f0007027f89 */ /* 0x000eb000000e0000 */
[----:B------:R-:W3:Y:S08]  /*8a90*/  SHFL.IDX PT, R0, R7, 0x2, 0x1c1f ;  /* 0x005c1f0007007f89 */ /* 0x000ef000000e0000 */
[----:B-1----:R-:W1:Y:S01]  /*8aa0*/  SHFL.IDX PT, R7, R7, 0x3, 0x1c1f ;  /* 0x007c1f0007077f89 */ /* 0x002e6200000e0000 */
[C---:B--2---:R-:W-:Y:S05]  /*8ab0*/  IMAD.IADD R2, R63.reuse, 0x1, R2 ;  /* 0x000000013f027824 */ /* 0x044fea00078e0202 */
[C---:B------:R-:W-:Y:S02]  /*8ac0*/  ISETP.GT.AND P6, PT, R2.reuse, RZ, PT ;  /* 0x000000ff0200720c */ /* 0x040fe40003fc4270 */
[C---:B------:R-:W-:Y:S01]  /*8ad0*/  ISETP.GT.AND P5, PT, R2.reuse, 0x1, PT ;  /* 0x000000010200780c */ /* 0x040fe20003fa4270 */
[----:B---3--:R-:W-:Y:S01]  /*8ae0*/  IMAD.IADD R0, R63, 0x1, R0 ;  /* 0x000000013f007824 */ /* 0x008fe200078e0200 */
[C---:B------:R-:W-:Y:S02]  /*8af0*/  ISETP.GT.AND P2, PT, R2.reuse, 0x8, PT ;  /* 0x000000080200780c */ /* 0x040fe40003f44270 */
[C---:B------:R-:W-:Y:S02]  /*8b00*/  ISETP.GT.AND P0, PT, R2.reuse, 0x9, PT ;  /* 0x000000090200780c */ /* 0x040fe40003f04270 */
[----:B------:R-:W-:Y:S02]  /*8b10*/  FSEL R32, R3, -INF , P6 ;  /* 0xff80000003207808 */ /* 0x000fe40003000000 */
[----:B------:R-:W-:Y:S01]  /*8b20*/  ISETP.GT.AND P6, PT, R2, 0x10, PT ;  /* 0x000000100200780c */ /* 0x000fe20003fc4270 */
[----:B-1----:R-:W-:Y:S01]  /*8b30*/  IMAD.IADD R63, R63, 0x1, R7 ;  /* 0x000000013f3f7824 */ /* 0x002fe200078e0207 */
        /* <DEDUP_REMOVED lines=21> */
[----:B------:R-:W-:Y:S02]  /*8c90*/  ISETP.GT.AND P0, PT, R2, 0x39, PT ;  /* 0x000000390200780c */ /* 0x000fe40003f04270 */
[----:B------:R-:W-:Y:S02]  /*8ca0*/  FSEL R216, R224, -INF , P6 ;  /* 0xff800000e0d87808 */ /* 0x000fe40003000000 */
[C---:B------:R-:W-:Y:S02]  /*8cb0*/  ISETP.GT.AND P6, PT, R0.reuse, RZ, PT ;  /* 0x000000ff0000720c */ /* 0x040fe40003fc4270 */
        /* <DEDUP_REMOVED lines=30> */
[----:B------:R-:W-:Y:S02]  /*8ea0*/  FMNMX.FTZ R0, R52, R199, !PT ;  /* 0x000000c734007209 */ /* 0x000fe40007810000 */
[----:B------:R-:W-:Y:S02]  /*8eb0*/  FSEL R212, R207, -INF , P6 ;  /* 0xff800000cfd47808 */ /* 0x000fe40003000000 */
[----:B------:R-:W-:Y:S02]  /*8ec0*/  FMNMX.FTZ R0, R53, R0, !PT ;  /* 0x0000000035007209 */ /* 0x000fe40007810000 */
[----:B------:R-:W-:Y:S02]  /*8ed0*/  FSEL R211, R211, -INF , P5 ;  /* 0xff800000d3d37808 */ /* 0x000fe40002800000 */
[----:B------:R-:W-:Y:S02]  /*8ee0*/  FMNMX.FTZ R0, R54, R0, !PT ;  /* 0x0000000036007209 */ /* 0x000fe40007810000 */
[----:B------:R-:W-:Y:S02]  /*8ef0*/  FSEL R210, R210, -INF , P2 ;  /* 0xff800000d2d27808 */ /* 0x000fe40001000000 */
[----:B------:R-:W-:Y:S02]  /*8f00*/  FMNMX.FTZ R0, R56, R0, !PT ;  /* 0x0000000038007209 */ /* 0x000fe40007810000 */
[----:B------:R-:W-:Y:S02]  /*8f10*/  FSEL R12, R209, -INF , P0 ;  /* 0xff800000d10c7808 */ /* 0x000fe40000000000 */
[----:B------:R-:W-:Y:S02]  /*8f20*/  FMNMX.FTZ R0, R60, R0, !PT ;  /* 0x000000003c007209 */ /* 0x000fe40007810000 */
[----:B------:R-:W-:Y:S02]  /*8f30*/  ISETP.GT.AND P6, PT, R63, RZ, PT ;  /* 0x000000ff3f00720c */ /* 0x000fe40003fc4270 */
[----:B------:R-:W-:Y:S02]  /*8f40*/  FMNMX.FTZ R0, R59, R0, !PT ;  /* 0x000000003b007209 */ /* 0x000fe40007810000 */
[----:B------:R-:W-:Y:S02]  /*8f50*/  ISETP.GT.AND P5, PT, R63, 0x1, PT ;  /* 0x000000013f00780c */ /* 0x000fe40003fa4270 */
[----:B------:R-:W-:Y:S02]  /*8f60*/  FMNMX.FTZ R0, R220, R0, !PT ;  /* 0x00000000dc007209 */ /* 0x000fe40007810000 */
[----:B------:R-:W-:Y:S02]  /*8f70*/  FSEL R17, R205, -INF , P6 ;  /* 0xff800000cd117808 */ /* 0x000fe40003000000 */
        /* <DEDUP_REMOVED lines=18> */
[----:B------:R-:W-:Y:S01]  /*90a0*/  FSEL R27, R27, -INF , P5 ;  /* 0xff8000001b1b7808 */ /* 0x000fe20002800000 */
[----:B------:R-:W1:Y:S01]  /*90b0*/  SHFL.BFLY PT, R2, R0, 0x2, 0x1f ;  /* 0x0c401f0000027f89 */ /* 0x000e6200000e0000 */
        /* <DEDUP_REMOVED lines=12> */
[----:B-1----:R-:W-:Y:S02]  /*9180*/  FMNMX.FTZ R0, R2, R0, !PT ;  /* 0x0000000002007209 */ /* 0x002fe40007810000 */
[----:B------:R-:W-:Y:S02]  /*9190*/  FMNMX.FTZ R2, R32, R200, !PT ;  /* 0x000000c820027209 */ /* 0x000fe40007810000 */
[----:B------:R-:W-:Y:S01]  /*91a0*/  ISETP.GT.AND P5, PT, R63, 0x31, PT ;  /* 0x000000313f00780c */ /* 0x000fe20003fa4270 */
[----:B------:R-:W1:Y:S01]  /*91b0*/  SHFL.BFLY PT, R3, R0, 0x1, 0x1f ;  /* 0x0c201f0000037f89 */ /* 0x000e6200000e0000 */
        /* <DEDUP_REMOVED lines=11> */
[----:B------:R-:W-:Y:S02]  /*9270*/  FSEL R10, R61, -INF , P0 ;  /* 0xff8000003d0a7808 */ /* 0x000fe40000000000 */
[----:B------:R-:W-:Y:S02]  /*9280*/  FMNMX.FTZ R2, R35, R2, !PT ;  /* 0x0000000223027209 */ /* 0x000fe40007810000 */
[----:B-1----:R-:W-:Y:S02]  /*9290*/  FMNMX.FTZ R3, R0, R3, !PT ;  /* 0x0000000300037209 */ /* 0x002fe40007810000 */
[----:B------:R-:W-:Y:S04]  /*92a0*/  FMNMX.FTZ R2, R38, R2, !PT ;  /* 0x0000000226027209 */ /* 0x000fe80007810000 */
[----:B------:R-:W-:Y:S04]  /*92b0*/  FMNMX.FTZ R2, R39, R2, !PT ;  /* 0x0000000227027209 */ /* 0x000fe80007810000 */
[----:B------:R-:W-:Y:S04]  /*92c0*/  FMNMX.FTZ R2, R34, R2, !PT ;  /* 0x0000000222027209 */ /* 0x000fe80007810000 */
[----:B------:R-:W-:Y:S04]  /*92d0*/  FMNMX.FTZ R2, R33, R2, !PT ;  /* 0x0000000221027209 */ /* 0x000fe80007810000 */
[----:B------:R-:W-:Y:S04]  /*92e0*/  FMNMX.FTZ R2, R216, R2, !PT ;  /* 0x00000002d8027209 */ /* 0x000fe80007810000 */
[----:B------:R-:W-:Y:S04]  /*92f0*/  FMNMX.FTZ R2, R215, R2, !PT ;  /* 0x00000002d7027209 */ /* 0x000fe80007810000 */
[----:B------:R-:W-:Y:S04]  /*9300*/  FMNMX.FTZ R2, R214, R2, !PT ;  /* 0x00000002d6027209 */ /* 0x000fe80007810000 */
[----:B------:R-:W-:Y:S05]  /*9310*/  FMNMX.FTZ R2, R23, R2, !PT ;  /* 0x0000000217027209 */ /* 0x000fea0007810000 */
[----:B------:R-:W1:Y:S02]  /*9320*/  SHFL.BFLY PT, R0, R2, 0x2, 0x1f ;  /* 0x0c401f0002007f89 */ /* 0x000e6400000e0000 */
[----:B-1----:R-:W-:Y:S06]  /*9330*/  FMNMX.FTZ R0, R2, R0, !PT ;  /* 0x0000000002007209 */ /* 0x002fec0007810000 */
[----:B------:R-:W1:Y:S02]  /*9340*/  SHFL.BFLY PT, R2, R0, 0x1, 0x1f ;  /* 0x0c201f0000027f89 */ /* 0x000e6400000e0000 */
        /* <DEDUP_REMOVED lines=39> */
[----:B------:R1:W2:Y:S02]  /*95c0*/  SHFL.BFLY PT, R196, R4, 0x1, 0x1f ;  /* 0x0c201f0004c47f89 */ /* 0x0002a400000e0000 */
.L_x_1744:
[----:B------:R-:W3:Y:S01]  /*95d0*/  LDL.LU R7, [R1+0x70] ;  /* 0x0000700001077983 */ /* 0x000ee20000300800 */
[C---:B------:R-:W-:Y:S01]  /*95e0*/  FSETP.NEU.FTZ.AND P0, PT, R3.reuse, -INF , PT ;  /* 0xff8000000300780b */ /* 0x040fe20003f1d000 */
[C---:B------:R-:W-:Y:S01]  /*95f0*/  FMUL.FTZ R217, R3.reuse, c[0x0][0x2d0] ;  /* 0x0000b40003d97a20 */ /* 0x040fe20000410000 */
[----:B--2---:R-:W-:Y:S01]  /*9600*/  FMNMX.FTZ R196, R196, R4, !PT ;  /* 0x00000004c4c47209 */ /* 0x004fe20007810000 */
[----:B------:R-:W2:Y:S01]  /*9610*/  LDL.LU R6, [R1+0x74] ;  /* 0x0000740001067983 */ /* 0x000ea20000300800 */
[----:B-1----:R-:W-:Y:S01]  /*9620*/  FSEL R4, R3, RZ, P0 ;  /* 0x000000ff03047208 */ /* 0x002fe20000000000 */
[----:B------:R-:W-:Y:S01]  /*9630*/  FMUL.FTZ R213, R2, c[0x0][0x2d0] ;  /* 0x0000b40002d57a20 */ /* 0x000fe20000410000 */
[----:B------:R-:W-:Y:S01]  /*9640*/  FSEL R217, R217, RZ, P0 ;  /* 0x000000ffd9d97208 */ /* 0x000fe20000000000 */
[----:B------:R-:W-:Y:S01]  /*9650*/  FMUL.FTZ R209, R0, c[0x0][0x2d0] ;  /* 0x0000b40000d17a20 */ /* 0x000fe20000410000 */
[----:B------:R-:W-:Y:S01]  /*9660*/  FSETP.NEU.FTZ.AND P0, PT, R2, -INF , PT ;  /* 0xff8000000200780b */ /* 0x000fe20003f1d000 */
[----:B------:R-:W-:Y:S01]  /*9670*/  FADD.FTZ R4, -R4, R199 ;  /* 0x000000c704047221 */ /* 0x000fe20000010100 */
[----:B------:R-:W-:Y:S01]  /*9680*/  WARPSYNC 0xffffffff ;  /* 0xffffffff00007948 */ /* 0x000fe20003800000 */
[--C-:B------:R-:W-:Y:S01]  /*9690*/  FFMA.FTZ R52, R52, c[0x0][0x2d0], -R217.reuse ;  /* 0x0000b40034347a23 */ /* 0x100fe200000108d9 */
[----:B------:R-:W-:Y:S01]  /*96a0*/  FSEL R213, R213, RZ, P0 ;  /* 0x000000ffd5d57208 */ /* 0x000fe20000000000 */
[----:B------:R-:W-:Y:S01]  /*96b0*/  FMUL.FTZ R201, R4, c[0x0][0x2d0] ;  /* 0x0000b40004c97a20 */ /* 0x000fe20000410000 */
[----:B------:R-:W-:Y:S01]  /*96c0*/  FSEL R4, R2, RZ, P0 ;  /* 0x000000ff02047208 */ /* 0x000fe20000000000 */
[--C-:B------:R-:W-:Y:S01]  /*96d0*/  FFMA.FTZ R53, R53, c[0x0][0x2d0], -R217.reuse ;  /* 0x0000b40035357a23 */ /* 0x100fe200000108d9 */
[----:B------:R-:W-:Y:S01]  /*96e0*/  FSETP.NEU.FTZ.AND P0, PT, R0, -INF , PT ;  /* 0xff8000000000780b */ /* 0x000fe20003f1d000 */
[----:B------:R-:W-:Y:S01]  /*96f0*/  MUFU.EX2 R52, R52 ;  /* 0x0000003400347308 */ /* 0x000fe20000000800 */
[--C-:B------:R-:W-:Y:S02]  /*9700*/  FFMA.FTZ R5, R55, c[0x0][0x2d0], -R217.reuse ;  /* 0x0000b40037057a23 */ /* 0x100fe400000108d9 */
[----:B------:R-:W-:Y:S01]  /*9710*/  FADD.FTZ R4, -R4, R200 ;  /* 0x000000c804047221 */ /* 0x000fe20000010100 */
[----:B------:R-:W-:Y:S01]  /*9720*/  FSEL R209, R209, RZ, P0 ;  /* 0x000000ffd1d17208 */ /* 0x000fe20000000000 */
[----:B------:R-:W-:Y:S02]  /*9730*/  FFMA.FTZ R9, R54, c[0x0][0x2d0], -R217 ;  /* 0x0000b40036097a23 */ /* 0x000fe400000108d9 */
[----:B------:R-:W-:Y:S02]  /*9740*/  FMUL.FTZ R4, R4, c[0x0][0x2d0] ;  /* 0x0000b40004047a20 */ /* 0x000fe40000410000 */
[----:B------:R-:W-:Y:S01]  /*9750*/  FFMA.FTZ R36, R36, c[0x0][0x2d0], -R213 ;  /* 0x0000b40024247a23 */ /* 0x000fe200000108d5 */
[----:B------:R-:W-:Y:S01]  /*9760*/  MUFU.EX2 R201, R201 ;  /* 0x000000c900c97308 */ /* 0x000fe20000000800 */
[----:B------:R-:W-:Y:S02]  /*9770*/  FFMA.FTZ R56, R56, c[0x0][0x2d0], -R217 ;  /* 0x0000b40038387a23 */ /* 0x000fe400000108d9 */
[--C-:B------:R-:W-:Y:S02]  /*9780*/  FFMA.FTZ R32, R32, c[0x0][0x2d0], -R213.reuse ;  /* 0x0000b40020207a23 */ /* 0x100fe400000108d5 */
[--C-:B------:R-:W-:Y:S02]  /*9790*/  FFMA.FTZ R55, R39, c[0x0][0x2d0], -R213.reuse ;  /* 0x0000b40027377a23 */ /* 0x100fe400000108d5 */
[----:B------:R-:W-:Y:S02]  /*97a0*/  FFMA.FTZ R54, R34, c[0x0][0x2d0], -R213 ;  /* 0x0000b40022367a23 */ /* 0x000fe400000108d5 */
        /* <DEDUP_REMOVED lines=9> */
[----:B------:R-:W-:Y:S02]  /*9840*/  FFMA.FTZ R218, R218, c[0x0][0x2d0], -R217 ;  /* 0x0000b400dada7a23 */ /* 0x000fe400000108d9 */
[--C-:B------:R-:W-:Y:S02]  /*9850*/  FFMA.FTZ R207, R37, c[0x0][0x2d0], -R213.reuse ;  /* 0x0000b40025cf7a23 */ /* 0x100fe400000108d5 */
[----:B------:R-:W-:Y:S02]  /*9860*/  FFMA.FTZ R49, R49, c[0x0][0x2d0], -R213 ;  /* 0x0000b40031317a23 */ /* 0x000fe400000108d5 */
[--C-:B------:R-:W-:Y:S01]  /*9870*/  FFMA.FTZ R220, R220, c[0x0][0x2d0], -R217.reuse ;  /* 0x0000b400dcdc7a23 */ /* 0x100fe200000108d9 */
[----:B------:R-:W-:Y:S01]  /*9880*/  MUFU.EX2 R36, R36 ;  /* 0x0000002400247308 */ /* 0x000fe20000000800 */
[--C-:B------:R-:W-:Y:S02]  /*9890*/  FFMA.FTZ R219, R219, c[0x0][0x2d0], -R217.reuse ;  /* 0x0000b400dbdb7a23 */ /* 0x100fe400000108d9 */
[----:B------:R-:W-:Y:S02]  /*98a0*/  FFMA.FTZ R217, R51, c[0x0][0x2d0], -R217 ;  /* 0x0000b40033d97a23 */ /* 0x000fe400000108d9 */
[--C-:B-1----:R-:W-:Y:S02]  /*98b0*/  FFMA.FTZ R4, R16, c[0x0][0x2d0], -R209.reuse ;  /* 0x0000b40010047a23 */ /* 0x102fe400000108d1 */
[----:B------:R-:W-:Y:S02]  /*98c0*/  FFMA.FTZ R16, R21, c[0x0][0x2d0], -R209 ;  /* 0x0000b40015107a23 */ /* 0x000fe400000108d1 */
        /* <DEDUP_REMOVED lines=8> */
[----:B------:R-:W-:Y:S02]  /*9950*/  FFMA.FTZ R214, R214, c[0x0][0x2d0], -R213 ;  /* 0x0000b400d6d67a23 */ /* 0x000fe400000108d5 */
[--C-:B------:R-:W-:Y:S02]  /*9960*/  FFMA.FTZ R37, R19, c[0x0][0x2d0], -R209.reuse ;  /* 0x0000b40013257a23 */ /* 0x100fe400000108d1 */
        /* <DEDUP_REMOVED lines=8> */
[----:B------:R-:W-:Y:S01]  /*99f0*/  FFMA.FTZ R212, R212, c[0x0][0x2d0], -R209 ;  /* 0x0000b400d4d47a23 */ /* 0x000fe200000108d1 */
[----:B------:R-:W1:Y:S10]  /*9a00*/  MUFU.EX2 R56, R56 ;  /* 0x0000003800387308 */ /* 0x000e740000000800 */
[----:B------:R-:W-:Y:S10]  /*9a10*/  MUFU.EX2 R207, R207 ;  /* 0x000000cf00cf7308 */ /* 0x000ff40000000800 */
[----:B------:R-:W-:Y:S10]  /*9a20*/  MUFU.EX2 R226, R226 ;  /* 0x000000e200e27308 */ /* 0x000ff40000000800 */
[----:B------:R-:W-:Y:S10]  /*9a30*/  MUFU.EX2 R224, R224 ;  /* 0x000000e000e07308 */ /* 0x000ff40000000800 */
[----:B------:R-:W-:Y:S10]  /*9a40*/  MUFU.EX2 R216, R216 ;  /* 0x000000d800d87308 */ /* 0x000ff40000000800 */
[----:B------:R-:W-:Y:S10]  /*9a50*/  MUFU.EX2 R215, R215 ;  /* 0x000000d700d77308 */ /* 0x000ff40000000800 */
[----:B------:R-:W-:Y:S10]  /*9a60*/  MUFU.EX2 R214, R214 ;  /* 0x000000d600d67308 */ /* 0x000ff40000000800 */
[----:B------:R-:W-:Y:S01]  /*9a70*/  MUFU.EX2 R212, R212 ;  /* 0x000000d400d47308 */ /* 0x000fe20000000800 */
[----:B--2---:R-:W-:Y:S01]  /*9a80*/  FFMA.FTZ R6, R199, R6, R32 ;  /* 0x00000006c7067223 */ /* 0x004fe20000010020 */
[----:B------:R-:W-:Y:S01]  /*9a90*/  F2FP.BF16.PACK_AB R204, R53, R52 ;  /* 0x0000003435cc723e */ /* 0x000fe200000010ff */
[----:B---3--:R-:W-:Y:S01]  /*9aa0*/  FFMA.FTZ R8, R201, R7, R52 ;  /* 0x00000007c9087223 */ /* 0x008fe20000010034 */
[----:B------:R-:W-:Y:S01]  /*9ab0*/  MOV R52, R5 ;  /* 0x0000000500347202 */ /* 0x000fe20000000f00 */
[--C-:B------:R-:W-:Y:S01]  /*9ac0*/  FFMA.FTZ R7, R50, c[0x0][0x2d0], -R213.reuse ;  /* 0x0000b40032077a23 */ /* 0x100fe200000108d5 */
[----:B------:R-:W-:Y:S01]  /*9ad0*/  FSEL R5, R0, RZ, P0 ;  /* 0x000000ff00057208 */ /* 0x000fe20000000000 */
[----:B------:R-:W-:Y:S01]  /*9ae0*/  FADD.FTZ R8, R53, R8 ;  /* 0x0000000835087221 */ /* 0x000fe20000010000 */
[----:B------:R-:W-:Y:S01]  /*9af0*/  FSETP.NEU.FTZ.AND P0, PT, R196, -INF , PT ;  /* 0xff800000c400780b */ /* 0x000fe20003f1d000 */
[----:B------:R-:W-:Y:S01]  /*9b00*/  FFMA.FTZ R53, R38, c[0x0][0x2d0], -R213 ;  /* 0x0000b40026357a23 */ /* 0x000fe200000108d5 */
[----:B------:R-:W-:Y:S01]  /*9b10*/  F2FP.BF16.PACK_AB R205, R36, R32 ;  /* 0x0000002024cd723e */ /* 0x000fe200000010ff */
[----:B------:R-:W-:Y:S01]  /*9b20*/  FADD.FTZ R5, -R5, R197 ;  /* 0x000000c505057221 */ /* 0x000fe20000010100 */
[C---:B------:R-:W-:Y:S01]  /*9b30*/  FSEL R4, R196.reuse, RZ, P0 ;  /* 0x000000ffc4047208 */ /* 0x040fe20000000000 */
[----:B------:R-:W-:Y:S02]  /*9b40*/  FMUL.FTZ R197, R196, c[0x0][0x2d0] ;  /* 0x0000b400c4c57a20 */ /* 0x000fe40000410000 */
[----:B------:R-:W-:Y:S02]  /*9b50*/  FMUL.FTZ R5, R5, c[0x0][0x2d0] ;  /* 0x0000b40005057a20 */ /* 0x000fe40000410000 */
[----:B------:R-:W-:Y:S01]  /*9b60*/  FADD.FTZ R4, -R4, R198 ;  /* 0x000000c604047221 */ /* 0x000fe20000010100 */
[----:B------:R-:W-:Y:S01]  /*9b70*/  FSEL R197, R197, RZ, P0 ;  /* 0x000000ffc5c57208 */ /* 0x000fe20000000000 */
[----:B------:R-:W-:Y:S02]  /*9b80*/  FFMA.FTZ R213, R23, c[0x0][0x2d0], -R213 ;  /* 0x0000b40017d57a23 */ /* 0x000fe400000108d5 */
[----:B------:R-:W2:Y:S01]  /*9b90*/  MUFU.EX2 R5, R5 ;  /* 0x0000000500057308 */ /* 0x000ea20000000800 */
[----:B------:R-:W-:Y:S02]  /*9ba0*/  FMUL.FTZ R4, R4, c[0x0][0x2d0] ;  /* 0x0000b40004047a20 */ /* 0x000fe40000410000 */
[--C-:B------:R-:W-:Y:S02]  /*9bb0*/  FFMA.FTZ R23, R18, c[0x0][0x2d0], -R209.reuse ;  /* 0x0000b40012177a23 */ /* 0x100fe400000108d1 */
[--C-:B------:R-:W-:Y:S02]  /*9bc0*/  FFMA.FTZ R38, R20, c[0x0][0x2d0], -R209.reuse ;  /* 0x0000b40014267a23 */ /* 0x100fe400000108d1 */
[----:B------:R-:W-:Y:S02]  /*9bd0*/  FFMA.FTZ R18, R22, c[0x0][0x2d0], -R209 ;  /* 0x0000b40016127a23 */ /* 0x000fe400000108d1 */
[--C-:B------:R-:W-:Y:S01]  /*9be0*/  FFMA.FTZ R22, R17, c[0x0][0x2d0], -R197.reuse ;  /* 0x0000b40011167a23 */ /* 0x100fe200000108c5 */
[----:B------:R-:W3:Y:S01]  /*9bf0*/  MUFU.EX2 R20, R23 ;  /* 0x0000001700147308 */ /* 0x000ee20000000800 */
[--C-:B------:R-:W-:Y:S01]  /*9c00*/  FFMA.FTZ R32, R206, c[0x0][0x2d0], -R197.reuse ;  /* 0x0000b400ce207a23 */ /* 0x100fe200000108c5 */
[C---:B-1----:R-:W-:Y:S01]  /*9c10*/  F2FP.BF16.PACK_AB R206, R56.reuse, R9 ;  /* 0x0000000938ce723e */ /* 0x042fe200000010ff */
[----:B------:R-:W-:Y:S02]  /*9c20*/  FADD.FTZ R8, R9, R8 ;  /* 0x0000000809087221 */ /* 0x000fe40000010000 */
[--C-:B------:R-:W-:Y:S02]  /*9c30*/  FFMA.FTZ R17, R15, c[0x0][0x2d0], -R197.reuse ;  /* 0x0000b4000f117a23 */ /* 0x100fe400000108c5 */
[----:B------:R-:W-:Y:S02]  /*9c40*/  FADD.FTZ R35, R56, R8 ;  /* 0x0000000838237221 */ /* 0x000fe40000010000 */
[--C-:B------:R-:W-:Y:S01]  /*9c50*/  FFMA.FTZ R33, R26, c[0x0][0x2d0], -R197.reuse ;  /* 0x0000b4001a217a23 */ /* 0x100fe200000108c5 */
[----:B------:R-:W1:Y:S01]  /*9c60*/  MUFU.EX2 R4, R4 ;  /* 0x0000000400047308 */ /* 0x000e620000000800 */
[----:B------:R-:W-:Y:S02]  /*9c70*/  FFMA.FTZ R19, R14, c[0x0][0x2d0], -R197 ;  /* 0x0000b4000e137a23 */ /* 0x000fe400000108c5 */
[----:B------:R-:W-:Y:S02]  /*9c80*/  FFMA.FTZ R50, R24, c[0x0][0x2d0], -R209 ;  /* 0x0000b40018327a23 */ /* 0x000fe400000108d1 */
[C---:B--2---:R-:W-:Y:S02]  /*9c90*/  FMUL.FTZ R9, R5.reuse, R165 ;  /* 0x000000a505097220 */ /* 0x044fe40000410000 */
[C---:B------:R-:W-:Y:S02]  /*9ca0*/  FFMA.FTZ R203, R5.reuse, R203, R21 ;  /* 0x000000cb05cb7223 */ /* 0x040fe40000010015 */
[----:B------:R-:W-:Y:S01]  /*9cb0*/  FMUL.FTZ R8, R5, R164 ;  /* 0x000000a405087220 */ /* 0x000fe20000410000 */
[----:B------:R2:W4:Y:S01]  /*9cc0*/  MUFU.EX2 R165, R22 ;  /* 0x0000001600a57308 */ /* 0x0005220000000800 */
[----:B------:R-:W-:Y:S02]  /*9cd0*/  FFMA.FTZ R209, R12, c[0x0][0x2d0], -R209 ;  /* 0x0000b4000cd17a23 */ /* 0x000fe400000108d1 */
[--C-:B------:R-:W-:Y:S01]  /*9ce0*/  FFMA.FTZ R34, R27, c[0x0][0x2d0], -R197.reuse ;  /* 0x0000b4001b227a23 */ /* 0x100fe200000108c5 */
[----:B---3--:R-:W-:Y:S01]  /*9cf0*/  F2FP.BF16.PACK_AB R164, R20, R21 ;  /* 0x0000001514a4723e */ /* 0x008fe200000010ff */
[----:B------:R-:W-:Y:S02]  /*9d00*/  FFMA.FTZ R200, R13, c[0x0][0x2d0], -R197 ;  /* 0x0000b4000dc87a23 */ /* 0x000fe400000108c5 */
[C---:B------:R-:W-:Y:S02]  /*9d10*/  FMUL.FTZ R12, R5.reuse, R168 ;  /* 0x000000a8050c7220 */ /* 0x040fe40000410000 */
[C---:B------:R-:W-:Y:S01]  /*9d20*/  FMUL.FTZ R13, R5.reuse, R169 ;  /* 0x000000a9050d7220 */ /* 0x040fe20000410000 */
[----:B------:R-:W-:Y:S01]  /*9d30*/  MUFU.EX2 R168, R17 ;  /* 0x0000001100a87308 */ /* 0x000fe20000000800 */
[C---:B------:R-:W-:Y:S02]  /*9d40*/  FMUL.FTZ R24, R5.reuse, R172 ;  /* 0x000000ac05187220 */ /* 0x040fe40000410000 */
[C---:B------:R-:W-:Y:S02]  /*9d50*/  FMUL.FTZ R25, R5.reuse, R173 ;  /* 0x000000ad05197220 */ /* 0x040fe40000410000 */
[----:B-1----:R-:W-:Y:S02]  /*9d60*/  FMUL.FTZ R15, R4, R171 ;  /* 0x000000ab040f7220 */ /* 0x002fe40000410000 */
[----:B------:R-:W-:Y:S01]  /*9d70*/  FADD.FTZ R171, R20, R203 ;  /* 0x000000cb14ab7221 */ /* 0x000fe20000010000 */
[----:B------:R-:W-:Y:S01]  /*9d80*/  MOV R203, R65 ;  /* 0x0000004100cb7202 */ /* 0x000fe20000000f00 */
[C---:B------:R-:W-:Y:S01]  /*9d90*/  FMUL.FTZ R26, R4.reuse, R174 ;  /* 0x000000ae041a7220 */ /* 0x040fe20000410000 */
[----:B------:R-:W-:Y:S01]  /*9da0*/  MUFU.EX2 R169, R16 ;  /* 0x0000001000a97308 */ /* 0x000fe20000000800 */
[----:B------:R-:W-:Y:S02]  /*9db0*/  FMUL.FTZ R27, R4, R175 ;  /* 0x000000af041b7220 */ /* 0x000fe40000410000 */
[----:B------:R-:W-:Y:S01]  /*9dc0*/  FADD.FTZ R6, R36, R6 ;  /* 0x0000000624067221 */ /* 0x000fe20000010000 */
[----:B--2---:R-:W1:Y:S01]  /*9dd0*/  LDSM.16.MT88.4 R20, [R239] ;  /* 0x00000000ef14783b */ /* 0x004e620000004200 */
[--C-:B------:R-:W-:Y:S02]  /*9de0*/  FFMA.FTZ R208, R208, c[0x0][0x2d0], -R197.reuse ;  /* 0x0000b400d0d07a23 */ /* 0x100fe400000108c5 */
[C---:B------:R-:W-:Y:S01]  /*9df0*/  FMUL.FTZ R28, R5.reuse, R176 ;  /* 0x000000b0051c7220 */ /* 0x040fe20000410000 */
[----:B------:R-:W-:Y:S01]  /*9e00*/  MOV R176, R39 ;  /* 0x0000002700b07202 */ /* 0x000fe20000000f00 */
[C---:B------:R-:W-:Y:S01]  /*9e10*/  FMUL.FTZ R29, R5.reuse, R177 ;  /* 0x000000b1051d7220 */ /* 0x040fe20000410000 */
[----:B------:R-:W-:Y:S01]  /*9e20*/  MUFU.EX2 R174, R7 ;  /* 0x0000000700ae7308 */ /* 0x000fe20000000800 */
[C---:B------:R-:W-:Y:S01]  /*9e30*/  FMUL.FTZ R40, R5.reuse, R180 ;  /* 0x000000b405287220 */ /* 0x040fe20000410000 */
[----:B------:R-:W-:Y:S01]  /*9e40*/  MOV R177, R38 ;  /* 0x0000002600b17202 */ /* 0x000fe20000000f00 */
[C---:B------:R-:W-:Y:S01]  /*9e50*/  FMUL.FTZ R56, R5.reuse, R188 ;  /* 0x000000bc05387220 */ /* 0x040fe20000410000 */
[----:B------:R-:W-:Y:S01]  /*9e60*/  MOV R180, R37 ;  /* 0x0000002500b47202 */ /* 0x000fe20000000f00 */
[C---:B------:R-:W-:Y:S01]  /*9e70*/  FMUL.FTZ R57, R5.reuse, R189 ;  /* 0x000000bd05397220 */ /* 0x040fe20000410000 */
[----:B------:R-:W2:Y:S01]  /*9e80*/  LDSM.16.MT88.4 R36, [R238] ;  /* 0x00000000ee24783b */ /* 0x000ea20000004200 */
[C---:B------:R-:W-:Y:S01]  /*9e90*/  FMUL.FTZ R60, R5.reuse, R192 ;  /* 0x000000c0053c7220 */ /* 0x040fe20000410000 */
[----:B------:R-:W-:Y:S01]  /*9ea0*/  MOV R192, R52 ;  /* 0x0000003400c07202 */ /* 0x000fe20000000f00 */
[C---:B------:R-:W-:Y:S01]  /*9eb0*/  FMUL.FTZ R61, R5.reuse, R193 ;  /* 0x000000c1053d7220 */ /* 0x040fe20000410000 */
[----:B------:R-:W3:Y:S01]  /*9ec0*/  MUFU.EX2 R175, R32 ;  /* 0x0000002000af7308 */ /* 0x000ee20000000800 */
[C---:B------:R-:W-:Y:S01]  /*9ed0*/  FMUL.FTZ R72, R5.reuse, R72 ;  /* 0x0000004805487220 */ /* 0x040fe20000410000 */
[----:B------:R-:W-:Y:S01]  /*9ee0*/  MOV R189, R53 ;  /* 0x0000003500bd7202 */ /* 0x000fe20000000f00 */
[C---:B------:R-:W-:Y:S01]  /*9ef0*/  FMUL.FTZ R73, R5.reuse, R73 ;  /* 0x0000004905497220 */ /* 0x040fe20000410000 */
[----:B------:R-:W-:Y:S01]  /*9f00*/  MOV R188, R55 ;  /* 0x0000003700bc7202 */ /* 0x000fe20000000f00 */
[C---:B------:R-:W-:Y:S01]  /*9f10*/  FMUL.FTZ R76, R5.reuse, R76 ;  /* 0x0000004c054c7220 */ /* 0x040fe20000410000 */
[----:B------:R-:W-:Y:S01]  /*9f20*/  MOV R193, R67 ;  /* 0x0000004300c17202 */ /* 0x000fe20000000f00 */
        /* <DEDUP_REMOVED lines=10> */
[----:B------:R-:W-:Y:S02]  /*9fd0*/  FMUL.FTZ R109, R5, R109 ;  /* 0x0000006d056d7220 */ /* 0x000fe40000410000 */
        /* <DEDUP_REMOVED lines=23> */
[----:B------:R-:W-:Y:S02]  /*a150*/  FFMA.FTZ R227, R45, c[0x0][0x2d0], -R197 ;  /* 0x0000b4002de37a23 */ /* 0x000fe400000108c5 */
[C---:B------:R-:W-:Y:S01]  /*a160*/  FMUL.FTZ R45, R5.reuse, R185 ;  /* 0x000000b9052d7220 */ /* 0x040fe20000410000 */
[----:B------:R-:W-:Y:S01]  /*a170*/  MOV R185, R54 ;  /* 0x0000003600b97202 */ /* 0x000fe20000000f00 */
[C---:B------:R-:W-:Y:S01]  /*a180*/  FMUL.FTZ R41, R5.reuse, R181 ;  /* 0x000000b505297220 */ /* 0x040fe20000410000 */
[----:B------:R-:W1:Y:S01]  /*a190*/  LDSM.16.MT88.4 R52, [R237] ;  /* 0x00000000ed34783b */ /* 0x000e620000004200 */
[C---:B------:R-:W-:Y:S01]  /*a1a0*/  FMUL.FTZ R120, R5.reuse, R120 ;  /* 0x0000007805787220 */ /* 0x040fe20000410000 */
[----:B------:R-:W-:Y:S01]  /*a1b0*/  MOV R181, R48 ;  /* 0x0000003000b57202 */ /* 0x000fe20000000f00 */
[C---:B------:R-:W-:Y:S01]  /*a1c0*/  FMUL.FTZ R121, R5.reuse, R121 ;  /* 0x0000007905797220 */ /* 0x040fe20000410000 */
[----:B------:R-:W-:Y:S01]  /*a1d0*/  MUFU.EX2 R227, R227 ;  /* 0x000000e300e37308 */ /* 0x000fe20000000800 */
[C---:B------:R-:W-:Y:S02]  /*a1e0*/  FMUL.FTZ R124, R5.reuse, R124 ;  /* 0x0000007c057c7220 */ /* 0x040fe40000410000 */
[----:B------:R-:W-:Y:S02]  /*a1f0*/  FMUL.FTZ R125, R5, R125 ;  /* 0x0000007d057d7220 */ /* 0x000fe40000410000 */
[C---:B------:R-:W-:Y:S02]  /*a200*/  FMUL.FTZ R14, R4.reuse, R170 ;  /* 0x000000aa040e7220 */ /* 0x040fe40000410000 */
[C---:B------:R-:W-:Y:S01]  /*a210*/  FMUL.FTZ R46, R4.reuse, R186 ;  /* 0x000000ba042e7220 */ /* 0x040fe20000410000 */
[----:B------:R-:W-:Y:S01]  /*a220*/  MOV R186, R47 ;  /* 0x0000002f00ba7202 */ /* 0x000fe20000000f00 */
[C---:B------:R-:W-:Y:S01]  /*a230*/  FMUL.FTZ R47, R4.reuse, R187 ;  /* 0x000000bb042f7220 */ /* 0x040fe20000410000 */
[----:B------:R-:W-:Y:S01]  /*a240*/  MOV R187, R50 ;  /* 0x0000003200bb7202 */ /* 0x000fe20000000f00 */
[C---:B------:R-:W-:Y:S02]  /*a250*/  FMUL.FTZ R122, R4.reuse, R122 ;  /* 0x0000007a047a7220 */ /* 0x040fe40000410000 */
[C---:B------:R-:W-:Y:S02]  /*a260*/  FMUL.FTZ R123, R4.reuse, R123 ;  /* 0x0000007b047b7220 */ /* 0x040fe40000410000 */
[C---:B------:R-:W-:Y:S02]  /*a270*/  FMUL.FTZ R126, R4.reuse, R126 ;  /* 0x0000007e047e7220 */ /* 0x040fe40000410000 */
[C---:B------:R-:W-:Y:S02]  /*a280*/  FMUL.FTZ R127, R4.reuse, R127 ;  /* 0x0000007f047f7220 */ /* 0x040fe40000410000 */
[----:B----4-:R-:W-:Y:S01]  /*a290*/  FFMA.FTZ R202, R4, R202, R165 ;  /* 0x000000ca04ca7223 */ /* 0x010fe200000100a5 */
[----:B---3--:R-:W-:Y:S01]  /*a2a0*/  F2FP.BF16.PACK_AB R165, R175, R165 ;  /* 0x000000a5afa5723e */ /* 0x008fe200000010ff */
[----:B------:R-:W-:Y:S01]  /*a2b0*/  FADD.FTZ R170, R207, R6 ;  /* 0x00000006cfaa7221 */ /* 0x000fe20000010000 */
[----:B------:R-:W-:Y:S01]  /*a2c0*/  F2FP.BF16.PACK_AB R207, R174, R207 ;  /* 0x000000cfaecf723e */ /* 0x000fe200000010ff */
[C---:B------:R-:W-:Y:S02]  /*a2d0*/  FMUL.FTZ R6, R199.reuse, R162 ;  /* 0x000000a2c7067220 */ /* 0x040fe40000410000 */
[----:B------:R-:W-:Y:S02]  /*a2e0*/  FMUL.FTZ R7, R199, R163 ;  /* 0x000000a3c7077220 */ /* 0x000fe40000410000 */
[--C-:B------:R-:W-:Y:S02]  /*a2f0*/  FFMA.FTZ R225, R30, c[0x0][0x2d0], -R197.reuse ;  /* 0x0000b4001ee17a23 */ /* 0x100fe400000108c5 */
[C---:B------:R-:W-:Y:S01]  /*a300*/  FMUL.FTZ R30, R4.reuse, R178 ;  /* 0x000000b2041e7220 */ /* 0x040fe20000410000 */
[----:B------:R-:W-:Y:S01]  /*a310*/  MOV R178, R66 ;  /* 0x0000004200b27202 */ /* 0x000fe20000000f00 */
[--C-:B------:R-:W-:Y:S02]  /*a320*/  FFMA.FTZ R223, R31, c[0x0][0x2d0], -R197.reuse ;  /* 0x0000b4001fdf7a23 */ /* 0x100fe400000108c5 */
[----:B------:R-:W-:Y:S01]  /*a330*/  FMUL.FTZ R31, R4, R179 ;  /* 0x000000b3041f7220 */ /* 0x000fe20000410000 */
[----:B------:R-:W-:Y:S01]  /*a340*/  MOV R179, R35 ;  /* 0x0000002300b37202 */ /* 0x000fe20000000f00 */
[--C-:B------:R-:W-:Y:S01]  /*a350*/  FFMA.FTZ R230, R42, c[0x0][0x2d0], -R197.reuse ;  /* 0x0000b4002ae67a23 */ /* 0x100fe200000108c5 */
[----:B------:R-:W-:Y:S01]  /*a360*/  MUFU.EX2 R225, R225 ;  /* 0x000000e100e17308 */ /* 0x000fe20000000800 */
[C---:B------:R-:W-:Y:S01]  /*a370*/  FMUL.FTZ R42, R4.reuse, R182 ;  /* 0x000000b6042a7220 */ /* 0x040fe20000410000 */
[----:B------:R-:W-:Y:S01]  /*a380*/  MOV R182, R34 ;  /* 0x0000002200b67202 */ /* 0x000fe20000000f00 */
[--C-:B------:R-:W-:Y:S02]  /*a390*/  FFMA.FTZ R229, R43, c[0x0][0x2d0], -R197.reuse ;  /* 0x0000b4002be57a23 */ /* 0x100fe400000108c5 */
[----:B------:R-:W-:Y:S01]  /*a3a0*/  FMUL.FTZ R43, R4, R183 ;  /* 0x000000b7042b7220 */ /* 0x000fe20000410000 */
[----:B------:R-:W-:Y:S01]  /*a3b0*/  MOV R183, R33 ;  /* 0x0000002100b77202 */ /* 0x000fe20000000f00 */
[--C-:B------:R-:W-:Y:S02]  /*a3c0*/  FFMA.FTZ R228, R44, c[0x0][0x2d0], -R197.reuse ;  /* 0x0000b4002ce47a23 */ /* 0x100fe400000108c5 */
[----:B------:R-:W-:Y:S01]  /*a3d0*/  FMUL.FTZ R44, R5, R184 ;  /* 0x000000b8052c7220 */ /* 0x000fe20000410000 */
[----:B------:R-:W-:Y:S01]  /*a3e0*/  MOV R184, R51 ;  /* 0x0000003300b87202 */ /* 0x000fe20000000f00 */
[----:B------:R-:W-:Y:S01]  /*a3f0*/  FMUL.FTZ R5, R201, R161 ;  /* 0x000000a1c9057220 */ /* 0x000fe20000410000 */
[----:B------:R-:W-:Y:S01]  /*a400*/  MUFU.EX2 R163, R183 ;  /* 0x000000b700a37308 */ /* 0x000fe20000000800 */
[--C-:B------:R-:W-:Y:S02]  /*a410*/  FFMA.FTZ R198, R11, c[0x0][0x2d0], -R197.reuse ;  /* 0x0000b4000bc67a23 */ /* 0x100fe400000108c5 */
[----:B------:R-:W-:Y:S01]  /*a420*/  FMUL.FTZ R11, R4, R167 ;  /* 0x000000a7040b7220 */ /* 0x000fe20000410000 */
[----:B-----5:R-:W-:Y:S01]  /*a430*/  F2FP.BF16.PACK_AB R167, R168, R172 ;  /* 0x000000aca8a7723e */ /* 0x020fe200000010ff */
[----:B------:R-:W-:Y:S02]  /*a440*/  FFMA.FTZ R197, R10, c[0x0][0x2d0], -R197 ;  /* 0x0000b4000ac57a23 */ /* 0x000fe400000108c5 */
[----:B------:R-:W-:Y:S01]  /*a450*/  FMUL.FTZ R10, R4, R166 ;  /* 0x000000a6040a7220 */ /* 0x000fe20000410000 */
[----:B-1----:R-:W-:Y:S01]  /*a460*/  F2FP.BF16.PACK_AB R166, R169, R173 ;  /* 0x000000ada9a6723e */ /* 0x002fe200000010ff */
[----:B------:R-:W-:Y:S01]  /*a470*/  FMUL.FTZ R4, R201, R160 ;  /* 0x000000a0c9047220 */ /* 0x000fe20000410000 */
[----:B------:R-:W-:Y:S01]  /*a480*/  MOV R160, R64 ;  /* 0x0000004000a07202 */ /* 0x000fe20000000f00 */
[----:B------:R-:W-:Y:S01]  /*a490*/  FMUL.FTZ R19, R199, R159 ;  /* 0x0000009fc7137220 */ /* 0x000fe20000410000 */
[----:B------:R-:W-:Y:S01]  /*a4a0*/  MUFU.EX2 R161, R194 ;  /* 0x000000c200a17308 */ /* 0x000fe20000000800 */
[C---:B------:R-:W-:Y:S02]  /*a4b0*/  FMUL.FTZ R32, R201.reuse, R148 ;  /* 0x00000094c9207220 */ /* 0x040fe40000410000 */
[----:B------:R-:W-:Y:S01]  /*a4c0*/  FMUL.FTZ R33, R201, R149 ;  /* 0x00000095c9217220 */ /* 0x000fe20000410000 */
[-C--:B------:R-:W-:Y:S05]  /*a4d0*/  HMMA.16816.F32.BF16 R4, R204, R20.reuse, R4 ;  /* 0x00000014cc04723c */ /* 0x080fea0000041804 */
[C---:B------:R-:W-:Y:S01]  /*a4e0*/  FMUL.FTZ R34, R199.reuse, R150 ;  /* 0x00000096c7227220 */ /* 0x040fe20000410000 */
[----:B------:R-:W-:Y:S01]  /*a4f0*/  MUFU.EX2 R162, R182 ;  /* 0x000000b600a27308 */ /* 0x000fe20000000800 */
[----:B------:R-:W-:Y:S01]  /*a500*/  FMUL.FTZ R35, R199, R151 ;  /* 0x00000097c7237220 */ /* 0x000fe20000410000 */
[C---:B------:R-:W-:Y:S01]  /*a510*/  HMMA.16816.F32.BF16 R8, R164.reuse, R20, R8 ;  /* 0x00000014a408723c */ /* 0x040fe20000041808 */
[----:B------:R-:W-:Y:S03]  /*a520*/  LDSM.16.MT88.4 R148, [R237+0x800] ;  /* 0x00080000ed94783b */ /* 0x000fe60000004200 */
[C---:B------:R-:W-:Y:S02]  /*a530*/  FMUL.FTZ R48, R201.reuse, R140 ;  /* 0x0000008cc9307220 */ /* 0x040fe40000410000 */
[C---:B------:R-:W-:Y:S02]  /*a540*/  FMUL.FTZ R49, R201.reuse, R141 ;  /* 0x0000008dc9317220 */ /* 0x040fe40000410000 */
[-C--:B------:R-:W-:Y:S01]  /*a550*/  HMMA.16816.F32.BF16 R12, R164, R22.reuse, R12 ;  /* 0x00000016a40c723c */ /* 0x080fe2000004180c */
[----:B------:R-:W-:Y:S03]  /*a560*/  MUFU.EX2 R223, R223 ;  /* 0x000000df00df7308 */ /* 0x000fe60000000800 */
[C---:B------:R-:W-:Y:S02]  /*a570*/  FMUL.FTZ R16, R201.reuse, R156 ;  /* 0x0000009cc9107220 */ /* 0x040fe40000410000 */
[----:B------:R-:W-:Y:S02]  /*a580*/  FMUL.FTZ R17, R201, R157 ;  /* 0x0000009dc9117220 */ /* 0x000fe40000410000 */
[C---:B------:R-:W-:Y:S03]  /*a590*/  FMUL.FTZ R18, R199.reuse, R158 ;  /* 0x0000009ec7127220 */ /* 0x040fe60000410000 */
[----:B------:R-:W-:Y:S01]  /*a5a0*/  MUFU.EX2 R156, R178 ;  /* 0x000000b2009c7308 */ /* 0x000fe20000000800 */
[C---:B------:R-:W-:Y:S02]  /*a5b0*/  FMUL.FTZ R50, R199.reuse, R142 ;  /* 0x0000008ec7327220 */ /* 0x040fe40000410000 */
[----:B------:R-:W-:Y:S01]  /*a5c0*/  FMUL.FTZ R51, R199, R143 ;  /* 0x0000008fc7337220 */ /* 0x000fe20000410000 */
[C---:B------:R-:W-:Y:S01]  /*a5d0*/  HMMA.16816.F32.BF16 R16, R204.reuse, R22, R16 ;  /* 0x00000016cc10723c */ /* 0x040fe20000041810 */
[----:B------:R-:W1:Y:S03]  /*a5e0*/  LDSM.16.MT88.4 R140, [R236] ;  /* 0x00000000ec8c783b */ /* 0x000e660000004200 */
[C---:B------:R-:W-:Y:S02]  /*a5f0*/  FMUL.FTZ R20, R201.reuse, R152 ;  /* 0x00000098c9147220 */ /* 0x040fe40000410000 */
[----:B------:R-:W-:Y:S01]  /*a600*/  FMUL.FTZ R21, R201, R153 ;  /* 0x00000099c9157220 */ /* 0x000fe20000410000 */
[----:B------:R-:W3:Y:S01]  /*a610*/  MUFU.EX2 R152, R195 ;  /* 0x000000c300987308 */ /* 0x000ee20000000800 */
[C---:B------:R-:W-:Y:S04]  /*a620*/  FMUL.FTZ R23, R199.reuse, R155 ;  /* 0x0000009bc7177220 */ /* 0x040fe80000410000 */
[----:B------:R-:W-:Y:S02]  /*a630*/  FMUL.FTZ R22, R199, R154 ;  /* 0x0000009ac7167220 */ /* 0x000fe40000410000 */
[C---:B------:R-:W-:Y:S02]  /*a640*/  FMUL.FTZ R64, R201.reuse, R132 ;  /* 0x00000084c9407220 */ /* 0x040fe40000410000 */
[----:B------:R-:W-:Y:S01]  /*a650*/  FMUL.FTZ R65, R201, R133 ;  /* 0x00000085c9417220 */ /* 0x000fe20000410000 */
[----:B------:R-:W-:Y:S01]  /*a660*/  MUFU.EX2 R153, R187 ;  /* 0x000000bb00997308 */ /* 0x000fe20000000800 */
[C---:B------:R-:W-:Y:S01]  /*a670*/  FMUL.FTZ R66, R199.reuse, R134 ;  /* 0x00000086c7427220 */ /* 0x040fe20000410000 */
[-C--:B--2---:R-:W-:Y:S03]  /*a680*/  HMMA.16816.F32.BF16 R20, R204, R36.reuse, R20 ;  /* 0x00000024cc14723c */ /* 0x084fe60000041814 */
[----:B------:R-:W-:Y:S02]  /*a690*/  FMUL.FTZ R67, R199, R135 ;  /* 0x00000087c7437220 */ /* 0x000fe40000410000 */
[----:B------:R-:W2:Y:S01]  /*a6a0*/  LDSM.16.MT88.4 R132, [R239+0x2000] ;  /* 0x00200000ef84783b */ /* 0x000ea20000004200 */
[C---:B------:R-:W-:Y:S02]  /*a6b0*/  FMUL.FTZ R68, R201.reuse, R68 ;  /* 0x00000044c9447220 */ /* 0x040fe40000410000 */
[C---:B------:R-:W-:Y:S01]  /*a6c0*/  HMMA.16816.F32.BF16 R24, R164.reuse, R36, R24 ;  /* 0x00000024a418723c */ /* 0x040fe20000041818 */
[----:B------:R-:W-:Y:S03]  /*a6d0*/  MUFU.EX2 R158, R193 ;  /* 0x000000c1009e7308 */ /* 0x000fe60000000800 */
[----:B------:R-:W-:Y:S02]  /*a6e0*/  FMUL.FTZ R69, R201, R69 ;  /* 0x00000045c9457220 */ /* 0x000fe40000410000 */
[----:B------:R-:W-:Y:S02]  /*a6f0*/  FMUL.FTZ R70, R199, R70 ;  /* 0x00000046c7467220 */ /* 0x000fe40000410000 */
[-C--:B------:R-:W-:Y:S03]  /*a700*/  HMMA.16816.F32.BF16 R28, R164, R38.reuse, R28 ;  /* 0x00000026a41c723c */ /* 0x080fe6000004181c */
[----:B------:R-:W-:Y:S01]  /*a710*/  MUFU.EX2 R155, R192 ;  /* 0x000000c0009b7308 */ /* 0x000fe20000000800 */
[C---:B------:R-:W-:Y:S02]  /*a720*/  FMUL.FTZ R36, R201.reuse, R144 ;  /* 0x00000090c9247220 */ /* 0x040fe40000410000 */
[----:B------:R-:W-:Y:S02]  /*a730*/  FMUL.FTZ R37, R201, R145 ;  /* 0x00000091c9257220 */ /* 0x000fe40000410000 */
[C---:B------:R-:W-:Y:S04]  /*a740*/  HMMA.16816.F32.BF16 R32, R204.reuse, R38, R32 ;  /* 0x00000026cc20723c */ /* 0x040fe80000041820 */
[----:B------:R-:W-:Y:S01]  /*a750*/  FMUL.FTZ R71, R199, R71 ;  /* 0x00000047c7477220 */ /* 0x000fe20000410000 */
[----:B------:R-:W-:Y:S01]  /*a760*/  MUFU.EX2 R157, R231 ;  /* 0x000000e7009d7308 */ /* 0x000fe20000000800 */
[----:B------:R-:W-:Y:S02]  /*a770*/  FMUL.FTZ R80, R201, R80 ;  /* 0x00000050c9507220 */ /* 0x000fe40000410000 */
[C---:B------:R-:W-:Y:S04]  /*a780*/  FMUL.FTZ R38, R199.reuse, R146 ;  /* 0x00000092c7267220 */ /* 0x040fe80000410000 */
[----:B------:R-:W-:Y:S02]  /*a790*/  FMUL.FTZ R39, R199, R147 ;  /* 0x00000093c7277220 */ /* 0x000fe40000410000 */
[----:B------:R-:W-:Y:S01]  /*a7a0*/  LDSM.16.MT88.4 R144, [R238+0x800] ;  /* 0x00080000ee90783b */ /* 0x000fe20000004200 */
[----:B------:R-:W-:Y:S01]  /*a7b0*/  FMUL.FTZ R81, R201, R81 ;  /* 0x00000051c9517220 */ /* 0x000fe20000410000 */
[----:B------:R-:W-:Y:S01]  /*a7c0*/  MUFU.EX2 R231, R184 ;  /* 0x000000b800e77308 */ /* 0x000fe20000000800 */
[C---:B------:R-:W-:Y:S02]  /*a7d0*/  FMUL.FTZ R82, R199.reuse, R82 ;  /* 0x00000052c7527220 */ /* 0x040fe40000410000 */
[-C--:B------:R-:W-:Y:S03]  /*a7e0*/  HMMA.16816.F32.BF16 R36, R204, R52.reuse, R36 ;  /* 0x00000034cc24723c */ /* 0x080fe60000041824 */
[----:B------:R-:W-:Y:S02]  /*a7f0*/  FMUL.FTZ R83, R199, R83 ;  /* 0x00000053c7537220 */ /* 0x000fe40000410000 */
[C---:B------:R-:W-:Y:S02]  /*a800*/  FMUL.FTZ R84, R201.reuse, R84 ;  /* 0x00000054c9547220 */ /* 0x040fe40000410000 */
[----:B------:R-:W-:Y:S01]  /*a810*/  FMUL.FTZ R85, R201, R85 ;  /* 0x00000055c9557220 */ /* 0x000fe20000410000 */
[C---:B------:R-:W-:Y:S01]  /*a820*/  HMMA.16816.F32.BF16 R40, R164.reuse, R52, R40 ;  /* 0x00000034a428723c */ /* 0x040fe20000041828 */
[----:B------:R-:W-:Y:S03]  /*a830*/  MUFU.EX2 R178, R180 ;  /* 0x000000b400b27308 */ /* 0x000fe60000000800 */
[C---:B------:R-:W-:Y:S02]  /*a840*/  FMUL.FTZ R86, R199.reuse, R86 ;  /* 0x00000056c7567220 */ /* 0x040fe40000410000 */
[----:B------:R-:W-:Y:S02]  /*a850*/  FMUL.FTZ R87, R199, R87 ;  /* 0x00000057c7577220 */ /* 0x000fe40000410000 */
[-C--:B------:R-:W-:Y:S03]  /*a860*/  HMMA.16816.F32.BF16 R44, R164, R54.reuse, R44 ;  /* 0x00000036a42c723c */ /* 0x080fe6000004182c */
[----:B------:R-:W-:Y:S01]  /*a870*/  MUFU.EX2 R230, R230 ;  /* 0x000000e600e67308 */ /* 0x000fe20000000800 */
[C---:B------:R-:W-:Y:S02]  /*a880*/  FMUL.FTZ R52, R201.reuse, R136 ;  /* 0x00000088c9347220 */ /* 0x040fe40000410000 */
[C---:B------:R-:W-:Y:S02]  /*a890*/  FMUL.FTZ R53, R201.reuse, R137 ;  /* 0x00000089c9357220 */ /* 0x040fe40000410000 */
[C---:B------:R-:W-:Y:S04]  /*a8a0*/  HMMA.16816.F32.BF16 R48, R204.reuse, R54, R48 ;  /* 0x00000036cc30723c */ /* 0x040fe80000041830 */
[C---:B------:R-:W-:Y:S01]  /*a8b0*/  FMUL.FTZ R96, R201.reuse, R96 ;  /* 0x00000060c9607220 */ /* 0x040fe20000410000 */
[----:B------:R-:W4:Y:S01]  /*a8c0*/  MUFU.EX2 R136, R160 ;  /* 0x000000a000887308 */ /* 0x000f220000000800 */
[----:B------:R-:W-:Y:S02]  /*a8d0*/  FMUL.FTZ R97, R201, R97 ;  /* 0x00000061c9617220 */ /* 0x000fe40000410000 */
[C---:B------:R-:W-:Y:S04]  /*a8e0*/  FMUL.FTZ R54, R199.reuse, R138 ;  /* 0x0000008ac7367220 */ /* 0x040fe80000410000 */
[C---:B------:R-:W-:Y:S02]  /*a8f0*/  FMUL.FTZ R55, R199.reuse, R139 ;  /* 0x0000008bc7377220 */ /* 0x040fe40000410000 */
[C---:B------:R-:W-:Y:S01]  /*a900*/  FMUL.FTZ R98, R199.reuse, R98 ;  /* 0x00000062c7627220 */ /* 0x040fe20000410000 */
[----:B------:R-:W-:Y:S01]  /*a910*/  MUFU.EX2 R137, R219 ;  /* 0x000000db00897308 */ /* 0x000fe20000000800 */
[----:B------:R-:W-:Y:S02]  /*a920*/  FMUL.FTZ R99, R199, R99 ;  /* 0x00000063c7637220 */ /* 0x000fe40000410000 */
[C---:B------:R-:W-:Y:S01]  /*a930*/  FMUL.FTZ R100, R201.reuse, R100 ;  /* 0x00000064c9647220 */ /* 0x040fe20000410000 */
[-C--:B-1----:R-:W-:Y:S03]  /*a940*/  HMMA.16816.F32.BF16 R52, R204, R140.reuse, R52 ;  /* 0x0000008ccc34723c */ /* 0x082fe60000041834 */
[----:B------:R-:W-:Y:S02]  /*a950*/  FMUL.FTZ R101, R201, R101 ;  /* 0x00000065c9657220 */ /* 0x000fe40000410000 */
[C---:B------:R-:W-:Y:S01]  /*a960*/  FMUL.FTZ R102, R199.reuse, R102 ;  /* 0x00000066c7667220 */ /* 0x040fe20000410000 */
[----:B------:R-:W-:Y:S01]  /*a970*/  MUFU.EX2 R160, R186 ;  /* 0x000000ba00a07308 */ /* 0x000fe20000000800 */
[----:B------:R-:W-:Y:S01]  /*a980*/  FMUL.FTZ R103, R199, R103 ;  /* 0x00000067c7677220 */ /* 0x000fe20000410000 */
[C---:B------:R-:W-:Y:S04]  /*a990*/  HMMA.16816.F32.BF16 R56, R164.reuse, R140, R56 ;  /* 0x0000008ca438723c */ /* 0x040fe80000041838 */
[C---:B------:R-:W-:Y:S02]  /*a9a0*/  FMUL.FTZ R112, R201.reuse, R112 ;  /* 0x00000070c9707220 */ /* 0x040fe40000410000 */
[----:B------:R-:W-:Y:S02]  /*a9b0*/  FMUL.FTZ R113, R201, R113 ;  /* 0x00000071c9717220 */ /* 0x000fe40000410000 */
[-C--:B------:R-:W-:Y:S01]  /*a9c0*/  HMMA.16816.F32.BF16 R60, R164, R142.reuse, R60 ;  /* 0x0000008ea43c723c */ /* 0x080fe2000004183c */
[----:B------:R1:W5:Y:S03]  /*a9d0*/  MUFU.EX2 R139, R203 ;  /* 0x000000cb008b7308 */ /* 0x0003660000000800 */
[C---:B------:R-:W-:Y:S02]  /*a9e0*/  FMUL.FTZ R114, R199.reuse, R114 ;  /* 0x00000072c7727220 */ /* 0x040fe40000410000 */
[----:B------:R-:W-:Y:S02]  /*a9f0*/  FMUL.FTZ R115, R199, R115 ;  /* 0x00000073c7737220 */ /* 0x000fe40000410000 */
[C---:B------:R-:W-:Y:S01]  /*aa00*/  HMMA.16816.F32.BF16 R64, R204.reuse, R142, R64 ;  /* 0x0000008ecc40723c */ /* 0x040fe20000041840 */
[----:B------:R-:W-:Y:S02]  /*aa10*/  LDSM.16.MT88.4 R140, [R239+0x800] ;  /* 0x00080000ef8c783b */ /* 0x000fe40000004200 */
[----:B------:R-:W4:Y:S01]  /*aa20*/  MUFU.EX2 R138, R220 ;  /* 0x000000dc008a7308 */ /* 0x000f220000000800 */
[----:B------:R-:W-:Y:S02]  /*aa30*/  FADD.FTZ R171, R173, R171 ;  /* 0x000000abadab7221 */ /* 0x000fe40000010000 */
[----:B------:R-:W-:Y:S02]  /*aa40*/  FADD.FTZ R170, R174, R170 ;  /* 0x000000aaaeaa7221 */ /* 0x000fe40000010000 */
[-C--:B--2---:R-:W-:Y:S04]  /*aa50*/  HMMA.16816.F32.BF16 R68, R204, R132.reuse, R68 ;  /* 0x00000084cc44723c */ /* 0x084fe80000041844 */
[----:B---3--:R-:W-:Y:S01]  /*aa60*/  FADD.FTZ R170, R152, R170 ;  /* 0x000000aa98aa7221 */ /* 0x008fe20000010000 */
[----:B------:R-:W-:Y:S01]  /*aa70*/  MUFU.EX2 R173, R189 ;  /* 0x000000bd00ad7308 */ /* 0x000fe20000000800 */
[----:B------:R-:W-:Y:S02]  /*aa80*/  FMUL.FTZ R116, R201, R116 ;  /* 0x00000074c9747220 */ /* 0x000fe40000410000 */
[C---:B------:R-:W-:Y:S04]  /*aa90*/  HMMA.16816.F32.BF16 R72, R164.reuse, R132, R72 ;  /* 0x00000084a448723c */ /* 0x040fe80000041848 */
[----:B-1----:R-:W-:Y:S01]  /*aaa0*/  F2FP.BF16.PACK_AB R203, R213, R214 ;  /* 0x000000d6d5cb723e */ /* 0x002fe200000010ff */
[----:B------:R-:W-:Y:S02]  /*aab0*/  FMUL.FTZ R117, R201, R117 ;  /* 0x00000075c9757220 */ /* 0x000fe40000410000 */
[C---:B------:R-:W-:Y:S01]  /*aac0*/  FMUL.FTZ R118, R199.reuse, R118 ;  /* 0x00000076c7767220 */ /* 0x040fe20000410000 */
[-C--:B------:R-:W-:Y:S01]  /*aad0*/  HMMA.16816.F32.BF16 R76, R164, R134.reuse, R76 ;  /* 0x00000086a44c723c */ /* 0x080fe2000004184c */
[----:B------:R-:W-:Y:S03]  /*aae0*/  MUFU.EX2 R220, R191 ;  /* 0x000000bf00dc7308 */ /* 0x000fe60000000800 */
[----:B------:R-:W-:Y:S02]  /*aaf0*/  FMUL.FTZ R119, R199, R119 ;  /* 0x00000077c7777220 */ /* 0x000fe40000410000 */
[----:B----4-:R-:W-:Y:S01]  /*ab00*/  FADD.FTZ R154, R136, R179 ;  /* 0x000000b3889a7221 */ /* 0x010fe20000010000 */
[C---:B-----5:R-:W-:Y:S01]  /*ab10*/  F2FP.BF16.PACK_AB R136, R139.reuse, R136 ;  /* 0x000000888b88723e */ /* 0x060fe200000010ff */
[C---:B------:R-:W-:Y:S01]  /*ab20*/  HMMA.16816.F32.BF16 R80, R204.reuse, R134, R80 ;  /* 0x00000086cc50723c */ /* 0x040fe20000041850 */
[----:B------:R-:W1:Y:S02]  /*ab30*/  LDSM.16.MT88.4 R132, [R238+0x2000] ;  /* 0x00200000ee84783b */ /* 0x000e640000004200 */
[----:B------:R-:W2:Y:S01]  /*ab40*/  MUFU.EX2 R219, R190 ;  /* 0x000000be00db7308 */ /* 0x000ea20000000800 */
[----:B------:R-:W-:Y:S02]  /*ab50*/  FADD.FTZ R154, R139, R154 ;  /* 0x0000009a8b9a7221 */ /* 0x000fe40000010000 */
[----:B------:R-:W-:Y:S02]  /*ab60*/  FMUL.FTZ R128, R201, R128 ;  /* 0x00000080c9807220 */ /* 0x000fe40000410000 */
[----:B------:R-:W-:Y:S01]  /*ab70*/  FADD.FTZ R154, R138, R154 ;  /* 0x0000009a8a9a7221 */ /* 0x000fe20000010000 */
[C---:B------:R-:W-:Y:S03]  /*ab80*/  F2FP.BF16.PACK_AB R138, R137.reuse, R138 ;  /* 0x0000008a898a723e */ /* 0x040fe600000010ff */
[----:B------:R-:W-:Y:S01]  /*ab90*/  FADD.FTZ R154, R137, R154 ;  /* 0x0000009a899a7221 */ /* 0x000fe20000010000 */
[----:B------:R-:W-:Y:S01]  /*aba0*/  F2FP.BF16.PACK_AB R137, R161, R152 ;  /* 0x00000098a189723e */ /* 0x000fe200000010ff */
[----:B------:R-:W-:Y:S01]  /*abb0*/  FMUL.FTZ R129, R201, R129 ;  /* 0x00000081c9817220 */ /* 0x000fe20000410000 */
[----:B------:R-:W-:Y:S01]  /*abc0*/  F2FP.BF16.PACK_AB R201, R215, R216 ;  /* 0x000000d8d7c9723e */ /* 0x000fe200000010ff */
[C---:B------:R-:W-:Y:S01]  /*abd0*/  FMUL.FTZ R130, R199.reuse, R130 ;  /* 0x00000082c7827220 */ /* 0x040fe20000410000 */
[----:B------:R-:W-:Y:S01]  /*abe0*/  MUFU.EX2 R174, R181 ;  /* 0x000000b500ae7308 */ /* 0x000fe20000000800 */
[----:B------:R-:W-:Y:S02]  /*abf0*/  FMUL.FTZ R131, R199, R131 ;  /* 0x00000083c7837220 */ /* 0x000fe40000410000 */
[----:B------:R-:W-:Y:S04]  /*ac00*/  FADD.FTZ R202, R175, R202 ;  /* 0x000000caafca7221 */ /* 0x000fe80000010000 */
[----:B------:R-:W-:Y:S01]  /*ac10*/  FADD.FTZ R172, R172, R202 ;  /* 0x000000caacac7221 */ /* 0x000fe20000010000 */
[----:B--2---:R-:W-:Y:S02]  /*ac20*/  F2FP.BF16.PACK_AB R139, R219, R220 ;  /* 0x000000dcdb8b723e */ /* 0x004fe400000010ff */
[----:B------:R-:W-:Y:S01]  /*ac30*/  MUFU.EX2 R175, R188 ;  /* 0x000000bc00af7308 */ /* 0x000fe20000000800 */
[----:B------:R-:W-:Y:S04]  /*ac40*/  FADD.FTZ R172, R168, R172 ;  /* 0x000000aca8ac7221 */ /* 0x000fe80000010000 */
[----:B------:R-:W-:Y:S05]  /*ac50*/  FADD.FTZ R172, R163, R172 ;  /* 0x000000aca3ac7221 */ /* 0x000fea0000010000 */
[----:B------:R-:W-:Y:S01]  /*ac60*/  MUFU.EX2 R199, R185 ;  /* 0x000000b900c77308 */ /* 0x000fe20000000800 */
[-C--:B-1----:R-:W-:Y:S09]  /*ac70*/  HMMA.16816.F32.BF16 R84, R204, R132.reuse, R84 ;  /* 0x00000084cc54723c */ /* 0x082ff20000041854 */
[----:B------:R-:W-:Y:S01]  /*ac80*/  MUFU.EX2 R202, R218 ;  /* 0x000000da00ca7308 */ /* 0x000fe20000000800 */
[C---:B------:R-:W-:Y:S08]  /*ac90*/  HMMA.16816.F32.BF16 R88, R164.reuse, R132, R88 ;  /* 0x00000084a458723c */ /* 0x040ff00000041858 */
[-C--:B------:R-:W-:Y:S01]  /*aca0*/  HMMA.16816.F32.BF16 R92, R164, R134.reuse, R92 ;  /* 0x00000086a45c723c */ /* 0x080fe2000004185c */
[----:B------:R-:W-:Y:S07]  /*acb0*/  MUFU.EX2 R218, R210 ;  /* 0x000000d200da7308 */ /* 0x000fee0000000800 */
[C---:B------:R-:W-:Y:S01]  /*acc0*/  HMMA.16816.F32.BF16 R96, R204.reuse, R134, R96 ;  /* 0x00000086cc60723c */ /* 0x040fe20000041860 */
[----:B------:R-:W1:Y:S02]  /*acd0*/  LDSM.16.MT88.4 R132, [R237+0x2000] ;  /* 0x00200000ed84783b */ /* 0x000e640000004200 */
[----:B------:R-:W-:Y:S10]  /*ace0*/  MUFU.EX2 R168, R217 ;  /* 0x000000d900a87308 */ /* 0x000ff40000000800 */
[----:B------:R-:W2:Y:S10]  /*acf0*/  MUFU.EX2 R217, R211 ;  /* 0x000000d300d97308 */ /* 0x000eb40000000800 */
[----:B------:R-:W-:Y:S10]  /*ad00*/  MUFU.EX2 R229, R229 ;  /* 0x000000e500e57308 */ /* 0x000ff40000000800 */
[----:B------:R-:W-:Y:S01]  /*ad10*/  MUFU.EX2 R228, R228 ;  /* 0x000000e400e47308 */ /* 0x000fe20000000800 */
[-C--:B-1----:R-:W-:Y:S09]  /*ad20*/  HMMA.16816.F32.BF16 R100, R204, R132.reuse, R100 ;  /* 0x00000084cc64723c */ /* 0x082ff20000041864 */
[----:B------:R-:W-:Y:S01]  /*ad30*/  MUFU.EX2 R179, R200 ;  /* 0x000000c800b37308 */ /* 0x000fe20000000800 */
[C---:B------:R-:W-:Y:S09]  /*ad40*/  HMMA.16816.F32.BF16 R104, R164.reuse, R132, R104 ;  /* 0x00000084a468723c */ /* 0x040ff20000041868 */
[----:B------:R-:W-:Y:S01]  /*ad50*/  MUFU.EX2 R198, R198 ;  /* 0x000000c600c67308 */ /* 0x000fe20000000800 */
[-C--:B------:R-:W-:Y:S09]  /*ad60*/  HMMA.16816.F32.BF16 R108, R164, R134.reuse, R108 ;  /* 0x00000086a46c723c */ /* 0x080ff2000004186c */
[----:B------:R-:W1:Y:S01]  /*ad70*/  MUFU.EX2 R197, R197 ;  /* 0x000000c500c57308 */ /* 0x000e620000000800 */
[C---:B------:R-:W-:Y:S01]  /*ad80*/  HMMA.16816.F32.BF16 R112, R204.reuse, R134, R112 ;  /* 0x00000086cc70723c */ /* 0x040fe20000041870 */
[----:B------:R-:W3:Y:S07]  /*ad90*/  LDSM.16.MT88.4 R132, [R236+0x2000] ;  /* 0x00200000ec84783b */ /* 0x000eee0000004200 */
[-C--:B---3--:R-:W-:Y:S08]  /*ada0*/  HMMA.16816.F32.BF16 R116, R204, R132.reuse, R116 ;  /* 0x00000084cc74723c */ /* 0x088ff00000041874 */
[C---:B------:R-:W-:Y:S07]  /*adb0*/  HMMA.16816.F32.BF16 R120, R164.reuse, R132, R120 ;  /* 0x00000084a478723c */ /* 0x040fee0000041878 */
[----:B------:R-:W-:Y:S01]  /*adc0*/  F2FP.BF16.PACK_AB R132, R160, R153 ;  /* 0x00000099a084723e */ /* 0x000fe200000010ff */
[-C--:B------:R-:W-:Y:S01]  /*add0*/  HMMA.16816.F32.BF16 R124, R164, R134.reuse, R124 ;  /* 0x00000086a47c723c */ /* 0x080fe2000004187c */
[----:B------:R-:W-:Y:S03]  /*ade0*/  MUFU.EX2 R166, R222 ;  /* 0x000000de00a67308 */ /* 0x000fe60000000800 */
[----:B------:R-:W-:Y:S03]  /*adf0*/  F2FP.BF16.PACK_AB R133, R162, R163 ;  /* 0x000000a3a285723e */ /* 0x000fe600000010ff */
[----:B------:R-:W-:Y:S01]  /*ae00*/  FADD.FTZ R165, R169, R171 ;  /* 0x000000aba9a57221 */ /* 0x000fe20000010000 */
[----:B------:R-:W-:Y:S03]  /*ae10*/  HMMA.16816.F32.BF16 R128, R204, R134, R128 ;  /* 0x00000086cc80723c */ /* 0x000fe60000041880 */
[----:B------:R-:W3:Y:S01]  /*ae20*/  MUFU.EX2 R222, R208 ;  /* 0x000000d000de7308 */ /* 0x000ee20000000800 */
[----:B------:R-:W-:Y:S03]  /*ae30*/  FADD.FTZ R165, R153, R165 ;  /* 0x000000a599a57221 */ /* 0x000fe60000010000 */
[----:B------:R-:W-:Y:S01]  /*ae40*/  F2FP.BF16.PACK_AB R134, R224, R226 ;  /* 0x000000e2e086723e */ /* 0x000fe200000010ff */
[-C--:B------:R-:W-:Y:S05]  /*ae50*/  HMMA.16816.F32.BF16 R4, R136, R140.reuse, R4 ;  /* 0x0000008c8804723c */ /* 0x080fea0000041804 */
[----:B------:R-:W-:Y:S01]  /*ae60*/  F2FP.BF16.PACK_AB R135, R223, R225 ;  /* 0x000000e1df87723e */ /* 0x000fe200000010ff */
[----:B------:R-:W4:Y:S01]  /*ae70*/  MUFU.EX2 R167, R221 ;  /* 0x000000dd00a77308 */ /* 0x000f220000000800 */
[----:B--2---:R-:W-:Y:S02]  /*ae80*/  F2FP.BF16.PACK_AB R204, R217, R212 ;  /* 0x000000d4d9cc723e */ /* 0x004fe400000010ff */
[----:B-1----:R-:W-:Y:S03]  /*ae90*/  F2FP.BF16.PACK_AB R207, R197, R198 ;  /* 0x000000c6c5cf723e */ /* 0x002fe600000010ff */
[C---:B------:R-:W-:Y:S04]  /*aea0*/  HMMA.16816.F32.BF16 R8, R132.reuse, R140, R8 ;  /* 0x0000008c8408723c */ /* 0x040fe80000041808 */
[----:B------:R1:W2:Y:S01]  /*aeb0*/  MUFU.EX2 R221, R209 ;  /* 0x000000d100dd7308 */ /* 0x0002a20000000800 */
[----:B---3--:R-:W-:Y:S03]  /*aec0*/  F2FP.BF16.PACK_AB R205, R179, R222 ;  /* 0x000000deb3cd723e */ /* 0x008fe600000010ff */
[-C--:B------:R-:W-:Y:S08]  /*aed0*/  HMMA.16816.F32.BF16 R12, R132, R142.reuse, R12 ;  /* 0x0000008e840c723c */ /* 0x080ff0000004180c */
[C---:B------:R-:W-:Y:S01]  /*aee0*/  HMMA.16816.F32.BF16 R16, R136.reuse, R142, R16 ;  /* 0x0000008e8810723c */ /* 0x040fe20000041810 */
[----:B------:R-:W3:Y:S03]  /*aef0*/  LDSM.16.MT88.4 R140, [R236+0x800] ;  /* 0x00080000ec8c783b */ /* 0x000ee60000004200 */
[----:B----4-:R-:W-:Y:S04]  /*af00*/  F2FP.BF16.PACK_AB R200, R167, R166 ;  /* 0x000000a6a7c8723e */ /* 0x010fe800000010ff */
[-C--:B------:R-:W-:Y:S01]  /*af10*/  HMMA.16816.F32.BF16 R20, R136, R144.reuse, R20 ;  /* 0x000000908814723c */ /* 0x080fe20000041814 */
[----:B-1----:R-:W-:Y:S03]  /*af20*/  LDSM.16.MT88.4 R208, [R239+0x3800] ;  /* 0x00380000efd0783b */ /* 0x002fe60000004200 */
[----:B--2---:R-:W-:Y:S04]  /*af30*/  F2FP.BF16.PACK_AB R206, R221, R218 ;  /* 0x000000daddce723e */ /* 0x004fe800000010ff */
        /* <DEDUP_REMOVED lines=30> */
[C---:B------:R-:W-:Y:S07]  /*b120*/  HMMA.16816.F32.BF16 R120, R132.reuse, R144, R120 ;  /* 0x000000908478723c */ /* 0x040fee0000041878 */
[----:B------:R-:W-:Y:S01]  /*b130*/  FADD.FTZ R144, R156, R154 ;  /* 0x0000009a9c907221 */ /* 0x000fe20000010000 */
[-C--:B------:R-:W-:Y:S04]  /*b140*/  HMMA.16816.F32.BF16 R124, R132, R146.reuse, R124 ;  /* 0x00000092847c723c */ /* 0x080fe8000004187c */
[C---:B------:R-:W-:Y:S03]  /*b150*/  FADD.FTZ R144, R158.reuse, R144 ;  /* 0x000000909e907221 */ /* 0x040fe60000010000 */
[----:B------:R-:W-:Y:S01]  /*b160*/  F2FP.BF16.PACK_AB R132, R158, R156 ;  /* 0x0000009c9e84723e */ /* 0x000fe200000010ff */
[----:B------:R-:W-:Y:S04]  /*b170*/  HMMA.16816.F32.BF16 R128, R136, R146, R128 ;  /* 0x000000928880723c */ /* 0x000fe80000041880 */
[----:B------:R-:W-:Y:S01]  /*b180*/  F2FP.BF16.PACK_AB R134, R157, R155 ;  /* 0x0000009b9d86723e */ /* 0x000fe200000010ff */
[----:B------:R-:W-:Y:S01]  /*b190*/  FADD.FTZ R144, R155, R144 ;  /* 0x000000909b907221 */ /* 0x000fe20000010000 */
[----:B------:R-:W-:Y:S01]  /*b1a0*/  F2FP.BF16.PACK_AB R133, R175, R173 ;  /* 0x000000adaf85723e */ /* 0x000fe200000010ff */
[----:B------:R-:W-:Y:S01]  /*b1b0*/  LDSM.16.MT88.4 R152, [R239+0x3000] ;  /* 0x00300000ef98783b */ /* 0x000fe20000004200 */
[----:B------:R-:W-:Y:S01]  /*b1c0*/  F2FP.BF16.PACK_AB R135, R231, R199 ;  /* 0x000000c7e787723e */ /* 0x000fe200000010ff */
[----:B------:R-:W-:Y:S03]  /*b1d0*/  FADD.FTZ R164, R157, R144 ;  /* 0x000000909da47221 */ /* 0x000fe60000010000 */
[----:B------:R-:W-:Y:S01]  /*b1e0*/  F2FP.BF16.PACK_AB R136, R176, R174 ;  /* 0x000000aeb088723e */ /* 0x000fe200000010ff */
[----:B------:R-:W-:Y:S01]  /*b1f0*/  FADD.FTZ R164, R166, R164 ;  /* 0x000000a4a6a47221 */ /* 0x000fe20000010000 */
[----:B------:R-:W-:Y:S01]  /*b200*/  F2FP.BF16.PACK_AB R138, R178, R177 ;  /* 0x000000b1b28a723e */ /* 0x000fe200000010ff */
[-C--:B--2---:R-:W-:Y:S01]  /*b210*/  HMMA.16816.F32.BF16 R4, R132, R148.reuse, R4 ;  /* 0x000000948404723c */ /* 0x084fe20000041804 */
[----:B------:R-:W1:Y:S04]  /*b220*/  LDSM.16.MT88.4 R144, [R237+0x1000] ;  /* 0x00100000ed90783b */ /* 0x000e680000004200 */
[----:B------:R-:W-:Y:S02]  /*b230*/  F2FP.BF16.PACK_AB R137, R229, R230 ;  /* 0x000000e6e589723e */ /* 0x000fe400000010ff */
[----:B------:R-:W-:Y:S02]  /*b240*/  F2FP.BF16.PACK_AB R139, R227, R228 ;  /* 0x000000e4e38b723e */ /* 0x000fe400000010ff */
[----:B------:R-:W-:Y:S05]  /*b250*/  LDSM.16.MT88.4 R156, [R238+0x3000] ;  /* 0x00300000ee9c783b */ /* 0x000fea0000004200 */
        /* <DEDUP_REMOVED lines=18> */
[----:B------:R-:W-:Y:S07]  /*b380*/  LDSM.16.MT88.4 R148, [R238+0x1800] ;  /* 0x00180000ee94783b */ /* 0x000fee0000004200 */
[-C--:B------:R-:W-:Y:S08]  /*b390*/  HMMA.16816.F32.BF16 R68, R132, R152.reuse, R68 ;  /* 0x000000988444723c */ /* 0x080ff00000041844 */
[C---:B------:R-:W-:Y:S08]  /*b3a0*/  HMMA.16816.F32.BF16 R72, R136.reuse, R152, R72 ;  /* 0x000000988848723c */ /* 0x040ff00000041848 */
[-C--:B------:R-:W-:Y:S08]  /*b3b0*/  HMMA.16816.F32.BF16 R76, R136, R154.reuse, R76 ;  /* 0x0000009a884c723c */ /* 0x080ff0000004184c */
[C---:B------:R-:W-:Y:S08]  /*b3c0*/  HMMA.16816.F32.BF16 R80, R132.reuse, R154, R80 ;  /* 0x0000009a8450723c */ /* 0x040ff00000041850 */
[-C--:B------:R-:W-:Y:S08]  /*b3d0*/  HMMA.16816.F32.BF16 R84, R132, R156.reuse, R84 ;  /* 0x0000009c8454723c */ /* 0x080ff00000041854 */
[C---:B------:R-:W-:Y:S08]  /*b3e0*/  HMMA.16816.F32.BF16 R88, R136.reuse, R156, R88 ;  /* 0x0000009c8858723c */ /* 0x040ff00000041858 */
[-C--:B------:R-:W-:Y:S08]  /*b3f0*/  HMMA.16816.F32.BF16 R92, R136, R158.reuse, R92 ;  /* 0x0000009e885c723c */ /* 0x080ff0000004185c */
[C---:B------:R-:W-:Y:S01]  /*b400*/  HMMA.16816.F32.BF16 R96, R132.reuse, R158, R96 ;  /* 0x0000009e8460723c */ /* 0x040fe20000041860 */
[----:B------:R-:W2:Y:S07]  /*b410*/  LDSM.16.MT88.4 R156, [R239+0x1800] ;  /* 0x00180000ef9c783b */ /* 0x000eae0000004200 */
[-C--:B---3--:R-:W-:Y:S08]  /*b420*/  HMMA.16816.F32.BF16 R100, R132, R140.reuse, R100 ;  /* 0x0000008c8464723c */ /* 0x088ff00000041864 */
[C---:B------:R-:W-:Y:S07]  /*b430*/  HMMA.16816.F32.BF16 R104, R136.reuse, R140, R104 ;  /* 0x0000008c8868723c */ /* 0x040fee0000041868 */
[----:B------:R-:W-:Y:S01]  /*b440*/  FADD.FTZ R140, R167, R164 ;  /* 0x000000a4a78c7221 */ /* 0x000fe20000010000 */
[-C--:B------:R-:W-:Y:S04]  /*b450*/  HMMA.16816.F32.BF16 R108, R136, R142.reuse, R108 ;  /* 0x0000008e886c723c */ /* 0x080fe8000004186c */
[----:B------:R-:W-:Y:S01]  /*b460*/  FADD.FTZ R140, R202, R140 ;  /* 0x0000008cca8c7221 */ /* 0x000fe20000010000 */
[C---:B------:R-:W-:Y:S03]  /*b470*/  F2FP.BF16.PACK_AB R202, R168.reuse, R202 ;  /* 0x000000caa8ca723e */ /* 0x040fe600000010ff */
[C---:B------:R-:W-:Y:S08]  /*b480*/  HMMA.16816.F32.BF16 R112, R132.reuse, R142, R112 ;  /* 0x0000008e8470723c */ /* 0x040ff00000041870 */
[-C--:B-1----:R-:W-:Y:S08]  /*b490*/  HMMA.16816.F32.BF16 R116, R132, R144.reuse, R116 ;  /* 0x000000908474723c */ /* 0x082ff00000041874 */
[C---:B------:R-:W-:Y:S08]  /*b4a0*/  HMMA.16816.F32.BF16 R120, R136.reuse, R144, R120 ;  /* 0x000000908878723c */ /* 0x040ff00000041878 */
[-C--:B------:R-:W-:Y:S07]  /*b4b0*/  HMMA.16816.F32.BF16 R124, R136, R146.reuse, R124 ;  /* 0x00000092887c723c */ /* 0x080fee000004187c */
[----:B------:R-:W-:Y:S01]  /*b4c0*/  FADD.FTZ R136, R168, R140 ;  /* 0x0000008ca8887221 */ /* 0x000fe20000010000 */
[----:B------:R-:W-:Y:S01]  /*b4d0*/  HMMA.16816.F32.BF16 R128, R132, R146, R128 ;  /* 0x000000928480723c */ /* 0x000fe20000041880 */
[----:B------:R-:W1:Y:S03]  /*b4e0*/  LDSM.16.MT88.4 R140, [R237+0x1800] ;  /* 0x00180000ed8c783b */ /* 0x000e660000004200 */
[----:B------:R-:W-:Y:S02]  /*b4f0*/  FADD.FTZ R137, R161, R170 ;  /* 0x000000aaa1897221 */ /* 0x000fe40000010000 */
[----:B------:R-:W-:Y:S03]  /*b500*/  FADD.FTZ R138, R162, R172 ;  /* 0x000000aca28a7221 */ /* 0x000fe60000010000 */
[----:B------:R3:W-:Y:S04]  /*b510*/  STL [R1+0x70], R136 ;  /* 0x0000708801007387 */ /* 0x0007e80000100800 */
[----:B------:R-:W4:Y:S01]  /*b520*/  LDSM.16.MT88.4 R132, [R236+0x1800] ;  /* 0x00180000ec84783b */ /* 0x000f220000004200 */
[----:B---3--:R-:W-:Y:S02]  /*b530*/  FADD.FTZ R136, R160, R165 ;  /* 0x000000a5a0887221 */ /* 0x008fe40000010000 */
[-C--:B--2---:R-:W-:Y:S05]  /*b540*/  HMMA.16816.F32.BF16 R160, R200, R156.reuse, R4 ;  /* 0x0000009cc8a0723c */ /* 0x084fea0000041804 */
[----:B------:R-:W2:Y:S03]  /*b550*/  LDSM.16.MT88.4 R4, [R238+0x3800] ;  /* 0x00380000ee04783b */ /* 0x000ea60000004200 */
[C---:B------:R-:W-:Y:S05]  /*b560*/  HMMA.16816.F32.BF16 R164, R204.reuse, R156, R8 ;  /* 0x0000009ccca4723c */ /* 0x040fea0000041808 */
[----:B------:R-:W3:Y:S03]  /*b570*/  LDSM.16.MT88.4 R8, [R237+0x3800] ;  /* 0x00380000ed08783b */ /* 0x000ee60000004200 */
[-C--:B------:R-:W-:Y:S05]  /*b580*/  HMMA.16816.F32.BF16 R168, R204, R158.reuse, R12 ;  /* 0x0000009ecca8723c */ /* 0x080fea000004180c */
[----:B------:R-:W5:Y:S03]  /*b590*/  LDSM.16.MT88.4 R12, [R236+0x3800] ;  /* 0x00380000ec0c783b */ /* 0x000f660000004200 */
[C---:B------:R-:W-:Y:S07]  /*b5a0*/  HMMA.16816.F32.BF16 R156, R200.reuse, R158, R16 ;  /* 0x0000009ec89c723c */ /* 0x040fee0000041810 */
[----:B------:R-:W-:Y:S01]  /*b5b0*/  MOV R19, R179 ;  /* 0x000000b300137202 */ /* 0x000fe20000000f00 */
[-C--:B------:R-:W-:Y:S04]  /*b5c0*/  HMMA.16816.F32.BF16 R152, R200, R148.reuse, R20 ;  /* 0x00000094c898723c */ /* 0x080fe80000041814 */
[----:B------:R-:W-:Y:S02]  /*b5d0*/  MOV R18, R178 ;  /* 0x000000b200127202 */ /* 0x000fe40000000f00 */
[----:B------:R-:W-:Y:S02]  /*b5e0*/  MOV R17, R177 ;  /* 0x000000b100117202 */ /* 0x000fe40000000f00 */
[----:B------:R-:W-:Y:S04]  /*b5f0*/  MOV R23, R175 ;  /* 0x000000af00177202 */ /* 0x000fe80000000f00 */
[----:B------:R-:W-:Y:S02]  /*b600*/  MOV R21, R173 ;  /* 0x000000ad00157202 */ /* 0x000fe40000000f00 */
[----:B------:R-:W-:Y:S02]  /*b610*/  MOV R22, R174 ;  /* 0x000000ae00167202 */ /* 0x000fe40000000f00 */
[C---:B------:R-:W-:Y:S04]  /*b620*/  HMMA.16816.F32.BF16 R172, R204.reuse, R148, R24 ;  /* 0x00000094ccac723c */ /* 0x040fe80000041818 */
[----:B------:R-:W-:Y:S02]  /*b630*/  MOV R16, R176 ;  /* 0x000000b000107202 */ /* 0x000fe40000000f00 */
[----:B------:R-:W-:Y:S02]  /*b640*/  MOV R20, R138 ;  /* 0x0000008a00147202 */ /* 0x000fe40000000f00 */
[-C--:B------:R-:W-:Y:S04]  /*b650*/  HMMA.16816.F32.BF16 R176, R204, R150.reuse, R28 ;  /* 0x00000096ccb0723c */ /* 0x080fe8000004181c */
[----:B------:R-:W-:Y:S01]  /*b660*/  MOV R26, R137 ;  /* 0x00000089001a7202 */ /* 0x000fe20000000f00 */
[----:B------:R-:W-:Y:S01]  /*b670*/  FADD.FTZ R225, R225, R20 ;  /* 0x00000014e1e17221 */ /* 0x000fe20000010000 */
[----:B------:R-:W-:Y:S02]  /*b680*/  MOV R27, R136 ;  /* 0x00000088001b7202 */ /* 0x000fe40000000f00 */
[C---:B------:R-:W-:Y:S04]  /*b690*/  HMMA.16816.F32.BF16 R148, R200.reuse, R150, R32 ;  /* 0x00000096c894723c */ /* 0x040fe80000041820 */
[----:B------:R-:W-:Y:S02]  /*b6a0*/  FADD.FTZ R220, R220, R26 ;  /* 0x0000001adcdc7221 */ /* 0x000fe40000010000 */
[----:B------:R-:W-:Y:S02]  /*b6b0*/  FADD.FTZ R226, R226, R27 ;  /* 0x0000001be2e27221 */ /* 0x000fe40000010000 */
[-C--:B-1----:R-:W-:Y:S04]  /*b6c0*/  HMMA.16816.F32.BF16 R144, R200, R140.reuse, R36 ;  /* 0x0000008cc890723c */ /* 0x082fe80000041824 */
        /* <DEDUP_REMOVED lines=9> */
[----:B------:R-:W-:Y:S01]  /*b760*/  FADD.FTZ R220, R199, R220 ;  /* 0x000000dcc7dc7221 */ /* 0x000fe20000010000 */
[----:B------:R-:W-:Y:S01]  /*b770*/  MOV R199, R3 ;  /* 0x0000000300c77202 */ /* 0x000fe20000000f00 */
        /* <DEDUP_REMOVED lines=24> */
[----:B------:R-:W-:Y:S01]  /*b900*/  FADD.FTZ R225, R198, R225 ;  /* 0x000000e1c6e17221 */ /* 0x000fe20000010000 */
[----:B------:R-:W-:Y:S01]  /*b910*/  MOV R198, R196 ;  /* 0x000000c400c67202 */ /* 0x000fe20000000f00 */
[-C--:B--2---:R-:W-:Y:S08]  /*b920*/  HMMA.16816.F32.BF16 R84, R200, R4.reuse, R84 ;  /* 0x00000004c854723c */ /* 0x084ff00000041854 */
[C---:B------:R-:W-:Y:S01]  /*b930*/  HMMA.16816.F32.BF16 R88, R204.reuse, R4, R88 ;  /* 0x00000004cc58723c */ /* 0x040fe20000041858 */
[----:B------:R-:W2:Y:S04]  /*b940*/  LDL R5, [R1+0x7c] ;  /* 0x00007c0001057983 */ /* 0x000ea80000100800 */
[----:B------:R-:W2:Y:S03]  /*b950*/  LDL.LU R4, [R1+0x78] ;  /* 0x0000780001047983 */ /* 0x000ea60000300800 */
[-C--:B------:R-:W-:Y:S08]  /*b960*/  HMMA.16816.F32.BF16 R92, R204, R6.reuse, R92 ;  /* 0x00000006cc5c723c */ /* 0x080ff0000004185c */
[C---:B------:R-:W-:Y:S07]  /*b970*/  HMMA.16816.F32.BF16 R96, R200.reuse, R6, R96 ;  /* 0x00000006c860723c */ /* 0x040fee0000041860 */
[----:B------:R-:W-:Y:S01]  /*b980*/  FADD.FTZ R6, R213, R220 ;  /* 0x000000dcd5067221 */ /* 0x000fe20000010000 */
[-C--:B---3--:R-:W-:Y:S04]  /*b990*/  HMMA.16816.F32.BF16 R100, R200, R8.reuse, R100 ;  /* 0x00000008c864723c */ /* 0x088fe80000041864 */
[----:B------:R1:W-:Y:S04]  /*b9a0*/  STL [R1+0x74], R6 ;  /* 0x0000740601007387 */ /* 0x0003e80000100800 */
[C---:B------:R-:W-:Y:S08]  /*b9b0*/  HMMA.16816.F32.BF16 R104, R204.reuse, R8, R104 ;  /* 0x00000008cc68723c */ /* 0x040ff00000041868 */
[-C--:B------:R-:W-:Y:S08]  /*b9c0*/  HMMA.16816.F32.BF16 R108, R204, R10.reuse, R108 ;  /* 0x0000000acc6c723c */ /* 0x080ff0000004186c */
[C---:B------:R-:W-:Y:S08]  /*b9d0*/  HMMA.16816.F32.BF16 R112, R200.reuse, R10, R112 ;  /* 0x0000000ac870723c */ /* 0x040ff00000041870 */
[-C--:B-----5:R-:W-:Y:S08]  /*b9e0*/  HMMA.16816.F32.BF16 R116, R200, R12.reuse, R116 ;  /* 0x0000000cc874723c */ /* 0x0a0ff00000041874 */
[C---:B------:R-:W-:Y:S08]  /*b9f0*/  HMMA.16816.F32.BF16 R120, R204.reuse, R12, R120 ;  /* 0x0000000ccc78723c */ /* 0x040ff00000041878 */
[-C--:B------:R-:W-:Y:S08]  /*ba00*/  HMMA.16816.F32.BF16 R124, R204, R14.reuse, R124 ;  /* 0x0000000ecc7c723c */ /* 0x080ff0000004187c */
[----:B------:R-:W-:Y:S07]  /*ba10*/  HMMA.16816.F32.BF16 R128, R200, R14, R128 ;  /* 0x0000000ec880723c */ /* 0x000fee0000041880 */
[----:B------:R-:W-:Y:S01]  /*ba20*/  FADD.FTZ R203, R221, R226 ;  /* 0x000000e2ddcb7221 */ /* 0x000fe20000010000 */
[----:B------:R-:W-:Y:S01]  /*ba30*/  MOV R200, R2 ;  /* 0x0000000200c87202 */ /* 0x000fe20000000f00 */
[----:B------:R-:W-:Y:S03]  /*ba40*/  FADD.FTZ R202, R197, R225 ;  /* 0x000000e1c5ca7221 */ /* 0x000fe60000010000 */
[----:B------:R-:W-:Y:S02]  /*ba50*/  MOV R197, R0 ;  /* 0x0000000000c57202 */ /* 0x000fe40000000f00 */
[C---:B--2---:R-:W-:Y:S02]  /*ba60*/  ISETP.GT.AND P0, PT, R4.reuse, R5, PT ;  /* 0x000000050400720c */ /* 0x044fe40003f04270 */
[----:B------:R-:W-:Y:S05]  /*ba70*/  IADD3 R4, R4, -0x1, RZ ;  /* 0xffffffff04047810 */ /* 0x000fea0007ffe0ff */
[----:B------:R1:W-:Y:S04]  /*ba80*/  STL [R1+0x78], R4 ;  /* 0x0000780401007387 */ /* 0x0003e80000100800 */
[----:B------:R1:W-:Y:S02]  /*ba90*/  STL [R1+0x78], R4 ;  /* 0x0000780401007387 */ /* 0x0003e40000100800 */
[----:B-1----:R-:W-:-:S05]  /*baa0*/  @P0 BRA `(.L_x_1660) ;  /* 0xffffaea000000947 */ /* 0x002fca000383ffff */
.L_x_1649:
[----:B-1----:R-:W2:Y:S02]  /*bab0*/  LDL R4, [R1+0x78] ;  /* 0x0000780001047983 */ /* 0x002ea40000100800 */
[----:B--2---:R-:W-:-:S13]  /*bac0*/  ISETP.GE.AND P0, PT, R4, RZ, PT ;  /* 0x000000ff0400720c */ /* 0x004fda0003f06270 */
[----:B------:R-:W-:Y:S05]  /*bad0*/  @!P0 BRA `(.L_x_1661) ;  /* 0x000046e000008947 */ /* 0x000fea0003800000 */
[----:B------:R-:W-:Y:S01]  /*bae0*/  IMAD.MOV.U32 R200, RZ, RZ, R2 ;  /* 0x000000ffffc87224 */ /* 0x000fe200078e0002 */
[----:B------:R-:W-:Y:S01]  /*baf0*/  MOV R198, R196 ;  /* 0x000000c400c67202 */ /* 0x000fe20000000f00 */
[----:B------:R-:W-:Y:S01]  /*bb00*/  IMAD.MOV.U32 R199, RZ, RZ, R3 ;  /* 0x000000ffffc77224 */ /* 0x000fe200078e0003 */
[----:B------:R-:W-:Y:S02]  /*bb10*/  MOV R197, R0 ;  /* 0x0000000000c57202 */ /* 0x000fe40000000f00 */
.L_x_1668:
[----:B------:R-:W2:Y:S01]  /*bb20*/  LDL R4, [R1+0x48] ;  /* 0x0000480001047983 */ /* 0x000ea20000100800 */
[----:B------:R-:W-:Y:S04]  /*bb30*/  DEPBAR.LE SB0, 0x0 ;  /* 0x000080000000791a */ /* 0x000fe80000000000 */
[----:B------:R-:W3:Y:S01]  /*bb40*/  LDL R8, [R1+0x44] ;  /* 0x0000440001087983 */ /* 0x000ee20000100800 */
[----:B------:R-:W-:Y:S01]  /*bb50*/  WARPSYNC 0xffffffff ;  /* 0xffffffff00007948 */ /* 0x000fe20003800000 */
[----:B------:R-:W-:Y:S01]  /*bb60*/  IADD3 R196, R235, 0x2000, RZ ;  /* 0x00002000ebc47810 */ /* 0x000fe20007ffe0ff */
[C---:B------:R-:W-:Y:S01]  /*bb70*/  IMAD.SHL.U32 R45, R250.reuse, 0x2, RZ ;  /* 0x00000002fa2d7824 */ /* 0x040fe200078e00ff */
[----:B------:R-:W4:Y:S01]  /*bb80*/  LDL.64 R6, [R1+0x58] ;  /* 0x0000580001067983 */ /* 0x000f220000100a00 */
[----:B------:R-:W-:Y:S03]  /*bb90*/  SHF.L.U64.HI R52, R250, 0x1, R245 ;  /* 0x00000001fa347819 */ /* 0x000fe600000102f5 */
[----:B------:R-:W5:Y:S04]  /*bba0*/  LDL R5, [R1+0x30] ;  /* 0x0000300001057983 */ /* 0x000f680000100800 */
[----:B------:R-:W-:Y:S06]  /*bbb0*/  BAR.SYNC.DEFER_BLOCKING 0x0 ;  /* 0x0000000000007b1d */ /* 0x000fec0000010000 */
[----:B------:R1:W1:Y:S04]  /*bbc0*/  LDSM.16.M88.4 R64, [R244] ;  /* 0x00000000f440783b */ /* 0x0002680000000200 */
[----:B------:R1:W1:Y:S04]  /*bbd0*/  LDSM.16.M88.4 R60, [R244+0x2000] ;  /* 0x00200000f43c783b */ /* 0x0002680000000200 */
        /* <DEDUP_REMOVED lines=10> */
[----:B--2---:R-:W-:Y:S01]  /*bc80*/  SHF.R.S32.HI R0, RZ, 0x1f, R4 ;  /* 0x0000001fff007819 */ /* 0x004fe20000011404 */
[----:B------:R-:W-:Y:S01]  /*bc90*/  IMAD.WIDE.U32 R2, R4, c[0x0][0x208], RZ ;  /* 0x0000820004027a25 */ /* 0x000fe200078e00ff */
[----:B---3--:R-:W-:Y:S03]  /*bca0*/  SHF.R.S32.HI R53, RZ, 0x1f, R8 ;  /* 0x0000001fff357819 */ /* 0x008fe60000011408 */
[----:B------:R-:W-:Y:S04]  /*bcb0*/  IMAD R0, R0, c[0x0][0x208], RZ ;  /* 0x0000820000007a24 */ /* 0x000fe800078e02ff */
[----:B------:R-:W-:Y:S02]  /*bcc0*/  IMAD R0, R4, c[0x0][0x20c], R0 ;  /* 0x0000830004007a24 */ /* 0x000fe400078e0200 */
[----:B------:R-:W2:Y:S01]  /*bcd0*/  LDL R4, [R1+0xc] ;  /* 0x00000c0001047983 */ /* 0x000ea20000100800 */
[----:B------:R-:W-:Y:S02]  /*bce0*/  IMAD R53, R53, c[0x0][0x218], RZ ;  /* 0x0000860035357a24 */ /* 0x000fe400078e02ff */
[----:B------:R-:W-:Y:S02]  /*bcf0*/  IMAD.IADD R3, R3, 0x1, R0 ;  /* 0x0000000103037824 */ /* 0x000fe400078e0200 */
[C---:B------:R-:W-:Y:S02]  /*bd00*/  IMAD R53, R8.reuse, c[0x0][0x21c], R53 ;  /* 0x0000870008357a24 */ /* 0x040fe400078e0235 */
[----:B------:R-:W-:Y:S05]  /*bd10*/  IMAD.WIDE.U32 R2, R8, c[0x0][0x218], R2 ;  /* 0x0000860008027a25 */ /* 0x000fea00078e0002 */
[----:B----4-:R-:W-:Y:S02]  /*bd20*/  IADD3 R0, P0, R6, R2, RZ ;  /* 0x0000000206007210 */ /* 0x010fe40007f1e0ff */
[----:B------:R-:W-:Y:S02]  /*bd30*/  IADD3 R2, R235, 0x3000, RZ ;  /* 0x00003000eb027810 */ /* 0x000fe40007ffe0ff */
[----:B-----5:R-:W-:Y:S02]  /*bd40*/  IADD3.X R53, R5, R3, R53, P0, !PT ;  /* 0x0000000305357210 */ /* 0x020fe400007fe435 */
[C---:B------:R-:W-:Y:S02]  /*bd50*/  LEA R46, P0, R0.reuse, c[0x0][0x1f8], 0x1 ;  /* 0x00007e00002e7a11 */ /* 0x040fe400078008ff */
[C---:B------:R-:W-:Y:S02]  /*bd60*/  IADD3 R3, R235.reuse, 0x2800, RZ ;  /* 0x00002800eb037810 */ /* 0x040fe40007ffe0ff */
[----:B------:R-:W-:Y:S02]  /*bd70*/  LEA.HI.X R53, R0, c[0x0][0x1fc], R53, 0x1, P0 ;  /* 0x00007f0000357a11 */ /* 0x000fe400000f0c35 */
[----:B------:R-:W-:Y:S02]  /*bd80*/  IADD3 R0, R235, 0x3800, RZ ;  /* 0x00003800eb007810 */ /* 0x000fe40007ffe0ff */
[C---:B--2---:R-:W-:Y:S01]  /*bd90*/  SHF.L.U64.HI R44, R4.reuse, 0x1, R246 ;  /* 0x00000001042c7819 */ /* 0x044fe200000102f6 */
[----:B------:R-:W-:Y:S01]  /*bda0*/  IMAD.SHL.U32 R40, R4, 0x2, RZ ;  /* 0x0000000204287824 */ /* 0x000fe200078e00ff */
[----:B------:R-:W-:-:S05]  /*bdb0*/  BRA.DIV ~URZ, `(.L_x_1662) ;  /* 0x0000aa027f007947 */ /* 0x000fca000b800000 */
[----:B-1----:R1:W2:Y:S02]  /*bdc0*/  SHFL.IDX PT, R28, R53, RZ, 0x181f ;  /* 0x00181fff351c7589 */ /* 0x0022a400000e0000 */
.L_x_1745:
[-C--:B------:R-:W-:Y:S01]  /*bdd0*/  HMMA.16816.F32.BF16 R4, R64, R16.reuse, RZ ;  /* 0x000000104004723c */ /* 0x080fe200000418ff */
[----:B------:R-:W3:Y:S01]  /*bde0*/  LDL R20, [R1+0xc] ;  /* 0x00000c0001147983 */ /* 0x000ee20000100800 */
[----:B------:R-:W-:Y:S01]  /*bdf0*/  BSSY B0, `(.L_x_1663) ;  /* 0x00001a7000007945 */ /* 0x000fe20003800000 */
[----:B------:R-:W-:Y:S02]  /*be00*/  ISETP.GE.AND P0, PT, R250, c[0x0][0x1d4], PT ;  /* 0x00007500fa007a0c */ /* 0x000fe40003f06270 */
[----:B------:R-:W4:Y:S02]  /*be10*/  SHFL.IDX PT, R38, R46, RZ, 0x181f ;  /* 0x00181fff2e267589 */ /* 0x000f2400000e0000 */
[----:B------:R-:W-:Y:S01]  /*be20*/  SEL R47, RZ, 0x10, P0 ;  /* 0x00000010ff2f7807 */ /* 0x000fe20000000000 */
[C---:B------:R-:W-:Y:S05]  /*be30*/  HMMA.16816.F32.BF16 R8, R60.reuse, R16, RZ ;  /* 0x000000103c08723c */ /* 0x040fea00000418ff */
[----:B------:R-:W5:Y:S03]  /*be40*/  SHFL.IDX PT, R54, R46, 0x1, 0x181f ;  /* 0x00381f002e367f89 */ /* 0x000f6600000e0000 */
[-C--:B------:R-:W-:Y:S05]  /*be50*/  HMMA.16816.F32.BF16 R12, R60, R18.reuse, RZ ;  /* 0x000000123c0c723c */ /* 0x080fea00000418ff */
[----:B------:R-:W1:Y:S03]  /*be60*/  SHFL.IDX PT, R36, R53, 0x1, 0x181f ;  /* 0x00381f0035247f89 */ /* 0x000e6600000e0000 */
[C---:B------:R-:W-:Y:S05]  /*be70*/  HMMA.16816.F32.BF16 R16, R64.reuse, R18, RZ ;  /* 0x000000124010723c */ /* 0x040fea00000418ff */
[----:B------:R-:W2:Y:S08]  /*be80*/  SHFL.IDX PT, R41, R46, 0x2, 0x181f ;  /* 0x00581f002e297f89 */ /* 0x000eb000000e0000 */
[----:B------:R-:W1:Y:S08]  /*be90*/  SHFL.IDX PT, R42, R53, 0x2, 0x181f ;  /* 0x00581f00352a7f89 */ /* 0x000e7000000e0000 */
[----:B------:R-:W1:Y:S08]  /*bea0*/  SHFL.IDX PT, R46, R46, 0x3, 0x181f ;  /* 0x00781f002e2e7f89 */ /* 0x000e7000000e0000 */
[----:B-1----:R-:W1:Y:S01]  /*beb0*/  SHFL.IDX PT, R53, R53, 0x3, 0x181f ;  /* 0x00781f0035357f89 */ /* 0x002e6200000e0000 */
[----:B---3--:R-:W-:Y:S02]  /*bec0*/  ISETP.GE.AND P2, PT, R20, c[0x0][0x1d4], PT ;  /* 0x0000750014007a0c */ /* 0x008fe40003f46270 */
[-C--:B------:R-:W-:Y:S01]  /*bed0*/  HMMA.16816.F32.BF16 R20, R64, R32.reuse, RZ ;  /* 0x000000204014723c */ /* 0x080fe200000418ff */
[C---:B----4-:R-:W-:Y:S02]  /*bee0*/  IADD3 R30, P4, R38.reuse, R40, RZ ;  /* 0x00000028261e7210 */ /* 0x050fe40007f9e0ff */
[-C--:B------:R-:W-:Y:S02]  /*bef0*/  IADD3 R38, P5, R38, R45.reuse, RZ ;  /* 0x0000002d26267210 */ /* 0x080fe40007fbe0ff */
[C---:B--2---:R-:W-:Y:S02]  /*bf00*/  IADD3.X R31, R28.reuse, R44, RZ, P4, !PT ;  /* 0x0000002c1c1f7210 */ /* 0x044fe400027fe4ff */
[----:B------:R-:W-:Y:S01]  /*bf10*/  IADD3.X R39, R28, R52, RZ, P5, !PT ;  /* 0x000000341c277210 */ /* 0x000fe20002ffe4ff */
[C---:B------:R-:W-:Y:S01]  /*bf20*/  HMMA.16816.F32.BF16 R24, R60.reuse, R32, RZ ;  /* 0x000000203c18723c */ /* 0x040fe200000418ff */
[----:B------:R-:W-:Y:S02]  /*bf30*/  SEL R201, RZ, 0x10, P2 ;  /* 0x00000010ffc97807 */ /* 0x000fe40001000000 */
[----:B------:R2:W-:Y:S01]  /*bf40*/  LDGSTS.E.BYPASS.LTC128B.128 [R251+0x100], [R30.64], !P2 ;  /* 0x001000001efb7fae */ /* 0x0005e2000d101d46 */
[C---:B-----5:R-:W-:Y:S02]  /*bf50*/  IADD3 R56, P4, R54.reuse, R40, RZ ;  /* 0x0000002836387210 */ /* 0x060fe40007f9e0ff */
[-C--:B------:R-:W-:Y:S02]  /*bf60*/  IADD3 R54, P5, R54, R45.reuse, RZ ;  /* 0x0000002d36367210 */ /* 0x080fe40007fbe0ff */
[C---:B------:R-:W-:Y:S02]  /*bf70*/  IADD3.X R57, R36.reuse, R44, RZ, P4, !PT ;  /* 0x0000002c24397210 */ /* 0x040fe400027fe4ff */
[----:B------:R-:W-:Y:S01]  /*bf80*/  ISETP.NE.U32.AND P6, PT, R201, RZ, PT ;  /* 0x000000ffc900720c */ /* 0x000fe20003fc5070 */
[----:B------:R3:W-:Y:S01]  /*bf90*/  LDGSTS.E.BYPASS.LTC128B.128 [R251+0x2100], [R38.64], !P0 ;  /* 0x0210000026fb7fae */ /* 0x0007e2000c101d46 */
[----:B------:R-:W-:Y:S02]  /*bfa0*/  IADD3.X R55, R36, R52, RZ, P5, !PT ;  /* 0x0000003424377210 */ /* 0x000fe40002ffe4ff */
[C---:B------:R-:W-:Y:S02]  /*bfb0*/  ISETP.NE.U32.AND P5, PT, R47.reuse, RZ, PT ;  /* 0x000000ff2f00720c */ /* 0x040fe40003fa5070 */
[----:B------:R-:W-:Y:S03]  /*bfc0*/  IADD3 R47, -R47, 0x10, RZ ;  /* 0x000000102f2f7810 */ /* 0x000fe60007ffe1ff */
[----:B------:R4:W-:Y:S01]  /*bfd0*/  LDGSTS.E.BYPASS.LTC128B.128 [R251+0x900], [R56.64], !P2 ;  /* 0x0090000038fb7fae */ /* 0x0009e2000d101d46 */
[----:B------:R-:W-:Y:S07]  /*bfe0*/  LOP3.LUT R47, R47, 0xf, RZ, 0xc0, !PT ;  /* 0x0000000f2f2f7812 */ /* 0x000fee00078ec0ff */
[----:B------:R5:W-:Y:S01]  /*bff0*/  LDGSTS.E.BYPASS.LTC128B.128 [R251+0x2900], [R54.64], !P0 ;  /* 0x0290000036fb7fae */ /* 0x000be2000c101d46 */
[-C--:B--2---:R-:W-:Y:S08]  /*c000*/  HMMA.16816.F32.BF16 R28, R60, R34.reuse, RZ ;  /* 0x000000223c1c723c */ /* 0x084ff000000418ff */
[C---:B------:R-:W-:Y:S04]  /*c010*/  HMMA.16816.F32.BF16 R32, R64.reuse, R34, RZ ;  /* 0x000000224020723c */ /* 0x040fe800000418ff */
[C---:B---3--:R-:W-:Y:S04]  /*c020*/  IADD3 R38, P4, R41.reuse, R40, RZ ;  /* 0x0000002829267210 */ /* 0x048fe80007f9e0ff */
[C---:B------:R-:W-:Y:S05]  /*c030*/  IADD3.X R39, R42.reuse, R44, RZ, P4, !PT ;  /* 0x0000002c2a277210 */ /* 0x040fea00027fe4ff */
[----:B------:R2:W-:Y:S01]  /*c040*/  LDGSTS.E.BYPASS.LTC128B.128 [R251+0x1100], [R38.64], !P2 ;  /* 0x0110000026fb7fae */ /* 0x0005e2000d101d46 */
[----:B------:R-:W-:Y:S02]  /*c050*/  IADD3 R58, P2, R41, R45, RZ ;  /* 0x0000002d293a7210 */ /* 0x000fe40007f5e0ff */
[----:B-----5:R-:W-:Y:S02]  /*c060*/  IADD3 R54, -R201, 0x10, RZ ;  /* 0x00000010c9367810 */ /* 0x020fe40007ffe1ff */
[----:B------:R-:W-:Y:S02]  /*c070*/  IADD3.X R59, R42, R52, RZ, P2, !PT ;  /* 0x000000342a3b7210 */ /* 0x000fe400017fe4ff */
[----:B------:R-:W-:Y:S03]  /*c080*/  LOP3.LUT R54, R54, 0xf, RZ, 0xc0, !PT ;  /* 0x0000000f36367812 */ /* 0x000fe600078ec0ff */
[----:B------:R3:W-:Y:S01]  /*c090*/  LDGSTS.E.BYPASS.LTC128B.128 [R251+0x3100], [R58.64], !P0 ;  /* 0x031000003afb7fae */ /* 0x0007e2000c101d46 */
[-C--:B------:R-:W-:Y:S04]  /*c0a0*/  IADD3 R54, P4, P2, R54, R46.reuse, R40 ;  /* 0x0000002e36367210 */ /* 0x080fe80007a9e028 */
[-C--:B-1----:R-:W-:Y:S02]  /*c0b0*/  IADD3.X R55, RZ, R53.reuse, R44, P4, P2 ;  /* 0x00000035ff377210 */ /* 0x082fe400027e442c */
[----:B----4-:R-:W-:Y:S03]  /*c0c0*/  IADD3 R56, P4, P2, R47, R46, R45 ;  /* 0x0000002e2f387210 */ /* 0x010fe60007a9e02d */
[----:B------:R1:W-:Y:S01]  /*c0d0*/  LDGSTS.E.BYPASS.LTC128B.128.ZFILL [R251+0x1900], [R54.64], P6 ;  /* 0x0190000036fb7fae */ /* 0x0003e2000b141d46 */
[----:B------:R-:W-:Y:S01]  /*c0e0*/  IADD3.X R57, RZ, R53, R52, P4, P2 ;  /* 0x00000035ff397210 */ /* 0x000fe200027e4434 */
[-C--:B--2---:R-:W-:Y:S06]  /*c0f0*/  HMMA.16816.F32.BF16 R36, R64, R48.reuse, RZ ;  /* 0x000000304024723c */ /* 0x084fec00000418ff */
[----:B------:R3:W-:Y:S02]  /*c100*/  LDGSTS.E.BYPASS.LTC128B.128.ZFILL [R251+0x3900], [R56.64], P5 ;  /* 0x0390000038fb7fae */ /* 0x0007e4000a941d46 */
[C---:B------:R-:W-:Y:S06]  /*c110*/  HMMA.16816.F32.BF16 R40, R60.reuse, R48, RZ ;  /* 0x000000303c28723c */ /* 0x040fec00000418ff */
[----:B------:R-:W0:Y:S02]  /*c120*/  LDGDEPBAR ;  /* 0x00000000000079af */ /* 0x000e240000000000 */
[-C--:B------:R-:W-:Y:S08]  /*c130*/  HMMA.16816.F32.BF16 R44, R60, R50.reuse, RZ ;  /* 0x000000323c2c723c */ /* 0x080ff000000418ff */
[C---:B------:R-:W-:Y:S08]  /*c140*/  HMMA.16816.F32.BF16 R48, R64.reuse, R50, RZ ;  /* 0x000000324030723c */ /* 0x040ff000000418ff */
[-C--:B-1----:R-:W-:Y:S08]  /*c150*/  HMMA.16816.F32.BF16 R52, R64, R204.reuse, RZ ;  /* 0x000000cc4034723c */ /* 0x082ff000000418ff */
[C---:B---3--:R-:W-:Y:S08]  /*c160*/  HMMA.16816.F32.BF16 R56, R60.reuse, R204, RZ ;  /* 0x000000cc3c38723c */ /* 0x048ff000000418ff */
        /* <DEDUP_REMOVED lines=24> */
[-C--:B-1----:R-:W-:Y:S01]  /*c2f0*/  HMMA.16816.F32.BF16 R4, R204, R212.reuse, R4 ;  /* 0x000000d4cc04723c */ /* 0x082fe20000041804 */
[----:B------:R1:W-:Y:S07]  /*c300*/  LDSM.16.M88.4 R228, [R2] ;  /* 0x0000000002e4783b */ /* 0x0003ee0000000200 */
[C---:B--2---:R-:W-:Y:S08]  /*c310*/  HMMA.16816.F32.BF16 R8, R220.reuse, R212, R8 ;  /* 0x000000d4dc08723c */ /* 0x044ff00000041808 */
[-C--:B------:R-:W-:Y:S08]  /*c320*/  HMMA.16816.F32.BF16 R12, R220, R214.reuse, R12 ;  /* 0x000000d6dc0c723c */ /* 0x080ff0000004180c */
[C---:B------:R-:W-:Y:S01]  /*c330*/  HMMA.16816.F32.BF16 R16, R204.reuse, R214, R16 ;  /* 0x000000d6cc10723c */ /* 0x040fe20000041810 */
[----:B-1----:R-:W2:Y:S04]  /*c340*/  LDL R2, [R1+0x78] ;  /* 0x0000780001027983 */ /* 0x002ea80000100800 */
[----:B------:R-:W-:Y:S03]  /*c350*/  LDSM.16.M88.4 R212, [R232+-0x2000] ;  /* 0xffe00000e8d4783b */ /* 0x000fe60000000200 */
        /* <DEDUP_REMOVED lines=9> */
[----:B------:R-:W3:Y:S07]  /*c3f0*/  LDSM.16.M88.4 R216, [R240+0x2000] ;  /* 0x00200000f0d8783b */ /* 0x000eee0000000200 */
[-C--:B------:R-:W-:Y:S08]  /*c400*/  HMMA.16816.F32.BF16 R52, R204, R224.reuse, R52 ;  /* 0x000000e0cc34723c */ /* 0x080ff00000041834 */
[C---:B------:R-:W-:Y:S08]  /*c410*/  HMMA.16816.F32.BF16 R56, R220.reuse, R224, R56 ;  /* 0x000000e0dc38723c */ /* 0x040ff00000041838 */
[-C--:B------:R-:W-:Y:S01]  /*c420*/  HMMA.16816.F32.BF16 R60, R220, R226.reuse, R60 ;  /* 0x000000e2dc3c723c */ /* 0x080fe2000004183c */
[----:B------:R-:W-:Y:S07]  /*c430*/  LDSM.16.M88.4 R220, [R232+-0x1000] ;  /* 0xfff00000e8dc783b */ /* 0x000fee0000000200 */
[----:B------:R-:W-:Y:S01]  /*c440*/  HMMA.16816.F32.BF16 R64, R204, R226, R64 ;  /* 0x000000e2cc40723c */ /* 0x000fe20000041840 */
[----:B------:R-:W4:Y:S07]  /*c450*/  LDSM.16.M88.4 R204, [R232+-0x1800] ;  /* 0xffe80000e8cc783b */ /* 0x000f2e0000000200 */
[-C--:B-1----:R-:W-:Y:S01]  /*c460*/  HMMA.16816.F32.BF16 R4, R208, R212.reuse, R4 ;  /* 0x000000d4d004723c */ /* 0x082fe20000041804 */
[----:B------:R-:W1:Y:S07]  /*c470*/  LDSM.16.M88.4 R224, [R232+-0x800] ;  /* 0xfff80000e8e0783b */ /* 0x000e6e0000000200 */
        /* <DEDUP_REMOVED lines=14> */
[-C--:B-1----:R-:W-:Y:S08]  /*c560*/  HMMA.16816.F32.BF16 R52, R208, R224.reuse, R52 ;  /* 0x000000e0d034723c */ /* 0x082ff00000041834 */
[C---:B------:R-:W-:Y:S08]  /*c570*/  HMMA.16816.F32.BF16 R56, R216.reuse, R224, R56 ;  /* 0x000000e0d838723c */ /* 0x040ff00000041838 */
[-C--:B------:R-:W-:Y:S01]  /*c580*/  HMMA.16816.F32.BF16 R60, R216, R226.reuse, R60 ;  /* 0x000000e2d83c723c */ /* 0x080fe2000004183c */
[----:B------:R-:W-:Y:S07]  /*c590*/  LDSM.16.M88.4 R216, [R243+0x3000] ;  /* 0x00300000f3d8783b */ /* 0x000fee0000000200 */
[----:B------:R-:W-:Y:S01]  /*c5a0*/  HMMA.16816.F32.BF16 R64, R208, R226, R64 ;  /* 0x000000e2d040723c */ /* 0x000fe20000041840 */
[----:B------:R-:W1:Y:S07]  /*c5b0*/  LDSM.16.M88.4 R208, [R243+0x2800] ;  /* 0x00280000f3d0783b */ /* 0x000e6e0000000200 */
[-C--:B---3--:R-:W-:Y:S01]  /*c5c0*/  HMMA.16816.F32.BF16 R4, R204, R212.reuse, R4 ;  /* 0x000000d4cc04723c */ /* 0x088fe20000041804 */
[----:B------:R-:W3:Y:S07]  /*c5d0*/  LDSM.16.M88.4 R224, [R243+0x3800] ;  /* 0x00380000f3e0783b */ /* 0x000eee0000000200 */
[C---:B----4-:R-:W-:Y:S08]  /*c5e0*/  HMMA.16816.F32.BF16 R8, R220.reuse, R212, R8 ;  /* 0x000000d4dc08723c */ /* 0x050ff00000041808 */
        /* <DEDUP_REMOVED lines=8> */
[-C--:B------:R-:W-:Y:S03]  /*c670*/  HMMA.16816.F32.BF16 R36, R204, R216.reuse, R36 ;  /* 0x000000d8cc24723c */ /* 0x080fe60000041824 */
[----:B--2---:R-:W-:Y:S05]  /*c680*/  ISETP.GE.AND P2, PT, R2, 0x1, PT ;  /* 0x000000010200780c */ /* 0x004fea0003f46270 */
[C---:B------:R-:W-:Y:S08]  /*c690*/  HMMA.16816.F32.BF16 R40, R220.reuse, R216, R40 ;  /* 0x000000d8dc28723c */ /* 0x040ff00000041828 */
[-C--:B------:R-:W-:Y:S08]  /*c6a0*/  HMMA.16816.F32.BF16 R44, R220, R218.reuse, R44 ;  /* 0x000000dadc2c723c */ /* 0x080ff0000004182c */
[C---:B------:R-:W-:Y:S01]  /*c6b0*/  HMMA.16816.F32.BF16 R48, R204.reuse, R218, R48 ;  /* 0x000000dacc30723c */ /* 0x040fe20000041830 */
[----:B------:R-:W2:Y:S07]  /*c6c0*/  LDSM.16.M88.4 R216, [R242+0x6000] ;  /* 0x00600000f2d8783b */ /* 0x000eae0000000200 */
[-C--:B---3--:R-:W-:Y:S08]  /*c6d0*/  HMMA.16816.F32.BF16 R52, R204, R224.reuse, R52 ;  /* 0x000000e0cc34723c */ /* 0x088ff00000041834 */
[C---:B------:R-:W-:Y:S08]  /*c6e0*/  HMMA.16816.F32.BF16 R56, R220.reuse, R224, R56 ;  /* 0x000000e0dc38723c */ /* 0x040ff00000041838 */
[-C--:B------:R-:W-:Y:S01]  /*c6f0*/  HMMA.16816.F32.BF16 R60, R220, R226.reuse, R60 ;  /* 0x000000e2dc3c723c */ /* 0x080fe2000004183c */
[----:B------:R-:W3:Y:S07]  /*c700*/  LDSM.16.M88.4 R220, [R3] ;  /* 0x0000000003dc783b */ /* 0x000eee0000000200 */
[----:B------:R-:W-:Y:S01]  /*c710*/  HMMA.16816.F32.BF16 R64, R204, R226, R64 ;  /* 0x000000e2cc40723c */ /* 0x000fe20000041840 */
[----:B------:R-:W4:Y:S07]  /*c720*/  LDSM.16.M88.4 R204, [R0] ;  /* 0x0000000000cc783b */ /* 0x000f2e0000000200 */
[-C--:B-1----:R-:W-:Y:S01]  /*c730*/  HMMA.16816.F32.BF16 R4, R208, R212.reuse, R4 ;  /* 0x000000d4d004723c */ /* 0x082fe20000041804 */
[----:B------:R-:W-:Y:S07]  /*c740*/  LDSM.16.M88.4 R224, [R241+0x6000] ;  /* 0x00600000f1e0783b */ /* 0x000fee0000000200 */
        /* <DEDUP_REMOVED lines=14> */
[-C--:B----4-:R-:W-:Y:S08]  /*c830*/  HMMA.16816.F32.BF16 R52, R208, R204.reuse, R52 ;  /* 0x000000ccd034723c */ /* 0x090ff00000041834 */
[C---:B------:R-:W-:Y:S08]  /*c840*/  HMMA.16816.F32.BF16 R56, R216.reuse, R204, R56 ;  /* 0x000000ccd838723c */ /* 0x040ff00000041838 */
[-C--:B------:R-:W-:Y:S01]  /*c850*/  HMMA.16816.F32.BF16 R60, R216, R206.reuse, R60 ;  /* 0x000000ced83c723c */ /* 0x080fe2000004183c */
[----:B------:R-:W3:Y:S07]  /*c860*/  LDSM.16.M88.4 R216, [R234+0x3000] ;  /* 0x00300000ead8783b */ /* 0x000eee0000000200 */
[----:B------:R-:W-:Y:S01]  /*c870*/  HMMA.16816.F32.BF16 R64, R208, R206, R64 ;  /* 0x000000ced040723c */ /* 0x000fe20000041840 */
[----:B------:R-:W4:Y:S07]  /*c880*/  LDSM.16.M88.4 R204, [R234+0x3800] ;  /* 0x00380000eacc783b */ /* 0x000f2e0000000200 */
[-C--:B-1----:R-:W-:Y:S01]  /*c890*/  HMMA.16816.F32.BF16 R4, R212, R220.reuse, R4 ;  /* 0x000000dcd404723c */ /* 0x082fe20000041804 */
[----:B------:R-:W-:Y:S07]  /*c8a0*/  LDSM.16.M88.4 R208, [R240+0x4000] ;  /* 0x00400000f0d0783b */ /* 0x000fee0000000200 */
[C---:B------:R-:W-:Y:S08]  /*c8b0*/  HMMA.16816.F32.BF16 R8, R224.reuse, R220, R8 ;  /* 0x000000dce008723c */ /* 0x040ff00000041808 */
[-C--:B------:R-:W-:Y:S08]  /*c8c0*/  HMMA.16816.F32.BF16 R12, R224, R222.reuse, R12 ;  /* 0x000000dee00c723c */ /* 0x080ff0000004180c */
[C---:B------:R-:W-:Y:S01]  /*c8d0*/  HMMA.16816.F32.BF16 R16, R212.reuse, R222, R16 ;  /* 0x000000ded410723c */ /* 0x040fe20000041810 */
[----:B------:R-:W1:Y:S07]  /*c8e0*/  LDSM.16.M88.4 R220, [R232] ;  /* 0x00000000e8dc783b */ /* 0x000e6e0000000200 */
[-C--:B--2---:R-:W-:Y:S08]  /*c8f0*/  HMMA.16816.F32.BF16 R20, R212, R228.reuse, R20 ;  /* 0x000000e4d414723c */ /* 0x084ff00000041814 */
[C---:B------:R-:W-:Y:S08]  /*c900*/  HMMA.16816.F32.BF16 R24, R224.reuse, R228, R24 ;  /* 0x000000e4e018723c */ /* 0x040ff00000041818 */
[-C--:B------:R-:W-:Y:S08]  /*c910*/  HMMA.16816.F32.BF16 R28, R224, R230.reuse, R28 ;  /* 0x000000e6e01c723c */ /* 0x080ff0000004181c */
[C---:B------:R-:W-:Y:S01]  /*c920*/  HMMA.16816.F32.BF16 R32, R212.reuse, R230, R32 ;  /* 0x000000e6d420723c */ /* 0x040fe20000041820 */
[----:B------:R-:W2:Y:S07]  /*c930*/  LDSM.16.M88.4 R228, [R233+0x6000] ;  /* 0x00600000e9e4783b */ /* 0x000eae0000000200 */
[-C--:B---3--:R-:W-:Y:S08]  /*c940*/  HMMA.16816.F32.BF16 R36, R212, R216.reuse, R36 ;  /* 0x000000d8d424723c */ /* 0x088ff00000041824 */
[C---:B------:R-:W-:Y:S08]  /*c950*/  HMMA.16816.F32.BF16 R40, R224.reuse, R216, R40 ;  /* 0x000000d8e028723c */ /* 0x040ff00000041828 */
[-C--:B------:R-:W-:Y:S08]  /*c960*/  HMMA.16816.F32.BF16 R44, R224, R218.reuse, R44 ;  /* 0x000000dae02c723c */ /* 0x080ff0000004182c */
[C---:B------:R-:W-:Y:S08]  /*c970*/  HMMA.16816.F32.BF16 R48, R212.reuse, R218, R48 ;  /* 0x000000dad430723c */ /* 0x040ff00000041830 */
[-C--:B----4-:R-:W-:Y:S08]  /*c980*/  HMMA.16816.F32.BF16 R52, R212, R204.reuse, R52 ;  /* 0x000000ccd434723c */ /* 0x090ff00000041834 */
[C---:B------:R-:W-:Y:S08]  /*c990*/  HMMA.16816.F32.BF16 R56, R224.reuse, R204, R56 ;  /* 0x000000cce038723c */ /* 0x040ff00000041838 */
[-C--:B------:R-:W-:Y:S08]  /*c9a0*/  HMMA.16816.F32.BF16 R60, R224, R206.reuse, R60 ;  /* 0x000000cee03c723c */ /* 0x080ff0000004183c */
[----:B------:R-:W-:Y:S08]  /*c9b0*/  HMMA.16816.F32.BF16 R64, R212, R206, R64 ;  /* 0x000000ced440723c */ /* 0x000ff00000041840 */
[-C--:B-1----:R-:W-:Y:S08]  /*c9c0*/  HMMA.16816.F32.BF16 R4, R208, R220.reuse, R4 ;  /* 0x000000dcd004723c */ /* 0x082ff00000041804 */
[C---:B--2---:R-:W-:Y:S08]  /*c9d0*/  HMMA.16816.F32.BF16 R8, R228.reuse, R220, R8 ;  /* 0x000000dce408723c */ /* 0x044ff00000041808 */
        /* <DEDUP_REMOVED lines=18> */
[----:B------:R-:W-:Y:S03]  /*cb00*/  FMUL.FTZ R19, R19, c[0x0][0x320] ;  /* 0x0000c80013137a20 */ /* 0x000fe60000410000 */
[----:B------:R4:W1:Y:S10]  /*cb10*/  MUFU.TANH R214, R7 ;  /* 0x0000000700d67308 */ /* 0x0008740000002400 */
[----:B------:R-:W1:Y:S10]  /*cb20*/  MUFU.TANH R212, R8 ;  /* 0x0000000800d47308 */ /* 0x000e740000002400 */
[----:B------:R-:W1:Y:S01]  /*cb30*/  MUFU.TANH R225, R9 ;  /* 0x0000000900e17308 */ /* 0x000e620000002400 */
[----:B----4-:R-:W4:Y:S09]  /*cb40*/  LDSM.16.M88.4 R4, [R232+0x800] ;  /* 0x00080000e804783b */ /* 0x010f320000000200 */
[----:B------:R-:W1:Y:S10]  /*cb50*/  MUFU.TANH R206, R10 ;  /* 0x0000000a00ce7308 */ /* 0x000e740000002400 */
[----:B------:R5:W1:Y:S10]  /*cb60*/  MUFU.TANH R207, R11 ;  /* 0x0000000b00cf7308 */ /* 0x000a740000002400 */
[----:B------:R1:W1:Y:S10]  /*cb70*/  MUFU.TANH R222, R12 ;  /* 0x0000000c00de7308 */ /* 0x0002740000002400 */
[----:B------:R2:W2:Y:S01]  /*cb80*/  MUFU.TANH R223, R13 ;  /* 0x0000000d00df7308 */ /* 0x0004a20000002400 */
[----:B-----5:R-:W5:Y:S01]  /*cb90*/  LDSM.16.M88.4 R8, [R232+0x1000] ;  /* 0x00100000e808783b */ /* 0x020f620000000200 */
[-C--:B----4-:R-:W-:Y:S08]  /*cba0*/  HMMA.16816.F32.BF16 R20, R208, R4.reuse, R20 ;  /* 0x00000004d014723c */ /* 0x090ff00000041814 */
[----:B------:R-:W4:Y:S01]  /*cbb0*/  MUFU.TANH R218, R16 ;  /* 0x0000001000da7308 */ /* 0x000f220000002400 */
[C---:B------:R-:W-:Y:S04]  /*cbc0*/  HMMA.16816.F32.BF16 R24, R228.reuse, R4, R24 ;  /* 0x00000004e418723c */ /* 0x040fe80000041818 */
[----:B-1----:R-:W-:Y:S05]  /*cbd0*/  FMUL.FTZ R12, R14, c[0x0][0x320] ;  /* 0x0000c8000e0c7a20 */ /* 0x002fea0000410000 */
[----:B------:R-:W1:Y:S01]  /*cbe0*/  MUFU.TANH R219, R17 ;  /* 0x0000001100db7308 */ /* 0x000e620000002400 */
[-C--:B------:R-:W-:Y:S03]  /*cbf0*/  HMMA.16816.F32.BF16 R28, R228, R6.reuse, R28 ;  /* 0x00000006e41c723c */ /* 0x080fe6000004181c */
[----:B--2---:R-:W-:Y:S05]  /*cc00*/  FMUL.FTZ R13, R15, c[0x0][0x320] ;  /* 0x0000c8000f0d7a20 */ /* 0x004fea0000410000 */
[C---:B------:R-:W-:Y:S01]  /*cc10*/  HMMA.16816.F32.BF16 R32, R208.reuse, R6, R32 ;  /* 0x00000006d020723c */ /* 0x040fe20000041820 */
[----:B------:R2:W1:Y:S01]  /*cc20*/  MUFU.TANH R215, R18 ;  /* 0x0000001200d77308 */ /* 0x0004620000002400 */
[----:B------:R-:W1:Y:S01]  /*cc30*/  LDSM.16.M88.4 R4, [R232+0x1800] ;  /* 0x00180000e804783b */ /* 0x000e620000000200 */
[----:B------:R-:W-:Y:S04]  /*cc40*/  DEPBAR.LE SB0, 0x0 ;  /* 0x000080000000791a */ /* 0x000fe80000000000 */
[----:B------:R-:W-:Y:S02]  /*cc50*/  FMUL.FTZ R20, R20, c[0x0][0x320] ;  /* 0x0000c80014147a20 */ /* 0x000fe40000410000 */
[----:B------:R-:W-:Y:S02]  /*cc60*/  FMUL.FTZ R21, R21, c[0x0][0x320] ;  /* 0x0000c80015157a20 */ /* 0x000fe40000410000 */
[----:B------:R3:W1:Y:S01]  /*cc70*/  MUFU.TANH R216, R19 ;  /* 0x0000001300d87308 */ /* 0x0006620000002400 */
[----:B------:R-:W-:Y:S01]  /*cc80*/  BAR.SYNC.DEFER_BLOCKING 0x0 ;  /* 0x0000000000007b1d */ /* 0x000fe20000010000 */
[----:B------:R-:W-:Y:S01]  /*cc90*/  FMUL.FTZ R22, R22, c[0x0][0x320] ;  /* 0x0000c80016167a20 */ /* 0x000fe20000410000 */
[-C--:B-----5:R-:W-:Y:S05]  /*cca0*/  HMMA.16816.F32.BF16 R36, R208, R8.reuse, R36 ;  /* 0x00000008d024723c */ /* 0x0a0fea0000041824 */
[----:B------:R-:W-:Y:S02]  /*ccb0*/  FMUL.FTZ R28, R28, c[0x0][0x320] ;  /* 0x0000c8001c1c7a20 */ /* 0x000fe40000410000 */
[----:B------:R5:W1:Y:S01]  /*ccc0*/  MUFU.TANH R221, R20 ;  /* 0x0000001400dd7308 */ /* 0x000a620000002400 */
[----:B------:R-:W-:Y:S01]  /*ccd0*/  FMUL.FTZ R15, R26, c[0x0][0x320] ;  /* 0x0000c8001a0f7a20 */ /* 0x000fe20000410000 */
[C---:B------:R-:W-:Y:S04]  /*cce0*/  HMMA.16816.F32.BF16 R40, R228.reuse, R8, R40 ;  /* 0x00000008e428723c */ /* 0x040fe80000041828 */
[----:B--2---:R-:W-:Y:S02]  /*ccf0*/  FMUL.FTZ R18, R24, c[0x0][0x320] ;  /* 0x0000c80018127a20 */ /* 0x004fe40000410000 */
[----:B------:R-:W-:Y:S02]  /*cd00*/  FMUL.FTZ R14, R27, c[0x0][0x320] ;  /* 0x0000c8001b0e7a20 */ /* 0x000fe40000410000 */
[----:B------:R2:W2:Y:S01]  /*cd10*/  MUFU.TANH R220, R21 ;  /* 0x0000001500dc7308 */ /* 0x0004a20000002400 */
[-C--:B------:R-:W-:Y:S03]  /*cd20*/  HMMA.16816.F32.BF16 R44, R228, R10.reuse, R44 ;  /* 0x0000000ae42c723c */ /* 0x080fe6000004182c */
[----:B---3--:R-:W-:Y:S02]  /*cd30*/  FMUL.FTZ R19, R25, c[0x0][0x320] ;  /* 0x0000c80019137a20 */ /* 0x008fe40000410000 */
[----:B------:R-:W-:Y:S02]  /*cd40*/  FMUL.FTZ R17, R30, c[0x0][0x320] ;  /* 0x0000c8001e117a20 */ /* 0x000fe40000410000 */
[----:B------:R-:W-:Y:S01]  /*cd50*/  FMUL.FTZ R36, R36, c[0x0][0x320] ;  /* 0x0000c80024247a20 */ /* 0x000fe20000410000 */
[C---:B------:R-:W-:Y:S01]  /*cd60*/  HMMA.16816.F32.BF16 R48, R208.reuse, R10, R48 ;  /* 0x0000000ad030723c */ /* 0x040fe20000041830 */
[----:B------:R3:W3:Y:S03]  /*cd70*/  MUFU.TANH R226, R28 ;  /* 0x0000001c00e27308 */ /* 0x0006e60000002400 */
[----:B------:R-:W-:Y:S02]  /*cd80*/  FMUL.FTZ R16, R31, c[0x0][0x320] ;  /* 0x0000c8001f107a20 */ /* 0x000fe40000410000 */
[----:B-----5:R-:W-:Y:S02]  /*cd90*/  FMUL.FTZ R20, R29, c[0x0][0x320] ;  /* 0x0000c8001d147a20 */ /* 0x020fe40000410000 */
[-C--:B-1----:R-:W-:Y:S03]  /*cda0*/  HMMA.16816.F32.BF16 R52, R208, R4.reuse, R52 ;  /* 0x00000004d034723c */ /* 0x082fe60000041834 */
[----:B------:R-:W1:Y:S01]  /*cdb0*/  MUFU.TANH R224, R36 ;  /* 0x0000002400e07308 */ /* 0x000e620000002400 */
[----:B------:R-:W-:Y:S02]  /*cdc0*/  FMUL.FTZ R32, R32, c[0x0][0x320] ;  /* 0x0000c80020207a20 */ /* 0x000fe40000410000 */
[----:B------:R-:W-:Y:S02]  /*cdd0*/  FMUL.FTZ R33, R33, c[0x0][0x320] ;  /* 0x0000c80021217a20 */ /* 0x000fe40000410000 */
[C---:B------:R-:W-:Y:S04]  /*cde0*/  HMMA.16816.F32.BF16 R56, R228.reuse, R4, R56 ;  /* 0x00000004e438723c */ /* 0x040fe80000041838 */
[----:B------:R-:W-:Y:S01]  /*cdf0*/  FMUL.FTZ R47, R47, c[0x0][0x320] ;  /* 0x0000c8002f2f7a20 */ /* 0x000fe20000410000 */
[----:B------:R-:W1:Y:S01]  /*ce00*/  MUFU.TANH R12, R12 ;  /* 0x0000000c000c7308 */ /* 0x000e620000002400 */
[----:B--2---:R-:W-:Y:S02]  /*ce10*/  FMUL.FTZ R21, R23, c[0x0][0x320] ;  /* 0x0000c80017157a20 */ /* 0x004fe40000410000 */
[-C--:B------:R-:W-:Y:S04]  /*ce20*/  HMMA.16816.F32.BF16 R60, R228, R6.reuse, R60 ;  /* 0x00000006e43c723c */ /* 0x080fe8000004183c */
[----:B------:R-:W-:Y:S02]  /*ce30*/  FMUL.FTZ R29, R34, c[0x0][0x320] ;  /* 0x0000c800221d7a20 */ /* 0x000fe40000410000 */
[----:B---3--:R-:W-:Y:S01]  /*ce40*/  FMUL.FTZ R28, R35, c[0x0][0x320] ;  /* 0x0000c800231c7a20 */ /* 0x008fe20000410000 */
[----:B------:R2:W3:Y:S01]  /*ce50*/  MUFU.TANH R227, R47 ;  /* 0x0000002f00e37308 */ /* 0x0004e20000002400 */
[----:B------:R-:W-:Y:S04]  /*ce60*/  HMMA.16816.F32.BF16 R64, R208, R6, R64 ;  /* 0x00000006d040723c */ /* 0x000fe80000041840 */
[----:B------:R-:W-:Y:S02]  /*ce70*/  FMUL.FTZ R34, R37, c[0x0][0x320] ;  /* 0x0000c80025227a20 */ /* 0x000fe40000410000 */
[----:B------:R-:W-:Y:S02]  /*ce80*/  FMUL.FTZ R31, R38, c[0x0][0x320] ;  /* 0x0000c800261f7a20 */ /* 0x000fe40000410000 */
[----:B------:R-:W-:Y:S01]  /*ce90*/  FMUL.FTZ R30, R39, c[0x0][0x320] ;  /* 0x0000c800271e7a20 */ /* 0x000fe20000410000 */
[----:B------:R-:W1:Y:S03]  /*cea0*/  MUFU.TANH R13, R13 ;  /* 0x0000000d000d7308 */ /* 0x000e660000002400 */
        /* <DEDUP_REMOVED lines=9> */
[----:B--2---:R-:W-:Y:S01]  /*cf40*/  FMUL.FTZ R47, R49, c[0x0][0x320] ;  /* 0x0000c800312f7a20 */ /* 0x004fe20000410000 */
        /* <DEDUP_REMOVED lines=63> */
[----:B------:R-:W-:Y:S02]  /*d340*/  SHF.L.U64.HI R57, R250, 0x1, R245 ;  /* 0x00000001fa397819 */ /* 0x000fe400000102f5 */
[----:B------:R-:W3:Y:S04]  /*d350*/  LDL R3, [R1+0x4] ;  /* 0x0000040001037983 */ /* 0x000ee80000100800 */
[----:B------:R-:W4:Y:S04]  /*d360*/  LDL.64 R230, [R1+0x68] ;  /* 0x0000680001e67983 */ /* 0x000f280000100a00 */
[----:B------:R-:W5:Y:S04]  /*d370*/  LDL R5, [R1+0x38] ;  /* 0x0000380001057983 */ /* 0x000f680000100800 */
[----:B------:R-:W4:Y:S04]  /*d380*/  LDL.64 R8, [R1+0x60] ;  /* 0x0000600001087983 */ /* 0x000f280000100a00 */
[----:B------:R-:W5:Y:S04]  /*d390*/  LDL R217, [R1+0x34] ;  /* 0x0000340001d97983 */ /* 0x000f680000100800 */
[----:B------:R-:W5:Y:S01]  /*d3a0*/  LDL R196, [R1+0xc] ;  /* 0x00000c0001c47983 */ /* 0x000f620000100800 */
[----:B--2---:R-:W-:Y:S05]  /*d3b0*/  IMAD R0, R2, 0x40, R0 ;  /* 0x0000004002007824 */ /* 0x004fea00078e0200 */
[----:B---3--:R-:W-:Y:S05]  /*d3c0*/  IADD3 R0, R0, -0x40, R3 ;  /* 0xffffffc000007810 */ /* 0x008fea0007ffe003 */
[----:B------:R-:W-:Y:S04]  /*d3d0*/  @P3 IMAD.HI.U32 R3, R0, c[0x0][0x2bc], RZ ;  /* 0x0000af0000033a27 */ /* 0x000fe800078e00ff */
[--C-:B------:R-:W-:Y:S01]  /*d3e0*/  IMAD.MOV.U32 R2, RZ, RZ, R0.reuse ;  /* 0x000000ffff027224 */ /* 0x100fe200078e0000 */
        /* <DEDUP_REMOVED lines=13> */
[----:B------:R-:W-:Y:S02]  /*d4c0*/  IMAD.IADD R5, R5, 0x1, R0 ;  /* 0x0000000105057824 */ /* 0x000fe400078e0200 */
[----:B---3--:R-:W-:Y:S01]  /*d4d0*/  IMAD.SHL.U32 R56, R250, 0x2, RZ ;  /* 0x00000002fa387824 */ /* 0x008fe200078e00ff */
[----:B--2---:R-:W-:Y:S01]  /*d4e0*/  SHF.R.S32.HI R0, RZ, 0x1f, R55 ;  /* 0x0000001fff007819 */ /* 0x004fe20000011437 */
[----:B------:R2:W-:Y:S01]  /*d4f0*/  STL [R1+0x44], R55 ;  /* 0x0000443701007387 */ /* 0x0005e20000100800 */
[C---:B------:R-:W-:Y:S04]  /*d500*/  IMAD.WIDE.U32 R4, R55.reuse, c[0x0][0x1f0], R4 ;  /* 0x00007c0037047a25 */ /* 0x040fe800078e0004 */
[----:B------:R-:W-:Y:S01]  /*d510*/  IMAD R0, R0, c[0x0][0x1f0], RZ ;  /* 0x00007c0000007a24 */ /* 0x000fe200078e02ff */
[----:B------:R-:W-:Y:S03]  /*d520*/  IADD3 R3, P2, R8, R4, RZ ;  /* 0x0000000408037210 */ /* 0x000fe60007f5e0ff */
[----:B------:R-:W-:Y:S05]  /*d530*/  IMAD R0, R55, c[0x0][0x1f4], R0 ;  /* 0x00007d0037007a24 */ /* 0x000fea00078e0200 */
[----:B------:R-:W-:Y:S02]  /*d540*/  IADD3.X R0, R217, R5, R0, P2, !PT ;  /* 0x00000005d9007210 */ /* 0x000fe400017fe400 */
[C---:B------:R-:W-:Y:S04]  /*d550*/  LEA R2, P2, R3.reuse, c[0x0][0x1c8], 0x1 ;  /* 0x0000720003027a11 */ /* 0x040fe800078408ff */
[----:B------:R-:W-:Y:S02]  /*d560*/  LEA.HI.X R0, R3, c[0x0][0x1cc], R0, 0x1, P2 ;  /* 0x0000730003007a11 */ /* 0x000fe400010f0c00 */
[C---:B------:R-:W-:Y:S02]  /*d570*/  SHF.L.U32 R3, R196.reuse, 0x1, RZ ;  /* 0x00000001c4037819 */ /* 0x040fe400000006ff */
[----:B--2---:R-:W-:Y:S01]  /*d580*/  SHF.L.U64.HI R55, R196, 0x1, R246 ;  /* 0x00000001c4377819 */ /* 0x004fe200000102f6 */
[----:B------:R-:W-:-:S05]  /*d590*/  BRA.DIV ~URZ, `(.L_x_1665) ;  /* 0x000092927f007947 */ /* 0x000fca000b800000 */
[----:B------:R2:W3:Y:S02]  /*d5a0*/  SHFL.IDX PT, R58, R0, RZ, 0x181f ;  /* 0x00181fff003a7589 */ /* 0x0004e400000e0000 */
.L_x_1746:
[----:B------:R-:W-:-:S05]  /*d5b0*/  BRA.DIV ~URZ, `(.L_x_1666) ;  /* 0x000092e27f007947 */ /* 0x000fca000b800000 */
[----:B------:R-:W4:Y:S01]  /*d5c0*/  SHFL.IDX PT, R5, R2, RZ, 0x181f ;  /* 0x00181fff02057589 */ /* 0x000f2200000e0000 */
[C---:B------:R-:W-:Y:S02]  /*d5d0*/  IADD3 R4, -R201.reuse, 0x10, RZ ;  /* 0x00000010c9047810 */ /* 0x040fe40007ffe1ff */
[----:B------:R-:W-:Y:S02]  /*d5e0*/  ISETP.NE.U32.AND P2, PT, R201, RZ, PT ;  /* 0x000000ffc900720c */ /* 0x000fe40003f45070 */
[----:B------:R-:W-:Y:S04]  /*d5f0*/  LOP3.LUT R4, R4, 0xf, RZ, 0xc0, !PT ;  /* 0x0000000f04047812 */ /* 0x000fe800078ec0ff */
[----:B----4-:R-:W-:Y:S04]  /*d600*/  IADD3 R6, P5, P4, R4, R5, R3 ;  /* 0x0000000504067210 */ /* 0x010fe80007cbe003 */
[----:B---3--:R-:W-:Y:S05]  /*d610*/  IADD3.X R7, RZ, R58, R55, P5, P4 ;  /* 0x0000003aff077210 */ /* 0x008fea0002fe8437 */
[----:B------:R-:W-:Y:S01]  /*d620*/  @!PT LDS RZ, [RZ] ;  /* 0x00000000fffff984 */ /* 0x000fe20000000800 */
[----:B------:R-:W-:Y:S01]  /*d630*/  @!PT LDS RZ, [RZ] ;  /* 0x00000000fffff984 */ /* 0x000fe20000000800 */
[----:B------:R3:W-:Y:S02]  /*d640*/  LDGSTS.E.BYPASS.LTC128B.128.ZFILL [R251+0x4100], [R6.64], P2 ;  /* 0x0410000006fb7fae */ /* 0x0007e40009141d46 */
[----:B---3--:R-:W-:Y:S02]  /*d650*/  IADD3 R6, P4, R5, R56, RZ ;  /* 0x0000003805067210 */ /* 0x008fe40007f9e0ff */
[----:B------:R-:W3:Y:S03]  /*d660*/  SHFL.IDX PT, R5, R2, 0x1, 0x181f ;  /* 0x00381f0002057f89 */ /* 0x000ee600000e0000 */
[----:B------:R-:W-:Y:S05]  /*d670*/  IMAD.X R7, R58, 0x1, R57, P4 ;  /* 0x000000013a077824 */ /* 0x000fea00020e0639 */
[----:B------:R4:W-:Y:S01]  /*d680*/  LDGSTS.E.BYPASS.LTC128B.128 [R251+0x6100], [R6.64], !P0 ;  /* 0x0610000006fb7fae */ /* 0x0009e2000c101d46 */
[----:B---3--:R-:W-:Y:S03]  /*d690*/  IADD3 R8, P5, P4, R4, R5, R3 ;  /* 0x0000000504087210 */ /* 0x008fe60007cbe003 */
[----:B----4-:R-:W3:Y:S02]  /*d6a0*/  SHFL.IDX PT, R6, R0, 0x1, 0x181f ;  /* 0x00381f0000067f89 */ /* 0x010ee400000e0000 */
[----:B---3--:R-:W-:Y:S02]  /*d6b0*/  IADD3.X R9, RZ, R6, R55, P5, P4 ;  /* 0x00000006ff097210 */ /* 0x008fe40002fe8437 */
[----:B------:R-:W-:Y:S02]  /*d6c0*/  IADD3 R58, P4, R5, R56, RZ ;  /* 0x00000038053a7210 */ /* 0x000fe40007f9e0ff */
[----:B------:R-:W3:Y:S03]  /*d6d0*/  SHFL.IDX PT, R5, R2, 0x2, 0x181f ;  /* 0x00581f0002057f89 */ /* 0x000ee600000e0000 */
[----:B------:R-:W-:Y:S01]  /*d6e0*/  IMAD.X R59, R6, 0x1, R57, P4 ;  /* 0x00000001063b7824 */ /* 0x000fe200020e0639 */
[----:B------:R3:W-:Y:S04]  /*d6f0*/  LDGSTS.E.BYPASS.LTC128B.128.ZFILL [R251+0x4900], [R8.64], P2 ;  /* 0x0490000008fb7fae */ /* 0x0007e80009141d46 */
[----:B------:R-:W4:Y:S04]  /*d700*/  SHFL.IDX PT, R6, R0, 0x2, 0x181f ;  /* 0x00581f0000067f89 */ /* 0x000f2800000e0000 */
[----:B------:R2:W-:Y:S04]  /*d710*/  LDGSTS.E.BYPASS.LTC128B.128 [R251+0x6900], [R58.64], !P0 ;  /* 0x069000003afb7fae */ /* 0x0005e8000c101d46 */
[----:B--2---:R-:W2:Y:S01]  /*d720*/  SHFL.IDX PT, R0, R0, 0x3, 0x181f ;  /* 0x00781f0000007f89 */ /* 0x004ea200000e0000 */
[----:B---3--:R-:W-:Y:S04]  /*d730*/  IADD3 R8, P5, P4, R4, R5, R3 ;  /* 0x0000000504087210 */ /* 0x008fe80007cbe003 */
[----:B----4-:R-:W-:Y:S05]  /*d740*/  IADD3.X R9, RZ, R6, R55, P5, P4 ;  /* 0x00000006ff097210 */ /* 0x010fea0002fe8437 */
[----:B------:R3:W-:Y:S02]  /*d750*/  LDGSTS.E.BYPASS.LTC128B.128.ZFILL [R251+0x5100], [R8.64], P2 ;  /* 0x0510000008fb7fae */ /* 0x0007e40009141d46 */
[----:B---3--:R-:W-:Y:S02]  /*d760*/  IADD3 R8, P2, R5, R56, RZ ;  /* 0x0000003805087210 */ /* 0x008fe40007f5e0ff */
[----:B------:R3:W4:Y:S03]  /*d770*/  SHFL.IDX PT, R5, R2, 0x3, 0x181f ;  /* 0x00781f0002057f89 */ /* 0x00072600000e0000 */
[----:B------:R-:W-:Y:S05]  /*d780*/  IMAD.X R9, R6, 0x1, R57, P2 ;  /* 0x0000000106097824 */ /* 0x000fea00010e0639 */
[----:B------:R3:W-:Y:S03]  /*d790*/  LDGSTS.E.BYPASS.LTC128B.128 [R251+0x7100], [R8.64], !P0 ;  /* 0x0710000008fb7fae */ /* 0x0007e6000c101d46 */
.L_x_1747:
[C---:B--23--:R-:W-:Y:S02]  /*d7a0*/  IADD3 R2, -R201.reuse, 0x10, RZ ;  /* 0x00000010c9027810 */ /* 0x04cfe40007ffe1ff */
[----:B------:R-:W-:Y:S02]  /*d7b0*/  ISETP.NE.U32.AND P2, PT, R201, RZ, PT ;  /* 0x000000ffc900720c */ /* 0x000fe40003f45070 */
[----:B------:R-:W-:Y:S04]  /*d7c0*/  LOP3.LUT R2, R2, 0xf, RZ, 0xc0, !PT ;  /* 0x0000000f02027812 */ /* 0x000fe800078ec0ff */
[----:B----4-:R-:W-:Y:S04]  /*d7d0*/  IADD3 R2, P5, P4, R2, R5, R3 ;  /* 0x0000000502027210 */ /* 0x010fe80007cbe003 */
[----:B------:R-:W-:Y:S05]  /*d7e0*/  IADD3.X R3, RZ, R0, R55, P5, P4 ;  /* 0x00000000ff037210 */ /* 0x000fea0002fe8437 */
[----:B------:R-:W-:Y:S01]  /*d7f0*/  @!PT LDS RZ, [RZ] ;  /* 0x00000000fffff984 */ /* 0x000fe20000000800 */
[----:B------:R-:W-:Y:S01]  /*d800*/  @!PT LDS RZ, [RZ] ;  /* 0x00000000fffff984 */ /* 0x000fe20000000800 */
[----:B------:R-:W-:Y:S01]  /*d810*/  @!PT LDS RZ, [RZ] ;  /* 0x00000000fffff984 */ /* 0x000fe20000000800 */
[----:B------:R2:W-:Y:S01]  /*d820*/  LDGSTS.E.BYPASS.LTC128B.128.ZFILL [R251+0x5900], [R2.64], P2 ;  /* 0x0590000002fb7fae */ /* 0x0005e20009141d46 */
[----:B------:R-:W-:Y:S05]  /*d830*/  IADD3 R56, P2, R5, R56, RZ ;  /* 0x0000003805387210 */ /* 0x000fea0007f5e0ff */
[----:B------:R-:W-:Y:S05]  /*d840*/  IMAD.X R57, R0, 0x1, R57, P2 ;  /* 0x0000000100397824 */ /* 0x000fea00010e0639 */
[----:B------:R2:W-:Y:S03]  /*d850*/  LDGSTS.E.BYPASS.LTC128B.128 [R251+0x7900], [R56.64], !P0 ;  /* 0x0790000038fb7fae */ /* 0x0005e6000c101d46 */
.L_x_1664:
[----:B--234-:R-:W-:Y:S05]  /*d860*/  BSYNC B0 ;  /* 0x0000000000007941 */ /* 0x01cfea0003800000 */
.L_x_1663:
        /* <DEDUP_REMOVED lines=12> */
[----:B-1----:R-:W-:Y:S02]  /*d930*/  FMNMX.FTZ R7, R12, R7, !PT ;  /* 0x000000070c077209 */ /* 0x002fe40007810000 */
        /* <DEDUP_REMOVED lines=53> */
[----:B------:R-:W1:Y:S02]  /*dc90*/  SHFL.BFLY PT, R3, R4, 0x2, 0x1f ;  /* 0x0c401f0004037f89 */ /* 0x000e6400000e0000 */
[----:B-1----:R-:W-:Y:S05]  /*dca0*/  FMNMX.FTZ R4, R4, R3, !PT ;  /* 0x0000000304047209 */ /* 0x002fea0007810000 */
[----:B------:R-:W1:Y:S02]  /*dcb0*/  SHFL.BFLY PT, R3, R4, 0x1, 0x1f ;  /* 0x0c201f0004037f89 */ /* 0x000e6400000e0000 */
[----:B-1----:R-:W-:Y:S02]  /*dcc0*/  FMNMX.FTZ R3, R4, R3, !PT ;  /* 0x0000000304037209 */ /* 0x002fe40007810000 */
        /* <DEDUP_REMOVED lines=10> */
[----:B------:R1:W2:Y:S02]  /*dd70*/  SHFL.BFLY PT, R196, R4, 0x1, 0x1f ;  /* 0x0c201f0004c47f89 */ /* 0x0002a400000e0000 */
.L_x_1748:
[----:B------:R-:W3:Y:S01]  /*dd80*/  LDL.LU R5, [R1+0x70] ;  /* 0x0000700001057983 */ /* 0x000ee20000300800 */
[C---:B------:R-:W-:Y:S01]  /*dd90*/  FADD.FTZ R201, -R3.reuse, R199 ;  /* 0x000000c703c97221 */ /* 0x040fe20000010100 */
[----:B--2---:R-:W-:Y:S01]  /*dda0*/  FMNMX.FTZ R196, R196, R4, !PT ;  /* 0x00000004c4c47209 */ /* 0x004fe20007810000 */
[----:B------:R-:W-:Y:S01]  /*ddb0*/  FMUL.FTZ R217, R3, c[0x0][0x2d0] ;  /* 0x0000b40003d97a20 */ /* 0x000fe20000410000 */
[----:B------:R-:W2:Y:S01]  /*ddc0*/  LDL.LU R58, [R1+0x74] ;  /* 0x00007400013a7983 */ /* 0x000ea20000300800 */
[----:B------:R-:W-:Y:S01]  /*ddd0*/  FMUL.FTZ R201, R201, c[0x0][0x2d0] ;  /* 0x0000b400c9c97a20 */ /* 0x000fe20000410000 */
[----:B------:R-:W-:Y:S01]  /*dde0*/  WARPSYNC 0xffffffff ;  /* 0xffffffff00007948 */ /* 0x000fe20003800000 */
[--C-:B------:R-:W-:Y:S02]  /*ddf0*/  FFMA.FTZ R204, R204, c[0x0][0x2d0], -R217.reuse ;  /* 0x0000b400cccc7a23 */ /* 0x100fe400000108d9 */
[--C-:B------:R-:W-:Y:S02]  /*de00*/  FFMA.FTZ R213, R213, c[0x0][0x2d0], -R217.reuse ;  /* 0x0000b400d5d57a23 */ /* 0x100fe400000108d9 */
[----:B------:R-:W4:Y:S01]  /*de10*/  MUFU.EX2 R201, R201 ;  /* 0x000000c900c97308 */ /* 0x000f220000000800 */
[----:B-1----:R-:W-:Y:S02]  /*de20*/  FADD.FTZ R4, -R2, R200 ;  /* 0x000000c802047221 */ /* 0x002fe40000010100 */
[----:B------:R-:W-:Y:S02]  /*de30*/  FMUL.FTZ R209, R0, c[0x0][0x2d0] ;  /* 0x0000b40000d17a20 */ /* 0x000fe40000410000 */
[----:B------:R-:W-:Y:S02]  /*de40*/  FMUL.FTZ R4, R4, c[0x0][0x2d0] ;  /* 0x0000b40004047a20 */ /* 0x000fe40000410000 */
[----:B------:R-:W-:Y:S02]  /*de50*/  FFMA.FTZ R65, R33, c[0x0][0x2d0], -R217 ;  /* 0x0000b40021417a23 */ /* 0x000fe400000108d9 */
[--C-:B------:R-:W-:Y:S01]  /*de60*/  FFMA.FTZ R33, R223, c[0x0][0x2d0], -R209.reuse ;  /* 0x0000b400df217a23 */ /* 0x100fe200000108d1 */
[----:B------:R-:W-:Y:S01]  /*de70*/  MUFU.EX2 R204, R204 ;  /* 0x000000cc00cc7308 */ /* 0x000fe20000000800 */
        /* <DEDUP_REMOVED lines=8> */
[----:B------:R-:W-:Y:S02]  /*df00*/  FFMA.FTZ R48, R48, c[0x0][0x2d0], -R217 ;  /* 0x0000b40030307a23 */ /* 0x000fe400000108d9 */
[--C-:B------:R-:W-:Y:S02]  /*df10*/  FFMA.FTZ R211, R39, c[0x0][0x2d0], -R209.reuse ;  /* 0x0000b40027d37a23 */ /* 0x100fe400000108d1 */
[----:B------:R-:W-:Y:S01]  /*df20*/  FFMA.FTZ R231, R11, c[0x0][0x2d0], -R209 ;  /* 0x0000b4000be77a23 */ /* 0x000fe200000108d1 */
[----:B------:R1:W5:Y:S01]  /*df30*/  MUFU.EX2 R199, R4 ;  /* 0x0000000400c77308 */ /* 0x0003620000000800 */
[----:B------:R-:W-:Y:S01]  /*df40*/  MOV R39, R48 ;  /* 0x0000003000277202 */ /* 0x000fe20000000f00 */
[----:B------:R-:W-:Y:S02]  /*df50*/  FFMA.FTZ R60, R34, c[0x0][0x2d0], -R217 ;  /* 0x0000b400223c7a23 */ /* 0x000fe400000108d9 */
[----:B------:R-:W-:Y:S02]  /*df60*/  FFMA.FTZ R34, R222, c[0x0][0x2d0], -R209 ;  /* 0x0000b400de227a23 */ /* 0x000fe400000108d1 */
[--C-:B------:R-:W-:Y:S02]  /*df70*/  FFMA.FTZ R47, R47, c[0x0][0x2d0], -R217.reuse ;  /* 0x0000b4002f2f7a23 */ /* 0x100fe400000108d9 */
[--C-:B------:R-:W-:Y:S02]  /*df80*/  FFMA.FTZ R224, R49, c[0x0][0x2d0], -R217.reuse ;  /* 0x0000b40031e07a23 */ /* 0x100fe400000108d9 */
[----:B------:R-:W-:Y:S01]  /*df90*/  MUFU.EX2 R9, R9 ;  /* 0x0000000900097308 */ /* 0x000fe20000000800 */
[--C-:B------:R-:W-:Y:S02]  /*dfa0*/  FFMA.FTZ R218, R54, c[0x0][0x2d0], -R217.reuse ;  /* 0x0000b40036da7a23 */ /* 0x100fe400000108d9 */
[--C-:B------:R-:W-:Y:S02]  /*dfb0*/  FFMA.FTZ R220, R220, c[0x0][0x2d0], -R217.reuse ;  /* 0x0000b400dcdc7a23 */ /* 0x100fe400000108d9 */
[----:B------:R-:W-:Y:S02]  /*dfc0*/  FFMA.FTZ R217, R53, c[0x0][0x2d0], -R217 ;  /* 0x0000b40035d97a23 */ /* 0x000fe400000108d9 */
[--C-:B------:R-:W-:Y:S02]  /*dfd0*/  FFMA.FTZ R53, R25, c[0x0][0x2d0], -R209.reuse ;  /* 0x0000b40019357a23 */ /* 0x100fe400000108d1 */
[--C-:B------:R-:W-:Y:S01]  /*dfe0*/  FFMA.FTZ R210, R43, c[0x0][0x2d0], -R209.reuse ;  /* 0x0000b4002bd27a23 */ /* 0x100fe200000108d1 */
[----:B------:R-:W-:Y:S01]  /*dff0*/  MUFU.EX2 R223, R223 ;  /* 0x000000df00df7308 */ /* 0x000fe20000000800 */
[--C-:B------:R-:W-:Y:S02]  /*e000*/  FFMA.FTZ R226, R226, c[0x0][0x2d0], -R209.reuse ;  /* 0x0000b400e2e27a23 */ /* 0x100fe400000108d1 */
[--C-:B-1----:R-:W-:Y:S02]  /*e010*/  FFMA.FTZ R4, R212, c[0x0][0x2d0], -R209.reuse ;  /* 0x0000b400d4047a23 */ /* 0x102fe400000108d1 */
[----:B------:R-:W-:Y:S05]  /*e020*/  FFMA.FTZ R212, R40, c[0x0][0x2d0], -R209 ;  /* 0x0000b40028d47a23 */ /* 0x000fea00000108d1 */
[----:B------:R1:W-:Y:S10]  /*e030*/  MUFU.EX2 R20, R4 ;  /* 0x0000000400147308 */ /* 0x0003f40000000800 */
[----:B------:R-:W-:Y:S10]  /*e040*/  MUFU.EX2 R226, R226 ;  /* 0x000000e200e27308 */ /* 0x000ff40000000800 */
[----:B------:R-:W-:Y:S01]  /*e050*/  MUFU.EX2 R231, R231 ;  /* 0x000000e700e77308 */ /* 0x000fe20000000800 */
[----:B-1----:R-:W-:Y:S04]  /*e060*/  FADD.FTZ R4, -R196, R198 ;  /* 0x000000c6c4047221 */ /* 0x002fe80000010100 */
[----:B------:R-:W-:Y:S05]  /*e070*/  FMUL.FTZ R4, R4, c[0x0][0x2d0] ;  /* 0x0000b40004047a20 */ /* 0x000fea0000410000 */
[----:B------:R-:W-:Y:S10]  /*e080*/  MUFU.EX2 R212, R212 ;  /* 0x000000d400d47308 */ /* 0x000ff40000000800 */
[----:B------:R-:W1:Y:S01]  /*e090*/  MUFU.EX2 R4, R4 ;  /* 0x0000000400047308 */ /* 0x000e620000000800 */
[C---:B----4-:R-:W-:Y:S02]  /*e0a0*/  FMUL.FTZ R68, R201.reuse, R68 ;  /* 0x00000044c9447220 */ /* 0x050fe40000410000 */
[----:B------:R-:W-:Y:S02]  /*e0b0*/  FMUL.FTZ R69, R201, R69 ;  /* 0x00000045c9457220 */ /* 0x000fe40000410000 */
[C---:B-----5:R-:W-:Y:S02]  /*e0c0*/  FMUL.FTZ R70, R199.reuse, R70 ;  /* 0x00000046c7467220 */ /* 0x060fe40000410000 */
        /* <DEDUP_REMOVED lines=9> */
[C---:B-1----:R-:W-:Y:S02]  /*e160*/  FMUL.FTZ R74, R4.reuse, R74 ;  /* 0x0000004a044a7220 */ /* 0x042fe40000410000 */
        /* <DEDUP_REMOVED lines=36> */
[----:B---3--:R-:W-:Y:S01]  /*e3b0*/  FFMA.FTZ R8, R201, R5, R204 ;  /* 0x00000005c9087223 */ /* 0x008fe200000100cc */
[C---:B------:R-:W-:Y:S03]  /*e3c0*/  F2FP.BF16.PACK_AB R204, R213.reuse, R204 ;  /* 0x000000ccd5cc723e */ /* 0x040fe600000010ff */
[----:B------:R-:W-:Y:S02]  /*e3d0*/  FADD.FTZ R8, R213, R8 ;  /* 0x00000008d5087221 */ /* 0x000fe40000010000 */
[----:B------:R-:W-:Y:S02]  /*e3e0*/  FMUL.FTZ R213, R2, c[0x0][0x2d0] ;  /* 0x0000b40002d57a20 */ /* 0x000fe40000410000 */
[----:B------:R-:W-:Y:S02]  /*e3f0*/  FADD.FTZ R8, R9, R8 ;  /* 0x0000000809087221 */ /* 0x000fe40000010000 */
[--C-:B------:R-:W-:Y:S02]  /*e400*/  FFMA.FTZ R205, R205, c[0x0][0x2d0], -R213.reuse ;  /* 0x0000b400cdcd7a23 */ /* 0x100fe400000108d5 */
[--C-:B------:R-:W-:Y:S02]  /*e410*/  FFMA.FTZ R5, R214, c[0x0][0x2d0], -R213.reuse ;  /* 0x0000b400d6057a23 */ /* 0x100fe400000108d5 */
[----:B------:R-:W-:Y:S02]  /*e420*/  FFMA.FTZ R56, R21, c[0x0][0x2d0], -R213 ;  /* 0x0000b40015387a23 */ /* 0x000fe400000108d5 */
[----:B------:R-:W2:Y:S01]  /*e430*/  MUFU.EX2 R205, R205 ;  /* 0x000000cd00cd7308 */ /* 0x000ea20000000800 */
[----:B------:R-:W-:Y:S02]  /*e440*/  FFMA.FTZ R21, R225, c[0x0][0x2d0], -R209 ;  /* 0x0000b400e1157a23 */ /* 0x000fe400000108d1 */
[--C-:B------:R-:W-:Y:S02]  /*e450*/  FFMA.FTZ R50, R22, c[0x0][0x2d0], -R213.reuse ;  /* 0x0000b40016327a23 */ /* 0x100fe400000108d5 */
[--C-:B------:R-:W-:Y:S02]  /*e460*/  FFMA.FTZ R66, R30, c[0x0][0x2d0], -R213.reuse ;  /* 0x0000b4001e427a23 */ /* 0x100fe400000108d5 */
[----:B------:R-:W-:Y:S02]  /*e470*/  FMUL.FTZ R30, R4, R178 ;  /* 0x000000b2041e7220 */ /* 0x000fe40000410000 */
[--C-:B------:R-:W-:Y:S01]  /*e480*/  FFMA.FTZ R7, R215, c[0x0][0x2d0], -R213.reuse ;  /* 0x0000b400d7077a23 */ /* 0x100fe200000108d5 */
[----:B------:R-:W1:Y:S01]  /*e490*/  MUFU.EX2 R5, R5 ;  /* 0x0000000500057308 */ /* 0x000e620000000800 */
[--C-:B------:R-:W-:Y:S02]  /*e4a0*/  FFMA.FTZ R6, R216, c[0x0][0x2d0], -R213.reuse ;  /* 0x0000b400d8067a23 */ /* 0x100fe400000108d5 */
[--C-:B------:R-:W-:Y:S02]  /*e4b0*/  FFMA.FTZ R54, R41, c[0x0][0x2d0], -R213.reuse ;  /* 0x0000b40029367a23 */ /* 0x100fe400000108d5 */
[--C-:B------:R-:W-:Y:S02]  /*e4c0*/  FFMA.FTZ R67, R31, c[0x0][0x2d0], -R213.reuse ;  /* 0x0000b4001f437a23 */ /* 0x100fe400000108d5 */
[--C-:B------:R-:W-:Y:S02]  /*e4d0*/  FFMA.FTZ R214, R52, c[0x0][0x2d0], -R213.reuse ;  /* 0x0000b40034d67a23 */ /* 0x100fe400000108d5 */
[--C-:B------:R-:W-:Y:S01]  /*e4e0*/  FFMA.FTZ R62, R29, c[0x0][0x2d0], -R213.reuse ;  /* 0x0000b4001d3e7a23 */ /* 0x100fe200000108d5 */
[----:B------:R-:W3:Y:S01]  /*e4f0*/  MUFU.EX2 R22, R55 ;  /* 0x0000003700167308 */ /* 0x000ee20000000800 */
[--C-:B------:R-:W-:Y:S02]  /*e500*/  FFMA.FTZ R59, R28, c[0x0][0x2d0], -R213.reuse ;  /* 0x0000b4001c3b7a23 */ /* 0x100fe400000108d5 */
[----:B------:R-:W-:Y:S02]  /*e510*/  FFMA.FTZ R63, R42, c[0x0][0x2d0], -R213 ;  /* 0x0000b4002a3f7a23 */ /* 0x000fe400000108d5 */
[----:B--2---:R-:W-:Y:S02]  /*e520*/  FFMA.FTZ R32, R199, R58, R205 ;  /* 0x0000003ac7207223 */ /* 0x004fe400000100cd */
[----:B------:R-:W-:Y:S02]  /*e530*/  FMUL.FTZ R31, R4, R179 ;  /* 0x000000b3041f7220 */ /* 0x000fe40000410000 */
[--C-:B------:R-:W-:Y:S01]  /*e540*/  FFMA.FTZ R216, R45, c[0x0][0x2d0], -R213.reuse ;  /* 0x0000b4002dd87a23 */ /* 0x100fe200000108d5 */
[----:B------:R-:W-:Y:S01]  /*e550*/  MUFU.EX2 R21, R21 ;  /* 0x0000001500157308 */ /* 0x000fe20000000800 */
[--C-:B------:R-:W-:Y:S02]  /*e560*/  FFMA.FTZ R215, R44, c[0x0][0x2d0], -R213.reuse ;  /* 0x0000b4002cd77a23 */ /* 0x100fe400000108d5 */
[----:B------:R-:W-:Y:S01]  /*e570*/  FFMA.FTZ R213, R51, c[0x0][0x2d0], -R213 ;  /* 0x0000b40033d57a23 */ /* 0x000fe200000108d5 */
[C---:B-1----:R-:W-:Y:S01]  /*e580*/  F2FP.BF16.PACK_AB R205, R5.reuse, R205 ;  /* 0x000000cd05cd723e */ /* 0x042fe200000010ff */
[----:B------:R-:W-:Y:S02]  /*e590*/  FADD.FTZ R32, R5, R32 ;  /* 0x0000002005207221 */ /* 0x000fe40000010000 */
[----:B------:R-:W-:Y:S02]  /*e5a0*/  FADD.FTZ R5, -R0, R197 ;  /* 0x000000c500057221 */ /* 0x000fe40000010100 */
[----:B------:R-:W-:Y:S01]  /*e5b0*/  FMUL.FTZ R197, R196, c[0x0][0x2d0] ;  /* 0x0000b400c4c57a20 */ /* 0x000fe20000410000 */
[----:B------:R-:W-:Y:S01]  /*e5c0*/  MUFU.EX2 R213, R213 ;  /* 0x000000d500d57308 */ /* 0x000fe20000000800 */
[----:B------:R-:W-:Y:S02]  /*e5d0*/  FMUL.FTZ R5, R5, c[0x0][0x2d0] ;  /* 0x0000b40005057a20 */ /* 0x000fe40000410000 */
[--C-:B------:R-:W-:Y:S01]  /*e5e0*/  FFMA.FTZ R229, R23, c[0x0][0x2d0], -R197.reuse ;  /* 0x0000b40017e57a23 */ /* 0x100fe200000108c5 */
[----:B------:R-:W-:Y:S01]  /*e5f0*/  MOV R23, R57 ;  /* 0x0000003900177202 */ /* 0x000fe20000000f00 */
[----:B---3--:R-:W-:Y:S01]  /*e600*/  FADD.FTZ R222, R22, R8 ;  /* 0x0000000816de7221 */ /* 0x008fe20000010000 */
[----:B------:R-:W-:Y:S01]  /*e610*/  MOV R55, R47 ;  /* 0x0000002f00377202 */ /* 0x000fe20000000f00 */
[--C-:B------:R-:W-:Y:S01]  /*e620*/  FFMA.FTZ R11, R206, c[0x0][0x2d0], -R197.reuse ;  /* 0x0000b400ce0b7a23 */ /* 0x100fe200000108c5 */
[----:B------:R-:W-:Y:S01]  /*e630*/  F2FP.BF16.PACK_AB R206, R22, R9 ;  /* 0x0000000916ce723e */ /* 0x000fe200000010ff */
[--C-:B------:R-:W-:Y:S01]  /*e640*/  FFMA.FTZ R48, R14, c[0x0][0x2d0], -R197.reuse ;  /* 0x0000b4000e307a23 */ /* 0x100fe200000108c5 */
[----:B------:R-:W1:Y:S01]  /*e650*/  MUFU.EX2 R5, R5 ;  /* 0x0000000500057308 */ /* 0x000e620000000800 */
[----:B------:R-:W-:Y:S01]  /*e660*/  MOV R178, R23 ;  /* 0x0000001700b27202 */ /* 0x000fe20000000f00 */
[----:B------:R-:W-:Y:S02]  /*e670*/  FMUL.FTZ R14, R4, R170 ;  /* 0x000000aa040e7220 */ /* 0x000fe40000410000 */
[--C-:B------:R-:W-:Y:S02]  /*e680*/  FFMA.FTZ R16, R16, c[0x0][0x2d0], -R197.reuse ;  /* 0x0000b40010107a23 */ /* 0x100fe400000108c5 */
[----:B------:R-:W-:Y:S02]  /*e690*/  FFMA.FTZ R207, R207, c[0x0][0x2d0], -R197 ;  /* 0x0000b400cfcf7a23 */ /* 0x000fe400000108c5 */
[--C-:B------:R-:W-:Y:S01]  /*e6a0*/  FFMA.FTZ R51, R27, c[0x0][0x2d0], -R209.reuse ;  /* 0x0000b4001b337a23 */ /* 0x100fe200000108d1 */
[----:B------:R-:W-:Y:S01]  /*e6b0*/  MOV R179, R16 ;  /* 0x0000001000b37202 */ /* 0x000fe20000000f00 */
[----:B------:R-:W-:Y:S01]  /*e6c0*/  FMUL.FTZ R27, R4, R175 ;  /* 0x000000af041b7220 */ /* 0x000fe20000410000 */
[----:B------:R-:W-:Y:S01]  /*e6d0*/  MUFU.EX2 R16, R7 ;  /* 0x0000000700107308 */ /* 0x000fe20000000800 */
[--C-:B------:R-:W-:Y:S02]  /*e6e0*/  FFMA.FTZ R58, R18, c[0x0][0x2d0], -R209.reuse ;  /* 0x0000b400123a7a23 */ /* 0x100fe400000108d1 */
[----:B------:R-:W-:Y:S02]  /*e6f0*/  FFMA.FTZ R47, R19, c[0x0][0x2d0], -R209 ;  /* 0x0000b400132f7a23 */ /* 0x000fe400000108d1 */
[--C-:B------:R-:W-:Y:S02]  /*e700*/  FFMA.FTZ R19, R12, c[0x0][0x2d0], -R197.reuse ;  /* 0x0000b4000c137a23 */ /* 0x100fe400000108c5 */
[--C-:B------:R-:W-:Y:S02]  /*e710*/  FFMA.FTZ R18, R13, c[0x0][0x2d0], -R197.reuse ;  /* 0x0000b4000d127a23 */ /* 0x100fe400000108c5 */
[--C-:B------:R-:W-:Y:S01]  /*e720*/  FFMA.FTZ R49, R15, c[0x0][0x2d0], -R197.reuse ;  /* 0x0000b4000f317a23 */ /* 0x100fe200000108c5 */
[----:B------:R-:W-:Y:S01]  /*e730*/  MUFU.EX2 R175, R207 ;  /* 0x000000cf00af7308 */ /* 0x000fe20000000800 */
[----:B------:R-:W-:Y:S02]  /*e740*/  FFMA.FTZ R230, R24, c[0x0][0x2d0], -R197 ;  /* 0x0000b40018e67a23 */ /* 0x000fe400000108c5 */
[C---:B-1----:R-:W-:Y:S01]  /*e750*/  FFMA.FTZ R203, R5.reuse, R203, R20 ;  /* 0x000000cb05cb7223 */ /* 0x042fe20000010014 */
[----:B------:R-:W-:Y:S01]  /*e760*/  MOV R183, R49 ;  /* 0x0000003100b77202 */ /* 0x000fe20000000f00 */
[----:B------:R-:W-:Y:S01]  /*e770*/  FMUL.FTZ R8, R5, R164 ;  /* 0x000000a405087220 */ /* 0x000fe20000410000 */
[C---:B------:R-:W-:Y:S01]  /*e780*/  F2FP.BF16.PACK_AB R164, R21.reuse, R20 ;  /* 0x0000001415a4723e */ /* 0x040fe200000010ff */
[----:B------:R-:W-:Y:S01]  /*e790*/  FADD.FTZ R170, R21, R203 ;  /* 0x000000cb15aa7221 */ /* 0x000fe20000010000 */
[----:B------:R-:W-:Y:S01]  /*e7a0*/  MOV R203, R65 ;  /* 0x0000004100cb7202 */ /* 0x000fe20000000f00 */
[----:B------:R-:W1:Y:S01]  /*e7b0*/  LDSM.16.MT88.4 R20, [R239] ;  /* 0x00000000ef14783b */ /* 0x000e620000004200 */
[C---:B------:R-:W-:Y:S01]  /*e7c0*/  FMUL.FTZ R9, R5.reuse, R165 ;  /* 0x000000a505097220 */ /* 0x040fe20000410000 */
[----:B------:R-:W-:Y:S01]  /*e7d0*/  MUFU.EX2 R230, R230 ;  /* 0x000000e600e67308 */ /* 0x000fe20000000800 */
[C---:B------:R-:W-:Y:S02]  /*e7e0*/  FMUL.FTZ R25, R5.reuse, R173 ;  /* 0x000000ad05197220 */ /* 0x040fe40000410000 */
[C---:B------:R-:W-:Y:S02]  /*e7f0*/  FMUL.FTZ R12, R5.reuse, R168 ;  /* 0x000000a8050c7220 */ /* 0x040fe40000410000 */
[C---:B------:R-:W-:Y:S02]  /*e800*/  FMUL.FTZ R13, R5.reuse, R169 ;  /* 0x000000a9050d7220 */ /* 0x040fe40000410000 */
[----:B------:R-:W-:Y:S02]  /*e810*/  FMUL.FTZ R24, R5, R172 ;  /* 0x000000ac05187220 */ /* 0x000fe40000410000 */
[----:B------:R-:W-:Y:S01]  /*e820*/  FMUL.FTZ R15, R4, R171 ;  /* 0x000000ab040f7220 */ /* 0x000fe20000410000 */
[----:B------:R-:W-:Y:S01]  /*e830*/  MUFU.EX2 R165, R11 ;  /* 0x0000000b00a57308 */ /* 0x000fe20000000800 */
[----:B------:R-:W-:Y:S01]  /*e840*/  FFMA.FTZ R208, R36, c[0x0][0x2d0], -R197 ;  /* 0x0000b40024d07a23 */ /* 0x000fe200000108c5 */
[----:B------:R-:W-:Y:S01]  /*e850*/  MOV R36, R56 ;  /* 0x0000003800247202 */ /* 0x000fe20000000f00 */
[--C-:B------:R-:W-:Y:S02]  /*e860*/  FFMA.FTZ R52, R26, c[0x0][0x2d0], -R209.reuse ;  /* 0x0000b4001a347a23 */ /* 0x100fe400000108d1 */
[----:B------:R-:W-:Y:S02]  /*e870*/  FFMA.FTZ R209, R46, c[0x0][0x2d0], -R209 ;  /* 0x0000b4002ed17a23 */ /* 0x000fe400000108d1 */
[--C-:B------:R-:W-:Y:S01]  /*e880*/  FFMA.FTZ R225, R17, c[0x0][0x2d0], -R197.reuse ;  /* 0x0000b40011e17a23 */ /* 0x100fe200000108c5 */
[----:B------:R-:W-:Y:S01]  /*e890*/  MOV R17, R60 ;  /* 0x0000003c00117202 */ /* 0x000fe20000000f00 */
[----:B------:R-:W-:Y:S01]  /*e8a0*/  FFMA.FTZ R228, R10, c[0x0][0x2d0], -R197 ;  /* 0x0000b4000ae47a23 */ /* 0x000fe200000108c5 */
[----:B------:R-:W2:Y:S01]  /*e8b0*/  MUFU.EX2 R173, R6 ;  /* 0x0000000600ad7308 */ /* 0x000ea20000000800 */
        /* <DEDUP_REMOVED lines=17> */
[----:B------:R-:W-:Y:S01]  /*e9d0*/  LDSM.16.MT88.4 R52, [R237] ;  /* 0x00000000ed34783b */ /* 0x000fe20000004200 */
[C---:B------:R-:W-:Y:S01]  /*e9e0*/  FMUL.FTZ R76, R5.reuse, R76 ;  /* 0x0000004c054c7220 */ /* 0x040fe20000410000 */
[----:B------:R-:W3:Y:S01]  /*e9f0*/  MUFU.EX2 R169, R33 ;  /* 0x0000002100a97308 */ /* 0x000ee20000000800 */
[C---:B------:R-:W-:Y:S02]  /*ea00*/  FMUL.FTZ R77, R5.reuse, R77 ;  /* 0x0000004d054d7220 */ /* 0x040fe40000410000 */
[----:B------:R-:W-:Y:S01]  /*ea10*/  FMUL.FTZ R88, R5, R88 ;  /* 0x0000005805587220 */ /* 0x000fe20000410000 */
[----:B--2---:R-:W-:Y:S01]  /*ea20*/  F2FP.BF16.PACK_AB R207, R173, R16 ;  /* 0x00000010adcf723e */ /* 0x004fe200000010ff */
        /* <DEDUP_REMOVED lines=21> */
[----:B------:R-:W-:Y:S02]  /*eb80*/  FMUL.FTZ R125, R5, R125 ;  /* 0x0000007d057d7220 */ /* 0x000fe40000410000 */
[C---:B------:R-:W-:Y:S01]  /*eb90*/  FMUL.FTZ R10, R4.reuse, R166 ;  /* 0x000000a6040a7220 */ /* 0x040fe20000410000 */
[----:B---3--:R-:W-:Y:S01]  /*eba0*/  F2FP.BF16.PACK_AB R166, R169, R172 ;  /* 0x000000aca9a6723e */ /* 0x008fe200000010ff */
[C---:B------:R-:W-:Y:S02]  /*ebb0*/  FMUL.FTZ R11, R4.reuse, R167 ;  /* 0x000000a7040b7220 */ /* 0x040fe40000410000 */
        /* <DEDUP_REMOVED lines=14> */
[----:B------:R-:W-:Y:S01]  /*eca0*/  FFMA.FTZ R202, R4, R202, R165 ;  /* 0x000000ca04ca7223 */ /* 0x000fe200000100a5 */
[----:B------:R-:W-:Y:S01]  /*ecb0*/  F2FP.BF16.PACK_AB R165, R175, R165 ;  /* 0x000000a5afa5723e */ /* 0x000fe200000010ff */
[C---:B------:R-:W-:Y:S01]  /*ecc0*/  FMUL.FTZ R4, R201.reuse, R160 ;  /* 0x000000a0c9047220 */ /* 0x040fe20000410000 */
[----:B--2---:R-:W-:Y:S01]  /*ecd0*/  F2FP.BF16.PACK_AB R167, R168, R171 ;  /* 0x000000aba8a7723e */ /* 0x004fe200000010ff */
[----:B------:R-:W-:Y:S01]  /*ece0*/  FMUL.FTZ R5, R201, R161 ;  /* 0x000000a1c9057220 */ /* 0x000fe20000410000 */
[----:B------:R-:W-:Y:S01]  /*ecf0*/  MOV R160, R64 ;  /* 0x0000004000a07202 */ /* 0x000fe20000000f00 */
[C---:B------:R-:W-:Y:S01]  /*ed00*/  FMUL.FTZ R6, R199.reuse, R162 ;  /* 0x000000a2c7067220 */ /* 0x040fe20000410000 */
[----:B------:R-:W-:Y:S01]  /*ed10*/  MUFU.EX2 R161, R194 ;  /* 0x000000c200a17308 */ /* 0x000fe20000000800 */
[----:B------:R-:W-:Y:S02]  /*ed20*/  FMUL.FTZ R7, R199, R163 ;  /* 0x000000a3c7077220 */ /* 0x000fe40000410000 */
[--C-:B------:R-:W-:Y:S02]  /*ed30*/  FFMA.FTZ R198, R38, c[0x0][0x2d0], -R197.reuse ;  /* 0x0000b40026c67a23 */ /* 0x100fe400000108c5 */
[--C-:B------:R-:W-:Y:S02]  /*ed40*/  FFMA.FTZ R227, R227, c[0x0][0x2d0], -R197.reuse ;  /* 0x0000b400e3e37a23 */ /* 0x100fe400000108c5 */
[--C-:B------:R-:W-:Y:S01]  /*ed50*/  FFMA.FTZ R200, R35, c[0x0][0x2d0], -R197.reuse ;  /* 0x0000b40023c87a23 */ /* 0x100fe200000108c5 */
[-C--:B-1----:R-:W-:Y:S02]  /*ed60*/  HMMA.16816.F32.BF16 R4, R204, R20.reuse, R4 ;  /* 0x00000014cc04723c */ /* 0x082fe40000041804 */
[----:B------:R-:W-:Y:S03]  /*ed70*/  MUFU.EX2 R163, R183 ;  /* 0x000000b700a37308 */ /* 0x000fe60000000800 */
[----:B------:R-:W-:Y:S02]  /*ed80*/  FFMA.FTZ R197, R37, c[0x0][0x2d0], -R197 ;  /* 0x0000b40025c57a23 */ /* 0x000fe400000108c5 */
[----:B------:R-:W1:Y:S01]  /*ed90*/  LDSM.16.MT88.4 R36, [R238] ;  /* 0x00000000ee24783b */ /* 0x000e620000004200 */
[C---:B------:R-:W-:Y:S04]  /*eda0*/  HMMA.16816.F32.BF16 R8, R164.reuse, R20, R8 ;  /* 0x00000014a408723c */ /* 0x040fe80000041808 */
[----:B------:R-:W-:Y:S01]  /*edb0*/  FMUL.FTZ R19, R199, R159 ;  /* 0x0000009fc7137220 */ /* 0x000fe20000410000 */
[----:B------:R-:W-:Y:S01]  /*edc0*/  MUFU.EX2 R162, R182 ;  /* 0x000000b600a27308 */ /* 0x000fe20000000800 */
[C---:B------:R-:W-:Y:S02]  /*edd0*/  FMUL.FTZ R33, R201.reuse, R149 ;  /* 0x00000095c9217220 */ /* 0x040fe40000410000 */
[-C--:B------:R-:W-:Y:S04]  /*ede0*/  HMMA.16816.F32.BF16 R12, R164, R22.reuse, R12 ;  /* 0x00000016a40c723c */ /* 0x080fe8000004180c */
[----:B------:R-:W-:Y:S02]  /*edf0*/  FADD.FTZ R174, R16, R32 ;  /* 0x0000002010ae7221 */ /* 0x000fe40000010000 */
[C---:B------:R-:W-:Y:S01]  /*ee00*/  FMUL.FTZ R16, R201.reuse, R156 ;  /* 0x0000009cc9107220 */ /* 0x040fe20000410000 */
[----:B------:R-:W-:Y:S01]  /*ee10*/  MUFU.EX2 R177, R177 ;  /* 0x000000b100b17308 */ /* 0x000fe20000000800 */
[----:B------:R-:W-:Y:S04]  /*ee20*/  FMUL.FTZ R17, R201, R157 ;  /* 0x0000009dc9117220 */ /* 0x000fe80000410000 */
[----:B------:R-:W-:Y:S02]  /*ee30*/  FMUL.FTZ R18, R199, R158 ;  /* 0x0000009ec7127220 */ /* 0x000fe40000410000 */
[----:B------:R-:W-:Y:S02]  /*ee40*/  FMUL.FTZ R32, R201, R148 ;  /* 0x00000094c9207220 */ /* 0x000fe40000410000 */
[C---:B------:R-:W-:Y:S01]  /*ee50*/  FMUL.FTZ R34, R199.reuse, R150 ;  /* 0x00000096c7227220 */ /* 0x040fe20000410000 */
[----:B------:R-:W-:Y:S01]  /*ee60*/  MUFU.EX2 R156, R178 ;  /* 0x000000b2009c7308 */ /* 0x000fe20000000800 */
[----:B------:R-:W-:Y:S01]  /*ee70*/  FMUL.FTZ R35, R199, R151 ;  /* 0x00000097c7237220 */ /* 0x000fe20000410000 */
[C---:B------:R-:W-:Y:S01]  /*ee80*/  HMMA.16816.F32.BF16 R16, R204.reuse, R22, R16 ;  /* 0x00000016cc10723c */ /* 0x040fe20000041810 */
[----:B------:R-:W-:Y:S03]  /*ee90*/  LDSM.16.MT88.4 R148, [R237+0x800] ;  /* 0x00080000ed94783b */ /* 0x000fe60000004200 */
[C---:B------:R-:W-:Y:S02]  /*eea0*/  FMUL.FTZ R20, R201.reuse, R152 ;  /* 0x00000098c9147220 */ /* 0x040fe40000410000 */
[----:B------:R-:W-:Y:S02]  /*eeb0*/  FMUL.FTZ R21, R201, R153 ;  /* 0x00000099c9157220 */ /* 0x000fe40000410000 */
[C---:B------:R-:W-:Y:S01]  /*eec0*/  FMUL.FTZ R23, R199.reuse, R155 ;  /* 0x0000009bc7177220 */ /* 0x040fe20000410000 */
[----:B------:R-:W2:Y:S03]  /*eed0*/  MUFU.EX2 R152, R195 ;  /* 0x000000c300987308 */ /* 0x000ea60000000800 */
[----:B------:R-:W-:Y:S02]  /*eee0*/  FMUL.FTZ R22, R199, R154 ;  /* 0x0000009ac7167220 */ /* 0x000fe40000410000 */
[C---:B------:R-:W-:Y:S02]  /*eef0*/  FMUL.FTZ R48, R201.reuse, R140 ;  /* 0x0000008cc9307220 */ /* 0x040fe40000410000 */
[----:B------:R-:W-:Y:S02]  /*ef00*/  FMUL.FTZ R49, R201, R141 ;  /* 0x0000008dc9317220 */ /* 0x000fe40000410000 */
[C---:B------:R-:W-:Y:S01]  /*ef10*/  FMUL.FTZ R50, R199.reuse, R142 ;  /* 0x0000008ec7327220 */ /* 0x040fe20000410000 */
[-C--:B-1----:R-:W-:Y:S01]  /*ef20*/  HMMA.16816.F32.BF16 R20, R204, R36.reuse, R20 ;  /* 0x00000024cc14723c */ /* 0x082fe20000041814 */
[----:B------:R-:W-:Y:S02]  /*ef30*/  MUFU.EX2 R153, R187 ;  /* 0x000000bb00997308 */ /* 0x000fe40000000800 */
[----:B------:R-:W-:Y:S02]  /*ef40*/  FMUL.FTZ R51, R199, R143 ;  /* 0x0000008fc7337220 */ /* 0x000fe40000410000 */
[----:B------:R-:W1:Y:S01]  /*ef50*/  LDSM.16.MT88.4 R140, [R236] ;  /* 0x00000000ec8c783b */ /* 0x000e620000004200 */
[C---:B------:R-:W-:Y:S02]  /*ef60*/  FMUL.FTZ R64, R201.reuse, R132 ;  /* 0x00000084c9407220 */ /* 0x040fe40000410000 */
[C---:B------:R-:W-:Y:S03]  /*ef70*/  HMMA.16816.F32.BF16 R24, R164.reuse, R36, R24 ;  /* 0x00000024a418723c */ /* 0x040fe60000041818 */
[----:B------:R-:W-:Y:S01]  /*ef80*/  MUFU.EX2 R158, R193 ;  /* 0x000000c1009e7308 */ /* 0x000fe20000000800 */
[----:B------:R-:W-:Y:S02]  /*ef90*/  FMUL.FTZ R65, R201, R133 ;  /* 0x00000085c9417220 */ /* 0x000fe40000410000 */
[----:B------:R-:W-:Y:S02]  /*efa0*/  FMUL.FTZ R66, R199, R134 ;  /* 0x00000086c7427220 */ /* 0x000fe40000410000 */
[-C--:B------:R-:W-:Y:S04]  /*efb0*/  HMMA.16816.F32.BF16 R28, R164, R38.reuse, R28 ;  /* 0x00000026a41c723c */ /* 0x080fe8000004181c */
[C---:B------:R-:W-:Y:S01]  /*efc0*/  FMUL.FTZ R36, R201.reuse, R144 ;  /* 0x00000090c9247220 */ /* 0x040fe20000410000 */
[----:B------:R-:W-:Y:S01]  /*efd0*/  MUFU.EX2 R155, R192 ;  /* 0x000000c0009b7308 */ /* 0x000fe20000000800 */
[----:B------:R-:W-:Y:S02]  /*efe0*/  FMUL.FTZ R37, R201, R145 ;  /* 0x00000091c9257220 */ /* 0x000fe40000410000 */
[C---:B------:R-:W-:Y:S04]  /*eff0*/  HMMA.16816.F32.BF16 R32, R204.reuse, R38, R32 ;  /* 0x00000026cc20723c */ /* 0x040fe80000041820 */
[C---:B------:R-:W-:Y:S02]  /*f000*/  FMUL.FTZ R67, R199.reuse, R135 ;  /* 0x00000087c7437220 */ /* 0x040fe40000410000 */
[----:B------:R-:W3:Y:S01]  /*f010*/  LDSM.16.MT88.4 R132, [R239+0x2000] ;  /* 0x00200000ef84783b */ /* 0x000ee20000004200 */
[C---:B------:R-:W-:Y:S01]  /*f020*/  FMUL.FTZ R38, R199.reuse, R146 ;  /* 0x00000092c7267220 */ /* 0x040fe20000410000 */
[----:B------:R-:W-:Y:S01]  /*f030*/  MUFU.EX2 R157, R189 ;  /* 0x000000bd009d7308 */ /* 0x000fe20000000800 */
[----:B------:R-:W-:Y:S03]  /*f040*/  FMUL.FTZ R39, R199, R147 ;  /* 0x00000093c7277220 */ /* 0x000fe60000410000 */
[----:B------:R-:W-:Y:S02]  /*f050*/  FADD.FTZ R170, R172, R170 ;  /* 0x000000aaacaa7221 */ /* 0x000fe40000010000 */
[----:B------:R-:W-:Y:S01]  /*f060*/  LDSM.16.MT88.4 R144, [R238+0x800] ;  /* 0x00080000ee90783b */ /* 0x000fe20000004200 */
[----:B------:R-:W-:Y:S01]  /*f070*/  FADD.FTZ R174, R173, R174 ;  /* 0x000000aeadae7221 */ /* 0x000fe20000010000 */
[-C--:B------:R-:W-:Y:S02]  /*f080*/  HMMA.16816.F32.BF16 R36, R204, R52.reuse, R36 ;  /* 0x00000034cc24723c */ /* 0x080fe40000041824 */
[----:B------:R-:W-:Y:S01]  /*f090*/  MUFU.EX2 R172, R188 ;  /* 0x000000bc00ac7308 */ /* 0x000fe20000000800 */
[----:B--2---:R-:W-:Y:S02]  /*f0a0*/  FADD.FTZ R174, R152, R174 ;  /* 0x000000ae98ae7221 */ /* 0x004fe40000010000 */
[----:B------:R-:W-:Y:S03]  /*f0b0*/  FADD.FTZ R202, R175, R202 ;  /* 0x000000caafca7221 */ /* 0x000fe60000010000 */
[C---:B------:R-:W-:Y:S04]  /*f0c0*/  HMMA.16816.F32.BF16 R40, R164.reuse, R52, R40 ;  /* 0x00000034a428723c */ /* 0x040fe80000041828 */
[----:B------:R-:W-:Y:S01]  /*f0d0*/  MUFU.EX2 R175, R185 ;  /* 0x000000b900af7308 */ /* 0x000fe20000000800 */
[----:B------:R-:W-:Y:S02]  /*f0e0*/  FADD.FTZ R171, R171, R202 ;  /* 0x000000caabab7221 */ /* 0x000fe40000010000 */
[C---:B------:R-:W-:Y:S01]  /*f0f0*/  FMUL.FTZ R52, R201.reuse, R136 ;  /* 0x00000088c9347220 */ /* 0x040fe20000410000 */
[-C--:B------:R-:W-:Y:S04]  /*f100*/  HMMA.16816.F32.BF16 R44, R164, R54.reuse, R44 ;  /* 0x00000036a42c723c */ /* 0x080fe8000004182c */
[----:B------:R-:W-:Y:S02]  /*f110*/  FMUL.FTZ R53, R201, R137 ;  /* 0x00000089c9357220 */ /* 0x000fe40000410000 */
[----:B------:R-:W-:Y:S01]  /*f120*/  MUFU.EX2 R137, R203 ;  /* 0x000000cb00897308 */ /* 0x000fe20000000800 */
[----:B------:R-:W-:Y:S01]  /*f130*/  FADD.FTZ R171, R168, R171 ;  /* 0x000000aba8ab7221 */ /* 0x000fe20000010000 */
[C---:B------:R-:W-:Y:S04]  /*f140*/  HMMA.16816.F32.BF16 R48, R204.reuse, R54, R48 ;  /* 0x00000036cc30723c */ /* 0x040fe80000041830 */
[----:B------:R-:W-:Y:S03]  /*f150*/  FADD.FTZ R171, R163, R171 ;  /* 0x000000aba3ab7221 */ /* 0x000fe60000010000 */
[C---:B------:R-:W-:Y:S01]  /*f160*/  FMUL.FTZ R54, R199.reuse, R138 ;  /* 0x0000008ac7367220 */ /* 0x040fe20000410000 */
[----:B------:R-:W2:Y:S01]  /*f170*/  MUFU.EX2 R136, R160 ;  /* 0x000000a000887308 */ /* 0x000ea20000000800 */
[----:B------:R-:W-:Y:S07]  /*f180*/  FMUL.FTZ R55, R199, R139 ;  /* 0x0000008bc7377220 */ /* 0x000fee0000410000 */
[-C--:B-1----:R-:W-:Y:S02]  /*f190*/  HMMA.16816.F32.BF16 R52, R204, R140.reuse, R52 ;  /* 0x0000008ccc34723c */ /* 0x082fe40000041834 */
[----:B------:R-:W-:Y:S06]  /*f1a0*/  MUFU.EX2 R160, R186 ;  /* 0x000000ba00a07308 */ /* 0x000fec0000000800 */
[C---:B------:R-:W-:Y:S04]  /*f1b0*/  HMMA.16816.F32.BF16 R56, R164.reuse, R140, R56 ;  /* 0x0000008ca438723c */ /* 0x040fe80000041838 */
[----:B------:R-:W-:Y:S04]  /*f1c0*/  MUFU.EX2 R199, R184 ;  /* 0x000000b800c77308 */ /* 0x000fe80000000800 */
[-C--:B------:R-:W-:Y:S04]  /*f1d0*/  HMMA.16816.F32.BF16 R60, R164, R142.reuse, R60 ;  /* 0x0000008ea43c723c */ /* 0x080fe8000004183c */
[----:B--2---:R-:W-:Y:S02]  /*f1e0*/  FADD.FTZ R154, R136, R222 ;  /* 0x000000de889a7221 */ /* 0x004fe40000010000 */
[----:B------:R-:W-:Y:S02]  /*f1f0*/  MUFU.EX2 R178, R181 ;  /* 0x000000b500b27308 */ /* 0x000fe40000000800 */
[C---:B------:R-:W-:Y:S01]  /*f200*/  HMMA.16816.F32.BF16 R64, R204.reuse, R142, R64 ;  /* 0x0000008ecc40723c */ /* 0x040fe20000041840 */
[----:B------:R-:W-:Y:S07]  /*f210*/  LDSM.16.MT88.4 R140, [R239+0x800] ;  /* 0x00080000ef8c783b */ /* 0x000fee0000004200 */
[-C--:B---3--:R-:W-:Y:S01]  /*f220*/  HMMA.16816.F32.BF16 R68, R204, R132.reuse, R68 ;  /* 0x00000084cc44723c */ /* 0x088fe20000041844 */
[----:B------:R-:W-:Y:S07]  /*f230*/  MUFU.EX2 R202, R218 ;  /* 0x000000da00ca7308 */ /* 0x000fee0000000800 */
[C---:B------:R-:W-:Y:S03]  /*f240*/  HMMA.16816.F32.BF16 R72, R164.reuse, R132, R72 ;  /* 0x00000084a448723c */ /* 0x040fe60000041848 */
[----:B------:R-:W-:Y:S05]  /*f250*/  MUFU.EX2 R218, R210 ;  /* 0x000000d200da7308 */ /* 0x000fea0000000800 */
[-C--:B------:R-:W-:Y:S05]  /*f260*/  HMMA.16816.F32.BF16 R76, R164, R134.reuse, R76 ;  /* 0x00000086a44c723c */ /* 0x080fea000004184c */
[----:B------:R-:W-:Y:S03]  /*f270*/  MUFU.EX2 R168, R217 ;  /* 0x000000d900a87308 */ /* 0x000fe60000000800 */
[C---:B------:R-:W-:Y:S01]  /*f280*/  HMMA.16816.F32.BF16 R80, R204.reuse, R134, R80 ;  /* 0x00000086cc50723c */ /* 0x040fe20000041850 */
[----:B------:R-:W1:Y:S06]  /*f290*/  LDSM.16.MT88.4 R132, [R238+0x2000] ;  /* 0x00200000ee84783b */ /* 0x000e6c0000004200 */
[----:B------:R-:W-:Y:S10]  /*f2a0*/  MUFU.EX2 R217, R211 ;  /* 0x000000d300d97308 */ /* 0x000ff40000000800 */
[----:B------:R-:W2:Y:S10]  /*f2b0*/  MUFU.EX2 R139, R220 ;  /* 0x000000dc008b7308 */ /* 0x000eb40000000800 */
[----:B------:R-:W3:Y:S10]  /*f2c0*/  MUFU.EX2 R138, R219 ;  /* 0x000000db008a7308 */ /* 0x000ef40000000800 */
[----:B------:R-:W-:Y:S01]  /*f2d0*/  MUFU.EX2 R220, R191 ;  /* 0x000000bf00dc7308 */ /* 0x000fe20000000800 */
[-C--:B-1----:R-:W-:Y:S03]  /*f2e0*/  HMMA.16816.F32.BF16 R84, R204, R132.reuse, R84 ;  /* 0x00000084cc54723c */ /* 0x082fe60000041854 */
[C---:B--2---:R-:W-:Y:S01]  /*f2f0*/  F2FP.BF16.PACK_AB R136, R139.reuse, R136 ;  /* 0x000000888b88723e */ /* 0x044fe200000010ff */
[----:B------:R-:W-:Y:S05]  /*f300*/  FADD.FTZ R154, R139, R154 ;  /* 0x0000009a8b9a7221 */ /* 0x000fea0000010000 */
[----:B------:R-:W1:Y:S01]  /*f310*/  MUFU.EX2 R219, R190 ;  /* 0x000000be00db7308 */ /* 0x000e620000000800 */
[C---:B------:R-:W-:Y:S04]  /*f320*/  HMMA.16816.F32.BF16 R88, R164.reuse, R132, R88 ;  /* 0x00000084a458723c */ /* 0x040fe80000041858 */
[----:B---3--:R-:W-:Y:S01]  /*f330*/  FADD.FTZ R154, R138, R154 ;  /* 0x0000009a8a9a7221 */ /* 0x008fe20000010000 */
[C---:B------:R-:W-:Y:S03]  /*f340*/  F2FP.BF16.PACK_AB R138, R137.reuse, R138 ;  /* 0x0000008a898a723e */ /* 0x040fe600000010ff */
[-C--:B------:R-:W-:Y:S01]  /*f350*/  HMMA.16816.F32.BF16 R92, R164, R134.reuse, R92 ;  /* 0x00000086a45c723c */ /* 0x080fe2000004185c */
[----:B------:R-:W-:Y:S03]  /*f360*/  MUFU.EX2 R222, R179 ;  /* 0x000000b300de7308 */ /* 0x000fe60000000800 */
[----:B------:R-:W-:Y:S01]  /*f370*/  FADD.FTZ R154, R137, R154 ;  /* 0x0000009a899a7221 */ /* 0x000fe20000010000 */
[----:B------:R-:W-:Y:S03]  /*f380*/  F2FP.BF16.PACK_AB R137, R161, R152 ;  /* 0x00000098a189723e */ /* 0x000fe600000010ff */
[C---:B------:R-:W-:Y:S01]  /*f390*/  HMMA.16816.F32.BF16 R96, R204.reuse, R134, R96 ;  /* 0x00000086cc60723c */ /* 0x040fe20000041860 */
[----:B------:R-:W2:Y:S02]  /*f3a0*/  LDSM.16.MT88.4 R132, [R237+0x2000] ;  /* 0x00200000ed84783b */ /* 0x000ea40000004200 */
[----:B------:R-:W-:Y:S01]  /*f3b0*/  MUFU.EX2 R173, R180 ;  /* 0x000000b400ad7308 */ /* 0x000fe20000000800 */
[----:B-1----:R-:W-:Y:S09]  /*f3c0*/  F2FP.BF16.PACK_AB R139, R219, R220 ;  /* 0x000000dcdb8b723e */ /* 0x002ff200000010ff */
[----:B------:R-:W-:Y:S10]  /*f3d0*/  MUFU.EX2 R229, R229 ;  /* 0x000000e500e57308 */ /* 0x000ff40000000800 */
[----:B------:R-:W-:Y:S10]  /*f3e0*/  MUFU.EX2 R228, R228 ;  /* 0x000000e400e47308 */ /* 0x000ff40000000800 */
[----:B------:R-:W-:Y:S01]  /*f3f0*/  MUFU.EX2 R227, R227 ;  /* 0x000000e300e37308 */ /* 0x000fe20000000800 */
[-C--:B--2---:R-:W-:Y:S09]  /*f400*/  HMMA.16816.F32.BF16 R100, R204, R132.reuse, R100 ;  /* 0x00000084cc64723c */ /* 0x084ff20000041864 */
[----:B------:R-:W-:Y:S01]  /*f410*/  MUFU.EX2 R216, R216 ;  /* 0x000000d800d87308 */ /* 0x000fe20000000800 */
[C---:B------:R-:W-:Y:S09]  /*f420*/  HMMA.16816.F32.BF16 R104, R164.reuse, R132, R104 ;  /* 0x00000084a468723c */ /* 0x040ff20000041868 */
[----:B------:R-:W1:Y:S01]  /*f430*/  MUFU.EX2 R215, R215 ;  /* 0x000000d700d77308 */ /* 0x000e620000000800 */
[-C--:B------:R-:W-:Y:S09]  /*f440*/  HMMA.16816.F32.BF16 R108, R164, R134.reuse, R108 ;  /* 0x00000086a46c723c */ /* 0x080ff2000004186c */
[----:B------:R-:W2:Y:S01]  /*f450*/  MUFU.EX2 R214, R214 ;  /* 0x000000d600d67308 */ /* 0x000ea20000000800 */
[C---:B------:R-:W-:Y:S01]  /*f460*/  HMMA.16816.F32.BF16 R112, R204.reuse, R134, R112 ;  /* 0x00000086cc70723c */ /* 0x040fe20000041870 */
[----:B------:R-:W3:Y:S08]  /*f470*/  LDSM.16.MT88.4 R132, [R236+0x2000] ;  /* 0x00200000ec84783b */ /* 0x000ef00000004200 */
[----:B------:R-:W-:Y:S03]  /*f480*/  MUFU.EX2 R179, R200 ;  /* 0x000000c800b37308 */ /* 0x000fe60000000800 */
[----:B-1----:R-:W-:Y:S07]  /*f490*/  F2FP.BF16.PACK_AB R201, R215, R216 ;  /* 0x000000d8d7c9723e */ /* 0x002fee00000010ff */
[----:B------:R-:W-:Y:S01]  /*f4a0*/  MUFU.EX2 R198, R198 ;  /* 0x000000c600c67308 */ /* 0x000fe20000000800 */
[----:B--2---:R-:W-:Y:S09]  /*f4b0*/  F2FP.BF16.PACK_AB R203, R213, R214 ;  /* 0x000000d6d5cb723e */ /* 0x004ff200000010ff */
[----:B------:R-:W1:Y:S01]  /*f4c0*/  MUFU.EX2 R197, R197 ;  /* 0x000000c500c57308 */ /* 0x000e620000000800 */
        /* <DEDUP_REMOVED lines=8> */
[----:B------:R-:W2:Y:S01]  /*f550*/  MUFU.EX2 R224, R208 ;  /* 0x000000d000e07308 */ /* 0x000ea20000000800 */
[----:B------:R-:W-:Y:S03]  /*f560*/  FADD.FTZ R165, R153, R165 ;  /* 0x000000a599a57221 */ /* 0x000fe60000010000 */
[----:B------:R-:W-:Y:S01]  /*f570*/  F2FP.BF16.PACK_AB R134, R223, R226 ;  /* 0x000000e2df86723e */ /* 0x000fe200000010ff */
[-C--:B------:R-:W-:Y:S05]  /*f580*/  HMMA.16816.F32.BF16 R4, R136, R140.reuse, R4 ;  /* 0x0000008c8804723c */ /* 0x080fea0000041804 */
[----:B------:R-:W-:Y:S01]  /*f590*/  F2FP.BF16.PACK_AB R135, R222, R225 ;  /* 0x000000e1de87723e */ /* 0x000fe200000010ff */
[----:B------:R-:W3:Y:S01]  /*f5a0*/  MUFU.EX2 R167, R221 ;  /* 0x000000dd00a77308 */ /* 0x000ee20000000800 */
[----:B------:R-:W-:Y:S02]  /*f5b0*/  F2FP.BF16.PACK_AB R204, R217, R212 ;  /* 0x000000d4d9cc723e */ /* 0x000fe400000010ff */
[----:B-1----:R-:W-:Y:S03]  /*f5c0*/  F2FP.BF16.PACK_AB R207, R197, R198 ;  /* 0x000000c6c5cf723e */ /* 0x002fe600000010ff */
[C---:B------:R-:W-:Y:S04]  /*f5d0*/  HMMA.16816.F32.BF16 R8, R132.reuse, R140, R8 ;  /* 0x0000008c8408723c */ /* 0x040fe80000041808 */
[----:B------:R1:W4:Y:S01]  /*f5e0*/  MUFU.EX2 R221, R209 ;  /* 0x000000d100dd7308 */ /* 0x0003220000000800 */
[----:B--2---:R-:W-:Y:S03]  /*f5f0*/  F2FP.BF16.PACK_AB R205, R179, R224 ;  /* 0x000000e0b3cd723e */ /* 0x004fe600000010ff */
[-C--:B------:R-:W-:Y:S08]  /*f600*/  HMMA.16816.F32.BF16 R12, R132, R142.reuse, R12 ;  /* 0x0000008e840c723c */ /* 0x080ff0000004180c */
[C---:B------:R-:W-:Y:S01]  /*f610*/  HMMA.16816.F32.BF16 R16, R136.reuse, R142, R16 ;  /* 0x0000008e8810723c */ /* 0x040fe20000041810 */
[----:B------:R-:W2:Y:S03]  /*f620*/  LDSM.16.MT88.4 R140, [R236+0x800] ;  /* 0x00080000ec8c783b */ /* 0x000ea60000004200 */
[----:B---3--:R-:W-:Y:S04]  /*f630*/  F2FP.BF16.PACK_AB R200, R167, R166 ;  /* 0x000000a6a7c8723e */ /* 0x008fe800000010ff */
[-C--:B------:R-:W-:Y:S01]  /*f640*/  HMMA.16816.F32.BF16 R20, R136, R144.reuse, R20 ;  /* 0x000000908814723c */ /* 0x080fe20000041814 */
[----:B-1----:R-:W-:Y:S03]  /*f650*/  LDSM.16.MT88.4 R208, [R239+0x3800] ;  /* 0x00380000efd0783b */ /* 0x002fe60000004200 */
[----:B----4-:R-:W-:Y:S04]  /*f660*/  F2FP.BF16.PACK_AB R206, R221, R218 ;  /* 0x000000daddce723e */ /* 0x010fe800000010ff */
        /* <DEDUP_REMOVED lines=45> */
[-C--:B---3--:R-:W-:Y:S01]  /*f940*/  HMMA.16816.F32.BF16 R4, R132, R148.reuse, R4 ;  /* 0x000000948404723c */ /* 0x088fe20000041804 */
[----:B------:R-:W1:Y:S04]  /*f950*/  LDSM.16.MT88.4 R144, [R237+0x1000] ;  /* 0x00100000ed90783b */ /* 0x000e680000004200 */
[----:B------:R-:W-:Y:S02]  /*f960*/  F2FP.BF16.PACK_AB R137, R229, R230 ;  /* 0x000000e6e589723e */ /* 0x000fe400000010ff */
[----:B------:R-:W-:Y:S02]  /*f970*/  F2FP.BF16.PACK_AB R139, R227, R228 ;  /* 0x000000e4e38b723e */ /* 0x000fe400000010ff */
[----:B------:R-:W-:Y:S05]  /*f980*/  LDSM.16.MT88.4 R156, [R238+0x3000] ;  /* 0x00300000ee9c783b */ /* 0x000fea0000004200 */
        /* <DEDUP_REMOVED lines=45> */
[----:B--2---:R-:W-:Y:S02]  /*fc60*/  FADD.FTZ R136, R160, R165 ;  /* 0x000000a5a0887221 */ /* 0x004fe40000010000 */
[-C--:B---3--:R-:W-:Y:S05]  /*fc70*/  HMMA.16816.F32.BF16 R160, R200, R156.reuse, R4 ;  /* 0x0000009cc8a0723c */ /* 0x088fea0000041804 */
        /* <DEDUP_REMOVED lines=63> */
[----:B------:R-:W2:Y:S06]  /*10070*/  LDL.LU R4, [R1+0x78] ;  /* 0x0000780001047983 */ /* 0x000eac0000300800 */
[----:B------:R-:W-:Y:S01]  /*10080*/  FADD.FTZ R5, R213, R220 ;  /* 0x000000dcd5057221 */ /* 0x000fe20000010000 */
[-C--:B------:R-:W-:Y:S04]  /*10090*/  HMMA.16816.F32.BF16 R92, R204, R6.reuse, R92 ;  /* 0x00000006cc5c723c */ /* 0x080fe8000004185c */
[----:B------:R1:W-:Y:S04]  /*100a0*/  STL [R1+0x74], R5 ;  /* 0x0000740501007387 */ /* 0x0003e80000100800 */
[C---:B------:R-:W-:Y:S08]  /*100b0*/  HMMA.16816.F32.BF16 R96, R200.reuse, R6, R96 ;  /* 0x00000006c860723c */ /* 0x040ff00000041860 */
[-C--:B---3--:R-:W-:Y:S08]  /*100c0*/  HMMA.16816.F32.BF16 R100, R200, R8.reuse, R100 ;  /* 0x00000008c864723c */ /* 0x088ff00000041864 */
[C---:B------:R-:W-:Y:S08]  /*100d0*/  HMMA.16816.F32.BF16 R104, R204.reuse, R8, R104 ;  /* 0x00000008cc68723c */ /* 0x040ff00000041868 */
[-C--:B------:R-:W-:Y:S08]  /*100e0*/  HMMA.16816.F32.BF16 R108, R204, R10.reuse, R108 ;  /* 0x0000000acc6c723c */ /* 0x080ff0000004186c */
[C---:B------:R-:W-:Y:S08]  /*100f0*/  HMMA.16816.F32.BF16 R112, R200.reuse, R10, R112 ;  /* 0x0000000ac870723c */ /* 0x040ff00000041870 */
[-C--:B-----5:R-:W-:Y:S08]  /*10100*/  HMMA.16816.F32.BF16 R116, R200, R12.reuse, R116 ;  /* 0x0000000cc874723c */ /* 0x0a0ff00000041874 */
[C---:B------:R-:W-:Y:S08]  /*10110*/  HMMA.16816.F32.BF16 R120, R204.reuse, R12, R120 ;  /* 0x0000000ccc78723c */ /* 0x040ff00000041878 */
[-C--:B------:R-:W-:Y:S08]  /*10120*/  HMMA.16816.F32.BF16 R124, R204, R14.reuse, R124 ;  /* 0x0000000ecc7c723c */ /* 0x080ff0000004187c */
[----:B------:R-:W-:Y:S07]  /*10130*/  HMMA.16816.F32.BF16 R128, R200, R14, R128 ;  /* 0x0000000ec880723c */ /* 0x000fee0000041880 */
[----:B------:R-:W-:Y:S01]  /*10140*/  MOV R200, R2 ;  /* 0x0000000200c87202 */ /* 0x000fe20000000f00 */
[----:B------:R-:W-:Y:S04]  /*10150*/  FADD.FTZ R203, R221, R226 ;  /* 0x000000e2ddcb7221 */ /* 0x000fe80000010000 */
[----:B------:R-:W-:Y:S01]  /*10160*/  FADD.FTZ R202, R197, R225 ;  /* 0x000000e1c5ca7221 */ /* 0x000fe20000010000 */
[----:B------:R-:W-:Y:S02]  /*10170*/  MOV R197, R0 ;  /* 0x0000000000c57202 */ /* 0x000fe40000000f00 */
[C---:B--2---:R-:W-:Y:S02]  /*10180*/  ISETP.GT.AND P0, PT, R4.reuse, RZ, PT ;  /* 0x000000ff0400720c */ /* 0x044fe40003f04270 */
[----:B------:R-:W-:Y:S05]  /*10190*/  IADD3 R4, R4, -0x1, RZ ;  /* 0xffffffff04047810 */ /* 0x000fea0007ffe0ff */
[----:B------:R1:W-:Y:S06]  /*101a0*/  STL [R1+0x78], R4 ;  /* 0x0000780401007387 */ /* 0x0003ec0000100800 */
[----:B-1----:R-:W-:-:S05]  /*101b0*/  @P0 BRA `(.L_x_1668) ;  /* 0xffffb96000000947 */ /* 0x002fca000383ffff */
.L_x_1661:
[----:B------:R-:W-:Y:S05]  /*101c0*/  BRA.DIV ~URZ, `(.L_x_1669) ;  /* 0x00006dc27f007947 */ /* 0x000fea000b800000 */
[----:B------:R-:W2:Y:S04]  /*101d0*/  LDL R4, [R1+0x70] ;  /* 0x0000700001047983 */ /* 0x000ea80000100800 */
[----:B--2---:R1:W2:Y:S02]  /*101e0*/  SHFL.BFLY PT, R7, R4, 0x2, 0x1f ;  /* 0x0c401f0004077f89 */ /* 0x0042a400000e0000 */
.L_x_1749:
[----:B-1----:R-:W3:Y:S02]  /*101f0*/  LDL.LU R4, [R1+0x70] ;  /* 0x0000700001047983 */ /* 0x002ee40000300800 */
[----:B--23--:R-:W-:Y:S01]  /*10200*/  FADD.FTZ R7, R7, R4 ;  /* 0x0000000407077221 */ /* 0x00cfe20000010000 */
[----:B------:R-:W-:Y:S05]  /*10210*/  BRA.DIV ~URZ, `(.L_x_1670) ;  /* 0x00006dd27f007947 */ /* 0x000fea000b800000 */
[----:B------:R-:W2:Y:S04]  /*10220*/  LDL.LU R8, [R1+0x74] ;  /* 0x0000740001087983 */ /* 0x000ea80000300800 */
[----:B------:R-:W1:Y:S04]  /*10230*/  SHFL.BFLY PT, R4, R203, 0x2, 0x1f ;  /* 0x0c401f00cb047f89 */ /* 0x000e6800000e0000 */
[----:B------:R-:W3:Y:S01]  /*10240*/  SHFL.BFLY PT, R5, R202, 0x2, 0x1f ;  /* 0x0c401f00ca057f89 */ /* 0x000ee200000e0000 */
[----:B-1----:R-:W-:-:S02]  /*10250*/  FADD.FTZ R203, R4, R203 ;  /* 0x000000cb04cb7221 */ /* 0x002fc40000010000 */
[----:B---3--:R-:W-:-:S03]  /*10260*/  FADD.FTZ R202, R5, R202 ;  /* 0x000000ca05ca7221 */ /* 0x008fc60000010000 */
[----:B------:R-:W1:Y:S04]  /*10270*/  SHFL.BFLY PT, R11, R203, 0x1, 0x1f ;  /* 0x0c201f00cb0b7f89 */ /* 0x000e6800000e0000 */
[----:B------:R-:W-:Y:S01]  /*10280*/  SHFL.BFLY PT, R6, R202, 0x1, 0x1f ;  /* 0x0c201f00ca067f89 */ /* 0x000fe200000e0000 */
[----:B-1----:R-:W-:-:S03]  /*10290*/  FADD.FTZ R11, R203, R11 ;  /* 0x0000000bcb0b7221 */ /* 0x002fc60000010000 */
[----:B--2---:R-:W1:Y:S02]  /*102a0*/  SHFL.BFLY PT, R10, R8, 0x2, 0x1f ;  /* 0x0c401f00080a7f89 */ /* 0x004e6400000e0000 */
[----:B-1----:R-:W-:Y:S02]  /*102b0*/  FADD.FTZ R10, R10, R8 ;  /* 0x000000080a0a7221 */ /* 0x002fe40000010000 */
[----:B------:R-:W1:Y:S04]  /*102c0*/  SHFL.BFLY PT, R8, R7, 0x1, 0x1f ;  /* 0x0c201f0007087f89 */ /* 0x000e6800000e0000 */
[----:B------:R-:W2:Y:S01]  /*102d0*/  SHFL.BFLY PT, R4, R10, 0x1, 0x1f ;  /* 0x0c201f000a047f89 */ /* 0x000ea200000e0000 */
[----:B-1----:R-:W-:Y:S02]  /*102e0*/  FADD.FTZ R7, R7, R8 ;  /* 0x0000000807077221 */ /* 0x002fe40000010000 */
[----:B--2---:R-:W-:-:S03]  /*102f0*/  FADD.FTZ R10, R10, R4 ;  /* 0x000000040a0a7221 */ /* 0x004fc60000010000 */
.L_x_1750:
[----:B------:R-:W-:Y:S01]  /*10300*/  FSETP.NE.FTZ.AND P3, PT, R7, RZ, PT ;  /* 0x000000ff0700720b */ /* 0x000fe20003f75000 */
[----:B------:R-:W-:Y:S01]  /*10310*/  FADD.FTZ R202, R6, R202 ;  /* 0x000000ca06ca7221 */ /* 0x000fe20000010000 */
[----:B------:R-:W-:Y:S01]  /*10320*/  CS2R R4, SRZ ;  /* 0x0000000000047805 */ /* 0x000fe2000001ff00 */
[----:B------:R-:W-:-:S02]  /*10330*/  FSETP.NE.FTZ.AND P1, PT, R11, RZ, PT ;  /* 0x000000ff0b00720b */ /* 0x000fc40003f35000 */
[----:B------:R-:W-:Y:S02]  /*10340*/  FSETP.NE.FTZ.AND P2, PT, R10, RZ, PT ;  /* 0x000000ff0a00720b */ /* 0x000fe40003f55000 */
[----:B------:R-:W-:Y:S02]  /*10350*/  FSETP.NE.FTZ.AND P0, PT, R202, RZ, PT ;  /* 0x000000ffca00720b */ /* 0x000fe40003f15000 */
[----:B------:R-:W-:Y:S02]  /*10360*/  MOV R9, RZ ;  /* 0x000000ff00097202 */ /* 0x000fe40000000f00 */
[----:B------:R-:W-:Y:S02]  /*10370*/  MOV R6, RZ ;  /* 0x000000ff00067202 */ /* 0x000fe40000000f00 */
[----:B------:R-:W1:Y:S01]  /*10380*/  @P3 MUFU.RCP R5, R7 ;  /* 0x0000000700053308 */ /* 0x000e620000001000 */
[----:B------:R-:W-:Y:S02]  /*10390*/  @P3 MOV R15, 0x3f317218 ;  /* 0x3f317218000f3802 */ /* 0x000fe40000000f00 */
[----:B------:R-:W-:-:S02]  /*103a0*/  MOV R13, 0xff800000 ;  /* 0xff800000000d7802 */ /* 0x000fc40000000f00 */
[----:B------:R-:W-:Y:S01]  /*103b0*/  @P2 MOV R14, 0x3f317218 ;  /* 0x3f317218000e2802 */ /* 0x000fe20000000f00 */
[----:B------:R-:W-:Y:S01]  /*103c0*/  @P3 FMUL.FTZ R15, R15, c[0x0][0x2d0] ;  /* 0x0000b4000f0f3a20 */ /* 0x000fe20000410000 */
[----:B------:R-:W-:Y:S01]  /*103d0*/  MOV R12, 0xff800000 ;  /* 0xff800000000c7802 */ /* 0x000fe20000000f00 */
[----:B------:R-:W2:Y:S02]  /*103e0*/  @P3 MUFU.LG2 R7, R7 ;  /* 0x0000000700073308 */ /* 0x000ea40000000c00 */
[----:B------:R-:W-:-:S06]  /*103f0*/  @P2 FMUL.FTZ R14, R14, c[0x0][0x2d0] ;  /* 0x0000b4000e0e2a20 */ /* 0x000fcc0000410000 */
[----:B------:R-:W3:Y:S01]  /*10400*/  @P1 MUFU.LG2 R16, R11 ;  /* 0x0000000b00101308 */ /* 0x000ee20000000c00 */
[C---:B-1----:R-:W-:Y:S02]  /*10410*/  FMUL.FTZ R160, R5.reuse, R160 ;  /* 0x000000a005a07220 */ /* 0x042fe40000410000 */
[C---:B------:R-:W-:Y:S02]  /*10420*/  FMUL.FTZ R161, R5.reuse, R161 ;  /* 0x000000a105a17220 */ /* 0x040fe40000410000 */
[C---:B------:R-:W-:Y:S02]  /*10430*/  FMUL.FTZ R156, R5.reuse, R156 ;  /* 0x0000009c059c7220 */ /* 0x040fe40000410000 */
[----:B------:R-:W-:Y:S01]  /*10440*/  FMUL.FTZ R157, R5, R157 ;  /* 0x0000009d059d7220 */ /* 0x000fe20000410000 */
[----:B------:R-:W1:Y:S01]  /*10450*/  @P2 MUFU.LG2 R8, R10 ;  /* 0x0000000a00082308 */ /* 0x000e620000000c00 */
[----:B--2---:R-:W-:Y:S02]  /*10460*/  @P3 FMUL.FTZ R7, R7, 0.69314718246459960938 ;  /* 0x3f31721807073820 */ /* 0x004fe40000410000 */
[----:B------:R-:W-:-:S02]  /*10470*/  FMUL.FTZ R152, R5, R152 ;  /* 0x0000009805987220 */ /* 0x000fc40000410000 */
[C---:B------:R-:W-:Y:S02]  /*10480*/  FMUL.FTZ R153, R5.reuse, R153 ;  /* 0x0000009905997220 */ /* 0x040fe40000410000 */
[C---:B------:R-:W-:Y:S01]  /*10490*/  FMUL.FTZ R148, R5.reuse, R148 ;  /* 0x0000009405947220 */ /* 0x040fe20000410000 */
[----:B------:R-:W-:Y:S01]  /*104a0*/  @P0 MUFU.RCP R9, R202 ;  /* 0x000000ca00090308 */ /* 0x000fe20000001000 */
[----:B---3--:R-:W-:Y:S02]  /*104b0*/  @P1 FMUL.FTZ R16, R16, 0.69314718246459960938 ;  /* 0x3f31721810101820 */ /* 0x008fe40000410000 */
[C---:B------:R-:W-:Y:S02]  /*104c0*/  FMUL.FTZ R149, R5.reuse, R149 ;  /* 0x0000009505957220 */ /* 0x040fe40000410000 */
[C---:B------:R-:W-:Y:S02]  /*104d0*/  FMUL.FTZ R144, R5.reuse, R144 ;  /* 0x0000009005907220 */ /* 0x040fe40000410000 */
[----:B------:R-:W-:Y:S01]  /*104e0*/  FMUL.FTZ R145, R5, R145 ;  /* 0x0000009105917220 */ /* 0x000fe20000410000 */
[----:B------:R-:W2:Y:S01]  /*104f0*/  @P0 MUFU.LG2 R202, R202 ;  /* 0x000000ca00ca0308 */ /* 0x000ea20000000c00 */
[----:B-1----:R-:W-:-:S02]  /*10500*/  @P2 FMUL.FTZ R8, R8, 0.69314718246459960938 ;  /* 0x3f31721808082820 */ /* 0x002fc40000410000 */
[C---:B------:R-:W-:Y:S02]  /*10510*/  FMUL.FTZ R140, R5.reuse, R140 ;  /* 0x0000008c058c7220 */ /* 0x040fe40000410000 */
[C---:B------:R-:W-:Y:S02]  /*10520*/  FMUL.FTZ R141, R5.reuse, R141 ;  /* 0x0000008d058d7220 */ /* 0x040fe40000410000 */
[C---:B------:R-:W-:Y:S01]  /*10530*/  FMUL.FTZ R136, R5.reuse, R136 ;  /* 0x0000008805887220 */ /* 0x040fe20000410000 */
[----:B------:R1:W3:Y:S01]  /*10540*/  @P2 MUFU.RCP R4, R10 ;  /* 0x0000000a00042308 */ /* 0x0002e20000001000 */
[C---:B------:R-:W-:Y:S02]  /*10550*/  FMUL.FTZ R137, R5.reuse, R137 ;  /* 0x0000008905897220 */ /* 0x040fe40000410000 */
[C---:B------:R-:W-:Y:S02]  /*10560*/  FMUL.FTZ R132, R5.reuse, R132 ;  /* 0x0000008405847220 */ /* 0x040fe40000410000 */
[----:B------:R-:W-:-:S02]  /*10570*/  FMUL.FTZ R133, R5, R133 ;  /* 0x0000008505857220 */ /* 0x000fc40000410000 */
[C---:B------:R-:W-:Y:S01]  /*10580*/  FMUL.FTZ R68, R5.reuse, R68 ;  /* 0x0000004405447220 */ /* 0x040fe20000410000 */
[----:B------:R4:W5:Y:S01]  /*10590*/  @P1 MUFU.RCP R6, R11 ;  /* 0x0000000b00061308 */ /* 0x0009620000001000 */
[----:B--2---:R-:W-:Y:S02]  /*105a0*/  @P0 FMUL.FTZ R202, R202, 0.69314718246459960938 ;  /* 0x3f317218caca0820 */ /* 0x004fe40000410000 */
[C---:B------:R-:W-:Y:S02]  /*105b0*/  FMUL.FTZ R69, R5.reuse, R69 ;  /* 0x0000004505457220 */ /* 0x040fe40000410000 */
[C---:B------:R-:W-:Y:S02]  /*105c0*/  FMUL.FTZ R80, R5.reuse, R80 ;  /* 0x0000005005507220 */ /* 0x040fe40000410000 */
[----:B------:R-:W-:Y:S01]  /*105d0*/  FMUL.FTZ R81, R5, R81 ;  /* 0x0000005105517220 */ /* 0x000fe20000410000 */
[----:B-1----:R-:W-:Y:S01]  /*105e0*/  MOV R10, 0xff800000 ;  /* 0xff800000000a7802 */ /* 0x002fe20000000f00 */
[----:B------:R-:W-:Y:S01]  /*105f0*/  @P3 FFMA.FTZ R10, R15, R3, R7 ;  /* 0x000000030f0a3223 */ /* 0x000fe20000010007 */
[----:B------:R-:W-:Y:S01]  /*10600*/  @P0 MOV R3, 0x3f317218 ;  /* 0x3f31721800030802 */ /* 0x000fe20000000f00 */
[----:B------:R-:W-:-:S02]  /*10610*/  FMUL.FTZ R84, R5, R84 ;  /* 0x0000005405547220 */ /* 0x000fc40000410000 */
[----:B------:R-:W-:Y:S02]  /*10620*/  FMUL.FTZ R85, R5, R85 ;  /* 0x0000005505557220 */ /* 0x000fe40000410000 */
[----:B------:R-:W-:Y:S01]  /*10630*/  @P0 FMUL.FTZ R3, R3, c[0x0][0x2d0] ;  /* 0x0000b40003030a20 */ /* 0x000fe20000410000 */
[----:B----4-:R-:W-:Y:S01]  /*10640*/  @P1 MOV R11, 0x3f317218 ;  /* 0x3f317218000b1802 */ /* 0x010fe20000000f00 */
[C---:B------:R-:W-:Y:S02]  /*10650*/  FMUL.FTZ R96, R5.reuse, R96 ;  /* 0x0000006005607220 */ /* 0x040fe40000410000 */
[----:B------:R-:W-:Y:S02]  /*10660*/  FMUL.FTZ R97, R5, R97 ;  /* 0x0000006105617220 */ /* 0x000fe40000410000 */
[----:B------:R-:W-:Y:S02]  /*10670*/  @P1 FMUL.FTZ R11, R11, c[0x0][0x2d0] ;  /* 0x0000b4000b0b1a20 */ /* 0x000fe40000410000 */
[----:B------:R-:W-:-:S02]  /*10680*/  FMUL.FTZ R100, R5, R100 ;  /* 0x0000006405647220 */ /* 0x000fc40000410000 */
[----:B------:R-:W-:Y:S01]  /*10690*/  @P1 FFMA.FTZ R13, R11, R0, R16 ;  /* 0x000000000b0d1223 */ /* 0x000fe20000010010 */
[----:B------:R-:W-:Y:S01]  /*106a0*/  MOV R0, 0xff800000 ;  /* 0xff80000000007802 */ /* 0x000fe20000000f00 */
[C---:B------:R-:W-:Y:S02]  /*106b0*/  FMUL.FTZ R101, R5.reuse, R101 ;  /* 0x0000006505657220 */ /* 0x040fe40000410000 */
[C---:B------:R-:W-:Y:S02]  /*106c0*/  FMUL.FTZ R112, R5.reuse, R112 ;  /* 0x0000007005707220 */ /* 0x040fe40000410000 */
[C---:B------:R-:W-:Y:S02]  /*106d0*/  FMUL.FTZ R113, R5.reuse, R113 ;  /* 0x0000007105717220 */ /* 0x040fe40000410000 */
[C---:B------:R-:W-:Y:S02]  /*106e0*/  FMUL.FTZ R116, R5.reuse, R116 ;  /* 0x0000007405747220 */ /* 0x040fe40000410000 */
[----:B------:R-:W-:-:S02]  /*106f0*/  FMUL.FTZ R117, R5, R117 ;  /* 0x0000007505757220 */ /* 0x000fc40000410000 */
[----:B------:R-:W-:Y:S02]  /*10700*/  FMUL.FTZ R128, R5, R128 ;  /* 0x0000008005807220 */ /* 0x000fe40000410000 */
        /* <DEDUP_REMOVED lines=30> */
[----:B------:R-:W-:Y:S02]  /*108f0*/  FMUL.FTZ R130, R4, R130 ;  /* 0x0000008204827220 */ /* 0x000fe40000410000 */
[C---:B-----5:R-:W-:Y:S02]  /*10900*/  FMUL.FTZ R164, R6.reuse, R164 ;  /* 0x000000a406a47220 */ /* 0x060fe40000410000 */
        /* <DEDUP_REMOVED lines=30> */
[----:B------:R-:W-:Y:S01]  /*10af0*/  @P2 FFMA.FTZ R12, R14, R2, R8 ;  /* 0x000000020e0c2223 */ /* 0x000fe20000010008 */
        /* <DEDUP_REMOVED lines=31> */
[----:B------:R-:W-:Y:S02]  /*10cf0*/  FMUL.FTZ R126, R9, R126 ;  /* 0x0000007e097e7220 */ /* 0x000fe40000410000 */
[----:B------:R-:W-:-:S02]  /*10d00*/  FMUL.FTZ R5, R5, R129 ;  /* 0x0000008105057220 */ /* 0x000fc40000410000 */
[----:B------:R-:W-:Y:S02]  /*10d10*/  FMUL.FTZ R4, R4, R131 ;  /* 0x0000008304047220 */ /* 0x000fe40000410000 */
[----:B------:R-:W-:Y:S02]  /*10d20*/  FMUL.FTZ R6, R6, R125 ;  /* 0x0000007d06067220 */ /* 0x000fe40000410000 */
[----:B------:R-:W-:Y:S02]  /*10d30*/  FMUL.FTZ R9, R9, R127 ;  /* 0x0000007f09097220 */ /* 0x000fe40000410000 */
[----:B------:R-:W-:Y:S02]  /*10d40*/  @P0 FFMA.FTZ R0, R3, R196, R202 ;  /* 0x000000c403000223 */ /* 0x000fe400000100ca */
.L_x_1616:
[----:B------:R1:W5:Y:S01]  /*10d50*/  LDL R11, [R1+0x10] ;  /* 0x00001000010b7983 */ /* 0x0003620000100800 */
[----:B------:R-:W-:Y:S01]  /*10d60*/  LOP3.LUT P4, RZ, R247, 0x7f, RZ, 0xc0, !PT ;  /* 0x0000007ff7ff7812 */ /* 0x000fe2000788c0ff */
[----:B------:R-:W-:-:S12]  /*10d70*/  BSSY B0, `(.L_x_1671) ;  /* 0x0000010000007945 */ /* 0x000fd80003800000 */
[----:B------:R-:W-:Y:S05]  /*10d80*/  @P4 BRA `(.L_x_1672) ;  /* 0x000000e000004947 */ /* 0x000fea0003800000 */
[----:B------:R-:W2:Y:S01]  /*10d90*/  S2R R3, SR_LANEID ;  /* 0x0000000000037919 */ /* 0x000ea20000000000 */
[----:B------:R-:W-:Y:S01]  /*10da0*/  VOTEU.ANY UR4, UPT, PT ;  /* 0x0000000000047886 */ /* 0x000fe200038e0100 */
[----:B------:R-:W-:Y:S01]  /*10db0*/  IMAD.MOV.U32 R14, RZ, RZ, c[0x0][0x580] ;  /* 0x00016000ff0e7624 */ /* 0x000fe200078e00ff */
[----:B------:R-:W2:Y:S01]  /*10dc0*/  FLO.U32 R8, UR4 ;  /* 0x0000000400087d00 */ /* 0x000ea200080e0000 */
[----:B------:R-:W-:-:S07]  /*10dd0*/  IMAD.MOV.U32 R15, RZ, RZ, c[0x0][0x584] ;  /* 0x00016100ff0f7624 */ /* 0x000fce00078e00ff */
[----:B------:R-:W3:Y:S01]  /*10de0*/  POPC R7, UR4 ;  /* 0x0000000400077d09 */ /* 0x000ee20008000000 */
[----:B--2---:R-:W-:-:S13]  /*10df0*/  ISETP.EQ.U32.AND P0, PT, R8, R3, PT ;  /* 0x000000030800720c */ /* 0x004fda0003f02070 */
[----:B---3--:R-:W2:Y:S04]  /*10e00*/  @P0 ATOMG.E.ADD.STRONG.GPU PT, R7, [R14.64], R7 ;  /* 0x000000070e0709a8 */ /* 0x008ea800081ee1c6 */
[----:B------:R-:W3:Y:S02]  /*10e10*/  S2R R3, SR_LTMASK ;  /* 0x0000000000037919 */ /* 0x000ee40000003900 */
[----:B---3--:R-:W-:-:S06]  /*10e20*/  LOP3.LUT R3, R3, UR4, RZ, 0xc0, !PT ;  /* 0x0000000403037c12 */ /* 0x008fcc000f8ec0ff */
[----:B------:R-:W3:Y:S01]  /*10e30*/  POPC R3, R3 ;  /* 0x0000000300037309 */ /* 0x000ee20000000000 */
[----:B--2---:R-:W3:Y:S02]  /*10e40*/  SHFL.IDX PT, R7, R7, R8, 0x1f ;  /* 0x00001f0807077589 */ /* 0x004ee400000e0000 */
[----:B---3-5:R-:W-:-:S05]  /*10e50*/  IADD3 R11, R7, c[0x0][0xc], R3 ;  /* 0x00000300070b7a10 */ /* 0x028fca0007ffe003 */
[----:B------:R2:W-:Y:S02]  /*10e60*/  STL [R1+0x10], R11 ;  /* 0x0000100b01007387 */ /* 0x0005e40000100800 */
.L_x_1672:
[----:B------:R-:W-:Y:S05]  /*10e70*/  BSYNC B0 ;  /* 0x0000000000007941 */ /* 0x000fea0003800000 */
.L_x_1671:
[----:B------:R-:W-:Y:S01]  /*10e80*/  PRMT R2, R2, 0x9910, RZ ;  /* 0x0000991002027816 */ /* 0x000fe200000000ff */
[----:B------:R-:W-:Y:S03]  /*10e90*/  BSSY B1, `(.L_x_1673) ;  /* 0x000024f000017945 */ /* 0x000fe60003800000 */
[----:B------:R-:W-:Y:S01]  /*10ea0*/  ISETP.NE.AND P0, PT, R2, RZ, PT ;  /* 0x000000ff0200720c */ /* 0x000fe20003f05270 */
[----:B-----5:R-:W-:-:S12]  /*10eb0*/  IMAD.MOV.U32 R2, RZ, RZ, R11 ;  /* 0x000000ffff027224 */ /* 0x020fd800078e000b */
[----:B------:R-:W-:Y:S05]  /*10ec0*/  @!P0 BRA `(.L_x_1674) ;  /* 0x0000177000008947 */ /* 0x000fea0003800000 */
[----:B------:R-:W3:Y:S04]  /*10ed0*/  LDL R16, [R1+0x8] ;  /* 0x0000080001107983 */ /* 0x000ee80000100800 */
[----:B------:R-:W4:Y:S04]  /*10ee0*/  LDL R15, [R1+0x24] ;  /* 0x00002400010f7983 */ /* 0x000f280000100800 */
[----:B------:R-:W5:Y:S04]  /*10ef0*/  LDL R14, [R1+0x18] ;  /* 0x00001800010e7983 */ /* 0x000f680000100800 */
[----:B--2---:R-:W2:Y:S04]  /*10f00*/  LDL R11, [R1+0x20] ;  /* 0x00002000010b7983 */ /* 0x004ea80000100800 */
[----:B------:R-:W2:Y:S04]  /*10f10*/  LDL R8, [R1+0x2c] ;  /* 0x00002c0001087983 */ /* 0x000ea80000100800 */
[----:B------:R-:W2:Y:S04]  /*10f20*/  LDL R7, [R1+0x1c] ;  /* 0x00001c0001077983 */ /* 0x000ea80000100800 */
[----:B------:R-:W2:Y:S01]  /*10f30*/  LDL R3, [R1+0x28] ;  /* 0x0000280001037983 */ /* 0x000ea20000100800 */
        /* <DEDUP_REMOVED lines=65> */
[----:B------:R-:W-:Y:S01]  /*11350*/  F2FP.BF16.PACK_AB R9, R9, R126 ;  /* 0x0000007e0909723e */ /* 0x000fe200000010ff */
[----:B---3--:R3:W-:Y:S04]  /*11360*/  STS [R16], R160 ;  /* 0x000000a010007388 */ /* 0x0087e80000000800 */
[----:B------:R3:W-:Y:S04]  /*11370*/  STS [R16+0x400], R162 ;  /* 0x000400a210007388 */ /* 0x0007e80000000800 */
[----:B------:R3:W-:Y:S04]  /*11380*/  STS [R249], R156 ;  /* 0x0000009cf9007388 */ /* 0x0007e80000000800 */
[----:B------:R3:W-:Y:S04]  /*11390*/  STS [R249+0x400], R158 ;  /* 0x0004009ef9007388 */ /* 0x0007e80000000800 */
[----:B------:R3:W-:Y:S04]  /*113a0*/  STS [R16+0x2000], R164 ;  /* 0x002000a410007388 */ /* 0x0007e80000000800 */
[----:B------:R3:W-:Y:S04]  /*113b0*/  STS [R16+0x2400], R166 ;  /* 0x002400a610007388 */ /* 0x0007e80000000800 */
[----:B------:R3:W-:Y:S04]  /*113c0*/  STS [R249+0x2000], R168 ;  /* 0x002000a8f9007388 */ /* 0x0007e80000000800 */
[----:B------:R3:W-:Y:S04]  /*113d0*/  STS [R249+0x2400], R170 ;  /* 0x002400aaf9007388 */ /* 0x0007e80000000800 */
[----:B----4-:R3:W-:Y:S04]  /*113e0*/  STS [R15], R152 ;  /* 0x000000980f007388 */ /* 0x0107e80000000800 */
[----:B------:R3:W-:Y:S04]  /*113f0*/  STS [R15+0x400], R154 ;  /* 0x0004009a0f007388 */ /* 0x0007e80000000800 */
[----:B-----5:R3:W-:Y:S04]  /*11400*/  STS [R14], R148 ;  /* 0x000000940e007388 */ /* 0x0207e80000000800 */
[----:B------:R3:W-:Y:S04]  /*11410*/  STS [R14+0x400], R150 ;  /* 0x000400960e007388 */ /* 0x0007e80000000800 */
[----:B------:R3:W-:Y:S04]  /*11420*/  STS [R15+0x2000], R172 ;  /* 0x002000ac0f007388 */ /* 0x0007e80000000800 */
[----:B------:R3:W-:Y:S04]  /*11430*/  STS [R15+0x2400], R174 ;  /* 0x002400ae0f007388 */ /* 0x0007e80000000800 */
[----:B------:R3:W-:Y:S04]  /*11440*/  STS [R14+0x2000], R176 ;  /* 0x002000b00e007388 */ /* 0x0007e80000000800 */
[----:B------:R3:W-:Y:S04]  /*11450*/  STS [R14+0x2400], R178 ;  /* 0x002400b20e007388 */ /* 0x0007e80000000800 */
[----:B--2---:R3:W-:Y:S04]  /*11460*/  STS [R11], R144 ;  /* 0x000000900b007388 */ /* 0x0047e80000000800 */
[----:B------:R3:W-:Y:S04]  /*11470*/  STS [R11+0x400], R146 ;  /* 0x000400920b007388 */ /* 0x0007e80000000800 */
[----:B------:R3:W-:Y:S04]  /*11480*/  STS [R8], R140 ;  /* 0x0000008c08007388 */ /* 0x0007e80000000800 */
[----:B------:R3:W-:Y:S04]  /*11490*/  STS [R8+0x400], R142 ;  /* 0x0004008e08007388 */ /* 0x0007e80000000800 */
[----:B------:R3:W-:Y:S04]  /*114a0*/  STS [R11+0x2000], R180 ;  /* 0x002000b40b007388 */ /* 0x0007e80000000800 */
[----:B------:R3:W-:Y:S04]  /*114b0*/  STS [R11+0x2400], R182 ;  /* 0x002400b60b007388 */ /* 0x0007e80000000800 */
[----:B------:R3:W-:Y:S04]  /*114c0*/  STS [R8+0x2000], R184 ;  /* 0x002000b808007388 */ /* 0x0007e80000000800 */
        /* <DEDUP_REMOVED lines=43> */
[----:B---3--:R-:W-:Y:S01]  /*11780*/  SHF.R.S32.HI R3, RZ, 0x1f, R247 ;  /* 0x0000001fff037819 */ /* 0x008fe200000114f7 */
[----:B------:R-:W-:Y:S01]  /*11790*/  IMAD.MOV.U32 R6, RZ, RZ, RZ ;  /* 0x000000ffff067224 */ /* 0x000fe200078e00ff */
[----:B------:R-:W-:Y:S01]  /*117a0*/  MOV R4, 0x11800 ;  /* 0x0001180000047802 */ /* 0x000fe20000000f00 */
[----:B------:R-:W-:Y:S01]  /*117b0*/  IMAD.MOV.U32 R5, RZ, RZ, 0x1f ;  /* 0x0000001fff057424 */ /* 0x000fe200078e00ff */
[----:B------:R-:W-:-:S04]  /*117c0*/  LEA.HI R3, R3, R247, RZ, 0x7 ;  /* 0x000000f703037211 */ /* 0x000fc800078f38ff */
[----:B------:R-:W-:-:S05]  /*117d0*/  SHF.R.S32.HI R3, RZ, 0x7, R3 ;  /* 0x00000007ff037819 */ /* 0x000fca0000011403 */
[----:B------:R-:W-:Y:S02]  /*117e0*/  IMAD.MOV.U32 R7, RZ, RZ, R3 ;  /* 0x000000ffff077224 */ /* 0x000fe400078e0003 */
[----:B-1----:R-:W-:Y:S05]  /*117f0*/  CALL.REL.NOINC `($__internal_5_$__cuda_sm70_shflsync_idx_p) ;  /* 0x000061c000007944 */ /* 0x002fea0003c00000 */
.L_x_1675:
[----:B---3--:R-:W2:Y:S04]  /*11800*/  LDL.LU R11, [R1+0x40] ;  /* 0x00004000010b7983 */ /* 0x008ea80000300800 */
[----:B------:R-:W3:Y:S04]  /*11810*/  LDL.LU R18, [R1+0x50] ;  /* 0x0000500001127983 */ /* 0x000ee80000300800 */
[----:B------:R-:W4:Y:S04]  /*11820*/  LDL R16, [R1+0x4] ;  /* 0x0000040001107983 */ /* 0x000f280000100800 */
[----:B------:R-:W3:Y:S01]  /*11830*/  LDL.LU R64, [R1+0x3c] ;  /* 0x00003c0001407983 */ /* 0x000ee20000300800 */
[----:B------:R-:W-:-:S03]  /*11840*/  IMAD.MOV.U32 R3, RZ, RZ, 0x1 ;  /* 0x00000001ff037424 */ /* 0x000fc600078e00ff */
[----:B------:R-:W4:Y:S02]  /*11850*/  LDL R17, [R1] ;  /* 0x0000000001117983 */ /* 0x000f240000100800 */
[----:B------:R-:W-:Y:S02]  /*11860*/  ISETP.NE.AND P1, PT, R3, c[0x0][0x4e8], PT ;  /* 0x00013a0003007a0c */ /* 0x000fe40003f25270 */
[----:B------:R1:W5:Y:S01]  /*11870*/  LDL R71, [R1+0xc] ;  /* 0x00000c0001477983 */ /* 0x0003620000100800 */
[----:B------:R-:W-:Y:S02]  /*11880*/  ULDC UR5, c[0x0][0x4e8] ;  /* 0x00013a0000057ab9 */ /* 0x000fe40000000800 */
[----:B------:R-:W-:Y:S02]  /*11890*/  ULDC UR4, c[0x0][0x388] ;  /* 0x0000e20000047ab9 */ /* 0x000fe40000000800 */
[----:B------:R-:W-:Y:S01]  /*118a0*/  UIMAD UR4, UR5, UR4, URZ ;  /* 0x00000004050472a4 */ /* 0x000fe2000f8e023f */
[----:B------:R-:W-:-:S04]  /*118b0*/  SHF.R.S32.HI R61, RZ, 0x1f, R247 ;  /* 0x0000001fff3d7819 */ /* 0x000fc800000114f7 */
[----:B------:R-:W-:-:S04]  /*118c0*/  LEA.HI R61, R61, R247, RZ, 0x3 ;  /* 0x000000f73d3d7211 */ /* 0x000fc800078f18ff */
[----:B------:R-:W-:Y:S01]  /*118d0*/  SHF.R.S32.HI R61, RZ, 0x3, R61 ;  /* 0x00000003ff3d7819 */ /* 0x000fe2000001143d */
[----:B------:R-:W-:Y:S01]  /*118e0*/  BSSY B0, `(.L_x_1676) ;  /* 0x000006c000007945 */ /* 0x000fe20003800000 */
[----:B--2---:R-:W-:Y:S01]  /*118f0*/  SHF.R.S32.HI R6, RZ, 0x1f, R11 ;  /* 0x0000001fff067819 */ /* 0x004fe2000001140b */
[----:B------:R-:W-:-:S04]  /*11900*/  IMAD.WIDE.U32 R8, R11, c[0x0][0x490], RZ ;  /* 0x000124000b087a25 */ /* 0x000fc800078e00ff */
[C---:B------:R-:W-:Y:S02]  /*11910*/  IMAD R4, R6.reuse, c[0x0][0x490], RZ ;  /* 0x0001240006047a24 */ /* 0x040fe400078e02ff */
[----:B------:R-:W-:Y:S02]  /*11920*/  IMAD R6, R6, c[0x0][0x3e8], RZ ;  /* 0x0000fa0006067a24 */ /* 0x000fe400078e02ff */
[C---:B------:R-:W-:Y:S02]  /*11930*/  IMAD R4, R11.reuse, c[0x0][0x494], R4 ;  /* 0x000125000b047a24 */ /* 0x040fe400078e0204 */
[----:B------:R-:W-:Y:S02]  /*11940*/  IMAD R6, R11, c[0x0][0x3ec], R6 ;  /* 0x0000fb000b067a24 */ /* 0x000fe400078e0206 */
[----:B---3--:R-:W-:Y:S02]  /*11950*/  IMAD.IADD R3, R252, 0x1, R64 ;  /* 0x00000001fc037824 */ /* 0x008fe400078e0240 */
[----:B------:R-:W-:Y:S01]  /*11960*/  IMAD.IADD R9, R9, 0x1, R4 ;  /* 0x0000000109097824 */ /* 0x000fe200078e0204 */
[----:B------:R-:W-:Y:S01]  /*11970*/  SHF.R.S32.HI R4, RZ, 0x1f, R18 ;  /* 0x0000001fff047819 */ /* 0x000fe20000011412 */
[----:B------:R-:W-:Y:S01]  /*11980*/  @P1 IMAD.HI.U32 R5, R3, c[0x0][0x4ec], RZ ;  /* 0x00013b0003051a27 */ /* 0x000fe200078e00ff */
[----:B------:R-:W-:-:S03]  /*11990*/  MOV R7, R3 ;  /* 0x0000000300077202 */ /* 0x000fc60000000f00 */
[----:B------:R-:W-:Y:S01]  /*119a0*/  IMAD.WIDE.U32 R14, R11, c[0x0][0x3e8], RZ ;  /* 0x0000fa000b0e7a25 */ /* 0x000fe200078e00ff */
[----:B------:R-:W-:-:S05]  /*119b0*/  @P1 SHF.R.U32.HI R7, RZ, c[0x0][0x4f0], R5 ;  /* 0x00013c00ff071a19 */ /* 0x000fca0000011605 */
[----:B------:R-:W-:Y:S02]  /*119c0*/  IMAD.MOV R5, RZ, RZ, -R7 ;  /* 0x000000ffff057224 */ /* 0x000fe400078e0a07 */
[----:B------:R-:W-:Y:S02]  /*119d0*/  IMAD R11, R4, c[0x0][0x498], RZ ;  /* 0x00012600040b7a24 */ /* 0x000fe400078e02ff */
[----:B------:R-:W-:Y:S02]  /*119e0*/  IMAD R5, R5, c[0x0][0x4e8], R3 ;  /* 0x00013a0005057a24 */ /* 0x000fe400078e0203 */
[C---:B------:R-:W-:Y:S01]  /*119f0*/  IMAD.WIDE.U32 R8, R18.reuse, c[0x0][0x498], R8 ;  /* 0x0001260012087a25 */ /* 0x040fe200078e0008 */
[----:B------:R-:W-:Y:S02]  /*11a00*/  IADD3 R15, R15, R6, RZ ;  /* 0x000000060f0f7210 */ /* 0x000fe40007ffe0ff */
[----:B------:R-:W-:Y:S01]  /*11a10*/  SHF.R.S32.HI R3, RZ, 0x1f, R7 ;  /* 0x0000001fff037819 */ /* 0x000fe20000011407 */
[----:B------:R-:W-:Y:S01]  /*11a20*/  IMAD R11, R18, c[0x0][0x49c], R11 ;  /* 0x00012700120b7a24 */ /* 0x000fe200078e020b */
[----:B------:R-:W-:-:S02]  /*11a30*/  IADD3 R8, P0, R7, R8, RZ ;  /* 0x0000000807087210 */ /* 0x000fc40007f1e0ff */
[----:B------:R-:W-:Y:S01]  /*11a40*/  SHF.R.S32.HI R6, RZ, 0x1f, R5 ;  /* 0x0000001fff067819 */ /* 0x000fe20000011405 */
[----:B------:R-:W-:Y:S01]  /*11a50*/  IMAD R4, R4, c[0x0][0x3f0], RZ ;  /* 0x0000fc0004047a24 */ /* 0x000fe200078e02ff */
[----:B------:R-:W-:Y:S01]  /*11a60*/  IADD3.X R9, R3, R9, R11, P0, !PT ;  /* 0x0000000903097210 */ /* 0x000fe200007fe40b */
[----:B----4-:R-:W-:Y:S01]  /*11a70*/  IMAD.IADD R3, R16, 0x1, R64 ;  /* 0x0000000110037824 */ /* 0x010fe200078e0240 */
[----:B------:R-:W-:Y:S01]  /*11a80*/  SHF.R.S32.HI R16, RZ, 0x1f, R247 ;  /* 0x0000001fff107819 */ /* 0x000fe200000114f7 */
[----:B------:R-:W-:Y:S02]  /*11a90*/  IMAD R6, R6, c[0x0][0x488], RZ ;  /* 0x0001220006067a24 */ /* 0x000fe400078e02ff */
[----:B------:R-:W-:Y:S01]  /*11aa0*/  IMAD R4, R18, c[0x0][0x3f4], R4 ;  /* 0x0000fd0012047a24 */ /* 0x000fe200078e0204 */
[----:B------:R-:W-:Y:S01]  /*11ab0*/  LEA.HI R16, R16, R247, RZ, 0x5 ;  /* 0x000000f710107211 */ /* 0x000fe200078f28ff */
[----:B------:R-:W-:-:S04]  /*11ac0*/  IMAD.WIDE.U32 R14, R18, c[0x0][0x3f0], R14 ;  /* 0x0000fc00120e7a25 */ /* 0x000fc800078e000e */
[C---:B------:R-:W-:Y:S02]  /*11ad0*/  IMAD R6, R5.reuse, c[0x0][0x48c], R6 ;  /* 0x0001230005067a24 */ /* 0x040fe400078e0206 */
[----:B------:R-:W-:Y:S01]  /*11ae0*/  IMAD.WIDE.U32 R8, R5, c[0x0][0x488], R8 ;  /* 0x0001220005087a25 */ /* 0x000fe200078e0008 */
[----:B------:R-:W-:-:S03]  /*11af0*/  LOP3.LUT R16, R16, 0xffffffe0, RZ, 0xc0, !PT ;  /* 0xffffffe010107812 */ /* 0x000fc600078ec0ff */
[----:B------:R-:W-:Y:S01]  /*11b00*/  @P1 IMAD.HI.U32 R5, R3, c[0x0][0x4ec], RZ ;  /* 0x00013b0003051a27 */ /* 0x000fe200078e00ff */
[----:B------:R-:W-:-:S03]  /*11b10*/  IADD3 R6, R9, R6, RZ ;  /* 0x0000000609067210 */ /* 0x000fc60007ffe0ff */
[----:B------:R-:W-:Y:S01]  /*11b20*/  IMAD.IADD R21, R15, 0x1, R4 ;  /* 0x000000010f157824 */ /* 0x000fe200078e0204 */
[C---:B------:R-:W-:Y:S02]  /*11b30*/  LEA R4, P0, R8.reuse, c[0x0][0x450], 0x2 ;  /* 0x0001140008047a11 */ /* 0x040fe400078010ff */
[----:B------:R-:W-:Y:S02]  /*11b40*/  MOV R11, R3 ;  /* 0x00000003000b7202 */ /* 0x000fe40000000f00 */
[----:B------:R-:W-:Y:S02]  /*11b50*/  @P1 SHF.R.U32.HI R11, RZ, c[0x0][0x4f0], R5 ;  /* 0x00013c00ff0b1a19 */ /* 0x000fe40000011605 */
[----:B------:R-:W-:Y:S02]  /*11b60*/  LEA.HI.X R5, R8, c[0x0][0x454], R6, 0x2, P0 ;  /* 0x0001150008057a11 */ /* 0x000fe400000f1406 */
[----:B------:R-:W-:Y:S01]  /*11b70*/  IADD3 R16, -R16, R247, RZ ;  /* 0x000000f710107210 */ /* 0x000fe20007ffe1ff */
[----:B------:R-:W-:Y:S01]  /*11b80*/  IMAD.IADD R6, R17, 0x1, R64 ;  /* 0x0000000111067824 */ /* 0x000fe200078e0240 */
[----:B------:R-:W-:Y:S01]  /*11b90*/  SHF.R.S32.HI R62, RZ, 0x1f, R11 ;  /* 0x0000001fff3e7819 */ /* 0x000fe2000001140b */
[----:B------:R-:W-:Y:S01]  /*11ba0*/  SHFL.IDX PT, R18, R4, RZ, 0x1c1f ;  /* 0x001c1fff04127589 */ /* 0x000fe200000e0000 */
[----:B------:R-:W-:-:S03]  /*11bb0*/  LOP3.LUT P0, RZ, R16, 0x3, RZ, 0xc0, !PT ;  /* 0x0000000310ff7812 */ /* 0x000fc6000780c0ff */
[----:B------:R-:W2:Y:S01]  /*11bc0*/  SHFL.IDX PT, R19, R5, RZ, 0x1c1f ;  /* 0x001c1fff05137589 */ /* 0x000ea200000e0000 */
[----:B------:R-:W-:-:S03]  /*11bd0*/  IMAD.MOV.U32 R20, RZ, RZ, R14 ;  /* 0x000000ffff147224 */ /* 0x000fc600078e000e */
[----:B------:R-:W-:Y:S01]  /*11be0*/  SHFL.IDX PT, R16, R4, 0x1, 0x1c1f ;  /* 0x003c1f0004107f89 */ /* 0x000fe200000e0000 */
[----:B------:R-:W-:-:S03]  /*11bf0*/  IMAD R62, R62, c[0x0][0x3e0], RZ ;  /* 0x0000f8003e3e7a24 */ /* 0x000fc600078e02ff */
[----:B------:R-:W3:Y:S04]  /*11c00*/  SHFL.IDX PT, R17, R5, 0x1, 0x1c1f ;  /* 0x003c1f0005117f89 */ /* 0x000ee800000e0000 */
[----:B------:R-:W-:Y:S04]  /*11c10*/  SHFL.IDX PT, R8, R4, 0x2, 0x1c1f ;  /* 0x005c1f0004087f89 */ /* 0x000fe800000e0000 */
[----:B------:R-:W4:Y:S04]  /*11c20*/  SHFL.IDX PT, R9, R5, 0x2, 0x1c1f ;  /* 0x005c1f0005097f89 */ /* 0x000f2800000e0000 */
[----:B------:R-:W-:Y:S04]  /*11c30*/  SHFL.IDX PT, R4, R4, 0x3, 0x1c1f ;  /* 0x007c1f0004047f89 */ /* 0x000fe800000e0000 */
[----:B------:R-:W1:Y:S01]  /*11c40*/  SHFL.IDX PT, R5, R5, 0x3, 0x1c1f ;  /* 0x007c1f0005057f89 */ /* 0x000e6200000e0000 */
[C---:B------:R-:W-:Y:S01]  /*11c50*/  IADD3 R7, -R11.reuse, RZ, RZ ;  /* 0x000000ff0b077210 */ /* 0x040fe20007ffe1ff */
[C---:B------:R-:W-:Y:S01]  /*11c60*/  IMAD R62, R11.reuse, c[0x0][0x3e4], R62 ;  /* 0x0000f9000b3e7a24 */ /* 0x040fe200078e023e */
[C---:B------:R-:W-:Y:S01]  /*11c70*/  IADD3 R14, R6.reuse, 0x8, RZ ;  /* 0x00000008060e7810 */ /* 0x040fe20007ffe0ff */
[----:B------:R-:W-:Y:S01]  /*11c80*/  IMAD.WIDE.U32 R20, R11, c[0x0][0x3e0], R20 ;  /* 0x0000f8000b147a25 */ /* 0x000fe200078e0014 */
[----:B------:R-:W-:-:S02]  /*11c90*/  ISETP.GE.OR P3, PT, R6, UR4, P0 ;  /* 0x0000000406007c0c */ /* 0x000fc40008766670 */
[C---:B------:R-:W-:Y:S02]  /*11ca0*/  IADD3 R11, R6.reuse, 0x40, RZ ;  /* 0x00000040060b7810 */ /* 0x040fe40007ffe0ff */
[----:B------:R-:W-:Y:S01]  /*11cb0*/  IADD3 R6, R6, 0x48, RZ ;  /* 0x0000004806067810 */ /* 0x000fe20007ffe0ff */
[----:B------:R-:W-:Y:S01]  /*11cc0*/  IMAD R3, R7, c[0x0][0x4e8], R3 ;  /* 0x00013a0007037a24 */ /* 0x000fe200078e0203 */
[----:B------:R-:W-:Y:S02]  /*11cd0*/  ISETP.GE.OR P2, PT, R14, UR4, P0 ;  /* 0x000000040e007c0c */ /* 0x000fe40008746670 */
[----:B------:R-:W-:Y:S02]  /*11ce0*/  ISETP.GE.OR P1, PT, R11, UR4, P0 ;  /* 0x000000040b007c0c */ /* 0x000fe40008726670 */
[----:B------:R-:W-:Y:S02]  /*11cf0*/  ISETP.GE.OR P0, PT, R6, UR4, P0 ;  /* 0x0000000406007c0c */ /* 0x000fe40008706670 */
[----:B------:R-:W-:Y:S01]  /*11d00*/  SHF.R.S32.HI R6, RZ, 0x1f, R3 ;  /* 0x0000001fff067819 */ /* 0x000fe20000011403 */
[----:B--2---:R2:W-:Y:S04]  /*11d10*/  @!P3 ST.E [R18.64], R10 ;  /* 0x0000000a1200b985 */ /* 0x0045e8000c101906 */
[----:B------:R-:W-:-:S02]  /*11d20*/  IMAD R6, R6, c[0x0][0x3d8], RZ ;  /* 0x0000f60006067a24 */ /* 0x000fc400078e02ff */
[----:B---3--:R2:W-:Y:S01]  /*11d30*/  @!P2 ST.E [R16.64], R12 ;  /* 0x0000000c1000a985 */ /* 0x0085e2000c101906 */
[----:B------:R-:W-:Y:S01]  /*11d40*/  IMAD.IADD R63, R21, 0x1, R62 ;  /* 0x00000001153f7824 */ /* 0x000fe200078e023e */
[----:B------:R-:W-:Y:S01]  /*11d50*/  MOV R62, R20 ;  /* 0x00000014003e7202 */ /* 0x000fe20000000f00 */
[C---:B------:R-:W-:Y:S01]  /*11d60*/  IMAD R60, R3.reuse, c[0x0][0x3dc], R6 ;  /* 0x0000f700033c7a24 */ /* 0x040fe200078e0206 */
[----:B----4-:R2:W-:Y:S04]  /*11d70*/  @!P1 ST.E [R8.64], R13 ;  /* 0x0000000d08009985 */ /* 0x0105e8000c101906 */
[----:B-1----:R2:W-:Y:S04]  /*11d80*/  @!P0 ST.E [R4.64], R0 ;  /* 0x0000000004008985 */ /* 0x0025e8000c101906 */
        /* <DEDUP_REMOVED lines=14> */
[----:B------:R-:W-:Y:S01]  /*11e70*/  IMAD.WIDE.U32 R62, R3, c[0x0][0x3d8], R62 ;  /* 0x0000f600033e7a25 */ /* 0x000fe200078e003e */
[----:B------:R-:W-:-:S03]  /*11e80*/  IADD3 R70, R61, R64, RZ ;  /* 0x000000403d467210 */ /* 0x000fc60007ffe0ff */
[----:B------:R-:W-:Y:S01]  /*11e90*/  IMAD.IADD R60, R63, 0x1, R60 ;  /* 0x000000013f3c7824 */ /* 0x000fe200078e023c */
[----:B------:R-:W-:-:S04]  /*11ea0*/  LEA R69, P0, R62, c[0x0][0x380], 0x1 ;  /* 0x0000e0003e457a11 */ /* 0x000fc800078008ff */
[----:B------:R-:W-:Y:S02]  /*11eb0*/  LEA.HI.X R68, R62, c[0x0][0x384], R60, 0x1, P0 ;  /* 0x0000e1003e447a11 */ /* 0x000fe400000f0c3c */
[----:B------:R-:W-:Y:S01]  /*11ec0*/  ISETP.GE.AND P0, PT, R70, UR4, PT ;  /* 0x0000000446007c0c */ /* 0x000fe2000bf06270 */
[----:B------:R2:W1:Y:S04]  /*11ed0*/  SHFL.IDX PT, R0, R69, RZ, 0x181f ;  /* 0x00181fff45007589 */ /* 0x00046800000e0000 */
[----:B------:R2:W1:Y:S08]  /*11ee0*/  SHFL.IDX PT, R3, R68, RZ, 0x181f ;  /* 0x00181fff44037589 */ /* 0x00047000000e0000 */
[----:B------:R-:W-:Y:S05]  /*11ef0*/  @P0 BRA `(.L_x_1677) ;  /* 0x000000a000000947 */ /* 0x000fea0003800000 */
[----:B---34-:R-:W3:Y:S01]  /*11f00*/  LDS.128 R64, [R251+0x80] ;  /* 0x00008000fb407984 */ /* 0x018ee20000000c00 */
[----:B-----5:R-:W-:-:S02]  /*11f10*/  ISETP.GE.AND P3, PT, R71, c[0x0][0x3c8], PT ;  /* 0x0000f20047007a0c */ /* 0x020fc40003f66270 */
[----:B------:R-:W-:Y:S01]  /*11f20*/  ISETP.GE.AND P2, PT, R250, c[0x0][0x3c8], PT ;  /* 0x0000f200fa007a0c */ /* 0x000fe20003f46270 */
[----:B------:R-:W4:Y:S10]  /*11f30*/  LDS.128 R60, [R251+0x4080] ;  /* 0x00408000fb3c7984 */ /* 0x000f340000000c00 */
[----:B-1----:R-:W-:-:S02]  /*11f40*/  @!P3 LEA R72, P1, R71, R0, 0x1 ;  /* 0x000000004748b211 */ /* 0x002fc400078208ff */
[C---:B------:R-:W-:Y:S02]  /*11f50*/  @!P2 LEA R74, P0, R250.reuse, R0, 0x1 ;  /* 0x00000000fa4aa211 */ /* 0x040fe400078008ff */
[-C--:B------:R-:W-:Y:S02]  /*11f60*/  @!P3 LEA.HI.X R73, R71, R3.reuse, R246, 0x1, P1 ;  /* 0x000000034749b211 */ /* 0x080fe400008f0cf6 */
[----:B------:R-:W-:-:S03]  /*11f70*/  @!P2 LEA.HI.X R75, R250, R3, R245, 0x1, P0 ;  /* 0x00000003fa4ba211 */ /* 0x000fc600000f0cf5 */
[----:B---3--:R1:W-:Y:S04]  /*11f80*/  @!P3 ST.E.128 [R72.64], R64 ;  /* 0x000000404800b985 */ /* 0x0083e8000c101d06 */
[----:B----4-:R1:W-:Y:S02]  /*11f90*/  @!P2 ST.E.128 [R74.64], R60 ;  /* 0x0000003c4a00a985 */ /* 0x0103e4000c101d06 */
.L_x_1677:
[----:B---34-:R-:W-:Y:S05]  /*11fa0*/  BSYNC B0 ;  /* 0x0000000000007941 */ /* 0x018fea0003800000 */
.L_x_1676:
[----:B-1----:R-:W-:Y:S01]  /*11fb0*/  IADD3 R60, R70, 0x10, RZ ;  /* 0x00000010463c7810 */ /* 0x002fe20007ffe0ff */
[----:B------:R1:W3:Y:S01]  /*11fc0*/  SHFL.IDX PT, R3, R68, 0x1, 0x181f ;  /* 0x00381f0044037f89 */ /* 0x0002e200000e0000 */
[----:B------:R-:W-:Y:S02]  /*11fd0*/  BSSY B0, `(.L_x_1678) ;  /* 0x000000c000007945 */ /* 0x000fe40003800000 */
[----:B------:R-:W-:Y:S01]  /*11fe0*/  ISETP.GE.AND P0, PT, R60, UR4, PT ;  /* 0x000000043c007c0c */ /* 0x000fe2000bf06270 */
[----:B--2---:R1:W2:-:S12]  /*11ff0*/  SHFL.IDX PT, R0, R69, 0x1, 0x181f ;  /* 0x00381f0045007f89 */ /* 0x00429800000e0000 */
[----:B------:R-:W-:Y:S05]  /*12000*/  @P0 BRA `(.L_x_1679) ;  /* 0x0000008000000947 */ /* 0x000fea0003800000 */
[----:B-----5:R-:W-:Y:S02]  /*12010*/  ISETP.GE.AND P1, PT, R71, c[0x0][0x3c8], PT ;  /* 0x0000f20047007a0c */ /* 0x020fe40003f26270 */
[----:B------:R-:W-:-:S11]  /*12020*/  ISETP.GE.AND P0, PT, R250, c[0x0][0x3c8], PT ;  /* 0x0000f200fa007a0c */ /* 0x000fd60003f06270 */
[CC--:B--2---:R-:W-:Y:S02]  /*12030*/  @!P1 LEA R60, P3, R71.reuse, R0.reuse, 0x1 ;  /* 0x00000000473c9211 */ /* 0x0c4fe400078608ff */
[C---:B------:R-:W-:Y:S02]  /*12040*/  @!P0 LEA R62, P2, R250.reuse, R0, 0x1 ;  /* 0x00000000fa3e8211 */ /* 0x040fe400078408ff */
[-C--:B---3--:R-:W-:Y:S02]  /*12050*/  @!P1 LEA.HI.X R61, R71, R3.reuse, R246, 0x1, P3 ;  /* 0x00000003473d9211 */ /* 0x088fe400018f0cf6 */
[----:B------:R-:W-:-:S03]  /*12060*/  @!P0 LEA.HI.X R63, R250, R3, R245, 0x1, P2 ;  /* 0x00000003fa3f8211 */ /* 0x000fc600010f0cf5 */
[----:B------:R2:W-:Y:S04]  /*12070*/  @!P1 ST.E.128 [R60.64], R56 ;  /* 0x000000383c009985 */ /* 0x0005e8000c101d06 */
[----:B------:R2:W-:Y:S02]  /*12080*/  @!P0 ST.E.128 [R62.64], R28 ;  /* 0x0000001c3e008985 */ /* 0x0005e4000c101d06 */
.L_x_1679:
[----:B------:R-:W-:Y:S05]  /*12090*/  BSYNC B0 ;  /* 0x0000000000007941 */ /* 0x000fea0003800000 */
.L_x_1678:
[----:B--2---:R-:W-:Y:S01]  /*120a0*/  IADD3 R28, R70, 0x20, RZ ;  /* 0x00000020461c7810 */ /* 0x004fe20007ffe0ff */
[----:B---3--:R2:W3:Y:S01]  /*120b0*/  SHFL.IDX PT, R3, R68, 0x2, 0x181f ;  /* 0x00581f0044037f89 */ /* 0x0084e200000e0000 */
[----:B------:R-:W-:Y:S02]  /*120c0*/  BSSY B0, `(.L_x_1680) ;  /* 0x000000c000007945 */ /* 0x000fe40003800000 */
[----:B------:R-:W-:Y:S01]  /*120d0*/  ISETP.GE.AND P0, PT, R28, UR4, PT ;  /* 0x000000041c007c0c */ /* 0x000fe2000bf06270 */
[----:B------:R2:W4:-:S12]  /*120e0*/  SHFL.IDX PT, R0, R69, 0x2, 0x181f ;  /* 0x00581f0045007f89 */ /* 0x00051800000e0000 */
[----:B------:R-:W-:Y:S05]  /*120f0*/  @P0 BRA `(.L_x_1681) ;  /* 0x0000008000000947 */ /* 0x000fea0003800000 */
[----:B-----5:R-:W-:Y:S02]  /*12100*/  ISETP.GE.AND P1, PT, R71, c[0x0][0x3c8], PT ;  /* 0x0000f20047007a0c */ /* 0x020fe40003f26270 */
[----:B------:R-:W-:-:S11]  /*12110*/  ISETP.GE.AND P0, PT, R250, c[0x0][0x3c8], PT ;  /* 0x0000f200fa007a0c */ /* 0x000fd60003f06270 */
[CC--:B----4-:R-:W-:Y:S02]  /*12120*/  @!P1 LEA R28, P3, R71.reuse, R0.reuse, 0x1 ;  /* 0x00000000471c9211 */ /* 0x0d0fe400078608ff */
[C---:B------:R-:W-:Y:S02]  /*12130*/  @!P0 LEA R30, P2, R250.reuse, R0, 0x1 ;  /* 0x00000000fa1e8211 */ /* 0x040fe400078408ff */
[-C--:B---3--:R-:W-:Y:S02]  /*12140*/  @!P1 LEA.HI.X R29, R71, R3.reuse, R246, 0x1, P3 ;  /* 0x00000003471d9211 */ /* 0x088fe400018f0cf6 */
[----:B------:R-:W-:-:S03]  /*12150*/  @!P0 LEA.HI.X R31, R250, R3, R245, 0x1, P2 ;  /* 0x00000003fa1f8211 */ /* 0x000fc600010f0cf5 */
[----:B------:R3:W-:Y:S04]  /*12160*/  @!P1 ST.E.128 [R28.64], R52 ;  /* 0x000000341c009985 */ /* 0x0007e8000c101d06 */
[----:B------:R3:W-:Y:S02]  /*12170*/  @!P0 ST.E.128 [R30.64], R24 ;  /* 0x000000181e008985 */ /* 0x0007e4000c101d06 */
.L_x_1681:
[----:B------:R-:W-:Y:S05]  /*12180*/  BSYNC B0 ;  /* 0x0000000000007941 */ /* 0x000fea0003800000 */
.L_x_1680:
[----:B---3--:R-:W-:Y:S01]  /*12190*/  IADD3 R24, R70, 0x30, RZ ;  /* 0x0000003046187810 */ /* 0x008fe20007ffe0ff */
[----:B------:R3:W1:Y:S01]  /*121a0*/  SHFL.IDX PT, R3, R68, 0x3, 0x181f ;  /* 0x00781f0044037f89 */ /* 0x00066200000e0000 */
[----:B------:R-:W-:Y:S02]  /*121b0*/  BSSY B0, `(.L_x_1682) ;  /* 0x000000c000007945 */ /* 0x000fe40003800000 */
[----:B------:R-:W-:Y:S01]  /*121c0*/  ISETP.GE.AND P0, PT, R24, UR4, PT ;  /* 0x0000000418007c0c */ /* 0x000fe2000bf06270 */
[----:B----4-:R3:W4:-:S12]  /*121d0*/  SHFL.IDX PT, R0, R69, 0x3, 0x181f ;  /* 0x00781f0045007f89 */ /* 0x01071800000e0000 */
[----:B------:R-:W-:Y:S05]  /*121e0*/  @P0 BRA `(.L_x_1683) ;  /* 0x0000008000000947 */ /* 0x000fea0003800000 */
[----:B-----5:R-:W-:Y:S02]  /*121f0*/  ISETP.GE.AND P1, PT, R71, c[0x0][0x3c8], PT ;  /* 0x0000f20047007a0c */ /* 0x020fe40003f26270 */
[----:B------:R-:W-:-:S11]  /*12200*/  ISETP.GE.AND P0, PT, R250, c[0x0][0x3c8], PT ;  /* 0x0000f200fa007a0c */ /* 0x000fd60003f06270 */
[CC--:B----4-:R-:W-:Y:S02]  /*12210*/  @!P1 LEA R24, P3, R71.reuse, R0.reuse, 0x1 ;  /* 0x0000000047189211 */ /* 0x0d0fe400078608ff */
[C---:B------:R-:W-:Y:S02]  /*12220*/  @!P0 LEA R26, P2, R250.reuse, R0, 0x1 ;  /* 0x00000000fa1a8211 */ /* 0x040fe400078408ff */
[-C--:B-1----:R-:W-:Y:S02]  /*12230*/  @!P1 LEA.HI.X R25, R71, R3.reuse, R246, 0x1, P3 ;  /* 0x0000000347199211 */ /* 0x082fe400018f0cf6 */
[----:B------:R-:W-:-:S03]  /*12240*/  @!P0 LEA.HI.X R27, R250, R3, R245, 0x1, P2 ;  /* 0x00000003fa1b8211 */ /* 0x000fc600010f0cf5 */
[----:B------:R1:W-:Y:S04]  /*12250*/  @!P1 ST.E.128 [R24.64], R48 ;  /* 0x0000003018009985 */ /* 0x0003e8000c101d06 */
[----:B------:R1:W-:Y:S02]  /*12260*/  @!P0 ST.E.128 [R26.64], R20 ;  /* 0x000000141a008985 */ /* 0x0003e4000c101d06 */
.L_x_1683:
[----:B------:R-:W-:Y:S05]  /*12270*/  BSYNC B0 ;  /* 0x0000000000007941 */ /* 0x000fea0003800000 */
.L_x_1682:
[----:B-1----:R-:W-:Y:S01]  /*12280*/  IADD3 R20, R70, 0x40, RZ ;  /* 0x0000004046147810 */ /* 0x002fe20007ffe0ff */
[----:B------:R1:W2:Y:S01]  /*12290*/  SHFL.IDX PT, R3, R68, 0x4, 0x181f ;  /* 0x00981f0044037f89 */ /* 0x0002a200000e0000 */
        /* <DEDUP_REMOVED lines=8> */
[-C--:B--2---:R-:W-:Y:S02]  /*12320*/  @!P1 LEA.HI.X R21, R71, R3.reuse, R246, 0x1, P3 ;  /* 0x0000000347159211 */ /* 0x084fe400018f0cf6 */
[----:B------:R-:W-:-:S03]  /*12330*/  @!P0 LEA.HI.X R23, R250, R3, R245, 0x1, P2 ;  /* 0x00000003fa178211 */ /* 0x000fc600010f0cf5 */
[----:B------:R2:W-:Y:S04]  /*12340*/  @!P1 ST.E.128 [R20.64], R44 ;  /* 0x0000002c14009985 */ /* 0x0005e8000c101d06 */
[----:B------:R2:W-:Y:S02]  /*12350*/  @!P0 ST.E.128 [R22.64], R16 ;  /* 0x0000001016008985 */ /* 0x0005e4000c101d06 */
.L_x_1685:
[----:B------:R-:W-:Y:S05]  /*12360*/  BSYNC B0 ;  /* 0x0000000000007941 */ /* 0x000fea0003800000 */
.L_x_1684:
[----:B--2---:R-:W-:Y:S01]  /*12370*/  IADD3 R16, R70, 0x50, RZ ;  /* 0x0000005046107810 */ /* 0x004fe20007ffe0ff */
        /* <DEDUP_REMOVED lines=13> */
.L_x_1687:
[----:B------:R-:W-:Y:S05]  /*12450*/  BSYNC B0 ;  /* 0x0000000000007941 */ /* 0x000fea0003800000 */
.L_x_1686:
        /* <DEDUP_REMOVED lines=14> */
.L_x_1689:
[----:B------:R-:W-:Y:S05]  /*12540*/  BSYNC B0 ;  /* 0x0000000000007941 */ /* 0x000fea0003800000 */
.L_x_1688:
[----:B------:R-:W-:Y:S01]  /*12550*/  IADD3 R70, R70, 0x70, RZ ;  /* 0x0000007046467810 */ /* 0x000fe20007ffe0ff */
[----:B-123--:R-:W1:Y:S03]  /*12560*/  SHFL.IDX PT, R68, R68, 0x7, 0x181f ;  /* 0x00f81f0044447f89 */ /* 0x00ee6600000e0000 */
[----:B------:R-:W-:Y:S01]  /*12570*/  ISETP.GE.AND P0, PT, R70, UR4, PT ;  /* 0x0000000446007c0c */ /* 0x000fe2000bf06270 */
[----:B------:R-:W2:-:S12]  /*12580*/  SHFL.IDX PT, R69, R69, 0x7, 0x181f ;  /* 0x00f81f0045457f89 */ /* 0x000e9800000e0000 */
[----:B------:R-:W-:Y:S05]  /*12590*/  @P0 BRA `(.L_x_1690) ;  /* 0x00000de000000947 */ /* 0x000fea0003800000 */
[----:B-----5:R-:W-:-:S13]  /*125a0*/  ISETP.GE.AND P0, PT, R71, c[0x0][0x3c8], PT ;  /* 0x0000f20047007a0c */ /* 0x020fda0003f06270 */
[----:B--2---:R-:W-:-:S04]  /*125b0*/  @!P0 LEA R8, P1, R71, R69, 0x1 ;  /* 0x0000004547088211 */ /* 0x004fc800078208ff */
        /* <DEDUP_REMOVED lines=8> */
.L_x_1674:
[----:B--2---:R-:W2:Y:S04]  /*12640*/  LDL R11, [R1+0x40] ;  /* 0x00004000010b7983 */ /* 0x004ea80000100800 */
[----:B------:R-:W3:Y:S04]  /*12650*/  LDL R10, [R1+0x50] ;  /* 0x00005000010a7983 */ /* 0x000ee80000100800 */
[----:B------:R4:W5:Y:S01]  /*12660*/  LDL R12, [R1+0x3c] ;  /* 0x00003c00010c7983 */ /* 0x0009620000100800 */
[----:B------:R-:W-:Y:S01]  /*12670*/  ISETP.GE.AND P0, PT, R247, 0x80, PT ;  /* 0x00000080f700780c */ /* 0x000fe20003f06270 */
[----:B------:R-:W-:Y:S01]  /*12680*/  BSSY B0, `(.L_x_1691) ;  /* 0x0000022000007945 */ /* 0x000fe20003800000 */
[----:B--2---:R-:W-:-:S02]  /*12690*/  SHF.R.S32.HI R3, RZ, 0x1f, R11 ;  /* 0x0000001fff037819 */ /* 0x004fc4000001140b */
[----:B---3--:R-:W-:-:S09]  /*126a0*/  SHF.R.S32.HI R0, RZ, 0x1f, R10 ;  /* 0x0000001fff007819 */ /* 0x008fd2000001140a */
[----:B------:R-:W-:Y:S05]  /*126b0*/  @P0 BRA `(.L_x_1692) ;  /* 0x000001e000000947 */ /* 0x000fea0003800000 */
[----:B----4-:R-:W-:Y:S02]  /*126c0*/  MOV R6, c[0x0][0x4e8] ;  /* 0x00013a0000067a02 */ /* 0x010fe40000000f00 */
[----:B-----5:R-:W-:-:S03]  /*126d0*/  IADD3 R4, R12, R247, RZ ;  /* 0x000000f70c047210 */ /* 0x020fc60007ffe0ff */
[----:B------:R-:W-:-:S05]  /*126e0*/  IMAD R5, R6, c[0x0][0x388], RZ ;  /* 0x0000e20006057a24 */ /* 0x000fca00078e02ff */
[----:B------:R-:W-:-:S13]  /*126f0*/  ISETP.GE.AND P0, PT, R4, R5, PT ;  /* 0x000000050400720c */ /* 0x000fda0003f06270 */
[----:B------:R-:W-:Y:S05]  /*12700*/  @P0 BRA `(.L_x_1692) ;  /* 0x0000019000000947 */ /* 0x000fea0003800000 */
[----:B------:R-:W-:Y:S01]  /*12710*/  ISETP.NE.AND P0, PT, R6, 0x1, PT ;  /* 0x000000010600780c */ /* 0x000fe20003f05270 */
[----:B------:R-:W-:Y:S01]  /*12720*/  IMAD R5, R3, c[0x0][0x490], RZ ;  /* 0x0001240003057a24 */ /* 0x000fe200078e02ff */
[----:B------:R-:W-:Y:S01]  /*12730*/  MOV R7, R4 ;  /* 0x0000000400077202 */ /* 0x000fe20000000f00 */
[----:B------:R-:W-:-:S04]  /*12740*/  IMAD.WIDE.U32 R8, R11, c[0x0][0x490], RZ ;  /* 0x000124000b087a25 */ /* 0x000fc800078e00ff */
[----:B------:R-:W-:-:S05]  /*12750*/  IMAD R5, R11, c[0x0][0x494], R5 ;  /* 0x000125000b057a24 */ /* 0x000fca00078e0205 */
[----:B------:R-:W-:Y:S01]  /*12760*/  IADD3 R9, R9, R5, RZ ;  /* 0x0000000509097210 */ /* 0x000fe20007ffe0ff */
[----:B------:R-:W-:-:S04]  /*12770*/  @P0 IMAD.HI.U32 R6, R4, c[0x0][0x4ec], RZ ;  /* 0x00013b0004060a27 */ /* 0x000fc800078e00ff */
[----:B------:R-:W-:Y:S01]  /*12780*/  IMAD.WIDE.U32 R8, R10, c[0x0][0x498], R8 ;  /* 0x000126000a087a25 */ /* 0x000fe200078e0008 */
[----:B------:R-:W-:-:S03]  /*12790*/  @P0 SHF.R.U32.HI R7, RZ, c[0x0][0x4f0], R6 ;  /* 0x00013c00ff070a19 */ /* 0x000fc60000011606 */
[----:B------:R-:W-:Y:S01]  /*127a0*/  IMAD R6, R0, c[0x0][0x498], RZ ;  /* 0x0001260000067a24 */ /* 0x000fe200078e02ff */
[C---:B------:R-:W-:Y:S02]  /*127b0*/  IADD3 R5, -R7.reuse, RZ, RZ ;  /* 0x000000ff07057210 */ /* 0x040fe40007ffe1ff */
[----:B------:R-:W-:Y:S01]  /*127c0*/  IADD3 R8, P0, R7, R8, RZ ;  /* 0x0000000807087210 */ /* 0x000fe20007f1e0ff */
        /* <DEDUP_REMOVED lines=13> */
.L_x_1692:
[----:B----4-:R-:W-:Y:S05]  /*128a0*/  BSYNC B0 ;  /* 0x0000000000007941 */ /* 0x010fea0003800000 */
.L_x_1691:
[----:B------:R-:W3:Y:S01]  /*128b0*/  LDL R5, [R1+0x4] ;  /* 0x0000040001057983 */ /* 0x000ee20000100800 */
[----:B--2---:R-:W-:Y:S01]  /*128c0*/  MOV R4, c[0x0][0x4e8] ;  /* 0x00013a0000047a02 */ /* 0x004fe20000000f00 */
[----:B------:R-:W-:-:S03]  /*128d0*/  IMAD.WIDE.U32 R6, R11, c[0x0][0x3e8], RZ ;  /* 0x0000fa000b067a25 */ /* 0x000fc600078e00ff */
[----:B------:R-:W-:Y:S01]  /*128e0*/  ISETP.NE.AND P0, PT, R4, 0x1, PT ;  /* 0x000000010400780c */ /* 0x000fe20003f05270 */
[----:B------:R-:W-:Y:S02]  /*128f0*/  IMAD R4, R3, c[0x0][0x3e8], RZ ;  /* 0x0000fa0003047a24 */ /* 0x000fe400078e02ff */
[----:B------:R-:W-:Y:S02]  /*12900*/  IMAD R0, R0, c[0x0][0x3f0], RZ ;  /* 0x0000fc0000007a24 */ /* 0x000fe400078e02ff */
[----:B------:R-:W-:Y:S02]  /*12910*/  IMAD R4, R11, c[0x0][0x3ec], R4 ;  /* 0x0000fb000b047a24 */ /* 0x000fe400078e0204 */
[----:B------:R-:W-:-:S03]  /*12920*/  IMAD R0, R10, c[0x0][0x3f4], R0 ;  /* 0x0000fd000a007a24 */ /* 0x000fc600078e0200 */
[----:B------:R-:W-:-:S05]  /*12930*/  IADD3 R7, R7, R4, RZ ;  /* 0x0000000407077210 */ /* 0x000fca0007ffe0ff */
[----:B------:R-:W-:-:S05]  /*12940*/  IMAD.WIDE.U32 R6, R10, c[0x0][0x3f0], R6 ;  /* 0x0000fc000a067a25 */ /* 0x000fca00078e0006 */
[----:B------:R-:W-:Y:S02]  /*12950*/  IADD3 R7, R7, R0, RZ ;  /* 0x0000000007077210 */ /* 0x000fe40007ffe0ff */
[----:B---3-5:R-:W-:-:S04]  /*12960*/  IADD3 R3, R5, R12, RZ ;  /* 0x0000000c05037210 */ /* 0x028fc80007ffe0ff */
[----:B------:R-:W-:Y:S01]  /*12970*/  MOV R8, R3 ;  /* 0x0000000300087202 */ /* 0x000fe20000000f00 */
[----:B------:R-:W-:-:S05]  /*12980*/  @P0 IMAD.HI.U32 R5, R3, c[0x0][0x4ec], RZ ;  /* 0x00013b0003050a27 */ /* 0x000fca00078e00ff */
[----:B------:R-:W-:-:S04]  /*12990*/  @P0 SHF.R.U32.HI R8, RZ, c[0x0][0x4f0], R5 ;  /* 0x00013c00ff080a19 */ /* 0x000fc80000011605 */
[----:B------:R-:W-:Y:S01]  /*129a0*/  SHF.R.S32.HI R5, RZ, 0x1f, R8 ;  /* 0x0000001fff057819 */ /* 0x000fe20000011408 */
[C---:B------:R-:W-:Y:S01]  /*129b0*/  IMAD.WIDE.U32 R6, R8.reuse, c[0x0][0x3e0], R6 ;  /* 0x0000f80008067a25 */ /* 0x040fe200078e0006 */
[----:B------:R-:W-:-:S03]  /*129c0*/  IADD3 R4, -R8, RZ, RZ ;  /* 0x000000ff08047210 */ /* 0x000fc60007ffe1ff */
[----:B------:R-:W-:Y:S02]  /*129d0*/  IMAD R5, R5, c[0x0][0x3e0], RZ ;  /* 0x0000f80005057a24 */ /* 0x000fe400078e02ff */
[----:B------:R-:W-:Y:S02]  /*129e0*/  IMAD R4, R4, c[0x0][0x4e8], R3 ;  /* 0x00013a0004047a24 */ /* 0x000fe400078e0203 */
[----:B------:R-:W-:-:S03]  /*129f0*/  IMAD R5, R8, c[0x0][0x3e4], R5 ;  /* 0x0000f90008057a24 */ /* 0x000fc600078e0205 */
[----:B------:R-:W-:Y:S02]  /*12a00*/  SHF.R.S32.HI R0, RZ, 0x1f, R4 ;  /* 0x0000001fff007819 */ /* 0x000fe40000011404 */
[----:B------:R-:W-:-:S03]  /*12a10*/  IADD3 R7, R7, R5, RZ ;  /* 0x0000000507077210 */ /* 0x000fc60007ffe0ff */
[----:B------:R-:W-:Y:S02]  /*12a20*/  IMAD R0, R0, c[0x0][0x3d8], RZ ;  /* 0x0000f60000007a24 */ /* 0x000fe400078e02ff */
[----:B------:R-:W-:-:S04]  /*12a30*/  IMAD.WIDE.U32 R6, R4, c[0x0][0x3d8], R6 ;  /* 0x0000f60004067a25 */ /* 0x000fc800078e0006 */
[----:B------:R-:W-:Y:S01]  /*12a40*/  IMAD R0, R4, c[0x0][0x3dc], R0 ;  /* 0x0000f70004007a24 */ /* 0x000fe200078e0200 */
[----:B------:R-:W-:-:S04]  /*12a50*/  LEA R10, P0, R6, c[0x0][0x380], 0x1 ;  /* 0x0000e000060a7a11 */ /* 0x000fc800078008ff */
[----:B------:R-:W-:-:S04]  /*12a60*/  IADD3 R0, R7, R0, RZ ;  /* 0x0000000007007210 */ /* 0x000fc80007ffe0ff */
[----:B------:R-:W-:Y:S01]  /*12a70*/  LEA.HI.X R3, R6, c[0x0][0x384], R0, 0x1, P0 ;  /* 0x0000e10006037a11 */ /* 0x000fe200000f0c00 */
[----:B------:R-:W-:Y:S05]  /*12a80*/  BRA.DIV ~URZ, `(.L_x_1693) ;  /* 0x000047a27f007947 */ /* 0x000fea000b800000 */
[----:B------:R2:W3:Y:S02]  /*12a90*/  SHFL.IDX PT, R11, R3, RZ, 0x181f ;  /* 0x00181fff030b7589 */ /* 0x0004e400000e0000 */
.L_x_1751:
[----:B------:R-:W-:Y:S05]  /*12aa0*/  BRA.DIV ~URZ, `(.L_x_1694) ;  /* 0x000047f27f007947 */ /* 0x000fea000b800000 */
[----:B------:R4:W1:Y:S02]  /*12ab0*/  SHFL.IDX PT, R4, R10, RZ, 0x181f ;  /* 0x00181fff0a047589 */ /* 0x00086400000e0000 */
.L_x_1752:
[----:B------:R-:W5:Y:S01]  /*12ac0*/  LDL.LU R6, [R1+0x3c] ;  /* 0x00003c0001067983 */ /* 0x000f620000300800 */
[----:B------:R-:W-:Y:S01]  /*12ad0*/  SHF.R.S32.HI R5, RZ, 0x1f, R247 ;  /* 0x0000001fff057819 */ /* 0x000fe200000114f7 */
[----:B------:R-:W-:Y:S01]  /*12ae0*/  IMAD.MOV.U32 R0, RZ, RZ, c[0x0][0x4e8] ;  /* 0x00013a00ff007624 */ /* 0x000fe200078e00ff */
[----:B------:R-:W-:Y:S02]  /*12af0*/  BSSY B0, `(.L_x_1695) ;  /* 0x0000010000007945 */ /* 0x000fe40003800000 */
[----:B------:R-:W-:Y:S01]  /*12b00*/  LEA.HI R5, R5, R247, RZ, 0x3 ;  /* 0x000000f705057211 */ /* 0x000fe200078f18ff */
[----:B------:R-:W-:-:S03]  /*12b10*/  IMAD R0, R0, c[0x0][0x388], RZ ;  /* 0x0000e20000007a24 */ /* 0x000fc600078e02ff */
[----:B------:R-:W-:-:S05]  /*12b20*/  SHF.R.S32.HI R5, RZ, 0x3, R5 ;  /* 0x00000003ff057819 */ /* 0x000fca0000011405 */
[----:B-----5:R-:W-:-:S05]  /*12b30*/  IMAD.IADD R12, R5, 0x1, R6 ;  /* 0x00000001050c7824 */ /* 0x020fca00078e0206 */
[----:B------:R-:W-:-:S13]  /*12b40*/  ISETP.GE.AND P0, PT, R12, R0, PT ;  /* 0x000000000c00720c */ /* 0x000fda0003f06270 */
[----:B------:R-:W-:Y:S05]  /*12b50*/  @P0 BRA `(.L_x_1696) ;  /* 0x0000009000000947 */ /* 0x000fea0003800000 */
[----:B------:R-:W5:Y:S01]  /*12b60*/  LDL R8, [R1+0xc] ;  /* 0x00000c0001087983 */ /* 0x000f620000100800 */
[----:B------:R-:W-:Y:S02]  /*12b70*/  ISETP.GE.AND P0, PT, R250, c[0x0][0x3c8], PT ;  /* 0x0000f200fa007a0c */ /* 0x000fe40003f06270 */
[----:B-----5:R-:W-:-:S13]  /*12b80*/  ISETP.GE.AND P1, PT, R8, c[0x0][0x3c8], PT ;  /* 0x0000f20008007a0c */ /* 0x020fda0003f26270 */
[-C--:B-1----:R-:W-:Y:S02]  /*12b90*/  @!P1 LEA R6, P3, R8, R4.reuse, 0x1 ;  /* 0x0000000408069211 */ /* 0x082fe400078608ff */
[----:B------:R-:W-:Y:S02]  /*12ba0*/  @!P0 LEA R4, P2, R250, R4, 0x1 ;  /* 0x00000004fa048211 */ /* 0x000fe400078408ff */
[-C--:B---3--:R-:W-:Y:S02]  /*12bb0*/  @!P1 LEA.HI.X R7, R8, R11.reuse, R246, 0x1, P3 ;  /* 0x0000000b08079211 */ /* 0x088fe400018f0cf6 */
[----:B------:R-:W-:-:S03]  /*12bc0*/  @!P0 LEA.HI.X R5, R250, R11, R245, 0x1, P2 ;  /* 0x0000000bfa058211 */ /* 0x000fc600010f0cf5 */
[----:B------:R1:W-:Y:S04]  /*12bd0*/  @!P1 ST.E.128 [R6.64], RZ ;  /* 0x000000ff06009985 */ /* 0x0003e8000c101d06 */
[----:B------:R1:W-:Y:S02]  /*12be0*/  @!P0 ST.E.128 [R4.64], RZ ;  /* 0x000000ff04008985 */ /* 0x0003e4000c101d06 */
.L_x_1696:
[----:B------:R-:W-:Y:S05]  /*12bf0*/  BSYNC B0 ;  /* 0x0000000000007941 */ /* 0x000fea0003800000 */
.L_x_1695:
[----:B------:R-:W-:Y:S05]  /*12c00*/  BRA.DIV ~URZ, `(.L_x_1697) ;  /* 0x000047027f007947 */ /* 0x000fea000b800000 */
[----:B---3--:R3:W2:Y:S04]  /*12c10*/  SHFL.IDX PT, R11, R3, 0x1, 0x181f ;  /* 0x00381f00030b7f89 */ /* 0x0086a800000e0000 */
[----:B-1----:R3:W1:Y:S02]  /*12c20*/  SHFL.IDX PT, R4, R10, 0x1, 0x181f ;  /* 0x00381f000a047f89 */ /* 0x00266400000e0000 */
.L_x_1753:
[----:B------:R-:W-:Y:S01]  /*12c30*/  IADD3 R5, R12, 0x10, RZ ;  /* 0x000000100c057810 */ /* 0x000fe20007ffe0ff */
[----:B------:R-:W-:Y:S03]  /*12c40*/  BSSY B0, `(.L_x_1698) ;  /* 0x000000c000007945 */ /* 0x000fe60003800000 */
[----:B------:R-:W-:-:S13]  /*12c50*/  ISETP.GE.AND P0, PT, R5, R0, PT ;  /* 0x000000000500720c */ /* 0x000fda0003f06270 */
[----:B------:R-:W-:Y:S05]  /*12c60*/  @P0 BRA `(.L_x_1699) ;  /* 0x0000009000000947 */ /* 0x000fea0003800000 */
[----:B------:R-:W5:Y:S01]  /*12c70*/  LDL R8, [R1+0xc] ;  /* 0x00000c0001087983 */ /* 0x000f620000100800 */
[----:B------:R-:W-:Y:S02]  /*12c80*/  ISETP.GE.AND P0, PT, R250, c[0x0][0x3c8], PT ;  /* 0x0000f200fa007a0c */ /* 0x000fe40003f06270 */
[----:B-----5:R-:W-:-:S13]  /*12c90*/  ISETP.GE.AND P1, PT, R8, c[0x0][0x3c8], PT ;  /* 0x0000f20008007a0c */ /* 0x020fda0003f26270 */
[-C--:B-1----:R-:W-:Y:S02]  /*12ca0*/  @!P1 LEA R6, P3, R8, R4.reuse, 0x1 ;  /* 0x0000000408069211 */ /* 0x082fe400078608ff */
[----:B------:R-:W-:Y:S02]  /*12cb0*/  @!P0 LEA R4, P2, R250, R4, 0x1 ;  /* 0x00000004fa048211 */ /* 0x000fe400078408ff */
[-C--:B--2---:R-:W-:Y:S02]  /*12cc0*/  @!P1 LEA.HI.X R7, R8, R11.reuse, R246, 0x1, P3 ;  /* 0x0000000b08079211 */ /* 0x084fe400018f0cf6 */
[----:B------:R-:W-:-:S03]  /*12cd0*/  @!P0 LEA.HI.X R5, R250, R11, R245, 0x1, P2 ;  /* 0x0000000bfa058211 */ /* 0x000fc600010f0cf5 */
[----:B------:R1:W-:Y:S04]  /*12ce0*/  @!P1 ST.E.128 [R6.64], RZ ;  /* 0x000000ff06009985 */ /* 0x0003e8000c101d06 */
[----:B------:R1:W-:Y:S02]  /*12cf0*/  @!P0 ST.E.128 [R4.64], RZ ;  /* 0x000000ff04008985 */ /* 0x0003e4000c101d06 */
.L_x_1699:
[----:B------:R-:W-:Y:S05]  /*12d00*/  BSYNC B0 ;  /* 0x0000000000007941 */ /* 0x000fea0003800000 */
.L_x_1698:
[----:B------:R-:W-:Y:S05]  /*12d10*/  BRA.DIV ~URZ, `(.L_x_1700) ;  /* 0x000046c27f007947 */ /* 0x000fea000b800000 */
[----:B--2---:R2:W3:Y:S02]  /*12d20*/  SHFL.IDX PT, R11, R3, 0x2, 0x181f ;  /* 0x00581f00030b7f89 */ /* 0x0044e400000e0000 */
.L_x_1754:
[----:B------:R-:W-:Y:S05]  /*12d30*/  BRA.DIV ~URZ, `(.L_x_1701) ;  /* 0x000047127f007947 */ /* 0x000fea000b800000 */
[----:B-1----:R1:W2:Y:S02]  /*12d40*/  SHFL.IDX PT, R4, R10, 0x2, 0x181f ;  /* 0x00581f000a047f89 */ /* 0x0022a400000e0000 */
.L_x_1755:
[----:B------:R-:W-:Y:S01]  /*12d50*/  IADD3 R5, R12, 0x20, RZ ;  /* 0x000000200c057810 */ /* 0x000fe20007ffe0ff */
[----:B------:R-:W-:Y:S03]  /*12d60*/  BSSY B0, `(.L_x_1702) ;  /* 0x000000c000007945 */ /* 0x000fe60003800000 */
[----:B------:R-:W-:-:S13]  /*12d70*/  ISETP.GE.AND P0, PT, R5, R0, PT ;  /* 0x000000000500720c */ /* 0x000fda0003f06270 */
[----:B------:R-:W-:Y:S05]  /*12d80*/  @P0 BRA `(.L_x_1703) ;  /* 0x0000009000000947 */ /* 0x000fea0003800000 */
[----:B------:R-:W5:Y:S01]  /*12d90*/  LDL R8, [R1+0xc] ;  /* 0x00000c0001087983 */ /* 0x000f620000100800 */
[----:B------:R-:W-:Y:S02]  /*12da0*/  ISETP.GE.AND P0, PT, R250, c[0x0][0x3c8], PT ;  /* 0x0000f200fa007a0c */ /* 0x000fe40003f06270 */
[----:B-----5:R-:W-:-:S13]  /*12db0*/  ISETP.GE.AND P1, PT, R8, c[0x0][0x3c8], PT ;  /* 0x0000f20008007a0c */ /* 0x020fda0003f26270 */
[-C--:B--2---:R-:W-:Y:S02]  /*12dc0*/  @!P1 LEA R6, P3, R8, R4.reuse, 0x1 ;  /* 0x0000000408069211 */ /* 0x084fe400078608ff */
[----:B------:R-:W-:Y:S02]  /*12dd0*/  @!P0 LEA R4, P2, R250, R4, 0x1 ;  /* 0x00000004fa048211 */ /* 0x000fe400078408ff */
[-C--:B---3--:R-:W-:Y:S02]  /*12de0*/  @!P1 LEA.HI.X R7, R8, R11.reuse, R246, 0x1, P3 ;  /* 0x0000000b08079211 */ /* 0x088fe400018f0cf6 */
[----:B------:R-:W-:-:S03]  /*12df0*/  @!P0 LEA.HI.X R5, R250, R11, R245, 0x1, P2 ;  /* 0x0000000bfa058211 */ /* 0x000fc600010f0cf5 */
[----:B------:R2:W-:Y:S04]  /*12e00*/  @!P1 ST.E.128 [R6.64], RZ ;  /* 0x000000ff06009985 */ /* 0x0005e8000c101d06 */
[----:B------:R2:W-:Y:S02]  /*12e10*/  @!P0 ST.E.128 [R4.64], RZ ;  /* 0x000000ff04008985 */ /* 0x0005e4000c101d06 */
.L_x_1703:
[----:B------:R-:W-:Y:S05]  /*12e20*/  BSYNC B0 ;  /* 0x0000000000007941 */ /* 0x000fea0003800000 */
.L_x_1702:
[----:B------:R-:W-:Y:S05]  /*12e30*/  BRA.DIV ~URZ, `(.L_x_1704) ;  /* 0x000046827f007947 */ /* 0x000fea000b800000 */
[----:B---3--:R3:W1:Y:S04]  /*12e40*/  SHFL.IDX PT, R11, R3, 0x3, 0x181f ;  /* 0x00781f00030b7f89 */ /* 0x00866800000e0000 */
[----:B--2---:R3:W2:Y:S02]  /*12e50*/  SHFL.IDX PT, R4, R10, 0x3, 0x181f ;  /* 0x00781f000a047f89 */ /* 0x0046a400000e0000 */
.L_x_1756:
        /* <DEDUP_REMOVED lines=9> */
[-C--:B-1----:R-:W-:Y:S02]  /*12ef0*/  @!P1 LEA.HI.X R7, R8, R11.reuse, R246, 0x1, P3 ;  /* 0x0000000b08079211 */ /* 0x082fe400018f0cf6 */
[----:B------:R-:W-:-:S03]  /*12f00*/  @!P0 LEA.HI.X R5, R250, R11, R245, 0x1, P2 ;  /* 0x0000000bfa058211 */ /* 0x000fc600010f0cf5 */
[----:B------:R1:W-:Y:S04]  /*12f10*/  @!P1 ST.E.128 [R6.64], RZ ;  /* 0x000000ff06009985 */ /* 0x0003e8000c101d06 */
[----:B------:R1:W-:Y:S02]  /*12f20*/  @!P0 ST.E.128 [R4.64], RZ ;  /* 0x000000ff04008985 */ /* 0x0003e4000c101d06 */
.L_x_1706:
[----:B------:R-:W-:Y:S05]  /*12f30*/  BSYNC B0 ;  /* 0x0000000000007941 */ /* 0x000fea0003800000 */
.L_x_1705:
[----:B------:R-:W-:Y:S05]  /*12f40*/  BRA.DIV ~URZ, `(.L_x_1707) ;  /* 0x000046427f007947 */ /* 0x000fea000b800000 */
[----:B-1----:R1:W3:Y:S02]  /*12f50*/  SHFL.IDX PT, R11, R3, 0x4, 0x181f ;  /* 0x00981f00030b7f89 */ /* 0x0022e400000e0000 */
.L_x_1757:
[----:B------:R-:W-:Y:S05]  /*12f60*/  BRA.DIV ~URZ, `(.L_x_1708) ;  /* 0x000046927f007947 */ /* 0x000fea000b800000 */
[----:B--2---:R2:W1:Y:S02]  /*12f70*/  SHFL.IDX PT, R4, R10, 0x4, 0x181f ;  /* 0x00981f000a047f89 */ /* 0x00446400000e0000 */
.L_x_1758:
        /* <DEDUP_REMOVED lines=13> */
.L_x_1710:
[----:B------:R-:W-:Y:S05]  /*13050*/  BSYNC B0 ;  /* 0x0000000000007941 */ /* 0x000fea0003800000 */
.L_x_1709:
[----:B------:R-:W-:Y:S05]  /*13060*/  BRA.DIV ~URZ, `(.L_x_1711) ;  /* 0x000046027f007947 */ /* 0x000fea000b800000 */
[----:B---3--:R3:W2:Y:S04]  /*13070*/  SHFL.IDX PT, R11, R3, 0x5, 0x181f ;  /* 0x00b81f00030b7f89 */ /* 0x0086a800000e0000 */
[----:B-1----:R3:W1:Y:S02]  /*13080*/  SHFL.IDX PT, R4, R10, 0x5, 0x181f ;  /* 0x00b81f000a047f89 */ /* 0x00266400000e0000 */
.L_x_1759:
        /* <DEDUP_REMOVED lines=13> */
.L_x_1713:
[----:B------:R-:W-:Y:S05]  /*13160*/  BSYNC B0 ;  /* 0x0000000000007941 */ /* 0x000fea0003800000 */
.L_x_1712:
[----:B------:R-:W-:Y:S05]  /*13170*/  BRA.DIV ~URZ, `(.L_x_1714) ;  /* 0x000045c27f007947 */ /* 0x000fea000b800000 */
[----:B--2---:R2:W3:Y:S02]  /*13180*/  SHFL.IDX PT, R11, R3, 0x6, 0x181f ;  /* 0x00d81f00030b7f89 */ /* 0x0044e400000e0000 */
.L_x_1760:
[----:B------:R-:W-:Y:S05]  /*13190*/  BRA.DIV ~URZ, `(.L_x_1715) ;  /* 0x000046127f007947 */ /* 0x000fea000b800000 */
[----:B-1----:R1:W2:Y:S02]  /*131a0*/  SHFL.IDX PT, R4, R10, 0x6, 0x181f ;  /* 0x00d81f000a047f89 */ /* 0x0022a400000e0000 */
.L_x_1761:
        /* <DEDUP_REMOVED lines=13> */
.L_x_1717:
[----:B------:R-:W-:Y:S05]  /*13280*/  BSYNC B0 ;  /* 0x0000000000007941 */ /* 0x000fea0003800000 */
.L_x_1716:
[----:B------:R-:W-:Y:S05]  /*13290*/  BRA.DIV ~URZ, `(.L_x_1718) ;  /* 0x000045827f007947 */ /* 0x000fea000b800000 */
[----:B--23--:R-:W2:Y:S04]  /*132a0*/  SHFL.IDX PT, R3, R3, 0x7, 0x181f ;  /* 0x00f81f0003037f89 */ /* 0x00cea800000e0000 */
[----:B-1--4-:R-:W1:Y:S02]  /*132b0*/  SHFL.IDX PT, R10, R10, 0x7, 0x181f ;  /* 0x00f81f000a0a7f89 */ /* 0x012e6400000e0000 */
.L_x_1762:
[----:B------:R-:W-:-:S04]  /*132c0*/  IADD3 R12, R12, 0x70, RZ ;  /* 0x000000700c0c7810 */ /* 0x000fc80007ffe0ff */
[----:B------:R-:W-:-:S13]  /*132d0*/  ISETP.GE.AND P0, PT, R12, R0, PT ;  /* 0x000000000c00720c */ /* 0x000fda0003f06270 */
[----:B------:R-:W-:Y:S05]  /*132e0*/  @P0 BRA `(.L_x_1690) ;  /* 0x0000009000000947 */ /* 0x000fea0003800000 */
[----:B------:R-:W3:Y:S01]  /*132f0*/  LDL R6, [R1+0xc] ;  /* 0x00000c0001067983 */ /* 0x000ee20000100800 */
[----:B------:R-:W-:Y:S02]  /*13300*/  ISETP.GE.AND P0, PT, R250, c[0x0][0x3c8], PT ;  /* 0x0000f200fa007a0c */ /* 0x000fe40003f06270 */
[----:B---3--:R-:W-:-:S13]  /*13310*/  ISETP.GE.AND P1, PT, R6, c[0x0][0x3c8], PT ;  /* 0x0000f20006007a0c */ /* 0x008fda0003f26270 */
[-C--:B-1----:R-:W-:Y:S02]  /*13320*/  @!P1 LEA R4, P3, R6, R10.reuse, 0x1 ;  /* 0x0000000a06049211 */ /* 0x082fe400078608ff */
[----:B------:R-:W-:Y:S02]  /*13330*/  @!P0 LEA R10, P2, R250, R10, 0x1 ;  /* 0x0000000afa0a8211 */ /* 0x000fe400078408ff */
[-C--:B--2---:R-:W-:Y:S02]  /*13340*/  @!P1 LEA.HI.X R5, R6, R3.reuse, R246, 0x1, P3 ;  /* 0x0000000306059211 */ /* 0x084fe400018f0cf6 */
[----:B------:R-:W-:-:S03]  /*13350*/  @!P0 LEA.HI.X R11, R250, R3, R245, 0x1, P2 ;  /* 0x00000003fa0b8211 */ /* 0x000fc600010f0cf5 */
[----:B------:R1:W-:Y:S04]  /*13360*/  @!P1 ST.E.128 [R4.64], RZ ;  /* 0x000000ff04009985 */ /* 0x0003e8000c101d06 */
[----:B------:R1:W-:Y:S02]  /*13370*/  @!P0 ST.E.128 [R10.64], RZ ;  /* 0x000000ff0a008985 */ /* 0x0003e4000c101d06 */
.L_x_1690:
[----:B------:R-:W-:Y:S05]  /*13380*/  BSYNC B1 ;  /* 0x0000000000017941 */ /* 0x000fea0003800000 */
.L_x_1673:
[----:B----4-:R-:W3:Y:S02]  /*13390*/  LDL R0, [R1+0x14] ;  /* 0x0000140001007983 */ /* 0x010ee40000100800 */
        /* <DEDUP_REMOVED lines=8> */
[----:B-1----:R1:W4:Y:S02]  /*13420*/  SHFL.IDX PT, R5, R2, RZ, 0x1f ;  /* 0x00001fff02057589 */ /* 0x00232400000e0000 */
.L_x_1763:
[----:B------:R-:W-:Y:S01]  /*13430*/  WARPSYNC 0xffffffff ;  /* 0xffffffff00007948 */ /* 0x000fe20003800000 */
[----:B------:R-:W-:Y:S06]  /*13440*/  BAR.SYNC.DEFER_BLOCKING 0x4, 0x80 ;  /* 0x0102000000007b1d */ /* 0x000fec0000010000 */
[----:B----4-:R4:W-:Y:S04]  /*13450*/  STL [R1+0x10], R5 ;  /* 0x0000100501007387 */ /* 0x0109e80000100800 */
[----:B------:R4:W-:Y:S04]  /*13460*/  @!P4 STS [0x10100], R2 ;  /* 0x01010002ff00c388 */ /* 0x0009e80000000800 */
[----:B------:R-:W-:Y:S06]  /*13470*/  BAR.ARV 0x5, 0x80 ;  /* 0x0142000000007b1d */ /* 0x000fec0000002000 */
.L_x_1719:
[----:B---3--:R-:W3:Y:S02]  /*13480*/  LDL R0, [R1+0x10] ;  /* 0x0000100001007983 */ /* 0x008ee40000100800 */
[----:B---3--:R-:W-:-:S13]  /*13490*/  ISETP.GE.AND P0, PT, R0, c[0x0][0x538], PT ;  /* 0x00014e0000007a0c */ /* 0x008fda0003f06270 */
[----:B-12-45:R-:W-:Y:S01]  /*134a0*/  @P0 CALL.REL.NOINC `(.L_x_1721) ;  /* 0x0000001000000944 */ /* 0x036fe20003c00000 */
[----:B------:R-:W-:Y:S05]  /*134b0*/  BRA `(.L_x_1722) ;  /* 0xfffed3d000007947 */ /* 0x000fea000383ffff */
.L_x_1721:
[----:B------:R-:W-:Y:S05]  /*134c0*/  EXIT ;  /* 0x000000000000794d */ /* 0x000fea0003800000 */
.L_x_1617:
[----:B------:R-:W-:Y:S01]  /*134d0*/  IMAD.MOV.U32 R7, RZ, RZ, R10 ;  /* 0x000000ffff077224 */ /* 0x000fe200078e000a */
[----:B------:R-:W-:Y:S01]  /*134e0*/  MOV R6, RZ ;  /* 0x000000ff00067202 */ /* 0x000fe20000000f00 */
[----:B------:R-:W-:Y:S01]  /*134f0*/  IMAD.MOV.U32 R5, RZ, RZ, 0x181f ;  /* 0x0000181fff057424 */ /* 0x000fe200078e00ff */
[----:B------:R-:W-:Y:S02]  /*13500*/  MOV R4, 0x13520 ;  /* 0x0001352000047802 */ /* 0x000fe40000000f00 */
[----:B-----5:R-:W-:Y:S05]  /*13510*/  CALL.REL.NOINC `($__internal_5_$__cuda_sm70_shflsync_idx_p) ;  /* 0x000044a000007944 */ /* 0x020fea0003c00000 */
[----:B------:R-:W-:Y:S01]  /*13520*/  MOV R12, R5 ;  /* 0x00000005000c7202 */ /* 0x000fe20000000f00 */
[----:B------:R-:W-:Y:S05]  /*13530*/  BRA `(.L_x_1723) ;  /* 0xfffedea000007947 */ /* 0x000fea000383ffff */
.L_x_1618:
[----:B------:R-:W-:Y:S01]  /*13540*/  IMAD.MOV.U32 R7, RZ, RZ, R11 ;  /* 0x000000ffff077224 */ /* 0x000fe200078e000b */
[----:B------:R-:W-:Y:S01]  /*13550*/  MOV R6, RZ ;  /* 0x000000ff00067202 */ /* 0x000fe20000000f00 */
[----:B------:R-:W-:Y:S01]  /*13560*/  IMAD.MOV.U32 R5, RZ, RZ, 0x181f ;  /* 0x0000181fff057424 */ /* 0x000fe200078e00ff */
[----:B------:R-:W-:Y:S02]  /*13570*/  MOV R4, 0x13590 ;  /* 0x0001359000047802 */ /* 0x000fe40000000f00 */
[----:B-12--5:R-:W-:Y:S05]  /*13580*/  CALL.REL.NOINC `($__internal_5_$__cuda_sm70_shflsync_idx_p) ;  /* 0x0000443000007944 */ /* 0x026fea0003c00000 */
[----:B------:R-:W-:Y:S01]  /*13590*/  MOV R4, R5 ;  /* 0x0000000500047202 */ /* 0x000fe20000000f00 */
[----:B------:R-:W-:Y:S05]  /*135a0*/  BRA `(.L_x_1724) ;  /* 0xfffede5000007947 */ /* 0x000fea000383ffff */
.L_x_1621:
[----:B--2---:R-:W-:Y:S01]  /*135b0*/  IMAD.MOV.U32 R7, RZ, RZ, R10 ;  /* 0x000000ffff077224 */ /* 0x004fe200078e000a */
[----:B------:R-:W-:Y:S01]  /*135c0*/  MOV R6, 0x1 ;  /* 0x0000000100067802 */ /* 0x000fe20000000f00 */
[----:B------:R-:W-:Y:S01]  /*135d0*/  IMAD.MOV.U32 R5, RZ, RZ, 0x181f ;  /* 0x0000181fff057424 */ /* 0x000fe200078e00ff */
[----:B----4-:R-:W-:-:S02]  /*135e0*/  MOV R4, 0x13600 ;  /* 0x0001360000047802 */ /* 0x010fc40000000f00 */
[----:B-1---5:R-:W-:Y:S05]  /*135f0*/  CALL.REL.NOINC `($__internal_5_$__cuda_sm70_shflsync_idx_p) ;  /* 0x000043c000007944 */ /* 0x022fea0003c00000 */
[----:B------:R-:W-:Y:S01]  /*13600*/  IMAD.MOV.U32 R12, RZ, RZ, R5 ;  /* 0x000000ffff0c7224 */ /* 0x000fe200078e0005 */
[----:B------:R-:W-:Y:S01]  /*13610*/  MOV R6, 0x1 ;  /* 0x0000000100067802 */ /* 0x000fe20000000f00 */
[----:B------:R-:W-:Y:S01]  /*13620*/  IMAD.MOV.U32 R7, RZ, RZ, R11 ;  /* 0x000000ffff077224 */ /* 0x000fe200078e000b */
[----:B------:R-:W-:-:S02]  /*13630*/  MOV R5, 0x181f ;  /* 0x0000181f00057802 */ /* 0x000fc40000000f00 */
[----:B------:R-:W-:Y:S02]  /*13640*/  MOV R4, 0x13660 ;  /* 0x0001366000047802 */ /* 0x000fe40000000f00 */
[----:B------:R-:W-:Y:S05]  /*13650*/  CALL.REL.NOINC `($__internal_5_$__cuda_sm70_shflsync_idx_p) ;  /* 0x0000436000007944 */ /* 0x000fea0003c00000 */
[----:B------:R-:W-:Y:S01]  /*13660*/  MOV R4, R5 ;  /* 0x0000000500047202 */ /* 0x000fe20000000f00 */
[----:B------:R-:W-:Y:S05]  /*13670*/  BRA `(.L_x_1725) ;  /* 0xfffedf0000007947 */ /* 0x000fea000383ffff */
.L_x_1624:
[----:B--2---:R-:W-:Y:S01]  /*13680*/  IMAD.MOV.U32 R7, RZ, RZ, R10 ;  /* 0x000000ffff077224 */ /* 0x004fe200078e000a */
[----:B------:R-:W-:Y:S01]  /*13690*/  MOV R6, 0x2 ;  /* 0x0000000200067802 */ /* 0x000fe20000000f00 */
[----:B------:R-:W-:Y:S01]  /*136a0*/  IMAD.MOV.U32 R5, RZ, RZ, 0x181f ;  /* 0x0000181fff057424 */ /* 0x000fe200078e00ff */
[----:B----4-:R-:W-:Y:S02]  /*136b0*/  MOV R4, 0x136d0 ;  /* 0x000136d000047802 */ /* 0x010fe40000000f00 */
[----:B-1-3-5:R-:W-:Y:S05]  /*136c0*/  CALL.REL.NOINC `($__internal_5_$__cuda_sm70_shflsync_idx_p) ;  /* 0x000042f000007944 */ /* 0x02afea0003c00000 */
[----:B------:R-:W-:Y:S01]  /*136d0*/  MOV R12, R5 ;  /* 0x00000005000c7202 */ /* 0x000fe20000000f00 */
[----:B------:R-:W-:Y:S05]  /*136e0*/  BRA `(.L_x_1726) ;  /* 0xfffedfa000007947 */ /* 0x000fea000383ffff */
.L_x_1625:
[----:B--2---:R-:W-:Y:S01]  /*136f0*/  IMAD.MOV.U32 R7, RZ, RZ, R11 ;  /* 0x000000ffff077224 */ /* 0x004fe200078e000b */
[----:B------:R-:W-:Y:S01]  /*13700*/  MOV R6, 0x2 ;  /* 0x0000000200067802 */ /* 0x000fe20000000f00 */
[----:B------:R-:W-:Y:S01]  /*13710*/  IMAD.MOV.U32 R5, RZ, RZ, 0x181f ;  /* 0x0000181fff057424 */ /* 0x000fe200078e00ff */
[----:B----4-:R-:W-:Y:S02]  /*13720*/  MOV R4, 0x13740 ;  /* 0x0001374000047802 */ /* 0x010fe40000000f00 */
[----:B-1-3-5:R-:W-:Y:S05]  /*13730*/  CALL.REL.NOINC `($__internal_5_$__cuda_sm70_shflsync_idx_p) ;  /* 0x0000428000007944 */ /* 0x02afea0003c00000 */
[----:B------:R-:W-:Y:S01]  /*13740*/  MOV R4, R5 ;  /* 0x0000000500047202 */ /* 0x000fe20000000f00 */
[----:B------:R-:W-:Y:S05]  /*13750*/  BRA `(.L_x_1727) ;  /* 0xfffedf5000007947 */ /* 0x000fea000383ffff */
.L_x_1628:
[----:B-1----:R-:W-:Y:S01]  /*13760*/  IMAD.MOV.U32 R7, RZ, RZ, R10 ;  /* 0x000000ffff077224 */ /* 0x002fe200078e000a */
[----:B------:R-:W-:Y:S01]  /*13770*/  MOV R6, 0x3 ;  /* 0x0000000300067802 */ /* 0x000fe20000000f00 */
[----:B------:R-:W-:Y:S01]  /*13780*/  IMAD.MOV.U32 R5, RZ, RZ, 0x181f ;  /* 0x0000181fff057424 */ /* 0x000fe200078e00ff */
[----:B----4-:R-:W-:-:S02]  /*13790*/  MOV R4, 0x137b0 ;  /* 0x000137b000047802 */ /* 0x010fc40000000f00 */
[----:B--23-5:R-:W-:Y:S05]  /*137a0*/  CALL.REL.NOINC `($__internal_5_$__cuda_sm70_shflsync_idx_p) ;  /* 0x0000421000007944 */ /* 0x02cfea0003c00000 */
        /* <DEDUP_REMOVED lines=8> */
.L_x_1631:
[----:B--2---:R-:W-:Y:S01]  /*13830*/  IMAD.MOV.U32 R7, RZ, RZ, R10 ;  /* 0x000000ffff077224 */ /* 0x004fe200078e000a */
[----:B------:R-:W-:Y:S01]  /*13840*/  MOV R6, 0x4 ;  /* 0x0000000400067802 */ /* 0x000fe20000000f00 */
[----:B------:R-:W-:Y:S01]  /*13850*/  IMAD.MOV.U32 R5, RZ, RZ, 0x181f ;  /* 0x0000181fff057424 */ /* 0x000fe200078e00ff */
[----:B----4-:R-:W-:Y:S02]  /*13860*/  MOV R4, 0x13880 ;  /* 0x0001388000047802 */ /* 0x010fe40000000f00 */
[----:B-1-3-5:R-:W-:Y:S05]  /*13870*/  CALL.REL.NOINC `($__internal_5_$__cuda_sm70_shflsync_idx_p) ;  /* 0x0000414000007944 */ /* 0x02afea0003c00000 */
[----:B------:R-:W-:Y:S01]  /*13880*/  MOV R12, R5 ;  /* 0x00000005000c7202 */ /* 0x000fe20000000f00 */
[----:B------:R-:W-:Y:S05]  /*13890*/  BRA `(.L_x_1729) ;  /* 0xfffee04000007947 */ /* 0x000fea000383ffff */
.L_x_1632:
[----:B------:R-:W-:Y:S01]  /*138a0*/  IMAD.MOV.U32 R7, RZ, RZ, R11 ;  /* 0x000000ffff077224 */ /* 0x000fe200078e000b */
[----:B------:R-:W-:Y:S01]  /*138b0*/  MOV R6, 0x4 ;  /* 0x0000000400067802 */ /* 0x000fe20000000f00 */
[----:B------:R-:W-:Y:S01]  /*138c0*/  IMAD.MOV.U32 R5, RZ, RZ, 0x181f ;  /* 0x0000181fff057424 */ /* 0x000fe200078e00ff */
[----:B----4-:R-:W-:Y:S02]  /*138d0*/  MOV R4, 0x138f0 ;  /* 0x000138f000047802 */ /* 0x010fe40000000f00 */
[----:B-123-5:R-:W-:Y:S05]  /*138e0*/  CALL.REL.NOINC `($__internal_5_$__cuda_sm70_shflsync_idx_p) ;  /* 0x000040d000007944 */ /* 0x02efea0003c00000 */
[----:B------:R-:W-:Y:S01]  /*138f0*/  MOV R4, R5 ;  /* 0x0000000500047202 */ /* 0x000fe20000000f00 */
[----:B------:R-:W-:Y:S05]  /*13900*/  BRA `(.L_x_1730) ;  /* 0xfffedff000007947 */ /* 0x000fea000383ffff */
.L_x_1635:
[----:B-1----:R-:W-:Y:S01]  /*13910*/  IMAD.MOV.U32 R7, RZ, RZ, R10 ;  /* 0x000000ffff077224 */ /* 0x002fe200078e000a */
[----:B------:R-:W-:Y:S01]  /*13920*/  MOV R6, 0x5 ;  /* 0x0000000500067802 */ /* 0x000fe20000000f00 */
[----:B------:R-:W-:Y:S01]  /*13930*/  IMAD.MOV.U32 R5, RZ, RZ, 0x181f ;  /* 0x0000181fff057424 */ /* 0x000fe200078e00ff */
[----:B--2---:R-:W-:-:S02]  /*13940*/  MOV R4, 0x13960 ;  /* 0x0001396000047802 */ /* 0x004fc40000000f00 */
[----:B---345:R-:W-:Y:S05]  /*13950*/  CALL.REL.NOINC `($__internal_5_$__cuda_sm70_shflsync_idx_p) ;  /* 0x0000406000007944 */ /* 0x038fea0003c00000 */
        /* <DEDUP_REMOVED lines=8> */
.L_x_1638:
[----:B--2---:R-:W-:Y:S01]  /*139e0*/  IMAD.MOV.U32 R7, RZ, RZ, R10 ;  /* 0x000000ffff077224 */ /* 0x004fe200078e000a */
[----:B------:R-:W-:Y:S01]  /*139f0*/  MOV R6, 0x6 ;  /* 0x0000000600067802 */ /* 0x000fe20000000f00 */
[----:B------:R-:W-:Y:S01]  /*13a00*/  IMAD.MOV.U32 R5, RZ, RZ, 0x181f ;  /* 0x0000181fff057424 */ /* 0x000fe200078e00ff */
[----:B------:R-:W-:Y:S02]  /*13a10*/  MOV R4, 0x13a30 ;  /* 0x00013a3000047802 */ /* 0x000fe40000000f00 */
[----:B-1-345:R-:W-:Y:S05]  /*13a20*/  CALL.REL.NOINC `($__internal_5_$__cuda_sm70_shflsync_idx_p) ;  /* 0x00003f9000007944 */ /* 0x03afea0003c00000 */
[----:B------:R-:W-:Y:S01]  /*13a30*/  MOV R12, R5 ;  /* 0x00000005000c7202 */ /* 0x000fe20000000f00 */
[----:B------:R-:W-:Y:S05]  /*13a40*/  BRA `(.L_x_1732) ;  /* 0xfffee0e000007947 */ /* 0x000fea000383ffff */
.L_x_1639:
[----:B--2---:R-:W-:Y:S01]  /*13a50*/  IMAD.MOV.U32 R7, RZ, RZ, R11 ;  /* 0x000000ffff077224 */ /* 0x004fe200078e000b */
[----:B------:R-:W-:Y:S01]  /*13a60*/  MOV R6, 0x6 ;  /* 0x0000000600067802 */ /* 0x000fe20000000f00 */
[----:B------:R-:W-:Y:S01]  /*13a70*/  IMAD.MOV.U32 R5, RZ, RZ, 0x181f ;  /* 0x0000181fff057424 */ /* 0x000fe200078e00ff */
[----:B------:R-:W-:Y:S02]  /*13a80*/  MOV R4, 0x13aa0 ;  /* 0x00013aa000047802 */ /* 0x000fe40000000f00 */
[----:B-1-345:R-:W-:Y:S05]  /*13a90*/  CALL.REL.NOINC `($__internal_5_$__cuda_sm70_shflsync_idx_p) ;  /* 0x00003f2000007944 */ /* 0x03afea0003c00000 */
[----:B------:R-:W-:Y:S01]  /*13aa0*/  MOV R4, R5 ;  /* 0x0000000500047202 */ /* 0x000fe20000000f00 */
[----:B------:R-:W-:Y:S05]  /*13ab0*/  BRA `(.L_x_1733) ;  /* 0xfffee09000007947 */ /* 0x000fea000383ffff */
.L_x_1642:
[----:B-1----:R-:W-:Y:S01]  /*13ac0*/  IMAD.MOV.U32 R7, RZ, RZ, R10 ;  /* 0x000000ffff077224 */ /* 0x002fe200078e000a */
[----:B------:R-:W-:Y:S01]  /*13ad0*/  MOV R6, 0x7 ;  /* 0x0000000700067802 */ /* 0x000fe20000000f00 */
[----:B------:R-:W-:Y:S01]  /*13ae0*/  IMAD.MOV.U32 R5, RZ, RZ, 0x181f ;  /* 0x0000181fff057424 */ /* 0x000fe200078e00ff */
[----:B---3--:R-:W-:-:S02]  /*13af0*/  MOV R4, 0x13b10 ;  /* 0x00013b1000047802 */ /* 0x008fc40000000f00 */
        /* <DEDUP_REMOVED lines=9> */
.L_x_1645:
[----:B------:R-:W-:Y:S01]  /*13b90*/  IMAD.MOV.U32 R7, RZ, RZ, R10 ;  /* 0x000000ffff077224 */ /* 0x000fe200078e000a */
[----:B------:R-:W-:Y:S01]  /*13ba0*/  MOV R6, RZ ;  /* 0x000000ff00067202 */ /* 0x000fe20000000f00 */
[----:B------:R-:W-:Y:S01]  /*13bb0*/  IMAD.MOV.U32 R5, RZ, RZ, 0x181f ;  /* 0x0000181fff057424 */ /* 0x000fe200078e00ff */
[----:B------:R-:W-:Y:S02]  /*13bc0*/  MOV R4, 0x13be0 ;  /* 0x00013be000047802 */ /* 0x000fe40000000f00 */
[----:B-1----:R-:W-:Y:S05]  /*13bd0*/  CALL.REL.NOINC `($__internal_5_$__cuda_sm70_shflsync_idx_p) ;  /* 0x00003de000007944 */ /* 0x002fea0003c00000 */
[----:B------:R-:W-:Y:S01]  /*13be0*/  MOV R12, R5 ;  /* 0x00000005000c7202 */ /* 0x000fe20000000f00 */
[----:B------:R-:W-:Y:S05]  /*13bf0*/  BRA `(.L_x_1735) ;  /* 0xffff021000007947 */ /* 0x000fea000383ffff */
.L_x_1646:
[----:B------:R-:W-:Y:S01]  /*13c00*/  IMAD.MOV.U32 R7, RZ, RZ, R11 ;  /* 0x000000ffff077224 */ /* 0x000fe200078e000b */
[----:B------:R-:W-:Y:S01]  /*13c10*/  MOV R6, RZ ;  /* 0x000000ff00067202 */ /* 0x000fe20000000f00 */
[----:B------:R-:W-:Y:S01]  /*13c20*/  IMAD.MOV.U32 R5, RZ, RZ, 0x181f ;  /* 0x0000181fff057424 */ /* 0x000fe200078e00ff */
[----:B------:R-:W-:Y:S02]  /*13c30*/  MOV R4, 0x13c50 ;  /* 0x00013c5000047802 */ /* 0x000fe40000000f00 */
[----:B-123--:R-:W-:Y:S05]  /*13c40*/  CALL.REL.NOINC `($__internal_5_$__cuda_sm70_shflsync_idx_p) ;  /* 0x00003d7000007944 */ /* 0x00efea0003c00000 */
[----:B------:R-:W2:Y:S01]  /*13c50*/  LDL R4, [R1+0xc] ;  /* 0x00000c0001047983 */ /* 0x000ea20000100800 */
[----:B------:R-:W-:Y:S02]  /*13c60*/  ISETP.GE.AND P0, PT, R250, c[0x0][0x1d4], PT ;  /* 0x00007500fa007a0c */ /* 0x000fe40003f06270 */
[----:B------:R-:W-:-:S02]  /*13c70*/  IADD3 R6, P5, R5, R137, RZ ;  /* 0x0000008905067210 */ /* 0x000fc40007fbe0ff */
[----:B------:R-:W-:-:S03]  /*13c80*/  SEL R13, RZ, 0x10, P0 ;  /* 0x00000010ff0d7807 */ /* 0x000fc60000000000 */
[----:B------:R-:W-:Y:S01]  /*13c90*/  IMAD.X R7, R12, 0x1, R136, P5 ;  /* 0x000000010c077824 */ /* 0x000fe200028e0688 */
[----:B--2---:R-:W-:Y:S02]  /*13ca0*/  ISETP.GE.AND P2, PT, R4, c[0x0][0x1d4], PT ;  /* 0x0000750004007a0c */ /* 0x004fe40003f46270 */
[----:B------:R-:W-:Y:S02]  /*13cb0*/  IADD3 R4, P6, R5, R51, RZ ;  /* 0x0000003305047210 */ /* 0x000fe40007fde0ff */
[----:B------:R-:W-:-:S03]  /*13cc0*/  SEL R14, RZ, 0x10, P2 ;  /* 0x00000010ff0e7807 */ /* 0x000fc60001000000 */
[----:B------:R-:W-:-:S06]  /*13cd0*/  IMAD.X R5, R12, 0x1, R50, P6 ;  /* 0x000000010c057824 */ /* 0x000fcc00030e0632 */
[----:B------:R-:W-:Y:S01]  /*13ce0*/  @!PT LDS RZ, [RZ] ;  /* 0x00000000fffff984 */ /* 0x000fe20000000800 */
[----:B------:R-:W-:Y:S01]  /*13cf0*/  @!PT LDS RZ, [RZ] ;  /* 0x00000000fffff984 */ /* 0x000fe20000000800 */
[----:B------:R-:W-:Y:S01]  /*13d00*/  @!PT LDS RZ, [RZ] ;  /* 0x00000000fffff984 */ /* 0x000fe20000000800 */
[----:B------:R1:W-:Y:S04]  /*13d10*/  LDGSTS.E.BYPASS.LTC128B.128 [R251+0x4100], [R4.64], !P2 ;  /* 0x0410000004fb7fae */ /* 0x0003e8000d101d46 */
[----:B------:R2:W-:Y:S01]  /*13d20*/  LDGSTS.E.BYPASS.LTC128B.128 [R251+0x6100], [R6.64], !P0 ;  /* 0x0610000006fb7fae */ /* 0x0005e2000c101d46 */
[----:B-1----:R-:W-:Y:S01]  /*13d30*/  IMAD.MOV.U32 R5, RZ, RZ, 0x181f ;  /* 0x0000181fff057424 */ /* 0x002fe200078e00ff */
[----:B------:R-:W-:Y:S01]  /*13d40*/  MOV R4, 0x13d80 ;  /* 0x00013d8000047802 */ /* 0x000fe20000000f00 */
[----:B--2---:R-:W-:Y:S02]  /*13d50*/  IMAD.MOV.U32 R7, RZ, RZ, R10 ;  /* 0x000000ffff077224 */ /* 0x004fe400078e000a */
[----:B------:R-:W-:Y:S02]  /*13d60*/  IMAD.MOV.U32 R6, RZ, RZ, 0x1 ;  /* 0x00000001ff067424 */ /* 0x000fe400078e00ff */
[----:B------:R-:W-:Y:S05]  /*13d70*/  CALL.REL.NOINC `($__internal_5_$__cuda_sm70_shflsync_idx_p) ;  /* 0x00003c4000007944 */ /* 0x000fea0003c00000 */
[----:B------:R-:W-:Y:S01]  /*13d80*/  IMAD.MOV.U32 R12, RZ, RZ, R5 ;  /* 0x000000ffff0c7224 */ /* 0x000fe200078e0005 */
[----:B------:R-:W-:Y:S01]  /*13d90*/  MOV R6, 0x1 ;  /* 0x0000000100067802 */ /* 0x000fe20000000f00 */
[----:B------:R-:W-:Y:S01]  /*13da0*/  IMAD.MOV.U32 R7, RZ, RZ, R11 ;  /* 0x000000ffff077224 */ /* 0x000fe200078e000b */
[----:B------:R-:W-:-:S02]  /*13db0*/  MOV R5, 0x181f ;  /* 0x0000181f00057802 */ /* 0x000fc40000000f00 */
[----:B------:R-:W-:Y:S02]  /*13dc0*/  MOV R4, 0x13de0 ;  /* 0x00013de000047802 */ /* 0x000fe40000000f00 */
[----:B------:R-:W-:Y:S05]  /*13dd0*/  CALL.REL.NOINC `($__internal_5_$__cuda_sm70_shflsync_idx_p) ;  /* 0x00003be000007944 */ /* 0x000fea0003c00000 */
[----:B------:R-:W-:Y:S02]  /*13de0*/  IADD3 R6, -R14, 0x10, RZ ;  /* 0x000000100e067810 */ /* 0x000fe40007ffe1ff */
        /* <DEDUP_REMOVED lines=13> */
[----:B------:R2:W-:Y:S01]  /*13ec0*/  LDGSTS.E.BYPASS.LTC128B.128.ZFILL [R251+0x6900], [R4.64], P5 ;  /* 0x0690000004fb7fae */ /* 0x0005e2000a941d46 */
[----:B-1----:R-:W-:Y:S02]  /*13ed0*/  IMAD.MOV.U32 R7, RZ, RZ, R10 ;  /* 0x000000ffff077224 */ /* 0x002fe400078e000a */
[----:B------:R-:W-:Y:S02]  /*13ee0*/  IMAD.MOV.U32 R6, RZ, RZ, 0x2 ;  /* 0x00000002ff067424 */ /* 0x000fe400078e00ff */
[----:B--2---:R-:W-:Y:S01]  /*13ef0*/  IMAD.MOV.U32 R5, RZ, RZ, 0x181f ;  /* 0x0000181fff057424 */ /* 0x004fe200078e00ff */
[----:B------:R-:W-:Y:S02]  /*13f00*/  MOV R4, 0x13f20 ;  /* 0x00013f2000047802 */ /* 0x000fe40000000f00 */
[----:B------:R-:W-:Y:S05]  /*13f10*/  CALL.REL.NOINC `($__internal_5_$__cuda_sm70_shflsync_idx_p) ;  /* 0x00003aa000007944 */ /* 0x000fea0003c00000 */
[----:B------:R-:W-:Y:S01]  /*13f20*/  IMAD.MOV.U32 R12, RZ, RZ, R5 ;  /* 0x000000ffff0c7224 */ /* 0x000fe200078e0005 */
[----:B------:R-:W-:Y:S01]  /*13f30*/  MOV R6, 0x2 ;  /* 0x0000000200067802 */ /* 0x000fe20000000f00 */
[----:B------:R-:W-:Y:S01]  /*13f40*/  IMAD.MOV.U32 R7, RZ, RZ, R11 ;  /* 0x000000ffff077224 */ /* 0x000fe200078e000b */
[----:B------:R-:W-:Y:S02]  /*13f50*/  MOV R5, 0x181f ;  /* 0x0000181f00057802 */ /* 0x000fe40000000f00 */
[----:B------:R-:W-:-:S02]  /*13f60*/  MOV R4, 0x13f80 ;  /* 0x00013f8000047802 */ /* 0x000fc40000000f00 */
[----:B------:R-:W-:Y:S05]  /*13f70*/  CALL.REL.NOINC `($__internal_5_$__cuda_sm70_shflsync_idx_p) ;  /* 0x00003a4000007944 */ /* 0x000fea0003c00000 */
[----:B------:R-:W-:Y:S02]  /*13f80*/  IADD3 R6, -R14, 0x10, RZ ;  /* 0x000000100e067810 */ /* 0x000fe40007ffe1ff */
[----:B------:R-:W-:-:S02]  /*13f90*/  IADD3 R4, -R13, 0x10, RZ ;  /* 0x000000100d047810 */ /* 0x000fc40007ffe1ff */
[----:B------:R-:W-:Y:S02]  /*13fa0*/  LOP3.LUT R6, R6, 0xf, RZ, 0xc0, !PT ;  /* 0x0000000f06067812 */ /* 0x000fe400078ec0ff */
[----:B------:R-:W-:Y:S02]  /*13fb0*/  ISETP.NE.U32.AND P6, PT, R14, RZ, PT ;  /* 0x000000ff0e00720c */ /* 0x000fe40003fc5070 */
[----:B------:R-:W-:Y:S02]  /*13fc0*/  IADD3 R6, P2, P0, R6, R5, R51 ;  /* 0x0000000506067210 */ /* 0x000fe4000785e033 */
[----:B------:R-:W-:Y:S02]  /*13fd0*/  LOP3.LUT R4, R4, 0xf, RZ, 0xc0, !PT ;  /* 0x0000000f04047812 */ /* 0x000fe400078ec0ff */
[----:B------:R-:W-:Y:S02]  /*13fe0*/  ISETP.NE.U32.AND P5, PT, R13, RZ, PT ;  /* 0x000000ff0d00720c */ /* 0x000fe40003fa5070 */
[----:B------:R-:W-:-:S02]  /*13ff0*/  IADD3.X R7, RZ, R12, R50, P2, P0 ;  /* 0x0000000cff077210 */ /* 0x000fc400017e0432 */
        /* <DEDUP_REMOVED lines=18> */
[----:B------:R-:W-:Y:S01]  /*14120*/  MOV R11, R5 ;  /* 0x00000005000b7202 */ /* 0x000fe20000000f00 */
[----:B------:R-:W-:Y:S05]  /*14130*/  BRA `(.L_x_1736) ;  /* 0xfffefec000007947 */ /* 0x000fea000383ffff */
.L_x_1647:
[----:B------:R-:W-:Y:S01]  /*14140*/  IMAD.MOV.U32 R6, RZ, RZ, RZ ;  /* 0x000000ffff067224 */ /* 0x000fe200078e00ff */
[----:B------:R-:W-:-:S02]  /*14150*/  MOV R5, 0x1c1f ;  /* 0x00001c1f00057802 */ /* 0x000fc40000000f00 */
[----:B------:R-:W-:Y:S02]  /*14160*/  MOV R4, 0x14180 ;  /* 0x0001418000047802 */ /* 0x000fe40000000f00 */
[----:B------:R-:W-:Y:S05]  /*14170*/  CALL.REL.NOINC `($__internal_5_$__cuda_sm70_shflsync_idx_p) ;  /* 0x0000384000007944 */ /* 0x000fea0003c00000 */
[----:B------:R-:W-:Y:S01]  /*14180*/  MOV R4, R5 ;  /* 0x0000000500047202 */ /* 0x000fe20000000f00 */
[----:B------:R-:W-:Y:S05]  /*14190*/  BRA `(.L_x_1737) ;  /* 0xffff003000007947 */ /* 0x000fea000383ffff */
.L_x_1648:
[----:B------:R-:W-:Y:S01]  /*141a0*/  IMAD.MOV.U32 R6, RZ, RZ, 0x1 ;  /* 0x00000001ff067424 */ /* 0x000fe200078e00ff */
[----:B------:R-:W-:Y:S02]  /*141b0*/  MOV R5, 0x1c1f ;  /* 0x00001c1f00057802 */ /* 0x000fe40000000f00 */
[----:B------:R-:W-:Y:S02]  /*141c0*/  MOV R4, 0x141e0 ;  /* 0x000141e000047802 */ /* 0x000fe40000000f00 */
[----:B-1----:R-:W-:Y:S05]  /*141d0*/  CALL.REL.NOINC `($__internal_5_$__cuda_sm70_shflsync_idx_p) ;  /* 0x000037e000007944 */ /* 0x002fea0003c00000 */
[----:B------:R-:W-:Y:S01]  /*141e0*/  IMAD.IADD R0, R3, 0x1, R5 ;  /* 0x0000000103007824 */ /* 0x000fe200078e0205 */
[----:B------:R-:W-:Y:S01]  /*141f0*/  MOV R4, 0x14440 ;  /* 0x0001444000047802 */ /* 0x000fe20000000f00 */
[----:B------:R-:W-:Y:S02]  /*14200*/  IMAD.MOV.U32 R6, RZ, RZ, 0x2 ;  /* 0x00000002ff067424 */ /* 0x000fe400078e00ff */
[----:B------:R-:W-:Y:S01]  /*14210*/  IMAD.MOV.U32 R5, RZ, RZ, 0x1c1f ;  /* 0x00001c1fff057424 */ /* 0x000fe200078e00ff */
        /* <DEDUP_REMOVED lines=33> */
[----:B------:R-:W-:Y:S05]  /*14430*/  CALL.REL.NOINC `($__internal_5_$__cuda_sm70_shflsync_idx_p) ;  /* 0x0000358000007944 */ /* 0x000fea0003c00000 */
        /* <DEDUP_REMOVED lines=39> */
[----:B------:R-:W-:Y:S01]  /*146b0*/  FMNMX.FTZ R2, R15, R14, !PT ;  /* 0x0000000e0f027209 */ /* 0x000fe20007810000 */
[----:B------:R-:W-:Y:S01]  /*146c0*/  IMAD.MOV.U32 R6, RZ, RZ, 0x2 ;  /* 0x00000002ff067424 */ /* 0x000fe200078e00ff */
[----:B------:R-:W-:Y:S02]  /*146d0*/  FMNMX.FTZ R0, R88, R89, !PT ;  /* 0x0000005958007209 */ /* 0x000fe40007810000 */
[----:B------:R-:W-:Y:S02]  /*146e0*/  IMNMX R18, R18, R3, PT ;  /* 0x0000000312127217 */ /* 0x000fe40003800200 */
[----:B------:R-:W-:Y:S02]  /*146f0*/  FMNMX.FTZ R3, R126, R2, !PT ;  /* 0x000000027e037209 */ /* 0x000fe40007810000 */
[----:B------:R-:W-:-:S02]  /*14700*/  ISETP.GT.AND P6, PT, R18, RZ, PT ;  /* 0x000000ff1200720c */ /* 0x000fc40003fc4270 */
[C---:B------:R-:W-:Y:S02]  /*14710*/  ISETP.GT.AND P5, PT, R18.reuse, 0x1, PT ;  /* 0x000000011200780c */ /* 0x040fe40003fa4270 */
[C---:B------:R-:W-:Y:S02]  /*14720*/  ISETP.GT.AND P2, PT, R18.reuse, 0x8, PT ;  /* 0x000000081200780c */ /* 0x040fe40003f44270 */
[----:B------:R-:W-:Y:S02]  /*14730*/  FSEL R121, R121, -INF , P6 ;  /* 0xff80000079797808 */ /* 0x000fe40003000000 */
[----:B------:R-:W-:Y:S02]  /*14740*/  FSEL R125, R125, -INF , P5 ;  /* 0xff8000007d7d7808 */ /* 0x000fe40002800000 */
[----:B------:R-:W-:Y:S02]  /*14750*/  ISETP.GT.AND P0, PT, R18, 0x9, PT ;  /* 0x000000091200780c */ /* 0x000fe40003f04270 */
[----:B------:R-:W-:-:S02]  /*14760*/  FSEL R86, R86, -INF , P2 ;  /* 0xff80000056567808 */ /* 0x000fc40001000000 */
[----:B------:R-:W-:Y:S02]  /*14770*/  FMNMX.FTZ R4, R124, R120, !PT ;  /* 0x000000787c047209 */ /* 0x000fe40007810000 */
[----:B------:R-:W-:Y:S02]  /*14780*/  FMNMX.FTZ R196, R121, R125, !PT ;  /* 0x0000007d79c47209 */ /* 0x000fe40007810000 */
[----:B------:R-:W-:Y:S02]  /*14790*/  FMNMX.FTZ R2, R91, R0, !PT ;  /* 0x000000005b027209 */ /* 0x000fe40007810000 */
[----:B------:R-:W-:Y:S02]  /*147a0*/  FMNMX.FTZ R3, R90, R3, !PT ;  /* 0x000000035a037209 */ /* 0x000fe40007810000 */
[----:B------:R-:W-:Y:S02]  /*147b0*/  ISETP.GT.AND P6, PT, R18, 0x10, PT ;  /* 0x000000101200780c */ /* 0x000fe40003fc4270 */
[----:B------:R-:W-:-:S02]  /*147c0*/  FSEL R87, R87, -INF , P0 ;  /* 0xff80000057577808 */ /* 0x000fc40000000000 */
        /* <DEDUP_REMOVED lines=69> */
[----:B------:R-:W-:Y:S02]  /*14c20*/  FSEL R111, R111, -INF , P0 ;  /* 0xff8000006f6f7808 */ /* 0x000fe40000000000 */
[----:B------:R-:W-:Y:S01]  /*14c30*/  FMNMX.FTZ R2, R65, R2, !PT ;  /* 0x0000000241027209 */ /* 0x000fe20007810000 */
[----:B------:R-:W-:Y:S01]  /*14c40*/  IMAD.MOV.U32 R4, RZ, RZ, R3 ;  /* 0x000000ffff047224 */ /* 0x000fe200078e0003 */
[----:B------:R-:W-:-:S02]  /*14c50*/  FMNMX.FTZ R0, R77, R0, !PT ;  /* 0x000000004d007209 */ /* 0x000fc40007810000 */
[----:B------:R-:W-:Y:S02]  /*14c60*/  FMNMX.FTZ R196, R168, R196, !PT ;  /* 0x000000c4a8c47209 */ /* 0x000fe40007810000 */
[----:B------:R-:W-:Y:S02]  /*14c70*/  FMNMX.FTZ R2, R64, R2, !PT ;  /* 0x0000000240027209 */ /* 0x000fe40007810000 */
[----:B------:R-:W-:Y:S02]  /*14c80*/  FMNMX.FTZ R0, R76, R0, !PT ;  /* 0x000000004c007209 */ /* 0x000fe40007810000 */
[----:B------:R-:W-:Y:S02]  /*14c90*/  FMNMX.FTZ R196, R111, R196, !PT ;  /* 0x000000c46fc47209 */ /* 0x000fe40007810000 */
[----:B------:R-:W-:Y:S02]  /*14ca0*/  MOV R5, 0x14cc0 ;  /* 0x00014cc000057802 */ /* 0x000fe40000000f00 */
[----:B------:R-:W-:Y:S05]  /*14cb0*/  CALL.REL.NOINC `($__internal_4_$__cuda_sm70_shflsync_bfly_p) ;  /* 0x00002c9000007944 */ /* 0x000fea0003c00000 */
[----:B------:R-:W-:Y:S01]  /*14cc0*/  FMNMX.FTZ R3, R3, R6, !PT ;  /* 0x0000000603037209 */ /* 0x000fe20007810000 */
[----:B------:R-:W-:Y:S01]  /*14cd0*/  IMAD.MOV.U32 R6, RZ, RZ, 0x1 ;  /* 0x00000001ff067424 */ /* 0x000fe200078e00ff */
[----:B------:R-:W-:-:S03]  /*14ce0*/  MOV R5, 0x14d10 ;  /* 0x00014d1000057802 */ /* 0x000fc60000000f00 */
[----:B------:R-:W-:Y:S02]  /*14cf0*/  IMAD.MOV.U32 R4, RZ, RZ, R3 ;  /* 0x000000ffff047224 */ /* 0x000fe400078e0003 */
[----:B------:R-:W-:Y:S05]  /*14d00*/  CALL.REL.NOINC `($__internal_4_$__cuda_sm70_shflsync_bfly_p) ;  /* 0x00002c4000007944 */ /* 0x000fea0003c00000 */
[----:B------:R-:W-:Y:S01]  /*14d10*/  FMNMX.FTZ R3, R3, R6, !PT ;  /* 0x0000000603037209 */ /* 0x000fe20007810000 */
[----:B------:R-:W-:Y:S01]  /*14d20*/  IMAD.MOV.U32 R4, RZ, RZ, R2 ;  /* 0x000000ffff047224 */ /* 0x000fe200078e0002 */
[----:B------:R-:W-:Y:S01]  /*14d30*/  MOV R5, 0x14d60 ;  /* 0x00014d6000057802 */ /* 0x000fe20000000f00 */
[----:B------:R-:W-:Y:S02]  /*14d40*/  IMAD.MOV.U32 R6, RZ, RZ, 0x2 ;  /* 0x00000002ff067424 */ /* 0x000fe400078e00ff */
        /* <DEDUP_REMOVED lines=26> */
[----:B------:R-:W-:Y:S05]  /*14ef0*/  BRA `(.L_x_1738) ;  /* 0xffff004000007947 */ /* 0x000fea000383ffff */
.L_x_1652:
[----:B------:R-:W-:Y:S01]  /*14f00*/  MOV R6, RZ ;  /* 0x000000ff00067202 */ /* 0x000fe20000000f00 */
[----:B------:R-:W-:Y:S01]  /*14f10*/  IMAD.MOV.U32 R7, RZ, RZ, R11 ;  /* 0x000000ffff077224 */ /* 0x000fe200078e000b */
[----:B------:R-:W-:Y:S01]  /*14f20*/  MOV R4, 0x14f50 ;  /* 0x00014f5000047802 */ /* 0x000fe20000000f00 */
[----:B------:R-:W-:Y:S02]  /*14f30*/  IMAD.MOV.U32 R5, RZ, RZ, 0x181f ;  /* 0x0000181fff057424 */ /* 0x000fe400078e00ff */
[----:B------:R-:W-:Y:S05]  /*14f40*/  CALL.REL.NOINC `($__internal_5_$__cuda_sm70_shflsync_idx_p) ;  /* 0x00002a7000007944 */ /* 0x000fea0003c00000 */
[----:B------:R-:W-:Y:S01]  /*14f50*/  MOV R13, R5 ;  /* 0x00000005000d7202 */ /* 0x000fe20000000f00 */
[----:B------:R-:W-:-:S05]  /*14f60*/  BRA `(.L_x_1739) ;  /* 0xffff1ca000007947 */ /* 0x000fca000383ffff */
.L_x_1653:
[----:B------:R-:W-:Y:S01]  /*14f70*/  MOV R6, RZ ;  /* 0x000000ff00067202 */ /* 0x000fe20000000f00 */
[----:B------:R-:W-:Y:S01]  /*14f80*/  IMAD.MOV.U32 R7, RZ, RZ, R12 ;  /* 0x000000ffff077224 */ /* 0x000fe200078e000c */
[----:B------:R-:W-:Y:S01]  /*14f90*/  MOV R4, 0x14fc0 ;  /* 0x00014fc000047802 */ /* 0x000fe20000000f00 */
[----:B------:R-:W-:Y:S02]  /*14fa0*/  IMAD.MOV.U32 R5, RZ, RZ, 0x181f ;  /* 0x0000181fff057424 */ /* 0x000fe400078e00ff */
[----:B-12---:R-:W-:Y:S05]  /*14fb0*/  CALL.REL.NOINC `($__internal_5_$__cuda_sm70_shflsync_idx_p) ;  /* 0x00002a0000007944 */ /* 0x006fea0003c00000 */
[----:B------:R-:W-:Y:S01]  /*14fc0*/  IADD3 R6, P2, R5, R0, RZ ;  /* 0x0000000005067210 */ /* 0x000fe20007f5e0ff */
[----:B------:R-:W2:Y:S01]  /*14fd0*/  LDL R4, [R1+0xc] ;  /* 0x00000c0001047983 */ /* 0x000ea20000100800 */
[----:B------:R-:W-:Y:S03]  /*14fe0*/  ISETP.GE.AND P0, PT, R250, c[0x0][0x1d4], PT ;  /* 0x00007500fa007a0c */ /* 0x000fe60003f06270 */
[----:B------:R-:W-:Y:S01]  /*14ff0*/  IMAD.X R7, R13, 0x1, R2, P2 ;  /* 0x000000010d077824 */ /* 0x000fe200010e0602 */
[----:B------:R-:W-:Y:S02]  /*15000*/  SEL R14, RZ, 0x10, P0 ;  /* 0x00000010ff0e7807 */ /* 0x000fe40000000000 */
[----:B--2---:R-:W-:Y:S02]  /*15010*/  ISETP.GE.AND P5, PT, R4, c[0x0][0x1d4], PT ;  /* 0x0000750004007a0c */ /* 0x004fe40003fa6270 */
[----:B------:R-:W-:Y:S02]  /*15020*/  IADD3 R4, P2, R5, R3, RZ ;  /* 0x0000000305047210 */ /* 0x000fe40007f5e0ff */
[----:B------:R-:W-:Y:S03]  /*15030*/  SEL R15, RZ, 0x10, P5 ;  /* 0x00000010ff0f7807 */ /* 0x000fe60002800000 */
[----:B------:R-:W-:Y:S06]  /*15040*/  IMAD.X R5, R13, 0x1, R10, P2 ;  /* 0x000000010d057824 */ /* 0x000fec00010e060a */
[----:B------:R-:W-:Y:S01]  /*15050*/  @!PT LDS RZ, [RZ] ;  /* 0x00000000fffff984 */ /* 0x000fe20000000800 */
[----:B------:R-:W-:Y:S01]  /*15060*/  @!PT LDS RZ, [RZ] ;  /* 0x00000000fffff984 */ /* 0x000fe20000000800 */
[----:B------:R-:W-:Y:S01]  /*15070*/  @!PT LDS RZ, [RZ] ;  /* 0x00000000fffff984 */ /* 0x000fe20000000800 */
[----:B------:R1:W-:Y:S04]  /*15080*/  LDGSTS.E.BYPASS.LTC128B.128 [R251+0x100], [R6.64], !P5 ;  /* 0x0010000006fb7fae */ /* 0x0003e8000e901d46 */
[----:B------:R2:W-:Y:S01]  /*15090*/  LDGSTS.E.BYPASS.LTC128B.128 [R251+0x2100], [R4.64], !P0 ;  /* 0x0210000004fb7fae */ /* 0x0005e2000c101d46 */
[----:B-1----:R-:W-:Y:S02]  /*150a0*/  IMAD.MOV.U32 R7, RZ, RZ, R11 ;  /* 0x000000ffff077224 */ /* 0x002fe400078e000b */
[----:B------:R-:W-:Y:S01]  /*150b0*/  IMAD.MOV.U32 R6, RZ, RZ, 0x1 ;  /* 0x00000001ff067424 */ /* 0x000fe200078e00ff */
[----:B--2---:R-:W-:Y:S01]  /*150c0*/  MOV R4, 0x150f0 ;  /* 0x000150f000047802 */ /* 0x004fe20000000f00 */
[----:B------:R-:W-:Y:S02]  /*150d0*/  IMAD.MOV.U32 R5, RZ, RZ, 0x181f ;  /* 0x0000181fff057424 */ /* 0x000fe400078e00ff */
[----:B------:R-:W-:Y:S05]  /*150e0*/  CALL.REL.NOINC `($__internal_5_$__cuda_sm70_shflsync_idx_p) ;  /* 0x000028d000007944 */ /* 0x000fea0003c00000 */
[----:B------:R-:W-:Y:S01]  /*150f0*/  MOV R6, 0x1 ;  /* 0x0000000100067802 */ /* 0x000fe20000000f00 */
[----:B------:R-:W-:Y:S01]  /*15100*/  IMAD.MOV.U32 R13, RZ, RZ, R5 ;  /* 0x000000ffff0d7224 */ /* 0x000fe200078e0005 */
[----:B------:R-:W-:Y:S01]  /*15110*/  MOV R5, 0x181f ;  /* 0x0000181f00057802 */ /* 0x000fe20000000f00 */
[----:B------:R-:W-:Y:S01]  /*15120*/  IMAD.MOV.U32 R7, RZ, RZ, R12 ;  /* 0x000000ffff077224 */ /* 0x000fe200078e000c */
[----:B------:R-:W-:Y:S02]  /*15130*/  MOV R4, 0x15150 ;  /* 0x0001515000047802 */ /* 0x000fe40000000f00 */
[----:B------:R-:W-:Y:S05]  /*15140*/  CALL.REL.NOINC `($__internal_5_$__cuda_sm70_shflsync_idx_p) ;  /* 0x0000287000007944 */ /* 0x000fea0003c00000 */
[C---:B------:R-:W-:Y:S02]  /*15150*/  IADD3 R4, -R15.reuse, 0x10, RZ ;  /* 0x000000100f047810 */ /* 0x040fe40007ffe1ff */
[----:B------:R-:W-:Y:S02]  /*15160*/  ISETP.NE.U32.AND P5, PT, R15, RZ, PT ;  /* 0x000000ff0f00720c */ /* 0x000fe40003fa5070 */
[----:B------:R-:W-:Y:S04]  /*15170*/  LOP3.LUT R4, R4, 0xf, RZ, 0xc0, !PT ;  /* 0x0000000f04047812 */ /* 0x000fe800078ec0ff */
[----:B------:R-:W-:Y:S02]  /*15180*/  IADD3 R6, P2, P0, R4, R5, R0 ;  /* 0x0000000504067210 */ /* 0x000fe4000785e000 */
[----:B------:R-:W-:Y:S02]  /*15190*/  IADD3 R4, -R14, 0x10, RZ ;  /* 0x000000100e047810 */ /* 0x000fe40007ffe1ff */
[----:B------:R-:W-:Y:S02]  /*151a0*/  IADD3.X R7, RZ, R13, R2, P2, P0 ;  /* 0x0000000dff077210 */ /* 0x000fe400017e0402 */
        /* <DEDUP_REMOVED lines=8> */
[----:B------:R2:W-:Y:S01]  /*15230*/  LDGSTS.E.BYPASS.LTC128B.128.ZFILL [R251+0x2900], [R4.64], P5 ;  /* 0x0290000004fb7fae */ /* 0x0005e2000a941d46 */
        /* <DEDUP_REMOVED lines=37> */
[----:B------:R-:W-:-:S05]  /*15490*/  BRA `(.L_x_1740) ;  /* 0xffff198000007947 */ /* 0x000fca000383ffff */
.L_x_1656:
[----:B------:R-:W-:Y:S01]  /*154a0*/  MOV R6, RZ ;  /* 0x000000ff00067202 */ /* 0x000fe20000000f00 */
[----:B------:R-:W-:Y:S01]  /*154b0*/  IMAD.MOV.U32 R7, RZ, RZ, R48 ;  /* 0x000000ffff077224 */ /* 0x000fe200078e0030 */
[----:B------:R-:W-:Y:S01]  /*154c0*/  MOV R4, 0x154f0 ;  /* 0x000154f000047802 */ /* 0x000fe20000000f00 */
[----:B------:R-:W-:Y:S02]  /*154d0*/  IMAD.MOV.U32 R5, RZ, RZ, 0x181f ;  /* 0x0000181fff057424 */ /* 0x000fe400078e00ff */
[----:B------:R-:W-:Y:S05]  /*154e0*/  CALL.REL.NOINC `($__internal_5_$__cuda_sm70_shflsync_idx_p) ;  /* 0x000024d000007944 */ /* 0x000fea0003c00000 */
[----:B------:R-:W-:Y:S01]  /*154f0*/  MOV R55, R5 ;  /* 0x0000000500377202 */ /* 0x000fe20000000f00 */
[----:B------:R-:W-:-:S05]  /*15500*/  BRA `(.L_x_1741) ;  /* 0xffff2f6000007947 */ /* 0x000fca000383ffff */
.L_x_1657:
        /* <DEDUP_REMOVED lines=83> */
.L_x_1658:
[----:B------:R-:W-:Y:S01]  /*15a40*/  MOV R5, 0x1c1f ;  /* 0x00001c1f00057802 */ /* 0x000fe20000000f00 */
[----:B------:R-:W-:Y:S01]  /*15a50*/  IMAD.MOV.U32 R6, RZ, RZ, RZ ;  /* 0x000000ffff067224 */ /* 0x000fe200078e00ff */
[----:B------:R-:W-:Y:S02]  /*15a60*/  MOV R4, 0x15a80 ;  /* 0x00015a8000047802 */ /* 0x000fe40000000f00 */
[----:B------:R-:W-:Y:S05]  /*15a70*/  CALL.REL.NOINC `($__internal_5_$__cuda_sm70_shflsync_idx_p) ;  /* 0x00001f4000007944 */ /* 0x000fea0003c00000 */
[----:B------:R-:W-:-:S05]  /*15a80*/  BRA `(.L_x_1743) ;  /* 0xffff2dd000007947 */ /* 0x000fca000383ffff */
.L_x_1659:
[----:B------:R-:W-:Y:S01]  /*15a90*/  MOV R5, 0x1c1f ;  /* 0x00001c1f00057802 */ /* 0x000fe20000000f00 */
[----:B------:R-:W-:Y:S01]  /*15aa0*/  IMAD.MOV.U32 R6, RZ, RZ, 0x1 ;  /* 0x00000001ff067424 */ /* 0x000fe200078e00ff */
[----:B------:R-:W-:Y:S02]  /*15ab0*/  MOV R4, 0x15ad0 ;  /* 0x00015ad000047802 */ /* 0x000fe40000000f00 */
[----:B-1----:R-:W-:Y:S05]  /*15ac0*/  CALL.REL.NOINC `($__internal_5_$__cuda_sm70_shflsync_idx_p) ;  /* 0x00001ef000007944 */ /* 0x002fea0003c00000 */
[----:B------:R-:W-:Y:S01]  /*15ad0*/  MOV R4, 0x15d20 ;  /* 0x00015d2000047802 */ /* 0x000fe20000000f00 */
[----:B------:R-:W-:Y:S02]  /*15ae0*/  IMAD.IADD R5, R63, 0x1, R5 ;  /* 0x000000013f057824 */ /* 0x000fe400078e0205 */
[----:B------:R-:W-:Y:S03]  /*15af0*/  IMAD.MOV.U32 R6, RZ, RZ, 0x2 ;  /* 0x00000002ff067424 */ /* 0x000fe600078e00ff */
[C---:B------:R-:W-:Y:S02]  /*15b00*/  ISETP.GT.AND P6, PT, R5.reuse, RZ, PT ;  /* 0x000000ff0500720c */ /* 0x040fe40003fc4270 */
[C---:B------:R-:W-:Y:S02]  /*15b10*/  ISETP.GT.AND P5, PT, R5.reuse, 0x1, PT ;  /* 0x000000010500780c */ /* 0x040fe40003fa4270 */
[C---:B------:R-:W-:Y:S02]  /*15b20*/  ISETP.GT.AND P2, PT, R5.reuse, 0x8, PT ;  /* 0x000000080500780c */ /* 0x040fe40003f44270 */
        /* <DEDUP_REMOVED lines=24> */
[----:B------:R-:W-:Y:S01]  /*15cb0*/  ISETP.GT.AND P0, PT, R5, 0x39, PT ;  /* 0x000000390500780c */ /* 0x000fe20003f04270 */
[----:B------:R-:W-:Y:S01]  /*15cc0*/  IMAD.MOV.U32 R5, RZ, RZ, 0x1c1f ;  /* 0x00001c1fff057424 */ /* 0x000fe200078e00ff */
[----:B------:R-:W-:Y:S02]  /*15cd0*/  FSEL R216, R224, -INF , P6 ;  /* 0xff800000e0d87808 */ /* 0x000fe40003000000 */
[----:B------:R-:W-:Y:S02]  /*15ce0*/  FSEL R215, R223, -INF , P5 ;  /* 0xff800000dfd77808 */ /* 0x000fe40002800000 */
[----:B------:R-:W-:Y:S02]  /*15cf0*/  FSEL R214, R214, -INF , P2 ;  /* 0xff800000d6d67808 */ /* 0x000fe40001000000 */
[----:B------:R-:W-:Y:S02]  /*15d00*/  FSEL R23, R64, -INF , P0 ;  /* 0xff80000040177808 */ /* 0x000fe40000000000 */
[----:B------:R-:W-:Y:S05]  /*15d10*/  CALL.REL.NOINC `($__internal_5_$__cuda_sm70_shflsync_idx_p) ;  /* 0x00001ca000007944 */ /* 0x000fea0003c00000 */
        /* <DEDUP_REMOVED lines=37> */
[----:B------:R-:W-:Y:S01]  /*15f70*/  FMNMX.FTZ R3, R52, R199, !PT ;  /* 0x000000c734037209 */ /* 0x000fe20007810000 */
[----:B------:R-:W-:Y:S01]  /*15f80*/  IMAD.IADD R5, R63, 0x1, R5 ;  /* 0x000000013f057824 */ /* 0x000fe200078e0205 */
[----:B------:R-:W-:Y:S01]  /*15f90*/  FMNMX.FTZ R2, R32, R200, !PT ;  /* 0x000000c820027209 */ /* 0x000fe20007810000 */
[----:B------:R-:W-:Y:S01]  /*15fa0*/  IMAD.MOV.U32 R6, RZ, RZ, 0x2 ;  /* 0x00000002ff067424 */ /* 0x000fe200078e00ff */
[----:B------:R-:W-:Y:S02]  /*15fb0*/  FMNMX.FTZ R0, R16, R197, !PT ;  /* 0x000000c510007209 */ /* 0x000fe40007810000 */
[C---:B------:R-:W-:Y:S02]  /*15fc0*/  ISETP.GT.AND P6, PT, R5.reuse, RZ, PT ;  /* 0x000000ff0500720c */ /* 0x040fe40003fc4270 */
[----:B------:R-:W-:Y:S02]  /*15fd0*/  ISETP.GT.AND P5, PT, R5, 0x1, PT ;  /* 0x000000010500780c */ /* 0x000fe40003fa4270 */
[----:B------:R-:W-:Y:S02]  /*15fe0*/  FSEL R17, R205, -INF , P6 ;  /* 0xff800000cd117808 */ /* 0x000fe40003000000 */
[----:B------:R-:W-:Y:S02]  /*15ff0*/  ISETP.GT.AND P2, PT, R5, 0x8, PT ;  /* 0x000000080500780c */ /* 0x000fe40003f44270 */
[----:B------:R-:W-:Y:S02]  /*16000*/  FSEL R206, R206, -INF , P5 ;  /* 0xff800000cece7808 */ /* 0x000fe40002800000 */
[----:B------:R-:W-:Y:S02]  /*16010*/  FMNMX.FTZ R7, R17, R198, !PT ;  /* 0x000000c611077209 */ /* 0x000fe40007810000 */
[----:B------:R-:W-:Y:S02]  /*16020*/  ISETP.GT.AND P0, PT, R5, 0x9, PT ;  /* 0x000000090500780c */ /* 0x000fe40003f04270 */
[----:B------:R-:W-:Y:S02]  /*16030*/  FSEL R14, R14, -INF , P2 ;  /* 0xff8000000e0e7808 */ /* 0x000fe40001000000 */
[----:B------:R-:W-:Y:S02]  /*16040*/  FMNMX.FTZ R3, R53, R3, !PT ;  /* 0x0000000335037209 */ /* 0x000fe40007810000 */
[----:B------:R-:W-:Y:S02]  /*16050*/  FMNMX.FTZ R2, R36, R2, !PT ;  /* 0x0000000224027209 */ /* 0x000fe40007810000 */
[----:B------:R-:W-:Y:S02]  /*16060*/  FMNMX.FTZ R0, R18, R0, !PT ;  /* 0x0000000012007209 */ /* 0x000fe40007810000 */
        /* <DEDUP_REMOVED lines=61> */
[C---:B------:R-:W-:Y:S02]  /*16440*/  ISETP.GT.AND P2, PT, R5.reuse, 0x38, PT ;  /* 0x000000380500780c */ /* 0x040fe40003f44270 */
        /* <DEDUP_REMOVED lines=24> */
[----:B------:R-:W-:Y:S02]  /*165d0*/  MOV R5, 0x165f0 ;  /* 0x000165f000057802 */ /* 0x000fe40000000f00 */
        /* <DEDUP_REMOVED lines=28> */
[----:B------:R-:W-:Y:S01]  /*167a0*/  MOV R196, R6 ;  /* 0x0000000600c47202 */ /* 0x000fe20000000f00 */
[----:B------:R-:W-:-:S05]  /*167b0*/  BRA `(.L_x_1744) ;  /* 0xffff2e1000007947 */ /* 0x000fca000383ffff */
.L_x_1662:
[----:B-1----:R-:W-:Y:S01]  /*167c0*/  MOV R6, RZ ;  /* 0x000000ff00067202 */ /* 0x002fe20000000f00 */
[----:B------:R-:W-:Y:S01]  /*167d0*/  IMAD.MOV.U32 R7, RZ, RZ, R53 ;  /* 0x000000ffff077224 */ /* 0x000fe200078e0035 */
[----:B------:R-:W-:Y:S01]  /*167e0*/  MOV R4, 0x16810 ;  /* 0x0001681000047802 */ /* 0x000fe20000000f00 */
[----:B------:R-:W-:Y:S02]  /*167f0*/  IMAD.MOV.U32 R5, RZ, RZ, 0x181f ;  /* 0x0000181fff057424 */ /* 0x000fe400078e00ff */
[----:B------:R-:W-:Y:S05]  /*16800*/  CALL.REL.NOINC `($__internal_5_$__cuda_sm70_shflsync_idx_p) ;  /* 0x000011b000007944 */ /* 0x000fea0003c00000 */
[----:B------:R-:W-:Y:S01]  /*16810*/  MOV R28, R5 ;  /* 0x00000005001c7202 */ /* 0x000fe20000000f00 */
[----:B------:R-:W-:-:S05]  /*16820*/  BRA `(.L_x_1745) ;  /* 0xffff55a000007947 */ /* 0x000fca000383ffff */
.L_x_1665:
[----:B------:R-:W-:Y:S01]  /*16830*/  MOV R6, RZ ;  /* 0x000000ff00067202 */ /* 0x000fe20000000f00 */
[----:B------:R-:W-:Y:S01]  /*16840*/  IMAD.MOV.U32 R7, RZ, RZ, R0 ;  /* 0x000000ffff077224 */ /* 0x000fe200078e0000 */
[----:B------:R-:W-:Y:S01]  /*16850*/  MOV R4, 0x16880 ;  /* 0x0001688000047802 */ /* 0x000fe20000000f00 */
[----:B------:R-:W-:Y:S02]  /*16860*/  IMAD.MOV.U32 R5, RZ, RZ, 0x181f ;  /* 0x0000181fff057424 */ /* 0x000fe400078e00ff */
[----:B-1----:R-:W-:Y:S05]  /*16870*/  CALL.REL.NOINC `($__internal_5_$__cuda_sm70_shflsync_idx_p) ;  /* 0x0000114000007944 */ /* 0x002fea0003c00000 */
[----:B------:R-:W-:Y:S01]  /*16880*/  MOV R58, R5 ;  /* 0x00000005003a7202 */ /* 0x000fe20000000f00 */
[----:B------:R-:W-:-:S05]  /*16890*/  BRA `(.L_x_1746) ;  /* 0xffff6d1000007947 */ /* 0x000fca000383ffff */
.L_x_1666:
[----:B------:R-:W-:Y:S01]  /*168a0*/  MOV R6, RZ ;  /* 0x000000ff00067202 */ /* 0x000fe20000000f00 */
[----:B------:R-:W-:Y:S01]  /*168b0*/  IMAD.MOV.U32 R7, RZ, RZ, R2 ;  /* 0x000000ffff077224 */ /* 0x000fe200078e0002 */
[----:B------:R-:W-:Y:S01]  /*168c0*/  MOV R4, 0x168f0 ;  /* 0x000168f000047802 */ /* 0x000fe20000000f00 */
[----:B------:R-:W-:Y:S02]  /*168d0*/  IMAD.MOV.U32 R5, RZ, RZ, 0x181f ;  /* 0x0000181fff057424 */ /* 0x000fe400078e00ff */
[----:B-123--:R-:W-:Y:S05]  /*168e0*/  CALL.REL.NOINC `($__internal_5_$__cuda_sm70_shflsync_idx_p) ;  /* 0x000010d000007944 */ /* 0x00efea0003c00000 */
[C---:B------:R-:W-:Y:S02]  /*168f0*/  IADD3 R4, -R201.reuse, 0x10, RZ ;  /* 0x00000010c9047810 */ /* 0x040fe40007ffe1ff */
[----:B------:R-:W-:Y:S02]  /*16900*/  ISETP.NE.U32.AND P2, PT, R201, RZ, PT ;  /* 0x000000ffc900720c */ /* 0x000fe40003f45070 */
[----:B------:R-:W-:Y:S04]  /*16910*/  LOP3.LUT R4, R4, 0xf, RZ, 0xc0, !PT ;  /* 0x0000000f04047812 */ /* 0x000fe800078ec0ff */
[----:B------:R-:W-:Y:S04]  /*16920*/  IADD3 R6, P5, P4, R4, R5, R3 ;  /* 0x0000000504067210 */ /* 0x000fe80007cbe003 */
[----:B------:R-:W-:Y:S02]  /*16930*/  IADD3.X R7, RZ, R58, R55, P5, P4 ;  /* 0x0000003aff077210 */ /* 0x000fe40002fe8437 */
[----:B------:R-:W-:Y:S03]  /*16940*/  IADD3 R4, P4, R5, R56, RZ ;  /* 0x0000003805047210 */ /* 0x000fe60007f9e0ff */
[----:B------:R-:W-:Y:S01]  /*16950*/  @!PT LDS RZ, [RZ] ;  /* 0x00000000fffff984 */ /* 0x000fe20000000800 */
[----:B------:R-:W-:Y:S01]  /*16960*/  @!PT LDS RZ, [RZ] ;  /* 0x00000000fffff984 */ /* 0x000fe20000000800 */
[----:B------:R-:W-:Y:S01]  /*16970*/  @!PT LDS RZ, [RZ] ;  /* 0x00000000fffff984 */ /* 0x000fe20000000800 */
[----:B------:R1:W-:Y:S02]  /*16980*/  LDGSTS.E.BYPASS.LTC128B.128.ZFILL [R251+0x4100], [R6.64], P2 ;  /* 0x0410000006fb7fae */ /* 0x0003e40009141d46 */
[----:B------:R-:W-:Y:S05]  /*16990*/  IMAD.X R5, R58, 0x1, R57, P4 ;  /* 0x000000013a057824 */ /* 0x000fea00020e0639 */
        /* <DEDUP_REMOVED lines=59> */
.L_x_1667:
[----:B------:R-:W-:Y:S02]  /*16d50*/  MOV R6, 0x2 ;  /* 0x0000000200067802 */ /* 0x000fe40000000f00 */
        /* <DEDUP_REMOVED lines=35> */
.L_x_1669:
[----:B------:R1:W5:Y:S01]  /*16f90*/  LDL R4, [R1+0x70] ;  /* 0x0000700001047983 */ /* 0x0003620000100800 */
[----:B------:R-:W-:-:S02]  /*16fa0*/  MOV R6, 0x2 ;  /* 0x0000000200067802 */ /* 0x000fc40000000f00 */
[----:B------:R-:W-:Y:S02]  /*16fb0*/  MOV R5, 0x16fd0 ;  /* 0x00016fd000057802 */ /* 0x000fe40000000f00 */
[----:B-1---5:R-:W-:Y:S05]  /*16fc0*/  CALL.REL.NOINC `($__internal_4_$__cuda_sm70_shflsync_bfly_p) ;  /* 0x0000098000007944 */ /* 0x022fea0003c00000 */
[----:B------:R-:W-:Y:S01]  /*16fd0*/  MOV R7, R6 ;  /* 0x0000000600077202 */ /* 0x000fe20000000f00 */
[----:B------:R-:W-:Y:S05]  /*16fe0*/  BRA `(.L_x_1749) ;  /* 0xffff920000007947 */ /* 0x000fea000383ffff */
.L_x_1670:
[----:B------:R-:W-:Y:S01]  /*16ff0*/  IMAD.MOV.U32 R4, RZ, RZ, R7 ;  /* 0x000000ffff047224 */ /* 0x000fe200078e0007 */
[----:B------:R-:W-:Y:S02]  /*17000*/  MOV R6, 0x1 ;  /* 0x0000000100067802 */ /* 0x000fe40000000f00 */
[----:B------:R-:W-:Y:S02]  /*17010*/  MOV R5, 0x17030 ;  /* 0x0001703000057802 */ /* 0x000fe40000000f00 */
[----:B------:R-:W-:Y:S05]  /*17020*/  CALL.REL.NOINC `($__internal_4_$__cuda_sm70_shflsync_bfly_p) ;  /* 0x0000092000007944 */ /* 0x000fea0003c00000 */
[----:B------:R1:W5:Y:S01]  /*17030*/  LDL R4, [R1+0x74] ;  /* 0x0000740001047983 */ /* 0x0003620000100800 */
[----:B------:R-:W-:Y:S01]  /*17040*/  FADD.FTZ R7, R7, R6 ;  /* 0x0000000607077221 */ /* 0x000fe20000010000 */
[----:B------:R-:W-:Y:S02]  /*17050*/  MOV R6, 0x2 ;  /* 0x0000000200067802 */ /* 0x000fe40000000f00 */
[----:B------:R-:W-:Y:S02]  /*17060*/  MOV R5, 0x17080 ;  /* 0x0001708000057802 */ /* 0x000fe40000000f00 */
[----:B-1---5:R-:W-:Y:S05]  /*17070*/  CALL.REL.NOINC `($__internal_4_$__cuda_sm70_shflsync_bfly_p) ;  /* 0x000008d000007944 */ /* 0x022fea0003c00000 */
[----:B------:R-:W2:Y:S01]  /*17080*/  LDL.LU R4, [R1+0x74] ;  /* 0x0000740001047983 */ /* 0x000ea20000300800 */
[----:B------:R-:W-:Y:S01]  /*17090*/  MOV R5, 0x170e0 ;  /* 0x000170e000057802 */ /* 0x000fe20000000f00 */
[----:B--2---:R-:W-:Y:S01]  /*170a0*/  FADD.FTZ R10, R4, R6 ;  /* 0x00000006040a7221 */ /* 0x004fe20000010000 */
[----:B------:R-:W-:-:S04]  /*170b0*/  MOV R6, 0x1 ;  /* 0x0000000100067802 */ /* 0x000fc80000000f00 */
[----:B------:R-:W-:Y:S02]  /*170c0*/  MOV R4, R10 ;  /* 0x0000000a00047202 */ /* 0x000fe40000000f00 */
[----:B------:R-:W-:Y:S05]  /*170d0*/  CALL.REL.NOINC `($__internal_4_$__cuda_sm70_shflsync_bfly_p) ;  /* 0x0000087000007944 */ /* 0x000fea0003c00000 */
[----:B------:R-:W-:Y:S01]  /*170e0*/  FADD.FTZ R10, R10, R6 ;  /* 0x000000060a0a7221 */ /* 0x000fe20000010000 */
[----:B------:R-:W-:Y:S02]  /*170f0*/  MOV R4, R203 ;  /* 0x000000cb00047202 */ /* 0x000fe40000000f00 */
[----:B------:R-:W-:Y:S02]  /*17100*/  MOV R6, 0x2 ;  /* 0x0000000200067802 */ /* 0x000fe40000000f00 */
[----:B------:R-:W-:Y:S02]  /*17110*/  MOV R5, 0x17130 ;  /* 0x0001713000057802 */ /* 0x000fe40000000f00 */
[----:B------:R-:W-:Y:S05]  /*17120*/  CALL.REL.NOINC `($__internal_4_$__cuda_sm70_shflsync_bfly_p) ;  /* 0x0000082000007944 */ /* 0x000fea0003c00000 */
[----:B------:R-:W-:Y:S01]  /*17130*/  FADD.FTZ R11, R203, R6 ;  /* 0x00000006cb0b7221 */ /* 0x000fe20000010000 */
[----:B------:R-:W-:Y:S02]  /*17140*/  MOV R6, 0x1 ;  /* 0x0000000100067802 */ /* 0x000fe40000000f00 */
[----:B------:R-:W-:Y:S02]  /*17150*/  MOV R5, 0x17180 ;  /* 0x0001718000057802 */ /* 0x000fe40000000f00 */
[----:B------:R-:W-:-:S02]  /*17160*/  MOV R4, R11 ;  /* 0x0000000b00047202 */ /* 0x000fc40000000f00 */
[----:B------:R-:W-:Y:S05]  /*17170*/  CALL.REL.NOINC `($__internal_4_$__cuda_sm70_shflsync_bfly_p) ;  /* 0x000007d000007944 */ /* 0x000fea0003c00000 */
[----:B------:R-:W-:Y:S01]  /*17180*/  FADD.FTZ R11, R11, R6 ;  /* 0x000000060b0b7221 */ /* 0x000fe20000010000 */
[----:B------:R-:W-:-:S02]  /*17190*/  MOV R4, R202 ;  /* 0x000000ca00047202 */ /* 0x000fc40000000f00 */
[----:B------:R-:W-:Y:S02]  /*171a0*/  MOV R6, 0x2 ;  /* 0x0000000200067802 */ /* 0x000fe40000000f00 */
[----:B------:R-:W-:Y:S02]  /*171b0*/  MOV R5, 0x171d0 ;  /* 0x000171d000057802 */ /* 0x000fe40000000f00 */
[----:B------:R-:W-:Y:S05]  /*171c0*/  CALL.REL.NOINC `($__internal_4_$__cuda_sm70_shflsync_bfly_p) ;  /* 0x0000078000007944 */ /* 0x000fea0003c00000 */
[----:B------:R-:W-:Y:S01]  /*171d0*/  FADD.FTZ R202, R202, R6 ;  /* 0x00000006caca7221 */ /* 0x000fe20000010000 */
[----:B------:R-:W-:Y:S02]  /*171e0*/  MOV R6, 0x1 ;  /* 0x0000000100067802 */ /* 0x000fe40000000f00 */
[----:B------:R-:W-:Y:S02]  /*171f0*/  MOV R5, 0x17220 ;  /* 0x0001722000057802 */ /* 0x000fe40000000f00 */
[----:B------:R-:W-:Y:S02]  /*17200*/  MOV R4, R202 ;  /* 0x000000ca00047202 */ /* 0x000fe40000000f00 */
[----:B------:R-:W-:Y:S05]  /*17210*/  CALL.REL.NOINC `($__internal_4_$__cuda_sm70_shflsync_bfly_p) ;  /* 0x0000073000007944 */ /* 0x000fea0003c00000 */
[----:B------:R-:W-:Y:S05]  /*17220*/  BRA `(.L_x_1750) ;  /* 0xffff90d000007947 */ /* 0x000fea000383ffff */
.L_x_1693:
[----:B------:R-:W-:Y:S01]  /*17230*/  IMAD.MOV.U32 R7, RZ, RZ, R3 ;  /* 0x000000ffff077224 */ /* 0x000fe200078e0003 */
[----:B------:R-:W-:Y:S01]  /*17240*/  MOV R6, RZ ;  /* 0x000000ff00067202 */ /* 0x000fe20000000f00 */
[----:B------:R-:W-:Y:S01]  /*17250*/  IMAD.MOV.U32 R5, RZ, RZ, 0x181f ;  /* 0x0000181fff057424 */ /* 0x000fe200078e00ff */
[----:B------:R-:W-:-:S02]  /*17260*/  MOV R4, 0x17280 ;  /* 0x0001728000047802 */ /* 0x000fc40000000f00 */
[----:B-1----:R-:W-:Y:S05]  /*17270*/  CALL.REL.NOINC `($__internal_5_$__cuda_sm70_shflsync_idx_p) ;  /* 0x0000074000007944 */ /* 0x002fea0003c00000 */
[----:B------:R-:W-:Y:S01]  /*17280*/  MOV R11, R5 ;  /* 0x00000005000b7202 */ /* 0x000fe20000000f00 */
[----:B------:R-:W-:Y:S05]  /*17290*/  BRA `(.L_x_1751) ;  /* 0xffffb80000007947 */ /* 0x000fea000383ffff */
.L_x_1694:
[----:B------:R-:W-:Y:S01]  /*172a0*/  IMAD.MOV.U32 R7, RZ, RZ, R10 ;  /* 0x000000ffff077224 */ /* 0x000fe200078e000a */
[----:B------:R-:W-:Y:S01]  /*172b0*/  MOV R6, RZ ;  /* 0x000000ff00067202 */ /* 0x000fe20000000f00 */
[----:B------:R-:W-:Y:S01]  /*172c0*/  IMAD.MOV.U32 R5, RZ, RZ, 0x181f ;  /* 0x0000181fff057424 */ /* 0x000fe200078e00ff */
[----:B------:R-:W-:-:S02]  /*172d0*/  MOV R4, 0x172f0 ;  /* 0x000172f000047802 */ /* 0x000fc40000000f00 */
[----:B-123--:R-:W-:Y:S05]  /*172e0*/  CALL.REL.NOINC `($__internal_5_$__cuda_sm70_shflsync_idx_p) ;  /* 0x000006d000007944 */ /* 0x00efea0003c00000 */
[----:B------:R-:W-:Y:S01]  /*172f0*/  MOV R4, R5 ;  /* 0x0000000500047202 */ /* 0x000fe20000000f00 */
[----:B------:R-:W-:Y:S05]  /*17300*/  BRA `(.L_x_1752) ;  /* 0xffffb7b000007947 */ /* 0x000fea000383ffff */
.L_x_1697:
[----:B-1----:R-:W-:Y:S01]  /*17310*/  IMAD.MOV.U32 R7, RZ, RZ, R3 ;  /* 0x000000ffff077224 */ /* 0x002fe200078e0003 */
[----:B------:R-:W-:Y:S01]  /*17320*/  MOV R6, 0x1 ;  /* 0x0000000100067802 */ /* 0x000fe20000000f00 */
[----:B------:R-:W-:Y:S01]  /*17330*/  IMAD.MOV.U32 R5, RZ, RZ, 0x181f ;  /* 0x0000181fff057424 */ /* 0x000fe200078e00ff */
[----:B------:R-:W-:-:S02]  /*17340*/  MOV R4, 0x17360 ;  /* 0x0001736000047802 */ /* 0x000fc40000000f00 */
[----:B--234-:R-:W-:Y:S05]  /*17350*/  CALL.REL.NOINC `($__internal_5_$__cuda_sm70_shflsync_idx_p) ;  /* 0x0000066000007944 */ /* 0x01cfea0003c00000 */
        /* <DEDUP_REMOVED lines=8> */
.L_x_1700:
[----:B-1----:R-:W-:Y:S01]  /*173e0*/  IMAD.MOV.U32 R7, RZ, RZ, R3 ;  /* 0x000000ffff077224 */ /* 0x002fe200078e0003 */
[----:B------:R-:W-:Y:S01]  /*173f0*/  MOV R6, 0x2 ;  /* 0x0000000200067802 */ /* 0x000fe20000000f00 */
[----:B------:R-:W-:Y:S01]  /*17400*/  IMAD.MOV.U32 R5, RZ, RZ, 0x181f ;  /* 0x0000181fff057424 */ /* 0x000fe200078e00ff */
[----:B------:R-:W-:Y:S02]  /*17410*/  MOV R4, 0x17430 ;  /* 0x0001743000047802 */ /* 0x000fe40000000f00 */
[----:B--234-:R-:W-:Y:S05]  /*17420*/  CALL.REL.NOINC `($__internal_5_$__cuda_sm70_shflsync_idx_p) ;  /* 0x0000059000007944 */ /* 0x01cfea0003c00000 */
[----:B------:R-:W-:Y:S01]  /*17430*/  MOV R11, R5 ;  /* 0x00000005000b7202 */ /* 0x000fe20000000f00 */
[----:B------:R-:W-:Y:S05]  /*17440*/  BRA `(.L_x_1754) ;  /* 0xffffb8e000007947 */ /* 0x000fea000383ffff */
.L_x_1701:
[----:B-1----:R-:W-:Y:S01]  /*17450*/  IMAD.MOV.U32 R7, RZ, RZ, R10 ;  /* 0x000000ffff077224 */ /* 0x002fe200078e000a */
[----:B------:R-:W-:Y:S01]  /*17460*/  MOV R6, 0x2 ;  /* 0x0000000200067802 */ /* 0x000fe20000000f00 */
[----:B------:R-:W-:Y:S01]  /*17470*/  IMAD.MOV.U32 R5, RZ, RZ, 0x181f ;  /* 0x0000181fff057424 */ /* 0x000fe200078e00ff */
[----:B------:R-:W-:Y:S02]  /*17480*/  MOV R4, 0x174a0 ;  /* 0x000174a000047802 */ /* 0x000fe40000000f00 */
[----:B--234-:R-:W-:Y:S05]  /*17490*/  CALL.REL.NOINC `($__internal_5_$__cuda_sm70_shflsync_idx_p) ;  /* 0x0000052000007944 */ /* 0x01cfea0003c00000 */
[----:B------:R-:W-:Y:S01]  /*174a0*/  MOV R4, R5 ;  /* 0x0000000500047202 */ /* 0x000fe20000000f00 */
[----:B------:R-:W-:Y:S05]  /*174b0*/  BRA `(.L_x_1755) ;  /* 0xffffb89000007947 */ /* 0x000fea000383ffff */
.L_x_1704:
[----:B--2---:R-:W-:Y:S01]  /*174c0*/  IMAD.MOV.U32 R7, RZ, RZ, R3 ;  /* 0x000000ffff077224 */ /* 0x004fe200078e0003 */
[----:B------:R-:W-:Y:S01]  /*174d0*/  MOV R6, 0x3 ;  /* 0x0000000300067802 */ /* 0x000fe20000000f00 */
[----:B------:R-:W-:Y:S01]  /*174e0*/  IMAD.MOV.U32 R5, RZ, RZ, 0x181f ;  /* 0x0000181fff057424 */ /* 0x000fe200078e00ff */
[----:B------:R-:W-:-:S02]  /*174f0*/  MOV R4, 0x17510 ;  /* 0x0001751000047802 */ /* 0x000fc40000000f00 */
[----:B-1-34-:R-:W-:Y:S05]  /*17500*/  CALL.REL.NOINC `($__internal_5_$__cuda_sm70_shflsync_idx_p) ;  /* 0x000004b000007944 */ /* 0x01afea0003c00000 */
        /* <DEDUP_REMOVED lines=8> */
.L_x_1707:
[----:B-1----:R-:W-:Y:S01]  /*17590*/  IMAD.MOV.U32 R7, RZ, RZ, R3 ;  /* 0x000000ffff077224 */ /* 0x002fe200078e0003 */
[----:B------:R-:W-:Y:S01]  /*175a0*/  MOV R6, 0x4 ;  /* 0x0000000400067802 */ /* 0x000fe20000000f00 */
[----:B------:R-:W-:Y:S01]  /*175b0*/  IMAD.MOV.U32 R5, RZ, RZ, 0x181f ;  /* 0x0000181fff057424 */ /* 0x000fe200078e00ff */
[----:B--2---:R-:W-:Y:S02]  /*175c0*/  MOV R4, 0x175e0 ;  /* 0x000175e000047802 */ /* 0x004fe40000000f00 */
[----:B---34-:R-:W-:Y:S05]  /*175d0*/  CALL.REL.NOINC `($__internal_5_$__cuda_sm70_shflsync_idx_p) ;  /* 0x000003e000007944 */ /* 0x018fea0003c00000 */
[----:B------:R-:W-:Y:S01]  /*175e0*/  MOV R11, R5 ;  /* 0x00000005000b7202 */ /* 0x000fe20000000f00 */
[----:B------:R-:W-:Y:S05]  /*175f0*/  BRA `(.L_x_1757) ;  /* 0xffffb96000007947 */ /* 0x000fea000383ffff */
.L_x_1708:
[----:B------:R-:W-:Y:S01]  /*17600*/  IMAD.MOV.U32 R7, RZ, RZ, R10 ;  /* 0x000000ffff077224 */ /* 0x000fe200078e000a */
[----:B------:R-:W-:Y:S01]  /*17610*/  MOV R6, 0x4 ;  /* 0x0000000400067802 */ /* 0x000fe20000000f00 */
[----:B------:R-:W-:Y:S01]  /*17620*/  IMAD.MOV.U32 R5, RZ, RZ, 0x181f ;  /* 0x0000181fff057424 */ /* 0x000fe200078e00ff */
[----:B--2---:R-:W-:Y:S02]  /*17630*/  MOV R4, 0x17650 ;  /* 0x0001765000047802 */ /* 0x004fe40000000f00 */
[----:B-1-34-:R-:W-:Y:S05]  /*17640*/  CALL.REL.NOINC `($__internal_5_$__cuda_sm70_shflsync_idx_p) ;  /* 0x0000037000007944 */ /* 0x01afea0003c00000 */
[----:B------:R-:W-:Y:S01]  /*17650*/  MOV R4, R5 ;  /* 0x0000000500047202 */ /* 0x000fe20000000f00 */
[----:B------:R-:W-:Y:S05]  /*17660*/  BRA `(.L_x_1758) ;  /* 0xffffb91000007947 */ /* 0x000fea000383ffff */
.L_x_1711:
        /* <DEDUP_REMOVED lines=13> */
.L_x_1714:
[----:B-1----:R-:W-:Y:S01]  /*17740*/  IMAD.MOV.U32 R7, RZ, RZ, R3 ;  /* 0x000000ffff077224 */ /* 0x002fe200078e0003 */
[----:B------:R-:W-:Y:S01]  /*17750*/  MOV R6, 0x6 ;  /* 0x0000000600067802 */ /* 0x000fe20000000f00 */
[----:B------:R-:W-:Y:S01]  /*17760*/  IMAD.MOV.U32 R5, RZ, RZ, 0x181f ;  /* 0x0000181fff057424 */ /* 0x000fe200078e00ff */
[----:B------:R-:W-:Y:S02]  /*17770*/  MOV R4, 0x17790 ;  /* 0x0001779000047802 */ /* 0x000fe40000000f00 */
[----:B--234-:R-:W-:Y:S05]  /*17780*/  CALL.REL.NOINC `($__internal_5_$__cuda_sm70_shflsync_idx_p) ;  /* 0x0000023000007944 */ /* 0x01cfea0003c00000 */
[----:B------:R-:W-:Y:S01]  /*17790*/  MOV R11, R5 ;  /* 0x00000005000b7202 */ /* 0x000fe20000000f00 */
[----:B------:R-:W-:Y:S05]  /*177a0*/  BRA `(.L_x_1760) ;  /* 0xffffb9e000007947 */ /* 0x000fea000383ffff */
.L_x_1715:
[----:B-1----:R-:W-:Y:S01]  /*177b0*/  IMAD.MOV.U32 R7, RZ, RZ, R10 ;  /* 0x000000ffff077224 */ /* 0x002fe200078e000a */
[----:B------:R-:W-:Y:S01]  /*177c0*/  MOV R6, 0x6 ;  /* 0x0000000600067802 */ /* 0x000fe20000000f00 */
[----:B------:R-:W-:Y:S01]  /*177d0*/  IMAD.MOV.U32 R5, RZ, RZ, 0x181f ;  /* 0x0000181fff057424 */ /* 0x000fe200078e00ff */
[----:B------:R-:W-:Y:S02]  /*177e0*/  MOV R4, 0x17800 ;  /* 0x0001780000047802 */ /* 0x000fe40000000f00 */
[----:B--234-:R-:W-:Y:S05]  /*177f0*/  CALL.REL.NOINC `($__internal_5_$__cuda_sm70_shflsync_idx_p) ;  /* 0x000001c000007944 */ /* 0x01cfea0003c00000 */
[----:B------:R-:W-:Y:S01]  /*17800*/  MOV R4, R5 ;  /* 0x0000000500047202 */ /* 0x000fe20000000f00 */
[----:B------:R-:W-:Y:S05]  /*17810*/  BRA `(.L_x_1761) ;  /* 0xffffb99000007947 */ /* 0x000fea000383ffff */
.L_x_1718:
        /* <DEDUP_REMOVED lines=13> */
.L_x_1720:
[----:B-1----:R-:W-:Y:S01]  /*178f0*/  IMAD.MOV.U32 R7, RZ, RZ, R2 ;  /* 0x000000ffff077224 */ /* 0x002fe200078e0002 */
[----:B------:R-:W-:Y:S01]  /*17900*/  MOV R6, RZ ;  /* 0x000000ff00067202 */ /* 0x000fe20000000f00 */
[----:B------:R-:W-:Y:S01]  /*17910*/  IMAD.MOV.U32 R5, RZ, RZ, 0x1f ;  /* 0x0000001fff057424 */ /* 0x000fe200078e00ff */
[----:B------:R-:W-:Y:S02]  /*17920*/  MOV R4, 0x17940 ;  /* 0x0001794000047802 */ /* 0x000fe40000000f00 */
[----:B--23-5:R-:W-:Y:S05]  /*17930*/  CALL.REL.NOINC `($__internal_5_$__cuda_sm70_shflsync_idx_p) ;  /* 0x0000008000007944 */ /* 0x02cfea0003c00000 */
[----:B------:R-:W-:Y:S05]  /*17940*/  BRA `(.L_x_1763) ;  /* 0xffffbae000007947 */ /* 0x000fea000383ffff */
        .weak           $__internal_4_$__cuda_sm70_shflsync_bfly_p
        .type           $__internal_4_$__cuda_sm70_shflsync_bfly_p,@function
        .size           $__internal_4_$__cuda_sm70_shflsync_bfly_p,($__internal_5_$__cuda_sm70_shflsync_idx_p - $__internal_4_$__cuda_sm70_shflsync_bfly_p)
$__internal_4_$__cuda_sm70_shflsync_bfly_p:
[----:B------:R-:W-:Y:S02]  /*17950*/  IMAD.MOV.U32 R9, RZ, RZ, -0x1 ;  /* 0xffffffffff097424 */ /* 0x000fe400078e00ff */
[----:B------:R-:W-:Y:S02]  /*17960*/  IMAD.MOV.U32 R8, RZ, RZ, 0x1f ;  /* 0x0000001fff087424 */ /* 0x000fe400078e00ff */
[----:B------:R-:W-:Y:S04]  /*17970*/  WARPSYNC R9 ;  /* 0x0000000900007348 */ /* 0x000fe80003800000 */
[----:B------:R1:W2:Y:S02]  /*17980*/  SHFL.BFLY PT, R6, R4, R6, R8 ;  /* 0x0c00000604067389 */ /* 0x0002a400000e0008 */
[----:B-1----:R-:W-:-:S02]  /*17990*/  MOV R8, R5 ;  /* 0x0000000500087202 */ /* 0x002fc40000000f00 */
[----:B------:R-:W-:-:S04]  /*179a0*/  MOV R9, 0x0 ;  /* 0x0000000000097802 */ /* 0x000fc80000000f00 */
[----:B--2---:R-:W-:Y:S05]  /*179b0*/  RET.REL.NODEC R8 `(_ZN7cutlass13device_kernelIN5flash19enable_sm80_to_sm89INS1_16FlashAttnFwdSm80INS1_25CollectiveMainloopFwdSm80ILi4ELi1ELb0EN4cute5tupleIJNS5_1CILi128EEENS7_ILi64EEES8_EEELi128ENS_10bfloat16_tEfNS_4arch4Sm80ELb1ELb0ELb1ELb0ELb1ELb0ELb1ELb0EEENS1_21CollectiveEpilogueFwdINS6_IJS8_S8_S9_EEENS6_IJNS7_ILi1EEESH_SH_EEESB_SD_Li128ELb0ELb1ELb0ELb0EEENS1_30DynamicPersistentTileSchedulerILi128ELi128ELb0ELb1ELb0EEEEEEEEEvNT_6ParamsE) ;  /* 0xfffe864008007950 */ /* 0x004fea0003c3ffff */
        .weak           $__internal_5_$__cuda_sm70_shflsync_idx_p
        .type           $__internal_5_$__cuda_sm70_shflsync_idx_p,@function
        .size           $__internal_5_$__cuda_sm70_shflsync_idx_p,(.L_x_4350 - $__internal_5_$__cuda_sm70_shflsync_idx_p)
$__internal_5_$__cuda_sm70_shflsync_idx_p:
[----:B------:R-:W-:Y:S02]  /*179c0*/  MOV R8, 0xffffffff ;  /* 0xffffffff00087802 */ /* 0x000fe40000000f00 */
[----:B------:R-:W-:Y:S02]  /*179d0*/  MOV R9, 0x0 ;  /* 0x0000000000097802 */ /* 0x000fe40000000f00 */
[----:B------:R-:W-:Y:S04]  /*179e0*/  WARPSYNC R8 ;  /* 0x0000000800007348 */ /* 0x000fe80003800000 */
[----:B------:R1:W2:Y:S02]  /*179f0*/  SHFL.IDX PT, R5, R7, R6, R5 ;  /* 0x0000000607057389 */ /* 0x0002a400000e0005 */
[----:B-1----:R-:W-:-:S04]  /*17a00*/  MOV R8, R4 ;  /* 0x0000000400087202 */ /* 0x002fc80000000f00 */
[----:B--2---:R-:W-:Y:S05]  /*17a10*/  RET.REL.NODEC R8 `(_ZN7cutlass13device_kernelIN5flash19enable_sm80_to_sm89INS1_16FlashAttnFwdSm80INS1_25CollectiveMainloopFwdSm80ILi4ELi1ELb0EN4cute5tupleIJNS5_1CILi128EEENS7_ILi64EEES8_EEELi128ENS_10bfloat16_tEfNS_4arch4Sm80ELb1ELb0ELb1ELb0ELb1ELb0ELb1ELb0EEENS1_21CollectiveEpilogueFwdINS6_IJS8_S8_S9_EEENS6_IJNS7_ILi1EEESH_SH_EEESB_SD_Li128ELb0ELb1ELb0ELb0EEENS1_30DynamicPersistentTileSchedulerILi128ELi128ELb0ELb1ELb0EEEEEEEEEvNT_6ParamsE) ;  /* 0xfffe85e008007950 */ /* 0x004fea0003c3ffff */
.L_x_1764:
        /* <DEDUP_REMOVED lines=14> */
.L_x_4350:


//--------------------- .text._ZN7cutlass13device_kernelIN5flash19enable_sm80_to_sm89INS1_16FlashAttnFwdSm80INS1_25CollectiveMainloopFwdSm80ILi4ELi1ELb0EN4cute5tupleIJNS5_1CILi128EEENS7_ILi64EEES8_EEELi128ENS_10bfloat16_tEfNS_4arch4Sm80ELb1ELb0ELb1ELb1ELb1ELb0ELb1ELb0EEENS1_21CollectiveEpilogueFwdINS6_IJS8_S8_S9_EEENS6_IJNS7_ILi1EEESH_SH_EEESB_SD_Li128ELb1ELb1ELb0ELb0EEENS1_19SingleTileSchedulerILb1ELb0ELb1ELi128EEEEEEEEEvNT_6ParamsE --------------------------
	.section	.text._ZN7cutlass13device_kernelIN5flash19enable_sm80_to_sm89INS1_16FlashAttnFwdSm80INS1_25CollectiveMainloopFwdSm80ILi4ELi1ELb0EN4cute5tupleIJNS5_1CILi128EEENS7_ILi64EEES8_EEELi128ENS_10bfloat16_tEfNS_4arch4Sm80ELb1ELb0ELb1ELb1ELb1ELb0ELb1ELb0EEENS1_21CollectiveEpilogueFwdINS6_IJS8_S8_S9_EEENS6_IJNS7_ILi1EEESH_SH_EEESB_SD_Li128ELb1ELb1ELb0ELb0EEENS1_19SingleTileSchedulerILb1ELb0ELb1ELi128EEEEEEEEEvNT_6ParamsE,"ax",@progbits
	.sectioninfo	@"SHI_REGISTERS=255"
	.align	128
.text._ZN7cutlass13device_kernelIN5flash19enable_sm80_to_sm89INS1_16FlashAttnFwdSm80INS1_25CollectiveMainloopFwdSm80ILi4ELi1ELb0EN4cute5tupleIJNS5_1CILi128EEENS7_ILi64EEES8_EEELi128ENS_10bfloat16_tEfNS_4arch4Sm80ELb1ELb0ELb1ELb1ELb1ELb0ELb1ELb0EEENS1_21CollectiveEpilogueFwdINS6_IJS8_S8_S9_EEENS6_IJNS7_ILi1EEESH_SH_EEESB_SD_Li128ELb1ELb1ELb0ELb0EEENS1_19SingleTileSchedulerILb1ELb0ELb1ELi128EEEEEEEEEvNT_6ParamsE:
        .type           _ZN7cutlass13device_kernelIN5flash19enable_sm80_to_sm89INS1_16FlashAttnFwdSm80INS1_25CollectiveMainloopFwdSm80ILi4ELi1ELb0EN4cute5tupleIJNS5_1CILi128EEENS7_ILi64EEES8_EEELi128ENS_10bfloat16_tEfNS_4arch4Sm80ELb1ELb0ELb1ELb1ELb1ELb0ELb1ELb0EEENS1_21CollectiveEpilogueFwdINS6_IJS8_S8_S9_EEENS6_IJNS7_ILi1EEESH_SH_EEESB_SD_Li128ELb1ELb1ELb0ELb0EEENS1_19SingleTileSchedulerILb1ELb0ELb1ELi128EEEEEEEEEvNT_6ParamsE,@function
        .size           _ZN7cutlass13device_kernelIN5flash19enable_sm80_to_sm89INS1_16FlashAttnFwdSm80INS1_25CollectiveMainloopFwdSm80ILi4ELi1ELb0EN4cute5tupleIJNS5_1CILi128EEENS7_ILi64EEES8_EEELi128ENS_10bfloat16_tEfNS_4arch4Sm80ELb1ELb0ELb1ELb1ELb1ELb0ELb1ELb0EEENS1_21CollectiveEpilogueFwdINS6_IJS8_S8_S9_EEENS6_IJNS7_ILi1EEESH_SH_EEESB_SD_Li128ELb1ELb1ELb0ELb0EEENS1_19SingleTileSchedulerILb1ELb0ELb1ELi128EEEEEEEEEvNT_6ParamsE,(.L_x_4353 - _ZN7cutlass13device_kernelIN5flash19enable_sm80_to_sm89INS1_16FlashAttnFwdSm80INS1_25CollectiveMainloopFwdSm80ILi4ELi1ELb0EN4cute5tupleIJNS5_1CILi128EEENS7_ILi64EEES8_EEELi128ENS_10bfloat16_tEfNS_4arch4Sm80ELb1ELb0ELb1ELb1ELb1ELb0ELb1ELb0EEENS1_21CollectiveEpilogueFwdINS6_IJS8_S8_S9_EEENS6_IJNS7_ILi1EEESH_SH_EEESB_SD_Li128ELb1ELb1ELb0ELb0EEENS1_19SingleTileSchedulerILb1ELb0ELb1ELi128EEEEEEEEEvNT_6ParamsE)
        .other          _ZN7cutlass13device_kernelIN5flash19enable_sm80_to_sm89INS1_16FlashAttnFwdSm80INS1_25CollectiveMainloopFwdSm80ILi4ELi1ELb0EN4cute5tupleIJNS5_1CILi128EEENS7_ILi64EEES8_EEELi128ENS_10bfloat16_tEfNS_4arch4Sm80ELb1ELb0ELb1ELb1ELb1ELb0ELb1ELb0EEENS1_21CollectiveEpilogueFwdINS6_IJS8_S8_S9_EEENS6_IJNS7_ILi1EEESH_SH_EEESB_SD_Li128ELb1ELb1ELb0ELb0EEENS1_19SingleTileSchedulerILb1ELb0ELb1ELi128EEEEEEEEEvNT_6ParamsE,@"STO_CUDA_ENTRY STV_DEFAULT"
_ZN7cutlass13device_kernelIN5flash19enable_sm80_to_sm89INS1_16FlashAttnFwdSm80INS1_25CollectiveMainloopFwdSm80ILi4ELi1ELb0EN4cute5tupleIJNS5_1CILi128EEENS7_ILi64EEES8_EEELi128ENS_10bfloat16_tEfNS_4arch4Sm80ELb1ELb0ELb1ELb1ELb1ELb0ELb1ELb0EEENS1_21CollectiveEpilogueFwdINS6_IJS8_S8_S9_EEENS6_IJNS7_ILi1EEESH_SH_EEESB_SD_Li128ELb1ELb1ELb0ELb0EEENS1_19SingleTileSchedulerILb1ELb0ELb1ELi128EEEEEEEEEvNT_6ParamsE:
        /* <DEDUP_REMOVED lines=21> */
.L_x_1766:
        /* <DEDUP_REMOVED lines=13> */
.L_x_1768:
[----:B------:R-:W-:Y:S02]  /*0220*/  ULDC UR5, c[0x0][0x54c] ;  /* 0x0001530000057ab9 */ /* 0x000fe40000000800 */
.L_x_1767:
[----:B------:R-:W-:Y:S02]  /*0230*/  ULDC UR4, c[0x0][0x548] ;  /* 0x0001520000047ab9 */ /* 0x000fe40000000800 */
[----:B------:R-:W-:-:S02]  /*0240*/  USHF.L.U32 UR10, UR10, 0x7, URZ ;  /* 0x000000070a0a7899 */ /* 0x000fc4000800063f */
[----:B------:R-:W-:-:S04]  /*0250*/  UIMAD UR4, UR5, UR4, URZ ;  /* 0x00000004050472a4 */ /* 0x000fc8000f8e023f */
[----:B------:R-:W-:-:S04]  /*0260*/  UISETP.GE.AND UP0, UPT, UR10, UR4, UPT ;  /* 0x000000040a00728c */ /* 0x000fc8000bf06270 */
[----:B------:R-:W-:Y:S01]  /*0270*/  USEL UR13, UR13, 0xffffffff, !UP0 ;  /* 0xffffffff0d0d7887 */ /* 0x000fe2000c000000 */
[----:B------:R-:W-:Y:S05]  /*0280*/  BRA `(.L_x_1769) ;  /* 0x000001b000007947 */ /* 0x000fea0003800000 */
.L_x_1765:
        /* <DEDUP_REMOVED lines=8> */
.L_x_1770:
        /* <DEDUP_REMOVED lines=13> */
.L_x_1772:
[----:B------:R-:W-:Y:S02]  /*03e0*/  ULDC UR5, c[0x0][0x54c] ;  /* 0x0001530000057ab9 */ /* 0x000fe40000000800 */
.L_x_1771:
[----:B------:R-:W-:Y:S02]  /*03f0*/  ULDC UR4, c[0x0][0x548] ;  /* 0x0001520000047ab9 */ /* 0x000fe40000000800 */
[----:B------:R-:W-:-:S02]  /*0400*/  USHF.L.U32 UR10, UR10, 0x7, URZ ;  /* 0x000000070a0a7899 */ /* 0x000fc4000800063f */
[----:B------:R-:W-:-:S04]  /*0410*/  UIMAD UR4, UR5, UR4, URZ ;  /* 0x00000004050472a4 */ /* 0x000fc8000f8e023f */
[----:B------:R-:W-:-:S04]  /*0420*/  UISETP.GE.AND UP0, UPT, UR10, UR4, UPT ;  /* 0x000000040a00728c */ /* 0x000fc8000bf06270 */
[----:B------:R-:W-:-:S06]  /*0430*/  USEL UR13, UR13, 0xffffffff, !UP0 ;  /* 0xffffffff0d0d7887 */ /* 0x000fcc000c000000 */
.L_x_1769:
        /* <DEDUP_REMOVED lines=47> */
.L_x_1773:
        /* <DEDUP_REMOVED lines=10> */
.L_x_1774:
        /* <DEDUP_REMOVED lines=12> */
.L_x_1775:
[----:B------:R-:W-:Y:S01]  /*0890*/  ULDC UR4, c[0x0][0x2c4] ;  /* 0x0000b10000047ab9 */ /* 0x000fe20000000800 */
[----:B------:R-:W-:Y:S01]  /*08a0*/  PLOP3.LUT P4, PT, PT, PT, PT, 0x80, 0x0 ;  /* 0x000000000000781c */ /* 0x000fe20003f8f070 */
[----:B------:R-:W-:Y:S01]  /*08b0*/  UISETP.NE.AND UP1, UPT, UR4, 0x1, UPT ;  /* 0x000000010400788c */ /* 0x000fe2000bf25270 */
[----:B------:R-:W-:Y:S01]  /*08c0*/  CS2R R14, SRZ ;  /* 0x00000000000e7805 */ /* 0x000fe2000001ff00 */
[----:B------:R-:W-:Y:S01]  /*08d0*/  UIADD3 UR7, -UR11, UR7, URZ ;  /* 0x000000070b077290 */ /* 0x000fe2000fffe13f */
[----:B------:R-:W-:Y:S01]  /*08e0*/  IMAD.MOV.U32 R126, RZ, RZ, RZ ;  /* 0x000000ffff7e7224 */ /* 0x000fe200078e00ff */
[----:B------:R-:W-:Y:S01]  /*08f0*/  ULDC.64 UR4, c[0x0][0x2c8] ;  /* 0x0000b20000047ab9 */ /* 0x000fe20000000a00 */
[----:B------:R-:W-:Y:S01]  /*0900*/  IMAD.MOV.U32 R124, RZ, RZ, RZ ;  /* 0x000000ffff7c7224 */ /* 0x000fe200078e00ff */
[----:B---3--:R-:W-:Y:S01]  /*0910*/  UIADD3 UR6, UR7, 0x40, -UR12 ;  /* 0x0000004007067890 */ /* 0x008fe2000fffe80c */
[----:B------:R-:W-:Y:S01]  /*0920*/  CS2R R130, SRZ ;  /* 0x0000000000827805 */ /* 0x000fe2000001ff00 */
[----:B------:R-:W-:Y:S01]  /*0930*/  CS2R R128, SRZ ;  /* 0x0000000000807805 */ /* 0x000fe2000001ff00 */
[----:B------:R-:W-:Y:S01]  /*0940*/  CS2R R16, SRZ ;  /* 0x0000000000107805 */ /* 0x000fe2000001ff00 */
[----:B------:R-:W-:Y:S01]  /*0950*/  MOV R122, RZ ;  /* 0x000000ff007a7202 */ /* 0x000fe20000000f00 */
[----:B------:R-:W-:Y:S01]  /*0960*/  @UP1 UIADD3 UR18, UR10, 0x7f, URZ ;  /* 0x0000007f0a121890 */ /* 0x000fe2000fffe03f */
[----:B------:R-:W-:Y:S01]  /*0970*/  IMAD.MOV.U32 R11, RZ, RZ, RZ ;  /* 0x000000ffff0b7224 */ /* 0x000fe200078e00ff */
[----:B------:R-:W-:Y:S01]  /*0980*/  MOV R120, RZ ;  /* 0x000000ff00787202 */ /* 0x000fe20000000f00 */
[----:B------:R-:W-:Y:S01]  /*0990*/  CS2R R12, SRZ ;  /* 0x00000000000c7805 */ /* 0x000fe2000001ff00 */
[----:B------:R-:W-:Y:S01]  /*09a0*/  UIMAD.WIDE.U32 UR18, UR18, UR4, URZ ;  /* 0x00000004121272a5 */ /* 0x000fe2000f8e003f */
[----:B------:R-:W-:Y:S01]  /*09b0*/  IMAD.MOV.U32 R118, RZ, RZ, RZ ;  /* 0x000000ffff767224 */ /* 0x000fe200078e00ff */
[----:B------:R-:W-:Y:S01]  /*09c0*/  UIADD3 UR4, UR10, 0x7f, URZ ;  /* 0x0000007f0a047890 */ /* 0x000fe2000fffe03f */
[----:B------:R-:W-:Y:S01]  /*09d0*/  MOV R116, RZ ;  /* 0x000000ff00747202 */ /* 0x000fe20000000f00 */
[----:B------:R-:W-:Y:S01]  /*09e0*/  @UP1 USHF.R.U32.HI UR4, URZ, UR5, UR19 ;  /* 0x000000053f041299 */ /* 0x000fe20008011613 */
[----:B------:R-:W-:Y:S01]  /*09f0*/  IMAD.MOV.U32 R110, RZ, RZ, RZ ;  /* 0x000000ffff6e7224 */ /* 0x000fe200078e00ff */
[----:B------:R-:W-:Y:S01]  /*0a00*/  UIADD3 UR5, UR7, 0x3f, URZ ;  /* 0x0000003f07057890 */ /* 0x000fe2000fffe03f */
[----:B------:R-:W-:Y:S01]  /*0a10*/  CS2R R18, SRZ ;  /* 0x0000000000127805 */ /* 0x000fe2000001ff00 */
[----:B------:R-:W-:Y:S01]  /*0a20*/  UIADD3 UR6, UR6, UR4, URZ ;  /* 0x0000000406067290 */ /* 0x000fe2000fffe03f */
[----:B------:R-:W-:Y:S01]  /*0a30*/  MOV R108, RZ ;  /* 0x000000ff006c7202 */ /* 0x000fe20000000f00 */
[----:B------:R-:W-:Y:S01]  /*0a40*/  USHF.R.S32.HI UR18, URZ, 0x1f, UR5 ;  /* 0x0000001f3f127899 */ /* 0x000fe20008011405 */
[----:B------:R-:W-:Y:S01]  /*0a50*/  IMAD.MOV.U32 R114, RZ, RZ, RZ ;  /* 0x000000ffff727224 */ /* 0x000fe200078e00ff */
[----:B------:R-:W-:Y:S01]  /*0a60*/  USHF.R.S32.HI UR4, URZ, 0x1f, UR6 ;  /* 0x0000001f3f047899 */ /* 0x000fe20008011406 */
[----:B------:R-:W-:Y:S01]  /*0a70*/  CS2R R20, SRZ ;  /* 0x0000000000147805 */ /* 0x000fe2000001ff00 */
[----:B------:R-:W-:Y:S01]  /*0a80*/  ULEA.HI UR18, UR18, UR5, URZ, 0x6 ;  /* 0x0000000512127291 */ /* 0x000fe2000f8f303f */
[----:B------:R-:W-:Y:S01]  /*0a90*/  MOV R112, RZ ;  /* 0x000000ff00707202 */ /* 0x000fe20000000f00 */
[----:B------:R-:W-:Y:S01]  /*0aa0*/  ULEA.HI UR4, UR4, UR6, URZ, 0x6 ;  /* 0x0000000604047291 */ /* 0x000fe2000f8f303f */
[----:B------:R-:W-:Y:S01]  /*0ab0*/  IMAD.MOV.U32 R106, RZ, RZ, RZ ;  /* 0x000000ffff6a7224 */ /* 0x000fe200078e00ff */
[----:B------:R-:W-:Y:S01]  /*0ac0*/  USHF.R.S32.HI UR18, URZ, 0x6, UR18 ;  /* 0x000000063f127899 */ /* 0x000fe20008011412 */
[----:B------:R-:W-:Y:S01]  /*0ad0*/  CS2R R22, SRZ ;  /* 0x0000000000167805 */ /* 0x000fe2000001ff00 */
[----:B------:R-:W-:Y:S01]  /*0ae0*/  USHF.R.S32.HI UR4, URZ, 0x6, UR4 ;  /* 0x000000063f047899 */ /* 0x000fe20008011404 */
[----:B------:R-:W-:Y:S01]  /*0af0*/  MOV R104, RZ ;  /* 0x000000ff00687202 */ /* 0x000fe20000000f00 */
[----:B------:R-:W-:Y:S01]  /*0b00*/  IMAD.MOV.U32 R102, RZ, RZ, RZ ;  /* 0x000000ffff667224 */ /* 0x000fe200078e00ff */
[----:B------:R-:W-:Y:S01]  /*0b10*/  CS2R R24, SRZ ;  /* 0x0000000000187805 */ /* 0x000fe2000001ff00 */
[----:B------:R-:W-:Y:S01]  /*0b20*/  UISETP.LT.AND UP0, UPT, UR18, UR4, UPT ;  /* 0x000000041200728c */ /* 0x000fe2000bf01270 */
[----:B------:R-:W-:Y:S01]  /*0b30*/  MOV R100, RZ ;  /* 0x000000ff00647202 */ /* 0x000fe20000000f00 */
[----:B------:R-:W-:Y:S01]  /*0b40*/  IMAD.MOV.U32 R94, RZ, RZ, RZ ;  /* 0x000000ffff5e7224 */ /* 0x000fe200078e00ff */
[----:B------:R-:W-:Y:S01]  /*0b50*/  CS2R R26, SRZ ;  /* 0x00000000001a7805 */ /* 0x000fe2000001ff00 */
[----:B------:R-:W-:Y:S01]  /*0b60*/  USEL UR6, UR18, UR4, UP0 ;  /* 0x0000000412067287 */ /* 0x000fe20008000000 */
[----:B------:R-:W-:Y:S01]  /*0b70*/  MOV R92, RZ ;  /* 0x000000ff005c7202 */ /* 0x000fe20000000f00 */
[----:B------:R-:W-:Y:S01]  /*0b80*/  IMAD.MOV.U32 R98, RZ, RZ, RZ ;  /* 0x000000ffff627224 */ /* 0x000fe200078e00ff */
[----:B------:R-:W-:Y:S01]  /*0b90*/  MOV R28, RZ ;  /* 0x000000ff001c7202 */ /* 0x000fe20000000f00 */
[----:B------:R-:W-:Y:S01]  /*0ba0*/  UISETP.GE.AND UP0, UPT, UR6, 0x1, UPT ;  /* 0x000000010600788c */ /* 0x000fe2000bf06270 */
[----:B------:R-:W-:Y:S01]  /*0bb0*/  IMAD.MOV.U32 R96, RZ, RZ, RZ ;  /* 0x000000ffff607224 */ /* 0x000fe200078e00ff */
[----:B------:R-:W-:Y:S01]  /*0bc0*/  CS2R R90, SRZ ;  /* 0x00000000005a7805 */ /* 0x000fe2000001ff00 */
[----:B------:R-:W-:Y:S01]  /*0bd0*/  CS2R R30, SRZ ;  /* 0x00000000001e7805 */ /* 0x000fe2000001ff00 */
[----:B------:R-:W-:Y:S01]  /*0be0*/  MOV R88, RZ ;  /* 0x000000ff00587202 */ /* 0x000fe20000000f00 */
        /* <DEDUP_REMOVED lines=79> */
[----:B------:R-:W-:Y:S01]  /*10e0*/  BSSY B0, `(.L_x_1777) ;  /* 0x0000054000007945 */ /* 0x000fe20003800000 */
[----:B------:R-:W-:-:S02]  /*10f0*/  ULDC.64 UR4, c[0x0][0x1b8] ;  /* 0x00006e0000047ab9 */ /* 0x000fc40000000a00 */
[----:B------:R-:W-:Y:S02]  /*1100*/  UIADD3 UR19, UR19, UR17, URZ ;  /* 0x0000001113137290 */ /* 0x000fe4000fffe03f */
[----:B------:R-:W-:Y:S02]  /*1110*/  USHF.R.S32.HI UR17, URZ, 0x1f, UR13 ;  /* 0x0000001f3f117899 */ /* 0x000fe4000801140d */
[----:B------:R-:W-:Y:S02]  /*1120*/  UIMAD UR16, UR8, UR4, URZ ;  /* 0x00000004081072a4 */ /* 0x000fe4000f8e023f */
[----:B------:R-:W-:Y:S02]  /*1130*/  USEL UR17, UR17, URZ, !UP2 ;  /* 0x0000003f11117287 */ /* 0x000fe4000d000000 */
[----:B------:R-:W-:Y:S02]  /*1140*/  UIMAD UR16, UR9, UR5, UR16 ;  /* 0x00000005091072a4 */ /* 0x000fe4000f8e0210 */
[----:B------:R-:W-:-:S02]  /*1150*/  UIMAD.WIDE.U32 UR20, UR9, UR4, UR18 ;  /* 0x00000004091472a5 */ /* 0x000fc4000f8e0012 */
[----:B------:R-:W-:Y:S02]  /*1160*/  USEL UR18, UR13, URZ, !UP2 ;  /* 0x0000003f0d127287 */ /* 0x000fe4000d000000 */
[----:B------:R-:W-:Y:S01]  /*1170*/  ULDC.64 UR4, c[0x0][0x1c0] ;  /* 0x0000700000047ab9 */ /* 0x000fe20000000a00 */
[----:B-1----:R-:W-:Y:S01]  /*1180*/  LEA.HI R2, R160, R165, RZ, 0x3 ;  /* 0x000000a5a0027211 */ /* 0x002fe200078f18ff */
[----:B------:R-:W-:Y:S02]  /*1190*/  UIMAD UR17, UR17, UR4, URZ ;  /* 0x00000004111172a4 */ /* 0x000fe4000f8e023f */
[----:B------:R-:W-:Y:S01]  /*11a0*/  UIADD3 UR21, UR21, UR16, URZ ;  /* 0x0000001015157290 */ /* 0x000fe2000fffe03f */
[----:B------:R-:W-:Y:S01]  /*11b0*/  LOP3.LUT R0, R2, 0xfffffff8, RZ, 0xc0, !PT ;  /* 0xfffffff802007812 */ /* 0x000fe200078ec0ff */
[----:B------:R-:W-:Y:S01]  /*11c0*/  UIMAD UR5, UR18, UR5, UR17 ;  /* 0x00000005120572a4 */ /* 0x000fe2000f8e0211 */
[----:B------:R-:W-:Y:S01]  /*11d0*/  SHF.R.S32.HI R19, RZ, 0x3, R2 ;  /* 0x00000003ff137819 */ /* 0x000fe20000011402 */
[----:B------:R-:W-:-:S02]  /*11e0*/  UIMAD.WIDE.U32 UR18, UR18, UR4, UR20 ;  /* 0x00000004121272a5 */ /* 0x000fc4000f8e0014 */
[----:B------:R-:W-:Y:S01]  /*11f0*/  IMAD.IADD R49, R165, 0x1, -R0 ;  /* 0x00000001a5317824 */ /* 0x000fe200078e0a00 */
[----:B------:R-:W-:Y:S02]  /*1200*/  ULDC UR16, c[0x0][0x2c4] ;  /* 0x0000b10000107ab9 */ /* 0x000fe40000000800 */
[----:B------:R-:W-:Y:S01]  /*1210*/  UIADD3 UR5, UR19, UR5, URZ ;  /* 0x0000000513057290 */ /* 0x000fe2000fffe03f */
[C---:B------:R-:W-:Y:S01]  /*1220*/  IMAD R167, R49.reuse, 0x10, R19 ;  /* 0x0000001031a77824 */ /* 0x040fe200078e0213 */
[----:B------:R-:W-:Y:S01]  /*1230*/  UIMAD UR16, UR12, UR16, URZ ;  /* 0x000000100c1072a4 */ /* 0x000fe2000f8e023f */
[----:B------:R-:W-:Y:S02]  /*1240*/  IMAD.U32 R3, RZ, RZ, UR19 ;  /* 0x00000013ff037e24 */ /* 0x000fe4000f8e00ff */
[----:B------:R-:W-:Y:S01]  /*1250*/  IMAD.SHL.U32 R164, R49, 0x8, RZ ;  /* 0x0000000831a47824 */ /* 0x000fe200078e00ff */
[----:B------:R-:W-:Y:S01]  /*1260*/  IADD3 R4, R167, UR10, RZ ;  /* 0x0000000aa7047c10 */ /* 0x000fe2000fffe0ff */
[----:B------:R-:W-:Y:S01]  /*1270*/  IMAD.U32 R3, RZ, RZ, UR5 ;  /* 0x00000005ff037e24 */ /* 0x000fe2000f8e00ff */
[----:B------:R1:W-:Y:S02]  /*1280*/  STL [R1+0x68], R167 ;  /* 0x000068a701007387 */ /* 0x0003e40000100800 */
[----:B------:R-:W-:Y:S01]  /*1290*/  IADD3 R24, R164, 0x40, RZ ;  /* 0x00000040a4187810 */ /* 0x000fe20007ffe0ff */
[----:B------:R-:W-:Y:S01]  /*12a0*/  @P1 IMAD.HI.U32 R2, R4, c[0x0][0x2c8], RZ ;  /* 0x0000b20004021a27 */ /* 0x000fe200078e00ff */
[----:B------:R1:W-:Y:S01]  /*12b0*/  STL [R1+0x60], R164 ;  /* 0x000060a401007387 */ /* 0x0003e20000100800 */
[----:B------:R-:W-:-:S02]  /*12c0*/  ISETP.GE.AND P3, PT, R164, c[0x0][0x198], PT ;  /* 0x00006600a4007a0c */ /* 0x000fc40003f66270 */
[----:B------:R-:W-:Y:S01]  /*12d0*/  IMAD.MOV.U32 R0, RZ, RZ, R4 ;  /* 0x000000ffff007224 */ /* 0x000fe200078e0004 */
[----:B------:R-:W-:Y:S01]  /*12e0*/  @P0 SHF.R.U32.HI R0, RZ, c[0x0][0x2cc], R2 ;  /* 0x0000b300ff000a19 */ /* 0x000fe20000011602 */
[----:B------:R-:W-:-:S03]  /*12f0*/  IMAD.U32 R2, RZ, RZ, UR18 ;  /* 0x00000012ff027e24 */ /* 0x000fc6000f8e00ff */
        /* <DEDUP_REMOVED lines=8> */
[----:B------:R-:W-:Y:S01]  /*1380*/  IMAD R0, R5, c[0x0][0x1a8], RZ ;  /* 0x00006a0005007a24 */ /* 0x000fe200078e02ff */
[----:B------:R-:W-:Y:S01]  /*1390*/  IADD3 R5, R19, UR10, RZ ;  /* 0x0000000a13057c10 */ /* 0x000fe2000fffe0ff */
[----:B------:R-:W-:-:S03]  /*13a0*/  IMAD.WIDE.U32 R2, R4, c[0x0][0x1a8], R2 ;  /* 0x00006a0004027a25 */ /* 0x000fc600078e0002 */
[----:B------:R-:W-:Y:S01]  /*13b0*/  ISETP.GE.AND P4, PT, R5, UR16, PT ;  /* 0x0000001005007c0c */ /* 0x000fe2000bf86270 */
[----:B------:R-:W-:Y:S01]  /*13c0*/  IMAD R0, R4, c[0x0][0x1ac], R0 ;  /* 0x00006b0004007a24 */ /* 0x000fe200078e0200 */
[----:B------:R-:W-:Y:S01]  /*13d0*/  LEA R12, P0, R2, c[0x0][0x160], 0x1 ;  /* 0x00005800020c7a11 */ /* 0x000fe200078008ff */
[----:B------:R-:W-:Y:S02]  /*13e0*/  IMAD.SHL.U32 R4, R19, 0x40, RZ ;  /* 0x0000004013047824 */ /* 0x000fe400078e00ff */
[----:B------:R-:W-:Y:S01]  /*13f0*/  IMAD.IADD R0, R3, 0x1, R0 ;  /* 0x0000000103007824 */ /* 0x000fe200078e0200 */
[----:B------:R-:W-:Y:S01]  /*1400*/  LOP3.LUT R3, R14, 0xfffffff0, RZ, 0xc0, !PT ;  /* 0xfffffff00e037812 */ /* 0x000fe200078ec0ff */
[----:B------:R1:W3:Y:S03]  /*1410*/  SHFL.IDX PT, R6, R12, RZ, 0x181f ;  /* 0x00181fff0c067589 */ /* 0x0002e600000e0000 */
[----:B------:R-:W-:Y:S01]  /*1420*/  LEA.HI.X R11, R2, c[0x0][0x164], R0, 0x1, P0 ;  /* 0x00005900020b7a11 */ /* 0x000fe200000f0c00 */
[----:B------:R-:W-:Y:S01]  /*1430*/  IMAD.IADD R0, R165, 0x1, -R3 ;  /* 0x00000001a5007824 */ /* 0x000fe200078e0a03 */
[----:B------:R-:W-:-:S02]  /*1440*/  LOP3.LUT R2, R4, 0x1c0, RZ, 0xc0, !PT ;  /* 0x000001c004027812 */ /* 0x000fc400078ec0ff */
[----:B------:R-:W-:Y:S02]  /*1450*/  ISETP.GE.AND P0, PT, R24, c[0x0][0x198], PT ;  /* 0x0000660018007a0c */ /* 0x000fe40003f06270 */
[----:B------:R-:W-:Y:S02]  /*1460*/  SHF.R.S32.HI R4, RZ, 0x1f, R0 ;  /* 0x0000001fff047819 */ /* 0x000fe40000011400 */
[----:B------:R-:W-:Y:S02]  /*1470*/  SHF.R.U32.HI R3, RZ, 0x3, R2 ;  /* 0x00000003ff037819 */ /* 0x000fe40000011602 */
[----:B------:R-:W-:Y:S02]  /*1480*/  LOP3.LUT R2, R2, 0x38, R164, 0xf8, !PT ;  /* 0x0000003802027812 */ /* 0x000fe400078ef8a4 */
[----:B------:R-:W-:Y:S02]  /*1490*/  LEA.HI R21, R4, R0, RZ, 0x3 ;  /* 0x0000000004157211 */ /* 0x000fe400078f18ff */
[----:B------:R-:W-:-:S02]  /*14a0*/  LOP3.LUT R3, R2, R3, RZ, 0x3c, !PT ;  /* 0x0000000302037212 */ /* 0x000fc400078e3cff */
[----:B------:R-:W-:Y:S02]  /*14b0*/  LOP3.LUT R2, R21, 0xfffffff8, RZ, 0xc0, !PT ;  /* 0xfffffff815027812 */ /* 0x000fe400078ec0ff */
[----:B------:R-:W-:-:S03]  /*14c0*/  LEA.HI R4, R160, R165, RZ, 0x6 ;  /* 0x000000a5a0047211 */ /* 0x000fc600078f30ff */
[----:B------:R-:W-:Y:S02]  /*14d0*/  IMAD.IADD R20, R0, 0x1, -R2 ;  /* 0x0000000100147824 */ /* 0x000fe400078e0a02 */
[----:B------:R-:W-:Y:S02]  /*14e0*/  IMAD.SHL.U32 R0, R4, 0x8, RZ ;  /* 0x0000000804007824 */ /* 0x000fe400078e00ff */
[----:B------:R-:W-:Y:S02]  /*14f0*/  IMAD.MOV.U32 R4, RZ, RZ, 0x10 ;  /* 0x00000010ff047424 */ /* 0x000fe400078e00ff */
[----:B------:R-:W-:Y:S01]  /*1500*/  IMAD.MOV.U32 R2, RZ, RZ, 0x20 ;  /* 0x00000020ff027424 */ /* 0x000fe200078e00ff */
[----:B------:R-:W-:Y:S01]  /*1510*/  LOP3.LUT R10, R3, 0xfffffe00, R0, 0xf8, !PT ;  /* 0xfffffe00030a7812 */ /* 0x000fe200078ef800 */
[----:B--2---:R2:W4:Y:S01]  /*1520*/  @P2 R2UR UR20, R7 ;  /* 0x00000000071423c2 */ /* 0x00452200000e0000 */
[----:B------:R-:W-:Y:S01]  /*1530*/  R2P PR, R20, 0x6 ;  /* 0x0000000614007804 */ /* 0x000fe20000000000 */
[----:B----4-:R-:W-:-:S04]  /*1540*/  @!UP0 UMOV UR20, UR13 ;  /* 0x0000000d00148c82 */ /* 0x010fc80008000000 */
[----:B------:R-:W-:Y:S02]  /*1550*/  SEL R4, R4, 0xfffffff0, !P1 ;  /* 0xfffffff004047807 */ /* 0x000fe40004800000 */
[----:B------:R-:W-:Y:S01]  /*1560*/  SEL R2, R2, 0xffffffe0, !P2 ;  /* 0xffffffe002027807 */ /* 0x000fe20005000000 */
[----:B--2---:R1:W2:Y:S01]  /*1570*/  SHFL.IDX PT, R7, R11, RZ, 0x181f ;  /* 0x00181fff0b077589 */ /* 0x0042a200000e0000 */
[----:B------:R-:W-:Y:S05]  /*1580*/  @P4 BRA `(.L_x_1778) ;  /* 0x0000009000004947 */ /* 0x000fea0003800000 */
[----:B---3--:R-:W-:Y:S01]  /*1590*/  SHF.R.S32.HI R0, RZ, 0x1f, R24 ;  /* 0x0000001fff007819 */ /* 0x008fe20000011418 */
[----:B--2---:R-:W-:-:S03]  /*15a0*/  IMAD.WIDE R8, R164, 0x2, R6 ;  /* 0x00000002a4087825 */ /* 0x004fc600078e0206 */
[----:B------:R-:W-:-:S04]  /*15b0*/  LEA.HI R0, R0, R24, RZ, 0x3 ;  /* 0x0000001800007211 */ /* 0x000fc800078f18ff */
[----:B------:R-:W-:Y:S02]  /*15c0*/  LOP3.LUT R3, R0, 0xfffffff8, RZ, 0xc0, !PT ;  /* 0xfffffff800037812 */ /* 0x000fe400078ec0ff */
[----:B------:R-:W-:-:S03]  /*15d0*/  SHF.L.U32 R0, R10, 0x1, RZ ;  /* 0x000000010a007819 */ /* 0x000fc600000006ff */
[----:B------:R-:W-:Y:S02]  /*15e0*/  IMAD.WIDE R6, R3, 0x2, R6 ;  /* 0x0000000203067825 */ /* 0x000fe400078e0206 */
[----:B------:R-:W-:Y:S01]  /*15f0*/  @!PT LDS RZ, [RZ] ;  /* 0x00000000fffff984 */ /* 0x000fe20000000800 */
[----:B------:R2:W-:Y:S04]  /*1600*/  LDGSTS.E.BYPASS.LTC128B.128 [R0+0x8100], [R8.64], !P3 ;  /* 0x0810000008007fae */ /* 0x0005e8000d901d4e */
[----:B------:R2:W-:Y:S02]  /*1610*/  LDGSTS.E.BYPASS.LTC128B.128 [R0+0xc100], [R6.64], !P0 ;  /* 0x0c10000006007fae */ /* 0x0005e4000c101d4e */
.L_x_1778:
[----:B---3--:R-:W-:Y:S05]  /*1620*/  BSYNC B0 ;  /* 0x0000000000007941 */ /* 0x008fea0003800000 */
.L_x_1777:
[----:B--2---:R-:W-:Y:S01]  /*1630*/  IADD3 R0, R5, 0x10, RZ ;  /* 0x0000001005007810 */ /* 0x004fe20007ffe0ff */
[----:B------:R2:W3:Y:S01]  /*1640*/  SHFL.IDX PT, R7, R11, 0x1, 0x181f ;  /* 0x00381f000b077f89 */ /* 0x0004e200000e0000 */
[----:B------:R-:W-:Y:S02]  /*1650*/  BSSY B0, `(.L_x_1779) ;  /* 0x000000d000007945 */ /* 0x000fe40003800000 */
[----:B------:R-:W-:Y:S01]  /*1660*/  ISETP.GE.AND P1, PT, R0, UR16, PT ;  /* 0x0000001000007c0c */ /* 0x000fe2000bf26270 */
[----:B------:R2:W4:-:S12]  /*1670*/  SHFL.IDX PT, R6, R12, 0x1, 0x181f ;  /* 0x00381f000c067f89 */ /* 0x00051800000e0000 */
        /* <DEDUP_REMOVED lines=10> */
.L_x_1780:
[----:B------:R-:W-:Y:S05]  /*1720*/  BSYNC B0 ;  /* 0x0000000000007941 */ /* 0x000fea0003800000 */
.L_x_1779:
[----:B---3--:R-:W-:Y:S01]  /*1730*/  IADD3 R0, R5, 0x20, RZ ;  /* 0x0000002005007810 */ /* 0x008fe20007ffe0ff */
[----:B------:R3:W1:Y:S01]  /*1740*/  SHFL.IDX PT, R7, R11, 0x2, 0x181f ;  /* 0x00581f000b077f89 */ /* 0x00066200000e0000 */
[----:B------:R-:W-:Y:S02]  /*1750*/  BSSY B0, `(.L_x_1781) ;  /* 0x000000d000007945 */ /* 0x000fe40003800000 */
[----:B------:R-:W-:Y:S01]  /*1760*/  ISETP.GE.AND P1, PT, R0, UR16, PT ;  /* 0x0000001000007c0c */ /* 0x000fe2000bf26270 */
[----:B----4-:R3:W4:-:S12]  /*1770*/  SHFL.IDX PT, R6, R12, 0x2, 0x181f ;  /* 0x00581f000c067f89 */ /* 0x01071800000e0000 */
        /* <DEDUP_REMOVED lines=10> */
.L_x_1782:
[----:B------:R-:W-:Y:S05]  /*1820*/  BSYNC B0 ;  /* 0x0000000000007941 */ /* 0x000fea0003800000 */
.L_x_1781:
[----:B-1----:R-:W-:Y:S01]  /*1830*/  IADD3 R0, R5, 0x30, RZ ;  /* 0x0000003005007810 */ /* 0x002fe20007ffe0ff */
[----:B------:R1:W2:Y:S01]  /*1840*/  SHFL.IDX PT, R7, R11, 0x3, 0x181f ;  /* 0x00781f000b077f89 */ /* 0x0002a200000e0000 */
[----:B------:R-:W-:Y:S02]  /*1850*/  BSSY B0, `(.L_x_1783) ;  /* 0x000000d000007945 */ /* 0x000fe40003800000 */
[----:B------:R-:W-:Y:S01]  /*1860*/  ISETP.GE.AND P1, PT, R0, UR16, PT ;  /* 0x0000001000007c0c */ /* 0x000fe2000bf26270 */
[----:B----4-:R1:W4:-:S12]  /*1870*/  SHFL.IDX PT, R6, R12, 0x3, 0x181f ;  /* 0x00781f000c067f89 */ /* 0x01031800000e0000 */
        /* <DEDUP_REMOVED lines=10> */
.L_x_1784:
[----:B------:R-:W-:Y:S05]  /*1920*/  BSYNC B0 ;  /* 0x0000000000007941 */ /* 0x000fea0003800000 */
.L_x_1783:
[----:B--2---:R-:W-:Y:S01]  /*1930*/  IADD3 R0, R5, 0x40, RZ ;  /* 0x0000004005007810 */ /* 0x004fe20007ffe0ff */
        /* <DEDUP_REMOVED lines=14> */
.L_x_1786:
[----:B------:R-:W-:Y:S05]  /*1a20*/  BSYNC B0 ;  /* 0x0000000000007941 */ /* 0x000fea0003800000 */
.L_x_1785:
        /* <DEDUP_REMOVED lines=15> */
.L_x_1788:
[----:B------:R-:W-:Y:S05]  /*1b20*/  BSYNC B0 ;  /* 0x0000000000007941 */ /* 0x000fea0003800000 */
.L_x_1787:
        /* <DEDUP_REMOVED lines=15> */
.L_x_1790:
[----:B------:R-:W-:Y:S05]  /*1c20*/  BSYNC B0 ;  /* 0x0000000000007941 */ /* 0x000fea0003800000 */
.L_x_1789:
[----:B-1----:R-:W-:Y:S01]  /*1c30*/  IMAD.U32 R0, RZ, RZ, UR6 ;  /* 0x00000006ff007e24 */ /* 0x002fe2000f8e00ff */
[----:B----4-:R-:W-:Y:S01]  /*1c40*/  SHFL.IDX PT, R6, R12, 0x7, 0x181f ;  /* 0x00f81f000c067f89 */ /* 0x010fe200000e0000 */
[----:B------:R-:W-:Y:S01]  /*1c50*/  IMAD.MOV.U32 R3, RZ, RZ, c[0x0][0x2b8] ;  /* 0x0000ae00ff037624 */ /* 0x000fe200078e00ff */
[----:B------:R-:W-:Y:S01]  /*1c60*/  IADD3 R5, R5, 0x70, RZ ;  /* 0x0000007005057810 */ /* 0x000fe20007ffe0ff */
[----:B------:R-:W-:Y:S01]  /*1c70*/  IMAD R0, R0, 0x40, R167 ;  /* 0x0000004000007824 */ /* 0x000fe200078e02a7 */
[----:B------:R-:W1:Y:S01]  /*1c80*/  SHFL.IDX PT, R7, R11, 0x7, 0x181f ;  /* 0x00f81f000b077f89 */ /* 0x000e6200000e0000 */
[----:B------:R-:W-:Y:S01]  /*1c90*/  SHF.R.S32.HI R8, RZ, 0x1f, R24 ;  /* 0x0000001fff087819 */ /* 0x000fe20000011418 */
[----:B------:R-:W-:Y:S01]  /*1ca0*/  IMAD.SHL.U32 R161, R10, 0x2, RZ ;  /* 0x000000020aa17824 */ /* 0x000fe200078e00ff */
[----:B------:R-:W-:Y:S01]  /*1cb0*/  ISETP.NE.AND P4, PT, R3, 0x1, PT ;  /* 0x000000010300780c */ /* 0x000fe20003f85270 */
[----:B------:R-:W-:Y:S01]  /*1cc0*/  USHF.R.S32.HI UR17, URZ, 0x1f, UR20 ;  /* 0x0000001f3f117899 */ /* 0x000fe20008011414 */
[----:B------:R-:W-:Y:S01]  /*1cd0*/  IADD3 R0, R0, -0x40, RZ ;  /* 0xffffffc000007810 */ /* 0x000fe20007ffe0ff */
[----:B------:R-:W-:Y:S01]  /*1ce0*/  ULDC.64 UR4, c[0x0][0x2b0] ;  /* 0x0000ac0000047ab9 */ /* 0x000fe20000000a00 */
[----:B------:R-:W-:Y:S01]  /*1cf0*/  ISETP.GE.AND P2, PT, R5, UR16, PT ;  /* 0x0000001005007c0c */ /* 0x000fe2000bf46270 */
[----:B------:R-:W-:Y:S01]  /*1d00*/  UIMAD UR17, UR17, UR4, URZ ;  /* 0x00000004111172a4 */ /* 0x000fe2000f8e023f */
[C---:B------:R-:W-:Y:S01]  /*1d10*/  IADD3 R3, R0.reuse, UR11, RZ ;  /* 0x0000000b00037c10 */ /* 0x040fe2000fffe0ff */
[----:B------:R-:W-:Y:S01]  /*1d20*/  UIMAD.WIDE.U32 UR18, UR20, UR4, URZ ;  /* 0x00000004141272a5 */ /* 0x000fe2000f8e003f */
[----:B------:R-:W-:Y:S01]  /*1d30*/  ISETP.GE.AND P5, PT, R0, UR7, PT ;  /* 0x0000000700007c0c */ /* 0x000fe2000bfa6270 */
[----:B------:R-:W-:Y:S01]  /*1d40*/  UIMAD UR5, UR20, UR5, UR17 ;  /* 0x00000005140572a4 */ /* 0x000fe2000f8e0211 */
[----:B------:R-:W-:Y:S01]  /*1d50*/  IMAD.MOV.U32 R27, RZ, RZ, RZ ;  /* 0x000000ffff1b7224 */ /* 0x000fe200078e00ff */
[----:B------:R-:W-:Y:S01]  /*1d60*/  ISETP.GE.AND P6, PT, R164, c[0x0][0x1d4], PT ;  /* 0x00007500a4007a0c */ /* 0x000fe20003fc6270 */
[----:B------:R-:W-:Y:S01]  /*1d70*/  IMAD.MOV.U32 R0, RZ, RZ, R3 ;  /* 0x000000ffff007224 */ /* 0x000fe200078e0003 */
[----:B------:R-:W-:Y:S01]  /*1d80*/  ISETP.GT.OR P5, PT, R167, 0x3f, P5 ;  /* 0x0000003fa700780c */ /* 0x000fe20002fa4670 */
[----:B------:R-:W-:Y:S01]  /*1d90*/  @P4 IMAD.HI.U32 R5, R3, c[0x0][0x2bc], RZ ;  /* 0x0000af0003054a27 */ /* 0x000fe200078e00ff */
[----:B------:R-:W-:Y:S01]  /*1da0*/  UIADD3 UR16, UR19, UR5, URZ ;  /* 0x0000000513107290 */ /* 0x000fe2000fffe03f */
[----:B------:R-:W-:Y:S01]  /*1db0*/  SHF.R.S32.HI R18, RZ, 0x4, R14 ;  /* 0x00000004ff127819 */ /* 0x000fe2000001140e */
[----:B------:R-:W-:Y:S01]  /*1dc0*/  STL [R1+0x3c], R161 ;  /* 0x00003ca101007387 */ /* 0x000fe20000100800 */
[----:B------:R-:W-:Y:S01]  /*1dd0*/  ULDC.64 UR4, c[0x0][0x1e8] ;  /* 0x00007a0000047ab9 */ /* 0x000fe20000000a00 */
[----:B------:R-:W-:-:S02]  /*1de0*/  @P4 SHF.R.U32.HI R0, RZ, c[0x0][0x2c0], R5 ;  /* 0x0000b000ff004a19 */ /* 0x000fc40000011605 */
[----:B------:R-:W-:Y:S01]  /*1df0*/  LEA.HI R5, R8, R24, RZ, 0x3 ;  /* 0x0000001808057211 */ /* 0x000fe200078f18ff */
[----:B-123--:R-:W-:-:S03]  /*1e00*/  @!P2 IMAD.WIDE R10, R164, 0x2, R6 ;  /* 0x00000002a40aa825 */ /* 0x00efc600078e0206 */
[----:B------:R-:W-:Y:S02]  /*1e10*/  LOP3.LUT R163, R5, 0xfffffff8, RZ, 0xc0, !PT ;  /* 0xfffffff805a37812 */ /* 0x000fe400078ec0ff */
[----:B------:R-:W-:Y:S01]  /*1e20*/  @!PT LDS RZ, [RZ] ;  /* 0x00000000fffff984 */ /* 0x000fe20000000800 */
[----:B------:R1:W-:Y:S01]  /*1e30*/  @!P2 LDGSTS.E.BYPASS.LTC128B.128 [R161+0xb900], [R10.64], !P3 ;  /* 0x0b9000000aa1afae */ /* 0x0003e2000d901d4e */
[C---:B------:R-:W-:Y:S02]  /*1e40*/  @!P5 IADD3 R9, P1, R0.reuse, UR18, RZ ;  /* 0x000000120009dc10 */ /* 0x040fe4000ff3e0ff */
[----:B------:R-:W-:Y:S01]  /*1e50*/  @!P2 IMAD.WIDE R6, R163, 0x2, R6 ;  /* 0x00000002a306a825 */ /* 0x000fe200078e0206 */
[----:B------:R-:W-:Y:S01]  /*1e60*/  UIMAD UR17, UR8, UR4, URZ ;  /* 0x00000004081172a4 */ /* 0x000fe2000f8e023f */
[----:B------:R-:W-:Y:S01]  /*1e70*/  @!P5 LEA.HI.X.SX32 R5, R0, UR16, 0x1, P1 ;  /* 0x000000100005dc11 */ /* 0x000fe200088f0eff */
[----:B------:R-:W-:Y:S01]  /*1e80*/  UIMAD.WIDE.U32 UR22, UR9, UR4, URZ ;  /* 0x00000004091672a5 */ /* 0x000fe2000f8e003f */
[C---:B------:R-:W-:Y:S01]  /*1e90*/  @!P5 LEA R8, P1, R9.reuse, c[0x0][0x2a0], 0x2 ;  /* 0x0000a8000908da11 */ /* 0x040fe200078210ff */
[----:B------:R2:W-:Y:S03]  /*1ea0*/  @!P2 LDGSTS.E.BYPASS.LTC128B.128 [R161+0xf900], [R6.64], !P0 ;  /* 0x0f90000006a1afae */ /* 0x0005e6000c101d4e */
[----:B------:R-:W-:Y:S01]  /*1eb0*/  @!P5 LEA.HI.X R9, R9, c[0x0][0x2a4], R5, 0x2, P1 ;  /* 0x0000a9000909da11 */ /* 0x000fe200008f1405 */
[----:B------:R-:W0:Y:S04]  /*1ec0*/  LDGDEPBAR ;  /* 0x00000000000079af */ /* 0x000e280000000000 */
[----:B------:R-:W-:Y:S01]  /*1ed0*/  BAR.SYNC.DEFER_BLOCKING 0x0 ;  /* 0x0000000000007b1d */ /* 0x000fe20000010000 */
[----:B------:R-:W-:-:S04]  /*1ee0*/  ULEA UR20, UR6, 0xffffffc0, 0x6 ;  /* 0xffffffc006147891 */ /* 0x000fc8000f8e303f */
[----:B------:R-:W-:Y:S01]  /*1ef0*/  UIADD3 UR20, UR7, -UR20, URZ ;  /* 0x8000001407147290 */ /* 0x000fe2000fffe03f */
[----:B------:R-:W-:Y:S01]  /*1f00*/  LEA.HI R159, R160, R165, RZ, 0x5 ;  /* 0x000000a5a09f7211 */ /* 0x000fe200078f28ff */
[----:B------:R-:W-:Y:S04]  /*1f10*/  STL [R1+0x84], R163 ;  /* 0x000084a301007387 */ /* 0x000fe80000100800 */
[----:B------:R-:W-:-:S04]  /*1f20*/  IADD3 R48, -R19, UR20, RZ ;  /* 0x0000001413307c10 */ /* 0x000fc8000fffe1ff */
[C---:B------:R-:W-:Y:S02]  /*1f30*/  ISETP.GE.AND P3, PT, R48.reuse, 0x1, PT ;  /* 0x000000013000780c */ /* 0x040fe40003f66270 */
[C---:B------:R-:W-:Y:S02]  /*1f40*/  ISETP.GE.AND P2, PT, R48.reuse, 0x11, PT ;  /* 0x000000113000780c */ /* 0x040fe40003f46270 */
[----:B------:R-:W-:Y:S02]  /*1f50*/  ISETP.GE.AND P1, PT, R48, 0x21, PT ;  /* 0x000000213000780c */ /* 0x000fe40003f26270 */
[----:B------:R-:W-:Y:S01]  /*1f60*/  SHF.R.S32.HI R158, RZ, 0x5, R159 ;  /* 0x00000005ff9e7819 */ /* 0x000fe2000001149f */
[----:B------:R-:W3:Y:S01]  /*1f70*/  @!P5 LDG.E R27, [R8.64] ;  /* 0x0000000e081bd981 */ /* 0x000ee2000c1e1900 */
[----:B------:R-:W-:Y:S01]  /*1f80*/  IMAD.MOV R0, RZ, RZ, -R0 ;  /* 0x000000ffff007224 */ /* 0x000fe200078e0a00 */
[----:B------:R-:W-:Y:S01]  /*1f90*/  UIMAD UR17, UR9, UR5, UR17 ;  /* 0x00000005091172a4 */ /* 0x000fe2000f8e0211 */
[----:B------:R-:W-:Y:S01]  /*1fa0*/  ISETP.GE.AND P5, PT, R24, c[0x0][0x1d4], PT ;  /* 0x0000750018007a0c */ /* 0x000fe20003fa6270 */
[----:B------:R-:W-:Y:S01]  /*1fb0*/  IMAD.SHL.U32 R5, R21, 0x40, RZ ;  /* 0x0000004015057824 */ /* 0x000fe200078e00ff */
[----:B------:R-:W-:Y:S01]  /*1fc0*/  ULDC.64 UR4, c[0x0][0x210] ;  /* 0x0000840000047ab9 */ /* 0x000fe20000000a00 */
[----:B------:R-:W-:Y:S01]  /*1fd0*/  IMAD R28, R0, c[0x0][0x2b8], R3 ;  /* 0x0000ae00001c7a24 */ /* 0x000fe200078e0203 */
[----:B------:R-:W-:Y:S01]  /*1fe0*/  UIADD3 UR17, UR23, UR17, URZ ;  /* 0x0000001117117290 */ /* 0x000fe2000fffe03f */
[----:B------:R-:W-:Y:S01]  /*1ff0*/  SHF.R.S32.HI R166, RZ, 0x1f, R164 ;  /* 0x0000001fffa67819 */ /* 0x000fe200000114a4 */
[----:B------:R-:W-:Y:S01]  /*2000*/  UIMAD UR8, UR8, UR4, URZ ;  /* 0x00000004080872a4 */ /* 0x000fe2000f8e023f */
[C---:B--2---:R-:W-:Y:S01]  /*2010*/  IMAD.WIDE.U32 R6, R28.reuse, c[0x0][0x1e0], RZ ;  /* 0x000078001c067a25 */ /* 0x044fe200078e00ff */
[----:B------:R-:W-:Y:S01]  /*2020*/  SHF.R.S32.HI R25, RZ, 0x1f, R28 ;  /* 0x0000001fff197819 */ /* 0x000fe2000001141c */
[----:B------:R-:W-:Y:S01]  /*2030*/  UIMAD.WIDE.U32 UR24, UR9, UR4, URZ ;  /* 0x00000004091872a5 */ /* 0x000fe2000f8e003f */
[----:B------:R-:W-:Y:S01]  /*2040*/  LOP3.LUT R157, R5, 0xfffffe00, RZ, 0xc0, !PT ;  /* 0xfffffe00059d7812 */ /* 0x000fe200078ec0ff */
[----:B------:R-:W-:Y:S01]  /*2050*/  UIMAD UR8, UR9, UR5, UR8 ;  /* 0x00000005090872a4 */ /* 0x000fe2000f8e0208 */
[----:B------:R-:W-:Y:S01]  /*2060*/  STL [R1+0x58], R28 ;  /* 0x0000581c01007387 */ /* 0x000fe20000100800 */
[----:B------:R-:W-:Y:S01]  /*2070*/  IMAD R0, R25, c[0x0][0x1e0], RZ ;  /* 0x0000780019007a24 */ /* 0x000fe200078e02ff */
[----:B------:R-:W-:Y:S01]  /*2080*/  UISETP.GE.AND UP0, UPT, UR6, 0x2, UPT ;  /* 0x000000020600788c */ /* 0x000fe2000bf06270 */
[----:B------:R-:W-:Y:S01]  /*2090*/  SEL R162, RZ, 0x10, P5 ;  /* 0x00000010ffa27807 */ /* 0x000fe20002800000 */
[----:B------:R-:W-:Y:S01]  /*20a0*/  UIADD3 UR8, UR25, UR8, URZ ;  /* 0x0000000819087290 */ /* 0x000fe2000fffe03f */
[----:B------:R-:W-:-:S04]  /*20b0*/  IMAD R0, R28, c[0x0][0x1e4], R0 ;  /* 0x000079001c007a24 */ /* 0x000fc800078e0200 */
[----:B------:R-:W-:Y:S01]  /*20c0*/  IMAD.IADD R7, R7, 0x1, R0 ;  /* 0x0000000107077824 */ /* 0x000fe200078e0200 */
[----:B---3--:R-:W-:-:S03]  /*20d0*/  SHF.R.S32.HI R26, RZ, 0x1f, R27 ;  /* 0x0000001fff1a7819 */ /* 0x008fc6000001141b */
[C---:B------:R-:W-:Y:S01]  /*20e0*/  IMAD.WIDE.U32 R6, R27.reuse, c[0x0][0x1f0], R6 ;  /* 0x00007c001b067a25 */ /* 0x040fe200078e0006 */
[----:B------:R-:W-:Y:S03]  /*20f0*/  STL [R1+0x4c], R27 ;  /* 0x00004c1b01007387 */ /* 0x000fe60000100800 */
[----:B------:R-:W-:Y:S01]  /*2100*/  IMAD R3, R26, c[0x0][0x1f0], RZ ;  /* 0x00007c001a037a24 */ /* 0x000fe200078e02ff */
[----:B------:R-:W-:Y:S01]  /*2110*/  IADD3 R0, P0, R6, UR22, RZ ;  /* 0x0000001606007c10 */ /* 0x000fe2000ff1e0ff */
[----:B------:R-:W-:Y:S02]  /*2120*/  STL [R1+0x5c], R166 ;  /* 0x00005ca601007387 */ /* 0x000fe40000100800 */
[----:B------:R-:W-:-:S05]  /*2130*/  IMAD R3, R27, c[0x0][0x1f4], R3 ;  /* 0x00007d001b037a24 */ /* 0x000fca00078e0203 */
[----:B------:R-:W-:Y:S01]  /*2140*/  IADD3.X R6, R7, UR17, R3, P0, !PT ;  /* 0x0000001107067c10 */ /* 0x000fe200087fe403 */
[----:B------:R-:W-:Y:S01]  /*2150*/  IMAD.SHL.U32 R3, R20, 0x40, RZ ;  /* 0x0000004014037824 */ /* 0x000fe200078e00ff */
[----:B------:R-:W-:-:S04]  /*2160*/  LEA R8, P0, R0, c[0x0][0x1c8], 0x1 ;  /* 0x0000720000087a11 */ /* 0x000fc800078008ff */
[----:B------:R-:W-:Y:S01]  /*2170*/  LEA.HI.X R0, R0, c[0x0][0x1cc], R6, 0x1, P0 ;  /* 0x0000730000007a11 */ /* 0x000fe200000f0c06 */
[----:B------:R-:W-:Y:S01]  /*2180*/  SHFL.IDX PT, R12, R8, RZ, 0x181f ;  /* 0x00181fff080c7589 */ /* 0x000fe200000e0000 */
[----:B------:R-:W-:Y:S02]  /*2190*/  ISETP.GT.AND P0, PT, R48, 0x30, PT ;  /* 0x000000303000780c */ /* 0x000fe40003f04270 */
[----:B------:R-:W-:Y:S01]  /*21a0*/  LOP3.LUT R3, R3, 0x1c0, RZ, 0xc0, !PT ;  /* 0x000001c003037812 */ /* 0x000fe200078ec0ff */
[----:B------:R-:W2:Y:S04]  /*21b0*/  SHFL.IDX PT, R13, R0, RZ, 0x181f ;  /* 0x00181fff000d7589 */ /* 0x000ea800000e0000 */
[----:B------:R-:W-:Y:S04]  /*21c0*/  SHFL.IDX PT, R6, R8, 0x1, 0x181f ;  /* 0x00381f0008067f89 */ /* 0x000fe800000e0000 */
[----:B------:R-:W3:Y:S04]  /*21d0*/  SHFL.IDX PT, R7, R0, 0x1, 0x181f ;  /* 0x00381f0000077f89 */ /* 0x000ee800000e0000 */
[----:B-1----:R-:W-:Y:S04]  /*21e0*/  SHFL.IDX PT, R10, R8, 0x2, 0x181f ;  /* 0x00581f00080a7f89 */ /* 0x002fe800000e0000 */
[----:B------:R-:W1:Y:S04]  /*21f0*/  SHFL.IDX PT, R11, R0, 0x2, 0x181f ;  /* 0x00581f00000b7f89 */ /* 0x000e6800000e0000 */
[----:B------:R-:W-:Y:S04]  /*2200*/  SHFL.IDX PT, R8, R8, 0x3, 0x181f ;  /* 0x00781f0008087f89 */ /* 0x000fe800000e0000 */
[----:B------:R4:W5:Y:S01]  /*2210*/  SHFL.IDX PT, R9, R0, 0x3, 0x181f ;  /* 0x00781f0000097f89 */ /* 0x00096200000e0000 */
[----:B--2---:R-:W-:-:S05]  /*2220*/  @P3 IMAD.WIDE R16, R164, 0x2, R12 ;  /* 0x00000002a4103825 */ /* 0x004fca00078e020c */
[----:B------:R2:W-:Y:S01]  /*2230*/  @P3 LDGSTS.E.BYPASS.LTC128B.128 [R161+0x4100], [R16.64], !P6 ;  /* 0x0410000010a13fae */ /* 0x0005e2000f101d4e */
[----:B----4-:R-:W-:Y:S01]  /*2240*/  LEA.HI R0, R14, R18, RZ, 0x1 ;  /* 0x000000120e007211 */ /* 0x010fe200078f08ff */
[----:B------:R-:W-:-:S03]  /*2250*/  @P3 IMAD.WIDE R14, R163, 0x2, R12 ;  /* 0x00000002a30e3825 */ /* 0x000fc600078e020c */
[----:B------:R-:W-:Y:S01]  /*2260*/  LOP3.LUT R0, R0, 0xfffffffe, RZ, 0xc0, !PT ;  /* 0xfffffffe00007812 */ /* 0x000fe200078ec0ff */
[----:B---3--:R-:W-:Y:S01]  /*2270*/  @P2 IMAD.WIDE R12, R164, 0x2, R6 ;  /* 0x00000002a40c2825 */ /* 0x008fe200078e0206 */
[----:B------:R1:W-:Y:S03]  /*2280*/  @P3 LDGSTS.E.BYPASS.LTC128B.128 [R161+0x6100], [R14.64], !P5 ;  /* 0x061000000ea13fae */ /* 0x0003e6000e901d4e */
[----:B------:R-:W-:Y:S01]  /*2290*/  IMAD.IADD R18, R18, 0x1, -R0 ;  /* 0x0000000112127824 */ /* 0x000fe200078e0a00 */
[----:B------:R3:W-:Y:S01]  /*22a0*/  @P2 LDGSTS.E.BYPASS.LTC128B.128 [R161+0x4900], [R12.64], !P6 ;  /* 0x049000000ca12fae */ /* 0x0007e2000f101d4e */
[----:B------:R-:W-:-:S05]  /*22b0*/  IMAD.SHL.U32 R0, R49, 0x40, RZ ;  /* 0x0000004031007824 */ /* 0x000fca00078e00ff */
[----:B------:R-:W-:Y:S01]  /*22c0*/  LOP3.LUT R0, R0, 0x1c0, RZ, 0xc0, !PT ;  /* 0x000001c000007812 */ /* 0x000fe200078ec0ff */
[----:B-1----:R-:W-:-:S04]  /*22d0*/  @P1 IMAD.WIDE R14, R164, 0x2, R10 ;  /* 0x00000002a40e1825 */ /* 0x002fc800078e020a */
[----:B---3--:R-:W-:-:S04]  /*22e0*/  @P2 IMAD.WIDE R12, R163, 0x2, R6 ;  /* 0x00000002a30c2825 */ /* 0x008fc800078e0206 */
[C---:B------:R-:W-:Y:S01]  /*22f0*/  @P1 IMAD.WIDE R10, R163.reuse, 0x2, R10 ;  /* 0x00000002a30a1825 */ /* 0x040fe200078e020a */
[----:B------:R1:W-:Y:S01]  /*2300*/  @P2 LDGSTS.E.BYPASS.LTC128B.128 [R161+0x6900], [R12.64], !P5 ;  /* 0x069000000ca12fae */ /* 0x0003e2000e901d4e */
[----:B------:R-:W-:Y:S02]  /*2310*/  ISETP.GE.AND P2, PT, R24, c[0x0][0x1d4], PT ;  /* 0x0000750018007a0c */ /* 0x000fe40003f46270 */
[--C-:B-----5:R-:W-:Y:S01]  /*2320*/  @P0 IMAD.WIDE R6, R164, 0x2, R8.reuse ;  /* 0x00000002a4060825 */ /* 0x120fe200078e0208 */
[----:B------:R3:W-:Y:S03]  /*2330*/  @P1 LDGSTS.E.BYPASS.LTC128B.128 [R161+0x5100], [R14.64], !P6 ;  /* 0x051000000ea11fae */ /* 0x0007e6000f101d4e */
[----:B------:R-:W-:Y:S01]  /*2340*/  @P0 IMAD.WIDE R8, R163, 0x2, R8 ;  /* 0x00000002a3080825 */ /* 0x000fe200078e0208 */
[----:B------:R4:W-:Y:S04]  /*2350*/  @P1 LDGSTS.E.BYPASS.LTC128B.128 [R161+0x7100], [R10.64], !P5 ;  /* 0x071000000aa11fae */ /* 0x0009e8000e901d4e */
[----:B------:R5:W-:Y:S04]  /*2360*/  @P0 LDGSTS.E.BYPASS.LTC128B.128 [R161+0x5900], [R6.64], !P6 ;  /* 0x0590000006a10fae */ /* 0x000be8000f101d4e */
[----:B------:R4:W-:Y:S04]  /*2370*/  @P0 LDGSTS.E.BYPASS.LTC128B.128 [R161+0x7900], [R8.64], !P5 ;  /* 0x0790000008a10fae */ /* 0x0009e8000e901d4e */
[----:B------:R-:W0:Y:S01]  /*2380*/  LDGDEPBAR ;  /* 0x00000000000079af */ /* 0x000e220000000000 */
[----:B-----5:R-:W-:-:S02]  /*2390*/  IMAD.SHL.U32 R7, R19, 0x8, RZ ;  /* 0x0000000813077824 */ /* 0x020fc400078e00ff */
[----:B------:R-:W-:Y:S01]  /*23a0*/  IMAD.SHL.U32 R6, R18, 0x8, RZ ;  /* 0x0000000812067824 */ /* 0x000fe200078e00ff */
[----:B------:R-:W-:-:S04]  /*23b0*/  DEPBAR.LE SB0, 0x1 ;  /* 0x000080400000791a */ /* 0x000fc80000000000 */
[----:B------:R-:W-:-:S04]  /*23c0*/  DEPBAR.LE SB0, 0x0 ;  /* 0x000080000000791a */ /* 0x000fc80000000000 */
[----:B------:R-:W-:Y:S02]  /*23d0*/  LOP3.LUT R7, R0, 0x8, R7, 0xf8, !PT ;  /* 0x0000000800077812 */ /* 0x000fe400078ef807 */
[----:B------:R-:W-:Y:S02]  /*23e0*/  SHF.R.U32.HI R0, RZ, 0x3, R0 ;  /* 0x00000003ff007819 */ /* 0x000fe40000011600 */
[----:B------:R-:W-:Y:S02]  /*23f0*/  LOP3.LUT R5, R3, 0x8, R6, 0xf8, !PT ;  /* 0x0000000803057812 */ /* 0x000fe400078ef806 */
[----:B------:R-:W-:Y:S02]  /*2400*/  SHF.R.U32.HI R3, RZ, 0x3, R3 ;  /* 0x00000003ff037819 */ /* 0x000fe40000011603 */
[----:B------:R-:W-:Y:S01]  /*2410*/  LOP3.LUT R0, R7, R0, RZ, 0x3c, !PT ;  /* 0x0000000007007212 */ /* 0x000fe200078e3cff */
[----:B------:R-:W-:Y:S01]  /*2420*/  IMAD.WIDE.U32 R6, R28, c[0x0][0x208], RZ ;  /* 0x000082001c067a25 */ /* 0x000fe200078e00ff */
[----:B------:R-:W-:-:S03]  /*2430*/  LOP3.LUT R156, R5, R3, RZ, 0x3c, !PT ;  /* 0x00000003059c7212 */ /* 0x000fc600078e3cff */
[----:B------:R-:W-:Y:S02]  /*2440*/  IMAD R3, R158, 0x400, R157 ;  /* 0x000004009e037824 */ /* 0x000fe400078e029d */
[----:B------:R-:W-:Y:S02]  /*2450*/  IMAD R0, R18, 0x200, R0 ;  /* 0x0000020012007824 */ /* 0x000fe400078e0200 */
[----:B------:R-:W-:Y:S02]  /*2460*/  IMAD.IADD R3, R156, 0x1, R3 ;  /* 0x000000019c037824 */ /* 0x000fe400078e0203 */
[----:B------:R-:W-:Y:S01]  /*2470*/  IMAD.SHL.U32 R236, R0, 0x2, RZ ;  /* 0x0000000200ec7824 */ /* 0x000fe200078e00ff */
[----:B------:R-:W-:Y:S01]  /*2480*/  BAR.SYNC.DEFER_BLOCKING 0x0 ;  /* 0x0000000000007b1d */ /* 0x000fe20000010000 */
[----:B------:R-:W-:Y:S02]  /*2490*/  IMAD.SHL.U32 R243, R3, 0x2, RZ ;  /* 0x0000000203f37824 */ /* 0x000fe400078e00ff */
[----:B------:R-:W-:Y:S01]  /*24a0*/  IMAD R0, R25, c[0x0][0x208], RZ ;  /* 0x0000820019007a24 */ /* 0x000fe200078e02ff */
[----:B------:R-:W-:Y:S01]  /*24b0*/  IADD3 R247, R236, 0x4120, RZ ;  /* 0x00004120ecf77810 */ /* 0x000fe20007ffe0ff */
[----:B------:R-:W-:-:S02]  /*24c0*/  IMAD R3, R26, c[0x0][0x218], RZ ;  /* 0x000086001a037a24 */ /* 0x000fc400078e02ff */
[----:B------:R-:W-:Y:S02]  /*24d0*/  IMAD R0, R28, c[0x0][0x20c], R0 ;  /* 0x000083001c007a24 */ /* 0x000fe400078e0200 */
[----:B------:R-:W-:Y:S02]  /*24e0*/  IMAD R3, R27, c[0x0][0x21c], R3 ;  /* 0x000087001b037a24 */ /* 0x000fe400078e0203 */
[----:B------:R-:W-:Y:S02]  /*24f0*/  IMAD.IADD R7, R7, 0x1, R0 ;  /* 0x0000000107077824 */ /* 0x000fe400078e0200 */
[----:B------:R-:W-:Y:S02]  /*2500*/  IMAD R245, R4, 0x2, R243 ;  /* 0x0000000204f57824 */ /* 0x000fe400078e02f3 */
[----:B------:R-:W-:-:S04]  /*2510*/  IMAD.WIDE.U32 R6, R27, c[0x0][0x218], R6 ;  /* 0x000086001b067a25 */ /* 0x000fc800078e0006 */
[----:B------:R-:W-:Y:S01]  /*2520*/  IMAD R244, R2, 0x2, R243 ;  /* 0x0000000202f47824 */ /* 0x000fe200078e02f3 */
[----:B------:R-:W-:Y:S01]  /*2530*/  IADD3 R0, P0, R6, UR24, RZ ;  /* 0x0000001806007c10 */ /* 0x000fe2000ff1e0ff */
[----:B------:R-:W-:Y:S02]  /*2540*/  IMAD R246, R2, 0x2, R245 ;  /* 0x0000000202f67824 */ /* 0x000fe400078e02f5 */
[----:B------:R-:W-:Y:S01]  /*2550*/  IMAD R248, R4, 0x2, R244 ;  /* 0x0000000204f87824 */ /* 0x000fe200078e02f4 */
[----:B----4-:R-:W-:Y:S01]  /*2560*/  LDSM.16.M88.4 R8, [R243+0xa100] ;  /* 0x00a10000f308783b */ /* 0x010fe20000000200 */
[----:B------:R-:W-:Y:S02]  /*2570*/  IADD3.X R6, R7, UR8, R3, P0, !PT ;  /* 0x0000000807067c10 */ /* 0x000fe400087fe403 */
[C---:B------:R-:W-:Y:S01]  /*2580*/  LEA R3, P0, R0.reuse, c[0x0][0x1f8], 0x1 ;  /* 0x00007e0000037a11 */ /* 0x040fe200078008ff */
[----:B------:R-:W4:Y:S03]  /*2590*/  LDSM.16.M88.4 R20, [R236+0x4100] ;  /* 0x00410000ec14783b */ /* 0x000f260000000200 */
[----:B------:R-:W-:Y:S01]  /*25a0*/  LEA.HI.X R0, R0, c[0x0][0x1fc], R6, 0x1, P0 ;  /* 0x00007f0000007a11 */ /* 0x000fe200000f0c06 */
[----:B------:R-:W5:Y:S01]  /*25b0*/  LDSM.16.M88.4 R36, [R236+0x4900] ;  /* 0x00490000ec24783b */ /* 0x000f620000000200 */
[----:B------:R-:W-:Y:S01]  /*25c0*/  LOP3.LUT P0, RZ, R49, 0x2, RZ, 0xc0, !PT ;  /* 0x0000000231ff7812 */ /* 0x000fe2000780c0ff */
[----:B------:R-:W-:-:S02]  /*25d0*/  IMAD.WIDE R6, R163, 0x2, RZ ;  /* 0x00000002a3067825 */ /* 0x000fc400078e02ff */
[----:B------:R-:W5:Y:S04]  /*25e0*/  LDSM.16.M88.4 R56, [R236+0x5100] ;  /* 0x00510000ec38783b */ /* 0x000f680000000200 */
[----:B------:R-:W5:Y:S04]  /*25f0*/  LDSM.16.M88.4 R60, [R236+0x5900] ;  /* 0x00590000ec3c783b */ /* 0x000f680000000200 */
[----:B--2---:R-:W2:Y:S04]  /*2600*/  LDSM.16.M88.4 R16, [R243+0x8100] ;  /* 0x00810000f310783b */ /* 0x004ea80000000200 */
[----:B-1----:R-:W1:Y:S04]  /*2610*/  SHFL.IDX PT, R13, R3, 0x2, 0x181f ;  /* 0x00581f00030d7f89 */ /* 0x002e6800000e0000 */
[----:B------:R-:W-:Y:S04]  /*2620*/  SHFL.IDX PT, R35, R0, 0x2, 0x181f ;  /* 0x00581f0000237f89 */ /* 0x000fe800000e0000 */
[----:B------:R-:W1:Y:S04]  /*2630*/  SHFL.IDX PT, R5, R3, RZ, 0x181f ;  /* 0x00181fff03057589 */ /* 0x000e6800000e0000 */
[----:B------:R-:W1:Y:S04]  /*2640*/  SHFL.IDX PT, R12, R3, 0x1, 0x181f ;  /* 0x00381f00030c7f89 */ /* 0x000e6800000e0000 */
[----:B---3--:R-:W3:Y:S04]  /*2650*/  SHFL.IDX PT, R14, R0, RZ, 0x181f ;  /* 0x00181fff000e7589 */ /* 0x008ee800000e0000 */
[----:B------:R-:W1:Y:S01]  /*2660*/  SHFL.IDX PT, R3, R3, 0x3, 0x181f ;  /* 0x00781f0003037f89 */ /* 0x000e6200000e0000 */
[C---:B----4-:R-:W-:Y:S03]  /*2670*/  HMMA.16816.F32.BF16 R64, R8.reuse, R20, RZ ;  /* 0x000000140840723c */ /* 0x050fe600000418ff */
[----:B------:R-:W4:Y:S04]  /*2680*/  SHFL.IDX PT, R15, R0, 0x1, 0x181f ;  /* 0x00381f00000f7f89 */ /* 0x000f2800000e0000 */
[----:B------:R1:W2:Y:S01]  /*2690*/  SHFL.IDX PT, R34, R0, 0x3, 0x181f ;  /* 0x00781f0000227f89 */ /* 0x0002a200000e0000 */
[C---:B-----5:R-:W-:Y:S08]  /*26a0*/  HMMA.16816.F32.BF16 R76, R8.reuse, R36, RZ ;  /* 0x00000024084c723c */ /* 0x060ff000000418ff */
[C---:B------:R-:W-:Y:S08]  /*26b0*/  HMMA.16816.F32.BF16 R84, R8.reuse, R56, RZ ;  /* 0x000000380854723c */ /* 0x040ff000000418ff */
[----:B------:R-:W-:Y:S01]  /*26c0*/  HMMA.16816.F32.BF16 R92, R8, R60, RZ ;  /* 0x0000003c085c723c */ /* 0x000fe200000418ff */
[----:B-1----:R-:W-:-:S07]  /*26d0*/  IADD3 R0, R236, 0x4100, RZ ;  /* 0x00004100ec007810 */ /* 0x002fce0007ffe0ff */
[----:B------:R-:W-:Y:S01]  /*26e0*/  HMMA.16816.F32.BF16 R104, R8, R22, RZ ;  /* 0x000000160868723c */ /* 0x000fe200000418ff */
[----:B------:R-:W-:Y:S01]  /*26f0*/  @P0 IADD3 R247, R0, -0x20, RZ ;  /* 0xffffffe000f70810 */ /* 0x000fe20007ffe0ff */
[----:B------:R-:W-:-:S03]  /*2700*/  IMAD.MOV.U32 R0, RZ, RZ, 0x40 ;  /* 0x00000040ff007424 */ /* 0x000fc600078e00ff */
[C---:B------:R-:W-:Y:S01]  /*2710*/  IADD3 R252, R247.reuse, 0x2000, RZ ;  /* 0x00002000f7fc7810 */ /* 0x040fe20007ffe0ff */
[----:B------:R-:W-:Y:S02]  /*2720*/  LDSM.16.M88.4 R52, [R247] ;  /* 0x00000000f734783b */ /* 0x000fe40000000200 */
[C---:B------:R-:W-:Y:S01]  /*2730*/  HMMA.16816.F32.BF16 R120, R8.reuse, R38, RZ ;  /* 0x000000260878723c */ /* 0x040fe200000418ff */
[C---:B------:R-:W-:Y:S01]  /*2740*/  IADD3 R251, R247.reuse, 0x2800, RZ ;  /* 0x00002800f7fb7810 */ /* 0x040fe20007ffe0ff */
[----:B------:R-:W-:Y:S01]  /*2750*/  LDSM.16.M88.4 R44, [R247+0x800] ;  /* 0x00080000f72c783b */ /* 0x000fe20000000200 */
[C---:B------:R-:W-:Y:S02]  /*2760*/  IADD3 R250, R247.reuse, 0x3000, RZ ;  /* 0x00003000f7fa7810 */ /* 0x040fe40007ffe0ff */
[----:B------:R-:W-:Y:S01]  /*2770*/  IADD3 R249, R247, 0x3800, RZ ;  /* 0x00003800f7f97810 */ /* 0x000fe20007ffe0ff */
[----:B------:R-:W-:Y:S02]  /*2780*/  LDSM.16.M88.4 R40, [R247+0x1000] ;  /* 0x00100000f728783b */ /* 0x000fe40000000200 */
[C---:B------:R-:W-:Y:S08]  /*2790*/  HMMA.16816.F32.BF16 R124, R8.reuse, R58, RZ ;  /* 0x0000003a087c723c */ /* 0x040ff000000418ff */
[----:B------:R-:W-:Y:S07]  /*27a0*/  HMMA.16816.F32.BF16 R128, R8, R62, RZ ;  /* 0x0000003e0880723c */ /* 0x000fee00000418ff */
[----:B------:R-:W-:Y:S01]  /*27b0*/  IMAD.WIDE R8, R164, 0x2, RZ ;  /* 0x00000002a4087825 */ /* 0x000fe200078e02ff */
[----:B--2---:R-:W-:Y:S04]  /*27c0*/  HMMA.16816.F32.BF16 R132, R16, R20, RZ ;  /* 0x000000141084723c */ /* 0x004fe800000418ff */
[----:B------:R-:W-:-:S02]  /*27d0*/  IADD3 R26, P1, R8, R13, RZ ;  /* 0x0000000d081a7210 */ /* 0x000fc40007f3e0ff */
[----:B------:R-:W-:Y:S02]  /*27e0*/  IADD3 R30, P0, R5, R8, RZ ;  /* 0x00000008051e7210 */ /* 0x000fe40007f1e0ff */
[----:B------:R-:W-:Y:S01]  /*27f0*/  IADD3 R28, P3, R8, R12, RZ ;  /* 0x0000000c081c7210 */ /* 0x000fe20007f7e0ff */
[----:B------:R-:W-:Y:S01]  /*2800*/  IMAD.X R27, R9, 0x1, R35, P1 ;  /* 0x00000001091b7824 */ /* 0x000fe200008e0623 */
[----:B------:R-:W-:Y:S01]  /*2810*/  IADD3 R24, P1, R5, R6, RZ ;  /* 0x0000000605187210 */ /* 0x000fe20007f3e0ff */
[----:B---3--:R-:W-:Y:S01]  /*2820*/  IMAD.X R31, R14, 0x1, R9, P0 ;  /* 0x000000010e1f7824 */ /* 0x008fe200000e0609 */
[----:B------:R-:W-:Y:S01]  /*2830*/  IADD3 R32, P0, R8, R3, RZ ;  /* 0x0000000308207210 */ /* 0x000fe20007f1e0ff */
[C---:B----4-:R-:W-:Y:S01]  /*2840*/  IMAD.X R29, R9.reuse, 0x1, R15, P3 ;  /* 0x00000001091d7824 */ /* 0x050fe200018e060f */
[----:B------:R-:W-:Y:S01]  /*2850*/  ISETP.GE.AND P3, PT, R164, c[0x0][0x1d4], PT ;  /* 0x00007500a4007a0c */ /* 0x000fe20003f66270 */
[----:B------:R-:W-:Y:S01]  /*2860*/  IMAD.X R25, R14, 0x1, R7, P1 ;  /* 0x000000010e197824 */ /* 0x000fe200008e0607 */
[----:B------:R-:W-:Y:S01]  /*2870*/  IADD3 R20, P1, R6, R13, RZ ;  /* 0x0000000d06147210 */ /* 0x000fe20007f3e0ff */
[----:B------:R-:W-:Y:S01]  /*2880*/  HMMA.16816.F32.BF16 R108, R16, R22, RZ ;  /* 0x00000016106c723c */ /* 0x000fe200000418ff */
[----:B------:R-:W-:Y:S01]  /*2890*/  IMAD.X R33, R9, 0x1, R34, P0 ;  /* 0x0000000109217824 */ /* 0x000fe200000e0622 */
[----:B------:R-:W-:Y:S01]  /*28a0*/  IADD3 R5, R247, 0x1000, RZ ;  /* 0x00001000f7057810 */ /* 0x000fe20007ffe0ff */
[----:B------:R-:W-:Y:S01]  /*28b0*/  LDSM.16.M88.4 R8, [R245+0x8100] ;  /* 0x00810000f508783b */ /* 0x000fe20000000200 */
[----:B------:R-:W-:Y:S01]  /*28c0*/  IMAD.X R21, R7, 0x1, R35, P1 ;  /* 0x0000000107157824 */ /* 0x000fe200008e0623 */
[----:B------:R-:W-:-:S02]  /*28d0*/  ISETP.LT.OR P1, PT, R48, 0x1, P3 ;  /* 0x000000013000780c */ /* 0x000fc40001f21670 */
[C---:B------:R-:W-:Y:S01]  /*28e0*/  IADD3 R22, P0, R6.reuse, R12, RZ ;  /* 0x0000000c06167210 */ /* 0x040fe20007f1e0ff */
[C---:B------:R-:W-:Y:S04]  /*28f0*/  HMMA.16816.F32.BF16 R100, R16.reuse, R36, RZ ;  /* 0x000000241064723c */ /* 0x040fe800000418ff */
[----:B------:R-:W-:Y:S01]  /*2900*/  IMAD.X R23, R7, 0x1, R15, P0 ;  /* 0x0000000107177824 */ /* 0x000fe200000e060f */
[----:B------:R-:W-:Y:S01]  /*2910*/  IADD3 R6, P0, R6, R3, RZ ;  /* 0x0000000306067210 */ /* 0x000fe20007f1e0ff */
[----:B------:R-:W1:Y:S01]  /*2920*/  LDSM.16.M88.4 R12, [R245+0xa100] ;  /* 0x00a10000f50c783b */ /* 0x000e620000000200 */
[----:B------:R-:W-:Y:S01]  /*2930*/  IADD3 R3, R161, 0x100, RZ ;  /* 0x00000100a1037810 */ /* 0x000fe20007ffe0ff */
[C---:B------:R-:W-:Y:S02]  /*2940*/  HMMA.16816.F32.BF16 R96, R16.reuse, R38, RZ ;  /* 0x000000261060723c */ /* 0x040fe400000418ff */
[----:B------:R-:W-:Y:S01]  /*2950*/  IMAD.X R7, R7, 0x1, R34, P0 ;  /* 0x0000000107077824 */ /* 0x000fe200000e0622 */
[C---:B------:R-:W-:Y:S01]  /*2960*/  ISETP.LT.OR P0, PT, R48.reuse, 0x1, P2 ;  /* 0x000000013000780c */ /* 0x040fe20001701670 */
[----:B------:R-:W2:Y:S04]  /*2970*/  LDSM.16.M88.4 R36, [R247+0x1800] ;  /* 0x00180000f724783b */ /* 0x000ea80000000200 */
[----:B------:R-:W-:Y:S01]  /*2980*/  @!PT LDS RZ, [RZ] ;  /* 0x00000000fffff984 */ /* 0x000fe20000000800 */
[----:B------:R-:W-:Y:S01]  /*2990*/  @!PT LDS RZ, [RZ] ;  /* 0x00000000fffff984 */ /* 0x000fe20000000800 */
[----:B------:R-:W-:Y:S01]  /*29a0*/  @!PT LDS RZ, [RZ] ;  /* 0x00000000fffff984 */ /* 0x000fe20000000800 */
[----:B------:R3:W-:Y:S01]  /*29b0*/  LDGSTS.E.BYPASS.LTC128B.128 [R161+0x100], [R30.64], !P1 ;  /* 0x001000001ea17fae */ /* 0x0007e2000c901d4e */
[C---:B------:R-:W-:Y:S01]  /*29c0*/  ISETP.LT.OR P1, PT, R48.reuse, 0x11, P3 ;  /* 0x000000113000780c */ /* 0x040fe20001f21670 */
[C---:B------:R-:W-:Y:S02]  /*29d0*/  HMMA.16816.F32.BF16 R72, R16.reuse, R60, RZ ;  /* 0x0000003c1048723c */ /* 0x040fe400000418ff */
[----:B------:R4:W-:Y:S04]  /*29e0*/  STL [R1+0x50], R3 ;  /* 0x0000500301007387 */ /* 0x0009e80000100800 */
[----:B------:R5:W-:Y:S01]  /*29f0*/  LDGSTS.E.BYPASS.LTC128B.128 [R161+0x2100], [R24.64], !P0 ;  /* 0x0210000018a17fae */ /* 0x000be2000c101d4e */
[C---:B------:R-:W-:Y:S01]  /*2a00*/  ISETP.LT.OR P0, PT, R48.reuse, 0x11, P2 ;  /* 0x000000113000780c */ /* 0x040fe20001701670 */
[----:B------:R-:W-:Y:S04]  /*2a10*/  HMMA.16816.F32.BF16 R68, R16, R62, RZ ;  /* 0x0000003e1044723c */ /* 0x000fe800000418ff */
[----:B------:R3:W-:Y:S01]  /*2a20*/  LDGSTS.E.BYPASS.LTC128B.128 [R161+0x900], [R28.64], !P1 ;  /* 0x009000001ca17fae */ /* 0x0007e2000c901d4e */
[----:B------:R-:W-:-:S02]  /*2a30*/  ISETP.LT.OR P1, PT, R48, 0x21, P3 ;  /* 0x000000213000780c */ /* 0x000fc40001f21670 */
[C---:B------:R-:W-:Y:S01]  /*2a40*/  ISETP.LT.OR P3, PT, R48.reuse, 0x31, P3 ;  /* 0x000000313000780c */ /* 0x040fe20001f61670 */
[C---:B------:R-:W-:Y:S04]  /*2a50*/  HMMA.16816.F32.BF16 R88, R16.reuse, R56, RZ ;  /* 0x000000381058723c */ /* 0x040fe800000418ff */
[----:B------:R2:W-:Y:S01]  /*2a60*/  LDGSTS.E.BYPASS.LTC128B.128 [R161+0x2900], [R22.64], !P0 ;  /* 0x0290000016a17fae */ /* 0x0005e2000c101d4e */
[C---:B------:R-:W-:Y:S02]  /*2a70*/  ISETP.LT.OR P0, PT, R48.reuse, 0x21, P2 ;  /* 0x000000213000780c */ /* 0x040fe40001701670 */
[----:B------:R-:W-:Y:S01]  /*2a80*/  ISETP.LT.OR P2, PT, R48, 0x31, P2 ;  /* 0x000000313000780c */ /* 0x000fe20001741670 */
[----:B------:R-:W-:Y:S02]  /*2a90*/  HMMA.16816.F32.BF16 R80, R16, R58, RZ ;  /* 0x0000003a1050723c */ /* 0x000fe400000418ff */
[----:B------:R5:W-:Y:S01]  /*2aa0*/  LDGSTS.E.BYPASS.LTC128B.128 [R161+0x1100], [R26.64], !P1 ;  /* 0x011000001aa17fae */ /* 0x000be2000c901d4e */
[----:B------:R-:W-:-:S02]  /*2ab0*/  LOP3.LUT P1, RZ, R49, 0x4, RZ, 0xc0, !PT ;  /* 0x0000000431ff7812 */ /* 0x000fc4000782c0ff */
[----:B----4-:R-:W-:Y:S02]  /*2ac0*/  IADD3 R3, R247, 0x800, RZ ;  /* 0x00000800f7037810 */ /* 0x010fe40007ffe0ff */
[----:B------:R-:W-:Y:S01]  /*2ad0*/  SEL R0, R0, 0xffffffc0, !P1 ;  /* 0xffffffc000007807 */ /* 0x000fe20004800000 */
[C---:B-1----:R-:W-:Y:S02]  /*2ae0*/  HMMA.16816.F32.BF16 R16, R12.reuse, R44, R76 ;  /* 0x0000002c0c10723c */ /* 0x042fe4000004184c */
[----:B------:R1:W-:Y:S01]  /*2af0*/  LDGSTS.E.BYPASS.LTC128B.128 [R161+0x3100], [R20.64], !P0 ;  /* 0x0310000014a17fae */ /* 0x0003e2000c101d4e */
[----:B------:R-:W-:Y:S01]  /*2b00*/  PLOP3.LUT P0, PT, PT, PT, UP0, 0x80, 0x0 ;  /* 0x000000000000781c */ /* 0x000fe20003f0f008 */
[----:B------:R-:W-:Y:S02]  /*2b10*/  IMAD.IADD R242, R236, 0x1, R0 ;  /* 0x00000001ecf27824 */ /* 0x000fe400078e0200 */
[----:B------:R4:W-:Y:S01]  /*2b20*/  LDGSTS.E.BYPASS.LTC128B.128 [R161+0x1900], [R32.64], !P3 ;  /* 0x0190000020a17fae */ /* 0x0009e2000d901d4e */
[----:B------:R-:W-:Y:S01]  /*2b30*/  IMAD.IADD R241, R0, 0x1, R247 ;  /* 0x0000000100f17824 */ /* 0x000fe200078e02f7 */
[----:B---3--:R-:W-:Y:S01]  /*2b40*/  HMMA.16816.F32.BF16 R28, R12, R52, R64 ;  /* 0x000000340c1c723c */ /* 0x008fe20000041840 */
[----:B------:R-:W-:Y:S01]  /*2b50*/  LOP3.LUT R0, R156, R157, RZ, 0xfc, !PT ;  /* 0x0000009d9c007212 */ /* 0x000fe200078efcff */
[----:B------:R3:W-:Y:S01]  /*2b60*/  LDGSTS.E.BYPASS.LTC128B.128 [R161+0x3900], [R6.64], !P2 ;  /* 0x0390000006a17fae */ /* 0x0007e2000d101d4e */
[----:B------:R-:W-:-:S03]  /*2b70*/  ISETP.GT.AND P3, PT, R167, 0x3f, PT ;  /* 0x0000003fa700780c */ /* 0x000fc60003f64270 */
[----:B------:R-:W-:Y:S02]  /*2b80*/  LDSM.16.M88.4 R64, [R242+0x4100] ;  /* 0x00410000f240783b */ /* 0x000fe40000000200 */
[C---:B------:R-:W-:Y:S02]  /*2b90*/  HMMA.16816.F32.BF16 R76, R12.reuse, R40, R84 ;  /* 0x000000280c4c723c */ /* 0x040fe40000041854 */
[----:B------:R-:W-:Y:S04]  /*2ba0*/  LDSM.16.M88.4 R60, [R242+0x4900] ;  /* 0x00490000f23c783b */ /* 0x000fe80000000200 */
[----:B------:R-:W-:Y:S02]  /*2bb0*/  LDSM.16.M88.4 R56, [R242+0x5100] ;  /* 0x00510000f238783b */ /* 0x000fe40000000200 */
[C---:B--2---:R-:W-:Y:S02]  /*2bc0*/  HMMA.16816.F32.BF16 R84, R12.reuse, R36, R92 ;  /* 0x000000240c54723c */ /* 0x044fe4000004185c */
[----:B------:R-:W-:Y:S04]  /*2bd0*/  LDSM.16.M88.4 R48, [R242+0x5900] ;  /* 0x00590000f230783b */ /* 0x000fe80000000200 */
[----:B-1----:R-:W1:Y:S02]  /*2be0*/  LDSM.16.M88.4 R20, [R244+0xa100] ;  /* 0x00a10000f414783b */ /* 0x002e640000000200 */
[C---:B------:R-:W-:Y:S02]  /*2bf0*/  HMMA.16816.F32.BF16 R92, R12.reuse, R54, R104 ;  /* 0x000000360c5c723c */ /* 0x040fe40000041868 */
[----:B----4-:R-:W-:Y:S04]  /*2c00*/  LDSM.16.M88.4 R32, [R241] ;  /* 0x00000000f120783b */ /* 0x010fe80000000200 */
[----:B-----5:R-:W-:Y:S02]  /*2c10*/  LDSM.16.M88.4 R24, [R241+0x1000] ;  /* 0x00100000f118783b */ /* 0x020fe40000000200 */
[C---:B------:R-:W-:Y:S02]  /*2c20*/  HMMA.16816.F32.BF16 R120, R12.reuse, R46, R120 ;  /* 0x0000002e0c78723c */ /* 0x040fe40000041878 */
[----:B------:R-:W0:Y:S04]  /*2c30*/  LDGDEPBAR ;  /* 0x00000000000079af */ /* 0x000e280000000000 */
[----:B------:R2:W-:Y:S02]  /*2c40*/  STL [R1+0x8], R3 ;  /* 0x0000080301007387 */ /* 0x0005e40000100800 */
[C---:B------:R-:W-:Y:S08]  /*2c50*/  HMMA.16816.F32.BF16 R124, R12.reuse, R42, R124 ;  /* 0x0000002a0c7c723c */ /* 0x040ff0000004187c */
[----:B------:R-:W-:Y:S01]  /*2c60*/  HMMA.16816.F32.BF16 R128, R12, R38, R128 ;  /* 0x000000260c80723c */ /* 0x000fe20000041880 */
[----:B------:R-:W4:Y:S07]  /*2c70*/  LDSM.16.M88.4 R12, [R244+0x8100] ;  /* 0x00810000f40c783b */ /* 0x000f2e0000000200 */
[----:B------:R-:W-:Y:S01]  /*2c80*/  HMMA.16816.F32.BF16 R140, R8, R40, R88 ;  /* 0x00000028088c723c */ /* 0x000fe20000041858 */
[----:B--2---:R-:W-:-:S07]  /*2c90*/  IADD3 R3, R247, 0x1800, RZ ;  /* 0x00001800f7037810 */ /* 0x004fce0007ffe0ff */
[C---:B------:R-:W-:Y:S08]  /*2ca0*/  HMMA.16816.F32.BF16 R132, R8.reuse, R52, R132 ;  /* 0x000000340884723c */ /* 0x040ff00000041884 */
[C---:B------:R-:W-:Y:S08]  /*2cb0*/  HMMA.16816.F32.BF16 R88, R8.reuse, R54, R108 ;  /* 0x000000360858723c */ /* 0x040ff0000004186c */
[C---:B------:R-:W-:Y:S08]  /*2cc0*/  HMMA.16816.F32.BF16 R136, R8.reuse, R44, R100 ;  /* 0x0000002c0888723c */ /* 0x040ff00000041864 */
[C---:B------:R-:W-:Y:S08]  /*2cd0*/  HMMA.16816.F32.BF16 R144, R8.reuse, R36, R72 ;  /* 0x000000240890723c */ /* 0x040ff00000041848 */
[C---:B------:R-:W-:Y:S08]  /*2ce0*/  HMMA.16816.F32.BF16 R108, R8.reuse, R46, R96 ;  /* 0x0000002e086c723c */ /* 0x040ff00000041860 */
[C---:B------:R-:W-:Y:S01]  /*2cf0*/  HMMA.16816.F32.BF16 R112, R8.reuse, R42, R80 ;  /* 0x0000002a0870723c */ /* 0x040fe20000041850 */
[----:B------:R-:W-:Y:S07]  /*2d00*/  LDSM.16.M88.4 R40, [R241+0x1800] ;  /* 0x00180000f128783b */ /* 0x000fee0000000200 */
[----:B------:R-:W-:Y:S01]  /*2d10*/  HMMA.16816.F32.BF16 R104, R8, R38, R68 ;  /* 0x000000260868723c */ /* 0x000fe20000041844 */
[----:B------:R-:W2:Y:S07]  /*2d20*/  LDSM.16.M88.4 R8, [R246+0xa100] ;  /* 0x00a10000f608783b */ /* 0x000eae0000000200 */
[C---:B-1----:R-:W-:Y:S01]  /*2d30*/  HMMA.16816.F32.BF16 R100, R20.reuse, R64, R28 ;  /* 0x000000401464723c */ /* 0x042fe2000004181c */
[----:B------:R-:W1:Y:S07]  /*2d40*/  LDSM.16.M88.4 R28, [R241+0x800] ;  /* 0x00080000f11c783b */ /* 0x000e6e0000000200 */
[C---:B------:R-:W-:Y:S01]  /*2d50*/  HMMA.16816.F32.BF16 R116, R20.reuse, R60, R16 ;  /* 0x0000003c1474723c */ /* 0x040fe20000041810 */
[----:B------:R-:W5:Y:S07]  /*2d60*/  LDSM.16.M88.4 R16, [R246+0x8100] ;  /* 0x00810000f610783b */ /* 0x000f6e0000000200 */
[C---:B------:R-:W-:Y:S08]  /*2d70*/  HMMA.16816.F32.BF16 R96, R20.reuse, R56, R76 ;  /* 0x000000381460723c */ /* 0x040ff0000004184c */
[C---:B------:R-:W-:Y:S08]  /*2d80*/  HMMA.16816.F32.BF16 R52, R20.reuse, R48, R84 ;  /* 0x000000301434723c */ /* 0x040ff00000041854 */
[C---:B------:R-:W-:Y:S08]  /*2d90*/  HMMA.16816.F32.BF16 R80, R20.reuse, R66, R92 ;  /* 0x000000421450723c */ /* 0x040ff0000004185c */
[C---:B------:R-:W-:Y:S08]  /*2da0*/  HMMA.16816.F32.BF16 R72, R20.reuse, R62, R120 ;  /* 0x0000003e1448723c */ /* 0x040ff00000041878 */
[C---:B------:R-:W-:Y:S08]  /*2db0*/  HMMA.16816.F32.BF16 R68, R20.reuse, R58, R124 ;  /* 0x0000003a1444723c */ /* 0x040ff0000004187c */
        /* <DEDUP_REMOVED lines=8> */
[----:B------:R-:W-:Y:S01]  /*2e40*/  HMMA.16816.F32.BF16 R48, R12, R50, R104 ;  /* 0x000000320c30723c */ /* 0x000fe20000041868 */
[----:B------:R-:W-:Y:S07]  /*2e50*/  LDSM.16.M88.4 R12, [R243+0xe100] ;  /* 0x00e10000f30c783b */ /* 0x000fee0000000200 */
[C---:B--2---:R-:W-:Y:S08]  /*2e60*/  HMMA.16816.F32.BF16 R88, R8.reuse, R32, R100 ;  /* 0x000000200858723c */ /* 0x044ff00000041864 */
[C---:B------:R-:W-:Y:S08]  /*2e70*/  HMMA.16816.F32.BF16 R104, R8.reuse, R34, R80 ;  /* 0x000000220868723c */ /* 0x040ff00000041850 */
[C---:B-1----:R-:W-:Y:S08]  /*2e80*/  HMMA.16816.F32.BF16 R124, R8.reuse, R28, R116 ;  /* 0x0000001c087c723c */ /* 0x042ff00000041874 */
[C---:B------:R-:W-:Y:S08]  /*2e90*/  HMMA.16816.F32.BF16 R136, R8.reuse, R26, R68 ;  /* 0x0000001a0888723c */ /* 0x040ff00000041844 */
[----:B------:R-:W-:Y:S01]  /*2ea0*/  HMMA.16816.F32.BF16 R128, R8, R42, R44 ;  /* 0x0000002a0880723c */ /* 0x000fe2000004182c */
[----:B------:R-:W1:Y:S07]  /*2eb0*/  LDSM.16.M88.4 R44, [R236+0x6900] ;  /* 0x00690000ec2c783b */ /* 0x000e6e0000000200 */
[C---:B-----5:R-:W-:Y:S08]  /*2ec0*/  HMMA.16816.F32.BF16 R84, R16.reuse, R32, R84 ;  /* 0x000000201054723c */ /* 0x060ff00000041854 */
[C---:B------:R-:W-:Y:S01]  /*2ed0*/  HMMA.16816.F32.BF16 R68, R16.reuse, R34, R76 ;  /* 0x000000221044723c */ /* 0x040fe2000004184c */
[----:B------:R-:W-:Y:S07]  /*2ee0*/  LDSM.16.M88.4 R32, [R247+0x2000] ;  /* 0x00200000f720783b */ /* 0x000fee0000000200 */
[C---:B------:R-:W-:Y:S08]  /*2ef0*/  HMMA.16816.F32.BF16 R120, R16.reuse, R28, R64 ;  /* 0x0000001c1078723c */ /* 0x040ff00000041840 */
[C---:B------:R-:W-:Y:S08]  /*2f00*/  HMMA.16816.F32.BF16 R116, R16.reuse, R30, R60 ;  /* 0x0000001e1074723c */ /* 0x040ff0000004183c */
[C---:B------:R-:W-:Y:S01]  /*2f10*/  HMMA.16816.F32.BF16 R112, R16.reuse, R24, R36 ;  /* 0x000000181070723c */ /* 0x040fe20000041824 */
[----:B------:R-:W-:Y:S07]  /*2f20*/  LDSM.16.M88.4 R36, [R236+0x7100] ;  /* 0x00710000ec24783b */ /* 0x000fee0000000200 */
[C---:B------:R-:W-:Y:S01]  /*2f30*/  HMMA.16816.F32.BF16 R92, R16.reuse, R26, R56 ;  /* 0x0000001a105c723c */ /* 0x040fe20000041838 */
[----:B------:R-:W-:Y:S07]  /*2f40*/  LDSM.16.M88.4 R56, [R247+0x3800] ;  /* 0x00380000f738783b */ /* 0x000fee0000000200 */
[C---:B------:R-:W-:Y:S01]  /*2f50*/  HMMA.16816.F32.BF16 R100, R16.reuse, R40, R20 ;  /* 0x000000281064723c */ /* 0x040fe20000041814 */
[----:B------:R-:W-:Y:S07]  /*2f60*/  LDSM.16.M88.4 R20, [R236+0x7900] ;  /* 0x00790000ec14783b */ /* 0x000fee0000000200 */
[----:B------:R-:W-:Y:S01]  /*2f70*/  HMMA.16816.F32.BF16 R80, R16, R42, R48 ;  /* 0x0000002a1050723c */ /* 0x000fe20000041830 */
[----:B------:R-:W2:Y:S04]  /*2f80*/  LDSM.16.M88.4 R16, [R243+0xc100] ;  /* 0x00c10000f310783b */ /* 0x000ea80000000200 */
[----:B------:R-:W-:Y:S03]  /*2f90*/  LDSM.16.M88.4 R48, [R247+0x3000] ;  /* 0x00300000f730783b */ /* 0x000fe60000000200 */
[C---:B------:R-:W-:Y:S01]  /*2fa0*/  HMMA.16816.F32.BF16 R108, R8.reuse, R30, R72 ;  /* 0x0000001e086c723c */ /* 0x040fe20000041848 */
[----:B------:R-:W-:Y:S07]  /*2fb0*/  LDSM.16.M88.4 R28, [R247+0x2800] ;  /* 0x00280000f71c783b */ /* 0x000fee0000000200 */
[C---:B------:R-:W-:Y:S01]  /*2fc0*/  HMMA.16816.F32.BF16 R132, R8.reuse, R40, R52 ;  /* 0x000000280884723c */ /* 0x040fe20000041834 */
[----:B------:R-:W4:Y:S07]  /*2fd0*/  LDSM.16.M88.4 R52, [R236+0x6100] ;  /* 0x00610000ec34783b */ /* 0x000f2e0000000200 */
[----:B------:R-:W-:Y:S01]  /*2fe0*/  HMMA.16816.F32.BF16 R96, R8, R24, R96 ;  /* 0x000000180860723c */ /* 0x000fe20000041860 */
[----:B------:R-:W5:Y:S04]  /*2ff0*/  LDSM.16.M88.4 R24, [R245+0xc100] ;  /* 0x00c10000f518783b */ /* 0x000f680000000200 */
[----:B------:R-:W3:Y:S03]  /*3000*/  LDSM.16.M88.4 R8, [R245+0xe100] ;  /* 0x00e10000f508783b */ /* 0x000ee60000000200 */
[C---:B-1----:R-:W-:Y:S08]  /*3010*/  HMMA.16816.F32.BF16 R64, R12.reuse, R44, R124 ;  /* 0x0000002c0c40723c */ /* 0x042ff0000004187c */
[----:B------:R-:W-:Y:S08]  /*3020*/  HMMA.16816.F32.BF16 R60, R12, R46, R108 ;  /* 0x0000002e0c3c723c */ /* 0x000ff0000004186c */
[C---:B--2---:R-:W-:Y:S08]  /*3030*/  HMMA.16816.F32.BF16 R40, R16.reuse, R44, R120 ;  /* 0x0000002c1028723c */ /* 0x044ff00000041878 */
[----:B------:R-:W-:Y:S08]  /*3040*/  HMMA.16816.F32.BF16 R44, R16, R46, R116 ;  /* 0x0000002e102c723c */ /* 0x000ff00000041874 */
[C---:B----4-:R-:W-:Y:S08]  /*3050*/  HMMA.16816.F32.BF16 R76, R12.reuse, R52, R88 ;  /* 0x000000340c4c723c */ /* 0x050ff00000041858 */
[----:B------:R-:W-:Y:S08]  /*3060*/  HMMA.16816.F32.BF16 R72, R12, R54, R104 ;  /* 0x000000360c48723c */ /* 0x000ff00000041868 */
[C---:B------:R-:W-:Y:S08]  /*3070*/  HMMA.16816.F32.BF16 R84, R16.reuse, R52, R84 ;  /* 0x000000341054723c */ /* 0x040ff00000041854 */
[----:B------:R-:W-:Y:S01]  /*3080*/  HMMA.16816.F32.BF16 R68, R16, R54, R68 ;  /* 0x000000361044723c */ /* 0x000fe20000041844 */
[----:B------:R-:W-:Y:S07]  /*3090*/  LDSM.16.M88.4 R52, [R242+0x6100] ;  /* 0x00610000f234783b */ /* 0x000fee0000000200 */
        /* <DEDUP_REMOVED lines=8> */
[----:B------:R-:W-:Y:S01]  /*3120*/  HMMA.16816.F32.BF16 R80, R16, R22, R80 ;  /* 0x000000161050723c */ /* 0x000fe20000041850 */
[----:B------:R-:W1:Y:S04]  /*3130*/  LDSM.16.M88.4 R20, [R244+0xe100] ;  /* 0x00e10000f414783b */ /* 0x000e680000000200 */
[----:B------:R-:W2:Y:S03]  /*3140*/  LDSM.16.M88.4 R16, [R244+0xc100] ;  /* 0x00c10000f410783b */ /* 0x000ea60000000200 */
[C---:B-----5:R-:W-:Y:S01]  /*3150*/  HMMA.16816.F32.BF16 R116, R24.reuse, R30, R44 ;  /* 0x0000001e1874723c */ /* 0x060fe2000004182c */
[----:B------:R-:W4:Y:S07]  /*3160*/  LDSM.16.M88.4 R44, [R242+0x6900] ;  /* 0x00690000f22c783b */ /* 0x000f2e0000000200 */
[-C--:B------:R-:W-:Y:S01]  /*3170*/  HMMA.16816.F32.BF16 R124, R24, R28.reuse, R40 ;  /* 0x0000001c187c723c */ /* 0x080fe20000041828 */
[----:B------:R-:W5:Y:S07]  /*3180*/  LDSM.16.M88.4 R40, [R242+0x7100] ;  /* 0x00710000f228783b */ /* 0x000f6e0000000200 */
[C---:B---3--:R-:W-:Y:S08]  /*3190*/  HMMA.16816.F32.BF16 R148, R8.reuse, R28, R64 ;  /* 0x0000001c0894723c */ /* 0x048ff00000041840 */
[C---:B------:R-:W-:Y:S01]  /*31a0*/  HMMA.16816.F32.BF16 R144, R8.reuse, R30, R60 ;  /* 0x0000001e0890723c */ /* 0x040fe2000004183c */
[----:B------:R-:W-:Y:S07]  /*31b0*/  LDSM.16.M88.4 R28, [R241+0x3000] ;  /* 0x00300000f11c783b */ /* 0x000fee0000000200 */
[C---:B------:R-:W-:Y:S08]  /*31c0*/  HMMA.16816.F32.BF16 R120, R8.reuse, R32, R76 ;  /* 0x000000200878723c */ /* 0x040ff0000004184c */
[----:B------:R-:W-:Y:S08]  /*31d0*/  HMMA.16816.F32.BF16 R152, R8, R34, R72 ;  /* 0x000000220898723c */ /* 0x000ff00000041848 */
[C---:B------:R-:W-:Y:S08]  /*31e0*/  HMMA.16816.F32.BF16 R64, R24.reuse, R32, R84 ;  /* 0x000000201840723c */ /* 0x040ff00000041854 */
[----:B------:R-:W-:Y:S01]  /*31f0*/  HMMA.16816.F32.BF16 R60, R24, R34, R68 ;  /* 0x00000022183c723c */ /* 0x000fe20000041844 */
[----:B------:R-:W-:Y:S07]  /*3200*/  LDSM.16.M88.4 R32, [R241+0x2800] ;  /* 0x00280000f120783b */ /* 0x000fee0000000200 */
[C---:B------:R-:W-:Y:S08]  /*3210*/  HMMA.16816.F32.BF16 R140, R8.reuse, R48, R96 ;  /* 0x00000030088c723c */ /* 0x040ff00000041860 */
[C---:B------:R-:W-:Y:S08]  /*3220*/  HMMA.16816.F32.BF16 R136, R8.reuse, R50, R108 ;  /* 0x000000320888723c */ /* 0x040ff0000004186c */
[C---:B------:R-:W-:Y:S08]  /*3230*/  HMMA.16816.F32.BF16 R132, R8.reuse, R56, R104 ;  /* 0x000000380884723c */ /* 0x040ff00000041868 */
[----:B------:R-:W-:Y:S01]  /*3240*/  HMMA.16816.F32.BF16 R128, R8, R58, R88 ;  /* 0x0000003a0880723c */ /* 0x000fe20000041858 */
[----:B------:R-:W3:Y:S07]  /*3250*/  LDSM.16.M88.4 R8, [R248+0xe100] ;  /* 0x00e10000f808783b */ /* 0x000eee0000000200 */
[C---:B------:R-:W-:Y:S01]  /*3260*/  HMMA.16816.F32.BF16 R112, R24.reuse, R48, R12 ;  /* 0x000000301870723c */ /* 0x040fe2000004180c */
[----:B------:R-:W2:Y:S07]  /*3270*/  LDSM.16.M88.4 R12, [R246+0xc100] ;  /* 0x00c10000f60c783b */ /* 0x000eae0000000200 */
[C---:B------:R-:W-:Y:S01]  /*3280*/  HMMA.16816.F32.BF16 R108, R24.reuse, R50, R92 ;  /* 0x00000032186c723c */ /* 0x040fe2000004185c */
[----:B------:R-:W3:Y:S07]  /*3290*/  LDSM.16.M88.4 R48, [R241+0x2000] ;  /* 0x00200000f130783b */ /* 0x000eee0000000200 */
[C---:B------:R-:W-:Y:S08]  /*32a0*/  HMMA.16816.F32.BF16 R76, R24.reuse, R56, R100 ;  /* 0x00000038184c723c */ /* 0x040ff00000041864 */
[----:B------:R-:W-:Y:S01]  /*32b0*/  HMMA.16816.F32.BF16 R72, R24, R58, R80 ;  /* 0x0000003a1848723c */ /* 0x000fe20000041850 */
[----:B------:R-:W3:Y:S01]  /*32c0*/  LDSM.16.M88.4 R24, [R241+0x3800] ;  /* 0x00380000f118783b */ /* 0x000ee20000000200 */
[----:B------:R-:W-:-:S06]  /*32d0*/  DEPBAR.LE SB0, 0x0 ;  /* 0x000080000000791a */ /* 0x000fcc0000000000 */
[C---:B-1----:R-:W-:Y:S08]  /*32e0*/  HMMA.16816.F32.BF16 R104, R20.reuse, R52, R120 ;  /* 0x000000341468723c */ /* 0x042ff00000041878 */
[----:B------:R-:W-:Y:S08]  /*32f0*/  HMMA.16816.F32.BF16 R100, R20, R54, R152 ;  /* 0x000000361464723c */ /* 0x000ff00000041898 */
[C---:B--2---:R-:W-:Y:S08]  /*3300*/  HMMA.16816.F32.BF16 R64, R16.reuse, R52, R64 ;  /* 0x000000341040723c */ /* 0x044ff00000041840 */
[----:B------:R-:W-:Y:S08]  /*3310*/  HMMA.16816.F32.BF16 R60, R16, R54, R60 ;  /* 0x00000036103c723c */ /* 0x000ff0000004183c */
[C---:B----4-:R-:W-:Y:S08]  /*3320*/  HMMA.16816.F32.BF16 R96, R20.reuse, R44, R148 ;  /* 0x0000002c1460723c */ /* 0x050ff00000041894 */
[----:B------:R-:W-:Y:S08]  /*3330*/  HMMA.16816.F32.BF16 R92, R20, R46, R144 ;  /* 0x0000002e145c723c */ /* 0x000ff00000041890 */
[C---:B------:R-:W-:Y:S08]  /*3340*/  HMMA.16816.F32.BF16 R56, R16.reuse, R44, R124 ;  /* 0x0000002c1038723c */ /* 0x040ff0000004187c */
[----:B------:R-:W-:Y:S08]  /*3350*/  HMMA.16816.F32.BF16 R52, R16, R46, R116 ;  /* 0x0000002e1034723c */ /* 0x000ff00000041874 */
[C---:B-----5:R-:W-:Y:S08]  /*3360*/  HMMA.16816.F32.BF16 R88, R20.reuse, R40, R140 ;  /* 0x000000281458723c */ /* 0x060ff0000004188c */
[C---:B------:R-:W-:Y:S08]  /*3370*/  HMMA.16816.F32.BF16 R84, R20.reuse, R42, R136 ;  /* 0x0000002a1454723c */ /* 0x040ff00000041888 */
[C---:B------:R-:W-:Y:S08]  /*3380*/  HMMA.16816.F32.BF16 R80, R20.reuse, R36, R132 ;  /* 0x000000241450723c */ /* 0x040ff00000041884 */
[----:B------:R-:W-:Y:S08]  /*3390*/  HMMA.16816.F32.BF16 R68, R20, R38, R128 ;  /* 0x000000261444723c */ /* 0x000ff00000041880 */
[C---:B------:R-:W-:Y:S08]  /*33a0*/  HMMA.16816.F32.BF16 R44, R16.reuse, R40, R112 ;  /* 0x00000028102c723c */ /* 0x040ff00000041870 */
[C---:B------:R-:W-:Y:S08]  /*33b0*/  HMMA.16816.F32.BF16 R40, R16.reuse, R42, R108 ;  /* 0x0000002a1028723c */ /* 0x040ff0000004186c */
[C---:B------:R-:W-:Y:S08]  /*33c0*/  HMMA.16816.F32.BF16 R20, R16.reuse, R36, R76 ;  /* 0x000000241014723c */ /* 0x040ff0000004184c */
[----:B------:R-:W-:Y:S08]  /*33d0*/  HMMA.16816.F32.BF16 R16, R16, R38, R72 ;  /* 0x000000261010723c */ /* 0x000ff00000041848 */
[C---:B---3--:R-:W-:Y:S08]  /*33e0*/  HMMA.16816.F32.BF16 R96, R8.reuse, R32, R96 ;  /* 0x000000200860723c */ /* 0x048ff00000041860 */
[C---:B------:R-:W-:Y:S08]  /*33f0*/  HMMA.16816.F32.BF16 R92, R8.reuse, R34, R92 ;  /* 0x00000022085c723c */ /* 0x040ff0000004185c */
        /* <DEDUP_REMOVED lines=10> */
[----:B------:R-:W-:Y:S01]  /*34a0*/  SHF.R.S32.HI R12, RZ, 0x1f, R163 ;  /* 0x0000001fff0c7819 */ /* 0x000fe200000114a3 */
[C---:B------:R-:W-:Y:S04]  /*34b0*/  HMMA.16816.F32.BF16 R104, R8.reuse, R48, R104 ;  /* 0x000000300868723c */ /* 0x040fe80000041868 */
[----:B------:R1:W-:Y:S04]  /*34c0*/  STL [R1+0x8c], R12 ;  /* 0x00008c0c01007387 */ /* 0x0003e80000100800 */
[----:B------:R1:W-:Y:S01]  /*34d0*/  STL [R1+0x4], R5 ;  /* 0x0000040501007387 */ /* 0x0003e20000100800 */
[C---:B------:R-:W-:Y:S03]  /*34e0*/  HMMA.16816.F32.BF16 R100, R8.reuse, R50, R100 ;  /* 0x000000320864723c */ /* 0x040fe60000041864 */
[----:B------:R1:W-:Y:S05]  /*34f0*/  STL [R1], R3 ;  /* 0x0000000301007387 */ /* 0x0003ea0000100800 */
[C---:B------:R-:W-:Y:S08]  /*3500*/  HMMA.16816.F32.BF16 R80, R8.reuse, R24, R80 ;  /* 0x000000180850723c */ /* 0x040ff00000041850 */
[----:B------:R-:W-:Y:S01]  /*3510*/  HMMA.16816.F32.BF16 R68, R8, R26, R68 ;  /* 0x0000001a0844723c */ /* 0x000fe20000041844 */
[----:B------:R-:W-:Y:S06]  /*3520*/  BAR.SYNC.DEFER_BLOCKING 0x0 ;  /* 0x0000000000007b1d */ /* 0x000fec0000010000 */
[----:B------:R-:W-:Y:S05]  /*3530*/  @!P0 BRA `(.L_x_1791) ;  /* 0x0000048000008947 */ /* 0x000fea0003800000 */
[----:B------:R-:W-:Y:S01]  /*3540*/  ULEA UR4, UR6, UR11, 0x6 ;  /* 0x0000000b06047291 */ /* 0x000fe2000f8e303f */
[----:B------:R-:W-:-:S05]  /*3550*/  IMAD.MOV.U32 R9, RZ, RZ, RZ ;  /* 0x000000ffff097224 */ /* 0x000fca00078e00ff */
[----:B-1----:R-:W-:-:S05]  /*3560*/  IMAD.U32 R3, RZ, RZ, UR4 ;  /* 0x00000004ff037e24 */ /* 0x002fca000f8e00ff */
        /* <DEDUP_REMOVED lines=14> */
[----:B------:R-:W-:-:S04]  /*3650*/  IADD3 R13, -R25, 0x10, RZ ;  /* 0x00000010190d7810 */ /* 0x000fc80007ffe1ff */
        /* <DEDUP_REMOVED lines=16> */
[----:B------:R-:W1:Y:S01]  /*3760*/  SHFL.IDX PT, R7, R5, RZ, 0x181f ;  /* 0x00181fff05077589 */ /* 0x000e6200000e0000 */
[----:B------:R-:W-:-:S03]  /*3770*/  SHF.L.U64.HI R6, R164, 0x1, R166 ;  /* 0x00000001a4067819 */ /* 0x000fc600000102a6 */
[----:B------:R-:W2:Y:S04]  /*3780*/  SHFL.IDX PT, R9, R3, RZ, 0x181f ;  /* 0x00181fff03097589 */ /* 0x000ea800000e0000 */
[----:B------:R-:W3:Y:S04]  /*3790*/  SHFL.IDX PT, R8, R5, 0x1, 0x181f ;  /* 0x00381f0005087f89 */ /* 0x000ee800000e0000 */
[----:B------:R-:W-:Y:S04]  /*37a0*/  SHFL.IDX PT, R11, R5, 0x2, 0x181f ;  /* 0x00581f00050b7f89 */ /* 0x000fe800000e0000 */
[----:B------:R-:W4:Y:S04]  /*37b0*/  SHFL.IDX PT, R10, R3, 0x1, 0x181f ;  /* 0x00381f00030a7f89 */ /* 0x000f2800000e0000 */
[----:B------:R5:W5:Y:S04]  /*37c0*/  SHFL.IDX PT, R22, R5, 0x3, 0x181f ;  /* 0x00781f0005167f89 */ /* 0x000b6800000e0000 */
[----:B------:R-:W5:Y:S01]  /*37d0*/  SHFL.IDX PT, R24, R3, 0x2, 0x181f ;  /* 0x00581f0003187f89 */ /* 0x000f6200000e0000 */
[----:B-1----:R-:W-:-:S03]  /*37e0*/  IADD3 R20, P0, R7, R26, RZ ;  /* 0x0000001a07147210 */ /* 0x002fc60007f1e0ff */
[----:B------:R1:W1:Y:S02]  /*37f0*/  SHFL.IDX PT, R23, R3, 0x3, 0x181f ;  /* 0x00781f0003177f89 */ /* 0x00026400000e0000 */
[----:B--2---:R-:W-:Y:S01]  /*3800*/  IMAD.X R21, R9, 0x1, R6, P0 ;  /* 0x0000000109157824 */ /* 0x004fe200000e0606 */
[----:B---3--:R-:W-:-:S04]  /*3810*/  IADD3 R16, P1, R8, R26, RZ ;  /* 0x0000001a08107210 */ /* 0x008fc80007f3e0ff */
[----:B------:R2:W-:Y:S01]  /*3820*/  LDGSTS.E.BYPASS.LTC128B.128 [R161+0x4100], [R20.64], !P6 ;  /* 0x0410000014a17fae */ /* 0x0005e2000f101d4e */
[----:B----4-:R-:W-:Y:S01]  /*3830*/  IMAD.X R17, R10, 0x1, R6, P1 ;  /* 0x000000010a117824 */ /* 0x010fe200008e0606 */
[C---:B-----5:R-:W-:Y:S01]  /*3840*/  SHF.L.U64.HI R5, R163.reuse, 0x1, R12 ;  /* 0x00000001a3057819 */ /* 0x060fe2000001020c */
[----:B-1----:R-:W-:-:S05]  /*3850*/  IMAD.SHL.U32 R3, R163, 0x2, RZ ;  /* 0x00000002a3037824 */ /* 0x002fca00078e00ff */
[-C--:B------:R-:W-:Y:S02]  /*3860*/  IADD3 R18, P2, R7, R3.reuse, RZ ;  /* 0x0000000307127210 */ /* 0x080fe40007f5e0ff */
[-C--:B------:R-:W-:Y:S02]  /*3870*/  IADD3 R14, P0, R8, R3.reuse, RZ ;  /* 0x00000003080e7210 */ /* 0x080fe40007f1e0ff */
[----:B------:R-:W-:Y:S01]  /*3880*/  LOP3.LUT R7, R27, 0xf, RZ, 0xc0, !PT ;  /* 0x0000000f1b077812 */ /* 0x000fe200078ec0ff */
[--C-:B------:R-:W-:Y:S01]  /*3890*/  IMAD.X R19, R9, 0x1, R5.reuse, P2 ;  /* 0x0000000109137824 */ /* 0x100fe200010e0605 */
[----:B------:R-:W-:Y:S01]  /*38a0*/  IADD3 R12, P2, R11, R26, RZ ;  /* 0x0000001a0b0c7210 */ /* 0x000fe20007f5e0ff */
[----:B------:R-:W-:Y:S01]  /*38b0*/  IMAD.X R15, R10, 0x1, R5, P0 ;  /* 0x000000010a0f7824 */ /* 0x000fe200000e0605 */
[----:B------:R-:W-:Y:S02]  /*38c0*/  IADD3 R8, P1, P0, R13, R22, R26 ;  /* 0x000000160d087210 */ /* 0x000fe4000783e01a */
[----:B------:R2:W-:Y:S01]  /*38d0*/  LDGSTS.E.BYPASS.LTC128B.128 [R161+0x6100], [R18.64], !P5 ;  /* 0x0610000012a17fae */ /* 0x0005e2000e901d4e */
[----:B------:R-:W-:Y:S01]  /*38e0*/  IMAD.X R13, R24, 0x1, R6, P2 ;  /* 0x00000001180d7824 */ /* 0x000fe200010e0606 */
[----:B------:R-:W-:-:S02]  /*38f0*/  IADD3 R10, P2, R11, R3, RZ ;  /* 0x000000030b0a7210 */ /* 0x000fc40007f5e0ff */
[-C--:B------:R-:W-:Y:S01]  /*3900*/  IADD3.X R9, RZ, R23.reuse, R6, P1, P0 ;  /* 0x00000017ff097210 */ /* 0x080fe20000fe0406 */
[----:B------:R2:W-:Y:S01]  /*3910*/  LDGSTS.E.BYPASS.LTC128B.128 [R161+0x4900], [R16.64], !P6 ;  /* 0x0490000010a17fae */ /* 0x0005e2000f101d4e */
[----:B------:R-:W-:Y:S01]  /*3920*/  IADD3 R6, P1, P0, R7, R22, R3 ;  /* 0x0000001607067210 */ /* 0x000fe2000783e003 */
[--C-:B------:R-:W-:Y:S01]  /*3930*/  IMAD.X R11, R24, 0x1, R5.reuse, P2 ;  /* 0x00000001180b7824 */ /* 0x100fe200010e0605 */
[----:B------:R-:W-:Y:S01]  /*3940*/  ISETP.NE.U32.AND P2, PT, R25, RZ, PT ;  /* 0x000000ff1900720c */ /* 0x000fe20003f45070 */
[----:B------:R2:W-:Y:S01]  /*3950*/  LDGSTS.E.BYPASS.LTC128B.128 [R161+0x6900], [R14.64], !P5 ;  /* 0x069000000ea17fae */ /* 0x0005e2000e901d4e */
[----:B------:R-:W-:Y:S02]  /*3960*/  IADD3.X R7, RZ, R23, R5, P1, P0 ;  /* 0x00000017ff077210 */ /* 0x000fe40000fe0405 */
[----:B------:R-:W-:Y:S01]  /*3970*/  ISETP.NE.U32.AND P0, PT, R162, RZ, PT ;  /* 0x000000ffa200720c */ /* 0x000fe20003f05070 */
[----:B------:R2:W-:Y:S04]  /*3980*/  LDGSTS.E.BYPASS.LTC128B.128 [R161+0x5100], [R12.64], !P6 ;  /* 0x051000000ca17fae */ /* 0x0005e8000f101d4e */
[----:B------:R2:W-:Y:S04]  /*3990*/  LDGSTS.E.BYPASS.LTC128B.128 [R161+0x7100], [R10.64], !P5 ;  /* 0x071000000aa17fae */ /* 0x0005e8000e901d4e */
[----:B------:R2:W-:Y:S04]  /*39a0*/  LDGSTS.E.BYPASS.LTC128B.128.ZFILL [R161+0x5900], [R8.64], P2 ;  /* 0x0590000008a17fae */ /* 0x0005e80009141d4e */
[----:B------:R2:W-:Y:S02]  /*39b0*/  LDGSTS.E.BYPASS.LTC128B.128.ZFILL [R161+0x7900], [R6.64], P0 ;  /* 0x0790000006a17fae */ /* 0x0005e40008141d4e */
.L_x_1791:
[----:B-1----:R-:W-:Y:S01]  /*39c0*/  FMUL.FTZ R3, R64, c[0x0][0x320] ;  /* 0x0000c80040037a20 */ /* 0x002fe20000410000 */
[----:B--2---:R-:W-:Y:S01]  /*39d0*/  SHF.R.S32.HI R7, RZ, 0x1f, R158 ;  /* 0x0000001fff077819 */ /* 0x004fe2000001149e */
[----:B------:R-:W-:Y:S01]  /*39e0*/  FMUL.FTZ R5, R30, c[0x0][0x320] ;  /* 0x0000c8001e057a20 */ /* 0x000fe20000410000 */
[----:B------:R-:W-:Y:S01]  /*39f0*/  LEA.HI R6, R160, R165, RZ, 0x2 ;  /* 0x000000a5a0067211 */ /* 0x000fe200078f10ff */
[----:B------:R1:W2:Y:S01]  /*3a00*/  MUFU.TANH R12, R3 ;  /* 0x00000003000c7308 */ /* 0x0002a20000002400 */
[----:B------:R-:W-:Y:S01]  /*3a10*/  FMUL.FTZ R8, R31, c[0x0][0x320] ;  /* 0x0000c8001f087a20 */ /* 0x000fe20000410000 */
[----:B------:R-:W-:Y:S01]  /*3a20*/  PLOP3.LUT P1, PT, PT, PT, UP1, 0x80, 0x0 ;  /* 0x000000000000781c */ /* 0x000fe20003f2f018 */
[----:B------:R-:W-:Y:S01]  /*3a30*/  FMUL.FTZ R10, R80, c[0x0][0x320] ;  /* 0x0000c800500a7a20 */ /* 0x000fe20000410000 */
[----:B------:R-:W-:Y:S01]  /*3a40*/  LOP3.LUT R6, R6, 0xfffffffc, RZ, 0xc0, !PT ;  /* 0xfffffffc06067812 */ /* 0x000fe200078ec0ff */
[----:B------:R-:W-:Y:S01]  /*3a50*/  UMOV UR4, 0xffffffc0 ;  /* 0xffffffc000047882 */ /* 0x000fe20000000000 */
[----:B------:R-:W-:Y:S01]  /*3a60*/  PLOP3.LUT P0, PT, PT, PT, UP1, 0x80, 0x0 ;  /* 0x000000000000781c */ /* 0x000fe20003f0f018 */
[----:B------:R-:W-:Y:S01]  /*3a70*/  UIMAD UR4, UR6, UR4, 0x41 ;  /* 0x00000041060474a4 */ /* 0x000fe2000f8e0204 */
[----:B------:R3:W-:Y:S01]  /*3a80*/  MUFU.TANH R39, R5 ;  /* 0x0000000500277308 */ /* 0x0007e20000002400 */
[----:B------:R-:W-:Y:S01]  /*3a90*/  IMAD.IADD R6, R165, 0x1, -R6 ;  /* 0x00000001a5067824 */ /* 0x000fe200078e0a06 */
[----:B------:R-:W-:Y:S01]  /*3aa0*/  STL [R1+0xbc], R251 ;  /* 0x0000bcfb01007387 */ /* 0x000fe20000100800 */
[----:B------:R-:W-:-:S02]  /*3ab0*/  FMUL.FTZ R22, R103, c[0x0][0x320] ;  /* 0x0000c80067167a20 */ /* 0x000fc40000410000 */
[----:B------:R-:W-:Y:S01]  /*3ac0*/  FMUL.FTZ R17, R71, c[0x0][0x320] ;  /* 0x0000c80047117a20 */ /* 0x000fe20000410000 */
[----:B------:R-:W-:Y:S01]  /*3ad0*/  STL [R1+0xb8], R250 ;  /* 0x0000b8fa01007387 */ /* 0x000fe20000100800 */
[----:B------:R-:W-:Y:S01]  /*3ae0*/  IMAD.SHL.U32 R237, R0, 0x2, RZ ;  /* 0x0000000200ed7824 */ /* 0x000fe200078e00ff */
[----:B------:R-:W-:Y:S01]  /*3af0*/  MUFU.TANH R36, R8 ;  /* 0x0000000800247308 */ /* 0x000fe20000002400 */
[----:B-1----:R-:W-:Y:S01]  /*3b00*/  FMUL.FTZ R3, R65, c[0x0][0x320] ;  /* 0x0000c80041037a20 */ /* 0x002fe20000410000 */
[----:B------:R-:W-:Y:S01]  /*3b10*/  STL [R1+0xb4], R249 ;  /* 0x0000b4f901007387 */ /* 0x000fe20000100800 */
[----:B------:R-:W-:Y:S01]  /*3b20*/  IMAD R240, R2, 0x2, R237 ;  /* 0x0000000202f07824 */ /* 0x000fe200078e02ed */
[----:B------:R-:W-:Y:S02]  /*3b30*/  LEA R238, R4, R237, 0x1 ;  /* 0x000000ed04ee7211 */ /* 0x000fe400078e08ff */
[----:B------:R-:W-:Y:S02]  /*3b40*/  STL [R1+0xb0], R248 ;  /* 0x0000b0f801007387 */ /* 0x000fe40000100800 */
[----:B------:R1:W4:Y:S01]  /*3b50*/  MUFU.TANH R13, R3 ;  /* 0x00000003000d7308 */ /* 0x0003220000002400 */
[----:B---3--:R-:W-:Y:S01]  /*3b60*/  LEA.HI R5, R7, R158, RZ, 0x2 ;  /* 0x0000009e07057211 */ /* 0x008fe200078f10ff */
[----:B------:R-:W-:Y:S01]  /*3b70*/  STL [R1+0xac], R247 ;  /* 0x0000acf701007387 */ /* 0x000fe20000100800 */
[----:B------:R-:W-:-:S02]  /*3b80*/  LEA R239, R2, R238, 0x1 ;  /* 0x000000ee02ef7211 */ /* 0x000fc400078e08ff */
[----:B------:R-:W-:Y:S01]  /*3b90*/  LOP3.LUT R5, R5, 0xffffffc, RZ, 0xc0, !PT ;  /* 0x0ffffffc05057812 */ /* 0x000fe200078ec0ff */
[----:B------:R-:W-:Y:S02]  /*3ba0*/  STL [R1+0xa8], R246 ;  /* 0x0000a8f601007387 */ /* 0x000fe40000100800 */
[----:B------:R-:W-:Y:S01]  /*3bb0*/  MUFU.TANH R22, R22 ;  /* 0x0000001600167308 */ /* 0x000fe20000002400 */
[----:B------:R-:W-:Y:S01]  /*3bc0*/  IADD3 R9, -R5, R158, RZ ;  /* 0x0000009e05097210 */ /* 0x000fe20007ffe1ff */
[----:B------:R-:W-:Y:S01]  /*3bd0*/  STL [R1+0xa4], R245 ;  /* 0x0000a4f501007387 */ /* 0x000fe20000100800 */
[----:B------:R-:W-:-:S03]  /*3be0*/  LEA.HI R5, R6, R6, RZ, 0x1 ;  /* 0x0000000606057211 */ /* 0x000fc600078f08ff */
[----:B------:R-:W-:Y:S01]  /*3bf0*/  STL [R1+0xa0], R244 ;  /* 0x0000a0f401007387 */ /* 0x000fe20000100800 */
[----:B-1----:R-:W-:-:S03]  /*3c00*/  FMUL.FTZ R3, R60, c[0x0][0x320] ;  /* 0x0000c8003c037a20 */ /* 0x002fc60000410000 */
[----:B------:R-:W-:Y:S01]  /*3c10*/  STL [R1+0x9c], R243 ;  /* 0x00009cf301007387 */ /* 0x000fe20000100800 */
[----:B------:R1:W3:Y:S03]  /*3c20*/  MUFU.TANH R14, R3 ;  /* 0x00000003000e7308 */ /* 0x0002e60000002400 */
[----:B------:R-:W-:Y:S04]  /*3c30*/  STL [R1+0x98], R242 ;  /* 0x000098f201007387 */ /* 0x000fe80000100800 */
[----:B------:R-:W-:Y:S04]  /*3c40*/  STL [R1+0x94], R241 ;  /* 0x000094f101007387 */ /* 0x000fe80000100800 */
[----:B------:R-:W-:Y:S04]  /*3c50*/  STL [R1+0x90], R236 ;  /* 0x000090ec01007387 */ /* 0x000fe80000100800 */
[----:B------:R-:W-:Y:S01]  /*3c60*/  LDSM.16.MT88.4 R76, [R240+0x100] ;  /* 0x00010000f04c783b */ /* 0x000fe20000004200 */
[----:B-1----:R-:W-:-:S03]  /*3c70*/  FMUL.FTZ R3, R61, c[0x0][0x320] ;  /* 0x0000c8003d037a20 */ /* 0x002fc60000410000 */
[----:B------:R-:W0:Y:S01]  /*3c80*/  LDGDEPBAR ;  /* 0x00000000000079af */ /* 0x000e220000000000 */
        /* <DEDUP_REMOVED lines=76> */
[----:B------:R1:W-:Y:S02]  /*4150*/  MUFU.TANH R41, R3 ;  /* 0x0000000300297308 */ /* 0x0003e40000002400 */
[----:B-1----:R-:W-:-:S06]  /*4160*/  FMUL.FTZ R3, R43, c[0x0][0x320] ;  /* 0x0000c8002b037a20 */ /* 0x002fcc0000410000 */
[----:B------:R1:W-:Y:S08]  /*4170*/  MUFU.TANH R43, R10 ;  /* 0x0000000a002b7308 */ /* 0x0003f00000002400 */
[----:B------:R2:W-:Y:S01]  /*4180*/  MUFU.TANH R40, R3 ;  /* 0x0000000300287308 */ /* 0x0005e20000002400 */
[----:B-1----:R-:W-:-:S07]  /*4190*/  FMUL.FTZ R10, R81, c[0x0][0x320] ;  /* 0x0000c800510a7a20 */ /* 0x002fce0000410000 */
[----:B------:R-:W-:Y:S01]  /*41a0*/  MUFU.TANH R42, R10 ;  /* 0x0000000a002a7308 */ /* 0x000fe20000002400 */
[----:B--2---:R-:W-:-:S07]  /*41b0*/  FMUL.FTZ R3, R84, c[0x0][0x320] ;  /* 0x0000c80054037a20 */ /* 0x004fce0000410000 */
[----:B------:R1:W-:Y:S02]  /*41c0*/  MUFU.TANH R170, R3 ;  /* 0x0000000300aa7308 */ /* 0x0003e40000002400 */
[----:B-1----:R-:W-:-:S06]  /*41d0*/  FMUL.FTZ R3, R85, c[0x0][0x320] ;  /* 0x0000c80055037a20 */ /* 0x002fcc0000410000 */
[----:B------:R1:W-:Y:S02]  /*41e0*/  MUFU.TANH R171, R3 ;  /* 0x0000000300ab7308 */ /* 0x0003e40000002400 */
[----:B-1----:R-:W-:-:S06]  /*41f0*/  FMUL.FTZ R3, R86, c[0x0][0x320] ;  /* 0x0000c80056037a20 */ /* 0x002fcc0000410000 */
[----:B------:R1:W-:Y:S02]  /*4200*/  MUFU.TANH R133, R3 ;  /* 0x0000000300857308 */ /* 0x0003e40000002400 */
[----:B-1----:R-:W-:Y:S02]  /*4210*/  FMUL.FTZ R3, R87, c[0x0][0x320] ;  /* 0x0000c80057037a20 */ /* 0x002fe40000410000 */
[----:B------:R-:W-:Y:S04]  /*4220*/  LDSM.16.MT88.4 R84, [R240+0x2900] ;  /* 0x00290000f054783b */ /* 0x000fe80000004200 */
[----:B------:R1:W-:Y:S02]  /*4230*/  MUFU.TANH R132, R3 ;  /* 0x0000000300847308 */ /* 0x0003e40000002400 */
[----:B-1----:R-:W-:-:S06]  /*4240*/  FMUL.FTZ R3, R63, c[0x0][0x320] ;  /* 0x0000c8003f037a20 */ /* 0x002fcc0000410000 */
[----:B------:R1:W2:Y:S02]  /*4250*/  MUFU.TANH R18, R3 ;  /* 0x0000000300127308 */ /* 0x0002a40000002400 */
[----:B-1----:R-:W-:-:S06]  /*4260*/  FMUL.FTZ R3, R100, c[0x0][0x320] ;  /* 0x0000c80064037a20 */ /* 0x002fcc0000410000 */
[----:B------:R1:W-:Y:S02]  /*4270*/  MUFU.TANH R44, R3 ;  /* 0x00000003002c7308 */ /* 0x0003e40000002400 */
[----:B-1----:R-:W-:-:S05]  /*4280*/  LOP3.LUT R3, R159, 0xffffffe0, RZ, 0xc0, !PT ;  /* 0xffffffe09f037812 */ /* 0x002fca00078ec0ff */
[----:B------:R-:W-:-:S05]  /*4290*/  IMAD.IADD R3, R165, 0x1, -R3 ;  /* 0x00000001a5037824 */ /* 0x000fca00078e0a03 */
[----:B------:R-:W-:-:S04]  /*42a0*/  SHF.R.S32.HI R7, RZ, 0x1f, R3 ;  /* 0x0000001fff077819 */ /* 0x000fc80000011403 */
[----:B------:R-:W-:-:S04]  /*42b0*/  LEA.HI R7, R7, R3, RZ, 0x2 ;  /* 0x0000000307077211 */ /* 0x000fc800078f10ff */
[----:B------:R-:W-:-:S05]  /*42c0*/  LEA.HI.SX32 R8, R7, UR10, 0x1e ;  /* 0x0000000a07087c11 */ /* 0x000fca000f8ff2ff */
[----:B------:R-:W-:Y:S01]  /*42d0*/  IMAD R11, R9, 0x10, R8 ;  /* 0x00000010090b7824 */ /* 0x000fe200078e0208 */
[C---:B------:R-:W-:Y:S01]  /*42e0*/  LOP3.LUT R9, R5.reuse, 0x1ffffffe, RZ, 0xc0, !PT ;  /* 0x1ffffffe05097812 */ /* 0x040fe200078ec0ff */
[----:B------:R-:W-:-:S03]  /*42f0*/  IMAD.SHL.U32 R8, R5, 0x20, RZ ;  /* 0x0000002005087824 */ /* 0x000fc600078e00ff */
[----:B------:R-:W-:Y:S01]  /*4300*/  IADD3 R6, R6, -R9, RZ ;  /* 0x8000000906067210 */ /* 0x000fe20007ffe0ff */
[----:B------:R-:W-:Y:S01]  /*4310*/  FMUL.FTZ R9, R35, c[0x0][0x320] ;  /* 0x0000c80023097a20 */ /* 0x000fe20000410000 */
[----:B------:R-:W-:-:S03]  /*4320*/  LOP3.LUT R5, R8, 0xffffffc0, RZ, 0xc0, !PT ;  /* 0xffffffc008057812 */ /* 0x000fc600078ec0ff */
[----:B------:R1:W-:Y:S02]  /*4330*/  MUFU.TANH R19, R9 ;  /* 0x0000000900137308 */ /* 0x0003e40000002400 */
[----:B------:R-:W-:-:S04]  /*4340*/  IMAD.IADD R5, R5, 0x1, R11 ;  /* 0x0000000105057824 */ /* 0x000fc800078e020b */
[----:B------:R-:W-:Y:S02]  /*4350*/  IMAD R15, R6, 0x8, R5 ;  /* 0x00000008060f7824 */ /* 0x000fe400078e0205 */
[----:B------:R-:W-:Y:S02]  /*4360*/  FMUL.FTZ R5, R82, c[0x0][0x320] ;  /* 0x0000c80052057a20 */ /* 0x000fe40000410000 */
[----:B------:R-:W-:Y:S01]  /*4370*/  @P1 IMAD.HI.U32 R8, R15, c[0x0][0x2c8], RZ ;  /* 0x0000b2000f081a27 */ /* 0x000fe200078e00ff */
[----:B------:R-:W-:Y:S01]  /*4380*/  MOV R6, R15 ;  /* 0x0000000f00067202 */ /* 0x000fe20000000f00 */
[----:B------:R2:W-:Y:S01]  /*4390*/  MUFU.TANH R47, R5 ;  /* 0x00000005002f7308 */ /* 0x0005e20000002400 */
[----:B------:R3:W-:Y:S02]  /*43a0*/  STL [R1+0x7c], R15 ;  /* 0x00007c0f01007387 */ /* 0x0007e40000100800 */
[----:B------:R-:W-:Y:S01]  /*43b0*/  @P0 SHF.R.U32.HI R6, RZ, c[0x0][0x2cc], R8 ;  /* 0x0000b300ff060a19 */ /* 0x000fe20000011608 */
[----:B------:R-:W-:-:S04]  /*43c0*/  FMUL.FTZ R8, R101, c[0x0][0x320] ;  /* 0x0000c80065087a20 */ /* 0x000fc80000410000 */
[----:B------:R-:W4:Y:S01]  /*43d0*/  SHFL.IDX PT, R10, R6, RZ, 0x1c1f ;  /* 0x001c1fff060a7589 */ /* 0x000f2200000e0000 */
[----:B------:R-:W-:Y:S03]  /*43e0*/  MUFU.TANH R31, R8 ;  /* 0x00000008001f7308 */ /* 0x000fe60000002400 */
[----:B-1----:R-:W1:Y:S01]  /*43f0*/  SHFL.IDX PT, R9, R6, 0x3, 0x1c1f ;  /* 0x007c1f0006097f89 */ /* 0x002e6200000e0000 */
[----:B--2---:R-:W-:-:S04]  /*4400*/  FMUL.FTZ R5, R83, c[0x0][0x320] ;  /* 0x0000c80053057a20 */ /* 0x004fc80000410000 */
[----:B------:R2:W-:Y:S01]  /*4410*/  MUFU.TANH R46, R5 ;  /* 0x00000005002e7308 */ /* 0x0005e20000002400 */
[----:B---3--:R-:W-:Y:S01]  /*4420*/  FMUL.FTZ R15, R70, c[0x0][0x320] ;  /* 0x0000c800460f7a20 */ /* 0x008fe20000410000 */
[----:B--2---:R-:W-:Y:S01]  /*4430*/  LOP3.LUT R5, R7, 0x7ffffffc, RZ, 0xc0, !PT ;  /* 0x7ffffffc07057812 */ /* 0x004fe200078ec0ff */
[----:B------:R-:W-:Y:S01]  /*4440*/  IMAD.U32 R7, RZ, RZ, UR4 ;  /* 0x00000004ff077e24 */ /* 0x000fe2000f8e00ff */
[----:B------:R-:W-:-:S03]  /*4450*/  ULDC.64 UR4, c[0x0][0x2c8] ;  /* 0x0000b20000047ab9 */ /* 0x000fc60000000a00 */
[----:B------:R-:W-:Y:S02]  /*4460*/  IMAD.IADD R5, R3, 0x1, -R5 ;  /* 0x0000000103057824 */ /* 0x000fe400078e0a05 */
[----:B------:R-:W-:-:S03]  /*4470*/  FMUL.FTZ R3, R102, c[0x0][0x320] ;  /* 0x0000c80066037a20 */ /* 0x000fc60000410000 */
[----:B------:R-:W-:Y:S01]  /*4480*/  SHF.L.U32 R11, R5, 0x1, RZ ;  /* 0x00000001050b7819 */ /* 0x000fe200000006ff */
[----:B------:R2:W-:Y:S01]  /*4490*/  MUFU.TANH R38, R3 ;  /* 0x0000000300267308 */ /* 0x0005e20000002400 */
[----:B------:R-:W-:Y:S02]  /*44a0*/  FMUL.FTZ R5, R34, c[0x0][0x320] ;  /* 0x0000c80022057a20 */ /* 0x000fe40000410000 */
[C---:B------:R-:W-:Y:S01]  /*44b0*/  IADD3 R8, -R11.reuse, UR20, RZ ;  /* 0x000000140b087c10 */ /* 0x040fe2000fffe1ff */
[----:B------:R3:W-:Y:S04]  /*44c0*/  STL [R1+0x80], R11 ;  /* 0x0000800b01007387 */ /* 0x0007e80000100800 */
[----:B------:R1:W1:Y:S01]  /*44d0*/  MUFU.TANH R21, R5 ;  /* 0x0000000500157308 */ /* 0x0002620000002400 */
[----:B--2---:R-:W-:-:S04]  /*44e0*/  IADD3 R3, -R11, UR7, R7 ;  /* 0x000000070b037c10 */ /* 0x004fc8000fffe107 */
[----:B------:R-:W-:Y:S01]  /*44f0*/  IADD3 R7, R3, -UR12, RZ ;  /* 0x8000000c03077c10 */ /* 0x000fe2000fffe0ff */
[----:B-1----:R-:W1:Y:S04]  /*4500*/  SHFL.IDX PT, R5, R6, 0x1, 0x1c1f ;  /* 0x003c1f0006057f89 */ /* 0x002e6800000e0000 */
[----:B----4-:R-:W-:Y:S02]  /*4510*/  IMAD.IADD R3, R7, 0x1, R10 ;  /* 0x0000000107037824 */ /* 0x010fe400078e020a */
[----:B------:R-:W-:Y:S02]  /*4520*/  FMUL.FTZ R10, R68, c[0x0][0x320] ;  /* 0x0000c800440a7a20 */ /* 0x000fe40000410000 */
[----:B---3--:R-:W-:Y:S01]  /*4530*/  FMUL.FTZ R11, R69, c[0x0][0x320] ;  /* 0x0000c800450b7a20 */ /* 0x008fe20000410000 */
[----:B------:R-:W-:Y:S01]  /*4540*/  IMNMX R3, R8, R3, PT ;  /* 0x0000000308037217 */ /* 0x000fe20003800200 */
[----:B------:R-:W-:Y:S01]  /*4550*/  IMAD.IADD R9, R7, 0x1, R9 ;  /* 0x0000000107097824 */ /* 0x000fe200078e0209 */
[----:B------:R-:W-:Y:S02]  /*4560*/  LDSM.16.MT88.4 R68, [R237+0x2100] ;  /* 0x00210000ed44783b */ /* 0x000fe40000004200 */
[----:B------:R-:W-:-:S02]  /*4570*/  ISETP.GT.AND P0, PT, R3, RZ, PT ;  /* 0x000000ff0300720c */ /* 0x000fc40003f04270 */
[C---:B------:R-:W-:Y:S02]  /*4580*/  ISETP.GT.AND P2, PT, R3.reuse, 0x1, PT ;  /* 0x000000010300780c */ /* 0x040fe40003f44270 */
[----:B------:R-:W-:Y:S02]  /*4590*/  ISETP.GT.AND P1, PT, R3, 0x8, PT ;  /* 0x000000080300780c */ /* 0x000fe40003f24270 */
[----:B------:R-:W-:Y:S02]  /*45a0*/  FSEL R12, R12, -INF , P0 ;  /* 0xff8000000c0c7808 */ /* 0x000fe40000000000 */
[----:B------:R-:W-:Y:S02]  /*45b0*/  FSEL R13, R13, -INF , P2 ;  /* 0xff8000000d0d7808 */ /* 0x000fe40001000000 */
[----:B------:R-:W-:Y:S02]  /*45c0*/  ISETP.GT.AND P0, PT, R3, 0x9, PT ;  /* 0x000000090300780c */ /* 0x000fe40003f04270 */
[----:B------:R-:W-:-:S02]  /*45d0*/  FSEL R14, R14, -INF , P1 ;  /* 0xff8000000e0e7808 */ /* 0x000fc40000800000 */
[----:B------:R-:W-:Y:S01]  /*45e0*/  FMNMX.FTZ R139, R12, R13, !PT ;  /* 0x0000000d0c8b7209 */ /* 0x000fe20007810000 */
[----:B-1----:R-:W-:Y:S01]  /*45f0*/  IMAD.IADD R5, R7, 0x1, R5 ;  /* 0x0000000107057824 */ /* 0x002fe200078e0205 */
[C---:B------:R-:W-:Y:S02]  /*4600*/  ISETP.GT.AND P2, PT, R3.reuse, 0x10, PT ;  /* 0x000000100300780c */ /* 0x040fe40003f44270 */
[----:B------:R-:W-:Y:S02]  /*4610*/  FSEL R16, R16, -INF , P0 ;  /* 0xff80000010107808 */ /* 0x000fe40000000000 */
[----:B------:R-:W-:Y:S02]  /*4620*/  FMNMX.FTZ R139, R14, R139, !PT ;  /* 0x0000008b0e8b7209 */ /* 0x000fe40007810000 */
[----:B------:R-:W-:Y:S02]  /*4630*/  ISETP.GT.AND P1, PT, R3, 0x11, PT ;  /* 0x000000110300780c */ /* 0x000fe40003f24270 */
[----:B------:R-:W-:-:S02]  /*4640*/  FSEL R20, R20, -INF , P2 ;  /* 0xff80000014147808 */ /* 0x000fc40001000000 */
[----:B------:R-:W-:Y:S02]  /*4650*/  FMNMX.FTZ R139, R16, R139, !PT ;  /* 0x0000008b108b7209 */ /* 0x000fe40007810000 */
[----:B------:R-:W-:Y:S02]  /*4660*/  ISETP.GT.AND P0, PT, R3, 0x18, PT ;  /* 0x000000180300780c */ /* 0x000fe40003f04270 */
[----:B------:R-:W-:Y:S02]  /*4670*/  FSEL R23, R23, -INF , P1 ;  /* 0xff80000017177808 */ /* 0x000fe40000800000 */
[C---:B------:R-:W-:Y:S02]  /*4680*/  ISETP.GT.AND P2, PT, R3.reuse, 0x19, PT ;  /* 0x000000190300780c */ /* 0x040fe40003f44270 */
[----:B------:R-:W-:Y:S02]  /*4690*/  ISETP.GT.AND P1, PT, R3, 0x20, PT ;  /* 0x000000200300780c */ /* 0x000fe40003f24270 */
[----:B------:R-:W-:-:S02]  /*46a0*/  FMNMX.FTZ R139, R20, R139, !PT ;  /* 0x0000008b148b7209 */ /* 0x000fc40007810000 */
[----:B------:R-:W-:Y:S02]  /*46b0*/  FSEL R27, R27, -INF , P0 ;  /* 0xff8000001b1b7808 */ /* 0x000fe40000000000 */
[----:B------:R-:W-:Y:S02]  /*46c0*/  ISETP.GT.AND P0, PT, R3, 0x21, PT ;  /* 0x000000210300780c */ /* 0x000fe40003f04270 */
[----:B------:R-:W-:Y:S02]  /*46d0*/  FSEL R34, R37, -INF , P2 ;  /* 0xff80000025227808 */ /* 0x000fe40001000000 */
[----:B------:R-:W-:Y:S01]  /*46e0*/  FSEL R176, R28, -INF , P1 ;  /* 0xff8000001cb07808 */ /* 0x000fe20000800000 */
[----:B------:R1:W2:Y:S01]  /*46f0*/  MUFU.TANH R37, R10 ;  /* 0x0000000a00257308 */ /* 0x0002a20000002400 */
[C---:B------:R-:W-:Y:S02]  /*4700*/  ISETP.GT.AND P2, PT, R3.reuse, 0x28, PT ;  /* 0x000000280300780c */ /* 0x040fe40003f44270 */
[----:B------:R-:W-:-:S02]  /*4710*/  ISETP.GT.AND P1, PT, R3, 0x29, PT ;  /* 0x000000290300780c */ /* 0x000fc40003f24270 */
[----:B------:R-:W-:Y:S02]  /*4720*/  FMNMX.FTZ R139, R23, R139, !PT ;  /* 0x0000008b178b7209 */ /* 0x000fe40007810000 */
[----:B------:R-:W-:Y:S02]  /*4730*/  FSEL R177, R177, -INF , P0 ;  /* 0xff800000b1b17808 */ /* 0x000fe40000000000 */
[----:B------:R-:W-:Y:S02]  /*4740*/  ISETP.GT.AND P0, PT, R3, 0x30, PT ;  /* 0x000000300300780c */ /* 0x000fe40003f04270 */
[----:B------:R-:W-:Y:S02]  /*4750*/  FSEL R178, R178, -INF , P2 ;  /* 0xff800000b2b27808 */ /* 0x000fe40001000000 */
[----:B------:R-:W-:Y:S02]  /*4760*/  FSEL R179, R179, -INF , P1 ;  /* 0xff800000b3b37808 */ /* 0x000fe40000800000 */
[----:B------:R-:W-:Y:S01]  /*4770*/  FMNMX.FTZ R139, R27, R139, !PT ;  /* 0x0000008b1b8b7209 */ /* 0x000fe20007810000 */
[----:B-1----:R-:W1:Y:S01]  /*4780*/  SHFL.IDX PT, R10, R6, 0x2, 0x1c1f ;  /* 0x005c1f00060a7f89 */ /* 0x002e6200000e0000 */
[----:B------:R-:W-:-:S02]  /*4790*/  ISETP.GT.AND P2, PT, R3, 0x31, PT ;  /* 0x000000310300780c */ /* 0x000fc40003f44270 */
[C---:B------:R-:W-:Y:S02]  /*47a0*/  ISETP.GT.AND P1, PT, R3.reuse, 0x38, PT ;  /* 0x000000380300780c */ /* 0x040fe40003f24270 */
[----:B------:R-:W-:Y:S02]  /*47b0*/  IMNMX R5, R8, R5, PT ;  /* 0x0000000508057217 */ /* 0x000fe40003800200 */
[----:B------:R-:W-:Y:S02]  /*47c0*/  FSEL R165, R48, -INF , P0 ;  /* 0xff80000030a57808 */ /* 0x000fe40000000000 */
[----:B------:R-:W-:Y:S02]  /*47d0*/  FMNMX.FTZ R139, R34, R139, !PT ;  /* 0x0000008b228b7209 */ /* 0x000fe40007810000 */
[----:B------:R-:W-:Y:S02]  /*47e0*/  ISETP.GT.AND P0, PT, R3, 0x39, PT ;  /* 0x000000390300780c */ /* 0x000fe40003f04270 */
[----:B------:R-:W-:-:S02]  /*47f0*/  FSEL R167, R52, -INF , P2 ;  /* 0xff80000034a77808 */ /* 0x000fc40001000000 */
[----:B------:R-:W-:Y:S02]  /*4800*/  FSEL R166, R50, -INF , P1 ;  /* 0xff80000032a67808 */ /* 0x000fe40000800000 */
[C---:B------:R-:W-:Y:S02]  /*4810*/  ISETP.GT.AND P2, PT, R5.reuse, RZ, PT ;  /* 0x000000ff0500720c */ /* 0x040fe40003f44270 */
[----:B------:R-:W-:Y:S02]  /*4820*/  ISETP.GT.AND P1, PT, R5, 0x1, PT ;  /* 0x000000010500780c */ /* 0x000fe40003f24270 */
[----:B------:R-:W-:Y:S02]  /*4830*/  FMNMX.FTZ R139, R176, R139, !PT ;  /* 0x0000008bb08b7209 */ /* 0x000fe40007810000 */
[----:B------:R-:W-:Y:S02]  /*4840*/  FSEL R106, R29, -INF , P0 ;  /* 0xff8000001d6a7808 */ /* 0x000fe40000000000 */
[----:B------:R-:W-:-:S02]  /*4850*/  ISETP.GT.AND P0, PT, R5, 0x8, PT ;  /* 0x000000080500780c */ /* 0x000fc40003f04270 */
[----:B------:R-:W-:Y:S02]  /*4860*/  FSEL R24, R24, -INF , P2 ;  /* 0xff80000018187808 */ /* 0x000fe40001000000 */
        /* <DEDUP_REMOVED lines=8> */
[----:B------:R-:W-:Y:S01]  /*48f0*/  FMNMX.FTZ R3, R29, R3, !PT ;  /* 0x000000031d037209 */ /* 0x000fe20007810000 */
[----:B------:R3:W4:Y:S01]  /*4900*/  MUFU.TANH R18, R11 ;  /* 0x0000000b00127308 */ /* 0x0007220000002400 */
        /* <DEDUP_REMOVED lines=20> */
[----:B---3--:R-:W3:Y:S01]  /*4a50*/  SHFL.BFLY PT, R11, R139, 0x2, 0x1f ;  /* 0x0c401f008b0b7f89 */ /* 0x008ee200000e0000 */
[----:B------:R-:W-:Y:S02]  /*4a60*/  FMNMX.FTZ R3, R32, R3, !PT ;  /* 0x0000000320037209 */ /* 0x000fe40007810000 */
[----:B------:R-:W-:-:S02]  /*4a70*/  ISETP.GT.AND P0, PT, R5, 0x28, PT ;  /* 0x000000280500780c */ /* 0x000fc40003f04270 */
[----:B------:R-:W-:Y:S02]  /*4a80*/  FSEL R175, R175, -INF , P1 ;  /* 0xff800000afaf7808 */ /* 0x000fe40000800000 */
[----:B------:R-:W-:Y:S02]  /*4a90*/  FMNMX.FTZ R3, R174, R3, !PT ;  /* 0x00000003ae037209 */ /* 0x000fe40007810000 */
[----:B------:R-:W-:Y:S02]  /*4aa0*/  ISETP.GT.AND P1, PT, R5, 0x29, PT ;  /* 0x000000290500780c */ /* 0x000fe40003f24270 */
[----:B------:R-:W-:Y:S02]  /*4ab0*/  FSEL R173, R41, -INF , P0 ;  /* 0xff80000029ad7808 */ /* 0x000fe40000000000 */
[----:B------:R-:W-:Y:S01]  /*4ac0*/  FMNMX.FTZ R3, R175, R3, !PT ;  /* 0x00000003af037209 */ /* 0x000fe20007810000 */
[----:B------:R2:W2:Y:S01]  /*4ad0*/  MUFU.TANH R41, R15 ;  /* 0x0000000f00297308 */ /* 0x0004a20000002400 */
[----:B------:R-:W-:-:S02]  /*4ae0*/  FSEL R172, R40, -INF , P1 ;  /* 0xff80000028ac7808 */ /* 0x000fc40000800000 */
[----:B------:R-:W-:Y:S02]  /*4af0*/  FMNMX.FTZ R3, R173, R3, !PT ;  /* 0x00000003ad037209 */ /* 0x000fe40007810000 */
[----:B-1----:R-:W-:Y:S02]  /*4b00*/  IADD3 R10, R7, R10, RZ ;  /* 0x0000000a070a7210 */ /* 0x002fe40007ffe0ff */
[C---:B------:R-:W-:Y:S01]  /*4b10*/  ISETP.GT.AND P0, PT, R5.reuse, 0x30, PT ;  /* 0x000000300500780c */ /* 0x040fe20003f04270 */
[----:B------:R1:W1:Y:S01]  /*4b20*/  MUFU.TANH R40, R17 ;  /* 0x0000001100287308 */ /* 0x0002620000002400 */
[----:B------:R-:W-:Y:S02]  /*4b30*/  ISETP.GT.AND P1, PT, R5, 0x31, PT ;  /* 0x000000310500780c */ /* 0x000fe40003f24270 */
[----:B------:R-:W-:Y:S02]  /*4b40*/  FMNMX.FTZ R6, R172, R3, !PT ;  /* 0x00000003ac067209 */ /* 0x000fe40007810000 */
[----:B------:R-:W-:-:S02]  /*4b50*/  IMNMX R3, R8, R10, PT ;  /* 0x0000000a08037217 */ /* 0x000fc40003800200 */
[----:B------:R-:W-:Y:S02]  /*4b60*/  FSEL R107, R39, -INF , P0 ;  /* 0xff800000276b7808 */ /* 0x000fe40000000000 */
[----:B------:R-:W-:Y:S02]  /*4b70*/  FSEL R104, R36, -INF , P1 ;  /* 0xff80000024687808 */ /* 0x000fe40000800000 */
[C---:B------:R-:W-:Y:S02]  /*4b80*/  ISETP.GT.AND P0, PT, R5.reuse, 0x38, PT ;  /* 0x000000380500780c */ /* 0x040fe40003f04270 */
[----:B------:R-:W-:Y:S02]  /*4b90*/  ISETP.GT.AND P1, PT, R5, 0x39, PT ;  /* 0x000000390500780c */ /* 0x000fe40003f24270 */
[----:B------:R-:W-:Y:S02]  /*4ba0*/  ISETP.GT.AND P2, PT, R3, RZ, PT ;  /* 0x000000ff0300720c */ /* 0x000fe40003f44270 */
[----:B------:R-:W-:-:S02]  /*4bb0*/  FMNMX.FTZ R7, R107, R6, !PT ;  /* 0x000000066b077209 */ /* 0x000fc40007810000 */
[----:B------:R-:W-:Y:S02]  /*4bc0*/  IMNMX R6, R8, R9, PT ;  /* 0x0000000908067217 */ /* 0x000fe40003800200 */
[----:B------:R-:W-:Y:S02]  /*4bd0*/  FSEL R108, R21, -INF , P0 ;  /* 0xff800000156c7808 */ /* 0x000fe40000000000 */
[----:B------:R-:W-:Y:S02]  /*4be0*/  FSEL R249, R19, -INF , P1 ;  /* 0xff80000013f97808 */ /* 0x000fe40000800000 */
[----:B------:R-:W-:Y:S02]  /*4bf0*/  FSEL R9, R61, -INF , P2 ;  /* 0xff8000003d097808 */ /* 0x000fe40001000000 */
[C---:B------:R-:W-:Y:S02]  /*4c00*/  ISETP.GT.AND P1, PT, R3.reuse, 0x1, PT ;  /* 0x000000010300780c */ /* 0x040fe40003f24270 */
[----:B------:R-:W-:-:S02]  /*4c10*/  ISETP.GT.AND P0, PT, R3, 0x8, PT ;  /* 0x000000080300780c */ /* 0x000fc40003f04270 */
[----:B------:R-:W-:Y:S02]  /*4c20*/  ISETP.GT.AND P2, PT, R3, 0x9, PT ;  /* 0x000000090300780c */ /* 0x000fe40003f44270 */
[----:B---3--:R-:W-:Y:S02]  /*4c30*/  FMNMX.FTZ R139, R11, R139, !PT ;  /* 0x0000008b0b8b7209 */ /* 0x008fe40007810000 */
[----:B------:R-:W-:Y:S02]  /*4c40*/  FSEL R10, R60, -INF , P1 ;  /* 0xff8000003c0a7808 */ /* 0x000fe40000800000 */
[----:B------:R-:W-:Y:S01]  /*4c50*/  FSEL R11, R44, -INF , P0 ;  /* 0xff8000002c0b7808 */ /* 0x000fe20000000000 */
[----:B------:R-:W3:Y:S01]  /*4c60*/  SHFL.BFLY PT, R8, R139, 0x1, 0x1f ;  /* 0x0c201f008b087f89 */ /* 0x000ee200000e0000 */
[----:B--2---:R-:W-:Y:S02]  /*4c70*/  FSEL R15, R31, -INF , P2 ;  /* 0xff8000001f0f7808 */ /* 0x004fe40001000000 */
[----:B------:R-:W-:-:S02]  /*4c80*/  ISETP.GT.AND P1, PT, R3, 0x10, PT ;  /* 0x000000100300780c */ /* 0x000fc40003f24270 */
[C---:B------:R-:W-:Y:S02]  /*4c90*/  ISETP.GT.AND P0, PT, R3.reuse, 0x11, PT ;  /* 0x000000110300780c */ /* 0x040fe40003f04270 */
[----:B------:R-:W-:Y:S02]  /*4ca0*/  ISETP.GT.AND P2, PT, R3, 0x18, PT ;  /* 0x000000180300780c */ /* 0x000fe40003f44270 */
[----:B------:R-:W-:Y:S02]  /*4cb0*/  FMNMX.FTZ R5, R104, R7, !PT ;  /* 0x0000000768057209 */ /* 0x000fe40007810000 */
[----:B------:R-:W-:Y:S02]  /*4cc0*/  FSEL R31, R57, -INF , P1 ;  /* 0xff800000391f7808 */ /* 0x000fe40000800000 */
[----:B------:R-:W-:Y:S02]  /*4cd0*/  FSEL R35, R56, -INF , P0 ;  /* 0xff80000038237808 */ /* 0x000fe40000000000 */
[----:B------:R-:W-:-:S02]  /*4ce0*/  FSEL R36, R53, -INF , P2 ;  /* 0xff80000035247808 */ /* 0x000fc40001000000 */
[C---:B------:R-:W-:Y:S02]  /*4cf0*/  ISETP.GT.AND P1, PT, R3.reuse, 0x19, PT ;  /* 0x000000190300780c */ /* 0x040fe40003f24270 */
[C---:B------:R-:W-:Y:S02]  /*4d00*/  ISETP.GT.AND P0, PT, R3.reuse, 0x20, PT ;  /* 0x000000200300780c */ /* 0x040fe40003f04270 */
[----:B------:R-:W-:Y:S02]  /*4d10*/  ISETP.GT.AND P2, PT, R3, 0x21, PT ;  /* 0x000000210300780c */ /* 0x000fe40003f44270 */
[----:B------:R-:W-:Y:S02]  /*4d20*/  FMNMX.FTZ R5, R108, R5, !PT ;  /* 0x000000056c057209 */ /* 0x000fe40007810000 */
[----:B------:R-:W-:Y:S02]  /*4d30*/  FSEL R39, R54, -INF , P1 ;  /* 0xff80000036277808 */ /* 0x000fe40000800000 */
[----:B------:R-:W-:-:S02]  /*4d40*/  FSEL R168, R168, -INF , P0 ;  /* 0xff800000a8a87808 */ /* 0x000fc40000000000 */
[----:B------:R-:W-:Y:S02]  /*4d50*/  FSEL R169, R169, -INF , P2 ;  /* 0xff800000a9a97808 */ /* 0x000fe40001000000 */
[C---:B------:R-:W-:Y:S02]  /*4d60*/  ISETP.GT.AND P1, PT, R3.reuse, 0x28, PT ;  /* 0x000000280300780c */ /* 0x040fe40003f24270 */
[C---:B------:R-:W-:Y:S02]  /*4d70*/  ISETP.GT.AND P0, PT, R3.reuse, 0x29, PT ;  /* 0x000000290300780c */ /* 0x040fe40003f04270 */
[----:B------:R-:W-:Y:S02]  /*4d80*/  ISETP.GT.AND P2, PT, R3, 0x30, PT ;  /* 0x000000300300780c */ /* 0x000fe40003f44270 */
[----:B------:R-:W-:Y:S02]  /*4d90*/  FMNMX.FTZ R5, R249, R5, !PT ;  /* 0x00000005f9057209 */ /* 0x000fe40007810000 */
[----:B------:R-:W-:-:S02]  /*4da0*/  FSEL R170, R170, -INF , P1 ;  /* 0xff800000aaaa7808 */ /* 0x000fc40000800000 */
[----:B------:R-:W-:Y:S01]  /*4db0*/  FSEL R171, R171, -INF , P0 ;  /* 0xff800000abab7808 */ /* 0x000fe20000000000 */
[----:B------:R-:W2:Y:S01]  /*4dc0*/  SHFL.BFLY PT, R7, R5, 0x2, 0x1f ;  /* 0x0c401f0005077f89 */ /* 0x000ea200000e0000 */
[----:B------:R-:W-:Y:S02]  /*4dd0*/  FSEL R109, R43, -INF , P2 ;  /* 0xff8000002b6d7808 */ /* 0x000fe40001000000 */
[C---:B------:R-:W-:Y:S02]  /*4de0*/  ISETP.GT.AND P1, PT, R3.reuse, 0x31, PT ;  /* 0x000000310300780c */ /* 0x040fe40003f24270 */
[C---:B------:R-:W-:Y:S02]  /*4df0*/  ISETP.GT.AND P0, PT, R3.reuse, 0x38, PT ;  /* 0x000000380300780c */ /* 0x040fe40003f04270 */
[----:B------:R-:W-:Y:S02]  /*4e00*/  ISETP.GT.AND P2, PT, R3, 0x39, PT ;  /* 0x000000390300780c */ /* 0x000fe40003f44270 */
[----:B------:R-:W-:-:S02]  /*4e10*/  FMNMX.FTZ R3, R9, R10, !PT ;  /* 0x0000000a09037209 */ /* 0x000fc40007810000 */
[----:B------:R-:W-:Y:S02]  /*4e20*/  FSEL R248, R37, -INF , P0 ;  /* 0xff80000025f87808 */ /* 0x000fe40000000000 */
[----:B------:R-:W-:Y:S02]  /*4e30*/  FMNMX.FTZ R3, R11, R3, !PT ;  /* 0x000000030b037209 */ /* 0x000fe40007810000 */
[----:B------:R-:W-:Y:S02]  /*4e40*/  ISETP.GT.AND P0, PT, R6, 0x1, PT ;  /* 0x000000010600780c */ /* 0x000fe40003f04270 */
[----:B----4-:R-:W-:Y:S02]  /*4e50*/  FSEL R246, R18, -INF , P2 ;  /* 0xff80000012f67808 */ /* 0x010fe40001000000 */
[----:B------:R-:W-:Y:S02]  /*4e60*/  FMNMX.FTZ R3, R15, R3, !PT ;  /* 0x000000030f037209 */ /* 0x000fe40007810000 */
[----:B---3--:R-:W-:-:S02]  /*4e70*/  FMNMX.FTZ R139, R139, R8, !PT ;  /* 0x000000088b8b7209 */ /* 0x008fc40007810000 */
[----:B------:R-:W-:Y:S02]  /*4e80*/  ISETP.GT.AND P2, PT, R6, 0x8, PT ;  /* 0x000000080600780c */ /* 0x000fe40003f44270 */
[----:B------:R-:W-:Y:S01]  /*4e90*/  FSEL R18, R58, -INF , P0 ;  /* 0xff8000003a127808 */ /* 0x000fe20000000000 */
[----:B------:R-:W-:Y:S01]  /*4ea0*/  FMUL.FTZ R21, R139, c[0x0][0x2d0] ;  /* 0x0000b4008b157a20 */ /* 0x000fe20000410000 */
[----:B------:R-:W-:Y:S02]  /*4eb0*/  ISETP.GT.AND P0, PT, R6, 0x10, PT ;  /* 0x000000100600780c */ /* 0x000fe40003f04270 */
[----:B------:R-:W-:Y:S02]  /*4ec0*/  FMNMX.FTZ R3, R31, R3, !PT ;  /* 0x000000031f037209 */ /* 0x000fe40007810000 */
[----:B------:R-:W-:Y:S02]  /*4ed0*/  FSEL R19, R38, -INF , P2 ;  /* 0xff80000026137808 */ /* 0x000fe40001000000 */
[----:B------:R-:W-:-:S02]  /*4ee0*/  FSEL R38, R65, -INF , P0 ;  /* 0xff80000041267808 */ /* 0x000fc40000000000 */
[----:B------:R-:W-:Y:S02]  /*4ef0*/  FSETP.NEU.FTZ.AND P0, PT, R139, -INF , PT ;  /* 0xff8000008b00780b */ /* 0x000fe40003f1d000 */
[----:B------:R-:W-:Y:S02]  /*4f00*/  FSEL R251, R42, -INF , P1 ;  /* 0xff8000002afb7808 */ /* 0x000fe40000800000 */
[----:B------:R-:W-:Y:S02]  /*4f10*/  FMNMX.FTZ R3, R35, R3, !PT ;  /* 0x0000000323037209 */ /* 0x000fe40007810000 */
[----:B------:R-:W-:Y:S02]  /*4f20*/  ISETP.GT.AND P1, PT, R6, RZ, PT ;  /* 0x000000ff0600720c */ /* 0x000fe40003f24270 */
[----:B------:R-:W-:Y:S02]  /*4f30*/  FSEL R21, R21, RZ, P0 ;  /* 0x000000ff15157208 */ /* 0x000fe40000000000 */
[----:B------:R-:W-:-:S02]  /*4f40*/  FMNMX.FTZ R137, R36, R3, !PT ;  /* 0x0000000324897209 */ /* 0x000fc40007810000 */
[----:B-1----:R-:W-:Y:S01]  /*4f50*/  FSEL R17, R59, -INF , P1 ;  /* 0xff8000003b117808 */ /* 0x002fe20000800000 */
[----:B------:R-:W-:Y:S01]  /*4f60*/  FFMA.FTZ R3, R12, c[0x0][0x2d0], -R21 ;  /* 0x0000b4000c037a23 */ /* 0x000fe20000010815 */
[----:B--2---:R-:W-:Y:S01]  /*4f70*/  FMNMX.FTZ R138, R5, R7, !PT ;  /* 0x00000007058a7209 */ /* 0x004fe20007810000 */
[----:B------:R-:W-:Y:S01]  /*4f80*/  LDSM.16.MT88.4 R56, [R240+0x900] ;  /* 0x00090000f038783b */ /* 0x000fe20000004200 */
[----:B------:R-:W-:Y:S01]  /*4f90*/  FMNMX.FTZ R137, R39, R137, !PT ;  /* 0x0000008927897209 */ /* 0x000fe20007810000 */
[----:B------:R1:W-:Y:S01]  /*4fa0*/  MUFU.EX2 R245, R3 ;  /* 0x0000000300f57308 */ /* 0x0003e20000000800 */
[----:B------:R-:W-:Y:S01]  /*4fb0*/  ISETP.GT.AND P1, PT, R6, 0x9, PT ;  /* 0x000000090600780c */ /* 0x000fe20003f24270 */
[----:B------:R-:W2:Y:S01]  /*4fc0*/  SHFL.BFLY PT, R8, R138, 0x1, 0x1f ;  /* 0x0c201f008a087f89 */ /* 0x000ea200000e0000 */
[----:B------:R-:W-:Y:S02]  /*4fd0*/  FMNMX.FTZ R5, R17, R18, !PT ;  /* 0x0000001211057209 */ /* 0x000fe40007810000 */
[----:B------:R-:W-:-:S02]  /*4fe0*/  FMNMX.FTZ R137, R168, R137, !PT ;  /* 0x00000089a8897209 */ /* 0x000fc40007810000 */
[----:B------:R-:W-:Y:S02]  /*4ff0*/  FSEL R22, R22, -INF , P1 ;  /* 0xff80000016167808 */ /* 0x000fe40000800000 */
[----:B------:R-:W-:Y:S02]  /*5000*/  FMNMX.FTZ R137, R169, R137, !PT ;  /* 0x00000089a9897209 */ /* 0x000fe40007810000 */
[----:B------:R-:W-:Y:S02]  /*5010*/  ISETP.GT.AND P2, PT, R6, 0x11, PT ;  /* 0x000000110600780c */ /* 0x000fe40003f44270 */
[----:B------:R-:W-:Y:S02]  /*5020*/  FMNMX.FTZ R137, R170, R137, !PT ;  /* 0x00000089aa897209 */ /* 0x000fe40007810000 */
[----:B------:R-:W-:Y:S02]  /*5030*/  ISETP.GT.AND P1, PT, R6, 0x18, PT ;  /* 0x000000180600780c */ /* 0x000fe40003f24270 */
[----:B-1----:R-:W-:Y:S01]  /*5040*/  FMNMX.FTZ R3, R19, R5, !PT ;  /* 0x0000000513037209 */ /* 0x002fe20007810000 */
[----:B------:R-:W-:Y:S01]  /*5050*/  FFMA.FTZ R5, R13, c[0x0][0x2d0], -R21 ;  /* 0x0000b4000d057a23 */ /* 0x000fe20000010815 */
[----:B------:R-:W-:-:S02]  /*5060*/  FSEL R37, R72, -INF , P2 ;  /* 0xff80000048257808 */ /* 0x000fc40001000000 */
[----:B------:R-:W-:Y:S01]  /*5070*/  FMNMX.FTZ R3, R22, R3, !PT ;  /* 0x0000000316037209 */ /* 0x000fe20007810000 */
[----:B------:R1:W3:Y:S01]  /*5080*/  MUFU.EX2 R244, R5 ;  /* 0x0000000500f47308 */ /* 0x0002e20000000800 */
[----:B------:R-:W-:Y:S01]  /*5090*/  FMNMX.FTZ R137, R171, R137, !PT ;  /* 0x00000089ab897209 */ /* 0x000fe20007810000 */
[----:B------:R-:W-:Y:S01]  /*50a0*/  LDSM.16.MT88.4 R72, [R239+0x100] ;  /* 0x00010000ef48783b */ /* 0x000fe20000004200 */
[C---:B------:R-:W-:Y:S02]  /*50b0*/  ISETP.GT.AND P2, PT, R6.reuse, 0x19, PT ;  /* 0x000000190600780c */ /* 0x040fe40003f44270 */
[----:B------:R-:W-:Y:S02]  /*50c0*/  FSEL R44, R55, -INF , P1 ;  /* 0xff800000372c7808 */ /* 0x000fe40000800000 */
[----:B------:R-:W-:Y:S01]  /*50d0*/  FMNMX.FTZ R137, R109, R137, !PT ;  /* 0x000000896d897209 */ /* 0x000fe20007810000 */
[----:B------:R-:W-:Y:S01]  /*50e0*/  LDSM.16.MT88.4 R52, [R239+0x900] ;  /* 0x00090000ef34783b */ /* 0x000fe20000004200 */
[----:B------:R-:W-:-:S02]  /*50f0*/  ISETP.GT.AND P1, PT, R6, 0x20, PT ;  /* 0x000000200600780c */ /* 0x000fc40003f24270 */
[----:B------:R-:W-:Y:S02]  /*5100*/  FSEL R45, R64, -INF , P2 ;  /* 0xff800000402d7808 */ /* 0x000fe40001000000 */
[----:B------:R-:W-:Y:S01]  /*5110*/  FMNMX.FTZ R137, R251, R137, !PT ;  /* 0x00000089fb897209 */ /* 0x000fe20007810000 */
[----:B------:R-:W-:Y:S01]  /*5120*/  LDSM.16.MT88.4 R64, [R238+0x2100] ;  /* 0x00210000ee40783b */ /* 0x000fe20000004200 */
[----:B------:R-:W-:Y:S02]  /*5130*/  ISETP.GT.AND P0, PT, R6, 0x21, PT ;  /* 0x000000210600780c */ /* 0x000fe40003f04270 */
[----:B-1----:R-:W-:Y:S01]  /*5140*/  FMNMX.FTZ R5, R38, R3, !PT ;  /* 0x0000000326057209 */ /* 0x002fe20007810000 */
[----:B------:R-:W-:Y:S01]  /*5150*/  FFMA.FTZ R3, R14, c[0x0][0x2d0], -R21 ;  /* 0x0000b4000e037a23 */ /* 0x000fe20000010815 */
[----:B------:R-:W-:Y:S02]  /*5160*/  FSEL R136, R136, -INF , P1 ;  /* 0xff80000088887808 */ /* 0x000fe40000800000 */
[----:B------:R-:W-:Y:S01]  /*5170*/  FMNMX.FTZ R5, R37, R5, !PT ;  /* 0x0000000525057209 */ /* 0x000fe20007810000 */
[----:B------:R1:W-:Y:S01]  /*5180*/  MUFU.EX2 R207, R3 ;  /* 0x0000000300cf7308 */ /* 0x0003e20000000800 */
[----:B------:R-:W-:-:S02]  /*5190*/  FMNMX.FTZ R137, R248, R137, !PT ;  /* 0x00000089f8897209 */ /* 0x000fc40007810000 */
[----:B------:R-:W-:Y:S02]  /*51a0*/  FMNMX.FTZ R5, R44, R5, !PT ;  /* 0x000000052c057209 */ /* 0x000fe40007810000 */
[----:B------:R-:W-:Y:S02]  /*51b0*/  ISETP.GT.AND P2, PT, R6, 0x28, PT ;  /* 0x000000280600780c */ /* 0x000fe40003f44270 */
[----:B------:R-:W-:Y:S02]  /*51c0*/  FSEL R135, R135, -INF , P0 ;  /* 0xff80000087877808 */ /* 0x000fe40000000000 */
[----:B------:R-:W-:Y:S02]  /*51d0*/  FMNMX.FTZ R137, R246, R137, !PT ;  /* 0x00000089f6897209 */ /* 0x000fe40007810000 */
[C---:B------:R-:W-:Y:S02]  /*51e0*/  ISETP.GT.AND P1, PT, R6.reuse, 0x29, PT ;  /* 0x000000290600780c */ /* 0x040fe40003f24270 */
[----:B------:R-:W-:Y:S01]  /*51f0*/  FSEL R133, R133, -INF , P2 ;  /* 0xff80000085857808 */ /* 0x000fe20001000000 */
[----:B------:R-:W4:Y:S01]  /*5200*/  SHFL.BFLY PT, R7, R137, 0x2, 0x1f ;  /* 0x0c401f0089077f89 */ /* 0x000f2200000e0000 */
[----:B------:R-:W-:Y:S01]  /*5210*/  ISETP.GT.AND P0, PT, R6, 0x30, PT ;  /* 0x000000300600780c */ /* 0x000fe20003f04270 */
[----:B-1----:R-:W-:Y:S01]  /*5220*/  FFMA.FTZ R3, R16, c[0x0][0x2d0], -R21 ;  /* 0x0000b40010037a23 */ /* 0x002fe20000010815 */
[----:B------:R-:W-:-:S02]  /*5230*/  FSEL R132, R132, -INF , P1 ;  /* 0xff80000084847808 */ /* 0x000fc40000800000 */
[C---:B------:R-:W-:Y:S01]  /*5240*/  ISETP.GT.AND P2, PT, R6.reuse, 0x31, PT ;  /* 0x000000310600780c */ /* 0x040fe20003f44270 */
[----:B------:R1:W-:Y:S01]  /*5250*/  MUFU.EX2 R196, R3 ;  /* 0x0000000300c47308 */ /* 0x0003e20000000800 */
[----:B------:R-:W-:Y:S02]  /*5260*/  FSEL R235, R47, -INF , P0 ;  /* 0xff8000002feb7808 */ /* 0x000fe40000000000 */
[----:B------:R-:W-:Y:S02]  /*5270*/  ISETP.GT.AND P1, PT, R6, 0x38, PT ;  /* 0x000000380600780c */ /* 0x000fe40003f24270 */
[----:B------:R-:W-:Y:S02]  /*5280*/  FSEL R233, R46, -INF , P2 ;  /* 0xff8000002ee97808 */ /* 0x000fe40001000000 */
[----:B------:R-:W-:Y:S02]  /*5290*/  ISETP.GT.AND P0, PT, R6, 0x39, PT ;  /* 0x000000390600780c */ /* 0x000fe40003f04270 */
[----:B------:R-:W-:-:S02]  /*52a0*/  FSEL R232, R41, -INF , P1 ;  /* 0xff80000029e87808 */ /* 0x000fc40000800000 */
[----:B------:R-:W-:Y:S02]  /*52b0*/  FSEL R231, R40, -INF , P0 ;  /* 0xff80000028e77808 */ /* 0x000fe40000000000 */
[----:B--2---:R-:W-:Y:S01]  /*52c0*/  FMNMX.FTZ R138, R138, R8, !PT ;  /* 0x000000088a8a7209 */ /* 0x004fe20007810000 */
[----:B------:R-:W-:Y:S01]  /*52d0*/  LDSM.16.MT88.4 R40, [R237+0x100] ;  /* 0x00010000ed28783b */ /* 0x000fe20000004200 */
[----:B---3--:R-:W-:Y:S02]  /*52e0*/  F2FP.BF16.PACK_AB R16, R244, R245 ;  /* 0x000000f5f410723e */ /* 0x008fe400000010ff */
[----:B-1----:R-:W-:Y:S01]  /*52f0*/  FMNMX.FTZ R3, R45, R5, !PT ;  /* 0x000000052d037209 */ /* 0x002fe20007810000 */
[----:B------:R-:W-:Y:S01]  /*5300*/  FFMA.FTZ R5, R20, c[0x0][0x2d0], -R21 ;  /* 0x0000b40014057a23 */ /* 0x000fe20000010815 */
[----:B----4-:R-:W-:Y:S01]  /*5310*/  FMNMX.FTZ R137, R137, R7, !PT ;  /* 0x0000000789897209 */ /* 0x010fe20007810000 */
[----:B------:R-:W-:Y:S01]  /*5320*/  FMUL.FTZ R20, R138, c[0x0][0x2d0] ;  /* 0x0000b4008a147a20 */ /* 0x000fe20000410000 */
[----:B------:R-:W-:Y:S01]  /*5330*/  FMNMX.FTZ R3, R136, R3, !PT ;  /* 0x0000000388037209 */ /* 0x000fe20007810000 */
[----:B------:R1:W-:Y:S01]  /*5340*/  MUFU.EX2 R211, R5 ;  /* 0x0000000500d37308 */ /* 0x0003e20000000800 */
[----:B------:R-:W-:Y:S01]  /*5350*/  FSETP.NEU.FTZ.AND P0, PT, R138, -INF , PT ;  /* 0xff8000008a00780b */ /* 0x000fe20003f1d000 */
[----:B------:R-:W2:Y:S01]  /*5360*/  SHFL.BFLY PT, R6, R137, 0x1, 0x1f ;  /* 0x0c201f0089067f89 */ /* 0x000ea200000e0000 */
[----:B------:R-:W-:-:S02]  /*5370*/  FMNMX.FTZ R3, R135, R3, !PT ;  /* 0x0000000387037209 */ /* 0x000fc40007810000 */
[----:B------:R-:W-:Y:S02]  /*5380*/  FSEL R20, R20, RZ, P0 ;  /* 0x000000ff14147208 */ /* 0x000fe40000000000 */
[----:B------:R-:W-:-:S04]  /*5390*/  FMNMX.FTZ R3, R133, R3, !PT ;  /* 0x0000000385037209 */ /* 0x000fc80007810000 */
[----:B------:R-:W-:-:S04]  /*53a0*/  FMNMX.FTZ R3, R132, R3, !PT ;  /* 0x0000000384037209 */ /* 0x000fc80007810000 */
[----:B------:R-:W-:Y:S01]  /*53b0*/  FMNMX.FTZ R3, R235, R3, !PT ;  /* 0x00000003eb037209 */ /* 0x000fe20007810000 */
[----:B-1----:R-:W-:-:S03]  /*53c0*/  FFMA.FTZ R5, R23, c[0x0][0x2d0], -R21 ;  /* 0x0000b40017057a23 */ /* 0x002fc60000010815 */
[----:B------:R-:W-:Y:S01]  /*53d0*/  FMNMX.FTZ R3, R233, R3, !PT ;  /* 0x00000003e9037209 */ /* 0x000fe20007810000 */
[----:B------:R1:W3:Y:S03]  /*53e0*/  MUFU.EX2 R205, R5 ;  /* 0x0000000500cd7308 */ /* 0x0002e60000000800 */
[----:B------:R-:W-:Y:S02]  /*53f0*/  FMNMX.FTZ R3, R232, R3, !PT ;  /* 0x00000003e8037209 */ /* 0x000fe40007810000 */
[----:B--2---:R-:W-:Y:S02]  /*5400*/  FMNMX.FTZ R137, R137, R6, !PT ;  /* 0x0000000689897209 */ /* 0x004fe40007810000 */
[----:B------:R-:W-:Y:S02]  /*5410*/  FMNMX.FTZ R3, R231, R3, !PT ;  /* 0x00000003e7037209 */ /* 0x000fe40007810000 */
[----:B------:R-:W-:-:S03]  /*5420*/  FSETP.NEU.FTZ.AND P0, PT, R137, -INF , PT ;  /* 0xff8000008900780b */ /* 0x000fc60003f1d000 */
[----:B------:R-:W2:Y:S01]  /*5430*/  SHFL.BFLY PT, R134, R3, 0x2, 0x1f ;  /* 0x0c401f0003867f89 */ /* 0x000ea200000e0000 */
[----:B-1----:R-:W-:Y:S01]  /*5440*/  FFMA.FTZ R5, R27, c[0x0][0x2d0], -R21 ;  /* 0x0000b4001b057a23 */ /* 0x002fe20000010815 */
[----:B---3--:R-:W-:-:S03]  /*5450*/  F2FP.BF16.PACK_AB R8, R205, R211 ;  /* 0x000000d3cd08723e */ /* 0x008fc600000010ff */
[----:B------:R1:W-:Y:S02]  /*5460*/  MUFU.EX2 R105, R5 ;  /* 0x0000000500697308 */ /* 0x0003e40000000800 */
[----:B-1----:R-:W-:Y:S01]  /*5470*/  FFMA.FTZ R5, R34, c[0x0][0x2d0], -R21 ;  /* 0x0000b40022057a23 */ /* 0x002fe20000010815 */
[----:B--2---:R-:W-:Y:S01]  /*5480*/  FMNMX.FTZ R134, R3, R134, !PT ;  /* 0x0000008603867209 */ /* 0x004fe20007810000 */
[----:B------:R-:W-:-:S04]  /*5490*/  FFMA.FTZ R3, R25, c[0x0][0x2d0], -R20 ;  /* 0x0000b40019037a23 */ /* 0x000fc80000010814 */
[----:B------:R1:W2:Y:S01]  /*54a0*/  MUFU.EX2 R62, R5 ;  /* 0x00000005003e7308 */ /* 0x0002a20000000800 */
[----:B------:R-:W3:Y:S07]  /*54b0*/  SHFL.BFLY PT, R6, R134, 0x1, 0x1f ;  /* 0x0c201f0086067f89 */ /* 0x000eee00000e0000 */
[----:B------:R4:W-:Y:S01]  /*54c0*/  MUFU.EX2 R206, R3 ;  /* 0x0000000300ce7308 */ /* 0x0009e20000000800 */
[----:B-1----:R-:W-:-:S07]  /*54d0*/  FFMA.FTZ R5, R24, c[0x0][0x2d0], -R20 ;  /* 0x0000b40018057a23 */ /* 0x002fce0000010814 */
[----:B------:R1:W-:Y:S01]  /*54e0*/  MUFU.EX2 R230, R5 ;  /* 0x0000000500e67308 */ /* 0x0003e20000000800 */
[----:B----4-:R-:W-:Y:S01]  /*54f0*/  FMUL.FTZ R3, R137, c[0x0][0x2d0] ;  /* 0x0000b40089037a20 */ /* 0x010fe20000410000 */
[----:B---3--:R-:W-:-:S04]  /*5500*/  FMNMX.FTZ R134, R6, R134, !PT ;  /* 0x0000008606867209 */ /* 0x008fc80007810000 */
[----:B------:R-:W-:Y:S01]  /*5510*/  FSEL R3, R3, RZ, P0 ;  /* 0x000000ff03037208 */ /* 0x000fe20000000000 */
[C---:B------:R-:W-:Y:S01]  /*5520*/  FMUL.FTZ R6, R134.reuse, c[0x0][0x2d0] ;  /* 0x0000b40086067a20 */ /* 0x040fe20000410000 */
[----:B------:R-:W-:-:S03]  /*5530*/  FSETP.NEU.FTZ.AND P0, PT, R134, -INF , PT ;  /* 0xff8000008600780b */ /* 0x000fc60003f1d000 */
[----:B------:R-:W-:Y:S02]  /*5540*/  FFMA.FTZ R2, R35, c[0x0][0x2d0], -R3 ;  /* 0x0000b40023027a23 */ /* 0x000fe40000010803 */
[----:B-1----:R-:W-:Y:S01]  /*5550*/  FFMA.FTZ R5, R30, c[0x0][0x2d0], -R20 ;  /* 0x0000b4001e057a23 */ /* 0x002fe20000010814 */
[----:B------:R-:W-:Y:S01]  /*5560*/  FSEL R0, R6, RZ, P0 ;  /* 0x000000ff06007208 */ /* 0x000fe20000000000 */
[----:B------:R1:W-:Y:S04]  /*5570*/  MUFU.EX2 R247, R2 ;  /* 0x0000000200f77308 */ /* 0x0003e80000000800 */
[----:B------:R-:W-:-:S04]  /*5580*/  FFMA.FTZ R4, R19, c[0x0][0x2d0], -R0 ;  /* 0x0000b40013047a23 */ /* 0x000fc80000010800 */
[----:B------:R3:W-:Y:S08]  /*5590*/  MUFU.EX2 R229, R5 ;  /* 0x0000000500e57308 */ /* 0x0007f00000000800 */
[----:B------:R4:W-:Y:S01]  /*55a0*/  MUFU.EX2 R241, R4 ;  /* 0x0000000400f17308 */ /* 0x0009e20000000800 */
[----:B-1----:R-:W-:Y:S02]  /*55b0*/  FFMA.FTZ R2, R36, c[0x0][0x2d0], -R3 ;  /* 0x0000b40024027a23 */ /* 0x002fe40000010803 */
[----:B---3--:R-:W-:-:S05]  /*55c0*/  FFMA.FTZ R5, R29, c[0x0][0x2d0], -R20 ;  /* 0x0000b4001d057a23 */ /* 0x008fca0000010814 */
[----:B------:R1:W-:Y:S01]  /*55d0*/  MUFU.EX2 R234, R5 ;  /* 0x0000000500ea7308 */ /* 0x0003e20000000800 */
[----:B----4-:R-:W-:Y:S02]  /*55e0*/  FFMA.FTZ R4, R22, c[0x0][0x2d0], -R0 ;  /* 0x0000b40016047a23 */ /* 0x010fe40000010800 */
[----:B--2---:R-:W-:-:S05]  /*55f0*/  IMAD.MOV.U32 R22, RZ, RZ, R62 ;  /* 0x000000ffff167224 */ /* 0x004fca00078e003e */
[----:B------:R2:W-:Y:S01]  /*5600*/  MUFU.EX2 R164, R4 ;  /* 0x0000000400a47308 */ /* 0x0005e20000000800 */
[----:B------:R-:W-:Y:S01]  /*5610*/  LDSM.16.MT88.4 R60, [R237+0x900] ;  /* 0x00090000ed3c783b */ /* 0x000fe20000004200 */
[----:B-1----:R-:W-:-:S06]  /*5620*/  FFMA.FTZ R5, R28, c[0x0][0x2d0], -R20 ;  /* 0x0000b4001c057a23 */ /* 0x002fcc0000010814 */
[----:B------:R1:W3:Y:S01]  /*5630*/  MUFU.EX2 R23, R5 ;  /* 0x0000000500177308 */ /* 0x0002e20000000800 */
[----:B--2---:R-:W-:Y:S02]  /*5640*/  FFMA.FTZ R4, R31, c[0x0][0x2d0], -R3 ;  /* 0x0000b4001f047a23 */ /* 0x004fe40000010803 */
[----:B------:R-:W-:Y:S05]  /*5650*/  LDSM.16.MT88.4 R28, [R238+0x900] ;  /* 0x00090000ee1c783b */ /* 0x000fea0000004200 */
[----:B------:R-:W2:Y:S01]  /*5660*/  MUFU.EX2 R209, R4 ;  /* 0x0000000400d17308 */ /* 0x000ea20000000800 */
[--C-:B-1----:R-:W-:Y:S01]  /*5670*/  FFMA.FTZ R5, R26, c[0x0][0x2d0], -R20.reuse ;  /* 0x0000b4001a057a23 */ /* 0x102fe20000010814 */
[----:B---3--:R-:W-:Y:S01]  /*5680*/  F2FP.BF16.PACK_AB R19, R23, R234 ;  /* 0x000000ea1713723e */ /* 0x008fe200000010ff */
[----:B------:R-:W1:Y:S05]  /*5690*/  LDSM.16.MT88.4 R24, [R238+0x100] ;  /* 0x00010000ee18783b */ /* 0x000e6a0000004200 */
[----:B------:R3:W4:Y:S01]  /*56a0*/  MUFU.EX2 R210, R5 ;  /* 0x0000000500d27308 */ /* 0x0007220000000800 */
[----:B--2---:R-:W-:Y:S01]  /*56b0*/  F2FP.BF16.PACK_AB R4, R247, R209 ;  /* 0x000000d1f704723e */ /* 0x004fe200000010ff */
[----:B---3--:R-:W-:-:S06]  /*56c0*/  FFMA.FTZ R5, R33, c[0x0][0x2d0], -R20 ;  /* 0x0000b40021057a23 */ /* 0x008fcc0000010814 */
[----:B------:R2:W-:Y:S02]  /*56d0*/  MUFU.EX2 R236, R5 ;  /* 0x0000000500ec7308 */ /* 0x0005e40000000800 */
[----:B--2---:R-:W-:Y:S02]  /*56e0*/  FFMA.FTZ R5, R32, c[0x0][0x2d0], -R20 ;  /* 0x0000b40020057a23 */ /* 0x004fe40000010814 */
[----:B------:R-:W-:Y:S04]  /*56f0*/  LDSM.16.MT88.4 R32, [R239+0x2100] ;  /* 0x00210000ef20783b */ /* 0x000fe80000004200 */
[----:B------:R2:W-:Y:S02]  /*5700*/  MUFU.EX2 R80, R5 ;  /* 0x0000000500507308 */ /* 0x0005e40000000800 */
[----:B--2---:R-:W-:Y:S01]  /*5710*/  FFMA.FTZ R5, R9, c[0x0][0x2d0], -R3 ;  /* 0x0000b40009057a23 */ /* 0x004fe20000010803 */
[----:B----4-:R-:W-:-:S05]  /*5720*/  F2FP.BF16.PACK_AB R9, R206, R210 ;  /* 0x000000d2ce09723e */ /* 0x010fca00000010ff */
[----:B------:R2:W-:Y:S02]  /*5730*/  MUFU.EX2 R227, R5 ;  /* 0x0000000500e37308 */ /* 0x0005e40000000800 */
[----:B--2---:R-:W-:Y:S01]  /*5740*/  FFMA.FTZ R5, R10, c[0x0][0x2d0], -R3 ;  /* 0x0000b4000a057a23 */ /* 0x004fe20000010803 */
[----:B------:R-:W-:-:S05]  /*5750*/  F2FP.BF16.PACK_AB R10, R22, R105 ;  /* 0x00000069160a723e */ /* 0x000fca00000010ff */
[----:B------:R2:W3:Y:S02]  /*5760*/  MUFU.EX2 R226, R5 ;  /* 0x0000000500e27308 */ /* 0x0004e40000000800 */
[----:B--2---:R-:W-:Y:S01]  /*5770*/  FFMA.FTZ R5, R11, c[0x0][0x2d0], -R3 ;  /* 0x0000b4000b057a23 */ /* 0x004fe20000010803 */
[----:B---3--:R-:W-:-:S05]  /*5780*/  F2FP.BF16.PACK_AB R12, R226, R227 ;  /* 0x000000e3e20c723e */ /* 0x008fca00000010ff */
[----:B------:R2:W-:Y:S02]  /*5790*/  MUFU.EX2 R228, R5 ;  /* 0x0000000500e47308 */ /* 0x0005e40000000800 */
[----:B--2---:R-:W-:Y:S01]  /*57a0*/  FFMA.FTZ R5, R15, c[0x0][0x2d0], -R3 ;  /* 0x0000b4000f057a23 */ /* 0x004fe20000010803 */
[----:B------:R-:W-:-:S05]  /*57b0*/  F2FP.BF16.PACK_AB R15, R164, R241 ;  /* 0x000000f1a40f723e */ /* 0x000fca00000010ff */
[----:B------:R2:W3:Y:S02]  /*57c0*/  MUFU.EX2 R243, R5 ;  /* 0x0000000500f37308 */ /* 0x0004e40000000800 */
[----:B--2---:R-:W-:Y:S01]  /*57d0*/  FFMA.FTZ R5, R17, c[0x0][0x2d0], -R0 ;  /* 0x0000b40011057a23 */ /* 0x004fe20000010800 */
[----:B------:R-:W-:Y:S02]  /*57e0*/  F2FP.BF16.PACK_AB R17, R229, R230 ;  /* 0x000000e6e511723e */ /* 0x000fe400000010ff */
[----:B---3--:R-:W-:-:S03]  /*57f0*/  F2FP.BF16.PACK_AB R14, R243, R228 ;  /* 0x000000e4f30e723e */ /* 0x008fc600000010ff */
[----:B------:R2:W-:Y:S02]  /*5800*/  MUFU.EX2 R225, R5 ;  /* 0x0000000500e17308 */ /* 0x0005e40000000800 */
[----:B--2---:R-:W-:Y:S01]  /*5810*/  FFMA.FTZ R5, R18, c[0x0][0x2d0], -R0 ;  /* 0x0000b40012057a23 */ /* 0x004fe20000010800 */
[----:B------:R-:W-:-:S05]  /*5820*/  F2FP.BF16.PACK_AB R18, R196, R207 ;  /* 0x000000cfc412723e */ /* 0x000fca00000010ff */
[----:B------:R-:W2:Y:S02]  /*5830*/  MUFU.EX2 R224, R5 ;  /* 0x0000000500e07308 */ /* 0x000ea40000000800 */
[C---:B------:R-:W-:Y:S08]  /*5840*/  HMMA.16816.F32.BF16 R100, R16.reuse, R40, RZ ;  /* 0x000000281064723c */ /* 0x040ff000000418ff */
[----:B-1----:R-:W-:Y:S01]  /*5850*/  HMMA.16816.F32.BF16 R92, R16, R24, RZ ;  /* 0x00000018105c723c */ /* 0x002fe200000418ff */
[----:B--2---:R-:W-:-:S07]  /*5860*/  F2FP.BF16.PACK_AB R13, R224, R225 ;  /* 0x000000e1e00d723e */ /* 0x004fce00000010ff */
[C---:B------:R-:W-:Y:S01]  /*5870*/  HMMA.16816.F32.BF16 R96, R12.reuse, R40, RZ ;  /* 0x000000280c60723c */ /* 0x040fe200000418ff */
[----:B------:R1:W-:Y:S06]  /*5880*/  MUFU.EX2 R41, R2 ;  /* 0x0000000200297308 */ /* 0x0003ec0000000800 */
[----:B------:R-:W-:Y:S01]  /*5890*/  IMAD.MOV.U32 R40, RZ, RZ, R107 ;  /* 0x000000ffff287224 */ /* 0x000fe200078e006b */
[C---:B------:R-:W-:Y:S07]  /*58a0*/  HMMA.16816.F32.BF16 R88, R12.reuse, R24, RZ ;  /* 0x000000180c58723c */ /* 0x040fee00000418ff */
[----:B------:R-:W-:Y:S01]  /*58b0*/  IMAD.MOV.U32 R24, RZ, RZ, R106 ;  /* 0x000000ffff187224 */ /* 0x000fe200078e006a */
        /* <DEDUP_REMOVED lines=11> */
[----:B-1----:R-:W-:-:S02]  /*5970*/  FFMA.FTZ R2, R37, c[0x0][0x2d0], -R0 ;  /* 0x0000b40025027a23 */ /* 0x002fc40000010800 */
[----:B------:R-:W1:Y:S02]  /*5980*/  LDSM.16.MT88.4 R36, [R240+0x2100] ;  /* 0x00210000f024783b */ /* 0x000e640000004200 */
[----:B------:R2:W3:Y:S03]  /*5990*/  MUFU.EX2 R250, R2 ;  /* 0x0000000200fa7308 */ /* 0x0004e60000000800 */
[C---:B------:R-:W-:Y:S08]  /*59a0*/  HMMA.16816.F32.BF16 R128, R12.reuse, R78, RZ ;  /* 0x0000004e0c80723c */ /* 0x040ff000000418ff */
[----:B------:R-:W-:Y:S01]  /*59b0*/  HMMA.16816.F32.BF16 R124, R12, R74, RZ ;  /* 0x0000004a0c7c723c */ /* 0x000fe200000418ff */
[----:B--2---:R-:W-:Y:S01]  /*59c0*/  FFMA.FTZ R2, R44, c[0x0][0x2d0], -R0 ;  /* 0x0000b4002c027a23 */ /* 0x004fe20000010800 */
[----:B---3--:R-:W-:-:S06]  /*59d0*/  F2FP.BF16.PACK_AB R5, R250, R208 ;  /* 0x000000d0fa05723e */ /* 0x008fcc00000010ff */
[C---:B------:R-:W-:Y:S01]  /*59e0*/  HMMA.16816.F32.BF16 R120, R12.reuse, R70, RZ ;  /* 0x000000460c78723c */ /* 0x040fe200000418ff */
[----:B------:R2:W-:Y:S07]  /*59f0*/  MUFU.EX2 R25, R2 ;  /* 0x0000000200197308 */ /* 0x0005ee0000000800 */
[C---:B------:R-:W-:Y:S01]  /*5a00*/  HMMA.16816.F32.BF16 R116, R12.reuse, R66, RZ ;  /* 0x000000420c74723c */ /* 0x040fe200000418ff */
[----:B--2---:R-:W-:Y:S02]  /*5a10*/  FFMA.FTZ R2, R45, c[0x0][0x2d0], -R0 ;  /* 0x0000b4002d027a23 */ /* 0x004fe40000010800 */
[----:B------:R-:W2:Y:S05]  /*5a20*/  LDSM.16.MT88.4 R44, [R238+0x2900] ;  /* 0x00290000ee2c783b */ /* 0x000eaa0000004200 */
[----:B-1----:R-:W-:Y:S01]  /*5a30*/  HMMA.16816.F32.BF16 R112, R12, R36, RZ ;  /* 0x000000240c70723c */ /* 0x002fe200000418ff */
[----:B------:R1:W3:Y:S02]  /*5a40*/  MUFU.EX2 R216, R2 ;  /* 0x0000000200d87308 */ /* 0x0002e40000000800 */
[----:B-1----:R-:W-:Y:S01]  /*5a50*/  IMAD.MOV.U32 R2, RZ, RZ, R80 ;  /* 0x000000ffff027224 */ /* 0x002fe200078e0050 */
[----:B---3--:R-:W-:Y:S01]  /*5a60*/  F2FP.BF16.PACK_AB R7, R216, R25 ;  /* 0x00000019d807723e */ /* 0x008fe200000010ff */
[----:B------:R-:W1:Y:S03]  /*5a70*/  LDSM.16.MT88.4 R80, [R239+0x2900] ;  /* 0x00290000ef50783b */ /* 0x000e660000004200 */
[----:B------:R-:W-:-:S03]  /*5a80*/  F2FP.BF16.PACK_AB R11, R2, R236 ;  /* 0x000000ec020b723e */ /* 0x000fc600000010ff */
[-C--:B------:R-:W-:Y:S08]  /*5a90*/  HMMA.16816.F32.BF16 R184, R4, R60.reuse, R96 ;  /* 0x0000003c04b8723c */ /* 0x080ff00000041860 */
[C---:B------:R-:W-:Y:S07]  /*5aa0*/  HMMA.16816.F32.BF16 R180, R8.reuse, R60, R100 ;  /* 0x0000003c08b4723c */ /* 0x040fee0000041864 */
[----:B------:R-:W-:Y:S01]  /*5ab0*/  IMAD.MOV.U32 R61, RZ, RZ, R109 ;  /* 0x000000ffff3d7224 */ /* 0x000fe200078e006d */
[----:B------:R-:W-:Y:S01]  /*5ac0*/  HMMA.16816.F32.BF16 R192, R8, R28, R92 ;  /* 0x0000001c08c0723c */ /* 0x000fe2000004185c */
[----:B------:R-:W-:-:S07]  /*5ad0*/  MOV R60, R108 ;  /* 0x0000006c003c7202 */ /* 0x000fce0000000f00 */
[----:B------:R-:W-:Y:S07]  /*5ae0*/  HMMA.16816.F32.BF16 R188, R4, R28, R88 ;  /* 0x0000001c04bc723c */ /* 0x000fee0000041858 */
[----:B------:R-:W-:Y:S01]  /*5af0*/  MOV R29, R105 ;  /* 0x00000069001d7202 */ /* 0x000fe20000000f00 */
[----:B------:R-:W-:Y:S01]  /*5b00*/  IMAD.MOV.U32 R28, RZ, RZ, R104 ;  /* 0x000000ffff1c7224 */ /* 0x000fe200078e0068 */
[C---:B------:R-:W-:Y:S08]  /*5b10*/  HMMA.16816.F32.BF16 R108, R12.reuse, R38, RZ ;  /* 0x000000260c6c723c */ /* 0x040ff000000418ff */
[C---:B------:R-:W-:Y:S08]  /*5b20*/  HMMA.16816.F32.BF16 R104, R12.reuse, R32, RZ ;  /* 0x000000200c68723c */ /* 0x040ff000000418ff */
[----:B------:R-:W-:Y:S08]  /*5b30*/  HMMA.16816.F32.BF16 R100, R12, R34, RZ ;  /* 0x000000220c64723c */ /* 0x000ff000000418ff */
[C---:B--2---:R-:W-:Y:S08]  /*5b40*/  HMMA.16816.F32.BF16 R12, R4.reuse, R44, R148 ;  /* 0x0000002c040c723c */ /* 0x044ff00000041894 */
[----:B------:R-:W-:Y:S07]  /*5b50*/  HMMA.16816.F32.BF16 R200, R4, R52, R156 ;  /* 0x0000003404c8723c */ /* 0x000fee000004189c */
[----:B------:R-:W-:Y:S01]  /*5b60*/  IMAD.MOV.U32 R159, RZ, RZ, R196 ;  /* 0x000000ffff9f7224 */ /* 0x000fe200078e00c4 */
[----:B------:R-:W-:Y:S01]  /*5b70*/  HMMA.16816.F32.BF16 R92, R16, R72, RZ ;  /* 0x00000048105c723c */ /* 0x000fe200000418ff */
        /* <DEDUP_REMOVED lines=12> */
[----:B------:R-:W-:-:S04]  /*5c40*/  IMAD.MOV.U32 R28, RZ, RZ, R210 ;  /* 0x000000ffff1c7224 */ /* 0x000fc800078e00d2 */
[----:B------:R-:W-:Y:S01]  /*5c50*/  IMAD.MOV.U32 R155, RZ, RZ, R208 ;  /* 0x000000ffff9b7224 */ /* 0x000fe200078e00d0 */
[----:B------:R-:W-:Y:S01]  /*5c60*/  HMMA.16816.F32.BF16 R12, R16, R64, RZ ;  /* 0x00000040100c723c */ /* 0x000fe200000418ff */
[----:B------:R-:W-:Y:S01]  /*5c70*/  IMAD.MOV.U32 R154, RZ, RZ, R167 ;  /* 0x000000ffff9a7224 */ /* 0x000fe200078e00a7 */
[----:B------:R-:W-:Y:S01]  /*5c80*/  MOV R152, R166 ;  /* 0x000000a600987202 */ /* 0x000fe20000000f00 */
[----:B------:R-:W-:-:S05]  /*5c90*/  IMAD.MOV.U32 R153, RZ, RZ, R25 ;  /* 0x000000ffff997224 */ /* 0x000fca00078e0019 */
[C---:B------:R-:W-:Y:S08]  /*5ca0*/  HMMA.16816.F32.BF16 R208, R4.reuse, R46, R116 ;  /* 0x0000002e04d0723c */ /* 0x040ff00000041874 */
[----:B------:R-:W-:Y:S08]  /*5cb0*/  HMMA.16816.F32.BF16 R112, R4, R84, R112 ;  /* 0x000000540470723c */ /* 0x000ff00000041870 */
[----:B------:R-:W-:Y:S08]  /*5cc0*/  HMMA.16816.F32.BF16 R116, R8, R44, R12 ;  /* 0x0000002c0874723c */ /* 0x000ff0000004180c */
[C---:B------:R-:W-:Y:S08]  /*5cd0*/  HMMA.16816.F32.BF16 R12, R16.reuse, R36, RZ ;  /* 0x00000024100c723c */ /* 0x040ff000000418ff */
[----:B------:R-:W-:Y:S01]  /*5ce0*/  HMMA.16816.F32.BF16 R96, R16, R76, RZ ;  /* 0x0000004c1060723c */ /* 0x000fe200000418ff */
[----:B------:R-:W-:Y:S01]  /*5cf0*/  IMAD.MOV.U32 R223, RZ, RZ, R112 ;  /* 0x000000ffffdf7224 */ /* 0x000fe200078e0070 */
[----:B------:R-:W-:Y:S01]  /*5d00*/  MOV R221, R114 ;  /* 0x0000007200dd7202 */ /* 0x000fe20000000f00 */
[----:B------:R-:W-:-:S02]  /*5d10*/  IMAD.MOV.U32 R222, RZ, RZ, R113 ;  /* 0x000000ffffde7224 */ /* 0x000fc400078e0071 */
[----:B------:R-:W-:Y:S02]  /*5d20*/  IMAD.MOV.U32 R220, RZ, RZ, R115 ;  /* 0x000000ffffdc7224 */ /* 0x000fe400078e0073 */
[----:B------:R-:W-:Y:S01]  /*5d30*/  IMAD.MOV.U32 R76, RZ, RZ, R40 ;  /* 0x000000ffff4c7224 */ /* 0x000fe200078e0028 */
[----:B------:R-:W-:Y:S01]  /*5d40*/  MOV R77, R41 ;  /* 0x00000029004d7202 */ /* 0x000fe20000000f00 */
[C---:B------:R-:W-:Y:S08]  /*5d50*/  HMMA.16816.F32.BF16 R36, R16.reuse, R38, RZ ;  /* 0x000000261024723c */ /* 0x040ff000000418ff */
[----:B------:R-:W-:Y:S08]  /*5d60*/  HMMA.16816.F32.BF16 R40, R16, R42, RZ ;  /* 0x0000002a1028723c */ /* 0x000ff000000418ff */
[----:B------:R-:W-:Y:S01]  /*5d70*/  HMMA.16816.F32.BF16 R112, R8, R84, R12 ;  /* 0x000000540870723c */ /* 0x000fe2000004180c */
[----:B------:R-:W2:Y:S06]  /*5d80*/  LDSM.16.MT88.4 R12, [R237+0x1100] ;  /* 0x00110000ed0c783b */ /* 0x000eac0000004200 */
[----:B------:R-:W-:Y:S01]  /*5d90*/  MOV R85, R72 ;  /* 0x0000004800557202 */ /* 0x000fe20000000f00 */
[----:B------:R-:W-:Y:S01]  /*5da0*/  IMAD.MOV.U32 R84, RZ, RZ, R73 ;  /* 0x000000ffff547224 */ /* 0x000fe200078e0049 */
[----:B------:R-:W-:Y:S08]  /*5db0*/  HMMA.16816.F32.BF16 R164, R4, R62, R144 ;  /* 0x0000003e04a4723c */ /* 0x000ff00000041890 */
[----:B------:R-:W-:Y:S08]  /*5dc0*/  HMMA.16816.F32.BF16 R72, R16, R74, RZ ;  /* 0x0000004a1048723c */ /* 0x000ff000000418ff */
[----:B------:R-:W-:Y:S07]  /*5dd0*/  HMMA.16816.F32.BF16 R40, R8, R62, R40 ;  /* 0x0000003e0828723c */ /* 0x000fee0000041828 */
[----:B------:R-:W-:Y:S01]  /*5de0*/  IMAD.MOV.U32 R63, RZ, RZ, R76 ;  /* 0x000000ffff3f7224 */ /* 0x000fe200078e004c */
[----:B------:R-:W-:Y:S01]  /*5df0*/  MOV R62, R77 ;  /* 0x0000004d003e7202 */ /* 0x000fe20000000f00 */
[----:B------:R-:W-:Y:S08]  /*5e00*/  HMMA.16816.F32.BF16 R108, R4, R86, R108 ;  /* 0x00000056046c723c */ /* 0x000ff0000004186c */
[----:B------:R-:W-:Y:S08]  /*5e10*/  HMMA.16816.F32.BF16 R76, R16, R78, RZ ;  /* 0x0000004e104c723c */ /* 0x000ff000000418ff */
[----:B------:R-:W-:Y:S07]  /*5e20*/  HMMA.16816.F32.BF16 R36, R8, R86, R36 ;  /* 0x000000560824723c */ /* 0x000fee0000041824 */
[----:B------:R-:W-:Y:S01]  /*5e30*/  IMAD.MOV.U32 R86, RZ, RZ, R157 ;  /* 0x000000ffff567224 */ /* 0x000fe200078e009d */
[----:B------:R-:W-:Y:S01]  /*5e40*/  MOV R157, R2 ;  /* 0x00000002009d7202 */ /* 0x000fe20000000f00 */
[--C-:B------:R-:W-:Y:S01]  /*5e50*/  FFMA.FTZ R2, R176, c[0x0][0x2d0], -R21.reuse ;  /* 0x0000b400b0027a23 */ /* 0x100fe20000010815 */
[-C--:B------:R-:W-:Y:S08]  /*5e60*/  HMMA.16816.F32.BF16 R124, R4, R54.reuse, R124 ;  /* 0x00000036047c723c */ /* 0x080ff0000004187c */
[----:B------:R-:W-:Y:S01]  /*5e70*/  HMMA.16816.F32.BF16 R72, R8, R54, R72 ;  /* 0x000000360848723c */ /* 0x000fe20000041848 */
[----:B------:R3:W-:Y:S07]  /*5e80*/  MUFU.EX2 R55, R2 ;  /* 0x0000000200377308 */ /* 0x0007ee0000000800 */
[-C--:B------:R-:W-:Y:S08]  /*5e90*/  HMMA.16816.F32.BF16 R160, R4, R56.reuse, R160 ;  /* 0x0000003804a0723c */ /* 0x080ff000000418a0 */
[----:B------:R-:W-:Y:S01]  /*5ea0*/  HMMA.16816.F32.BF16 R96, R8, R56, R96 ;  /* 0x000000380860723c */ /* 0x000fe20000041860 */
[----:B---3--:R-:W-:-:S04]  /*5eb0*/  FFMA.FTZ R2, R177, c[0x0][0x2d0], -R21 ;  /* 0x0000b400b1027a23 */ /* 0x008fc80000010815 */
[----:B------:R3:W4:Y:S03]  /*5ec0*/  MUFU.EX2 R57, R2 ;  /* 0x0000000200397308 */ /* 0x0007260000000800 */
[-C--:B------:R-:W-:Y:S08]  /*5ed0*/  HMMA.16816.F32.BF16 R128, R4, R58.reuse, R128 ;  /* 0x0000003a0480723c */ /* 0x080ff00000041880 */
[----:B------:R-:W-:Y:S01]  /*5ee0*/  HMMA.16816.F32.BF16 R76, R8, R58, R76 ;  /* 0x0000003a084c723c */ /* 0x000fe2000004184c */
[----:B---3--:R-:W-:-:S07]  /*5ef0*/  FFMA.FTZ R2, R178, c[0x0][0x2d0], -R21 ;  /* 0x0000b400b2027a23 */ /* 0x008fce0000010815 */
[----:B------:R-:W-:Y:S01]  /*5f00*/  HMMA.16816.F32.BF16 R88, R16, R68, RZ ;  /* 0x000000441058723c */ /* 0x000fe200000418ff */
[----:B------:R3:W-:Y:S07]  /*5f10*/  MUFU.EX2 R58, R2 ;  /* 0x00000002003a7308 */ /* 0x0007ee0000000800 */
[----:B------:R-:W-:Y:S08]  /*5f20*/  HMMA.16816.F32.BF16 R92, R8, R52, R92 ;  /* 0x00000034085c723c */ /* 0x000ff0000004185c */
[----:B------:R-:W-:Y:S01]  /*5f30*/  HMMA.16816.F32.BF16 R68, R16, R70, RZ ;  /* 0x000000461044723c */ /* 0x000fe200000418ff */
[----:B---3--:R-:W-:-:S04]  /*5f40*/  FFMA.FTZ R2, R179, c[0x0][0x2d0], -R21 ;  /* 0x0000b400b3027a23 */ /* 0x008fc80000010815 */
[----:B------:R3:W-:Y:S03]  /*5f50*/  MUFU.EX2 R59, R2 ;  /* 0x00000002003b7308 */ /* 0x0007e60000000800 */
[----:B-1----:R-:W-:Y:S08]  /*5f60*/  HMMA.16816.F32.BF16 R104, R4, R80, R104 ;  /* 0x000000500468723c */ /* 0x002ff00000041868 */
[----:B------:R-:W-:Y:S01]  /*5f70*/  HMMA.16816.F32.BF16 R88, R8, R48, R88 ;  /* 0x000000300858723c */ /* 0x000fe20000041858 */
[----:B---3--:R-:W-:-:S02]  /*5f80*/  FFMA.FTZ R2, R174, c[0x0][0x2d0], -R20 ;  /* 0x0000b400ae027a23 */ /* 0x008fc40000010814 */
[----:B------:R-:W-:-:S05]  /*5f90*/  IMAD.MOV.U32 R174, RZ, RZ, R159 ;  /* 0x000000ffffae7224 */ /* 0x000fca00078e009f */
[C---:B------:R-:W-:Y:S01]  /*5fa0*/  HMMA.16816.F32.BF16 R140, R4.reuse, R30, R140 ;  /* 0x0000001e048c723c */ /* 0x040fe2000004188c */
[----:B------:R1:W-:Y:S07]  /*5fb0*/  MUFU.EX2 R52, R2 ;  /* 0x0000000200347308 */ /* 0x0003ee0000000800 */
        /* <DEDUP_REMOVED lines=9> */
[----:B-1----:R-:W-:-:S02]  /*6050*/  FFMA.FTZ R2, R175, c[0x0][0x2d0], -R20 ;  /* 0x0000b400af027a23 */ /* 0x002fc40000010814 */
[----:B------:R-:W-:Y:S02]  /*6060*/  IMAD.MOV.U32 R107, RZ, RZ, R155 ;  /* 0x000000ffff6b7224 */ /* 0x000fe400078e009b */
[----:B------:R1:W3:Y:S01]  /*6070*/  MUFU.EX2 R53, R2 ;  /* 0x0000000200357308 */ /* 0x0002e20000000800 */
[----:B------:R-:W-:Y:S02]  /*6080*/  IMAD.MOV.U32 R155, RZ, RZ, R156 ;  /* 0x000000ffff9b7224 */ /* 0x000fe400078e009c */
[----:B------:R-:W-:Y:S01]  /*6090*/  HMMA.16816.F32.BF16 R64, R16, R66, RZ ;  /* 0x000000421040723c */ /* 0x000fe200000418ff */
[----:B------:R-:W-:Y:S02]  /*60a0*/  IMAD.MOV.U32 R175, RZ, RZ, R152 ;  /* 0x000000ffffaf7224 */ /* 0x000fe400078e0098 */
[----:B------:R-:W-:Y:S02]  /*60b0*/  IMAD.MOV.U32 R104, RZ, RZ, R223 ;  /* 0x000000ffff687224 */ /* 0x000fe400078e00df */
[----:B------:R-:W-:-:S03]  /*60c0*/  IMAD.MOV.U32 R105, RZ, RZ, R222 ;  /* 0x000000ffff697224 */ /* 0x000fc600078e00de */
[----:B------:R-:W-:Y:S01]  /*60d0*/  HMMA.16816.F32.BF16 R4, R16, R32, RZ ;  /* 0x000000201004723c */ /* 0x000fe200000418ff */
[----:B-1----:R-:W-:Y:S02]  /*60e0*/  FFMA.FTZ R2, R173, c[0x0][0x2d0], -R20 ;  /* 0x0000b400ad027a23 */ /* 0x002fe40000010814 */
[----:B------:R-:W-:-:S05]  /*60f0*/  IMAD.MOV.U32 R173, RZ, RZ, R153 ;  /* 0x000000ffffad7224 */ /* 0x000fca00078e0099 */
[----:B------:R-:W-:Y:S01]  /*6100*/  HMMA.16816.F32.BF16 R68, R8, R50, R68 ;  /* 0x000000320844723c */ /* 0x000fe20000041844 */
[----:B------:R1:W-:Y:S07]  /*6110*/  MUFU.EX2 R54, R2 ;  /* 0x0000000200367308 */ /* 0x0003ee0000000800 */
[C---:B------:R-:W-:Y:S08]  /*6120*/  HMMA.16816.F32.BF16 R24, R16.reuse, R26, RZ ;  /* 0x0000001a1018723c */ /* 0x040ff000000418ff */
[----:B------:R-:W-:Y:S01]  /*6130*/  HMMA.16816.F32.BF16 R16, R16, R34, RZ ;  /* 0x000000221010723c */ /* 0x000fe200000418ff */
[----:B-1----:R-:W-:Y:S01]  /*6140*/  FFMA.FTZ R2, R172, c[0x0][0x2d0], -R20 ;  /* 0x0000b400ac027a23 */ /* 0x002fe20000010814 */
[----:B------:R-:W-:-:S03]  /*6150*/  MOV R172, R154 ;  /* 0x0000009a00ac7202 */ /* 0x000fc60000000f00 */
[----:B------:R1:W1:Y:S03]  /*6160*/  MUFU.EX2 R56, R2 ;  /* 0x0000000200387308 */ /* 0x0002660000000800 */
[C---:B------:R-:W-:Y:S08]  /*6170*/  HMMA.16816.F32.BF16 R64, R8.reuse, R46, R64 ;  /* 0x0000002e0840723c */ /* 0x040ff00000041840 */
[----:B------:R-:W-:Y:S01]  /*6180*/  HMMA.16816.F32.BF16 R100, R8, R80, R4 ;  /* 0x000000500864723c */ /* 0x000fe20000041804 */
[----:B-1----:R-:W-:-:S06]  /*6190*/  FFMA.FTZ R2, R168, c[0x0][0x2d0], -R3 ;  /* 0x0000b400a8027a23 */ /* 0x002fcc0000010803 */
[--C-:B------:R-:W-:Y:S01]  /*61a0*/  FFMA.FTZ R4, R171, c[0x0][0x2d0], -R3.reuse ;  /* 0x0000b400ab047a23 */ /* 0x100fe20000010803 */
[C---:B------:R-:W-:Y:S01]  /*61b0*/  HMMA.16816.F32.BF16 R24, R8.reuse, R30, R24 ;  /* 0x0000001e0818723c */ /* 0x040fe20000041818 */
[----:B------:R1:W-:Y:S07]  /*61c0*/  MUFU.EX2 R48, R2 ;  /* 0x0000000200307308 */ /* 0x0003ee0000000800 */
[----:B------:R-:W-:Y:S01]  /*61d0*/  HMMA.16816.F32.BF16 R80, R8, R82, R16 ;  /* 0x000000520850723c */ /* 0x000fe20000041810 */
[----:B------:R-:W-:Y:S01]  /*61e0*/  MUFU.EX2 R51, R4 ;  /* 0x0000000400337308 */ /* 0x000fe20000000800 */
[----:B------:R-:W2:Y:S05]  /*61f0*/  LDSM.16.MT88.4 R16, [R238+0x1100] ;  /* 0x00110000ee10783b */ /* 0x000eaa0000004200 */
[----:B----4-:R-:W-:Y:S01]  /*6200*/  F2FP.BF16.PACK_AB R8, R57, R55 ;  /* 0x000000373908723e */ /* 0x010fe200000010ff */
[----:B-1----:R-:W-:Y:S01]  /*6210*/  FFMA.FTZ R2, R169, c[0x0][0x2d0], -R3 ;  /* 0x0000b400a9027a23 */ /* 0x002fe20000010803 */
[----:B---3--:R-:W-:-:S02]  /*6220*/  F2FP.BF16.PACK_AB R9, R53, R52 ;  /* 0x000000343509723e */ /* 0x008fc400000010ff */
[----:B------:R-:W-:Y:S01]  /*6230*/  F2FP.BF16.PACK_AB R10, R59, R58 ;  /* 0x0000003a3b0a723e */ /* 0x000fe200000010ff */
[----:B------:R1:W3:Y:S01]  /*6240*/  MUFU.EX2 R49, R2 ;  /* 0x0000000200317308 */ /* 0x0002e20000000800 */
[----:B------:R-:W-:-:S07]  /*6250*/  F2FP.BF16.PACK_AB R11, R56, R54 ;  /* 0x00000036380b723e */ /* 0x000fce00000010ff */
[----:B--2---:R-:W-:Y:S01]  /*6260*/  HMMA.16816.F32.BF16 R144, R8, R12, R180 ;  /* 0x0000000c0890723c */ /* 0x004fe200000418b4 */
[----:B-1----:R-:W-:Y:S01]  /*6270*/  FFMA.FTZ R2, R170, c[0x0][0x2d0], -R3 ;  /* 0x0000b400aa027a23 */ /* 0x002fe20000010803 */
[----:B---3--:R-:W-:-:S03]  /*6280*/  F2FP.BF16.PACK_AB R4, R49, R48 ;  /* 0x000000303104723e */ /* 0x008fc600000010ff */
[----:B------:R1:W2:Y:S03]  /*6290*/  MUFU.EX2 R50, R2 ;  /* 0x0000000200327308 */ /* 0x0002a60000000800 */
[----:B------:R-:W-:Y:S01]  /*62a0*/  HMMA.16816.F32.BF16 R32, R8, R18, R24 ;  /* 0x000000120820723c */ /* 0x000fe20000041818 */
[----:B------:R-:W-:Y:S01]  /*62b0*/  LDSM.16.MT88.4 R24, [R238+0x3100] ;  /* 0x00310000ee18783b */ /* 0x000fe20000004200 */
[----:B-1----:R-:W-:Y:S01]  /*62c0*/  FFMA.FTZ R2, R136, c[0x0][0x2d0], -R0 ;  /* 0x0000b40088027a23 */ /* 0x002fe20000010800 */
[----:B--2---:R-:W-:Y:S01]  /*62d0*/  F2FP.BF16.PACK_AB R6, R51, R50 ;  /* 0x000000323306723e */ /* 0x004fe200000010ff */
[----:B------:R-:W-:Y:S02]  /*62e0*/  IMAD.MOV.U32 R136, RZ, RZ, R216 ;  /* 0x000000ffff887224 */ /* 0x000fe400078e00d8 */
[----:B------:R1:W-:Y:S02]  /*62f0*/  MUFU.EX2 R44, R2 ;  /* 0x00000002002c7308 */ /* 0x0003e40000000800 */
[----:B-1----:R-:W-:Y:S01]  /*6300*/  FFMA.FTZ R2, R135, c[0x0][0x2d0], -R0 ;  /* 0x0000b40087027a23 */ /* 0x002fe20000010800 */
[----:B------:R-:W-:-:S05]  /*6310*/  MOV R135, R207 ;  /* 0x000000cf00877202 */ /* 0x000fca0000000f00 */
[----:B------:R1:W2:Y:S02]  /*6320*/  MUFU.EX2 R45, R2 ;  /* 0x00000002002d7308 */ /* 0x0002a40000000800 */
[----:B-1----:R-:W-:Y:S01]  /*6330*/  FFMA.FTZ R2, R133, c[0x0][0x2d0], -R0 ;  /* 0x0000b40085027a23 */ /* 0x002fe20000010800 */
[----:B--2---:R-:W-:Y:S02]  /*6340*/  F2FP.BF16.PACK_AB R5, R45, R44 ;  /* 0x0000002c2d05723e */ /* 0x004fe400000010ff */
[----:B------:R-:W-:-:S03]  /*6350*/  MOV R133, R157 ;  /* 0x0000009d00857202 */ /* 0x000fc60000000f00 */
[----:B------:R1:W-:Y:S02]  /*6360*/  MUFU.EX2 R46, R2 ;  /* 0x00000002002e7308 */ /* 0x0003e40000000800 */
[----:B-1----:R-:W-:Y:S02]  /*6370*/  FFMA.FTZ R2, R132, c[0x0][0x2d0], -R0 ;  /* 0x0000b40084027a23 */ /* 0x002fe40000010800 */
[----:B------:R-:W-:-:S04]  /*6380*/  IMAD.MOV.U32 R132, RZ, RZ, R206 ;  /* 0x000000ffff847224 */ /* 0x000fc800078e00ce */
[----:B------:R-:W1:Y:S02]  /*6390*/  MUFU.EX2 R47, R2 ;  /* 0x00000002002f7308 */ /* 0x000e640000000800 */
[----:B-1----:R-:W-:Y:S01]  /*63a0*/  F2FP.BF16.PACK_AB R7, R47, R46 ;  /* 0x0000002e2f07723e */ /* 0x002fe200000010ff */
[----:B------:R-:W-:-:S06]  /*63b0*/  IMAD.MOV.U32 R2, RZ, RZ, R158 ;  /* 0x000000ffff027224 */ /* 0x000fcc00078e009e */
[C---:B------:R-:W-:Y:S07]  /*63c0*/  HMMA.16816.F32.BF16 R156, R4.reuse, R12, R184 ;  /* 0x0000000c049c723c */ /* 0x040fee00000418b8 */
[----:B------:R-:W-:Y:S01]  /*63d0*/  IMAD.MOV.U32 R186, RZ, RZ, R28 ;  /* 0x000000ffffba7224 */ /* 0x000fe200078e001c */
[----:B------:R-:W-:Y:S01]  /*63e0*/  HMMA.16816.F32.BF16 R164, R4, R14, R164 ;  /* 0x0000000e04a4723c */ /* 0x000fe200000418a4 */
[----:B------:R-:W-:Y:S01]  /*63f0*/  IMAD.MOV.U32 R184, RZ, RZ, R29 ;  /* 0x000000ffffb87224 */ /* 0x000fe200078e001d */
[----:B------:R-:W-:Y:S01]  /*6400*/  MOV R187, R155 ;  /* 0x0000009b00bb7202 */ /* 0x000fe20000000f00 */
[----:B------:R-:W-:-:S05]  /*6410*/  IMAD.MOV.U32 R185, RZ, RZ, R205 ;  /* 0x000000ffffb97224 */ /* 0x000fca00078e00cd */
[C---:B------:R-:W-:Y:S01]  /*6420*/  HMMA.16816.F32.BF16 R28, R8.reuse, R14, R40 ;  /* 0x0000000e081c723c */ /* 0x040fe20000041828 */
[----:B------:R-:W1:Y:S07]  /*6430*/  LDSM.16.MT88.4 R12, [R240+0x1100] ;  /* 0x00110000f00c783b */ /* 0x000e6e0000004200 */
[-C--:B------:R-:W-:Y:S08]  /*6440*/  HMMA.16816.F32.BF16 R152, R8, R16.reuse, R192 ;  /* 0x000000100898723c */ /* 0x080ff000000418c0 */
[C---:B------:R-:W-:Y:S08]  /*6450*/  HMMA.16816.F32.BF16 R176, R4.reuse, R16, R188 ;  /* 0x0000001004b0723c */ /* 0x040ff000000418bc */
[----:B------:R-:W-:Y:S01]  /*6460*/  HMMA.16816.F32.BF16 R188, R4, R18, R140 ;  /* 0x0000001204bc723c */ /* 0x000fe2000004188c */
[----:B------:R-:W2:Y:S06]  /*6470*/  LDSM.16.MT88.4 R16, [R239+0x1100] ;  /* 0x00110000ef10783b */ /* 0x000eac0000004200 */
[----:B------:R-:W-:Y:S01]  /*6480*/  MOV R143, R107 ;  /* 0x0000006b008f7202 */ /* 0x000fe20000000f00 */
[----:B------:R-:W-:Y:S01]  /*6490*/  IMAD.MOV.U32 R107, RZ, RZ, R220 ;  /* 0x000000ffff6b7224 */ /* 0x000fe200078e00dc */
[----:B------:R-:W-:Y:S01]  /*64a0*/  MOV R141, R218 ;  /* 0x000000da008d7202 */ /* 0x000fe20000000f00 */
[----:B------:R-:W-:-:S02]  /*64b0*/  IMAD.MOV.U32 R140, RZ, RZ, R219 ;  /* 0x000000ffff8c7224 */ /* 0x000fc400078e00db */
[----:B------:R-:W-:Y:S01]  /*64c0*/  IMAD.MOV.U32 R142, RZ, RZ, R217 ;  /* 0x000000ffff8e7224 */ /* 0x000fe200078e00d9 */
[-C--:B-1----:R-:W-:Y:S07]  /*64d0*/  HMMA.16816.F32.BF16 R192, R4, R12.reuse, R160 ;  /* 0x0000000c04c0723c */ /* 0x082fee00000418a0 */
[----:B------:R-:W-:Y:S01]  /*64e0*/  IMAD.MOV.U32 R160, RZ, RZ, R199 ;  /* 0x000000ffffa07224 */ /* 0x000fe200078e00c7 */
[----:B------:R-:W-:Y:S01]  /*64f0*/  MOV R162, R197 ;  /* 0x000000c500a27202 */ /* 0x000fe20000000f00 */
[----:B------:R-:W-:Y:S01]  /*6500*/  IMAD.MOV.U32 R161, RZ, RZ, R198 ;  /* 0x000000ffffa17224 */ /* 0x000fe200078e00c6 */
[----:B------:R-:W-:Y:S01]  /*6510*/  HMMA.16816.F32.BF16 R168, R8, R12, R96 ;  /* 0x0000000c08a8723c */ /* 0x000fe20000041860 */
[----:B------:R-:W-:-:S06]  /*6520*/  IMAD.MOV.U32 R163, RZ, RZ, R196 ;  /* 0x000000ffffa37224 */ /* 0x000fcc00078e00c4 */
[----:B------:R-:W-:Y:S01]  /*6530*/  MOV R99, R204 ;  /* 0x000000cc00637202 */ /* 0x000fe20000000f00 */
[-C--:B------:R-:W-:Y:S01]  /*6540*/  HMMA.16816.F32.BF16 R196, R4, R14.reuse, R128 ;  /* 0x0000000e04c4723c */ /* 0x080fe20000041880 */
[----:B------:R-:W-:Y:S01]  /*6550*/  MOV R96, R140 ;  /* 0x0000008c00607202 */ /* 0x000fe20000000f00 */
[----:B------:R-:W-:Y:S02]  /*6560*/  IMAD.MOV.U32 R97, RZ, RZ, R141 ;  /* 0x000000ffff617224 */ /* 0x000fe400078e008d */
[----:B------:R-:W-:Y:S01]  /*6570*/  IMAD.MOV.U32 R140, RZ, RZ, R184 ;  /* 0x000000ffff8c7224 */ /* 0x000fe200078e00b8 */
[----:B------:R-:W-:Y:S01]  /*6580*/  MOV R184, R175 ;  /* 0x000000af00b87202 */ /* 0x000fe20000000f00 */
[----:B------:R-:W-:Y:S01]  /*6590*/  IMAD.MOV.U32 R98, RZ, RZ, R142 ;  /* 0x000000ffff627224 */ /* 0x000fe200078e008e */
[----:B------:R-:W-:Y:S01]  /*65a0*/  MOV R142, R187 ;  /* 0x000000bb008e7202 */ /* 0x000fe20000000f00 */
[----:B------:R-:W-:Y:S01]  /*65b0*/  HMMA.16816.F32.BF16 R76, R8, R14, R76 ;  /* 0x0000000e084c723c */ /* 0x000fe2000004184c */
[----:B------:R-:W1:Y:S01]  /*65c0*/  LDSM.16.MT88.4 R12, [R237+0x3100] ;  /* 0x00310000ed0c783b */ /* 0x000e620000004200 */
[----:B------:R-:W-:-:S02]  /*65d0*/  IMAD.MOV.U32 R141, RZ, RZ, R186 ;  /* 0x000000ffff8d7224 */ /* 0x000fc400078e00ba */
[----:B------:R-:W-:-:S04]  /*65e0*/  IMAD.MOV.U32 R175, RZ, RZ, R63 ;  /* 0x000000ffffaf7224 */ /* 0x000fc800078e003f */
[----:B--2---:R-:W-:Y:S01]  /*65f0*/  HMMA.16816.F32.BF16 R220, R8, R18, R72 ;  /* 0x0000001208dc723c */ /* 0x004fe20000041848 */
[----:B------:R-:W-:Y:S01]  /*6600*/  IMAD.MOV.U32 R186, RZ, RZ, R173 ;  /* 0x000000ffffba7224 */ /* 0x000fe200078e00ad */
[----:B------:R-:W-:-:S06]  /*6610*/  MOV R173, R62 ;  /* 0x0000003e00ad7202 */ /* 0x000fcc0000000f00 */
[-C--:B------:R-:W-:Y:S08]  /*6620*/  HMMA.16816.F32.BF16 R180, R8, R16.reuse, R92 ;  /* 0x0000001008b4723c */ /* 0x080ff0000004185c */
[C---:B------:R-:W-:Y:S08]  /*6630*/  HMMA.16816.F32.BF16 R200, R4.reuse, R16, R200 ;  /* 0x0000001004c8723c */ /* 0x040ff000000418c8 */
[----:B------:R-:W-:Y:S01]  /*6640*/  HMMA.16816.F32.BF16 R204, R4, R18, R124 ;  /* 0x0000001204cc723c */ /* 0x000fe2000004187c */
[----:B------:R-:W-:Y:S01]  /*6650*/  LDSM.16.MT88.4 R16, [R240+0x3100] ;  /* 0x00310000f010783b */ /* 0x000fe20000004200 */
[----:B------:R-:W-:Y:S01]  /*6660*/  IMAD.MOV.U32 R129, RZ, RZ, R96 ;  /* 0x000000ffff817224 */ /* 0x000fe200078e0060 */
[----:B------:R-:W-:Y:S01]  /*6670*/  MOV R130, R97 ;  /* 0x0000006100827202 */ /* 0x000fe20000000f00 */
[----:B------:R-:W-:-:S02]  /*6680*/  IMAD.MOV.U32 R187, RZ, RZ, R86 ;  /* 0x000000ffffbb7224 */ /* 0x000fc400078e0056 */
[----:B------:R-:W-:Y:S02]  /*6690*/  IMAD.MOV.U32 R63, RZ, RZ, R61 ;  /* 0x000000ffff3f7224 */ /* 0x000fe400078e003d */
[-C--:B-1----:R-:W-:Y:S08]  /*66a0*/  HMMA.16816.F32.BF16 R72, R4, R12.reuse, R212 ;  /* 0x0000000c0448723c */ /* 0x082ff000000418d4 */
[----:B------:R-:W-:Y:S08]  /*66b0*/  HMMA.16816.F32.BF16 R216, R8, R12, R88 ;  /* 0x0000000c08d8723c */ /* 0x000ff00000041858 */
[----:B------:R-:W-:Y:S01]  /*66c0*/  HMMA.16816.F32.BF16 R40, R4, R14, R120 ;  /* 0x0000000e0428723c */ /* 0x000fe20000041878 */
[----:B------:R-:W-:Y:S01]  /*66d0*/  MOV R96, R140 ;  /* 0x0000008c00607202 */ /* 0x000fe20000000f00 */
[----:B------:R-:W-:Y:S01]  /*66e0*/  IMAD.MOV.U32 R86, RZ, RZ, R84 ;  /* 0x000000ffff567224 */ /* 0x000fe200078e0054 */
[----:B------:R-:W-:Y:S01]  /*66f0*/  MOV R84, R251 ;  /* 0x000000fb00547202 */ /* 0x000fe20000000f00 */
[----:B------:R-:W-:-:S02]  /*6700*/  IMAD.MOV.U32 R62, RZ, RZ, R60 ;  /* 0x000000ffff3e7224 */ /* 0x000fc400078e003c */
[----:B------:R-:W-:Y:S02]  /*6710*/  IMAD.MOV.U32 R131, RZ, RZ, R98 ;  /* 0x000000ffff837224 */ /* 0x000fe400078e0062 */
[----:B------:R-:W-:Y:S01]  /*6720*/  IMAD.MOV.U32 R97, RZ, RZ, R141 ;  /* 0x000000ffff617224 */ /* 0x000fe200078e008d */
[----:B------:R-:W-:Y:S01]  /*6730*/  HMMA.16816.F32.BF16 R212, R8, R14, R68 ;  /* 0x0000000e08d4723c */ /* 0x000fe20000041844 */
[----:B------:R-:W1:Y:S07]  /*6740*/  LDSM.16.MT88.4 R12, [R239+0x3100] ;  /* 0x00310000ef0c783b */ /* 0x000e6e0000004200 */
[----:B------:R-:W-:Y:S01]  /*6750*/  HMMA.16816.F32.BF16 R88, R4, R24, R160 ;  /* 0x000000180458723c */ /* 0x000fe200000418a0 */
[----:B------:R-:W-:Y:S01]  /*6760*/  IMAD.MOV.U32 R140, RZ, RZ, R184 ;  /* 0x000000ffff8c7224 */ /* 0x000fe200078e00b8 */
[----:B------:R-:W-:Y:S01]  /*6770*/  MOV R61, R248 ;  /* 0x000000f8003d7202 */ /* 0x000fe20000000f00 */
[----:B------:R-:W-:Y:S01]  /*6780*/  FFMA.FTZ R2, R2, c[0x0][0x2d0], -R21 ;  /* 0x0000b40002027a23 */ /* 0x000fe20000010815 */
[----:B------:R-:W-:Y:S01]  /*6790*/  UIMAD.WIDE.U32 UR20, UR10, UR4, URZ ;  /* 0x000000040a1472a5 */ /* 0x000fe2000f8e003f */
[----:B------:R2:W5:Y:S02]  /*67a0*/  LDL.LU R251, [R1+0xbc] ;  /* 0x0000bc0001fb7983 */ /* 0x0005640000300800 */
[----:B------:R-:W-:Y:S01]  /*67b0*/  IMAD.MOV.U32 R163, RZ, RZ, R99 ;  /* 0x000000ffffa37224 */ /* 0x000fe200078e0063 */
[----:B------:R-:W-:Y:S01]  /*67c0*/  MOV R99, R143 ;  /* 0x0000008f00637202 */ /* 0x000fe20000000f00 */
        /* <DEDUP_REMOVED lines=13> */
[----:B------:R-:W-:Y:S02]  /*68a0*/  IMAD.MOV.U32 R85, RZ, RZ, R250 ;  /* 0x000000ffff557224 */ /* 0x000fe400078e00fa */
[----:B------:R-:W-:Y:S01]  /*68b0*/  IMAD.MOV.U32 R184, RZ, RZ, R86 ;  /* 0x000000ffffb87224 */ /* 0x000fe200078e0056 */
[----:B------:R-:W-:Y:S01]  /*68c0*/  MOV R86, R84 ;  /* 0x0000005400567202 */ /* 0x000fe20000000f00 */
[----:B------:R-:W-:Y:S02]  /*68d0*/  IMAD.MOV.U32 R173, RZ, RZ, R62 ;  /* 0x000000ffffad7224 */ /* 0x000fe400078e003e */
[----:B------:R-:W-:Y:S02]  /*68e0*/  IMAD.MOV.U32 R175, RZ, RZ, R63 ;  /* 0x000000ffffaf7224 */ /* 0x000fe400078e003f */
        /* <DEDUP_REMOVED lines=8> */
[----:B------:R-:W-:-:S05]  /*6970*/  IMAD.MOV.U32 R87, RZ, RZ, R85 ;  /* 0x000000ffff577224 */ /* 0x000fca00078e0055 */
[----:B------:R-:W-:Y:S01]  /*6980*/  HMMA.16816.F32.BF16 R108, R4, R18, R108 ;  /* 0x00000012046c723c */ /* 0x000fe2000004186c */
[----:B------:R-:W-:Y:S01]  /*6990*/  IMAD.MOV.U32 R127, RZ, RZ, R173 ;  /* 0x000000ffff7f7224 */ /* 0x000fe200078e00ad */
[----:B------:R-:W-:Y:S01]  /*69a0*/  MOV R129, R86 ;  /* 0x0000005600817202 */ /* 0x000fe20000000f00 */
[----:B------:R-:W-:-:S05]  /*69b0*/  IMAD.MOV.U32 R128, RZ, RZ, R175 ;  /* 0x000000ffff807224 */ /* 0x000fca00078e00af */
[----:B------:R-:W-:Y:S01]  /*69c0*/  HMMA.16816.F32.BF16 R36, R8, R18, R36 ;  /* 0x000000120824723c */ /* 0x000fe20000041824 */
[----:B------:R-:W-:Y:S01]  /*69d0*/  IMAD.MOV.U32 R70, RZ, RZ, R71 ;  /* 0x000000ffff467224 */ /* 0x000fe200078e0047 */
[----:B------:R1:W-:Y:S01]  /*69e0*/  MUFU.EX2 R19, R2 ;  /* 0x0000000200137308 */ /* 0x0003e20000000800 */
[----:B------:R-:W-:Y:S02]  /*69f0*/  IMAD.MOV.U32 R85, RZ, RZ, R246 ;  /* 0x000000ffff557224 */ /* 0x000fe400078e00f6 */
[----:B------:R-:W-:-:S03]  /*6a00*/  IMAD.MOV.U32 R161, RZ, RZ, R163 ;  /* 0x000000ffffa17224 */ /* 0x000fc600078e00a3 */
        /* <DEDUP_REMOVED lines=9> */
[----:B------:R-:W-:Y:S01]  /*6aa0*/  HMMA.16816.F32.BF16 R104, R4, R16, R104 ;  /* 0x000000100468723c */ /* 0x000fe20000041868 */
[----:B-1----:R-:W-:Y:S01]  /*6ab0*/  FFMA.FTZ R2, R69, c[0x0][0x2d0], -R21 ;  /* 0x0000b40045027a23 */ /* 0x002fe20000010815 */
[----:B------:R-:W-:Y:S01]  /*6ac0*/  @UP1 USHF.R.U32.HI UR10, URZ, UR5, UR21 ;  /* 0x000000053f0a1299 */ /* 0x000fe20008011615 */
[----:B------:R-:W-:Y:S01]  /*6ad0*/  IMAD.MOV.U32 R69, RZ, RZ, R70 ;  /* 0x000000ffff457224 */ /* 0x000fe200078e0046 */
[----:B------:R2:W5:Y:S01]  /*6ae0*/  LDL.LU R250, [R1+0xb8] ;  /* 0x0000b80001fa7983 */ /* 0x0005620000300800 */
[----:B------:R-:W-:-:S02]  /*6af0*/  IMAD.MOV.U32 R160, RZ, RZ, R85 ;  /* 0x000000ffffa07224 */ /* 0x000fc400078e0055 */
[----:B------:R-:W-:Y:S01]  /*6b00*/  IMAD.MOV.U32 R70, RZ, RZ, R71 ;  /* 0x000000ffff467224 */ /* 0x000fe200078e0047 */
[----:B------:R-:W-:Y:S01]  /*6b10*/  MOV R71, R124 ;  /* 0x0000007c00477202 */ /* 0x000fe20000000f00 */
[----:B------:R-:W-:Y:S02]  /*6b20*/  IMAD.MOV.U32 R128, RZ, RZ, R129 ;  /* 0x000000ffff807224 */ /* 0x000fe400078e0081 */
[----:B------:R-:W-:Y:S02]  /*6b30*/  IMAD.MOV.U32 R84, RZ, RZ, R247 ;  /* 0x000000ffff547224 */ /* 0x000fe400078e00f7 */
[----:B------:R-:W-:Y:S02]  /*6b40*/  IMAD.MOV.U32 R163, RZ, RZ, R184 ;  /* 0x000000ffffa37224 */ /* 0x000fe400078e00b8 */
[----:B------:R-:W-:Y:S01]  /*6b50*/  IMAD.MOV.U32 R99, RZ, RZ, R87 ;  /* 0x000000ffff637224 */ /* 0x000fe200078e0057 */
[----:B------:R-:W-:Y:S01]  /*6b60*/  MOV R60, R245 ;  /* 0x000000f5003c7202 */ /* 0x000fe20000000f00 */
[----:B------:R-:W-:Y:S01]  /*6b70*/  IMAD.MOV.U32 R129, RZ, RZ, R130 ;  /* 0x000000ffff817224 */ /* 0x000fe200078e0082 */
[----:B------:R-:W-:Y:S01]  /*6b80*/  MOV R130, R131 ;  /* 0x0000008300827202 */ /* 0x000fe20000000f00 */
[----:B------:R-:W-:-:S02]  /*6b90*/  IMAD.MOV.U32 R124, RZ, RZ, R125 ;  /* 0x000000ffff7c7224 */ /* 0x000fc400078e007d */
[----:B------:R-:W-:Y:S01]  /*6ba0*/  IMAD.MOV.U32 R61, RZ, RZ, R244 ;  /* 0x000000ffff3d7224 */ /* 0x000fe200078e00f4 */
[----:B------:R-:W-:Y:S01]  /*6bb0*/  HMMA.16816.F32.BF16 R208, R8, R26, R64 ;  /* 0x0000001a08d0723c */ /* 0x000fe20000041840 */
[----:B------:R-:W-:Y:S01]  /*6bc0*/  IMAD.MOV.U32 R125, RZ, RZ, R126 ;  /* 0x000000ffff7d7224 */ /* 0x000fe200078e007e */
[----:B------:R-:W-:Y:S01]  /*6bd0*/  MOV R126, R127 ;  /* 0x0000007f007e7202 */ /* 0x000fe20000000f00 */
[----:B------:R-:W-:-:S05]  /*6be0*/  IMAD.MOV.U32 R131, RZ, RZ, R160 ;  /* 0x000000ffff837224 */ /* 0x000fca00078e00a0 */
[----:B------:R-:W-:Y:S01]  /*6bf0*/  HMMA.16816.F32.BF16 R140, R8, R16, R112 ;  /* 0x00000010088c723c */ /* 0x000fe20000041870 */
[----:B------:R-:W-:Y:S01]  /*6c00*/  IMAD.MOV.U32 R160, RZ, RZ, R161 ;  /* 0x000000ffffa07224 */ /* 0x000fe200078e00a1 */
[----:B------:R-:W-:Y:S01]  /*6c10*/  MOV R161, R185 ;  /* 0x000000b900a17202 */ /* 0x000fe20000000f00 */
[----:B------:R-:W-:Y:S02]  /*6c20*/  IMAD.MOV.U32 R127, RZ, RZ, R128 ;  /* 0x000000ffff7f7224 */ /* 0x000fe400078e0080 */
[----:B------:R-:W-:Y:S01]  /*6c30*/  IMAD.MOV.U32 R175, RZ, RZ, R243 ;  /* 0x000000ffffaf7224 */ /* 0x000fe200078e00f3 */
[----:B------:R-:W-:Y:S01]  /*6c40*/  UIADD3 UR10, UR10, UR7, -UR12 ;  /* 0x000000070a0a7290 */ /* 0x000fe2000fffe80c */
        /* <DEDUP_REMOVED lines=15> */
[----:B------:R1:W3:Y:S01]  /*6d40*/  MUFU.EX2 R22, R2 ;  /* 0x0000000200167308 */ /* 0x0002e20000000800 */
[----:B------:R-:W-:Y:S01]  /*6d50*/  MOV R135, R242 ;  /* 0x000000f200877202 */ /* 0x000fe20000000f00 */
[----:B------:R-:W-:Y:S04]  /*6d60*/  LDSM.16.MT88.4 R80, [R237+0x3900] ;  /* 0x00390000ed50783b */ /* 0x000fe80000004200 */
[----:B------:R-:W-:Y:S01]  /*6d70*/  LDSM.16.MT88.4 R112, [R240+0x3900] ;  /* 0x00390000f070783b */ /* 0x000fe20000004200 */
[----:B------:R-:W-:-:S03]  /*6d80*/  USHF.R.S32.HI UR4, URZ, 0x1f, UR10 ;  /* 0x0000001f3f047899 */ /* 0x000fc6000801140a */
[----:B------:R2:W5:Y:S01]  /*6d90*/  LDL.LU R248, [R1+0xb0] ;  /* 0x0000b00001f87983 */ /* 0x0005620000300800 */
[----:B-1----:R-:W-:Y:S01]  /*6da0*/  FFMA.FTZ R2, R69, c[0x0][0x2d0], -R21 ;  /* 0x0000b40045027a23 */ /* 0x002fe20000010815 */
[----:B------:R-:W-:Y:S01]  /*6db0*/  HMMA.16816.F32.BF16 R84, R8, R24, R116 ;  /* 0x000000180854723c */ /* 0x000fe20000041874 */
[----:B------:R-:W-:-:S07]  /*6dc0*/  IMAD.MOV.U32 R69, RZ, RZ, R70 ;  /* 0x000000ffff457224 */ /* 0x000fce00078e0046 */
[----:B------:R-:W-:Y:S01]  /*6dd0*/  HMMA.16816.F32.BF16 R60, R4, R14, R148 ;  /* 0x0000000e043c723c */ /* 0x000fe20000041894 */
        /* <DEDUP_REMOVED lines=14> */
[----:B------:R1:W-:Y:S01]  /*6ec0*/  MUFU.EX2 R23, R2 ;  /* 0x0000000200177308 */ /* 0x0003e20000000800 */
[----:B------:R-:W4:Y:S01]  /*6ed0*/  LDSM.16.MT88.4 R148, [R237+0x1900] ;  /* 0x00190000ed94783b */ /* 0x000f220000004200 */
[----:B------:R-:W-:-:S03]  /*6ee0*/  ULEA.HI UR4, UR4, UR10, URZ, 0x6 ;  /* 0x0000000a04047291 */ /* 0x000fc6000f8f303f */
[----:B------:R2:W5:Y:S01]  /*6ef0*/  LDL.LU R247, [R1+0xac] ;  /* 0x0000ac0001f77983 */ /* 0x0005620000300800 */
[----:B-1----:R-:W-:Y:S01]  /*6f00*/  FFMA.FTZ R2, R69, c[0x0][0x2d0], -R21 ;  /* 0x0000b40045027a23 */ /* 0x002fe20000010815 */
[----:B------:R-:W-:Y:S01]  /*6f10*/  MOV R69, R70 ;  /* 0x0000004600457202 */ /* 0x000fe20000000f00 */
[----:B------:R-:W-:Y:S01]  /*6f20*/  IMAD.MOV.U32 R70, RZ, RZ, R71 ;  /* 0x000000ffff467224 */ /* 0x000fe200078e0047 */
[----:B------:R2:W5:Y:S01]  /*6f30*/  LDL.LU R246, [R1+0xa8] ;  /* 0x0000a80001f67983 */ /* 0x0005620000300800 */
[----:B------:R1:W-:Y:S01]  /*6f40*/  MUFU.EX2 R24, R2 ;  /* 0x0000000200187308 */ /* 0x0003e20000000800 */
[----:B------:R-:W-:Y:S01]  /*6f50*/  MOV R71, R124 ;  /* 0x0000007c00477202 */ /* 0x000fe20000000f00 */
[----:B------:R-:W-:Y:S01]  /*6f60*/  IMAD.MOV.U32 R124, RZ, RZ, R125 ;  /* 0x000000ffff7c7224 */ /* 0x000fe200078e007d */
[----:B------:R-:W-:Y:S01]  /*6f70*/  MOV R125, R126 ;  /* 0x0000007e007d7202 */ /* 0x000fe20000000f00 */
[----:B------:R-:W-:Y:S01]  /*6f80*/  IMAD.MOV.U32 R126, RZ, RZ, R127 ;  /* 0x000000ffff7e7224 */ /* 0x000fe200078e007f */
[----:B------:R2:W5:Y:S01]  /*6f90*/  LDL.LU R245, [R1+0xa4] ;  /* 0x0000a40001f57983 */ /* 0x0005620000300800 */
[----:B-1----:R-:W-:Y:S01]  /*6fa0*/  FFMA.FTZ R2, R69, c[0x0][0x2d0], -R20 ;  /* 0x0000b40045027a23 */ /* 0x002fe20000010814 */
[----:B------:R-:W-:Y:S01]  /*6fb0*/  MOV R69, R70 ;  /* 0x0000004600457202 */ /* 0x000fe20000000f00 */
[----:B------:R-:W-:Y:S01]  /*6fc0*/  IMAD.MOV.U32 R70, RZ, RZ, R71 ;  /* 0x000000ffff467224 */ /* 0x000fe200078e0047 */
[----:B------:R-:W-:Y:S01]  /*6fd0*/  MOV R127, R128 ;  /* 0x00000080007f7202 */ /* 0x000fe20000000f00 */
[----:B------:R1:W-:Y:S01]  /*6fe0*/  MUFU.EX2 R15, R2 ;  /* 0x00000002000f7308 */ /* 0x0003e20000000800 */
[----:B------:R-:W-:Y:S01]  /*6ff0*/  MOV R71, R126 ;  /* 0x0000007e00477202 */ /* 0x000fe20000000f00 */
[----:B------:R-:W-:-:S02]  /*7000*/  FADD.FTZ R5, R230, R229 ;  /* 0x000000e5e6057221 */ /* 0x000fc40000010000 */
[----:B------:R-:W-:Y:S02]  /*7010*/  FADD.FTZ R4, R227, R226 ;  /* 0x000000e2e3047221 */ /* 0x000fe40000010000 */
[----:B------:R-:W-:Y:S01]  /*7020*/  FADD.FTZ R8, R225, R224 ;  /* 0x000000e0e1087221 */ /* 0x000fe20000010000 */
[----:B------:R-:W-:Y:S01]  /*7030*/  USHF.R.S32.HI UR5, URZ, 0x6, UR4 ;  /* 0x000000063f057899 */ /* 0x000fe20008011404 */
[----:B------:R2:W5:Y:S01]  /*7040*/  LDL.LU R244, [R1+0xa0] ;  /* 0x0000a00001f47983 */ /* 0x0005620000300800 */
[----:B-1----:R-:W-:Y:S02]  /*7050*/  FFMA.FTZ R2, R69, c[0x0][0x2d0], -R20 ;  /* 0x0000b40045027a23 */ /* 0x002fe40000010814 */
[----:B------:R-:W-:Y:S02]  /*7060*/  IMAD.MOV.U32 R126, RZ, RZ, R127 ;  /* 0x000000ffff7e7224 */ /* 0x000fe400078e007f */
[----:B------:R-:W-:Y:S01]  /*7070*/  IMAD.MOV.U32 R128, RZ, RZ, R129 ;  /* 0x000000ffff807224 */ /* 0x000fe200078e0081 */
[----:B------:R1:W1:Y:S01]  /*7080*/  MUFU.EX2 R17, R2 ;  /* 0x0000000200117308 */ /* 0x0002620000000800 */
[----:B------:R-:W-:Y:S01]  /*7090*/  FADD.FTZ R25, R234, R5 ;  /* 0x00000005ea197221 */ /* 0x000fe20000010000 */
[----:B------:R-:W-:Y:S01]  /*70a0*/  MOV R226, R131 ;  /* 0x0000008300e27202 */ /* 0x000fe20000000f00 */
[----:B------:R-:W-:-:S02]  /*70b0*/  IMAD.MOV.U32 R230, RZ, RZ, R130 ;  /* 0x000000ffffe67224 */ /* 0x000fc400078e0082 */
[----:B------:R-:W-:Y:S01]  /*70c0*/  IMAD.MOV.U32 R225, RZ, RZ, R98 ;  /* 0x000000ffffe17224 */ /* 0x000fe200078e0062 */
[----:B------:R-:W-:Y:S01]  /*70d0*/  MOV R224, R97 ;  /* 0x0000006100e07202 */ /* 0x000fe20000000f00 */
[----:B------:R-:W-:Y:S01]  /*70e0*/  IMAD.MOV.U32 R227, RZ, RZ, R96 ;  /* 0x000000ffffe37224 */ /* 0x000fe200078e0060 */
[----:B------:R2:W5:Y:S01]  /*70f0*/  LDL.LU R243, [R1+0x9c] ;  /* 0x00009c0001f37983 */ /* 0x0005620000300800 */
[--C-:B-1----:R-:W-:Y:S01]  /*7100*/  FFMA.FTZ R2, R70, c[0x0][0x2d0], -R20.reuse ;  /* 0x0000b40046027a23 */ /* 0x102fe20000010814 */
[----:B------:R-:W-:Y:S02]  /*7110*/  MOV R127, R128 ;  /* 0x00000080007f7202 */ /* 0x000fe40000000f00 */
[----:B------:R2:W5:Y:S01]  /*7120*/  LDL.LU R242, [R1+0x98] ;  /* 0x0000980001f27983 */ /* 0x0005620000300800 */
[----:B------:R1:W-:Y:S02]  /*7130*/  MUFU.EX2 R21, R2 ;  /* 0x0000000200157308 */ /* 0x0003e40000000800 */
[----:B-1----:R-:W-:-:S06]  /*7140*/  FFMA.FTZ R2, R71, c[0x0][0x2d0], -R20 ;  /* 0x0000b40047027a23 */ /* 0x002fcc0000010814 */
[----:B------:R1:W1:Y:S02]  /*7150*/  MUFU.EX2 R20, R2 ;  /* 0x0000000200147308 */ /* 0x0002640000000800 */
[----:B-1----:R-:W-:-:S06]  /*7160*/  FFMA.FTZ R2, R124, c[0x0][0x2d0], -R3 ;  /* 0x0000b4007c027a23 */ /* 0x002fcc0000010803 */
[----:B------:R1:W-:Y:S02]  /*7170*/  MUFU.EX2 R11, R2 ;  /* 0x00000002000b7308 */ /* 0x0003e40000000800 */
[----:B-1----:R-:W-:-:S06]  /*7180*/  FFMA.FTZ R2, R125, c[0x0][0x2d0], -R3 ;  /* 0x0000b4007d027a23 */ /* 0x002fcc0000010803 */
[----:B------:R1:W1:Y:S02]  /*7190*/  MUFU.EX2 R14, R2 ;  /* 0x00000002000e7308 */ /* 0x0002640000000800 */
[----:B-1----:R-:W-:-:S06]  /*71a0*/  FFMA.FTZ R2, R126, c[0x0][0x2d0], -R3 ;  /* 0x0000b4007e027a23 */ /* 0x002fcc0000010803 */
[----:B------:R1:W-:Y:S01]  /*71b0*/  MUFU.EX2 R16, R2 ;  /* 0x0000000200107308 */ /* 0x0003e20000000800 */
[----:B------:R-:W-:Y:S02]  /*71c0*/  FFMA.FTZ R3, R127, c[0x0][0x2d0], -R3 ;  /* 0x0000b4007f037a23 */ /* 0x000fe40000010803 */
[----:B-1----:R-:W-:-:S05]  /*71d0*/  FFMA.FTZ R2, R235, c[0x0][0x2d0], -R0 ;  /* 0x0000b400eb027a23 */ /* 0x002fca0000010800 */
[----:B------:R1:W-:Y:S01]  /*71e0*/  MUFU.EX2 R9, R2 ;  /* 0x0000000200097308 */ /* 0x0003e20000000800 */
[----:B------:R-:W-:Y:S01]  /*71f0*/  MOV R129, R160 ;  /* 0x000000a000817202 */ /* 0x000fe20000000f00 */
[----:B-1----:R-:W-:-:S06]  /*7200*/  FFMA.FTZ R2, R233, c[0x0][0x2d0], -R0 ;  /* 0x0000b400e9027a23 */ /* 0x002fcc0000010800 */
[----:B------:R1:W1:Y:S01]  /*7210*/  MUFU.EX2 R10, R2 ;  /* 0x00000002000a7308 */ /* 0x0002620000000800 */
[----:B------:R-:W-:Y:S01]  /*7220*/  IMAD.MOV.U32 R160, RZ, RZ, R161 ;  /* 0x000000ffffa07224 */ /* 0x000fe200078e00a1 */
[----:B------:R-:W-:-:S06]  /*7230*/  MOV R161, R185 ;  /* 0x000000b900a17202 */ /* 0x000fcc0000000f00 */
[----:B------:R2:W2:Y:S01]  /*7240*/  MUFU.EX2 R18, R3 ;  /* 0x0000000300127308 */ /* 0x0004a20000000800 */
[----:B-1----:R-:W-:-:S07]  /*7250*/  FFMA.FTZ R2, R231, c[0x0][0x2d0], -R0 ;  /* 0x0000b400e7027a23 */ /* 0x002fce0000010800 */
[----:B------:R1:W-:Y:S01]  /*7260*/  MUFU.EX2 R13, R2 ;  /* 0x00000002000d7308 */ /* 0x0003e20000000800 */
[----:B--2---:R-:W-:-:S07]  /*7270*/  FFMA.FTZ R3, R232, c[0x0][0x2d0], -R0 ;  /* 0x0000b400e8037a23 */ /* 0x004fce0000010800 */
[----:B------:R-:W2:Y:S01]  /*7280*/  MUFU.EX2 R12, R3 ;  /* 0x00000003000c7308 */ /* 0x000ea20000000800 */
[----:B-1----:R-:W-:Y:S02]  /*7290*/  FADD.FTZ R2, R228, R4 ;  /* 0x00000004e4027221 */ /* 0x002fe40000010000 */
[----:B------:R-:W1:Y:S01]  /*72a0*/  LDSM.16.MT88.4 R4, [R239+0x3900] ;  /* 0x00390000ef04783b */ /* 0x000e620000004200 */
        /* <DEDUP_REMOVED lines=16> */
[----:B---3--:R-:W-:Y:S01]  /*73b0*/  F2FP.BF16.PACK_AB R128, R22, R19 ;  /* 0x000000131680723e */ /* 0x008fe200000010ff */
[----:B------:R-:W-:Y:S01]  /*73c0*/  IMAD.MOV.U32 R185, RZ, RZ, R186 ;  /* 0x000000ffffb97224 */ /* 0x000fe200078e00ba */
[----:B------:R-:W-:Y:S02]  /*73d0*/  F2FP.BF16.PACK_AB R129, R17, R15 ;  /* 0x0000000f1181723e */ /* 0x000fe400000010ff */
[----:B------:R-:W-:-:S02]  /*73e0*/  F2FP.BF16.PACK_AB R130, R24, R23 ;  /* 0x000000171882723e */ /* 0x000fc400000010ff */
[----:B------:R-:W-:Y:S02]  /*73f0*/  F2FP.BF16.PACK_AB R131, R20, R21 ;  /* 0x000000151483723e */ /* 0x000fe400000010ff */
[----:B------:R-:W-:Y:S02]  /*7400*/  F2FP.BF16.PACK_AB R124, R14, R11 ;  /* 0x0000000b0e7c723e */ /* 0x000fe400000010ff */
[----:B------:R-:W-:Y:S02]  /*7410*/  F2FP.BF16.PACK_AB R125, R10, R9 ;  /* 0x000000090a7d723e */ /* 0x000fe400000010ff */
[----:B------:R-:W-:Y:S02]  /*7420*/  F2FP.BF16.PACK_AB R126, R18, R16 ;  /* 0x00000010127e723e */ /* 0x000fe400000010ff */
[----:B--2---:R-:W-:Y:S01]  /*7430*/  F2FP.BF16.PACK_AB R127, R13, R12 ;  /* 0x0000000c0d7f723e */ /* 0x004fe200000010ff */
[----:B------:R-:W-:Y:S01]  /*7440*/  FADD.FTZ R0, R173, R172 ;  /* 0x000000acad007221 */ /* 0x000fe20000010000 */
[----:B------:R-:W-:Y:S01]  /*7450*/  MOV R186, R187 ;  /* 0x000000bb00ba7202 */ /* 0x000fe20000000f00 */
[----:B------:R-:W-:Y:S01]  /*7460*/  IMAD.MOV.U32 R187, RZ, RZ, R241 ;  /* 0x000000ffffbb7224 */ /* 0x000fe200078e00f1 */
[-C--:B----4-:R-:W-:Y:S01]  /*7470*/  HMMA.16816.F32.BF16 R144, R128, R148.reuse, R144 ;  /* 0x000000948090723c */ /* 0x090fe20000041890 */
[----:B------:R-:W-:Y:S01]  /*7480*/  IMAD.MOV.U32 R99, RZ, RZ, R174 ;  /* 0x000000ffff637224 */ /* 0x000fe200078e00ae */
[----:B------:R-:W-:Y:S01]  /*7490*/  MOV R184, R175 ;  /* 0x000000af00b87202 */ /* 0x000fe20000000f00 */
[----:B------:R-:W-:Y:S01]  /*74a0*/  FADD.FTZ R3, R70, R0 ;  /* 0x0000000046037221 */ /* 0x000fe20000010000 */
[----:B------:R-:W-:Y:S01]  /*74b0*/  MOV R0, R187 ;  /* 0x000000bb00007202 */ /* 0x000fe20000000f00 */
[----:B------:R-:W2:Y:S03]  /*74c0*/  LDSM.16.MT88.4 R172, [R240+0x1900] ;  /* 0x00190000f0ac783b */ /* 0x000ea60000004200 */
[----:B------:R-:W-:Y:S01]  /*74d0*/  HMMA.16816.F32.BF16 R156, R124, R148, R156 ;  /* 0x000000947c9c723c */ /* 0x000fe2000004189c */
[----:B------:R-:W-:Y:S01]  /*74e0*/  MOV R234, R99 ;  /* 0x0000006300ea7202 */ /* 0x000fe20000000f00 */
[----:B------:R-:W-:Y:S01]  /*74f0*/  FADD.FTZ R0, R0, R8 ;  /* 0x0000000800007221 */ /* 0x000fe20000010000 */
[----:B------:R-:W-:-:S05]  /*7500*/  MOV R71, R160 ;  /* 0x000000a000477202 */ /* 0x000fca0000000f00 */
[-C--:B------:R-:W-:Y:S01]  /*7510*/  HMMA.16816.F32.BF16 R164, R124, R150.reuse, R164 ;  /* 0x000000967ca4723c */ /* 0x080fe200000418a4 */
[----:B------:R-:W-:Y:S01]  /*7520*/  IMAD.MOV.U32 R228, RZ, RZ, R184 ;  /* 0x000000ffffe47224 */ /* 0x000fe200078e00b8 */
[----:B------:R-:W3:Y:S04]  /*7530*/  LDSM.16.MT88.4 R160, [R238+0x1900] ;  /* 0x00190000eea0783b */ /* 0x000ee80000004200 */
[----:B------:R-:W-:Y:S02]  /*7540*/  LDSM.16.MT88.4 R96, [R238+0x3900] ;  /* 0x00390000ee60783b */ /* 0x000fe40000004200 */
[----:B------:R-:W-:Y:S01]  /*7550*/  HMMA.16816.F32.BF16 R148, R128, R150, R28 ;  /* 0x000000968094723c */ /* 0x000fe2000004181c */
[----:B------:R-:W-:Y:S01]  /*7560*/  UISETP.LT.AND UP0, UPT, URZ, UR5, UPT ;  /* 0x000000053f00728c */ /* 0x000fe2000bf01270 */
[----:B------:R4:W5:Y:S01]  /*7570*/  LDL.LU R241, [R1+0x94] ;  /* 0x0000940001f17983 */ /* 0x0009620000300800 */
[----:B------:R-:W-:-:S02]  /*7580*/  FADD.FTZ R0, R234, R0 ;  /* 0x00000000ea007221 */ /* 0x000fc40000010000 */
[----:B------:R-:W-:-:S03]  /*7590*/  FADD.FTZ R2, R228, R2 ;  /* 0x00000002e4027221 */ /* 0x000fc60000010000 */
[-C--:B-1----:R-:W-:Y:S01]  /*75a0*/  HMMA.16816.F32.BF16 R120, R124, R4.reuse, R120 ;  /* 0x000000047c78723c */ /* 0x082fe20000041878 */
[----:B------:R-:W-:Y:S01]  /*75b0*/  IMAD.MOV.U32 R30, RZ, RZ, R186 ;  /* 0x000000ffff1e7224 */ /* 0x000fe200078e00ba */
[----:B------:R-:W-:Y:S01]  /*75c0*/  MOV R31, R185 ;  /* 0x000000b9001f7202 */ /* 0x000fe20000000f00 */
[----:B------:R4:W5:Y:S02]  /*75d0*/  LDL.LU R236, [R1+0x90] ;  /* 0x0000900001ec7983 */ /* 0x0009640000300800 */
[----:B------:R-:W-:Y:S02]  /*75e0*/  FADD.FTZ R8, R30, R3 ;  /* 0x000000031e087221 */ /* 0x000fe40000010000 */
[----:B------:R-:W-:Y:S01]  /*75f0*/  FADD.FTZ R3, R31, R25 ;  /* 0x000000191f037221 */ /* 0x000fe20000010000 */
[----:B------:R-:W-:Y:S01]  /*7600*/  HMMA.16816.F32.BF16 R116, R128, R4, R116 ;  /* 0x000000048074723c */ /* 0x000fe20000041874 */
[----:B------:R-:W-:Y:S01]  /*7610*/  FADD.FTZ R8, R225, R8 ;  /* 0x00000008e1087221 */ /* 0x000fe20000010000 */
[----:B------:R-:W-:Y:S01]  /*7620*/  MOV R27, R71 ;  /* 0x00000047001b7202 */ /* 0x000fe20000000f00 */
[----:B------:R-:W1:Y:S04]  /*7630*/  LDSM.16.MT88.4 R184, [R239+0x1900] ;  /* 0x00190000efb8783b */ /* 0x000e680000004200 */
        /* <DEDUP_REMOVED lines=44> */
[----:B------:R1:W-:Y:S01]  /*7900*/  STL [R1+0x64], R0 ;  /* 0x0000640001007387 */ /* 0x0003e20000100800 */
[----:B------:R-:W-:Y:S01]  /*7910*/  FADD.FTZ R5, R20, R2 ;  /* 0x0000000214057221 */ /* 0x000fe20000010000 */
[----:B------:R-:W-:Y:S01]  /*7920*/  UIADD3 UR10, UR6, -0x2, URZ ;  /* 0xfffffffe060a7890 */ /* 0x000fe2000fffe03f */
[----:B------:R-:W-:Y:S01]  /*7930*/  FADD.FTZ R2, R18, R3 ;  /* 0x0000000312027221 */ /* 0x000fe20000010000 */
[----:B------:R-:W-:Y:S02]  /*7940*/  USEL UR5, URZ, UR5, !UP0 ;  /* 0x000000053f057287 */ /* 0x000fe4000c000000 */
[----:B------:R4:W-:Y:S02]  /*7950*/  STL [R1+0x74], R5 ;  /* 0x0000740501007387 */ /* 0x0009e40000100800 */
[----:B------:R-:W-:-:S06]  /*7960*/  UISETP.GE.AND UP0, UPT, UR10, UR5, UPT ;  /* 0x000000050a00728c */ /* 0x000fcc000bf06270 */
[----:B------:R-:W-:Y:S01]  /*7970*/  PLOP3.LUT P0, PT, PT, PT, UP0, 0x80, 0x0 ;  /* 0x000000000000781c */ /* 0x000fe20003f0f008 */
[----:B-1----:R-:W-:-:S05]  /*7980*/  FADD.FTZ R0, R13, R4 ;  /* 0x000000040d007221 */ /* 0x002fca0000010000 */
[----:B------:R4:W-:Y:S04]  /*7990*/  STL [R1+0x6c], R0 ;  /* 0x00006c0001007387 */ /* 0x0009e80000100800 */
[----:B------:R4:W-:Y:S01]  /*79a0*/  STL [R1+0x70], R2 ;  /* 0x0000700201007387 */ /* 0x0009e20000100800 */
[-C--:B--2---:R-:W-:Y:S08]  /*79b0*/  HMMA.16816.F32.BF16 R168, R128, R172.reuse, R168 ;  /* 0x000000ac80a8723c */ /* 0x084ff000000418a8 */
[C---:B------:R-:W-:Y:S08]  /*79c0*/  HMMA.16816.F32.BF16 R192, R124.reuse, R172, R192 ;  /* 0x000000ac7cc0723c */ /* 0x040ff000000418c0 */
[-C--:B------:R-:W-:Y:S08]  /*79d0*/  HMMA.16816.F32.BF16 R196, R124, R174.reuse, R196 ;  /* 0x000000ae7cc4723c */ /* 0x080ff000000418c4 */
[C---:B------:R-:W-:Y:S08]  /*79e0*/  HMMA.16816.F32.BF16 R172, R128.reuse, R174, R76 ;  /* 0x000000ae80ac723c */ /* 0x040ff0000004184c */
[-C--:B---3--:R-:W-:Y:S08]  /*79f0*/  HMMA.16816.F32.BF16 R152, R128, R160.reuse, R152 ;  /* 0x000000a08098723c */ /* 0x088ff00000041898 */
        /* <DEDUP_REMOVED lines=19> */
[-C--:B------:R-:W-:Y:S08]  /*7b30*/  HMMA.16816.F32.BF16 R124, R124, R6.reuse, R60 ;  /* 0x000000067c7c723c */ /* 0x080ff0000004183c */
[----:B------:R-:W-:Y:S01]  /*7b40*/  HMMA.16816.F32.BF16 R128, R128, R6, R64 ;  /* 0x000000068080723c */ /* 0x000fe20000041840 */
[----:B------:R-:W-:Y:S07]  /*7b50*/  @!P0 BRA `(.L_x_1792) ;  /* 0x000055d000008947 */ /* 0x000fee0003800000 */
[----:B----4-:R-:W2:Y:S04]  /*7b60*/  LDL.LU R136, [R1+0x5c] ;  /* 0x00005c0001887983 */ /* 0x010ea80000300800 */
[----:B------:R-:W2:Y:S04]  /*7b70*/  LDL R26, [R1+0x60] ;  /* 0x00006000011a7983 */ /* 0x000ea80000100800 */
[----:B------:R-:W3:Y:S04]  /*7b80*/  LDL R235, [R1+0x7c] ;  /* 0x00007c0001eb7983 */ /* 0x000ee80000100800 */
[----:B------:R-:W4:Y:S04]  /*7b90*/  LDL R27, [R1+0x8c] ;  /* 0x00008c00011b7983 */ /* 0x000f280000100800 */
[----:B------:R-:W4:Y:S01]  /*7ba0*/  LDL R135, [R1+0x84] ;  /* 0x0000840001877983 */ /* 0x000f220000100800 */
[----:B------:R-:W-:-:S02]  /*7bb0*/  PLOP3.LUT P1, PT, PT, PT, UP1, 0x80, 0x0 ;  /* 0x000000000000781c */ /* 0x000fc40003f2f018 */
[----:B------:R-:W-:Y:S01]  /*7bc0*/  PLOP3.LUT P0, PT, PT, PT, UP1, 0x80, 0x0 ;  /* 0x000000000000781c */ /* 0x000fe20003f0f018 */
[----:B------:R-:W-:Y:S02]  /*7bd0*/  IMAD.MOV.U32 R133, RZ, RZ, R138 ;  /* 0x000000ffff857224 */ /* 0x000fe400078e008a */
[----:B------:R-:W-:Y:S02]  /*7be0*/  IMAD.MOV.U32 R132, RZ, RZ, R139 ;  /* 0x000000ffff847224 */ /* 0x000fe400078e008b */
[----:B------:R-:W-:Y:S01]  /*7bf0*/  IMAD.MOV.U32 R140, RZ, RZ, R134 ;  /* 0x000000ffff8c7224 */ /* 0x000fe200078e0086 */
[----:B------:R-:W-:Y:S01]  /*7c00*/  UMOV UR4, 0xffffffc0 ;  /* 0xffffffc000047882 */ /* 0x000fe20000000000 */
[C---:B--2---:R-:W-:Y:S01]  /*7c10*/  SHF.L.U64.HI R0, R26.reuse, 0x1, R136 ;  /* 0x000000011a007819 */ /* 0x044fe20000010288 */
[----:B------:R-:W-:-:S04]  /*7c20*/  IMAD.SHL.U32 R4, R26, 0x2, RZ ;  /* 0x000000021a047824 */ /* 0x000fc800078e00ff */
[----:B------:R3:W-:Y:S01]  /*7c30*/  STL [R1+0x48], R0 ;  /* 0x0000480001007387 */ /* 0x0007e20000100800 */
[C---:B----4-:R-:W-:Y:S02]  /*7c40*/  SHF.L.U64.HI R3, R135.reuse, 0x1, R27 ;  /* 0x0000000187037819 */ /* 0x050fe4000001021b */
[----:B------:R-:W-:Y:S01]  /*7c50*/  SHF.L.U32 R2, R135, 0x1, RZ ;  /* 0x0000000187027819 */ /* 0x000fe200000006ff */
[----:B------:R1:W-:Y:S04]  /*7c60*/  STL [R1+0x88], R4 ;  /* 0x0000880401007387 */ /* 0x0003e80000100800 */
[----:B------:R1:W-:Y:S01]  /*7c70*/  STL [R1+0x44], R3 ;  /* 0x0000440301007387 */ /* 0x0003e20000100800 */
[----:B---3--:R-:W-:-:S03]  /*7c80*/  @P1 IMAD.HI.U32 R0, R235, c[0x0][0x2c8], RZ ;  /* 0x0000b200eb001a27 */ /* 0x008fc600078e00ff */
[----:B------:R1:W-:Y:S02]  /*7c90*/  STL [R1+0x40], R2 ;  /* 0x0000400201007387 */ /* 0x0003e40000100800 */
[----:B------:R-:W-:-:S05]  /*7ca0*/  @P0 SHF.R.U32.HI R0, RZ, c[0x0][0x2cc], R0 ;  /* 0x0000b300ff000a19 */ /* 0x000fca0000011600 */
[----:B------:R1:W-:Y:S01]  /*7cb0*/  @P0 STL [R1+0x78], R0 ;  /* 0x0000780001000387 */ /* 0x0003e20000100800 */
[----:B------:R-:W-:-:S03]  /*7cc0*/  MOV R136, R137 ;  /* 0x0000008900887202 */ /* 0x000fc60000000f00 */
.L_x_1795:
[----:B-1----:R-:W2:Y:S01]  /*7cd0*/  LDL R3, [R1+0x8] ;  /* 0x0000080001037983 */ /* 0x002ea20000100800 */
[----:B------:R-:W-:Y:S04]  /*7ce0*/  DEPBAR.LE SB0, 0x0 ;  /* 0x000080000000791a */ /* 0x000fe80000000000 */
[----:B------:R-:W3:Y:S04]  /*7cf0*/  LDL R2, [R1+0x4] ;  /* 0x0000040001027983 */ /* 0x000ee80000100800 */
[----:B------:R-:W-:Y:S01]  /*7d00*/  BAR.SYNC.DEFER_BLOCKING 0x0 ;  /* 0x0000000000007b1d */ /* 0x000fe20000010000 */
[----:B------:R-:W-:Y:S05]  /*7d10*/  ISETP.LE.AND P0, PT, RZ, UR10, PT ;  /* 0x0000000aff007c0c */ /* 0x000fea000bf03270 */
[----:B------:R-:W4:Y:S04]  /*7d20*/  LDL R0, [R1] ;  /* 0x0000000001007983 */ /* 0x000f280000100800 */
[----:B-----5:R1:W1:Y:S04]  /*7d30*/  LDSM.16.M88.4 R64, [R243+0x8100] ;  /* 0x00810000f340783b */ /* 0x0202680000000200 */
        /* <DEDUP_REMOVED lines=8> */
[----:B--2---:R2:W1:Y:S04]  /*7dc0*/  LDSM.16.M88.4 R224, [R3] ;  /* 0x0000000003e0783b */ /* 0x0044680000000200 */
[----:B---3--:R2:W3:Y:S04]  /*7dd0*/  LDSM.16.M88.4 R228, [R2] ;  /* 0x0000000002e4783b */ /* 0x0084e80000000200 */
[----:B----4-:R2:W4:Y:S01]  /*7de0*/  LDSM.16.M88.4 R232, [R0] ;  /* 0x0000000000e8783b */ /* 0x0105220000000200 */
[----:B------:R-:W-:-:S05]  /*7df0*/  @!P0 BRA `(.L_x_1793) ;  /* 0x0000038000008947 */ /* 0x000fca0003800000 */
[----:B------:R-:W5:Y:S01]  /*7e00*/  LDL R4, [R1+0x58] ;  /* 0x0000580001047983 */ /* 0x000f620000100800 */
[----:B------:R-:W-:Y:S03]  /*7e10*/  SEL R25, RZ, 0x10, P5 ;  /* 0x00000010ff197807 */ /* 0x000fe60002800000 */
[----:B--2---:R-:W2:Y:S04]  /*7e20*/  LDL R5, [R1+0x4c] ;  /* 0x00004c0001057983 */ /* 0x004ea80000100800 */
[----:B----4-:R-:W4:Y:S04]  /*7e30*/  LDL R27, [R1+0x88] ;  /* 0x00008800011b7983 */ /* 0x010f280000100800 */
[----:B---3--:R-:W3:Y:S04]  /*7e40*/  LDL R28, [R1+0x40] ;  /* 0x00004000011c7983 */ /* 0x008ee80000100800 */
[----:B------:R-:W3:Y:S04]  /*7e50*/  LDL R26, [R1+0x48] ;  /* 0x00004800011a7983 */ /* 0x000ee80000100800 */
[----:B------:R-:W3:Y:S04]  /*7e60*/  LDL R24, [R1+0x44] ;  /* 0x0000440001187983 */ /* 0x000ee80000100800 */
[----:B------:R-:W3:Y:S01]  /*7e70*/  LDL R23, [R1+0x50] ;  /* 0x0000500001177983 */ /* 0x000ee20000100800 */
[----:B-----5:R-:W-:Y:S01]  /*7e80*/  SHF.R.S32.HI R0, RZ, 0x1f, R4 ;  /* 0x0000001fff007819 */ /* 0x020fe20000011404 */
[----:B------:R-:W-:Y:S04]  /*7e90*/  IMAD.WIDE.U32 R2, R4, c[0x0][0x208], RZ ;  /* 0x0000820004027a25 */ /* 0x000fe800078e00ff */
[----:B------:R-:W-:Y:S04]  /*7ea0*/  IMAD R0, R0, c[0x0][0x208], RZ ;  /* 0x0000820000007a24 */ /* 0x000fe800078e02ff */
[----:B------:R-:W-:Y:S01]  /*7eb0*/  IMAD R0, R4, c[0x0][0x20c], R0 ;  /* 0x0000830004007a24 */ /* 0x000fe200078e0200 */
[----:B--2---:R-:W-:Y:S03]  /*7ec0*/  SHF.R.S32.HI R4, RZ, 0x1f, R5 ;  /* 0x0000001fff047819 */ /* 0x004fe60000011405 */
        /* <DEDUP_REMOVED lines=8> */
[----:B------:R-:W4:Y:S04]  /*7f50*/  SHFL.IDX PT, R10, R2, 0x1, 0x181f ;  /* 0x00381f00020a7f89 */ /* 0x000f2800000e0000 */
[----:B------:R-:W2:Y:S04]  /*7f60*/  SHFL.IDX PT, R3, R2, RZ, 0x181f ;  /* 0x00181fff02037589 */ /* 0x000ea800000e0000 */
[----:B------:R-:W5:Y:S04]  /*7f70*/  SHFL.IDX PT, R4, R0, RZ, 0x181f ;  /* 0x00181fff00047589 */ /* 0x000f6800000e0000 */
[----:B------:R-:W1:Y:S04]  /*7f80*/  SHFL.IDX PT, R5, R0, 0x1, 0x181f ;  /* 0x00381f0000057f89 */ /* 0x000e6800000e0000 */
[----:B------:R-:W1:Y:S04]  /*7f90*/  SHFL.IDX PT, R6, R2, 0x2, 0x181f ;  /* 0x00581f0002067f89 */ /* 0x000e6800000e0000 */
[----:B------:R-:W1:Y:S04]  /*7fa0*/  SHFL.IDX PT, R7, R0, 0x2, 0x181f ;  /* 0x00581f0000077f89 */ /* 0x000e6800000e0000 */
[----:B------:R-:W1:Y:S01]  /*7fb0*/  SHFL.IDX PT, R22, R2, 0x3, 0x181f ;  /* 0x00781f0002167f89 */ /* 0x000e6200000e0000 */
[-C--:B----4-:R-:W-:Y:S03]  /*7fc0*/  IADD3 R12, P2, R10, R27.reuse, RZ ;  /* 0x0000001b0a0c7210 */ /* 0x090fe60007f5e0ff */
[----:B------:R-:W4:Y:S01]  /*7fd0*/  SHFL.IDX PT, R0, R0, 0x3, 0x181f ;  /* 0x00781f0000007f89 */ /* 0x000f2200000e0000 */
[CC--:B--2---:R-:W-:Y:S02]  /*7fe0*/  IADD3 R20, P1, R3.reuse, R27.reuse, RZ ;  /* 0x0000001b03147210 */ /* 0x0c4fe40007f3e0ff */
[-C--:B---3--:R-:W-:Y:S03]  /*7ff0*/  IADD3 R14, P0, R3, R28.reuse, RZ ;  /* 0x0000001c030e7210 */ /* 0x088fe60007f1e0ff */
[----:B-----5:R-:W-:Y:S01]  /*8000*/  IMAD.X R21, R4, 0x1, R26, P1 ;  /* 0x0000000104157824 */ /* 0x020fe200008e061a */
[-C--:B------:R-:W-:Y:S01]  /*8010*/  IADD3 R10, P1, R10, R28.reuse, RZ ;  /* 0x0000001c0a0a7210 */ /* 0x080fe20007f3e0ff */
[----:B------:R-:W-:Y:S02]  /*8020*/  IMAD.X R15, R4, 0x1, R24, P0 ;  /* 0x00000001040f7824 */ /* 0x000fe400000e0618 */
[C---:B-1----:R-:W-:Y:S01]  /*8030*/  IMAD.X R13, R5.reuse, 0x1, R26, P2 ;  /* 0x00000001050d7824 */ /* 0x042fe200010e061a */
[----:B------:R1:W-:Y:S01]  /*8040*/  LDGSTS.E.BYPASS.LTC128B.128 [R23], [R20.64], !P6 ;  /* 0x0000000014177fae */ /* 0x0003e2000f101d4e */
[CC--:B------:R-:W-:Y:S01]  /*8050*/  IADD3 R8, P0, R6.reuse, R27.reuse, RZ ;  /* 0x0000001b06087210 */ /* 0x0c0fe20007f1e0ff */
[----:B------:R-:W-:Y:S01]  /*8060*/  IMAD.X R11, R5, 0x1, R24, P1 ;  /* 0x00000001050b7824 */ /* 0x000fe200008e0618 */
[----:B------:R-:W-:Y:S01]  /*8070*/  IADD3 R6, P2, R6, R28, RZ ;  /* 0x0000001c06067210 */ /* 0x000fe20007f5e0ff */
[----:B------:R1:W-:Y:S02]  /*8080*/  LDGSTS.E.BYPASS.LTC128B.128 [R23+0x2000], [R14.64], !P5 ;  /* 0x020000000e177fae */ /* 0x0003e4000e901d4e */
[C---:B------:R-:W-:Y:S02]  /*8090*/  IMAD.X R9, R7.reuse, 0x1, R26, P0 ;  /* 0x0000000107097824 */ /* 0x040fe400000e061a */
[----:B------:R1:W-:Y:S01]  /*80a0*/  LDGSTS.E.BYPASS.LTC128B.128 [R23+0x800], [R12.64], !P6 ;  /* 0x008000000c177fae */ /* 0x0003e2000f101d4e */
[----:B------:R-:W-:Y:S01]  /*80b0*/  IMAD.X R7, R7, 0x1, R24, P2 ;  /* 0x0000000107077824 */ /* 0x000fe200010e0618 */
[----:B------:R-:W-:Y:S02]  /*80c0*/  IADD3 R4, P2, R22, R27, RZ ;  /* 0x0000001b16047210 */ /* 0x000fe40007f5e0ff */
[----:B------:R1:W-:Y:S01]  /*80d0*/  LDGSTS.E.BYPASS.LTC128B.128 [R23+0x2800], [R10.64], !P5 ;  /* 0x028000000a177fae */ /* 0x0003e2000e901d4e */
[C---:B------:R-:W-:Y:S02]  /*80e0*/  IADD3 R2, -R25.reuse, 0x10, RZ ;  /* 0x0000001019027810 */ /* 0x040fe40007ffe1ff */
[----:B----4-:R-:W-:Y:S01]  /*80f0*/  IMAD.X R5, R0, 0x1, R26, P2 ;  /* 0x0000000100057824 */ /* 0x010fe200010e061a */
[----:B------:R1:W-:Y:S01]  /*8100*/  LDGSTS.E.BYPASS.LTC128B.128 [R23+0x1000], [R8.64], !P6 ;  /* 0x0100000008177fae */ /* 0x0003e2000f101d4e */
[----:B------:R-:W-:Y:S02]  /*8110*/  ISETP.NE.U32.AND P2, PT, R25, RZ, PT ;  /* 0x000000ff1900720c */ /* 0x000fe40003f45070 */
[----:B------:R-:W-:Y:S01]  /*8120*/  LOP3.LUT R2, R2, 0xf, RZ, 0xc0, !PT ;  /* 0x0000000f02027812 */ /* 0x000fe200078ec0ff */
[----:B------:R1:W-:Y:S03]  /*8130*/  LDGSTS.E.BYPASS.LTC128B.128 [R23+0x3000], [R6.64], !P5 ;  /* 0x0300000006177fae */ /* 0x0003e6000e901d4e */
[----:B------:R-:W-:Y:S01]  /*8140*/  IADD3 R2, P1, P0, R2, R22, R28 ;  /* 0x0000001602027210 */ /* 0x000fe2000783e01c */
[----:B------:R1:W-:Y:S03]  /*8150*/  LDGSTS.E.BYPASS.LTC128B.128 [R23+0x1800], [R4.64], !P6 ;  /* 0x0180000004177fae */ /* 0x0003e6000f101d4e */
[----:B------:R-:W-:Y:S05]  /*8160*/  IADD3.X R3, RZ, R0, R24, P1, P0 ;  /* 0x00000000ff037210 */ /* 0x000fea0000fe0418 */
[----:B------:R1:W-:Y:S04]  /*8170*/  LDGSTS.E.BYPASS.LTC128B.128.ZFILL [R23+0x3800], [R2.64], P2 ;  /* 0x0380000002177fae */ /* 0x0003e80009141d4e */
.L_x_1793:
[-C--:B-1----:R-:W-:Y:S01]  /*8180*/  HMMA.16816.F32.BF16 R4, R64, R16.reuse, RZ ;  /* 0x000000104004723c */ /* 0x082fe200000418ff */
[----:B------:R-:W0:Y:S01]  /*8190*/  LDGDEPBAR ;  /* 0x00000000000079af */ /* 0x000e220000000000 */
[----:B------:R-:W-:Y:S06]  /*81a0*/  UISETP.GE.AND UP0, UPT, UR10, 0x1, UPT ;  /* 0x000000010a00788c */ /* 0x000fec000bf06270 */
[C---:B------:R-:W-:Y:S01]  /*81b0*/  HMMA.16816.F32.BF16 R8, R60.reuse, R16, RZ ;  /* 0x000000103c08723c */ /* 0x040fe200000418ff */
[----:B------:R-:W-:Y:S07]  /*81c0*/  PLOP3.LUT P0, PT, PT, PT, UP0, 0x80, 0x0 ;  /* 0x000000000000781c */ /* 0x000fee0003f0f008 */
        /* <DEDUP_REMOVED lines=24> */
[----:B------:R-:W5:Y:S07]  /*8350*/  LDSM.16.M88.4 R224, [R244+0xa100] ;  /* 0x00a10000f4e0783b */ /* 0x000f6e0000000200 */
[-C--:B---3--:R-:W-:Y:S08]  /*8360*/  HMMA.16816.F32.BF16 R36, R212, R228.reuse, R36 ;  /* 0x000000e4d424723c */ /* 0x088ff00000041824 */
[C---:B------:R-:W-:Y:S08]  /*8370*/  HMMA.16816.F32.BF16 R40, R220.reuse, R228, R40 ;  /* 0x000000e4dc28723c */ /* 0x040ff00000041828 */
[-C--:B------:R-:W-:Y:S08]  /*8380*/  HMMA.16816.F32.BF16 R44, R220, R230.reuse, R44 ;  /* 0x000000e6dc2c723c */ /* 0x080ff0000004182c */
[C---:B------:R-:W-:Y:S01]  /*8390*/  HMMA.16816.F32.BF16 R48, R212.reuse, R230, R48 ;  /* 0x000000e6d430723c */ /* 0x040fe20000041830 */
[----:B------:R-:W-:Y:S07]  /*83a0*/  LDSM.16.M88.4 R228, [R242+0x5900] ;  /* 0x00590000f2e4783b */ /* 0x000fee0000000200 */
[-C--:B----4-:R-:W-:Y:S08]  /*83b0*/  HMMA.16816.F32.BF16 R52, R212, R232.reuse, R52 ;  /* 0x000000e8d434723c */ /* 0x090ff00000041834 */
[C---:B------:R-:W-:Y:S08]  /*83c0*/  HMMA.16816.F32.BF16 R56, R220.reuse, R232, R56 ;  /* 0x000000e8dc38723c */ /* 0x040ff00000041838 */
[-C--:B------:R-:W-:Y:S01]  /*83d0*/  HMMA.16816.F32.BF16 R60, R220, R234.reuse, R60 ;  /* 0x000000eadc3c723c */ /* 0x080fe2000004183c */
[----:B------:R-:W-:Y:S07]  /*83e0*/  LDSM.16.M88.4 R220, [R242+0x5100] ;  /* 0x00510000f2dc783b */ /* 0x000fee0000000200 */
[----:B------:R-:W-:Y:S01]  /*83f0*/  HMMA.16816.F32.BF16 R64, R212, R234, R64 ;  /* 0x000000ead440723c */ /* 0x000fe20000041840 */
[----:B------:R-:W3:Y:S07]  /*8400*/  LDSM.16.M88.4 R212, [R242+0x4900] ;  /* 0x00490000f2d4783b */ /* 0x000eee0000000200 */
[-C--:B-1----:R-:W-:Y:S08]  /*8410*/  HMMA.16816.F32.BF16 R4, R208, R216.reuse, R4 ;  /* 0x000000d8d004723c */ /* 0x082ff00000041804 */
[C---:B-----5:R-:W-:Y:S08]  /*8420*/  HMMA.16816.F32.BF16 R8, R224.reuse, R216, R8 ;  /* 0x000000d8e008723c */ /* 0x060ff00000041808 */
        /* <DEDUP_REMOVED lines=16> */
[----:B------:R-:W-:Y:S07]  /*8530*/  LDSM.16.M88.4 R224, [R241+0x1000] ;  /* 0x00100000f1e0783b */ /* 0x000fee0000000200 */
[----:B------:R-:W-:Y:S01]  /*8540*/  HMMA.16816.F32.BF16 R64, R208, R230, R64 ;  /* 0x000000e6d040723c */ /* 0x000fe20000041840 */
[----:B------:R-:W4:Y:S07]  /*8550*/  LDSM.16.M88.4 R208, [R241+0x800] ;  /* 0x00080000f1d0783b */ /* 0x000f2e0000000200 */
[-C--:B-1----:R-:W-:Y:S01]  /*8560*/  HMMA.16816.F32.BF16 R4, R212, R216.reuse, R4 ;  /* 0x000000d8d404723c */ /* 0x082fe20000041804 */
[----:B------:R-:W1:Y:S07]  /*8570*/  LDSM.16.M88.4 R228, [R241+0x1800] ;  /* 0x00180000f1e4783b */ /* 0x000e6e0000000200 */
        /* <DEDUP_REMOVED lines=35> */
[----:B------:R-:W4:Y:S07]  /*87b0*/  LDSM.16.M88.4 R220, [R245+0xe100] ;  /* 0x00e10000f5dc783b */ /* 0x000f2e0000000200 */
[-C--:B---3--:R-:W-:Y:S08]  /*87c0*/  HMMA.16816.F32.BF16 R52, R208, R228.reuse, R52 ;  /* 0x000000e4d034723c */ /* 0x088ff00000041834 */
[C---:B------:R-:W-:Y:S08]  /*87d0*/  HMMA.16816.F32.BF16 R56, R224.reuse, R228, R56 ;  /* 0x000000e4e038723c */ /* 0x040ff00000041838 */
[-C--:B------:R-:W-:Y:S01]  /*87e0*/  HMMA.16816.F32.BF16 R60, R224, R230.reuse, R60 ;  /* 0x000000e6e03c723c */ /* 0x080fe2000004183c */
[----:B------:R-:W-:Y:S07]  /*87f0*/  LDSM.16.M88.4 R224, [R250] ;  /* 0x00000000fae0783b */ /* 0x000fee0000000200 */
[----:B------:R-:W-:Y:S01]  /*8800*/  HMMA.16816.F32.BF16 R64, R208, R230, R64 ;  /* 0x000000e6d040723c */ /* 0x000fe20000041840 */
[----:B------:R-:W3:Y:S07]  /*8810*/  LDSM.16.M88.4 R208, [R251] ;  /* 0x00000000fbd0783b */ /* 0x000eee0000000200 */
[-C--:B-1----:R-:W-:Y:S01]  /*8820*/  HMMA.16816.F32.BF16 R4, R212, R216.reuse, R4 ;  /* 0x000000d8d404723c */ /* 0x082fe20000041804 */
[----:B------:R-:W1:Y:S07]  /*8830*/  LDSM.16.M88.4 R228, [R249] ;  /* 0x00000000f9e4783b */ /* 0x000e6e0000000200 */
[C---:B----4-:R-:W-:Y:S08]  /*8840*/  HMMA.16816.F32.BF16 R8, R220.reuse, R216, R8 ;  /* 0x000000d8dc08723c */ /* 0x050ff00000041808 */
        /* <DEDUP_REMOVED lines=16> */
[----:B------:R-:W1:Y:S07]  /*8950*/  LDSM.16.M88.4 R220, [R242+0x6900] ;  /* 0x00690000f2dc783b */ /* 0x000e6e0000000200 */
[----:B------:R-:W-:Y:S01]  /*8960*/  HMMA.16816.F32.BF16 R64, R212, R230, R64 ;  /* 0x000000e6d440723c */ /* 0x000fe20000041840 */
[----:B------:R-:W5:Y:S07]  /*8970*/  LDSM.16.M88.4 R212, [R242+0x7100] ;  /* 0x00710000f2d4783b */ /* 0x000f6e0000000200 */
[-C--:B---3--:R-:W-:Y:S01]  /*8980*/  HMMA.16816.F32.BF16 R4, R208, R216.reuse, R4 ;  /* 0x000000d8d004723c */ /* 0x088fe20000041804 */
[----:B------:R-:W3:Y:S07]  /*8990*/  LDSM.16.M88.4 R228, [R242+0x7900] ;  /* 0x00790000f2e4783b */ /* 0x000eee0000000200 */
[C---:B----4-:R-:W-:Y:S08]  /*89a0*/  HMMA.16816.F32.BF16 R8, R224.reuse, R216, R8 ;  /* 0x000000d8e008723c */ /* 0x050ff00000041808 */
        /* <DEDUP_REMOVED lines=8> */
[-C--:B-----5:R-:W-:Y:S08]  /*8a30*/  HMMA.16816.F32.BF16 R36, R208, R212.reuse, R36 ;  /* 0x000000d4d024723c */ /* 0x0a0ff00000041824 */
[C---:B------:R-:W-:Y:S08]  /*8a40*/  HMMA.16816.F32.BF16 R40, R224.reuse, R212, R40 ;  /* 0x000000d4e028723c */ /* 0x040ff00000041828 */
[-C--:B------:R-:W-:Y:S08]  /*8a50*/  HMMA.16816.F32.BF16 R44, R224, R214.reuse, R44 ;  /* 0x000000d6e02c723c */ /* 0x080ff0000004182c */
[C---:B------:R-:W-:Y:S01]  /*8a60*/  HMMA.16816.F32.BF16 R48, R208.reuse, R214, R48 ;  /* 0x000000d6d030723c */ /* 0x040fe20000041830 */
[----:B------:R-:W4:Y:S07]  /*8a70*/  LDSM.16.M88.4 R212, [R248+0xe100] ;  /* 0x00e10000f8d4783b */ /* 0x000f2e0000000200 */
[-C--:B---3--:R-:W-:Y:S08]  /*8a80*/  HMMA.16816.F32.BF16 R52, R208, R228.reuse, R52 ;  /* 0x000000e4d034723c */ /* 0x088ff00000041834 */
[C---:B------:R-:W-:Y:S08]  /*8a90*/  HMMA.16816.F32.BF16 R56, R224.reuse, R228, R56 ;  /* 0x000000e4e038723c */ /* 0x040ff00000041838 */
[-C--:B------:R-:W-:Y:S08]  /*8aa0*/  HMMA.16816.F32.BF16 R60, R224, R230.reuse, R60 ;  /* 0x000000e6e03c723c */ /* 0x080ff0000004183c */
[----:B------:R-:W-:Y:S08]  /*8ab0*/  HMMA.16816.F32.BF16 R64, R208, R230, R64 ;  /* 0x000000e6d040723c */ /* 0x000ff00000041840 */
[-C--:B-1----:R-:W-:Y:S08]  /*8ac0*/  HMMA.16816.F32.BF16 R4, R216, R220.reuse, R4 ;  /* 0x000000dcd804723c */ /* 0x082ff00000041804 */
[C---:B----4-:R-:W-:Y:S08]  /*8ad0*/  HMMA.16816.F32.BF16 R8, R212.reuse, R220, R8 ;  /* 0x000000dcd408723c */ /* 0x050ff00000041808 */
        /* <DEDUP_REMOVED lines=8> */
[----:B--2---:R-:W1:Y:S01]  /*8b60*/  MUFU.TANH R0, R8 ;  /* 0x0000000800007308 */ /* 0x004e620000002400 */
        /* <DEDUP_REMOVED lines=13> */
[----:B-1----:R1:W-:Y:S08]  /*8c40*/  STL [R1+0xc], R0 ;  /* 0x00000c0001007387 */ /* 0x0023f00000100800 */
[----:B------:R2:W-:Y:S10]  /*8c50*/  MUFU.TANH R230, R7 ;  /* 0x0000000700e67308 */ /* 0x0005f40000002400 */
[----:B------:R-:W-:Y:S10]  /*8c60*/  MUFU.TANH R234, R9 ;  /* 0x0000000900ea7308 */ /* 0x000ff40000002400 */
[----:B------:R-:W3:Y:S01]  /*8c70*/  MUFU.TANH R2, R10 ;  /* 0x0000000a00027308 */ /* 0x000ee20000002400 */
[----:B--2---:R-:W2:Y:S09]  /*8c80*/  LDSM.16.M88.4 R4, [R241+0x2800] ;  /* 0x00280000f104783b */ /* 0x004eb20000000200 */
[----:B-1----:R1:W4:Y:S10]  /*8c90*/  MUFU.TANH R0, R11 ;  /* 0x0000000b00007308 */ /* 0x0023340000002400 */
[----:B------:R-:W-:Y:S01]  /*8ca0*/  MUFU.TANH R139, R16 ;  /* 0x00000010008b7308 */ /* 0x000fe20000002400 */
[----:B---3--:R-:W-:Y:S09]  /*8cb0*/  STL [R1+0x14], R2 ;  /* 0x0000140201007387 */ /* 0x008ff20000100800 */
[----:B------:R-:W-:Y:S01]  /*8cc0*/  MUFU.TANH R211, R18 ;  /* 0x0000001200d37308 */ /* 0x000fe20000002400 */
[----:B-1----:R-:W1:Y:S09]  /*8cd0*/  LDSM.16.M88.4 R8, [R241+0x3000] ;  /* 0x00300000f108783b */ /* 0x002e720000000200 */
[----:B------:R-:W-:Y:S01]  /*8ce0*/  MUFU.TANH R210, R19 ;  /* 0x0000001300d27308 */ /* 0x000fe20000002400 */
[----:B----4-:R3:W-:Y:S01]  /*8cf0*/  STL [R1+0x18], R0 ;  /* 0x0000180001007387 */ /* 0x0107e20000100800 */
[-C--:B--2---:R-:W-:Y:S08]  /*8d00*/  HMMA.16816.F32.BF16 R20, R216, R4.reuse, R20 ;  /* 0x00000004d814723c */ /* 0x084ff00000041814 */
[----:B------:R-:W-:Y:S01]  /*8d10*/  MUFU.TANH R233, R12 ;  /* 0x0000000c00e97308 */ /* 0x000fe20000002400 */
[C---:B------:R-:W-:Y:S09]  /*8d20*/  HMMA.16816.F32.BF16 R24, R212.reuse, R4, R24 ;  /* 0x00000004d418723c */ /* 0x040ff20000041818 */
[----:B------:R-:W-:Y:S01]  /*8d30*/  MUFU.TANH R232, R13 ;  /* 0x0000000d00e87308 */ /* 0x000fe20000002400 */
[-C--:B------:R-:W-:Y:S05]  /*8d40*/  HMMA.16816.F32.BF16 R28, R212, R6.reuse, R28 ;  /* 0x00000006d41c723c */ /* 0x080fea000004181c */
[----:B------:R-:W-:Y:S03]  /*8d50*/  FMUL.FTZ R21, R21, c[0x0][0x320] ;  /* 0x0000c80015157a20 */ /* 0x000fe60000410000 */
[C---:B------:R-:W-:Y:S01]  /*8d60*/  HMMA.16816.F32.BF16 R32, R216.reuse, R6, R32 ;  /* 0x00000006d820723c */ /* 0x040fe20000041820 */
[----:B---3--:R-:W2:Y:S01]  /*8d70*/  MUFU.TANH R0, R15 ;  /* 0x0000000f00007308 */ /* 0x008ea20000002400 */
[----:B------:R-:W3:Y:S01]  /*8d80*/  LDSM.16.M88.4 R4, [R241+0x3800] ;  /* 0x00380000f104783b */ /* 0x000ee20000000200 */
[----:B------:R-:W-:Y:S04]  /*8d90*/  DEPBAR.LE SB0, 0x0 ;  /* 0x000080000000791a */ /* 0x000fe80000000000 */
[----:B------:R-:W-:Y:S01]  /*8da0*/  FMUL.FTZ R22, R22, c[0x0][0x320] ;  /* 0x0000c80016167a20 */ /* 0x000fe20000410000 */
[-C--:B-1----:R-:W-:Y:S03]  /*8db0*/  HMMA.16816.F32.BF16 R36, R216, R8.reuse, R36 ;  /* 0x00000008d824723c */ /* 0x082fe60000041824 */
[----:B------:R-:W1:Y:S01]  /*8dc0*/  MUFU.TANH R16, R21 ;  /* 0x0000001500107308 */ /* 0x000e620000002400 */
[----:B------:R-:W-:Y:S01]  /*8dd0*/  BAR.SYNC.DEFER_BLOCKING 0x0 ;  /* 0x0000000000007b1d */ /* 0x000fe20000010000 */
[----:B------:R-:W-:Y:S02]  /*8de0*/  FMUL.FTZ R23, R23, c[0x0][0x320] ;  /* 0x0000c80017177a20 */ /* 0x000fe40000410000 */
[----:B------:R-:W-:Y:S01]  /*8df0*/  FMUL.FTZ R24, R24, c[0x0][0x320] ;  /* 0x0000c80018187a20 */ /* 0x000fe20000410000 */
[C---:B------:R-:W-:Y:S04]  /*8e00*/  HMMA.16816.F32.BF16 R40, R212.reuse, R8, R40 ;  /* 0x00000008d428723c */ /* 0x040fe80000041828 */
[----:B------:R-:W-:Y:S01]  /*8e10*/  FMUL.FTZ R28, R28, c[0x0][0x320] ;  /* 0x0000c8001c1c7a20 */ /* 0x000fe20000410000 */
[----:B------:R-:W4:Y:S01]  /*8e20*/  MUFU.TANH R19, R22 ;  /* 0x0000001600137308 */ /* 0x000f220000002400 */
[----:B------:R-:W-:Y:S02]  /*8e30*/  FMUL.FTZ R25, R25, c[0x0][0x320] ;  /* 0x0000c80019197a20 */ /* 0x000fe40000410000 */
[-C--:B------:R-:W-:Y:S01]  /*8e40*/  HMMA.16816.F32.BF16 R44, R212, R10.reuse, R44 ;  /* 0x0000000ad42c723c */ /* 0x080fe2000004182c */
[----:B--2---:R2:W-:Y:S03]  /*8e50*/  STL [R1+0x10], R0 ;  /* 0x0000100001007387 */ /* 0x0045e60000100800 */
[----:B------:R-:W-:Y:S02]  /*8e60*/  FMUL.FTZ R26, R26, c[0x0][0x320] ;  /* 0x0000c8001a1a7a20 */ /* 0x000fe40000410000 */
[----:B------:R-:W-:Y:S01]  /*8e70*/  FMUL.FTZ R29, R29, c[0x0][0x320] ;  /* 0x0000c8001d1d7a20 */ /* 0x000fe20000410000 */
[----:B------:R-:W1:Y:S01]  /*8e80*/  MUFU.TANH R18, R23 ;  /* 0x0000001700127308 */ /* 0x000e620000002400 */
[C---:B------:R-:W-:Y:S04]  /*8e90*/  HMMA.16816.F32.BF16 R48, R216.reuse, R10, R48 ;  /* 0x0000000ad830723c */ /* 0x040fe80000041830 */
[----:B------:R-:W-:Y:S02]  /*8ea0*/  FMUL.FTZ R37, R37, c[0x0][0x320] ;  /* 0x0000c80025257a20 */ /* 0x000fe40000410000 */
[----:B------:R-:W-:Y:S02]  /*8eb0*/  FMUL.FTZ R20, R20, c[0x0][0x320] ;  /* 0x0000c80014147a20 */ /* 0x000fe40000410000 */
[----:B------:R-:W-:Y:S01]  /*8ec0*/  FMUL.FTZ R30, R30, c[0x0][0x320] ;  /* 0x0000c8001e1e7a20 */ /* 0x000fe20000410000 */
[----:B------:R5:W1:Y:S01]  /*8ed0*/  MUFU.TANH R223, R24 ;  /* 0x0000001800df7308 */ /* 0x000a620000002400 */
[-C--:B---3--:R-:W-:Y:S03]  /*8ee0*/  HMMA.16816.F32.BF16 R52, R216, R4.reuse, R52 ;  /* 0x00000004d834723c */ /* 0x088fe60000041834 */
[----:B------:R-:W-:Y:S02]  /*8ef0*/  FMUL.FTZ R31, R31, c[0x0][0x320] ;  /* 0x0000c8001f1f7a20 */ /* 0x000fe40000410000 */
[----:B------:R-:W-:Y:S02]  /*8f00*/  FMUL.FTZ R32, R32, c[0x0][0x320] ;  /* 0x0000c80020207a20 */ /* 0x000fe40000410000 */
[----:B------:R-:W-:Y:S01]  /*8f10*/  FMUL.FTZ R46, R46, c[0x0][0x320] ;  /* 0x0000c8002e2e7a20 */ /* 0x000fe20000410000 */
[C---:B------:R-:W-:Y:S01]  /*8f20*/  HMMA.16816.F32.BF16 R56, R212.reuse, R4, R56 ;  /* 0x00000004d438723c */ /* 0x040fe20000041838 */
[----:B------:R3:W1:Y:S03]  /*8f30*/  MUFU.TANH R222, R25 ;  /* 0x0000001900de7308 */ /* 0x0006660000002400 */
[----:B------:R-:W-:Y:S02]  /*8f40*/  FMUL.FTZ R33, R33, c[0x0][0x320] ;  /* 0x0000c80021217a20 */ /* 0x000fe40000410000 */
[----:B------:R-:W-:Y:S02]  /*8f50*/  FMUL.FTZ R34, R34, c[0x0][0x320] ;  /* 0x0000c80022227a20 */ /* 0x000fe40000410000 */
[-C--:B------:R-:W-:Y:S03]  /*8f60*/  HMMA.16816.F32.BF16 R60, R212, R6.reuse, R60 ;  /* 0x00000006d43c723c */ /* 0x080fe6000004183c */
[----:B------:R1:W1:Y:S01]  /*8f70*/  MUFU.TANH R228, R26 ;  /* 0x0000001a00e47308 */ /* 0x0002620000002400 */
[----:B------:R-:W-:Y:S02]  /*8f80*/  FMUL.FTZ R35, R35, c[0x0][0x320] ;  /* 0x0000c80023237a20 */ /* 0x000fe40000410000 */
[----:B------:R-:W-:Y:S02]  /*8f90*/  FMUL.FTZ R38, R38, c[0x0][0x320] ;  /* 0x0000c80026267a20 */ /* 0x000fe40000410000 */
[----:B------:R-:W-:Y:S04]  /*8fa0*/  HMMA.16816.F32.BF16 R64, R216, R6, R64 ;  /* 0x00000006d840723c */ /* 0x000fe80000041840 */
[----:B------:R-:W-:Y:S01]  /*8fb0*/  FMUL.FTZ R47, R47, c[0x0][0x320] ;  /* 0x0000c8002f2f7a20 */ /* 0x000fe20000410000 */
[----:B------:R-:W2:Y:S01]  /*8fc0*/  MUFU.TANH R208, R28 ;  /* 0x0000001c00d07308 */ /* 0x000ea20000002400 */
[----:B-----5:R-:W-:Y:S02]  /*8fd0*/  FMUL.FTZ R24, R52, c[0x0][0x320] ;  /* 0x0000c80034187a20 */ /* 0x020fe40000410000 */
[----:B------:R-:W-:Y:S04]  /*8fe0*/  FMUL.FTZ R21, R53, c[0x0][0x320] ;  /* 0x0000c80035157a20 */ /* 0x000fe80000410000 */
[----:B---3--:R-:W-:Y:S02]  /*8ff0*/  FMUL.FTZ R25, R49, c[0x0][0x320] ;  /* 0x0000c80031197a20 */ /* 0x008fe40000410000 */
[----:B------:R-:W-:Y:S01]  /*9000*/  FMUL.FTZ R53, R55, c[0x0][0x320] ;  /* 0x0000c80037357a20 */ /* 0x000fe20000410000 */
[----:B------:R3:W2:Y:S01]  /*9010*/  MUFU.TANH R209, R29 ;  /* 0x0000001d00d17308 */ /* 0x0006a20000002400 */
        /* <DEDUP_REMOVED lines=14> */
[----:B---3--:R-:W-:Y:S02]  /*9100*/  FMUL.FTZ R29, R36, c[0x0][0x320] ;  /* 0x0000c800241d7a20 */ /* 0x008fe40000410000 */
[----:B------:R-:W-:Y:S02]  /*9110*/  FMUL.FTZ R42, R42, c[0x0][0x320] ;  /* 0x0000c8002a2a7a20 */ /* 0x000fe40000410000 */
        /* <DEDUP_REMOVED lines=13> */
[----:B------:R-:W1:Y:S10]  /*91f0*/  MUFU.TANH R20, R20 ;  /* 0x0000001400147308 */ /* 0x000e740000002400 */
        /* <DEDUP_REMOVED lines=36> */
[----:B------:R3:W1:Y:S01]  /*9440*/  MUFU.TANH R36, R67 ;  /* 0x0000004300247308 */ /* 0x0006620000002400 */
[----:B------:R-:W-:-:S05]  /*9450*/  @!P0 BRA `(.L_x_1794) ;  /* 0x0000048000008947 */ /* 0x000fca0003800000 */
[----:B--2-4-:R-:W2:Y:S01]  /*9460*/  LDL R3, [R1+0x68] ;  /* 0x0000680001037983 */ /* 0x014ea20000100800 */
[----:B------:R-:W-:Y:S01]  /*9470*/  IMAD.MOV.U32 R6, RZ, RZ, RZ ;  /* 0x000000ffff067224 */ /* 0x000fe200078e00ff */
[----:B---3--:R-:W-:Y:S01]  /*9480*/  SEL R40, RZ, 0x10, P5 ;  /* 0x00000010ff287807 */ /* 0x008fe20002800000 */
[----:B------:R-:W-:Y:S01]  /*9490*/  ULEA UR6, UR10, UR11, 0x6 ;  /* 0x0000000b0a067291 */ /* 0x000fe2000f8e303f */
[----:B------:R-:W3:Y:S04]  /*94a0*/  LDL R0, [R1+0x88] ;  /* 0x0000880001007983 */ /* 0x000ee80000100800 */
[----:B------:R-:W4:Y:S01]  /*94b0*/  LDL R42, [R1+0x40] ;  /* 0x00004000012a7983 */ /* 0x000f220000100800 */
[----:B------:R-:W-:Y:S03]  /*94c0*/  IMAD.U32 R2, RZ, RZ, UR6 ;  /* 0x00000006ff027e24 */ /* 0x000fe6000f8e00ff */
[----:B------:R-:W5:Y:S04]  /*94d0*/  LDL R41, [R1+0x48] ;  /* 0x0000480001297983 */ /* 0x000f680000100800 */
[----:B------:R-:W4:Y:S04]  /*94e0*/  LDL R39, [R1+0x44] ;  /* 0x0000440001277983 */ /* 0x000f280000100800 */
[----:B------:R-:W4:Y:S01]  /*94f0*/  LDL R27, [R1+0x3c] ;  /* 0x00003c00011b7983 */ /* 0x000f220000100800 */
[----:B--2---:R-:W-:Y:S01]  /*9500*/  IADD3 R2, R2, -0x40, R3 ;  /* 0xffffffc002027810 */ /* 0x004fe20007ffe003 */
[----:B---3--:R-:W-:Y:S04]  /*9510*/  IMAD.MOV.U32 R43, RZ, RZ, R0 ;  /* 0x000000ffff2b7224 */ /* 0x008fe800078e0000 */
        /* <DEDUP_REMOVED lines=10> */
[----:B------:R-:W-:Y:S01]  /*95c0*/  STL [R1+0x58], R7 ;  /* 0x0000580701007387 */ /* 0x000fe20000100800 */
[----:B------:R-:W-:Y:S03]  /*95d0*/  SHF.R.S32.HI R0, RZ, 0x1f, R7 ;  /* 0x0000001fff007819 */ /* 0x000fe60000011407 */
[----:B------:R-:W2:Y:S02]  /*95e0*/  @!P3 LDG.E R6, [R4.64] ;  /* 0x0000000e0406b981 */ /* 0x000ea4000c1e1900 */
[----:B------:R-:W-:Y:S04]  /*95f0*/  IMAD R0, R0, c[0x0][0x1e0], RZ ;  /* 0x0000780000007a24 */ /* 0x000fe800078e02ff */
[----:B------:R-:W-:Y:S04]  /*9600*/  IMAD R0, R7, c[0x0][0x1e4], R0 ;  /* 0x0000790007007a24 */ /* 0x000fe800078e0200 */
[----:B------:R-:W-:Y:S01]  /*9610*/  IMAD.IADD R3, R3, 0x1, R0 ;  /* 0x0000000103037824 */ /* 0x000fe200078e0200 */
[----:B--2---:R-:W-:Y:S01]  /*9620*/  STL [R1+0x4c], R6 ;  /* 0x00004c0601007387 */ /* 0x004fe20000100800 */
[----:B------:R-:W-:Y:S02]  /*9630*/  SHF.R.S32.HI R4, RZ, 0x1f, R6 ;  /* 0x0000001fff047819 */ /* 0x000fe40000011406 */
        /* <DEDUP_REMOVED lines=8> */
[----:B------:R-:W2:Y:S04]  /*96c0*/  SHFL.IDX PT, R3, R2, RZ, 0x181f ;  /* 0x00181fff02037589 */ /* 0x000ea800000e0000 */
[----:B------:R-:W5:Y:S04]  /*96d0*/  SHFL.IDX PT, R6, R0, RZ, 0x181f ;  /* 0x00181fff00067589 */ /* 0x000f6800000e0000 */
[----:B------:R-:W3:Y:S04]  /*96e0*/  SHFL.IDX PT, R7, R2, 0x2, 0x181f ;  /* 0x00581f0002077f89 */ /* 0x000ee800000e0000 */
[----:B------:R1:W-:Y:S04]  /*96f0*/  SHFL.IDX PT, R14, R2, 0x3, 0x181f ;  /* 0x00781f00020e7f89 */ /* 0x0003e800000e0000 */
[----:B------:R-:W1:Y:S04]  /*9700*/  SHFL.IDX PT, R9, R0, 0x1, 0x181f ;  /* 0x00381f0000097f89 */ /* 0x000e6800000e0000 */
[----:B------:R-:W1:Y:S04]  /*9710*/  SHFL.IDX PT, R15, R0, 0x2, 0x181f ;  /* 0x00581f00000f7f89 */ /* 0x000e6800000e0000 */
[----:B------:R-:W1:Y:S01]  /*9720*/  SHFL.IDX PT, R0, R0, 0x3, 0x181f ;  /* 0x00781f0000007f89 */ /* 0x000e6200000e0000 */
[-C--:B--2---:R-:W-:Y:S05]  /*9730*/  IADD3 R4, P1, R3, R43.reuse, RZ ;  /* 0x0000002b03047210 */ /* 0x084fea0007f3e0ff */
[C---:B-----5:R-:W-:Y:S01]  /*9740*/  IMAD.X R5, R6.reuse, 0x1, R41, P1 ;  /* 0x0000000106057824 */ /* 0x060fe200008e0629 */
[-C--:B---3--:R-:W-:Y:S04]  /*9750*/  IADD3 R8, P1, R7, R43.reuse, RZ ;  /* 0x0000002b07087210 */ /* 0x088fe80007f3e0ff */
[----:B----4-:R2:W-:Y:S01]  /*9760*/  LDGSTS.E.BYPASS.LTC128B.128 [R27+0x4100], [R4.64], !P6 ;  /* 0x04100000041b7fae */ /* 0x0105e2000f101d4e */
[-C--:B-1----:R-:W-:Y:S05]  /*9770*/  IADD3 R2, P0, R3, R42.reuse, RZ ;  /* 0x0000002a03027210 */ /* 0x082fea0007f1e0ff */
[----:B------:R-:W-:Y:S01]  /*9780*/  IMAD.X R3, R6, 0x1, R39, P0 ;  /* 0x0000000106037824 */ /* 0x000fe200000e0627 */
[CC--:B------:R-:W-:Y:S02]  /*9790*/  IADD3 R12, P0, R10.reuse, R43.reuse, RZ ;  /* 0x0000002b0a0c7210 */ /* 0x0c0fe40007f1e0ff */
[-C--:B------:R-:W-:Y:S02]  /*97a0*/  IADD3 R10, P2, R10, R42.reuse, RZ ;  /* 0x0000002a0a0a7210 */ /* 0x080fe40007f5e0ff */
[----:B------:R1:W-:Y:S01]  /*97b0*/  LDGSTS.E.BYPASS.LTC128B.128 [R27+0x6100], [R2.64], !P5 ;  /* 0x06100000021b7fae */ /* 0x0003e2000e901d4e */
[----:B------:R-:W-:Y:S01]  /*97c0*/  IMAD.X R13, R9, 0x1, R41, P0 ;  /* 0x00000001090d7824 */ /* 0x000fe200000e0629 */
[----:B------:R-:W-:Y:S01]  /*97d0*/  IADD3 R6, P0, R7, R42, RZ ;  /* 0x0000002a07067210 */ /* 0x000fe20007f1e0ff */
[----:B------:R-:W-:Y:S02]  /*97e0*/  IMAD.X R11, R9, 0x1, R39, P2 ;  /* 0x00000001090b7824 */ /* 0x000fe400010e0627 */
[C---:B------:R-:W-:Y:S01]  /*97f0*/  IMAD.X R9, R15.reuse, 0x1, R41, P1 ;  /* 0x000000010f097824 */ /* 0x040fe200008e0629 */
[----:B------:R3:W-:Y:S01]  /*9800*/  LDGSTS.E.BYPASS.LTC128B.128 [R27+0x4900], [R12.64], !P6 ;  /* 0x049000000c1b7fae */ /* 0x0007e2000f101d4e */
[----:B------:R-:W-:Y:S03]  /*9810*/  IMAD.X R7, R15, 0x1, R39, P0 ;  /* 0x000000010f077824 */ /* 0x000fe600000e0627 */
[----:B------:R3:W-:Y:S04]  /*9820*/  LDGSTS.E.BYPASS.LTC128B.128 [R27+0x6900], [R10.64], !P5 ;  /* 0x069000000a1b7fae */ /* 0x0007e8000e901d4e */
[----:B------:R3:W-:Y:S01]  /*9830*/  LDGSTS.E.BYPASS.LTC128B.128 [R27+0x5100], [R8.64], !P6 ;  /* 0x05100000081b7fae */ /* 0x0007e2000f101d4e */
[----:B--2---:R-:W-:Y:S03]  /*9840*/  IADD3 R4, -R40, 0x10, RZ ;  /* 0x0000001028047810 */ /* 0x004fe60007ffe1ff */
[----:B------:R3:W-:Y:S01]  /*9850*/  LDGSTS.E.BYPASS.LTC128B.128 [R27+0x7100], [R6.64], !P5 ;  /* 0x07100000061b7fae */ /* 0x0007e2000e901d4e */
[----:B-1----:R-:W-:Y:S02]  /*9860*/  LOP3.LUT R2, R4, 0xf, RZ, 0xc0, !PT ;  /* 0x0000000f04027812 */ /* 0x002fe400078ec0ff */
[----:B------:R-:W-:Y:S02]  /*9870*/  IADD3 R4, P2, R14, R43, RZ ;  /* 0x0000002b0e047210 */ /* 0x000fe40007f5e0ff */
[----:B------:R-:W-:Y:S03]  /*9880*/  IADD3 R2, P1, P0, R2, R14, R42 ;  /* 0x0000000e02027210 */ /* 0x000fe6000783e02a */
[----:B------:R-:W-:Y:S01]  /*9890*/  IMAD.X R5, R0, 0x1, R41, P2 ;  /* 0x0000000100057824 */ /* 0x000fe200010e0629 */
[----:B------:R-:W-:Y:S02]  /*98a0*/  ISETP.NE.U32.AND P2, PT, R40, RZ, PT ;  /* 0x000000ff2800720c */ /* 0x000fe40003f45070 */
[----:B------:R-:W-:Y:S02]  /*98b0*/  IADD3.X R3, RZ, R0, R39, P1, P0 ;  /* 0x00000000ff037210 */ /* 0x000fe40000fe0427 */
[----:B------:R3:W-:Y:S09]  /*98c0*/  LDGSTS.E.BYPASS.LTC128B.128 [R27+0x5900], [R4.64], !P6 ;  /* 0x05900000041b7fae */ /* 0x0007f2000f101d4e */
[----:B------:R3:W-:Y:S02]  /*98d0*/  LDGSTS.E.BYPASS.LTC128B.128.ZFILL [R27+0x7900], [R2.64], P2 ;  /* 0x07900000021b7fae */ /* 0x0007e40009141d4e */
.L_x_1794:
[----:B--234-:R-:W2:Y:S01]  /*98e0*/  LDL.LU R5, [R1+0x18] ;  /* 0x0000180001057983 */ /* 0x01cea20000300800 */
[----:B------:R-:W-:Y:S01]  /*98f0*/  PLOP3.LUT P0, PT, PT, PT, UP1, 0x80, 0x0 ;  /* 0x000000000000781c */ /* 0x000fe20003f0f018 */
[----:B------:R-:W-:Y:S02]  /*9900*/  UIMAD UR6, UR10, UR4, 0x1 ;  /* 0x000000010a0674a4 */ /* 0x000fe4000f8e0204 */
[----:B------:R-:W3:Y:S01]  /*9910*/  LDL.LU R4, [R1+0x14] ;  /* 0x0000140001047983 */ /* 0x000ee20000300800 */
[----:B------:R-:W-:Y:S02]  /*9920*/  UISETP.GT.AND UP0, UPT, UR10, UR5, UPT ;  /* 0x000000050a00728c */ /* 0x000fe4000bf04270 */
[----:B------:R-:W-:Y:S01]  /*9930*/  UIADD3 UR10, UR10, -0x1, URZ ;  /* 0xffffffff0a0a7890 */ /* 0x000fe2000fffe03f */
[----:B------:R-:W4:Y:S04]  /*9940*/  LDL.LU R3, [R1+0x10] ;  /* 0x0000100001037983 */ /* 0x000f280000300800 */
[----:B------:R-:W4:Y:S04]  /*9950*/  LDL.LU R0, [R1+0xc] ;  /* 0x00000c0001007983 */ /* 0x000f280000300800 */
[----:B------:R-:W4:Y:S04]  /*9960*/  LDL R2, [R1+0x78] ;  /* 0x0000780001027983 */ /* 0x000f280000100800 */
[----:B------:R-:W4:Y:S04]  /*9970*/  LDL R8, [R1+0x80] ;  /* 0x0000800001087983 */ /* 0x000f280000100800 */
[----:B------:R-:W-:Y:S04]  /*9980*/  STL [R1+0xa0], R244 ;  /* 0x0000a0f401007387 */ /* 0x000fe80000100800 */
[----:B------:R-:W-:Y:S04]  /*9990*/  STL [R1+0x9c], R243 ;  /* 0x00009cf301007387 */ /* 0x000fe80000100800 */
[----:B------:R-:W-:Y:S04]  /*99a0*/  STL [R1+0x98], R242 ;  /* 0x000098f201007387 */ /* 0x000fe80000100800 */
[----:B------:R-:W-:Y:S04]  /*99b0*/  STL [R1+0x94], R241 ;  /* 0x000094f101007387 */ /* 0x000fe80000100800 */
[----:B------:R-:W-:Y:S04]  /*99c0*/  STL [R1+0x90], R236 ;  /* 0x000090ec01007387 */ /* 0x000fe80000100800 */
[----:B------:R-:W0:Y:S01]  /*99d0*/  LDGDEPBAR ;  /* 0x00000000000079af */ /* 0x000e220000000000 */
[----:B--2---:R-:W-:Y:S01]  /*99e0*/  MOV R7, R5 ;  /* 0x0000000500077202 */ /* 0x004fe20000000f00 */
[----:B---3--:R-:W-:Y:S03]  /*99f0*/  IMAD.MOV.U32 R6, RZ, RZ, R4 ;  /* 0x000000ffff067224 */ /* 0x008fe600078e0004 */
[----:B------:R-:W-:Y:S02]  /*9a00*/  MOV R43, R7 ;  /* 0x00000007002b7202 */ /* 0x000fe40000000f00 */
[----:B----4-:R-:W-:Y:S01]  /*9a10*/  MOV R5, R3 ;  /* 0x0000000300057202 */ /* 0x010fe20000000f00 */
[----:B------:R-:W-:Y:S02]  /*9a20*/  IMAD.MOV.U32 R12, RZ, RZ, R6 ;  /* 0x000000ffff0c7224 */ /* 0x000fe400078e0006 */
[----:B------:R-:W-:Y:S01]  /*9a30*/  IMAD.MOV.U32 R4, RZ, RZ, R0 ;  /* 0x000000ffff047224 */ /* 0x000fe200078e0000 */
[----:B------:R-:W-:Y:S01]  /*9a40*/  MOV R14, R5 ;  /* 0x00000005000e7202 */ /* 0x000fe20000000f00 */
[----:B------:R2:W3:Y:S02]  /*9a50*/  LDL R0, [R1+0x7c] ;  /* 0x00007c0001007983 */ /* 0x0004e40000100800 */
[----:B------:R-:W-:Y:S01]  /*9a60*/  IMAD.MOV.U32 R15, RZ, RZ, R4 ;  /* 0x000000ffff0f7224 */ /* 0x000fe200078e0004 */
[----:B------:R-:W-:Y:S02]  /*9a70*/  MOV R50, R14 ;  /* 0x0000000e00327202 */ /* 0x000fe40000000f00 */
[----:B---3--:R-:W-:Y:S01]  /*9a80*/  @P0 MOV R0, R2 ;  /* 0x0000000200000202 */ /* 0x008fe20000000f00 */
[----:B------:R-:W-:Y:S04]  /*9a90*/  IMAD.U32 R2, RZ, RZ, UR7 ;  /* 0x00000007ff027e24 */ /* 0x000fe8000f8e00ff */
[----:B------:R-:W3:Y:S01]  /*9aa0*/  SHFL.IDX PT, R3, R0, RZ, 0x1c1f ;  /* 0x001c1fff00037589 */ /* 0x000ee200000e0000 */
[----:B------:R-:W-:Y:S04]  /*9ab0*/  IADD3 R2, R2, UR6, -R8 ;  /* 0x0000000602027c10 */ /* 0x000fe8000fffe808 */
[----:B------:R-:W-:Y:S03]  /*9ac0*/  IADD3 R4, R2, -UR12, RZ ;  /* 0x8000000c02047c10 */ /* 0x000fe6000fffe0ff */
[----:B------:R-:W4:Y:S08]  /*9ad0*/  SHFL.IDX PT, R6, R0, 0x1, 0x1c1f ;  /* 0x003c1f0000067f89 */ /* 0x000f3000000e0000 */
[----:B------:R-:W1:Y:S01]  /*9ae0*/  SHFL.IDX PT, R9, R0, 0x2, 0x1c1f ;  /* 0x005c1f0000097f89 */ /* 0x000e6200000e0000 */
[----:B---3--:R-:W-:Y:S07]  /*9af0*/  IADD3 R3, R4, R3, RZ ;  /* 0x0000000304037210 */ /* 0x008fee0007ffe0ff */
[----:B------:R3:W1:Y:S01]  /*9b00*/  SHFL.IDX PT, R10, R0, 0x3, 0x1c1f ;  /* 0x007c1f00000a7f89 */ /* 0x00066200000e0000 */
[C---:B------:R-:W-:Y:S02]  /*9b10*/  ISETP.GT.AND P0, PT, R3.reuse, RZ, PT ;  /* 0x000000ff0300720c */ /* 0x040fe40003f04270 */
[----:B------:R-:W-:Y:S02]  /*9b20*/  ISETP.GT.AND P1, PT, R3, 0x1, PT ;  /* 0x000000010300780c */ /* 0x000fe40003f24270 */
[----:B------:R-:W-:Y:S02]  /*9b30*/  FSEL R5, R225, -INF , P0 ;  /* 0xff800000e1057808 */ /* 0x000fe40000000000 */
[----:B------:R-:W-:Y:S02]  /*9b40*/  ISETP.GT.AND P0, PT, R3, 0x8, PT ;  /* 0x000000080300780c */ /* 0x000fe40003f04270 */
[----:B------:R-:W-:Y:S02]  /*9b50*/  FSEL R7, R224, -INF , P1 ;  /* 0xff800000e0077808 */ /* 0x000fe40000800000 */
[----:B------:R-:W-:Y:S02]  /*9b60*/  FMNMX.FTZ R2, R5, R132, !PT ;  /* 0x0000008405027209 */ /* 0x000fe40007810000 */
[----:B------:R-:W-:Y:S02]  /*9b70*/  ISETP.GT.AND P1, PT, R3, 0x9, PT ;  /* 0x000000090300780c */ /* 0x000fe40003f24270 */
[----:B------:R-:W-:Y:S02]  /*9b80*/  FMNMX.FTZ R2, R7, R2, !PT ;  /* 0x0000000207027209 */ /* 0x000fe40007810000 */
[----:B------:R-:W-:Y:S02]  /*9b90*/  FSEL R8, R139, -INF , P0 ;  /* 0xff8000008b087808 */ /* 0x000fe40000000000 */
[----:B-1----:R-:W-:Y:S02]  /*9ba0*/  FSEL R13, R138, -INF , P1 ;  /* 0xff8000008a0d7808 */ /* 0x002fe40000800000 */
[----:B------:R-:W-:Y:S02]  /*9bb0*/  ISETP.GT.AND P0, PT, R3, 0x10, PT ;  /* 0x000000100300780c */ /* 0x000fe40003f04270 */
[----:B------:R-:W-:Y:S02]  /*9bc0*/  FMNMX.FTZ R2, R8, R2, !PT ;  /* 0x0000000208027209 */ /* 0x000fe40007810000 */
[----:B------:R-:W-:Y:S02]  /*9bd0*/  FSEL R57, R20, -INF , P0 ;  /* 0xff80000014397808 */ /* 0x000fe40000000000 */
[----:B---3--:R-:W-:Y:S01]  /*9be0*/  FMNMX.FTZ R0, R13, R2, !PT ;  /* 0x000000020d007209 */ /* 0x008fe20007810000 */
[----:B----4-:R-:W-:Y:S01]  /*9bf0*/  IMAD.IADD R2, R4, 0x1, R6 ;  /* 0x0000000104027824 */ /* 0x010fe200078e0206 */
[----:B------:R-:W-:Y:S02]  /*9c00*/  ISETP.GT.AND P1, PT, R3, 0x11, PT ;  /* 0x000000110300780c */ /* 0x000fe40003f24270 */
[----:B------:R-:W-:Y:S02]  /*9c10*/  FMNMX.FTZ R0, R57, R0, !PT ;  /* 0x0000000039007209 */ /* 0x000fe40007810000 */
[----:B------:R-:W-:Y:S02]  /*9c20*/  FSEL R56, R16, -INF , P1 ;  /* 0xff80000010387808 */ /* 0x000fe40000800000 */
[C---:B------:R-:W-:Y:S02]  /*9c30*/  ISETP.GT.AND P0, PT, R3.reuse, 0x18, PT ;  /* 0x000000180300780c */ /* 0x040fe40003f04270 */
[----:B------:R-:W-:Y:S02]  /*9c40*/  FMNMX.FTZ R0, R56, R0, !PT ;  /* 0x0000000038007209 */ /* 0x000fe40007810000 */
[C---:B------:R-:W-:Y:S02]  /*9c50*/  ISETP.GT.AND P1, PT, R3.reuse, 0x19, PT ;  /* 0x000000190300780c */ /* 0x040fe40003f24270 */
[----:B------:R-:W-:Y:S02]  /*9c60*/  FSEL R55, R32, -INF , P0 ;  /* 0xff80000020377808 */ /* 0x000fe40000000000 */
[----:B------:R-:W-:Y:S02]  /*9c70*/  FSEL R30, R30, -INF , P1 ;  /* 0xff8000001e1e7808 */ /* 0x000fe40000800000 */
[----:B------:R-:W-:Y:S02]  /*9c80*/  ISETP.GT.AND P0, PT, R3, 0x20, PT ;  /* 0x000000200300780c */ /* 0x000fe40003f04270 */
[----:B------:R-:W-:Y:S02]  /*9c90*/  FMNMX.FTZ R0, R55, R0, !PT ;  /* 0x0000000037007209 */ /* 0x000fe40007810000 */
[----:B------:R-:W-:Y:S02]  /*9ca0*/  ISETP.GT.AND P1, PT, R3, 0x21, PT ;  /* 0x000000210300780c */ /* 0x000fe40003f24270 */
[----:B------:R-:W-:Y:S02]  /*9cb0*/  FMNMX.FTZ R6, R30, R0, !PT ;  /* 0x000000001e067209 */ /* 0x000fe40007810000 */
[----:B------:R-:W-:Y:S02]  /*9cc0*/  FSEL R29, R29, -INF , P0 ;  /* 0xff8000001d1d7808 */ /* 0x000fe40000000000 */
[----:B------:R-:W-:Y:S02]  /*9cd0*/  ISETP.GT.AND P0, PT, R3, 0x28, PT ;  /* 0x000000280300780c */ /* 0x000fe40003f04270 */
[----:B------:R-:W-:Y:S02]  /*9ce0*/  FSEL R28, R28, -INF , P1 ;  /* 0xff8000001c1c7808 */ /* 0x000fe40000800000 */
[----:B------:R-:W-:Y:S02]  /*9cf0*/  FMNMX.FTZ R6, R29, R6, !PT ;  /* 0x000000061d067209 */ /* 0x000fe40007810000 */
[----:B------:R-:W-:Y:S02]  /*9d00*/  FSEL R26, R26, -INF , P0 ;  /* 0xff8000001a1a7808 */ /* 0x000fe40000000000 */
[----:B------:R-:W-:Y:S02]  /*9d10*/  ISETP.GT.AND P1, PT, R3, 0x29, PT ;  /* 0x000000290300780c */ /* 0x000fe40003f24270 */
[----:B------:R-:W-:Y:S02]  /*9d20*/  FMNMX.FTZ R6, R28, R6, !PT ;  /* 0x000000061c067209 */ /* 0x000fe40007810000 */
[----:B------:R-:W-:Y:S02]  /*9d30*/  FSEL R25, R25, -INF , P1 ;  /* 0xff80000019197808 */ /* 0x000fe40000800000 */
[----:B------:R-:W-:Y:S02]  /*9d40*/  FMNMX.FTZ R6, R26, R6, !PT ;  /* 0x000000061a067209 */ /* 0x000fe40007810000 */
[----:B------:R-:W-:Y:S02]  /*9d50*/  ISETP.GT.AND P0, PT, R3, 0x30, PT ;  /* 0x000000300300780c */ /* 0x000fe40003f04270 */
[----:B------:R-:W-:Y:S02]  /*9d60*/  FMNMX.FTZ R6, R25, R6, !PT ;  /* 0x0000000619067209 */ /* 0x000fe40007810000 */
[----:B------:R-:W-:Y:S02]  /*9d70*/  FSEL R24, R24, -INF , P0 ;  /* 0xff80000018187808 */ /* 0x000fe40000000000 */
[----:B------:R-:W-:Y:S02]  /*9d80*/  ISETP.GT.AND P2, PT, R3, 0x31, PT ;  /* 0x000000310300780c */ /* 0x000fe40003f44270 */
[----:B------:R-:W-:Y:S02]  /*9d90*/  FMNMX.FTZ R6, R24, R6, !PT ;  /* 0x0000000618067209 */ /* 0x000fe40007810000 */
[----:B------:R-:W-:Y:S02]  /*9da0*/  FSEL R21, R21, -INF , P2 ;  /* 0xff80000015157808 */ /* 0x000fe40001000000 */
[C---:B------:R-:W-:Y:S02]  /*9db0*/  ISETP.GT.AND P1, PT, R3.reuse, 0x38, PT ;  /* 0x000000380300780c */ /* 0x040fe40003f24270 */
[----:B------:R-:W-:Y:S02]  /*9dc0*/  ISETP.GT.AND P0, PT, R3, 0x39, PT ;  /* 0x000000390300780c */ /* 0x000fe40003f04270 */
[C---:B------:R-:W-:Y:S02]  /*9dd0*/  ISETP.GT.AND P2, PT, R2.reuse, RZ, PT ;  /* 0x000000ff0200720c */ /* 0x040fe40003f44270 */
[----:B------:R-:W-:Y:S02]  /*9de0*/  FMNMX.FTZ R6, R21, R6, !PT ;  /* 0x0000000615067209 */ /* 0x000fe40007810000 */
[----:B------:R-:W-:Y:S02]  /*9df0*/  FSEL R23, R23, -INF , P1 ;  /* 0xff80000017177808 */ /* 0x000fe40000800000 */
[----:B------:R-:W-:Y:S02]  /*9e00*/  FSEL R3, R231, -INF , P2 ;  /* 0xff800000e7037808 */ /* 0x000fe40001000000 */
[----:B------:R-:W-:Y:S02]  /*9e10*/  ISETP.GT.AND P1, PT, R2, 0x1, PT ;  /* 0x000000010200780c */ /* 0x000fe40003f24270 */
[----:B------:R-:W-:Y:S02]  /*9e20*/  FSEL R22, R22, -INF , P0 ;  /* 0xff80000016167808 */ /* 0x000fe40000000000 */
[----:B------:R-:W-:Y:S02]  /*9e30*/  FMNMX.FTZ R6, R23, R6, !PT ;  /* 0x0000000617067209 */ /* 0x000fe40007810000 */
[C---:B------:R-:W-:Y:S01]  /*9e40*/  IADD3 R0, R4.reuse, R9, RZ ;  /* 0x0000000904007210 */ /* 0x040fe20007ffe0ff */
[----:B------:R-:W-:Y:S01]  /*9e50*/  IMAD.IADD R4, R4, 0x1, R10 ;  /* 0x0000000104047824 */ /* 0x000fe200078e020a */
[----:B------:R-:W-:Y:S02]  /*9e60*/  FSEL R10, R230, -INF , P1 ;  /* 0xff800000e60a7808 */ /* 0x000fe40000800000 */
[----:B------:R-:W-:Y:S02]  /*9e70*/  ISETP.GT.AND P0, PT, R2, 0x8, PT ;  /* 0x000000080200780c */ /* 0x000fe40003f04270 */
[----:B------:R-:W-:Y:S02]  /*9e80*/  FMNMX.FTZ R139, R22, R6, !PT ;  /* 0x00000006168b7209 */ /* 0x000fe40007810000 */
[----:B------:R-:W-:Y:S02]  /*9e90*/  FMNMX.FTZ R6, R3, R133, !PT ;  /* 0x0000008503067209 */ /* 0x000fe40007810000 */
[----:B------:R-:W-:Y:S01]  /*9ea0*/  ISETP.GT.AND P2, PT, R2, 0x9, PT ;  /* 0x000000090200780c */ /* 0x000fe20003f44270 */
[----:B------:R-:W1:Y:S01]  /*9eb0*/  SHFL.BFLY PT, R9, R139, 0x2, 0x1f ;  /* 0x0c401f008b097f89 */ /* 0x000e6200000e0000 */
        /* <DEDUP_REMOVED lines=22> */
[C---:B------:R-:W-:Y:S02]  /*a020*/  ISETP.GT.AND P2, PT, R2.reuse, 0x30, PT ;  /* 0x000000300200780c */ /* 0x040fe40003f44270 */
[C---:B------:R-:W-:Y:S02]  /*a030*/  ISETP.GT.AND P1, PT, R2.reuse, 0x28, PT ;  /* 0x000000280200780c */ /* 0x040fe40003f24270 */
[----:B------:R-:W-:Y:S02]  /*a040*/  ISETP.GT.AND P0, PT, R2, 0x29, PT ;  /* 0x000000290200780c */ /* 0x000fe40003f04270 */
[----:B------:R-:W-:Y:S02]  /*a050*/  FMNMX.FTZ R6, R38, R6, !PT ;  /* 0x0000000626067209 */ /* 0x000fe40007810000 */
[----:B------:R-:W-:Y:S02]  /*a060*/  FSEL R48, R48, -INF , P1 ;  /* 0xff80000030307808 */ /* 0x000fe40000800000 */
[----:B------:R-:W-:Y:S02]  /*a070*/  FSEL R46, R46, -INF , P2 ;  /* 0xff8000002e2e7808 */ /* 0x000fe40001000000 */
[----:B------:R-:W-:Y:S02]  /*a080*/  ISETP.GT.AND P2, PT, R2, 0x38, PT ;  /* 0x000000380200780c */ /* 0x000fe40003f44270 */
[----:B------:R-:W-:Y:S02]  /*a090*/  FSEL R47, R47, -INF , P0 ;  /* 0xff8000002f2f7808 */ /* 0x000fe40000000000 */
[C---:B------:R-:W-:Y:S02]  /*a0a0*/  ISETP.GT.AND P0, PT, R0.reuse, RZ, PT ;  /* 0x000000ff0000720c */ /* 0x040fe40003f04270 */
[----:B------:R-:W-:Y:S02]  /*a0b0*/  FSEL R37, R37, -INF , P2 ;  /* 0xff80000025257808 */ /* 0x000fe40001000000 */
[----:B------:R-:W-:Y:S02]  /*a0c0*/  ISETP.GT.AND P2, PT, R0, 0x8, PT ;  /* 0x000000080000780c */ /* 0x000fe40003f44270 */
[----:B------:R-:W-:Y:S02]  /*a0d0*/  FMNMX.FTZ R6, R48, R6, !PT ;  /* 0x0000000630067209 */ /* 0x000fe40007810000 */
[----:B------:R-:W-:Y:S02]  /*a0e0*/  ISETP.GT.AND P1, PT, R2, 0x31, PT ;  /* 0x000000310200780c */ /* 0x000fe40003f24270 */
[----:B------:R-:W-:Y:S02]  /*a0f0*/  FMNMX.FTZ R6, R47, R6, !PT ;  /* 0x000000062f067209 */ /* 0x000fe40007810000 */
[----:B-1----:R-:W-:Y:S02]  /*a100*/  FMNMX.FTZ R139, R9, R139, !PT ;  /* 0x0000008b098b7209 */ /* 0x002fe40007810000 */
[----:B------:R-:W-:Y:S02]  /*a110*/  FSEL R9, R15, -INF , P0 ;  /* 0xff8000000f097808 */ /* 0x000fe40000000000 */
[----:B------:R-:W-:Y:S01]  /*a120*/  FSEL R15, R233, -INF , P2 ;  /* 0xff800000e90f7808 */ /* 0x000fe20001000000 */
[----:B------:R-:W1:Y:S01]  /*a130*/  SHFL.BFLY PT, R32, R139, 0x1, 0x1f ;  /* 0x0c201f008b207f89 */ /* 0x000e6200000e0000 */
[----:B------:R-:W-:Y:S02]  /*a140*/  ISETP.GT.AND P2, PT, R0, 0x11, PT ;  /* 0x000000110000780c */ /* 0x000fe40003f44270 */
[----:B------:R-:W-:Y:S02]  /*a150*/  FSEL R53, R53, -INF , P1 ;  /* 0xff80000035357808 */ /* 0x000fe40000800000 */
[----:B------:R-:W-:Y:S02]  /*a160*/  FSEL R34, R222, -INF , P2 ;  /* 0xff800000de227808 */ /* 0x000fe40001000000 */
[----:B------:R-:W-:Y:S02]  /*a170*/  ISETP.GT.AND P2, PT, R4, 0x1, PT ;  /* 0x000000010400780c */ /* 0x000fe40003f44270 */
[----:B------:R-:W-:Y:S02]  /*a180*/  FMNMX.FTZ R6, R46, R6, !PT ;  /* 0x000000062e067209 */ /* 0x000fe40007810000 */
[C---:B------:R-:W-:Y:S02]  /*a190*/  ISETP.GT.AND P0, PT, R0.reuse, 0x1, PT ;  /* 0x000000010000780c */ /* 0x040fe40003f04270 */
[----:B------:R-:W-:Y:S02]  /*a1a0*/  FSEL R18, R43, -INF , P2 ;  /* 0xff8000002b127808 */ /* 0x000fe40001000000 */
[----:B------:R-:W-:Y:S02]  /*a1b0*/  ISETP.GT.AND P2, PT, R0, 0x20, PT ;  /* 0x000000200000780c */ /* 0x000fe40003f44270 */
[----:B------:R-:W-:Y:S02]  /*a1c0*/  ISETP.GT.AND P1, PT, R2, 0x39, PT ;  /* 0x000000390200780c */ /* 0x000fe40003f24270 */
[----:B------:R-:W-:Y:S02]  /*a1d0*/  FMNMX.FTZ R6, R53, R6, !PT ;  /* 0x0000000635067209 */ /* 0x000fe40007810000 */
[----:B------:R-:W-:Y:S02]  /*a1e0*/  FSEL R43, R31, -INF , P2 ;  /* 0xff8000001f2b7808 */ /* 0x000fe40001000000 */
[----:B------:R-:W-:Y:S02]  /*a1f0*/  FSEL R36, R36, -INF , P1 ;  /* 0xff80000024247808 */ /* 0x000fe40000800000 */
[----:B------:R-:W-:Y:S02]  /*a200*/  FSEL R14, R234, -INF , P0 ;  /* 0xff800000ea0e7808 */ /* 0x000fe40000000000 */
[----:B------:R-:W-:Y:S02]  /*a210*/  FMNMX.FTZ R31, R9, R136, !PT ;  /* 0x00000088091f7209 */ /* 0x000fe40007810000 */
[----:B------:R-:W-:Y:S02]  /*a220*/  FMNMX.FTZ R2, R37, R6, !PT ;  /* 0x0000000625027209 */ /* 0x000fe40007810000 */
[----:B------:R-:W-:Y:S02]  /*a230*/  ISETP.GT.AND P0, PT, R0, 0x9, PT ;  /* 0x000000090000780c */ /* 0x000fe40003f04270 */
[----:B------:R-:W-:Y:S02]  /*a240*/  FMNMX.FTZ R6, R14, R31, !PT ;  /* 0x0000001f0e067209 */ /* 0x000fe40007810000 */
[----:B------:R-:W-:Y:S02]  /*a250*/  FMNMX.FTZ R2, R36, R2, !PT ;  /* 0x0000000224027209 */ /* 0x000fe40007810000 */
[----:B------:R-:W-:Y:S02]  /*a260*/  ISETP.GT.AND P1, PT, R0, 0x10, PT ;  /* 0x000000100000780c */ /* 0x000fe40003f24270 */
[----:B------:R-:W-:Y:S01]  /*a270*/  FSEL R17, R232, -INF , P0 ;  /* 0xff800000e8117808 */ /* 0x000fe20000000000 */
[----:B------:R-:W3:Y:S01]  /*a280*/  SHFL.BFLY PT, R138, R2, 0x2, 0x1f ;  /* 0x0c401f00028a7f89 */ /* 0x000ee200000e0000 */
[----:B------:R-:W-:Y:S02]  /*a290*/  ISETP.GT.AND P0, PT, R4, RZ, PT ;  /* 0x000000ff0400720c */ /* 0x000fe40003f04270 */
        /* <DEDUP_REMOVED lines=8> */
[C---:B------:R-:W-:Y:S02]  /*a320*/  ISETP.GT.AND P1, PT, R4.reuse, 0x8, PT ;  /* 0x000000080400780c */ /* 0x040fe40003f24270 */
[----:B------:R-:W-:Y:S02]  /*a330*/  FSEL R44, R209, -INF , P0 ;  /* 0xff800000d12c7808 */ /* 0x000fe40000000000 */
[C---:B------:R-:W-:Y:S02]  /*a340*/  ISETP.GT.AND P0, PT, R4.reuse, 0x9, PT ;  /* 0x000000090400780c */ /* 0x040fe40003f04270 */
        /* <DEDUP_REMOVED lines=11> */
[----:B------:R-:W-:Y:S02]  /*a400*/  FSEL R51, R137, -INF , P0 ;  /* 0xff80000089337808 */ /* 0x000fe40000000000 */
[C---:B------:R-:W-:Y:S02]  /*a410*/  ISETP.GT.AND P0, PT, R4.reuse, 0x18, PT ;  /* 0x000000180400780c */ /* 0x040fe40003f04270 */
[----:B------:R-:W-:Y:S02]  /*a420*/  FMNMX.FTZ R6, R45, R6, !PT ;  /* 0x000000062d067209 */ /* 0x000fe40007810000 */
[----:B------:R-:W-:Y:S02]  /*a430*/  FSEL R50, R135, -INF , P2 ;  /* 0xff80000087327808 */ /* 0x000fe40001000000 */
[----:B------:R-:W-:Y:S02]  /*a440*/  ISETP.GT.AND P2, PT, R4, 0x19, PT ;  /* 0x000000190400780c */ /* 0x000fe40003f44270 */
[----:B------:R-:W-:Y:S02]  /*a450*/  FMNMX.FTZ R31, R18, R31, !PT ;  /* 0x0000001f121f7209 */ /* 0x000fe40007810000 */
[----:B-1----:R-:W-:Y:S02]  /*a460*/  FMNMX.FTZ R139, R139, R32, !PT ;  /* 0x000000208b8b7209 */ /* 0x002fe40007810000 */
[----:B------:R-:W-:Y:S02]  /*a470*/  FSEL R225, R229, -INF , P1 ;  /* 0xff800000e5e17808 */ /* 0x000fe40000800000 */
[----:B------:R-:W-:Y:S02]  /*a480*/  ISETP.GT.AND P1, PT, R0, 0x30, PT ;  /* 0x000000300000780c */ /* 0x000fe40003f24270 */
[----:B------:R-:W-:Y:S02]  /*a490*/  FSEL R224, R226, -INF , P0 ;  /* 0xff800000e2e07808 */ /* 0x000fe40000000000 */
[----:B------:R-:W-:Y:S02]  /*a4a0*/  ISETP.GT.AND P0, PT, R0, 0x31, PT ;  /* 0x000000310000780c */ /* 0x000fe40003f04270 */
[----:B------:R-:W-:Y:S02]  /*a4b0*/  FMNMX.FTZ R6, R44, R6, !PT ;  /* 0x000000062c067209 */ /* 0x000fe40007810000 */
[----:B------:R-:W-:Y:S02]  /*a4c0*/  FSEL R223, R227, -INF , P2 ;  /* 0xff800000e3df7808 */ /* 0x000fe40001000000 */
[C---:B------:R-:W-:Y:S02]  /*a4d0*/  ISETP.GT.AND P2, PT, R0.reuse, 0x39, PT ;  /* 0x000000390000780c */ /* 0x040fe40003f44270 */
[----:B------:R-:W-:Y:S02]  /*a4e0*/  FMNMX.FTZ R31, R19, R31, !PT ;  /* 0x0000001f131f7209 */ /* 0x000fe40007810000 */
[----:B------:R-:W-:Y:S02]  /*a4f0*/  FSEL R49, R49, -INF , P1 ;  /* 0xff80000031317808 */ /* 0x000fe40000800000 */
[----:B------:R-:W-:Y:S02]  /*a500*/  ISETP.GT.AND P1, PT, R0, 0x38, PT ;  /* 0x000000380000780c */ /* 0x000fe40003f24270 */
[----:B------:R-:W-:Y:S01]  /*a510*/  FMNMX.FTZ R0, R43, R6, !PT ;  /* 0x000000062b007209 */ /* 0x000fe20007810000 */
[----:B------:R-:W-:Y:S01]  /*a520*/  FMUL.FTZ R6, R139, c[0x0][0x2d0] ;  /* 0x0000b4008b067a20 */ /* 0x000fe20000410000 */
[----:B------:R-:W-:Y:S02]  /*a530*/  FSEL R33, R33, -INF , P0 ;  /* 0xff80000021217808 */ /* 0x000fe40000000000 */
[----:B------:R-:W-:Y:S02]  /*a540*/  ISETP.GT.AND P0, PT, R4, 0x20, PT ;  /* 0x000000200400780c */ /* 0x000fe40003f04270 */
[----:B---3--:R-:W-:Y:S02]  /*a550*/  FMNMX.FTZ R138, R2, R138, !PT ;  /* 0x0000008a028a7209 */ /* 0x008fe40007810000 */
[----:B------:R-:W-:Y:S02]  /*a560*/  FMNMX.FTZ R2, R20, R31, !PT ;  /* 0x0000001f14027209 */ /* 0x000fe40007810000 */
[----:B------:R-:W-:Y:S01]  /*a570*/  FSEL R31, R61, -INF , P2 ;  /* 0xff8000003d1f7808 */ /* 0x000fe20001000000 */
[----:B------:R-:W-:Y:S01]  /*a580*/  SHFL.BFLY PT, R58, R138, 0x1, 0x1f ;  /* 0x0c201f008a3a7f89 */ /* 0x000fe200000e0000 */
[----:B------:R-:W-:Y:S02]  /*a590*/  FSETP.NEU.FTZ.AND P2, PT, R139, -INF , PT ;  /* 0xff8000008b00780b */ /* 0x000fe40003f5d000 */
[----:B------:R-:W-:Y:S02]  /*a5a0*/  FSEL R221, R221, -INF , P0 ;  /* 0xff800000dddd7808 */ /* 0x000fe40000000000 */
[----:B------:R-:W-:Y:S02]  /*a5b0*/  ISETP.GT.AND P0, PT, R4, 0x21, PT ;  /* 0x000000210400780c */ /* 0x000fe40003f04270 */
[----:B------:R-:W-:Y:S02]  /*a5c0*/  FSEL R6, R6, RZ, P2 ;  /* 0x000000ff06067208 */ /* 0x000fe40001000000 */
[----:B------:R-:W-:Y:S02]  /*a5d0*/  FSEL R219, R220, -INF , P0 ;  /* 0xff800000dcdb7808 */ /* 0x000fe40000000000 */
[----:B------:R-:W-:Y:S01]  /*a5e0*/  ISETP.GT.AND P0, PT, R4, 0x29, PT ;  /* 0x000000290400780c */ /* 0x000fe20003f04270 */
[--C-:B------:R-:W-:Y:S01]  /*a5f0*/  FFMA.FTZ R13, R13, c[0x0][0x2d0], -R6.reuse ;  /* 0x0000b4000d0d7a23 */ /* 0x100fe20000010806 */
[----:B------:R-:W-:Y:S01]  /*a600*/  FMNMX.FTZ R0, R52, R0, !PT ;  /* 0x0000000034007209 */ /* 0x000fe20007810000 */
[--C-:B------:R-:W-:Y:S01]  /*a610*/  FFMA.FTZ R7, R7, c[0x0][0x2d0], -R6.reuse ;  /* 0x0000b40007077a23 */ /* 0x100fe20000010806 */
[----:B------:R-:W-:Y:S01]  /*a620*/  FSEL R217, R143, -INF , P0 ;  /* 0xff8000008fd97808 */ /* 0x000fe20000000000 */
[--C-:B------:R-:W-:Y:S01]  /*a630*/  FFMA.FTZ R8, R8, c[0x0][0x2d0], -R6.reuse ;  /* 0x0000b40008087a23 */ /* 0x100fe20000010806 */
[----:B------:R1:W-:Y:S01]  /*a640*/  MUFU.EX2 R143, R13 ;  /* 0x0000000d008f7308 */ /* 0x0003e20000000800 */
[----:B------:R-:W-:Y:S01]  /*a650*/  FMNMX.FTZ R2, R222, R2, !PT ;  /* 0x00000002de027209 */ /* 0x000fe20007810000 */
[--C-:B------:R-:W-:Y:S01]  /*a660*/  FFMA.FTZ R141, R25, c[0x0][0x2d0], -R6.reuse ;  /* 0x0000b400198d7a23 */ /* 0x100fe20000010806 */
[----:B------:R-:W-:Y:S01]  /*a670*/  FMNMX.FTZ R0, R51, R0, !PT ;  /* 0x0000000033007209 */ /* 0x000fe20007810000 */
[--C-:B------:R-:W-:Y:S01]  /*a680*/  FFMA.FTZ R67, R30, c[0x0][0x2d0], -R6.reuse ;  /* 0x0000b4001e437a23 */ /* 0x100fe20000010806 */
[----:B------:R-:W-:Y:S01]  /*a690*/  FMNMX.FTZ R2, R225, R2, !PT ;  /* 0x00000002e1027209 */ /* 0x000fe20007810000 */
[--C-:B------:R-:W-:Y:S01]  /*a6a0*/  FFMA.FTZ R30, R24, c[0x0][0x2d0], -R6.reuse ;  /* 0x0000b400181e7a23 */ /* 0x100fe20000010806 */
[----:B------:R-:W-:Y:S01]  /*a6b0*/  FMNMX.FTZ R0, R50, R0, !PT ;  /* 0x0000000032007209 */ /* 0x000fe20007810000 */
[--C-:B------:R-:W-:Y:S01]  /*a6c0*/  FFMA.FTZ R235, R56, c[0x0][0x2d0], -R6.reuse ;  /* 0x0000b40038eb7a23 */ /* 0x100fe20000010806 */
[----:B------:R-:W-:Y:S01]  /*a6d0*/  FMNMX.FTZ R2, R224, R2, !PT ;  /* 0x00000002e0027209 */ /* 0x000fe20007810000 */
[----:B------:R3:W-:Y:S01]  /*a6e0*/  MUFU.EX2 R220, R7 ;  /* 0x0000000700dc7308 */ /* 0x0007e20000000800 */
[----:B------:R-:W-:Y:S01]  /*a6f0*/  FMNMX.FTZ R0, R49, R0, !PT ;  /* 0x0000000031007209 */ /* 0x000fe20007810000 */
[--C-:B------:R-:W-:Y:S01]  /*a700*/  FFMA.FTZ R56, R21, c[0x0][0x2d0], -R6.reuse ;  /* 0x0000b40015387a23 */ /* 0x100fe20000010806 */
[----:B------:R-:W-:Y:S01]  /*a710*/  FMNMX.FTZ R2, R223, R2, !PT ;  /* 0x00000002df027209 */ /* 0x000fe20007810000 */
[--C-:B------:R-:W-:Y:S01]  /*a720*/  FFMA.FTZ R57, R57, c[0x0][0x2d0], -R6.reuse ;  /* 0x0000b40039397a23 */ /* 0x100fe20000010806 */
[----:B------:R-:W-:Y:S01]  /*a730*/  FSEL R32, R60, -INF , P1 ;  /* 0xff8000003c207808 */ /* 0x000fe20000800000 */
[--C-:B------:R-:W-:Y:S01]  /*a740*/  FFMA.FTZ R60, R29, c[0x0][0x2d0], -R6.reuse ;  /* 0x0000b4001d3c7a23 */ /* 0x100fe20000010806 */
[----:B------:R-:W-:Y:S01]  /*a750*/  FMNMX.FTZ R0, R33, R0, !PT ;  /* 0x0000000021007209 */ /* 0x000fe20007810000 */
[--C-:B------:R-:W-:Y:S01]  /*a760*/  FFMA.FTZ R61, R28, c[0x0][0x2d0], -R6.reuse ;  /* 0x0000b4001c3d7a23 */ /* 0x100fe20000010806 */
[----:B------:R-:W-:Y:S01]  /*a770*/  FMNMX.FTZ R54, R221, R2, !PT ;  /* 0x00000002dd367209 */ /* 0x000fe20007810000 */
[----:B------:R4:W-:Y:S01]  /*a780*/  MUFU.EX2 R64, R8 ;  /* 0x0000000800407308 */ /* 0x0009e20000000800 */
[----:B------:R-:W-:Y:S01]  /*a790*/  FMNMX.FTZ R2, R32, R0, !PT ;  /* 0x0000000020027209 */ /* 0x000fe20007810000 */
[--C-:B------:R-:W-:Y:S01]  /*a7a0*/  FFMA.FTZ R22, R22, c[0x0][0x2d0], -R6.reuse ;  /* 0x0000b40016167a23 */ /* 0x100fe20000010806 */
[----:B------:R-:W-:Y:S01]  /*a7b0*/  ISETP.GT.AND P1, PT, R4, 0x28, PT ;  /* 0x000000280400780c */ /* 0x000fe20003f24270 */
[----:B-1----:R-:W2:Y:S01]  /*a7c0*/  LDL.LU R13, [R1+0x64] ;  /* 0x00006400010d7983 */ /* 0x002ea20000300800 */
[----:B------:R-:W-:Y:S01]  /*a7d0*/  FMNMX.FTZ R2, R31, R2, !PT ;  /* 0x000000021f027209 */ /* 0x000fe20007810000 */
[--C-:B------:R-:W-:Y:S01]  /*a7e0*/  FFMA.FTZ R55, R55, c[0x0][0x2d0], -R6.reuse ;  /* 0x0000b40037377a23 */ /* 0x100fe20000010806 */
[----:B------:R-:W-:Y:S01]  /*a7f0*/  FSEL R218, R142, -INF , P1 ;  /* 0xff8000008eda7808 */ /* 0x000fe20000800000 */
[--C-:B------:R-:W-:Y:S01]  /*a800*/  FFMA.FTZ R142, R26, c[0x0][0x2d0], -R6.reuse ;  /* 0x0000b4001a8e7a23 */ /* 0x100fe20000010806 */
[----:B------:R-:W-:Y:S01]  /*a810*/  FMNMX.FTZ R0, R219, R54, !PT ;  /* 0x00000036db007209 */ /* 0x000fe20007810000 */
[----:B------:R-:W1:Y:S01]  /*a820*/  SHFL.BFLY PT, R137, R2, 0x2, 0x1f ;  /* 0x0c401f0002897f89 */ /* 0x000e6200000e0000 */
[----:B------:R-:W-:Y:S01]  /*a830*/  ISETP.GT.AND P1, PT, R4, 0x30, PT ;  /* 0x000000300400780c */ /* 0x000fe20003f24270 */
[--C-:B------:R-:W-:Y:S01]  /*a840*/  FFMA.FTZ R54, R5, c[0x0][0x2d0], -R6.reuse ;  /* 0x0000b40005367a23 */ /* 0x100fe20000010806 */
[----:B------:R-:W-:Y:S01]  /*a850*/  FMNMX.FTZ R0, R218, R0, !PT ;  /* 0x00000000da007209 */ /* 0x000fe20007810000 */
[----:B------:R-:W-:Y:S01]  /*a860*/  FFMA.FTZ R23, R23, c[0x0][0x2d0], -R6 ;  /* 0x0000b40017177a23 */ /* 0x000fe20000010806 */
[----:B------:R-:W-:Y:S02]  /*a870*/  FSEL R216, R134, -INF , P1 ;  /* 0xff80000086d87808 */ /* 0x000fe40000800000 */
[----:B------:R-:W-:Y:S01]  /*a880*/  FMNMX.FTZ R0, R217, R0, !PT ;  /* 0x00000000d9007209 */ /* 0x000fe20007810000 */
[----:B------:R-:W3:Y:S01]  /*a890*/  MUFU.EX2 R54, R54 ;  /* 0x0000003600367308 */ /* 0x000ee20000000800 */
        /* <DEDUP_REMOVED lines=9> */
[----:B-1----:R-:W-:Y:S02]  /*a930*/  FMNMX.FTZ R137, R2, R137, !PT ;  /* 0x0000008902897209 */ /* 0x002fe40007810000 */
[----:B------:R-:W-:Y:S02]  /*a940*/  FMNMX.FTZ R0, R135, R0, !PT ;  /* 0x0000000087007209 */ /* 0x000fe40007810000 */
[----:B------:R-:W-:Y:S01]  /*a950*/  FMNMX.FTZ R138, R138, R58, !PT ;  /* 0x0000003a8a8a7209 */ /* 0x000fe20007810000 */
[----:B------:R-:W1:Y:S03]  /*a960*/  SHFL.BFLY PT, R4, R137, 0x1, 0x1f ;  /* 0x0c201f0089047f89 */ /* 0x000e6600000e0000 */
[C---:B------:R-:W-:Y:S01]  /*a970*/  FSETP.NEU.FTZ.AND P1, PT, R138.reuse, -INF , PT ;  /* 0xff8000008a00780b */ /* 0x040fe20003f3d000 */
[----:B---3--:R-:W-:Y:S04]  /*a980*/  FMUL.FTZ R7, R138, c[0x0][0x2d0] ;  /* 0x0000b4008a077a20 */ /* 0x008fe80000410000 */
[----:B------:R-:W3:Y:S01]  /*a990*/  SHFL.BFLY PT, R2, R0, 0x2, 0x1f ;  /* 0x0c401f0000027f89 */ /* 0x000ee200000e0000 */
[----:B------:R-:W-:Y:S05]  /*a9a0*/  FSEL R7, R7, RZ, P1 ;  /* 0x000000ff07077208 */ /* 0x000fea0000800000 */
[--C-:B------:R-:W-:Y:S02]  /*a9b0*/  FFMA.FTZ R3, R3, c[0x0][0x2d0], -R7.reuse ;  /* 0x0000b40003037a23 */ /* 0x100fe40000010807 */
[--C-:B------:R-:W-:Y:S02]  /*a9c0*/  FFMA.FTZ R232, R27, c[0x0][0x2d0], -R7.reuse ;  /* 0x0000b4001be87a23 */ /* 0x100fe40000010807 */
[----:B------:R3:W-:Y:S01]  /*a9d0*/  MUFU.EX2 R211, R3 ;  /* 0x0000000300d37308 */ /* 0x0007e20000000800 */
[----:B------:R-:W-:Y:S01]  /*a9e0*/  LDSM.16.MT88.4 R24, [R237+0x100] ;  /* 0x00010000ed18783b */ /* 0x000fe20000004200 */
[--C-:B------:R-:W-:Y:S02]  /*a9f0*/  FFMA.FTZ R16, R16, c[0x0][0x2d0], -R7.reuse ;  /* 0x0000b40010107a23 */ /* 0x100fe40000010807 */
[--C-:B------:R-:W-:Y:S01]  /*aa00*/  FFMA.FTZ R11, R11, c[0x0][0x2d0], -R7.reuse ;  /* 0x0000b4000b0b7a23 */ /* 0x100fe20000010807 */
[----:B-1----:R-:W-:Y:S01]  /*aa10*/  FMNMX.FTZ R137, R137, R4, !PT ;  /* 0x0000000489897209 */ /* 0x002fe20007810000 */
[--C-:B------:R-:W-:Y:S01]  /*aa20*/  FFMA.FTZ R10, R10, c[0x0][0x2d0], -R7.reuse ;  /* 0x0000b4000a0a7a23 */ /* 0x100fe20000010807 */
[----:B------:R-:W-:Y:S01]  /*aa30*/  FSEL R4, R138, RZ, P1 ;  /* 0x000000ff8a047208 */ /* 0x000fe20000800000 */
[----:B------:R-:W-:Y:S01]  /*aa40*/  FFMA.FTZ R66, R53, c[0x0][0x2d0], -R7 ;  /* 0x0000b40035427a23 */ /* 0x000fe20000010807 */
[C---:B------:R-:W-:Y:S01]  /*aa50*/  FSETP.NEU.FTZ.AND P0, PT, R137.reuse, -INF , PT ;  /* 0xff8000008900780b */ /* 0x040fe20003f1d000 */
[----:B----4-:R-:W-:Y:S01]  /*aa60*/  FMUL.FTZ R8, R137, c[0x0][0x2d0] ;  /* 0x0000b40089087a20 */ /* 0x010fe20000410000 */
[----:B------:R-:W-:Y:S01]  /*aa70*/  MUFU.EX2 R62, R16 ;  /* 0x00000010003e7308 */ /* 0x000fe20000000800 */
[----:B------:R-:W-:Y:S01]  /*aa80*/  FADD.FTZ R5, -R4, R133 ;  /* 0x0000008504057221 */ /* 0x000fe20000010100 */
[----:B---3--:R-:W-:Y:S01]  /*aa90*/  FMNMX.FTZ R0, R0, R2, !PT ;  /* 0x0000000200007209 */ /* 0x008fe20007810000 */
[--C-:B------:R-:W-:Y:S01]  /*aaa0*/  FFMA.FTZ R59, R36, c[0x0][0x2d0], -R7.reuse ;  /* 0x0000b400243b7a23 */ /* 0x100fe20000010807 */
[----:B------:R-:W-:Y:S01]  /*aab0*/  FSEL R8, R8, RZ, P0 ;  /* 0x000000ff08087208 */ /* 0x000fe20000000000 */
[--C-:B------:R-:W-:Y:S02]  /*aac0*/  FFMA.FTZ R63, R37, c[0x0][0x2d0], -R7.reuse ;  /* 0x0000b400253f7a23 */ /* 0x100fe40000010807 */
[----:B------:R-:W1:Y:S01]  /*aad0*/  SHFL.BFLY PT, R2, R0, 0x1, 0x1f ;  /* 0x0c201f0000027f89 */ /* 0x000e6200000e0000 */
[--C-:B------:R-:W-:Y:S02]  /*aae0*/  FFMA.FTZ R29, R48, c[0x0][0x2d0], -R7.reuse ;  /* 0x0000b400301d7a23 */ /* 0x100fe40000010807 */
[--C-:B------:R-:W-:Y:S01]  /*aaf0*/  FFMA.FTZ R14, R14, c[0x0][0x2d0], -R8.reuse ;  /* 0x0000b4000e0e7a23 */ /* 0x100fe20000010808 */
[----:B------:R-:W-:Y:S01]  /*ab00*/  MUFU.EX2 R65, R11 ;  /* 0x0000000b00417308 */ /* 0x000fe20000000800 */
[----:B------:R-:W-:Y:S01]  /*ab10*/  FSEL R3, R137, RZ, P0 ;  /* 0x000000ff89037208 */ /* 0x000fe20000000000 */
[--C-:B------:R-:W-:Y:S01]  /*ab20*/  FFMA.FTZ R17, R17, c[0x0][0x2d0], -R8.reuse ;  /* 0x0000b40011117a23 */ /* 0x100fe20000010808 */
[----:B------:R-:W-:Y:S01]  /*ab30*/  PLOP3.LUT P0, PT, PT, PT, UP0, 0x80, 0x0 ;  /* 0x000000000000781c */ /* 0x000fe20003f0f008 */
[----:B------:R-:W-:Y:S02]  /*ab40*/  FFMA.FTZ R15, R15, c[0x0][0x2d0], -R8 ;  /* 0x0000b4000f0f7a23 */ /* 0x000fe40000010808 */
[----:B------:R-:W-:Y:S02]  /*ab50*/  FADD.FTZ R4, -R3, R136 ;  /* 0x0000008803047221 */ /* 0x000fe40000010100 */
[--C-:B------:R-:W-:Y:S02]  /*ab60*/  FFMA.FTZ R9, R9, c[0x0][0x2d0], -R8.reuse ;  /* 0x0000b40009097a23 */ /* 0x100fe40000010808 */
[----:B------:R3:W-:Y:S01]  /*ab70*/  MUFU.EX2 R212, R14 ;  /* 0x0000000e00d47308 */ /* 0x0007e20000000800 */
[--C-:B------:R-:W-:Y:S02]  /*ab80*/  FFMA.FTZ R244, R49, c[0x0][0x2d0], -R8.reuse ;  /* 0x0000b40031f47a23 */ /* 0x100fe40000010808 */
[--C-:B------:R-:W-:Y:S02]  /*ab90*/  FFMA.FTZ R243, R33, c[0x0][0x2d0], -R8.reuse ;  /* 0x0000b40021f37a23 */ /* 0x100fe40000010808 */
[----:B------:R-:W-:Y:S02]  /*aba0*/  FFMA.FTZ R242, R32, c[0x0][0x2d0], -R8 ;  /* 0x0000b40020f27a23 */ /* 0x000fe40000010808 */
[--C-:B------:R-:W-:Y:S02]  /*abb0*/  FFMA.FTZ R46, R46, c[0x0][0x2d0], -R7.reuse ;  /* 0x0000b4002e2e7a23 */ /* 0x100fe40000010807 */
[--C-:B------:R-:W-:Y:S01]  /*abc0*/  FFMA.FTZ R231, R42, c[0x0][0x2d0], -R7.reuse ;  /* 0x0000b4002ae77a23 */ /* 0x100fe20000010807 */
[----:B-1----:R-:W-:Y:S01]  /*abd0*/  FMNMX.FTZ R134, R2, R0, !PT ;  /* 0x0000000002867209 */ /* 0x002fe20007810000 */
[----:B------:R-:W-:Y:S01]  /*abe0*/  MUFU.EX2 R58, R17 ;  /* 0x00000011003a7308 */ /* 0x000fe20000000800 */
[----:B------:R-:W-:Y:S01]  /*abf0*/  FSEL R0, R139, RZ, P2 ;  /* 0x000000ff8b007208 */ /* 0x000fe20001000000 */
[--C-:B------:R-:W-:Y:S01]  /*ac00*/  FFMA.FTZ R230, R41, c[0x0][0x2d0], -R7.reuse ;  /* 0x0000b40029e67a23 */ /* 0x100fe20000010807 */
[C---:B------:R-:W-:Y:S01]  /*ac10*/  FSETP.NEU.FTZ.AND P2, PT, R134.reuse, -INF , PT ;  /* 0xff8000008600780b */ /* 0x040fe20003f5d000 */
[----:B------:R-:W-:Y:S02]  /*ac20*/  FMUL.FTZ R208, R134, c[0x0][0x2d0] ;  /* 0x0000b40086d07a20 */ /* 0x000fe40000410000 */
[----:B------:R-:W-:Y:S01]  /*ac30*/  FADD.FTZ R0, -R0, R132 ;  /* 0x0000008400007221 */ /* 0x000fe20000010100 */
[----:B------:R-:W-:Y:S01]  /*ac40*/  FSEL R2, R134, RZ, P2 ;  /* 0x000000ff86027208 */ /* 0x000fe20001000000 */
[--C-:B------:R-:W-:Y:S01]  /*ac50*/  FFMA.FTZ R229, R40, c[0x0][0x2d0], -R7.reuse ;  /* 0x0000b40028e57a23 */ /* 0x100fe20000010807 */
[----:B------:R-:W-:Y:S01]  /*ac60*/  FSEL R208, R208, RZ, P2 ;  /* 0x000000ffd0d07208 */ /* 0x000fe20001000000 */
[----:B------:R-:W-:Y:S01]  /*ac70*/  FMUL.FTZ R0, R0, c[0x0][0x2d0] ;  /* 0x0000b40000007a20 */ /* 0x000fe20000410000 */
[----:B------:R-:W-:Y:S01]  /*ac80*/  MUFU.EX2 R213, R10 ;  /* 0x0000000a00d57308 */ /* 0x000fe20000000800 */
[----:B------:R-:W-:Y:S01]  /*ac90*/  FADD.FTZ R3, -R2, R140 ;  /* 0x0000008c02037221 */ /* 0x000fe20000010100 */
[----:B------:R-:W-:Y:S01]  /*aca0*/  F2FP.BF16.PACK_AB R140, R220, R54 ;  /* 0x00000036dc8c723e */ /* 0x000fe200000010ff */
[--C-:B------:R-:W-:Y:S02]  /*acb0*/  FFMA.FTZ R20, R20, c[0x0][0x2d0], -R208.reuse ;  /* 0x0000b40014147a23 */ /* 0x100fe400000108d0 */
[--C-:B------:R-:W-:Y:S02]  /*acc0*/  FFMA.FTZ R18, R18, c[0x0][0x2d0], -R208.reuse ;  /* 0x0000b40012127a23 */ /* 0x100fe400000108d0 */
[--C-:B------:R-:W-:Y:S02]  /*acd0*/  FFMA.FTZ R19, R19, c[0x0][0x2d0], -R208.reuse ;  /* 0x0000b40013137a23 */ /* 0x100fe400000108d0 */
[----:B------:R-:W-:Y:S01]  /*ace0*/  FFMA.FTZ R12, R12, c[0x0][0x2d0], -R208 ;  /* 0x0000b4000c0c7a23 */ /* 0x000fe200000108d0 */
[----:B------:R1:W4:Y:S01]  /*acf0*/  MUFU.EX2 R2, R0 ;  /* 0x0000000000027308 */ /* 0x0003220000000800 */
[--C-:B---3--:R-:W-:Y:S02]  /*ad00*/  FFMA.FTZ R14, R52, c[0x0][0x2d0], -R8.reuse ;  /* 0x0000b400340e7a23 */ /* 0x108fe40000010808 */
[--C-:B------:R-:W-:Y:S02]  /*ad10*/  FFMA.FTZ R226, R35, c[0x0][0x2d0], -R8.reuse ;  /* 0x0000b40023e27a23 */ /* 0x100fe40000010808 */
[----:B------:R-:W-:Y:S02]  /*ad20*/  FFMA.FTZ R35, R43, c[0x0][0x2d0], -R8 ;  /* 0x0000b4002b237a23 */ /* 0x000fe40000010808 */
[----:B------:R-:W3:Y:S01]  /*ad30*/  LDSM.16.MT88.4 R40, [R238+0x100] ;  /* 0x00010000ee28783b */ /* 0x000ee20000004200 */
[--C-:B------:R-:W-:Y:S02]  /*ad40*/  FFMA.FTZ R39, R39, c[0x0][0x2d0], -R7.reuse ;  /* 0x0000b40027277a23 */ /* 0x100fe40000010807 */
[----:B------:R4:W-:Y:S01]  /*ad50*/  MUFU.EX2 R236, R20 ;  /* 0x0000001400ec7308 */ /* 0x0009e20000000800 */
[--C-:B------:R-:W-:Y:S02]  /*ad60*/  FFMA.FTZ R38, R38, c[0x0][0x2d0], -R7.reuse ;  /* 0x0000b40026267a23 */ /* 0x100fe40000010807 */
[----:B------:R-:W-:Y:S02]  /*ad70*/  FFMA.FTZ R28, R47, c[0x0][0x2d0], -R7 ;  /* 0x0000b4002f1c7a23 */ /* 0x000fe40000010807 */
[----:B------:R-:W-:Y:S02]  /*ad80*/  IMAD.MOV.U32 R47, RZ, RZ, R142 ;  /* 0x000000ffff2f7224 */ /* 0x000fe400078e008e */
[--C-:B------:R-:W-:Y:S02]  /*ad90*/  FFMA.FTZ R241, R31, c[0x0][0x2d0], -R8.reuse ;  /* 0x0000b4001ff17a23 */ /* 0x100fe40000010808 */
[--C-:B------:R-:W-:Y:S01]  /*ada0*/  FFMA.FTZ R136, R34, c[0x0][0x2d0], -R8.reuse ;  /* 0x0000b40022887a23 */ /* 0x100fe20000010808 */
[----:B------:R-:W-:Y:S01]  /*adb0*/  MUFU.EX2 R10, R15 ;  /* 0x0000000f000a7308 */ /* 0x000fe20000000800 */
[--C-:B------:R-:W-:Y:S02]  /*adc0*/  FFMA.FTZ R227, R45, c[0x0][0x2d0], -R8.reuse ;  /* 0x0000b4002de37a23 */ /* 0x100fe40000010808 */
[----:B------:R-:W-:Y:S02]  /*add0*/  FFMA.FTZ R228, R44, c[0x0][0x2d0], -R8 ;  /* 0x0000b4002ce47a23 */ /* 0x000fe40000010808 */
[----:B-1----:R-:W-:Y:S02]  /*ade0*/  FMUL.FTZ R0, R5, c[0x0][0x2d0] ;  /* 0x0000b40005007a20 */ /* 0x002fe40000410000 */
[C---:B----4-:R-:W-:Y:S02]  /*adf0*/  FMUL.FTZ R53, R2.reuse, R181 ;  /* 0x000000b502357220 */ /* 0x050fe40000410000 */
[----:B------:R-:W-:Y:S01]  /*ae00*/  IMAD.MOV.U32 R181, RZ, RZ, R64 ;  /* 0x000000ffffb57224 */ /* 0x000fe200078e0040 */
[----:B------:R1:W-:Y:S01]  /*ae10*/  MUFU.EX2 R133, R0 ;  /* 0x0000000000857308 */ /* 0x0003e20000000800 */
[C---:B------:R-:W-:Y:S02]  /*ae20*/  FMUL.FTZ R16, R2.reuse, R148 ;  /* 0x0000009402107220 */ /* 0x040fe40000410000 */
[C---:B------:R-:W-:Y:S02]  /*ae30*/  FMUL.FTZ R17, R2.reuse, R149 ;  /* 0x0000009502117220 */ /* 0x040fe40000410000 */
[C---:B------:R-:W-:Y:S02]  /*ae40*/  FMUL.FTZ R5, R2.reuse, R145 ;  /* 0x0000009102057220 */ /* 0x040fe40000410000 */
[C---:B------:R-:W-:Y:S02]  /*ae50*/  FMUL.FTZ R20, R2.reuse, R152 ;  /* 0x0000009802147220 */ /* 0x040fe40000410000 */
[C---:B------:R-:W-:Y:S01]  /*ae60*/  FMUL.FTZ R21, R2.reuse, R153 ;  /* 0x0000009902157220 */ /* 0x040fe20000410000 */
[----:B------:R-:W4:Y:S01]  /*ae70*/  MUFU.EX2 R210, R9 ;  /* 0x0000000900d27308 */ /* 0x000f220000000800 */
[C---:B------:R-:W-:Y:S01]  /*ae80*/  FMUL.FTZ R33, R2.reuse, R161 ;  /* 0x000000a102217220 */ /* 0x040fe20000410000 */
[----:B------:R-:W-:Y:S01]  /*ae90*/  MOV R153, R61 ;  /* 0x0000003d00997202 */ /* 0x000fe20000000f00 */
[C---:B------:R-:W-:Y:S01]  /*aea0*/  FMUL.FTZ R49, R2.reuse, R173 ;  /* 0x000000ad02317220 */ /* 0x040fe20000410000 */
[----:B------:R-:W-:Y:S01]  /*aeb0*/  MOV R173, R59 ;  /* 0x0000003b00ad7202 */ /* 0x000fe20000000f00 */
[C---:B------:R-:W-:Y:S02]  /*aec0*/  FMUL.FTZ R52, R2.reuse, R180 ;  /* 0x000000b402347220 */ /* 0x040fe40000410000 */
[C---:B------:R-:W-:Y:S01]  /*aed0*/  FMUL.FTZ R64, R2.reuse, R184 ;  /* 0x000000b802407220 */ /* 0x040fe20000410000 */
[----:B------:R-:W-:Y:S01]  /*aee0*/  MOV R184, R63 ;  /* 0x0000003f00b87202 */ /* 0x000fe20000000f00 */
[C---:B------:R-:W-:Y:S01]  /*aef0*/  FMUL.FTZ R68, R2.reuse, R68 ;  /* 0x0000004402447220 */ /* 0x040fe20000410000 */
[----:B------:R-:W-:Y:S01]  /*af00*/  MUFU.EX2 R209, R12 ;  /* 0x0000000c00d17308 */ /* 0x000fe20000000800 */
[C---:B------:R-:W-:Y:S02]  /*af10*/  FMUL.FTZ R69, R2.reuse, R69 ;  /* 0x0000004502457220 */ /* 0x040fe40000410000 */
[----:B------:R-:W-:Y:S02]  /*af20*/  FMUL.FTZ R80, R2, R80 ;  /* 0x0000005002507220 */ /* 0x000fe40000410000 */
[----:B-1----:R-:W-:Y:S02]  /*af30*/  FMUL.FTZ R0, R4, c[0x0][0x2d0] ;  /* 0x0000b40004007a20 */ /* 0x002fe40000410000 */
[C---:B------:R-:W-:Y:S02]  /*af40*/  FMUL.FTZ R4, R2.reuse, R144 ;  /* 0x0000009002047220 */ /* 0x040fe40000410000 */
[C---:B------:R-:W-:Y:S01]  /*af50*/  FMUL.FTZ R81, R2.reuse, R81 ;  /* 0x0000005102517220 */ /* 0x040fe20000410000 */
[----:B------:R1:W-:Y:S01]  /*af60*/  MUFU.EX2 R132, R0 ;  /* 0x0000000000847308 */ /* 0x0003e20000000800 */
[C---:B------:R-:W-:Y:S02]  /*af70*/  FMUL.FTZ R84, R2.reuse, R84 ;  /* 0x0000005402547220 */ /* 0x040fe40000410000 */
[----:B------:R-:W-:Y:S01]  /*af80*/  FMUL.FTZ R85, R2, R85 ;  /* 0x0000005502557220 */ /* 0x000fe20000410000 */
[----:B----4-:R-:W-:Y:S01]  /*af90*/  F2FP.BF16.PACK_AB R144, R212, R210 ;  /* 0x000000d2d490723e */ /* 0x010fe200000010ff */
[C---:B------:R-:W-:Y:S02]  /*afa0*/  FMUL.FTZ R96, R2.reuse, R96 ;  /* 0x0000006002607220 */ /* 0x040fe40000410000 */
[C---:B------:R-:W-:Y:S02]  /*afb0*/  FMUL.FTZ R97, R2.reuse, R97 ;  /* 0x0000006102617220 */ /* 0x040fe40000410000 */
[C---:B------:R-:W-:Y:S01]  /*afc0*/  FMUL.FTZ R100, R2.reuse, R100 ;  /* 0x0000006402647220 */ /* 0x040fe20000410000 */
[----:B------:R-:W4:Y:S01]  /*afd0*/  MUFU.EX2 R234, R18 ;  /* 0x0000001200ea7308 */ /* 0x000f220000000800 */
[C---:B------:R-:W-:Y:S02]  /*afe0*/  FMUL.FTZ R101, R2.reuse, R101 ;  /* 0x0000006502657220 */ /* 0x040fe40000410000 */
[C---:B------:R-:W-:Y:S02]  /*aff0*/  FMUL.FTZ R112, R2.reuse, R112 ;  /* 0x0000007002707220 */ /* 0x040fe40000410000 */
[C---:B------:R-:W-:Y:S02]  /*b000*/  FMUL.FTZ R113, R2.reuse, R113 ;  /* 0x0000007102717220 */ /* 0x040fe40000410000 */
[C---:B------:R-:W-:Y:S02]  /*b010*/  FMUL.FTZ R32, R2.reuse, R160 ;  /* 0x000000a002207220 */ /* 0x040fe40000410000 */
[C---:B------:R-:W-:Y:S01]  /*b020*/  FMUL.FTZ R36, R2.reuse, R168 ;  /* 0x000000a802247220 */ /* 0x040fe20000410000 */
[----:B------:R-:W3:Y:S01]  /*b030*/  MUFU.EX2 R233, R19 ;  /* 0x0000001300e97308 */ /* 0x000ee20000000800 */
[C---:B------:R-:W-:Y:S01]  /*b040*/  FMUL.FTZ R37, R2.reuse, R169 ;  /* 0x000000a902257220 */ /* 0x040fe20000410000 */
[----:B------:R-:W-:Y:S01]  /*b050*/  MOV R169, R65 ;  /* 0x0000004100a97202 */ /* 0x000fe20000000f00 */
[C---:B------:R-:W-:Y:S01]  /*b060*/  FMUL.FTZ R65, R2.reuse, R185 ;  /* 0x000000b902417220 */ /* 0x040fe20000410000 */
[----:B------:R-:W-:Y:S01]  /*b070*/  MOV R185, R22 ;  /* 0x0000001600b97202 */ /* 0x000fe20000000f00 */
[----:B-1----:R-:W-:Y:S01]  /*b080*/  FMUL.FTZ R0, R3, c[0x0][0x2d0] ;  /* 0x0000b40003007a20 */ /* 0x002fe20000410000 */
[----:B------:R-:W-:Y:S01]  /*b090*/  MOV R3, R66 ;  /* 0x0000004200037202 */ /* 0x000fe20000000f00 */
[C---:B------:R-:W-:Y:S01]  /*b0a0*/  FMUL.FTZ R48, R2.reuse, R172 ;  /* 0x000000ac02307220 */ /* 0x040fe20000410000 */
[----:B------:R-:W-:Y:S01]  /*b0b0*/  MOV R172, R30 ;  /* 0x0000001e00ac7202 */ /* 0x000fe20000000f00 */
[C---:B------:R-:W-:Y:S02]  /*b0c0*/  FMUL.FTZ R116, R2.reuse, R116 ;  /* 0x0000007402747220 */ /* 0x040fe40000410000 */
[----:B------:R-:W1:Y:S01]  /*b0d0*/  MUFU.EX2 R0, R0 ;  /* 0x0000000000007308 */ /* 0x000e620000000800 */
[C---:B------:R-:W-:Y:S02]  /*b0e0*/  FMUL.FTZ R117, R2.reuse, R117 ;  /* 0x0000007502757220 */ /* 0x040fe40000410000 */
[----:B------:R-:W-:Y:S01]  /*b0f0*/  FMUL.FTZ R128, R2, R128 ;  /* 0x0000008002807220 */ /* 0x000fe20000410000 */
[----:B----4-:R-:W-:Y:S01]  /*b100*/  F2FP.BF16.PACK_AB R145, R234, R209 ;  /* 0x000000d1ea91723e */ /* 0x010fe200000010ff */
[----:B------:R-:W-:Y:S02]  /*b110*/  FMUL.FTZ R129, R2, R129 ;  /* 0x0000008102817220 */ /* 0x000fe40000410000 */
[----:B------:R-:W-:Y:S01]  /*b120*/  IMAD.MOV.U32 R168, RZ, RZ, R46 ;  /* 0x000000ffffa87224 */ /* 0x000fe200078e002e */
[----:B------:R-:W-:Y:S01]  /*b130*/  MOV R46, R141 ;  /* 0x0000008d002e7202 */ /* 0x000fe20000000f00 */
[----:B------:R-:W-:Y:S01]  /*b140*/  FMUL.FTZ R6, R133, R146 ;  /* 0x0000009285067220 */ /* 0x000fe20000410000 */
[----:B------:R-:W-:Y:S01]  /*b150*/  F2FP.BF16.PACK_AB R141, R213, R211 ;  /* 0x000000d3d58d723e */ /* 0x000fe200000010ff */
[----:B------:R-:W-:Y:S02]  /*b160*/  FMUL.FTZ R7, R133, R147 ;  /* 0x0000009385077220 */ /* 0x000fe40000410000 */
[----:B------:R-:W-:Y:S01]  /*b170*/  IMAD.MOV.U32 R160, RZ, RZ, R10 ;  /* 0x000000ffffa07224 */ /* 0x000fe200078e000a */
[----:B---3--:R-:W-:Y:S01]  /*b180*/  F2FP.BF16.PACK_AB R147, R236, R233 ;  /* 0x000000e9ec93723e */ /* 0x008fe200000010ff */
[--C-:B------:R-:W-:Y:S02]  /*b190*/  FFMA.FTZ R51, R51, c[0x0][0x2d0], -R8.reuse ;  /* 0x0000b40033337a23 */ /* 0x100fe40000010808 */
[----:B------:R-:W-:Y:S01]  /*b1a0*/  FMUL.FTZ R9, R132, R157 ;  /* 0x0000009d84097220 */ /* 0x000fe20000410000 */
[----:B------:R-:W-:Y:S01]  /*b1b0*/  F2FP.BF16.PACK_AB R146, R58, R160 ;  /* 0x000000a03a92723e */ /* 0x000fe200000010ff */
[----:B------:R-:W-:Y:S02]  /*b1c0*/  FFMA.FTZ R50, R50, c[0x0][0x2d0], -R8 ;  /* 0x0000b40032327a23 */ /* 0x000fe40000010808 */
[C---:B------:R-:W-:Y:S02]  /*b1d0*/  FMUL.FTZ R8, R132.reuse, R156 ;  /* 0x0000009c84087220 */ /* 0x040fe40000410000 */
[----:B------:R-:W-:Y:S02]  /*b1e0*/  FMUL.FTZ R12, R132, R164 ;  /* 0x000000a4840c7220 */ /* 0x000fe40000410000 */
[C---:B-1----:R-:W-:Y:S02]  /*b1f0*/  FMUL.FTZ R10, R0.reuse, R158 ;  /* 0x0000009e000a7220 */ /* 0x042fe40000410000 */
[C---:B------:R-:W-:Y:S01]  /*b200*/  FMUL.FTZ R11, R0.reuse, R159 ;  /* 0x0000009f000b7220 */ /* 0x040fe20000410000 */
[----:B------:R-:W-:Y:S01]  /*b210*/  MOV R159, R39 ;  /* 0x00000027009f7202 */ /* 0x000fe20000000f00 */
[C---:B------:R-:W-:Y:S01]  /*b220*/  FMUL.FTZ R15, R0.reuse, R167 ;  /* 0x000000a7000f7220 */ /* 0x040fe20000410000 */
[----:B------:R-:W-:Y:S01]  /*b230*/  MOV R167, R50 ;  /* 0x0000003200a77202 */ /* 0x000fe20000000f00 */
[C---:B------:R-:W-:Y:S02]  /*b240*/  FMUL.FTZ R18, R133.reuse, R150 ;  /* 0x0000009685127220 */ /* 0x040fe40000410000 */
[C---:B------:R-:W-:Y:S02]  /*b250*/  FMUL.FTZ R19, R133.reuse, R151 ;  /* 0x0000009785137220 */ /* 0x040fe40000410000 */
[----:B------:R-:W-:Y:S01]  /*b260*/  IMAD.MOV.U32 R158, RZ, RZ, R58 ;  /* 0x000000ffff9e7224 */ /* 0x000fe200078e003a */
[----:B------:R-:W-:Y:S01]  /*b270*/  LDSM.16.MT88.4 R148, [R239+0x100] ;  /* 0x00010000ef94783b */ /* 0x000fe20000004200 */
[----:B------:R-:W-:Y:S02]  /*b280*/  IMAD.MOV.U32 R164, RZ, RZ, R23 ;  /* 0x000000ffffa47224 */ /* 0x000fe400078e0017 */
[C---:B------:R-:W-:Y:S02]  /*b290*/  FMUL.FTZ R22, R133.reuse, R154 ;  /* 0x0000009a85167220 */ /* 0x040fe40000410000 */
[C---:B------:R-:W-:Y:S02]  /*b2a0*/  FMUL.FTZ R23, R133.reuse, R155 ;  /* 0x0000009b85177220 */ /* 0x040fe40000410000 */
[C---:B------:R-:W-:Y:S01]  /*b2b0*/  FMUL.FTZ R30, R0.reuse, R190 ;  /* 0x000000be001e7220 */ /* 0x040fe20000410000 */
[----:B------:R-:W-:Y:S01]  /*b2c0*/  MOV R190, R67 ;  /* 0x0000004300be7202 */ /* 0x000fe20000000f00 */
[----:B------:R-:W-:Y:S02]  /*b2d0*/  FMUL.FTZ R31, R0, R191 ;  /* 0x000000bf001f7220 */ /* 0x000fe40000410000 */
[C---:B------:R-:W-:Y:S02]  /*b2e0*/  FMUL.FTZ R34, R133.reuse, R162 ;  /* 0x000000a285227220 */ /* 0x040fe40000410000 */
[----:B------:R-:W-:Y:S02]  /*b2f0*/  IMAD.MOV.U32 R154, RZ, RZ, R38 ;  /* 0x000000ffff9a7224 */ /* 0x000fe400078e0026 */
[C---:B------:R-:W-:Y:S02]  /*b300*/  FMUL.FTZ R38, R133.reuse, R170 ;  /* 0x000000aa85267220 */ /* 0x040fe40000410000 */
[C---:B------:R-:W-:Y:S02]  /*b310*/  FMUL.FTZ R39, R133.reuse, R171 ;  /* 0x000000ab85277220 */ /* 0x040fe40000410000 */
[----:B------:R-:W-:Y:S01]  /*b320*/  IMAD.MOV.U32 R155, RZ, RZ, R47 ;  /* 0x000000ffff9b7224 */ /* 0x000fe200078e002f */
[----:B------:R-:W-:Y:S01]  /*b330*/  MUFU.EX2 R171, R232 ;  /* 0x000000e800ab7308 */ /* 0x000fe20000000800 */
[C---:B------:R-:W-:Y:S01]  /*b340*/  FMUL.FTZ R44, R132.reuse, R196 ;  /* 0x000000c4842c7220 */ /* 0x040fe20000410000 */
[----:B------:R-:W-:Y:S01]  /*b350*/  MOV R196, R160 ;  /* 0x000000a000c47202 */ /* 0x000fe20000000f00 */
[----:B------:R-:W-:Y:S02]  /*b360*/  FMUL.FTZ R45, R132, R197 ;  /* 0x000000c5842d7220 */ /* 0x000fe40000410000 */
[----:B------:R-:W-:Y:S02]  /*b370*/  FMUL.FTZ R47, R0, R199 ;  /* 0x000000c7002f7220 */ /* 0x000fe40000410000 */
[----:B------:R-:W-:Y:S02]  /*b380*/  IMAD.MOV.U32 R156, RZ, RZ, R51 ;  /* 0x000000ffff9c7224 */ /* 0x000fe400078e0033 */
[C---:B------:R-:W-:Y:S02]  /*b390*/  FMUL.FTZ R51, R133.reuse, R175 ;  /* 0x000000af85337220 */ /* 0x040fe40000410000 */
[C---:B------:R-:W-:Y:S01]  /*b3a0*/  FMUL.FTZ R50, R133.reuse, R174 ;  /* 0x000000ae85327220 */ /* 0x040fe20000410000 */
[----:B------:R-:W-:Y:S01]  /*b3b0*/  MOV R174, R169 ;  /* 0x000000a900ae7202 */ /* 0x000fe20000000f00 */
[C---:B------:R-:W-:Y:S02]  /*b3c0*/  FMUL.FTZ R67, R133.reuse, R187 ;  /* 0x000000bb85437220 */ /* 0x040fe40000410000 */
[----:B------:R-:W-:Y:S01]  /*b3d0*/  IMAD.MOV.U32 R180, RZ, RZ, R55 ;  /* 0x000000ffffb47224 */ /* 0x000fe200078e0037 */
[----:B------:R-:W3:Y:S01]  /*b3e0*/  LDL.LU R187, [R1+0x74] ;  /* 0x0000740001bb7983 */ /* 0x000ee20000300800 */
[C---:B------:R-:W-:Y:S02]  /*b3f0*/  FMUL.FTZ R55, R133.reuse, R183 ;  /* 0x000000b785377220 */ /* 0x040fe40000410000 */
[C---:B------:R-:W-:Y:S01]  /*b400*/  FMUL.FTZ R66, R133.reuse, R186 ;  /* 0x000000ba85427220 */ /* 0x040fe20000410000 */
[----:B------:R-:W-:Y:S01]  /*b410*/  MUFU.EX2 R183, R190 ;  /* 0x000000be00b77308 */ /* 0x000fe20000000800 */
[----:B------:R-:W4:Y:S01]  /*b420*/  LDL.LU R186, [R1+0x70] ;  /* 0x0000700001ba7983 */ /* 0x000f220000300800 */
[----:B------:R-:W-:Y:S02]  /*b430*/  IMAD.MOV.U32 R157, RZ, RZ, R62 ;  /* 0x000000ffff9d7224 */ /* 0x000fe400078e003e */
[----:B------:R-:W-:Y:S01]  /*b440*/  IMAD.MOV.U32 R152, RZ, RZ, R60 ;  /* 0x000000ffff987224 */ /* 0x000fe200078e003c */
[----:B------:R-:W4:Y:S01]  /*b450*/  LDL.LU R175, [R1+0x6c] ;  /* 0x00006c0001af7983 */ /* 0x000f220000300800 */
[C---:B------:R-:W-:Y:S02]  /*b460*/  FMUL.FTZ R60, R132.reuse, R204 ;  /* 0x000000cc843c7220 */ /* 0x040fe40000410000 */
[----:B------:R-:W-:Y:S02]  /*b470*/  FMUL.FTZ R61, R132, R205 ;  /* 0x000000cd843d7220 */ /* 0x000fe40000410000 */
[----:B------:R-:W-:Y:S01]  /*b480*/  FMUL.FTZ R63, R0, R207 ;  /* 0x000000cf003f7220 */ /* 0x000fe20000410000 */
[----:B------:R-:W-:Y:S01]  /*b490*/  MUFU.EX2 R190, R227 ;  /* 0x000000e300be7308 */ /* 0x000fe20000000800 */
[----:B--2---:R-:W-:Y:S01]  /*b4a0*/  FFMA.FTZ R161, R2, R13, R54 ;  /* 0x0000000d02a17223 */ /* 0x004fe20000010036 */
[----:B------:R-:W-:Y:S01]  /*b4b0*/  MOV R2, R143 ;  /* 0x0000008f00027202 */ /* 0x000fe20000000f00 */
[----:B------:R-:W-:Y:S01]  /*b4c0*/  FMUL.FTZ R13, R132, R165 ;  /* 0x000000a5840d7220 */ /* 0x000fe20000410000 */
[----:B------:R-:W-:Y:S01]  /*b4d0*/  F2FP.BF16.PACK_AB R143, R62, R169 ;  /* 0x000000a93e8f723e */ /* 0x000fe200000010ff */
[C---:B------:R-:W-:Y:S01]  /*b4e0*/  FMUL.FTZ R54, R133.reuse, R182 ;  /* 0x000000b685367220 */ /* 0x040fe20000410000 */
[----:B------:R-:W-:Y:S01]  /*b4f0*/  F2FP.BF16.PACK_AB R142, R2, R181 ;  /* 0x000000b5028e723e */ /* 0x000fe200000010ff */
[--C-:B------:R-:W-:Y:S01]  /*b500*/  FFMA.FTZ R160, R218, c[0x0][0x2d0], -R208.reuse ;  /* 0x0000b400daa07a23 */ /* 0x100fe200000108d0 */
[----:B------:R-:W-:Y:S01]  /*b510*/  MOV R165, R14 ;  /* 0x0000000e00a57202 */ /* 0x000fe20000000f00 */
[----:B------:R-:W-:Y:S01]  /*b520*/  FFMA.FTZ R214, R214, c[0x0][0x2d0], -R208 ;  /* 0x0000b400d6d67a23 */ /* 0x000fe200000108d0 */
[----:B------:R-:W-:Y:S01]  /*b530*/  MUFU.EX2 R227, R243 ;  /* 0x000000f300e37308 */ /* 0x000fe20000000800 */
[C---:B------:R-:W-:Y:S02]  /*b540*/  FMUL.FTZ R14, R0.reuse, R166 ;  /* 0x000000a6000e7220 */ /* 0x040fe40000410000 */
[-C--:B------:R-:W-:Y:S01]  /*b550*/  HMMA.16816.F32.BF16 R4, R140, R24.reuse, R4 ;  /* 0x000000188c04723c */ /* 0x080fe20000041804 */
[----:B------:R-:W-:Y:S02]  /*b560*/  IMAD.MOV.U32 R166, RZ, RZ, R56 ;  /* 0x000000ffffa67224 */ /* 0x000fe400078e0038 */
[----:B------:R-:W-:Y:S02]  /*b570*/  FMUL.FTZ R62, R0, R206 ;  /* 0x000000ce003e7220 */ /* 0x000fe40000410000 */
[C---:B------:R-:W-:Y:S02]  /*b580*/  FMUL.FTZ R70, R133.reuse, R70 ;  /* 0x0000004685467220 */ /* 0x040fe40000410000 */
[----:B------:R-:W-:Y:S01]  /*b590*/  MUFU.EX2 R182, R229 ;  /* 0x000000e500b67308 */ /* 0x000fe20000000800 */
[C---:B------:R-:W-:Y:S01]  /*b5a0*/  HMMA.16816.F32.BF16 R8, R144.reuse, R24, R8 ;  /* 0x000000189008723c */ /* 0x040fe20000041808 */
[C---:B------:R-:W-:Y:S03]  /*b5b0*/  FMUL.FTZ R71, R133.reuse, R71 ;  /* 0x0000004785477220 */ /* 0x040fe60000410000 */
[C---:B------:R-:W-:Y:S02]  /*b5c0*/  FMUL.FTZ R72, R132.reuse, R72 ;  /* 0x0000004884487220 */ /* 0x040fe40000410000 */
[C---:B------:R-:W-:Y:S02]  /*b5d0*/  FMUL.FTZ R73, R132.reuse, R73 ;  /* 0x0000004984497220 */ /* 0x040fe40000410000 */
[-C--:B------:R-:W-:Y:S01]  /*b5e0*/  HMMA.16816.F32.BF16 R12, R144, R26.reuse, R12 ;  /* 0x0000001a900c723c */ /* 0x080fe2000004180c */
[C---:B------:R-:W-:Y:S01]  /*b5f0*/  FMUL.FTZ R25, R132.reuse, R177 ;  /* 0x000000b184197220 */ /* 0x040fe20000410000 */
[----:B------:R-:W-:Y:S02]  /*b600*/  MUFU.EX2 R229, R173 ;  /* 0x000000ad00e57308 */ /* 0x000fe40000000800 */
[----:B------:R-:W-:Y:S02]  /*b610*/  IMAD.MOV.U32 R177, RZ, RZ, R57 ;  /* 0x000000ffffb17224 */ /* 0x000fe400078e0039 */
[----:B------:R-:W1:Y:S01]  /*b620*/  LDSM.16.MT88.4 R56, [R240+0x100] ;  /* 0x00010000f038783b */ /* 0x000e620000004200 */
[----:B------:R-:W-:Y:S01]  /*b630*/  FMUL.FTZ R24, R132, R176 ;  /* 0x000000b084187220 */ /* 0x000fe20000410000 */
[C---:B------:R-:W-:Y:S01]  /*b640*/  HMMA.16816.F32.BF16 R16, R140.reuse, R26, R16 ;  /* 0x0000001a8c10723c */ /* 0x040fe20000041810 */
[C---:B------:R-:W-:Y:S03]  /*b650*/  FMUL.FTZ R74, R0.reuse, R74 ;  /* 0x0000004a004a7220 */ /* 0x040fe60000410000 */
[----:B------:R-:W-:Y:S01]  /*b660*/  FMUL.FTZ R75, R0, R75 ;  /* 0x0000004b004b7220 */ /* 0x000fe20000410000 */
[----:B------:R2:W-:Y:S01]  /*b670*/  MUFU.EX2 R207, R167 ;  /* 0x000000a700cf7308 */ /* 0x0005e20000000800 */
[----:B------:R-:W-:Y:S02]  /*b680*/  FMUL.FTZ R76, R132, R76 ;  /* 0x0000004c844c7220 */ /* 0x000fe40000410000 */
[-C--:B------:R-:W-:Y:S01]  /*b690*/  HMMA.16816.F32.BF16 R20, R140, R40.reuse, R20 ;  /* 0x000000288c14723c */ /* 0x080fe20000041814 */
[C---:B------:R-:W-:Y:S03]  /*b6a0*/  FMUL.FTZ R26, R0.reuse, R178 ;  /* 0x000000b2001a7220 */ /* 0x040fe60000410000 */
[----:B------:R-:W-:Y:S01]  /*b6b0*/  FMUL.FTZ R27, R0, R179 ;  /* 0x000000b3001b7220 */ /* 0x000fe20000410000 */
[----:B------:R-:W-:Y:S01]  /*b6c0*/  MOV R179, R28 ;  /* 0x0000001c00b37202 */ /* 0x000fe20000000f00 */
[C---:B------:R-:W-:Y:S01]  /*b6d0*/  FMUL.FTZ R28, R132.reuse, R188 ;  /* 0x000000bc841c7220 */ /* 0x040fe20000410000 */
[----:B------:R-:W-:Y:S01]  /*b6e0*/  MUFU.EX2 R170, R177 ;  /* 0x000000b100aa7308 */ /* 0x000fe20000000800 */
[C---:B------:R-:W-:Y:S03]  /*b6f0*/  FMUL.FTZ R77, R132.reuse, R77 ;  /* 0x0000004d844d7220 */ /* 0x040fe60000410000 */
[C---:B------:R-:W-:Y:S01]  /*b700*/  HMMA.16816.F32.BF16 R24, R144.reuse, R40, R24 ;  /* 0x000000289018723c */ /* 0x040fe20000041818 */
[----:B------:R-:W-:Y:S02]  /*b710*/  IMAD.MOV.U32 R188, RZ, RZ, R29 ;  /* 0x000000ffffbc7224 */ /* 0x000fe400078e001d */
[----:B------:R-:W-:Y:S01]  /*b720*/  FMUL.FTZ R29, R132, R189 ;  /* 0x000000bd841d7220 */ /* 0x000fe20000410000 */
[----:B------:R-:W-:Y:S01]  /*b730*/  MOV R189, R46 ;  /* 0x0000002e00bd7202 */ /* 0x000fe20000000f00 */
[----:B------:R-:W-:Y:S01]  /*b740*/  FMUL.FTZ R46, R0, R198 ;  /* 0x000000c6002e7220 */ /* 0x000fe20000410000 */
[----:B------:R-:W-:Y:S01]  /*b750*/  MOV R198, R2 ;  /* 0x0000000200c67202 */ /* 0x000fe20000000f00 */
[----:B------:R-:W-:Y:S01]  /*b760*/  FFMA.FTZ R2, R222, c[0x0][0x2d0], -R208 ;  /* 0x0000b400de027a23 */ /* 0x000fe200000108d0 */
[----:B------:R-:W-:Y:S01]  /*b770*/  MOV R191, R189 ;  /* 0x000000bd00bf7202 */ /* 0x000fe20000000f00 */
[C---:B------:R-:W-:Y:S01]  /*b780*/  FMUL.FTZ R40, R132.reuse, R192 ;  /* 0x000000c084287220 */ /* 0x040fe20000410000 */
[-C--:B------:R-:W-:Y:S01]  /*b790*/  HMMA.16816.F32.BF16 R28, R144, R42.reuse, R28 ;  /* 0x0000002a901c723c */ /* 0x080fe2000004181c */
[----:B------:R-:W-:Y:S01]  /*b7a0*/  MUFU.EX2 R169, R2 ;  /* 0x0000000200a97308 */ /* 0x000fe20000000800 */
[----:B------:R-:W-:Y:S01]  /*b7b0*/  IMAD.MOV.U32 R176, RZ, RZ, R35 ;  /* 0x000000ffffb07224 */ /* 0x000fe200078e0023 */
[----:B--2---:R-:W-:Y:S01]  /*b7c0*/  MOV R167, R172 ;  /* 0x000000ac00a77202 */ /* 0x004fe20000000f00 */
[C---:B------:R-:W-:Y:S01]  /*b7d0*/  FMUL.FTZ R35, R133.reuse, R163 ;  /* 0x000000a385237220 */ /* 0x040fe20000410000 */
[----:B------:R-:W-:Y:S01]  /*b7e0*/  MOV R163, R179 ;  /* 0x000000b300a37202 */ /* 0x000fe20000000f00 */
[----:B------:R-:W-:Y:S01]  /*b7f0*/  FMUL.FTZ R41, R132, R193 ;  /* 0x000000c184297220 */ /* 0x000fe20000410000 */
[----:B------:R-:W-:Y:S01]  /*b800*/  MOV R204, R198 ;  /* 0x000000c600cc7202 */ /* 0x000fe20000000f00 */
[C---:B------:R-:W-:Y:S01]  /*b810*/  FMUL.FTZ R78, R0.reuse, R78 ;  /* 0x0000004e004e7220 */ /* 0x040fe20000410000 */
[----:B------:R-:W-:Y:S02]  /*b820*/  MOV R198, R154 ;  /* 0x0000009a00c67202 */ /* 0x000fe40000000f00 */
[C---:B------:R-:W-:Y:S01]  /*b830*/  HMMA.16816.F32.BF16 R32, R140.reuse, R42, R32 ;  /* 0x0000002a8c20723c */ /* 0x040fe20000041820 */
[C---:B------:R-:W-:Y:S01]  /*b840*/  FMUL.FTZ R79, R0.reuse, R79 ;  /* 0x0000004f004f7220 */ /* 0x040fe20000410000 */
[----:B------:R-:W-:Y:S01]  /*b850*/  MUFU.EX2 R193, R230 ;  /* 0x000000e600c17308 */ /* 0x000fe20000000800 */
[C---:B------:R-:W-:Y:S01]  /*b860*/  FMUL.FTZ R82, R133.reuse, R82 ;  /* 0x0000005285527220 */ /* 0x040fe20000410000 */
[----:B------:R-:W-:Y:S01]  /*b870*/  MOV R205, R191 ;  /* 0x000000bf00cd7202 */ /* 0x000fe20000000f00 */
[C---:B------:R-:W-:Y:S01]  /*b880*/  FMUL.FTZ R83, R133.reuse, R83 ;  /* 0x0000005385537220 */ /* 0x040fe20000410000 */
[----:B------:R-:W-:Y:S01]  /*b890*/  MOV R191, R152 ;  /* 0x0000009800bf7202 */ /* 0x000fe20000000f00 */
[C---:B------:R-:W-:Y:S01]  /*b8a0*/  FMUL.FTZ R42, R0.reuse, R194 ;  /* 0x000000c2002a7220 */ /* 0x040fe20000410000 */
[-C--:B-1----:R-:W-:Y:S01]  /*b8b0*/  HMMA.16816.F32.BF16 R36, R140, R56.reuse, R36 ;  /* 0x000000388c24723c */ /* 0x082fe20000041824 */
[----:B------:R-:W-:Y:S03]  /*b8c0*/  FMUL.FTZ R43, R0, R195 ;  /* 0x000000c3002b7220 */ /* 0x000fe60000410000 */
[----:B------:R-:W-:Y:S01]  /*b8d0*/  MUFU.EX2 R230, R184 ;  /* 0x000000b800e67308 */ /* 0x000fe20000000800 */
[C---:B------:R-:W-:Y:S01]  /*b8e0*/  FMUL.FTZ R86, R133.reuse, R86 ;  /* 0x0000005685567220 */ /* 0x040fe20000410000 */
[----:B------:R-:W-:Y:S01]  /*b8f0*/  MOV R195, R165 ;  /* 0x000000a500c37202 */ /* 0x000fe20000000f00 */
[----:B------:R-:W-:Y:S01]  /*b900*/  IMAD.MOV.U32 R165, RZ, RZ, R168 ;  /* 0x000000ffffa57224 */ /* 0x000fe200078e00a8 */
[C---:B------:R-:W-:Y:S01]  /*b910*/  HMMA.16816.F32.BF16 R40, R144.reuse, R56, R40 ;  /* 0x000000389028723c */ /* 0x040fe20000041828 */
[----:B------:R-:W-:Y:S03]  /*b920*/  FMUL.FTZ R87, R133, R87 ;  /* 0x0000005785577220 */ /* 0x000fe60000410000 */
[C---:B------:R-:W-:Y:S01]  /*b930*/  FMUL.FTZ R88, R132.reuse, R88 ;  /* 0x0000005884587220 */ /* 0x040fe20000410000 */
[----:B------:R-:W-:Y:S01]  /*b940*/  MOV R168, R3 ;  /* 0x0000000300a87202 */ /* 0x000fe20000000f00 */
[--C-:B------:R-:W-:Y:S01]  /*b950*/  FFMA.FTZ R3, R221, c[0x0][0x2d0], -R208.reuse ;  /* 0x0000b400dd037a23 */ /* 0x100fe200000108d0 */
[----:B------:R1:W-:Y:S01]  /*b960*/  MUFU.EX2 R179, R136 ;  /* 0x0000008800b37308 */ /* 0x0003e20000000800 */
[-C--:B------:R-:W-:Y:S01]  /*b970*/  HMMA.16816.F32.BF16 R44, R144, R58.reuse, R44 ;  /* 0x0000003a902c723c */ /* 0x080fe2000004182c */
[C---:B------:R-:W-:Y:S03]  /*b980*/  FMUL.FTZ R56, R132.reuse, R200 ;  /* 0x000000c884387220 */ /* 0x040fe60000410000 */
[C---:B------:R-:W-:Y:S02]  /*b990*/  FMUL.FTZ R57, R132.reuse, R201 ;  /* 0x000000c984397220 */ /* 0x040fe40000410000 */
[----:B------:R-:W-:Y:S02]  /*b9a0*/  IMAD.MOV.U32 R201, RZ, RZ, R155 ;  /* 0x000000ffffc97224 */ /* 0x000fe400078e009b */
[C---:B------:R-:W-:Y:S01]  /*b9b0*/  HMMA.16816.F32.BF16 R48, R140.reuse, R58, R48 ;  /* 0x0000003a8c30723c */ /* 0x040fe20000041830 */
[----:B------:R-:W-:Y:S01]  /*b9c0*/  FMUL.FTZ R89, R132, R89 ;  /* 0x0000005984597220 */ /* 0x000fe20000410000 */
[----:B------:R2:W-:Y:S02]  /*b9d0*/  MUFU.EX2 R177, R235 ;  /* 0x000000eb00b17308 */ /* 0x0005e40000000800 */
[C---:B------:R-:W-:Y:S02]  /*b9e0*/  FMUL.FTZ R90, R0.reuse, R90 ;  /* 0x0000005a005a7220 */ /* 0x040fe40000410000 */
[C---:B------:R-:W-:Y:S02]  /*b9f0*/  FMUL.FTZ R91, R0.reuse, R91 ;  /* 0x0000005b005b7220 */ /* 0x040fe40000410000 */
[-C--:B------:R-:W-:Y:S01]  /*ba00*/  HMMA.16816.F32.BF16 R52, R140, R148.reuse, R52 ;  /* 0x000000948c34723c */ /* 0x080fe20000041834 */
[C---:B------:R-:W-:Y:S03]  /*ba10*/  FMUL.FTZ R58, R0.reuse, R202 ;  /* 0x000000ca003a7220 */ /* 0x040fe60000410000 */
[----:B------:R-:W-:Y:S01]  /*ba20*/  FMUL.FTZ R59, R0, R203 ;  /* 0x000000cb003b7220 */ /* 0x000fe20000410000 */
[----:B------:R-:W-:Y:S01]  /*ba30*/  MOV R203, R156 ;  /* 0x0000009c00cb7202 */ /* 0x000fe20000000f00 */
[C---:B------:R-:W-:Y:S01]  /*ba40*/  FMUL.FTZ R92, R132.reuse, R92 ;  /* 0x0000005c845c7220 */ /* 0x040fe20000410000 */
[----:B------:R-:W-:Y:S01]  /*ba50*/  MUFU.EX2 R178, R231 ;  /* 0x000000e700b27308 */ /* 0x000fe20000000800 */
[--C-:B-1----:R-:W-:Y:S03]  /*ba60*/  FFMA.FTZ R136, R219, c[0x0][0x2d0], -R208.reuse ;  /* 0x0000b400db887a23 */ /* 0x102fe600000108d0 */
[C---:B------:R-:W-:Y:S01]  /*ba70*/  HMMA.16816.F32.BF16 R56, R144.reuse, R148, R56 ;  /* 0x000000949038723c */ /* 0x040fe20000041838 */
[----:B------:R-:W-:Y:S02]  /*ba80*/  FMUL.FTZ R93, R132, R93 ;  /* 0x0000005d845d7220 */ /* 0x000fe40000410000 */
[C---:B------:R-:W-:Y:S02]  /*ba90*/  FMUL.FTZ R94, R0.reuse, R94 ;  /* 0x0000005e005e7220 */ /* 0x040fe40000410000 */
[----:B------:R-:W-:Y:S01]  /*baa0*/  FMUL.FTZ R95, R0, R95 ;  /* 0x0000005f005f7220 */ /* 0x000fe20000410000 */
[----:B------:R-:W-:Y:S01]  /*bab0*/  MUFU.EX2 R180, R180 ;  /* 0x000000b400b47308 */ /* 0x000fe20000000800 */
[C---:B------:R-:W-:Y:S01]  /*bac0*/  FMUL.FTZ R98, R133.reuse, R98 ;  /* 0x0000006285627220 */ /* 0x040fe20000410000 */
[-C--:B------:R-:W-:Y:S01]  /*bad0*/  HMMA.16816.F32.BF16 R60, R144, R150.reuse, R60 ;  /* 0x00000096903c723c */ /* 0x080fe2000004183c */
[C---:B------:R-:W-:Y:S03]  /*bae0*/  FMUL.FTZ R99, R133.reuse, R99 ;  /* 0x0000006385637220 */ /* 0x040fe60000410000 */
[C---:B------:R-:W-:Y:S01]  /*baf0*/  FMUL.FTZ R102, R133.reuse, R102 ;  /* 0x0000006685667220 */ /* 0x040fe20000410000 */
[----:B--2---:R-:W-:Y:S01]  /*bb00*/  MOV R235, R204 ;  /* 0x000000cc00eb7202 */ /* 0x004fe20000000f00 */
[C---:B------:R-:W-:Y:S02]  /*bb10*/  FMUL.FTZ R103, R133.reuse, R103 ;  /* 0x0000006785677220 */ /* 0x040fe40000410000 */
[C---:B------:R-:W-:Y:S01]  /*bb20*/  HMMA.16816.F32.BF16 R64, R140.reuse, R150, R64 ;  /* 0x000000968c40723c */ /* 0x040fe20000041840 */
[----:B------:R-:W1:Y:S01]  /*bb30*/  LDSM.16.MT88.4 R148, [R237+0x2100] ;  /* 0x00210000ed94783b */ /* 0x000e620000004200 */
[----:B------:R-:W-:Y:S02]  /*bb40*/  MUFU.EX2 R204, R160 ;  /* 0x000000a000cc7308 */ /* 0x000fe40000000800 */
[C---:B------:R-:W-:Y:S02]  /*bb50*/  FMUL.FTZ R104, R132.reuse, R104 ;  /* 0x0000006884687220 */ /* 0x040fe40000410000 */
[----:B------:R-:W-:Y:S02]  /*bb60*/  FMUL.FTZ R105, R132, R105 ;  /* 0x0000006984697220 */ /* 0x000fe40000410000 */
[C---:B------:R-:W-:Y:S04]  /*bb70*/  FMUL.FTZ R106, R0.reuse, R106 ;  /* 0x0000006a006a7220 */ /* 0x040fe80000410000 */
[----:B------:R-:W-:Y:S01]  /*bb80*/  FMUL.FTZ R107, R0, R107 ;  /* 0x0000006b006b7220 */ /* 0x000fe20000410000 */
        /* <DEDUP_REMOVED lines=8> */
[--C-:B------:R-:W-:Y:S02]  /*bc10*/  FFMA.FTZ R2, R225, c[0x0][0x2d0], -R208.reuse ;  /* 0x0000b400e1027a23 */ /* 0x100fe400000108d0 */
[----:B------:R-:W-:Y:S02]  /*bc20*/  FFMA.FTZ R225, R215, c[0x0][0x2d0], -R208 ;  /* 0x0000b400d7e17a23 */ /* 0x000fe400000108d0 */
[C---:B------:R-:W-:Y:S02]  /*bc30*/  FMUL.FTZ R120, R132.reuse, R120 ;  /* 0x0000007884787220 */ /* 0x040fe40000410000 */
[----:B------:R-:W-:Y:S01]  /*bc40*/  FMUL.FTZ R121, R132, R121 ;  /* 0x0000007984797220 */ /* 0x000fe20000410000 */
[----:B------:R-:W-:Y:S01]  /*bc50*/  MUFU.EX2 R201, R201 ;  /* 0x000000c900c97308 */ /* 0x000fe20000000800 */
[C---:B------:R-:W-:Y:S02]  /*bc60*/  FMUL.FTZ R122, R0.reuse, R122 ;  /* 0x0000007a007a7220 */ /* 0x040fe40000410000 */
[----:B------:R-:W-:Y:S02]  /*bc70*/  FMUL.FTZ R123, R0, R123 ;  /* 0x0000007b007b7220 */ /* 0x000fe40000410000 */
[C---:B------:R-:W-:Y:S02]  /*bc80*/  FMUL.FTZ R124, R132.reuse, R124 ;  /* 0x0000007c847c7220 */ /* 0x040fe40000410000 */
[----:B------:R-:W-:Y:S01]  /*bc90*/  FMUL.FTZ R125, R132, R125 ;  /* 0x0000007d847d7220 */ /* 0x000fe20000410000 */
[-C--:B-1----:R-:W-:Y:S01]  /*bca0*/  HMMA.16816.F32.BF16 R68, R140, R148.reuse, R68 ;  /* 0x000000948c44723c */ /* 0x082fe20000041844 */
[C---:B------:R-:W-:Y:S01]  /*bcb0*/  FMUL.FTZ R126, R0.reuse, R126 ;  /* 0x0000007e007e7220 */ /* 0x040fe20000410000 */
[----:B------:R-:W-:Y:S01]  /*bcc0*/  MUFU.EX2 R205, R205 ;  /* 0x000000cd00cd7308 */ /* 0x000fe20000000800 */
[----:B------:R-:W-:Y:S02]  /*bcd0*/  FMUL.FTZ R127, R0, R127 ;  /* 0x0000007f007f7220 */ /* 0x000fe40000410000 */
[----:B------:R-:W-:Y:S02]  /*bce0*/  IMAD.MOV.U32 R162, RZ, RZ, R188 ;  /* 0x000000ffffa27224 */ /* 0x000fe400078e00bc */
[----:B------:R-:W-:Y:S01]  /*bcf0*/  IMAD.MOV.U32 R194, RZ, RZ, R176 ;  /* 0x000000ffffc27224 */ /* 0x000fe200078e00b0 */
[C---:B------:R-:W-:Y:S01]  /*bd00*/  HMMA.16816.F32.BF16 R72, R144.reuse, R148, R72 ;  /* 0x000000949048723c */ /* 0x040fe20000041848 */
[----:B------:R-:W-:Y:S03]  /*bd10*/  IMAD.MOV.U32 R197, RZ, RZ, R164 ;  /* 0x000000ffffc57224 */ /* 0x000fe600078e00a4 */
[----:B------:R-:W-:Y:S01]  /*bd20*/  FFMA.FTZ R164, R217, c[0x0][0x2d0], -R208 ;  /* 0x0000b400d9a47a23 */ /* 0x000fe200000108d0 */
[----:B------:R1:W-:Y:S01]  /*bd30*/  MUFU.EX2 R176, R226 ;  /* 0x000000e200b07308 */ /* 0x0003e20000000800 */
[----:B------:R-:W-:Y:S01]  /*bd40*/  IMAD.MOV.U32 R206, RZ, RZ, R163 ;  /* 0x000000ffffce7224 */ /* 0x000fe200078e00a3 */
[----:B------:R-:W-:Y:S01]  /*bd50*/  MOV R163, R157 ;  /* 0x0000009d00a37202 */ /* 0x000fe20000000f00 */
[-C--:B------:R-:W-:Y:S01]  /*bd60*/  HMMA.16816.F32.BF16 R76, R144, R150.reuse, R76 ;  /* 0x00000096904c723c */ /* 0x080fe2000004184c */
[----:B------:R-:W-:Y:S03]  /*bd70*/  MOV R202, R162 ;  /* 0x000000a200ca7202 */ /* 0x000fe60000000f00 */
[----:B------:R-:W-:Y:S02]  /*bd80*/  IMAD.MOV.U32 R162, RZ, RZ, R158 ;  /* 0x000000ffffa27224 */ /* 0x000fe400078e009e */
[----:B------:R-:W-:Y:S01]  /*bd90*/  IMAD.MOV.U32 R199, RZ, RZ, R181 ;  /* 0x000000ffffc77224 */ /* 0x000fe200078e00b5 */
[----:B------:R-:W-:Y:S01]  /*bda0*/  MUFU.EX2 R172, R164 ;  /* 0x000000a400ac7308 */ /* 0x000fe20000000800 */
[C---:B------:R-:W-:Y:S01]  /*bdb0*/  HMMA.16816.F32.BF16 R80, R140.reuse, R150, R80 ;  /* 0x000000968c50723c */ /* 0x040fe20000041850 */
[----:B------:R-:W2:Y:S03]  /*bdc0*/  LDSM.16.MT88.4 R148, [R238+0x2100] ;  /* 0x00210000ee94783b */ /* 0x000ea60000004200 */
[C---:B------:R-:W-:Y:S01]  /*bdd0*/  FMUL.FTZ R118, R133.reuse, R118 ;  /* 0x0000007685767220 */ /* 0x040fe20000410000 */
[----:B------:R-:W-:Y:S01]  /*bde0*/  MOV R200, R199 ;  /* 0x000000c700c87202 */ /* 0x000fe20000000f00 */
[C---:B------:R-:W-:Y:S01]  /*bdf0*/  FMUL.FTZ R119, R133.reuse, R119 ;  /* 0x0000007785777220 */ /* 0x040fe20000410000 */
[----:B------:R-:W-:Y:S01]  /*be00*/  MOV R199, R195 ;  /* 0x000000c300c77202 */ /* 0x000fe20000000f00 */
[C---:B------:R-:W-:Y:S01]  /*be10*/  FMUL.FTZ R130, R133.reuse, R130 ;  /* 0x0000008285827220 */ /* 0x040fe20000410000 */
[----:B------:R2:W-:Y:S03]  /*be20*/  MUFU.EX2 R181, R2 ;  /* 0x0000000200b57308 */ /* 0x0005e60000000800 */
[----:B------:R-:W-:Y:S01]  /*be30*/  MOV R195, R194 ;  /* 0x000000c200c37202 */ /* 0x000fe20000000f00 */
[----:B-1----:R-:W-:Y:S01]  /*be40*/  FFMA.FTZ R226, R216, c[0x0][0x2d0], -R208 ;  /* 0x0000b400d8e27a23 */ /* 0x002fe200000108d0 */
[----:B------:R-:W-:Y:S01]  /*be50*/  MOV R194, R159 ;  /* 0x0000009f00c27202 */ /* 0x000fe20000000f00 */
[----:B------:R-:W-:Y:S01]  /*be60*/  LDSM.16.MT88.4 R216, [R238+0x3900] ;  /* 0x00390000eed8783b */ /* 0x000fe20000004200 */
[----:B------:R-:W-:Y:S02]  /*be70*/  IMAD.MOV.U32 R231, RZ, RZ, R200 ;  /* 0x000000ffffe77224 */ /* 0x000fe400078e00c8 */
[----:B------:R-:W-:Y:S01]  /*be80*/  FMUL.FTZ R131, R133, R131 ;  /* 0x0000008385837220 */ /* 0x000fe20000410000 */
[----:B------:R-:W-:Y:S04]  /*be90*/  MUFU.EX2 R188, R228 ;  /* 0x000000e400bc7308 */ /* 0x000fe80000000800 */
[----:B------:R-:W-:Y:S06]  /*bea0*/  LDSM.16.MT88.4 R156, [R240+0x900] ;  /* 0x00090000f09c783b */ /* 0x000fec0000004200 */
[----:B------:R1:W-:Y:S01]  /*beb0*/  MUFU.EX2 R228, R244 ;  /* 0x000000f400e47308 */ /* 0x0003e20000000800 */
[--C-:B--2---:R-:W-:Y:S09]  /*bec0*/  FFMA.FTZ R2, R224, c[0x0][0x2d0], -R208.reuse ;  /* 0x0000b400e0027a23 */ /* 0x104ff200000108d0 */
[----:B------:R2:W-:Y:S01]  /*bed0*/  MUFU.EX2 R224, R242 ;  /* 0x000000f200e07308 */ /* 0x0005e20000000800 */
[-C--:B------:R-:W-:Y:S08]  /*bee0*/  HMMA.16816.F32.BF16 R84, R140, R148.reuse, R84 ;  /* 0x000000948c54723c */ /* 0x080ff00000041854 */
[C---:B------:R-:W-:Y:S01]  /*bef0*/  HMMA.16816.F32.BF16 R88, R144.reuse, R148, R88 ;  /* 0x000000949058723c */ /* 0x040fe20000041858 */
[----:B------:R3:W-:Y:S01]  /*bf00*/  MUFU.EX2 R192, R2 ;  /* 0x0000000200c07308 */ /* 0x0007e20000000800 */
[----:B-1----:R1:W5:Y:S06]  /*bf10*/  LDL.LU R244, [R1+0xa0] ;  /* 0x0000a00001f47983 */ /* 0x00236c0000300800 */
[-C--:B------:R-:W-:Y:S01]  /*bf20*/  HMMA.16816.F32.BF16 R92, R144, R150.reuse, R92 ;  /* 0x00000096905c723c */ /* 0x080fe2000004185c */
[----:B------:R1:W5:Y:S02]  /*bf30*/  LDL.LU R243, [R1+0x9c] ;  /* 0x00009c0001f37983 */ /* 0x0003640000300800 */
[----:B------:R-:W-:Y:S02]  /*bf40*/  MUFU.EX2 R200, R136 ;  /* 0x0000008800c87308 */ /* 0x000fe40000000800 */
[----:B--2---:R1:W5:Y:S03]  /*bf50*/  LDL.LU R242, [R1+0x98] ;  /* 0x0000980001f27983 */ /* 0x0043660000300800 */
[C---:B------:R-:W-:Y:S01]  /*bf60*/  HMMA.16816.F32.BF16 R96, R140.reuse, R150, R96 ;  /* 0x000000968c60723c */ /* 0x040fe20000041860 */
[----:B------:R-:W2:Y:S04]  /*bf70*/  LDSM.16.MT88.4 R148, [R240+0x2100] ;  /* 0x00210000f094783b */ /* 0x000ea80000004200 */
[----:B------:R1:W1:Y:S01]  /*bf80*/  MUFU.EX2 R136, R241 ;  /* 0x000000f100887308 */ /* 0x0002620000000800 */
[----:B---3--:R-:W-:Y:S02]  /*bf90*/  FFMA.FTZ R2, R223, c[0x0][0x2d0], -R208 ;  /* 0x0000b400df027a23 */ /* 0x008fe400000108d0 */
[----:B------:R-:W-:Y:S04]  /*bfa0*/  FFMA.FTZ R133, R133, R187, R211 ;  /* 0x000000bb85857223 */ /* 0x000fe800000100d3 */
[----:B------:R-:W-:Y:S03]  /*bfb0*/  IMAD.MOV.U32 R187, RZ, RZ, R163 ;  /* 0x000000ffffbb7224 */ /* 0x000fe600078e00a3 */
[----:B------:R3:W2:Y:S01]  /*bfc0*/  MUFU.EX2 R189, R2 ;  /* 0x0000000200bd7308 */ /* 0x0006a20000000800 */
[----:B----4-:R-:W-:Y:S01]  /*bfd0*/  FFMA.FTZ R132, R132, R186, R210 ;  /* 0x000000ba84847223 */ /* 0x010fe200000100d2 */
[----:B------:R-:W-:Y:S01]  /*bfe0*/  MOV R186, R162 ;  /* 0x000000a200ba7202 */ /* 0x000fe20000000f00 */
[----:B------:R-:W-:Y:S02]  /*bff0*/  FFMA.FTZ R208, R135, c[0x0][0x2d0], -R208 ;  /* 0x0000b40087d07a23 */ /* 0x000fe400000108d0 */
[----:B------:R-:W-:Y:S02]  /*c000*/  FADD.FTZ R135, R213, R133 ;  /* 0x00000085d5877221 */ /* 0x000fe40000010000 */
[----:B------:R-:W-:Y:S03]  /*c010*/  FADD.FTZ R133, R212, R132 ;  /* 0x00000084d4857221 */ /* 0x000fe60000010000 */
[----:B------:R-:W-:Y:S01]  /*c020*/  MUFU.EX2 R194, R194 ;  /* 0x000000c200c27308 */ /* 0x000fe20000000800 */
[----:B-1----:R1:W5:Y:S01]  /*c030*/  LDL.LU R241, [R1+0x94] ;  /* 0x0000940001f17983 */ /* 0x0023620000300800 */
[----:B------:R-:W-:Y:S08]  /*c040*/  F2FP.BF16.PACK_AB R210, R136, R224 ;  /* 0x000000e088d2723e */ /* 0x000ff000000010ff */
[----:B------:R-:W-:Y:S01]  /*c050*/  MUFU.EX2 R202, R202 ;  /* 0x000000ca00ca7308 */ /* 0x000fe20000000800 */
[----:B---3--:R-:W-:Y:S02]  /*c060*/  FFMA.FTZ R2, R0, R175, R209 ;  /* 0x000000af00027223 */ /* 0x008fe400000100d1 */
[----:B------:R-:W-:Y:S01]  /*c070*/  FADD.FTZ R0, R220, R161 ;  /* 0x000000a1dc007221 */ /* 0x000fe20000010000 */
[-C--:B--2---:R-:W-:Y:S01]  /*c080*/  HMMA.16816.F32.BF16 R100, R140, R148.reuse, R100 ;  /* 0x000000948c64723c */ /* 0x084fe20000041864 */
[----:B------:R-:W-:Y:S01]  /*c090*/  LDSM.16.MT88.4 R160, [R238+0x1100] ;  /* 0x00110000eea0783b */ /* 0x000fe20000004200 */
[----:B------:R-:W-:Y:S04]  /*c0a0*/  IMAD.MOV.U32 R175, RZ, RZ, R174 ;  /* 0x000000ffffaf7224 */ /* 0x000fe800078e00ae */
[----:B------:R-:W-:Y:S01]  /*c0b0*/  MUFU.EX2 R206, R206 ;  /* 0x000000ce00ce7308 */ /* 0x000fe20000000800 */
[----:B------:R-:W-:Y:S02]  /*c0c0*/  IMAD.MOV.U32 R174, RZ, RZ, R197 ;  /* 0x000000ffffae7224 */ /* 0x000fe400078e00c5 */
[----:B------:R-:W-:Y:S03]  /*c0d0*/  IMAD.MOV.U32 R197, RZ, RZ, R153 ;  /* 0x000000ffffc57224 */ /* 0x000fe600078e0099 */
[----:B------:R-:W-:Y:S01]  /*c0e0*/  MOV R232, R175 ;  /* 0x000000af00e87202 */ /* 0x000fe20000000f00 */
[C---:B------:R-:W-:Y:S01]  /*c0f0*/  HMMA.16816.F32.BF16 R104, R144.reuse, R148, R104 ;  /* 0x000000949068723c */ /* 0x040fe20000041868 */
[----:B------:R-:W-:Y:S01]  /*c100*/  LDSM.16.MT88.4 R152, [R238+0x900] ;  /* 0x00090000ee98783b */ /* 0x000fe20000004200 */
[----:B------:R-:W-:Y:S01]  /*c110*/  MOV R175, R196 ;  /* 0x000000c400af7202 */ /* 0x000fe20000000f00 */
[----:B------:R-:W-:Y:S01]  /*c120*/  FADD.FTZ R2, R234, R2 ;  /* 0x00000002ea027221 */ /* 0x000fe20000010000 */
[----:B------:R-:W-:Y:S01]  /*c130*/  MUFU.EX2 R197, R197 ;  /* 0x000000c500c57308 */ /* 0x000fe20000000800 */
[----:B------:R-:W-:Y:S03]  /*c140*/  FADD.FTZ R0, R231, R0 ;  /* 0x00000000e7007221 */ /* 0x000fe60000010000 */
[-C--:B------:R-:W-:Y:S01]  /*c150*/  HMMA.16816.F32.BF16 R108, R144, R150.reuse, R108 ;  /* 0x00000096906c723c */ /* 0x080fe2000004186c */
[----:B------:R-:W-:Y:S03]  /*c160*/  LDSM.16.MT88.4 R220, [R240+0x3900] ;  /* 0x00390000f0dc783b */ /* 0x000fe60000004200 */
[----:B------:R-:W-:Y:S04]  /*c170*/  FADD.FTZ R132, R232, R135 ;  /* 0x00000087e8847221 */ /* 0x000fe80000010000 */
[C---:B------:R-:W-:Y:S01]  /*c180*/  HMMA.16816.F32.BF16 R112, R140.reuse, R150, R112 ;  /* 0x000000968c70723c */ /* 0x040fe20000041870 */
[----:B------:R-:W2:Y:S01]  /*c190*/  LDSM.16.MT88.4 R148, [R239+0x2100] ;  /* 0x00210000ef94783b */ /* 0x000ea20000004200 */
[----:B------:R-:W-:Y:S10]  /*c1a0*/  MUFU.EX2 R234, R174 ;  /* 0x000000ae00ea7308 */ /* 0x000ff40000000800 */
[----:B------:R-:W-:Y:S10]  /*c1b0*/  MUFU.EX2 R231, R185 ;  /* 0x000000b900e77308 */ /* 0x000ff40000000800 */
[----:B------:R3:W-:Y:S10]  /*c1c0*/  MUFU.EX2 R135, R214 ;  /* 0x000000d600877308 */ /* 0x0007f40000000800 */
[----:B------:R-:W-:Y:S01]  /*c1d0*/  MUFU.EX2 R195, R195 ;  /* 0x000000c300c37308 */ /* 0x000fe20000000800 */
[-C--:B--2---:R-:W-:Y:S09]  /*c1e0*/  HMMA.16816.F32.BF16 R116, R140, R148.reuse, R116 ;  /* 0x000000948c74723c */ /* 0x084ff20000041874 */
[----:B------:R-:W-:Y:S01]  /*c1f0*/  MUFU.EX2 R199, R199 ;  /* 0x000000c700c77308 */ /* 0x000fe20000000800 */
[----:B---3--:R-:W-:Y:S01]  /*c200*/  LDSM.16.MT88.4 R212, [R237+0x3900] ;  /* 0x00390000edd4783b */ /* 0x008fe20000004200 */
[C---:B------:R-:W-:Y:S08]  /*c210*/  HMMA.16816.F32.BF16 R120, R144.reuse, R148, R120 ;  /* 0x000000949078723c */ /* 0x040ff00000041878 */
[----:B------:R2:W-:Y:S01]  /*c220*/  MUFU.EX2 R196, R3 ;  /* 0x0000000300c47308 */ /* 0x0005e20000000800 */
[----:B------:R-:W-:Y:S01]  /*c230*/  F2FP.BF16.PACK_AB R148, R179, R176 ;  /* 0x000000b0b394723e */ /* 0x000fe200000010ff */
[-C--:B------:R-:W-:Y:S01]  /*c240*/  HMMA.16816.F32.BF16 R124, R144, R150.reuse, R124 ;  /* 0x00000096907c723c */ /* 0x080fe2000004187c */
[----:B------:R-:W3:Y:S01]  /*c250*/  LDSM.16.MT88.4 R144, [R237+0x900] ;  /* 0x00090000ed90783b */ /* 0x000ee20000004200 */
[----:B------:R-:W-:Y:S06]  /*c260*/  F2FP.BF16.PACK_AB R149, R181, R169 ;  /* 0x000000a9b595723e */ /* 0x000fec00000010ff */
[----:B------:R-:W-:Y:S01]  /*c270*/  MUFU.EX2 R203, R203 ;  /* 0x000000cb00cb7308 */ /* 0x000fe20000000800 */
[----:B------:R-:W-:Y:S07]  /*c280*/  HMMA.16816.F32.BF16 R128, R140, R150, R128 ;  /* 0x000000968c80723c */ /* 0x000fee0000041880 */
[----:B------:R-:W-:Y:S02]  /*c290*/  F2FP.BF16.PACK_AB R140, R177, R170 ;  /* 0x000000aab18c723e */ /* 0x000fe400000010ff */
[----:B------:R-:W-:Y:S03]  /*c2a0*/  MUFU.EX2 R225, R225 ;  /* 0x000000e100e17308 */ /* 0x000fe60000000800 */
[----:B------:R-:W-:Y:S02]  /*c2b0*/  F2FP.BF16.PACK_AB R141, R178, R171 ;  /* 0x000000abb28d723e */ /* 0x000fe400000010ff */
[----:B------:R-:W-:Y:S01]  /*c2c0*/  F2FP.BF16.PACK_AB R142, R183, R180 ;  /* 0x000000b4b78e723e */ /* 0x000fe200000010ff */
[----:B--2---:R-:W-:Y:S01]  /*c2d0*/  FADD.FTZ R3, R175, R133 ;  /* 0x00000085af037221 */ /* 0x004fe20000010000 */
[----:B------:R-:W-:Y:S01]  /*c2e0*/  F2FP.BF16.PACK_AB R143, R182, R193 ;  /* 0x000000c1b68f723e */ /* 0x000fe200000010ff */
[----:B------:R-:W-:Y:S01]  /*c2f0*/  IMAD.MOV.U32 R175, RZ, RZ, R168 ;  /* 0x000000ffffaf7224 */ /* 0x000fe200078e00a8 */
[----:B------:R-:W-:Y:S01]  /*c300*/  F2FP.BF16.PACK_AB R150, R188, R190 ;  /* 0x000000bebc96723e */ /* 0x000fe200000010ff */
[----:B------:R-:W-:Y:S01]  /*c310*/  FADD.FTZ R168, R233, R2 ;  /* 0x00000002e9a87221 */ /* 0x000fe20000010000 */
[----:B------:R-:W-:Y:S01]  /*c320*/  MUFU.EX2 R133, R167 ;  /* 0x000000a700857308 */ /* 0x000fe20000000800 */
[----:B------:R-:W-:Y:S01]  /*c330*/  F2FP.BF16.PACK_AB R151, R189, R192 ;  /* 0x000000c0bd97723e */ /* 0x000fe200000010ff */
[----:B------:R-:W-:Y:S02]  /*c340*/  FADD.FTZ R2, R235, R0 ;  /* 0x00000000eb027221 */ /* 0x000fe40000010000 */
[----:B------:R-:W-:Y:S02]  /*c350*/  FADD.FTZ R0, R187, R132 ;  /* 0x00000084bb007221 */ /* 0x000fe40000010000 */
[----:B------:R-:W-:Y:S02]  /*c360*/  FADD.FTZ R132, R186, R3 ;  /* 0x00000003ba847221 */ /* 0x000fe40000010000 */
[----:B------:R-:W-:Y:S01]  /*c370*/  LDSM.16.MT88.4 R184, [R239+0x1900] ;  /* 0x00190000efb8783b */ /* 0x000fe20000004200 */
[----:B------:R-:W-:Y:S01]  /*c380*/  FADD.FTZ R3, R236, R168 ;  /* 0x000000a8ec037221 */ /* 0x000fe20000010000 */
[----:B------:R-:W-:Y:S01]  /*c390*/  MUFU.EX2 R235, R166 ;  /* 0x000000a600eb7308 */ /* 0x000fe20000000800 */
[----:B------:R-:W-:Y:S02]  /*c3a0*/  FADD.FTZ R132, R176, R132 ;  /* 0x00000084b0847221 */ /* 0x000fe40000010000 */
[----:B------:R-:W-:Y:S01]  /*c3b0*/  FADD.FTZ R3, R169, R3 ;  /* 0x00000003a9037221 */ /* 0x000fe20000010000 */
[-C--:B---3--:R-:W-:Y:S02]  /*c3c0*/  HMMA.16816.F32.BF16 R4, R140, R144.reuse, R4 ;  /* 0x000000908c04723c */ /* 0x088fe40000041804 */
[----:B------:R1:W5:Y:S01]  /*c3d0*/  LDL.LU R236, [R1+0x90] ;  /* 0x0000900001ec7983 */ /* 0x0003620000300800 */
[----:B------:R-:W-:Y:S02]  /*c3e0*/  FADD.FTZ R132, R179, R132 ;  /* 0x00000084b3847221 */ /* 0x000fe40000010000 */
[----:B------:R-:W-:Y:S01]  /*c3f0*/  FADD.FTZ R2, R170, R2 ;  /* 0x00000002aa027221 */ /* 0x000fe20000010000 */
[----:B------:R2:W-:Y:S01]  /*c400*/  MUFU.EX2 R233, R165 ;  /* 0x000000a500e97308 */ /* 0x0005e20000000800 */
[----:B------:R-:W-:Y:S01]  /*c410*/  FADD.FTZ R0, R171, R0 ;  /* 0x00000000ab007221 */ /* 0x000fe20000010000 */
[C---:B------:R-:W-:Y:S01]  /*c420*/  HMMA.16816.F32.BF16 R8, R148.reuse, R144, R8 ;  /* 0x000000909408723c */ /* 0x040fe20000041808 */
[----:B------:R-:W-:Y:S03]  /*c430*/  FADD.FTZ R2, R177, R2 ;  /* 0x00000002b1027221 */ /* 0x000fe60000010000 */
[----:B------:R-:W-:Y:S04]  /*c440*/  FADD.FTZ R0, R178, R0 ;  /* 0x00000000b2007221 */ /* 0x000fe80000010000 */
[----:B------:R-:W-:Y:S01]  /*c450*/  MUFU.EX2 R232, R175 ;  /* 0x000000af00e87308 */ /* 0x000fe20000000800 */
[-C--:B------:R-:W-:Y:S08]  /*c460*/  HMMA.16816.F32.BF16 R12, R148, R146.reuse, R12 ;  /* 0x00000092940c723c */ /* 0x080ff0000004180c */
[C---:B------:R-:W-:Y:S01]  /*c470*/  HMMA.16816.F32.BF16 R16, R140.reuse, R146, R16 ;  /* 0x000000928c10723c */ /* 0x040fe20000041810 */
[----:B------:R-:W3:Y:S01]  /*c480*/  LDSM.16.MT88.4 R144, [R239+0x900] ;  /* 0x00090000ef90783b */ /* 0x000ee20000004200 */
[----:B------:R-:W4:Y:S06]  /*c490*/  MUFU.EX2 R226, R226 ;  /* 0x000000e200e27308 */ /* 0x000f2c0000000800 */
[-C--:B------:R-:W-:Y:S01]  /*c4a0*/  HMMA.16816.F32.BF16 R20, R140, R152.reuse, R20 ;  /* 0x000000988c14723c */ /* 0x080fe20000041814 */
[----:B--2---:R-:W-:Y:S07]  /*c4b0*/  LDSM.16.MT88.4 R164, [R238+0x3100] ;  /* 0x00310000eea4783b */ /* 0x004fee0000004200 */
[C---:B------:R-:W-:Y:S08]  /*c4c0*/  HMMA.16816.F32.BF16 R24, R148.reuse, R152, R24 ;  /* 0x000000989418723c */ /* 0x040ff00000041818 */
[-C--:B------:R-:W-:Y:S01]  /*c4d0*/  HMMA.16816.F32.BF16 R28, R148, R154.reuse, R28 ;  /* 0x0000009a941c723c */ /* 0x080fe2000004181c */
[----:B----4-:R-:W-:Y:S07]  /*c4e0*/  F2FP.BF16.PACK_AB R209, R225, R226 ;  /* 0x000000e2e1d1723e */ /* 0x010fee00000010ff */
[C---:B------:R-:W-:Y:S01]  /*c4f0*/  HMMA.16816.F32.BF16 R32, R140.reuse, R154, R32 ;  /* 0x0000009a8c20723c */ /* 0x040fe20000041820 */
[----:B------:R-:W2:Y:S07]  /*c500*/  LDSM.16.MT88.4 R152, [R237+0x2900] ;  /* 0x00290000ed98783b */ /* 0x000eae0000004200 */
[-C--:B------:R-:W-:Y:S08]  /*c510*/  HMMA.16816.F32.BF16 R36, R140, R156.reuse, R36 ;  /* 0x0000009c8c24723c */ /* 0x080ff00000041824 */
[C---:B------:R-:W-:Y:S08]  /*c520*/  HMMA.16816.F32.BF16 R40, R148.reuse, R156, R40 ;  /* 0x0000009c9428723c */ /* 0x040ff00000041828 */
[-C--:B------:R-:W-:Y:S08]  /*c530*/  HMMA.16816.F32.BF16 R44, R148, R158.reuse, R44 ;  /* 0x0000009e942c723c */ /* 0x080ff0000004182c */
[C---:B------:R-:W-:Y:S01]  /*c540*/  HMMA.16816.F32.BF16 R48, R140.reuse, R158, R48 ;  /* 0x0000009e8c30723c */ /* 0x040fe20000041830 */
[----:B------:R-:W4:Y:S07]  /*c550*/  LDSM.16.MT88.4 R156, [R238+0x2900] ;  /* 0x00290000ee9c783b */ /* 0x000f2e0000004200 */
        /* <DEDUP_REMOVED lines=16> */
[C---:B------:R-:W-:Y:S07]  /*c660*/  HMMA.16816.F32.BF16 R104, R148.reuse, R144, R104 ;  /* 0x000000909468723c */ /* 0x040fee0000041868 */
[----:B------:R-:W-:Y:S01]  /*c670*/  F2FP.BF16.PACK_AB R144, R199, R195 ;  /* 0x000000c3c790723e */ /* 0x000fe200000010ff */
[-C--:B------:R-:W-:Y:S01]  /*c680*/  HMMA.16816.F32.BF16 R108, R148, R146.reuse, R108 ;  /* 0x00000092946c723c */ /* 0x080fe2000004186c */
[----:B------:R-:W-:Y:S07]  /*c690*/  F2FP.BF16.PACK_AB R145, R200, R196 ;  /* 0x000000c4c891723e */ /* 0x000fee00000010ff */
[C---:B------:R-:W-:Y:S07]  /*c6a0*/  HMMA.16816.F32.BF16 R112, R140.reuse, R146, R112 ;  /* 0x000000928c70723c */ /* 0x040fee0000041870 */
[----:B------:R-:W-:Y:S01]  /*c6b0*/  F2FP.BF16.PACK_AB R147, R172, R204 ;  /* 0x000000ccac93723e */ /* 0x000fe200000010ff */
[-C--:B--2---:R-:W-:Y:S01]  /*c6c0*/  HMMA.16816.F32.BF16 R116, R140, R152.reuse, R116 ;  /* 0x000000988c74723c */ /* 0x084fe20000041874 */
[----:B------:R-:W-:Y:S07]  /*c6d0*/  F2FP.BF16.PACK_AB R146, R207, R203 ;  /* 0x000000cbcf92723e */ /* 0x000fee00000010ff */
[C---:B------:R-:W-:Y:S08]  /*c6e0*/  HMMA.16816.F32.BF16 R120, R148.reuse, R152, R120 ;  /* 0x000000989478723c */ /* 0x040ff00000041878 */
        /* <DEDUP_REMOVED lines=8> */
[-C--:B----4-:R-:W-:Y:S08]  /*c770*/  HMMA.16816.F32.BF16 R4, R140, R156.reuse, R4 ;  /* 0x0000009c8c04723c */ /* 0x090ff00000041804 */
[C---:B------:R-:W-:Y:S08]  /*c780*/  HMMA.16816.F32.BF16 R8, R144.reuse, R156, R8 ;  /* 0x0000009c9008723c */ /* 0x040ff00000041808 */
[-C--:B------:R-:W-:Y:S08]  /*c790*/  HMMA.16816.F32.BF16 R12, R144, R158.reuse, R12 ;  /* 0x0000009e900c723c */ /* 0x080ff0000004180c */
[C---:B------:R-:W-:Y:S01]  /*c7a0*/  HMMA.16816.F32.BF16 R16, R140.reuse, R158, R16 ;  /* 0x0000009e8c10723c */ /* 0x040fe20000041810 */
[----:B------:R-:W4:Y:S07]  /*c7b0*/  LDSM.16.MT88.4 R156, [R237+0x3100] ;  /* 0x00310000ed9c783b */ /* 0x000f2e0000004200 */
[-C--:B------:R-:W-:Y:S08]  /*c7c0*/  HMMA.16816.F32.BF16 R20, R140, R160.reuse, R20 ;  /* 0x000000a08c14723c */ /* 0x080ff00000041814 */
        /* <DEDUP_REMOVED lines=28> */
[C---:B------:R-:W-:Y:S07]  /*c990*/  HMMA.16816.F32.BF16 R120, R144.reuse, R148, R120 ;  /* 0x000000949078723c */ /* 0x040fee0000041878 */
[----:B------:R-:W-:Y:S01]  /*c9a0*/  MOV R148, R133 ;  /* 0x0000008500947202 */ /* 0x000fe20000000f00 */
[-C--:B------:R-:W-:Y:S01]  /*c9b0*/  HMMA.16816.F32.BF16 R124, R144, R150.reuse, R124 ;  /* 0x00000096907c723c */ /* 0x080fe2000004187c */
[----:B------:R2:W4:Y:S03]  /*c9c0*/  MUFU.EX2 R133, R208 ;  /* 0x000000d000857308 */ /* 0x0005260000000800 */
[----:B------:R-:W-:Y:S02]  /*c9d0*/  MOV R149, R172 ;  /* 0x000000ac00957202 */ /* 0x000fe40000000f00 */
[----:B------:R-:W1:Y:S02]  /*c9e0*/  LDSM.16.MT88.4 R172, [R240+0x1900] ;  /* 0x00190000f0ac783b */ /* 0x000e640000004200 */
[----:B------:R-:W-:Y:S07]  /*c9f0*/  HMMA.16816.F32.BF16 R128, R140, R150, R128 ;  /* 0x000000968c80723c */ /* 0x000fee0000041880 */
[----:B------:R-:W-:Y:S02]  /*ca00*/  F2FP.BF16.PACK_AB R140, R235, R148 ;  /* 0x00000094eb8c723e */ /* 0x000fe400000010ff */
[----:B------:R-:W-:Y:S03]  /*ca10*/  F2FP.BF16.PACK_AB R141, R232, R233 ;  /* 0x000000e9e88d723e */ /* 0x000fe600000010ff */
[----:B------:R-:W-:Y:S02]  /*ca20*/  F2FP.BF16.PACK_AB R142, R231, R234 ;  /* 0x000000eae78e723e */ /* 0x000fe400000010ff */
[----:B------:R-:W-:Y:S02]  /*ca30*/  F2FP.BF16.PACK_AB R143, R229, R230 ;  /* 0x000000e6e58f723e */ /* 0x000fe400000010ff */
[----:B--2---:R-:W-:Y:S02]  /*ca40*/  F2FP.BF16.PACK_AB R208, R227, R228 ;  /* 0x000000e4e3d0723e */ /* 0x004fe400000010ff */
[----:B----4-:R-:W-:Y:S03]  /*ca50*/  F2FP.BF16.PACK_AB R211, R133, R135 ;  /* 0x0000008785d3723e */ /* 0x010fe600000010ff */
[-C--:B---3--:R-:W-:Y:S01]  /*ca60*/  HMMA.16816.F32.BF16 R144, R140, R152.reuse, R4 ;  /* 0x000000988c90723c */ /* 0x088fe20000041804 */
[----:B------:R-:W2:Y:S07]  /*ca70*/  LDSM.16.MT88.4 R4, [R239+0x3900] ;  /* 0x00390000ef04783b */ /* 0x000eae0000004200 */
[C---:B------:R-:W-:Y:S07]  /*ca80*/  HMMA.16816.F32.BF16 R156, R208.reuse, R152, R8 ;  /* 0x00000098d09c723c */ /* 0x040fee0000041808 */
[----:B------:R-:W-:Y:S01]  /*ca90*/  MOV R9, R191 ;  /* 0x000000bf00097202 */ /* 0x000fe20000000f00 */
[-C--:B------:R-:W-:Y:S01]  /*caa0*/  HMMA.16816.F32.BF16 R164, R208, R154.reuse, R12 ;  /* 0x0000009ad0a4723c */ /* 0x080fe2000004180c */
[----:B------:R-:W-:Y:S03]  /*cab0*/  IMAD.MOV.U32 R10, RZ, RZ, R189 ;  /* 0x000000ffff0a7224 */ /* 0x000fe600078e00bd */
[----:B------:R-:W-:Y:S01]  /*cac0*/  MOV R11, R190 ;  /* 0x000000be000b7202 */ /* 0x000fe20000000f00 */
[----:B------:R-:W-:Y:S02]  /*cad0*/  IMAD.MOV.U32 R8, RZ, RZ, R194 ;  /* 0x000000ffff087224 */ /* 0x000fe400078e00c2 */
[----:B------:R-:W-:Y:S01]  /*cae0*/  IMAD.MOV.U32 R15, RZ, RZ, R148 ;  /* 0x000000ffff0f7224 */ /* 0x000fe200078e0094 */
[----:B------:R-:W-:Y:S01]  /*caf0*/  MOV R14, R149 ;  /* 0x00000095000e7202 */ /* 0x000fe20000000f00 */
[----:B------:R-:W-:Y:S01]  /*cb00*/  IMAD.MOV.U32 R12, RZ, RZ, R206 ;  /* 0x000000ffff0c7224 */ /* 0x000fe200078e00ce */
[C---:B------:R-:W-:Y:S02]  /*cb10*/  HMMA.16816.F32.BF16 R148, R140.reuse, R154, R16 ;  /* 0x0000009a8c94723c */ /* 0x040fe40000041810 */
[----:B------:R-:W-:Y:S01]  /*cb20*/  MOV R13, R207 ;  /* 0x000000cf000d7202 */ /* 0x000fe20000000f00 */
[----:B------:R-:W-:Y:S01]  /*cb30*/  FADD.FTZ R11, R11, R132 ;  /* 0x000000840b0b7221 */ /* 0x000fe20000010000 */
[----:B------:R-:W-:Y:S03]  /*cb40*/  MOV R132, R139 ;  /* 0x0000008b00847202 */ /* 0x000fe60000000f00 */
[----:B------:R-:W-:Y:S01]  /*cb50*/  IMAD.MOV.U32 R17, RZ, RZ, R203 ;  /* 0x000000ffff117224 */ /* 0x000fe200078e00cb */
[-C--:B-1----:R-:W-:Y:S01]  /*cb60*/  HMMA.16816.F32.BF16 R152, R140, R160.reuse, R20 ;  /* 0x000000a08c98723c */ /* 0x082fe20000041814 */
[----:B------:R-:W-:Y:S03]  /*cb70*/  MOV R16, R202 ;  /* 0x000000ca00107202 */ /* 0x000fe60000000f00 */
[----:B------:R-:W-:Y:S02]  /*cb80*/  MOV R19, R205 ;  /* 0x000000cd00137202 */ /* 0x000fe40000000f00 */
[----:B------:R-:W-:Y:S01]  /*cb90*/  MOV R18, R204 ;  /* 0x000000cc00127202 */ /* 0x000fe20000000f00 */
[----:B------:R-:W-:Y:S01]  /*cba0*/  IMAD.MOV.U32 R22, RZ, RZ, R200 ;  /* 0x000000ffff167224 */ /* 0x000fe200078e00c8 */
[C---:B------:R-:W-:Y:S01]  /*cbb0*/  HMMA.16816.F32.BF16 R176, R208.reuse, R160, R24 ;  /* 0x000000a0d0b0723c */ /* 0x040fe20000041818 */
[----:B------:R-:W-:Y:S03]  /*cbc0*/  MOV R21, R199 ;  /* 0x000000c700157202 */ /* 0x000fe60000000f00 */
[----:B------:R-:W-:Y:S02]  /*cbd0*/  MOV R20, R198 ;  /* 0x000000c600147202 */ /* 0x000fe40000000f00 */
[----:B------:R-:W-:Y:S01]  /*cbe0*/  MOV R23, R201 ;  /* 0x000000c900177202 */ /* 0x000fe20000000f00 */
[----:B------:R-:W-:Y:S01]  /*cbf0*/  IMAD.MOV.U32 R27, RZ, RZ, R197 ;  /* 0x000000ffff1b7224 */ /* 0x000fe200078e00c5 */
[----:B------:R-:W-:Y:S02]  /*cc00*/  MOV R24, R188 ;  /* 0x000000bc00187202 */ /* 0x000fe40000000f00 */
[-C--:B------:R-:W-:Y:S02]  /*cc10*/  HMMA.16816.F32.BF16 R188, R208, R162.reuse, R28 ;  /* 0x000000a2d0bc723c */ /* 0x080fe4000004181c */
[----:B------:R-:W-:Y:S01]  /*cc20*/  MOV R25, R195 ;  /* 0x000000c300197202 */ /* 0x000fe20000000f00 */
[----:B------:R-:W-:Y:S01]  /*cc30*/  FADD.FTZ R11, R24, R11 ;  /* 0x0000000b180b7221 */ /* 0x000fe20000010000 */
[----:B------:R-:W-:Y:S03]  /*cc40*/  MOV R26, R196 ;  /* 0x000000c4001a7202 */ /* 0x000fe60000000f00 */
[----:B------:R-:W-:Y:S01]  /*cc50*/  IMAD.MOV.U32 R29, RZ, RZ, R192 ;  /* 0x000000ffff1d7224 */ /* 0x000fe200078e00c0 */
[C---:B------:R-:W-:Y:S01]  /*cc60*/  HMMA.16816.F32.BF16 R160, R140.reuse, R162, R32 ;  /* 0x000000a28ca0723c */ /* 0x040fe20000041820 */
[----:B------:R-:W-:Y:S03]  /*cc70*/  MOV R30, R183 ;  /* 0x000000b7001e7202 */ /* 0x000fe60000000f00 */
[----:B------:R-:W-:Y:S02]  /*cc80*/  MOV R31, R182 ;  /* 0x000000b6001f7202 */ /* 0x000fe40000000f00 */
[----:B------:R-:W-:Y:S01]  /*cc90*/  MOV R28, R193 ;  /* 0x000000c1001c7202 */ /* 0x000fe20000000f00 */
[----:B------:R-:W-:Y:S01]  /*cca0*/  IMAD.MOV.U32 R34, RZ, RZ, R181 ;  /* 0x000000ffff227224 */ /* 0x000fe200078e00b5 */
[-C--:B------:R-:W-:Y:S01]  /*ccb0*/  HMMA.16816.F32.BF16 R168, R140, R172.reuse, R36 ;  /* 0x000000ac8ca8723c */ /* 0x080fe20000041824 */
[----:B------:R-:W-:Y:S03]  /*ccc0*/  MOV R35, R180 ;  /* 0x000000b400237202 */ /* 0x000fe60000000f00 */
[----:B------:R-:W-:Y:S02]  /*ccd0*/  FADD.FTZ R3, R34, R3 ;  /* 0x0000000322037221 */ /* 0x000fe40000010000 */
[----:B------:R-:W-:Y:S02]  /*cce0*/  FADD.FTZ R2, R35, R2 ;  /* 0x0000000223027221 */ /* 0x000fe40000010000 */
[C---:B------:R-:W-:Y:S01]  /*ccf0*/  HMMA.16816.F32.BF16 R192, R208.reuse, R172, R40 ;  /* 0x000000acd0c0723c */ /* 0x040fe20000041828 */
[----:B------:R-:W-:Y:S03]  /*cd00*/  FADD.FTZ R3, R29, R3 ;  /* 0x000000031d037221 */ /* 0x000fe60000010000 */
[----:B------:R-:W-:Y:S02]  /*cd10*/  FADD.FTZ R2, R30, R2 ;  /* 0x000000021e027221 */ /* 0x000fe40000010000 */
[----:B------:R-:W-:Y:S02]  /*cd20*/  FADD.FTZ R10, R10, R3 ;  /* 0x000000030a0a7221 */ /* 0x000fe40000010000 */
[-C--:B------:R-:W-:Y:S01]  /*cd30*/  HMMA.16816.F32.BF16 R196, R208, R174.reuse, R44 ;  /* 0x000000aed0c4723c */ /* 0x080fe2000004182c */
[----:B------:R-:W-:Y:S03]  /*cd40*/  FADD.FTZ R3, R25, R11 ;  /* 0x0000000b19037221 */ /* 0x000fe60000010000 */
[----:B------:R-:W-:Y:S02]  /*cd50*/  FADD.FTZ R9, R9, R2 ;  /* 0x0000000209097221 */ /* 0x000fe40000010000 */
[----:B------:R-:W-:Y:S02]  /*cd60*/  FADD.FTZ R2, R26, R10 ;  /* 0x0000000a1a027221 */ /* 0x000fe40000010000 */
[C---:B------:R-:W-:Y:S01]  /*cd70*/  HMMA.16816.F32.BF16 R172, R140.reuse, R174, R48 ;  /* 0x000000ae8cac723c */ /* 0x040fe20000041830 */
[----:B------:R-:W-:Y:S03]  /*cd80*/  FADD.FTZ R10, R21, R3 ;  /* 0x00000003150a7221 */ /* 0x000fe60000010000 */
[----:B------:R-:W-:Y:S04]  /*cd90*/  FADD.FTZ R0, R28, R0 ;  /* 0x000000001c007221 */ /* 0x000fe80000010000 */
[-C--:B------:R-:W-:Y:S01]  /*cda0*/  HMMA.16816.F32.BF16 R180, R140, R184.reuse, R52 ;  /* 0x000000b88cb4723c */ /* 0x080fe20000041834 */
[----:B------:R-:W-:Y:S04]  /*cdb0*/  FADD.FTZ R0, R31, R0 ;  /* 0x000000001f007221 */ /* 0x000fe80000010000 */
[----:B------:R-:W-:Y:S02]  /*cdc0*/  FADD.FTZ R8, R8, R0 ;  /* 0x0000000008087221 */ /* 0x000fe40000010000 */
[----:B------:R-:W-:Y:S01]  /*cdd0*/  FADD.FTZ R0, R27, R9 ;  /* 0x000000091b007221 */ /* 0x000fe20000010000 */
        /* <DEDUP_REMOVED lines=10> */
[----:B------:R-:W-:Y:S02]  /*ce80*/  FADD.FTZ R8, R12, R3 ;  /* 0x000000030c087221 */ /* 0x000fe40000010000 */
[----:B------:R-:W-:Y:S02]  /*ce90*/  FADD.FTZ R3, R15, R9 ;  /* 0x000000090f037221 */ /* 0x000fe40000010000 */
[-C--:B------:R-:W-:Y:S08]  /*cea0*/  HMMA.16816.F32.BF16 R68, R140, R212.reuse, R68 ;  /* 0x000000d48c44723c */ /* 0x080ff00000041844 */
[C---:B------:R-:W-:Y:S08]  /*ceb0*/  HMMA.16816.F32.BF16 R72, R208.reuse, R212, R72 ;  /* 0x000000d4d048723c */ /* 0x040ff00000041848 */
        /* <DEDUP_REMOVED lines=13> */
[-C--:B------:R-:W-:Y:S01]  /*cf90*/  HMMA.16816.F32.BF16 R124, R208, R6.reuse, R124 ;  /* 0x00000006d07c723c */ /* 0x080fe2000004187c */
[----:B------:R-:W-:Y:S03]  /*cfa0*/  FADD.FTZ R5, R14, R0 ;  /* 0x000000000e057221 */ /* 0x000fe60000010000 */
[----:B------:R-:W-:Y:S02]  /*cfb0*/  FADD.FTZ R2, R233, R8 ;  /* 0x00000008e9027221 */ /* 0x000fe40000010000 */
[----:B------:R-:W-:Y:S02]  /*cfc0*/  FADD.FTZ R0, R228, R4 ;  /* 0x00000004e4007221 */ /* 0x000fe40000010000 */
[----:B------:R-:W-:Y:S01]  /*cfd0*/  FADD.FTZ R4, R235, R3 ;  /* 0x00000003eb047221 */ /* 0x000fe20000010000 */
[----:B------:R-:W-:Y:S03]  /*cfe0*/  HMMA.16816.F32.BF16 R128, R140, R6, R128 ;  /* 0x000000068c80723c */ /* 0x000fe60000041880 */
[----:B------:R-:W-:Y:S02]  /*cff0*/  FADD.FTZ R3, R232, R2 ;  /* 0x00000002e8037221 */ /* 0x000fe40000010000 */
[----:B------:R-:W-:Y:S02]  /*d000*/  FADD.FTZ R4, R234, R4 ;  /* 0x00000004ea047221 */ /* 0x000fe40000010000 */
[----:B------:R-:W-:Y:S01]  /*d010*/  FADD.FTZ R5, R226, R5 ;  /* 0x00000005e2057221 */ /* 0x000fe20000010000 */
[----:B------:R-:W-:Y:S01]  /*d020*/  MOV R140, R134 ;  /* 0x00000086008c7202 */ /* 0x000fe20000000f00 */
[----:B------:R-:W-:Y:S03]  /*d030*/  FADD.FTZ R2, R227, R0 ;  /* 0x00000000e3027221 */ /* 0x000fe60000010000 */
[----:B------:R-:W-:Y:S02]  /*d040*/  FADD.FTZ R3, R230, R3 ;  /* 0x00000003e6037221 */ /* 0x000fe40000010000 */
[----:B------:R-:W-:Y:S02]  /*d050*/  FADD.FTZ R4, R231, R4 ;  /* 0x00000004e7047221 */ /* 0x000fe40000010000 */
[----:B------:R-:W-:Y:S02]  /*d060*/  FADD.FTZ R3, R229, R3 ;  /* 0x00000003e5037221 */ /* 0x000fe40000010000 */
[----:B------:R-:W-:Y:S01]  /*d070*/  FADD.FTZ R2, R224, R2 ;  /* 0x00000002e0027221 */ /* 0x000fe20000010000 */
[----:B------:R1:W-:Y:S01]  /*d080*/  STL [R1+0x64], R4 ;  /* 0x0000640401007387 */ /* 0x0003e20000100800 */
[----:B------:R-:W-:Y:S02]  /*d090*/  FADD.FTZ R0, R225, R5 ;  /* 0x00000005e1007221 */ /* 0x000fe40000010000 */
[----:B------:R-:W-:Y:S01]  /*d0a0*/  FADD.FTZ R2, R136, R2 ;  /* 0x0000000288027221 */ /* 0x000fe20000010000 */
[----:B------:R1:W-:Y:S01]  /*d0b0*/  STL [R1+0x74], R3 ;  /* 0x0000740301007387 */ /* 0x0003e20000100800 */
[----:B------:R-:W-:Y:S01]  /*d0c0*/  FADD.FTZ R0, R135, R0 ;  /* 0x0000000087007221 */ /* 0x000fe20000010000 */
[----:B------:R-:W-:Y:S02]  /*d0d0*/  MOV R136, R137 ;  /* 0x0000008900887202 */ /* 0x000fe40000000f00 */
[----:B------:R1:W-:Y:S01]  /*d0e0*/  STL [R1+0x70], R2 ;  /* 0x0000700201007387 */ /* 0x0003e20000100800 */
[----:B------:R-:W-:Y:S02]  /*d0f0*/  FADD.FTZ R0, R133, R0 ;  /* 0x0000000085007221 */ /* 0x000fe40000010000 */
[----:B------:R-:W-:Y:S03]  /*d100*/  IMAD.MOV.U32 R133, RZ, RZ, R138 ;  /* 0x000000ffff857224 */ /* 0x000fe600078e008a */
[----:B------:R1:W-:Y:S01]  /*d110*/  STL [R1+0x6c], R0 ;  /* 0x00006c0001007387 */ /* 0x0003e20000100800 */
[----:B------:R-:W-:-:S05]  /*d120*/  @P0 BRA `(.L_x_1795) ;  /* 0xffffaba000000947 */ /* 0x000fca000383ffff */
.L_x_1792:
[----:B----4-:R-:W-:-:S13]  /*d130*/  ISETP.LE.AND P0, PT, RZ, UR10, PT ;  /* 0x0000000aff007c0c */ /* 0x010fda000bf03270 */
[----:B------:R-:W-:Y:S05]  /*d140*/  @!P0 BRA `(.L_x_1796) ;  /* 0x00004e8000008947 */ /* 0x000fea0003800000 */
[----:B-1----:R-:W2:Y:S01]  /*d150*/  LDL.LU R4, [R1+0x60] ;  /* 0x0000600001047983 */ /* 0x002ea20000300800 */
[----:B------:R-:W-:Y:S01]  /*d160*/  IMAD.MOV.U32 R3, RZ, RZ, R138 ;  /* 0x000000ffff037224 */ /* 0x000fe200078e008a */
[----:B------:R-:W-:Y:S01]  /*d170*/  MOV R140, R134 ;  /* 0x00000086008c7202 */ /* 0x000fe20000000f00 */
[----:B------:R-:W-:Y:S02]  /*d180*/  IMAD.MOV.U32 R2, RZ, RZ, R139 ;  /* 0x000000ffff027224 */ /* 0x000fe400078e008b */
[----:B------:R-:W-:Y:S01]  /*d190*/  IMAD.MOV.U32 R132, RZ, RZ, R137 ;  /* 0x000000ffff847224 */ /* 0x000fe200078e0089 */
[----:B--2---:R-:W-:-:S04]  /*d1a0*/  SHF.R.S32.HI R0, RZ, 0x1f, R4 ;  /* 0x0000001fff007819 */ /* 0x004fc80000011404 */
[C---:B------:R-:W-:Y:S02]  /*d1b0*/  SHF.L.U64.HI R5, R4.reuse, 0x1, R0 ;  /* 0x0000000104057819 */ /* 0x040fe40000010200 */
[----:B------:R-:W-:-:S05]  /*d1c0*/  SHF.L.U32 R0, R4, 0x1, RZ ;  /* 0x0000000104007819 */ /* 0x000fca00000006ff */
[----:B------:R-:W-:Y:S04]  /*d1d0*/  STL [R1+0x24], R0 ;  /* 0x0000240001007387 */ /* 0x000fe80000100800 */
[----:B------:R1:W-:Y:S04]  /*d1e0*/  STL [R1+0x28], R5 ;  /* 0x0000280501007387 */ /* 0x0003e80000100800 */
[----:B-1----:R-:W2:Y:S04]  /*d1f0*/  LDL.LU R5, [R1+0x8c] ;  /* 0x00008c0001057983 */ /* 0x002ea80000300800 */
[----:B------:R-:W3:Y:S02]  /*d200*/  LDL.LU R4, [R1+0x84] ;  /* 0x0000840001047983 */ /* 0x000ee40000300800 */
[C---:B---3--:R-:W-:Y:S01]  /*d210*/  IMAD.SHL.U32 R0, R4.reuse, 0x2, RZ ;  /* 0x0000000204007824 */ /* 0x048fe200078e00ff */
[----:B--2---:R-:W-:-:S04]  /*d220*/  SHF.L.U64.HI R5, R4, 0x1, R5 ;  /* 0x0000000104057819 */ /* 0x004fc80000010205 */
[----:B------:R1:W-:Y:S04]  /*d230*/  STL [R1+0x1c], R0 ;  /* 0x00001c0001007387 */ /* 0x0003e80000100800 */
[----:B------:R1:W-:Y:S01]  /*d240*/  STL [R1+0x20], R5 ;  /* 0x0000200501007387 */ /* 0x0003e20000100800 */
[----:B------:R-:W-:Y:S05]  /*d250*/  BRA `(.L_x_1797) ;  /* 0x0000044000007947 */ /* 0x000fea0003800000 */
.L_x_1799:
        /* <DEDUP_REMOVED lines=38> */
[----:B------:R-:W-:Y:S04]  /*d4c0*/  SHFL.IDX PT, R11, R4, 0x2, 0x181f ;  /* 0x00581f00040b7f89 */ /* 0x000fe800000e0000 */
[----:B------:R1:W-:Y:S04]  /*d4d0*/  SHFL.IDX PT, R14, R4, 0x3, 0x181f ;  /* 0x00781f00040e7f89 */ /* 0x0003e800000e0000 */
[----:B------:R-:W2:Y:S04]  /*d4e0*/  SHFL.IDX PT, R13, R0, 0x1, 0x181f ;  /* 0x00381f00000d7f89 */ /* 0x000ea800000e0000 */
[----:B------:R-:W2:Y:S01]  /*d4f0*/  SHFL.IDX PT, R15, R0, 0x2, 0x181f ;  /* 0x00581f00000f7f89 */ /* 0x000ea200000e0000 */
[C---:B---3--:R-:W-:Y:S02]  /*d500*/  IADD3 R8, P2, R6.reuse, R38, RZ ;  /* 0x0000002606087210 */ /* 0x048fe40007f5e0ff */
[-C--:B----4-:R-:W-:Y:S01]  /*d510*/  IADD3 R6, P1, R6, R37.reuse, RZ ;  /* 0x0000002506067210 */ /* 0x090fe20007f3e0ff */
[----:B------:R-:W3:Y:S02]  /*d520*/  SHFL.IDX PT, R0, R0, 0x3, 0x181f ;  /* 0x00781f0000007f89 */ /* 0x000ee400000e0000 */
[C-C-:B-----5:R-:W-:Y:S01]  /*d530*/  IMAD.X R9, R5.reuse, 0x1, R36.reuse, P2 ;  /* 0x0000000105097824 */ /* 0x160fe200010e0624 */
[----:B------:R-:W-:Y:S04]  /*d540*/  IADD3.X R7, R5, R34, RZ, P1, !PT ;  /* 0x0000002205077210 */ /* 0x000fe80000ffe4ff */
[----:B------:R4:W-:Y:S04]  /*d550*/  LDGSTS.E.BYPASS.LTC128B.128 [R33+0x4100], [R8.64], !P6 ;  /* 0x0410000008217fae */ /* 0x0009e8000f101d4e */
[----:B------:R5:W-:Y:S01]  /*d560*/  LDGSTS.E.BYPASS.LTC128B.128 [R33+0x6100], [R6.64], !P5 ;  /* 0x0610000006217fae */ /* 0x000be2000e901d4e */
[CC--:B-1----:R-:W-:Y:S02]  /*d570*/  IADD3 R4, P0, R12.reuse, R38.reuse, RZ ;  /* 0x000000260c047210 */ /* 0x0c2fe40007f1e0ff */
[-C--:B------:R-:W-:Y:S03]  /*d580*/  IADD3 R12, P1, R12, R37.reuse, RZ ;  /* 0x000000250c0c7210 */ /* 0x080fe60007f3e0ff */
[----:B--2---:R-:W-:Y:S01]  /*d590*/  IMAD.X R5, R13, 0x1, R36, P0 ;  /* 0x000000010d057824 */ /* 0x004fe200000e0624 */
[-C--:B------:R-:W-:Y:S01]  /*d5a0*/  IADD3 R10, P0, R11, R38.reuse, RZ ;  /* 0x000000260b0a7210 */ /* 0x080fe20007f1e0ff */
[----:B------:R-:W-:Y:S03]  /*d5b0*/  IMAD.X R13, R13, 0x1, R34, P1 ;  /* 0x000000010d0d7824 */ /* 0x000fe600008e0622 */
[----:B------:R1:W-:Y:S04]  /*d5c0*/  LDGSTS.E.BYPASS.LTC128B.128 [R33+0x4900], [R4.64], !P6 ;  /* 0x0490000004217fae */ /* 0x0003e8000f101d4e */
[----:B------:R2:W-:Y:S01]  /*d5d0*/  LDGSTS.E.BYPASS.LTC128B.128 [R33+0x6900], [R12.64], !P5 ;  /* 0x069000000c217fae */ /* 0x0005e2000e901d4e */
[-C--:B----4-:R-:W-:Y:S01]  /*d5e0*/  IADD3 R8, P2, R11, R37.reuse, RZ ;  /* 0x000000250b087210 */ /* 0x090fe20007f5e0ff */
[C-C-:B------:R-:W-:Y:S01]  /*d5f0*/  IMAD.X R11, R15.reuse, 0x1, R36.reuse, P0 ;  /* 0x000000010f0b7824 */ /* 0x140fe200000e0624 */
[----:B-----5:R-:W-:Y:S04]  /*d600*/  IADD3 R6, P1, R14, R38, RZ ;  /* 0x000000260e067210 */ /* 0x020fe80007f3e0ff */
[----:B------:R2:W-:Y:S01]  /*d610*/  LDGSTS.E.BYPASS.LTC128B.128 [R33+0x5100], [R10.64], !P6 ;  /* 0x051000000a217fae */ /* 0x0005e2000f101d4e */
[----:B------:R-:W-:Y:S01]  /*d620*/  IADD3.X R9, R15, R34, RZ, P2, !PT ;  /* 0x000000220f097210 */ /* 0x000fe200017fe4ff */
[----:B---3--:R-:W-:Y:S04]  /*d630*/  IMAD.X R7, R0, 0x1, R36, P1 ;  /* 0x0000000100077824 */ /* 0x008fe800008e0624 */
[----:B------:R2:W-:Y:S01]  /*d640*/  LDGSTS.E.BYPASS.LTC128B.128 [R33+0x7100], [R8.64], !P5 ;  /* 0x0710000008217fae */ /* 0x0005e2000e901d4e */
[----:B-1----:R-:W-:Y:S03]  /*d650*/  IADD3 R4, P0, R14, R37, RZ ;  /* 0x000000250e047210 */ /* 0x002fe60007f1e0ff */
[----:B------:R2:W-:Y:S02]  /*d660*/  LDGSTS.E.BYPASS.LTC128B.128 [R33+0x5900], [R6.64], !P6 ;  /* 0x0590000006217fae */ /* 0x0005e4000f101d4e */
[----:B------:R-:W-:Y:S05]  /*d670*/  IMAD.X R5, R0, 0x1, R34, P0 ;  /* 0x0000000100057824 */ /* 0x000fea00000e0622 */
[----:B------:R2:W-:Y:S01]  /*d680*/  LDGSTS.E.BYPASS.LTC128B.128 [R33+0x7900], [R4.64], !P5 ;  /* 0x0790000004217fae */ /* 0x0005e2000e901d4e */
[----:B------:R-:W-:-:S05]  /*d690*/  BRA `(.L_x_1798) ;  /* 0x0000174000007947 */ /* 0x000fca0003800000 */
.L_x_1797:
[----:B------:R-:W2:Y:S01]  /*d6a0*/  LDL R4, [R1+0x58] ;  /* 0x0000580001047983 */ /* 0x000ea20000100800 */
[----:B------:R-:W-:Y:S04]  /*d6b0*/  DEPBAR.LE SB0, 0x0 ;  /* 0x000080000000791a */ /* 0x000fe80000000000 */
[----:B------:R-:W3:Y:S01]  /*d6c0*/  LDL R10, [R1+0x4c] ;  /* 0x00004c00010a7983 */ /* 0x000ee20000100800 */
[----:B------:R-:W-:Y:S03]  /*d6d0*/  UISETP.GE.AND UP0, UPT, UR10, 0x1, UPT ;  /* 0x000000010a00788c */ /* 0x000fe6000bf06270 */
[----:B------:R-:W4:Y:S04]  /*d6e0*/  LDL R40, [R1] ;  /* 0x0000000001287983 */ /* 0x000f280000100800 */
[----:B------:R-:W3:Y:S04]  /*d6f0*/  LDL R41, [R1+0x4] ;  /* 0x0000040001297983 */ /* 0x000ee80000100800 */
[----:B------:R-:W3:Y:S04]  /*d700*/  LDL R59, [R1+0x24] ;  /* 0x00002400013b7983 */ /* 0x000ee80000100800 */
[----:B------:R-:W3:Y:S04]  /*d710*/  LDL R28, [R1+0x8] ;  /* 0x00000800011c7983 */ /* 0x000ee80000100800 */
[----:B------:R-:W3:Y:S04]  /*d720*/  LDL R58, [R1+0x28] ;  /* 0x00002800013a7983 */ /* 0x000ee80000100800 */
[----:B------:R-:W3:Y:S04]  /*d730*/  LDL R57, [R1+0x1c] ;  /* 0x00001c0001397983 */ /* 0x000ee80000100800 */
[----:B------:R-:W3:Y:S04]  /*d740*/  LDL R55, [R1+0x50] ;  /* 0x0000500001377983 */ /* 0x000ee80000100800 */
[----:B------:R-:W3:Y:S04]  /*d750*/  LDL R56, [R1+0x20] ;  /* 0x0000200001387983 */ /* 0x000ee80000100800 */
[----:B------:R-:W-:Y:S08]  /*d760*/  BAR.SYNC.DEFER_BLOCKING 0x0 ;  /* 0x0000000000007b1d */ /* 0x000ff00000010000 */
[----:B-----5:R-:W-:Y:S08]  /*d770*/  LDSM.16.M88.4 R64, [R243+0x8100] ;  /* 0x00810000f340783b */ /* 0x020ff00000000200 */
[----:B------:R-:W1:Y:S08]  /*d780*/  LDSM.16.M88.4 R16, [R236+0x4100] ;  /* 0x00410000ec10783b */ /* 0x000e700000000200 */
[----:B------:R-:W1:Y:S08]  /*d790*/  LDSM.16.M88.4 R60, [R243+0xa100] ;  /* 0x00a10000f33c783b */ /* 0x000e700000000200 */
[----:B------:R-:W1:Y:S08]  /*d7a0*/  LDSM.16.M88.4 R32, [R236+0x4900] ;  /* 0x00490000ec20783b */ /* 0x000e700000000200 */
[----:B------:R-:W-:Y:S08]  /*d7b0*/  LDSM.16.M88.4 R48, [R236+0x5100] ;  /* 0x00510000ec30783b */ /* 0x000ff00000000200 */
[----:B------:R-:W-:Y:S08]  /*d7c0*/  LDSM.16.M88.4 R136, [R236+0x5900] ;  /* 0x00590000ec88783b */ /* 0x000ff00000000200 */
[----:B------:R-:W-:Y:S08]  /*d7d0*/  LDSM.16.M88.4 R208, [R245+0x8100] ;  /* 0x00810000f5d0783b */ /* 0x000ff00000000200 */
[----:B------:R-:W-:Y:S08]  /*d7e0*/  LDSM.16.M88.4 R212, [R247] ;  /* 0x00000000f7d4783b */ /* 0x000ff00000000200 */
[----:B------:R-:W-:Y:S01]  /*d7f0*/  LDSM.16.M88.4 R216, [R245+0xa100] ;  /* 0x00a10000f5d8783b */ /* 0x000fe20000000200 */
[----:B-12---:R-:W-:Y:S01]  /*d800*/  SHF.R.S32.HI R0, RZ, 0x1f, R4 ;  /* 0x0000001fff007819 */ /* 0x006fe20000011404 */
[----:B------:R-:W-:Y:S04]  /*d810*/  IMAD.WIDE.U32 R8, R4, c[0x0][0x208], RZ ;  /* 0x0000820004087a25 */ /* 0x000fe800078e00ff */
[----:B------:R-:W-:Y:S04]  /*d820*/  IMAD R0, R0, c[0x0][0x208], RZ ;  /* 0x0000820000007a24 */ /* 0x000fe800078e02ff */
[----:B------:R-:W-:Y:S01]  /*d830*/  IMAD R0, R4, c[0x0][0x20c], R0 ;  /* 0x0000830004007a24 */ /* 0x000fe200078e0200 */
[----:B----4-:R-:W-:Y:S01]  /*d840*/  LDSM.16.M88.4 R228, [R40] ;  /* 0x0000000028e4783b */ /* 0x010fe20000000200 */
[-C--:B------:R-:W-:Y:S03]  /*d850*/  HMMA.16816.F32.BF16 R4, R64, R16.reuse, RZ ;  /* 0x000000104004723c */ /* 0x080fe600000418ff */
[----:B------:R-:W-:Y:S02]  /*d860*/  IADD3 R9, R9, R0, RZ ;  /* 0x0000000009097210 */ /* 0x000fe40007ffe0ff */
[----:B---3--:R-:W-:Y:S02]  /*d870*/  SHF.R.S32.HI R0, RZ, 0x1f, R10 ;  /* 0x0000001fff007819 */ /* 0x008fe4000001140a */
[----:B------:R-:W-:Y:S01]  /*d880*/  LDSM.16.M88.4 R224, [R41] ;  /* 0x0000000029e0783b */ /* 0x000fe20000000200 */
[----:B------:R-:W-:Y:S04]  /*d890*/  IMAD.WIDE.U32 R12, R10, c[0x0][0x218], R8 ;  /* 0x000086000a0c7a25 */ /* 0x000fe800078e0008 */
[----:B------:R-:W-:Y:S03]  /*d8a0*/  IMAD R0, R0, c[0x0][0x218], RZ ;  /* 0x0000860000007a24 */ /* 0x000fe600078e02ff */
[----:B------:R1:W-:Y:S01]  /*d8b0*/  LDSM.16.M88.4 R220, [R28] ;  /* 0x000000001cdc783b */ /* 0x0003e20000000200 */
[----:B------:R-:W-:Y:S01]  /*d8c0*/  IMAD R14, R10, c[0x0][0x21c], R0 ;  /* 0x000087000a0e7a24 */ /* 0x000fe200078e0200 */
[----:B------:R-:W-:Y:S01]  /*d8d0*/  IADD3 R0, P0, R12, UR24, RZ ;  /* 0x000000180c007c10 */ /* 0x000fe2000ff1e0ff */
[C---:B------:R-:W-:Y:S07]  /*d8e0*/  HMMA.16816.F32.BF16 R8, R60.reuse, R16, RZ ;  /* 0x000000103c08723c */ /* 0x040fee00000418ff */
[----:B------:R-:W-:Y:S02]  /*d8f0*/  IADD3.X R16, R13, UR8, R14, P0, !PT ;  /* 0x000000080d107c10 */ /* 0x000fe400087fe40e */
[-C--:B------:R-:W-:Y:S03]  /*d900*/  HMMA.16816.F32.BF16 R12, R60, R18.reuse, RZ ;  /* 0x000000123c0c723c */ /* 0x080fe600000418ff */
[C---:B------:R-:W-:Y:S04]  /*d910*/  LEA R36, P0, R0.reuse, c[0x0][0x1f8], 0x1 ;  /* 0x00007e0000247a11 */ /* 0x040fe800078008ff */
[----:B------:R-:W-:Y:S01]  /*d920*/  LEA.HI.X R0, R0, c[0x0][0x1fc], R16, 0x1, P0 ;  /* 0x00007f0000007a11 */ /* 0x000fe200000f0c10 */
[----:B------:R-:W2:Y:S01]  /*d930*/  SHFL.IDX PT, R42, R36, RZ, 0x181f ;  /* 0x00181fff242a7589 */ /* 0x000ea200000e0000 */
[C---:B------:R-:W-:Y:S07]  /*d940*/  HMMA.16816.F32.BF16 R16, R64.reuse, R18, RZ ;  /* 0x000000124010723c */ /* 0x040fee00000418ff */
[----:B------:R-:W3:Y:S01]  /*d950*/  SHFL.IDX PT, R37, R0, RZ, 0x181f ;  /* 0x00181fff00257589 */ /* 0x000ee200000e0000 */
[-C--:B------:R-:W-:Y:S07]  /*d960*/  HMMA.16816.F32.BF16 R20, R64, R32.reuse, RZ ;  /* 0x000000204014723c */ /* 0x080fee00000418ff */
[----:B------:R-:W4:Y:S01]  /*d970*/  SHFL.IDX PT, R46, R36, 0x1, 0x181f ;  /* 0x00381f00242e7f89 */ /* 0x000f2200000e0000 */
[C---:B------:R-:W-:Y:S07]  /*d980*/  HMMA.16816.F32.BF16 R24, R60.reuse, R32, RZ ;  /* 0x000000203c18723c */ /* 0x040fee00000418ff */
[----:B------:R-:W4:Y:S01]  /*d990*/  SHFL.IDX PT, R45, R0, 0x1, 0x181f ;  /* 0x00381f00002d7f89 */ /* 0x000f2200000e0000 */
[-C--:B-1----:R-:W-:Y:S01]  /*d9a0*/  HMMA.16816.F32.BF16 R28, R60, R34.reuse, RZ ;  /* 0x000000223c1c723c */ /* 0x082fe200000418ff */
[C---:B--2---:R-:W-:Y:S03]  /*d9b0*/  IADD3 R38, P1, R42.reuse, R59, RZ ;  /* 0x0000003b2a267210 */ /* 0x044fe60007f3e0ff */
[----:B------:R-:W-:Y:S02]  /*d9c0*/  IADD3 R42, P0, R42, R57, RZ ;  /* 0x000000392a2a7210 */ /* 0x000fe40007f1e0ff */
[C---:B---3--:R-:W-:Y:S02]  /*d9d0*/  IADD3.X R39, R37.reuse, R58, RZ, P1, !PT ;  /* 0x0000003a25277210 */ /* 0x048fe40000ffe4ff */
[C---:B------:R-:W-:Y:S01]  /*d9e0*/  HMMA.16816.F32.BF16 R32, R64.reuse, R34, RZ ;  /* 0x000000224020723c */ /* 0x040fe200000418ff */
[----:B------:R-:W1:Y:S03]  /*d9f0*/  SHFL.IDX PT, R52, R36, 0x2, 0x181f ;  /* 0x00581f0024347f89 */ /* 0x000e6600000e0000 */
[----:B------:R-:W-:Y:S02]  /*da00*/  IADD3.X R43, R37, R56, RZ, P0, !PT ;  /* 0x00000038252b7210 */ /* 0x000fe400007fe4ff */
[C---:B----4-:R-:W-:Y:S03]  /*da10*/  IADD3 R40, P0, R46.reuse, R59, RZ ;  /* 0x0000003b2e287210 */ /* 0x050fe60007f1e0ff */
[----:B------:R2:W-:Y:S03]  /*da20*/  LDGSTS.E.BYPASS.LTC128B.128 [R55], [R38.64], !P6 ;  /* 0x0000000026377fae */ /* 0x0005e6000f101d4e */
[----:B------:R-:W-:Y:S02]  /*da30*/  IADD3 R46, P2, R46, R57, RZ ;  /* 0x000000392e2e7210 */ /* 0x000fe40007f5e0ff */
[C---:B------:R-:W-:Y:S03]  /*da40*/  IADD3.X R41, R45.reuse, R58, RZ, P0, !PT ;  /* 0x0000003a2d297210 */ /* 0x040fe600007fe4ff */
[----:B------:R-:W3:Y:S01]  /*da50*/  SHFL.IDX PT, R53, R0, 0x2, 0x181f ;  /* 0x00581f0000357f89 */ /* 0x000ee200000e0000 */
[----:B------:R-:W-:Y:S07]  /*da60*/  IADD3.X R47, R45, R56, RZ, P2, !PT ;  /* 0x000000382d2f7210 */ /* 0x000fee00017fe4ff */
[----:B------:R4:W-:Y:S01]  /*da70*/  LDGSTS.E.BYPASS.LTC128B.128 [R55+0x2000], [R42.64], !P5 ;  /* 0x020000002a377fae */ /* 0x0009e2000e901d4e */
[C---:B-1----:R-:W-:Y:S02]  /*da80*/  IADD3 R44, P1, R52.reuse, R59, RZ ;  /* 0x0000003b342c7210 */ /* 0x042fe40007f3e0ff */
[----:B------:R-:W-:Y:S05]  /*da90*/  IADD3 R52, P0, R52, R57, RZ ;  /* 0x0000003934347210 */ /* 0x000fea0007f1e0ff */
[----:B------:R4:W-:Y:S08]  /*daa0*/  LDGSTS.E.BYPASS.LTC128B.128 [R55+0x800], [R40.64], !P6 ;  /* 0x0080000028377fae */ /* 0x0009f0000f101d4e */
[----:B------:R2:W1:Y:S01]  /*dab0*/  SHFL.IDX PT, R54, R36, 0x3, 0x181f ;  /* 0x00781f0024367f89 */ /* 0x00046200000e0000 */
[C---:B---3--:R-:W-:Y:S02]  /*dac0*/  IADD3.X R45, R53.reuse, R58, RZ, P1, !PT ;  /* 0x0000003a352d7210 */ /* 0x048fe40000ffe4ff */
[----:B------:R-:W-:Y:S05]  /*dad0*/  IADD3.X R53, R53, R56, RZ, P0, !PT ;  /* 0x0000003835357210 */ /* 0x000fea00007fe4ff */
[----:B------:R3:W-:Y:S08]  /*dae0*/  LDGSTS.E.BYPASS.LTC128B.128 [R55+0x2800], [R46.64], !P5 ;  /* 0x028000002e377fae */ /* 0x0007f0000e901d4e */
[----:B------:R3:W-:Y:S01]  /*daf0*/  LDGSTS.E.BYPASS.LTC128B.128 [R55+0x1000], [R44.64], !P6 ;  /* 0x010000002c377fae */ /* 0x0007e2000f101d4e */
[-C--:B--2---:R-:W-:Y:S07]  /*db00*/  HMMA.16816.F32.BF16 R36, R64, R48.reuse, RZ ;  /* 0x000000304024723c */ /* 0x084fee00000418ff */
[----:B------:R-:W2:Y:S01]  /*db10*/  SHFL.IDX PT, R0, R0, 0x3, 0x181f ;  /* 0x00781f0000007f89 */ /* 0x000ea200000e0000 */
[C---:B----4-:R-:W-:Y:S07]  /*db20*/  HMMA.16816.F32.BF16 R40, R60.reuse, R48, RZ ;  /* 0x000000303c28723c */ /* 0x050fee00000418ff */
[----:B------:R4:W-:Y:S01]  /*db30*/  LDGSTS.E.BYPASS.LTC128B.128 [R55+0x3000], [R52.64], !P5 ;  /* 0x0300000034377fae */ /* 0x0009e2000e901d4e */
[----:B-1----:R-:W-:Y:S01]  /*db40*/  IADD3 R48, P0, R54, R59, RZ ;  /* 0x0000003b36307210 */ /* 0x002fe20007f1e0ff */
[-C--:B---3--:R-:W-:Y:S03]  /*db50*/  HMMA.16816.F32.BF16 R44, R60, R50.reuse, RZ ;  /* 0x000000323c2c723c */ /* 0x088fe600000418ff */
[----:B--2---:R-:W-:Y:S05]  /*db60*/  IADD3.X R49, R0, R58, RZ, P0, !PT ;  /* 0x0000003a00317210 */ /* 0x004fea00007fe4ff */
[----:B------:R1:W-:Y:S01]  /*db70*/  LDGSTS.E.BYPASS.LTC128B.128 [R55+0x1800], [R48.64], !P6 ;  /* 0x0180000030377fae */ /* 0x0003e2000f101d4e */
[----:B----4-:R-:W-:Y:S04]  /*db80*/  IADD3 R52, P0, R54, R57, RZ ;  /* 0x0000003936347210 */ /* 0x010fe80007f1e0ff */
        /* <DEDUP_REMOVED lines=165> */
[----:B------:R-:W-:Y:S01]  /*e5e0*/  MUFU.TANH R217, R12 ;  /* 0x0000000c00d97308 */ /* 0x000fe20000002400 */
        /* <DEDUP_REMOVED lines=8> */
[----:B------:R-:W-:Y:S05]  /*e670*/  FMUL.FTZ R18, R19, c[0x0][0x320] ;  /* 0x0000c80013127a20 */ /* 0x000fea0000410000 */
[C---:B------:R-:W-:Y:S01]  /*e680*/  HMMA.16816.F32.BF16 R32, R212.reuse, R6, R32 ;  /* 0x00000006d420723c */ /* 0x040fe20000041820 */
[----:B------:R-:W-:Y:S03]  /*e690*/  MUFU.TANH R218, R15 ;  /* 0x0000000f00da7308 */ /* 0x000fe60000002400 */
[----:B------:R-:W-:Y:S02]  /*e6a0*/  FMUL.FTZ R21, R21, c[0x0][0x320] ;  /* 0x0000c80015157a20 */ /* 0x000fe40000410000 */
[----:B------:R-:W-:Y:S02]  /*e6b0*/  FMUL.FTZ R23, R23, c[0x0][0x320] ;  /* 0x0000c80017177a20 */ /* 0x000fe40000410000 */
[----:B------:R-:W-:Y:S03]  /*e6c0*/  FMUL.FTZ R24, R24, c[0x0][0x320] ;  /* 0x0000c80018187a20 */ /* 0x000fe60000410000 */
[----:B------:R-:W-:Y:S01]  /*e6d0*/  MUFU.TANH R4, R21 ;  /* 0x0000001500047308 */ /* 0x000fe20000002400 */
[----:B------:R-:W-:Y:S02]  /*e6e0*/  FMUL.FTZ R20, R20, c[0x0][0x320] ;  /* 0x0000c80014147a20 */ /* 0x000fe40000410000 */
[----:B------:R-:W-:Y:S01]  /*e6f0*/  FMUL.FTZ R22, R22, c[0x0][0x320] ;  /* 0x0000c80016167a20 */ /* 0x000fe20000410000 */
[-C--:B--2---:R-:W-:Y:S03]  /*e700*/  HMMA.16816.F32.BF16 R36, R212, R8.reuse, R36 ;  /* 0x00000008d424723c */ /* 0x084fe60000041824 */
[----:B------:R-:W-:Y:S02]  /*e710*/  FMUL.FTZ R25, R25, c[0x0][0x320] ;  /* 0x0000c80019197a20 */ /* 0x000fe40000410000 */
[----:B------:R-:W-:Y:S01]  /*e720*/  FMUL.FTZ R26, R26, c[0x0][0x320] ;  /* 0x0000c8001a1a7a20 */ /* 0x000fe20000410000 */
[----:B------:R-:W-:Y:S01]  /*e730*/  MUFU.TANH R16, R16 ;  /* 0x0000001000107308 */ /* 0x000fe20000002400 */
        /* <DEDUP_REMOVED lines=17> */
[----:B-1----:R1:W-:Y:S01]  /*e850*/  STL [R1+0x38], R0 ;  /* 0x0000380001007387 */ /* 0x0023e20000100800 */
[----:B------:R-:W-:Y:S02]  /*e860*/  FMUL.FTZ R45, R45, c[0x0][0x320] ;  /* 0x0000c8002d2d7a20 */ /* 0x000fe40000410000 */
[----:B------:R-:W-:Y:S01]  /*e870*/  FMUL.FTZ R46, R46, c[0x0][0x320] ;  /* 0x0000c8002e2e7a20 */ /* 0x000fe20000410000 */
[----:B------:R2:W-:Y:S01]  /*e880*/  STL [R1+0x34], R4 ;  /* 0x0000340401007387 */ /* 0x0005e20000100800 */
        /* <DEDUP_REMOVED lines=14> */
[----:B------:R-:W-:Y:S09]  /*e970*/  FMUL.FTZ R51, R51, c[0x0][0x320] ;  /* 0x0000c80033337a20 */ /* 0x000ff20000410000 */
[----:B--2---:R-:W2:Y:S10]  /*e980*/  MUFU.TANH R4, R23 ;  /* 0x0000001700047308 */ /* 0x004eb40000002400 */
[----:B------:R-:W-:Y:S01]  /*e990*/  MUFU.TANH R23, R25 ;  /* 0x0000001900177308 */ /* 0x000fe20000002400 */
[----:B-1----:R1:W-:Y:S09]  /*e9a0*/  STL [R1+0x30], R0 ;  /* 0x0000300001007387 */ /* 0x0023f20000100800 */
[----:B------:R-:W-:Y:S01]  /*e9b0*/  MUFU.TANH R21, R28 ;  /* 0x0000001c00157308 */ /* 0x000fe20000002400 */
[----:B--2---:R-:W-:Y:S04]  /*e9c0*/  STL [R1+0x2c], R4 ;  /* 0x00002c0401007387 */ /* 0x004fe80000100800 */
[----:B------:R-:W2:Y:S01]  /*e9d0*/  LDSM.16.M88.4 R4, [R241+0x3800] ;  /* 0x00380000f104783b */ /* 0x000ea20000000200 */
[----:B------:R-:W-:Y:S04]  /*e9e0*/  DEPBAR.LE SB0, 0x0 ;  /* 0x000080000000791a */ /* 0x000fe80000000000 */
[----:B------:R-:W-:Y:S03]  /*e9f0*/  MUFU.TANH R138, R29 ;  /* 0x0000001d008a7308 */ /* 0x000fe60000002400 */
[----:B------:R-:W-:Y:S07]  /*ea00*/  BAR.SYNC.DEFER_BLOCKING 0x0 ;  /* 0x0000000000007b1d */ /* 0x000fee0000010000 */
[----:B-1----:R-:W1:Y:S10]  /*ea10*/  MUFU.TANH R0, R24 ;  /* 0x0000001800007308 */ /* 0x002e740000002400 */
[----:B------:R3:W4:Y:S10]  /*ea20*/  MUFU.TANH R22, R30 ;  /* 0x0000001e00167308 */ /* 0x0007340000002400 */
[----:B------:R3:W3:Y:S01]  /*ea30*/  MUFU.TANH R25, R31 ;  /* 0x0000001f00197308 */ /* 0x0006e20000002400 */
[----:B-1----:R1:W-:Y:S01]  /*ea40*/  STL [R1+0x54], R0 ;  /* 0x0000540001007387 */ /* 0x0023e20000100800 */
[-C--:B--2---:R-:W-:Y:S08]  /*ea50*/  HMMA.16816.F32.BF16 R52, R212, R4.reuse, R52 ;  /* 0x00000004d434723c */ /* 0x084ff00000041834 */
[----:B------:R2:W1:Y:S01]  /*ea60*/  MUFU.TANH R232, R32 ;  /* 0x0000002000e87308 */ /* 0x0004620000002400 */
[C---:B------:R-:W-:Y:S09]  /*ea70*/  HMMA.16816.F32.BF16 R56, R208.reuse, R4, R56 ;  /* 0x00000004d038723c */ /* 0x040ff20000041838 */
[----:B------:R2:W1:Y:S01]  /*ea80*/  MUFU.TANH R32, R33 ;  /* 0x0000002100207308 */ /* 0x0004620000002400 */
[-C--:B------:R-:W-:Y:S08]  /*ea90*/  HMMA.16816.F32.BF16 R60, R208, R6.reuse, R60 ;  /* 0x00000006d03c723c */ /* 0x080ff0000004183c */
        /* <DEDUP_REMOVED lines=14> */
[----:B------:R-:W-:Y:S02]  /*eb80*/  FMUL.FTZ R62, R62, c[0x0][0x320] ;  /* 0x0000c8003e3e7a20 */ /* 0x000fe40000410000 */
[----:B-1----:R-:W-:Y:S02]  /*eb90*/  FMUL.FTZ R0, R63, c[0x0][0x320] ;  /* 0x0000c8003f007a20 */ /* 0x002fe40000410000 */
        /* <DEDUP_REMOVED lines=36> */
.L_x_1798:
[----:B------:R-:W3:Y:S01]  /*ede0*/  LDL.LU R41, [R1+0x2c] ;  /* 0x00002c0001297983 */ /* 0x000ee20000300800 */
[----:B------:R-:W-:Y:S02]  /*edf0*/  FMNMX.FTZ R0, R142, R2, !PT ;  /* 0x000000028e007209 */ /* 0x000fe40007810000 */
[----:B------:R-:W-:Y:S01]  /*ee00*/  MOV R48, R32 ;  /* 0x0000002000307202 */ /* 0x000fe20000000f00 */
[----:B------:R-:W4:Y:S01]  /*ee10*/  LDL.LU R40, [R1+0x38] ;  /* 0x0000380001287983 */ /* 0x000f220000300800 */
[----:B------:R-:W-:Y:S02]  /*ee20*/  FMNMX.FTZ R0, R221, R0, !PT ;  /* 0x00000000dd007209 */ /* 0x000fe40007810000 */
[----:B------:R-:W-:Y:S01]  /*ee30*/  MOV R53, R30 ;  /* 0x0000001e00357202 */ /* 0x000fe20000000f00 */
[----:B------:R-:W-:Y:S01]  /*ee40*/  STL [R1+0xb4], R249 ;  /* 0x0000b4f901007387 */ /* 0x000fe20000100800 */
[----:B------:R-:W-:Y:S02]  /*ee50*/  FMNMX.FTZ R0, R141, R0, !PT ;  /* 0x000000008d007209 */ /* 0x000fe40007810000 */
[----:B------:R-:W-:Y:S01]  /*ee60*/  MOV R52, R29 ;  /* 0x0000001d00347202 */ /* 0x000fe20000000f00 */
[----:B------:R-:W-:Y:S01]  /*ee70*/  STL [R1+0xb0], R248 ;  /* 0x0000b0f801007387 */ /* 0x000fe20000100800 */
[----:B------:R-:W-:Y:S02]  /*ee80*/  FMNMX.FTZ R0, R16, R0, !PT ;  /* 0x0000000010007209 */ /* 0x000fe40007810000 */
[----:B--2---:R-:W-:Y:S01]  /*ee90*/  FMNMX.FTZ R5, R143, R3, !PT ;  /* 0x000000038f057209 */ /* 0x004fe20007810000 */
[----:B------:R-:W-:Y:S01]  /*eea0*/  STL [R1+0xac], R247 ;  /* 0x0000acf701007387 */ /* 0x000fe20000100800 */
[----:B------:R-:W-:Y:S02]  /*eeb0*/  MOV R51, R31 ;  /* 0x0000001f00337202 */ /* 0x000fe40000000f00 */
[----:B------:R-:W-:Y:S01]  /*eec0*/  FMNMX.FTZ R5, R223, R5, !PT ;  /* 0x00000005df057209 */ /* 0x000fe20007810000 */
        /* <DEDUP_REMOVED lines=8> */
[----:B------:R-:W-:Y:S01]  /*ef50*/  MOV R59, R139 ;  /* 0x0000008b003b7202 */ /* 0x000fe20000000f00 */
[----:B------:R1:W-:Y:S01]  /*ef60*/  STL [R1+0x9c], R243 ;  /* 0x00009cf301007387 */ /* 0x0003e20000100800 */
[----:B------:R-:W-:Y:S02]  /*ef70*/  FMNMX.FTZ R6, R220, R140, !PT ;  /* 0x0000008cdc067209 */ /* 0x000fe40007810000 */
[----:B------:R-:W-:Y:S01]  /*ef80*/  MOV R63, R133 ;  /* 0x00000085003f7202 */ /* 0x000fe20000000f00 */
[----:B------:R-:W-:Y:S01]  /*ef90*/  LDSM.16.MT88.4 R36, [R238+0x100] ;  /* 0x00010000ee24783b */ /* 0x000fe20000004200 */
[----:B------:R-:W-:Y:S02]  /*efa0*/  FMNMX.FTZ R6, R225, R6, !PT ;  /* 0x00000006e1067209 */ /* 0x000fe40007810000 */
[----:B------:R-:W-:Y:S02]  /*efb0*/  MOV R50, R20 ;  /* 0x0000001400327202 */ /* 0x000fe40000000f00 */
[----:B------:R-:W-:Y:S02]  /*efc0*/  FMNMX.FTZ R6, R219, R6, !PT ;  /* 0x00000006db067209 */ /* 0x000fe40007810000 */
[----:B------:R-:W-:Y:S01]  /*efd0*/  MOV R44, R22 ;  /* 0x00000016002c7202 */ /* 0x000fe20000000f00 */
[----:B------:R-:W0:Y:S01]  /*efe0*/  LDGDEPBAR ;  /* 0x00000000000079af */ /* 0x000e220000000000 */
[----:B------:R-:W-:Y:S02]  /*eff0*/  FMNMX.FTZ R6, R218, R6, !PT ;  /* 0x00000006da067209 */ /* 0x000fe40007810000 */
[----:B------:R-:W-:Y:S02]  /*f000*/  MOV R58, R137 ;  /* 0x00000089003a7202 */ /* 0x000fe40000000f00 */
[----:B------:R-:W-:Y:S02]  /*f010*/  FMNMX.FTZ R6, R63, R6, !PT ;  /* 0x000000063f067209 */ /* 0x000fe40007810000 */
[----:B------:R-:W-:Y:S02]  /*f020*/  MOV R61, R138 ;  /* 0x0000008a003d7202 */ /* 0x000fe40000000f00 */
[----:B------:R-:W-:Y:S02]  /*f030*/  FMNMX.FTZ R6, R50, R6, !PT ;  /* 0x0000000632067209 */ /* 0x000fe40007810000 */
[----:B------:R-:W-:Y:S01]  /*f040*/  MOV R62, R134 ;  /* 0x00000086003e7202 */ /* 0x000fe20000000f00 */
[----:B-1----:R-:W2:Y:S01]  /*f050*/  LDL.LU R243, [R1+0x30] ;  /* 0x0000300001f37983 */ /* 0x002ea20000300800 */
[----:B------:R-:W-:Y:S02]  /*f060*/  FMNMX.FTZ R6, R44, R6, !PT ;  /* 0x000000062c067209 */ /* 0x000fe40007810000 */
[----:B------:R-:W-:Y:S01]  /*f070*/  FMNMX.FTZ R4, R222, R132, !PT ;  /* 0x00000084de047209 */ /* 0x000fe20007810000 */
[----:B------:R1:W-:Y:S01]  /*f080*/  STL [R1+0x98], R242 ;  /* 0x000098f201007387 */ /* 0x0003e20000100800 */
[----:B------:R-:W-:Y:S02]  /*f090*/  MOV R60, R23 ;  /* 0x00000017003c7202 */ /* 0x000fe40000000f00 */
[----:B------:R-:W-:Y:S02]  /*f0a0*/  FMNMX.FTZ R4, R224, R4, !PT ;  /* 0x00000004e0047209 */ /* 0x000fe40007810000 */
[----:B------:R-:W-:Y:S02]  /*f0b0*/  MOV R34, R21 ;  /* 0x0000001500227202 */ /* 0x000fe40000000f00 */
[----:B------:R-:W-:Y:S01]  /*f0c0*/  FMNMX.FTZ R4, R217, R4, !PT ;  /* 0x00000004d9047209 */ /* 0x000fe20007810000 */
[----:B------:R-:W-:Y:S01]  /*f0d0*/  LDSM.16.MT88.4 R20, [R237+0x100] ;  /* 0x00010000ed14783b */ /* 0x000fe20000004200 */
[----:B------:R-:W-:Y:S02]  /*f0e0*/  MOV R54, R19 ;  /* 0x0000001300367202 */ /* 0x000fe40000000f00 */
[----:B------:R-:W-:Y:S02]  /*f0f0*/  FMNMX.FTZ R4, R216, R4, !PT ;  /* 0x00000004d8047209 */ /* 0x000fe40007810000 */
[----:B------:R-:W-:Y:S01]  /*f100*/  ISETP.LT.AND P0, PT, RZ, UR10, PT ;  /* 0x0000000aff007c0c */ /* 0x000fe2000bf01270 */
[----:B------:R-:W-:Y:S02]  /*f110*/  UIADD3 UR10, UR10, -0x1, URZ ;  /* 0xffffffff0a0a7890 */ /* 0x000fe4000fffe03f */
[----:B-1----:R-:W3:Y:S04]  /*f120*/  LDL.LU R242, [R1+0x54] ;  /* 0x0000540001f27983 */ /* 0x002ee80000300800 */
[----:B------:R1:W-:Y:S04]  /*f130*/  STL [R1+0x94], R241 ;  /* 0x000094f101007387 */ /* 0x0003e80000100800 */
[----:B------:R1:W-:Y:S02]  /*f140*/  STL [R1+0x90], R236 ;  /* 0x000090ec01007387 */ /* 0x0003e40000100800 */
[----:B-1----:R-:W-:Y:S02]  /*f150*/  MOV R241, R25 ;  /* 0x0000001900f17202 */ /* 0x002fe40000000f00 */
[----:B------:R-:W3:Y:S02]  /*f160*/  LDL.LU R236, [R1+0x34] ;  /* 0x0000340001ec7983 */ /* 0x000ee40000300800 */
[----:B------:R-:W-:Y:S04]  /*f170*/  FMNMX.FTZ R6, R241, R6, !PT ;  /* 0x00000006f1067209 */ /* 0x000fe80007810000 */
[----:B------:R-:W-:Y:S04]  /*f180*/  FMNMX.FTZ R6, R58, R6, !PT ;  /* 0x000000063a067209 */ /* 0x000fe80007810000 */
[----:B------:R-:W-:Y:S04]  /*f190*/  FMNMX.FTZ R6, R27, R6, !PT ;  /* 0x000000061b067209 */ /* 0x000fe80007810000 */
[----:B------:R-:W-:Y:S04]  /*f1a0*/  FMNMX.FTZ R6, R42, R6, !PT ;  /* 0x000000062a067209 */ /* 0x000fe80007810000 */
[----:B------:R-:W-:Y:S04]  /*f1b0*/  FMNMX.FTZ R6, R43, R6, !PT ;  /* 0x000000062b067209 */ /* 0x000fe80007810000 */
[----:B------:R-:W-:Y:S02]  /*f1c0*/  FMNMX.FTZ R6, R45, R6, !PT ;  /* 0x000000062d067209 */ /* 0x000fe40007810000 */
[----:B----4-:R-:W-:Y:S02]  /*f1d0*/  FMNMX.FTZ R0, R40, R0, !PT ;  /* 0x0000000028007209 */ /* 0x010fe40007810000 */
[----:B--2---:R-:W-:Y:S04]  /*f1e0*/  FMNMX.FTZ R5, R243, R5, !PT ;  /* 0x00000005f3057209 */ /* 0x004fe80007810000 */
[----:B---3--:R-:W-:Y:S04]  /*f1f0*/  FMNMX.FTZ R5, R41, R5, !PT ;  /* 0x0000000529057209 */ /* 0x008fe80007810000 */
[----:B------:R-:W-:Y:S04]  /*f200*/  FMNMX.FTZ R5, R51, R5, !PT ;  /* 0x0000000533057209 */ /* 0x000fe80007810000 */
[----:B------:R-:W-:Y:S04]  /*f210*/  FMNMX.FTZ R5, R55, R5, !PT ;  /* 0x0000000537057209 */ /* 0x000fe80007810000 */
[----:B------:R-:W-:Y:S04]  /*f220*/  FMNMX.FTZ R5, R49, R5, !PT ;  /* 0x0000000531057209 */ /* 0x000fe80007810000 */
[----:B------:R-:W-:Y:S04]  /*f230*/  FMNMX.FTZ R5, R47, R5, !PT ;  /* 0x000000052f057209 */ /* 0x000fe80007810000 */
[----:B------:R-:W-:Y:S04]  /*f240*/  FMNMX.FTZ R5, R235, R5, !PT ;  /* 0x00000005eb057209 */ /* 0x000fe80007810000 */
        /* <DEDUP_REMOVED lines=23> */
[----:B------:R-:W-:Y:S01]  /*f3c0*/  FMNMX.FTZ R4, R215, R4, !PT ;  /* 0x00000004d7047209 */ /* 0x000fe20007810000 */
[----:B------:R-:W1:Y:S01]  /*f3d0*/  SHFL.BFLY PT, R138, R5, 0x1, 0x1f ;  /* 0x0c201f00058a7f89 */ /* 0x000e6200000e0000 */
[----:B------:R-:W-:Y:S04]  /*f3e0*/  FMNMX.FTZ R0, R229, R0, !PT ;  /* 0x00000000e5007209 */ /* 0x000fe80007810000 */
[----:B------:R-:W-:Y:S03]  /*f3f0*/  FMNMX.FTZ R0, R228, R0, !PT ;  /* 0x00000000e4007209 */ /* 0x000fe60007810000 */
[----:B------:R-:W2:Y:S01]  /*f400*/  SHFL.BFLY PT, R9, R4, 0x2, 0x1f ;  /* 0x0c401f0004097f89 */ /* 0x000ea200000e0000 */
[----:B------:R-:W-:Y:S04]  /*f410*/  FMNMX.FTZ R0, R227, R0, !PT ;  /* 0x00000000e3007209 */ /* 0x000fe80007810000 */
[----:B------:R-:W-:Y:S04]  /*f420*/  FMNMX.FTZ R0, R226, R0, !PT ;  /* 0x00000000e2007209 */ /* 0x000fe80007810000 */
[----:B------:R-:W-:Y:S04]  /*f430*/  FMNMX.FTZ R0, R212, R0, !PT ;  /* 0x00000000d4007209 */ /* 0x000fe80007810000 */
[----:B------:R-:W-:Y:S02]  /*f440*/  FMNMX.FTZ R0, R211, R0, !PT ;  /* 0x00000000d3007209 */ /* 0x000fe40007810000 */
[----:B-1----:R-:W-:Y:S03]  /*f450*/  FMNMX.FTZ R138, R5, R138, !PT ;  /* 0x0000008a058a7209 */ /* 0x002fe60007810000 */
[----:B------:R-:W1:Y:S02]  /*f460*/  SHFL.BFLY PT, R8, R0, 0x2, 0x1f ;  /* 0x0c401f0000087f89 */ /* 0x000e6400000e0000 */
[----:B------:R-:W-:Y:S01]  /*f470*/  FMUL.FTZ R209, R138, c[0x0][0x2d0] ;  /* 0x0000b4008ad17a20 */ /* 0x000fe20000410000 */
[----:B--2---:R-:W-:Y:S03]  /*f480*/  FMNMX.FTZ R4, R4, R9, !PT ;  /* 0x0000000904047209 */ /* 0x004fe60007810000 */
[--C-:B------:R-:W-:Y:S02]  /*f490*/  FFMA.FTZ R214, R214, c[0x0][0x2d0], -R209.reuse ;  /* 0x0000b400d6d67a23 */ /* 0x100fe400000108d1 */
[----:B------:R-:W-:Y:S01]  /*f4a0*/  FFMA.FTZ R230, R230, c[0x0][0x2d0], -R209 ;  /* 0x0000b400e6e67a23 */ /* 0x000fe200000108d1 */
[----:B------:R-:W2:Y:S01]  /*f4b0*/  SHFL.BFLY PT, R137, R4, 0x1, 0x1f ;  /* 0x0c201f0004897f89 */ /* 0x000ea200000e0000 */
[----:B-1----:R-:W-:Y:S07]  /*f4c0*/  FMNMX.FTZ R0, R0, R8, !PT ;  /* 0x0000000800007209 */ /* 0x002fee0007810000 */
[----:B------:R-:W1:Y:S01]  /*f4d0*/  SHFL.BFLY PT, R139, R0, 0x1, 0x1f ;  /* 0x0c201f00008b7f89 */ /* 0x000e6200000e0000 */
[----:B--2---:R-:W-:Y:S05]  /*f4e0*/  FMNMX.FTZ R137, R4, R137, !PT ;  /* 0x0000008904897209 */ /* 0x004fea0007810000 */
[----:B------:R-:W-:Y:S04]  /*f4f0*/  FMUL.FTZ R210, R137, c[0x0][0x2d0] ;  /* 0x0000b40089d27a20 */ /* 0x000fe80000410000 */
[----:B------:R-:W-:Y:S06]  /*f500*/  FFMA.FTZ R233, R233, c[0x0][0x2d0], -R210 ;  /* 0x0000b400e9e97a23 */ /* 0x000fec00000108d2 */
[----:B------:R-:W-:Y:S01]  /*f510*/  MUFU.EX2 R233, R233 ;  /* 0x000000e900e97308 */ /* 0x000fe20000000800 */
[----:B-1----:R-:W-:Y:S05]  /*f520*/  FMNMX.FTZ R139, R0, R139, !PT ;  /* 0x0000008b008b7209 */ /* 0x002fea0007810000 */
[C---:B------:R-:W-:Y:S02]  /*f530*/  FADD.FTZ R0, -R139.reuse, R2 ;  /* 0x000000028b007221 */ /* 0x040fe40000010100 */
[----:B------:R-:W-:Y:S02]  /*f540*/  FMUL.FTZ R208, R139, c[0x0][0x2d0] ;  /* 0x0000b4008bd07a20 */ /* 0x000fe40000410000 */
[----:B------:R-:W-:Y:S01]  /*f550*/  FMUL.FTZ R2, R0, c[0x0][0x2d0] ;  /* 0x0000b40000027a20 */ /* 0x000fe20000410000 */
[----:B------:R-:W-:Y:S01]  /*f560*/  FMNMX.FTZ R0, R46, R6, !PT ;  /* 0x000000062e007209 */ /* 0x000fe20007810000 */
[--C-:B------:R-:W-:Y:S02]  /*f570*/  FFMA.FTZ R4, R142, c[0x0][0x2d0], -R208.reuse ;  /* 0x0000b4008e047a23 */ /* 0x100fe400000108d0 */
[----:B------:R1:W2:Y:S01]  /*f580*/  MUFU.EX2 R134, R2 ;  /* 0x0000000200867308 */ /* 0x0002a20000000800 */
[----:B------:R-:W-:Y:S01]  /*f590*/  FMNMX.FTZ R0, R136, R0, !PT ;  /* 0x0000000088007209 */ /* 0x000fe20007810000 */
[--C-:B------:R-:W-:Y:S02]  /*f5a0*/  FFMA.FTZ R212, R212, c[0x0][0x2d0], -R208.reuse ;  /* 0x0000b400d4d47a23 */ /* 0x100fe400000108d0 */
[--C-:B------:R-:W-:Y:S01]  /*f5b0*/  FFMA.FTZ R226, R226, c[0x0][0x2d0], -R208.reuse ;  /* 0x0000b400e2e27a23 */ /* 0x100fe200000108d0 */
[----:B------:R-:W-:Y:S05]  /*f5c0*/  FMNMX.FTZ R0, R135, R0, !PT ;  /* 0x0000000087007209 */ /* 0x000fea0007810000 */
[----:B------:R-:W-:Y:S01]  /*f5d0*/  MUFU.EX2 R10, R4 ;  /* 0x00000004000a7308 */ /* 0x000fe20000000800 */
[----:B-1----:R-:W-:Y:S02]  /*f5e0*/  FADD.FTZ R2, -R138, R3 ;  /* 0x000000038a027221 */ /* 0x002fe40000010100 */
[----:B------:R-:W1:Y:S01]  /*f5f0*/  SHFL.BFLY PT, R3, R0, 0x2, 0x1f ;  /* 0x0c401f0000037f89 */ /* 0x000e6200000e0000 */
[----:B--2---:R-:W-:Y:S02]  /*f600*/  FMUL.FTZ R5, R134, R145 ;  /* 0x0000009186057220 */ /* 0x004fe40000410000 */
[----:B------:R-:W-:Y:S02]  /*f610*/  FMUL.FTZ R2, R2, c[0x0][0x2d0] ;  /* 0x0000b40002027a20 */ /* 0x000fe40000410000 */
[C---:B------:R-:W-:Y:S01]  /*f620*/  FMUL.FTZ R32, R134.reuse, R160 ;  /* 0x000000a086207220 */ /* 0x040fe20000410000 */
[----:B------:R-:W-:Y:S01]  /*f630*/  MOV R160, R53 ;  /* 0x0000003500a07202 */ /* 0x000fe20000000f00 */
[----:B------:R2:W3:Y:S01]  /*f640*/  MUFU.EX2 R133, R2 ;  /* 0x0000000200857308 */ /* 0x0004e20000000800 */
        /* <DEDUP_REMOVED lines=8> */
[----:B------:R-:W-:Y:S01]  /*f6d0*/  FMUL.FTZ R84, R134, R84 ;  /* 0x0000005486547220 */ /* 0x000fe20000410000 */
[----:B-1----:R-:W-:Y:S01]  /*f6e0*/  FMNMX.FTZ R0, R0, R3, !PT ;  /* 0x0000000300007209 */ /* 0x002fe20007810000 */
[----:B------:R-:W-:Y:S02]  /*f6f0*/  FFMA.FTZ R3, R16, c[0x0][0x2d0], -R208 ;  /* 0x0000b40010037a23 */ /* 0x000fe400000108d0 */
[C---:B------:R-:W-:Y:S02]  /*f700*/  FMUL.FTZ R16, R134.reuse, R148 ;  /* 0x0000009486107220 */ /* 0x040fe40000410000 */
[----:B------:R1:W-:Y:S01]  /*f710*/  MUFU.EX2 R246, R3 ;  /* 0x0000000300f67308 */ /* 0x0003e20000000800 */
[----:B------:R-:W-:Y:S02]  /*f720*/  FMUL.FTZ R85, R134, R85 ;  /* 0x0000005586557220 */ /* 0x000fe40000410000 */
[----:B--2---:R-:W-:Y:S02]  /*f730*/  FADD.FTZ R2, -R137, R132 ;  /* 0x0000008489027221 */ /* 0x004fe40000010100 */
[C---:B---3--:R-:W-:Y:S02]  /*f740*/  FMUL.FTZ R6, R133.reuse, R146 ;  /* 0x0000009285067220 */ /* 0x048fe40000410000 */
[----:B------:R-:W-:Y:S02]  /*f750*/  FMUL.FTZ R2, R2, c[0x0][0x2d0] ;  /* 0x0000b40002027a20 */ /* 0x000fe40000410000 */
[C---:B------:R-:W-:Y:S02]  /*f760*/  FMUL.FTZ R7, R133.reuse, R147 ;  /* 0x0000009385077220 */ /* 0x040fe40000410000 */
[----:B------:R2:W3:Y:S01]  /*f770*/  MUFU.EX2 R132, R2 ;  /* 0x0000000200847308 */ /* 0x0004e20000000800 */
[C---:B------:R-:W-:Y:S02]  /*f780*/  FMUL.FTZ R19, R133.reuse, R151 ;  /* 0x0000009785137220 */ /* 0x040fe40000410000 */
[C---:B------:R-:W-:Y:S02]  /*f790*/  FMUL.FTZ R66, R133.reuse, R186 ;  /* 0x000000ba85427220 */ /* 0x040fe40000410000 */
        /* <DEDUP_REMOVED lines=9> */
[----:B------:R-:W-:Y:S02]  /*f830*/  FMUL.FTZ R96, R134, R96 ;  /* 0x0000006086607220 */ /* 0x000fe40000410000 */
[--C-:B--2---:R-:W-:Y:S02]  /*f840*/  FFMA.FTZ R2, R221, c[0x0][0x2d0], -R208.reuse ;  /* 0x0000b400dd027a23 */ /* 0x104fe400000108d0 */
[C---:B---3--:R-:W-:Y:S01]  /*f850*/  FMUL.FTZ R8, R132.reuse, R156 ;  /* 0x0000009c84087220 */ /* 0x048fe20000410000 */
[----:B------:R-:W-:Y:S01]  /*f860*/  MOV R156, R61 ;  /* 0x0000003d009c7202 */ /* 0x000fe20000000f00 */
[----:B------:R2:W-:Y:S01]  /*f870*/  MUFU.EX2 R12, R2 ;  /* 0x00000002000c7308 */ /* 0x0005e20000000800 */
        /* <DEDUP_REMOVED lines=12> */
[--C-:B-1----:R-:W-:Y:S02]  /*f940*/  FFMA.FTZ R3, R223, c[0x0][0x2d0], -R209.reuse ;  /* 0x0000b400df037a23 */ /* 0x102fe400000108d1 */
[----:B------:R-:W-:Y:S02]  /*f950*/  FMUL.FTZ R49, R134, R173 ;  /* 0x000000ad86317220 */ /* 0x000fe40000410000 */
[----:B------:R1:W-:Y:S01]  /*f960*/  MUFU.EX2 R223, R3 ;  /* 0x0000000300df7308 */ /* 0x0003e20000000800 */
[C---:B------:R-:W-:Y:S02]  /*f970*/  FMUL.FTZ R56, R132.reuse, R200 ;  /* 0x000000c884387220 */ /* 0x040fe40000410000 */
[C---:B------:R-:W-:Y:S02]  /*f980*/  FMUL.FTZ R61, R132.reuse, R205 ;  /* 0x000000cd843d7220 */ /* 0x040fe40000410000 */
[C---:B------:R-:W-:Y:S02]  /*f990*/  FMUL.FTZ R72, R132.reuse, R72 ;  /* 0x0000004884487220 */ /* 0x040fe40000410000 */
[----:B--2---:R-:W-:Y:S02]  /*f9a0*/  FFMA.FTZ R2, R141, c[0x0][0x2d0], -R208 ;  /* 0x0000b4008d027a23 */ /* 0x004fe400000108d0 */
        /* <DEDUP_REMOVED lines=11> */
[----:B------:R-:W-:Y:S02]  /*fa60*/  FMUL.FTZ R97, R134, R97 ;  /* 0x0000006186617220 */ /* 0x000fe40000410000 */
[C---:B------:R-:W-:Y:S02]  /*fa70*/  FMUL.FTZ R98, R133.reuse, R98 ;  /* 0x0000006285627220 */ /* 0x040fe40000410000 */
[C---:B------:R-:W-:Y:S01]  /*fa80*/  FMUL.FTZ R99, R133.reuse, R99 ;  /* 0x0000006385637220 */ /* 0x040fe20000410000 */
[----:B--2---:R-:W2:Y:S01]  /*fa90*/  SHFL.BFLY PT, R2, R0, 0x1, 0x1f ;  /* 0x0c201f0000027f89 */ /* 0x004ea200000e0000 */
[----:B---3--:R-:W-:Y:S01]  /*faa0*/  F2FP.BF16.PACK_AB R142, R246, R249 ;  /* 0x000000f9f68e723e */ /* 0x008fe200000010ff */
[C---:B------:R-:W-:Y:S02]  /*fab0*/  FMUL.FTZ R100, R134.reuse, R100 ;  /* 0x0000006486647220 */ /* 0x040fe40000410000 */
[----:B------:R-:W-:Y:S02]  /*fac0*/  FMUL.FTZ R101, R134, R101 ;  /* 0x0000006586657220 */ /* 0x000fe40000410000 */
[C---:B------:R-:W-:Y:S02]  /*fad0*/  FMUL.FTZ R102, R133.reuse, R102 ;  /* 0x0000006685667220 */ /* 0x040fe40000410000 */
[----:B------:R-:W-:Y:S02]  /*fae0*/  FMUL.FTZ R103, R133, R103 ;  /* 0x0000006785677220 */ /* 0x000fe40000410000 */
[C---:B------:R-:W-:Y:S02]  /*faf0*/  FMUL.FTZ R104, R132.reuse, R104 ;  /* 0x0000006884687220 */ /* 0x040fe40000410000 */
[----:B------:R-:W-:Y:S02]  /*fb00*/  FMUL.FTZ R105, R132, R105 ;  /* 0x0000006984697220 */ /* 0x000fe40000410000 */
[----:B------:R-:W-:Y:S02]  /*fb10*/  FFMA.FTZ R156, R156, c[0x0][0x2d0], -R210 ;  /* 0x0000b4009c9c7a23 */ /* 0x000fe400000108d2 */
[----:B------:R-:W-:Y:S02]  /*fb20*/  FFMA.FTZ R173, R229, c[0x0][0x2d0], -R208 ;  /* 0x0000b400e5ad7a23 */ /* 0x000fe400000108d0 */
[--C-:B-1----:R-:W-:Y:S02]  /*fb30*/  FFMA.FTZ R3, R222, c[0x0][0x2d0], -R210.reuse ;  /* 0x0000b400de037a23 */ /* 0x102fe400000108d2 */
[C---:B------:R-:W-:Y:S02]  /*fb40*/  FMUL.FTZ R108, R132.reuse, R108 ;  /* 0x0000006c846c7220 */ /* 0x040fe40000410000 */
[----:B------:R1:W-:Y:S01]  /*fb50*/  MUFU.EX2 R221, R3 ;  /* 0x0000000300dd7308 */ /* 0x0003e20000000800 */
[----:B------:R-:W-:Y:S01]  /*fb60*/  FMUL.FTZ R109, R132, R109 ;  /* 0x0000006d846d7220 */ /* 0x000fe20000410000 */
[----:B--2---:R-:W-:Y:S01]  /*fb70*/  FMNMX.FTZ R2, R2, R0, !PT ;  /* 0x0000000002027209 */ /* 0x004fe20007810000 */
[----:B------:R-:W-:Y:S02]  /*fb80*/  FFMA.FTZ R0, R18, c[0x0][0x2d0], -R209 ;  /* 0x0000b40012007a23 */ /* 0x000fe400000108d1 */
[C---:B------:R-:W-:Y:S02]  /*fb90*/  FMUL.FTZ R18, R133.reuse, R150 ;  /* 0x0000009685127220 */ /* 0x040fe40000410000 */
[----:B------:R-:W-:Y:S01]  /*fba0*/  LDSM.16.MT88.4 R148, [R239+0x100] ;  /* 0x00010000ef94783b */ /* 0x000fe20000004200 */
[C---:B------:R-:W-:Y:S02]  /*fbb0*/  FMUL.FTZ R112, R134.reuse, R112 ;  /* 0x0000007086707220 */ /* 0x040fe40000410000 */
[----:B------:R2:W3:Y:S01]  /*fbc0*/  MUFU.EX2 R245, R0 ;  /* 0x0000000000f57308 */ /* 0x0004e20000000800 */
[C---:B------:R-:W-:Y:S02]  /*fbd0*/  FMUL.FTZ R113, R134.reuse, R113 ;  /* 0x0000007186717220 */ /* 0x040fe40000410000 */
[C---:B------:R-:W-:Y:S02]  /*fbe0*/  FMUL.FTZ R114, R133.reuse, R114 ;  /* 0x0000007285727220 */ /* 0x040fe40000410000 */
[C---:B------:R-:W-:Y:S02]  /*fbf0*/  FMUL.FTZ R115, R133.reuse, R115 ;  /* 0x0000007385737220 */ /* 0x040fe40000410000 */
[C---:B------:R-:W-:Y:S02]  /*fc00*/  FMUL.FTZ R116, R134.reuse, R116 ;  /* 0x0000007486747220 */ /* 0x040fe40000410000 */
[----:B------:R-:W-:Y:S02]  /*fc10*/  FMUL.FTZ R117, R134, R117 ;  /* 0x0000007586757220 */ /* 0x000fe40000410000 */
[C---:B------:R-:W-:Y:S02]  /*fc20*/  FMUL.FTZ R118, R133.reuse, R118 ;  /* 0x0000007685767220 */ /* 0x040fe40000410000 */
[C---:B------:R-:W-:Y:S02]  /*fc30*/  FMUL.FTZ R119, R133.reuse, R119 ;  /* 0x0000007785777220 */ /* 0x040fe40000410000 */
[----:B-1----:R-:W-:Y:S01]  /*fc40*/  FFMA.FTZ R3, R224, c[0x0][0x2d0], -R210 ;  /* 0x0000b400e0037a23 */ /* 0x002fe200000108d2 */
[----:B------:R-:W-:Y:S01]  /*fc50*/  MOV R224, R12 ;  /* 0x0000000c00e07202 */ /* 0x000fe20000000f00 */
[C---:B------:R-:W-:Y:S01]  /*fc60*/  FMUL.FTZ R12, R132.reuse, R164 ;  /* 0x000000a4840c7220 */ /* 0x040fe20000410000 */
[----:B------:R-:W-:Y:S01]  /*fc70*/  MOV R164, R35 ;  /* 0x0000002300a47202 */ /* 0x000fe20000000f00 */
[----:B------:R1:W-:Y:S01]  /*fc80*/  MUFU.EX2 R222, R3 ;  /* 0x0000000300de7308 */ /* 0x0003e20000000800 */
[----:B------:R-:W-:Y:S01]  /*fc90*/  FMUL.FTZ R35, R133, R163 ;  /* 0x000000a385237220 */ /* 0x000fe20000410000 */
[----:B------:R-:W-:Y:S01]  /*fca0*/  MOV R163, R55 ;  /* 0x0000003700a37202 */ /* 0x000fe20000000f00 */
[----:B------:R-:W-:Y:S02]  /*fcb0*/  FMUL.FTZ R120, R132, R120 ;  /* 0x0000007884787220 */ /* 0x000fe40000410000 */
[----:B--2---:R-:W-:Y:S01]  /*fcc0*/  FADD.FTZ R0, -R2, R140 ;  /* 0x0000008c02007221 */ /* 0x004fe20000010100 */
[----:B---3--:R-:W-:Y:S01]  /*fcd0*/  F2FP.BF16.PACK_AB R143, R245, R248 ;  /* 0x000000f8f58f723e */ /* 0x008fe200000010ff */
[----:B------:R-:W-:Y:S02]  /*fce0*/  FMUL.FTZ R121, R132, R121 ;  /* 0x0000007984797220 */ /* 0x000fe40000410000 */
[----:B------:R-:W-:Y:S02]  /*fcf0*/  FMUL.FTZ R0, R0, c[0x0][0x2d0] ;  /* 0x0000b40000007a20 */ /* 0x000fe40000410000 */
[C---:B------:R-:W-:Y:S02]  /*fd00*/  FMUL.FTZ R124, R132.reuse, R124 ;  /* 0x0000007c847c7220 */ /* 0x040fe40000410000 */
[----:B------:R-:W-:Y:S02]  /*fd10*/  FMUL.FTZ R125, R132, R125 ;  /* 0x0000007d847d7220 */ /* 0x000fe40000410000 */
[----:B------:R-:W2:Y:S01]  /*fd20*/  MUFU.EX2 R0, R0 ;  /* 0x0000000000007308 */ /* 0x000ea20000000800 */
[C---:B------:R-:W-:Y:S02]  /*fd30*/  FMUL.FTZ R128, R134.reuse, R128 ;  /* 0x0000008086807220 */ /* 0x040fe40000410000 */
[----:B------:R-:W-:Y:S02]  /*fd40*/  FMUL.FTZ R129, R134, R129 ;  /* 0x0000008186817220 */ /* 0x000fe40000410000 */
[C---:B------:R-:W-:Y:S02]  /*fd50*/  FMUL.FTZ R130, R133.reuse, R130 ;  /* 0x0000008285827220 */ /* 0x040fe40000410000 */
[----:B------:R-:W-:Y:S02]  /*fd60*/  FMUL.FTZ R131, R133, R131 ;  /* 0x0000008385837220 */ /* 0x000fe40000410000 */
[--C-:B-1----:R-:W-:Y:S04]  /*fd70*/  FFMA.FTZ R3, R217, c[0x0][0x2d0], -R210.reuse ;  /* 0x0000b400d9037a23 */ /* 0x102fe800000108d2 */
[----:B------:R1:W-:Y:S01]  /*fd80*/  MUFU.EX2 R247, R3 ;  /* 0x0000000300f77308 */ /* 0x0003e20000000800 */
[C---:B--2---:R-:W-:Y:S01]  /*fd90*/  FMUL.FTZ R14, R0.reuse, R166 ;  /* 0x000000a6000e7220 */ /* 0x044fe20000410000 */
        /* <DEDUP_REMOVED lines=13> */
[----:B-1----:R-:W-:Y:S02]  /*fe70*/  FFMA.FTZ R3, R216, c[0x0][0x2d0], -R210 ;  /* 0x0000b400d8037a23 */ /* 0x002fe400000108d2 */
[C---:B------:R-:W-:Y:S02]  /*fe80*/  FMUL.FTZ R42, R0.reuse, R194 ;  /* 0x000000c2002a7220 */ /* 0x040fe40000410000 */
[----:B------:R-:W1:Y:S01]  /*fe90*/  MUFU.EX2 R244, R3 ;  /* 0x0000000300f47308 */ /* 0x000e620000000800 */
[----:B------:R-:W-:Y:S02]  /*fea0*/  FMUL.FTZ R43, R0, R195 ;  /* 0x000000c3002b7220 */ /* 0x000fe40000410000 */
[----:B------:R-:W-:Y:S02]  /*feb0*/  FMUL.FTZ R45, R132, R197 ;  /* 0x000000c5842d7220 */ /* 0x000fe40000410000 */
[C---:B------:R-:W-:Y:S02]  /*fec0*/  FMUL.FTZ R46, R0.reuse, R198 ;  /* 0x000000c6002e7220 */ /* 0x040fe40000410000 */
[----:B------:R-:W-:Y:S02]  /*fed0*/  FMUL.FTZ R47, R0, R199 ;  /* 0x000000c7002f7220 */ /* 0x000fe40000410000 */
[----:B------:R-:W-:Y:S02]  /*fee0*/  FMUL.FTZ R50, R133, R174 ;  /* 0x000000ae85327220 */ /* 0x000fe40000410000 */
[----:B------:R-:W-:Y:S02]  /*fef0*/  FMUL.FTZ R60, R132, R204 ;  /* 0x000000cc843c7220 */ /* 0x000fe40000410000 */
[C---:B------:R-:W-:Y:S02]  /*ff00*/  FMUL.FTZ R62, R0.reuse, R206 ;  /* 0x000000ce003e7220 */ /* 0x040fe40000410000 */
[C---:B------:R-:W-:Y:S02]  /*ff10*/  FMUL.FTZ R63, R0.reuse, R207 ;  /* 0x000000cf003f7220 */ /* 0x040fe40000410000 */
[C---:B------:R-:W-:Y:S02]  /*ff20*/  FMUL.FTZ R74, R0.reuse, R74 ;  /* 0x0000004a004a7220 */ /* 0x040fe40000410000 */
[C---:B------:R-:W-:Y:S02]  /*ff30*/  FMUL.FTZ R75, R0.reuse, R75 ;  /* 0x0000004b004b7220 */ /* 0x040fe40000410000 */
[C---:B------:R-:W-:Y:S02]  /*ff40*/  FMUL.FTZ R78, R0.reuse, R78 ;  /* 0x0000004e004e7220 */ /* 0x040fe40000410000 */
[----:B------:R-:W-:Y:S01]  /*ff50*/  FMUL.FTZ R79, R0, R79 ;  /* 0x0000004f004f7220 */ /* 0x000fe20000410000 */
[----:B-1----:R-:W-:Y:S01]  /*ff60*/  F2FP.BF16.PACK_AB R146, R244, R247 ;  /* 0x000000f7f492723e */ /* 0x002fe200000010ff */
[----:B------:R-:W-:Y:S02]  /*ff70*/  FMUL.FTZ R3, R2, c[0x0][0x2d0] ;  /* 0x0000b40002037a20 */ /* 0x000fe40000410000 */
[----:B------:R-:W-:Y:S02]  /*ff80*/  FMUL.FTZ R90, R0, R90 ;  /* 0x0000005a005a7220 */ /* 0x000fe40000410000 */
[--C-:B------:R-:W-:Y:S01]  /*ff90*/  FFMA.FTZ R4, R220, c[0x0][0x2d0], -R3.reuse ;  /* 0x0000b400dc047a23 */ /* 0x100fe20000010803 */
[----:B------:R-:W-:Y:S01]  /*ffa0*/  MOV R220, R11 ;  /* 0x0000000b00dc7202 */ /* 0x000fe20000000f00 */
[C---:B------:R-:W-:Y:S01]  /*ffb0*/  FMUL.FTZ R11, R0.reuse, R159 ;  /* 0x0000009f000b7220 */ /* 0x040fe20000410000 */
[----:B------:R-:W-:Y:S01]  /*ffc0*/  MOV R159, R54 ;  /* 0x00000036009f7202 */ /* 0x000fe20000000f00 */
[----:B------:R1:W-:Y:S01]  /*ffd0*/  MUFU.EX2 R216, R4 ;  /* 0x0000000400d87308 */ /* 0x0003e20000000800 */
[----:B------:R-:W-:Y:S01]  /*ffe0*/  F2FP.BF16.PACK_AB R141, R223, R220 ;  /* 0x000000dcdf8d723e */ /* 0x000fe200000010ff */
[----:B------:R-:W2:Y:S01]  /*fff0*/  LDSM.16.MT88.4 R52, [R240+0x100] ;  /* 0x00010000f034783b */ /* 0x000ea20000004200 */
[C---:B------:R-:W-:Y:S02]  /*10000*/  FMUL.FTZ R91, R0.reuse, R91 ;  /* 0x0000005b005b7220 */ /* 0x040fe40000410000 */
[C---:B------:R-:W-:Y:S02]  /*10010*/  FMUL.FTZ R94, R0.reuse, R94 ;  /* 0x0000005e005e7220 */ /* 0x040fe40000410000 */
[C---:B------:R-:W-:Y:S02]  /*10020*/  FMUL.FTZ R95, R0.reuse, R95 ;  /* 0x0000005f005f7220 */ /* 0x040fe40000410000 */
[C---:B------:R-:W-:Y:S02]  /*10030*/  FMUL.FTZ R106, R0.reuse, R106 ;  /* 0x0000006a006a7220 */ /* 0x040fe40000410000 */
[----:B------:R-:W-:Y:S02]  /*10040*/  FMUL.FTZ R107, R0, R107 ;  /* 0x0000006b006b7220 */ /* 0x000fe40000410000 */
[--C-:B------:R-:W-:Y:S02]  /*10050*/  FFMA.FTZ R174, R176, c[0x0][0x2d0], -R208.reuse ;  /* 0x0000b400b0ae7a23 */ /* 0x100fe400000108d0 */
[C---:B------:R-:W-:Y:S02]  /*10060*/  FMUL.FTZ R110, R0.reuse, R110 ;  /* 0x0000006e006e7220 */ /* 0x040fe40000410000 */
[C---:B------:R-:W-:Y:S02]  /*10070*/  FMUL.FTZ R111, R0.reuse, R111 ;  /* 0x0000006f006f7220 */ /* 0x040fe40000410000 */
[C---:B------:R-:W-:Y:S02]  /*10080*/  FMUL.FTZ R122, R0.reuse, R122 ;  /* 0x0000007a007a7220 */ /* 0x040fe40000410000 */
[C---:B------:R-:W-:Y:S02]  /*10090*/  FMUL.FTZ R123, R0.reuse, R123 ;  /* 0x0000007b007b7220 */ /* 0x040fe40000410000 */
[C---:B------:R-:W-:Y:S02]  /*100a0*/  FMUL.FTZ R126, R0.reuse, R126 ;  /* 0x0000007e007e7220 */ /* 0x040fe40000410000 */
[--C-:B-1----:R-:W-:Y:S01]  /*100b0*/  FFMA.FTZ R4, R225, c[0x0][0x2d0], -R3.reuse ;  /* 0x0000b400e1047a23 */ /* 0x102fe20000010803 */
[----:B------:R-:W-:Y:S01]  /*100c0*/  MOV R225, R10 ;  /* 0x0000000a00e17202 */ /* 0x000fe20000000f00 */
[----:B------:R-:W-:Y:S01]  /*100d0*/  FMUL.FTZ R10, R0, R158 ;  /* 0x0000009e000a7220 */ /* 0x000fe20000410000 */
[----:B------:R-:W-:Y:S01]  /*100e0*/  MOV R158, R44 ;  /* 0x0000002c009e7202 */ /* 0x000fe20000000f00 */
[----:B------:R1:W3:Y:S01]  /*100f0*/  MUFU.EX2 R217, R4 ;  /* 0x0000000400d97308 */ /* 0x0002e20000000800 */
[----:B------:R-:W-:Y:S01]  /*10100*/  F2FP.BF16.PACK_AB R140, R224, R225 ;  /* 0x000000e1e08c723e */ /* 0x000fe200000010ff */
[----:B------:R-:W-:Y:S02]  /*10110*/  FMUL.FTZ R44, R132, R196 ;  /* 0x000000c4842c7220 */ /* 0x000fe40000410000 */
[----:B------:R-:W-:Y:S02]  /*10120*/  FMUL.FTZ R127, R0, R127 ;  /* 0x0000007f007f7220 */ /* 0x000fe40000410000 */
[--C-:B------:R-:W-:Y:S02]  /*10130*/  FFMA.FTZ R176, R227, c[0x0][0x2d0], -R208.reuse ;  /* 0x0000b400e3b07a23 */ /* 0x100fe400000108d0 */
[--C-:B-1----:R-:W-:Y:S01]  /*10140*/  FFMA.FTZ R4, R219, c[0x0][0x2d0], -R3.reuse ;  /* 0x0000b400db047a23 */ /* 0x102fe20000010803 */
[----:B---3--:R-:W-:Y:S03]  /*10150*/  F2FP.BF16.PACK_AB R145, R217, R216 ;  /* 0x000000d8d991723e */ /* 0x008fe600000010ff */
[----:B------:R1:W-:Y:S02]  /*10160*/  MUFU.EX2 R219, R4 ;  /* 0x0000000400db7308 */ /* 0x0003e40000000800 */
[----:B-1----:R-:W-:Y:S08]  /*10170*/  FFMA.FTZ R4, R218, c[0x0][0x2d0], -R3 ;  /* 0x0000b400da047a23 */ /* 0x002ff00000010803 */
[----:B------:R1:W3:Y:S02]  /*10180*/  MUFU.EX2 R218, R4 ;  /* 0x0000000400da7308 */ /* 0x0002e40000000800 */
[----:B-1----:R-:W-:Y:S01]  /*10190*/  FMUL.FTZ R4, R134, R144 ;  /* 0x0000009086047220 */ /* 0x002fe20000410000 */
[----:B---3--:R-:W-:Y:S02]  /*101a0*/  F2FP.BF16.PACK_AB R147, R218, R219 ;  /* 0x000000dbda93723e */ /* 0x008fe400000010ff */
[----:B------:R-:W-:Y:S04]  /*101b0*/  F2FP.BF16.PACK_AB R144, R222, R221 ;  /* 0x000000ddde90723e */ /* 0x000fe800000010ff */
[-C--:B------:R-:W-:Y:S08]  /*101c0*/  HMMA.16816.F32.BF16 R4, R140, R20.reuse, R4 ;  /* 0x000000148c04723c */ /* 0x080ff00000041804 */
[C---:B------:R-:W-:Y:S07]  /*101d0*/  HMMA.16816.F32.BF16 R8, R144.reuse, R20, R8 ;  /* 0x000000149008723c */ /* 0x040fee0000041808 */
[----:B------:R-:W-:Y:S01]  /*101e0*/  FMUL.FTZ R21, R134, R153 ;  /* 0x0000009986157220 */ /* 0x000fe20000410000 */
[-C--:B------:R-:W-:Y:S04]  /*101f0*/  HMMA.16816.F32.BF16 R12, R144, R22.reuse, R12 ;  /* 0x00000016900c723c */ /* 0x080fe8000004180c */
[----:B------:R-:W-:Y:S01]  /*10200*/  MOV R153, R57 ;  /* 0x0000003900997202 */ /* 0x000fe20000000f00 */
[----:B------:R-:W-:Y:S02]  /*10210*/  FMUL.FTZ R57, R132, R201 ;  /* 0x000000c984397220 */ /* 0x000fe40000410000 */
[----:B------:R-:W-:Y:S01]  /*10220*/  FMUL.FTZ R20, R134, R152 ;  /* 0x0000009886147220 */ /* 0x000fe20000410000 */
[C---:B------:R-:W-:Y:S04]  /*10230*/  HMMA.16816.F32.BF16 R16, R140.reuse, R22, R16 ;  /* 0x000000168c10723c */ /* 0x040fe80000041810 */
[----:B------:R-:W-:Y:S01]  /*10240*/  MOV R152, R40 ;  /* 0x0000002800987202 */ /* 0x000fe20000000f00 */
[----:B------:R-:W-:Y:S02]  /*10250*/  FMUL.FTZ R40, R132, R192 ;  /* 0x000000c084287220 */ /* 0x000fe40000410000 */
[C---:B------:R-:W-:Y:S01]  /*10260*/  FMUL.FTZ R22, R133.reuse, R154 ;  /* 0x0000009a85167220 */ /* 0x040fe20000410000 */
[----:B------:R-:W-:Y:S01]  /*10270*/  MOV R154, R58 ;  /* 0x0000003a009a7202 */ /* 0x000fe20000000f00 */
[C---:B------:R-:W-:Y:S01]  /*10280*/  FMUL.FTZ R23, R133.reuse, R155 ;  /* 0x0000009b85177220 */ /* 0x040fe20000410000 */
[----:B------:R-:W-:Y:S02]  /*10290*/  MUFU.EX2 R192, R156 ;  /* 0x0000009c00c07308 */ /* 0x000fe40000000800 */
[----:B------:R-:W-:Y:S01]  /*102a0*/  MOV R155, R59 ;  /* 0x0000003b009b7202 */ /* 0x000fe20000000f00 */
[C---:B------:R-:W-:Y:S02]  /*102b0*/  FMUL.FTZ R58, R0.reuse, R202 ;  /* 0x000000ca003a7220 */ /* 0x040fe40000410000 */
[----:B------:R-:W-:Y:S01]  /*102c0*/  FMUL.FTZ R59, R0, R203 ;  /* 0x000000cb003b7220 */ /* 0x000fe20000410000 */
[-C--:B------:R-:W-:Y:S03]  /*102d0*/  HMMA.16816.F32.BF16 R20, R140, R36.reuse, R20 ;  /* 0x000000248c14723c */ /* 0x080fe60000041814 */
[--C-:B------:R-:W-:Y:S01]  /*102e0*/  FFMA.FTZ R152, R152, c[0x0][0x2d0], -R208.reuse ;  /* 0x0000b40098987a23 */ /* 0x100fe200000108d0 */
[----:B------:R-:W-:Y:S04]  /*102f0*/  MUFU.EX2 R203, R173 ;  /* 0x000000ad00cb7308 */ /* 0x000fe80000000800 */
[C---:B------:R-:W-:Y:S06]  /*10300*/  HMMA.16816.F32.BF16 R24, R144.reuse, R36, R24 ;  /* 0x000000249018723c */ /* 0x040fec0000041818 */
[----:B------:R1:W-:Y:S01]  /*10310*/  MUFU.EX2 R200, R152 ;  /* 0x0000009800c87308 */ /* 0x0003e20000000800 */
[C---:B------:R-:W-:Y:S01]  /*10320*/  FMUL.FTZ R36, R134.reuse, R168 ;  /* 0x000000a886247220 */ /* 0x040fe20000410000 */
[-C--:B------:R-:W-:Y:S04]  /*10330*/  HMMA.16816.F32.BF16 R28, R144, R38.reuse, R28 ;  /* 0x00000026901c723c */ /* 0x080fe8000004181c */
[C---:B------:R-:W-:Y:S01]  /*10340*/  FMUL.FTZ R37, R134.reuse, R169 ;  /* 0x000000a986257220 */ /* 0x040fe20000410000 */
[----:B------:R-:W-:Y:S01]  /*10350*/  MOV R168, R51 ;  /* 0x0000003300a87202 */ /* 0x000fe20000000f00 */
[C---:B------:R-:W-:Y:S01]  /*10360*/  FMUL.FTZ R51, R133.reuse, R175 ;  /* 0x000000af85337220 */ /* 0x040fe20000410000 */
[----:B------:R-:W-:Y:S01]  /*10370*/  MOV R169, R48 ;  /* 0x0000003000a97202 */ /* 0x000fe20000000f00 */
[C---:B------:R-:W-:Y:S04]  /*10380*/  HMMA.16816.F32.BF16 R32, R140.reuse, R38, R32 ;  /* 0x000000268c20723c */ /* 0x040fe80000041820 */
[----:B------:R-:W-:Y:S02]  /*10390*/  FMUL.FTZ R48, R134, R172 ;  /* 0x000000ac86307220 */ /* 0x000fe40000410000 */
[--C-:B------:R-:W-:Y:S01]  /*103a0*/  FFMA.FTZ R175, R160, c[0x0][0x2d0], -R208.reuse ;  /* 0x0000b400a0af7a23 */ /* 0x100fe200000108d0 */
[----:B------:R-:W-:Y:S01]  /*103b0*/  MOV R160, R155 ;  /* 0x0000009b00a07202 */ /* 0x000fe20000000f00 */
[C---:B------:R-:W-:Y:S01]  /*103c0*/  FMUL.FTZ R38, R133.reuse, R170 ;  /* 0x000000aa85267220 */ /* 0x040fe20000410000 */
[----:B------:R-:W-:Y:S01]  /*103d0*/  MOV R170, R41 ;  /* 0x0000002900aa7202 */ /* 0x000fe20000000f00 */
[----:B------:R-:W-:Y:S02]  /*103e0*/  MUFU.EX2 R197, R175 ;  /* 0x000000af00c57308 */ /* 0x000fe40000000800 */
[C---:B------:R-:W-:Y:S02]  /*103f0*/  FMUL.FTZ R39, R133.reuse, R171 ;  /* 0x000000ab85277220 */ /* 0x040fe40000410000 */
[--C-:B------:R-:W-:Y:S02]  /*10400*/  FFMA.FTZ R172, R228, c[0x0][0x2d0], -R208.reuse ;  /* 0x0000b400e4ac7a23 */ /* 0x100fe400000108d0 */
[----:B------:R-:W-:Y:S02]  /*10410*/  FMUL.FTZ R41, R132, R193 ;  /* 0x000000c184297220 */ /* 0x000fe40000410000 */
[--C-:B-1----:R-:W-:Y:S01]  /*10420*/  FFMA.FTZ R152, R236, c[0x0][0x2d0], -R208.reuse ;  /* 0x0000b400ec987a23 */ /* 0x102fe200000108d0 */
[-C--:B--2---:R-:W-:Y:S01]  /*10430*/  HMMA.16816.F32.BF16 R36, R140, R52.reuse, R36 ;  /* 0x000000348c24723c */ /* 0x084fe20000041824 */
[----:B------:R-:W-:Y:S07]  /*10440*/  MUFU.EX2 R206, R172 ;  /* 0x000000ac00ce7308 */ /* 0x000fee0000000800 */
[C---:B------:R-:W-:Y:S03]  /*10450*/  HMMA.16816.F32.BF16 R40, R144.reuse, R52, R40 ;  /* 0x000000349028723c */ /* 0x040fe60000041828 */
[----:B------:R1:W-:Y:S04]  /*10460*/  MUFU.EX2 R236, R152 ;  /* 0x0000009800ec7308 */ /* 0x0003e80000000800 */
[C---:B------:R-:W-:Y:S01]  /*10470*/  FMUL.FTZ R52, R134.reuse, R180 ;  /* 0x000000b486347220 */ /* 0x040fe20000410000 */
[-C--:B------:R-:W-:Y:S04]  /*10480*/  HMMA.16816.F32.BF16 R44, R144, R54.reuse, R44 ;  /* 0x00000036902c723c */ /* 0x080fe8000004182c */
[----:B------:R-:W-:Y:S04]  /*10490*/  FMUL.FTZ R53, R134, R181 ;  /* 0x000000b586357220 */ /* 0x000fe80000410000 */
[C---:B------:R-:W-:Y:S07]  /*104a0*/  HMMA.16816.F32.BF16 R48, R140.reuse, R54, R48 ;  /* 0x000000368c30723c */ /* 0x040fee0000041830 */
[C---:B------:R-:W-:Y:S02]  /*104b0*/  FMUL.FTZ R54, R133.reuse, R182 ;  /* 0x000000b685367220 */ /* 0x040fe40000410000 */
[----:B------:R-:W-:Y:S03]  /*104c0*/  FMUL.FTZ R55, R133, R183 ;  /* 0x000000b785377220 */ /* 0x000fe60000410000 */
[----:B-1----:R-:W-:Y:S02]  /*104d0*/  FFMA.FTZ R152, R243, c[0x0][0x2d0], -R209 ;  /* 0x0000b400f3987a23 */ /* 0x002fe400000108d1 */
[----:B------:R-:W-:Y:S02]  /*104e0*/  FFMA.FTZ R182, R136, c[0x0][0x2d0], -R3 ;  /* 0x0000b40088b67a23 */ /* 0x000fe40000010803 */
[-C--:B------:R-:W-:Y:S01]  /*104f0*/  HMMA.16816.F32.BF16 R52, R140, R148.reuse, R52 ;  /* 0x000000948c34723c */ /* 0x080fe20000041834 */
[----:B------:R1:W-:Y:S07]  /*10500*/  MUFU.EX2 R243, R152 ;  /* 0x0000009800f37308 */ /* 0x0003ee0000000800 */
[C---:B------:R-:W-:Y:S08]  /*10510*/  HMMA.16816.F32.BF16 R56, R144.reuse, R148, R56 ;  /* 0x000000949038723c */ /* 0x040ff00000041838 */
[-C--:B------:R-:W-:Y:S08]  /*10520*/  HMMA.16816.F32.BF16 R60, R144, R150.reuse, R60 ;  /* 0x00000096903c723c */ /* 0x080ff0000004183c */
[C---:B------:R-:W-:Y:S01]  /*10530*/  HMMA.16816.F32.BF16 R64, R140.reuse, R150, R64 ;  /* 0x000000968c40723c */ /* 0x040fe20000041840 */
[----:B------:R-:W2:Y:S03]  /*10540*/  LDSM.16.MT88.4 R148, [R237+0x2100] ;  /* 0x00210000ed94783b */ /* 0x000ea60000004200 */
[--C-:B-1----:R-:W-:Y:S04]  /*10550*/  FFMA.FTZ R152, R170, c[0x0][0x2d0], -R209.reuse ;  /* 0x0000b400aa987a23 */ /* 0x102fe800000108d1 */
[----:B------:R1:W-:Y:S04]  /*10560*/  MUFU.EX2 R196, R152 ;  /* 0x0000009800c47308 */ /* 0x0003e80000000800 */
[--C-:B-1----:R-:W-:Y:S01]  /*10570*/  FFMA.FTZ R152, R232, c[0x0][0x2d0], -R208.reuse ;  /* 0x0000b400e8987a23 */ /* 0x102fe200000108d0 */
[----:B------:R-:W-:Y:S02]  /*10580*/  MOV R232, R225 ;  /* 0x000000e100e87202 */ /* 0x000fe40000000f00 */
[----:B------:R-:W3:Y:S03]  /*10590*/  LDL.LU R225, [R1+0x64] ;  /* 0x0000640001e17983 */ /* 0x000ee60000300800 */
[----:B------:R1:W-:Y:S01]  /*105a0*/  MUFU.EX2 R184, R152 ;  /* 0x0000009800b87308 */ /* 0x0003e20000000800 */
[-C--:B--2---:R-:W-:Y:S08]  /*105b0*/  HMMA.16816.F32.BF16 R68, R140, R148.reuse, R68 ;  /* 0x000000948c44723c */ /* 0x084ff00000041844 */
[C---:B------:R-:W-:Y:S08]  /*105c0*/  HMMA.16816.F32.BF16 R72, R144.reuse, R148, R72 ;  /* 0x000000949048723c */ /* 0x040ff00000041848 */
[-C--:B------:R-:W-:Y:S04]  /*105d0*/  HMMA.16816.F32.BF16 R76, R144, R150.reuse, R76 ;  /* 0x00000096904c723c */ /* 0x080fe8000004184c */
[--C-:B-1----:R-:W-:Y:S02]  /*105e0*/  FFMA.FTZ R152, R169, c[0x0][0x2d0], -R208.reuse ;  /* 0x0000b400a9987a23 */ /* 0x102fe400000108d0 */
[----:B------:R-:W-:Y:S02]  /*105f0*/  FFMA.FTZ R208, R211, c[0x0][0x2d0], -R208 ;  /* 0x0000b400d3d07a23 */ /* 0x000fe400000108d0 */
[C---:B------:R-:W-:Y:S01]  /*10600*/  HMMA.16816.F32.BF16 R80, R140.reuse, R150, R80 ;  /* 0x000000968c50723c */ /* 0x040fe20000041850 */
[----:B------:R-:W1:Y:S01]  /*10610*/  LDSM.16.MT88.4 R148, [R238+0x2100] ;  /* 0x00210000ee94783b */ /* 0x000e620000004200 */
[----:B------:R2:W-:Y:S02]  /*10620*/  MUFU.EX2 R194, R152 ;  /* 0x0000009800c27308 */ /* 0x0005e40000000800 */
[--C-:B------:R-:W-:Y:S08]  /*10630*/  FFMA.FTZ R169, R235, c[0x0][0x2d0], -R209.reuse ;  /* 0x0000b400eba97a23 */ /* 0x100ff000000108d1 */
[----:B------:R-:W-:Y:S10]  /*10640*/  MUFU.EX2 R235, R230 ;  /* 0x000000e600eb7308 */ /* 0x000ff40000000800 */
[----:B------:R-:W-:Y:S01]  /*10650*/  MUFU.EX2 R169, R169 ;  /* 0x000000a900a97308 */ /* 0x000fe20000000800 */
[--C-:B--2---:R-:W-:Y:S09]  /*10660*/  FFMA.FTZ R152, R242, c[0x0][0x2d0], -R210.reuse ;  /* 0x0000b400f2987a23 */ /* 0x104ff200000108d2 */
[----:B------:R2:W-:Y:S01]  /*10670*/  MUFU.EX2 R242, R152 ;  /* 0x0000009800f27308 */ /* 0x0005e20000000800 */
[-C--:B-1----:R-:W-:Y:S08]  /*10680*/  HMMA.16816.F32.BF16 R84, R140, R148.reuse, R84 ;  /* 0x000000948c54723c */ /* 0x082ff00000041854 */
[C---:B------:R-:W-:Y:S08]  /*10690*/  HMMA.16816.F32.BF16 R88, R144.reuse, R148, R88 ;  /* 0x000000949058723c */ /* 0x040ff00000041858 */
[-C--:B------:R-:W-:Y:S08]  /*106a0*/  HMMA.16816.F32.BF16 R92, R144, R150.reuse, R92 ;  /* 0x00000096905c723c */ /* 0x080ff0000004185c */
[C---:B------:R-:W-:Y:S01]  /*106b0*/  HMMA.16816.F32.BF16 R96, R140.reuse, R150, R96 ;  /* 0x000000968c60723c */ /* 0x040fe20000041860 */
[----:B------:R-:W1:Y:S07]  /*106c0*/  LDSM.16.MT88.4 R148, [R240+0x2100] ;  /* 0x00210000f094783b */ /* 0x000e6e0000004200 */
[-C--:B-1----:R-:W-:Y:S08]  /*106d0*/  HMMA.16816.F32.BF16 R100, R140, R148.reuse, R100 ;  /* 0x000000948c64723c */ /* 0x082ff00000041864 */
[C---:B------:R-:W-:Y:S07]  /*106e0*/  HMMA.16816.F32.BF16 R104, R144.reuse, R148, R104 ;  /* 0x000000949068723c */ /* 0x040fee0000041868 */
[--C-:B------:R-:W-:Y:S01]  /*106f0*/  FFMA.FTZ R148, R168, c[0x0][0x2d0], -R209.reuse ;  /* 0x0000b400a8947a23 */ /* 0x100fe200000108d1 */
[-C--:B------:R-:W-:Y:S04]  /*10700*/  HMMA.16816.F32.BF16 R108, R144, R150.reuse, R108 ;  /* 0x00000096906c723c */ /* 0x080fe8000004186c */
[----:B------:R-:W-:Y:S02]  /*10710*/  MOV R168, R163 ;  /* 0x000000a300a87202 */ /* 0x000fe40000000f00 */
[----:B------:R-:W-:Y:S02]  /*10720*/  MOV R163, R162 ;  /* 0x000000a200a37202 */ /* 0x000fe40000000f00 */
[C---:B------:R-:W-:Y:S04]  /*10730*/  HMMA.16816.F32.BF16 R112, R140.reuse, R150, R112 ;  /* 0x000000968c70723c */ /* 0x040fe80000041870 */
[--C-:B--2---:R-:W-:Y:S01]  /*10740*/  FFMA.FTZ R152, R163, c[0x0][0x2d0], -R210.reuse ;  /* 0x0000b400a3987a23 */ /* 0x104fe200000108d2 */
[----:B------:R-:W-:Y:S02]  /*10750*/  MOV R162, R161 ;  /* 0x000000a100a27202 */ /* 0x000fe40000000f00 */
[----:B------:R-:W-:Y:S01]  /*10760*/  MOV R161, R190 ;  /* 0x000000be00a17202 */ /* 0x000fe20000000f00 */
[----:B------:R1:W-:Y:S01]  /*10770*/  MUFU.EX2 R202, R152 ;  /* 0x0000009800ca7308 */ /* 0x0003e20000000800 */
[----:B------:R-:W-:Y:S03]  /*10780*/  MOV R190, R189 ;  /* 0x000000bd00be7202 */ /* 0x000fe60000000f00 */
[----:B------:R-:W-:Y:S02]  /*10790*/  MOV R189, R188 ;  /* 0x000000bc00bd7202 */ /* 0x000fe40000000f00 */
[----:B------:R-:W-:Y:S01]  /*107a0*/  MOV R188, R179 ;  /* 0x000000b300bc7202 */ /* 0x000fe20000000f00 */
[--C-:B------:R-:W-:Y:S01]  /*107b0*/  FFMA.FTZ R171, R190, c[0x0][0x2d0], -R209.reuse ;  /* 0x0000b400beab7a23 */ /* 0x100fe200000108d1 */
[----:B------:R-:W-:Y:S01]  /*107c0*/  MOV R179, R167 ;  /* 0x000000a700b37202 */ /* 0x000fe20000000f00 */
[----:B------:R-:W-:Y:S01]  /*107d0*/  FFMA.FTZ R170, R189, c[0x0][0x2d0], -R209 ;  /* 0x0000b400bdaa7a23 */ /* 0x000fe200000108d1 */
[----:B------:R-:W-:Y:S01]  /*107e0*/  MOV R167, R166 ;  /* 0x000000a600a77202 */ /* 0x000fe20000000f00 */
[--C-:B------:R-:W-:Y:S01]  /*107f0*/  FFMA.FTZ R181, R188, c[0x0][0x2d0], -R3.reuse ;  /* 0x0000b400bcb57a23 */ /* 0x100fe20000010803 */
[----:B------:R-:W-:Y:S01]  /*10800*/  MOV R166, R157 ;  /* 0x0000009d00a67202 */ /* 0x000fe20000000f00 */
[----:B------:R-:W-:Y:S01]  /*10810*/  MUFU.EX2 R171, R171 ;  /* 0x000000ab00ab7308 */ /* 0x000fe20000000800 */
[----:B------:R-:W-:Y:S01]  /*10820*/  MOV R157, R241 ;  /* 0x000000f1009d7202 */ /* 0x000fe20000000f00 */
[--C-:B------:R-:W-:Y:S01]  /*10830*/  FFMA.FTZ R167, R167, c[0x0][0x2d0], -R3.reuse ;  /* 0x0000b400a7a77a23 */ /* 0x100fe20000010803 */
[----:B------:R-:W-:Y:S01]  /*10840*/  MOV R189, R178 ;  /* 0x000000b200bd7202 */ /* 0x000fe20000000f00 */
[--C-:B------:R-:W-:Y:S01]  /*10850*/  FFMA.FTZ R166, R166, c[0x0][0x2d0], -R3.reuse ;  /* 0x0000b400a6a67a23 */ /* 0x100fe20000010803 */
[----:B------:R-:W-:Y:S01]  /*10860*/  MOV R178, R165 ;  /* 0x000000a500b27202 */ /* 0x000fe20000000f00 */
[--C-:B------:R-:W-:Y:S01]  /*10870*/  FFMA.FTZ R179, R179, c[0x0][0x2d0], -R3.reuse ;  /* 0x0000b400b3b37a23 */ /* 0x100fe20000010803 */
[----:B------:R-:W-:Y:S02]  /*10880*/  MOV R165, R164 ;  /* 0x000000a400a57202 */ /* 0x000fe40000000f00 */
[----:B------:R-:W-:Y:S01]  /*10890*/  MOV R164, R159 ;  /* 0x0000009f00a47202 */ /* 0x000fe20000000f00 */
[----:B------:R2:W-:Y:S01]  /*108a0*/  MUFU.EX2 R241, R148 ;  /* 0x0000009400f17308 */ /* 0x0005e20000000800 */
[--C-:B-1----:R-:W-:Y:S01]  /*108b0*/  FFMA.FTZ R152, R162, c[0x0][0x2d0], -R3.reuse ;  /* 0x0000b400a2987a23 */ /* 0x102fe20000010803 */
[----:B------:R-:W-:Y:S01]  /*108c0*/  MOV R190, R154 ;  /* 0x0000009a00be7202 */ /* 0x000fe20000000f00 */
[--C-:B------:R-:W-:Y:S02]  /*108d0*/  FFMA.FTZ R162, R160, c[0x0][0x2d0], -R210.reuse ;  /* 0x0000b400a0a27a23 */ /* 0x100fe400000108d2 */
[--C-:B------:R-:W-:Y:S02]  /*108e0*/  FFMA.FTZ R164, R164, c[0x0][0x2d0], -R210.reuse ;  /* 0x0000b400a4a47a23 */ /* 0x100fe400000108d2 */
[--C-:B------:R-:W-:Y:S02]  /*108f0*/  FFMA.FTZ R165, R165, c[0x0][0x2d0], -R210.reuse ;  /* 0x0000b400a5a57a23 */ /* 0x100fe400000108d2 */
[--C-:B------:R-:W-:Y:S01]  /*10900*/  FFMA.FTZ R178, R178, c[0x0][0x2d0], -R210.reuse ;  /* 0x0000b400b2b27a23 */ /* 0x100fe200000108d2 */
[----:B------:R1:W-:Y:S01]  /*10910*/  MUFU.EX2 R199, R152 ;  /* 0x0000009800c77308 */ /* 0x0003e20000000800 */
[----:B------:R-:W-:Y:S09]  /*10920*/  FFMA.FTZ R160, R189, c[0x0][0x2d0], -R3 ;  /* 0x0000b400bda07a23 */ /* 0x000ff20000010803 */
[----:B------:R-:W-:Y:S01]  /*10930*/  MUFU.EX2 R187, R165 ;  /* 0x000000a500bb7308 */ /* 0x000fe20000000800 */
[--C-:B--2---:R-:W-:Y:S02]  /*10940*/  FFMA.FTZ R148, R168, c[0x0][0x2d0], -R209.reuse ;  /* 0x0000b400a8947a23 */ /* 0x104fe400000108d1 */
[----:B------:R-:W-:Y:S07]  /*10950*/  FFMA.FTZ R168, R234, c[0x0][0x2d0], -R209 ;  /* 0x0000b400eaa87a23 */ /* 0x000fee00000108d1 */
[----:B------:R2:W-:Y:S01]  /*10960*/  MUFU.EX2 R193, R148 ;  /* 0x0000009400c17308 */ /* 0x0005e20000000800 */
[----:B-1----:R-:W-:Y:S01]  /*10970*/  FFMA.FTZ R152, R161, c[0x0][0x2d0], -R3 ;  /* 0x0000b400a1987a23 */ /* 0x002fe20000010803 */
[----:B------:R-:W-:Y:S01]  /*10980*/  MOV R161, R177 ;  /* 0x000000b100a17202 */ /* 0x000fe20000000f00 */
[--C-:B------:R-:W-:Y:S02]  /*10990*/  FFMA.FTZ R177, R231, c[0x0][0x2d0], -R209.reuse ;  /* 0x0000b400e7b17a23 */ /* 0x100fe400000108d1 */
[----:B------:R-:W-:Y:S05]  /*109a0*/  FFMA.FTZ R209, R213, c[0x0][0x2d0], -R209 ;  /* 0x0000b400d5d17a23 */ /* 0x000fea00000108d1 */
[----:B------:R1:W4:Y:S01]  /*109b0*/  MUFU.EX2 R186, R152 ;  /* 0x0000009800ba7308 */ /* 0x0003220000000800 */
[--C-:B------:R-:W-:Y:S02]  /*109c0*/  FFMA.FTZ R163, R161, c[0x0][0x2d0], -R210.reuse ;  /* 0x0000b400a1a37a23 */ /* 0x100fe400000108d2 */
[--C-:B------:R-:W-:Y:S07]  /*109d0*/  FFMA.FTZ R161, R190, c[0x0][0x2d0], -R3.reuse ;  /* 0x0000b400bea17a23 */ /* 0x100fee0000010803 */
[----:B------:R4:W-:Y:S01]  /*109e0*/  MUFU.EX2 R190, R174 ;  /* 0x000000ae00be7308 */ /* 0x0009e20000000800 */
[----:B--2---:R-:W2:Y:S09]  /*109f0*/  LDSM.16.MT88.4 R148, [R239+0x2100] ;  /* 0x00210000ef94783b */ /* 0x004eb20000004200 */
[----:B------:R-:W-:Y:S01]  /*10a00*/  MUFU.EX2 R188, R163 ;  /* 0x000000a300bc7308 */ /* 0x000fe20000000800 */
[--C-:B-1----:R-:W-:Y:S01]  /*10a10*/  FFMA.FTZ R152, R191, c[0x0][0x2d0], -R210.reuse ;  /* 0x0000b400bf987a23 */ /* 0x102fe200000108d2 */
[----:B------:R-:W-:Y:S08]  /*10a20*/  MOV R191, R153 ;  /* 0x0000009900bf7202 */ /* 0x000ff00000000f00 */
[----:B------:R1:W1:Y:S01]  /*10a30*/  MUFU.EX2 R183, R152 ;  /* 0x0000009800b77308 */ /* 0x0002620000000800 */
[--C-:B------:R-:W-:Y:S02]  /*10a40*/  FFMA.FTZ R180, R191, c[0x0][0x2d0], -R210.reuse ;  /* 0x0000b400bfb47a23 */ /* 0x100fe400000108d2 */
[----:B------:R-:W-:Y:S01]  /*10a50*/  FFMA.FTZ R210, R215, c[0x0][0x2d0], -R210 ;  /* 0x0000b400d7d27a23 */ /* 0x000fe200000108d2 */
[----:B----4-:R-:W-:Y:S06]  /*10a60*/  LDSM.16.MT88.4 R172, [R240+0x1900] ;  /* 0x00190000f0ac783b */ /* 0x010fec0000004200 */
[----:B------:R-:W-:Y:S02]  /*10a70*/  MUFU.EX2 R191, R162 ;  /* 0x000000a200bf7308 */ /* 0x000fe40000000800 */
[----:B------:R-:W4:Y:S04]  /*10a80*/  LDL.LU R215, [R1+0x74] ;  /* 0x0000740001d77983 */ /* 0x000f280000300800 */
[----:B------:R-:W4:Y:S04]  /*10a90*/  LDL.LU R213, [R1+0x70] ;  /* 0x0000700001d57983 */ /* 0x000f280000300800 */
[----:B------:R-:W4:Y:S01]  /*10aa0*/  LDL.LU R211, [R1+0x6c] ;  /* 0x00006c0001d37983 */ /* 0x000f220000300800 */
[----:B------:R-:W-:Y:S01]  /*10ab0*/  MUFU.EX2 R189, R161 ;  /* 0x000000a100bd7308 */ /* 0x000fe20000000800 */
[-C--:B--2---:R-:W-:Y:S02]  /*10ac0*/  HMMA.16816.F32.BF16 R116, R140, R148.reuse, R116 ;  /* 0x000000948c74723c */ /* 0x084fe40000041874 */
[----:B-1----:R-:W1:Y:S07]  /*10ad0*/  LDSM.16.MT88.4 R152, [R237+0x900] ;  /* 0x00090000ed98783b */ /* 0x002e6e0000004200 */
[----:B------:R2:W-:Y:S01]  /*10ae0*/  MUFU.EX2 R201, R160 ;  /* 0x000000a000c97308 */ /* 0x0005e20000000800 */
[C---:B------:R-:W-:Y:S07]  /*10af0*/  HMMA.16816.F32.BF16 R120, R144.reuse, R148, R120 ;  /* 0x000000949078723c */ /* 0x040fee0000041878 */
[--C-:B------:R-:W-:Y:S01]  /*10b00*/  FFMA.FTZ R148, R158, c[0x0][0x2d0], -R3.reuse ;  /* 0x0000b4009e947a23 */ /* 0x100fe20000010803 */
[-C--:B------:R-:W-:Y:S01]  /*10b10*/  HMMA.16816.F32.BF16 R124, R144, R150.reuse, R124 ;  /* 0x00000096907c723c */ /* 0x080fe2000004187c */
[----:B------:R-:W-:Y:S03]  /*10b20*/  MUFU.EX2 R185, R167 ;  /* 0x000000a700b97308 */ /* 0x000fe60000000800 */
[----:B---3--:R-:W-:Y:S03]  /*10b30*/  FFMA.FTZ R134, R134, R225, R232 ;  /* 0x000000e186867223 */ /* 0x008fe600000100e8 */
[--C-:B------:R-:W-:Y:S01]  /*10b40*/  FFMA.FTZ R144, R157, c[0x0][0x2d0], -R3.reuse ;  /* 0x0000b4009d907a23 */ /* 0x100fe20000010803 */
[----:B------:R-:W-:Y:S01]  /*10b50*/  HMMA.16816.F32.BF16 R128, R140, R150, R128 ;  /* 0x000000968c80723c */ /* 0x000fe20000041880 */
[----:B------:R-:W3:Y:S02]  /*10b60*/  LDSM.16.MT88.4 R156, [R238+0x900] ;  /* 0x00090000ee9c783b */ /* 0x000ee40000004200 */
[----:B------:R1:W-:Y:S01]  /*10b70*/  MUFU.EX2 R195, R148 ;  /* 0x0000009400c37308 */ /* 0x0003e20000000800 */
[----:B------:R-:W-:Y:S01]  /*10b80*/  F2FP.BF16.PACK_AB R145, R186, R199 ;  /* 0x000000c7ba91723e */ /* 0x000fe200000010ff */
[----:B------:R-:W-:Y:S01]  /*10b90*/  FFMA.FTZ R3, R135, c[0x0][0x2d0], -R3 ;  /* 0x0000b40087037a23 */ /* 0x000fe20000010803 */
[----:B------:R-:W-:Y:S01]  /*10ba0*/  F2FP.BF16.PACK_AB R146, R192, R183 ;  /* 0x000000b7c092723e */ /* 0x000fe200000010ff */
[----:B------:R-:W-:Y:S01]  /*10bb0*/  FADD.FTZ R165, R224, R134 ;  /* 0x00000086e0a57221 */ /* 0x000fe20000010000 */
[----:B------:R-:W-:Y:S01]  /*10bc0*/  F2FP.BF16.PACK_AB R140, R236, R200 ;  /* 0x000000c8ec8c723e */ /* 0x000fe200000010ff */
[----:B--2---:R-:W-:Y:S03]  /*10bd0*/  LDSM.16.MT88.4 R160, [R240+0x3100] ;  /* 0x00310000f0a0783b */ /* 0x004fe60000004200 */
[----:B------:R-:W-:Y:S01]  /*10be0*/  F2FP.BF16.PACK_AB R141, R196, R243 ;  /* 0x000000f3c48d723e */ /* 0x000fe200000010ff */
[----:B------:R2:W2:Y:S01]  /*10bf0*/  MUFU.EX2 R198, R144 ;  /* 0x0000009000c67308 */ /* 0x0004a20000000800 */
[----:B------:R-:W-:Y:S02]  /*10c00*/  F2FP.BF16.PACK_AB R142, R194, R184 ;  /* 0x000000b8c28e723e */ /* 0x000fe400000010ff */
[----:B------:R-:W-:Y:S02]  /*10c10*/  F2FP.BF16.PACK_AB R143, R193, R241 ;  /* 0x000000f1c18f723e */ /* 0x000fe400000010ff */
[----:B------:R-:W-:Y:S05]  /*10c20*/  F2FP.BF16.PACK_AB R134, R206, R203 ;  /* 0x000000cbce86723e */ /* 0x000fea00000010ff */
[-C--:B-1----:R-:W-:Y:S01]  /*10c30*/  HMMA.16816.F32.BF16 R4, R140, R152.reuse, R4 ;  /* 0x000000988c04723c */ /* 0x082fe20000041804 */
[----:B------:R-:W-:Y:S01]  /*10c40*/  MUFU.EX2 R232, R212 ;  /* 0x000000d400e87308 */ /* 0x000fe20000000800 */
[----:B------:R-:W1:Y:S09]  /*10c50*/  LDSM.16.MT88.4 R148, [R240+0x900] ;  /* 0x00090000f094783b */ /* 0x000e720000004200 */
[----:B------:R-:W-:Y:S01]  /*10c60*/  MUFU.EX2 R234, R208 ;  /* 0x000000d000ea7308 */ /* 0x000fe20000000800 */
[----:B--2---:R-:W-:Y:S02]  /*10c70*/  F2FP.BF16.PACK_AB R144, R202, R242 ;  /* 0x000000f2ca90723e */ /* 0x004fe400000010ff */
[----:B------:R-:W-:Y:S07]  /*10c80*/  F2FP.BF16.PACK_AB R147, R198, R195 ;  /* 0x000000c3c693723e */ /* 0x000fee00000010ff */
[----:B------:R-:W-:Y:S01]  /*10c90*/  MUFU.EX2 R231, R214 ;  /* 0x000000d600e77308 */ /* 0x000fe20000000800 */
[C---:B------:R-:W-:Y:S08]  /*10ca0*/  HMMA.16816.F32.BF16 R8, R144.reuse, R152, R8 ;  /* 0x000000989008723c */ /* 0x040ff00000041808 */
[-C--:B------:R-:W-:Y:S01]  /*10cb0*/  HMMA.16816.F32.BF16 R12, R144, R154.reuse, R12 ;  /* 0x0000009a900c723c */ /* 0x080fe2000004180c */
[----:B------:R-:W-:Y:S07]  /*10cc0*/  MUFU.EX2 R230, R209 ;  /* 0x000000d100e67308 */ /* 0x000fee0000000800 */
[C---:B------:R-:W-:Y:S01]  /*10cd0*/  HMMA.16816.F32.BF16 R16, R140.reuse, R154, R16 ;  /* 0x0000009a8c10723c */ /* 0x040fe20000041810 */
[----:B------:R-:W2:Y:S02]  /*10ce0*/  LDSM.16.MT88.4 R152, [R239+0x900] ;  /* 0x00090000ef98783b */ /* 0x000ea40000004200 */
[----:B------:R-:W-:Y:S05]  /*10cf0*/  MUFU.EX2 R225, R210 ;  /* 0x000000d200e17308 */ /* 0x000fea0000000800 */
[-C--:B---3--:R-:W-:Y:S05]  /*10d00*/  HMMA.16816.F32.BF16 R20, R140, R156.reuse, R20 ;  /* 0x0000009c8c14723c */ /* 0x088fea0000041814 */
[----:B------:R-:W-:Y:S03]  /*10d10*/  MUFU.EX2 R204, R164 ;  /* 0x000000a400cc7308 */ /* 0x000fe60000000800 */
[C---:B------:R-:W-:Y:S07]  /*10d20*/  HMMA.16816.F32.BF16 R24, R144.reuse, R156, R24 ;  /* 0x0000009c9018723c */ /* 0x040fee0000041818 */
[----:B------:R-:W-:Y:S01]  /*10d30*/  MUFU.EX2 R205, R166 ;  /* 0x000000a600cd7308 */ /* 0x000fe20000000800 */
[-C--:B------:R-:W-:Y:S08]  /*10d40*/  HMMA.16816.F32.BF16 R28, R144, R158.reuse, R28 ;  /* 0x0000009e901c723c */ /* 0x080ff0000004181c */
[C---:B------:R-:W-:Y:S01]  /*10d50*/  HMMA.16816.F32.BF16 R32, R140.reuse, R158, R32 ;  /* 0x0000009e8c20723c */ /* 0x040fe20000041820 */
[----:B------:R3:W-:Y:S07]  /*10d60*/  MUFU.EX2 R166, R176 ;  /* 0x000000b000a67308 */ /* 0x0007ee0000000800 */
[-C--:B-1----:R-:W-:Y:S03]  /*10d70*/  HMMA.16816.F32.BF16 R36, R140, R148.reuse, R36 ;  /* 0x000000948c24723c */ /* 0x082fe60000041824 */
[----:B------:R1:W-:Y:S05]  /*10d80*/  MUFU.EX2 R167, R177 ;  /* 0x000000b100a77308 */ /* 0x0003ea0000000800 */
[C---:B------:R-:W-:Y:S05]  /*10d90*/  HMMA.16816.F32.BF16 R40, R144.reuse, R148, R40 ;  /* 0x000000949028723c */ /* 0x040fea0000041828 */
[----:B------:R2:W-:Y:S03]  /*10da0*/  MUFU.EX2 R229, R178 ;  /* 0x000000b200e57308 */ /* 0x0005e60000000800 */
[-C--:B------:R-:W-:Y:S04]  /*10db0*/  HMMA.16816.F32.BF16 R44, R144, R150.reuse, R44 ;  /* 0x00000096902c723c */ /* 0x080fe8000004182c */
[----:B---3--:R-:W-:Y:S03]  /*10dc0*/  MOV R176, R187 ;  /* 0x000000bb00b07202 */ /* 0x008fe60000000f00 */
[----:B------:R-:W-:Y:S01]  /*10dd0*/  MUFU.EX2 R170, R170 ;  /* 0x000000aa00aa7308 */ /* 0x000fe20000000800 */
[C---:B------:R-:W-:Y:S01]  /*10de0*/  HMMA.16816.F32.BF16 R48, R140.reuse, R150, R48 ;  /* 0x000000968c30723c */ /* 0x040fe20000041830 */
[----:B------:R-:W3:Y:S03]  /*10df0*/  LDSM.16.MT88.4 R148, [R237+0x2900] ;  /* 0x00290000ed94783b */ /* 0x000ee60000004200 */
[----:B-1----:R-:W-:Y:S04]  /*10e00*/  MOV R177, R186 ;  /* 0x000000ba00b17202 */ /* 0x002fe80000000f00 */
[-C--:B--2---:R-:W-:Y:S01]  /*10e10*/  HMMA.16816.F32.BF16 R52, R140, R152.reuse, R52 ;  /* 0x000000988c34723c */ /* 0x084fe20000041834 */
[----:B------:R-:W1:Y:S03]  /*10e20*/  MUFU.EX2 R207, R168 ;  /* 0x000000a800cf7308 */ /* 0x000e660000000800 */
[----:B------:R-:W-:Y:S04]  /*10e30*/  MOV R178, R185 ;  /* 0x000000b900b27202 */ /* 0x000fe80000000f00 */
[C---:B------:R-:W-:Y:S03]  /*10e40*/  HMMA.16816.F32.BF16 R56, R144.reuse, R152, R56 ;  /* 0x000000989038723c */ /* 0x040fe60000041838 */
[----:B------:R-:W-:Y:S05]  /*10e50*/  MUFU.EX2 R168, R226 ;  /* 0x000000e200a87308 */ /* 0x000fea0000000800 */
[-C--:B------:R-:W-:Y:S05]  /*10e60*/  HMMA.16816.F32.BF16 R60, R144, R154.reuse, R60 ;  /* 0x0000009a903c723c */ /* 0x080fea000004183c */
[----:B------:R-:W-:Y:S03]  /*10e70*/  MUFU.EX2 R226, R181 ;  /* 0x000000b500e27308 */ /* 0x000fe60000000800 */
[C---:B------:R-:W-:Y:S01]  /*10e80*/  HMMA.16816.F32.BF16 R64, R140.reuse, R154, R64 ;  /* 0x0000009a8c40723c */ /* 0x040fe20000041840 */
[----:B------:R-:W2:Y:S03]  /*10e90*/  LDSM.16.MT88.4 R152, [R238+0x2900] ;  /* 0x00290000ee98783b */ /* 0x000ea60000004200 */
[----:B-1----:R-:W-:Y:S03]  /*10ea0*/  F2FP.BF16.PACK_AB R135, R207, R169 ;  /* 0x000000a9cf87723e */ /* 0x002fe600000010ff */
[----:B------:R-:W-:Y:S01]  /*10eb0*/  MUFU.EX2 R224, R182 ;  /* 0x000000b600e07308 */ /* 0x000fe20000000800 */
[-C--:B---3--:R-:W-:Y:S08]  /*10ec0*/  HMMA.16816.F32.BF16 R68, R140, R148.reuse, R68 ;  /* 0x000000948c44723c */ /* 0x088ff00000041844 */
[C---:B------:R-:W-:Y:S01]  /*10ed0*/  HMMA.16816.F32.BF16 R72, R144.reuse, R148, R72 ;  /* 0x000000949048723c */ /* 0x040fe20000041848 */
[----:B------:R-:W1:Y:S07]  /*10ee0*/  MUFU.EX2 R228, R180 ;  /* 0x000000b400e47308 */ /* 0x000e6e0000000800 */
[-C--:B------:R-:W-:Y:S03]  /*10ef0*/  HMMA.16816.F32.BF16 R76, R144, R150.reuse, R76 ;  /* 0x00000096904c723c */ /* 0x080fe6000004184c */
[----:B------:R-:W3:Y:S05]  /*10f00*/  MUFU.EX2 R227, R179 ;  /* 0x000000b300e37308 */ /* 0x000eea0000000800 */
[C---:B------:R-:W-:Y:S01]  /*10f10*/  HMMA.16816.F32.BF16 R80, R140.reuse, R150, R80 ;  /* 0x000000968c50723c */ /* 0x040fe20000041850 */
[----:B------:R-:W1:Y:S07]  /*10f20*/  LDSM.16.MT88.4 R148, [R240+0x2900] ;  /* 0x00290000f094783b */ /* 0x000e6e0000004200 */
        /* <DEDUP_REMOVED lines=10> */
[-C--:B--2---:R-:W-:Y:S04]  /*10fd0*/  HMMA.16816.F32.BF16 R116, R140, R152.reuse, R116 ;  /* 0x000000988c74723c */ /* 0x084fe80000041874 */
[----:B----4-:R-:W-:Y:S01]  /*10fe0*/  FFMA.FTZ R156, R133, R215, R220 ;  /* 0x000000d7859c7223 */ /* 0x010fe200000100dc */
[----:B------:R-:W-:Y:S01]  /*10ff0*/  F2FP.BF16.PACK_AB R133, R170, R171 ;  /* 0x000000abaa85723e */ /* 0x000fe200000010ff */
[----:B------:R-:W-:Y:S01]  /*11000*/  FFMA.FTZ R136, R132, R213, R221 ;  /* 0x000000d584887223 */ /* 0x000fe200000100dd */
[----:B------:R-:W-:Y:S01]  /*11010*/  F2FP.BF16.PACK_AB R132, R190, R197 ;  /* 0x000000c5be84723e */ /* 0x000fe200000010ff */
[C---:B------:R-:W-:Y:S01]  /*11020*/  HMMA.16816.F32.BF16 R120, R144.reuse, R152, R120 ;  /* 0x000000989078723c */ /* 0x040fe20000041878 */
[----:B------:R-:W-:Y:S03]  /*11030*/  LDSM.16.MT88.4 R212, [R238+0x3900] ;  /* 0x00390000eed4783b */ /* 0x000fe60000004200 */
[----:B------:R-:W-:Y:S02]  /*11040*/  FADD.FTZ R164, R223, R156 ;  /* 0x0000009cdfa47221 */ /* 0x000fe40000010000 */
[----:B------:R-:W-:Y:S01]  /*11050*/  FFMA.FTZ R0, R0, R211, R216 ;  /* 0x000000d300007223 */ /* 0x000fe200000100d8 */
[----:B------:R-:W-:Y:S01]  /*11060*/  MOV R216, R184 ;  /* 0x000000b800d87202 */ /* 0x000fe20000000f00 */
[-C--:B------:R-:W-:Y:S01]  /*11070*/  HMMA.16816.F32.BF16 R124, R144, R154.reuse, R124 ;  /* 0x0000009a907c723c */ /* 0x080fe2000004187c */
[----:B------:R-:W2:Y:S01]  /*11080*/  LDSM.16.MT88.4 R144, [R238+0x1100] ;  /* 0x00110000ee90783b */ /* 0x000ea20000004200 */
[----:B------:R4:W2:Y:S02]  /*11090*/  MUFU.EX2 R223, R3 ;  /* 0x0000000300df7308 */ /* 0x0008a40000000800 */
[----:B------:R-:W-:Y:S02]  /*110a0*/  FADD.FTZ R0, R217, R0 ;  /* 0x00000000d9007221 */ /* 0x000fe40000010000 */
[----:B------:R-:W-:Y:S02]  /*110b0*/  FADD.FTZ R136, R222, R136 ;  /* 0x00000088de887221 */ /* 0x000fe40000010000 */
[----:B------:R-:W-:Y:S01]  /*110c0*/  HMMA.16816.F32.BF16 R128, R140, R154, R128 ;  /* 0x0000009a8c80723c */ /* 0x000fe20000041880 */
[----:B------:R-:W2:Y:S03]  /*110d0*/  LDSM.16.MT88.4 R152, [R240+0x1100] ;  /* 0x00110000f098783b */ /* 0x000ea60000004200 */
[----:B------:R-:W-:Y:S02]  /*110e0*/  FADD.FTZ R136, R247, R136 ;  /* 0x00000088f7887221 */ /* 0x000fe40000010000 */
[----:B------:R-:W-:Y:S01]  /*110f0*/  FADD.FTZ R0, R219, R0 ;  /* 0x00000000db007221 */ /* 0x000fe20000010000 */
[----:B------:R-:W-:Y:S01]  /*11100*/  F2FP.BF16.PACK_AB R142, R187, R204 ;  /* 0x000000ccbb8e723e */ /* 0x000fe200000010ff */
[----:B------:R-:W-:Y:S01]  /*11110*/  FADD.FTZ R220, R244, R136 ;  /* 0x00000088f4dc7221 */ /* 0x000fe20000010000 */
[-C--:B-1----:R-:W-:Y:S01]  /*11120*/  HMMA.16816.F32.BF16 R4, R132, R148.reuse, R4 ;  /* 0x000000948404723c */ /* 0x082fe20000041804 */
[----:B------:R-:W-:Y:S04]  /*11130*/  LDSM.16.MT88.4 R156, [R237+0x3100] ;  /* 0x00310000ed9c783b */ /* 0x000fe80000004200 */
[----:B------:R-:W-:Y:S01]  /*11140*/  F2FP.BF16.PACK_AB R143, R185, R205 ;  /* 0x000000cdb98f723e */ /* 0x000fe200000010ff */
[----:B------:R-:W-:Y:S01]  /*11150*/  FADD.FTZ R136, R218, R0 ;  /* 0x00000000da887221 */ /* 0x000fe20000010000 */
[----:B------:R-:W-:Y:S02]  /*11160*/  F2FP.BF16.PACK_AB R140, R191, R188 ;  /* 0x000000bcbf8c723e */ /* 0x000fe400000010ff */
[----:B------:R-:W-:Y:S01]  /*11170*/  F2FP.BF16.PACK_AB R141, R201, R189 ;  /* 0x000000bdc98d723e */ /* 0x000fe200000010ff */
[----:B------:R-:W-:Y:S02]  /*11180*/  LDSM.16.MT88.4 R184, [R239+0x1900] ;  /* 0x00190000efb8783b */ /* 0x000fe40000004200 */
[----:B------:R-:W-:Y:S01]  /*11190*/  MOV R0, R216 ;  /* 0x000000d800007202 */ /* 0x000fe20000000f00 */
[----:B----4-:R-:W-:Y:S03]  /*111a0*/  FADD.FTZ R3, R248, R164 ;  /* 0x000000a4f8037221 */ /* 0x010fe60000010000 */
[C---:B------:R-:W-:Y:S02]  /*111b0*/  HMMA.16816.F32.BF16 R8, R140.reuse, R148, R8 ;  /* 0x000000948c08723c */ /* 0x040fe40000041808 */
[----:B------:R-:W-:Y:S02]  /*111c0*/  LDSM.16.MT88.4 R208, [R237+0x3900] ;  /* 0x00390000edd0783b */ /* 0x000fe40000004200 */
[----:B------:R-:W-:Y:S01]  /*111d0*/  FADD.FTZ R221, R245, R3 ;  /* 0x00000003f5dd7221 */ /* 0x000fe20000010000 */
[----:B------:R-:W-:Y:S03]  /*111e0*/  MOV R3, R200 ;  /* 0x000000c800037202 */ /* 0x000fe60000000f00 */
[-C--:B------:R-:W-:Y:S02]  /*111f0*/  HMMA.16816.F32.BF16 R12, R140, R150.reuse, R12 ;  /* 0x000000968c0c723c */ /* 0x080fe4000004180c */
[----:B------:R-:W-:Y:S06]  /*11200*/  LDSM.16.MT88.4 R216, [R240+0x3900] ;  /* 0x00390000f0d8783b */ /* 0x000fec0000004200 */
[C---:B------:R-:W-:Y:S02]  /*11210*/  HMMA.16816.F32.BF16 R16, R132.reuse, R150, R16 ;  /* 0x000000968410723c */ /* 0x040fe40000041810 */
[----:B------:R-:W1:Y:S06]  /*11220*/  LDSM.16.MT88.4 R148, [R239+0x1100] ;  /* 0x00110000ef94783b */ /* 0x000e6c0000004200 */
[-C--:B--2---:R-:W-:Y:S08]  /*11230*/  HMMA.16816.F32.BF16 R20, R132, R144.reuse, R20 ;  /* 0x000000908414723c */ /* 0x084ff00000041814 */
        /* <DEDUP_REMOVED lines=8> */
[----:B------:R-:W4:Y:S07]  /*112c0*/  LDSM.16.MT88.4 R152, [R239+0x3100] ;  /* 0x00310000ef98783b */ /* 0x000f2e0000004200 */
        /* <DEDUP_REMOVED lines=22> */
[----:B------:R-:W-:Y:S01]  /*11430*/  FADD.FTZ R3, R236, R3 ;  /* 0x00000003ec037221 */ /* 0x000fe20000010000 */
[----:B------:R2:W5:Y:S03]  /*11440*/  LDL.LU R244, [R1+0xa0] ;  /* 0x0000a00001f47983 */ /* 0x0005660000300800 */
[C---:B------:R-:W-:Y:S08]  /*11450*/  HMMA.16816.F32.BF16 R104, R140.reuse, R160, R104 ;  /* 0x000000a08c68723c */ /* 0x040ff00000041868 */
[-C--:B------:R-:W-:Y:S08]  /*11460*/  HMMA.16816.F32.BF16 R108, R140, R162.reuse, R108 ;  /* 0x000000a28c6c723c */ /* 0x080ff0000004186c */
[C---:B------:R-:W-:Y:S01]  /*11470*/  HMMA.16816.F32.BF16 R112, R132.reuse, R162, R112 ;  /* 0x000000a28470723c */ /* 0x040fe20000041870 */
[----:B------:R-:W1:Y:S07]  /*11480*/  LDSM.16.MT88.4 R160, [R238+0x1900] ;  /* 0x00190000eea0783b */ /* 0x000e6e0000004200 */
[-C--:B----4-:R-:W-:Y:S08]  /*11490*/  HMMA.16816.F32.BF16 R116, R132, R152.reuse, R116 ;  /* 0x000000988474723c */ /* 0x090ff00000041874 */
[C---:B------:R-:W-:Y:S08]  /*114a0*/  HMMA.16816.F32.BF16 R120, R140.reuse, R152, R120 ;  /* 0x000000988c78723c */ /* 0x040ff00000041878 */
[-C--:B------:R-:W-:Y:S07]  /*114b0*/  HMMA.16816.F32.BF16 R124, R140, R154.reuse, R124 ;  /* 0x0000009a8c7c723c */ /* 0x080fee000004187c */
[----:B------:R-:W-:Y:S01]  /*114c0*/  F2FP.BF16.PACK_AB R140, R228, R229 ;  /* 0x000000e5e48c723e */ /* 0x000fe200000010ff */
[----:B------:R-:W-:Y:S04]  /*114d0*/  HMMA.16816.F32.BF16 R128, R132, R154, R128 ;  /* 0x0000009a8480723c */ /* 0x000fe80000041880 */
[----:B---3--:R-:W-:Y:S02]  /*114e0*/  F2FP.BF16.PACK_AB R141, R226, R227 ;  /* 0x000000e3e28d723e */ /* 0x008fe400000010ff */
[----:B------:R-:W-:Y:S02]  /*114f0*/  F2FP.BF16.PACK_AB R142, R225, R233 ;  /* 0x000000e9e18e723e */ /* 0x000fe400000010ff */
[----:B------:R-:W-:Y:S04]  /*11500*/  F2FP.BF16.PACK_AB R132, R168, R166 ;  /* 0x000000a6a884723e */ /* 0x000fe800000010ff */
[----:B------:R-:W-:Y:S02]  /*11510*/  F2FP.BF16.PACK_AB R133, R235, R167 ;  /* 0x000000a7eb85723e */ /* 0x000fe400000010ff */
[----:B------:R-:W-:Y:S02]  /*11520*/  F2FP.BF16.PACK_AB R134, R234, R232 ;  /* 0x000000e8ea86723e */ /* 0x000fe400000010ff */
[----:B------:R-:W-:Y:S02]  /*11530*/  F2FP.BF16.PACK_AB R135, R230, R231 ;  /* 0x000000e7e687723e */ /* 0x000fe400000010ff */
[----:B------:R-:W-:Y:S05]  /*11540*/  F2FP.BF16.PACK_AB R143, R223, R224 ;  /* 0x000000e0df8f723e */ /* 0x000fea00000010ff */
[-C--:B-1----:R-:W-:Y:S01]  /*11550*/  HMMA.16816.F32.BF16 R144, R132, R148.reuse, R4 ;  /* 0x000000948490723c */ /* 0x082fe20000041804 */
[----:B------:R-:W1:Y:S07]  /*11560*/  LDSM.16.MT88.4 R4, [R239+0x3900] ;  /* 0x00390000ef04783b */ /* 0x000e6e0000004200 */
[C---:B------:R-:W-:Y:S07]  /*11570*/  HMMA.16816.F32.BF16 R156, R140.reuse, R148, R8 ;  /* 0x000000948c9c723c */ /* 0x040fee0000041808 */
[----:B------:R-:W-:Y:S02]  /*11580*/  MOV R10, R167 ;  /* 0x000000a7000a7202 */ /* 0x000fe40000000f00 */
[----:B------:R-:W-:Y:S02]  /*11590*/  MOV R9, R166 ;  /* 0x000000a600097202 */ /* 0x000fe40000000f00 */
[-C--:B------:R-:W-:Y:S03]  /*115a0*/  HMMA.16816.F32.BF16 R164, R140, R150.reuse, R12 ;  /* 0x000000968ca4723c */ /* 0x080fe6000004180c */
        /* <DEDUP_REMOVED lines=12> */
[----:B------:R-:W-:Y:S02]  /*11670*/  MOV R20, R191 ;  /* 0x000000bf00147202 */ /* 0x000fe40000000f00 */
[----:B------:R-:W-:Y:S02]  /*11680*/  MOV R23, R169 ;  /* 0x000000a900177202 */ /* 0x000fe40000000f00 */
[----:B------:R-:W-:Y:S04]  /*11690*/  MOV R26, R190 ;  /* 0x000000be001a7202 */ /* 0x000fe80000000f00 */
        /* <DEDUP_REMOVED lines=9> */
[-C--:B------:R-:W-:Y:S04]  /*11730*/  HMMA.16816.F32.BF16 R168, R132, R172.reuse, R36 ;  /* 0x000000ac84a8723c */ /* 0x080fe80000041824 */
[----:B------:R-:W-:Y:S02]  /*11740*/  MOV R28, R198 ;  /* 0x000000c6001c7202 */ /* 0x000fe40000000f00 */
[----:B------:R-:W-:Y:S02]  /*11750*/  MOV R35, R192 ;  /* 0x000000c000237202 */ /* 0x000fe40000000f00 */
[----:B------:R-:W-:Y:S04]  /*11760*/  MOV R34, R193 ;  /* 0x000000c100227202 */ /* 0x000fe80000000f00 */
[----:B------:R-:W-:Y:S02]  /*11770*/  MOV R16, R204 ;  /* 0x000000cc00107202 */ /* 0x000fe40000000f00 */
[----:B------:R-:W-:Y:S02]  /*11780*/  MOV R22, R203 ;  /* 0x000000cb00167202 */ /* 0x000fe40000000f00 */
[----:B------:R-:W-:Y:S02]  /*11790*/  MOV R21, R201 ;  /* 0x000000c900157202 */ /* 0x000fe40000000f00 */
        /* <DEDUP_REMOVED lines=41> */
[----:B------:R-:W-:Y:S01]  /*11a30*/  MOV R9, R10 ;  /* 0x0000000a00097202 */ /* 0x000fe20000000f00 */
[-C--:B------:R-:W-:Y:S03]  /*11a40*/  HMMA.16816.F32.BF16 R92, R140, R214.reuse, R92 ;  /* 0x000000d68c5c723c */ /* 0x080fe6000004185c */
[----:B------:R-:W-:Y:S01]  /*11a50*/  MOV R10, R0 ;  /* 0x00000000000a7202 */ /* 0x000fe20000000f00 */
[----:B------:R-:W-:Y:S01]  /*11a60*/  FADD.FTZ R0, R243, R221 ;  /* 0x000000ddf3007221 */ /* 0x000fe20000010000 */
[----:B------:R-:W-:Y:S01]  /*11a70*/  MOV R37, R29 ;  /* 0x0000001d00257202 */ /* 0x000fe20000000f00 */
[----:B------:R2:W5:Y:S01]  /*11a80*/  LDL.LU R243, [R1+0x9c] ;  /* 0x00009c0001f37983 */ /* 0x0005620000300800 */
[----:B------:R-:W-:Y:S01]  /*11a90*/  MOV R29, R30 ;  /* 0x0000001e001d7202 */ /* 0x000fe20000000f00 */
[----:B------:R-:W-:Y:S01]  /*11aa0*/  FADD.FTZ R10, R10, R3 ;  /* 0x000000030a0a7221 */ /* 0x000fe20000010000 */
[----:B------:R-:W-:Y:S01]  /*11ab0*/  MOV R30, R31 ;  /* 0x0000001f001e7202 */ /* 0x000fe20000000f00 */
[C---:B------:R-:W-:Y:S04]  /*11ac0*/  HMMA.16816.F32.BF16 R96, R132.reuse, R214, R96 ;  /* 0x000000d68460723c */ /* 0x040fe80000041860 */
[----:B------:R-:W-:Y:S01]  /*11ad0*/  FADD.FTZ R3, R39, R11 ;  /* 0x0000000b27037221 */ /* 0x000fe20000010000 */
[----:B------:R-:W-:Y:S02]  /*11ae0*/  MOV R31, R24 ;  /* 0x00000018001f7202 */ /* 0x000fe40000000f00 */
[----:B------:R-:W-:Y:S01]  /*11af0*/  MOV R24, R25 ;  /* 0x0000001900187202 */ /* 0x000fe20000000f00 */
[-C--:B------:R-:W-:Y:S04]  /*11b00*/  HMMA.16816.F32.BF16 R100, R132, R216.reuse, R100 ;  /* 0x000000d88464723c */ /* 0x080fe80000041864 */
[----:B------:R-:W-:Y:S02]  /*11b10*/  MOV R25, R26 ;  /* 0x0000001a00197202 */ /* 0x000fe40000000f00 */
[----:B------:R-:W-:Y:S02]  /*11b20*/  MOV R26, R27 ;  /* 0x0000001b001a7202 */ /* 0x000fe40000000f00 */
[----:B------:R-:W-:Y:S01]  /*11b30*/  MOV R27, R20 ;  /* 0x00000014001b7202 */ /* 0x000fe20000000f00 */
[C---:B------:R-:W-:Y:S04]  /*11b40*/  HMMA.16816.F32.BF16 R104, R140.reuse, R216, R104 ;  /* 0x000000d88c68723c */ /* 0x040fe80000041868 */
[----:B------:R-:W-:Y:S02]  /*11b50*/  MOV R20, R21 ;  /* 0x0000001500147202 */ /* 0x000fe40000000f00 */
[----:B------:R-:W-:Y:S02]  /*11b60*/  MOV R21, R22 ;  /* 0x0000001600157202 */ /* 0x000fe40000000f00 */
[----:B------:R-:W-:Y:S01]  /*11b70*/  MOV R22, R23 ;  /* 0x0000001700167202 */ /* 0x000fe20000000f00 */
[-C--:B------:R-:W-:Y:S03]  /*11b80*/  HMMA.16816.F32.BF16 R108, R140, R218.reuse, R108 ;  /* 0x000000da8c6c723c */ /* 0x080fe6000004186c */
[----:B------:R-:W-:Y:S02]  /*11b90*/  MOV R23, R16 ;  /* 0x0000001000177202 */ /* 0x000fe40000000f00 */
[----:B------:R-:W-:Y:S02]  /*11ba0*/  MOV R16, R17 ;  /* 0x0000001100107202 */ /* 0x000fe40000000f00 */
[----:B------:R-:W-:Y:S01]  /*11bb0*/  MOV R17, R18 ;  /* 0x0000001200117202 */ /* 0x000fe20000000f00 */
[C---:B------:R-:W-:Y:S04]  /*11bc0*/  HMMA.16816.F32.BF16 R112, R132.reuse, R218, R112 ;  /* 0x000000da8470723c */ /* 0x040fe80000041870 */
[----:B------:R-:W-:Y:S02]  /*11bd0*/  MOV R18, R19 ;  /* 0x0000001300127202 */ /* 0x000fe40000000f00 */
[----:B------:R-:W-:Y:S02]  /*11be0*/  MOV R19, R13 ;  /* 0x0000000d00137202 */ /* 0x000fe40000000f00 */
[----:B------:R-:W-:Y:S01]  /*11bf0*/  MOV R13, R14 ;  /* 0x0000000e000d7202 */ /* 0x000fe20000000f00 */
[-C--:B-1----:R-:W-:Y:S03]  /*11c00*/  HMMA.16816.F32.BF16 R116, R132, R4.reuse, R116 ;  /* 0x000000048474723c */ /* 0x082fe60000041874 */
[----:B------:R-:W-:Y:S01]  /*11c10*/  MOV R14, R9 ;  /* 0x00000009000e7202 */ /* 0x000fe20000000f00 */
[----:B------:R-:W-:Y:S01]  /*11c20*/  FADD.FTZ R9, R242, R220 ;  /* 0x000000dcf2097221 */ /* 0x000fe20000010000 */
[----:B------:R-:W-:Y:S01]  /*11c30*/  MOV R36, R37 ;  /* 0x0000002500247202 */ /* 0x000fe20000000f00 */
[----:B------:R2:W5:Y:S01]  /*11c40*/  LDL.LU R242, [R1+0x98] ;  /* 0x0000980001f27983 */ /* 0x0005620000300800 */
[----:B------:R-:W-:Y:S01]  /*11c50*/  MOV R37, R241 ;  /* 0x000000f100257202 */ /* 0x000fe20000000f00 */
[----:B------:R-:W-:Y:S01]  /*11c60*/  FADD.FTZ R12, R12, R9 ;  /* 0x000000090c0c7221 */ /* 0x000fe20000010000 */
[C---:B------:R-:W-:Y:S01]  /*11c70*/  HMMA.16816.F32.BF16 R120, R140.reuse, R4, R120 ;  /* 0x000000048c78723c */ /* 0x040fe20000041878 */
[----:B------:R2:W5:Y:S03]  /*11c80*/  LDL.LU R241, [R1+0x94] ;  /* 0x0000940001f17983 */ /* 0x0005660000300800 */
[----:B------:R-:W-:Y:S01]  /*11c90*/  FADD.FTZ R0, R36, R0 ;  /* 0x0000000024007221 */ /* 0x000fe20000010000 */
[----:B------:R2:W5:Y:S01]  /*11ca0*/  LDL.LU R236, [R1+0x90] ;  /* 0x0000900001ec7983 */ /* 0x0005620000300800 */
[----:B------:R-:W-:Y:S02]  /*11cb0*/  FADD.FTZ R8, R38, R12 ;  /* 0x0000000c26087221 */ /* 0x000fe40000010000 */
[----:B------:R-:W-:Y:S01]  /*11cc0*/  FADD.FTZ R9, R37, R0 ;  /* 0x0000000025097221 */ /* 0x000fe20000010000 */
[-C--:B------:R-:W-:Y:S03]  /*11cd0*/  HMMA.16816.F32.BF16 R124, R140, R6.reuse, R124 ;  /* 0x000000068c7c723c */ /* 0x080fe6000004187c */
[----:B------:R-:W-:Y:S02]  /*11ce0*/  FADD.FTZ R0, R32, R10 ;  /* 0x0000000a20007221 */ /* 0x000fe40000010000 */
[----:B------:R-:W-:Y:S02]  /*11cf0*/  FADD.FTZ R12, R33, R9 ;  /* 0x00000009210c7221 */ /* 0x000fe40000010000 */
[----:B------:R-:W-:Y:S01]  /*11d00*/  FADD.FTZ R11, R34, R8 ;  /* 0x00000008220b7221 */ /* 0x000fe20000010000 */
[----:B------:R-:W-:Y:S04]  /*11d10*/  HMMA.16816.F32.BF16 R128, R132, R6, R128 ;  /* 0x000000068480723c */ /* 0x000fe80000041880 */
[----:B------:R-:W-:Y:S01]  /*11d20*/  FADD.FTZ R9, R28, R0 ;  /* 0x000000001c097221 */ /* 0x000fe20000010000 */
[-C--:B------:R-:W-:Y:S01]  /*11d30*/  MOV R140, R2.reuse ;  /* 0x00000002008c7202 */ /* 0x080fe20000000f00 */
[----:B------:R-:W-:Y:S01]  /*11d40*/  FADD.FTZ R10, R35, R3 ;  /* 0x00000003230a7221 */ /* 0x000fe20000010000 */
[----:B------:R-:W-:Y:S01]  /*11d50*/  MOV R134, R2 ;  /* 0x0000000200867202 */ /* 0x000fe20000000f00 */
[----:B------:R-:W-:Y:S01]  /*11d60*/  FADD.FTZ R8, R29, R12 ;  /* 0x0000000c1d087221 */ /* 0x000fe20000010000 */
[----:B------:R-:W-:Y:S03]  /*11d70*/  MOV R2, R139 ;  /* 0x0000008b00027202 */ /* 0x000fe60000000f00 */
        /* <DEDUP_REMOVED lines=37> */
.L_x_1796:
        /* <DEDUP_REMOVED lines=185> */
.L_x_1776:
        /* <DEDUP_REMOVED lines=197> */
.L_x_1801:
        /* <DEDUP_REMOVED lines=13> */
[----:B------:R-:W-:Y:S01]  /*13880*/  UMOV UR19, UR11 ;  /* 0x0000000b00137c82 */ /* 0x000fe20008000000 */
[C---:B------:R-:W-:Y:S01]  /*13890*/  LOP3.LUT R3, R0.reuse, 0x1ffffffe, RZ, 0xc0, !PT ;  /* 0x1ffffffe00037812 */ /* 0x040fe200078ec0ff */
[----:B------:R-:W-:Y:S01]  /*138a0*/  IMAD.SHL.U32 R0, R0, 0x20, RZ ;  /* 0x0000002000007824 */ /* 0x000fe200078e00ff */
        /* <DEDUP_REMOVED lines=8> */
[-C--:B------:R-:W-:Y:S01]  /*13930*/  LEA.HI R7, R65, R66.reuse, RZ, 0x3 ;  /* 0x0000004241077211 */ /* 0x080fe200078f18ff */
[----:B------:R-:W-:Y:S01]  /*13940*/  IMAD R0, R4, 0x8, R0 ;  /* 0x0000000804007824 */ /* 0x000fe200078e0200 */
[----:B------:R-:W-:Y:S01]  /*13950*/  UIMAD UR6, UR9, UR5, UR6 ;  /* 0x00000005090672a4 */ /* 0x000fe2000f8e0206 */
[----:B------:R-:W-:Y:S01]  /*13960*/  IMAD R15, R2, 0x10, R3 ;  /* 0x00000010020f7824 */ /* 0x000fe200078e0203 */
[----:B------:R-:W-:Y:S01]  /*13970*/  USEL UR13, UR13, URZ, !UP1 ;  /* 0x0000003f0d0d7287 */ /* 0x000fe2000c800000 */
[----:B------:R-:W-:Y:S01]  /*13980*/  LOP3.LUT R6, R7, 0xfffffff8, RZ, 0xc0, !PT ;  /* 0xfffffff807067812 */ /* 0x000fe200078ec0ff */
[----:B------:R-:W-:Y:S01]  /*13990*/  ULDC.64 UR4, c[0x0][0x498] ;  /* 0x0001260000047ab9 */ /* 0x000fe20000000a00 */
[----:B------:R-:W-:Y:S01]  /*139a0*/  IMAD.IADD R2, R15, 0x1, R0 ;  /* 0x000000010f027824 */ /* 0x000fe200078e0200 */
[----:B------:R-:W-:Y:S01]  /*139b0*/  UIMAD UR16, UR12, UR4, URZ ;  /* 0x000000040c1072a4 */ /* 0x000fe2000f8e023f */
[----:B------:R-:W-:Y:S01]  /*139c0*/  SHF.R.S32.HI R19, RZ, 0x3, R7 ;  /* 0x00000003ff137819 */ /* 0x000fe20000011407 */
[----:B------:R-:W-:Y:S01]  /*139d0*/  UIADD3 UR19, UR19, UR6, URZ ;  /* 0x0000000613137290 */ /* 0x000fe2000fffe03f */
[----:B-1----:R-:W-:Y:S01]  /*139e0*/  IMAD R2, R76, 0x80, R2 ;  /* 0x000000804c027824 */ /* 0x002fe200078e0202 */
[----:B------:R-:W-:Y:S01]  /*139f0*/  UIMAD UR16, UR13, UR5, UR16 ;  /* 0x000000050d1072a4 */ /* 0x000fe2000f8e0210 */
[----:B------:R-:W-:Y:S01]  /*13a00*/  IMAD.IADD R6, R66, 0x1, -R6 ;  /* 0x0000000142067824 */ /* 0x000fe200078e0a06 */
[----:B------:R-:W-:Y:S01]  /*13a10*/  UIMAD.WIDE.U32 UR18, UR13, UR4, UR18 ;  /* 0x000000040d1272a5 */ /* 0x000fe2000f8e0012 */
[----:B------:R-:W-:Y:S01]  /*13a20*/  @P2 IMAD.HI.U32 R3, R2, c[0x0][0x4ec], RZ ;  /* 0x00013b0002032a27 */ /* 0x000fe200078e00ff */
[----:B------:R-:W-:Y:S01]  /*13a30*/  ULDC.64 UR6, c[0x0][0x3a0] ;  /* 0x0000e80000067ab9 */ /* 0x000fe20000000a00 */
[----:B------:R-:W-:Y:S01]  /*13a40*/  LOP3.LUT P0, RZ, R5, 0x3, RZ, 0xc0, !PT ;  /* 0x0000000305ff7812 */ /* 0x000fe2000780c0ff */
[----:B------:R-:W-:Y:S01]  /*13a50*/  ULDC.64 UR4, c[0x0][0x3e8] ;  /* 0x0000fa0000047ab9 */ /* 0x000fe20000000a00 */
[----:B------:R-:W-:Y:S01]  /*13a60*/  IMAD.MOV.U32 R0, RZ, RZ, R2 ;  /* 0x000000ffff007224 */ /* 0x000fe200078e0002 */
[----:B------:R-:W-:Y:S01]  /*13a70*/  @P2 SHF.R.U32.HI R0, RZ, c[0x0][0x4f0], R3 ;  /* 0x00013c00ff002a19 */ /* 0x000fe20000011603 */
[----:B------:R-:W-:Y:S01]  /*13a80*/  UIMAD UR8, UR8, UR4, URZ ;  /* 0x00000004080872a4 */ /* 0x000fe2000f8e023f */
[----:B------:R-:W-:Y:S01]  /*13a90*/  IMAD R15, R76, 0x80, R15 ;  /* 0x000000804c0f7824 */ /* 0x000fe200078e020f */
[----:B------:R-:W-:Y:S01]  /*13aa0*/  LEA.HI R21, R65, R66, RZ, 0x6 ;  /* 0x0000004241157211 */ /* 0x000fe200078f30ff */
[----:B-----5:R-:W-:Y:S01]  /*13ab0*/  IMAD R17, R17, c[0x0][0x4e8], RZ ;  /* 0x00013a0011117a24 */ /* 0x020fe200078e02ff */
        /* <DEDUP_REMOVED lines=29> */
[C---:B------:R-:W-:Y:S01]  /*13c90*/  IMAD.WIDE.U32 R2, R4.reuse, c[0x0][0x488], R8 ;  /* 0x0001220004027a25 */ /* 0x040fe200078e0008 */
        /* <DEDUP_REMOVED lines=78> */
.L_x_1803:
[----:B--234-:R-:W-:Y:S05]  /*14180*/  BSYNC B0 ;  /* 0x0000000000007941 */ /* 0x01cfea0003800000 */
.L_x_1802:
        /* <DEDUP_REMOVED lines=16> */
.L_x_1805:
[----:B------:R-:W-:Y:S05]  /*14290*/  BSYNC B0 ;  /* 0x0000000000007941 */ /* 0x000fea0003800000 */
.L_x_1804:
        /* <DEDUP_REMOVED lines=16> */
.L_x_1807:
[----:B------:R-:W-:Y:S05]  /*143a0*/  BSYNC B0 ;  /* 0x0000000000007941 */ /* 0x000fea0003800000 */
.L_x_1806:
        /* <DEDUP_REMOVED lines=16> */
.L_x_1809:
[----:B------:R-:W-:Y:S05]  /*144b0*/  BSYNC B0 ;  /* 0x0000000000007941 */ /* 0x000fea0003800000 */
.L_x_1808:
        /* <DEDUP_REMOVED lines=16> */
.L_x_1811:
[----:B------:R-:W-:Y:S05]  /*145c0*/  BSYNC B0 ;  /* 0x0000000000007941 */ /* 0x000fea0003800000 */
.L_x_1810:
        /* <DEDUP_REMOVED lines=16> */
.L_x_1813:
[----:B------:R-:W-:Y:S05]  /*146d0*/  BSYNC B0 ;  /* 0x0000000000007941 */ /* 0x000fea0003800000 */
.L_x_1812:
        /* <DEDUP_REMOVED lines=16> */
.L_x_1815:
[----:B------:R-:W-:Y:S05]  /*147e0*/  BSYNC B0 ;  /* 0x0000000000007941 */ /* 0x000fea0003800000 */
.L_x_1814:
        /* <DEDUP_REMOVED lines=17> */
.L_x_1800:
        /* <DEDUP_REMOVED lines=31> */
.L_x_1816:
        /* <DEDUP_REMOVED lines=37> */
[----:B------:R-:W-:-:S05]  /*14d40*/  IMAD R4, R0, c[0x0][0x48c], R4 ;  /* 0x0001230000047a24 */ /* 0x000fca00078e0204 */
[----:B------:R-:W-:Y:S02]  /*14d50*/  IADD3 R0, R3, R4, RZ ;  /* 0x0000000403007210 */ /* 0x000fe40007ffe0ff */
[----:B------:R-:W-:-:S04]  /*14d60*/  LEA R4, P0, R2, c[0x0][0x450], 0x2 ;  /* 0x0001140002047a11 */ /* 0x000fc800078010ff */
[----:B------:R-:W-:Y:S01]  /*14d70*/  LEA.HI.X R5, R2, c[0x0][0x454], R0, 0x2, P0 ;  /* 0x0001150002057a11 */ /* 0x000fe200000f1400 */
[----:B------:R-:W-:-:S05]  /*14d80*/  IMAD.MOV.U32 R0, RZ, RZ, -0x800000 ;  /* 0xff800000ff007424 */ /* 0x000fca00078e00ff */
[----:B------:R1:W-:Y:S03]  /*14d90*/  STG.E [R4.64], R0 ;  /* 0x0000000004007986 */ /* 0x0003e6000c10190e */
.L_x_1818:
[----:B------:R-:W-:Y:S05]  /*14da0*/  BSYNC B0 ;  /* 0x0000000000007941 */ /* 0x000fea0003800000 */
.L_x_1817:
        /* <DEDUP_REMOVED lines=63> */
.L_x_1820:
[----:B------:R-:W-:Y:S05]  /*151a0*/  BSYNC B0 ;  /* 0x0000000000007941 */ /* 0x000fea0003800000 */
.L_x_1819:
        /* <DEDUP_REMOVED lines=15> */
.L_x_1822:
[----:B------:R-:W-:Y:S05]  /*152a0*/  BSYNC B0 ;  /* 0x0000000000007941 */ /* 0x000fea0003800000 */
.L_x_1821:
        /* <DEDUP_REMOVED lines=15> */
.L_x_1824:
[----:B------:R-:W-:Y:S05]  /*153a0*/  BSYNC B0 ;  /* 0x0000000000007941 */ /* 0x000fea0003800000 */
.L_x_1823:
        /* <DEDUP_REMOVED lines=15> */
.L_x_1826:
[----:B------:R-:W-:Y:S05]  /*154a0*/  BSYNC B0 ;  /* 0x0000000000007941 */ /* 0x000fea0003800000 */
.L_x_1825:
        /* <DEDUP_REMOVED lines=15> */
.L_x_1828:
[----:B------:R-:W-:Y:S05]  /*155a0*/  BSYNC B0 ;  /* 0x0000000000007941 */ /* 0x000fea0003800000 */
.L_x_1827:
        /* <DEDUP_REMOVED lines=15> */
.L_x_1830:
[----:B------:R-:W-:Y:S05]  /*156a0*/  BSYNC B0 ;  /* 0x0000000000007941 */ /* 0x000fea0003800000 */
.L_x_1829:
        /* <DEDUP_REMOVED lines=15> */
.L_x_1832:
[----:B------:R-:W-:Y:S05]  /*157a0*/  BSYNC B0 ;  /* 0x0000000000007941 */ /* 0x000fea0003800000 */
.L_x_1831:
        /* <DEDUP_REMOVED lines=16> */
.L_x_1833:
        /* <DEDUP_REMOVED lines=13> */
.L_x_4353:


//--------------------- .text._ZN7cutlass13device_kernelIN5flash19enable_sm80_to_sm89INS1_16FlashAttnFwdSm80INS1_25CollectiveMainloopFwdSm80ILi4ELi1ELb0EN4cute5tupleIJNS5_1CILi128EEENS7_ILi64EEES8_EEELi128ENS_10bfloat16_tEfNS_4arch4Sm80ELb1ELb0ELb1ELb1ELb1ELb1ELb1ELb0EEENS1_21CollectiveEpilogueFwdINS6_IJS8_S8_S9_EEENS6_IJNS7_ILi1EEESH_SH_EEESB_SD_Li128ELb1ELb1ELb0ELb0EEENS1_19SingleTileSchedulerILb1ELb0ELb1ELi128EEEEEEEEEvNT_6ParamsE --------------------------
	.section	.text._ZN7cutlass13device_kernelIN5flash19enable_sm80_to_sm89INS1_16FlashAttnFwdSm80INS1_25CollectiveMainloopFwdSm80ILi4ELi1ELb0EN4cute5tupleIJNS5_1CILi128EEENS7_ILi64EEES8_EEELi128ENS_10bfloat16_tEfNS_4arch4Sm80ELb1ELb0ELb1ELb1ELb1ELb1ELb1ELb0EEENS1_21CollectiveEpilogueFwdINS6_IJS8_S8_S9_EEENS6_IJNS7_ILi1EEESH_SH_EEESB_SD_Li128ELb1ELb1ELb0ELb0EEENS1_19SingleTileSchedulerILb1ELb0ELb1ELi128EEEEEEEEEvNT_6ParamsE,"ax",@progbits
	.sectioninfo	@"SHI_REGISTERS=255"
	.align	128
.text._ZN7cutlass13device_kernelIN5flash19enable_sm80_to_sm89INS1_16FlashAttnFwdSm80INS1_25CollectiveMainloopFwdSm80ILi4ELi1ELb0EN4cute5tupleIJNS5_1CILi128EEENS7_ILi64EEES8_EEELi128ENS_10bfloat16_tEfNS_4arch4Sm80ELb1ELb0ELb1ELb1ELb1ELb1ELb1ELb0EEENS1_21CollectiveEpilogueFwdINS6_IJS8_S8_S9_EEENS6_IJNS7_ILi1EEESH_SH_EEESB_SD_Li128ELb1ELb1ELb0ELb0EEENS1_19SingleTileSchedulerILb1ELb0ELb1ELi128EEEEEEEEEvNT_6ParamsE:
        .type           _ZN7cutlass13device_kernelIN5flash19enable_sm80_to_sm89INS1_16FlashAttnFwdSm80INS1_25CollectiveMainloopFwdSm80ILi4ELi1ELb0EN4cute5tupleIJNS5_1CILi128EEENS7_ILi64EEES8_EEELi128ENS_10bfloat16_tEfNS_4arch4Sm80ELb1ELb0ELb1ELb1ELb1ELb1ELb1ELb0EEENS1_21CollectiveEpilogueFwdINS6_IJS8_S8_S9_EEENS6_IJNS7_ILi1EEESH_SH_EEESB_SD_Li128ELb1ELb1ELb0ELb0EEENS1_19SingleTileSchedulerILb1ELb0ELb1ELi128EEEEEEEEEvNT_6ParamsE,@function
        .size           _ZN7cutlass13device_kernelIN5flash19enable_sm80_to_sm89INS1_16FlashAttnFwdSm80INS1_25CollectiveMainloopFwdSm80ILi4ELi1ELb0EN4cute5tupleIJNS5_1CILi128EEENS7_ILi64EEES8_EEELi128ENS_10bfloat16_tEfNS_4arch4Sm80ELb1ELb0ELb1ELb1ELb1ELb1ELb1ELb0EEENS1_21CollectiveEpilogueFwdINS6_IJS8_S8_S9_EEENS6_IJNS7_ILi1EEESH_SH_EEESB_SD_Li128ELb1ELb1ELb0ELb0EEENS1_19SingleTileSchedulerILb1ELb0ELb1ELi128EEEEEEEEEvNT_6ParamsE,(.L_x_4354 - _ZN7cutlass13device_kernelIN5flash19enable_sm80_to_sm89INS1_16FlashAttnFwdSm80INS1_25CollectiveMainloopFwdSm80ILi4ELi1ELb0EN4cute5tupleIJNS5_1CILi128EEENS7_ILi64EEES8_EEELi128ENS_10bfloat16_tEfNS_4arch4Sm80ELb1ELb0ELb1ELb1ELb1ELb1ELb1ELb0EEENS1_21CollectiveEpilogueFwdINS6_IJS8_S8_S9_EEENS6_IJNS7_ILi1EEESH_SH_EEESB_SD_Li128ELb1ELb1ELb0ELb0EEENS1_19SingleTileSchedulerILb1ELb0ELb1ELi128EEEEEEEEEvNT_6ParamsE)
        .other          _ZN7cutlass13device_kernelIN5flash19enable_sm80_to_sm89INS1_16FlashAttnFwdSm80INS1_25CollectiveMainloopFwdSm80ILi4ELi1ELb0EN4cute5tupleIJNS5_1CILi128EEENS7_ILi64EEES8_EEELi128ENS_10bfloat16_tEfNS_4arch4Sm80ELb1ELb0ELb1ELb1ELb1ELb1ELb1ELb0EEENS1_21CollectiveEpilogueFwdINS6_IJS8_S8_S9_EEENS6_IJNS7_ILi1EEESH_SH_EEESB_SD_Li128ELb1ELb1ELb0ELb0EEENS1_19SingleTileSchedulerILb1ELb0ELb1ELi128EEEEEEEEEvNT_6ParamsE,@"STO_CUDA_ENTRY STV_DEFAULT"
_ZN7cutlass13device_kernelIN5flash19enable_sm80_to_sm89INS1_16FlashAttnFwdSm80INS1_25CollectiveMainloopFwdSm80ILi4ELi1ELb0EN4cute5tupleIJNS5_1CILi128EEENS7_ILi64EEES8_EEELi128ENS_10bfloat16_tEfNS_4arch4Sm80ELb1ELb0ELb1ELb1ELb1ELb1ELb1ELb0EEENS1_21CollectiveEpilogueFwdINS6_IJS8_S8_S9_EEENS6_IJNS7_ILi1EEESH_SH_EEESB_SD_Li128ELb1ELb1ELb0ELb0EEENS1_19SingleTileSchedulerILb1ELb0ELb1ELi128EEEEEEEEEvNT_6ParamsE:
        /* <DEDUP_REMOVED lines=17> */
.L_x_1835:
        /* <DEDUP_REMOVED lines=8> */
.L_x_1837:
[----:B------:R-:W-:-:S05]  /*0190*/  MOV R0, c[0x0][0x54c] ;  /* 0x0001530000007a02 */ /* 0x000fca0000000f00 */
.L_x_1836:
[----:B-----5:R-:W-:Y:S01]  /*01a0*/  IMAD R0, R0, c[0x0][0x548], RZ ;  /* 0x0001520000007a24 */ /* 0x020fe200078e02ff */
[----:B------:R-:W-:-:S04]  /*01b0*/  SHF.L.U32 R12, R6, 0x7, RZ ;  /* 0x00000007060c7819 */ /* 0x000fc800000006ff */
[----:B------:R-:W-:-:S04]  /*01c0*/  ISETP.GE.AND P0, PT, R12, R0, PT ;  /* 0x000000000c00720c */ /* 0x000fc80003f06270 */
[----:B------:R-:W-:-:S05]  /*01d0*/  SEL R0, R5, 0xffffffff, !P0 ;  /* 0xffffffff05007807 */ /* 0x000fca0004000000 */
[----:B------:R2:W-:Y:S01]  /*01e0*/  STL [R1+0x108], R0 ;  /* 0x0001080001007387 */ /* 0x0005e20000100800 */
[----:B------:R-:W-:Y:S05]  /*01f0*/  BRA `(.L_x_1838) ;  /* 0x0000013000007947 */ /* 0x000fea0003800000 */
.L_x_1834:
[----:B---3--:R-:W-:-:S04]  /*0200*/  ISETP.NE.U32.AND P0, PT, RZ, c[0x0][0x568], PT ;  /* 0x00015a00ff007a0c */ /* 0x008fc80003f05070 */
[----:B------:R-:W-:-:S13]  /*0210*/  ISETP.NE.AND.EX P0, PT, RZ, c[0x0][0x56c], PT, P0 ;  /* 0x00015b00ff007a0c */ /* 0x000fda0003f05300 */
[----:B------:R-:W-:Y:S05]  /*0220*/  @!P0 BRA `(.L_x_1839) ;  /* 0x0000002000008947 */ /* 0x000fea0003800000 */
[----:B------:R1:W5:Y:S01]  /*0230*/  LDG.E R0, [R2.64] ;  /* 0x0000000602007981 */ /* 0x000362000c1e1900 */
[----:B------:R-:W-:Y:S05]  /*0240*/  BRA `(.L_x_1840) ;  /* 0x0000009000007947 */ /* 0x000fea0003800000 */
.L_x_1839:
        /* <DEDUP_REMOVED lines=8> */
.L_x_1841:
[----:B------:R-:W-:-:S05]  /*02d0*/  MOV R0, c[0x0][0x54c] ;  /* 0x0001530000007a02 */ /* 0x000fca0000000f00 */
.L_x_1840:
[----:B-----5:R-:W-:Y:S01]  /*02e0*/  IMAD R0, R0, c[0x0][0x548], RZ ;  /* 0x0001520000007a24 */ /* 0x020fe200078e02ff */
[----:B------:R-:W-:-:S04]  /*02f0*/  SHF.L.U32 R12, R6, 0x7, RZ ;  /* 0x00000007060c7819 */ /* 0x000fc800000006ff */
[----:B------:R-:W-:-:S04]  /*0300*/  ISETP.GE.AND P0, PT, R12, R0, PT ;  /* 0x000000000c00720c */ /* 0x000fc80003f06270 */
[----:B------:R-:W-:-:S05]  /*0310*/  SEL R0, R5, 0xffffffff, !P0 ;  /* 0xffffffff05007807 */ /* 0x000fca0004000000 */
[----:B------:R2:W-:Y:S04]  /*0320*/  STL [R1+0x108], R0 ;  /* 0x0001080001007387 */ /* 0x0005e80000100800 */
.L_x_1838:
        /* <DEDUP_REMOVED lines=11> */
[----:B------:R-:W-:-:S02]  /*03e0*/  ISETP.NE.AND.EX P2, PT, RZ, c[0x0][0x354], PT, P2 ;  /* 0x0000d500ff007a0c */ /* 0x000fc40003f45320 */
[----:B------:R-:W-:Y:S01]  /*03f0*/  ISETP.NE.U32.AND P3, PT, RZ, c[0x0][0x358], PT ;  /* 0x0000d600ff007a0c */ /* 0x000fe20003f65070 */
[----:B--2---:R-:W-:-:S03]  /*0400*/  IMAD.MOV.U32 R0, RZ, RZ, RZ ;  /* 0x000000ffff007224 */ /* 0x004fc600078e00ff */
[----:B------:R-:W-:Y:S01]  /*0410*/  ISETP.NE.AND.EX P3, PT, RZ, c[0x0][0x35c], PT, P3 ;  /* 0x0000d700ff007a0c */ /* 0x000fe20003f65330 */
[----:B-1----:R-:W-:-:S04]  /*0420*/  @P0 IMAD.WIDE R2, R37, R30, c[0x0][0x370] ;  /* 0x0000dc0025020625 */ /* 0x002fc800078e021e */
[CC--:B------:R-:W-:Y:S01]  /*0430*/  IMAD.WIDE R6, R37.reuse, R30.reuse, c[0x0][0x348] ;  /* 0x0000d20025067625 */ /* 0x0c0fe200078e021e */
[----:B------:R1:W2:Y:S03]  /*0440*/  @P0 LDG.E R10, [R2.64] ;  /* 0x00000006020a0981 */ /* 0x0002a6000c1e1900 */
[----:B------:R-:W-:Y:S01]  /*0450*/  IMAD.MOV.U32 R13, RZ, RZ, RZ ;  /* 0x000000ffff0d7224 */ /* 0x000fe200078e00ff */
[----:B------:R-:W3:Y:S04]  /*0460*/  @P1 LDG.E R0, [R6.64] ;  /* 0x0000000606001981 */ /* 0x000ee8000c1e1900 */
[----:B------:R-:W2:Y:S01]  /*0470*/  @P2 LDG.E R14, [R4.64] ;  /* 0x00000006040e2981 */ /* 0x000ea2000c1e1900 */
[----:B-1----:R-:W-:-:S05]  /*0480*/  IMAD.WIDE R2, R37, R30, c[0x0][0x358] ;  /* 0x0000d60025027625 */ /* 0x002fca00078e021e */
[----:B------:R-:W4:Y:S01]  /*0490*/  @P3 LDG.E R13, [R2.64] ;  /* 0x00000006020d3981 */ /* 0x000f22000c1e1900 */
[----:B------:R-:W-:-:S04]  /*04a0*/  ISETP.NE.U32.AND P0, PT, RZ, c[0x0][0x360], PT ;  /* 0x0000d800ff007a0c */ /* 0x000fc80003f05070 */
[----:B------:R-:W-:Y:S02]  /*04b0*/  ISETP.NE.AND.EX P0, PT, RZ, c[0x0][0x364], PT, P0 ;  /* 0x0000d900ff007a0c */ /* 0x000fe40003f05300 */
[----:B------:R-:W-:Y:S01]  /*04c0*/  MOV R11, c[0x0][0x168] ;  /* 0x00005a00000b7a02 */ /* 0x000fe20000000f00 */
[----:B------:R-:W1:Y:S10]  /*04d0*/  S2R R35, SR_CTAID.Y ;  /* 0x0000000000237919 */ /* 0x000e740000002600 */
[----:B------:R-:W-:-:S05]  /*04e0*/  @P0 IMAD.WIDE R8, R37, R30, c[0x0][0x360] ;  /* 0x0000d80025080625 */ /* 0x000fca00078e021e */
[----:B------:R1:W5:Y:S01]  /*04f0*/  @P0 LDG.E R11, [R8.64] ;  /* 0x00000006080b0981 */ /* 0x000362000c1e1900 */
[----:B------:R-:W-:Y:S02]  /*0500*/  ULDC UR5, c[0x0][0x2ac] ;  /* 0x0000ab0000057ab9 */ /* 0x000fe40000000800 */
[----:B------:R-:W-:Y:S02]  /*0510*/  ULDC UR4, c[0x0][0x1d0] ;  /* 0x0000740000047ab9 */ /* 0x000fe40000000800 */
[----:B------:R-:W-:Y:S01]  /*0520*/  UIMAD UR4, UR5, UR4, URZ ;  /* 0x00000004050472a4 */ /* 0x000fe2000f8e023f */
[----:B-1----:R-:W-:-:S05]  /*0530*/  SHF.R.S32.HI R36, RZ, 0x1f, R35 ;  /* 0x0000001fff247819 */ /* 0x002fca0000011423 */
[----:B------:R-:W-:Y:S01]  /*0540*/  MOV R9, UR4 ;  /* 0x0000000400097c02 */ /* 0x000fe20008000f00 */
[----:B---3--:R1:W-:Y:S01]  /*0550*/  STL [R1+0x4c], R0 ;  /* 0x00004c0001007387 */ /* 0x0083e20000100800 */
[----:B--2---:R-:W-:-:S03]  /*0560*/  IMAD.IADD R8, R14, 0x1, R10 ;  /* 0x000000010e087824 */ /* 0x004fc600078e020a */
[----:B------:R2:W-:Y:S04]  /*0570*/  STL [R1+0x48], R10 ;  /* 0x0000480a01007387 */ /* 0x0005e80000100800 */
[----:B------:R2:W-:Y:S01]  /*0580*/  STL [R1+0x50], R8 ;  /* 0x0000500801007387 */ /* 0x0005e20000100800 */
[----:B-1----:R-:W-:-:S03]  /*0590*/  IMAD.MOV.U32 R0, RZ, RZ, c[0x0][0x228] ;  /* 0x00008a00ff007624 */ /* 0x002fc600078e00ff */
[----:B----4-:R2:W-:Y:S04]  /*05a0*/  STL [R1+0x54], R13 ;  /* 0x0000540d01007387 */ /* 0x0105e80000100800 */
[----:B------:R2:W-:Y:S01]  /*05b0*/  STL [R1+0xc0], R0 ;  /* 0x0000c00001007387 */ /* 0x0005e20000100800 */
[----:B------:R-:W-:Y:S05]  /*05c0*/  @P0 BRA `(.L_x_1842) ;  /* 0x0000004000000947 */ /* 0x000fea0003800000 */
[----:B------:R-:W-:Y:S05]  /*05d0*/  @!P1 BRA `(.L_x_1842) ;  /* 0x0000003000009947 */ /* 0x000fea0003800000 */
[----:B--2---:R1:W2:Y:S04]  /*05e0*/  LDG.E R0, [R6.64] ;  /* 0x0000000606007981 */ /* 0x0042a8000c1e1900 */
[----:B-1----:R-:W2:Y:S02]  /*05f0*/  LDG.E R6, [R6.64+0x4] ;  /* 0x0000040606067981 */ /* 0x002ea4000c1e1900 */
[----:B--2--5:R-:W-:-:S05]  /*0600*/  IADD3 R11, -R0, R6, RZ ;  /* 0x00000006000b7210 */ /* 0x024fca0007ffe1ff */
.L_x_1842:
[----:B-----5:R1:W-:Y:S01]  /*0610*/  STL [R1+0x58], R11 ;  /* 0x0000580b01007387 */ /* 0x0203e20000100800 */
[----:B------:R-:W-:-:S04]  /*0620*/  ISETP.NE.U32.AND P0, PT, RZ, c[0x0][0x368], PT ;  /* 0x0000da00ff007a0c */ /* 0x000fc80003f05070 */
[----:B------:R-:W-:-:S13]  /*0630*/  ISETP.NE.AND.EX P0, PT, RZ, c[0x0][0x36c], PT, P0 ;  /* 0x0000db00ff007a0c */ /* 0x000fda0003f05300 */
[----:B------:R-:W-:Y:S05]  /*0640*/  @!P0 BRA `(.L_x_1843) ;  /* 0x0000003000008947 */ /* 0x000fea0003800000 */
[----:B------:R-:W-:-:S05]  /*0650*/  IMAD.WIDE R4, R37, R30, c[0x0][0x368] ;  /* 0x0000da0025047625 */ /* 0x000fca00078e021e */
[----:B------:R3:W5:Y:S01]  /*0660*/  LDG.E R9, [R4.64] ;  /* 0x0000000604097981 */ /* 0x000762000c1e1900 */
[----:B------:R-:W-:Y:S05]  /*0670*/  BRA `(.L_x_1844) ;  /* 0x0000004000007947 */ /* 0x000fea0003800000 */
.L_x_1843:
[----:B------:R-:W-:Y:S05]  /*0680*/  @!P2 BRA `(.L_x_1844) ;  /* 0x000000300000a947 */ /* 0x000fea0003800000 */
[----:B--2---:R2:W3:Y:S04]  /*0690*/  LDG.E R0, [R4.64] ;  /* 0x0000000604007981 */ /* 0x0044e8000c1e1900 */
[----:B--2---:R-:W3:Y:S02]  /*06a0*/  LDG.E R4, [R4.64+0x4] ;  /* 0x0000040604047981 */ /* 0x004ee4000c1e1900 */
[----:B---3--:R-:W-:Y:S02]  /*06b0*/  IADD3 R9, -R0, R4, RZ ;  /* 0x0000000400097210 */ /* 0x008fe40007ffe1ff */
.L_x_1844:
[----:B--2---:R4:W2:Y:S04]  /*06c0*/  LDL.LU R6, [R1+0xc0] ;  /* 0x0000c00001067983 */ /* 0x0048a80000300800 */
[----:B---3--:R3:W2:Y:S04]  /*06d0*/  @P3 LDG.E R5, [R2.64] ;  /* 0x0000000602053981 */ /* 0x0086a8000c1e1900 */
[----:B------:R3:W2:Y:S01]  /*06e0*/  @P3 LDG.E R4, [R2.64+0x4] ;  /* 0x0000040602043981 */ /* 0x0006a2000c1e1900 */
[----:B------:R-:W-:Y:S01]  /*06f0*/  ISETP.NE.U32.AND P0, PT, RZ, c[0x0][0x378], PT ;  /* 0x0000de00ff007a0c */ /* 0x000fe20003f05070 */
[----:B-----5:R-:W-:-:S03]  /*0700*/  IMAD.MOV.U32 R24, RZ, RZ, R9 ;  /* 0x000000ffff187224 */ /* 0x020fc600078e0009 */
[----:B------:R-:W-:-:S13]  /*0710*/  ISETP.NE.AND.EX P0, PT, RZ, c[0x0][0x37c], PT, P0 ;  /* 0x0000df00ff007a0c */ /* 0x000fda0003f05300 */
[----:B---3--:R-:W-:-:S05]  /*0720*/  @P0 IMAD.WIDE R2, R37, R30, c[0x0][0x378] ;  /* 0x0000de0025020625 */ /* 0x008fca00078e021e */
[----:B------:R3:W4:Y:S01]  /*0730*/  @P0 LDG.E R24, [R2.64] ;  /* 0x0000000602180981 */ /* 0x000722000c1e1900 */
[----:B------:R-:W-:Y:S02]  /*0740*/  IMAD.MOV.U32 R0, RZ, RZ, c[0x0][0x2c4] ;  /* 0x0000b100ff007624 */ /* 0x000fe400078e00ff */
[----:B------:R-:W-:-:S03]  /*0750*/  IMAD.IADD R10, R9, 0x1, -R10 ;  /* 0x00000001090a7824 */ /* 0x000fc600078e0a0a */
[----:B------:R-:W-:Y:S02]  /*0760*/  ISETP.NE.AND P0, PT, R0, 0x1, PT ;  /* 0x000000010000780c */ /* 0x000fe40003f05270 */
[----:B------:R-:W-:Y:S01]  /*0770*/  IADD3 R0, R12, 0x7f, RZ ;  /* 0x0000007f0c007810 */ /* 0x000fe20007ffe0ff */
[----:B------:R1:W-:Y:S10]  /*0780*/  STL [R1+0x5c], R10 ;  /* 0x00005c0a01007387 */ /* 0x0003f40000100800 */
[----:B---3--:R-:W-:-:S05]  /*0790*/  @P0 IMAD.HI.U32 R2, R0, c[0x0][0x2c8], RZ ;  /* 0x0000b20000020a27 */ /* 0x008fca00078e00ff */
[----:B------:R-:W-:Y:S01]  /*07a0*/  @P0 SHF.R.U32.HI R0, RZ, c[0x0][0x2cc], R2 ;  /* 0x0000b300ff000a19 */ /* 0x000fe20000011602 */
[----:B--2---:R-:W-:-:S04]  /*07b0*/  @P3 IMAD.IADD R6, R4, 0x1, -R5 ;  /* 0x0000000104063824 */ /* 0x004fc800078e0a05 */
[--C-:B------:R-:W-:Y:S01]  /*07c0*/  IMAD.IADD R7, R10, 0x1, R6.reuse ;  /* 0x000000010a077824 */ /* 0x100fe200078e0206 */
[----:B------:R1:W-:Y:S01]  /*07d0*/  STL [R1+0xc0], R6 ;  /* 0x0000c00601007387 */ /* 0x0003e20000100800 */
[----:B------:R-:W-:-:S03]  /*07e0*/  IMAD.MOV.U32 R34, RZ, RZ, R6 ;  /* 0x000000ffff227224 */ /* 0x000fc600078e0006 */
[----:B------:R-:W-:Y:S01]  /*07f0*/  IADD3 R0, R0, 0x40, R7 ;  /* 0x0000004000007810 */ /* 0x000fe20007ffe007 */
[----:B------:R1:W-:Y:S01]  /*0800*/  STL [R1+0xc4], R7 ;  /* 0x0000c40701007387 */ /* 0x0003e20000100800 */
[----:B------:R-:W-:-:S03]  /*0810*/  IADD3 R2, R7, 0x3f, RZ ;  /* 0x0000003f07027810 */ /* 0x000fc60007ffe0ff */
[----:B------:R-:W-:Y:S01]  /*0820*/  IMAD.IADD R0, R0, 0x1, -R11 ;  /* 0x0000000100007824 */ /* 0x000fe200078e0a0b */
[----:B------:R-:W-:Y:S01]  /*0830*/  SHF.R.S32.HI R3, RZ, 0x1f, R2 ;  /* 0x0000001fff037819 */ /* 0x000fe20000011402 */
[----:B------:R1:W-:Y:S03]  /*0840*/  STL.64 [R1+0x60], R6 ;  /* 0x0000600601007387 */ /* 0x0003e60000100a00 */
[----:B------:R-:W-:Y:S02]  /*0850*/  SHF.R.S32.HI R4, RZ, 0x1f, R0 ;  /* 0x0000001fff047819 */ /* 0x000fe40000011400 */
[----:B------:R-:W-:Y:S02]  /*0860*/  LEA.HI R2, R3, R2, RZ, 0x6 ;  /* 0x0000000203027211 */ /* 0x000fe400078f30ff */
[----:B------:R-:W-:Y:S02]  /*0870*/  LEA.HI R0, R4, R0, RZ, 0x6 ;  /* 0x0000000004007211 */ /* 0x000fe400078f30ff */
[----:B------:R-:W-:Y:S01]  /*0880*/  SHF.R.S32.HI R3, RZ, 0x6, R2 ;  /* 0x00000006ff037819 */ /* 0x000fe20000011402 */
[----:B------:R-:W-:Y:S01]  /*0890*/  IMAD.MOV R2, RZ, RZ, -R10 ;  /* 0x000000ffff027224 */ /* 0x000fe200078e0a0a */
[----:B------:R-:W-:Y:S01]  /*08a0*/  SHF.R.S32.HI R0, RZ, 0x6, R0 ;  /* 0x00000006ff007819 */ /* 0x000fe20000011400 */
[----:B----4-:R1:W-:Y:S03]  /*08b0*/  STL [R1+0x68], R24 ;  /* 0x0000681801007387 */ /* 0x0103e60000100800 */
[----:B------:R-:W-:-:S02]  /*08c0*/  IMNMX R0, R3, R0, PT ;  /* 0x0000000003007217 */ /* 0x000fc40003800200 */
[----:B------:R-:W-:-:S03]  /*08d0*/  IMNMX R2, RZ, R2, !PT ;  /* 0x00000002ff027217 */ /* 0x000fc60007800200 */
[----:B------:R-:W-:Y:S01]  /*08e0*/  IMAD R0, R0, 0x40, -R10 ;  /* 0x0000004000007824 */ /* 0x000fe200078e0a0a */
[----:B------:R-:W-:-:S04]  /*08f0*/  SHF.R.U32.HI R140, RZ, 0x6, R2 ;  /* 0x00000006ff8c7819 */ /* 0x000fc80000011602 */
[----:B------:R-:W-:Y:S01]  /*0900*/  IMNMX R0, R0, R6, PT ;  /* 0x0000000600007217 */ /* 0x000fe20003800200 */
[----:B------:R-:W-:-:S03]  /*0910*/  IMAD.MOV.U32 R4, RZ, RZ, R140 ;  /* 0x000000ffff047224 */ /* 0x000fc600078e008c */
[----:B------:R-:W-:-:S13]  /*0920*/  ISETP.GT.AND P0, PT, R0, R2, PT ;  /* 0x000000020000720c */ /* 0x000fda0003f04270 */
[----:B------:R-:W-:-:S04]  /*0930*/  @P0 IADD3 R0, R0, 0x3f, RZ ;  /* 0x0000003f00000810 */ /* 0x000fc80007ffe0ff */
[----:B------:R-:W-:-:S04]  /*0940*/  @P0 SHF.R.S32.HI R2, RZ, 0x1f, R0 ;  /* 0x0000001fff020819 */ /* 0x000fc80000011400 */
[----:B------:R-:W-:-:S04]  /*0950*/  @P0 LEA.HI R0, R2, R0, RZ, 0x6 ;  /* 0x0000000002000211 */ /* 0x000fc800078f30ff */
[----:B------:R-:W-:-:S04]  /*0960*/  @P0 SHF.R.S32.HI R4, RZ, 0x6, R0 ;  /* 0x00000006ff040819 */ /* 0x000fc80000011400 */
[----:B------:R-:W-:-:S13]  /*0970*/  ISETP.GT.AND P0, PT, R4, R140, PT ;  /* 0x0000008c0400720c */ /* 0x000fda0003f04270 */
[----:B------:R-:W-:Y:S05]  /*0980*/  @!P0 BRA `(.L_x_1845) ;  /* 0x00006f9000008947 */ /* 0x000fea0003800000 */
[----:B-1----:R-:W-:-:S04]  /*0990*/  ISETP.NE.U32.AND P0, PT, RZ, c[0x0][0x340], PT ;  /* 0x0000d000ff007a0c */ /* 0x002fc80003f05070 */
[----:B------:R-:W-:-:S13]  /*09a0*/  ISETP.NE.AND.EX P4, PT, RZ, c[0x0][0x344], PT, P0 ;  /* 0x0000d100ff007a0c */ /* 0x000fda0003f85300 */
[----:B------:R-:W-:-:S05]  /*09b0*/  @P4 IMAD.WIDE R2, R37, R30, c[0x0][0x340] ;  /* 0x0000d00025024625 */ /* 0x000fca00078e021e */
[----:B------:R1:W2:Y:S01]  /*09c0*/  @P4 LDG.E R29, [R2.64] ;  /* 0x00000006021d4981 */ /* 0x0002a2000c1e1900 */
[----:B------:R-:W-:Y:S01]  /*09d0*/  SHF.R.S32.HI R6, RZ, 0x1f, R15 ;  /* 0x0000001fff067819 */ /* 0x000fe2000001140f */
[----:B------:R-:W-:Y:S01]  /*09e0*/  IMAD.MOV.U32 R153, RZ, RZ, c[0x0][0x238] ;  /* 0x00008e00ff997624 */ /* 0x000fe200078e00ff */
[----:B------:R-:W-:Y:S01]  /*09f0*/  SHF.R.S32.HI R28, RZ, 0x1f, R37 ;  /* 0x0000001fff1c7819 */ /* 0x000fe20000011425 */
[----:B------:R-:W-:Y:S01]  /*0a00*/  IMAD.MOV.U32 R164, RZ, RZ, 0x6 ;  /* 0x00000006ffa47424 */ /* 0x000fe200078e00ff */
[----:B------:R-:W-:Y:S01]  /*0a10*/  LEA.HI R5, R6, R15, RZ, 0x3 ;  /* 0x0000000f06057211 */ /* 0x000fe200078f18ff */
[----:B------:R-:W-:Y:S01]  /*0a20*/  IMAD.MOV.U32 R31, RZ, RZ, c[0x0][0x23c] ;  /* 0x00008f00ff1f7624 */ /* 0x000fe200078e00ff */
[----:B------:R-:W-:Y:S01]  /*0a30*/  SEL R25, R28, RZ, !P3 ;  /* 0x000000ff1c197207 */ /* 0x000fe20005800000 */
[----:B------:R-:W-:Y:S01]  /*0a40*/  IMAD.IADD R150, R14, 0x1, R9 ;  /* 0x000000010e967824 */ /* 0x000fe200078e0209 */
[----:B------:R-:W-:Y:S01]  /*0a50*/  LOP3.LUT R0, R5, 0xfffffff8, RZ, 0xc0, !PT ;  /* 0xfffffff805007812 */ /* 0x000fe200078ec0ff */
[----:B------:R-:W-:Y:S01]  /*0a60*/  IMAD.SHL.U32 R27, R31, 0x20, RZ ;  /* 0x000000201f1b7824 */ /* 0x000fe200078e00ff */
[----:B------:R-:W-:Y:S01]  /*0a70*/  SHF.R.S32.HI R96, RZ, 0x3, R5 ;  /* 0x00000003ff607819 */ /* 0x000fe20000011405 */
[----:B------:R-:W-:Y:S01]  /*0a80*/  IMAD.WIDE.U32 R182, R35, c[0x0][0x210], RZ ;  /* 0x0000840023b67a25 */ /* 0x000fe200078e00ff */
[----:B------:R-:W-:Y:S01]  /*0a90*/  SEL R100, R37, RZ, !P3 ;  /* 0x000000ff25647207 */ /* 0x000fe20005800000 */
[----:B------:R-:W-:Y:S01]  /*0aa0*/  UMOV UR8, 0x30 ;  /* 0x0000003000087882 */ /* 0x000fe20000000000 */
[----:B------:R-:W-:Y:S01]  /*0ab0*/  IADD3 R91, R4, -0x1, RZ ;  /* 0xffffffff045b7810 */ /* 0x000fe20007ffe0ff */
[----:B------:R-:W-:Y:S01]  /*0ac0*/  IMAD.IADD R26, R15, 0x1, -R0 ;  /* 0x000000010f1a7824 */ /* 0x000fe200078e0a00 */
[----:B------:R-:W-:Y:S01]  /*0ad0*/  SHF.R.S32.HI R10, RZ, 0x1f, R96 ;  /* 0x0000001fff0a7819 */ /* 0x000fe20000011460 */
[----:B------:R-:W-:Y:S01]  /*0ae0*/  IMAD R0, R36, c[0x0][0x240], RZ ;  /* 0x0000900024007a24 */ /* 0x000fe200078e02ff */
[----:B------:R-:W-:Y:S01]  /*0af0*/  IADD3 R118, P0, R96, R13, RZ ;  /* 0x0000000d60767210 */ /* 0x000fe20007f1e0ff */
[----:B------:R-:W-:Y:S01]  /*0b00*/  IMAD.SHL.U32 R20, R26, 0x8, RZ ;  /* 0x000000081a147824 */ /* 0x000fe200078e00ff */
[----:B------:R-:W-:Y:S01]  /*0b10*/  SHF.L.U64.HI R172, R153, R164, c[0x0][0x23c] ;  /* 0x00008f0099ac7619 */ /* 0x000fe200000102a4 */
[----:B------:R-:W-:Y:S01]  /*0b20*/  IMAD R0, R35, c[0x0][0x244], R0 ;  /* 0x0000910023007a24 */ /* 0x000fe200078e0200 */
[----:B------:R-:W-:Y:S01]  /*0b30*/  LEA.HI.X.SX32 R119, R13, R10, 0x1, P0 ;  /* 0x0000000a0d777211 */ /* 0x000fe200000f0eff */
[----:B------:R-:W-:Y:S01]  /*0b40*/  IMAD R4, R91, -0x40, -R96 ;  /* 0xffffffc05b047824 */ /* 0x000fe200078e0a60 */
[--C-:B------:R-:W-:Y:S01]  /*0b50*/  SHF.R.S32.HI R21, RZ, 0x1f, R20.reuse ;  /* 0x0000001fff157819 */ /* 0x100fe20000011414 */
[C---:B------:R-:W-:Y:S01]  /*0b60*/  IMAD.WIDE.U32 R12, R153.reuse, 0x20, RZ ;  /* 0x00000020990c7825 */ /* 0x040fe200078e00ff */
[----:B------:R-:W-:Y:S01]  /*0b70*/  LEA.HI R6, R6, R15, RZ, 0x6 ;  /* 0x0000000f06067211 */ /* 0x000fe200078f30ff */
[----:B------:R-:W-:Y:S01]  /*0b80*/  ULDC UR5, c[0x0][0x284] ;  /* 0x0000a10000057ab9 */ /* 0x000fe20000000800 */
[----:B------:R-:W-:Y:S01]  /*0b90*/  SHF.L.U32 R180, R153, 0x6, RZ ;  /* 0x0000000699b47819 */ /* 0x000fe200000006ff */
[----:B-1----:R-:W-:Y:S01]  /*0ba0*/  IMAD.WIDE.U32 R2, R35, c[0x0][0x240], R20 ;  /* 0x0000900023027a25 */ /* 0x002fe200078e0014 */
[----:B------:R-:W-:Y:S01]  /*0bb0*/  SHF.R.S32.HI R5, RZ, 0x1f, R91 ;  /* 0x0000001fff057819 */ /* 0x000fe2000001145b */
[----:B------:R-:W-:Y:S01]  /*0bc0*/  ULDC UR4, c[0x0][0x294] ;  /* 0x0000a50000047ab9 */ /* 0x000fe20000000800 */
[C---:B------:R-:W-:Y:S01]  /*0bd0*/  IADD3 R92, R20.reuse, 0x40, RZ ;  /* 0x00000040145c7810 */ /* 0x040fe20007ffe0ff */
[----:B------:R-:W-:Y:S01]  /*0be0*/  IMAD.IADD R3, R3, 0x1, R0 ;  /* 0x0000000103037824 */ /* 0x000fe200078e0200 */
[----:B------:R-:W-:Y:S01]  /*0bf0*/  ISETP.GE.AND P6, PT, R20, c[0x0][0x1d4], PT ;  /* 0x0000750014007a0c */ /* 0x000fe20003fc6270 */
[----:B------:R-:W-:Y:S01]  /*0c00*/  IMAD R0, R25, c[0x0][0x248], RZ ;  /* 0x0000920019007a24 */ /* 0x000fe200078e02ff */
[----:B------:R-:W-:Y:S01]  /*0c10*/  ISETP.GE.AND P5, PT, R92, c[0x0][0x1d4], PT ;  /* 0x000075005c007a0c */ /* 0x000fe20003fa6270 */
[----:B------:R-:W-:Y:S01]  /*0c20*/  IMAD.WIDE.U32 R2, R100, c[0x0][0x248], R2 ;  /* 0x0000920064027a25 */ /* 0x000fe200078e0002 */
[----:B------:R-:W-:Y:S01]  /*0c30*/  SHF.L.U32 R32, R26, 0x2, RZ ;  /* 0x000000021a207819 */ /* 0x000fe200000006ff */
[----:B------:R-:W-:Y:S01]  /*0c40*/  UIMAD UR5, UR8, UR5, URZ ;  /* 0x00000005080572a4 */ /* 0x000fe2000f8e023f */
[----:B------:R-:W-:Y:S01]  /*0c50*/  IADD3 R162, R96, 0x10, RZ ;  /* 0x0000001060a27810 */ /* 0x000fe20007ffe0ff */
[----:B------:R-:W-:Y:S01]  /*0c60*/  IMAD R0, R100, c[0x0][0x24c], R0 ;  /* 0x0000930064007a24 */ /* 0x000fe200078e0200 */
[----:B------:R-:W-:Y:S01]  /*0c70*/  SHF.R.S32.HI R33, RZ, 0x1f, R32 ;  /* 0x0000001fff217819 */ /* 0x000fe20000011420 */
[----:B------:R-:W-:Y:S01]  /*0c80*/  IMAD.IADD R8, R4, 0x1, R34 ;  /* 0x0000000104087824 */ /* 0x000fe200078e0222 */
[C---:B------:R-:W-:Y:S01]  /*0c90*/  IADD3 R160, R96.reuse, 0x30, RZ ;  /* 0x0000003060a07810 */ /* 0x040fe20007ffe0ff */
[----:B------:R-:W-:Y:S01]  /*0ca0*/  IMAD.IADD R3, R3, 0x1, R0 ;  /* 0x0000000103037824 */ /* 0x000fe200078e0200 */
[----:B------:R-:W-:Y:S01]  /*0cb0*/  IADD3 R161, R96, 0x20, RZ ;  /* 0x0000002060a17810 */ /* 0x000fe20007ffe0ff */
[----:B------:R-:W-:Y:S01]  /*0cc0*/  IMAD R0, R119, c[0x0][0x238], RZ ;  /* 0x00008e0077007a24 */ /* 0x000fe200078e02ff */
[----:B------:R-:W-:Y:S01]  /*0cd0*/  ISETP.GE.AND P0, PT, R8, 0x11, PT ;  /* 0x000000110800780c */ /* 0x000fe20003f06270 */
[----:B------:R-:W-:Y:S01]  /*0ce0*/  IMAD.WIDE.U32 R132, R118, c[0x0][0x238], R2 ;  /* 0x00008e0076847a25 */ /* 0x000fe200078e0002 */
[----:B------:R-:W-:Y:S01]  /*0cf0*/  ISETP.GE.AND P1, PT, R8, 0x1, PT ;  /* 0x000000010800780c */ /* 0x000fe20003f26270 */
[----:B------:R-:W-:Y:S01]  /*0d00*/  UIMAD UR4, UR8, UR4, URZ ;  /* 0x00000004080472a4 */ /* 0x000fe2000f8e023f */
[----:B------:R-:W-:Y:S01]  /*0d10*/  SHF.R.S32.HI R82, RZ, 0x1f, R92 ;  /* 0x0000001fff527819 */ /* 0x000fe2000001145c */
[----:B------:R-:W-:Y:S01]  /*0d20*/  IMAD R0, R118, c[0x0][0x23c], R0 ;  /* 0x00008f0076007a24 */ /* 0x000fe200078e0200 */
[----:B------:R-:W-:Y:S01]  /*0d30*/  MOV R158, 0x5 ;  /* 0x00000005009e7802 */ /* 0x000fe20000000f00 */
[----:B------:R-:W-:Y:S01]  /*0d40*/  IMAD R2, R172, R91, RZ ;  /* 0x0000005bac027224 */ /* 0x000fe200078e02ff */
[----:B------:R-:W-:Y:S01]  /*0d50*/  LEA.HI R82, R82, R92, RZ, 0x3 ;  /* 0x0000005c52527211 */ /* 0x000fe200078f18ff */
[----:B------:R-:W-:Y:S01]  /*0d60*/  IMAD.IADD R129, R133, 0x1, R0 ;  /* 0x0000000185817824 */ /* 0x000fe200078e0200 */
[----:B------:R-:W-:Y:S01]  /*0d70*/  P2R R151, PR, RZ, 0x20 ;  /* 0x00000020ff977803 */ /* 0x000fe20000000000 */
[----:B------:R-:W-:Y:S01]  /*0d80*/  IMAD.MOV.U32 R128, RZ, RZ, R132 ;  /* 0x000000ffff807224 */ /* 0x000fe200078e0084 */
[----:B------:R-:W-:Y:S01]  /*0d90*/  LOP3.LUT R82, R82, 0xfffffff8, RZ, 0xc0, !PT ;  /* 0xfffffff852527812 */ /* 0x000fe200078ec0ff */
[----:B------:R-:W-:Y:S01]  /*0da0*/  IMAD.SHL.U32 R3, R96, 0x40, RZ ;  /* 0x0000004060037824 */ /* 0x000fe200078e00ff */
[----:B------:R-:W-:Y:S01]  /*0db0*/  P2R R152, PR, RZ, 0x40 ;  /* 0x00000040ff987803 */ /* 0x000fe20000000000 */
[----:B------:R-:W-:Y:S01]  /*0dc0*/  IMAD.SHL.U32 R0, R6, 0x8, RZ ;  /* 0x0000000806007824 */ /* 0x000fe200078e00ff */
[----:B------:R-:W-:Y:S01]  /*0dd0*/  SHF.R.S32.HI R93, RZ, 0x1f, R82 ;  /* 0x0000001fff5d7819 */ /* 0x000fe20000011452 */
[-C--:B------:R-:W-:Y:S01]  /*0de0*/  IMAD R2, R5, R180.reuse, R2 ;  /* 0x000000b405027224 */ /* 0x080fe200078e0202 */
[----:B------:R-:W-:Y:S01]  /*0df0*/  LOP3.LUT R130, R3, 0x1c0, RZ, 0xc0, !PT ;  /* 0x000001c003827812 */ /* 0x000fe200078ec0ff */
[----:B------:R-:W-:Y:S01]  /*0e00*/  IMAD.WIDE.U32 R18, R91, R180, R128 ;  /* 0x000000b45b127225 */ /* 0x000fe200078e0080 */
[----:B------:R-:W-:-:S02]  /*0e10*/  LOP3.LUT R136, R0, 0xfffffe00, RZ, 0xc0, !PT ;  /* 0xfffffe0000887812 */ /* 0x000fc400078ec0ff */
[----:B------:R-:W-:Y:S01]  /*0e20*/  LOP3.LUT R74, R130, 0x38, R20, 0xf8, !PT ;  /* 0x00000038824a7812 */ /* 0x000fe200078ef814 */
[----:B------:R-:W-:Y:S01]  /*0e30*/  IMAD.IADD R27, R13, 0x1, R27 ;  /* 0x000000010d1b7824 */ /* 0x000fe200078e021b */
[----:B------:R-:W-:Y:S01]  /*0e40*/  IADD3 R3, R19, R2, RZ ;  /* 0x0000000213037210 */ /* 0x000fe20007ffe0ff */
[C---:B------:R-:W-:Y:S01]  /*0e50*/  IMAD.WIDE.U32 R16, R96.reuse, c[0x0][0x290], R32 ;  /* 0x0000a40060107a25 */ /* 0x040fe200078e0020 */
[C---:B------:R-:W-:Y:S02]  /*0e60*/  @P0 LEA R0, P2, R153.reuse, R18, 0x4 ;  /* 0x0000001299000211 */ /* 0x040fe400078420ff */
[----:B------:R-:W-:Y:S01]  /*0e70*/  SHF.R.U32.HI R173, RZ, 0x3, R130 ;  /* 0x00000003ffad7819 */ /* 0x000fe20000011682 */
[----:B------:R-:W-:Y:S01]  /*0e80*/  IMAD.WIDE.U32 R22, R96, c[0x0][0x290], R20 ;  /* 0x0000a40060167a25 */ /* 0x000fe200078e0014 */
[----:B------:R-:W-:Y:S02]  /*0e90*/  @P1 LEA R6, P3, R18, c[0x0][0x220], 0x1 ;  /* 0x0000880012061a11 */ /* 0x000fe400078608ff */
[----:B------:R-:W-:Y:S01]  /*0ea0*/  @P0 LEA.HI.X R2, R153, R3, R31, 0x4, P2 ;  /* 0x0000000399020211 */ /* 0x000fe200010f241f */
[----:B------:R-:W-:Y:S01]  /*0eb0*/  IMAD.WIDE.U32 R184, R35, c[0x0][0x1e8], RZ ;  /* 0x00007a0023b87a25 */ /* 0x000fe200078e00ff */
[----:B------:R-:W-:-:S02]  /*0ec0*/  ISETP.GE.AND P2, PT, R8, 0x21, PT ;  /* 0x000000210800780c */ /* 0x000fc40003f46270 */
[----:B------:R-:W-:Y:S01]  /*0ed0*/  LOP3.LUT R74, R136, R74, R173, 0xf6, !PT ;  /* 0x0000004a884a7212 */ /* 0x000fe200078ef6ad */
[----:B------:R-:W-:Y:S01]  /*0ee0*/  IMAD.MOV.U32 R186, RZ, RZ, c[0x0][0x2b8] ;  /* 0x0000ae00ffba7624 */ /* 0x000fe200078e00ff */
[----:B------:R-:W-:Y:S01]  /*0ef0*/  @P1 LEA.HI.X R7, R18, c[0x0][0x224], R3, 0x1, P3 ;  /* 0x0000890012071a11 */ /* 0x000fe200018f0c03 */
[----:B------:R-:W-:Y:S01]  /*0f00*/  IMAD.MOV.U32 R181, RZ, RZ, c[0x0][0x27c] ;  /* 0x00009f00ffb57624 */ /* 0x000fe200078e00ff */
[----:B------:R-:W-:Y:S01]  /*0f10*/  @P0 LEA R4, P3, R0, c[0x0][0x220], 0x1 ;  /* 0x0000880000040a11 */ /* 0x000fe200078608ff */
[----:B------:R-:W-:Y:S02]  /*0f20*/  IMAD.SHL.U32 R74, R74, 0x2, RZ ;  /* 0x000000024a4a7824 */ /* 0x000fe400078e00ff */
[----:B------:R-:W-:Y:S01]  /*0f30*/  IMAD.MOV.U32 R154, RZ, RZ, c[0x0][0x27c] ;  /* 0x00009f00ff9a7624 */ /* 0x000fe200078e00ff */
[----:B------:R-:W-:Y:S01]  /*0f40*/  @P0 LEA.HI.X R5, R0, c[0x0][0x224], R2, 0x1, P3 ;  /* 0x0000890000050a11 */ /* 0x000fe200018f0c02 */
[----:B------:R-:W-:Y:S01]  /*0f50*/  IMAD R2, R36, c[0x0][0x260], RZ ;  /* 0x0000980024027a24 */ /* 0x000fe200078e02ff */
[----:B------:R-:W-:Y:S01]  /*0f60*/  @!PT LDS RZ, [RZ] ;  /* 0x00000000fffff984 */ /* 0x000fe20000000800 */
[----:B------:R-:W-:Y:S01]  /*0f70*/  @!PT LDS RZ, [RZ] ;  /* 0x00000000fffff984 */ /* 0x000fe20000000800 */
[----:B------:R-:W-:Y:S01]  /*0f80*/  @!PT LDS RZ, [RZ] ;  /* 0x00000000fffff984 */ /* 0x000fe20000000800 */
[----:B------:R1:W-:Y:S01]  /*0f90*/  @P1 LDGSTS.E.BYPASS.LTC128B.128 [R74+0x4100], [R6.64], !P6 ;  /* 0x04100000064a1fae */ /* 0x0003e2000f101d46 */
[----:B------:R-:W-:Y:S01]  /*0fa0*/  IADD3 R124, P3, R12, 0x80, RZ ;  /* 0x000000800c7c7810 */ /* 0x000fe20007f7e0ff */
[----:B------:R-:W-:-:S02]  /*0fb0*/  IMAD.SHL.U32 R155, R153, 0x20, RZ ;  /* 0x00000020999b7824 */ /* 0x000fc400078e00ff */
[----:B------:R1:W-:Y:S01]  /*0fc0*/  @P1 LDGSTS.E.BYPASS.LTC128B.128 [R74+0x6100], [R6.64+0x80], !P5 ;  /* 0x06100080064a1fae */ /* 0x0003e2000e901d46 */
[----:B------:R-:W-:Y:S01]  /*0fd0*/  IMAD R2, R35, c[0x0][0x264], R2 ;  /* 0x0000990023027a24 */ /* 0x000fe200078e0202 */
[----:B------:R-:W-:Y:S01]  /*0fe0*/  @P2 IADD3 R0, P1, R18, R12, RZ ;  /* 0x0000000c12002210 */ /* 0x000fe20007f3e0ff */
[----:B------:R-:W-:Y:S01]  /*0ff0*/  IMAD.IADD R146, R34, 0x1, -R96 ;  /* 0x0000000122927824 */ /* 0x000fe200078e0a60 */
[----:B------:R3:W-:Y:S01]  /*1000*/  @P0 LDGSTS.E.BYPASS.LTC128B.128 [R74+0x4900], [R4.64], !P6 ;  /* 0x04900000044a0fae */ /* 0x0007e2000f101d46 */
[----:B------:R-:W-:Y:S01]  /*1010*/  IMAD.SHL.U32 R154, R154, 0x2, RZ ;  /* 0x000000029a9a7824 */ /* 0x000fe200078e00ff */
[----:B------:R-:W-:Y:S01]  /*1020*/  IADD3 R34, R32, 0x20, RZ ;  /* 0x0000002020227810 */ /* 0x000fe20007ffe0ff */
[----:B------:R-:W-:Y:S01]  /*1030*/  IMAD.X R121, RZ, RZ, R27, P3 ;  /* 0x000000ffff797224 */ /* 0x000fe200018e061b */
[----:B------:R3:W-:Y:S01]  /*1040*/  @P0 LDGSTS.E.BYPASS.LTC128B.128 [R74+0x6900], [R4.64+0x80], !P5 ;  /* 0x06900080044a0fae */ /* 0x0007e2000e901d46 */
[----:B------:R-:W-:Y:S01]  /*1050*/  ISETP.GT.AND P0, PT, R8, 0x30, PT ;  /* 0x000000300800780c */ /* 0x000fe20003f04270 */
[----:B------:R-:W-:-:S04]  /*1060*/  IMAD.WIDE.U32 R8, R96, c[0x0][0x280], R32 ;  /* 0x0000a00060087a25 */ /* 0x000fc800078e0020 */
[----:B------:R-:W-:Y:S02]  /*1070*/  IMAD.MOV.U32 R12, RZ, RZ, R8 ;  /* 0x000000ffff0c7224 */ /* 0x000fe400078e0008 */
[----:B------:R-:W-:Y:S02]  /*1080*/  IMAD.MOV.U32 R8, RZ, RZ, R22 ;  /* 0x000000ffff087224 */ /* 0x000fe400078e0016 */
[----:B------:R-:W-:Y:S02]  /*1090*/  IMAD R120, R26, 0x10, R96 ;  /* 0x000000101a787824 */ /* 0x000fe400078e0260 */
[----:B-1----:R-:W-:-:S04]  /*10a0*/  IMAD.WIDE.U32 R6, R35, c[0x0][0x260], R20 ;  /* 0x0000980023067a25 */ /* 0x002fc800078e0014 */
[----:B---3--:R-:W-:Y:S02]  /*10b0*/  IMAD.IADD R5, R7, 0x1, R2 ;  /* 0x0000000107057824 */ /* 0x008fe400078e0202 */
[----:B------:R-:W-:Y:S01]  /*10c0*/  @P2 IMAD.X R7, R27, 0x1, R3, P1 ;  /* 0x000000011b072824 */ /* 0x000fe200008e0603 */
[----:B------:R-:W-:Y:S01]  /*10d0*/  @P2 LEA R14, P1, R0, c[0x0][0x220], 0x1 ;  /* 0x00008800000e2a11 */ /* 0x000fe200078208ff */
[----:B------:R-:W-:Y:S02]  /*10e0*/  IMAD R2, R10, c[0x0][0x280], RZ ;  /* 0x0000a0000a027a24 */ /* 0x000fe400078e02ff */
[----:B------:R-:W-:Y:S01]  /*10f0*/  IMAD.MOV.U32 R4, RZ, RZ, R6 ;  /* 0x000000ffff047224 */ /* 0x000fe200078e0006 */
[----:B------:R-:W-:Y:S01]  /*1100*/  @P2 LEA.HI.X R15, R0, c[0x0][0x224], R7, 0x1, P1 ;  /* 0x00008900000f2a11 */ /* 0x000fe200008f0c07 */
[----:B------:R-:W-:Y:S01]  /*1110*/  IMAD R0, R10, c[0x0][0x290], RZ ;  /* 0x0000a4000a007a24 */ /* 0x000fe200078e02ff */
[----:B------:R-:W-:Y:S01]  /*1120*/  ISETP.GE.AND P1, PT, R20, c[0x0][0x27c], PT ;  /* 0x00009f0014007a0c */ /* 0x000fe20003f26270 */
[----:B------:R-:W-:-:S02]  /*1130*/  IMAD R2, R96, c[0x0][0x284], R2 ;  /* 0x0000a10060027a24 */ /* 0x000fc400078e0202 */
[C---:B------:R-:W-:Y:S01]  /*1140*/  IMAD.WIDE.U32 R6, R96.reuse, c[0x0][0x280], R20 ;  /* 0x0000a00060067a25 */ /* 0x040fe200078e0014 */
[----:B------:R-:W-:Y:S01]  /*1150*/  SEL R10, RZ, c[0x0][0x27c], !P1 ;  /* 0x00009f00ff0a7a07 */ /* 0x000fe20004800000 */
[----:B------:R1:W-:Y:S01]  /*1160*/  @P2 LDGSTS.E.BYPASS.LTC128B.128 [R74+0x5100], [R14.64], !P6 ;  /* 0x051000000e4a2fae */ /* 0x0003e2000f101d46 */
[----:B------:R-:W-:Y:S01]  /*1170*/  P2R R149, PR, RZ, 0x2 ;  /* 0x00000002ff957803 */ /* 0x000fe20000000000 */
[----:B------:R-:W-:Y:S02]  /*1180*/  IMAD R0, R96, c[0x0][0x294], R0 ;  /* 0x0000a50060007a24 */ /* 0x000fe400078e0200 */
[----:B------:R-:W-:Y:S01]  /*1190*/  IMAD.IADD R13, R9, 0x1, R2 ;  /* 0x00000001090d7824 */ /* 0x000fe200078e0202 */
[----:B------:R1:W-:Y:S01]  /*11a0*/  @P2 LDGSTS.E.BYPASS.LTC128B.128 [R74+0x7100], [R14.64+0x80], !P5 ;  /* 0x071000800e4a2fae */ /* 0x0003e2000e901d46 */
[----:B------:R-:W-:Y:S01]  /*11b0*/  IMAD.IADD R11, R2, 0x1, R7 ;  /* 0x00000001020b7824 */ /* 0x000fe200078e0207 */
[----:B------:R-:W-:Y:S01]  /*11c0*/  IADD3 R7, R17, R0, RZ ;  /* 0x0000000011077210 */ /* 0x000fe20007ffe0ff */
[----:B------:R-:W-:-:S02]  /*11d0*/  IMAD.IADD R2, R20, 0x1, R10 ;  /* 0x0000000114027824 */ /* 0x000fc400078e020a */
[----:B------:R-:W-:Y:S02]  /*11e0*/  IMAD.IADD R9, R0, 0x1, R23 ;  /* 0x0000000100097824 */ /* 0x000fe400078e0217 */
[----:B------:R-:W-:Y:S01]  /*11f0*/  IMAD.MOV.U32 R10, RZ, RZ, R6 ;  /* 0x000000ffff0a7224 */ /* 0x000fe200078e0006 */
[----:B------:R-:W-:Y:S01]  /*1200*/  SHF.R.S32.HI R0, RZ, 0x1f, R2 ;  /* 0x0000001fff007819 */ /* 0x000fe20000011402 */
[----:B------:R-:W-:Y:S02]  /*1210*/  IMAD.MOV.U32 R6, RZ, RZ, R16 ;  /* 0x000000ffff067224 */ /* 0x000fe400078e0010 */
[----:B------:R-:W-:Y:S01]  /*1220*/  IMAD R17, R25, c[0x0][0x268], RZ ;  /* 0x00009a0019117a24 */ /* 0x000fe200078e02ff */
[-C--:B------:R-:W-:Y:S01]  /*1230*/  LEA.HI R16, R0, R2.reuse, RZ, 0x3 ;  /* 0x0000000200107211 */ /* 0x080fe200078f18ff */
[----:B------:R-:W-:Y:S01]  /*1240*/  IMAD.WIDE.U32 R102, R24, c[0x0][0x290], R8 ;  /* 0x0000a40018667a25 */ /* 0x000fe200078e0008 */
[----:B------:R-:W-:Y:S02]  /*1250*/  LEA.HI R19, R0, R2, RZ, 0x6 ;  /* 0x0000000200137211 */ /* 0x000fe400078f30ff */
[----:B------:R-:W-:Y:S01]  /*1260*/  SHF.R.S32.HI R0, RZ, 0x1f, R24 ;  /* 0x0000001fff007819 */ /* 0x000fe20000011418 */
[C---:B------:R-:W-:Y:S01]  /*1270*/  IMAD R17, R100.reuse, c[0x0][0x26c], R17 ;  /* 0x00009b0064117a24 */ /* 0x040fe200078e0211 */
[----:B------:R-:W-:Y:S01]  /*1280*/  @P0 MOV R2, R18 ;  /* 0x0000001200020202 */ /* 0x000fe20000000f00 */
[----:B------:R-:W-:Y:S01]  /*1290*/  IMAD.WIDE.U32 R100, R100, c[0x0][0x268], R4 ;  /* 0x00009a0064647a25 */ /* 0x000fe200078e0004 */
[----:B------:R-:W-:-:S02]  /*12a0*/  SHF.R.S32.HI R8, RZ, 0x1f, R160 ;  /* 0x0000001fff087819 */ /* 0x000fc400000114a0 */
[----:B------:R-:W-:Y:S01]  /*12b0*/  LOP3.LUT R94, R16, 0xfffffff8, RZ, 0xc0, !PT ;  /* 0xfffffff8105e7812 */ /* 0x000fe200078ec0ff */
[C---:B------:R-:W-:Y:S01]  /*12c0*/  IMAD R5, R0.reuse, c[0x0][0x280], RZ ;  /* 0x0000a00000057a24 */ /* 0x040fe200078e02ff */
[----:B------:R-:W-:Y:S01]  /*12d0*/  SHF.R.S32.HI R115, RZ, 0x3, R16 ;  /* 0x00000003ff737819 */ /* 0x000fe20000011410 */
[----:B------:R-:W-:Y:S01]  /*12e0*/  IMAD R4, R0, c[0x0][0x290], RZ ;  /* 0x0000a40000047a24 */ /* 0x000fe200078e02ff */
[----:B------:R-:W-:Y:S01]  /*12f0*/  IADD3 R99, R101, R17, RZ ;  /* 0x0000001165637210 */ /* 0x000fe20007ffe0ff */
[----:B------:R-:W-:Y:S01]  /*1300*/  @P0 IMAD R0, R31, 0x30, RZ ;  /* 0x000000301f000824 */ /* 0x000fe200078e02ff */
[----:B------:R-:W-:Y:S01]  /*1310*/  SHF.R.S32.HI R114, RZ, 0x1f, R94 ;  /* 0x0000001fff727819 */ /* 0x000fe2000001145e */
[C---:B------:R-:W-:Y:S01]  /*1320*/  @P0 IMAD.WIDE.U32 R2, R153.reuse, 0x30, R2 ;  /* 0x0000003099020825 */ /* 0x040fe200078e0002 */
[----:B------:R-:W-:-:S03]  /*1330*/  SHF.L.U64.HI R153, R153, R158, c[0x0][0x23c] ;  /* 0x00008f0099997619 */ /* 0x000fc6000001029e */
[----:B------:R-:W-:Y:S01]  /*1340*/  IMAD R110, R24, c[0x0][0x294], R4 ;  /* 0x0000a500186e7a24 */ /* 0x000fe200078e0204 */
[----:B------:R-:W-:Y:S01]  /*1350*/  @P0 LEA R4, P1, R2, c[0x0][0x220], 0x1 ;  /* 0x0000880002040a11 */ /* 0x000fe200078208ff */
[----:B------:R-:W-:Y:S02]  /*1360*/  @P0 IMAD.IADD R0, R3, 0x1, R0 ;  /* 0x0000000103000824 */ /* 0x000fe400078e0200 */
[C---:B------:R-:W-:Y:S02]  /*1370*/  IMAD R111, R24.reuse, c[0x0][0x284], R5 ;  /* 0x0000a100186f7a24 */ /* 0x040fe400078e0205 */
[----:B------:R-:W-:Y:S01]  /*1380*/  IMAD.WIDE.U32 R106, R24, c[0x0][0x290], R6 ;  /* 0x0000a400186a7a25 */ /* 0x000fe200078e0006 */
[----:B------:R-:W-:Y:S02]  /*1390*/  @P0 LEA.HI.X R5, R2, c[0x0][0x224], R0, 0x1, P1 ;  /* 0x0000890002050a11 */ /* 0x000fe400008f0c00 */
[----:B------:R-:W-:Y:S01]  /*13a0*/  SHF.R.S32.HI R7, RZ, 0x1f, R162 ;  /* 0x0000001fff077819 */ /* 0x000fe200000114a2 */
[----:B------:R-:W-:Y:S01]  /*13b0*/  IMAD.SHL.U32 R0, R162, 0x40, RZ ;  /* 0x00000040a2007824 */ /* 0x000fe200078e00ff */
[----:B------:R-:W-:Y:S01]  /*13c0*/  SHF.R.S32.HI R2, RZ, 0x1f, R161 ;  /* 0x0000001fff027819 */ /* 0x000fe200000114a1 */
[----:B------:R-:W-:Y:S01]  /*13d0*/  IMAD.SHL.U32 R3, R161, 0x40, RZ ;  /* 0x00000040a1037824 */ /* 0x000fe200078e00ff */
[----:B------:R-:W-:Y:S01]  /*13e0*/  LEA.HI R7, R7, R162, RZ, 0x3 ;  /* 0x000000a207077211 */ /* 0x000fe200078f18ff */
[----:B------:R-:W-:Y:S01]  /*13f0*/  IMAD.SHL.U32 R6, R160, 0x40, RZ ;  /* 0x00000040a0067824 */ /* 0x000fe200078e00ff */
[----:B------:R-:W-:Y:S01]  /*1400*/  LOP3.LUT R127, R0, 0x1c0, RZ, 0xc0, !PT ;  /* 0x000001c0007f7812 */ /* 0x000fe200078ec0ff */
[----:B------:R3:W-:Y:S01]  /*1410*/  @P0 LDGSTS.E.BYPASS.LTC128B.128 [R74+0x5900], [R4.64], !P6 ;  /* 0x05900000044a0fae */ /* 0x0007e2000f101d46 */
[----:B------:R-:W-:Y:S01]  /*1420*/  LEA.HI R0, R8, R160, RZ, 0x3 ;  /* 0x000000a008007211 */ /* 0x000fe200078f18ff */
[----:B------:R-:W-:Y:S01]  /*1430*/  IMAD.WIDE.U32 R104, R24, c[0x0][0x280], R10 ;  /* 0x0000a00018687a25 */ /* 0x000fe200078e000a */
[----:B------:R-:W-:Y:S01]  /*1440*/  LEA.HI R2, R2, R161, RZ, 0x3 ;  /* 0x000000a102027211 */ /* 0x000fe200078f18ff */
[----:B------:R3:W-:Y:S01]  /*1450*/  @P0 LDGSTS.E.BYPASS.LTC128B.128 [R74+0x7900], [R4.64+0x80], !P5 ;  /* 0x07900080044a0fae */ /* 0x0007e2000e901d46 */
[----:B------:R-:W-:Y:S01]  /*1460*/  LOP3.LUT R126, R3, 0x1c0, RZ, 0xc0, !PT ;  /* 0x000001c0037e7812 */ /* 0x000fe200078ec0ff */
[----:B------:R-:W-:Y:S01]  /*1470*/  IMAD.SHL.U32 R0, R0, 0x40, RZ ;  /* 0x0000004000007824 */ /* 0x000fe200078e00ff */
[----:B------:R-:W-:Y:S01]  /*1480*/  SHF.L.U32 R2, R2, 0x6, RZ ;  /* 0x0000000602027819 */ /* 0x000fe200000006ff */
[----:B------:R-:W-:Y:S01]  /*1490*/  IMAD.SHL.U32 R3, R7, 0x40, RZ ;  /* 0x0000004007037824 */ /* 0x000fe200078e00ff */
[----:B------:R-:W-:Y:S01]  /*14a0*/  LOP3.LUT R125, R6, 0x1c0, RZ, 0xc0, !PT ;  /* 0x000001c0067d7812 */ /* 0x000fe200078ec0ff */
[----:B------:R-:W0:Y:S01]  /*14b0*/  LDGDEPBAR ;  /* 0x00000000000079af */ /* 0x000e220000000000 */
[----:B------:R-:W-:Y:S01]  /*14c0*/  LOP3.LUT R137, R0, 0xfffffe00, RZ, 0xc0, !PT ;  /* 0xfffffe0000897812 */ /* 0x000fe200078ec0ff */
[----:B------:R-:W-:Y:S01]  /*14d0*/  IMAD.SHL.U32 R0, R19, 0x40, RZ ;  /* 0x0000004013007824 */ /* 0x000fe200078e00ff */
[----:B------:R-:W-:Y:S01]  /*14e0*/  LOP3.LUT R139, R3, 0xfffffe00, RZ, 0xc0, !PT ;  /* 0xfffffe00038b7812 */ /* 0x000fe200078ec0ff */
[----:B------:R-:W-:Y:S01]  /*14f0*/  IMAD.MOV.U32 R10, RZ, RZ, c[0x0][0x280] ;  /* 0x0000a000ff0a7624 */ /* 0x000fe200078e00ff */
[----:B------:R-:W-:Y:S01]  /*1500*/  LOP3.LUT R138, R2, 0xfffffe00, RZ, 0xc0, !PT ;  /* 0xfffffe00028a7812 */ /* 0x000fe200078ec0ff */
[----:B------:R-:W-:Y:S01]  /*1510*/  IMAD.WIDE.U32 R108, R24, c[0x0][0x280], R12 ;  /* 0x0000a000186c7a25 */ /* 0x000fe200078e000c */
[----:B------:R-:W-:-:S02]  /*1520*/  LOP3.LUT R3, R130, 0x38, R16, 0xf8, !PT ;  /* 0x0000003882037812 */ /* 0x000fc400078ef810 */
[----:B------:R-:W-:Y:S01]  /*1530*/  SHF.R.U32.HI R171, RZ, 0x3, R127 ;  /* 0x00000003ffab7819 */ /* 0x000fe2000001167f */
[----:B------:R-:W-:Y:S01]  /*1540*/  IMAD.WIDE.U32 R168, R10, 0x30, RZ ;  /* 0x000000300aa87825 */ /* 0x000fe200078e00ff */
[----:B------:R-:W-:Y:S02]  /*1550*/  LOP3.LUT R2, R127, 0x38, R16, 0xf8, !PT ;  /* 0x000000387f027812 */ /* 0x000fe400078ef810 */
[----:B------:R-:W-:Y:S01]  /*1560*/  SHF.R.U32.HI R170, RZ, 0x3, R126 ;  /* 0x00000003ffaa7819 */ /* 0x000fe2000001167e */
[----:B------:R-:W-:Y:S01]  /*1570*/  IMAD.IADD R113, R109, 0x1, R111 ;  /* 0x000000016d717824 */ /* 0x000fe200078e026f */
[----:B------:R-:W-:Y:S01]  /*1580*/  SHF.R.U32.HI R165, RZ, 0x3, R125 ;  /* 0x00000003ffa57819 */ /* 0x000fe2000001167d */
[----:B------:R-:W-:Y:S01]  /*1590*/  IMAD.IADD R112, R107, 0x1, R110 ;  /* 0x000000016b707824 */ /* 0x000fe200078e026e */
[--C-:B------:R-:W-:Y:S01]  /*15a0*/  LOP3.LUT R7, R126, 0x38, R16.reuse, 0xf8, !PT ;  /* 0x000000387e077812 */ /* 0x100fe200078ef810 */
[C---:B------:R-:W-:Y:S01]  /*15b0*/  IMAD.SHL.U32 R178, R10.reuse, 0x40, RZ ;  /* 0x000000400ab27824 */ /* 0x040fe200078e00ff */
[----:B------:R-:W-:Y:S01]  /*15c0*/  LOP3.LUT R9, R125, 0x38, R16, 0xf8, !PT ;  /* 0x000000387d097812 */ /* 0x000fe200078ef810 */
[----:B------:R-:W-:Y:S01]  /*15d0*/  IMAD.SHL.U32 R179, R10, 0x10, RZ ;  /* 0x000000100ab37824 */ /* 0x000fe200078e00ff */
[----:B------:R-:W-:Y:S01]  /*15e0*/  LOP3.LUT R0, R0, 0xfffff000, RZ, 0xc0, !PT ;  /* 0xfffff00000007812 */ /* 0x000fe200078ec0ff */
[----:B---3--:R-:W-:Y:S01]  /*15f0*/  IMAD R4, R36, c[0x0][0x1e8], RZ ;  /* 0x00007a0024047a24 */ /* 0x008fe200078e02ff */
[----:B------:R-:W-:Y:S01]  /*1600*/  LOP3.LUT R8, R3, R173, RZ, 0x3c, !PT ;  /* 0x000000ad03087212 */ /* 0x000fe200078e3cff */
[----:B------:R-:W-:Y:S01]  /*1610*/  IMAD.MOV.U32 R5, RZ, RZ, c[0x0][0x290] ;  /* 0x0000a400ff057624 */ /* 0x000fe200078e00ff */
[----:B------:R-:W-:Y:S01]  /*1620*/  LOP3.LUT R6, R2, R171, RZ, 0x3c, !PT ;  /* 0x000000ab02067212 */ /* 0x000fe200078e3cff */
[----:B------:R-:W-:Y:S01]  /*1630*/  IMAD R4, R35, c[0x0][0x1ec], R4 ;  /* 0x00007b0023047a24 */ /* 0x000fe200078e0204 */
[----:B------:R-:W-:Y:S01]  /*1640*/  LOP3.LUT R3, R7, R170, RZ, 0x3c, !PT ;  /* 0x000000aa07037212 */ /* 0x000fe200078e3cff */
[----:B------:R-:W-:Y:S01]  /*1650*/  IMAD.WIDE.U32 R166, R5, 0x30, RZ ;  /* 0x0000003005a67825 */ /* 0x000fe200078e00ff */
[----:B------:R-:W-:-:S02]  /*1660*/  LOP3.LUT R2, R9, R165, RZ, 0x3c, !PT ;  /* 0x000000a509027212 */ /* 0x000fc400078e3cff */
[-C--:B------:R-:W-:Y:S01]  /*1670*/  IADD3 R9, R8, R0.reuse, R136 ;  /* 0x0000000008097210 */ /* 0x080fe20007ffe088 */
[C---:B------:R-:W-:Y:S01]  /*1680*/  IMAD.SHL.U32 R177, R5.reuse, 0x20, RZ ;  /* 0x0000002005b17824 */ /* 0x040fe200078e00ff */
[-C--:B------:R-:W-:Y:S01]  /*1690*/  IADD3 R8, R6, R0.reuse, R139 ;  /* 0x0000000006087210 */ /* 0x080fe20007ffe08b */
[----:B------:R-:W-:Y:S01]  /*16a0*/  IMAD.SHL.U32 R174, R5, 0x40, RZ ;  /* 0x0000004005ae7824 */ /* 0x000fe200078e00ff */
[-C--:B------:R-:W-:Y:S01]  /*16b0*/  IADD3 R7, R3, R0.reuse, R138 ;  /* 0x0000000003077210 */ /* 0x080fe20007ffe08a */
[----:B------:R-:W-:Y:S01]  /*16c0*/  IMAD.SHL.U32 R175, R5, 0x10, RZ ;  /* 0x0000001005af7824 */ /* 0x000fe200078e00ff */
[----:B------:R-:W-:Y:S01]  /*16d0*/  IADD3 R6, R2, R0, R137 ;  /* 0x0000000002067210 */ /* 0x000fe20007ffe089 */
[----:B------:R-:W-:Y:S01]  /*16e0*/  IMAD R0, R36, c[0x0][0x210], RZ ;  /* 0x0000840024007a24 */ /* 0x000fe200078e02ff */
[C---:B------:R-:W-:Y:S01]  /*16f0*/  SHF.L.U64.HI R157, R10.reuse, R158, c[0x0][0x284] ;  /* 0x0000a1000a9d7619 */ /* 0x040fe2000001029e */
[----:B------:R-:W-:Y:S01]  /*1700*/  IMAD.IADD R111, R111, 0x1, R105 ;  /* 0x000000016f6f7824 */ /* 0x000fe200078e0269 */
[----:B------:R-:W-:Y:S01]  /*1710*/  SHF.L.U64.HI R163, R10, R164, c[0x0][0x284] ;  /* 0x0000a1000aa37619 */ /* 0x000fe200000102a4 */
[----:B------:R-:W-:Y:S01]  /*1720*/  IMAD R0, R35, c[0x0][0x214], R0 ;  /* 0x0000850023007a24 */ /* 0x000fe200078e0200 */
[C---:B------:R-:W-:Y:S01]  /*1730*/  SHF.L.U64.HI R158, R5.reuse, R158, c[0x0][0x294] ;  /* 0x0000a500059e7619 */ /* 0x040fe2000001029e */
[----:B------:R-:W-:Y:S01]  /*1740*/  IMAD.IADD R110, R110, 0x1, R103 ;  /* 0x000000016e6e7824 */ /* 0x000fe200078e0267 */
[----:B------:R-:W-:Y:S01]  /*1750*/  SHF.L.U64.HI R164, R5, R164, c[0x0][0x294] ;  /* 0x0000a50005a47619 */ /* 0x000fe200000102a4 */
[----:B------:R-:W-:Y:S01]  /*1760*/  IMAD.IADD R147, R183, 0x1, R0 ;  /* 0x00000001b7937824 */ /* 0x000fe200078e0200 */
[CC--:B------:R-:W-:Y:S01]  /*1770*/  SHF.L.U64.HI R159, R10.reuse, R30.reuse, c[0x0][0x284] ;  /* 0x0000a1000a9f7619 */ /* 0x0c0fe2000001021e */
[----:B------:R-:W-:Y:S01]  /*1780*/  IMAD.SHL.U32 R144, R9, 0x2, RZ ;  /* 0x0000000209907824 */ /* 0x000fe200078e00ff */
[----:B------:R-:W-:Y:S01]  /*1790*/  SHF.L.U64.HI R156, R5, R30, c[0x0][0x294] ;  /* 0x0000a500059c7619 */ /* 0x000fe2000001021e */
[----:B------:R-:W-:Y:S01]  /*17a0*/  IMAD.SHL.U32 R142, R7, 0x2, RZ ;  /* 0x00000002078e7824 */ /* 0x000fe200078e00ff */
[----:B------:R-:W-:Y:S01]  /*17b0*/  SHF.L.U32 R176, R10, 0x5, RZ ;  /* 0x000000050ab07819 */ /* 0x000fe200000006ff */
[----:B------:R-:W-:Y:S01]  /*17c0*/  IMAD.SHL.U32 R141, R6, 0x2, RZ ;  /* 0x00000002068d7824 */ /* 0x000fe200078e00ff */
[----:B------:R-:W-:-:S02]  /*17d0*/  IADD3 R148, R185, R4, RZ ;  /* 0x00000004b9947210 */ /* 0x000fc40007ffe0ff */
[----:B------:R-:W-:Y:S01]  /*17e0*/  IADD3 R122, R169, UR5, RZ ;  /* 0x00000005a97a7c10 */ /* 0x000fe2000fffe0ff */
[----:B------:R-:W-:Y:S01]  /*17f0*/  BAR.SYNC.DEFER_BLOCKING 0x0 ;  /* 0x0000000000007b1d */ /* 0x000fe20000010000 */
[----:B------:R-:W-:Y:S02]  /*1800*/  ISETP.GE.AND P5, PT, R20, c[0x0][0x1d4], PT ;  /* 0x0000750014007a0c */ /* 0x000fe40003fa6270 */
[----:B------:R-:W-:Y:S02]  /*1810*/  SHF.L.U32 R143, R8, 0x1, RZ ;  /* 0x00000001088f7819 */ /* 0x000fe400000006ff */
[----:B------:R-:W-:Y:S02]  /*1820*/  ISETP.NE.AND P1, PT, R186, 0x1, PT ;  /* 0x00000001ba00780c */ /* 0x000fe40003f25270 */
[----:B------:R-:W-:Y:S02]  /*1830*/  ISETP.GE.AND P0, PT, R181, 0x1, PT ;  /* 0x00000001b500780c */ /* 0x000fe40003f06270 */
[----:B------:R-:W-:Y:S01]  /*1840*/  IADD3 R123, R167, UR4, RZ ;  /* 0x00000004a77b7c10 */ /* 0x000fe2000fffe0ff */
[----:B------:R-:W-:Y:S01]  /*1850*/  ULDC.U8 UR4, c[0x0][0x298] ;  /* 0x0000a60000047ab9 */ /* 0x000fe20000000000 */
[----:B--2---:R-:W-:Y:S01]  /*1860*/  @P4 SHF.R.S32.HI R3, RZ, 0x1f, R29 ;  /* 0x0000001fff034819 */ /* 0x004fe2000001141d */
[----:B------:R-:W-:-:S02]  /*1870*/  @!P4 IMAD.MOV.U32 R3, RZ, RZ, R28 ;  /* 0x000000ffff03c224 */ /* 0x000fc400078e001c */
[----:B------:R-:W-:Y:S02]  /*1880*/  @P4 IMAD.MOV.U32 R2, RZ, RZ, R29 ;  /* 0x000000ffff024224 */ /* 0x000fe400078e001d */
[----:B------:R-:W-:Y:S02]  /*1890*/  @!P4 IMAD.MOV.U32 R2, RZ, RZ, R37 ;  /* 0x000000ffff02c224 */ /* 0x000fe400078e0025 */
[----:B------:R-:W-:Y:S02]  /*18a0*/  IMAD R0, R3, c[0x0][0x2b0], RZ ;  /* 0x0000ac0003007a24 */ /* 0x000fe400078e02ff */
[----:B------:R-:W-:-:S04]  /*18b0*/  IMAD.WIDE.U32 R134, R2, c[0x0][0x2b0], RZ ;  /* 0x0000ac0002867a25 */ /* 0x000fc800078e00ff */
[----:B------:R-:W-:-:S04]  /*18c0*/  IMAD R0, R2, c[0x0][0x2b4], R0 ;  /* 0x0000ad0002007a24 */ /* 0x000fc800078e0200 */
[----:B-1----:R-:W-:Y:S02]  /*18d0*/  IMAD.IADD R145, R135, 0x1, R0 ;  /* 0x0000000187917824 */ /* 0x002fe400078e0200 */
.L_x_1892:
[----:B------:R-:W-:Y:S01]  /*18e0*/  IMAD.SHL.U32 R98, R91, 0x40, RZ ;  /* 0x000000405b627824 */ /* 0x000fe200078e00ff */
[----:B------:R-:W2:Y:S01]  /*18f0*/  LDL R187, [R1+0xc0] ;  /* 0x0000c00001bb7983 */ /* 0x000ea20000100800 */
[----:B------:R-:W-:Y:S01]  /*1900*/  IMAD.MOV.U32 R95, RZ, RZ, RZ ;  /* 0x000000ffff5f7224 */ /* 0x000fe200078e00ff */
[----:B------:R-:W-:Y:S04]  /*1910*/  DEPBAR.LE SB0, 0x0 ;  /* 0x000080000000791a */ /* 0x000fe80000000000 */
[----:B------:R-:W-:Y:S01]  /*1920*/  IMAD.IADD R0, R120, 0x1, R98 ;  /* 0x0000000178007824 */ /* 0x000fe200078e0262 */
[----:B------:R-:W-:Y:S01]  /*1930*/  ISETP.NE.AND P1, PT, R186, 0x1, PT ;  /* 0x00000001ba00780c */ /* 0x000fe20003f25270 */
[----:B------:R-:W-:Y:S01]  /*1940*/  BSSY B2, `(.L_x_1846) ;  /* 0x0000547000027945 */ /* 0x000fe20003800000 */
[----:B------:R-:W-:Y:S01]  /*1950*/  ISETP.GE.AND P2, PT, R181, 0x1, PT ;  /* 0x00000001b500780c */ /* 0x000fe20003f46270 */
[----:B-1----:R-:W-:Y:S10]  /*1960*/  IMAD.IADD R4, R150, 0x1, R0 ;  /* 0x0000000196047824 */ /* 0x002ff400078e0200 */
[----:B------:R-:W-:Y:S01]  /*1970*/  @P1 IMAD.HI.U32 R2, R4, c[0x0][0x2bc], RZ ;  /* 0x0000af0004021a27 */ /* 0x000fe200078e00ff */
[----:B--2---:R-:W-:Y:S03]  /*1980*/  ISETP.GE.AND P0, PT, R0, R187, PT ;  /* 0x000000bb0000720c */ /* 0x004fe60003f06270 */
[----:B------:R-:W-:Y:S01]  /*1990*/  IMAD.MOV.U32 R0, RZ, RZ, R4 ;  /* 0x000000ffff007224 */ /* 0x000fe200078e0004 */
[----:B------:R-:W-:Y:S02]  /*19a0*/  @P1 SHF.R.U32.HI R0, RZ, c[0x0][0x2c0], R2 ;  /* 0x0000b000ff001a19 */ /* 0x000fe40000011602 */
[----:B------:R-:W-:Y:S11]  /*19b0*/  ISETP.GT.OR P0, PT, R120, 0x3f, P0 ;  /* 0x0000003f7800780c */ /* 0x000ff60000704670 */
[----:B------:R-:W-:Y:S02]  /*19c0*/  @!UPT UIADD3 URZ, URZ, URZ, URZ ;  /* 0x0000003f3f3ff290 */ /* 0x000fe4000fffe03f */
[C---:B------:R-:W-:Y:S04]  /*19d0*/  @!P0 IADD3 R3, P1, R0.reuse, R134, RZ ;  /* 0x0000008600038210 */ /* 0x040fe80007f3e0ff */
[----:B------:R-:W-:Y:S01]  /*19e0*/  @!P0 LEA.HI.X.SX32 R5, R0, R145, 0x1, P1 ;  /* 0x0000009100058211 */ /* 0x000fe200008f0eff */
[----:B------:R-:W-:Y:S01]  /*19f0*/  IMAD.MOV R0, RZ, RZ, -R0 ;  /* 0x000000ffff007224 */ /* 0x000fe200078e0a00 */
[C---:B------:R-:W-:Y:S03]  /*1a00*/  @!P0 LEA R2, P1, R3.reuse, c[0x0][0x2a0], 0x2 ;  /* 0x0000a80003028a11 */ /* 0x040fe600078210ff */
[----:B------:R-:W-:Y:S01]  /*1a10*/  IMAD R97, R0, c[0x0][0x2b8], R4 ;  /* 0x0000ae0000617a24 */ /* 0x000fe200078e0204 */
[----:B------:R-:W-:Y:S04]  /*1a20*/  @!P0 LEA.HI.X R3, R3, c[0x0][0x2a4], R5, 0x2, P1 ;  /* 0x0000a90003038a11 */ /* 0x000fe800008f1405 */
[----:B------:R-:W-:Y:S01]  /*1a30*/  SHF.R.S32.HI R116, RZ, 0x1f, R97 ;  /* 0x0000001fff747819 */ /* 0x000fe20000011461 */
[----:B------:R1:W2:Y:S04]  /*1a40*/  @!P0 LDG.E R95, [R2.64] ;  /* 0x00000006025f8981 */ /* 0x0002a8000c1e1900 */
[----:B------:R-:W-:Y:S01]  /*1a50*/  IMAD R0, R116, c[0x0][0x1e0], RZ ;  /* 0x0000780074007a24 */ /* 0x000fe200078e02ff */
[----:B------:R-:W-:Y:S03]  /*1a60*/  BAR.SYNC.DEFER_BLOCKING 0x0 ;  /* 0x0000000000007b1d */ /* 0x000fe60000010000 */
[C---:B------:R-:W-:Y:S02]  /*1a70*/  IMAD R0, R97.reuse, c[0x0][0x1e4], R0 ;  /* 0x0000790061007a24 */ /* 0x040fe400078e0200 */
[----:B-1----:R-:W-:Y:S04]  /*1a80*/  IMAD.WIDE.U32 R2, R97, c[0x0][0x1e0], RZ ;  /* 0x0000780061027a25 */ /* 0x002fe800078e00ff */
[----:B------:R-:W-:Y:S01]  /*1a90*/  IMAD.IADD R3, R3, 0x1, R0 ;  /* 0x0000000103037824 */ /* 0x000fe200078e0200 */
[----:B--2---:R-:W-:Y:S03]  /*1aa0*/  SHF.R.S32.HI R117, RZ, 0x1f, R95 ;  /* 0x0000001fff757819 */ /* 0x004fe6000001145f */
[----:B------:R-:W-:Y:S04]  /*1ab0*/  IMAD.WIDE.U32 R2, R95, c[0x0][0x1f0], R2 ;  /* 0x00007c005f027a25 */ /* 0x000fe800078e0002 */
[----:B------:R-:W-:Y:S01]  /*1ac0*/  IMAD R4, R117, c[0x0][0x1f0], RZ ;  /* 0x00007c0075047a24 */ /* 0x000fe200078e02ff */
[----:B------:R-:W-:Y:S03]  /*1ad0*/  IADD3 R0, P0, R184, R2, RZ ;  /* 0x00000002b8007210 */ /* 0x000fe60007f1e0ff */
[----:B------:R-:W-:Y:S05]  /*1ae0*/  IMAD R4, R95, c[0x0][0x1f4], R4 ;  /* 0x00007d005f047a24 */ /* 0x000fea00078e0204 */
[----:B------:R-:W-:Y:S02]  /*1af0*/  IADD3.X R2, R148, R3, R4, P0, !PT ;  /* 0x0000000394027210 */ /* 0x000fe400007fe404 */
[C---:B----4-:R-:W-:Y:S04]  /*1b00*/  LEA R89, P0, R0.reuse, c[0x0][0x1c8], 0x1 ;  /* 0x0000720000597a11 */ /* 0x050fe800078008ff */
        /* <DEDUP_REMOVED lines=9> */
[----:B------:R-:W-:Y:S01]  /*1ba0*/  IADD3 R2, -R98, R187, RZ ;  /* 0x000000bb62027210 */ /* 0x000fe20007ffe1ff */
        /* <DEDUP_REMOVED lines=33> */
.L_x_1850:
[----:B------:R-:W-:Y:S05]  /*1dc0*/  BSYNC B0 ;  /* 0x0000000000007941 */ /* 0x000fea0003800000 */
.L_x_1849:
        /* <DEDUP_REMOVED lines=38> */
.L_x_1852:
[----:B------:R-:W-:Y:S05]  /*2030*/  BSYNC B0 ;  /* 0x0000000000007941 */ /* 0x000fea0003800000 */
.L_x_1851:
        /* <DEDUP_REMOVED lines=40> */
.L_x_1854:
[----:B------:R-:W-:Y:S05]  /*22c0*/  BSYNC B0 ;  /* 0x0000000000007941 */ /* 0x000fea0003800000 */
.L_x_1853:
        /* <DEDUP_REMOVED lines=38> */
.L_x_1856:
[----:B------:R-:W-:Y:S05]  /*2530*/  BSYNC B0 ;  /* 0x0000000000007941 */ /* 0x000fea0003800000 */
.L_x_1855:
        /* <DEDUP_REMOVED lines=72> */
.L_x_1860:
[----:B------:R-:W-:Y:S05]  /*29c0*/  BSYNC B0 ;  /* 0x0000000000007941 */ /* 0x000fea0003800000 */
.L_x_1859:
        /* <DEDUP_REMOVED lines=57> */
.L_x_1858:
[----:B------:R-:W-:Y:S05]  /*2d60*/  BSYNC B1 ;  /* 0x0000000000017941 */ /* 0x000fea0003800000 */
.L_x_1857:
        /* <DEDUP_REMOVED lines=60> */
.L_x_1864:
[----:B------:R-:W-:Y:S05]  /*3130*/  BSYNC B0 ;  /* 0x0000000000007941 */ /* 0x000fea0003800000 */
.L_x_1863:
        /* <DEDUP_REMOVED lines=57> */
.L_x_1862:
[----:B------:R-:W-:Y:S05]  /*34d0*/  BSYNC B1 ;  /* 0x0000000000017941 */ /* 0x000fea0003800000 */
.L_x_1861:
        /* <DEDUP_REMOVED lines=60> */
.L_x_1868:
[----:B------:R-:W-:Y:S05]  /*38a0*/  BSYNC B0 ;  /* 0x0000000000007941 */ /* 0x000fea0003800000 */
.L_x_1867:
        /* <DEDUP_REMOVED lines=57> */
.L_x_1866:
[----:B------:R-:W-:Y:S05]  /*3c40*/  BSYNC B1 ;  /* 0x0000000000017941 */ /* 0x000fea0003800000 */
.L_x_1865:
        /* <DEDUP_REMOVED lines=59> */
.L_x_1871:
[----:B------:R-:W-:Y:S05]  /*4000*/  BSYNC B0 ;  /* 0x0000000000007941 */ /* 0x000fea0003800000 */
.L_x_1870:
        /* <DEDUP_REMOVED lines=58> */
.L_x_1848:
        /* <DEDUP_REMOVED lines=235> */
.L_x_1873:
[----:B------:R-:W-:Y:S05]  /*5260*/  BSYNC B0 ;  /* 0x0000000000007941 */ /* 0x000fea0003800000 */
.L_x_1872:
        /* <DEDUP_REMOVED lines=122> */
.L_x_1875:
[----:B------:R-:W-:Y:S05]  /*5a10*/  BSYNC B0 ;  /* 0x0000000000007941 */ /* 0x000fea0003800000 */
.L_x_1874:
        /* <DEDUP_REMOVED lines=122> */
.L_x_1877:
[----:B------:R-:W-:Y:S05]  /*61c0*/  BSYNC B0 ;  /* 0x0000000000007941 */ /* 0x000fea0003800000 */
.L_x_1876:
        /* <DEDUP_REMOVED lines=124> */
.L_x_1847:
[----:B------:R1:W2:Y:S01]  /*6990*/  SHFL.IDX PT, R3, R88, RZ, 0x181f ;  /* 0x00181fff58037589 */ /* 0x0002a200000e0000 */
[----:B------:R-:W-:Y:S01]  /*69a0*/  IMAD.IADD R0, R187, 0x1, -R98 ;  /* 0x00000001bb007824 */ /* 0x000fe200078e0a62 */
[----:B------:R-:W-:Y:S02]  /*69b0*/  BSSY B0, `(.L_x_1878) ;  /* 0x0000011000007945 */ /* 0x000fe40003800000 */
[----:B------:R1:W3:Y:S02]  /*69c0*/  SHFL.IDX PT, R2, R89, RZ, 0x181f ;  /* 0x00181fff59027589 */ /* 0x0002e400000e0000 */
        /* <DEDUP_REMOVED lines=15> */
.L_x_1879:
[----:B-123--:R-:W-:Y:S05]  /*6ac0*/  BSYNC B0 ;  /* 0x0000000000007941 */ /* 0x00efea0003800000 */
.L_x_1878:
        /* <DEDUP_REMOVED lines=15> */
.L_x_1881:
[----:B------:R-:W-:Y:S05]  /*6bc0*/  BSYNC B0 ;  /* 0x0000000000007941 */ /* 0x000fea0003800000 */
.L_x_1880:
        /* <DEDUP_REMOVED lines=15> */
.L_x_1883:
[----:B------:R-:W-:Y:S05]  /*6cc0*/  BSYNC B0 ;  /* 0x0000000000007941 */ /* 0x000fea0003800000 */
.L_x_1882:
        /* <DEDUP_REMOVED lines=14> */
.L_x_1869:
[----:B------:R-:W-:Y:S05]  /*6db0*/  BSYNC B2 ;  /* 0x0000000000027941 */ /* 0x000fea0003800000 */
.L_x_1846:
[----:B-1----:R-:W-:Y:S01]  /*6dc0*/  IMAD.IADD R0, R146, 0x1, -R98 ;  /* 0x0000000192007824 */ /* 0x002fe200078e0a62 */
[----:B--23--:R-:W-:Y:S01]  /*6dd0*/  LEA R2, P0, R91, R118, 0x6 ;  /* 0x000000765b027211 */ /* 0x00cfe200078030ff */
        /* <DEDUP_REMOVED lines=43> */
[----:B------:R-:W-:Y:S01]  /*7090*/  @P0 IMAD.WIDE.U32 R2, R13, c[0x0][0x258], R2 ;  /* 0x000096000d020a25 */ /* 0x000fe200078e0002 */
[----:B------:R-:W-:Y:S04]  /*70a0*/  IADD3 R13, -R96, R90, RZ ;  /* 0x0000005a600d7210 */ /* 0x000fe80007ffe1ff */
        /* <DEDUP_REMOVED lines=20> */
[----:B------:R-:W-:Y:S03]  /*71f0*/  IADD3 R0, P0, R182, R2, RZ ;  /* 0x00000002b6007210 */ /* 0x000fe60007f1e0ff */
[----:B------:R-:W0:Y:S01]  /*7200*/  LDGDEPBAR ;  /* 0x00000000000079af */ /* 0x000e220000000000 */
[----:B--2---:R-:W-:Y:S04]  /*7210*/  IMAD R4, R117, c[0x0][0x218], RZ ;  /* 0x0000860075047a24 */ /* 0x004fe800078e02ff */
[----:B------:R-:W-:Y:S05]  /*7220*/  IMAD R4, R95, c[0x0][0x21c], R4 ;  /* 0x000087005f047a24 */ /* 0x000fea00078e0204 */
[----:B------:R-:W-:Y:S01]  /*7230*/  IADD3.X R2, R147, R3, R4, P0, !PT ;  /* 0x0000000393027210 */ /* 0x000fe200007fe404 */
[----:B------:R-:W-:Y:S04]  /*7240*/  DEPBAR.LE SB0, 0x0 ;  /* 0x000080000000791a */ /* 0x000fe80000000000 */
[----:B------:R-:W-:Y:S01]  /*7250*/  BAR.SYNC.DEFER_BLOCKING 0x0 ;  /* 0x0000000000007b1d */ /* 0x000fe20000010000 */
[C---:B------:R-:W-:Y:S04]  /*7260*/  LEA R14, P0, R0.reuse, c[0x0][0x1f8], 0x1 ;  /* 0x00007e00000e7a11 */ /* 0x040fe800078008ff */
[----:B------:R-:W-:Y:S02]  /*7270*/  LEA.HI.X R12, R0, c[0x0][0x1fc], R2, 0x1, P0 ;  /* 0x00007f00000c7a11 */ /* 0x000fe400000f0c02 */
        /* <DEDUP_REMOVED lines=14> */
.L_x_1885:
[----:B------:R-:W-:Y:S05]  /*7360*/  BSYNC B0 ;  /* 0x0000000000007941 */ /* 0x000fea0003800000 */
.L_x_1884:
        /* <DEDUP_REMOVED lines=15> */
.L_x_1887:
[----:B------:R-:W-:Y:S05]  /*7460*/  BSYNC B0 ;  /* 0x0000000000007941 */ /* 0x000fea0003800000 */
.L_x_1886:
        /* <DEDUP_REMOVED lines=15> */
.L_x_1889:
[----:B------:R-:W-:Y:S05]  /*7560*/  BSYNC B0 ;  /* 0x0000000000007941 */ /* 0x000fea0003800000 */
.L_x_1888:
[----:B---3--:R3:W2:Y:S01]  /*7570*/  SHFL.IDX PT, R0, R12, 0x3, 0x181f ;  /* 0x00781f000c007f89 */ /* 0x0086a200000e0000 */
[----:B------:R-:W-:Y:S01]  /*7580*/  ISETP.GE.AND P0, PT, R13, 0x31, PT ;  /* 0x000000310d00780c */ /* 0x000fe20003f06270 */
[----:B------:R-:W-:Y:S02]  /*7590*/  BSSY B0, `(.L_x_1890) ;  /* 0x000000d000007945 */ /* 0x000fe40003800000 */
[----:B-1----:R3:W1:Y:S10]  /*75a0*/  SHFL.IDX PT, R2, R14, 0x3, 0x181f ;  /* 0x00781f000e027f89 */ /* 0x00267400000e0000 */
[----:B------:R-:W-:-:S05]  /*75b0*/  @!P0 BRA `(.L_x_1891) ;  /* 0x000000a000008947 */ /* 0x000fca0003800000 */
[----:B------:R-:W5:Y:S01]  /*75c0*/  @!P5 LDS.128 R8, [R74+0x1900] ;  /* 0x001900004a08d984 */ /* 0x000f620000000c00 */
[C---:B-1----:R-:W-:Y:S04]  /*75d0*/  @!P5 LEA R4, P0, R20.reuse, R2, 0x1 ;  /* 0x000000021404d211 */ /* 0x042fe800078008ff */
[----:B--2---:R-:W-:Y:S02]  /*75e0*/  @!P5 LEA.HI.X R5, R20, R0, R21, 0x1, P0 ;  /* 0x000000001405d211 */ /* 0x004fe400000f0c15 */
[----:B------:R-:W-:Y:S11]  /*75f0*/  ISETP.GE.AND P0, PT, R92, c[0x0][0x1d4], PT ;  /* 0x000075005c007a0c */ /* 0x000ff60003f06270 */
[----:B------:R-:W-:Y:S02]  /*7600*/  @!UPT UIADD3 URZ, URZ, URZ, URZ ;  /* 0x0000003f3f3ff290 */ /* 0x000fe4000fffe03f */
[C---:B------:R-:W-:Y:S04]  /*7610*/  @!P0 LEA R2, P1, R82.reuse, R2, 0x1 ;  /* 0x0000000252028211 */ /* 0x040fe800078208ff */
[----:B------:R-:W-:Y:S01]  /*7620*/  @!P0 LEA.HI.X R3, R82, R0, R93, 0x1, P1 ;  /* 0x0000000052038211 */ /* 0x000fe200008f0c5d */
[----:B-----5:R-:W-:Y:S04]  /*7630*/  @!P5 ST.E.128 [R4.64], R8 ;  /* 0x000000080400d985 */ /* 0x020fe8000c101d06 */
[----:B------:R-:W1:Y:S04]  /*7640*/  @!P0 LDS.128 R4, [R74+0x3900] ;  /* 0x003900004a048984 */ /* 0x000e680000000c00 */
[----:B-1----:R1:W-:Y:S02]  /*7650*/  @!P0 ST.E.128 [R2.64], R4 ;  /* 0x0000000402008985 */ /* 0x0023e4000c101d06 */
.L_x_1891:
[----:B------:R-:W-:Y:S05]  /*7660*/  BSYNC B0 ;  /* 0x0000000000007941 */ /* 0x000fea0003800000 */
.L_x_1890:
[C---:B------:R-:W-:Y:S02]  /*7670*/  ISETP.GT.AND P0, PT, R91.reuse, R140, PT ;  /* 0x0000008c5b00720c */ /* 0x040fe40003f04270 */
[----:B------:R-:W-:Y:S11]  /*7680*/  IADD3 R91, R91, -0x1, RZ ;  /* 0xffffffff5b5b7810 */ /* 0x000ff60007ffe0ff */
[----:B-1----:R-:W-:Y:S01]  /*7690*/  @P0 SHF.R.S32.HI R2, RZ, 0x1f, R91 ;  /* 0x0000001fff020819 */ /* 0x002fe2000001145b */
        /* <DEDUP_REMOVED lines=8> */
[----:B---3--:R-:W-:Y:S03]  /*7720*/  @P0 IADD3 R14, P2, P1, R155, 0x80, R2 ;  /* 0x000000809b0e0810 */ /* 0x008fe6000795e002 */
        /* <DEDUP_REMOVED lines=24> */
[----:B------:R-:W2:Y:S04]  /*78b0*/  LDL R0, [R1+0x64] ;  /* 0x0000640001007983 */ /* 0x000ea80000100800 */
[----:B------:R-:W-:Y:S06]  /*78c0*/  BAR.SYNC.DEFER_BLOCKING 0x0 ;  /* 0x0000000000007b1d */ /* 0x000fec0000010000 */
[----:B--2---:R2:W-:Y:S02]  /*78d0*/  STL [R1+0xc4], R0 ;  /* 0x0000c40001007387 */ /* 0x0045e40000100800 */
[----:B--2---:R-:W-:-:S04]  /*78e0*/  IADD3 R0, R0, 0x3f, RZ ;  /* 0x0000003f00007810 */ /* 0x004fc80007ffe0ff */
[----:B-1----:R-:W-:-:S04]  /*78f0*/  SHF.R.S32.HI R2, RZ, 0x1f, R0 ;  /* 0x0000001fff027819 */ /* 0x002fc80000011400 */
[----:B------:R-:W-:-:S04]  /*7900*/  LEA.HI R0, R2, R0, RZ, 0x6 ;  /* 0x0000000002007211 */ /* 0x000fc800078f30ff */
[----:B------:R-:W-:Y:S02]  /*7910*/  SHF.R.S32.HI R3, RZ, 0x6, R0 ;  /* 0x00000006ff037819 */ /* 0x000fe40000011400 */
.L_x_1845:
[----:B-1----:R-:W2:Y:S04]  /*7920*/  LDL R6, [R1+0xc4] ;  /* 0x0000c40001067983 */ /* 0x002ea80000100800 */
[----:B------:R-:W3:Y:S04]  /*7930*/  LDL R11, [R1+0x58] ;  /* 0x00005800010b7983 */ /* 0x000ee80000100800 */
[----:B------:R-:W1:Y:S01]  /*7940*/  S2R R5, SR_CTAID.X ;  /* 0x0000000000057919 */ /* 0x000e620000002500 */
[----:B------:R-:W-:-:S03]  /*7950*/  IMAD.MOV.U32 R0, RZ, RZ, c[0x0][0x2c4] ;  /* 0x0000b100ff007624 */ /* 0x000fc600078e00ff */
[----:B------:R-:W5:Y:S02]  /*7960*/  S2R R4, SR_TID.X ;  /* 0x0000000000047919 */ /* 0x000f640000002100 */
[----:B------:R-:W-:Y:S02]  /*7970*/  ISETP.NE.AND P2, PT, R0, 0x1, PT ;  /* 0x000000010000780c */ /* 0x000fe40003f45270 */
[----:B-1----:R-:W-:-:S11]  /*7980*/  LEA R0, R5, 0x7f, 0x7 ;  /* 0x0000007f05007811 */ /* 0x002fd600078e38ff */
[----:B------:R-:W-:-:S05]  /*7990*/  @P2 IMAD.HI.U32 R2, R0, c[0x0][0x2c8], RZ ;  /* 0x0000b20000022a27 */ /* 0x000fca00078e00ff */
[----:B------:R-:W-:Y:S01]  /*79a0*/  @P2 SHF.R.U32.HI R0, RZ, c[0x0][0x2cc], R2 ;  /* 0x0000b300ff002a19 */ /* 0x000fe20000011602 */
[----:B-----5:R1:W-:Y:S01]  /*79b0*/  STL.64 [R1], R4 ;  /* 0x0000000401007387 */ /* 0x0203e20000100a00 */
[----:B------:R-:W-:Y:S01]  /*79c0*/  PLOP3.LUT P0, PT, PT, PT, PT, 0x80, 0x0 ;  /* 0x000000000000781c */ /* 0x000fe20003f0f070 */
[----:B------:R-:W-:Y:S01]  /*79d0*/  CS2R R14, SRZ ;  /* 0x00000000000e7805 */ /* 0x000fe2000001ff00 */
[----:B------:R-:W-:Y:S01]  /*79e0*/  MOV R126, RZ ;  /* 0x000000ff007e7202 */ /* 0x000fe20000000f00 */
[----:B------:R-:W-:Y:S01]  /*79f0*/  IMAD.MOV.U32 R124, RZ, RZ, RZ ;  /* 0x000000ffff7c7224 */ /* 0x000fe200078e00ff */
[----:B------:R-:W-:Y:S01]  /*7a00*/  CS2R R130, SRZ ;  /* 0x0000000000827805 */ /* 0x000fe2000001ff00 */
[----:B------:R-:W-:Y:S01]  /*7a10*/  IMAD.MOV.U32 R10, RZ, RZ, RZ ;  /* 0x000000ffff0a7224 */ /* 0x000fe200078e00ff */
[----:B------:R-:W-:Y:S01]  /*7a20*/  MOV R128, RZ ;  /* 0x000000ff00807202 */ /* 0x000fe20000000f00 */
[----:B------:R-:W-:Y:S01]  /*7a30*/  CS2R R16, SRZ ;  /* 0x0000000000107805 */ /* 0x000fe2000001ff00 */
[----:B------:R-:W-:Y:S01]  /*7a40*/  IMAD.MOV.U32 R122, RZ, RZ, RZ ;  /* 0x000000ffff7a7224 */ /* 0x000fe200078e00ff */
[----:B------:R-:W-:Y:S01]  /*7a50*/  CS2R R120, SRZ ;  /* 0x0000000000787805 */ /* 0x000fe2000001ff00 */
[----:B------:R-:W-:Y:S01]  /*7a60*/  CS2R R12, SRZ ;  /* 0x00000000000c7805 */ /* 0x000fe2000001ff00 */
[----:B------:R-:W-:Y:S01]  /*7a70*/  IMAD.MOV.U32 R118, RZ, RZ, RZ ;  /* 0x000000ffff767224 */ /* 0x000fe200078e00ff */
[----:B------:R-:W-:Y:S01]  /*7a80*/  MOV R116, RZ ;  /* 0x000000ff00747202 */ /* 0x000fe20000000f00 */
[----:B------:R-:W-:Y:S01]  /*7a90*/  IMAD.MOV.U32 R110, RZ, RZ, RZ ;  /* 0x000000ffff6e7224 */ /* 0x000fe200078e00ff */
[----:B----4-:R-:W-:Y:S01]  /*7aa0*/  CS2R R18, SRZ ;  /* 0x0000000000127805 */ /* 0x010fe2000001ff00 */
[----:B------:R-:W-:Y:S01]  /*7ab0*/  IMAD.MOV.U32 R108, RZ, RZ, RZ ;  /* 0x000000ffff6c7224 */ /* 0x000fe200078e00ff */
[----:B------:R-:W-:Y:S01]  /*7ac0*/  MOV R114, RZ ;  /* 0x000000ff00727202 */ /* 0x000fe20000000f00 */
[----:B------:R-:W-:Y:S01]  /*7ad0*/  IMAD.MOV.U32 R20, RZ, RZ, RZ ;  /* 0x000000ffff147224 */ /* 0x000fe200078e00ff */
[----:B------:R-:W-:Y:S01]  /*7ae0*/  CS2R R106, SRZ ;  /* 0x00000000006a7805 */ /* 0x000fe2000001ff00 */
[----:B------:R-:W-:Y:S01]  /*7af0*/  IMAD.MOV.U32 R112, RZ, RZ, RZ ;  /* 0x000000ffff707224 */ /* 0x000fe200078e00ff */
[----:B------:R-:W-:Y:S01]  /*7b00*/  CS2R R22, SRZ ;  /* 0x0000000000167805 */ /* 0x000fe2000001ff00 */
[----:B------:R-:W-:Y:S01]  /*7b10*/  MOV R104, RZ ;  /* 0x000000ff00687202 */ /* 0x000fe20000000f00 */
[----:B------:R-:W-:Y:S01]  /*7b20*/  IMAD.MOV.U32 R102, RZ, RZ, RZ ;  /* 0x000000ffff667224 */ /* 0x000fe200078e00ff */
        /* <DEDUP_REMOVED lines=66> */
[----:B------:R-:W-:Y:S01]  /*7f50*/  IMAD.MOV.U32 R59, RZ, RZ, RZ ;  /* 0x000000ffff3b7224 */ /* 0x000fe200078e00ff */
[----:B------:R-:W-:Y:S01]  /*7f60*/  MOV R62, RZ ;  /* 0x000000ff003e7202 */ /* 0x000fe20000000f00 */
[----:B------:R-:W-:Y:S01]  /*7f70*/  CS2R R60, SRZ ;  /* 0x00000000003c7805 */ /* 0x000fe2000001ff00 */
[----:B--2---:R-:W-:-:S05]  /*7f80*/  IADD3 R0, R0, 0x40, R6 ;  /* 0x0000004000007810 */ /* 0x004fca0007ffe006 */
[----:B---3--:R-:W-:-:S05]  /*7f90*/  IMAD.IADD R0, R0, 0x1, -R11 ;  /* 0x0000000100007824 */ /* 0x008fca00078e0a0b */
[----:B------:R-:W-:-:S04]  /*7fa0*/  SHF.R.S32.HI R2, RZ, 0x1f, R0 ;  /* 0x0000001fff027819 */ /* 0x000fc80000011400 */
[----:B------:R-:W-:-:S04]  /*7fb0*/  LEA.HI R0, R2, R0, RZ, 0x6 ;  /* 0x0000000002007211 */ /* 0x000fc800078f30ff */
[----:B------:R-:W-:-:S04]  /*7fc0*/  SHF.R.S32.HI R0, RZ, 0x6, R0 ;  /* 0x00000006ff007819 */ /* 0x000fc80000011400 */
[----:B------:R-:W-:-:S05]  /*7fd0*/  IMNMX R0, R0, R3, PT ;  /* 0x0000000300007217 */ /* 0x000fca0003800200 */
[----:B------:R1:W-:Y:S01]  /*7fe0*/  STL [R1+0xe8], R0 ;  /* 0x0000e80001007387 */ /* 0x0003e20000100800 */
[----:B------:R-:W-:-:S13]  /*7ff0*/  ISETP.GE.AND P1, PT, R0, 0x1, PT ;  /* 0x000000010000780c */ /* 0x000fda0003f26270 */
[----:B------:R-:W-:Y:S05]  /*8000*/  @!P1 BRA `(.L_x_1893) ;  /* 0x0001159000009947 */ /* 0x000fea0003800000 */
[----:B------:R-:W2:Y:S04]  /*8010*/  LDL R57, [R1+0x108] ;  /* 0x0001080001397983 */ /* 0x000ea80000100800 */
[----:B-1----:R-:W3:Y:S01]  /*8020*/  LDL R0, [R1+0x4c] ;  /* 0x00004c0001007983 */ /* 0x002ee20000100800 */
[----:B------:R-:W-:Y:S01]  /*8030*/  ISETP.NE.U32.AND P5, PT, RZ, c[0x0][0x340], PT ;  /* 0x0000d000ff007a0c */ /* 0x000fe20003fa5070 */
[----:B------:R-:W-:Y:S02]  /*8040*/  ULDC.64 UR4, c[0x0][0x18] ;  /* 0x0000060000047ab9 */ /* 0x000fe40000000a00 */
[----:B------:R-:W1:Y:S01]  /*8050*/  S2R R58, SR_TID.X ;  /* 0x00000000003a7919 */ /* 0x000e620000002100 */
[----:B------:R-:W-:-:S13]  /*8060*/  ISETP.NE.AND.EX P5, PT, RZ, c[0x0][0x344], PT, P5 ;  /* 0x0000d100ff007a0c */ /* 0x000fda0003fa5350 */
[----:B------:R-:W-:Y:S01]  /*8070*/  @P5 IMAD.MOV.U32 R2, RZ, RZ, 0x4 ;  /* 0x00000004ff025424 */ /* 0x000fe200078e00ff */
[----:B------:R-:W4:Y:S04]  /*8080*/  S2R R6, SR_CTAID.Y ;  /* 0x0000000000067919 */ /* 0x000f280000002600 */
[----:B------:R-:W2:Y:S01]  /*8090*/  S2R R8, SR_CTAID.Y ;  /* 0x0000000000087919 */ /* 0x000ea20000002600 */
[----:B-1----:R-:W-:Y:S02]  /*80a0*/  SHF.R.S32.HI R27, RZ, 0x1f, R58 ;  /* 0x0000001fff1b7819 */ /* 0x002fe4000001143a */
[----:B----4-:R-:W-:-:S05]  /*80b0*/  SHF.R.S32.HI R6, RZ, 0x1f, R6 ;  /* 0x0000001fff067819 */ /* 0x010fca0000011406 */
[----:B------:R-:W-:Y:S02]  /*80c0*/  IMAD R7, R6, c[0x0][0x1b8], RZ ;  /* 0x00006e0006077a24 */ /* 0x000fe400078e02ff */
[----:B------:R-:W1:Y:S01]  /*80d0*/  S2R R6, SR_CTAID.X ;  /* 0x0000000000067919 */ /* 0x000e620000002500 */
[----:B------:R-:W-:-:S04]  /*80e0*/  LEA.HI R5, R27, R58, RZ, 0x3 ;  /* 0x0000003a1b057211 */ /* 0x000fc800078f18ff */
[----:B------:R-:W-:Y:S01]  /*80f0*/  SHF.R.S32.HI R24, RZ, 0x3, R5 ;  /* 0x00000003ff187819 */ /* 0x000fe20000011405 */
[----:B--2---:R-:W-:-:S05]  /*8100*/  @P5 IMAD.WIDE R2, R57, R2, c[0x0][0x340] ;  /* 0x0000d00039025625 */ /* 0x004fca00078e0202 */
[----:B------:R3:W5:Y:S01]  /*8110*/  @P5 LDG.E R19, [R2.64] ;  /* 0x0000000602135981 */ /* 0x000762000c1e1900 */
[----:B------:R-:W-:Y:S01]  /*8120*/  ISETP.NE.U32.AND P0, PT, RZ, c[0x0][0x348], PT ;  /* 0x0000d200ff007a0c */ /* 0x000fe20003f05070 */
[----:B------:R-:W-:Y:S01]  /*8130*/  IMAD R7, R8, c[0x0][0x1bc], R7 ;  /* 0x00006f0008077a24 */ /* 0x000fe200078e0207 */
[----:B------:R-:W-:Y:S01]  /*8140*/  UIADD3 UR4, UP0, UR4, 0x8100, URZ ;  /* 0x0000810004047890 */ /* 0x000fe2000ff1e03f */
[----:B------:R-:W-:Y:S01]  /*8150*/  LEA.HI R23, R27, R58, RZ, 0x4 ;  /* 0x0000003a1b177211 */ /* 0x000fe200078f20ff */
[----:B------:R-:W-:Y:S01]  /*8160*/  STL [R1+0x10], R11 ;  /* 0x0000100b01007387 */ /* 0x000fe20000100800 */
[----:B------:R-:W-:Y:S01]  /*8170*/  ISETP.NE.AND.EX P0, PT, RZ, c[0x0][0x34c], PT, P0 ;  /* 0x0000d300ff007a0c */ /* 0x000fe20003f05300 */
[----:B------:R-:W-:Y:S01]  /*8180*/  UIADD3.X UR5, URZ, UR5, URZ, UP0, !UPT ;  /* 0x000000053f057290 */ /* 0x000fe200087fe43f */
[----:B---3--:R-:W-:-:S05]  /*8190*/  SHF.R.S32.HI R2, RZ, 0x1f, R0 ;  /* 0x0000001fff027819 */ /* 0x008fca0000011400 */
[----:B------:R-:W-:-:S04]  /*81a0*/  IMAD R2, R2, c[0x0][0x178], RZ ;  /* 0x00005e0002027a24 */ /* 0x000fc800078e02ff */
[C---:B------:R-:W-:Y:S02]  /*81b0*/  IMAD R4, R0.reuse, c[0x0][0x17c], R2 ;  /* 0x00005f0000047a24 */ /* 0x040fe400078e0202 */
[----:B------:R-:W-:Y:S01]  /*81c0*/  IMAD.WIDE.U32 R2, R0, c[0x0][0x178], RZ ;  /* 0x00005e0000027a25 */ /* 0x000fe200078e00ff */
[----:B------:R-:W-:-:S03]  /*81d0*/  LOP3.LUT R0, R5, 0xfffffff8, RZ, 0xc0, !PT ;  /* 0xfffffff805007812 */ /* 0x000fc600078ec0ff */
[----:B------:R-:W-:Y:S02]  /*81e0*/  IMAD.IADD R3, R3, 0x1, R4 ;  /* 0x0000000103037824 */ /* 0x000fe400078e0204 */
[----:B------:R-:W-:Y:S01]  /*81f0*/  IMAD.IADD R21, R58, 0x1, -R0 ;  /* 0x000000013a157824 */ /* 0x000fe200078e0a00 */
[----:B------:R-:W-:Y:S01]  /*8200*/  SHF.R.S32.HI R0, RZ, 0x1f, R57 ;  /* 0x0000001fff007819 */ /* 0x000fe20000011439 */
[----:B------:R-:W-:-:S03]  /*8210*/  IMAD.WIDE.U32 R2, R8, c[0x0][0x1b8], R2 ;  /* 0x00006e0008027a25 */ /* 0x000fc600078e0002 */
[----:B------:R-:W-:Y:S01]  /*8220*/  SEL R5, R0, RZ, !P0 ;  /* 0x000000ff00057207 */ /* 0x000fe20004000000 */
[C---:B------:R-:W-:Y:S01]  /*8230*/  IMAD R4, R21.reuse, 0x10, R24 ;  /* 0x0000001015047824 */ /* 0x040fe200078e0218 */
[----:B------:R-:W-:Y:S01]  /*8240*/  SHF.L.U32 R12, R21, 0x3, RZ ;  /* 0x00000003150c7819 */ /* 0x000fe200000006ff */
[----:B------:R-:W-:Y:S02]  /*8250*/  IMAD.IADD R3, R3, 0x1, R7 ;  /* 0x0000000103037824 */ /* 0x000fe400078e0207 */
[----:B-1----:R-:W-:Y:S01]  /*8260*/  IMAD R6, R6, 0x80, R4 ;  /* 0x0000008006067824 */ /* 0x002fe200078e0204 */
[----:B------:R-:W-:Y:S01]  /*8270*/  SEL R4, R57, RZ, !P0 ;  /* 0x000000ff39047207 */ /* 0x000fe20004000000 */
[----:B------:R-:W-:Y:S01]  /*8280*/  IMAD R5, R5, c[0x0][0x1c0], RZ ;  /* 0x0000700005057a24 */ /* 0x000fe200078e02ff */
[----:B------:R-:W-:Y:S01]  /*8290*/  IADD3 R14, R12, 0x40, RZ ;  /* 0x000000400c0e7810 */ /* 0x000fe20007ffe0ff */
[----:B------:R-:W-:Y:S01]  /*82a0*/  @P2 IMAD.HI.U32 R8, R6, c[0x0][0x2c8], RZ ;  /* 0x0000b20006082a27 */ /* 0x000fe200078e00ff */
[----:B------:R-:W-:-:S02]  /*82b0*/  ISETP.GE.AND P3, PT, R12, c[0x0][0x198], PT ;  /* 0x000066000c007a0c */ /* 0x000fc40003f66270 */
[----:B------:R-:W-:Y:S01]  /*82c0*/  ISETP.GE.AND P4, PT, R14, c[0x0][0x198], PT ;  /* 0x000066000e007a0c */ /* 0x000fe20003f86270 */
[----:B------:R-:W-:Y:S01]  /*82d0*/  IMAD.MOV.U32 R0, RZ, RZ, R6 ;  /* 0x000000ffff007224 */ /* 0x000fe200078e0006 */
[----:B------:R-:W-:Y:S01]  /*82e0*/  @P2 SHF.R.U32.HI R0, RZ, c[0x0][0x2cc], R8 ;  /* 0x0000b300ff002a19 */ /* 0x000fe20000011608 */
[C---:B------:R-:W-:Y:S01]  /*82f0*/  IMAD R5, R4.reuse, c[0x0][0x1c4], R5 ;  /* 0x0000710004057a24 */ /* 0x040fe200078e0205 */
[----:B------:R-:W-:Y:S01]  /*8300*/  LOP3.LUT R8, R23, 0xfffffff0, RZ, 0xc0, !PT ;  /* 0xfffffff017087812 */ /* 0x000fe200078ec0ff */
[----:B------:R-:W-:Y:S01]  /*8310*/  IMAD.WIDE.U32 R2, R4, c[0x0][0x1c0], R2 ;  /* 0x0000700004027a25 */ /* 0x000fe200078e0002 */
[----:B------:R-:W-:-:S03]  /*8320*/  IADD3 R4, -R0, RZ, RZ ;  /* 0x000000ff00047210 */ /* 0x000fc60007ffe1ff */
[----:B------:R-:W-:Y:S02]  /*8330*/  IMAD.IADD R3, R3, 0x1, R5 ;  /* 0x0000000103037824 */ /* 0x000fe400078e0205 */
[----:B------:R-:W-:Y:S01]  /*8340*/  IMAD R9, R4, c[0x0][0x2c4], R6 ;  /* 0x0000b10004097a24 */ /* 0x000fe200078e0206 */
[----:B------:R-:W-:Y:S01]  /*8350*/  SHF.R.S32.HI R6, RZ, 0x1f, R0 ;  /* 0x0000001fff067819 */ /* 0x000fe20000011400 */
[----:B------:R-:W-:Y:S02]  /*8360*/  IMAD.U32 R4, RZ, RZ, UR4 ;  /* 0x00000004ff047e24 */ /* 0x000fe4000f8e00ff */
[----:B------:R-:W-:Y:S02]  /*8370*/  IMAD.U32 R5, RZ, RZ, UR5 ;  /* 0x00000005ff057e24 */ /* 0x000fe4000f8e00ff */
[----:B------:R-:W-:Y:S02]  /*8380*/  IMAD R6, R6, c[0x0][0x1b0], RZ ;  /* 0x00006c0006067a24 */ /* 0x000fe400078e02ff */
[----:B------:R-:W-:Y:S01]  /*8390*/  IMAD.SHL.U32 R7, R24, 0x40, RZ ;  /* 0x0000004018077824 */ /* 0x000fe200078e00ff */
[----:B------:R1:W-:Y:S01]  /*83a0*/  STL.64 [R1+0x8], R4 ;  /* 0x0000080401007387 */ /* 0x0003e20000100a00 */
[----:B------:R-:W-:-:S02]  /*83b0*/  IMAD R10, R0, c[0x0][0x1b4], R6 ;  /* 0x00006d00000a7a24 */ /* 0x000fc400078e0206 */
[----:B------:R-:W-:Y:S02]  /*83c0*/  IMAD.IADD R6, R58, 0x1, -R8 ;  /* 0x000000013a067824 */ /* 0x000fe400078e0a08 */
[----:B------:R-:W-:Y:S01]  /*83d0*/  IMAD.WIDE.U32 R2, R0, c[0x0][0x1b0], R2 ;  /* 0x00006c0000027a25 */ /* 0x000fe200078e0002 */
[----:B------:R-:W-:-:S03]  /*83e0*/  LOP3.LUT R0, R7, 0x1c0, RZ, 0xc0, !PT ;  /* 0x000001c007007812 */ /* 0x000fc600078ec0ff */
[----:B------:R-:W-:Y:S01]  /*83f0*/  IMAD.IADD R3, R3, 0x1, R10 ;  /* 0x0000000103037824 */ /* 0x000fe200078e020a */
[----:B------:R-:W-:Y:S02]  /*8400*/  SHF.R.U32.HI R8, RZ, 0x3, R0 ;  /* 0x00000003ff087819 */ /* 0x000fe40000011600 */
[----:B------:R-:W-:Y:S01]  /*8410*/  LOP3.LUT R7, R0, 0x38, R12, 0xf8, !PT ;  /* 0x0000003800077812 */ /* 0x000fe200078ef80c */
[----:B------:R-:W-:Y:S01]  /*8420*/  IMAD.WIDE.U32 R2, R9, c[0x0][0x1a8], R2 ;  /* 0x00006a0009027a25 */ /* 0x000fe200078e0002 */
[----:B------:R-:W-:Y:S02]  /*8430*/  SHF.R.S32.HI R0, RZ, 0x1f, R9 ;  /* 0x0000001fff007819 */ /* 0x000fe40000011409 */
[----:B------:R-:W-:Y:S02]  /*8440*/  LOP3.LUT R7, R7, R8, RZ, 0x3c, !PT ;  /* 0x0000000807077212 */ /* 0x000fe400078e3cff */
[----:B------:R-:W-:Y:S01]  /*8450*/  LEA R10, P0, R2, c[0x0][0x160], 0x1 ;  /* 0x00005800020a7a11 */ /* 0x000fe200078008ff */
[----:B------:R-:W-:-:S04]  /*8460*/  IMAD R0, R0, c[0x0][0x1a8], RZ ;  /* 0x00006a0000007a24 */ /* 0x000fc800078e02ff */
[----:B------:R-:W-:Y:S01]  /*8470*/  IMAD R0, R9, c[0x0][0x1ac], R0 ;  /* 0x00006b0009007a24 */ /* 0x000fe200078e0200 */
[----:B-1----:R-:W-:Y:S02]  /*8480*/  SHF.R.S32.HI R5, RZ, 0x1f, R6 ;  /* 0x0000001fff057819 */ /* 0x002fe40000011406 */
[----:B------:R-:W-:Y:S02]  /*8490*/  LEA.HI R4, R27, R58, RZ, 0x6 ;  /* 0x0000003a1b047211 */ /* 0x000fe400078f30ff */
[----:B------:R-:W-:Y:S02]  /*84a0*/  LEA.HI R22, R5, R6, RZ, 0x3 ;  /* 0x0000000605167211 */ /* 0x000fe400078f18ff */
[----:B------:R-:W-:Y:S01]  /*84b0*/  IADD3 R0, R3, R0, RZ ;  /* 0x0000000003007210 */ /* 0x000fe20007ffe0ff */
[----:B------:R-:W-:Y:S01]  /*84c0*/  IMAD.SHL.U32 R4, R4, 0x8, RZ ;  /* 0x0000000804047824 */ /* 0x000fe200078e00ff */
[----:B------:R-:W-:-:S04]  /*84d0*/  LOP3.LUT R5, R22, 0xfffffff8, RZ, 0xc0, !PT ;  /* 0xfffffff816057812 */ /* 0x000fc800078ec0ff */
[----:B------:R-:W-:Y:S01]  /*84e0*/  LOP3.LUT R13, R7, 0xfffffe00, R4, 0xf8, !PT ;  /* 0xfffffe00070d7812 */ /* 0x000fe200078ef804 */
[----:B------:R-:W-:Y:S01]  /*84f0*/  IMAD.IADD R20, R6, 0x1, -R5 ;  /* 0x0000000106147824 */ /* 0x000fe200078e0a05 */
[----:B------:R-:W-:Y:S01]  /*8500*/  LEA.HI.X R5, R2, c[0x0][0x164], R0, 0x1, P0 ;  /* 0x0000590002057a11 */ /* 0x000fe200000f0c00 */
[----:B------:R-:W-:Y:S02]  /*8510*/  IMAD.MOV.U32 R7, RZ, RZ, 0x10 ;  /* 0x00000010ff077424 */ /* 0x000fe400078e00ff */
[----:B------:R-:W-:Y:S01]  /*8520*/  IMAD.MOV.U32 R6, RZ, RZ, 0x20 ;  /* 0x00000020ff067424 */ /* 0x000fe200078e00ff */
[----:B------:R-:W-:-:S05]  /*8530*/  R2P PR, R20, 0x6 ;  /* 0x0000000614007804 */ /* 0x000fca0000000000 */
[----:B------:R-:W-:Y:S02]  /*8540*/  SEL R7, R7, 0xfffffff0, !P1 ;  /* 0xfffffff007077807 */ /* 0x000fe40004800000 */
[----:B------:R-:W-:Y:S01]  /*8550*/  SEL R6, R6, 0xffffffe0, !P2 ;  /* 0xffffffe006067807 */ /* 0x000fe20005000000 */
[----:B------:R-:W-:Y:S01]  /*8560*/  @!P5 IMAD.MOV.U32 R19, RZ, RZ, R57 ;  /* 0x000000ffff13d224 */ /* 0x000fe200078e0039 */
[----:B------:R-:W-:Y:S05]  /*8570*/  BRA.DIV ~URZ, `(.L_x_1894) ;  /* 0x00013c527f007947 */ /* 0x000fea000b800000 */
[----:B------:R1:W2:Y:S02]  /*8580*/  SHFL.IDX PT, R0, R5, RZ, 0x181f ;  /* 0x00181fff05007589 */ /* 0x0002a400000e0000 */
.L_x_1995:
[----:B------:R-:W-:Y:S05]  /*8590*/  BRA.DIV ~URZ, `(.L_x_1895) ;  /* 0x00013ca27f007947 */ /* 0x000fea000b800000 */
[----:B------:R3:W4:Y:S02]  /*85a0*/  SHFL.IDX PT, R2, R10, RZ, 0x181f ;  /* 0x00181fff0a027589 */ /* 0x00072400000e0000 */
.L_x_1996:
[----:B------:R-:W1:Y:S01]  /*85b0*/  S2R R3, SR_CTAID.X ;  /* 0x0000000000037919 */ /* 0x000e620000002500 */
[----:B------:R-:W-:Y:S01]  /*85c0*/  IMAD R11, R11, c[0x0][0x2c4], RZ ;  /* 0x0000b1000b0b7a24 */ /* 0x000fe200078e02ff */
[----:B------:R-:W-:Y:S01]  /*85d0*/  BSSY B0, `(.L_x_1896) ;  /* 0x0000010000007945 */ /* 0x000fe20003800000 */
[----:B-1----:R-:W-:Y:S02]  /*85e0*/  LEA R16, R3, R24, 0x7 ;  /* 0x0000001803107211 */ /* 0x002fe400078e38ff */
        /* <DEDUP_REMOVED lines=14> */
.L_x_1897:
[----:B------:R-:W-:Y:S05]  /*86d0*/  BSYNC B0 ;  /* 0x0000000000007941 */ /* 0x000fea0003800000 */
.L_x_1896:
[----:B------:R-:W-:Y:S05]  /*86e0*/  BRA.DIV ~URZ, `(.L_x_1898) ;  /* 0x00013bc27f007947 */ /* 0x000fea000b800000 */
[----:B-1----:R1:W2:Y:S04]  /*86f0*/  SHFL.IDX PT, R0, R5, 0x1, 0x181f ;  /* 0x00381f0005007f89 */ /* 0x0022a800000e0000 */
[----:B----4-:R1:W4:Y:S02]  /*8700*/  SHFL.IDX PT, R2, R10, 0x1, 0x181f ;  /* 0x00381f000a027f89 */ /* 0x01032400000e0000 */
.L_x_1997:
[----:B------:R-:W-:Y:S01]  /*8710*/  IADD3 R3, R16, 0x10, RZ ;  /* 0x0000001010037810 */ /* 0x000fe20007ffe0ff */
[----:B------:R-:W-:Y:S03]  /*8720*/  BSSY B0, `(.L_x_1899) ;  /* 0x000000f000007945 */ /* 0x000fe60003800000 */
[----:B------:R-:W-:Y:S01]  /*8730*/  ISETP.GE.AND P0, PT, R3, R11, PT ;  /* 0x0000000b0300720c */ /* 0x000fe20003f06270 */
[----:B--2---:R-:W-:-:S12]  /*8740*/  IMAD.MOV.U32 R3, RZ, RZ, R0 ;  /* 0x000000ffff037224 */ /* 0x004fd800078e0000 */
        /* <DEDUP_REMOVED lines=12> */
.L_x_1900:
[----:B------:R-:W-:Y:S05]  /*8810*/  BSYNC B0 ;  /* 0x0000000000007941 */ /* 0x000fea0003800000 */
.L_x_1899:
[----:B------:R-:W-:Y:S05]  /*8820*/  BRA.DIV ~URZ, `(.L_x_1901) ;  /* 0x00013b727f007947 */ /* 0x000fea000b800000 */
[----:B--2---:R2:W1:Y:S02]  /*8830*/  SHFL.IDX PT, R0, R5, 0x2, 0x181f ;  /* 0x00581f0005007f89 */ /* 0x00446400000e0000 */
.L_x_1998:
[----:B------:R-:W-:Y:S05]  /*8840*/  BRA.DIV ~URZ, `(.L_x_1902) ;  /* 0x00013bd27f007947 */ /* 0x000fea000b800000 */
[----:B----4-:R4:W2:Y:S02]  /*8850*/  SHFL.IDX PT, R2, R10, 0x2, 0x181f ;  /* 0x00581f000a027f89 */ /* 0x0108a400000e0000 */
.L_x_1999:
[----:B------:R-:W-:Y:S01]  /*8860*/  IADD3 R3, R16, 0x20, RZ ;  /* 0x0000002010037810 */ /* 0x000fe20007ffe0ff */
[----:B------:R-:W-:Y:S03]  /*8870*/  BSSY B0, `(.L_x_1903) ;  /* 0x000000f000007945 */ /* 0x000fe60003800000 */
[----:B------:R-:W-:Y:S01]  /*8880*/  ISETP.GE.AND P0, PT, R3, R11, PT ;  /* 0x0000000b0300720c */ /* 0x000fe20003f06270 */
[----:B-1----:R-:W-:-:S12]  /*8890*/  IMAD.MOV.U32 R3, RZ, RZ, R0 ;  /* 0x000000ffff037224 */ /* 0x002fd800078e0000 */
        /* <DEDUP_REMOVED lines=12> */
.L_x_1904:
[----:B------:R-:W-:Y:S05]  /*8960*/  BSYNC B0 ;  /* 0x0000000000007941 */ /* 0x000fea0003800000 */
.L_x_1903:
[----:B------:R-:W-:Y:S05]  /*8970*/  BRA.DIV ~URZ, `(.L_x_1905) ;  /* 0x00013b227f007947 */ /* 0x000fea000b800000 */
[----:B-1----:R1:W3:Y:S04]  /*8980*/  SHFL.IDX PT, R0, R5, 0x3, 0x181f ;  /* 0x00781f0005007f89 */ /* 0x0022e800000e0000 */
[----:B--2---:R1:W2:Y:S02]  /*8990*/  SHFL.IDX PT, R2, R10, 0x3, 0x181f ;  /* 0x00781f000a027f89 */ /* 0x0042a400000e0000 */
.L_x_2000:
[----:B------:R-:W-:Y:S01]  /*89a0*/  IADD3 R3, R16, 0x30, RZ ;  /* 0x0000003010037810 */ /* 0x000fe20007ffe0ff */
[----:B------:R-:W-:Y:S03]  /*89b0*/  BSSY B0, `(.L_x_1906) ;  /* 0x000000f000007945 */ /* 0x000fe60003800000 */
[----:B------:R-:W-:Y:S01]  /*89c0*/  ISETP.GE.AND P0, PT, R3, R11, PT ;  /* 0x0000000b0300720c */ /* 0x000fe20003f06270 */
[----:B---3--:R-:W-:-:S12]  /*89d0*/  IMAD.MOV.U32 R3, RZ, RZ, R0 ;  /* 0x000000ffff037224 */ /* 0x008fd800078e0000 */
        /* <DEDUP_REMOVED lines=12> */
.L_x_1907:
[----:B------:R-:W-:Y:S05]  /*8aa0*/  BSYNC B0 ;  /* 0x0000000000007941 */ /* 0x000fea0003800000 */
.L_x_1906:
[----:B------:R-:W-:Y:S05]  /*8ab0*/  BRA.DIV ~URZ, `(.L_x_1908) ;  /* 0x00013ad27f007947 */ /* 0x000fea000b800000 */
[----:B--2---:R2:W3:Y:S02]  /*8ac0*/  SHFL.IDX PT, R0, R5, 0x4, 0x181f ;  /* 0x00981f0005007f89 */ /* 0x0044e400000e0000 */
.L_x_2001:
[----:B------:R-:W-:Y:S05]  /*8ad0*/  BRA.DIV ~URZ, `(.L_x_1909) ;  /* 0x00013b327f007947 */ /* 0x000fea000b800000 */
[----:B------:R1:W2:Y:S02]  /*8ae0*/  SHFL.IDX PT, R2, R10, 0x4, 0x181f ;  /* 0x00981f000a027f89 */ /* 0x0002a400000e0000 */
.L_x_2002:
        /* <DEDUP_REMOVED lines=16> */
.L_x_1911:
[----:B------:R-:W-:Y:S05]  /*8bf0*/  BSYNC B0 ;  /* 0x0000000000007941 */ /* 0x000fea0003800000 */
.L_x_1910:
[----:B------:R-:W-:Y:S05]  /*8c00*/  BRA.DIV ~URZ, `(.L_x_1912) ;  /* 0x00013a827f007947 */ /* 0x000fea000b800000 */
[----:B--2---:R2:W3:Y:S04]  /*8c10*/  SHFL.IDX PT, R0, R5, 0x5, 0x181f ;  /* 0x00b81f0005007f89 */ /* 0x0044e800000e0000 */
[----:B------:R2:W1:Y:S02]  /*8c20*/  SHFL.IDX PT, R2, R10, 0x5, 0x181f ;  /* 0x00b81f000a027f89 */ /* 0x00046400000e0000 */
.L_x_2003:
[----:B------:R-:W-:Y:S01]  /*8c30*/  IADD3 R3, R16, 0x50, RZ ;  /* 0x0000005010037810 */ /* 0x000fe20007ffe0ff */
[----:B------:R-:W-:Y:S03]  /*8c40*/  BSSY B0, `(.L_x_1913) ;  /* 0x000000f000007945 */ /* 0x000fe60003800000 */
[----:B------:R-:W-:Y:S01]  /*8c50*/  ISETP.GE.AND P0, PT, R3, R11, PT ;  /* 0x0000000b0300720c */ /* 0x000fe20003f06270 */
[----:B---3--:R-:W-:-:S12]  /*8c60*/  IMAD.MOV.U32 R3, RZ, RZ, R0 ;  /* 0x000000ffff037224 */ /* 0x008fd800078e0000 */
[----:B------:R-:W-:Y:S05]  /*8c70*/  @P0 BRA `(.L_x_1914) ;  /* 0x000000b000000947 */ /* 0x000fea0003800000 */
[----:B------:R-:W-:Y:S01]  /*8c80*/  SHF.R.S32.HI R0, RZ, 0x1f, R14 ;  /* 0x0000001fff007819 */ /* 0x000fe2000001140e */
[----:B-1----:R-:W-:-:S03]  /*8c90*/  IMAD.WIDE R8, R12, 0x2, R2 ;  /* 0x000000020c087825 */ /* 0x002fc600078e0202 */
        /* <DEDUP_REMOVED lines=9> */
.L_x_1914:
[----:B------:R-:W-:Y:S05]  /*8d30*/  BSYNC B0 ;  /* 0x0000000000007941 */ /* 0x000fea0003800000 */
.L_x_1913:
[----:B------:R-:W-:Y:S05]  /*8d40*/  BRA.DIV ~URZ, `(.L_x_1915) ;  /* 0x00013a327f007947 */ /* 0x000fea000b800000 */
[----:B-1----:R1:W3:Y:S02]  /*8d50*/  SHFL.IDX PT, R0, R5, 0x6, 0x181f ;  /* 0x00d81f0005007f89 */ /* 0x0022e400000e0000 */
.L_x_2004:
[----:B------:R-:W-:Y:S05]  /*8d60*/  BRA.DIV ~URZ, `(.L_x_1916) ;  /* 0x00013a927f007947 */ /* 0x000fea000b800000 */
[----:B------:R1:W2:Y:S02]  /*8d70*/  SHFL.IDX PT, R2, R10, 0x6, 0x181f ;  /* 0x00d81f000a027f89 */ /* 0x0002a400000e0000 */
.L_x_2005:
        /* <DEDUP_REMOVED lines=16> */
.L_x_1918:
[----:B------:R-:W-:Y:S05]  /*8e80*/  BSYNC B0 ;  /* 0x0000000000007941 */ /* 0x000fea0003800000 */
.L_x_1917:
[----:B------:R-:W-:Y:S05]  /*8e90*/  BRA.DIV ~URZ, `(.L_x_1919) ;  /* 0x000139e27f007947 */ /* 0x000fea000b800000 */
[----:B------:R3:W1:Y:S04]  /*8ea0*/  SHFL.IDX PT, R4, R5, 0x7, 0x181f ;  /* 0x00f81f0005047f89 */ /* 0x00066800000e0000 */
[----:B--2---:R3:W2:Y:S02]  /*8eb0*/  SHFL.IDX PT, R0, R10, 0x7, 0x181f ;  /* 0x00f81f000a007f89 */ /* 0x0046a400000e0000 */
.L_x_2006:
[----:B---3--:R-:W3:Y:S04]  /*8ec0*/  LDL R15, [R1] ;  /* 0x00000000010f7983 */ /* 0x008ee80000100800 */
[----:B----4-:R-:W4:Y:S04]  /*8ed0*/  LDL R31, [R1+0x48] ;  /* 0x00004800011f7983 */ /* 0x010f280000100800 */
[----:B------:R2:W5:Y:S01]  /*8ee0*/  LDL R18, [R1+0x64] ;  /* 0x0000640001127983 */ /* 0x0005620000100800 */
[----:B------:R-:W-:Y:S01]  /*8ef0*/  IADD3 R2, R16, 0x70, RZ ;  /* 0x0000007010027810 */ /* 0x000fe20007ffe0ff */
[----:B-12---:R-:W-:Y:S01]  /*8f00*/  IMAD.MOV.U32 R10, RZ, RZ, R0 ;  /* 0x000000ffff0a7224 */ /* 0x006fe200078e0000 */
[----:B------:R-:W-:Y:S01]  /*8f10*/  SHF.R.S32.HI R5, RZ, 0x4, R23 ;  /* 0x00000004ff057819 */ /* 0x000fe20000011417 */
[----:B------:R-:W-:Y:S01]  /*8f20*/  ULDC.64 UR4, c[0x0][0x40] ;  /* 0x0000100000047ab9 */ /* 0x000fe20000000a00 */
[----:B------:R-:W-:Y:S01]  /*8f30*/  ISETP.GE.AND P0, PT, R2, R11, PT ;  /* 0x0000000b0200720c */ /* 0x000fe20003f06270 */
[----:B------:R-:W-:Y:S01]  /*8f40*/  IMAD.MOV.U32 R11, RZ, RZ, R4 ;  /* 0x000000ffff0b7224 */ /* 0x000fe200078e0004 */
[----:B------:R-:W-:-:S02]  /*8f50*/  IADD3 R16, P1, R1, c[0x0][0x20], RZ ;  /* 0x0000080001107a10 */ /* 0x000fc40007f3e0ff */
[----:B------:R-:W-:-:S03]  /*8f60*/  LEA.HI R4, R23, R5, RZ, 0x1 ;  /* 0x0000000517047211 */ /* 0x000fc600078f08ff */
[----:B------:R-:W-:-:S06]  /*8f70*/  IMAD.X R17, RZ, RZ, c[0x0][0x24], P1 ;  /* 0x00000900ff117624 */ /* 0x000fcc00008e06ff */
[----:B------:R-:W-:Y:S02]  /*8f80*/  @!P0 IMAD.SHL.U32 R13, R13, 0x2, RZ ;  /* 0x000000020d0d8824 */ /* 0x000fe400078e00ff */
[----:B------:R-:W-:Y:S01]  /*8f90*/  @!P0 IMAD.WIDE R2, R12, 0x2, R10 ;  /* 0x000000020c028825 */ /* 0x000fe200078e020a */
[----:B------:R-:W-:-:S04]  /*8fa0*/  LOP3.LUT R4, R4, 0xfffffffe, RZ, 0xc0, !PT ;  /* 0xfffffffe04047812 */ /* 0x000fc800078ec0ff */
[----:B------:R-:W-:Y:S01]  /*8fb0*/  @!PT LDS RZ, [RZ] ;  /* 0x00000000fffff984 */ /* 0x000fe20000000800 */
[----:B------:R-:W-:Y:S01]  /*8fc0*/  @!PT LDS RZ, [RZ] ;  /* 0x00000000fffff984 */ /* 0x000fe20000000800 */
[----:B------:R-:W-:Y:S01]  /*8fd0*/  @!PT LDS RZ, [RZ] ;  /* 0x00000000fffff984 */ /* 0x000fe20000000800 */
[----:B------:R1:W-:Y:S01]  /*8fe0*/  @!P0 LDGSTS.E.BYPASS.LTC128B.128 [R13+0xb900], [R2.64], !P3 ;  /* 0x0b900000020d8fae */ /* 0x0003e2000d901d46 */
[----:B------:R-:W-:Y:S01]  /*8ff0*/  IMAD.IADD R25, R5, 0x1, -R4 ;  /* 0x0000000105197824 */ /* 0x000fe200078e0a04 */
[C---:B------:R-:W-:Y:S01]  /*9000*/  IADD3 R4, P2, R16.reuse, 0x48, RZ ;  /* 0x0000004810047810 */ /* 0x040fe20007f5e0ff */
[----:B------:R-:W-:Y:S01]  /*9010*/  UIADD3 UR4, UP0, UR4, 0x160, URZ ;  /* 0x0000016004047890 */ /* 0x000fe2000ff1e03f */
[----:B------:R-:W-:Y:S02]  /*9020*/  IADD3 R8, P3, R16, 0x10, RZ ;  /* 0x0000001010087810 */ /* 0x000fe40007f7e0ff */
[----:B------:R-:W-:Y:S01]  /*9030*/  @!P0 SHF.R.S32.HI R0, RZ, 0x1f, R14 ;  /* 0x0000001fff008819 */ /* 0x000fe2000001140e */
[--C-:B------:R-:W-:Y:S01]  /*9040*/  IMAD.X R5, RZ, RZ, R17.reuse, P2 ;  /* 0x000000ffff057224 */ /* 0x100fe200010e0611 */
[----:B------:R-:W-:Y:S01]  /*9050*/  UIADD3.X UR5, URZ, UR5, URZ, UP0, !UPT ;  /* 0x000000053f057290 */ /* 0x000fe200087fe43f */
[----:B------:R-:W-:Y:S01]  /*9060*/  IMAD.X R9, RZ, RZ, R17, P3 ;  /* 0x000000ffff097224 */ /* 0x000fe200018e0611 */
[----:B------:R-:W-:Y:S01]  /*9070*/  @!P0 LEA.HI R12, R0, R14, RZ, 0x3 ;  /* 0x0000000e000c8211 */ /* 0x000fe200078f18ff */
[----:B------:R-:W-:Y:S01]  /*9080*/  IMAD.SHL.U32 R0, R20, 0x40, RZ ;  /* 0x0000004014007824 */ /* 0x000fe200078e00ff */
[----:B-1----:R-:W-:-:S05]  /*9090*/  IADD3 R2, P1, R16, 0x4, RZ ;  /* 0x0000000410027810 */ /* 0x002fca0007f3e0ff */
[----:B------:R-:W-:-:S05]  /*90a0*/  IMAD.X R3, RZ, RZ, R17, P1 ;  /* 0x000000ffff037224 */ /* 0x000fca00008e0611 */
[----:B------:R1:W-:Y:S01]  /*90b0*/  STL.64 [R1+0x38], R2 ;  /* 0x0000380201007387 */ /* 0x0003e20000100a00 */
[----:B------:R-:W-:-:S03]  /*90c0*/  LOP3.LUT R0, R0, 0x1c0, RZ, 0xc0, !PT ;  /* 0x000001c000007812 */ /* 0x000fc600078ec0ff */
[----:B------:R2:W-:Y:S04]  /*90d0*/  STL.64 [R1+0x30], R4 ;  /* 0x0000300401007387 */ /* 0x0005e80000100a00 */
[----:B------:R2:W-:Y:S01]  /*90e0*/  STL.64 [R1+0x28], R8 ;  /* 0x0000280801007387 */ /* 0x0005e20000100a00 */
[----:B-1----:R-:W-:Y:S01]  /*90f0*/  IADD3 R2, P1, R16, 0x8, RZ ;  /* 0x0000000810027810 */ /* 0x002fe20007f3e0ff */
[----:B--2---:R-:W-:-:S04]  /*9100*/  IMAD.U32 R4, RZ, RZ, UR4 ;  /* 0x00000004ff047e24 */ /* 0x004fc8000f8e00ff */
[----:B------:R-:W-:Y:S02]  /*9110*/  IMAD.X R3, RZ, RZ, R17, P1 ;  /* 0x000000ffff037224 */ /* 0x000fe400008e0611 */
[----:B------:R-:W-:Y:S02]  /*9120*/  IMAD.U32 R5, RZ, RZ, UR5 ;  /* 0x00000005ff057e24 */ /* 0x000fe4000f8e00ff */
[----:B------:R-:W-:Y:S01]  /*9130*/  IMAD.SHL.U32 R8, R25, 0x8, RZ ;  /* 0x0000000819087824 */ /* 0x000fe200078e00ff */
[----:B------:R1:W-:Y:S04]  /*9140*/  STL.64 [R1+0x40], R2 ;  /* 0x0000400201007387 */ /* 0x0003e80000100a00 */
[----:B------:R2:W-:Y:S04]  /*9150*/  STL.64 [R1+0x18], R4 ;  /* 0x0000180401007387 */ /* 0x0005e80000100a00 */
[----:B------:R-:W2:Y:S01]  /*9160*/  S2R R28, SR_CTAID.Y ;  /* 0x00000000001c7919 */ /* 0x000ea20000002600 */
[----:B-----5:R-:W-:-:S03]  /*9170*/  IMAD.WIDE.U32 R32, R19, c[0x0][0x2b0], RZ ;  /* 0x0000ac0013207a25 */ /* 0x020fc600078e00ff */
[----:B------:R-:W2:Y:S01]  /*9180*/  S2R R34, SR_CTAID.Y ;  /* 0x0000000000227919 */ /* 0x000ea20000002600 */
[----:B-1----:R-:W-:Y:S02]  /*9190*/  @!P0 LOP3.LUT R2, R12, 0xfffffff8, RZ, 0xc0, !PT ;  /* 0xfffffff80c028812 */ /* 0x002fe400078ec0ff */
[----:B--2---:R-:W-:Y:S02]  /*91a0*/  LOP3.LUT R4, R0, 0x8, R8, 0xf8, !PT ;  /* 0x0000000800047812 */ /* 0x004fe400078ef808 */
[----:B------:R-:W-:Y:S01]  /*91b0*/  SHF.R.U32.HI R0, RZ, 0x3, R0 ;  /* 0x00000003ff007819 */ /* 0x000fe20000011600 */
[----:B------:R-:W-:Y:S01]  /*91c0*/  @!P0 IMAD.WIDE R2, R2, 0x2, R10 ;  /* 0x0000000202028825 */ /* 0x000fe200078e020a */
[----:B------:R-:W-:Y:S02]  /*91d0*/  SHF.R.S32.HI R5, RZ, 0x1f, R19 ;  /* 0x0000001fff057819 */ /* 0x000fe40000011413 */
[----:B------:R-:W-:Y:S02]  /*91e0*/  LOP3.LUT R23, R4, R0, RZ, 0x3c, !PT ;  /* 0x0000000004177212 */ /* 0x000fe400078e3cff */
[----:B------:R1:W-:Y:S01]  /*91f0*/  @!P0 LDGSTS.E.BYPASS.LTC128B.128 [R13+0xf900], [R2.64], !P4 ;  /* 0x0f900000020d8fae */ /* 0x0003e2000e101d46 */
[----:B------:R-:W-:-:S03]  /*9200*/  IMAD R0, R5, c[0x0][0x2b0], RZ ;  /* 0x0000ac0005007a24 */ /* 0x000fc600078e02ff */
[----:B------:R2:W-:Y:S01]  /*9210*/  STL.64 [R1+0x20], R16 ;  /* 0x0000201001007387 */ /* 0x0005e20000100a00 */
[----:B------:R-:W-:-:S03]  /*9220*/  IMAD R8, R19, c[0x0][0x2b4], R0 ;  /* 0x0000ad0013087a24 */ /* 0x000fc600078e0200 */
[----:B------:R2:W-:Y:S01]  /*9230*/  STL.64 [R1+0xf8], R32 ;  /* 0x0000f82001007387 */ /* 0x0005e20000100a00 */
[----:B------:R-:W-:Y:S01]  /*9240*/  IMAD.IADD R8, R33, 0x1, R8 ;  /* 0x0000000121087824 */ /* 0x000fe200078e0208 */
[----:B------:R-:W-:Y:S01]  /*9250*/  SHF.R.S32.HI R28, RZ, 0x1f, R28 ;  /* 0x0000001fff1c7819 */ /* 0x000fe2000001141c */
[----:B------:R-:W-:Y:S01]  /*9260*/  IMAD.MOV.U32 R10, RZ, RZ, 0x20 ;  /* 0x00000020ff0a7424 */ /* 0x000fe200078e00ff */
[C---:B------:R-:W-:Y:S01]  /*9270*/  LOP3.LUT P0, RZ, R21.reuse, 0x4, RZ, 0xc0, !PT ;  /* 0x0000000415ff7812 */ /* 0x040fe2000780c0ff */
[----:B------:R-:W-:Y:S01]  /*9280*/  IMAD.SHL.U32 R9, R21, 0x40, RZ ;  /* 0x0000004015097824 */ /* 0x000fe200078e00ff */
[----:B------:R2:W-:Y:S01]  /*9290*/  STL [R1+0x104], R8 ;  /* 0x0001040801007387 */ /* 0x0005e20000100800 */
[----:B------:R-:W-:Y:S01]  /*92a0*/  IMAD R5, R28, c[0x0][0x210], RZ ;  /* 0x000084001c057a24 */ /* 0x000fe200078e02ff */
[----:B------:R-:W-:Y:S02]  /*92b0*/  LOP3.LUT R161, R161, 0xfffffffe, RZ, 0xc0, !PT ;  /* 0xfffffffea1a17812 */ /* 0x000fe400078ec0ff */
[----:B------:R-:W0:Y:S01]  /*92c0*/  LDGDEPBAR ;  /* 0x00000000000079af */ /* 0x000e220000000000 */
[----:B-1----:R-:W-:-:S02]  /*92d0*/  IMAD.SHL.U32 R3, R22, 0x40, RZ ;  /* 0x0000004016037824 */ /* 0x002fc400078e00ff */
[----:B------:R-:W-:-:S03]  /*92e0*/  IMAD.WIDE.U32 R12, R34, c[0x0][0x1e8], RZ ;  /* 0x00007a00220c7a25 */ /* 0x000fc600078e00ff */
[----:B------:R-:W-:Y:S01]  /*92f0*/  LOP3.LUT R22, R3, 0xfffffe00, RZ, 0xc0, !PT ;  /* 0xfffffe0003167812 */ /* 0x000fe200078ec0ff */
[----:B------:R-:W-:Y:S01]  /*9300*/  WARPSYNC 0xffffffff ;  /* 0xffffffff00007948 */ /* 0x000fe20003800000 */
[----:B------:R-:W-:Y:S02]  /*9310*/  LOP3.LUT R20, R9, 0x1c0, RZ, 0xc0, !PT ;  /* 0x000001c009147812 */ /* 0x000fe400078ec0ff */
[----:B---3--:R-:W-:-:S04]  /*9320*/  SHF.R.S32.HI R26, RZ, 0x1f, R15 ;  /* 0x0000001fff1a7819 */ /* 0x008fc8000001140f */
[----:B------:R-:W-:-:S04]  /*9330*/  LEA.HI R4, R26, R15, RZ, 0x3 ;  /* 0x0000000f1a047211 */ /* 0x000fc800078f18ff */
[----:B------:R-:W-:-:S05]  /*9340*/  LOP3.LUT R2, R4, 0xfffffff8, RZ, 0xc0, !PT ;  /* 0xfffffff804027812 */ /* 0x000fca00078ec0ff */
[----:B------:R-:W-:-:S04]  /*9350*/  IMAD.IADD R0, R15, 0x1, -R2 ;  /* 0x000000010f007824 */ /* 0x000fc800078e0a02 */
[----:B------:R-:W-:Y:S01]  /*9360*/  IMAD.SHL.U32 R30, R0, 0x8, RZ ;  /* 0x00000008001e7824 */ /* 0x000fe200078e00ff */
[----:B----4-:R2:W-:Y:S04]  /*9370*/  STL [R1+0x100], R31 ;  /* 0x0001001f01007387 */ /* 0x0105e80000100800 */
[----:B------:R2:W-:Y:S01]  /*9380*/  STL [R1+0xc0], R30 ;  /* 0x0000c01e01007387 */ /* 0x0005e20000100800 */
[----:B------:R-:W-:Y:S01]  /*9390*/  ISETP.GE.AND P6, PT, R30, c[0x0][0x1d4], PT ;  /* 0x000075001e007a0c */ /* 0x000fe20003fc6270 */
[----:B------:R-:W-:Y:S01]  /*93a0*/  IMAD R2, R28, c[0x0][0x1e8], RZ ;  /* 0x00007a001c027a24 */ /* 0x000fe200078e02ff */
[----:B------:R-:W-:Y:S01]  /*93b0*/  IADD3 R137, R30, 0x40, RZ ;  /* 0x000000401e897810 */ /* 0x000fe20007ffe0ff */
[----:B------:R-:W-:-:S04]  /*93c0*/  IMAD.WIDE.U32 R28, R34, c[0x0][0x210], RZ ;  /* 0x00008400221c7a25 */ /* 0x000fc800078e00ff */
[C---:B------:R-:W-:Y:S01]  /*93d0*/  IMAD R3, R34.reuse, c[0x0][0x1ec], R2 ;  /* 0x00007b0022037a24 */ /* 0x040fe200078e0202 */
[----:B------:R-:W-:Y:S01]  /*93e0*/  ISETP.GE.AND P5, PT, R137, c[0x0][0x1d4], PT ;  /* 0x0000750089007a0c */ /* 0x000fe20003fa6270 */
[----:B------:R-:W-:Y:S02]  /*93f0*/  IMAD R2, R34, c[0x0][0x214], R5 ;  /* 0x0000850022027a24 */ /* 0x000fe400078e0205 */
[----:B------:R-:W-:Y:S01]  /*9400*/  IMAD.IADD R11, R13, 0x1, R3 ;  /* 0x000000010d0b7824 */ /* 0x000fe200078e0203 */
[----:B------:R-:W-:Y:S01]  /*9410*/  SEL R5, R10, 0xffffffe0, !P0 ;  /* 0xffffffe00a057807 */ /* 0x000fe20004000000 */
[----:B------:R-:W-:Y:S01]  /*9420*/  IMAD.IADD R3, R29, 0x1, R2 ;  /* 0x000000011d037824 */ /* 0x000fe200078e0202 */
[----:B------:R-:W-:Y:S02]  /*9430*/  @P6 LOP3.LUT R161, R161, 0x1, RZ, 0xfc, !PT ;  /* 0x00000001a1a16812 */ /* 0x000fe400078efcff */
[----:B------:R-:W-:Y:S02]  /*9440*/  SEL R2, RZ, 0x10, P5 ;  /* 0x00000010ff027807 */ /* 0x000fe40002800000 */
[----:B------:R-:W3:Y:S01]  /*9450*/  LDL R28, [R1+0xe8] ;  /* 0x0000e800011c7983 */ /* 0x000ee20000100800 */
[----:B------:R-:W-:Y:S01]  /*9460*/  SHF.R.S32.HI R14, RZ, 0x3, R4 ;  /* 0x00000003ff0e7819 */ /* 0x000fe20000011404 */
[----:B------:R-:W-:-:S04]  /*9470*/  IMAD.MOV.U32 R10, RZ, RZ, RZ ;  /* 0x000000ffff0a7224 */ /* 0x000fc800078e00ff */
[----:B------:R-:W-:Y:S02]  /*9480*/  IMAD R29, R0, 0x10, R14 ;  /* 0x00000010001d7824 */ /* 0x000fe400078e020e */
[----:B------:R-:W-:Y:S01]  /*9490*/  IMAD.MOV.U32 R0, RZ, RZ, c[0x0][0x2b8] ;  /* 0x0000ae00ff007624 */ /* 0x000fe200078e00ff */
[----:B------:R-:W-:Y:S04]  /*94a0*/  BAR.SYNC.DEFER_BLOCKING 0x0 ;  /* 0x0000000000007b1d */ /* 0x000fe80000010000 */
[----:B------:R-:W-:Y:S02]  /*94b0*/  ISETP.NE.AND P1, PT, R0, 0x1, PT ;  /* 0x000000010000780c */ /* 0x000fe40003f25270 */
[----:B------:R-:W-:Y:S01]  /*94c0*/  LEA.HI R15, R26, R15, RZ, 0x6 ;  /* 0x0000000f1a0f7211 */ /* 0x000fe200078f30ff */
[----:B------:R-:W-:Y:S01]  /*94d0*/  STL [R1+0xec], R29 ;  /* 0x0000ec1d01007387 */ /* 0x000fe20000100800 */
[----:B---3--:R-:W-:-:S05]  /*94e0*/  IMAD R2, R28, 0x40, R29 ;  /* 0x000000401c027824 */ /* 0x008fca00078e021d */
[----:B------:R-:W-:-:S04]  /*94f0*/  IADD3 R2, R2, -0x40, RZ ;  /* 0xffffffc002027810 */ /* 0x000fc80007ffe0ff */
        /* <DEDUP_REMOVED lines=8> */
[----:B--2---:R-:W-:-:S04]  /*9580*/  @!P0 LEA R8, P1, R3, c[0x0][0x2a0], 0x2 ;  /* 0x0000a80003088a11 */ /* 0x004fc800078210ff */
[----:B------:R-:W-:-:S05]  /*9590*/  @!P0 LEA.HI.X R9, R3, c[0x0][0x2a4], R4, 0x2, P1 ;  /* 0x0000a90003098a11 */ /* 0x000fca00008f1404 */
[----:B------:R-:W2:Y:S01]  /*95a0*/  @!P0 LDG.E R10, [R8.64] ;  /* 0x00000006080a8981 */ /* 0x000ea2000c1e1900 */
[----:B------:R-:W-:Y:S01]  /*95b0*/  IMAD.MOV R0, RZ, RZ, -R0 ;  /* 0x000000ffff007224 */ /* 0x000fe200078e0a00 */
[----:B------:R-:W-:Y:S01]  /*95c0*/  LEA R162, R28, 0xffffffc0, 0x6 ;  /* 0xffffffc01ca27811 */ /* 0x000fe200078e30ff */
[----:B------:R-:W-:Y:S01]  /*95d0*/  IMAD.SHL.U32 R15, R15, 0x8, RZ ;  /* 0x000000080f0f7824 */ /* 0x000fe200078e00ff */
[----:B------:R-:W-:Y:S01]  /*95e0*/  BSSY B2, `(.L_x_1920) ;  /* 0x0000051000027945 */ /* 0x000fe20003800000 */
[----:B------:R-:W-:Y:S01]  /*95f0*/  IMAD R19, R0, c[0x0][0x2b8], R2 ;  /* 0x0000ae0000137a24 */ /* 0x000fe200078e0202 */
[----:B------:R-:W-:Y:S02]  /*9600*/  IADD3 R124, -R14, R18, -R162 ;  /* 0x000000120e7c7210 */ /* 0x000fe40007ffe9a2 */
[----:B------:R-:W-:Y:S01]  /*9610*/  IADD3 R42, R16, 0x18, RZ ;  /* 0x00000018102a7810 */ /* 0x000fe20007ffe0ff */
[----:B------:R-:W-:Y:S01]  /*9620*/  IMAD.WIDE.U32 R2, R19, c[0x0][0x1e0], RZ ;  /* 0x0000780013027a25 */ /* 0x000fe200078e00ff */
[----:B------:R-:W-:Y:S01]  /*9630*/  SHF.R.S32.HI R138, RZ, 0x1f, R19 ;  /* 0x0000001fff8a7819 */ /* 0x000fe20000011413 */
[----:B------:R-:W-:Y:S01]  /*9640*/  STL [R1+0xac], R19 ;  /* 0x0000ac1301007387 */ /* 0x000fe20000100800 */
[----:B------:R-:W-:-:S02]  /*9650*/  ISETP.GE.AND P3, PT, R124, 0x1, PT ;  /* 0x000000017c00780c */ /* 0x000fc40003f66270 */
[----:B------:R-:W-:Y:S01]  /*9660*/  ISETP.GE.AND P2, PT, R124, 0x11, PT ;  /* 0x000000117c00780c */ /* 0x000fe20003f46270 */
[----:B------:R-:W-:Y:S01]  /*9670*/  IMAD R0, R138, c[0x0][0x1e0], RZ ;  /* 0x000078008a007a24 */ /* 0x000fe200078e02ff */
[----:B------:R-:W-:Y:S02]  /*9680*/  ISETP.GE.AND P1, PT, R124, 0x21, PT ;  /* 0x000000217c00780c */ /* 0x000fe40003f26270 */
[----:B------:R-:W-:Y:S01]  /*9690*/  MOV R140, 0x9af0 ;  /* 0x00009af0008c7802 */ /* 0x000fe20000000f00 */
[----:B------:R-:W-:-:S04]  /*96a0*/  IMAD R0, R19, c[0x0][0x1e4], R0 ;  /* 0x0000790013007a24 */ /* 0x000fc800078e0200 */
[----:B------:R-:W-:Y:S01]  /*96b0*/  IMAD.IADD R3, R3, 0x1, R0 ;  /* 0x0000000103037824 */ /* 0x000fe200078e0200 */
[----:B--2---:R-:W-:-:S03]  /*96c0*/  SHF.R.S32.HI R139, RZ, 0x1f, R10 ;  /* 0x0000001fff8b7819 */ /* 0x004fc6000001140a */
[----:B------:R-:W-:Y:S01]  /*96d0*/  IMAD.WIDE.U32 R2, R10, c[0x0][0x1f0], R2 ;  /* 0x00007c000a027a25 */ /* 0x000fe200078e0002 */
[----:B------:R-:W-:Y:S03]  /*96e0*/  STL [R1+0xa4], R10 ;  /* 0x0000a40a01007387 */ /* 0x000fe60000100800 */
[----:B------:R-:W-:Y:S01]  /*96f0*/  IMAD R4, R139, c[0x0][0x1f0], RZ ;  /* 0x00007c008b047a24 */ /* 0x000fe200078e02ff */
        /* <DEDUP_REMOVED lines=15> */
[----:B------:R-:W-:-:S02]  /*97f0*/  SHF.R.S32.HI R4, RZ, 0x1f, R137 ;  /* 0x0000001fff047819 */ /* 0x000fc40000011489 */
[----:B------:R-:W-:Y:S01]  /*9800*/  LOP3.LUT R128, R14, 0xfffffe00, R15, 0xf8, !PT ;  /* 0xfffffe000e807812 */ /* 0x000fe200078ef80f */
[----:B------:R-:W-:Y:S01]  /*9810*/  SHFL.IDX PT, R8, R2, 0x2, 0x181f ;  /* 0x00581f0002087f89 */ /* 0x000fe200000e0000 */
[----:B------:R-:W-:-:S03]  /*9820*/  LEA.HI R4, R4, R137, RZ, 0x3 ;  /* 0x0000008904047211 */ /* 0x000fc600078f18ff */
[----:B------:R-:W3:Y:S01]  /*9830*/  SHFL.IDX PT, R9, R0, 0x2, 0x181f ;  /* 0x00581f0000097f89 */ /* 0x000ee200000e0000 */
[----:B------:R-:W-:Y:S01]  /*9840*/  LOP3.LUT R28, R4, 0xfffffff8, RZ, 0xc0, !PT ;  /* 0xfffffff8041c7812 */ /* 0x000fe200078ec0ff */
[----:B------:R-:W-:Y:S02]  /*9850*/  @P3 IMAD.SHL.U32 R4, R128, 0x2, RZ ;  /* 0x0000000280043824 */ /* 0x000fe400078e00ff */
[----:B------:R-:W-:Y:S04]  /*9860*/  SHFL.IDX PT, R2, R2, 0x3, 0x181f ;  /* 0x00781f0002027f89 */ /* 0x000fe800000e0000 */
[----:B------:R4:W5:Y:S01]  /*9870*/  SHFL.IDX PT, R3, R0, 0x3, 0x181f ;  /* 0x00781f0000037f89 */ /* 0x00096200000e0000 */
[----:B-1----:R-:W-:-:S03]  /*9880*/  @P3 IMAD.WIDE R18, R30, 0x2, R12 ;  /* 0x000000021e123825 */ /* 0x002fc600078e020c */
[----:B------:R1:W-:Y:S01]  /*9890*/  STL [R1+0xf0], R28 ;  /* 0x0000f01c01007387 */ /* 0x0003e20000100800 */
[----:B------:R-:W-:-:S03]  /*98a0*/  @P3 IMAD.WIDE R14, R28, 0x2, R12 ;  /* 0x000000021c0e3825 */ /* 0x000fc600078e020c */
[----:B------:R1:W-:Y:S01]  /*98b0*/  @P3 LDGSTS.E.BYPASS.LTC128B.128 [R4+0x4100], [R18.64], !P6 ;  /* 0x0410000012043fae */ /* 0x0003e2000f101d46 */
[----:B--2---:R-:W-:-:S03]  /*98c0*/  @P2 IMAD.WIDE R12, R30, 0x2, R10 ;  /* 0x000000021e0c2825 */ /* 0x004fc600078e020a */
[----:B------:R1:W-:Y:S01]  /*98d0*/  @P3 LDGSTS.E.BYPASS.LTC128B.128 [R4+0x6100], [R14.64], !P5 ;  /* 0x061000000e043fae */ /* 0x0003e2000e901d46 */
[----:B------:R-:W-:-:S04]  /*98e0*/  @P2 IMAD.WIDE R10, R28, 0x2, R10 ;  /* 0x000000021c0a2825 */ /* 0x000fc800078e020a */
[----:B----4-:R-:W-:-:S05]  /*98f0*/  @P2 IMAD.SHL.U32 R0, R128, 0x2, RZ ;  /* 0x0000000280002824 */ /* 0x010fca00078e00ff */
[----:B------:R3:W-:Y:S04]  /*9900*/  @P2 LDGSTS.E.BYPASS.LTC128B.128 [R0+0x4900], [R12.64], !P6 ;  /* 0x049000000c002fae */ /* 0x0007e8000f101d46 */
[----:B------:R2:W-:Y:S01]  /*9910*/  @P2 LDGSTS.E.BYPASS.LTC128B.128 [R0+0x6900], [R10.64], !P5 ;  /* 0x069000000a002fae */ /* 0x0005e2000e901d46 */
[----:B-1----:R-:W-:Y:S02]  /*9920*/  @P1 IMAD.SHL.U32 R4, R128, 0x2, RZ ;  /* 0x0000000280041824 */ /* 0x002fe400078e00ff */
[----:B---3--:R-:W-:-:S04]  /*9930*/  @P1 IMAD.WIDE R12, R30, 0x2, R8 ;  /* 0x000000021e0c1825 */ /* 0x008fc800078e0208 */
[----:B--2---:R-:W-:Y:S01]  /*9940*/  @P1 IMAD.WIDE R10, R28, 0x2, R8 ;  /* 0x000000021c0a1825 */ /* 0x004fe200078e0208 */
[----:B------:R1:W-:Y:S03]  /*9950*/  @P1 LDGSTS.E.BYPASS.LTC128B.128 [R4+0x5100], [R12.64], !P6 ;  /* 0x051000000c041fae */ /* 0x0003e6000f101d46 */
[----:B------:R-:W-:Y:S01]  /*9960*/  @P0 IMAD.SHL.U32 R0, R128, 0x2, RZ ;  /* 0x0000000280000824 */ /* 0x000fe200078e00ff */
[----:B------:R1:W-:Y:S01]  /*9970*/  @P1 LDGSTS.E.BYPASS.LTC128B.128 [R4+0x7100], [R10.64], !P5 ;  /* 0x071000000a041fae */ /* 0x0003e2000e901d46 */
[----:B-----5:R-:W-:-:S03]  /*9980*/  @P0 IMAD.WIDE R8, R30, 0x2, R2 ;  /* 0x000000021e080825 */ /* 0x020fc600078e0202 */
[----:B------:R-:W2:Y:S01]  /*9990*/  S2R R30, SR_TID.X ;  /* 0x00000000001e7919 */ /* 0x000ea20000002100 */
[----:B------:R-:W-:-:S03]  /*99a0*/  @P0 IMAD.WIDE R2, R28, 0x2, R2 ;  /* 0x000000021c020825 */ /* 0x000fc600078e0202 */
[----:B------:R3:W-:Y:S01]  /*99b0*/  @P0 LDGSTS.E.BYPASS.LTC128B.128 [R0+0x5900], [R8.64], !P6 ;  /* 0x0590000008000fae */ /* 0x0007e2000f101d46 */
[----:B------:R-:W-:-:S03]  /*99c0*/  ISETP.GT.AND P6, PT, R29, 0x3f, PT ;  /* 0x0000003f1d00780c */ /* 0x000fc60003fc4270 */
[----:B------:R4:W-:Y:S01]  /*99d0*/  @P0 LDGSTS.E.BYPASS.LTC128B.128 [R0+0x7900], [R2.64], !P5 ;  /* 0x0790000002000fae */ /* 0x0009e2000e901d46 */
[----:B------:R-:W-:-:S03]  /*99e0*/  LOP3.LUT P0, RZ, R21, 0x2, RZ, 0xc0, !PT ;  /* 0x0000000215ff7812 */ /* 0x000fc6000780c0ff */
[----:B------:R-:W0:Y:S01]  /*99f0*/  LDGDEPBAR ;  /* 0x00000000000079af */ /* 0x000e220000000000 */
[----:B-1----:R-:W-:Y:S01]  /*9a00*/  IMAD.SHL.U32 R4, R24, 0x8, RZ ;  /* 0x0000000818047824 */ /* 0x002fe200078e00ff */
[----:B---3--:R-:W-:-:S04]  /*9a10*/  LOP3.LUT R9, R23, R22, RZ, 0xfc, !PT ;  /* 0x0000001617097212 */ /* 0x008fc800078efcff */
[----:B----4-:R-:W-:Y:S01]  /*9a20*/  LOP3.LUT R2, R20, 0x8, R4, 0xf8, !PT ;  /* 0x0000000814027812 */ /* 0x010fe200078ef804 */
[----:B------:R-:W-:Y:S01]  /*9a30*/  IMAD.MOV.U32 R4, RZ, RZ, 0x10 ;  /* 0x00000010ff047424 */ /* 0x000fe200078e00ff */
[----:B------:R-:W-:Y:S02]  /*9a40*/  SHF.R.U32.HI R3, RZ, 0x3, R20 ;  /* 0x00000003ff037819 */ /* 0x000fe40000011614 */
[----:B--2---:R-:W-:Y:S02]  /*9a50*/  LEA.HI R0, R27, R30, RZ, 0x5 ;  /* 0x0000001e1b007211 */ /* 0x004fe400078f28ff */
[----:B------:R-:W-:Y:S02]  /*9a60*/  LOP3.LUT R2, R2, R3, RZ, 0x3c, !PT ;  /* 0x0000000302027212 */ /* 0x000fe400078e3cff */
[----:B------:R-:W-:Y:S01]  /*9a70*/  SEL R4, R4, 0xfffffff0, !P0 ;  /* 0xfffffff004047807 */ /* 0x000fe20004000000 */
[----:B------:R-:W-:Y:S02]  /*9a80*/  IMAD.SHL.U32 R0, R0, 0x20, RZ ;  /* 0x0000002000007824 */ /* 0x000fe400078e00ff */
[----:B------:R-:W-:Y:S01]  /*9a90*/  IMAD R8, R25, 0x200, R2 ;  /* 0x0000020019087824 */ /* 0x000fe200078e0202 */
[----:B------:R-:W-:-:S02]  /*9aa0*/  SHF.R.S32.HI R2, RZ, 0x1f, R28 ;  /* 0x0000001fff027819 */ /* 0x000fc4000001141c */
[----:B------:R-:W-:-:S03]  /*9ab0*/  LOP3.LUT R0, R0, 0xfffffc00, RZ, 0xc0, !PT ;  /* 0xfffffc0000007812 */ /* 0x000fc600078ec0ff */
[----:B------:R1:W-:Y:S01]  /*9ac0*/  STL [R1+0x10c], R2 ;  /* 0x00010c0201007387 */ /* 0x0003e20000100800 */
[----:B------:R-:W-:-:S03]  /*9ad0*/  IADD3 R0, R23, R22, R0 ;  /* 0x0000001617007210 */ /* 0x000fc60007ffe000 */
[----:B-1----:R-:W-:Y:S05]  /*9ae0*/  CALL.REL.NOINC `($_ZN7cutlass13device_kernelIN5flash19enable_sm80_to_sm89INS1_16FlashAttnFwdSm80INS1_25CollectiveMainloopFwdSm80ILi4ELi1ELb0EN4cute5tupleIJNS5_1CILi128EEENS7_ILi64EEES8_EEELi128ENS_10bfloat16_tEfNS_4arch4Sm80ELb1ELb0ELb1ELb1ELb1ELb1ELb1ELb0EEENS1_21CollectiveEpilogueFwdINS6_IJS8_S8_S9_EEENS6_IJNS7_ILi1EEESH_SH_EEESB_SD_Li128ELb1ELb1ELb0ELb0EEENS1_19SingleTileSchedulerILb1ELb0ELb1ELi128EEEEEEEEEvNT_6ParamsE$_ZZN5flash25CollectiveMainloopFwdSm80ILi4ELi1ELb0EN4cute5tupleIJNS1_1CILi128EEENS3_ILi64EEES4_EEELi128EN7cutlass10bfloat16_tEfNS7_4arch4Sm80ELb1ELb0ELb1ELb1ELb1ELb1ELb1ELb0EE3mmaINS_16FlashAttnFwdSm80ISB_NS_21CollectiveEpilogueFwdINS2_IJS4_S4_S5_EEENS2_IJNS3_ILi1EEESG_SG_EEES8_SA_Li128ELb1ELb1ELb0ELb0EEENS_19SingleTileSchedulerILb1ELb0ELb1ELi128EEEE13SharedStorageENS1_6TensorINS1_11ArrayEngineIfLm128EEENS1_6LayoutINS2_IJNS2_IJNS3_ILi2EEESR_EEESR_NS3_ILi16EEEEEENS2_IJNS2_IJSG_SR_EEENS3_ILi4EEENS3_ILi8EEEEEEEEEENS_7SoftmaxILi4ELi0EEEEEbRKNSB_6ParamsERT0_RT1_iRKNS_16SeqlenInfoQKNewKILb1ELb1EEENS2_IJiiiiEEERT_ENKUlvE_clEv) ;  /* 0x0001713000007944 */ /* 0x002fea0003c00000 */
[----:B------:R-:W-:Y:S05]  /*9af0*/  BSYNC B2 ;  /* 0x0000000000027941 */ /* 0x000fea0003800000 */
.L_x_1920:
        /* <DEDUP_REMOVED lines=20> */
[----:B------:R-:W-:-:S03]  /*9c40*/  IMAD R0, R138, c[0x0][0x208], RZ ;  /* 0x000082008a007a24 */ /* 0x000fc600078e02ff */
[----:B------:R1:W1:Y:S01]  /*9c50*/  LDSM.16.M88.4 R48, [R232+0x5900] ;  /* 0x00590000e830783b */ /* 0x0002620000000200 */
        /* <DEDUP_REMOVED lines=23> */
[----:B-1-3--:R1:W2:Y:S02]  /*9dd0*/  SHFL.IDX PT, R28, R0, RZ, 0x181f ;  /* 0x00181fff001c7589 */ /* 0x00a2a400000e0000 */
.L_x_2007:
[----:B------:R-:W3:Y:S04]  /*9de0*/  LDL R164, [R1+0xc0] ;  /* 0x0000c00001a47983 */ /* 0x000ee80000100800 */
[----:B------:R-:W4:Y:S04]  /*9df0*/  LDL R2, [R1+0xf0] ;  /* 0x0000f00001027983 */ /* 0x000f280000100800 */
[----:B------:R-:W1:Y:S04]  /*9e00*/  SHFL.IDX PT, R4, R8, RZ, 0x181f ;  /* 0x00181fff08047589 */ /* 0x000e6800000e0000 */
[----:B--2---:R-:W2:Y:S01]  /*9e10*/  LDL R167, [R1+0xe8] ;  /* 0x0000e80001a77983 */ /* 0x004ea20000100800 */
[----:B------:R-:W-:-:S03]  /*9e20*/  ISETP.GE.AND P0, PT, R137, c[0x0][0x1d4], PT ;  /* 0x0000750089007a0c */ /* 0x000fc60003f06270 */
[----:B------:R-:W1:Y:S01]  /*9e30*/  SHFL.IDX PT, R29, R8, 0x1, 0x181f ;  /* 0x00381f00081d7f89 */ /* 0x000e6200000e0000 */
[----:B------:R-:W-:Y:S01]  /*9e40*/  HMMA.16816.F32.BF16 R52, R12, R32, RZ ;  /* 0x000000200c34723c */ /* 0x000fe200000418ff */
[----:B------:R-:W-:Y:S01]  /*9e50*/  IMAD.SHL.U32 R163, R128, 0x2, RZ ;  /* 0x0000000280a37824 */ /* 0x000fe200078e00ff */
[----:B------:R-:W-:-:S06]  /*9e60*/  ISETP.LT.OR P3, PT, R124, 0x1, P0 ;  /* 0x000000017c00780c */ /* 0x000fcc0000761670 */
[C---:B------:R-:W-:Y:S08]  /*9e70*/  HMMA.16816.F32.BF16 R88, R12.reuse, R34, RZ ;  /* 0x000000220c58723c */ /* 0x040ff000000418ff */
[C---:B------:R-:W-:Y:S08]  /*9e80*/  HMMA.16816.F32.BF16 R112, R12.reuse, R40, RZ ;  /* 0x000000280c70723c */ /* 0x040ff000000418ff */
[C---:B------:R-:W-:Y:S08]  /*9e90*/  HMMA.16816.F32.BF16 R108, R12.reuse, R42, RZ ;  /* 0x0000002a0c6c723c */ /* 0x040ff000000418ff */
[C---:B------:R-:W-:Y:S08]  /*9ea0*/  HMMA.16816.F32.BF16 R104, R12.reuse, R44, RZ ;  /* 0x0000002c0c68723c */ /* 0x040ff000000418ff */
[C---:B------:R-:W-:Y:S08]  /*9eb0*/  HMMA.16816.F32.BF16 R100, R12.reuse, R46, RZ ;  /* 0x0000002e0c64723c */ /* 0x040ff000000418ff */
[C---:B------:R-:W-:Y:S08]  /*9ec0*/  HMMA.16816.F32.BF16 R96, R12.reuse, R48, RZ ;  /* 0x000000300c60723c */ /* 0x040ff000000418ff */
[----:B------:R-:W-:Y:S01]  /*9ed0*/  HMMA.16816.F32.BF16 R92, R12, R50, RZ ;  /* 0x000000320c5c723c */ /* 0x000fe200000418ff */
[----:B------:R-:W1:Y:S04]  /*9ee0*/  SHFL.IDX PT, R12, R0, 0x1, 0x181f ;  /* 0x00381f00000c7f89 */ /* 0x000e6800000e0000 */
[----:B------:R-:W-:Y:S04]  /*9ef0*/  SHFL.IDX PT, R13, R0, 0x2, 0x181f ;  /* 0x00581f00000d7f89 */ /* 0x000fe800000e0000 */
[----:B-1----:R-:W-:Y:S01]  /*9f00*/  SHFL.IDX PT, R0, R0, 0x3, 0x181f ;  /* 0x00781f0000007f89 */ /* 0x002fe200000e0000 */
[----:B------:R-:W-:-:S02]  /*9f10*/  IMAD R241, R6, 0x2, R240 ;  /* 0x0000000206f17824 */ /* 0x000fc400078e02f0 */
[----:B------:R-:W-:Y:S01]  /*9f20*/  IMAD R238, R5, 0x2, R232 ;  /* 0x0000000205ee7824 */ /* 0x000fe200078e02e8 */
        /* <DEDUP_REMOVED lines=12> */
[----:B------:R-:W-:Y:S01]  /*9ff0*/  HMMA.16816.F32.BF16 R128, R20, R66, R92 ;  /* 0x000000421480723c */ /* 0x000fe2000004185c */
[----:B------:R-:W-:Y:S01]  /*a000*/  IMAD R243, R6, 0x2, R242 ;  /* 0x0000000206f37824 */ /* 0x000fe200078e02f2 */
[C---:B---3--:R-:W-:Y:S01]  /*a010*/  ISETP.GE.AND P1, PT, R164.reuse, c[0x0][0x1d4], PT ;  /* 0x00007500a4007a0c */ /* 0x048fe20003f26270 */
[----:B------:R-:W-:-:S03]  /*a020*/  IMAD.WIDE R30, R164, 0x2, RZ ;  /* 0x00000002a41e7825 */ /* 0x000fc600078e02ff */
[----:B------:R-:W-:Y:S02]  /*a030*/  ISETP.LT.OR P4, PT, R124, 0x1, P1 ;  /* 0x000000017c00780c */ /* 0x000fe40000f81670 */
[----:B------:R-:W-:Y:S01]  /*a040*/  IADD3 R10, P2, R4, R30, RZ ;  /* 0x0000001e040a7210 */ /* 0x000fe20007f5e0ff */
[----:B----4-:R-:W-:-:S04]  /*a050*/  IMAD.WIDE R2, R2, 0x2, RZ ;  /* 0x0000000202027825 */ /* 0x010fc800078e02ff */
[----:B------:R-:W-:-:S06]  /*a060*/  IMAD.X R11, R31, 0x1, R28, P2 ;  /* 0x000000011f0b7824 */ /* 0x000fcc00010e061c */
[----:B------:R1:W-:Y:S01]  /*a070*/  LDGSTS.E.BYPASS.LTC128B.128 [R163+0x100], [R10.64], !P4 ;  /* 0x001000000aa37fae */ /* 0x0003e2000e101d46 */
[----:B------:R-:W-:Y:S02]  /*a080*/  ISETP.LT.OR P4, PT, R124, 0x11, P0 ;  /* 0x000000117c00780c */ /* 0x000fe40000781670 */
[----:B-1----:R-:W-:-:S05]  /*a090*/  IADD3 R10, P2, R4, R2, RZ ;  /* 0x00000002040a7210 */ /* 0x002fca0007f5e0ff */
[----:B------:R-:W-:Y:S01]  /*a0a0*/  IMAD.X R11, R3, 0x1, R28, P2 ;  /* 0x00000001030b7824 */ /* 0x000fe200010e061c */
[----:B------:R-:W1:Y:S04]  /*a0b0*/  SHFL.IDX PT, R4, R8, 0x2, 0x181f ;  /* 0x00581f0008047f89 */ /* 0x000e6800000e0000 */
[----:B------:R3:W-:Y:S01]  /*a0c0*/  LDGSTS.E.BYPASS.LTC128B.128 [R163+0x2100], [R10.64], !P3 ;  /* 0x021000000aa37fae */ /* 0x0007e2000d901d46 */
[----:B------:R-:W-:-:S03]  /*a0d0*/  ISETP.LT.OR P3, PT, R124, 0x11, P1 ;  /* 0x000000117c00780c */ /* 0x000fc60000f61670 */
[----:B------:R-:W4:Y:S01]  /*a0e0*/  SHFL.IDX PT, R8, R8, 0x3, 0x181f ;  /* 0x00781f0008087f89 */ /* 0x000f2200000e0000 */
[----:B---3--:R-:W-:-:S05]  /*a0f0*/  IADD3 R10, P2, R30, R29, RZ ;  /* 0x0000001d1e0a7210 */ /* 0x008fca0007f5e0ff */
[----:B------:R-:W-:-:S05]  /*a100*/  IMAD.X R11, R31, 0x1, R12, P2 ;  /* 0x000000011f0b7824 */ /* 0x000fca00010e060c */
[----:B------:R3:W-:Y:S01]  /*a110*/  LDGSTS.E.BYPASS.LTC128B.128 [R163+0x900], [R10.64], !P3 ;  /* 0x009000000aa37fae */ /* 0x0007e2000d901d46 */
[----:B------:R-:W-:Y:S02]  /*a120*/  ISETP.LT.OR P3, PT, R124, 0x21, P1 ;  /* 0x000000217c00780c */ /* 0x000fe40000f61670 */
[----:B---3--:R-:W-:-:S05]  /*a130*/  IADD3 R10, P2, R2, R29, RZ ;  /* 0x0000001d020a7210 */ /* 0x008fca0007f5e0ff */
[----:B------:R-:W-:-:S05]  /*a140*/  IMAD.X R11, R3, 0x1, R12, P2 ;  /* 0x00000001030b7824 */ /* 0x000fca00010e060c */
[----:B------:R1:W-:Y:S01]  /*a150*/  LDGSTS.E.BYPASS.LTC128B.128 [R163+0x2900], [R10.64], !P4 ;  /* 0x029000000aa37fae */ /* 0x0003e2000e101d46 */
[----:B------:R-:W-:Y:S02]  /*a160*/  ISETP.LT.OR P4, PT, R124, 0x21, P0 ;  /* 0x000000217c00780c */ /* 0x000fe40000781670 */
[----:B-1----:R-:W-:-:S05]  /*a170*/  IADD3 R10, P2, R30, R4, RZ ;  /* 0x000000041e0a7210 */ /* 0x002fca0007f5e0ff */
[----:B------:R-:W-:Y:S01]  /*a180*/  IMAD.X R11, R31, 0x1, R13, P2 ;  /* 0x000000011f0b7824 */ /* 0x000fe200010e060d */
[----:B------:R-:W-:-:S04]  /*a190*/  IADD3 R12, P2, R2, R4, RZ ;  /* 0x00000004020c7210 */ /* 0x000fc80007f5e0ff */
[----:B------:R1:W-:Y:S01]  /*a1a0*/  LDGSTS.E.BYPASS.LTC128B.128 [R163+0x1100], [R10.64], !P3 ;  /* 0x011000000aa37fae */ /* 0x0003e2000d901d46 */
[C---:B------:R-:W-:Y:S01]  /*a1b0*/  ISETP.LT.OR P3, PT, R124.reuse, 0x31, P1 ;  /* 0x000000317c00780c */ /* 0x040fe20000f61670 */
[C---:B------:R-:W-:Y:S01]  /*a1c0*/  IMAD.X R13, R3.reuse, 0x1, R13, P2 ;  /* 0x00000001030d7824 */ /* 0x040fe200010e060d */
[----:B------:R-:W-:Y:S02]  /*a1d0*/  ISETP.LT.OR P2, PT, R124, 0x31, P0 ;  /* 0x000000317c00780c */ /* 0x000fe40000741670 */
[-C--:B----4-:R-:W-:Y:S02]  /*a1e0*/  IADD3 R2, P0, R2, R8.reuse, RZ ;  /* 0x0000000802027210 */ /* 0x090fe40007f1e0ff */
[----:B------:R3:W-:Y:S03]  /*a1f0*/  LDGSTS.E.BYPASS.LTC128B.128 [R163+0x3100], [R12.64], !P4 ;  /* 0x031000000ca37fae */ /* 0x0007e6000e101d46 */
[----:B------:R-:W-:Y:S01]  /*a200*/  IMAD.X R3, R3, 0x1, R0, P0 ;  /* 0x0000000103037824 */ /* 0x000fe200000e0600 */
[----:B-1----:R-:W-:-:S05]  /*a210*/  IADD3 R10, P1, R30, R8, RZ ;  /* 0x000000081e0a7210 */ /* 0x002fca0007f3e0ff */
[----:B------:R-:W-:-:S05]  /*a220*/  IMAD.X R11, R31, 0x1, R0, P1 ;  /* 0x000000011f0b7824 */ /* 0x000fca00008e0600 */
[----:B------:R1:W-:Y:S04]  /*a230*/  LDGSTS.E.BYPASS.LTC128B.128 [R163+0x1900], [R10.64], !P3 ;  /* 0x019000000aa37fae */ /* 0x0003e8000d901d46 */
[----:B------:R4:W-:Y:S04]  /*a240*/  LDGSTS.E.BYPASS.LTC128B.128 [R163+0x3900], [R2.64], !P2 ;  /* 0x0390000002a37fae */ /* 0x0009e8000d101d46 */
[----:B------:R-:W-:Y:S04]  /*a250*/  LDSM.16.M88.4 R16, [R241+0xa100] ;  /* 0x00a10000f110783b */ /* 0x000fe80000000200 */
[----:B------:R-:W1:Y:S01]  /*a260*/  LDSM.16.M88.4 R56, [R238+0x4100] ;  /* 0x00410000ee38783b */ /* 0x000e620000000200 */
[C---:B------:R-:W-:Y:S03]  /*a270*/  HMMA.16816.F32.BF16 R28, R20.reuse, R62, R88 ;  /* 0x0000003e141c723c */ /* 0x040fe60000041858 */
[----:B------:R-:W-:Y:S04]  /*a280*/  LDSM.16.M88.4 R44, [R238+0x5100] ;  /* 0x00510000ee2c783b */ /* 0x000fe80000000200 */
[----:B------:R-:W-:Y:S01]  /*a290*/  LDSM.16.M88.4 R40, [R238+0x5900] ;  /* 0x00590000ee28783b */ /* 0x000fe20000000200 */
[----:B---3--:R-:W-:Y:S03]  /*a2a0*/  HMMA.16816.F32.BF16 R12, R20, R60, R52 ;  /* 0x0000003c140c723c */ /* 0x008fe60000041834 */
[----:B------:R-:W3:Y:S01]  /*a2b0*/  LDSM.16.M88.4 R52, [R238+0x4900] ;  /* 0x00490000ee34783b */ /* 0x000ee20000000200 */
[----:B------:R-:W-:-:S02]  /*a2c0*/  IMAD R237, R5, 0x2, R239 ;  /* 0x0000000205ed7824 */ /* 0x000fc400078e02ef */
[----:B------:R-:W-:Y:S01]  /*a2d0*/  IMAD R244, R7, 0x2, R241 ;  /* 0x0000000207f47824 */ /* 0x000fe200078e02f1 */
[----:B------:R-:W0:Y:S01]  /*a2e0*/  LDGDEPBAR ;  /* 0x00000000000079af */ /* 0x000e220000000000 */
[----:B------:R-:W-:Y:S03]  /*a2f0*/  HMMA.16816.F32.BF16 R88, R20, R72, R112 ;  /* 0x000000481458723c */ /* 0x000fe60000041870 */
[----:B------:R-:W1:Y:S05]  /*a300*/  LDSM.16.M88.4 R20, [R241+0x8100] ;  /* 0x00810000f114783b */ /* 0x000e6a0000000200 */
[C---:B------:R-:W-:Y:S08]  /*a310*/  HMMA.16816.F32.BF16 R108, R24.reuse, R60, R120 ;  /* 0x0000003c186c723c */ /* 0x040ff00000041878 */
[C---:B------:R-:W-:Y:S08]  /*a320*/  HMMA.16816.F32.BF16 R92, R24.reuse, R62, R116 ;  /* 0x0000003e185c723c */ /* 0x040ff00000041874 */
[C---:B------:R-:W-:Y:S08]  /*a330*/  HMMA.16816.F32.BF16 R124, R24.reuse, R72, R84 ;  /* 0x00000048187c723c */ /* 0x040ff00000041854 */
[C---:B------:R-:W-:Y:S08]  /*a340*/  HMMA.16816.F32.BF16 R120, R24.reuse, R74, R80 ;  /* 0x0000004a1878723c */ /* 0x040ff00000041850 */
[C---:B------:R-:W-:Y:S08]  /*a350*/  HMMA.16816.F32.BF16 R60, R24.reuse, R68, R76 ;  /* 0x00000044183c723c */ /* 0x040ff0000004184c */
[C---:B------:R-:W-:Y:S01]  /*a360*/  HMMA.16816.F32.BF16 R116, R24.reuse, R70, R36 ;  /* 0x000000461874723c */ /* 0x040fe20000041824 */
[----:B------:R-:W-:Y:S07]  /*a370*/  LDSM.16.M88.4 R36, [R237] ;  /* 0x00000000ed24783b */ /* 0x000fee0000000200 */
[C---:B------:R-:W-:Y:S01]  /*a380*/  HMMA.16816.F32.BF16 R112, R24.reuse, R64, R32 ;  /* 0x000000401870723c */ /* 0x040fe20000041820 */
[----:B------:R-:W-:Y:S07]  /*a390*/  LDSM.16.M88.4 R32, [R237+0x800] ;  /* 0x00080000ed20783b */ /* 0x000fee0000000200 */
[----:B------:R-:W-:Y:S01]  /*a3a0*/  HMMA.16816.F32.BF16 R104, R24, R66, R48 ;  /* 0x000000421868723c */ /* 0x000fe20000041830 */
[----:B------:R-:W-:Y:S04]  /*a3b0*/  LDSM.16.M88.4 R48, [R237+0x1800] ;  /* 0x00180000ed30783b */ /* 0x000fe80000000200 */
[----:B------:R-:W-:Y:S03]  /*a3c0*/  LDSM.16.M88.4 R24, [R243+0x8100] ;  /* 0x00810000f318783b */ /* 0x000fe60000000200 */
[C---:B-1----:R-:W-:Y:S01]  /*a3d0*/  HMMA.16816.F32.BF16 R100, R16.reuse, R56, R12 ;  /* 0x000000381064723c */ /* 0x042fe2000004180c */
[----:B------:R-:W1:Y:S07]  /*a3e0*/  LDSM.16.M88.4 R12, [R243+0xa100] ;  /* 0x00a10000f30c783b */ /* 0x000e6e0000000200 */
[C---:B------:R-:W-:Y:S01]  /*a3f0*/  HMMA.16816.F32.BF16 R96, R16.reuse, R58, R28 ;  /* 0x0000003a1060723c */ /* 0x040fe2000004181c */
[----:B------:R-:W1:Y:S07]  /*a400*/  LDSM.16.M88.4 R28, [R237+0x1000] ;  /* 0x00100000ed1c783b */ /* 0x000e6e0000000200 */
[C---:B---3--:R-:W-:Y:S08]  /*a410*/  HMMA.16816.F32.BF16 R88, R16.reuse, R52, R88 ;  /* 0x000000341058723c */ /* 0x048ff00000041858 */
[C---:B------:R-:W-:Y:S08]  /*a420*/  HMMA.16816.F32.BF16 R84, R16.reuse, R54, R144 ;  /* 0x000000361054723c */ /* 0x040ff00000041890 */
[C---:B------:R-:W-:Y:S08]  /*a430*/  HMMA.16816.F32.BF16 R80, R16.reuse, R44, R140 ;  /* 0x0000002c1050723c */ /* 0x040ff0000004188c */
[----:B------:R-:W-:Y:S08]  /*a440*/  HMMA.16816.F32.BF16 R76, R16, R46, R136 ;  /* 0x0000002e104c723c */ /* 0x000ff00000041888 */
[C---:B------:R-:W-:Y:S08]  /*a450*/  HMMA.16816.F32.BF16 R68, R20.reuse, R52, R124 ;  /* 0x000000341444723c */ /* 0x040ff0000004187c */
        /* <DEDUP_REMOVED lines=8> */
[-C--:B------:R-:W-:Y:S08]  /*a4e0*/  HMMA.16816.F32.BF16 R16, R16, R42.reuse, R128 ;  /* 0x0000002a1010723c */ /* 0x080ff00000041880 */
[----:B------:R-:W-:Y:S01]  /*a4f0*/  HMMA.16816.F32.BF16 R20, R20, R42, R104 ;  /* 0x0000002a1414723c */ /* 0x000fe20000041868 */
[----:B------:R-:W-:Y:S07]  /*a500*/  LDSM.16.M88.4 R40, [R232+0x7100] ;  /* 0x00710000e828783b */ /* 0x000fee0000000200 */
[C---:B-1----:R-:W-:Y:S08]  /*a510*/  HMMA.16816.F32.BF16 R128, R12.reuse, R32, R88 ;  /* 0x000000200c80723c */ /* 0x042ff00000041858 */
[C---:B------:R-:W-:Y:S08]  /*a520*/  HMMA.16816.F32.BF16 R112, R12.reuse, R38, R96 ;  /* 0x000000260c70723c */ /* 0x040ff00000041860 */
[C---:B------:R-:W-:Y:S08]  /*a530*/  HMMA.16816.F32.BF16 R88, R12.reuse, R34, R84 ;  /* 0x000000220c58723c */ /* 0x040ff00000041854 */
[----:B------:R-:W-:Y:S01]  /*a540*/  HMMA.16816.F32.BF16 R136, R12, R50, R16 ;  /* 0x000000320c88723c */ /* 0x000fe20000041810 */
[----:B------:R-:W-:Y:S07]  /*a550*/  LDSM.16.M88.4 R16, [R240+0xe100] ;  /* 0x00e10000f010783b */ /* 0x000fee0000000200 */
[C---:B------:R-:W-:Y:S01]  /*a560*/  HMMA.16816.F32.BF16 R96, R24.reuse, R30, R44 ;  /* 0x0000001e1860723c */ /* 0x040fe2000004182c */
[----:B------:R-:W1:Y:S07]  /*a570*/  LDSM.16.M88.4 R44, [R232+0x6900] ;  /* 0x00690000e82c783b */ /* 0x000e6e0000000200 */
[----:B------:R-:W-:Y:S01]  /*a580*/  HMMA.16816.F32.BF16 R84, R24, R50, R20 ;  /* 0x000000321854723c */ /* 0x000fe20000041814 */
[----:B------:R-:W3:Y:S07]  /*a590*/  LDSM.16.M88.4 R20, [R240+0xc100] ;  /* 0x00c10000f014783b */ /* 0x000eee0000000200 */
[----:B------:R-:W-:Y:S08]  /*a5a0*/  HMMA.16816.F32.BF16 R140, R12, R48, R72 ;  /* 0x000000300c8c723c */ /* 0x000ff00000041848 */
[C---:B------:R-:W-:Y:S08]  /*a5b0*/  HMMA.16816.F32.BF16 R132, R24.reuse, R36, R108 ;  /* 0x000000241884723c */ /* 0x040ff0000004186c */
[C---:B------:R-:W-:Y:S08]  /*a5c0*/  HMMA.16816.F32.BF16 R72, R24.reuse, R38, R92 ;  /* 0x000000261848723c */ /* 0x040ff0000004185c */
[C---:B------:R-:W-:Y:S08]  /*a5d0*/  HMMA.16816.F32.BF16 R124, R24.reuse, R32, R68 ;  /* 0x00000020187c723c */ /* 0x040ff00000041844 */
[C---:B------:R-:W-:Y:S01]  /*a5e0*/  HMMA.16816.F32.BF16 R120, R24.reuse, R34, R64 ;  /* 0x000000221878723c */ /* 0x040fe20000041840 */
[----:B------:R-:W-:Y:S07]  /*a5f0*/  LDSM.16.M88.4 R32, [R239+0x2800] ;  /* 0x00280000ef20783b */ /* 0x000fee0000000200 */
[C---:B------:R-:W-:Y:S01]  /*a600*/  HMMA.16816.F32.BF16 R116, R24.reuse, R28, R60 ;  /* 0x0000001c1874723c */ /* 0x040fe2000004183c */
[----:B------:R-:W-:Y:S07]  /*a610*/  LDSM.16.M88.4 R60, [R239+0x3800] ;  /* 0x00380000ef3c783b */ /* 0x000fee0000000200 */
[----:B------:R-:W-:Y:S01]  /*a620*/  HMMA.16816.F32.BF16 R104, R24, R48, R52 ;  /* 0x000000301868723c */ /* 0x000fe20000041834 */
[----:B------:R-:W2:Y:S04]  /*a630*/  LDSM.16.M88.4 R24, [R232+0x7900] ;  /* 0x00790000e818783b */ /* 0x000ea80000000200 */
[----:B------:R-:W-:Y:S03]  /*a640*/  LDSM.16.M88.4 R52, [R239+0x3000] ;  /* 0x00300000ef34783b */ /* 0x000fe60000000200 */
[C---:B------:R-:W-:Y:S08]  /*a650*/  HMMA.16816.F32.BF16 R148, R12.reuse, R28, R80 ;  /* 0x0000001c0c94723c */ /* 0x040ff00000041850 */
[C---:B------:R-:W-:Y:S01]  /*a660*/  HMMA.16816.F32.BF16 R144, R12.reuse, R30, R76 ;  /* 0x0000001e0c90723c */ /* 0x040fe2000004184c */
[----:B------:R-:W2:Y:S07]  /*a670*/  LDSM.16.M88.4 R28, [R242+0xc100] ;  /* 0x00c10000f21c783b */ /* 0x000eae0000000200 */
[----:B------:R-:W-:Y:S01]  /*a680*/  HMMA.16816.F32.BF16 R100, R12, R36, R100 ;  /* 0x000000240c64723c */ /* 0x000fe20000041864 */
[----:B------:R-:W2:Y:S04]  /*a690*/  LDSM.16.M88.4 R12, [R242+0xe100] ;  /* 0x00e10000f20c783b */ /* 0x000ea80000000200 */
[----:B------:R-:W2:Y:S03]  /*a6a0*/  LDSM.16.M88.4 R36, [R239+0x2000] ;  /* 0x00200000ef24783b */ /* 0x000ea60000000200 */
[C---:B-1----:R-:W-:Y:S08]  /*a6b0*/  HMMA.16816.F32.BF16 R68, R16.reuse, R44, R128 ;  /* 0x0000002c1044723c */ /* 0x042ff00000041880 */
[----:B------:R-:W-:Y:S08]  /*a6c0*/  HMMA.16816.F32.BF16 R64, R16, R46, R88 ;  /* 0x0000002e1040723c */ /* 0x000ff00000041858 */
[C---:B---3--:R-:W-:Y:S08]  /*a6d0*/  HMMA.16816.F32.BF16 R48, R20.reuse, R44, R124 ;  /* 0x0000002c1430723c */ /* 0x048ff0000004187c */
[----:B------:R-:W-:Y:S08]  /*a6e0*/  HMMA.16816.F32.BF16 R44, R20, R46, R120 ;  /* 0x0000002e142c723c */ /* 0x000ff00000041878 */
[C---:B------:R-:W-:Y:S08]  /*a6f0*/  HMMA.16816.F32.BF16 R80, R16.reuse, R56, R100 ;  /* 0x000000381050723c */ /* 0x040ff00000041864 */
[----:B------:R-:W-:Y:S08]  /*a700*/  HMMA.16816.F32.BF16 R76, R16, R58, R112 ;  /* 0x0000003a104c723c */ /* 0x000ff00000041870 */
[C---:B------:R-:W-:Y:S08]  /*a710*/  HMMA.16816.F32.BF16 R88, R20.reuse, R56, R132 ;  /* 0x000000381458723c */ /* 0x040ff00000041884 */
[----:B------:R-:W-:Y:S01]  /*a720*/  HMMA.16816.F32.BF16 R72, R20, R58, R72 ;  /* 0x0000003a1448723c */ /* 0x000fe20000041848 */
[----:B------:R-:W-:Y:S07]  /*a730*/  LDSM.16.M88.4 R56, [R238+0x6100] ;  /* 0x00610000ee38783b */ /* 0x000fee0000000200 */
[C---:B------:R-:W-:Y:S08]  /*a740*/  HMMA.16816.F32.BF16 R100, R16.reuse, R40, R148 ;  /* 0x000000281064723c */ /* 0x040ff00000041894 */
[C---:B------:R-:W-:Y:S08]  /*a750*/  HMMA.16816.F32.BF16 R112, R16.reuse, R42, R144 ;  /* 0x0000002a1070723c */ /* 0x040ff00000041890 */
[C---:B--2---:R-:W-:Y:S08]  /*a760*/  HMMA.16816.F32.BF16 R108, R16.reuse, R24, R140 ;  /* 0x00000018106c723c */ /* 0x044ff0000004188c */
        /* <DEDUP_REMOVED lines=8> */
[C---:B------:R-:W-:Y:S01]  /*a7f0*/  HMMA.16816.F32.BF16 R128, R28.reuse, R32, R48 ;  /* 0x000000201c80723c */ /* 0x040fe20000041830 */
[----:B------:R-:W3:Y:S07]  /*a800*/  LDSM.16.M88.4 R48, [R238+0x6900] ;  /* 0x00690000ee30783b */ /* 0x000eee0000000200 */
[----:B------:R-:W-:Y:S01]  /*a810*/  HMMA.16816.F32.BF16 R120, R28, R34, R44 ;  /* 0x000000221c78723c */ /* 0x000fe2000004182c */
[----:B------:R-:W1:Y:S07]  /*a820*/  LDSM.16.M88.4 R44, [R238+0x7100] ;  /* 0x00710000ee2c783b */ /* 0x000e6e0000000200 */
[C---:B------:R-:W-:Y:S08]  /*a830*/  HMMA.16816.F32.BF16 R152, R12.reuse, R32, R68 ;  /* 0x000000200c98723c */ /* 0x040ff00000041844 */
        /* <DEDUP_REMOVED lines=11> */
[----:B------:R-:W-:Y:S07]  /*a8f0*/  LDSM.16.M88.4 R12, [R244+0xe100] ;  /* 0x00e10000f40c783b */ /* 0x000fee0000000200 */
[C---:B------:R-:W-:Y:S01]  /*a900*/  HMMA.16816.F32.BF16 R116, R28.reuse, R52, R16 ;  /* 0x000000341c74723c */ /* 0x040fe20000041810 */
[----:B------:R-:W-:Y:S07]  /*a910*/  LDSM.16.M88.4 R16, [R243+0xc100] ;  /* 0x00c10000f310783b */ /* 0x000fee0000000200 */
[C---:B------:R-:W-:Y:S01]  /*a920*/  HMMA.16816.F32.BF16 R112, R28.reuse, R54, R96 ;  /* 0x000000361c70723c */ /* 0x040fe20000041860 */
[----:B------:R-:W3:Y:S07]  /*a930*/  LDSM.16.M88.4 R52, [R237+0x2000] ;  /* 0x00200000ed34783b */ /* 0x000eee0000000200 */
[C---:B------:R-:W-:Y:S08]  /*a940*/  HMMA.16816.F32.BF16 R80, R28.reuse, R60, R104 ;  /* 0x0000003c1c50723c */ /* 0x040ff00000041868 */
[----:B------:R-:W-:Y:S01]  /*a950*/  HMMA.16816.F32.BF16 R76, R28, R62, R84 ;  /* 0x0000003e1c4c723c */ /* 0x000fe20000041854 */
[----:B------:R-:W3:Y:S01]  /*a960*/  LDSM.16.M88.4 R28, [R237+0x3800] ;  /* 0x00380000ed1c783b */ /* 0x000ee20000000200 */
[----:B----4-:R-:W-:Y:S01]  /*a970*/  SHF.R.S32.HI R2, RZ, 0x1f, R164 ;  /* 0x0000001fff027819 */ /* 0x010fe200000114a4 */
[----:B------:R-:W-:-:S05]  /*a980*/  DEPBAR.LE SB0, 0x0 ;  /* 0x000080000000791a */ /* 0x000fca0000000000 */
[----:B-1----:R-:W-:Y:S01]  /*a990*/  HMMA.16816.F32.BF16 R108, R24, R56, R124 ;  /* 0x00000038186c723c */ /* 0x002fe2000004187c */
[----:B------:R-:W-:-:S07]  /*a9a0*/  IADD3 R0, R163, 0x100, RZ ;  /* 0x00000100a3007810 */ /* 0x000fce0007ffe0ff */
[----:B------:R-:W-:Y:S08]  /*a9b0*/  HMMA.16816.F32.BF16 R104, R24, R58, R156 ;  /* 0x0000003a1868723c */ /* 0x000ff0000004189c */
[C---:B--2---:R-:W-:Y:S08]  /*a9c0*/  HMMA.16816.F32.BF16 R68, R20.reuse, R56, R68 ;  /* 0x000000381444723c */ /* 0x044ff00000041844 */
[----:B------:R-:W-:Y:S08]  /*a9d0*/  HMMA.16816.F32.BF16 R64, R20, R58, R64 ;  /* 0x0000003a1440723c */ /* 0x000ff00000041840 */
[C---:B---3--:R-:W-:Y:S08]  /*a9e0*/  HMMA.16816.F32.BF16 R100, R24.reuse, R48, R152 ;  /* 0x000000301864723c */ /* 0x048ff00000041898 */
[----:B------:R-:W-:Y:S08]  /*a9f0*/  HMMA.16816.F32.BF16 R96, R24, R50, R148 ;  /* 0x000000321860723c */ /* 0x000ff00000041894 */
[C---:B------:R-:W-:Y:S08]  /*aa00*/  HMMA.16816.F32.BF16 R60, R20.reuse, R48, R128 ;  /* 0x00000030143c723c */ /* 0x040ff00000041880 */
[----:B------:R-:W-:Y:S08]  /*aa10*/  HMMA.16816.F32.BF16 R56, R20, R50, R120 ;  /* 0x000000321438723c */ /* 0x000ff00000041878 */
[C---:B------:R-:W-:Y:S08]  /*aa20*/  HMMA.16816.F32.BF16 R92, R24.reuse, R44, R144 ;  /* 0x0000002c185c723c */ /* 0x040ff00000041890 */
[C---:B------:R-:W-:Y:S08]  /*aa30*/  HMMA.16816.F32.BF16 R88, R24.reuse, R46, R140 ;  /* 0x0000002e1858723c */ /* 0x040ff0000004188c */
[C---:B------:R-:W-:Y:S08]  /*aa40*/  HMMA.16816.F32.BF16 R84, R24.reuse, R40, R136 ;  /* 0x000000281854723c */ /* 0x040ff00000041888 */
[----:B------:R-:W-:Y:S08]  /*aa50*/  HMMA.16816.F32.BF16 R72, R24, R42, R132 ;  /* 0x0000002a1848723c */ /* 0x000ff00000041884 */
[C---:B------:R-:W-:Y:S08]  /*aa60*/  HMMA.16816.F32.BF16 R48, R20.reuse, R44, R116 ;  /* 0x0000002c1430723c */ /* 0x040ff00000041874 */
[C---:B------:R-:W-:Y:S08]  /*aa70*/  HMMA.16816.F32.BF16 R44, R20.reuse, R46, R112 ;  /* 0x0000002e142c723c */ /* 0x040ff00000041870 */
[C---:B------:R-:W-:Y:S01]  /*aa80*/  HMMA.16816.F32.BF16 R24, R20.reuse, R40, R80 ;  /* 0x000000281418723c */ /* 0x040fe20000041850 */
[----:B------:R1:W-:Y:S07]  /*aa90*/  STL [R1+0x98], R163 ;  /* 0x000098a301007387 */ /* 0x0003ee0000100800 */
[----:B------:R-:W-:Y:S01]  /*aaa0*/  HMMA.16816.F32.BF16 R20, R20, R42, R76 ;  /* 0x0000002a1414723c */ /* 0x000fe2000004184c */
[----:B------:R1:W-:Y:S04]  /*aab0*/  STL [R1+0x9c], R0 ;  /* 0x00009c0001007387 */ /* 0x0003e80000100800 */
[----:B------:R1:W-:Y:S01]  /*aac0*/  STL [R1+0x110], R2 ;  /* 0x0001100201007387 */ /* 0x0003e20000100800 */
[----:B------:R-:W-:-:S02]  /*aad0*/  ISETP.GE.AND P0, PT, R167, 0x2, PT ;  /* 0x00000002a700780c */ /* 0x000fc40003f06270 */
[C---:B------:R-:W-:Y:S01]  /*aae0*/  HMMA.16816.F32.BF16 R120, R12.reuse, R52, R108 ;  /* 0x000000340c78723c */ /* 0x040fe2000004186c */
[----:B------:R-:W-:Y:S07]  /*aaf0*/  BSSY B0, `(.L_x_1922) ;  /* 0x0000079000007945 */ /* 0x000fee0003800000 */
[C---:B------:R-:W-:Y:S08]  /*ab00*/  HMMA.16816.F32.BF16 R116, R12.reuse, R36, R100 ;  /* 0x000000240c74723c */ /* 0x040ff00000041864 */
[C---:B------:R-:W-:Y:S08]  /*ab10*/  HMMA.16816.F32.BF16 R92, R12.reuse, R32, R92 ;  /* 0x000000200c5c723c */ /* 0x040ff0000004185c */
[C---:B------:R-:W-:Y:S08]  /*ab20*/  HMMA.16816.F32.BF16 R100, R12.reuse, R34, R88 ;  /* 0x000000220c64723c */ /* 0x040ff00000041858 */
[C---:B------:R-:W-:Y:S08]  /*ab30*/  HMMA.16816.F32.BF16 R108, R12.reuse, R28, R84 ;  /* 0x0000001c0c6c723c */ /* 0x040ff00000041854 */
[----:B------:R-:W-:Y:S08]  /*ab40*/  HMMA.16816.F32.BF16 R112, R12, R30, R72 ;  /* 0x0000001e0c70723c */ /* 0x000ff00000041848 */
[----:B------:R-:W-:Y:S08]  /*ab50*/  HMMA.16816.F32.BF16 R76, R16, R32, R48 ;  /* 0x00000020104c723c */ /* 0x000ff00000041830 */
        /* <DEDUP_REMOVED lines=10> */
[----:B------:R-:W-:Y:S01]  /*ac00*/  @!UPT UIADD3 URZ, URZ, URZ, URZ ;  /* 0x0000003f3f3ff290 */ /* 0x000fe2000fffe03f */
[----:B------:R-:W-:Y:S11]  /*ac10*/  @!P0 BRA `(.L_x_1923) ;  /* 0x0000066000008947 */ /* 0x000ff60003800000 */
[----:B-1----:R-:W2:Y:S04]  /*ac20*/  LDL R168, [R1+0x100] ;  /* 0x0001000001a87983 */ /* 0x002ea80000100800 */
[----:B------:R-:W3:Y:S04]  /*ac30*/  LDL R166, [R1+0xec] ;  /* 0x0000ec0001a67983 */ /* 0x000ee80000100800 */
[----:B------:R-:W4:Y:S04]  /*ac40*/  LDL.64 R164, [R1+0xf8] ;  /* 0x0000f80001a47983 */ /* 0x000f280000100a00 */
[----:B------:R-:W4:Y:S01]  /*ac50*/  LDL R163, [R1+0x104] ;  /* 0x0001040001a37983 */ /* 0x000f220000100800 */
[----:B------:R-:W-:-:S02]  /*ac60*/  IMAD.MOV.U32 R0, RZ, RZ, c[0x0][0x2b8] ;  /* 0x0000ae00ff007624 */ /* 0x000fc400078e00ff */
[----:B------:R-:W-:-:S03]  /*ac70*/  IMAD.MOV.U32 R10, RZ, RZ, RZ ;  /* 0x000000ffff0a7224 */ /* 0x000fc600078e00ff */
[----:B------:R-:W-:Y:S01]  /*ac80*/  ISETP.NE.AND P0, PT, R0, 0x1, PT ;  /* 0x000000010000780c */ /* 0x000fe20003f05270 */
[----:B--2---:R-:W-:-:S05]  /*ac90*/  IMAD R2, R167, 0x40, R168 ;  /* 0x00000040a7027824 */ /* 0x004fca00078e02a8 */
[----:B---3--:R-:W-:-:S04]  /*aca0*/  IADD3 R2, R2, -0x80, R166 ;  /* 0xffffff8002027810 */ /* 0x008fc80007ffe0a6 */
[----:B------:R-:W-:-:S03]  /*acb0*/  MOV R0, R2 ;  /* 0x0000000200007202 */ /* 0x000fc60000000f00 */
[----:B------:R-:W-:-:S05]  /*acc0*/  @P0 IMAD.HI.U32 R3, R2, c[0x0][0x2bc], RZ ;  /* 0x0000af0002030a27 */ /* 0x000fca00078e00ff */
[----:B------:R-:W-:-:S04]  /*acd0*/  @P0 SHF.R.U32.HI R0, RZ, c[0x0][0x2c0], R3 ;  /* 0x0000b000ff000a19 */ /* 0x000fc80000011603 */
[----:B----4-:R-:W-:-:S04]  /*ace0*/  @!P6 IADD3 R3, P0, R0, R164, RZ ;  /* 0x000000a40003e210 */ /* 0x010fc80007f1e0ff */
[----:B------:R-:W-:Y:S02]  /*acf0*/  @!P6 LEA.HI.X.SX32 R5, R0, R163, 0x1, P0 ;  /* 0x000000a30005e211 */ /* 0x000fe400000f0eff */
        /* <DEDUP_REMOVED lines=29> */
.L_x_2008:
[----:B------:R-:W-:Y:S05]  /*aed0*/  BRA.DIV ~URZ, `(.L_x_1925) ;  /* 0x00011b727f007947 */ /* 0x000fea000b800000 */
[----:B------:R-:W4:Y:S04]  /*aee0*/  LDL R0, [R1+0x110] ;  /* 0x0001100001007983 */ /* 0x000f280000100800 */
[----:B--2---:R-:W2:Y:S04]  /*aef0*/  LDL R17, [R1+0xc0] ;  /* 0x0000c00001117983 */ /* 0x004ea80000100800 */
[----:B---3--:R-:W3:Y:S04]  /*af00*/  LDL R2, [R1+0xf0] ;  /* 0x0000f00001027983 */ /* 0x008ee80000100800 */
[----:B------:R-:W3:Y:S04]  /*af10*/  LDL R21, [R1+0x10c] ;  /* 0x00010c0001157983 */ /* 0x000ee80000100800 */
[----:B------:R-:W3:Y:S04]  /*af20*/  LDL R22, [R1+0x98] ;  /* 0x0000980001167983 */ /* 0x000ee80000100800 */
[----:B-1----:R-:W1:Y:S04]  /*af30*/  SHFL.IDX PT, R10, R5, RZ, 0x181f ;  /* 0x00181fff050a7589 */ /* 0x002e6800000e0000 */
[----:B------:R-:W1:Y:S04]  /*af40*/  SHFL.IDX PT, R8, R5, 0x1, 0x181f ;  /* 0x00381f0005087f89 */ /* 0x000e6800000e0000 */
[----:B------:R-:W1:Y:S04]  /*af50*/  SHFL.IDX PT, R19, R4, 0x1, 0x181f ;  /* 0x00381f0004137f89 */ /* 0x000e6800000e0000 */
[----:B------:R-:W1:Y:S04]  /*af60*/  SHFL.IDX PT, R15, R5, 0x2, 0x181f ;  /* 0x00581f00050f7f89 */ /* 0x000e6800000e0000 */
[----:B------:R-:W1:Y:S01]  /*af70*/  SHFL.IDX PT, R18, R4, 0x2, 0x181f ;  /* 0x00581f0004127f89 */ /* 0x000e6200000e0000 */
[C---:B--2---:R-:W-:Y:S01]  /*af80*/  IMAD.SHL.U32 R20, R17.reuse, 0x2, RZ ;  /* 0x0000000211147824 */ /* 0x044fe200078e00ff */
[----:B----4-:R-:W-:-:S02]  /*af90*/  SHF.L.U64.HI R3, R17, 0x1, R0 ;  /* 0x0000000111037819 */ /* 0x010fc40000010200 */
[----:B------:R-:W-:Y:S01]  /*afa0*/  ISETP.GE.AND P3, PT, R17, c[0x0][0x1d4], PT ;  /* 0x0000750011007a0c */ /* 0x000fe20003f66270 */
[----:B---3--:R-:W-:Y:S01]  /*afb0*/  IMAD.SHL.U32 R0, R2, 0x2, RZ ;  /* 0x0000000202007824 */ /* 0x008fe200078e00ff */
[----:B-1----:R-:W-:Y:S02]  /*afc0*/  IADD3 R12, P0, R10, R20, RZ ;  /* 0x000000140a0c7210 */ /* 0x002fe40007f1e0ff */
[----:B------:R-:W-:Y:S02]  /*afd0*/  SHF.L.U64.HI R2, R2, 0x1, R21 ;  /* 0x0000000102027819 */ /* 0x000fe40000010215 */
[----:B------:R-:W-:Y:S01]  /*afe0*/  IADD3 R10, P1, R10, R0, RZ ;  /* 0x000000000a0a7210 */ /* 0x000fe20007f3e0ff */
[----:B------:R-:W-:Y:S01]  /*aff0*/  IMAD.X R13, R11, 0x1, R3, P0 ;  /* 0x000000010b0d7824 */ /* 0x000fe200000e0603 */
[----:B------:R-:W-:-:S03]  /*b000*/  IADD3 R16, P0, R8, R20, RZ ;  /* 0x0000001408107210 */ /* 0x000fc60007f1e0ff */
[----:B------:R-:W-:Y:S01]  /*b010*/  IMAD.X R11, R11, 0x1, R2, P1 ;  /* 0x000000010b0b7824 */ /* 0x000fe200008e0602 */
[----:B------:R-:W-:Y:S01]  /*b020*/  IADD3 R14, P2, R8, R0, RZ ;  /* 0x00000000080e7210 */ /* 0x000fe20007f5e0ff */
[----:B------:R1:W-:Y:S01]  /*b030*/  LDGSTS.E.BYPASS.LTC128B.128 [R22+0x4100], [R12.64], !P3 ;  /* 0x041000000c167fae */ /* 0x0003e2000d901d46 */
[----:B------:R-:W-:-:S03]  /*b040*/  IMAD.X R17, R19, 0x1, R3, P0 ;  /* 0x0000000113117824 */ /* 0x000fc600000e0603 */
[----:B------:R2:W-:Y:S04]  /*b050*/  LDGSTS.E.BYPASS.LTC128B.128 [R22+0x6100], [R10.64], !P5 ;  /* 0x061000000a167fae */ /* 0x0005e8000e901d46 */
[----:B------:R3:W-:Y:S04]  /*b060*/  LDGSTS.E.BYPASS.LTC128B.128 [R22+0x4900], [R16.64], !P3 ;  /* 0x0490000010167fae */ /* 0x0007e8000d901d46 */
[----:B------:R4:W3:Y:S01]  /*b070*/  SHFL.IDX PT, R8, R5, 0x3, 0x181f ;  /* 0x00781f0005087f89 */ /* 0x0008e200000e0000 */
[C---:B-1----:R-:W-:Y:S02]  /*b080*/  IADD3 R12, P1, R15.reuse, R20, RZ ;  /* 0x000000140f0c7210 */ /* 0x042fe40007f3e0ff */
[----:B--2---:R-:W-:Y:S01]  /*b090*/  IADD3 R10, P0, R15, R0, RZ ;  /* 0x000000000f0a7210 */ /* 0x004fe20007f1e0ff */
[----:B------:R-:W-:-:S05]  /*b0a0*/  IMAD.X R15, R19, 0x1, R2, P2 ;  /* 0x00000001130f7824 */ /* 0x000fca00010e0602 */
[----:B------:R1:W-:Y:S01]  /*b0b0*/  LDGSTS.E.BYPASS.LTC128B.128 [R22+0x6900], [R14.64], !P5 ;  /* 0x069000000e167fae */ /* 0x0003e2000e901d46 */
[CC--:B------:R-:W-:Y:S01]  /*b0c0*/  IADD3.X R13, R18.reuse, R3.reuse, RZ, P1, !PT ;  /* 0x00000003120d7210 */ /* 0x0c0fe20000ffe4ff */
[--C-:B------:R-:W-:Y:S01]  /*b0d0*/  IMAD.X R11, R18, 0x1, R2.reuse, P0 ;  /* 0x00000001120b7824 */ /* 0x100fe200000e0602 */
[----:B------:R-:W-:Y:S01]  /*b0e0*/  SEL R21, RZ, 0x10, P5 ;  /* 0x00000010ff157807 */ /* 0x000fe20002800000 */
[----:B---3--:R-:W-:Y:S02]  /*b0f0*/  IMAD.MOV.U32 R16, RZ, RZ, R2 ;  /* 0x000000ffff107224 */ /* 0x008fe400078e0002 */
[----:B------:R2:W-:Y:S04]  /*b100*/  LDGSTS.E.BYPASS.LTC128B.128 [R22+0x5100], [R12.64], !P3 ;  /* 0x051000000c167fae */ /* 0x0005e8000d901d46 */
[----:B------:R3:W-:Y:S04]  /*b110*/  LDGSTS.E.BYPASS.LTC128B.128 [R22+0x7100], [R10.64], !P5 ;  /* 0x071000000a167fae */ /* 0x0007e8000e901d46 */
[----:B-1----:R4:W1:Y:S01]  /*b120*/  SHFL.IDX PT, R14, R4, 0x3, 0x181f ;  /* 0x00781f00040e7f89 */ /* 0x00286200000e0000 */
[----:B------:R-:W-:Y:S01]  /*b130*/  MOV R15, R3 ;  /* 0x00000003000f7202 */ /* 0x000fe20000000f00 */
[----:B--2---:R-:W-:-:S02]  /*b140*/  IMAD.MOV.U32 R12, RZ, RZ, R20 ;  /* 0x000000ffff0c7224 */ /* 0x004fc400078e0014 */
[----:B------:R-:W-:Y:S01]  /*b150*/  IMAD.MOV.U32 R13, RZ, RZ, R0 ;  /* 0x000000ffff0d7224 */ /* 0x000fe200078e0000 */
[----:B---3--:R-:W-:Y:S01]  /*b160*/  SEL R11, RZ, 0x10, P3 ;  /* 0x00000010ff0b7807 */ /* 0x008fe20001800000 */
[----:B------:R-:W-:Y:S02]  /*b170*/  IMAD.MOV.U32 R10, RZ, RZ, R21 ;  /* 0x000000ffff0a7224 */ /* 0x000fe400078e0015 */
.L_x_2009:
[----:B------:R-:W2:Y:S01]  /*b180*/  LDL R17, [R1+0x98] ;  /* 0x0000980001117983 */ /* 0x000ea20000100800 */
[C---:B------:R-:W-:Y:S02]  /*b190*/  IADD3 R0, -R11.reuse, 0x10, RZ ;  /* 0x000000100b007810 */ /* 0x040fe40007ffe1ff */
[----:B------:R-:W-:Y:S02]  /*b1a0*/  IADD3 R2, -R10, 0x10, RZ ;  /* 0x000000100a027810 */ /* 0x000fe40007ffe1ff */
[----:B------:R-:W-:Y:S02]  /*b1b0*/  LOP3.LUT R0, R0, 0xf, RZ, 0xc0, !PT ;  /* 0x0000000f00007812 */ /* 0x000fe400078ec0ff */
[----:B------:R-:W-:Y:S02]  /*b1c0*/  ISETP.NE.U32.AND P3, PT, R11, RZ, PT ;  /* 0x000000ff0b00720c */ /* 0x000fe40003f65070 */
[----:B----4-:R-:W-:-:S02]  /*b1d0*/  IADD3 R4, P1, P0, R0, R8, R12 ;  /* 0x0000000800047210 */ /* 0x010fc4000783e00c */
[----:B------:R-:W-:Y:S02]  /*b1e0*/  LOP3.LUT R2, R2, 0xf, RZ, 0xc0, !PT ;  /* 0x0000000f02027812 */ /* 0x000fe400078ec0ff */
[----:B------:R-:W-:Y:S02]  /*b1f0*/  ISETP.NE.U32.AND P2, PT, R10, RZ, PT ;  /* 0x000000ff0a00720c */ /* 0x000fe40003f45070 */
[----:B-1----:R-:W-:Y:S02]  /*b200*/  IADD3.X R5, RZ, R14, R15, P1, P0 ;  /* 0x0000000eff057210 */ /* 0x002fe40000fe040f */
[----:B------:R-:W-:-:S04]  /*b210*/  IADD3 R2, P1, P0, R2, R8, R13 ;  /* 0x0000000802027210 */ /* 0x000fc8000783e00d */
[----:B------:R-:W-:Y:S01]  /*b220*/  IADD3.X R3, RZ, R14, R16, P1, P0 ;  /* 0x0000000eff037210 */ /* 0x000fe20000fe0410 */
[----:B------:R-:W-:Y:S01]  /*b230*/  @!PT LDS RZ, [RZ] ;  /* 0x00000000fffff984 */ /* 0x000fe20000000800 */
[----:B------:R-:W-:Y:S01]  /*b240*/  @!PT LDS RZ, [RZ] ;  /* 0x00000000fffff984 */ /* 0x000fe20000000800 */
[----:B------:R-:W-:Y:S01]  /*b250*/  @!PT LDS RZ, [RZ] ;  /* 0x00000000fffff984 */ /* 0x000fe20000000800 */
[----:B--2---:R1:W-:Y:S04]  /*b260*/  LDGSTS.E.BYPASS.LTC128B.128.ZFILL [R17+0x5900], [R4.64], P3 ;  /* 0x0590000004117fae */ /* 0x0043e80009941d46 */
[----:B------:R1:W-:Y:S04]  /*b270*/  LDGSTS.E.BYPASS.LTC128B.128.ZFILL [R17+0x7900], [R2.64], P2 ;  /* 0x0790000002117fae */ /* 0x0003e80009141d46 */
.L_x_1923:
[----:B-1----:R-:W-:Y:S05]  /*b280*/  BSYNC B0 ;  /* 0x0000000000007941 */ /* 0x002fea0003800000 */
.L_x_1922:
[----:B------:R-:W2:Y:S01]  /*b290*/  LDL R11, [R1+0x4] ;  /* 0x00000400010b7983 */ /* 0x000ea20000100800 */
[----:B------:R-:W-:Y:S01]  /*b2a0*/  FMUL.FTZ R0, R89, c[0x0][0x320] ;  /* 0x0000c80059007a20 */ /* 0x000fe20000410000 */
[----:B-----5:R-:W-:Y:S01]  /*b2b0*/  SHF.R.S32.HI R4, RZ, 0x1f, R160 ;  /* 0x0000001fff047819 */ /* 0x020fe200000114a0 */
[----:B------:R-:W-:Y:S01]  /*b2c0*/  FMUL.FTZ R2, R24, c[0x0][0x320] ;  /* 0x0000c80018027a20 */ /* 0x000fe20000410000 */
[----:B------:R-:W3:Y:S01]  /*b2d0*/  LDL R15, [R1+0xe8] ;  /* 0x0000e800010f7983 */ /* 0x000ee20000100800 */
[----:B------:R1:W4:Y:S01]  /*b2e0*/  MUFU.TANH R39, R0 ;  /* 0x0000000000277308 */ /* 0x0003220000002400 */
[----:B------:R-:W-:Y:S01]  /*b2f0*/  LEA.HI R3, R4, R160, RZ, 0x2 ;  /* 0x000000a004037211 */ /* 0x000fe200078f10ff */
[----:B------:R-:W-:Y:S01]  /*b300*/  IMAD.MOV.U32 R5, RZ, RZ, c[0x0][0x2c4] ;  /* 0x0000b100ff057624 */ /* 0x000fe200078e00ff */
[----:B------:R-:W3:Y:S04]  /*b310*/  LDL R14, [R1+0xc4] ;  /* 0x0000c400010e7983 */ /* 0x000ee80000100800 */
[----:B------:R-:W3:Y:S01]  /*b320*/  LDL R13, [R1+0xe0] ;  /* 0x0000e000010d7983 */ /* 0x000ee20000100800 */
[----:B------:R-:W-:-:S02]  /*b330*/  FMUL.FTZ R8, R25, c[0x0][0x320] ;  /* 0x0000c80019087a20 */ /* 0x000fc40000410000 */
[----:B------:R-:W-:Y:S01]  /*b340*/  FMUL.FTZ R10, R72, c[0x0][0x320] ;  /* 0x0000c800480a7a20 */ /* 0x000fe20000410000 */
[----:B------:R-:W0:Y:S01]  /*b350*/  LDGDEPBAR ;  /* 0x00000000000079af */ /* 0x000e220000000000 */
[----:B-1----:R-:W-:Y:S01]  /*b360*/  FMUL.FTZ R0, R80, c[0x0][0x320] ;  /* 0x0000c80050007a20 */ /* 0x002fe20000410000 */
[----:B------:R-:W-:Y:S01]  /*b370*/  LOP3.LUT R3, R3, 0xfffffffc, RZ, 0xc0, !PT ;  /* 0xfffffffc03037812 */ /* 0x000fe200078ec0ff */
[----:B------:R-:W1:Y:S01]  /*b380*/  MUFU.TANH R60, R2 ;  /* 0x00000002003c7308 */ /* 0x000e620000002400 */
[----:B------:R-:W-:-:S07]  /*b390*/  ISETP.NE.AND P0, PT, R5, 0x1, PT ;  /* 0x000000010500780c */ /* 0x000fce0003f05270 */
        /* <DEDUP_REMOVED lines=14> */
[----:B------:R1:W1:Y:S01]  /*b480*/  MUFU.TANH R77, R0 ;  /* 0x00000000004d7308 */ /* 0x0002620000002400 */
[----:B------:R-:W-:Y:S02]  /*b490*/  IMAD.IADD R3, R160, 0x1, -R3 ;  /* 0x00000001a0037824 */ /* 0x000fe400078e0a03 */
[----:B-1----:R-:W-:-:S05]  /*b4a0*/  FMUL.FTZ R0, R32, c[0x0][0x320] ;  /* 0x0000c80020007a20 */ /* 0x002fca0000410000 */
[----:B------:R1:W1:Y:S02]  /*b4b0*/  MUFU.TANH R76, R0 ;  /* 0x00000000004c7308 */ /* 0x0002640000002400 */
[----:B-1----:R-:W-:-:S06]  /*b4c0*/  FMUL.FTZ R0, R33, c[0x0][0x320] ;  /* 0x0000c80021007a20 */ /* 0x002fcc0000410000 */
[----:B------:R1:W1:Y:S02]  /*b4d0*/  MUFU.TANH R71, R0 ;  /* 0x0000000000477308 */ /* 0x0002640000002400 */
[----:B-1----:R-:W-:-:S04]  /*b4e0*/  LEA.HI R0, R4, R160, RZ, 0x5 ;  /* 0x000000a004007211 */ /* 0x002fc800078f28ff */
[--C-:B------:R-:W-:Y:S02]  /*b4f0*/  SHF.R.S32.HI R4, RZ, 0x5, R0.reuse ;  /* 0x00000005ff047819 */ /* 0x100fe40000011400 */
[----:B------:R-:W-:Y:S02]  /*b500*/  SHF.R.S32.HI R2, RZ, 0x1f, R0 ;  /* 0x0000001fff027819 */ /* 0x000fe40000011400 */
[----:B------:R-:W-:Y:S02]  /*b510*/  LOP3.LUT R0, R0, 0xffffffe0, RZ, 0xc0, !PT ;  /* 0xffffffe000007812 */ /* 0x000fe400078ec0ff */
[----:B------:R-:W-:Y:S02]  /*b520*/  LEA.HI R5, R2, R4, RZ, 0x2 ;  /* 0x0000000402057211 */ /* 0x000fe400078f10ff */
[----:B------:R-:W-:Y:S01]  /*b530*/  LEA.HI R2, R3, R3, RZ, 0x1 ;  /* 0x0000000303027211 */ /* 0x000fe200078f08ff */
[----:B------:R1:W1:Y:S01]  /*b540*/  MUFU.TANH R51, R8 ;  /* 0x0000000800337308 */ /* 0x0002620000002400 */
[----:B------:R-:W-:-:S04]  /*b550*/  IADD3 R0, R160, -R0, RZ ;  /* 0x80000000a0007210 */ /* 0x000fc80007ffe0ff */
[----:B------:R-:W-:Y:S02]  /*b560*/  SHF.R.S32.HI R12, RZ, 0x1f, R0 ;  /* 0x0000001fff0c7819 */ /* 0x000fe40000011400 */
[----:B-1----:R-:W-:Y:S02]  /*b570*/  LOP3.LUT R8, R5, 0xffffffc, RZ, 0xc0, !PT ;  /* 0x0ffffffc05087812 */ /* 0x002fe400078ec0ff */
[----:B------:R-:W-:-:S04]  /*b580*/  LOP3.LUT R5, R2, 0x1ffffffe, RZ, 0xc0, !PT ;  /* 0x1ffffffe02057812 */ /* 0x000fc800078ec0ff */
[----:B------:R-:W-:Y:S02]  /*b590*/  IADD3 R5, R3, -R5, RZ ;  /* 0x8000000503057210 */ /* 0x000fe40007ffe0ff */
[----:B------:R-:W-:Y:S01]  /*b5a0*/  LEA.HI R3, R12, R0, RZ, 0x2 ;  /* 0x000000000c037211 */ /* 0x000fe200078f10ff */
[----:B------:R-:W-:Y:S02]  /*b5b0*/  IMAD.SHL.U32 R2, R2, 0x20, RZ ;  /* 0x0000002002027824 */ /* 0x000fe400078e00ff */
[----:B------:R-:W-:Y:S01]  /*b5c0*/  IMAD.IADD R8, R4, 0x1, -R8 ;  /* 0x0000000104087824 */ /* 0x000fe200078e0a08 */
[----:B------:R-:W-:Y:S01]  /*b5d0*/  SHF.R.S32.HI R17, RZ, 0x2, R3 ;  /* 0x00000002ff117819 */ /* 0x000fe20000011403 */
[----:B------:R1:W1:Y:S01]  /*b5e0*/  MUFU.TANH R46, R10 ;  /* 0x0000000a002e7308 */ /* 0x0002620000002400 */
[----:B------:R-:W-:Y:S02]  /*b5f0*/  FMUL.FTZ R4, R73, c[0x0][0x320] ;  /* 0x0000c80049047a20 */ /* 0x000fe40000410000 */
[----:B------:R-:W-:-:S02]  /*b600*/  SHF.L.U32 R16, R8, 0x4, RZ ;  /* 0x0000000408107819 */ /* 0x000fc400000006ff */
[----:B------:R-:W-:-:S03]  /*b610*/  SHF.L.U32 R5, R5, 0x3, RZ ;  /* 0x0000000305057819 */ /* 0x000fc600000006ff */
[----:B------:R4:W2:Y:S01]  /*b620*/  MUFU.TANH R43, R4 ;  /* 0x00000004002b7308 */ /* 0x0008a20000002400 */
[----:B-1----:R-:W-:Y:S01]  /*b630*/  LOP3.LUT R10, R2, 0xffffffc0, RZ, 0xc0, !PT ;  /* 0xffffffc0020a7812 */ /* 0x002fe200078ec0ff */
[----:B------:R1:W-:Y:S01]  /*b640*/  STL [R1+0xd0], R5 ;  /* 0x0000d00501007387 */ /* 0x0003e20000100800 */
[----:B----4-:R-:W-:Y:S01]  /*b650*/  LOP3.LUT R4, R3, 0x7ffffffc, RZ, 0xc0, !PT ;  /* 0x7ffffffc03047812 */ /* 0x010fe200078ec0ff */
[----:B--2---:R-:W-:-:S03]  /*b660*/  IMAD R2, R11, 0x80, R17 ;  /* 0x000000800b027824 */ /* 0x004fc600078e0211 */
[----:B------:R-:W-:Y:S02]  /*b670*/  IADD3 R4, R0, -R4, RZ ;  /* 0x8000000400047210 */ /* 0x000fe40007ffe0ff */
[----:B------:R-:W-:-:S05]  /*b680*/  IADD3 R3, R10, R2, R16 ;  /* 0x000000020a037210 */ /* 0x000fca0007ffe010 */
[----:B-1----:R-:W-:Y:S01]  /*b690*/  IMAD.IADD R5, R5, 0x1, R3 ;  /* 0x0000000105057824 */ /* 0x002fe200078e0203 */
[----:B------:R-:W-:Y:S01]  /*b6a0*/  SHF.L.U32 R3, R4, 0x1, RZ ;  /* 0x0000000104037819 */ /* 0x000fe200000006ff */
[----:B------:R-:W-:Y:S04]  /*b6b0*/  STL [R1+0xdc], R17 ;  /* 0x0000dc1101007387 */ /* 0x000fe80000100800 */
[----:B------:R-:W-:Y:S04]  /*b6c0*/  STL [R1+0xd8], R16 ;  /* 0x0000d81001007387 */ /* 0x000fe80000100800 */
[----:B------:R-:W-:Y:S01]  /*b6d0*/  STL [R1+0xcc], R3 ;  /* 0x0000cc0301007387 */ /* 0x000fe20000100800 */
[----:B------:R-:W-:-:S02]  /*b6e0*/  IMAD.MOV.U32 R8, RZ, RZ, -0x40 ;  /* 0xffffffc0ff087424 */ /* 0x000fc400078e00ff */
[----:B------:R-:W-:Y:S02]  /*b6f0*/  FMUL.FTZ R2, R88, c[0x0][0x320] ;  /* 0x0000c80058027a20 */ /* 0x000fe40000410000 */
[----:B---3--:R-:W-:Y:S02]  /*b700*/  IMAD R0, R15, R8, 0x41 ;  /* 0x000000410f007424 */ /* 0x008fe400078e0208 */
[----:B------:R1:W2:Y:S03]  /*b710*/  MUFU.TANH R36, R2 ;  /* 0x0000000200247308 */ /* 0x0002a60000002400 */
[----:B------:R-:W-:Y:S01]  /*b720*/  IADD3 R0, -R3, R0, R14 ;  /* 0x0000000003007210 */ /* 0x000fe20007ffe10e */
[----:B------:R3:W-:Y:S04]  /*b730*/  STL [R1+0xd4], R10 ;  /* 0x0000d40a01007387 */ /* 0x0007e80000100800 */
[----:B------:R-:W-:-:S02]  /*b740*/  IMAD.IADD R4, R0, 0x1, -R13 ;  /* 0x0000000100047824 */ /* 0x000fc400078e0a0d */
[----:B-1----:R-:W-:-:S05]  /*b750*/  @P0 IMAD.HI.U32 R2, R5, c[0x0][0x2c8], RZ ;  /* 0x0000b20005020a27 */ /* 0x002fca00078e00ff */
[----:B------:R-:W-:Y:S02]  /*b760*/  @P0 SHF.R.U32.HI R5, RZ, c[0x0][0x2cc], R2 ;  /* 0x0000b300ff050a19 */ /* 0x000fe40000011602 */
[----:B---3--:R-:W-:Y:S01]  /*b770*/  IADD3 R10, -R3, R14, -R162 ;  /* 0x0000000e030a7210 */ /* 0x008fe20007ffe9a2 */
[----:B------:R-:W-:Y:S05]  /*b780*/  BRA.DIV ~URZ, `(.L_x_1926) ;  /* 0x000119027f007947 */ /* 0x000fea000b800000 */
[----:B--2---:R1:W2:Y:S02]  /*b790*/  SHFL.IDX PT, R2, R5, RZ, 0x1c1f ;  /* 0x001c1fff05027589 */ /* 0x0042a400000e0000 */
.L_x_2010:
[----:B------:R-:W-:Y:S01]  /*b7a0*/  FMUL.FTZ R0, R119, c[0x0][0x320] ;  /* 0x0000c80077007a20 */ /* 0x000fe20000410000 */
[----:B--2---:R-:W-:-:S03]  /*b7b0*/  IADD3 R2, R4, R2, RZ ;  /* 0x0000000204027210 */ /* 0x004fc60007ffe0ff */
[----:B------:R2:W3:Y:S02]  /*b7c0*/  MUFU.TANH R70, R0 ;  /* 0x0000000000467308 */ /* 0x0004e40000002400 */
[----:B--2---:R-:W-:-:S06]  /*b7d0*/  FMUL.FTZ R0, R104, c[0x0][0x320] ;  /* 0x0000c80068007a20 */ /* 0x004fcc0000410000 */
        /* <DEDUP_REMOVED lines=91> */
[----:B--2---:R-:W-:Y:S01]  /*bd90*/  IMNMX R0, R10, R2, PT ;  /* 0x000000020a007217 */ /* 0x004fe20003800200 */
[----:B------:R-:W-:-:S03]  /*bda0*/  FMUL.FTZ R2, R78, c[0x0][0x320] ;  /* 0x0000c8004e027a20 */ /* 0x000fc60000410000 */
[C---:B------:R-:W-:Y:S02]  /*bdb0*/  ISETP.GT.AND P0, PT, R0.reuse, RZ, PT ;  /* 0x000000ff0000720c */ /* 0x040fe40003f04270 */
[----:B------:R2:W1:Y:S01]  /*bdc0*/  MUFU.TANH R8, R2 ;  /* 0x0000000200087308 */ /* 0x0004620000002400 */
[----:B------:R-:W-:Y:S02]  /*bdd0*/  ISETP.GT.AND P1, PT, R0, 0x1, PT ;  /* 0x000000010000780c */ /* 0x000fe40003f24270 */
[----:B------:R-:W-:Y:S02]  /*bde0*/  FSEL R36, R36, -INF , P0 ;  /* 0xff80000024247808 */ /* 0x000fe40000000000 */
[----:B------:R-:W-:Y:S02]  /*bdf0*/  ISETP.GT.AND P0, PT, R0, 0x9, PT ;  /* 0x000000090000780c */ /* 0x000fe40003f04270 */
        /* <DEDUP_REMOVED lines=21> */
[C---:B------:R-:W-:Y:S02]  /*bf50*/  ISETP.GT.AND P1, PT, R0.reuse, 0x38, PT ;  /* 0x000000380000780c */ /* 0x040fe40003f24270 */
[----:B------:R-:W-:Y:S02]  /*bf60*/  ISETP.GT.AND P0, PT, R0, 0x39, PT ;  /* 0x000000390000780c */ /* 0x000fe40003f04270 */
[----:B------:R-:W-:Y:S02]  /*bf70*/  FSEL R156, R71, -INF , P4 ;  /* 0xff800000479c7808 */ /* 0x000fe40002000000 */
[----:B------:R-:W-:Y:S02]  /*bf80*/  FSEL R167, R60, -INF , P3 ;  /* 0xff8000003ca77808 */ /* 0x000fe40001800000 */
[----:B------:R-:W-:-:S02]  /*bf90*/  FSEL R166, R51, -INF , P2 ;  /* 0xff80000033a67808 */ /* 0x000fc40001000000 */
[----:B------:R-:W-:Y:S02]  /*bfa0*/  FSEL R165, R46, -INF , P1 ;  /* 0xff8000002ea57808 */ /* 0x000fe40000800000 */
[----:B------:R-:W-:Y:S01]  /*bfb0*/  FSEL R164, R43, -INF , P0 ;  /* 0xff8000002ba47808 */ /* 0x000fe20000000000 */
[----:B------:R-:W-:Y:S05]  /*bfc0*/  BRA.DIV ~URZ, `(.L_x_1927) ;  /* 0x000111327f007947 */ /* 0x000fea000b800000 */
[----:B-1234-:R-:W1:Y:S04]  /*bfd0*/  SHFL.IDX PT, R2, R5, 0x2, 0x1c1f ;  /* 0x005c1f0005027f89 */ /* 0x01ee6800000e0000 */
[----:B------:R-:W2:Y:S04]  /*bfe0*/  SHFL.IDX PT, R3, R5, 0x1, 0x1c1f ;  /* 0x003c1f0005037f89 */ /* 0x000ea800000e0000 */
[----:B------:R-:W3:Y:S01]  /*bff0*/  SHFL.IDX PT, R0, R5, 0x3, 0x1c1f ;  /* 0x007c1f0005007f89 */ /* 0x000ee200000e0000 */
[----:B-1----:R-:W-:-:S02]  /*c000*/  IMAD.IADD R2, R4, 0x1, R2 ;  /* 0x0000000104027824 */ /* 0x002fc400078e0202 */
[----:B--2---:R-:W-:-:S03]  /*c010*/  IMAD.IADD R3, R4, 0x1, R3 ;  /* 0x0000000104037824 */ /* 0x004fc600078e0203 */
[----:B------:R-:W-:Y:S01]  /*c020*/  IMNMX R2, R10, R2, PT ;  /* 0x000000020a027217 */ /* 0x000fe20003800200 */
[----:B---3--:R-:W-:-:S03]  /*c030*/  IMAD.IADD R0, R4, 0x1, R0 ;  /* 0x0000000104007824 */ /* 0x008fc600078e0200 */
[C---:B------:R-:W-:Y:S02]  /*c040*/  ISETP.GT.AND P0, PT, R2.reuse, RZ, PT ;  /* 0x000000ff0200720c */ /* 0x040fe40003f04270 */
[C---:B------:R-:W-:Y:S02]  /*c050*/  ISETP.GT.AND P1, PT, R2.reuse, 0x1, PT ;  /* 0x000000010200780c */ /* 0x040fe40003f24270 */
[----:B------:R-:W-:Y:S02]  /*c060*/  FSEL R51, R13, -INF , P0 ;  /* 0xff8000000d337808 */ /* 0x000fe40000000000 */
[----:B------:R-:W-:Y:S02]  /*c070*/  ISETP.GT.AND P0, PT, R2, 0x9, PT ;  /* 0x000000090200780c */ /* 0x000fe40003f04270 */
[----:B------:R-:W-:Y:S02]  /*c080*/  FSEL R13, R11, -INF , P1 ;  /* 0xff8000000b0d7808 */ /* 0x000fe40000800000 */
[----:B------:R-:W-:-:S02]  /*c090*/  FSEL R56, R56, -INF , P0 ;  /* 0xff80000038387808 */ /* 0x000fc40000000000 */
[C---:B------:R-:W-:Y:S02]  /*c0a0*/  ISETP.GT.AND P0, PT, R2.reuse, 0x18, PT ;  /* 0x000000180200780c */ /* 0x040fe40003f04270 */
[C---:B------:R-:W-:Y:S02]  /*c0b0*/  ISETP.GT.AND P2, PT, R2.reuse, 0x8, PT ;  /* 0x000000080200780c */ /* 0x040fe40003f44270 */
[----:B------:R-:W-:Y:S02]  /*c0c0*/  FSEL R61, R61, -INF , P0 ;  /* 0xff8000003d3d7808 */ /* 0x000fe40000000000 */
[C---:B------:R-:W-:Y:S02]  /*c0d0*/  ISETP.GT.AND P1, PT, R2.reuse, 0x10, PT ;  /* 0x000000100200780c */ /* 0x040fe40003f24270 */
[----:B------:R-:W-:Y:S02]  /*c0e0*/  ISETP.GT.AND P0, PT, R2, 0x28, PT ;  /* 0x000000280200780c */ /* 0x000fe40003f04270 */
[----:B------:R-:W-:-:S02]  /*c0f0*/  FSEL R55, R55, -INF , P2 ;  /* 0xff80000037377808 */ /* 0x000fc40001000000 */
[----:B------:R-:W-:Y:S02]  /*c100*/  FSEL R23, R23, -INF , P1 ;  /* 0xff80000017177808 */ /* 0x000fe40000800000 */
[----:B------:R-:W-:Y:S02]  /*c110*/  FSEL R144, R35, -INF , P0 ;  /* 0xff80000023907808 */ /* 0x000fe40000000000 */
[C---:B------:R-:W-:Y:S02]  /*c120*/  ISETP.GT.AND P2, PT, R2.reuse, 0x19, PT ;  /* 0x000000190200780c */ /* 0x040fe40003f44270 */
[C---:B------:R-:W-:Y:S02]  /*c130*/  ISETP.GT.AND P1, PT, R2.reuse, 0x21, PT ;  /* 0x000000210200780c */ /* 0x040fe40003f24270 */
[----:B------:R-:W-:Y:S02]  /*c140*/  ISETP.GT.AND P0, PT, R2, 0x38, PT ;  /* 0x000000380200780c */ /* 0x000fe40003f04270 */
[----:B------:R-:W-:-:S02]  /*c150*/  IMNMX R3, R10, R3, PT ;  /* 0x000000030a037217 */ /* 0x000fc40003800200 */
[----:B------:R-:W-:Y:S02]  /*c160*/  FSEL R63, R63, -INF , P2 ;  /* 0xff8000003f3f7808 */ /* 0x000fe40001000000 */
[----:B------:R-:W-:Y:S02]  /*c170*/  FSEL R145, R53, -INF , P1 ;  /* 0xff80000035917808 */ /* 0x000fe40000800000 */
[----:B------:R-:W-:Y:S02]  /*c180*/  FSEL R153, R19, -INF , P0 ;  /* 0xff80000013997808 */ /* 0x000fe40000000000 */
[C---:B------:R-:W-:Y:S02]  /*c190*/  ISETP.GT.AND P2, PT, R2.reuse, 0x30, PT ;  /* 0x000000300200780c */ /* 0x040fe40003f44270 */
[----:B------:R-:W-:Y:S02]  /*c1a0*/  ISETP.GT.AND P1, PT, R2, 0x31, PT ;  /* 0x000000310200780c */ /* 0x000fe40003f24270 */
[----:B------:R-:W-:-:S02]  /*c1b0*/  ISETP.GT.AND P0, PT, R3, 0x1, PT ;  /* 0x000000010300780c */ /* 0x000fc40003f04270 */
[----:B------:R-:W-:Y:S02]  /*c1c0*/  FSEL R155, R26, -INF , P2 ;  /* 0xff8000001a9b7808 */ /* 0x000fe40001000000 */
[----:B------:R-:W-:Y:S02]  /*c1d0*/  FSEL R154, R25, -INF , P1 ;  /* 0xff800000199a7808 */ /* 0x000fe40000800000 */
[----:B------:R-:W-:Y:S02]  /*c1e0*/  FSEL R14, R14, -INF , P0 ;  /* 0xff8000000e0e7808 */ /* 0x000fe40000000000 */
[----:B------:R-:W-:Y:S02]  /*c1f0*/  ISETP.GT.AND P2, PT, R2, 0x39, PT ;  /* 0x000000390200780c */ /* 0x000fe40003f44270 */
[C---:B------:R-:W-:Y:S02]  /*c200*/  ISETP.GT.AND P1, PT, R3.reuse, 0x8, PT ;  /* 0x000000080300780c */ /* 0x040fe40003f24270 */
[----:B------:R-:W-:-:S02]  /*c210*/  ISETP.GT.AND P0, PT, R3, 0x10, PT ;  /* 0x000000100300780c */ /* 0x000fc40003f04270 */
[----:B------:R-:W-:Y:S02]  /*c220*/  FSEL R152, R18, -INF , P2 ;  /* 0xff80000012987808 */ /* 0x000fe40001000000 */
[----:B------:R-:W-:Y:S02]  /*c230*/  FSEL R41, R41, -INF , P1 ;  /* 0xff80000029297808 */ /* 0x000fe40000800000 */
[----:B------:R-:W-:Y:S02]  /*c240*/  FSEL R32, R32, -INF , P0 ;  /* 0xff80000020207808 */ /* 0x000fe40000000000 */
[C---:B------:R-:W-:Y:S02]  /*c250*/  ISETP.GT.AND P2, PT, R3.reuse, 0x9, PT ;  /* 0x000000090300780c */ /* 0x040fe40003f44270 */
[C---:B------:R-:W-:Y:S02]  /*c260*/  ISETP.GT.AND P1, PT, R3.reuse, 0x11, PT ;  /* 0x000000110300780c */ /* 0x040fe40003f24270 */
[----:B------:R-:W-:-:S02]  /*c270*/  ISETP.GT.AND P0, PT, R3, 0x19, PT ;  /* 0x000000190300780c */ /* 0x000fc40003f04270 */
[----:B------:R-:W-:Y:S02]  /*c280*/  FSEL R40, R40, -INF , P2 ;  /* 0xff80000028287808 */ /* 0x000fe40001000000 */
[----:B------:R-:W-:Y:S02]  /*c290*/  FSEL R30, R30, -INF , P1 ;  /* 0xff8000001e1e7808 */ /* 0x000fe40000800000 */
[----:B------:R-:W-:Y:S02]  /*c2a0*/  FSEL R46, R66, -INF , P0 ;  /* 0xff800000422e7808 */ /* 0x000fe40000000000 */
[----:B------:R-:W-:Y:S02]  /*c2b0*/  ISETP.GT.AND P3, PT, R2, 0x11, PT ;  /* 0x000000110200780c */ /* 0x000fe40003f64270 */
[C---:B------:R-:W-:Y:S02]  /*c2c0*/  ISETP.GT.AND P2, PT, R3.reuse, 0x18, PT ;  /* 0x000000180300780c */ /* 0x040fe40003f44270 */
[----:B------:R-:W-:-:S02]  /*c2d0*/  ISETP.GT.AND P1, PT, R3, 0x20, PT ;  /* 0x000000200300780c */ /* 0x000fc40003f24270 */
[----:B------:R-:W-:Y:S02]  /*c2e0*/  ISETP.GT.AND P0, PT, R3, 0x28, PT ;  /* 0x000000280300780c */ /* 0x000fe40003f04270 */
[----:B------:R-:W-:Y:S02]  /*c2f0*/  FSEL R60, R21, -INF , P3 ;  /* 0xff800000153c7808 */ /* 0x000fe40001800000 */
[----:B------:R-:W-:Y:S02]  /*c300*/  FSEL R43, R67, -INF , P2 ;  /* 0xff800000432b7808 */ /* 0x000fe40001000000 */
[----:B------:R-:W-:Y:S02]  /*c310*/  FSEL R143, R8, -INF , P1 ;  /* 0xff800000088f7808 */ /* 0x000fe40000800000 */
[----:B------:R-:W-:Y:S02]  /*c320*/  FSEL R141, R42, -INF , P0 ;  /* 0xff8000002a8d7808 */ /* 0x000fe40000000000 */
[----:B------:R-:W-:-:S02]  /*c330*/  ISETP.GT.AND P3, PT, R2, 0x20, PT ;  /* 0x000000200200780c */ /* 0x000fc40003f64270 */
[C---:B------:R-:W-:Y:S02]  /*c340*/  ISETP.GT.AND P2, PT, R3.reuse, 0x21, PT ;  /* 0x000000210300780c */ /* 0x040fe40003f44270 */
[C---:B------:R-:W-:Y:S02]  /*c350*/  ISETP.GT.AND P1, PT, R3.reuse, 0x29, PT ;  /* 0x000000290300780c */ /* 0x040fe40003f24270 */
[----:B------:R-:W-:Y:S02]  /*c360*/  ISETP.GT.AND P0, PT, R3, 0x31, PT ;  /* 0x000000310300780c */ /* 0x000fe40003f04270 */
[----:B------:R-:W-:Y:S02]  /*c370*/  IMNMX R0, R10, R0, PT ;  /* 0x000000000a007217 */ /* 0x000fe40003800200 */
[----:B------:R-:W-:Y:S02]  /*c380*/  FSEL R146, R57, -INF , P3 ;  /* 0xff80000039927808 */ /* 0x000fe40001800000 */
[----:B------:R-:W-:-:S02]  /*c390*/  FSEL R142, R58, -INF , P2 ;  /* 0xff8000003a8e7808 */ /* 0x000fc40001000000 */
[----:B------:R-:W-:Y:S02]  /*c3a0*/  FSEL R140, R38, -INF , P1 ;  /* 0xff800000268c7808 */ /* 0x000fe40000800000 */
[----:B------:R-:W-:Y:S02]  /*c3b0*/  FSEL R150, R28, -INF , P0 ;  /* 0xff8000001c967808 */ /* 0x000fe40000000000 */
[----:B------:R-:W-:Y:S02]  /*c3c0*/  ISETP.GT.AND P3, PT, R2, 0x29, PT ;  /* 0x000000290200780c */ /* 0x000fe40003f64270 */
[C---:B------:R-:W-:Y:S02]  /*c3d0*/  ISETP.GT.AND P2, PT, R3.reuse, 0x30, PT ;  /* 0x000000300300780c */ /* 0x040fe40003f44270 */
[----:B------:R-:W-:Y:S02]  /*c3e0*/  ISETP.GT.AND P1, PT, R3, 0x38, PT ;  /* 0x000000380300780c */ /* 0x000fe40003f24270 */
[----:B------:R-:W-:-:S02]  /*c3f0*/  ISETP.GT.AND P0, PT, R0, RZ, PT ;  /* 0x000000ff0000720c */ /* 0x000fc40003f04270 */
[----:B------:R-:W-:Y:S02]  /*c400*/  FSEL R147, R34, -INF , P3 ;  /* 0xff80000022937808 */ /* 0x000fe40001800000 */
[----:B------:R-:W-:Y:S02]  /*c410*/  FSEL R151, R29, -INF , P2 ;  /* 0xff8000001d977808 */ /* 0x000fe40001000000 */
[----:B------:R-:W-:Y:S02]  /*c420*/  FSEL R149, R22, -INF , P1 ;  /* 0xff80000016957808 */ /* 0x000fe40000800000 */
[----:B------:R-:W-:Y:S02]  /*c430*/  FSEL R12, R12, -INF , P0 ;  /* 0xff8000000c0c7808 */ /* 0x000fe40000000000 */
[C---:B------:R-:W-:Y:S02]  /*c440*/  ISETP.GT.AND P3, PT, R3.reuse, RZ, PT ;  /* 0x000000ff0300720c */ /* 0x040fe40003f64270 */
        /* <DEDUP_REMOVED lines=11> */
[----:B------:R-:W-:Y:S02]  /*c500*/  FMNMX.FTZ R4, R36, R39, !PT ;  /* 0x0000002724047209 */ /* 0x000fe40007810000 */
[----:B------:R-:W-:-:S02]  /*c510*/  FSEL R10, R65, -INF , P2 ;  /* 0xff800000410a7808 */ /* 0x000fc40001000000 */
[----:B------:R-:W-:Y:S02]  /*c520*/  FSEL R21, R17, -INF , P1 ;  /* 0xff80000011157808 */ /* 0x000fe40000800000 */
[----:B------:R-:W-:Y:S02]  /*c530*/  FSEL R22, R70, -INF , P3 ;  /* 0xff80000046167808 */ /* 0x000fe40001800000 */
[----:B------:R-:W-:Y:S02]  /*c540*/  FSEL R25, R69, -INF , P0 ;  /* 0xff80000045197808 */ /* 0x000fe40000000000 */
[C---:B------:R-:W-:Y:S02]  /*c550*/  ISETP.GT.AND P2, PT, R0.reuse, 0x19, PT ;  /* 0x000000190000780c */ /* 0x040fe40003f44270 */
[C---:B------:R-:W-:Y:S02]  /*c560*/  ISETP.GT.AND P3, PT, R0.reuse, 0x20, PT ;  /* 0x000000200000780c */ /* 0x040fe40003f64270 */
[----:B------:R-:W-:-:S02]  /*c570*/  ISETP.GT.AND P1, PT, R0, 0x21, PT ;  /* 0x000000210000780c */ /* 0x000fc40003f24270 */
[----:B------:R-:W-:Y:S02]  /*c580*/  ISETP.GT.AND P0, PT, R0, 0x28, PT ;  /* 0x000000280000780c */ /* 0x000fe40003f04270 */
[----:B------:R-:W-:Y:S02]  /*c590*/  FMNMX.FTZ R2, R44, R4, !PT ;  /* 0x000000042c027209 */ /* 0x000fe40007810000 */
[----:B------:R-:W-:Y:S02]  /*c5a0*/  FMNMX.FTZ R3, R15, R14, !PT ;  /* 0x0000000e0f037209 */ /* 0x000fe40007810000 */
[----:B------:R-:W-:Y:S02]  /*c5b0*/  FMNMX.FTZ R4, R51, R13, !PT ;  /* 0x0000000d33047209 */ /* 0x000fe40007810000 */
[----:B------:R-:W-:Y:S02]  /*c5c0*/  FSEL R26, R68, -INF , P2 ;  /* 0xff800000441a7808 */ /* 0x000fe40001000000 */
[----:B------:R-:W-:-:S02]  /*c5d0*/  FSEL R129, R62, -INF , P3 ;  /* 0xff8000003e817808 */ /* 0x000fc40001800000 */
[----:B------:R-:W-:Y:S02]  /*c5e0*/  FSEL R132, R59, -INF , P1 ;  /* 0xff8000003b847808 */ /* 0x000fe40000800000 */
[----:B------:R-:W-:Y:S02]  /*c5f0*/  FSEL R139, R49, -INF , P0 ;  /* 0xff800000318b7808 */ /* 0x000fe40000000000 */
[----:B------:R-:W-:Y:S02]  /*c600*/  FMNMX.FTZ R2, R45, R2, !PT ;  /* 0x000000022d027209 */ /* 0x000fe40007810000 */
[C---:B------:R-:W-:Y:S02]  /*c610*/  ISETP.GT.AND P4, PT, R0.reuse, 0x29, PT ;  /* 0x000000290000780c */ /* 0x040fe40003f84270 */
[C---:B------:R-:W-:Y:S02]  /*c620*/  ISETP.GT.AND P3, PT, R0.reuse, 0x30, PT ;  /* 0x000000300000780c */ /* 0x040fe40003f64270 */
[----:B------:R-:W-:-:S02]  /*c630*/  ISETP.GT.AND P2, PT, R0, 0x31, PT ;  /* 0x000000310000780c */ /* 0x000fc40003f44270 */
[C---:B------:R-:W-:Y:S02]  /*c640*/  ISETP.GT.AND P1, PT, R0.reuse, 0x38, PT ;  /* 0x000000380000780c */ /* 0x040fe40003f24270 */
[----:B------:R-:W-:Y:S02]  /*c650*/  ISETP.GT.AND P0, PT, R0, 0x39, PT ;  /* 0x000000390000780c */ /* 0x000fe40003f04270 */
        /* <DEDUP_REMOVED lines=35> */
[----:B------:R-:W-:Y:S02]  /*c890*/  FSEL R138, R33, -INF , P4 ;  /* 0xff800000218a7808 */ /* 0x000fe40002000000 */
[----:B------:R-:W-:Y:S02]  /*c8a0*/  FMNMX.FTZ R0, R156, R0, !PT ;  /* 0x000000009c007209 */ /* 0x000fe40007810000 */
[----:B------:R-:W-:Y:S02]  /*c8b0*/  FMNMX.FTZ R135, R140, R135, !PT ;  /* 0x000000878c877209 */ /* 0x000fe40007810000 */
[----:B------:R-:W-:Y:S02]  /*c8c0*/  FMNMX.FTZ R3, R139, R3, !PT ;  /* 0x000000038b037209 */ /* 0x000fe40007810000 */
[----:B------:R-:W-:-:S02]  /*c8d0*/  FMNMX.FTZ R2, R155, R2, !PT ;  /* 0x000000029b027209 */ /* 0x000fc40007810000 */
[----:B------:R-:W-:Y:S02]  /*c8e0*/  FSEL R137, R24, -INF , P3 ;  /* 0xff80000018897808 */ /* 0x000fe40001800000 */
[----:B------:R-:W-:Y:S02]  /*c8f0*/  FMNMX.FTZ R0, R167, R0, !PT ;  /* 0x00000000a7007209 */ /* 0x000fe40007810000 */
[----:B------:R-:W-:Y:S02]  /*c900*/  FMNMX.FTZ R135, R151, R135, !PT ;  /* 0x0000008797877209 */ /* 0x000fe40007810000 */
[----:B------:R-:W-:Y:S02]  /*c910*/  FMNMX.FTZ R3, R138, R3, !PT ;  /* 0x000000038a037209 */ /* 0x000fe40007810000 */
[----:B------:R-:W-:Y:S02]  /*c920*/  FMNMX.FTZ R2, R154, R2, !PT ;  /* 0x000000029a027209 */ /* 0x000fe40007810000 */
[----:B------:R-:W-:-:S02]  /*c930*/  FSEL R131, R31, -INF , P2 ;  /* 0xff8000001f837808 */ /* 0x000fc40001000000 */
[----:B------:R-:W-:Y:S02]  /*c940*/  FMNMX.FTZ R0, R166, R0, !PT ;  /* 0x00000000a6007209 */ /* 0x000fe40007810000 */
        /* <DEDUP_REMOVED lines=27> */
[----:B---3--:R-:W-:-:S03]  /*cb00*/  FMNMX.FTZ R135, R135, R3, !PT ;  /* 0x0000000387877209 */ /* 0x008fc60007810000 */
.L_x_2011:
[C---:B------:R-:W-:Y:S01]  /*cb10*/  FMUL.FTZ R20, R136.reuse, c[0x0][0x2d0] ;  /* 0x0000b40088147a20 */ /* 0x040fe20000410000 */
[----:B------:R-:W-:Y:S01]  /*cb20*/  FSETP.NEU.FTZ.AND P0, PT, R136, -INF , PT ;  /* 0xff8000008800780b */ /* 0x000fe20003f1d000 */
[----:B------:R-:W-:Y:S01]  /*cb30*/  FMUL.FTZ R3, R135, c[0x0][0x2d0] ;  /* 0x0000b40087037a20 */ /* 0x000fe20000410000 */
[----:B------:R-:W-:Y:S01]  /*cb40*/  SHF.L.U32 R233, R9, 0x1, RZ ;  /* 0x0000000109e97819 */ /* 0x000fe200000006ff */
[----:B------:R-:W-:Y:S01]  /*cb50*/  WARPSYNC 0xffffffff ;  /* 0xffffffff00007948 */ /* 0x000fe20003800000 */
[----:B------:R-:W-:-:S02]  /*cb60*/  FSEL R20, R20, RZ, P0 ;  /* 0x000000ff14147208 */ /* 0x000fc40000000000 */
[----:B------:R-:W-:Y:S01]  /*cb70*/  FSETP.NEU.FTZ.AND P0, PT, R135, -INF , PT ;  /* 0xff8000008700780b */ /* 0x000fe20003f1d000 */
[----:B------:R-:W-:Y:S01]  /*cb80*/  LDSM.16.MT88.4 R100, [R233+0x2100] ;  /* 0x00210000e964783b */ /* 0x000fe20000004200 */
[-C--:B------:R-:W-:Y:S01]  /*cb90*/  LEA R236, R6, R233.reuse, 0x1 ;  /* 0x000000e906ec7211 */ /* 0x080fe200078e08ff */
[--C-:B------:R-:W-:Y:S01]  /*cba0*/  FFMA.FTZ R0, R36, c[0x0][0x2d0], -R20.reuse ;  /* 0x0000b40024007a23 */ /* 0x100fe20000010814 */
[----:B------:R-:W-:Y:S01]  /*cbb0*/  FSEL R3, R3, RZ, P0 ;  /* 0x000000ff03037208 */ /* 0x000fe20000000000 */
[--C-:B------:R-:W-:Y:S01]  /*cbc0*/  FFMA.FTZ R2, R50, c[0x0][0x2d0], -R20.reuse ;  /* 0x0000b40032027a23 */ /* 0x100fe20000010814 */
[----:B------:R-:W-:Y:S01]  /*cbd0*/  FSETP.NEU.FTZ.AND P0, PT, R134, -INF , PT ;  /* 0xff8000008600780b */ /* 0x000fe20003f1d000 */
[----:B------:R1:W-:Y:S01]  /*cbe0*/  MUFU.EX2 R207, R0 ;  /* 0x0000000000cf7308 */ /* 0x0003e20000000800 */
[----:B----4-:R-:W-:Y:S01]  /*cbf0*/  FMNMX.FTZ R133, R133, R8, !PT ;  /* 0x0000000885857209 */ /* 0x010fe20007810000 */
[----:B------:R-:W-:Y:S01]  /*cc00*/  FFMA.FTZ R4, R43, c[0x0][0x2d0], -R3 ;  /* 0x0000b4002b047a23 */ /* 0x000fe20000010803 */
[----:B------:R-:W-:Y:S01]  /*cc10*/  LEA R234, R7, R233, 0x1 ;  /* 0x000000e907ea7211 */ /* 0x000fe200078e08ff */
[----:B------:R-:W-:Y:S03]  /*cc20*/  LDSM.16.MT88.4 R84, [R236+0x2100] ;  /* 0x00210000ec54783b */ /* 0x000fe60000004200 */
[----:B------:R-:W-:Y:S01]  /*cc30*/  LEA R235, R6, R234, 0x1 ;  /* 0x000000ea06eb7211 */ /* 0x000fe200078e08ff */
[----:B------:R2:W-:Y:S01]  /*cc40*/  MUFU.EX2 R245, R2 ;  /* 0x0000000200f57308 */ /* 0x0005e20000000800 */
[----:B------:R-:W-:Y:S04]  /*cc50*/  LDSM.16.MT88.4 R92, [R234+0x2100] ;  /* 0x00210000ea5c783b */ /* 0x000fe80000004200 */
[----:B------:R-:W-:Y:S01]  /*cc60*/  LDSM.16.MT88.4 R108, [R235+0x2100] ;  /* 0x00210000eb6c783b */ /* 0x000fe20000004200 */
[----:B-1----:R-:W-:-:S02]  /*cc70*/  FFMA.FTZ R0, R39, c[0x0][0x2d0], -R20 ;  /* 0x0000b40027007a23 */ /* 0x002fc40000010814 */
[----:B------:R1:W-:Y:S01]  /*cc80*/  MUFU.EX2 R5, R4 ;  /* 0x0000000400057308 */ /* 0x0003e20000000800 */
[----:B------:R-:W-:Y:S04]  /*cc90*/  LDSM.16.MT88.4 R36, [R234+0x900] ;  /* 0x00090000ea24783b */ /* 0x000fe80000004200 */
[----:B------:R-:W-:Y:S01]  /*cca0*/  LDSM.16.MT88.4 R96, [R235+0x100] ;  /* 0x00010000eb60783b */ /* 0x000fe20000004200 */
[----:B--2---:R-:W-:Y:S02]  /*ccb0*/  FMUL.FTZ R2, R134, c[0x0][0x2d0] ;  /* 0x0000b40086027a20 */ /* 0x004fe40000410000 */
[----:B------:R2:W-:Y:S03]  /*ccc0*/  MUFU.EX2 R206, R0 ;  /* 0x0000000000ce7308 */ /* 0x0005e60000000800 */
[----:B------:R-:W-:-:S02]  /*ccd0*/  FSEL R2, R2, RZ, P0 ;  /* 0x000000ff02027208 */ /* 0x000fc40000000000 */
[----:B------:R-:W-:-:S03]  /*cce0*/  FSETP.NEU.FTZ.AND P0, PT, R133, -INF , PT ;  /* 0xff8000008500780b */ /* 0x000fc60003f1d000 */
[----:B-1----:R-:W-:-:S04]  /*ccf0*/  FFMA.FTZ R4, R60, c[0x0][0x2d0], -R2 ;  /* 0x0000b4003c047a23 */ /* 0x002fc80000010802 */
[----:B------:R1:W-:Y:S01]  /*cd00*/  MUFU.EX2 R252, R4 ;  /* 0x0000000400fc7308 */ /* 0x0003e20000000800 */
[----:B--2---:R-:W-:-:S07]  /*cd10*/  FFMA.FTZ R0, R44, c[0x0][0x2d0], -R20 ;  /* 0x0000b4002c007a23 */ /* 0x004fce0000010814 */
[----:B------:R2:W-:Y:S01]  /*cd20*/  MUFU.EX2 R212, R0 ;  /* 0x0000000000d47308 */ /* 0x0005e20000000800 */
[----:B-1----:R-:W-:Y:S02]  /*cd30*/  FFMA.FTZ R4, R61, c[0x0][0x2d0], -R2 ;  /* 0x0000b4003d047a23 */ /* 0x002fe40000010802 */
[----:B--2---:R-:W-:-:S05]  /*cd40*/  FFMA.FTZ R0, R45, c[0x0][0x2d0], -R20 ;  /* 0x0000b4002d007a23 */ /* 0x004fca0000010814 */
[----:B------:R1:W2:Y:S02]  /*cd50*/  MUFU.EX2 R247, R0 ;  /* 0x0000000000f77308 */ /* 0x0002a40000000800 */
[----:B-1----:R-:W-:Y:S01]  /*cd60*/  FFMA.FTZ R0, R47, c[0x0][0x2d0], -R20 ;  /* 0x0000b4002f007a23 */ /* 0x002fe20000010814 */
[----:B--2---:R-:W-:-:S05]  /*cd70*/  F2FP.BF16.PACK_AB R18, R247, R212 ;  /* 0x000000d4f712723e */ /* 0x004fca00000010ff */
        /* <DEDUP_REMOVED lines=9> */
[----:B-1----:R-:W-:Y:S01]  /*ce10*/  FFMA.FTZ R0, R41, c[0x0][0x2d0], -R3 ;  /* 0x0000b40029007a23 */ /* 0x002fe20000010803 */
[----:B--2---:R-:W-:-:S05]  /*ce20*/  F2FP.BF16.PACK_AB R17, R179, R204 ;  /* 0x000000ccb311723e */ /* 0x004fca00000010ff */
[----:B------:R1:W-:Y:S02]  /*ce30*/  MUFU.EX2 R205, R0 ;  /* 0x0000000000cd7308 */ /* 0x0003e40000000800 */
[--C-:B-1----:R-:W-:Y:S02]  /*ce40*/  FFMA.FTZ R0, R40, c[0x0][0x2d0], -R3.reuse ;  /* 0x0000b40028007a23 */ /* 0x102fe40000010803 */
[----:B------:R-:W-:Y:S04]  /*ce50*/  LDSM.16.MT88.4 R40, [R233+0x900] ;  /* 0x00090000e928783b */ /* 0x000fe80000004200 */
[----:B------:R1:W2:Y:S02]  /*ce60*/  MUFU.EX2 R213, R0 ;  /* 0x0000000000d57308 */ /* 0x0002a40000000800 */
[----:B-1----:R-:W-:Y:S01]  /*ce70*/  FFMA.FTZ R0, R32, c[0x0][0x2d0], -R3 ;  /* 0x0000b40020007a23 */ /* 0x002fe20000010803 */
[----:B--2---:R-:W-:-:S05]  /*ce80*/  F2FP.BF16.PACK_AB R19, R213, R205 ;  /* 0x000000cdd513723e */ /* 0x004fca00000010ff */
[----:B------:R1:W-:Y:S02]  /*ce90*/  MUFU.EX2 R161, R0 ;  /* 0x0000000000a17308 */ /* 0x0003e40000000800 */
[--C-:B-1----:R-:W-:Y:S02]  /*cea0*/  FFMA.FTZ R0, R30, c[0x0][0x2d0], -R3.reuse ;  /* 0x0000b4001e007a23 */ /* 0x102fe40000010803 */
[----:B------:R-:W-:Y:S04]  /*ceb0*/  LDSM.16.MT88.4 R28, [R236+0x900] ;  /* 0x00090000ec1c783b */ /* 0x000fe80000004200 */
[----:B------:R1:W-:Y:S02]  /*cec0*/  MUFU.EX2 R27, R0 ;  /* 0x00000000001b7308 */ /* 0x0003e40000000800 */
[----:B-1----:R-:W-:-:S02]  /*ced0*/  FFMA.FTZ R0, R46, c[0x0][0x2d0], -R3 ;  /* 0x0000b4002e007a23 */ /* 0x002fc40000010803 */
[----:B------:R-:W-:Y:S04]  /*cee0*/  LDSM.16.MT88.4 R44, [R236+0x100] ;  /* 0x00010000ec2c783b */ /* 0x000fe80000004200 */
[----:B------:R1:W-:Y:S02]  /*cef0*/  MUFU.EX2 R221, R0 ;  /* 0x0000000000dd7308 */ /* 0x0003e40000000800 */
[--C-:B-1----:R-:W-:Y:S02]  /*cf00*/  FFMA.FTZ R0, R51, c[0x0][0x2d0], -R2.reuse ;  /* 0x0000b40033007a23 */ /* 0x102fe40000010802 */
[----:B------:R-:W-:Y:S04]  /*cf10*/  LDSM.16.MT88.4 R48, [R234+0x100] ;  /* 0x00010000ea30783b */ /* 0x000fe80000004200 */
[----:B------:R1:W-:Y:S02]  /*cf20*/  MUFU.EX2 R177, R0 ;  /* 0x0000000000b17308 */ /* 0x0003e40000000800 */
[----:B-1----:R-:W-:-:S06]  /*cf30*/  FFMA.FTZ R0, R13, c[0x0][0x2d0], -R2 ;  /* 0x0000b4000d007a23 */ /* 0x002fcc0000010802 */
[----:B------:R1:W-:Y:S02]  /*cf40*/  MUFU.EX2 R176, R0 ;  /* 0x0000000000b07308 */ /* 0x0003e40000000800 */
[----:B-1----:R-:W-:-:S06]  /*cf50*/  FFMA.FTZ R0, R55, c[0x0][0x2d0], -R2 ;  /* 0x0000b40037007a23 */ /* 0x002fcc0000010802 */
[----:B------:R1:W-:Y:S02]  /*cf60*/  MUFU.EX2 R178, R0 ;  /* 0x0000000000b27308 */ /* 0x0003e40000000800 */
[--C-:B-1----:R-:W-:Y:S02]  /*cf70*/  FFMA.FTZ R0, R56, c[0x0][0x2d0], -R2.reuse ;  /* 0x0000b40038007a23 */ /* 0x102fe40000010802 */
[----:B------:R-:W1:Y:S04]  /*cf80*/  LDSM.16.MT88.4 R56, [R233+0x100] ;  /* 0x00010000e938783b */ /* 0x000e680000004200 */
[----:B------:R2:W3:Y:S02]  /*cf90*/  MUFU.EX2 R199, R0 ;  /* 0x0000000000c77308 */ /* 0x0004e40000000800 */
[----:B--2---:R-:W-:Y:S01]  /*cfa0*/  FFMA.FTZ R0, R23, c[0x0][0x2d0], -R2 ;  /* 0x0000b40017007a23 */ /* 0x004fe20000010802 */
[----:B------:R-:W-:-:S05]  /*cfb0*/  MOV R23, R5 ;  /* 0x0000000500177202 */ /* 0x000fca0000000f00 */
[----:B------:R-:W-:Y:S01]  /*cfc0*/  MUFU.EX2 R5, R4 ;  /* 0x0000000400057308 */ /* 0x000fe20000000800 */
[----:B---3--:R-:W-:-:S07]  /*cfd0*/  F2FP.BF16.PACK_AB R14, R199, R178 ;  /* 0x000000b2c70e723e */ /* 0x008fce00000010ff */
[----:B------:R2:W-:Y:S02]  /*cfe0*/  MUFU.EX2 R160, R0 ;  /* 0x0000000000a07308 */ /* 0x0005e40000000800 */
[----:B--2---:R-:W-:-:S05]  /*cff0*/  FMUL.FTZ R0, R133, c[0x0][0x2d0] ;  /* 0x0000b40085007a20 */ /* 0x004fca0000410000 */
[----:B------:R-:W-:-:S05]  /*d000*/  FSEL R0, R0, RZ, P0 ;  /* 0x000000ff00007208 */ /* 0x000fca0000000000 */
[----:B------:R-:W-:Y:S01]  /*d010*/  FFMA.FTZ R4, R12, c[0x0][0x2d0], -R0 ;  /* 0x0000b4000c047a23 */ /* 0x000fe20000010800 */
[----:B------:R-:W-:-:S03]  /*d020*/  F2FP.BF16.PACK_AB R12, R176, R177 ;  /* 0x000000b1b00c723e */ /* 0x000fc600000010ff */
[----:B------:R2:W-:Y:S02]  /*d030*/  MUFU.EX2 R214, R4 ;  /* 0x0000000400d67308 */ /* 0x0005e40000000800 */
[----:B--2---:R-:W-:Y:S01]  /*d040*/  FFMA.FTZ R4, R16, c[0x0][0x2d0], -R0 ;  /* 0x0000b40010047a23 */ /* 0x004fe20000010800 */
[----:B------:R-:W-:-:S05]  /*d050*/  F2FP.BF16.PACK_AB R16, R206, R207 ;  /* 0x000000cfce10723e */ /* 0x000fca00000010ff */
[----:B------:R2:W3:Y:S02]  /*d060*/  MUFU.EX2 R215, R4 ;  /* 0x0000000400d77308 */ /* 0x0004e40000000800 */
[C---:B-1----:R-:W-:Y:S08]  /*d070*/  HMMA.16816.F32.BF16 R68, R16.reuse, R56, RZ ;  /* 0x000000381044723c */ /* 0x042ff000000418ff */
[----:B------:R-:W-:Y:S01]  /*d080*/  HMMA.16816.F32.BF16 R64, R16, R48, RZ ;  /* 0x000000301040723c */ /* 0x000fe200000418ff */
[----:B--2---:R-:W-:Y:S01]  /*d090*/  FFMA.FTZ R4, R10, c[0x0][0x2d0], -R0 ;  /* 0x0000b4000a047a23 */ /* 0x004fe20000010800 */
[----:B---3--:R-:W-:-:S02]  /*d0a0*/  F2FP.BF16.PACK_AB R13, R215, R214 ;  /* 0x000000d6d70d723e */ /* 0x008fc400000010ff */
[----:B------:R-:W-:Y:S01]  /*d0b0*/  F2FP.BF16.PACK_AB R10, R220, R245 ;  /* 0x000000f5dc0a723e */ /* 0x000fe200000010ff */
[----:B------:R1:W-:Y:S03]  /*d0c0*/  MUFU.EX2 R198, R4 ;  /* 0x0000000400c67308 */ /* 0x0003e60000000800 */
[C---:B------:R-:W-:Y:S08]  /*d0d0*/  HMMA.16816.F32.BF16 R124, R16.reuse, R96, RZ ;  /* 0x00000060107c723c */ /* 0x040ff000000418ff */
[----:B------:R-:W-:Y:S01]  /*d0e0*/  HMMA.16816.F32.BF16 R112, R16, R84, RZ ;  /* 0x000000541070723c */ /* 0x000fe200000418ff */
[----:B-1----:R-:W-:Y:S01]  /*d0f0*/  FFMA.FTZ R4, R11, c[0x0][0x2d0], -R0 ;  /* 0x0000b4000b047a23 */ /* 0x002fe20000010800 */
[----:B------:R-:W-:-:S06]  /*d100*/  F2FP.BF16.PACK_AB R11, R221, R23 ;  /* 0x00000017dd0b723e */ /* 0x000fcc00000010ff */
[C---:B------:R-:W-:Y:S01]  /*d110*/  HMMA.16816.F32.BF16 R72, R16.reuse, R108, RZ ;  /* 0x0000006c1048723c */ /* 0x040fe200000418ff */
[----:B------:R1:W2:Y:S07]  /*d120*/  MUFU.EX2 R163, R4 ;  /* 0x0000000400a37308 */ /* 0x0002ae0000000800 */
[C---:B------:R-:W-:Y:S08]  /*d130*/  HMMA.16816.F32.BF16 R120, R16.reuse, R100, RZ ;  /* 0x000000641078723c */ /* 0x040ff000000418ff */
[----:B------:R-:W-:Y:S01]  /*d140*/  HMMA.16816.F32.BF16 R116, R16, R92, RZ ;  /* 0x0000005c1074723c */ /* 0x000fe200000418ff */
[----:B-1----:R-:W-:Y:S01]  /*d150*/  FFMA.FTZ R4, R63, c[0x0][0x2d0], -R2 ;  /* 0x0000b4003f047a23 */ /* 0x002fe20000010802 */
[----:B--2---:R-:W-:-:S03]  /*d160*/  F2FP.BF16.PACK_AB R15, R163, R198 ;  /* 0x000000c6a30f723e */ /* 0x004fc600000010ff */
[----:B------:R1:W2:Y:S03]  /*d170*/  MUFU.EX2 R196, R4 ;  /* 0x0000000400c47308 */ /* 0x0002a60000000800 */
[----:B------:R-:W-:Y:S08]  /*d180*/  HMMA.16816.F32.BF16 R60, R16, R44, RZ ;  /* 0x0000002c103c723c */ /* 0x000ff000000418ff */
[----:B------:R-:W-:Y:S01]  /*d190*/  HMMA.16816.F32.BF16 R32, R12, R48, RZ ;  /* 0x000000300c20723c */ /* 0x000fe200000418ff */
[----:B-1----:R-:W-:Y:S01]  /*d1a0*/  FFMA.FTZ R4, R21, c[0x0][0x2d0], -R0 ;  /* 0x0000b40015047a23 */ /* 0x002fe20000010800 */
[----:B------:R-:W-:-:S06]  /*d1b0*/  MOV R21, R27 ;  /* 0x0000001b00157202 */ /* 0x000fcc0000000f00 */
[----:B------:R-:W-:Y:S01]  /*d1c0*/  HMMA.16816.F32.BF16 R52, R12, R56, RZ ;  /* 0x000000380c34723c */ /* 0x000fe200000418ff */
[----:B------:R-:W-:Y:S01]  /*d1d0*/  MOV R49, R163 ;  /* 0x000000a300317202 */ /* 0x000fe20000000f00 */
[----:B------:R1:W-:Y:S01]  /*d1e0*/  MUFU.EX2 R246, R4 ;  /* 0x0000000400f67308 */ /* 0x0003e20000000800 */
[----:B------:R-:W-:-:S05]  /*d1f0*/  F2FP.BF16.PACK_AB R9, R21, R161 ;  /* 0x000000a11509723e */ /* 0x000fca00000010ff */
[C---:B------:R-:W-:Y:S07]  /*d200*/  HMMA.16816.F32.BF16 R104, R12.reuse, R96, RZ ;  /* 0x000000600c68723c */ /* 0x040fee00000418ff */
[----:B--2---:R-:W-:Y:S01]  /*d210*/  MOV R97, R196 ;  /* 0x000000c400617202 */ /* 0x004fe20000000f00 */
[----:B------:R-:W-:Y:S01]  /*d220*/  HMMA.16816.F32.BF16 R76, R12, R84, RZ ;  /* 0x000000540c4c723c */ /* 0x000fe200000418ff */
[----:B-1----:R-:W-:Y:S01]  /*d230*/  FFMA.FTZ R4, R22, c[0x0][0x2d0], -R0 ;  /* 0x0000b40016047a23 */ /* 0x002fe20000010800 */
[----:B------:R-:W-:-:S03]  /*d240*/  MOV R22, R24 ;  /* 0x0000001800167202 */ /* 0x000fc60000000f00 */
[----:B------:R1:W-:Y:S01]  /*d250*/  MUFU.EX2 R7, R4 ;  /* 0x0000000400077308 */ /* 0x0003e20000000800 */
[----:B------:R-:W-:Y:S02]  /*d260*/  F2FP.BF16.PACK_AB R8, R22, R162 ;  /* 0x000000a21608723e */ /* 0x000fe400000010ff */
[----:B------:R-:W-:Y:S08]  /*d270*/  HMMA.16816.F32.BF16 R88, R12, R100, RZ ;  /* 0x000000640c58723c */ /* 0x000ff000000418ff */
[----:B------:R-:W-:Y:S01]  /*d280*/  HMMA.16816.F32.BF16 R180, R8, R28, R60 ;  /* 0x0000001c08b4723c */ /* 0x000fe2000004183c */
[----:B------:R-:W2:Y:S01]  /*d290*/  LDSM.16.MT88.4 R60, [R235+0x2900] ;  /* 0x00290000eb3c783b */ /* 0x000ea20000004200 */
[----:B-1----:R-:W-:-:S06]  /*d2a0*/  FFMA.FTZ R4, R25, c[0x0][0x2d0], -R0 ;  /* 0x0000b40019047a23 */ /* 0x002fcc0000010800 */
[----:B------:R-:W-:Y:S01]  /*d2b0*/  HMMA.16816.F32.BF16 R200, R8, R40, R68 ;  /* 0x0000002808c8723c */ /* 0x000fe20000041844 */
[----:B------:R1:W3:Y:S07]  /*d2c0*/  MUFU.EX2 R197, R4 ;  /* 0x0000000400c57308 */ /* 0x0002ee0000000800 */
[----:B------:R-:W-:Y:S07]  /*d2d0*/  HMMA.16816.F32.BF16 R68, R12, R108, RZ ;  /* 0x0000006c0c44723c */ /* 0x000fee00000418ff */
[----:B------:R-:W-:Y:S01]  /*d2e0*/  MOV R108, R198 ;  /* 0x000000c6006c7202 */ /* 0x000fe20000000f00 */
[----:B------:R-:W-:Y:S01]  /*d2f0*/  HMMA.16816.F32.BF16 R192, R8, R36, R64 ;  /* 0x0000002408c0723c */ /* 0x000fe20000041840 */
[----:B------:R-:W4:Y:S01]  /*d300*/  LDSM.16.MT88.4 R64, [R236+0x2900] ;  /* 0x00290000ec40783b */ /* 0x000f220000004200 */
[----:B-1----:R-:W-:Y:S01]  /*d310*/  FFMA.FTZ R4, R26, c[0x0][0x2d0], -R0 ;  /* 0x0000b4001a047a23 */ /* 0x002fe20000010800 */
[----:B---3--:R-:W-:-:S03]  /*d320*/  MOV R96, R197 ;  /* 0x000000c500607202 */ /* 0x008fc60000000f00 */
[----:B------:R1:W3:Y:S02]  /*d330*/  MUFU.EX2 R48, R4 ;  /* 0x0000000400307308 */ /* 0x0002e40000000800 */
[C---:B------:R-:W-:Y:S07]  /*d340*/  HMMA.16816.F32.BF16 R24, R12.reuse, R44, RZ ;  /* 0x0000002c0c18723c */ /* 0x040fee00000418ff */
[----:B------:R-:W-:Y:S01]  /*d350*/  MOV R44, R7 ;  /* 0x00000007002c7202 */ /* 0x000fe20000000f00 */
[----:B------:R-:W-:Y:S01]  /*d360*/  HMMA.16816.F32.BF16 R80, R12, R92, RZ ;  /* 0x0000005c0c50723c */ /* 0x000fe200000418ff */
[----:B------:R-:W-:-:S02]  /*d370*/  MOV R45, R5 ;  /* 0x00000005002d7202 */ /* 0x000fc40000000f00 */
[----:B------:R-:W-:Y:S02]  /*d380*/  F2FP.BF16.PACK_AB R5, R44, R246 ;  /* 0x000000f62c05723e */ /* 0x000fe400000010ff */
[----:B------:R-:W-:Y:S02]  /*d390*/  F2FP.BF16.PACK_AB R6, R196, R45 ;  /* 0x0000002dc406723e */ /* 0x000fe400000010ff */
[----:B-1----:R-:W-:Y:S02]  /*d3a0*/  F2FP.BF16.PACK_AB R4, R252, R160 ;  /* 0x000000a0fc04723e */ /* 0x002fe400000010ff */
[----:B---3--:R-:W-:Y:S02]  /*d3b0*/  F2FP.BF16.PACK_AB R7, R48, R197 ;  /* 0x000000c53007723e */ /* 0x008fe400000010ff */
[----:B------:R-:W-:-:S05]  /*d3c0*/  MOV R92, R199 ;  /* 0x000000c7005c7202 */ /* 0x000fca0000000f00 */
[C---:B------:R-:W-:Y:S01]  /*d3d0*/  HMMA.16816.F32.BF16 R168, R4.reuse, R36, R32 ;  /* 0x0000002404a8723c */ /* 0x040fe20000041820 */
[----:B------:R-:W1:Y:S06]  /*d3e0*/  LDSM.16.MT88.4 R32, [R235+0x900] ;  /* 0x00090000eb20783b */ /* 0x000e6c0000004200 */
[----:B------:R-:W-:Y:S01]  /*d3f0*/  MOV R37, R221 ;  /* 0x000000dd00257202 */ /* 0x000fe20000000f00 */
[----:B------:R-:W-:Y:S01]  /*d400*/  HMMA.16816.F32.BF16 R172, R4, R28, R24 ;  /* 0x0000001c04ac723c */ /* 0x000fe20000041818 */
[----:B------:R-:W3:Y:S01]  /*d410*/  LDSM.16.MT88.4 R24, [R233+0x2900] ;  /* 0x00290000e918783b */ /* 0x000ee20000004200 */
[----:B------:R-:W-:-:S05]  /*d420*/  MOV R36, R220 ;  /* 0x000000dc00247202 */ /* 0x000fca0000000f00 */
[----:B------:R-:W-:Y:S01]  /*d430*/  FFMA.FTZ R28, R151, c[0x0][0x2d0], -R3 ;  /* 0x0000b400971c7a23 */ /* 0x000fe20000010803 */
[----:B--2---:R-:W-:Y:S01]  /*d440*/  HMMA.16816.F32.BF16 R248, R4, R60, R68 ;  /* 0x0000003c04f8723c */ /* 0x004fe20000041844 */
[----:B------:R-:W-:-:S07]  /*d450*/  FFMA.FTZ R29, R164, c[0x0][0x2d0], -R20 ;  /* 0x0000b400a41d7a23 */ /* 0x000fce0000010814 */
[----:B------:R-:W-:Y:S08]  /*d460*/  HMMA.16816.F32.BF16 R68, R12, R102, RZ ;  /* 0x000000660c44723c */ /* 0x000ff000000418ff */
[C---:B------:R-:W-:Y:S01]  /*d470*/  HMMA.16816.F32.BF16 R184, R4.reuse, R40, R52 ;  /* 0x0000002804b8723c */ /* 0x040fe20000041834 */
[----:B------:R-:W2:Y:S07]  /*d480*/  LDSM.16.MT88.4 R52, [R234+0x2900] ;  /* 0x00290000ea34783b */ /* 0x000eae0000004200 */
[----:B----4-:R-:W-:Y:S08]  /*d490*/  HMMA.16816.F32.BF16 R228, R4, R64, R76 ;  /* 0x0000004004e4723c */ /* 0x010ff0000004184c */
[-C--:B-1----:R-:W-:Y:S08]  /*d4a0*/  HMMA.16816.F32.BF16 R188, R8, R32.reuse, R124 ;  /* 0x0000002008bc723c */ /* 0x082ff0000004187c */
[C---:B------:R-:W-:Y:S07]  /*d4b0*/  HMMA.16816.F32.BF16 R124, R4.reuse, R32, R104 ;  /* 0x00000020047c723c */ /* 0x040fee0000041868 */
[----:B------:R-:W-:Y:S01]  /*d4c0*/  MOV R33, R161 ;  /* 0x000000a100217202 */ /* 0x000fe20000000f00 */
[----:B---3--:R-:W-:Y:S01]  /*d4d0*/  HMMA.16816.F32.BF16 R104, R4, R26, R68 ;  /* 0x0000001a0468723c */ /* 0x008fe20000041844 */
[----:B------:R-:W-:Y:S01]  /*d4e0*/  MOV R101, R228 ;  /* 0x000000e400657202 */ /* 0x000fe20000000f00 */
[----:B------:R-:W-:Y:S01]  /*d4f0*/  FFMA.FTZ R32, R167, c[0x0][0x2d0], -R20 ;  /* 0x0000b400a7207a23 */ /* 0x000fe20000010814 */
[----:B------:R-:W-:-:S02]  /*d500*/  MOV R100, R229 ;  /* 0x000000e500647202 */ /* 0x000fc40000000f00 */
[----:B------:R-:W-:Y:S02]  /*d510*/  MOV R85, R230 ;  /* 0x000000e600557202 */ /* 0x000fe40000000f00 */
[----:B------:R-:W-:Y:S01]  /*d520*/  MOV R84, R231 ;  /* 0x000000e700547202 */ /* 0x000fe20000000f00 */
[----:B------:R-:W-:Y:S08]  /*d530*/  HMMA.16816.F32.BF16 R68, R12, R94, RZ ;  /* 0x0000005e0c44723c */ /* 0x000ff000000418ff */
[----:B------:R-:W-:Y:S08]  /*d540*/  HMMA.16816.F32.BF16 R224, R8, R64, R112 ;  /* 0x0000004008e0723c */ /* 0x000ff00000041870 */
[C---:B------:R-:W-:Y:S08]  /*d550*/  HMMA.16816.F32.BF16 R216, R4.reuse, R24, R88 ;  /* 0x0000001804d8723c */ /* 0x040ff00000041858 */
[----:B--2---:R-:W-:Y:S08]  /*d560*/  HMMA.16816.F32.BF16 R208, R4, R52, R80 ;  /* 0x0000003404d0723c */ /* 0x004ff00000041850 */
[----:B------:R-:W-:Y:S08]  /*d570*/  HMMA.16816.F32.BF16 R228, R8, R60, R72 ;  /* 0x0000003c08e4723c */ /* 0x000ff00000041848 */
[----:B------:R-:W-:Y:S08]  /*d580*/  HMMA.16816.F32.BF16 R112, R4, R54, R68 ;  /* 0x000000360470723c */ /* 0x000ff00000041844 */
        /* <DEDUP_REMOVED lines=12> */
[----:B------:R-:W1:Y:S07]  /*d650*/  LDSM.16.MT88.4 R12, [R233+0x1100] ;  /* 0x00110000e90c783b */ /* 0x000e6e0000004200 */
[C---:B------:R-:W-:Y:S07]  /*d660*/  HMMA.16816.F32.BF16 R4, R16.reuse, R50, RZ ;  /* 0x000000321004723c */ /* 0x040fee00000418ff */
[----:B------:R-:W-:Y:S01]  /*d670*/  MOV R51, R162 ;  /* 0x000000a200337202 */ /* 0x000fe20000000f00 */
[----:B------:R-:W-:Y:S01]  /*d680*/  HMMA.16816.F32.BF16 R56, R16, R58, RZ ;  /* 0x0000003a1038723c */ /* 0x000fe200000418ff */
[----:B------:R-:W-:-:S07]  /*d690*/  MOV R50, R160 ;  /* 0x000000a000327202 */ /* 0x000fce0000000f00 */
[C---:B------:R-:W-:Y:S08]  /*d6a0*/  HMMA.16816.F32.BF16 R116, R8.reuse, R52, R116 ;  /* 0x000000340874723c */ /* 0x040ff00000041874 */
[----:B------:R-:W-:Y:S07]  /*d6b0*/  HMMA.16816.F32.BF16 R160, R8, R38, R4 ;  /* 0x0000002608a0723c */ /* 0x000fee0000041804 */
[----:B------:R-:W-:Y:S01]  /*d6c0*/  MOV R39, R44 ;  /* 0x0000002c00277202 */ /* 0x000fe20000000f00 */
[----:B------:R-:W-:Y:S01]  /*d6d0*/  HMMA.16816.F32.BF16 R4, R16, R46, RZ ;  /* 0x0000002e1004723c */ /* 0x000fe200000418ff */
[----:B------:R-:W-:-:S07]  /*d6e0*/  MOV R38, R45 ;  /* 0x0000002d00267202 */ /* 0x000fce0000000f00 */
[C---:B------:R-:W-:Y:S08]  /*d6f0*/  HMMA.16816.F32.BF16 R56, R8.reuse, R42, R56 ;  /* 0x0000002a0838723c */ /* 0x040ff00000041838 */
[C---:B------:R-:W-:Y:S07]  /*d700*/  HMMA.16816.F32.BF16 R120, R8.reuse, R24, R120 ;  /* 0x000000180878723c */ /* 0x040fee0000041878 */
[----:B------:R-:W-:Y:S01]  /*d710*/  FFMA.FTZ R24, R148, c[0x0][0x2d0], -R3 ;  /* 0x0000b40094187a23 */ /* 0x000fe20000010803 */
[----:B------:R-:W-:Y:S01]  /*d720*/  HMMA.16816.F32.BF16 R68, R8, R30, R4 ;  /* 0x0000001e0844723c */ /* 0x000fe20000041804 */
[--C-:B------:R-:W-:Y:S01]  /*d730*/  FFMA.FTZ R25, R137, c[0x0][0x2d0], -R0.reuse ;  /* 0x0000b40089197a23 */ /* 0x100fe20000010800 */
[----:B------:R-:W-:Y:S01]  /*d740*/  MOV R148, R33 ;  /* 0x0000002100947202 */ /* 0x000fe20000000f00 */
[----:B------:R-:W-:Y:S01]  /*d750*/  FFMA.FTZ R33, R131, c[0x0][0x2d0], -R0 ;  /* 0x0000b40083217a23 */ /* 0x000fe20000010800 */
[----:B------:R-:W-:-:S03]  /*d760*/  MOV R131, R51 ;  /* 0x0000003300837202 */ /* 0x000fc60000000f00 */
[--C-:B------:R-:W-:Y:S01]  /*d770*/  FFMA.FTZ R31, R166, c[0x0][0x2d0], -R20.reuse ;  /* 0x0000b400a61f7a23 */ /* 0x100fe20000010814 */
[----:B------:R-:W-:Y:S01]  /*d780*/  HMMA.16816.F32.BF16 R4, R16, R98, RZ ;  /* 0x000000621004723c */ /* 0x000fe200000418ff */
[----:B------:R-:W-:Y:S11]  /*d790*/  FFMA.FTZ R30, R165, c[0x0][0x2d0], -R20 ;  /* 0x0000b400a51e7a23 */ /* 0x000ff60000010814 */
[----:B------:R-:W-:Y:S11]  /*d7a0*/  @!UPT UIADD3 URZ, URZ, URZ, URZ ;  /* 0x0000003f3f3ff290 */ /* 0x000ff6000fffe03f */
[----:B------:R-:W-:Y:S01]  /*d7b0*/  @!UPT UIADD3 URZ, URZ, URZ, URZ ;  /* 0x0000003f3f3ff290 */ /* 0x000fe2000fffe03f */
[----:B------:R-:W-:Y:S07]  /*d7c0*/  HMMA.16816.F32.BF16 R44, R8, R34, R4 ;  /* 0x00000022082c723c */ /* 0x000fee0000041804 */
[----:B------:R-:W-:Y:S01]  /*d7d0*/  MOV R35, R49 ;  /* 0x0000003100237202 */ /* 0x000fe20000000f00 */
[----:B------:R-:W-:Y:S01]  /*d7e0*/  HMMA.16816.F32.BF16 R4, R16, R102, RZ ;  /* 0x000000661004723c */ /* 0x000fe200000418ff */
[----:B------:R-:W-:Y:S02]  /*d7f0*/  MOV R49, R247 ;  /* 0x000000f700317202 */ /* 0x000fe40000000f00 */
[----:B------:R-:W-:Y:S01]  /*d800*/  MOV R34, R22 ;  /* 0x0000001600227202 */ /* 0x000fe20000000f00 */
[----:B------:R-:W-:-:S03]  /*d810*/  FFMA.FTZ R22, R154, c[0x0][0x2d0], -R2 ;  /* 0x0000b4009a167a23 */ /* 0x000fc60000010802 */
[----:B------:R-:W-:Y:S01]  /*d820*/  MOV R103, R21 ;  /* 0x0000001500677202 */ /* 0x000fe20000000f00 */
[--C-:B------:R-:W-:Y:S01]  /*d830*/  FFMA.FTZ R21, R153, c[0x0][0x2d0], -R2.reuse ;  /* 0x0000b40099157a23 */ /* 0x100fe20000010802 */
[----:B------:R-:W-:Y:S01]  /*d840*/  MOV R102, R23 ;  /* 0x0000001700667202 */ /* 0x000fe20000000f00 */
[----:B------:R-:W-:Y:S01]  /*d850*/  FFMA.FTZ R23, R155, c[0x0][0x2d0], -R2 ;  /* 0x0000b4009b177a23 */ /* 0x000fe20000010802 */
[----:B------:R-:W-:Y:S11]  /*d860*/  MOV R151, R103 ;  /* 0x0000006700977202 */ /* 0x000ff60000000f00 */
[----:B------:R-:W-:Y:S02]  /*d870*/  @!UPT UIADD3 URZ, URZ, URZ, URZ ;  /* 0x0000003f3f3ff290 */ /* 0x000fe4000fffe03f */
[----:B------:R-:W-:Y:S07]  /*d880*/  HMMA.16816.F32.BF16 R40, R8, R26, R4 ;  /* 0x0000001a0828723c */ /* 0x000fee0000041804 */
[--C-:B------:R-:W-:Y:S01]  /*d890*/  FFMA.FTZ R27, R150, c[0x0][0x2d0], -R3.reuse ;  /* 0x0000b400961b7a23 */ /* 0x100fe20000010803 */
[----:B------:R-:W-:Y:S01]  /*d8a0*/  HMMA.16816.F32.BF16 R4, R16, R94, RZ ;  /* 0x0000005e1004723c */ /* 0x000fe200000418ff */
[----:B------:R-:W-:Y:S01]  /*d8b0*/  FFMA.FTZ R26, R149, c[0x0][0x2d0], -R3 ;  /* 0x0000b400951a7a23 */ /* 0x000fe20000010803 */
[----:B------:R-:W-:Y:S01]  /*d8c0*/  MOV R150, R35 ;  /* 0x0000002300967202 */ /* 0x000fe20000000f00 */
[----:B------:R-:W-:Y:S01]  /*d8d0*/  FFMA.FTZ R35, R128, c[0x0][0x2d0], -R0 ;  /* 0x0000b40080237a23 */ /* 0x000fe20000010800 */
[----:B------:R-:W-:-:S02]  /*d8e0*/  MOV R128, R92 ;  /* 0x0000005c00807202 */ /* 0x000fc40000000f00 */
[----:B------:R-:W-:Y:S11]  /*d8f0*/  MOV R149, R50 ;  /* 0x0000003200957202 */ /* 0x000ff60000000f00 */
[----:B------:R-:W-:Y:S07]  /*d900*/  @!UPT UIADD3 URZ, URZ, URZ, URZ ;  /* 0x0000003f3f3ff290 */ /* 0x000fee000fffe03f */
[----:B------:R-:W-:Y:S08]  /*d910*/  HMMA.16816.F32.BF16 R52, R8, R54, R4 ;  /* 0x000000360834723c */ /* 0x000ff00000041804 */
[C---:B------:R-:W-:Y:S07]  /*d920*/  HMMA.16816.F32.BF16 R4, R16.reuse, R86, RZ ;  /* 0x000000561004723c */ /* 0x040fee00000418ff */
[----:B------:R-:W-:Y:S01]  /*d930*/  MOV R87, R252 ;  /* 0x000000fc00577202 */ /* 0x000fe20000000f00 */
[----:B------:R-:W-:Y:S01]  /*d940*/  HMMA.16816.F32.BF16 R16, R16, R110, RZ ;  /* 0x0000006e1010723c */ /* 0x000fe200000418ff */
[----:B------:R-:W-:Y:S11]  /*d950*/  MOV R86, R246 ;  /* 0x000000f600567202 */ /* 0x000ff60000000f00 */
[----:B------:R-:W-:Y:S04]  /*d960*/  @!UPT UIADD3 URZ, URZ, URZ, URZ ;  /* 0x0000003f3f3ff290 */ /* 0x000fe8000fffe03f */
[C---:B------:R-:W-:Y:S07]  /*d970*/  HMMA.16816.F32.BF16 R64, R8.reuse, R66, R4 ;  /* 0x000000420840723c */ /* 0x040fee0000041804 */
[--C-:B------:R-:W-:Y:S01]  /*d980*/  FFMA.FTZ R4, R159, c[0x0][0x2d0], -R20.reuse ;  /* 0x0000b4009f047a23 */ /* 0x100fe20000010814 */
[----:B------:R-:W-:Y:S01]  /*d990*/  MOV R7, R245 ;  /* 0x000000f500077202 */ /* 0x000fe20000000f00 */
[----:B------:R-:W-:Y:S01]  /*d9a0*/  HMMA.16816.F32.BF16 R60, R8, R62, R16 ;  /* 0x0000003e083c723c */ /* 0x000fe20000041810 */
[----:B------:R-:W-:Y:S01]  /*d9b0*/  MOV R159, R37 ;  /* 0x00000025009f7202 */ /* 0x000fe20000000f00 */
[----:B------:R2:W-:Y:S01]  /*d9c0*/  MUFU.EX2 R93, R4 ;  /* 0x00000004005d7308 */ /* 0x0005e20000000800 */
[----:B------:R-:W3:Y:S01]  /*d9d0*/  LDSM.16.MT88.4 R16, [R236+0x3100] ;  /* 0x00310000ec10783b */ /* 0x000ee20000004200 */
[----:B--2---:R-:W-:Y:S01]  /*d9e0*/  FFMA.FTZ R4, R158, c[0x0][0x2d0], -R20 ;  /* 0x0000b4009e047a23 */ /* 0x004fe20000010814 */
[----:B------:R-:W-:-:S05]  /*d9f0*/  MOV R158, R36 ;  /* 0x00000024009e7202 */ /* 0x000fca0000000f00 */
[----:B------:R2:W4:Y:S02]  /*da00*/  MUFU.EX2 R99, R4 ;  /* 0x0000000400637308 */ /* 0x0005240000000800 */
[----:B--2---:R-:W-:Y:S01]  /*da10*/  FFMA.FTZ R4, R157, c[0x0][0x2d0], -R20 ;  /* 0x0000b4009d047a23 */ /* 0x004fe20000010814 */
[----:B----4-:R-:W-:Y:S02]  /*da20*/  F2FP.BF16.PACK_AB R8, R99, R93 ;  /* 0x0000005d6308723e */ /* 0x010fe400000010ff */
[----:B------:R-:W-:-:S03]  /*da30*/  MOV R157, R39 ;  /* 0x00000027009d7202 */ /* 0x000fc60000000f00 */
[----:B------:R2:W-:Y:S02]  /*da40*/  MUFU.EX2 R94, R4 ;  /* 0x00000004005e7308 */ /* 0x0005e40000000800 */
[----:B--2---:R-:W-:Y:S01]  /*da50*/  FFMA.FTZ R4, R156, c[0x0][0x2d0], -R20 ;  /* 0x0000b4009c047a23 */ /* 0x004fe20000010814 */
[----:B------:R-:W-:Y:S01]  /*da60*/  MOV R156, R38 ;  /* 0x00000026009c7202 */ /* 0x000fe20000000f00 */
[----:B------:R-:W-:-:S04]  /*da70*/  FFMA.FTZ R20, R152, c[0x0][0x2d0], -R2 ;  /* 0x0000b40098147a23 */ /* 0x000fc80000010802 */
[----:B------:R2:W4:Y:S02]  /*da80*/  MUFU.EX2 R5, R4 ;  /* 0x0000000400057308 */ /* 0x0005240000000800 */
[----:B--2---:R-:W-:Y:S01]  /*da90*/  FFMA.FTZ R4, R143, c[0x0][0x2d0], -R3 ;  /* 0x0000b4008f047a23 */ /* 0x004fe20000010803 */
[----:B----4-:R-:W-:Y:S02]  /*daa0*/  MOV R137, R5 ;  /* 0x0000000500897202 */ /* 0x010fe40000000f00 */
[----:B------:R-:W-:-:S03]  /*dab0*/  MOV R143, R102 ;  /* 0x00000066008f7202 */ /* 0x000fc60000000f00 */
[----:B------:R2:W-:Y:S01]  /*dac0*/  MUFU.EX2 R109, R4 ;  /* 0x00000004006d7308 */ /* 0x0005e20000000800 */
[----:B------:R-:W-:Y:S01]  /*dad0*/  F2FP.BF16.PACK_AB R10, R137, R94 ;  /* 0x0000005e890a723e */ /* 0x000fe200000010ff */
        /* <DEDUP_REMOVED lines=10> */
[----:B------:R2:W4:Y:S08]  /*db80*/  MUFU.EX2 R6, R4 ;  /* 0x0000000400067308 */ /* 0x0005300000000800 */
[----:B------:R5:W-:Y:S01]  /*db90*/  MUFU.EX2 R245, R3 ;  /* 0x0000000300f57308 */ /* 0x000be20000000800 */
[----:B--2---:R-:W-:-:S07]  /*dba0*/  FFMA.FTZ R4, R146, c[0x0][0x2d0], -R2 ;  /* 0x0000b40092047a23 */ /* 0x004fce0000010802 */
[----:B------:R2:W-:Y:S01]  /*dbb0*/  MUFU.EX2 R247, R4 ;  /* 0x0000000400f77308 */ /* 0x0005e20000000800 */
[----:B-----5:R-:W-:Y:S01]  /*dbc0*/  FFMA.FTZ R3, R139, c[0x0][0x2d0], -R0 ;  /* 0x0000b4008b037a23 */ /* 0x020fe20000010800 */
[----:B----4-:R-:W-:-:S04]  /*dbd0*/  MOV R139, R6 ;  /* 0x00000006008b7202 */ /* 0x010fc80000000f00 */
[----:B------:R-:W-:Y:S01]  /*dbe0*/  F2FP.BF16.PACK_AB R11, R139, R111 ;  /* 0x0000006f8b0b723e */ /* 0x000fe200000010ff */
[----:B--2---:R-:W-:-:S06]  /*dbf0*/  FFMA.FTZ R4, R145, c[0x0][0x2d0], -R2 ;  /* 0x0000b40091047a23 */ /* 0x004fcc0000010802 */
[C---:B-1----:R-:W-:Y:S01]  /*dc00*/  HMMA.16816.F32.BF16 R200, R8.reuse, R12, R200 ;  /* 0x0000000c08c8723c */ /* 0x042fe200000418c8 */
[----:B------:R1:W-:Y:S07]  /*dc10*/  MUFU.EX2 R95, R4 ;  /* 0x00000004005f7308 */ /* 0x0003ee0000000800 */
[----:B---3--:R-:W-:Y:S01]  /*dc20*/  HMMA.16816.F32.BF16 R64, R8, R18, R64 ;  /* 0x000000120840723c */ /* 0x008fe20000041840 */
[----:B-1----:R-:W-:-:S04]  /*dc30*/  FFMA.FTZ R4, R144, c[0x0][0x2d0], -R2 ;  /* 0x0000b40090047a23 */ /* 0x002fc80000010802 */
[----:B------:R1:W-:Y:S02]  /*dc40*/  MUFU.EX2 R110, R4 ;  /* 0x00000004006e7308 */ /* 0x0003e40000000800 */
[----:B-1----:R-:W-:Y:S02]  /*dc50*/  FFMA.FTZ R4, R147, c[0x0][0x2d0], -R2 ;  /* 0x0000b40093047a23 */ /* 0x002fe40000010802 */
[----:B------:R-:W-:-:S04]  /*dc60*/  FFMA.FTZ R2, R138, c[0x0][0x2d0], -R0 ;  /* 0x0000b4008a027a23 */ /* 0x000fc80000010800 */
[----:B------:R1:W2:Y:S08]  /*dc70*/  MUFU.EX2 R252, R4 ;  /* 0x0000000400fc7308 */ /* 0x0002b00000000800 */
[----:B------:R3:W-:Y:S01]  /*dc80*/  MUFU.EX2 R138, R3 ;  /* 0x00000003008a7308 */ /* 0x0007e20000000800 */
[----:B-1----:R-:W-:-:S07]  /*dc90*/  FFMA.FTZ R4, R129, c[0x0][0x2d0], -R0 ;  /* 0x0000b40081047a23 */ /* 0x002fce0000010800 */
[----:B------:R-:W1:Y:S01]  /*dca0*/  MUFU.EX2 R132, R2 ;  /* 0x0000000200847308 */ /* 0x000e620000000800 */
[----:B------:R-:W-:Y:S01]  /*dcb0*/  MOV R129, R34 ;  /* 0x0000002200817202 */ /* 0x000fe20000000f00 */
[----:B------:R-:W-:Y:S01]  /*dcc0*/  FFMA.FTZ R34, R130, c[0x0][0x2d0], -R0 ;  /* 0x0000b40082227a23 */ /* 0x000fe20000010800 */
[----:B--2---:R-:W-:Y:S01]  /*dcd0*/  F2FP.BF16.PACK_AB R6, R252, R110 ;  /* 0x0000006efc06723e */ /* 0x004fe200000010ff */
[----:B------:R-:W-:Y:S01]  /*dce0*/  FADD.FTZ R0, R177, R176 ;  /* 0x000000b0b1007221 */ /* 0x000fe20000010000 */
[----:B------:R-:W-:Y:S01]  /*dcf0*/  MOV R130, R108 ;  /* 0x0000006c00827202 */ /* 0x000fe20000000f00 */
[----:B---3--:R-:W-:Y:S02]  /*dd00*/  FADD.FTZ R3, R204, R179 ;  /* 0x000000b3cc037221 */ /* 0x008fe40000010000 */
[----:B------:R2:W3:Y:S01]  /*dd10*/  MUFU.EX2 R246, R4 ;  /* 0x0000000400f67308 */ /* 0x0004e20000000800 */
[----:B------:R-:W-:Y:S01]  /*dd20*/  MOV R108, R48 ;  /* 0x00000030006c7202 */ /* 0x000fe20000000f00 */
[----:B------:R-:W-:Y:S01]  /*dd30*/  FADD.FTZ R3, R205, R3 ;  /* 0x00000003cd037221 */ /* 0x000fe20000010000 */
[----:B-1----:R-:W-:Y:S01]  /*dd40*/  F2FP.BF16.PACK_AB R7, R132, R138 ;  /* 0x0000008a8407723e */ /* 0x002fe200000010ff */
[----:B------:R-:W-:Y:S01]  /*dd50*/  FADD.FTZ R2, R178, R0 ;  /* 0x00000000b2027221 */ /* 0x000fe20000010000 */
[----:B------:R-:W-:Y:S01]  /*dd60*/  MOV R0, R49 ;  /* 0x0000003100007202 */ /* 0x000fe20000000f00 */
[----:B------:R-:W-:Y:S01]  /*dd70*/  HMMA.16816.F32.BF16 R176, R8, R14, R56 ;  /* 0x0000000e08b0723c */ /* 0x000fe20000041838 */
[----:B--2---:R-:W-:Y:S01]  /*dd80*/  FADD.FTZ R4, R207, R206 ;  /* 0x000000cecf047221 */ /* 0x004fe20000010000 */
[----:B---3--:R-:W-:-:S03]  /*dd90*/  F2FP.BF16.PACK_AB R5, R245, R246 ;  /* 0x000000f6f505723e */ /* 0x008fc600000010ff */
[----:B------:R-:W-:Y:S01]  /*dda0*/  FADD.FTZ R92, R212, R4 ;  /* 0x00000004d45c7221 */ /* 0x000fe20000010000 */
[----:B------:R-:W-:-:S07]  /*ddb0*/  F2FP.BF16.PACK_AB R4, R95, R247 ;  /* 0x000000f75f04723e */ /* 0x000fce00000010ff */
[C---:B------:R-:W-:Y:S08]  /*ddc0*/  HMMA.16816.F32.BF16 R184, R4.reuse, R12, R184 ;  /* 0x0000000c04b8723c */ /* 0x040ff000000418b8 */
[----:B------:R-:W-:Y:S01]  /*ddd0*/  HMMA.16816.F32.BF16 R36, R4, R14, R88 ;  /* 0x0000000e0424723c */ /* 0x000fe20000041858 */
[----:B------:R-:W1:Y:S07]  /*dde0*/  LDSM.16.MT88.4 R12, [R234+0x1100] ;  /* 0x00110000ea0c783b */ /* 0x000e6e0000004200 */
[-C--:B-1----:R-:W-:Y:S08]  /*ddf0*/  HMMA.16816.F32.BF16 R192, R8, R12.reuse, R192 ;  /* 0x0000000c08c0723c */ /* 0x082ff000000418c0 */
[----:B------:R-:W-:Y:S08]  /*de00*/  HMMA.16816.F32.BF16 R168, R4, R12, R168 ;  /* 0x0000000c04a8723c */ /* 0x000ff000000418a8 */
[-C--:B------:R-:W-:Y:S08]  /*de10*/  HMMA.16816.F32.BF16 R160, R8, R14.reuse, R160 ;  /* 0x0000000e08a0723c */ /* 0x080ff000000418a0 */
[----:B------:R-:W-:Y:S01]  /*de20*/  HMMA.16816.F32.BF16 R48, R4, R14, R80 ;  /* 0x0000000e0430723c */ /* 0x000fe20000041850 */
[----:B------:R-:W1:Y:S06]  /*de30*/  LDSM.16.MT88.4 R12, [R236+0x1100] ;  /* 0x00110000ec0c783b */ /* 0x000e6c0000004200 */
[----:B------:R-:W-:-:S02]  /*de40*/  MOV R82, R85 ;  /* 0x0000005500527202 */ /* 0x000fc40000000f00 */
[----:B------:R-:W-:Y:S02]  /*de50*/  MOV R83, R84 ;  /* 0x0000005400537202 */ /* 0x000fe40000000f00 */
[----:B------:R-:W-:Y:S02]  /*de60*/  MOV R80, R101 ;  /* 0x0000006500507202 */ /* 0x000fe40000000f00 */
[----:B------:R-:W-:Y:S01]  /*de70*/  MOV R81, R100 ;  /* 0x0000006400517202 */ /* 0x000fe20000000f00 */
[----:B------:R-:W-:Y:S01]  /*de80*/  FADD.FTZ R0, R0, R92 ;  /* 0x0000005c00007221 */ /* 0x000fe20000010000 */
[C---:B------:R-:W-:Y:S08]  /*de90*/  HMMA.16816.F32.BF16 R100, R8.reuse, R16, R224 ;  /* 0x000000100864723c */ /* 0x040ff000000418e0 */
[-C--:B-1----:R-:W-:Y:S08]  /*dea0*/  HMMA.16816.F32.BF16 R180, R8, R12.reuse, R180 ;  /* 0x0000000c08b4723c */ /* 0x082ff000000418b4 */
[----:B------:R-:W-:Y:S07]  /*deb0*/  HMMA.16816.F32.BF16 R152, R4, R12, R172 ;  /* 0x0000000c0498723c */ /* 0x000fee00000418ac */
[----:B------:R-:W-:Y:S01]  /*dec0*/  MOV R173, R215 ;  /* 0x000000d700ad7202 */ /* 0x000fe20000000f00 */
[----:B------:R-:W-:Y:S01]  /*ded0*/  HMMA.16816.F32.BF16 R68, R8, R14, R68 ;  /* 0x0000000e0844723c */ /* 0x000fe20000041844 */
[----:B------:R-:W-:-:S02]  /*dee0*/  MOV R174, R214 ;  /* 0x000000d600ae7202 */ /* 0x000fc40000000f00 */
[----:B------:R-:W-:-:S05]  /*def0*/  MOV R175, R213 ;  /* 0x000000d500af7202 */ /* 0x000fca0000000f00 */
[----:B------:R-:W-:Y:S01]  /*df00*/  HMMA.16816.F32.BF16 R56, R4, R14, R76 ;  /* 0x0000000e0438723c */ /* 0x000fe2000004184c */
[----:B------:R-:W1:Y:S01]  /*df10*/  LDSM.16.MT88.4 R12, [R235+0x1100] ;  /* 0x00110000eb0c783b */ /* 0x000e620000004200 */
[----:B------:R-:W-:Y:S02]  /*df20*/  FADD.FTZ R3, R175, R3 ;  /* 0x00000003af037221 */ /* 0x000fe40000010000 */
[----:B------:R-:W-:Y:S01]  /*df30*/  FADD.FTZ R2, R128, R2 ;  /* 0x0000000280027221 */ /* 0x000fe20000010000 */
[----:B------:R-:W-:Y:S03]  /*df40*/  LDSM.16.MT88.4 R76, [R233+0x3900] ;  /* 0x00390000e94c783b */ /* 0x000fe60000004200 */
[-C--:B-1----:R-:W-:Y:S08]  /*df50*/  HMMA.16816.F32.BF16 R164, R8, R12.reuse, R188 ;  /* 0x0000000c08a4723c */ /* 0x082ff000000418bc */
[----:B------:R-:W-:Y:S08]  /*df60*/  HMMA.16816.F32.BF16 R144, R4, R12, R124 ;  /* 0x0000000c0490723c */ /* 0x000ff0000004187c */
[-C--:B------:R-:W-:Y:S08]  /*df70*/  HMMA.16816.F32.BF16 R44, R8, R14.reuse, R44 ;  /* 0x0000000e082c723c */ /* 0x080ff0000004182c */
[----:B------:R-:W-:Y:S01]  /*df80*/  HMMA.16816.F32.BF16 R212, R4, R14, R72 ;  /* 0x0000000e04d4723c */ /* 0x000fe20000041848 */
[----:B------:R-:W1:Y:S01]  /*df90*/  LDSM.16.MT88.4 R12, [R233+0x3100] ;  /* 0x00310000e90c783b */ /* 0x000e620000004200 */
[----:B------:R-:W-:-:S02]  /*dfa0*/  FADD.FTZ R0, R131, R0 ;  /* 0x0000000083007221 */ /* 0x000fc40000010000 */
[----:B------:R-:W-:Y:S01]  /*dfb0*/  FADD.FTZ R3, R148, R3 ;  /* 0x0000000394037221 */ /* 0x000fe20000010000 */
[----:B------:R-:W-:Y:S01]  /*dfc0*/  MOV R227, R110 ;  /* 0x0000006e00e37202 */ /* 0x000fe20000000f00 */
[----:B------:R-:W-:Y:S01]  /*dfd0*/  FADD.FTZ R2, R149, R2 ;  /* 0x0000000295027221 */ /* 0x000fe20000010000 */
[----:B------:R-:W-:Y:S01]  /*dfe0*/  MOV R226, R111 ;  /* 0x0000006f00e27202 */ /* 0x000fe20000000f00 */
[----:B------:R-:W-:Y:S01]  /*dff0*/  LDSM.16.MT88.4 R188, [R234+0x1900] ;  /* 0x00190000eabc783b */ /* 0x000fe20000004200 */
        /* <DEDUP_REMOVED lines=9> */
[----:B------:R-:W1:Y:S01]  /*e090*/  LDSM.16.MT88.4 R12, [R235+0x3100] ;  /* 0x00310000eb0c783b */ /* 0x000e620000004200 */
[----:B------:R-:W-:-:S02]  /*e0a0*/  FADD.FTZ R0, R129, R0 ;  /* 0x0000000081007221 */ /* 0x000fc40000010000 */
[----:B------:R-:W-:-:S04]  /*e0b0*/  FADD.FTZ R3, R151, R3 ;  /* 0x0000000397037221 */ /* 0x000fc80000010000 */
[C---:B------:R-:W-:Y:S08]  /*e0c0*/  HMMA.16816.F32.BF16 R104, R4.reuse, R16, R80 ;  /* 0x000000100468723c */ /* 0x040ff00000041850 */
[----:B------:R-:W-:Y:S01]  /*e0d0*/  HMMA.16816.F32.BF16 R16, R4, R18, R220 ;  /* 0x000000120410723c */ /* 0x000fe200000418dc */
[----:B------:R-:W-:Y:S02]  /*e0e0*/  MOV R225, R94 ;  /* 0x0000005e00e17202 */ /* 0x000fe40000000f00 */
[----:B------:R-:W-:-:S04]  /*e0f0*/  MOV R224, R95 ;  /* 0x0000005f00e07202 */ /* 0x000fc80000000f00 */
[----:B------:R-:W-:Y:S02]  /*e100*/  MOV R223, R93 ;  /* 0x0000005d00df7202 */ /* 0x000fe40000000f00 */
[----:B------:R-:W-:Y:S01]  /*e110*/  LDSM.16.MT88.4 R92, [R234+0x3900] ;  /* 0x00390000ea5c783b */ /* 0x000fe20000004200 */
[C---:B-1----:R-:W-:Y:S08]  /*e120*/  HMMA.16816.F32.BF16 R116, R8.reuse, R12, R228 ;  /* 0x0000000c0874723c */ /* 0x042ff000000418e4 */
[----:B------:R-:W-:Y:S08]  /*e130*/  HMMA.16816.F32.BF16 R60, R8, R14, R60 ;  /* 0x0000000e083c723c */ /* 0x000ff0000004183c */
[----:B------:R-:W-:Y:S01]  /*e140*/  HMMA.16816.F32.BF16 R120, R4, R12, R248 ;  /* 0x0000000c0478723c */ /* 0x000fe200000418f8 */
[----:B------:R-:W-:Y:S01]  /*e150*/  FADD.FTZ R8, R174, R173 ;  /* 0x000000adae087221 */ /* 0x000fe20000010000 */
[----:B------:R-:W-:Y:S01]  /*e160*/  MOV R229, R108 ;  /* 0x0000006c00e57202 */ /* 0x000fe20000000f00 */
[----:B------:R-:W1:Y:S01]  /*e170*/  LDSM.16.MT88.4 R172, [R236+0x1900] ;  /* 0x00190000ecac783b */ /* 0x000e620000004200 */
[----:B------:R-:W-:-:S03]  /*e180*/  MOV R228, R109 ;  /* 0x0000006d00e47202 */ /* 0x000fc60000000f00 */
[----:B------:R-:W-:Y:S01]  /*e190*/  LDSM.16.MT88.4 R108, [R236+0x3900] ;  /* 0x00390000ec6c783b */ /* 0x000fe20000004200 */
[----:B------:R-:W-:Y:S03]  /*e1a0*/  HMMA.16816.F32.BF16 R12, R4, R14, R196 ;  /* 0x0000000e040c723c */ /* 0x000fe600000418c4 */
[----:B------:R-:W2:Y:S04]  /*e1b0*/  LDSM.16.MT88.4 R196, [R233+0x1900] ;  /* 0x00190000e9c4783b */ /* 0x000ea80000004200 */
[----:B------:R-:W-:Y:S01]  /*e1c0*/  FADD.FTZ R5, R130, R8 ;  /* 0x0000000882057221 */ /* 0x000fe20000010000 */
[----:B------:R-:W3:Y:S01]  /*e1d0*/  LDL R9, [R1+0x4] ;  /* 0x0000040001097983 */ /* 0x000ee20000100800 */
[----:B------:R-:W-:-:S02]  /*e1e0*/  FADD.FTZ R4, R140, R2 ;  /* 0x000000028c047221 */ /* 0x000fc40000010000 */
[----:B------:R-:W-:Y:S01]  /*e1f0*/  FADD.FTZ R5, R150, R5 ;  /* 0x0000000596057221 */ /* 0x000fe20000010000 */
[----:B------:R-:W-:Y:S01]  /*e200*/  MUFU.EX2 R32, R32 ;  /* 0x0000002000207308 */ /* 0x000fe20000000800 */
[----:B------:R-:W-:Y:S01]  /*e210*/  FADD.FTZ R2, R142, R0 ;  /* 0x000000008e027221 */ /* 0x000fe20000010000 */
[----:B------:R-:W4:Y:S01]  /*e220*/  LDL R11, [R1+0x64] ;  /* 0x00006400010b7983 */ /* 0x000f220000100800 */
[----:B------:R-:W-:Y:S02]  /*e230*/  FADD.FTZ R0, R143, R3 ;  /* 0x000000038f007221 */ /* 0x000fe40000010000 */
[----:B------:R-:W-:Y:S01]  /*e240*/  FADD.FTZ R3, R156, R4 ;  /* 0x000000049c037221 */ /* 0x000fe20000010000 */
[----:B------:R-:W-:Y:S01]  /*e250*/  MOV R4, 0x1 ;  /* 0x0000000100047802 */ /* 0x000fe20000000f00 */
[----:B------:R-:W-:Y:S01]  /*e260*/  FADD.FTZ R5, R141, R5 ;  /* 0x000000058d057221 */ /* 0x000fe20000010000 */
[----:B------:R-:W5:Y:S01]  /*e270*/  MUFU.EX2 R31, R31 ;  /* 0x0000001f001f7308 */ /* 0x000f620000000800 */
[----:B------:R-:W-:Y:S01]  /*e280*/  FADD.FTZ R2, R158, R2 ;  /* 0x000000029e027221 */ /* 0x000fe20000010000 */
[----:B------:R-:W-:Y:S01]  /*e290*/  ISETP.NE.AND P0, PT, R4, c[0x0][0x2c4], PT ;  /* 0x0000b10004007a0c */ /* 0x000fe20003f05270 */
[----:B------:R-:W-:Y:S01]  /*e2a0*/  FADD.FTZ R8, R157, R5 ;  /* 0x000000059d087221 */ /* 0x000fe20000010000 */
[----:B------:R-:W4:Y:S01]  /*e2b0*/  LDL R10, [R1+0x58] ;  /* 0x00005800010a7983 */ /* 0x000f220000100800 */
[----:B------:R-:W-:Y:S01]  /*e2c0*/  FADD.FTZ R0, R159, R0 ;  /* 0x000000009f007221 */ /* 0x000fe20000010000 */
[----:B------:R-:W-:Y:S01]  /*e2d0*/  MOV R231, R98 ;  /* 0x0000006200e77202 */ /* 0x000fe20000000f00 */
[----:B------:R-:W-:Y:S01]  /*e2e0*/  FADD.FTZ R2, R223, R2 ;  /* 0x00000002df027221 */ /* 0x000fe20000010000 */
[----:B------:R-:W1:Y:S01]  /*e2f0*/  LDSM.16.MT88.4 R156, [R235+0x1900] ;  /* 0x00190000eb9c783b */ /* 0x000e620000004200 */
[----:B------:R-:W-:Y:S01]  /*e300*/  MUFU.EX2 R30, R30 ;  /* 0x0000001e001e7308 */ /* 0x000fe20000000800 */
[----:B------:R-:W-:-:S02]  /*e310*/  MOV R230, R99 ;  /* 0x0000006300e67202 */ /* 0x000fc40000000f00 */
[----:B------:R-:W1:Y:S01]  /*e320*/  LDSM.16.MT88.4 R4, [R235+0x3900] ;  /* 0x00390000eb04783b */ /* 0x000e620000004200 */
[----:B------:R-:W-:Y:S02]  /*e330*/  MOV R222, R96 ;  /* 0x0000006000de7202 */ /* 0x000fe40000000f00 */
[----:B------:R-:W-:Y:S02]  /*e340*/  MOV R221, R97 ;  /* 0x0000006100dd7202 */ /* 0x000fe40000000f00 */
[----:B------:R-:W2:Y:S01]  /*e350*/  MUFU.EX2 R29, R29 ;  /* 0x0000001d001d7308 */ /* 0x000ea20000000800 */
[----:B-----5:R-:W-:Y:S02]  /*e360*/  F2FP.BF16.PACK_AB R128, R31, R32 ;  /* 0x000000201f80723e */ /* 0x020fe400000010ff */
[----:B------:R-:W-:-:S05]  /*e370*/  FADD.FTZ R3, R221, R3 ;  /* 0x00000003dd037221 */ /* 0x000fca0000010000 */
[----:B------:R-:W-:Y:S08]  /*e380*/  MUFU.EX2 R28, R28 ;  /* 0x0000001c001c7308 */ /* 0x000ff00000000800 */
[----:B------:R-:W5:Y:S01]  /*e390*/  MUFU.EX2 R27, R27 ;  /* 0x0000001b001b7308 */ /* 0x000f620000000800 */
[----:B--2---:R-:W-:-:S07]  /*e3a0*/  F2FP.BF16.PACK_AB R130, R29, R30 ;  /* 0x0000001e1d82723e */ /* 0x004fce00000010ff */
[----:B------:R-:W-:Y:S08]  /*e3b0*/  MUFU.EX2 R26, R26 ;  /* 0x0000001a001a7308 */ /* 0x000ff00000000800 */
[----:B------:R-:W2:Y:S01]  /*e3c0*/  MUFU.EX2 R24, R24 ;  /* 0x0000001800187308 */ /* 0x000ea20000000800 */
[----:B-----5:R-:W-:-:S07]  /*e3d0*/  F2FP.BF16.PACK_AB R129, R27, R28 ;  /* 0x0000001c1b81723e */ /* 0x020fce00000010ff */
[----:B------:R-:W-:Y:S08]  /*e3e0*/  MUFU.EX2 R23, R23 ;  /* 0x0000001700177308 */ /* 0x000ff00000000800 */
[----:B------:R-:W5:Y:S01]  /*e3f0*/  MUFU.EX2 R22, R22 ;  /* 0x0000001600167308 */ /* 0x000f620000000800 */
[----:B--2---:R-:W-:-:S07]  /*e400*/  F2FP.BF16.PACK_AB R131, R24, R26 ;  /* 0x0000001a1883723e */ /* 0x004fce00000010ff */
[----:B------:R-:W-:Y:S01]  /*e410*/  MUFU.EX2 R21, R21 ;  /* 0x0000001500157308 */ /* 0x000fe20000000800 */
[C---:B-1----:R-:W-:Y:S07]  /*e420*/  HMMA.16816.F32.BF16 R148, R128.reuse, R174, R68 ;  /* 0x000000ae8094723c */ /* 0x042fee0000041844 */
[----:B------:R-:W1:Y:S01]  /*e430*/  MUFU.EX2 R20, R20 ;  /* 0x0000001400147308 */ /* 0x000e620000000800 */
[----:B-----5:R-:W-:Y:S01]  /*e440*/  F2FP.BF16.PACK_AB R124, R22, R23 ;  /* 0x00000017167c723e */ /* 0x020fe200000010ff */
[C---:B------:R-:W-:Y:S06]  /*e450*/  HMMA.16816.F32.BF16 R68, R128.reuse, R76, R72 ;  /* 0x0000004c8044723c */ /* 0x040fec0000041848 */
[----:B------:R-:W-:Y:S02]  /*e460*/  MUFU.EX2 R25, R25 ;  /* 0x0000001900197308 */ /* 0x000fe40000000800 */
[C---:B------:R-:W-:Y:S06]  /*e470*/  HMMA.16816.F32.BF16 R80, R128.reuse, R78, R40 ;  /* 0x0000004e8050723c */ /* 0x040fec0000041828 */
[----:B------:R-:W2:Y:S01]  /*e480*/  MUFU.EX2 R33, R33 ;  /* 0x0000002100217308 */ /* 0x000ea20000000800 */
[----:B-1----:R-:W-:Y:S01]  /*e490*/  F2FP.BF16.PACK_AB R126, R20, R21 ;  /* 0x00000015147e723e */ /* 0x002fe200000010ff */
[C---:B------:R-:W-:Y:S06]  /*e4a0*/  HMMA.16816.F32.BF16 R200, R128.reuse, R196, R200 ;  /* 0x000000c480c8723c */ /* 0x040fec00000418c8 */
[----:B------:R-:W-:Y:S02]  /*e4b0*/  MUFU.EX2 R34, R34 ;  /* 0x0000002200227308 */ /* 0x000fe40000000800 */
[C---:B------:R-:W-:Y:S06]  /*e4c0*/  HMMA.16816.F32.BF16 R176, R128.reuse, R198, R176 ;  /* 0x000000c680b0723c */ /* 0x040fec00000418b0 */
[----:B------:R-:W1:Y:S01]  /*e4d0*/  MUFU.EX2 R35, R35 ;  /* 0x0000002300237308 */ /* 0x000e620000000800 */
[----:B--2---:R-:W-:Y:S01]  /*e4e0*/  F2FP.BF16.PACK_AB R125, R33, R25 ;  /* 0x00000019217d723e */ /* 0x004fe200000010ff */
[C---:B------:R-:W-:Y:S08]  /*e4f0*/  HMMA.16816.F32.BF16 R192, R128.reuse, R188, R192 ;  /* 0x000000bc80c0723c */ /* 0x040ff000000418c0 */
[----:B------:R-:W-:Y:S01]  /*e500*/  HMMA.16816.F32.BF16 R160, R128, R190, R160 ;  /* 0x000000be80a0723c */ /* 0x000fe200000418a0 */
[----:B-1----:R-:W-:-:S07]  /*e510*/  F2FP.BF16.PACK_AB R127, R35, R34 ;  /* 0x00000022237f723e */ /* 0x002fce00000010ff */
[----:B------:R-:W-:Y:S08]  /*e520*/  HMMA.16816.F32.BF16 R180, R128, R172, R180 ;  /* 0x000000ac80b4723c */ /* 0x000ff000000418b4 */
        /* <DEDUP_REMOVED lines=22> */
[----:B------:R-:W2:Y:S07]  /*e690*/  LDL.LU R12, [R1+0xe8] ;  /* 0x0000e800010c7983 */ /* 0x000eae0000300800 */
[C---:B------:R-:W-:Y:S07]  /*e6a0*/  HMMA.16816.F32.BF16 R116, R128.reuse, R4, R116 ;  /* 0x000000048074723c */ /* 0x040fee0000041874 */
[----:B------:R-:W-:Y:S01]  /*e6b0*/  FADD.FTZ R5, R228, R0 ;  /* 0x00000000e4057221 */ /* 0x000fe20000010000 */
[----:B---3--:R-:W-:Y:S01]  /*e6c0*/  SHF.L.U32 R0, R9, 0x7, RZ ;  /* 0x0000000709007819 */ /* 0x008fe200000006ff */
[----:B------:R-:W-:Y:S01]  /*e6d0*/  HMMA.16816.F32.BF16 R128, R128, R6, R60 ;  /* 0x000000068080723c */ /* 0x000fe2000004183c */
[----:B------:R-:W-:-:S06]  /*e6e0*/  FADD.FTZ R4, R222, R8 ;  /* 0x00000008de047221 */ /* 0x000fcc0000010000 */
[----:B------:R-:W-:Y:S02]  /*e6f0*/  FADD.FTZ R6, R247, R3 ;  /* 0x00000003f7067221 */ /* 0x000fe40000010000 */
[----:B------:R-:W-:-:S04]  /*e700*/  @P0 IMAD.HI.U32 R3, R0, c[0x0][0x2c8], RZ ;  /* 0x0000b20000030a27 */ /* 0x000fc800078e00ff */
[----:B------:R-:W-:Y:S01]  /*e710*/  FADD.FTZ R7, R229, R4 ;  /* 0x00000004e5077221 */ /* 0x000fe20000010000 */
[----:B------:R-:W-:Y:S01]  /*e720*/  @P0 SHF.R.U32.HI R0, RZ, c[0x0][0x2cc], R3 ;  /* 0x0000b300ff000a19 */ /* 0x000fe20000011603 */
[----:B------:R-:W-:Y:S02]  /*e730*/  FADD.FTZ R2, R230, R2 ;  /* 0x00000002e6027221 */ /* 0x000fe40000010000 */
[----:B------:R-:W-:Y:S02]  /*e740*/  FADD.FTZ R5, R231, R5 ;  /* 0x00000005e7057221 */ /* 0x000fe40000010000 */
[----:B------:R-:W-:Y:S02]  /*e750*/  FADD.FTZ R4, R224, R6 ;  /* 0x00000006e0047221 */ /* 0x000fe40000010000 */
[----:B------:R-:W-:Y:S01]  /*e760*/  FADD.FTZ R6, R246, R7 ;  /* 0x00000007f6067221 */ /* 0x000fe20000010000 */
[----:B----4-:R-:W-:Y:S01]  /*e770*/  IADD3 R0, -R10, R11, R0 ;  /* 0x0000000b0a007210 */ /* 0x010fe20007ffe100 */
[----:B------:R-:W-:-:S02]  /*e780*/  FADD.FTZ R2, R225, R2 ;  /* 0x00000002e1027221 */ /* 0x000fc40000010000 */
[----:B------:R-:W-:Y:S02]  /*e790*/  FADD.FTZ R7, R226, R5 ;  /* 0x00000005e2077221 */ /* 0x000fe40000010000 */
[----:B------:R-:W-:Y:S02]  /*e7a0*/  FADD.FTZ R6, R245, R6 ;  /* 0x00000006f5067221 */ /* 0x000fe40000010000 */
[----:B------:R-:W-:Y:S02]  /*e7b0*/  FADD.FTZ R3, R227, R4 ;  /* 0x00000004e3037221 */ /* 0x000fe40000010000 */
[----:B------:R-:W-:Y:S01]  /*e7c0*/  FADD.FTZ R5, R137, R2 ;  /* 0x0000000289057221 */ /* 0x000fe20000010000 */
[----:B------:R-:W-:Y:S01]  /*e7d0*/  SHF.R.S32.HI R2, RZ, 0x1f, R0 ;  /* 0x0000001fff027819 */ /* 0x000fe20000011400 */
[----:B------:R-:W-:Y:S02]  /*e7e0*/  FADD.FTZ R4, R139, R7 ;  /* 0x000000078b047221 */ /* 0x000fe40000010000 */
[----:B------:R-:W-:Y:S01]  /*e7f0*/  FADD.FTZ R7, R138, R6 ;  /* 0x000000068a077221 */ /* 0x000fe20000010000 */
[----:B------:R-:W-:Y:S01]  /*e800*/  LEA.HI R0, R2, R0, RZ, 0x6 ;  /* 0x0000000002007211 */ /* 0x000fe200078f30ff */
[----:B------:R-:W-:-:S02]  /*e810*/  FADD.FTZ R3, R252, R3 ;  /* 0x00000003fc037221 */ /* 0x000fc40000010000 */
[----:B------:R-:W-:Y:S02]  /*e820*/  FADD.FTZ R2, R132, R7 ;  /* 0x0000000784027221 */ /* 0x000fe40000010000 */
[----:B------:R-:W-:Y:S02]  /*e830*/  FADD.FTZ R6, R32, R5 ;  /* 0x0000000520067221 */ /* 0x000fe40000010000 */
[----:B------:R-:W-:Y:S01]  /*e840*/  FADD.FTZ R8, R23, R3 ;  /* 0x0000000317087221 */ /* 0x000fe20000010000 */
[----:B------:R-:W-:Y:S01]  /*e850*/  SHF.R.S32.HI R3, RZ, 0x6, R0 ;  /* 0x00000006ff037819 */ /* 0x000fe20000011400 */
[----:B------:R-:W-:Y:S02]  /*e860*/  FADD.FTZ R5, R28, R4 ;  /* 0x000000041c057221 */ /* 0x000fe40000010000 */
[----:B------:R-:W-:Y:S02]  /*e870*/  FADD.FTZ R0, R25, R2 ;  /* 0x0000000219007221 */ /* 0x000fe40000010000 */
[----:B------:R-:W-:-:S02]  /*e880*/  FADD.FTZ R4, R31, R6 ;  /* 0x000000061f047221 */ /* 0x000fc40000010000 */
[----:B------:R-:W-:Y:S01]  /*e890*/  FADD.FTZ R6, R27, R5 ;  /* 0x000000051b067221 */ /* 0x000fe20000010000 */
[----:B------:R-:W-:Y:S01]  /*e8a0*/  IMNMX R7, RZ, R3, !PT ;  /* 0x00000003ff077217 */ /* 0x000fe20007800200 */
        /* <DEDUP_REMOVED lines=9> */
[----:B------:R-:W-:Y:S01]  /*e940*/  FADD.FTZ R0, R35, R0 ;  /* 0x0000000023007221 */ /* 0x000fe20000010000 */
[----:B------:R1:W-:Y:S04]  /*e950*/  STL [R1+0xc8], R7 ;  /* 0x0000c80701007387 */ /* 0x0003e80000100800 */
[----:B------:R1:W-:Y:S04]  /*e960*/  STL [R1+0xbc], R5 ;  /* 0x0000bc0501007387 */ /* 0x0003e80000100800 */
[----:B------:R1:W-:Y:S04]  /*e970*/  STL [R1+0xb0], R3 ;  /* 0x0000b00301007387 */ /* 0x0003e80000100800 */
[----:B------:R1:W-:Y:S04]  /*e980*/  STL [R1+0xb8], R0 ;  /* 0x0000b80001007387 */ /* 0x0003e80000100800 */
[----:B------:R1:W-:Y:S01]  /*e990*/  STL [R1+0xb4], R2 ;  /* 0x0000b40201007387 */ /* 0x0003e20000100800 */
[----:B--2---:R-:W-:-:S05]  /*e9a0*/  IADD3 R11, R12, -0x2, RZ ;  /* 0xfffffffe0c0b7810 */ /* 0x004fca0007ffe0ff */
[----:B------:R1:W-:Y:S01]  /*e9b0*/  STL [R1+0xa0], R11 ;  /* 0x0000a00b01007387 */ /* 0x0003e20000100800 */
[----:B------:R-:W-:Y:S11]  /*e9c0*/  ISETP.GE.AND P0, PT, R11, R7, PT ;  /* 0x000000070b00720c */ /* 0x000ff60003f06270 */
[----:B------:R-:W-:Y:S02]  /*e9d0*/  @!UPT UIADD3 URZ, URZ, URZ, URZ ;  /* 0x0000003f3f3ff290 */ /* 0x000fe4000fffe03f */
[----:B------:R-:W-:Y:S05]  /*e9e0*/  @!P0 BRA `(.L_x_1928) ;  /* 0x0000556000008947 */ /* 0x000fea0003800000 */
[----:B------:R-:W2:Y:S04]  /*e9f0*/  LDL R12, [R1+0xc0] ;  /* 0x0000c000010c7983 */ /* 0x000ea80000100800 */
[----:B------:R-:W3:Y:S04]  /*ea00*/  LDL.LU R13, [R1+0x110] ;  /* 0x00011000010d7983 */ /* 0x000ee80000300800 */
[----:B------:R-:W4:Y:S04]  /*ea10*/  LDL R10, [R1+0x10c] ;  /* 0x00010c00010a7983 */ /* 0x000f280000100800 */
[----:B------:R-:W4:Y:S01]  /*ea20*/  LDL R9, [R1+0xf0] ;  /* 0x0000f00001097983 */ /* 0x000f220000100800 */
[----:B-1----:R-:W-:-:S05]  /*ea30*/  IMAD.MOV.U32 R2, RZ, RZ, R11 ;  /* 0x000000ffff027224 */ /* 0x002fca00078e000b */
[----:B------:R1:W-:Y:S01]  /*ea40*/  STL [R1+0x84], R2 ;  /* 0x0000840201007387 */ /* 0x0003e20000100800 */
[----:B------:R-:W-:Y:S01]  /*ea50*/  IMAD.MOV.U32 R137, RZ, RZ, R135 ;  /* 0x000000ffff897224 */ /* 0x000fe200078e0087 */
[----:B------:R-:W-:Y:S01]  /*ea60*/  MOV R132, R136 ;  /* 0x0000008800847202 */ /* 0x000fe20000000f00 */
[----:B------:R-:W-:Y:S01]  /*ea70*/  IMAD.MOV.U32 R139, RZ, RZ, R133 ;  /* 0x000000ffff8b7224 */ /* 0x000fe200078e0085 */
[----:B------:R-:W-:Y:S02]  /*ea80*/  MOV R138, R134 ;  /* 0x00000086008a7202 */ /* 0x000fe40000000f00 */
[----:B--2---:R-:W-:-:S05]  /*ea90*/  SHF.L.U32 R0, R12, 0x1, RZ ;  /* 0x000000010c007819 */ /* 0x004fca00000006ff */
[----:B------:R1:W-:Y:S01]  /*eaa0*/  STL [R1+0xe4], R0 ;  /* 0x0000e40001007387 */ /* 0x0003e20000100800 */
[----:B---3--:R-:W-:Y:S02]  /*eab0*/  SHF.L.U64.HI R252, R12, 0x1, R13 ;  /* 0x000000010cfc7819 */ /* 0x008fe4000001020d */
[C---:B----4-:R-:W-:Y:S01]  /*eac0*/  SHF.L.U64.HI R251, R9.reuse, 0x1, R10 ;  /* 0x0000000109fb7819 */ /* 0x050fe2000001020a */
[----:B------:R-:W-:Y:S02]  /*ead0*/  IMAD.SHL.U32 R250, R9, 0x2, RZ ;  /* 0x0000000209fa7824 */ /* 0x000fe400078e00ff */
.L_x_1939:
[----:B-1----:R-:W2:Y:S01]  /*eae0*/  LDL R0, [R1+0x84] ;  /* 0x0000840001007983 */ /* 0x002ea20000100800 */
        /* <DEDUP_REMOVED lines=42> */
[----:B------:R1:W2:Y:S02]  /*ed90*/  SHFL.IDX PT, R5, R0, RZ, 0x181f ;  /* 0x00181fff00057589 */ /* 0x0002a400000e0000 */
.L_x_2012:
[----:B------:R-:W-:-:S05]  /*eda0*/  BRA.DIV ~URZ, `(.L_x_1932) ;  /* 0x0000f1927f007947 */ /* 0x000fca000b800000 */
[----:B------:R-:W3:Y:S04]  /*edb0*/  LDL R10, [R1+0xc0] ;  /* 0x0000c000010a7983 */ /* 0x000ee80000100800 */
[----:B------:R-:W4:Y:S04]  /*edc0*/  LDL R14, [R1+0xe4] ;  /* 0x0000e400010e7983 */ /* 0x000f280000100800 */
[----:B------:R-:W5:Y:S04]  /*edd0*/  LDL R15, [R1+0x9c] ;  /* 0x00009c00010f7983 */ /* 0x000f680000100800 */
[----:B------:R-:W4:Y:S04]  /*ede0*/  SHFL.IDX PT, R2, R4, RZ, 0x181f ;  /* 0x00181fff04027589 */ /* 0x000f2800000e0000 */
[----:B------:R-:W1:Y:S04]  /*edf0*/  SHFL.IDX PT, R8, R4, 0x1, 0x181f ;  /* 0x00381f0004087f89 */ /* 0x000e6800000e0000 */
[----:B------:R-:W2:Y:S04]  /*ee00*/  SHFL.IDX PT, R13, R0, 0x1, 0x181f ;  /* 0x00381f00000d7f89 */ /* 0x000ea800000e0000 */
[----:B------:R-:W1:Y:S04]  /*ee10*/  SHFL.IDX PT, R9, R4, 0x2, 0x181f ;  /* 0x00581f0004097f89 */ /* 0x000e6800000e0000 */
[----:B------:R-:W1:Y:S01]  /*ee20*/  SHFL.IDX PT, R12, R0, 0x2, 0x181f ;  /* 0x00581f00000c7f89 */ /* 0x000e6200000e0000 */
[----:B---3--:R-:W-:Y:S02]  /*ee30*/  ISETP.GE.AND P3, PT, R10, c[0x0][0x1d4], PT ;  /* 0x000075000a007a0c */ /* 0x008fe40003f66270 */
[C---:B----4-:R-:W-:Y:S02]  /*ee40*/  IADD3 R6, P0, R2.reuse, R14, RZ ;  /* 0x0000000e02067210 */ /* 0x050fe40007f1e0ff */
[----:B------:R-:W-:Y:S03]  /*ee50*/  IADD3 R2, P1, R2, R250, RZ ;  /* 0x000000fa02027210 */ /* 0x000fe60007f3e0ff */
[C-C-:B--2---:R-:W-:Y:S01]  /*ee60*/  IMAD.X R7, R5.reuse, 0x1, R252.reuse, P0 ;  /* 0x0000000105077824 */ /* 0x144fe200000e06fc */
[C---:B-1----:R-:W-:Y:S01]  /*ee70*/  IADD3 R10, P0, R8.reuse, R14, RZ ;  /* 0x0000000e080a7210 */ /* 0x042fe20007f1e0ff */
[--C-:B------:R-:W-:Y:S01]  /*ee80*/  IMAD.X R3, R5, 0x1, R251.reuse, P1 ;  /* 0x0000000105037824 */ /* 0x100fe200008e06fb */
[----:B------:R-:W-:Y:S03]  /*ee90*/  IADD3 R8, P2, R8, R250, RZ ;  /* 0x000000fa08087210 */ /* 0x000fe60007f5e0ff */
[----:B-----5:R1:W-:Y:S01]  /*eea0*/  LDGSTS.E.BYPASS.LTC128B.128 [R15], [R6.64], !P3 ;  /* 0x00000000060f7fae */ /* 0x0203e2000d901d46 */
[--C-:B------:R-:W-:Y:S03]  /*eeb0*/  IMAD.X R11, R13, 0x1, R252.reuse, P0 ;  /* 0x000000010d0b7824 */ /* 0x100fe600000e06fc */
[----:B------:R2:W-:Y:S04]  /*eec0*/  LDGSTS.E.BYPASS.LTC128B.128 [R15+0x2000], [R2.64], !P5 ;  /* 0x02000000020f7fae */ /* 0x0005e8000e901d46 */
[----:B------:R3:W-:Y:S01]  /*eed0*/  LDGSTS.E.BYPASS.LTC128B.128 [R15+0x800], [R10.64], !P3 ;  /* 0x008000000a0f7fae */ /* 0x0007e2000d901d46 */
[C---:B-1----:R-:W-:Y:S02]  /*eee0*/  IADD3 R6, P1, R9.reuse, R14, RZ ;  /* 0x0000000e09067210 */ /* 0x042fe40007f3e0ff */
[----:B------:R-:W-:Y:S02]  /*eef0*/  SEL R14, RZ, 0x10, P5 ;  /* 0x00000010ff0e7807 */ /* 0x000fe40002800000 */
[----:B--2---:R-:W-:Y:S01]  /*ef00*/  IADD3 R2, P0, R9, R250, RZ ;  /* 0x000000fa09027210 */ /* 0x004fe20007f1e0ff */
[--C-:B------:R-:W-:Y:S02]  /*ef10*/  IMAD.X R9, R13, 0x1, R251.reuse, P2 ;  /* 0x000000010d097824 */ /* 0x100fe400010e06fb */
[C---:B------:R-:W-:Y:S02]  /*ef20*/  IMAD.X R7, R12.reuse, 0x1, R252, P1 ;  /* 0x000000010c077824 */ /* 0x040fe400008e06fc */
[----:B------:R-:W-:Y:S01]  /*ef30*/  IMAD.X R3, R12, 0x1, R251, P0 ;  /* 0x000000010c037824 */ /* 0x000fe200000e06fb */
[----:B------:R1:W-:Y:S01]  /*ef40*/  LDGSTS.E.BYPASS.LTC128B.128 [R15+0x2800], [R8.64], !P5 ;  /* 0x02800000080f7fae */ /* 0x0003e2000e901d46 */
[----:B------:R-:W-:Y:S03]  /*ef50*/  IMAD.MOV.U32 R5, RZ, RZ, R14 ;  /* 0x000000ffff057224 */ /* 0x000fe600078e000e */
[----:B------:R3:W-:Y:S04]  /*ef60*/  LDGSTS.E.BYPASS.LTC128B.128 [R15+0x1000], [R6.64], !P3 ;  /* 0x01000000060f7fae */ /* 0x0007e8000d901d46 */
[----:B------:R3:W-:Y:S04]  /*ef70*/  LDGSTS.E.BYPASS.LTC128B.128 [R15+0x3000], [R2.64], !P5 ;  /* 0x03000000020f7fae */ /* 0x0007e8000e901d46 */
[----:B-1----:R3:W1:Y:S04]  /*ef80*/  SHFL.IDX PT, R8, R0, 0x3, 0x181f ;  /* 0x00781f0000087f89 */ /* 0x00266800000e0000 */
[----:B------:R3:W2:Y:S02]  /*ef90*/  SHFL.IDX PT, R0, R4, 0x3, 0x181f ;  /* 0x00781f0004007f89 */ /* 0x0006a400000e0000 */
.L_x_2013:
[----:B---3--:R-:W3:Y:S01]  /*efa0*/  LDL R3, [R1+0xc0] ;  /* 0x0000c00001037983 */ /* 0x008ee20000100800 */
[C---:B------:R-:W-:Y:S02]  /*efb0*/  ISETP.NE.U32.AND P2, PT, R5.reuse, RZ, PT ;  /* 0x000000ff0500720c */ /* 0x040fe40003f45070 */
[----:B------:R-:W-:Y:S01]  /*efc0*/  IADD3 R2, -R5, 0x10, RZ ;  /* 0x0000001005027810 */ /* 0x000fe20007ffe1ff */
[----:B------:R-:W4:Y:S03]  /*efd0*/  LDL R4, [R1+0xe4] ;  /* 0x0000e40001047983 */ /* 0x000f260000100800 */
[----:B------:R-:W-:Y:S01]  /*efe0*/  LOP3.LUT R2, R2, 0xf, RZ, 0xc0, !PT ;  /* 0x0000000f02027812 */ /* 0x000fe200078ec0ff */
[----:B------:R-:W5:Y:S01]  /*eff0*/  LDL R6, [R1+0x9c] ;  /* 0x00009c0001067983 */ /* 0x000f620000100800 */
[----:B---3--:R-:W-:Y:S02]  /*f000*/  ISETP.GE.AND P3, PT, R3, c[0x0][0x1d4], PT ;  /* 0x0000750003007a0c */ /* 0x008fe40003f66270 */
[----:B--2-4-:R-:W-:Y:S05]  /*f010*/  IADD3 R4, P0, R0, R4, RZ ;  /* 0x0000000400047210 */ /* 0x014fea0007f1e0ff */
[----:B-1----:R-:W-:Y:S01]  /*f020*/  IMAD.X R5, R8, 0x1, R252, P0 ;  /* 0x0000000108057824 */ /* 0x002fe200000e06fc */
[----:B------:R-:W-:Y:S05]  /*f030*/  IADD3 R2, P1, P0, R2, R0, R250 ;  /* 0x0000000002027210 */ /* 0x000fea000783e0fa */
[----:B------:R-:W-:Y:S01]  /*f040*/  @!PT LDS RZ, [RZ] ;  /* 0x00000000fffff984 */ /* 0x000fe20000000800 */
[----:B------:R-:W-:Y:S01]  /*f050*/  @!PT LDS RZ, [RZ] ;  /* 0x00000000fffff984 */ /* 0x000fe20000000800 */
[----:B------:R-:W-:Y:S01]  /*f060*/  @!PT LDS RZ, [RZ] ;  /* 0x00000000fffff984 */ /* 0x000fe20000000800 */
[----:B-----5:R1:W-:Y:S01]  /*f070*/  LDGSTS.E.BYPASS.LTC128B.128 [R6+0x1800], [R4.64], !P3 ;  /* 0x0180000004067fae */ /* 0x0203e2000d901d46 */
[----:B------:R-:W-:Y:S05]  /*f080*/  IADD3.X R3, RZ, R8, R251, P1, P0 ;  /* 0x00000008ff037210 */ /* 0x000fea0000fe04fb */
[----:B------:R1:W-:Y:S02]  /*f090*/  LDGSTS.E.BYPASS.LTC128B.128.ZFILL [R6+0x3800], [R2.64], P2 ;  /* 0x0380000002067fae */ /* 0x0003e40009141d46 */
.L_x_1930:
[----:B-1-34-:R-:W-:Y:S05]  /*f0a0*/  BSYNC B0 ;  /* 0x0000000000007941 */ /* 0x01afea0003800000 */
.L_x_1929:
        /* <DEDUP_REMOVED lines=173> */
[----:B------:R-:W-:Y:S01]  /*fb80*/  MUFU.TANH R248, R6 ;  /* 0x0000000600f87308 */ /* 0x000fe20000002400 */
[----:B--2---:R2:W-:Y:S09]  /*fb90*/  STL [R1+0x70], R0 ;  /* 0x0000700001007387 */ /* 0x0045f20000100800 */
[----:B------:R3:W-:Y:S10]  /*fba0*/  MUFU.TANH R247, R7 ;  /* 0x0000000700f77308 */ /* 0x0007f40000002400 */
[----:B-1----:R-:W1:Y:S10]  /*fbb0*/  MUFU.TANH R2, R14 ;  /* 0x0000000e00027308 */ /* 0x002e740000002400 */
[----:B------:R-:W-:Y:S01]  /*fbc0*/  MUFU.TANH R249, R9 ;  /* 0x0000000900f97308 */ /* 0x000fe20000002400 */
[----:B---3--:R-:W3:Y:S09]  /*fbd0*/  LDSM.16.M88.4 R4, [R237+0x2800] ;  /* 0x00280000ed04783b */ /* 0x008ef20000000200 */
[----:B--2---:R2:W4:Y:S01]  /*fbe0*/  MUFU.TANH R0, R11 ;  /* 0x0000000b00007308 */ /* 0x0045220000002400 */
[----:B-1----:R1:W-:Y:S09]  /*fbf0*/  STL [R1+0x78], R2 ;  /* 0x0000780201007387 */ /* 0x0023f20000100800 */
[----:B------:R-:W-:Y:S10]  /*fc00*/  MUFU.TANH R246, R12 ;  /* 0x0000000c00f67308 */ /* 0x000ff40000002400 */
[----:B------:R-:W-:Y:S01]  /*fc10*/  MUFU.TANH R245, R13 ;  /* 0x0000000d00f57308 */ /* 0x000fe20000002400 */
[----:B--2---:R-:W2:Y:S09]  /*fc20*/  LDSM.16.M88.4 R8, [R237+0x3000] ;  /* 0x00300000ed08783b */ /* 0x004eb20000000200 */
[----:B------:R-:W-:Y:S01]  /*fc30*/  MUFU.TANH R206, R17 ;  /* 0x0000001100ce7308 */ /* 0x000fe20000002400 */
[----:B-1----:R-:W5:Y:S01]  /*fc40*/  LDL R2, [R1+0x84] ;  /* 0x0000840001027983 */ /* 0x002f620000100800 */
[-C--:B---3--:R-:W-:Y:S03]  /*fc50*/  HMMA.16816.F32.BF16 R20, R212, R4.reuse, R20 ;  /* 0x00000004d414723c */ /* 0x088fe60000041814 */
[----:B----4-:R1:W-:Y:S05]  /*fc60*/  STL [R1+0x7c], R0 ;  /* 0x00007c0001007387 */ /* 0x0103ea0000100800 */
[----:B------:R-:W-:Y:S01]  /*fc70*/  MUFU.TANH R219, R16 ;  /* 0x0000001000db7308 */ /* 0x000fe20000002400 */
[C---:B------:R-:W-:Y:S09]  /*fc80*/  HMMA.16816.F32.BF16 R24, R208.reuse, R4, R24 ;  /* 0x00000004d018723c */ /* 0x040ff20000041818 */
[----:B------:R-:W-:Y:S01]  /*fc90*/  MUFU.TANH R225, R18 ;  /* 0x0000001200e17308 */ /* 0x000fe20000002400 */
[-C--:B------:R-:W-:Y:S05]  /*fca0*/  HMMA.16816.F32.BF16 R28, R208, R6.reuse, R28 ;  /* 0x00000006d01c723c */ /* 0x080fea000004181c */
[----:B------:R-:W-:Y:S03]  /*fcb0*/  FMUL.FTZ R20, R20, c[0x0][0x320] ;  /* 0x0000c80014147a20 */ /* 0x000fe60000410000 */
[C---:B------:R-:W-:Y:S01]  /*fcc0*/  HMMA.16816.F32.BF16 R32, R212.reuse, R6, R32 ;  /* 0x00000006d420723c */ /* 0x040fe20000041820 */
[----:B------:R-:W-:Y:S01]  /*fcd0*/  MUFU.TANH R223, R19 ;  /* 0x0000001300df7308 */ /* 0x000fe20000002400 */
[----:B------:R-:W3:Y:S01]  /*fce0*/  LDSM.16.M88.4 R4, [R237+0x3800] ;  /* 0x00380000ed04783b */ /* 0x000ee20000000200 */
[----:B------:R-:W-:Y:S04]  /*fcf0*/  DEPBAR.LE SB0, 0x0 ;  /* 0x000080000000791a */ /* 0x000fe80000000000 */
[----:B------:R-:W-:Y:S01]  /*fd00*/  FMUL.FTZ R25, R25, c[0x0][0x320] ;  /* 0x0000c80019197a20 */ /* 0x000fe20000410000 */
[-C--:B--2---:R-:W-:Y:S03]  /*fd10*/  HMMA.16816.F32.BF16 R36, R212, R8.reuse, R36 ;  /* 0x00000008d424723c */ /* 0x084fe60000041824 */
[----:B-1----:R-:W1:Y:S01]  /*fd20*/  MUFU.TANH R0, R15 ;  /* 0x0000000f00007308 */ /* 0x002e620000002400 */
[----:B------:R-:W-:Y:S01]  /*fd30*/  BAR.SYNC.DEFER_BLOCKING 0x0 ;  /* 0x0000000000007b1d */ /* 0x000fe20000010000 */
[----:B------:R-:W-:Y:S02]  /*fd40*/  FMUL.FTZ R26, R26, c[0x0][0x320] ;  /* 0x0000c8001a1a7a20 */ /* 0x000fe40000410000 */
[----:B------:R-:W-:Y:S01]  /*fd50*/  FMUL.FTZ R27, R27, c[0x0][0x320] ;  /* 0x0000c8001b1b7a20 */ /* 0x000fe20000410000 */
[C---:B------:R-:W-:Y:S04]  /*fd60*/  HMMA.16816.F32.BF16 R40, R208.reuse, R8, R40 ;  /* 0x00000008d028723c */ /* 0x040fe80000041828 */
[----:B------:R-:W-:Y:S01]  /*fd70*/  FMUL.FTZ R28, R28, c[0x0][0x320] ;  /* 0x0000c8001c1c7a20 */ /* 0x000fe20000410000 */
[----:B------:R-:W2:Y:S01]  /*fd80*/  MUFU.TANH R136, R20 ;  /* 0x0000001400887308 */ /* 0x000ea20000002400 */
[----:B------:R-:W-:Y:S02]  /*fd90*/  FMUL.FTZ R29, R29, c[0x0][0x320] ;  /* 0x0000c8001d1d7a20 */ /* 0x000fe40000410000 */
[-C--:B------:R-:W-:Y:S04]  /*fda0*/  HMMA.16816.F32.BF16 R44, R208, R10.reuse, R44 ;  /* 0x0000000ad02c723c */ /* 0x080fe8000004182c */
[----:B------:R-:W-:Y:S02]  /*fdb0*/  FMUL.FTZ R30, R30, c[0x0][0x320] ;  /* 0x0000c8001e1e7a20 */ /* 0x000fe40000410000 */
[----:B------:R-:W-:Y:S01]  /*fdc0*/  FMUL.FTZ R31, R31, c[0x0][0x320] ;  /* 0x0000c8001f1f7a20 */ /* 0x000fe20000410000 */
[----:B------:R-:W4:Y:S01]  /*fdd0*/  MUFU.TANH R218, R28 ;  /* 0x0000001c00da7308 */ /* 0x000f220000002400 */
[C---:B------:R-:W-:Y:S01]  /*fde0*/  HMMA.16816.F32.BF16 R48, R212.reuse, R10, R48 ;  /* 0x0000000ad430723c */ /* 0x040fe20000041830 */
[----:B-1----:R1:W-:Y:S03]  /*fdf0*/  STL [R1+0x74], R0 ;  /* 0x0000740001007387 */ /* 0x0023e60000100800 */
[----:B------:R-:W-:Y:S02]  /*fe00*/  FMUL.FTZ R36, R36, c[0x0][0x320] ;  /* 0x0000c80024247a20 */ /* 0x000fe40000410000 */
[----:B------:R-:W-:Y:S02]  /*fe10*/  FMUL.FTZ R38, R38, c[0x0][0x320] ;  /* 0x0000c80026267a20 */ /* 0x000fe40000410000 */
[----:B------:R-:W-:Y:S01]  /*fe20*/  FMUL.FTZ R39, R39, c[0x0][0x320] ;  /* 0x0000c80027277a20 */ /* 0x000fe20000410000 */
[----:B------:R-:W1:Y:S01]  /*fe30*/  MUFU.TANH R217, R29 ;  /* 0x0000001d00d97308 */ /* 0x000e620000002400 */
[-C--:B---3--:R-:W-:Y:S03]  /*fe40*/  HMMA.16816.F32.BF16 R52, R212, R4.reuse, R52 ;  /* 0x00000004d434723c */ /* 0x088fe60000041834 */
[----:B------:R-:W-:Y:S02]  /*fe50*/  FMUL.FTZ R43, R43, c[0x0][0x320] ;  /* 0x0000c8002b2b7a20 */ /* 0x000fe40000410000 */
[----:B------:R-:W-:Y:S02]  /*fe60*/  FMUL.FTZ R35, R35, c[0x0][0x320] ;  /* 0x0000c80023237a20 */ /* 0x000fe40000410000 */
[----:B------:R-:W-:Y:S01]  /*fe70*/  FMUL.FTZ R41, R41, c[0x0][0x320] ;  /* 0x0000c80029297a20 */ /* 0x000fe20000410000 */
[C---:B------:R-:W-:Y:S01]  /*fe80*/  HMMA.16816.F32.BF16 R56, R208.reuse, R4, R56 ;  /* 0x00000004d038723c */ /* 0x040fe20000041838 */
[----:B------:R-:W3:Y:S03]  /*fe90*/  MUFU.TANH R17, R36 ;  /* 0x0000002400117308 */ /* 0x000ee60000002400 */
        /* <DEDUP_REMOVED lines=8> */
[----:B------:R2:W2:Y:S01]  /*ff20*/  MUFU.TANH R28, R39 ;  /* 0x00000027001c7308 */ /* 0x0004a20000002400 */
[----:B------:R-:W-:Y:S02]  /*ff30*/  FMUL.FTZ R13, R52, c[0x0][0x320] ;  /* 0x0000c800340d7a20 */ /* 0x000fe40000410000 */
[----:B------:R-:W-:Y:S04]  /*ff40*/  FMUL.FTZ R12, R53, c[0x0][0x320] ;  /* 0x0000c800350c7a20 */ /* 0x000fe80000410000 */
[----:B------:R-:W-:Y:S02]  /*ff50*/  FMUL.FTZ R56, R56, c[0x0][0x320] ;  /* 0x0000c80038387a20 */ /* 0x000fe40000410000 */
[----:B------:R-:W-:Y:S01]  /*ff60*/  FMUL.FTZ R21, R21, c[0x0][0x320] ;  /* 0x0000c80015157a20 */ /* 0x000fe20000410000 */
[----:B------:R3:W3:Y:S01]  /*ff70*/  MUFU.TANH R207, R43 ;  /* 0x0000002b00cf7308 */ /* 0x0006e20000002400 */
[----:B------:R-:W-:Y:S02]  /*ff80*/  FMUL.FTZ R22, R22, c[0x0][0x320] ;  /* 0x0000c80016167a20 */ /* 0x000fe40000410000 */
[----:B------:R-:W-:Y:S02]  /*ff90*/  FMUL.FTZ R23, R23, c[0x0][0x320] ;  /* 0x0000c80017177a20 */ /* 0x000fe40000410000 */
[----:B------:R-:W-:Y:S02]  /*ffa0*/  FMUL.FTZ R24, R24, c[0x0][0x320] ;  /* 0x0000c80018187a20 */ /* 0x000fe40000410000 */
[----:B------:R-:W-:Y:S02]  /*ffb0*/  FMUL.FTZ R32, R32, c[0x0][0x320] ;  /* 0x0000c80020207a20 */ /* 0x000fe40000410000 */
[----:B------:R-:W-:Y:S01]  /*ffc0*/  FMUL.FTZ R11, R64, c[0x0][0x320] ;  /* 0x0000c800400b7a20 */ /* 0x000fe20000410000 */
[----:B------:R4:W4:Y:S01]  /*ffd0*/  MUFU.TANH R20, R21 ;  /* 0x0000001500147308 */ /* 0x0009220000002400 */
[----:B------:R-:W-:Y:S02]  /*ffe0*/  FMUL.FTZ R10, R65, c[0x0][0x320] ;  /* 0x0000c800410a7a20 */ /* 0x000fe40000410000 */
[----:B-1----:R-:W-:Y:S02]  /*fff0*/  FMUL.FTZ R38, R66, c[0x0][0x320] ;  /* 0x0000c80042267a20 */ /* 0x002fe40000410000 */
[----:B--2---:R-:W-:Y:S02]  /*10000*/  FMUL.FTZ R39, R55, c[0x0][0x320] ;  /* 0x0000c80037277a20 */ /* 0x004fe40000410000 */
        /* <DEDUP_REMOVED lines=31> */
[----:B------:R-:W1:Y:S10]  /*10200*/  MUFU.TANH R41, R41 ;  /* 0x0000002900297308 */ /* 0x000e740000002400 */
[----:B------:R1:W1:Y:S10]  /*10210*/  MUFU.TANH R216, R42 ;  /* 0x0000002a00d87308 */ /* 0x0002740000002400 */
[----:B------:R1:W1:Y:S10]  /*10220*/  MUFU.TANH R27, R44 ;  /* 0x0000002c001b7308 */ /* 0x0002740000002400 */
[----:B------:R1:W1:Y:S01]  /*10230*/  MUFU.TANH R26, R45 ;  /* 0x0000002d001a7308 */ /* 0x0002620000002400 */
[----:B-----5:R-:W-:Y:S09]  /*10240*/  ISETP.GE.AND P0, PT, R2, 0x1, PT ;  /* 0x000000010200780c */ /* 0x020ff20003f06270 */
        /* <DEDUP_REMOVED lines=21> */
[----:B------:R-:W1:Y:S01]  /*103a0*/  MUFU.TANH R36, R36 ;  /* 0x0000002400247308 */ /* 0x000e620000002400 */
[----:B------:R-:W-:-:S05]  /*103b0*/  @!P0 BRA `(.L_x_1934) ;  /* 0x000005d000008947 */ /* 0x000fca0003800000 */
[----:B--234-:R-:W-:Y:S01]  /*103c0*/  IMAD.MOV.U32 R0, RZ, RZ, c[0x0][0x2b8] ;  /* 0x0000ae00ff007624 */ /* 0x01cfe200078e00ff */
[----:B-1----:R-:W2:Y:S01]  /*103d0*/  LDL R24, [R1+0x100] ;  /* 0x0001000001187983 */ /* 0x002ea20000100800 */
[----:B------:R-:W-:Y:S03]  /*103e0*/  MOV R5, RZ ;  /* 0x000000ff00057202 */ /* 0x000fe60000000f00 */
[----:B------:R-:W3:Y:S01]  /*103f0*/  LDL R3, [R1+0xec] ;  /* 0x0000ec0001037983 */ /* 0x000ee20000100800 */
[----:B------:R-:W-:Y:S03]  /*10400*/  ISETP.NE.AND P0, PT, R0, 0x1, PT ;  /* 0x000000010000780c */ /* 0x000fe60003f05270 */
[----:B------:R-:W4:Y:S04]  /*10410*/  LDL.64 R22, [R1+0xf8] ;  /* 0x0000f80001167983 */ /* 0x000f280000100a00 */
[----:B------:R-:W5:Y:S01]  /*10420*/  LDL R21, [R1+0x104] ;  /* 0x0001040001157983 */ /* 0x000f620000100800 */
[----:B--2---:R-:W-:Y:S03]  /*10430*/  IMAD R2, R2, 0x40, R24 ;  /* 0x0000004002027824 */ /* 0x004fe600078e0218 */
[----:B------:R-:W1:Y:S02]  /*10440*/  S2R R24, SR_CTAID.Y ;  /* 0x0000000000187919 */ /* 0x000e640000002600 */
[----:B---3--:R-:W-:Y:S04]  /*10450*/  IADD3 R2, R2, -0x40, R3 ;  /* 0xffffffc002027810 */ /* 0x008fe80007ffe003 */
[----:B------:R-:W-:Y:S01]  /*10460*/  MOV R0, R2 ;  /* 0x0000000200007202 */ /* 0x000fe20000000f00 */
[----:B------:R-:W-:Y:S05]  /*10470*/  @P0 IMAD.HI.U32 R3, R2, c[0x0][0x2bc], RZ ;  /* 0x0000af0002030a27 */ /* 0x000fea00078e00ff */
[----:B------:R-:W-:Y:S04]  /*10480*/  @P0 SHF.R.U32.HI R0, RZ, c[0x0][0x2c0], R3 ;  /* 0x0000b000ff000a19 */ /* 0x000fe80000011603 */
[C---:B----4-:R-:W-:Y:S01]  /*10490*/  @!P6 IADD3 R3, P0, R0.reuse, R22, RZ ;  /* 0x000000160003e210 */ /* 0x050fe20007f1e0ff */
[----:B------:R-:W-:Y:S03]  /*104a0*/  IMAD.MOV R4, RZ, RZ, -R0 ;  /* 0x000000ffff047224 */ /* 0x000fe600078e0a00 */
[----:B-----5:R-:W-:Y:S01]  /*104b0*/  @!P6 LEA.HI.X.SX32 R0, R0, R21, 0x1, P0 ;  /* 0x000000150000e211 */ /* 0x020fe200000f0eff */
[----:B------:R-:W-:Y:S01]  /*104c0*/  IMAD R4, R4, c[0x0][0x2b8], R2 ;  /* 0x0000ae0004047a24 */ /* 0x000fe200078e0202 */
[C---:B------:R-:W-:Y:S01]  /*104d0*/  @!P6 LEA R2, P0, R3.reuse, c[0x0][0x2a0], 0x2 ;  /* 0x0000a8000302ea11 */ /* 0x040fe200078010ff */
[----:B-1----:R-:W-:Y:S01]  /*104e0*/  IMAD.WIDE.U32 R22, R24, c[0x0][0x1e8], RZ ;  /* 0x00007a0018167a25 */ /* 0x002fe200078e00ff */
[----:B------:R-:W1:Y:S02]  /*104f0*/  S2R R21, SR_CTAID.Y ;  /* 0x0000000000157919 */ /* 0x000e640000002600 */
[----:B------:R-:W-:Y:S02]  /*10500*/  @!P6 LEA.HI.X R3, R3, c[0x0][0x2a4], R0, 0x2, P0 ;  /* 0x0000a9000303ea11 */ /* 0x000fe400000f1400 */
[----:B------:R2:W-:Y:S01]  /*10510*/  STL [R1+0xac], R4 ;  /* 0x0000ac0401007387 */ /* 0x0005e20000100800 */
[----:B------:R-:W-:Y:S03]  /*10520*/  SHF.R.S32.HI R0, RZ, 0x1f, R4 ;  /* 0x0000001fff007819 */ /* 0x000fe60000011404 */
[----:B------:R3:W4:Y:S02]  /*10530*/  @!P6 LDG.E R5, [R2.64] ;  /* 0x000000060205e981 */ /* 0x000724000c1e1900 */
[----:B------:R-:W-:Y:S04]  /*10540*/  IMAD R0, R0, c[0x0][0x1e0], RZ ;  /* 0x0000780000007a24 */ /* 0x000fe800078e02ff */
[C---:B------:R-:W-:Y:S01]  /*10550*/  IMAD R0, R4.reuse, c[0x0][0x1e4], R0 ;  /* 0x0000790004007a24 */ /* 0x040fe200078e0200 */
[----:B-1----:R-:W-:Y:S05]  /*10560*/  SHF.R.S32.HI R21, RZ, 0x1f, R21 ;  /* 0x0000001fff157819 */ /* 0x002fea0000011415 */
[----:B------:R-:W-:Y:S02]  /*10570*/  IMAD R21, R21, c[0x0][0x1e8], RZ ;  /* 0x00007a0015157a24 */ /* 0x000fe400078e02ff */
[----:B---3--:R-:W-:Y:S04]  /*10580*/  IMAD.WIDE.U32 R2, R4, c[0x0][0x1e0], RZ ;  /* 0x0000780004027a25 */ /* 0x008fe800078e00ff */
[----:B------:R-:W-:Y:S02]  /*10590*/  IMAD.IADD R3, R3, 0x1, R0 ;  /* 0x0000000103037824 */ /* 0x000fe400078e0200 */
[----:B------:R-:W-:Y:S05]  /*105a0*/  IMAD R21, R24, c[0x0][0x1ec], R21 ;  /* 0x00007b0018157a24 */ /* 0x000fea00078e0215 */
[----:B------:R-:W-:Y:S02]  /*105b0*/  IADD3 R21, R23, R21, RZ ;  /* 0x0000001517157210 */ /* 0x000fe40007ffe0ff */
[----:B----4-:R-:W-:Y:S01]  /*105c0*/  SHF.R.S32.HI R0, RZ, 0x1f, R5 ;  /* 0x0000001fff007819 */ /* 0x010fe20000011405 */
[----:B------:R1:W-:Y:S01]  /*105d0*/  STL [R1+0xa4], R5 ;  /* 0x0000a40501007387 */ /* 0x0003e20000100800 */
[C---:B------:R-:W-:Y:S04]  /*105e0*/  IMAD.WIDE.U32 R2, R5.reuse, c[0x0][0x1f0], R2 ;  /* 0x00007c0005027a25 */ /* 0x040fe800078e0002 */
[----:B--2---:R-:W-:Y:S01]  /*105f0*/  IMAD R4, R0, c[0x0][0x1f0], RZ ;  /* 0x00007c0000047a24 */ /* 0x004fe200078e02ff */
[----:B------:R-:W-:Y:S03]  /*10600*/  IADD3 R0, P0, R22, R2, RZ ;  /* 0x0000000216007210 */ /* 0x000fe60007f1e0ff */
[----:B------:R-:W-:Y:S05]  /*10610*/  IMAD R4, R5, c[0x0][0x1f4], R4 ;  /* 0x00007d0005047a24 */ /* 0x000fea00078e0204 */
[----:B------:R-:W-:Y:S02]  /*10620*/  IADD3.X R2, R21, R3, R4, P0, !PT ;  /* 0x0000000315027210 */ /* 0x000fe400007fe404 */
[C---:B------:R-:W-:Y:S04]  /*10630*/  LEA R4, P0, R0.reuse, c[0x0][0x1c8], 0x1 ;  /* 0x0000720000047a11 */ /* 0x040fe800078008ff */
[----:B------:R-:W-:Y:S01]  /*10640*/  LEA.HI.X R0, R0, c[0x0][0x1cc], R2, 0x1, P0 ;  /* 0x0000730000007a11 */ /* 0x000fe200000f0c02 */
[----:B------:R-:W-:-:S06]  /*10650*/  BRA.DIV ~URZ, `(.L_x_1935) ;  /* 0x0000deb27f007947 */ /* 0x000fcc000b800000 */
[----:B-1----:R1:W2:Y:S02]  /*10660*/  SHFL.IDX PT, R5, R0, RZ, 0x181f ;  /* 0x00181fff00057589 */ /* 0x0022a400000e0000 */
.L_x_2014:
[----:B------:R-:W-:-:S05]  /*10670*/  BRA.DIV ~URZ, `(.L_x_1936) ;  /* 0x0000df027f007947 */ /* 0x000fca000b800000 */
[----:B------:R-:W3:Y:S04]  /*10680*/  LDL R3, [R1+0xc0] ;  /* 0x0000c00001037983 */ /* 0x000ee80000100800 */
[----:B------:R-:W4:Y:S04]  /*10690*/  LDL R8, [R1+0xe4] ;  /* 0x0000e40001087983 */ /* 0x000f280000100800 */
[----:B------:R-:W5:Y:S04]  /*106a0*/  LDL R9, [R1+0x98] ;  /* 0x0000980001097983 */ /* 0x000f680000100800 */
[----:B------:R-:W4:Y:S01]  /*106b0*/  SHFL.IDX PT, R2, R4, RZ, 0x181f ;  /* 0x00181fff04027589 */ /* 0x000f2200000e0000 */
[----:B---3--:R-:W-:Y:S02]  /*106c0*/  ISETP.GE.AND P1, PT, R3, c[0x0][0x1d4], PT ;  /* 0x0000750003007a0c */ /* 0x008fe40003f26270 */
[C---:B----4-:R-:W-:Y:S05]  /*106d0*/  IADD3 R6, P0, R2.reuse, R8, RZ ;  /* 0x0000000802067210 */ /* 0x050fea0007f1e0ff */
[C-C-:B--2---:R-:W-:Y:S01]  /*106e0*/  IMAD.X R7, R5.reuse, 0x1, R252.reuse, P0 ;  /* 0x0000000105077824 */ /* 0x144fe200000e06fc */
[----:B------:R-:W-:Y:S05]  /*106f0*/  IADD3 R2, P0, R2, R250, RZ ;  /* 0x000000fa02027210 */ /* 0x000fea0007f1e0ff */
[----:B------:R-:W-:Y:S01]  /*10700*/  @!PT LDS RZ, [RZ] ;  /* 0x00000000fffff984 */ /* 0x000fe20000000800 */
[----:B------:R-:W-:Y:S01]  /*10710*/  @!PT LDS RZ, [RZ] ;  /* 0x00000000fffff984 */ /* 0x000fe20000000800 */
[----:B-----5:R2:W-:Y:S01]  /*10720*/  LDGSTS.E.BYPASS.LTC128B.128 [R9+0x4100], [R6.64], !P1 ;  /* 0x0410000006097fae */ /* 0x0205e2000c901d46 */
[--C-:B------:R-:W-:Y:S05]  /*10730*/  IMAD.X R3, R5, 0x1, R251.reuse, P0 ;  /* 0x0000000105037824 */ /* 0x100fea00000e06fb */
[----:B------:R3:W-:Y:S04]  /*10740*/  LDGSTS.E.BYPASS.LTC128B.128 [R9+0x6100], [R2.64], !P5 ;  /* 0x0610000002097fae */ /* 0x0007e8000e901d46 */
[----:B---3--:R-:W2:Y:S04]  /*10750*/  SHFL.IDX PT, R2, R4, 0x1, 0x181f ;  /* 0x00381f0004027f89 */ /* 0x008ea800000e0000 */
[----:B------:R-:W3:Y:S01]  /*10760*/  SHFL.IDX PT, R3, R0, 0x1, 0x181f ;  /* 0x00381f0000037f89 */ /* 0x000ee200000e0000 */
[C---:B--2---:R-:W-:Y:S05]  /*10770*/  IADD3 R6, P0, R2.reuse, R8, RZ ;  /* 0x0000000802067210 */ /* 0x044fea0007f1e0ff */
[C-C-:B---3--:R-:W-:Y:S01]  /*10780*/  IMAD.X R7, R3.reuse, 0x1, R252.reuse, P0 ;  /* 0x0000000103077824 */ /* 0x148fe200000e06fc */
[----:B------:R-:W-:Y:S04]  /*10790*/  IADD3 R2, P0, R2, R250, RZ ;  /* 0x000000fa02027210 */ /* 0x000fe80007f1e0ff */
[----:B------:R2:W-:Y:S01]  /*107a0*/  LDGSTS.E.BYPASS.LTC128B.128 [R9+0x4900], [R6.64], !P1 ;  /* 0x0490000006097fae */ /* 0x0005e2000c901d46 */
[--C-:B------:R-:W-:Y:S05]  /*107b0*/  IMAD.X R3, R3, 0x1, R251.reuse, P0 ;  /* 0x0000000103037824 */ /* 0x100fea00000e06fb */
[----:B------:R3:W-:Y:S04]  /*107c0*/  LDGSTS.E.BYPASS.LTC128B.128 [R9+0x6900], [R2.64], !P5 ;  /* 0x0690000002097fae */ /* 0x0007e8000e901d46 */
[----:B---3--:R-:W2:Y:S04]  /*107d0*/  SHFL.IDX PT, R2, R4, 0x2, 0x181f ;  /* 0x00581f0004027f89 */ /* 0x008ea800000e0000 */
[----:B------:R-:W3:Y:S01]  /*107e0*/  SHFL.IDX PT, R3, R0, 0x2, 0x181f ;  /* 0x00581f0000037f89 */ /* 0x000ee200000e0000 */
[C---:B--2---:R-:W-:Y:S02]  /*107f0*/  IADD3 R6, P0, R2.reuse, R8, RZ ;  /* 0x0000000802067210 */ /* 0x044fe40007f1e0ff */
[----:B------:R-:W-:Y:S03]  /*10800*/  SEL R8, RZ, 0x10, P5 ;  /* 0x00000010ff087807 */ /* 0x000fe60002800000 */
[C---:B---3--:R-:W-:Y:S01]  /*10810*/  IMAD.X R7, R3.reuse, 0x1, R252, P0 ;  /* 0x0000000103077824 */ /* 0x048fe200000e06fc */
[----:B------:R-:W-:Y:S01]  /*10820*/  IADD3 R2, P0, R2, R250, RZ ;  /* 0x000000fa02027210 */ /* 0x000fe20007f1e0ff */
[----:B------:R-:W-:Y:S03]  /*10830*/  IMAD.MOV.U32 R5, RZ, RZ, R8 ;  /* 0x000000ffff057224 */ /* 0x000fe600078e0008 */
[----:B------:R2:W-:Y:S01]  /*10840*/  LDGSTS.E.BYPASS.LTC128B.128 [R9+0x5100], [R6.64], !P1 ;  /* 0x0510000006097fae */ /* 0x0005e2000c901d46 */
[----:B------:R-:W-:Y:S05]  /*10850*/  IMAD.X R3, R3, 0x1, R251, P0 ;  /* 0x0000000103037824 */ /* 0x000fea00000e06fb */
[----:B------:R3:W-:Y:S04]  /*10860*/  LDGSTS.E.BYPASS.LTC128B.128 [R9+0x7100], [R2.64], !P5 ;  /* 0x0710000002097fae */ /* 0x0007e8000e901d46 */
[----:B--2---:R3:W2:Y:S04]  /*10870*/  SHFL.IDX PT, R6, R0, 0x3, 0x181f ;  /* 0x00781f0000067f89 */ /* 0x0046a800000e0000 */
[----:B-1----:R3:W1:Y:S02]  /*10880*/  SHFL.IDX PT, R0, R4, 0x3, 0x181f ;  /* 0x00781f0004007f89 */ /* 0x00266400000e0000 */
.L_x_2015:
[----:B---3--:R-:W3:Y:S01]  /*10890*/  LDL R4, [R1+0xc0] ;  /* 0x0000c00001047983 */ /* 0x008ee20000100800 */
[C---:B------:R-:W-:Y:S02]  /*108a0*/  ISETP.NE.U32.AND P3, PT, R5.reuse, RZ, PT ;  /* 0x000000ff0500720c */ /* 0x040fe40003f65070 */
[----:B------:R-:W-:Y:S01]  /*108b0*/  IADD3 R2, -R5, 0x10, RZ ;  /* 0x0000001005027810 */ /* 0x000fe20007ffe1ff */
[----:B------:R-:W4:Y:S03]  /*108c0*/  LDL R3, [R1+0xe4] ;  /* 0x0000e40001037983 */ /* 0x000f260000100800 */
[----:B------:R-:W-:Y:S01]  /*108d0*/  LOP3.LUT R2, R2, 0xf, RZ, 0xc0, !PT ;  /* 0x0000000f02027812 */ /* 0x000fe200078ec0ff */
[----:B------:R-:W5:Y:S03]  /*108e0*/  LDL R7, [R1+0x98] ;  /* 0x0000980001077983 */ /* 0x000f660000100800 */
[----:B-1----:R-:W-:Y:S02]  /*108f0*/  IADD3 R2, P1, P0, R2, R0, R250 ;  /* 0x0000000002027210 */ /* 0x002fe4000783e0fa */
[----:B---3--:R-:W-:Y:S02]  /*10900*/  ISETP.GE.AND P4, PT, R4, c[0x0][0x1d4], PT ;  /* 0x0000750004007a0c */ /* 0x008fe40003f86270 */
[----:B----4-:R-:W-:Y:S02]  /*10910*/  IADD3 R4, P2, R0, R3, RZ ;  /* 0x0000000300047210 */ /* 0x010fe40007f5e0ff */
[----:B--2---:R-:W-:Y:S03]  /*10920*/  IADD3.X R3, RZ, R6, R251, P1, P0 ;  /* 0x00000006ff037210 */ /* 0x004fe60000fe04fb */
[----:B------:R-:W-:Y:S06]  /*10930*/  IMAD.X R5, R6, 0x1, R252, P2 ;  /* 0x0000000106057824 */ /* 0x000fec00010e06fc */
[----:B------:R-:W-:Y:S01]  /*10940*/  @!PT LDS RZ, [RZ] ;  /* 0x00000000fffff984 */ /* 0x000fe20000000800 */
[----:B------:R-:W-:Y:S01]  /*10950*/  @!PT LDS RZ, [RZ] ;  /* 0x00000000fffff984 */ /* 0x000fe20000000800 */
[----:B------:R-:W-:Y:S01]  /*10960*/  @!PT LDS RZ, [RZ] ;  /* 0x00000000fffff984 */ /* 0x000fe20000000800 */
[----:B-----5:R1:W-:Y:S04]  /*10970*/  LDGSTS.E.BYPASS.LTC128B.128 [R7+0x5900], [R4.64], !P4 ;  /* 0x0590000004077fae */ /* 0x0203e8000e101d46 */
[----:B------:R1:W-:Y:S02]  /*10980*/  LDGSTS.E.BYPASS.LTC128B.128.ZFILL [R7+0x7900], [R2.64], P3 ;  /* 0x0790000002077fae */ /* 0x0003e40009941d46 */
.L_x_1934:
[----:B--234-:R-:W-:Y:S05]  /*10990*/  BSYNC B0 ;  /* 0x0000000000007941 */ /* 0x01cfea0003800000 */
.L_x_1933:
[----:B------:R-:W2:Y:S01]  /*109a0*/  LDL R9, [R1+0xdc] ;  /* 0x0000dc0001097983 */ /* 0x000ea20000100800 */
[----:B------:R-:W-:Y:S03]  /*109b0*/  IMAD.MOV.U32 R21, RZ, RZ, c[0x0][0x2c4] ;  /* 0x0000b100ff157624 */ /* 0x000fe600078e00ff */
[----:B-1----:R-:W2:Y:S02]  /*109c0*/  LDL R4, [R1+0x4] ;  /* 0x0000040001047983 */ /* 0x002ea40000100800 */
[----:B------:R-:W-:Y:S02]  /*109d0*/  ISETP.NE.AND P0, PT, R21, 0x1, PT ;  /* 0x000000011500780c */ /* 0x000fe40003f05270 */
[----:B------:R-:W3:Y:S04]  /*109e0*/  LDL R8, [R1+0xd8] ;  /* 0x0000d80001087983 */ /* 0x000ee80000100800 */
[----:B------:R-:W3:Y:S04]  /*109f0*/  LDL R5, [R1+0xd4] ;  /* 0x0000d40001057983 */ /* 0x000ee80000100800 */
[----:B------:R-:W4:Y:S04]  /*10a00*/  LDL R7, [R1+0x84] ;  /* 0x0000840001077983 */ /* 0x000f280000100800 */
[----:B------:R-:W5:Y:S04]  /*10a10*/  LDL R0, [R1+0xd0] ;  /* 0x0000d00001007983 */ /* 0x000f680000100800 */
[----:B------:R-:W5:Y:S04]  /*10a20*/  LDL R6, [R1+0xcc] ;  /* 0x0000cc0001067983 */ /* 0x000f680000100800 */
[----:B------:R-:W5:Y:S04]  /*10a30*/  LDL R3, [R1+0xc4] ;  /* 0x0000c40001037983 */ /* 0x000f680000100800 */
[----:B------:R-:W5:Y:S04]  /*10a40*/  LDL R2, [R1+0xe0] ;  /* 0x0000e00001027983 */ /* 0x000f680000100800 */
[----:B------:R-:W0:Y:S01]  /*10a50*/  LDGDEPBAR ;  /* 0x00000000000079af */ /* 0x000e220000000000 */
[----:B--2---:R-:W-:Y:S04]  /*10a60*/  LEA R4, R4, R9, 0x7 ;  /* 0x0000000904047211 */ /* 0x004fe800078e38ff */
[----:B---3--:R-:W-:Y:S02]  /*10a70*/  IADD3 R4, R5, R4, R8 ;  /* 0x0000000405047210 */ /* 0x008fe40007ffe008 */
[----:B------:R-:W-:Y:S05]  /*10a80*/  MOV R5, 0xffffffc0 ;  /* 0xffffffc000057802 */ /* 0x000fea0000000f00 */
[----:B----4-:R-:W-:Y:S02]  /*10a90*/  IMAD R5, R7, R5, 0x1 ;  /* 0x0000000107057424 */ /* 0x010fe400078e0205 */
[----:B-----5:R-:W-:Y:S04]  /*10aa0*/  IMAD.IADD R4, R0, 0x1, R4 ;  /* 0x0000000100047824 */ /* 0x020fe800078e0204 */
[----:B------:R-:W-:Y:S01]  /*10ab0*/  @P0 IMAD.HI.U32 R0, R4, c[0x0][0x2c8], RZ ;  /* 0x0000b20004000a27 */ /* 0x000fe200078e00ff */
[----:B------:R-:W-:Y:S04]  /*10ac0*/  IADD3 R5, R3, R5, -R6 ;  /* 0x0000000503057210 */ /* 0x000fe80007ffe806 */
[----:B------:R-:W-:Y:S01]  /*10ad0*/  @P0 SHF.R.U32.HI R4, RZ, c[0x0][0x2cc], R0 ;  /* 0x0000b300ff040a19 */ /* 0x000fe20000011600 */
[----:B------:R-:W-:Y:S01]  /*10ae0*/  IMAD.IADD R5, R5, 0x1, -R2 ;  /* 0x0000000105057824 */ /* 0x000fe200078e0a02 */
[----:B------:R-:W-:-:S05]  /*10af0*/  BRA.DIV ~URZ, `(.L_x_1937) ;  /* 0x0000e0527f007947 */ /* 0x000fca000b800000 */
[----:B------:R1:W2:Y:S02]  /*10b00*/  SHFL.IDX PT, R0, R4, RZ, 0x1c1f ;  /* 0x001c1fff04007589 */ /* 0x0002a400000e0000 */
.L_x_2016:
[----:B--2---:R-:W-:Y:S05]  /*10b10*/  IMAD.IADD R0, R5, 0x1, R0 ;  /* 0x0000000105007824 */ /* 0x004fea00078e0200 */
[C---:B------:R-:W-:Y:S02]  /*10b20*/  ISETP.GT.AND P0, PT, R0.reuse, RZ, PT ;  /* 0x000000ff0000720c */ /* 0x040fe40003f04270 */
[C---:B------:R-:W-:Y:S02]  /*10b30*/  ISETP.GT.AND P1, PT, R0.reuse, 0x1, PT ;  /* 0x000000010000780c */ /* 0x040fe40003f24270 */
[----:B------:R-:W-:Y:S02]  /*10b40*/  FSEL R8, R229, -INF , P0 ;  /* 0xff800000e5087808 */ /* 0x000fe40000000000 */
[C---:B------:R-:W-:Y:S02]  /*10b50*/  ISETP.GT.AND P0, PT, R0.reuse, 0x9, PT ;  /* 0x000000090000780c */ /* 0x040fe40003f04270 */
[----:B------:R-:W-:Y:S02]  /*10b60*/  ISETP.GT.AND P2, PT, R0, 0x8, PT ;  /* 0x000000080000780c */ /* 0x000fe40003f44270 */
[----:B------:R-:W-:Y:S02]  /*10b70*/  FSEL R24, R228, -INF , P1 ;  /* 0xff800000e4187808 */ /* 0x000fe40000800000 */
[C---:B------:R-:W-:Y:S02]  /*10b80*/  ISETP.GT.AND P1, PT, R0.reuse, 0x10, PT ;  /* 0x000000100000780c */ /* 0x040fe40003f24270 */
[----:B------:R-:W-:Y:S02]  /*10b90*/  ISETP.GT.AND P3, PT, R0, 0x11, PT ;  /* 0x000000110000780c */ /* 0x000fe40003f64270 */
[----:B------:R-:W-:Y:S02]  /*10ba0*/  FSEL R22, R206, -INF , P0 ;  /* 0xff800000ce167808 */ /* 0x000fe40000000000 */
[----:B------:R-:W-:Y:S02]  /*10bb0*/  ISETP.GT.AND P0, PT, R0, 0x18, PT ;  /* 0x000000180000780c */ /* 0x000fe40003f04270 */
[----:B------:R-:W-:Y:S02]  /*10bc0*/  FSEL R23, R219, -INF , P2 ;  /* 0xff800000db177808 */ /* 0x000fe40001000000 */
[----:B------:R-:W-:Y:S02]  /*10bd0*/  FSEL R21, R136, -INF , P1 ;  /* 0xff80000088157808 */ /* 0x000fe40000800000 */
[----:B------:R-:W-:Y:S02]  /*10be0*/  ISETP.GT.AND P2, PT, R0, 0x19, PT ;  /* 0x000000190000780c */ /* 0x000fe40003f44270 */
[----:B------:R-:W-:Y:S02]  /*10bf0*/  FSEL R20, R20, -INF , P3 ;  /* 0xff80000014147808 */ /* 0x000fe40001800000 */
[C---:B------:R-:W-:Y:S02]  /*10c00*/  ISETP.GT.AND P3, PT, R0.reuse, 0x20, PT ;  /* 0x000000200000780c */ /* 0x040fe40003f64270 */
[----:B------:R-:W-:Y:S02]  /*10c10*/  FSEL R19, R19, -INF , P0 ;  /* 0xff80000013137808 */ /* 0x000fe40000000000 */
[C---:B------:R-:W-:Y:S02]  /*10c20*/  ISETP.GT.AND P1, PT, R0.reuse, 0x21, PT ;  /* 0x000000210000780c */ /* 0x040fe40003f24270 */
        /* <DEDUP_REMOVED lines=8> */
[C---:B------:R-:W-:Y:S02]  /*10cb0*/  ISETP.GT.AND P1, PT, R0.reuse, 0x38, PT ;  /* 0x000000380000780c */ /* 0x040fe40003f24270 */
[----:B------:R-:W-:Y:S02]  /*10cc0*/  ISETP.GT.AND P0, PT, R0, 0x39, PT ;  /* 0x000000390000780c */ /* 0x000fe40003f04270 */
[----:B------:R-:W-:Y:S02]  /*10cd0*/  FSEL R14, R14, -INF , P4 ;  /* 0xff8000000e0e7808 */ /* 0x000fe40002000000 */
[----:B------:R-:W-:Y:S02]  /*10ce0*/  FSEL R13, R13, -INF , P3 ;  /* 0xff8000000d0d7808 */ /* 0x000fe40001800000 */
[----:B------:R-:W-:Y:S02]  /*10cf0*/  FSEL R12, R12, -INF , P2 ;  /* 0xff8000000c0c7808 */ /* 0x000fe40001000000 */
[----:B------:R-:W-:Y:S02]  /*10d00*/  FSEL R11, R11, -INF , P1 ;  /* 0xff8000000b0b7808 */ /* 0x000fe40000800000 */
[----:B------:R-:W-:Y:S01]  /*10d10*/  FSEL R10, R10, -INF , P0 ;  /* 0xff8000000a0a7808 */ /* 0x000fe20000000000 */
[----:B------:R-:W-:-:S05]  /*10d20*/  BRA.DIV ~URZ, `(.L_x_1938) ;  /* 0x0000de927f007947 */ /* 0x000fca000b800000 */
[----:B------:R-:W-:Y:S01]  /*10d30*/  FMNMX.FTZ R136, R8, R132, !PT ;  /* 0x0000008408887209 */ /* 0x000fe20007810000 */
[----:B------:R-:W2:Y:S03]  /*10d40*/  LDL.LU R3, [R1+0x70] ;  /* 0x0000700001037983 */ /* 0x000ea60000300800 */
[----:B------:R-:W-:Y:S01]  /*10d50*/  FMNMX.FTZ R136, R24, R136, !PT ;  /* 0x0000008818887209 */ /* 0x000fe20007810000 */
[----:B------:R-:W3:Y:S03]  /*10d60*/  SHFL.IDX PT, R2, R4, 0x1, 0x1c1f ;  /* 0x003c1f0004027f89 */ /* 0x000ee600000e0000 */
[----:B------:R-:W-:Y:S04]  /*10d70*/  FMNMX.FTZ R136, R23, R136, !PT ;  /* 0x0000008817887209 */ /* 0x000fe80007810000 */
[----:B------:R-:W-:Y:S01]  /*10d80*/  FMNMX.FTZ R136, R22, R136, !PT ;  /* 0x0000008816887209 */ /* 0x000fe20007810000 */
[----:B------:R-:W4:Y:S03]  /*10d90*/  SHFL.IDX PT, R0, R4, 0x2, 0x1c1f ;  /* 0x005c1f0004007f89 */ /* 0x000f2600000e0000 */
[----:B------:R-:W-:Y:S04]  /*10da0*/  FMNMX.FTZ R136, R21, R136, !PT ;  /* 0x0000008815887209 */ /* 0x000fe80007810000 */
[----:B------:R-:W-:Y:S01]  /*10db0*/  FMNMX.FTZ R136, R20, R136, !PT ;  /* 0x0000008814887209 */ /* 0x000fe20007810000 */
[----:B-1----:R-:W1:Y:S03]  /*10dc0*/  SHFL.IDX PT, R4, R4, 0x3, 0x1c1f ;  /* 0x007c1f0004047f89 */ /* 0x002e6600000e0000 */
[----:B------:R-:W-:Y:S04]  /*10dd0*/  FMNMX.FTZ R136, R19, R136, !PT ;  /* 0x0000008813887209 */ /* 0x000fe80007810000 */
[----:B------:R-:W-:Y:S01]  /*10de0*/  FMNMX.FTZ R136, R18, R136, !PT ;  /* 0x0000008812887209 */ /* 0x000fe20007810000 */
[----:B------:R-:W5:Y:S03]  /*10df0*/  LDL.LU R6, [R1+0x80] ;  /* 0x0000800001067983 */ /* 0x000f660000300800 */
[----:B------:R-:W-:Y:S04]  /*10e00*/  FMNMX.FTZ R136, R17, R136, !PT ;  /* 0x0000008811887209 */ /* 0x000fe80007810000 */
[----:B------:R-:W-:Y:S04]  /*10e10*/  FMNMX.FTZ R136, R16, R136, !PT ;  /* 0x0000008810887209 */ /* 0x000fe80007810000 */
[----:B------:R-:W-:Y:S04]  /*10e20*/  FMNMX.FTZ R136, R15, R136, !PT ;  /* 0x000000880f887209 */ /* 0x000fe80007810000 */
[----:B------:R-:W-:Y:S04]  /*10e30*/  FMNMX.FTZ R136, R14, R136, !PT ;  /* 0x000000880e887209 */ /* 0x000fe80007810000 */
[----:B------:R-:W-:Y:S04]  /*10e40*/  FMNMX.FTZ R136, R13, R136, !PT ;  /* 0x000000880d887209 */ /* 0x000fe80007810000 */
[----:B------:R-:W-:Y:S04]  /*10e50*/  FMNMX.FTZ R136, R12, R136, !PT ;  /* 0x000000880c887209 */ /* 0x000fe80007810000 */
[----:B------:R-:W-:Y:S04]  /*10e60*/  FMNMX.FTZ R136, R11, R136, !PT ;  /* 0x000000880b887209 */ /* 0x000fe80007810000 */
[----:B------:R-:W-:Y:S01]  /*10e70*/  FMNMX.FTZ R136, R10, R136, !PT ;  /* 0x000000880a887209 */ /* 0x000fe20007810000 */
[C---:B---3--:R-:W-:Y:S02]  /*10e80*/  IMAD.IADD R2, R5.reuse, 0x1, R2 ;  /* 0x0000000105027824 */ /* 0x048fe400078e0202 */
[C---:B----4-:R-:W-:Y:S02]  /*10e90*/  IMAD.IADD R0, R5.reuse, 0x1, R0 ;  /* 0x0000000105007824 */ /* 0x050fe400078e0200 */
[----:B-1----:R-:W-:Y:S01]  /*10ea0*/  IMAD.IADD R5, R5, 0x1, R4 ;  /* 0x0000000105057824 */ /* 0x002fe200078e0204 */
[C---:B------:R-:W-:Y:S01]  /*10eb0*/  ISETP.GT.AND P1, PT, R2.reuse, 0x1, PT ;  /* 0x000000010200780c */ /* 0x040fe20003f24270 */
[----:B------:R-:W3:Y:S01]  /*10ec0*/  LDL.LU R4, [R1+0x7c] ;  /* 0x00007c0001047983 */ /* 0x000ee20000300800 */
[C---:B------:R-:W-:Y:S02]  /*10ed0*/  ISETP.GT.AND P0, PT, R2.reuse, RZ, PT ;  /* 0x000000ff0200720c */ /* 0x040fe40003f04270 */
[----:B------:R-:W-:Y:S02]  /*10ee0*/  FSEL R34, R247, -INF , P1 ;  /* 0xff800000f7227808 */ /* 0x000fe40000800000 */
[C---:B------:R-:W-:Y:S02]  /*10ef0*/  ISETP.GT.AND P1, PT, R2.reuse, 0x10, PT ;  /* 0x000000100200780c */ /* 0x040fe40003f24270 */
[C---:B------:R-:W-:Y:S02]  /*10f00*/  ISETP.GT.AND P2, PT, R2.reuse, 0x8, PT ;  /* 0x000000080200780c */ /* 0x040fe40003f44270 */
[----:B------:R-:W-:Y:S02]  /*10f10*/  FSEL R51, R221, -INF , P1 ;  /* 0xff800000dd337808 */ /* 0x000fe40000800000 */
[----:B------:R-:W-:Y:S02]  /*10f20*/  ISETP.GT.AND P1, PT, R2, 0x19, PT ;  /* 0x000000190200780c */ /* 0x000fe40003f24270 */
[----:B------:R-:W-:Y:S02]  /*10f30*/  FSEL R9, R248, -INF , P0 ;  /* 0xff800000f8097808 */ /* 0x000fe40000000000 */
[----:B------:R-:W-:Y:S02]  /*10f40*/  FSEL R48, R35, -INF , P1 ;  /* 0xff80000023307808 */ /* 0x000fe40000800000 */
[C---:B------:R-:W-:Y:S02]  /*10f50*/  ISETP.GT.AND P1, PT, R2.reuse, 0x28, PT ;  /* 0x000000280200780c */ /* 0x040fe40003f24270 */
[C---:B------:R-:W-:Y:S02]  /*10f60*/  ISETP.GT.AND P0, PT, R2.reuse, 0x9, PT ;  /* 0x000000090200780c */ /* 0x040fe40003f04270 */
[----:B------:R-:W-:Y:S02]  /*10f70*/  FSEL R45, R45, -INF , P1 ;  /* 0xff8000002d2d7808 */ /* 0x000fe40000800000 */
[----:B------:R-:W-:Y:S02]  /*10f80*/  ISETP.GT.AND P1, PT, R2, 0x31, PT ;  /* 0x000000310200780c */ /* 0x000fe40003f24270 */
[----:B------:R-:W-:Y:S02]  /*10f90*/  FSEL R40, R225, -INF , P2 ;  /* 0xff800000e1287808 */ /* 0x000fe40001000000 */
[----:B------:R-:W-:Y:S02]  /*10fa0*/  FSEL R39, R39, -INF , P1 ;  /* 0xff80000027277808 */ /* 0x000fe40000800000 */
[----:B------:R-:W-:Y:S02]  /*10fb0*/  ISETP.GT.AND P1, PT, R0, RZ, PT ;  /* 0x000000ff0000720c */ /* 0x000fe40003f24270 */
        /* <DEDUP_REMOVED lines=15> */
[----:B------:R-:W-:Y:S01]  /*110b0*/  FSEL R38, R38, -INF , P2 ;  /* 0xff80000026267808 */ /* 0x000fe20001000000 */
[----:B------:R-:W4:Y:S01]  /*110c0*/  LDL.LU R2, [R1+0x74] ;  /* 0x0000740001027983 */ /* 0x000f220000300800 */
[----:B------:R-:W-:Y:S02]  /*110d0*/  ISETP.GT.AND P2, PT, R0, 0x1, PT ;  /* 0x000000010000780c */ /* 0x000fe40003f44270 */
[----:B------:R-:W-:Y:S02]  /*110e0*/  FSEL R36, R36, -INF , P0 ;  /* 0xff80000024247808 */ /* 0x000fe40000000000 */
[----:B------:R-:W-:Y:S02]  /*110f0*/  FSEL R57, R249, -INF , P2 ;  /* 0xff800000f9397808 */ /* 0x000fe40001000000 */
[C---:B------:R-:W-:Y:S02]  /*11100*/  ISETP.GT.AND P2, PT, R0.reuse, 0x10, PT ;  /* 0x000000100000780c */ /* 0x040fe40003f44270 */
        /* <DEDUP_REMOVED lines=16> */
[----:B------:R-:W-:Y:S02]  /*11210*/  FSEL R55, R55, -INF , P0 ;  /* 0xff80000037377808 */ /* 0x000fe40000000000 */
[C---:B------:R-:W-:Y:S02]  /*11220*/  ISETP.GT.AND P0, PT, R5.reuse, 0x1, PT ;  /* 0x000000010500780c */ /* 0x040fe40003f04270 */
[C---:B------:R-:W-:Y:S02]  /*11230*/  ISETP.GT.AND P2, PT, R5.reuse, RZ, PT ;  /* 0x000000ff0500720c */ /* 0x040fe40003f44270 */
[----:B------:R-:W-:Y:S04]  /*11240*/  ISETP.GT.AND P3, PT, R5, 0x18, PT ;  /* 0x000000180500780c */ /* 0x000fe80003f64270 */
[----:B------:R-:W-:Y:S02]  /*11250*/  FSEL R32, R227, -INF , P3 ;  /* 0xff800000e3207808 */ /* 0x000fe40001800000 */
[----:B------:R-:W-:Y:S04]  /*11260*/  ISETP.GT.AND P3, PT, R5, 0x21, PT ;  /* 0x000000210500780c */ /* 0x000fe80003f64270 */
[----:B------:R-:W-:Y:S02]  /*11270*/  FSEL R29, R207, -INF , P3 ;  /* 0xff800000cf1d7808 */ /* 0x000fe40001800000 */
[----:B------:R-:W-:Y:S02]  /*11280*/  ISETP.GT.AND P3, PT, R5, 0x30, PT ;  /* 0x000000300500780c */ /* 0x000fe40003f64270 */
[----:B--2---:R-:W-:Y:S02]  /*11290*/  FSEL R53, R3, -INF , P1 ;  /* 0xff80000003357808 */ /* 0x004fe40000800000 */
[C---:B------:R-:W-:Y:S01]  /*112a0*/  ISETP.GT.AND P1, PT, R0.reuse, 0x9, PT ;  /* 0x000000090000780c */ /* 0x040fe20003f24270 */
[----:B------:R-:W2:Y:S03]  /*112b0*/  LDL.LU R3, [R1+0x78] ;  /* 0x0000780001037983 */ /* 0x000ea60000300800 */
[----:B------:R-:W-:Y:S02]  /*112c0*/  FSEL R67, R245, -INF , P1 ;  /* 0xff800000f5437808 */ /* 0x000fe40000800000 */
[----:B------:R-:W-:Y:S04]  /*112d0*/  ISETP.GT.AND P1, PT, R0, 0x18, PT ;  /* 0x000000180000780c */ /* 0x000fe80003f24270 */
[----:B------:R-:W-:Y:S02]  /*112e0*/  FSEL R64, R218, -INF , P1 ;  /* 0xff800000da407808 */ /* 0x000fe40000800000 */
[C---:B------:R-:W-:Y:S04]  /*112f0*/  ISETP.GT.AND P1, PT, R0.reuse, 0x21, PT ;  /* 0x000000210000780c */ /* 0x040fe80003f24270 */
[----:B------:R-:W-:Y:S02]  /*11300*/  FSEL R61, R41, -INF , P1 ;  /* 0xff800000293d7808 */ /* 0x000fe40000800000 */
[C---:B------:R-:W-:Y:S04]  /*11310*/  ISETP.GT.AND P1, PT, R0.reuse, 0x30, PT ;  /* 0x000000300000780c */ /* 0x040fe80003f24270 */
[----:B------:R-:W-:Y:S02]  /*11320*/  FSEL R58, R25, -INF , P1 ;  /* 0xff800000193a7808 */ /* 0x000fe40000800000 */
[----:B------:R-:W-:Y:S02]  /*11330*/  ISETP.GT.AND P1, PT, R0, 0x39, PT ;  /* 0x000000390000780c */ /* 0x000fe40003f24270 */
[----:B-----5:R-:W-:Y:S01]  /*11340*/  FSEL R28, R6, -INF , P2 ;  /* 0xff800000061c7808 */ /* 0x020fe20001000000 */
[----:B------:R-:W1:Y:S01]  /*11350*/  SHFL.BFLY PT, R0, R136, 0x2, 0x1f ;  /* 0x0c401f0088007f89 */ /* 0x000e6200000e0000 */
[----:B------:R-:W-:Y:S02]  /*11360*/  FSEL R42, R42, -INF , P1 ;  /* 0xff8000002a2a7808 */ /* 0x000fe40000800000 */
[C---:B------:R-:W-:Y:S02]  /*11370*/  ISETP.GT.AND P1, PT, R5.reuse, 0x8, PT ;  /* 0x000000080500780c */ /* 0x040fe40003f24270 */
[----:B------:R-:W-:Y:S02]  /*11380*/  ISETP.GT.AND P2, PT, R5, 0x9, PT ;  /* 0x000000090500780c */ /* 0x000fe40003f44270 */
[----:B------:R-:W-:Y:S02]  /*11390*/  FSEL R25, R133, -INF , P3 ;  /* 0xff80000085197808 */ /* 0x000fe40001800000 */
[----:B-1----:R-:W-:Y:S05]  /*113a0*/  FMNMX.FTZ R136, R0, R136, !PT ;  /* 0x0000008800887209 */ /* 0x002fea0007810000 */
[----:B------:R-:W1:Y:S01]  /*113b0*/  SHFL.BFLY PT, R0, R136, 0x1, 0x1f ;  /* 0x0c201f0088007f89 */ /* 0x000e6200000e0000 */
[----:B---3--:R-:W-:Y:S02]  /*113c0*/  FSEL R54, R4, -INF , P0 ;  /* 0xff80000004367808 */ /* 0x008fe40000000000 */
[----:B------:R-:W-:Y:S04]  /*113d0*/  ISETP.GT.AND P0, PT, R5, 0x10, PT ;  /* 0x000000100500780c */ /* 0x000fe80003f04270 */
[----:B------:R-:W-:Y:S02]  /*113e0*/  FSEL R35, R231, -INF , P0 ;  /* 0xff800000e7237808 */ /* 0x000fe40000000000 */
[C---:B------:R-:W-:Y:S04]  /*113f0*/  ISETP.GT.AND P0, PT, R5.reuse, 0x19, PT ;  /* 0x000000190500780c */ /* 0x040fe80003f04270 */
[----:B------:R-:W-:Y:S02]  /*11400*/  FSEL R31, R226, -INF , P0 ;  /* 0xff800000e21f7808 */ /* 0x000fe40000000000 */
[----:B------:R-:W-:Y:S02]  /*11410*/  ISETP.GT.AND P0, PT, R5, 0x29, PT ;  /* 0x000000290500780c */ /* 0x000fe40003f04270 */
[----:B-1----:R-:W-:Y:S02]  /*11420*/  FMNMX.FTZ R136, R136, R0, !PT ;  /* 0x0000000088887209 */ /* 0x002fe40007810000 */
[----:B------:R-:W-:Y:S02]  /*11430*/  FSEL R26, R134, -INF , P0 ;  /* 0xff800000861a7808 */ /* 0x000fe40000000000 */
[----:B------:R-:W-:Y:S02]  /*11440*/  FMNMX.FTZ R134, R53, R138, !PT ;  /* 0x0000008a35867209 */ /* 0x000fe40007810000 */
[----:B------:R-:W-:Y:S02]  /*11450*/  ISETP.GT.AND P0, PT, R5, 0x39, PT ;  /* 0x000000390500780c */ /* 0x000fe40003f04270 */
[----:B------:R-:W-:Y:S02]  /*11460*/  FMNMX.FTZ R134, R57, R134, !PT ;  /* 0x0000008639867209 */ /* 0x000fe40007810000 */
[----:B------:R-:W-:Y:S02]  /*11470*/  FSEL R7, R204, -INF , P0 ;  /* 0xff800000cc077808 */ /* 0x000fe40000000000 */
        /* <DEDUP_REMOVED lines=8> */
[----:B------:R-:W-:Y:S02]  /*11500*/  FMNMX.FTZ R134, R60, R134, !PT ;  /* 0x000000863c867209 */ /* 0x000fe40007810000 */
[----:B----4-:R-:W-:Y:S02]  /*11510*/  FSEL R37, R2, -INF , P2 ;  /* 0xff80000002257808 */ /* 0x010fe40001000000 */
[----:B------:R-:W-:Y:S02]  /*11520*/  FMNMX.FTZ R134, R59, R134, !PT ;  /* 0x000000863b867209 */ /* 0x000fe40007810000 */
[C---:B------:R-:W-:Y:S02]  /*11530*/  ISETP.GT.AND P2, PT, R5.reuse, 0x20, PT ;  /* 0x000000200500780c */ /* 0x040fe40003f44270 */
[----:B------:R-:W-:Y:S02]  /*11540*/  FMNMX.FTZ R134, R58, R134, !PT ;  /* 0x000000863a867209 */ /* 0x000fe40007810000 */
[----:B------:R-:W-:Y:S02]  /*11550*/  FSEL R30, R216, -INF , P2 ;  /* 0xff800000d81e7808 */ /* 0x000fe40001000000 */
[----:B------:R-:W-:Y:S02]  /*11560*/  FMNMX.FTZ R134, R56, R134, !PT ;  /* 0x0000008638867209 */ /* 0x000fe40007810000 */
[----:B------:R-:W-:Y:S02]  /*11570*/  ISETP.GT.AND P2, PT, R5, 0x31, PT ;  /* 0x000000310500780c */ /* 0x000fe40003f44270 */
[----:B------:R-:W-:Y:S02]  /*11580*/  FMNMX.FTZ R134, R55, R134, !PT ;  /* 0x0000008637867209 */ /* 0x000fe40007810000 */
[----:B------:R-:W-:Y:S02]  /*11590*/  FSEL R6, R208, -INF , P2 ;  /* 0xff800000d0067808 */ /* 0x000fe40001000000 */
[----:B------:R-:W-:Y:S02]  /*115a0*/  FMNMX.FTZ R134, R42, R134, !PT ;  /* 0x000000862a867209 */ /* 0x000fe40007810000 */
[----:B--2---:R-:W-:Y:S02]  /*115b0*/  FSEL R41, R3, -INF , P1 ;  /* 0xff80000003297808 */ /* 0x004fe40000800000 */
[C---:B------:R-:W-:Y:S04]  /*115c0*/  ISETP.GT.AND P1, PT, R5.reuse, 0x11, PT ;  /* 0x000000110500780c */ /* 0x040fe80003f24270 */
[----:B------:R-:W-:Y:S02]  /*115d0*/  FSEL R33, R230, -INF , P1 ;  /* 0xff800000e6217808 */ /* 0x000fe40000800000 */
[----:B------:R-:W-:Y:S04]  /*115e0*/  ISETP.GT.AND P1, PT, R5, 0x28, PT ;  /* 0x000000280500780c */ /* 0x000fe80003f24270 */
        /* <DEDUP_REMOVED lines=22> */
[----:B-1----:R-:W-:Y:S06]  /*11750*/  FMNMX.FTZ R135, R135, R0, !PT ;  /* 0x0000000087877209 */ /* 0x002fec0007810000 */
        /* <DEDUP_REMOVED lines=23> */
.L_x_2017:
[----:B------:R-:W3:Y:S01]  /*118d0*/  LDL.LU R204, [R1+0xbc] ;  /* 0x0000bc0001cc7983 */ /* 0x000ee20000300800 */
[C---:B------:R-:W-:Y:S01]  /*118e0*/  FSETP.NEU.FTZ.AND P0, PT, R136.reuse, -INF , PT ;  /* 0xff8000008800780b */ /* 0x040fe20003f1d000 */
[----:B------:R-:W-:Y:S01]  /*118f0*/  FMUL.FTZ R2, R136, c[0x0][0x2d0] ;  /* 0x0000b40088027a20 */ /* 0x000fe20000410000 */
[----:B--2---:R-:W-:Y:S01]  /*11900*/  FMNMX.FTZ R133, R0, R4, !PT ;  /* 0x0000000400857209 */ /* 0x004fe20007810000 */
[----:B------:R-:W2:Y:S01]  /*11910*/  LDL.LU R212, [R1+0xb0] ;  /* 0x0000b00001d47983 */ /* 0x000ea20000300800 */
[----:B------:R-:W-:Y:S01]  /*11920*/  FSEL R0, R136, RZ, P0 ;  /* 0x000000ff88007208 */ /* 0x000fe20000000000 */
[----:B------:R-:W-:Y:S01]  /*11930*/  WARPSYNC 0xffffffff ;  /* 0xffffffff00007948 */ /* 0x000fe20003800000 */
[----:B------:R-:W-:Y:S02]  /*11940*/  FSEL R2, R2, RZ, P0 ;  /* 0x000000ff02027208 */ /* 0x000fe40000000000 */
[----:B------:R-:W-:Y:S01]  /*11950*/  FSETP.NEU.FTZ.AND P0, PT, R135, -INF , PT ;  /* 0xff8000008700780b */ /* 0x000fe20003f1d000 */
[----:B------:R-:W-:Y:S02]  /*11960*/  FADD.FTZ R0, -R0, R132 ;  /* 0x0000008400007221 */ /* 0x000fe40000010100 */
[--C-:B------:R-:W-:Y:S02]  /*11970*/  FFMA.FTZ R3, R8, c[0x0][0x2d0], -R2.reuse ;  /* 0x0000b40008037a23 */ /* 0x100fe40000010802 */
[----:B------:R-:W-:Y:S02]  /*11980*/  FMUL.FTZ R0, R0, c[0x0][0x2d0] ;  /* 0x0000b40000007a20 */ /* 0x000fe40000410000 */
[--C-:B------:R-:W-:Y:S02]  /*11990*/  FFMA.FTZ R24, R24, c[0x0][0x2d0], -R2.reuse ;  /* 0x0000b40018187a23 */ /* 0x100fe40000010802 */
[----:B------:R-:W4:Y:S01]  /*119a0*/  MUFU.EX2 R132, R0 ;  /* 0x0000000000847308 */ /* 0x000f220000000800 */
        /* <DEDUP_REMOVED lines=8> */
[--C-:B------:R-:W-:Y:S02]  /*11a30*/  FFMA.FTZ R17, R17, c[0x0][0x2d0], -R2.reuse ;  /* 0x0000b40011117a23 */ /* 0x100fe40000010802 */
[--C-:B------:R-:W-:Y:S02]  /*11a40*/  FFMA.FTZ R16, R16, c[0x0][0x2d0], -R2.reuse ;  /* 0x0000b40010107a23 */ /* 0x100fe40000010802 */
[--C-:B------:R-:W-:Y:S01]  /*11a50*/  FFMA.FTZ R211, R15, c[0x0][0x2d0], -R2.reuse ;  /* 0x0000b4000fd37a23 */ /* 0x100fe20000010802 */
[----:B------:R-:W5:Y:S01]  /*11a60*/  MUFU.EX2 R24, R24 ;  /* 0x0000001800187308 */ /* 0x000f620000000800 */
[--C-:B------:R-:W-:Y:S01]  /*11a70*/  FFMA.FTZ R210, R14, c[0x0][0x2d0], -R2.reuse ;  /* 0x0000b4000ed27a23 */ /* 0x100fe20000010802 */
[----:B------:R-:W-:Y:S01]  /*11a80*/  MOV R15, R17 ;  /* 0x00000011000f7202 */ /* 0x000fe20000000f00 */
[--C-:B------:R-:W-:Y:S01]  /*11a90*/  FFMA.FTZ R207, R12, c[0x0][0x2d0], -R2.reuse ;  /* 0x0000b4000ccf7a23 */ /* 0x100fe20000010802 */
[----:B------:R-:W-:Y:S01]  /*11aa0*/  MOV R13, R211 ;  /* 0x000000d3000d7202 */ /* 0x000fe20000000f00 */
[--C-:B------:R-:W-:Y:S01]  /*11ab0*/  FFMA.FTZ R209, R11, c[0x0][0x2d0], -R2.reuse ;  /* 0x0000b4000bd17a23 */ /* 0x100fe20000010802 */
[----:B------:R-:W-:Y:S01]  /*11ac0*/  MOV R12, R210 ;  /* 0x000000d2000c7202 */ /* 0x000fe20000000f00 */
[----:B------:R-:W-:Y:S01]  /*11ad0*/  FFMA.FTZ R10, R10, c[0x0][0x2d0], -R2 ;  /* 0x0000b4000a0a7a23 */ /* 0x000fe20000010802 */
[----:B------:R-:W-:Y:S01]  /*11ae0*/  MOV R14, R16 ;  /* 0x00000010000e7202 */ /* 0x000fe20000000f00 */
[----:B------:R-:W-:Y:S01]  /*11af0*/  FMUL.FTZ R2, R135, c[0x0][0x2d0] ;  /* 0x0000b40087027a20 */ /* 0x000fe20000410000 */
[----:B------:R-:W-:Y:S04]  /*11b00*/  MUFU.EX2 R23, R23 ;  /* 0x0000001700177308 */ /* 0x000fe80000000800 */
[----:B------:R-:W-:Y:S05]  /*11b10*/  FSEL R2, R2, RZ, P0 ;  /* 0x000000ff02027208 */ /* 0x000fea0000000000 */
[--C-:B-1----:R-:W-:Y:S01]  /*11b20*/  FFMA.FTZ R4, R34, c[0x0][0x2d0], -R2.reuse ;  /* 0x0000b40022047a23 */ /* 0x102fe20000010802 */
[----:B------:R-:W1:Y:S01]  /*11b30*/  MUFU.EX2 R22, R22 ;  /* 0x0000001600167308 */ /* 0x000e620000000800 */
[--C-:B------:R-:W-:Y:S01]  /*11b40*/  FFMA.FTZ R52, R52, c[0x0][0x2d0], -R2.reuse ;  /* 0x0000b40034347a23 */ /* 0x100fe20000010802 */
[----:B------:R-:W-:Y:S01]  /*11b50*/  MOV R34, R208 ;  /* 0x000000d000227202 */ /* 0x000fe20000000f00 */
[--C-:B------:R-:W-:Y:S02]  /*11b60*/  FFMA.FTZ R247, R45, c[0x0][0x2d0], -R2.reuse ;  /* 0x0000b4002df77a23 */ /* 0x100fe40000010802 */
[--C-:B------:R-:W-:Y:S01]  /*11b70*/  FFMA.FTZ R39, R39, c[0x0][0x2d0], -R2.reuse ;  /* 0x0000b40027277a23 */ /* 0x100fe20000010802 */
[----:B------:R-:W2:Y:S01]  /*11b80*/  LDL.LU R45, [R1+0xb4] ;  /* 0x0000b400012d7983 */ /* 0x000ea20000300800 */
[--C-:B------:R-:W-:Y:S02]  /*11b90*/  FFMA.FTZ R38, R38, c[0x0][0x2d0], -R2.reuse ;  /* 0x0000b40026267a23 */ /* 0x100fe40000010802 */
[--C-:B------:R-:W-:Y:S01]  /*11ba0*/  FFMA.FTZ R217, R48, c[0x0][0x2d0], -R2.reuse ;  /* 0x0000b40030d97a23 */ /* 0x100fe20000010802 */
[----:B------:R-:W-:Y:S01]  /*11bb0*/  MUFU.EX2 R4, R4 ;  /* 0x0000000400047308 */ /* 0x000fe20000000800 */
[--C-:B------:R-:W-:Y:S02]  /*11bc0*/  FFMA.FTZ R43, R43, c[0x0][0x2d0], -R2.reuse ;  /* 0x0000b4002b2b7a23 */ /* 0x100fe40000010802 */
[--C-:B------:R-:W-:Y:S01]  /*11bd0*/  FFMA.FTZ R219, R50, c[0x0][0x2d0], -R2.reuse ;  /* 0x0000b40032db7a23 */ /* 0x100fe20000010802 */
[----:B------:R-:W-:Y:S01]  /*11be0*/  MOV R50, R12 ;  /* 0x0000000c00327202 */ /* 0x000fe20000000f00 */
[--C-:B------:R-:W-:Y:S02]  /*11bf0*/  FFMA.FTZ R218, R49, c[0x0][0x2d0], -R2.reuse ;  /* 0x0000b40031da7a23 */ /* 0x100fe40000010802 */
[--C-:B------:R-:W-:Y:S02]  /*11c00*/  FFMA.FTZ R249, R47, c[0x0][0x2d0], -R2.reuse ;  /* 0x0000b4002ff97a23 */ /* 0x100fe40000010802 */
[--C-:B------:R-:W-:Y:S02]  /*11c10*/  FFMA.FTZ R248, R46, c[0x0][0x2d0], -R2.reuse ;  /* 0x0000b4002ef87a23 */ /* 0x100fe40000010802 */
[--C-:B------:R-:W-:Y:S02]  /*11c20*/  FFMA.FTZ R246, R44, c[0x0][0x2d0], -R2.reuse ;  /* 0x0000b4002cf67a23 */ /* 0x100fe40000010802 */
[--C-:B------:R-:W-:Y:S01]  /*11c30*/  FFMA.FTZ R220, R51, c[0x0][0x2d0], -R2.reuse ;  /* 0x0000b40033dc7a23 */ /* 0x100fe20000010802 */
[----:B------:R-:W-:Y:S01]  /*11c40*/  MOV R51, R207 ;  /* 0x000000cf00337202 */ /* 0x000fe20000000f00 */
[----:B------:R-:W-:Y:S10]  /*11c50*/  MUFU.EX2 R249, R249 ;  /* 0x000000f900f97308 */ /* 0x000ff40000000800 */
[----:B------:R-:W-:Y:S10]  /*11c60*/  MUFU.EX2 R220, R220 ;  /* 0x000000dc00dc7308 */ /* 0x000ff40000000800 */
[----:B------:R-:W-:Y:S01]  /*11c70*/  MUFU.EX2 R248, R248 ;  /* 0x000000f800f87308 */ /* 0x000fe20000000800 */
[C---:B----4-:R-:W-:Y:S02]  /*11c80*/  FMUL.FTZ R68, R132.reuse, R68 ;  /* 0x0000004484447220 */ /* 0x050fe40000410000 */
        /* <DEDUP_REMOVED lines=15> */
[----:B---3--:R-:W-:Y:S01]  /*11d80*/  FFMA.FTZ R0, R132, R204, R3 ;  /* 0x000000cc84007223 */ /* 0x008fe20000010003 */
[C---:B-----5:R-:W-:Y:S01]  /*11d90*/  F2FP.BF16.PACK_AB R204, R24.reuse, R3 ;  /* 0x0000000318cc723e */ /* 0x060fe200000010ff */
[----:B------:R-:W-:Y:S02]  /*11da0*/  FFMA.FTZ R3, R9, c[0x0][0x2d0], -R2 ;  /* 0x0000b40009037a23 */ /* 0x000fe40000010802 */
[----:B------:R-:W-:Y:S01]  /*11db0*/  FADD.FTZ R11, R24, R0 ;  /* 0x00000000180b7221 */ /* 0x000fe20000010000 */
[----:B------:R-:W-:Y:S01]  /*11dc0*/  FSEL R0, R135, RZ, P0 ;  /* 0x000000ff87007208 */ /* 0x000fe20000000000 */
[----:B------:R-:W-:Y:S01]  /*11dd0*/  MUFU.EX2 R205, R3 ;  /* 0x0000000300cd7308 */ /* 0x000fe20000000800 */
[--C-:B------:R-:W-:Y:S01]  /*11de0*/  FFMA.FTZ R9, R40, c[0x0][0x2d0], -R2.reuse ;  /* 0x0000b40028097a23 */ /* 0x100fe20000010802 */
[----:B------:R-:W-:Y:S01]  /*11df0*/  FSETP.NEU.FTZ.AND P0, PT, R134, -INF , PT ;  /* 0xff8000008600780b */ /* 0x000fe20003f1d000 */
[----:B------:R-:W-:Y:S01]  /*11e00*/  FFMA.FTZ R40, R36, c[0x0][0x2d0], -R2 ;  /* 0x0000b40024287a23 */ /* 0x000fe20000010802 */
[----:B------:R-:W-:Y:S01]  /*11e10*/  MOV R24, R10 ;  /* 0x0000000a00187202 */ /* 0x000fe20000000f00 */
[----:B------:R-:W-:Y:S01]  /*11e20*/  FADD.FTZ R0, -R0, R137 ;  /* 0x0000008900007221 */ /* 0x000fe20000010100 */
[----:B------:R-:W-:Y:S01]  /*11e30*/  MOV R137, R209 ;  /* 0x000000d100897202 */ /* 0x000fe20000000f00 */
[----:B------:R-:W-:Y:S02]  /*11e40*/  FMUL.FTZ R2, R134, c[0x0][0x2d0] ;  /* 0x0000b40086027a20 */ /* 0x000fe40000410000 */
[----:B------:R-:W-:Y:S01]  /*11e50*/  FMUL.FTZ R0, R0, c[0x0][0x2d0] ;  /* 0x0000b40000007a20 */ /* 0x000fe20000410000 */
[----:B------:R-:W-:Y:S02]  /*11e60*/  MUFU.EX2 R207, R9 ;  /* 0x0000000900cf7308 */ /* 0x000fe40000000800 */
[----:B------:R-:W-:Y:S05]  /*11e70*/  FSEL R2, R2, RZ, P0 ;  /* 0x000000ff02027208 */ /* 0x000fea0000000000 */
[--C-:B------:R-:W-:Y:S01]  /*11e80*/  FFMA.FTZ R215, R64, c[0x0][0x2d0], -R2.reuse ;  /* 0x0000b40040d77a23 */ /* 0x100fe20000010802 */
[----:B------:R-:W-:Y:S01]  /*11e90*/  MOV R64, R137 ;  /* 0x0000008900407202 */ /* 0x000fe20000000f00 */
[--C-:B------:R-:W-:Y:S01]  /*11ea0*/  FFMA.FTZ R21, R56, c[0x0][0x2d0], -R2.reuse ;  /* 0x0000b40038157a23 */ /* 0x100fe20000010802 */
[----:B------:R-:W2:Y:S01]  /*11eb0*/  MUFU.EX2 R3, R0 ;  /* 0x0000000000037308 */ /* 0x000ea20000000800 */
[--C-:B------:R-:W-:Y:S01]  /*11ec0*/  FFMA.FTZ R55, R55, c[0x0][0x2d0], -R2.reuse ;  /* 0x0000b40037377a23 */ /* 0x100fe20000010802 */
[----:B------:R-:W-:Y:S01]  /*11ed0*/  MOV R137, R15 ;  /* 0x0000000f00897202 */ /* 0x000fe20000000f00 */
[--C-:B------:R-:W-:Y:S01]  /*11ee0*/  FFMA.FTZ R17, R206, c[0x0][0x2d0], -R2.reuse ;  /* 0x0000b400ce117a23 */ /* 0x100fe20000010802 */
[----:B-1----:R-:W-:Y:S01]  /*11ef0*/  F2FP.BF16.PACK_AB R206, R22, R23 ;  /* 0x0000001716ce723e */ /* 0x002fe200000010ff */
[--C-:B------:R-:W-:Y:S02]  /*11f00*/  FFMA.FTZ R67, R67, c[0x0][0x2d0], -R2.reuse ;  /* 0x0000b40043437a23 */ /* 0x100fe40000010802 */
[--C-:B------:R-:W-:Y:S01]  /*11f10*/  FFMA.FTZ R214, R66, c[0x0][0x2d0], -R2.reuse ;  /* 0x0000b40042d67a23 */ /* 0x100fe20000010802 */
[----:B------:R-:W-:Y:S01]  /*11f20*/  MOV R66, R24 ;  /* 0x0000001800427202 */ /* 0x000fe20000000f00 */
        /* <DEDUP_REMOVED lines=9> */
[----:B------:R-:W-:Y:S01]  /*11fc0*/  MUFU.EX2 R19, R8 ;  /* 0x0000000800137308 */ /* 0x000fe20000000800 */
[----:B--2---:R-:W-:Y:S01]  /*11fd0*/  FFMA.FTZ R0, R3, R212, R205 ;  /* 0x000000d403007223 */ /* 0x004fe200000100cd */
[----:B------:R-:W-:Y:S01]  /*11fe0*/  F2FP.BF16.PACK_AB R205, R4, R205 ;  /* 0x000000cd04cd723e */ /* 0x000fe200000010ff */
[----:B------:R-:W-:Y:S02]  /*11ff0*/  FFMA.FTZ R44, R58, c[0x0][0x2d0], -R2 ;  /* 0x0000b4003a2c7a23 */ /* 0x000fe40000010802 */
[----:B------:R-:W-:Y:S01]  /*12000*/  FADD.FTZ R18, R4, R0 ;  /* 0x0000000004127221 */ /* 0x000fe20000010000 */
[----:B------:R-:W-:Y:S01]  /*12010*/  FSEL R0, R134, RZ, P0 ;  /* 0x000000ff86007208 */ /* 0x000fe20000000000 */
[----:B------:R-:W-:Y:S01]  /*12020*/  FFMA.FTZ R4, R53, c[0x0][0x2d0], -R2 ;  /* 0x0000b40035047a23 */ /* 0x000fe20000010802 */
[----:B------:R-:W-:Y:S01]  /*12030*/  FSETP.NEU.FTZ.AND P0, PT, R133, -INF , PT ;  /* 0xff8000008500780b */ /* 0x000fe20003f1d000 */
[----:B------:R-:W-:Y:S01]  /*12040*/  FMUL.FTZ R70, R3, R70 ;  /* 0x0000004603467220 */ /* 0x000fe20000410000 */
[----:B------:R-:W-:Y:S01]  /*12050*/  MUFU.EX2 R213, R213 ;  /* 0x000000d500d57308 */ /* 0x000fe20000000800 */
[----:B------:R-:W-:Y:S01]  /*12060*/  FADD.FTZ R0, -R0, R138 ;  /* 0x0000008a00007221 */ /* 0x000fe20000010100 */
[----:B------:R-:W-:Y:S01]  /*12070*/  FSEL R2, R133, RZ, P0 ;  /* 0x000000ff85027208 */ /* 0x000fe20000000000 */
[C---:B------:R-:W-:Y:S01]  /*12080*/  FMUL.FTZ R71, R3.reuse, R71 ;  /* 0x0000004703477220 */ /* 0x040fe20000410000 */
[----:B------:R-:W-:Y:S01]  /*12090*/  MOV R138, R43 ;  /* 0x0000002b008a7202 */ /* 0x000fe20000000f00 */
[----:B------:R-:W-:Y:S02]  /*120a0*/  FMUL.FTZ R0, R0, c[0x0][0x2d0] ;  /* 0x0000b40000007a20 */ /* 0x000fe40000410000 */
[----:B------:R-:W-:Y:S01]  /*120b0*/  FADD.FTZ R2, -R2, R139 ;  /* 0x0000008b02027221 */ /* 0x000fe20000010100 */
[----:B------:R-:W-:Y:S01]  /*120c0*/  MOV R139, R44 ;  /* 0x0000002c008b7202 */ /* 0x000fe20000000f00 */
[C---:B------:R-:W-:Y:S01]  /*120d0*/  FMUL.FTZ R82, R3.reuse, R82 ;  /* 0x0000005203527220 */ /* 0x040fe20000410000 */
[----:B------:R1:W-:Y:S01]  /*120e0*/  MUFU.EX2 R20, R4 ;  /* 0x0000000400147308 */ /* 0x0003e20000000800 */
[----:B------:R-:W-:Y:S02]  /*120f0*/  FMUL.FTZ R2, R2, c[0x0][0x2d0] ;  /* 0x0000b40002027a20 */ /* 0x000fe40000410000 */
[C---:B------:R-:W-:Y:S02]  /*12100*/  FMUL.FTZ R83, R3.reuse, R83 ;  /* 0x0000005303537220 */ /* 0x040fe40000410000 */
        /* <DEDUP_REMOVED lines=9> */
[----:B------:R-:W3:Y:S01]  /*121a0*/  MUFU.EX2 R2, R2 ;  /* 0x0000000200027308 */ /* 0x000ee20000000800 */
[C---:B------:R-:W-:Y:S02]  /*121b0*/  FMUL.FTZ R118, R3.reuse, R118 ;  /* 0x0000007603767220 */ /* 0x040fe40000410000 */
[----:B------:R-:W-:Y:S02]  /*121c0*/  FMUL.FTZ R119, R3, R119 ;  /* 0x0000007703777220 */ /* 0x000fe40000410000 */
[----:B-1----:R-:W-:Y:S02]  /*121d0*/  FMUL.FTZ R4, R133, c[0x0][0x2d0] ;  /* 0x0000b40085047a20 */ /* 0x002fe40000410000 */
[C---:B------:R-:W-:Y:S02]  /*121e0*/  FMUL.FTZ R130, R3.reuse, R130 ;  /* 0x0000008203827220 */ /* 0x040fe40000410000 */
[----:B------:R-:W-:Y:S01]  /*121f0*/  FMUL.FTZ R131, R3, R131 ;  /* 0x0000008303837220 */ /* 0x000fe20000410000 */
[----:B------:R-:W-:Y:S01]  /*12200*/  FSEL R4, R4, RZ, P0 ;  /* 0x000000ff04047208 */ /* 0x000fe20000000000 */
[----:B------:R-:W-:Y:S01]  /*12210*/  MUFU.EX2 R230, R230 ;  /* 0x000000e600e67308 */ /* 0x000fe20000000800 */
[----:B--2---:R-:W-:Y:S01]  /*12220*/  FMUL.FTZ R56, R0, R144 ;  /* 0x0000009000387220 */ /* 0x004fe20000410000 */
[----:B------:R-:W-:Y:S02]  /*12230*/  F2FP.BF16.PACK_AB R144, R19, R20 ;  /* 0x000000141390723e */ /* 0x000fe400000010ff */
[--C-:B------:R-:W-:Y:S02]  /*12240*/  FFMA.FTZ R48, R5, c[0x0][0x2d0], -R4.reuse ;  /* 0x0000b40005307a23 */ /* 0x100fe40000010804 */
[----:B------:R-:W2:Y:S01]  /*12250*/  LDL.LU R5, [R1+0xb8] ;  /* 0x0000b80001057983 */ /* 0x000ea20000300800 */
[--C-:B------:R-:W-:Y:S01]  /*12260*/  FFMA.FTZ R212, R35, c[0x0][0x2d0], -R4.reuse ;  /* 0x0000b40023d47a23 */ /* 0x100fe20000010804 */
[----:B------:R-:W-:Y:S01]  /*12270*/  MOV R35, R51 ;  /* 0x0000003300237202 */ /* 0x000fe20000000f00 */
[--C-:B------:R-:W-:Y:S01]  /*12280*/  FFMA.FTZ R211, R33, c[0x0][0x2d0], -R4.reuse ;  /* 0x0000b40021d37a23 */ /* 0x100fe20000010804 */
[----:B------:R-:W-:Y:S01]  /*12290*/  MOV R33, R40 ;  /* 0x0000002800217202 */ /* 0x000fe20000000f00 */
[--C-:B------:R-:W-:Y:S01]  /*122a0*/  FFMA.FTZ R210, R32, c[0x0][0x2d0], -R4.reuse ;  /* 0x0000b40020d27a23 */ /* 0x100fe20000010804 */
[----:B------:R-:W-:Y:S01]  /*122b0*/  MOV R32, R34 ;  /* 0x0000002200207202 */ /* 0x000fe20000000f00 */
[--C-:B------:R-:W-:Y:S01]  /*122c0*/  FFMA.FTZ R49, R6, c[0x0][0x2d0], -R4.reuse ;  /* 0x0000b40006317a23 */ /* 0x100fe20000010804 */
[----:B------:R-:W-:Y:S01]  /*122d0*/  MOV R51, R13 ;  /* 0x0000000d00337202 */ /* 0x000fe20000000f00 */
[----:B------:R-:W-:Y:S01]  /*122e0*/  FADD.FTZ R6, R23, R11 ;  /* 0x0000000b17067221 */ /* 0x000fe20000010000 */
[----:B------:R-:W-:Y:S01]  /*122f0*/  MOV R34, R14 ;  /* 0x0000000e00227202 */ /* 0x000fe20000000f00 */
[--C-:B------:R-:W-:Y:S01]  /*12300*/  FFMA.FTZ R54, R54, c[0x0][0x2d0], -R4.reuse ;  /* 0x0000b40036367a23 */ /* 0x100fe20000010804 */
[----:B------:R-:W-:Y:S01]  /*12310*/  MUFU.EX2 R212, R212 ;  /* 0x000000d400d47308 */ /* 0x000fe20000000800 */
[--C-:B------:R-:W-:Y:S02]  /*12320*/  FFMA.FTZ R37, R37, c[0x0][0x2d0], -R4.reuse ;  /* 0x0000b40025257a23 */ /* 0x100fe40000010804 */
[--C-:B------:R-:W-:Y:S02]  /*12330*/  FFMA.FTZ R53, R25, c[0x0][0x2d0], -R4.reuse ;  /* 0x0000b40019357a23 */ /* 0x100fe40000010804 */
[----:B------:R-:W-:Y:S02]  /*12340*/  FFMA.FTZ R36, R7, c[0x0][0x2d0], -R4 ;  /* 0x0000b40007247a23 */ /* 0x000fe40000010804 */
[----:B------:R-:W-:Y:S02]  /*12350*/  FADD.FTZ R208, R22, R6 ;  /* 0x0000000616d07221 */ /* 0x000fe40000010000 */
[--C-:B------:R-:W-:Y:S01]  /*12360*/  FFMA.FTZ R10, R28, c[0x0][0x2d0], -R4.reuse ;  /* 0x0000b4001c0a7a23 */ /* 0x100fe20000010804 */
[----:B------:R-:W-:Y:S01]  /*12370*/  MUFU.EX2 R211, R211 ;  /* 0x000000d300d37308 */ /* 0x000fe20000000800 */
[--C-:B------:R-:W-:Y:S02]  /*12380*/  FFMA.FTZ R16, R41, c[0x0][0x2d0], -R4.reuse ;  /* 0x0000b40029107a23 */ /* 0x100fe40000010804 */
[--C-:B------:R-:W-:Y:S02]  /*12390*/  FFMA.FTZ R209, R31, c[0x0][0x2d0], -R4.reuse ;  /* 0x0000b4001fd17a23 */ /* 0x100fe40000010804 */
[--C-:B------:R-:W-:Y:S02]  /*123a0*/  FFMA.FTZ R225, R30, c[0x0][0x2d0], -R4.reuse ;  /* 0x0000b4001ee17a23 */ /* 0x100fe40000010804 */
[--C-:B------:R-:W-:Y:S02]  /*123b0*/  FFMA.FTZ R229, R29, c[0x0][0x2d0], -R4.reuse ;  /* 0x0000b4001de57a23 */ /* 0x100fe40000010804 */
[--C-:B------:R-:W-:Y:S02]  /*123c0*/  FFMA.FTZ R231, R27, c[0x0][0x2d0], -R4.reuse ;  /* 0x0000b4001be77a23 */ /* 0x100fe40000010804 */
[----:B------:R-:W-:Y:S02]  /*123d0*/  FFMA.FTZ R245, R26, c[0x0][0x2d0], -R4 ;  /* 0x0000b4001af57a23 */ /* 0x000fe40000010804 */
[C---:B------:R-:W-:Y:S01]  /*123e0*/  FFMA.FTZ R4, R0.reuse, R45, R20 ;  /* 0x0000002d00047223 */ /* 0x040fe20000010014 */
[----:B------:R-:W-:Y:S01]  /*123f0*/  MUFU.EX2 R229, R229 ;  /* 0x000000e500e57308 */ /* 0x000fe20000000800 */
[C---:B------:R-:W-:Y:S01]  /*12400*/  FMUL.FTZ R8, R0.reuse, R184 ;  /* 0x000000b800087220 */ /* 0x040fe20000410000 */
[----:B------:R-:W-:Y:S01]  /*12410*/  MOV R184, R32 ;  /* 0x0000002000b87202 */ /* 0x000fe20000000f00 */
[----:B------:R-:W-:Y:S01]  /*12420*/  FMUL.FTZ R57, R0, R145 ;  /* 0x0000009100397220 */ /* 0x000fe20000410000 */
[----:B------:R-:W-:Y:S01]  /*12430*/  MOV R32, R33 ;  /* 0x0000002100207202 */ /* 0x000fe20000000f00 */
[----:B---3--:R-:W-:Y:S01]  /*12440*/  FMUL.FTZ R26, R2, R170 ;  /* 0x000000aa021a7220 */ /* 0x008fe20000410000 */
[----:B------:R-:W-:Y:S01]  /*12450*/  MOV R33, R35 ;  /* 0x0000002300217202 */ /* 0x000fe20000000f00 */
[----:B------:R-:W-:Y:S01]  /*12460*/  FMUL.FTZ R44, R0, R172 ;  /* 0x000000ac002c7220 */ /* 0x000fe20000410000 */
[----:B------:R-:W-:Y:S01]  /*12470*/  MOV R35, R139 ;  /* 0x0000008b00237202 */ /* 0x000fe20000000f00 */
[----:B------:R-:W-:Y:S01]  /*12480*/  FMUL.FTZ R63, R2, R159 ;  /* 0x0000009f023f7220 */ /* 0x000fe20000410000 */
[----:B------:R-:W-:Y:S01]  /*12490*/  MOV R139, R21 ;  /* 0x00000015008b7202 */ /* 0x000fe20000000f00 */
[----:B------:R-:W1:Y:S01]  /*124a0*/  MUFU.EX2 R170, R52 ;  /* 0x0000003400aa7308 */ /* 0x000e620000000800 */
[----:B------:R-:W3:Y:S01]  /*124b0*/  LDSM.16.MT88.4 R20, [R233+0x100] ;  /* 0x00010000e914783b */ /* 0x000ee20000004200 */
[C---:B------:R-:W-:Y:S02]  /*124c0*/  FMUL.FTZ R24, R0.reuse, R168 ;  /* 0x000000a800187220 */ /* 0x040fe40000410000 */
[C---:B------:R-:W-:Y:S02]  /*124d0*/  FMUL.FTZ R25, R0.reuse, R169 ;  /* 0x000000a900197220 */ /* 0x040fe40000410000 */
[C---:B------:R-:W-:Y:S02]  /*124e0*/  FMUL.FTZ R45, R0.reuse, R173 ;  /* 0x000000ad002d7220 */ /* 0x040fe40000410000 */
[C---:B------:R-:W-:Y:S02]  /*124f0*/  FMUL.FTZ R60, R0.reuse, R156 ;  /* 0x0000009c003c7220 */ /* 0x040fe40000410000 */
[----:B------:R4:W-:Y:S01]  /*12500*/  MUFU.EX2 R145, R10 ;  /* 0x0000000a00917308 */ /* 0x0009e20000000800 */
[----:B------:R-:W-:Y:S02]  /*12510*/  FMUL.FTZ R61, R0, R157 ;  /* 0x0000009d003d7220 */ /* 0x000fe40000410000 */
[----:B------:R-:W-:Y:S02]  /*12520*/  FADD.FTZ R157, R207, R18 ;  /* 0x00000012cf9d7221 */ /* 0x000fe40000010000 */
[----:B------:R-:W-:Y:S02]  /*12530*/  FMUL.FTZ R62, R2, R158 ;  /* 0x0000009e023e7220 */ /* 0x000fe40000410000 */
[----:B------:R-:W-:Y:S02]  /*12540*/  FADD.FTZ R158, R19, R4 ;  /* 0x00000004139e7221 */ /* 0x000fe40000010000 */
[----:B------:R-:W-:Y:S01]  /*12550*/  FMUL.FTZ R4, R132, R200 ;  /* 0x000000c884047220 */ /* 0x000fe20000410000 */
[----:B------:R-:W-:Y:S01]  /*12560*/  MUFU.EX2 R172, R37 ;  /* 0x0000002500ac7308 */ /* 0x000fe20000000800 */
[C---:B------:R-:W-:Y:S01]  /*12570*/  FMUL.FTZ R6, R3.reuse, R202 ;  /* 0x000000ca03067220 */ /* 0x040fe20000410000 */
[----:B------:R-:W-:Y:S01]  /*12580*/  MOV R202, R39 ;  /* 0x0000002700ca7202 */ /* 0x000fe20000000f00 */
[C---:B------:R-:W-:Y:S01]  /*12590*/  FMUL.FTZ R7, R3.reuse, R203 ;  /* 0x000000cb03077220 */ /* 0x040fe20000410000 */
[----:B-1----:R-:W-:Y:S01]  /*125a0*/  F2FP.BF16.PACK_AB R207, R170, R207 ;  /* 0x000000cfaacf723e */ /* 0x002fe200000010ff */
[----:B------:R-:W-:Y:S01]  /*125b0*/  FMUL.FTZ R9, R0, R185 ;  /* 0x000000b900097220 */ /* 0x000fe20000410000 */
[----:B------:R-:W-:Y:S01]  /*125c0*/  MOV R185, R36 ;  /* 0x0000002400b97202 */ /* 0x000fe20000000f00 */
[C---:B------:R-:W-:Y:S01]  /*125d0*/  FMUL.FTZ R58, R2.reuse, R146 ;  /* 0x00000092023a7220 */ /* 0x040fe20000410000 */
[----:B------:R-:W-:Y:S01]  /*125e0*/  MOV R200, R32 ;  /* 0x0000002000c87202 */ /* 0x000fe20000000f00 */
[C---:B------:R-:W-:Y:S01]  /*125f0*/  FMUL.FTZ R59, R2.reuse, R147 ;  /* 0x00000093023b7220 */ /* 0x040fe20000410000 */
[----:B------:R1:W-:Y:S01]  /*12600*/  MUFU.EX2 R159, R54 ;  /* 0x00000036009f7308 */ /* 0x0003e20000000800 */
[C---:B------:R-:W-:Y:S01]  /*12610*/  FMUL.FTZ R11, R2.reuse, R187 ;  /* 0x000000bb020b7220 */ /* 0x040fe20000410000 */
[----:B------:R-:W-:Y:S01]  /*12620*/  MOV R187, R65 ;  /* 0x0000004100bb7202 */ /* 0x000fe20000000f00 */
[C---:B------:R-:W-:Y:S01]  /*12630*/  FMUL.FTZ R14, R2.reuse, R198 ;  /* 0x000000c6020e7220 */ /* 0x040fe20000410000 */
[----:B------:R-:W-:Y:S01]  /*12640*/  MOV R198, R55 ;  /* 0x0000003700c67202 */ /* 0x000fe20000000f00 */
[----:B----4-:R-:W-:Y:S01]  /*12650*/  FMUL.FTZ R10, R2, R186 ;  /* 0x000000ba020a7220 */ /* 0x010fe20000410000 */
[----:B------:R-:W-:Y:S01]  /*12660*/  MOV R186, R53 ;  /* 0x0000003500ba7202 */ /* 0x000fe20000000f00 */
[C---:B------:R-:W-:Y:S01]  /*12670*/  FMUL.FTZ R12, R0.reuse, R196 ;  /* 0x000000c4000c7220 */ /* 0x040fe20000410000 */
[----:B------:R-:W-:Y:S01]  /*12680*/  MOV R196, R48 ;  /* 0x0000003000c47202 */ /* 0x000fe20000000f00 */
[----:B------:R-:W-:Y:S01]  /*12690*/  FMUL.FTZ R13, R0, R197 ;  /* 0x000000c5000d7220 */ /* 0x000fe20000410000 */
[----:B------:R4:W-:Y:S01]  /*126a0*/  MUFU.EX2 R169, R17 ;  /* 0x0000001100a97308 */ /* 0x0009e20000000800 */
        /* <DEDUP_REMOVED lines=9> */
[----:B------:R-:W5:Y:S01]  /*12740*/  MUFU.EX2 R173, R67 ;  /* 0x0000004300ad7308 */ /* 0x000f620000000800 */
[----:B------:R-:W-:Y:S01]  /*12750*/  FMUL.FTZ R29, R0, R189 ;  /* 0x000000bd001d7220 */ /* 0x000fe20000410000 */
[----:B------:R-:W-:Y:S01]  /*12760*/  MOV R203, R138 ;  /* 0x0000008a00cb7202 */ /* 0x000fe20000000f00 */
[C---:B------:R-:W-:Y:S01]  /*12770*/  FMUL.FTZ R30, R2.reuse, R190 ;  /* 0x000000be021e7220 */ /* 0x040fe20000410000 */
[----:B-1----:R-:W-:Y:S01]  /*12780*/  LDSM.16.MT88.4 R52, [R236+0x100] ;  /* 0x00010000ec34783b */ /* 0x002fe20000004200 */
[----:B------:R-:W-:Y:S01]  /*12790*/  FMUL.FTZ R31, R2, R191 ;  /* 0x000000bf021f7220 */ /* 0x000fe20000410000 */
[----:B------:R-:W-:Y:S01]  /*127a0*/  MOV R191, R35 ;  /* 0x0000002300bf7202 */ /* 0x000fe20000000f00 */
[----:B------:R-:W-:Y:S02]  /*127b0*/  FMUL.FTZ R35, R3, R163 ;  /* 0x000000a303237220 */ /* 0x000fe40000410000 */
[C---:B------:R-:W-:Y:S01]  /*127c0*/  FMUL.FTZ R32, R132.reuse, R160 ;  /* 0x000000a084207220 */ /* 0x040fe20000410000 */
[----:B------:R-:W1:Y:S01]  /*127d0*/  MUFU.EX2 R168, R16 ;  /* 0x0000001000a87308 */ /* 0x000e620000000800 */
[C---:B------:R-:W-:Y:S02]  /*127e0*/  FMUL.FTZ R33, R132.reuse, R161 ;  /* 0x000000a184217220 */ /* 0x040fe40000410000 */
[C---:B------:R-:W-:Y:S02]  /*127f0*/  FMUL.FTZ R48, R132.reuse, R148 ;  /* 0x0000009484307220 */ /* 0x040fe40000410000 */
[C---:B----4-:R-:W-:Y:S01]  /*12800*/  FMUL.FTZ R17, R132.reuse, R177 ;  /* 0x000000b184117220 */ /* 0x050fe20000410000 */
[----:B------:R-:W-:Y:S01]  /*12810*/  MOV R177, R64 ;  /* 0x0000004000b17202 */ /* 0x000fe20000000f00 */
[----:B------:R-:W-:Y:S02]  /*12820*/  FMUL.FTZ R49, R132, R149 ;  /* 0x0000009584317220 */ /* 0x000fe40000410000 */
[C---:B------:R-:W-:Y:S01]  /*12830*/  FMUL.FTZ R40, R0.reuse, R152 ;  /* 0x0000009800287220 */ /* 0x040fe20000410000 */
[----:B------:R-:W-:Y:S01]  /*12840*/  MUFU.EX2 R184, R218 ;  /* 0x000000da00b87308 */ /* 0x000fe20000000800 */
[----:B------:R-:W-:Y:S02]  /*12850*/  FMUL.FTZ R41, R0, R153 ;  /* 0x0000009900297220 */ /* 0x000fe40000410000 */
[C---:B------:R-:W-:Y:S01]  /*12860*/  FMUL.FTZ R42, R2.reuse, R154 ;  /* 0x0000009a022a7220 */ /* 0x040fe20000410000 */
[----:B-----5:R-:W-:Y:S01]  /*12870*/  F2FP.BF16.PACK_AB R146, R173, R169 ;  /* 0x000000a9ad92723e */ /* 0x020fe200000010ff */
[C---:B------:R-:W-:Y:S02]  /*12880*/  FMUL.FTZ R43, R2.reuse, R155 ;  /* 0x0000009b022b7220 */ /* 0x040fe40000410000 */
[C---:B------:R-:W-:Y:S01]  /*12890*/  FMUL.FTZ R46, R2.reuse, R174 ;  /* 0x000000ae022e7220 */ /* 0x040fe20000410000 */
[----:B------:R-:W-:Y:S01]  /*128a0*/  LDSM.16.MT88.4 R152, [R234+0x900] ;  /* 0x00090000ea98783b */ /* 0x000fe20000004200 */
[----:B------:R-:W-:Y:S01]  /*128b0*/  FMUL.FTZ R47, R2, R175 ;  /* 0x000000af022f7220 */ /* 0x000fe20000410000 */
[----:B------:R-:W-:Y:S01]  /*128c0*/  MUFU.EX2 R139, R222 ;  /* 0x000000de008b7308 */ /* 0x000fe20000000800 */
[C---:B------:R-:W-:Y:S02]  /*128d0*/  FMUL.FTZ R64, R132.reuse, R140 ;  /* 0x0000008c84407220 */ /* 0x040fe40000410000 */
[----:B------:R-:W-:Y:S01]  /*128e0*/  FMUL.FTZ R65, R132, R141 ;  /* 0x0000008d84417220 */ /* 0x000fe20000410000 */
[----:B-1----:R-:W-:Y:S01]  /*128f0*/  F2FP.BF16.PACK_AB R147, R172, R168 ;  /* 0x000000a8ac93723e */ /* 0x002fe200000010ff */
[----:B------:R-:W-:Y:S01]  /*12900*/  FMUL.FTZ R16, R132, R176 ;  /* 0x000000b084107220 */ /* 0x000fe20000410000 */
[----:B------:R-:W-:Y:S01]  /*12910*/  MOV R176, R66 ;  /* 0x0000004200b07202 */ /* 0x000fe20000000f00 */
[C---:B------:R-:W-:Y:S02]  /*12920*/  FMUL.FTZ R66, R3.reuse, R142 ;  /* 0x0000008e03427220 */ /* 0x040fe40000410000 */
[----:B------:R-:W-:Y:S01]  /*12930*/  FMUL.FTZ R67, R3, R143 ;  /* 0x0000008f03437220 */ /* 0x000fe20000410000 */
[----:B------:R-:W-:Y:S01]  /*12940*/  MUFU.EX2 R138, R221 ;  /* 0x000000dd008a7308 */ /* 0x000fe20000000800 */
[----:B------:R-:W-:Y:S01]  /*12950*/  LDSM.16.MT88.4 R140, [R233+0x2100] ;  /* 0x00210000e98c783b */ /* 0x000fe20000004200 */
        /* <DEDUP_REMOVED lines=8> */
[----:B------:R-:W-:Y:S02]  /*129e0*/  FMUL.FTZ R79, R2, R79 ;  /* 0x0000004f024f7220 */ /* 0x000fe40000410000 */
[C---:B------:R-:W-:Y:S02]  /*129f0*/  FMUL.FTZ R88, R0.reuse, R88 ;  /* 0x0000005800587220 */ /* 0x040fe40000410000 */
        /* <DEDUP_REMOVED lines=27> */
[----:B------:R-:W-:Y:S07]  /*12bb0*/  FMUL.FTZ R125, R0, R125 ;  /* 0x0000007d007d7220 */ /* 0x000fee0000410000 */
[----:B------:R-:W-:Y:S10]  /*12bc0*/  MUFU.EX2 R222, R199 ;  /* 0x000000c700de7308 */ /* 0x000ff40000000800 */
[----:B------:R-:W-:Y:S10]  /*12bd0*/  MUFU.EX2 R221, R198 ;  /* 0x000000c600dd7308 */ /* 0x000ff40000000800 */
[----:B------:R-:W-:Y:S10]  /*12be0*/  MUFU.EX2 R218, R186 ;  /* 0x000000ba00da7308 */ /* 0x000ff40000000800 */
[----:B------:R-:W1:Y:S10]  /*12bf0*/  MUFU.EX2 R219, R197 ;  /* 0x000000c500db7308 */ /* 0x000e740000000800 */
[----:B------:R-:W-:Y:S10]  /*12c00*/  MUFU.EX2 R217, R196 ;  /* 0x000000c400d97308 */ /* 0x000ff40000000800 */
[----:B------:R-:W-:Y:S01]  /*12c10*/  MUFU.EX2 R216, R185 ;  /* 0x000000b900d87308 */ /* 0x000fe20000000800 */
[----:B-1----:R-:W-:Y:S09]  /*12c20*/  F2FP.BF16.PACK_AB R209, R219, R218 ;  /* 0x000000dadbd1723e */ /* 0x002ff200000010ff */
[----:B------:R-:W-:Y:S10]  /*12c30*/  MUFU.EX2 R231, R231 ;  /* 0x000000e700e77308 */ /* 0x000ff40000000800 */
[----:B------:R-:W-:Y:S01]  /*12c40*/  MUFU.EX2 R245, R245 ;  /* 0x000000f500f57308 */ /* 0x000fe20000000800 */
[----:B--2---:R-:W-:Y:S01]  /*12c50*/  FFMA.FTZ R156, R2, R5, R145 ;  /* 0x00000005029c7223 */ /* 0x004fe20000010091 */
[----:B------:R-:W-:Y:S01]  /*12c60*/  F2FP.BF16.PACK_AB R145, R159, R145 ;  /* 0x000000919f91723e */ /* 0x000fe200000010ff */
[C---:B------:R-:W-:Y:S01]  /*12c70*/  FMUL.FTZ R5, R132.reuse, R201 ;  /* 0x000000c984057220 */ /* 0x040fe20000410000 */
[----:B------:R-:W-:Y:S06]  /*12c80*/  MOV R201, R38 ;  /* 0x0000002600c97202 */ /* 0x000fec0000000f00 */
[----:B------:R-:W-:Y:S01]  /*12c90*/  MUFU.EX2 R2, R223 ;  /* 0x000000df00027308 */ /* 0x000fe20000000800 */
[----:B------:R-:W1:Y:S01]  /*12ca0*/  LDSM.16.MT88.4 R36, [R234+0x100] ;  /* 0x00010000ea24783b */ /* 0x000e620000004200 */
[-C--:B---3--:R-:W-:Y:S08]  /*12cb0*/  HMMA.16816.F32.BF16 R4, R204, R20.reuse, R4 ;  /* 0x00000014cc04723c */ /* 0x088ff00000041804 */
[----:B------:R-:W-:Y:S01]  /*12cc0*/  MUFU.EX2 R223, R191 ;  /* 0x000000bf00df7308 */ /* 0x000fe20000000800 */
[C---:B------:R-:W-:Y:S07]  /*12cd0*/  HMMA.16816.F32.BF16 R8, R144.reuse, R20, R8 ;  /* 0x000000149008723c */ /* 0x040fee0000041808 */
[C---:B------:R-:W-:Y:S01]  /*12ce0*/  FMUL.FTZ R20, R132.reuse, R192 ;  /* 0x000000c084147220 */ /* 0x040fe20000410000 */
[-C--:B------:R-:W-:Y:S04]  /*12cf0*/  HMMA.16816.F32.BF16 R12, R144, R22.reuse, R12 ;  /* 0x00000016900c723c */ /* 0x080fe8000004180c */
[C---:B------:R-:W-:Y:S01]  /*12d00*/  FMUL.FTZ R21, R132.reuse, R193 ;  /* 0x000000c184157220 */ /* 0x040fe20000410000 */
[----:B------:R-:W-:Y:S01]  /*12d10*/  MOV R192, R50 ;  /* 0x0000003200c07202 */ /* 0x000fe20000000f00 */
[C---:B------:R-:W-:Y:S01]  /*12d20*/  FMUL.FTZ R50, R3.reuse, R150 ;  /* 0x0000009603327220 */ /* 0x040fe20000410000 */
[----:B------:R-:W-:Y:S01]  /*12d30*/  MOV R193, R51 ;  /* 0x0000003300c17202 */ /* 0x000fe20000000f00 */
[C---:B------:R-:W-:Y:S01]  /*12d40*/  HMMA.16816.F32.BF16 R16, R204.reuse, R22, R16 ;  /* 0x00000016cc10723c */ /* 0x040fe20000041810 */
[----:B------:R-:W-:Y:S03]  /*12d50*/  MUFU.EX2 R160, R192 ;  /* 0x000000c000a07308 */ /* 0x000fe60000000800 */
[C---:B------:R-:W-:Y:S02]  /*12d60*/  FMUL.FTZ R51, R3.reuse, R151 ;  /* 0x0000009703337220 */ /* 0x040fe40000410000 */
[----:B------:R-:W2:Y:S01]  /*12d70*/  LDSM.16.MT88.4 R148, [R235+0x100] ;  /* 0x00010000eb94783b */ /* 0x000ea20000004200 */
[C---:B------:R-:W-:Y:S01]  /*12d80*/  FMUL.FTZ R22, R3.reuse, R194 ;  /* 0x000000c203167220 */ /* 0x040fe20000410000 */
[----:B------:R-:W-:Y:S01]  /*12d90*/  MOV R194, R34 ;  /* 0x0000002200c27202 */ /* 0x000fe20000000f00 */
[C---:B------:R-:W-:Y:S02]  /*12da0*/  FMUL.FTZ R23, R3.reuse, R195 ;  /* 0x000000c303177220 */ /* 0x040fe40000410000 */
[----:B------:R-:W-:Y:S01]  /*12db0*/  MUFU.EX2 R161, R193 ;  /* 0x000000c100a17308 */ /* 0x000fe20000000800 */
[----:B------:R-:W-:Y:S01]  /*12dc0*/  FMUL.FTZ R34, R3, R162 ;  /* 0x000000a203227220 */ /* 0x000fe20000410000 */
[----:B------:R-:W-:Y:S03]  /*12dd0*/  MOV R195, R137 ;  /* 0x0000008900c37202 */ /* 0x000fe60000000f00 */
[-C--:B-1----:R-:W-:Y:S05]  /*12de0*/  HMMA.16816.F32.BF16 R20, R204, R36.reuse, R20 ;  /* 0x00000024cc14723c */ /* 0x082fea0000041814 */
[----:B------:R-:W1:Y:S03]  /*12df0*/  MUFU.EX2 R137, R224 ;  /* 0x000000e000897308 */ /* 0x000e660000000800 */
[C---:B------:R-:W-:Y:S07]  /*12e00*/  HMMA.16816.F32.BF16 R24, R144.reuse, R36, R24 ;  /* 0x000000249018723c */ /* 0x040fee0000041818 */
[C---:B------:R-:W-:Y:S01]  /*12e10*/  FMUL.FTZ R36, R132.reuse, R180 ;  /* 0x000000b484247220 */ /* 0x040fe20000410000 */
[-C--:B------:R-:W-:Y:S01]  /*12e20*/  HMMA.16816.F32.BF16 R28, R144, R38.reuse, R28 ;  /* 0x00000026901c723c */ /* 0x080fe2000004181c */
[----:B------:R-:W-:Y:S03]  /*12e30*/  MUFU.EX2 R224, R200 ;  /* 0x000000c800e07308 */ /* 0x000fe60000000800 */
[----:B------:R-:W-:Y:S04]  /*12e40*/  FMUL.FTZ R37, R132, R181 ;  /* 0x000000b584257220 */ /* 0x000fe80000410000 */
[C---:B------:R-:W-:Y:S04]  /*12e50*/  HMMA.16816.F32.BF16 R32, R204.reuse, R38, R32 ;  /* 0x00000026cc20723c */ /* 0x040fe80000041820 */
[----:B-1----:R-:W-:Y:S01]  /*12e60*/  FADD.FTZ R0, R137, R208 ;  /* 0x000000d089007221 */ /* 0x002fe20000010000 */
[----:B------:R-:W-:Y:S02]  /*12e70*/  F2FP.BF16.PACK_AB R208, R222, R223 ;  /* 0x000000dfded0723e */ /* 0x000fe400000010ff */
[C---:B------:R-:W-:Y:S02]  /*12e80*/  FMUL.FTZ R38, R3.reuse, R182 ;  /* 0x000000b603267220 */ /* 0x040fe40000410000 */
[----:B------:R-:W-:Y:S03]  /*12e90*/  FMUL.FTZ R39, R3, R183 ;  /* 0x000000b703277220 */ /* 0x000fe60000410000 */
[----:B------:R-:W-:Y:S04]  /*12ea0*/  FADD.FTZ R0, R2, R0 ;  /* 0x0000000002007221 */ /* 0x000fe80000010000 */
[-C--:B------:R-:W-:Y:S03]  /*12eb0*/  HMMA.16816.F32.BF16 R36, R204, R52.reuse, R36 ;  /* 0x00000034cc24723c */ /* 0x080fe60000041824 */
[----:B------:R-:W-:Y:S05]  /*12ec0*/  FADD.FTZ R0, R139, R0 ;  /* 0x000000008b007221 */ /* 0x000fea0000010000 */
[C---:B------:R-:W-:Y:S07]  /*12ed0*/  HMMA.16816.F32.BF16 R40, R144.reuse, R52, R40 ;  /* 0x000000349028723c */ /* 0x040fee0000041828 */
[C---:B------:R-:W-:Y:S01]  /*12ee0*/  FMUL.FTZ R52, R132.reuse, R164 ;  /* 0x000000a484347220 */ /* 0x040fe20000410000 */
[-C--:B------:R-:W-:Y:S04]  /*12ef0*/  HMMA.16816.F32.BF16 R44, R144, R54.reuse, R44 ;  /* 0x00000036902c723c */ /* 0x080fe8000004182c */
[----:B------:R-:W-:Y:S02]  /*12f00*/  FMUL.FTZ R53, R132, R165 ;  /* 0x000000a584357220 */ /* 0x000fe40000410000 */
[----:B------:R-:W-:Y:S02]  /*12f10*/  FADD.FTZ R132, R170, R157 ;  /* 0x0000009daa847221 */ /* 0x000fe40000010000 */
[C---:B------:R-:W-:Y:S01]  /*12f20*/  HMMA.16816.F32.BF16 R48, R204.reuse, R54, R48 ;  /* 0x00000036cc30723c */ /* 0x040fe20000041830 */
[----:B------:R-:W-:Y:S06]  /*12f30*/  MUFU.EX2 R170, R246 ;  /* 0x000000f600aa7308 */ /* 0x000fec0000000800 */
[C---:B------:R-:W-:Y:S02]  /*12f40*/  FMUL.FTZ R54, R3.reuse, R166 ;  /* 0x000000a603367220 */ /* 0x040fe40000410000 */
[----:B------:R-:W-:Y:S02]  /*12f50*/  FMUL.FTZ R55, R3, R167 ;  /* 0x000000a703377220 */ /* 0x000fe40000410000 */
[----:B------:R-:W-:Y:S01]  /*12f60*/  LDSM.16.MT88.4 R164, [R234+0x3100] ;  /* 0x00310000eaa4783b */ /* 0x000fe20000004200 */
[----:B------:R-:W-:Y:S01]  /*12f70*/  FADD.FTZ R3, R169, R158 ;  /* 0x0000009ea9037221 */ /* 0x000fe20000010000 */
[----:B------:R-:W-:Y:S03]  /*12f80*/  MUFU.EX2 R246, R228 ;  /* 0x000000e400f67308 */ /* 0x000fe60000000800 */
[-C--:B--2---:R-:W-:Y:S07]  /*12f90*/  HMMA.16816.F32.BF16 R52, R204, R148.reuse, R52 ;  /* 0x00000094cc34723c */ /* 0x084fee0000041834 */
[----:B------:R-:W-:Y:S01]  /*12fa0*/  MUFU.EX2 R169, R226 ;  /* 0x000000e200a97308 */ /* 0x000fe20000000800 */
[C---:B------:R-:W-:Y:S08]  /*12fb0*/  HMMA.16816.F32.BF16 R56, R144.reuse, R148, R56 ;  /* 0x000000949038723c */ /* 0x040ff00000041838 */
[-C--:B------:R-:W-:Y:S01]  /*12fc0*/  HMMA.16816.F32.BF16 R60, R144, R150.reuse, R60 ;  /* 0x00000096903c723c */ /* 0x080fe2000004183c */
[----:B------:R-:W1:Y:S07]  /*12fd0*/  MUFU.EX2 R226, R201 ;  /* 0x000000c900e27308 */ /* 0x000e6e0000000800 */
[C---:B------:R-:W-:Y:S01]  /*12fe0*/  HMMA.16816.F32.BF16 R64, R204.reuse, R150, R64 ;  /* 0x00000096cc40723c */ /* 0x040fe20000041840 */
[----:B------:R-:W-:Y:S02]  /*12ff0*/  LDSM.16.MT88.4 R148, [R233+0x900] ;  /* 0x00090000e994783b */ /* 0x000fe40000004200 */
[----:B------:R-:W-:Y:S05]  /*13000*/  MUFU.EX2 R228, R225 ;  /* 0x000000e100e47308 */ /* 0x000fea0000000800 */
[-C--:B------:R-:W-:Y:S05]  /*13010*/  HMMA.16816.F32.BF16 R68, R204, R140.reuse, R68 ;  /* 0x0000008ccc44723c */ /* 0x080fea0000041844 */
[----:B------:R-:W-:Y:S03]  /*13020*/  MUFU.EX2 R225, R202 ;  /* 0x000000ca00e17308 */ /* 0x000fe60000000800 */
[C---:B------:R-:W-:Y:S08]  /*13030*/  HMMA.16816.F32.BF16 R72, R144.reuse, R140, R72 ;  /* 0x0000008c9048723c */ /* 0x040ff00000041848 */
[-C--:B------:R-:W-:Y:S08]  /*13040*/  HMMA.16816.F32.BF16 R76, R144, R142.reuse, R76 ;  /* 0x0000008e904c723c */ /* 0x080ff0000004184c */
[C---:B------:R-:W-:Y:S01]  /*13050*/  HMMA.16816.F32.BF16 R80, R204.reuse, R142, R80 ;  /* 0x0000008ecc50723c */ /* 0x040fe20000041850 */
[----:B------:R-:W2:Y:S07]  /*13060*/  LDSM.16.MT88.4 R140, [R234+0x2100] ;  /* 0x00210000ea8c783b */ /* 0x000eae0000004200 */
[-C--:B--2---:R-:W-:Y:S08]  /*13070*/  HMMA.16816.F32.BF16 R84, R204, R140.reuse, R84 ;  /* 0x0000008ccc54723c */ /* 0x084ff00000041854 */
        /* <DEDUP_REMOVED lines=10> */
[C---:B------:R-:W-:Y:S07]  /*13120*/  HMMA.16816.F32.BF16 R120, R144.reuse, R140, R120 ;  /* 0x0000008c9078723c */ /* 0x040fee0000041878 */
[----:B------:R-:W-:Y:S01]  /*13130*/  F2FP.BF16.PACK_AB R140, R213, R214 ;  /* 0x000000d6d58c723e */ /* 0x000fe200000010ff */
[-C--:B------:R-:W-:Y:S04]  /*13140*/  HMMA.16816.F32.BF16 R124, R144, R142.reuse, R124 ;  /* 0x0000008e907c723c */ /* 0x080fe8000004187c */
[----:B------:R-:W-:Y:S03]  /*13150*/  F2FP.BF16.PACK_AB R141, R211, R212 ;  /* 0x000000d4d38d723e */ /* 0x000fe600000010ff */
[----:B------:R-:W-:Y:S01]  /*13160*/  F2FP.BF16.PACK_AB R144, R2, R137 ;  /* 0x000000890290723e */ /* 0x000fe200000010ff */
[----:B------:R-:W-:Y:S01]  /*13170*/  HMMA.16816.F32.BF16 R128, R204, R142, R128 ;  /* 0x0000008ecc80723c */ /* 0x000fe20000041880 */
[----:B------:R-:W-:Y:S03]  /*13180*/  MUFU.EX2 R204, R178 ;  /* 0x000000b200cc7308 */ /* 0x000fe60000000800 */
[C---:B------:R-:W-:Y:S01]  /*13190*/  F2FP.BF16.PACK_AB R146, R138.reuse, R139 ;  /* 0x0000008b8a92723e */ /* 0x040fe200000010ff */
[----:B------:R-:W-:Y:S01]  /*131a0*/  FADD.FTZ R2, R138, R0 ;  /* 0x000000008a027221 */ /* 0x000fe20000010000 */
[----:B------:R-:W-:Y:S01]  /*131b0*/  F2FP.BF16.PACK_AB R145, R171, R220 ;  /* 0x000000dcab91723e */ /* 0x000fe200000010ff */
[----:B------:R-:W-:Y:S01]  /*131c0*/  FADD.FTZ R0, R159, R156 ;  /* 0x0000009c9f007221 */ /* 0x000fe20000010000 */
[----:B------:R-:W-:Y:S01]  /*131d0*/  F2FP.BF16.PACK_AB R147, R175, R184 ;  /* 0x000000b8af93723e */ /* 0x000fe200000010ff */
[----:B------:R-:W2:Y:S02]  /*131e0*/  LDSM.16.MT88.4 R156, [R236+0x900] ;  /* 0x00090000ec9c783b */ /* 0x000ea40000004200 */
[----:B------:R-:W-:Y:S01]  /*131f0*/  MUFU.EX2 R206, R176 ;  /* 0x000000b000ce7308 */ /* 0x000fe20000000800 */
[----:B------:R-:W-:Y:S01]  /*13200*/  F2FP.BF16.PACK_AB R142, R188, R174 ;  /* 0x000000aebc8e723e */ /* 0x000fe200000010ff */
[----:B------:R-:W-:Y:S01]  /*13210*/  FADD.FTZ R137, R168, R0 ;  /* 0x00000000a8897221 */ /* 0x000fe20000010000 */
[----:B------:R-:W-:Y:S01]  /*13220*/  F2FP.BF16.PACK_AB R143, R189, R190 ;  /* 0x000000bebd8f723e */ /* 0x000fe200000010ff */
[-C--:B------:R-:W-:Y:S05]  /*13230*/  HMMA.16816.F32.BF16 R4, R144, R148.reuse, R4 ;  /* 0x000000949004723c */ /* 0x080fea0000041804 */
[----:B------:R-:W-:Y:S01]  /*13240*/  FADD.FTZ R137, R172, R137 ;  /* 0x00000089ac897221 */ /* 0x000fe20000010000 */
[----:B------:R-:W3:Y:S01]  /*13250*/  MUFU.EX2 R139, R195 ;  /* 0x000000c3008b7308 */ /* 0x000ee20000000800 */
[----:B-1----:R-:W-:Y:S01]  /*13260*/  F2FP.BF16.PACK_AB R207, R224, R226 ;  /* 0x000000e2e0cf723e */ /* 0x002fe200000010ff */
[C---:B------:R-:W-:Y:S08]  /*13270*/  HMMA.16816.F32.BF16 R8, R140.reuse, R148, R8 ;  /* 0x000000948c08723c */ /* 0x040ff00000041808 */
[-C--:B------:R-:W-:Y:S01]  /*13280*/  HMMA.16816.F32.BF16 R12, R140, R150.reuse, R12 ;  /* 0x000000968c0c723c */ /* 0x080fe2000004180c */
[----:B------:R-:W1:Y:S07]  /*13290*/  MUFU.EX2 R138, R194 ;  /* 0x000000c2008a7308 */ /* 0x000e6e0000000800 */
[C---:B------:R-:W-:Y:S01]  /*132a0*/  HMMA.16816.F32.BF16 R16, R144.reuse, R150, R16 ;  /* 0x000000969010723c */ /* 0x040fe20000041810 */
[----:B------:R-:W4:Y:S02]  /*132b0*/  LDSM.16.MT88.4 R148, [R235+0x900] ;  /* 0x00090000eb94783b */ /* 0x000f240000004200 */
[----:B------:R-:W-:Y:S01]  /*132c0*/  MUFU.EX2 R168, R247 ;  /* 0x000000f700a87308 */ /* 0x000fe20000000800 */
[----:B---3--:R-:W-:Y:S04]  /*132d0*/  FADD.FTZ R0, R139, R2 ;  /* 0x000000028b007221 */ /* 0x008fe80000010000 */
[-C--:B------:R-:W-:Y:S05]  /*132e0*/  HMMA.16816.F32.BF16 R20, R144, R152.reuse, R20 ;  /* 0x000000989014723c */ /* 0x080fea0000041814 */
[----:B------:R-:W-:Y:S03]  /*132f0*/  MUFU.EX2 R247, R227 ;  /* 0x000000e300f77308 */ /* 0x000fe60000000800 */
[C---:B------:R-:W-:Y:S04]  /*13300*/  HMMA.16816.F32.BF16 R24, R140.reuse, R152, R24 ;  /* 0x000000988c18723c */ /* 0x040fe80000041818 */
[----:B-1----:R-:W-:Y:S03]  /*13310*/  FADD.FTZ R0, R138, R0 ;  /* 0x000000008a007221 */ /* 0x002fe60000010000 */
[----:B------:R-:W1:Y:S01]  /*13320*/  MUFU.EX2 R227, R203 ;  /* 0x000000cb00e37308 */ /* 0x000e620000000800 */
[-C--:B------:R-:W-:Y:S04]  /*13330*/  HMMA.16816.F32.BF16 R28, R140, R154.reuse, R28 ;  /* 0x0000009a8c1c723c */ /* 0x080fe8000004181c */
[----:B------:R-:W-:Y:S04]  /*13340*/  FADD.FTZ R0, R161, R0 ;  /* 0x00000000a1007221 */ /* 0x000fe80000010000 */
[C---:B------:R-:W-:Y:S01]  /*13350*/  HMMA.16816.F32.BF16 R32, R144.reuse, R154, R32 ;  /* 0x0000009a9020723c */ /* 0x040fe20000041820 */
[----:B------:R-:W3:Y:S03]  /*13360*/  LDSM.16.MT88.4 R152, [R233+0x2900] ;  /* 0x00290000e998783b */ /* 0x000ee60000004200 */
[----:B------:R-:W-:Y:S02]  /*13370*/  FADD.FTZ R2, R160, R0 ;  /* 0x00000000a0027221 */ /* 0x000fe40000010000 */
[----:B------:R-:W-:Y:S02]  /*13380*/  FADD.FTZ R0, R173, R3 ;  /* 0x00000003ad007221 */ /* 0x000fe40000010000 */
[-C--:B--2---:R-:W-:Y:S04]  /*13390*/  HMMA.16816.F32.BF16 R36, R144, R156.reuse, R36 ;  /* 0x0000009c9024723c */ /* 0x084fe80000041824 */
[----:B------:R-:W-:Y:S02]  /*133a0*/  FADD.FTZ R3, R220, R132 ;  /* 0x00000084dc037221 */ /* 0x000fe40000010000 */
[----:B------:R-:W-:Y:S01]  /*133b0*/  FADD.FTZ R132, R214, R0 ;  /* 0x00000000d6847221 */ /* 0x000fe20000010000 */
[----:B------:R-:W2:Y:S01]  /*133c0*/  MUFU.EX2 R220, R187 ;  /* 0x000000bb00dc7308 */ /* 0x000ea20000000800 */
[C---:B------:R-:W-:Y:S04]  /*133d0*/  HMMA.16816.F32.BF16 R40, R140.reuse, R156, R40 ;  /* 0x0000009c8c28723c */ /* 0x040fe80000041828 */
[----:B------:R-:W-:Y:S01]  /*133e0*/  FADD.FTZ R132, R213, R132 ;  /* 0x00000084d5847221 */ /* 0x000fe20000010000 */
[----:B-1----:R-:W-:Y:S01]  /*133f0*/  F2FP.BF16.PACK_AB R205, R225, R227 ;  /* 0x000000e3e1cd723e */ /* 0x002fe200000010ff */
[----:B------:R-:W-:Y:S02]  /*13400*/  FADD.FTZ R3, R171, R3 ;  /* 0x00000003ab037221 */ /* 0x000fe40000010000 */
[-C--:B------:R-:W-:Y:S08]  /*13410*/  HMMA.16816.F32.BF16 R44, R140, R158.reuse, R44 ;  /* 0x0000009e8c2c723c */ /* 0x080ff0000004182c */
[C---:B------:R-:W-:Y:S01]  /*13420*/  HMMA.16816.F32.BF16 R48, R144.reuse, R158, R48 ;  /* 0x0000009e9030723c */ /* 0x040fe20000041830 */
[----:B------:R-:W1:Y:S03]  /*13430*/  LDSM.16.MT88.4 R156, [R234+0x2900] ;  /* 0x00290000ea9c783b */ /* 0x000e660000004200 */
[----:B--2---:R-:W-:Y:S04]  /*13440*/  F2FP.BF16.PACK_AB R210, R220, R221 ;  /* 0x000000dddcd2723e */ /* 0x004fe800000010ff */
[-C--:B----4-:R-:W-:Y:S08]  /*13450*/  HMMA.16816.F32.BF16 R52, R144, R148.reuse, R52 ;  /* 0x000000949034723c */ /* 0x090ff00000041834 */
        /* <DEDUP_REMOVED lines=21> */
[-C--:B------:R-:W-:Y:S07]  /*135b0*/  HMMA.16816.F32.BF16 R124, R140, R154.reuse, R124 ;  /* 0x0000009a8c7c723c */ /* 0x080fee000004187c */
[----:B------:R-:W-:Y:S01]  /*135c0*/  F2FP.BF16.PACK_AB R140, R138, R139 ;  /* 0x0000008b8a8c723e */ /* 0x000fe200000010ff */
[----:B------:R-:W-:Y:S01]  /*135d0*/  HMMA.16816.F32.BF16 R128, R144, R154, R128 ;  /* 0x0000009a9080723c */ /* 0x000fe20000041880 */
[----:B------:R-:W3:Y:S01]  /*135e0*/  LDSM.16.MT88.4 R152, [R236+0x1100] ;  /* 0x00110000ec98783b */ /* 0x000ee20000004200 */
[----:B------:R-:W4:Y:S02]  /*135f0*/  MUFU.EX2 R139, R179 ;  /* 0x000000b3008b7308 */ /* 0x000f240000000800 */
[----:B------:R-:W-:Y:S02]  /*13600*/  F2FP.BF16.PACK_AB R142, R160, R161 ;  /* 0x000000a1a08e723e */ /* 0x000fe400000010ff */
[----:B------:R-:W-:Y:S02]  /*13610*/  F2FP.BF16.PACK_AB R141, R248, R249 ;  /* 0x000000f9f88d723e */ /* 0x000fe400000010ff */
[----:B------:R-:W-:Y:S01]  /*13620*/  F2FP.BF16.PACK_AB R143, R170, R168 ;  /* 0x000000a8aa8f723e */ /* 0x000fe200000010ff */
[----:B------:R-:W-:Y:S03]  /*13630*/  LDSM.16.MT88.4 R160, [R233+0x3100] ;  /* 0x00310000e9a0783b */ /* 0x000fe60000004200 */
[----:B------:R5:W2:Y:S01]  /*13640*/  MUFU.EX2 R138, R177 ;  /* 0x000000b1008a7308 */ /* 0x000aa20000000800 */
[----:B------:R-:W-:Y:S02]  /*13650*/  F2FP.BF16.PACK_AB R144, R247, R246 ;  /* 0x000000f6f790723e */ /* 0x000fe400000010ff */
[-C--:B-1----:R-:W-:Y:S05]  /*13660*/  HMMA.16816.F32.BF16 R4, R140, R156.reuse, R4 ;  /* 0x0000009c8c04723c */ /* 0x082fea0000041804 */
[----:B------:R-:W-:Y:S02]  /*13670*/  F2FP.BF16.PACK_AB R146, R230, R169 ;  /* 0x000000a9e692723e */ /* 0x000fe400000010ff */
[----:B------:R-:W-:Y:S02]  /*13680*/  F2FP.BF16.PACK_AB R145, R229, R228 ;  /* 0x000000e4e591723e */ /* 0x000fe400000010ff */
[----:B------:R-:W-:Y:S03]  /*13690*/  F2FP.BF16.PACK_AB R147, R245, R231 ;  /* 0x000000e7f593723e */ /* 0x000fe600000010ff */
[----:B----4-:R-:W-:Y:S04]  /*136a0*/  FADD.FTZ R0, R139, R2 ;  /* 0x000000028b007221 */ /* 0x010fe80000010000 */
[C---:B------:R-:W-:Y:S04]  /*136b0*/  HMMA.16816.F32.BF16 R8, R144.reuse, R156, R8 ;  /* 0x0000009c9008723c */ /* 0x040fe80000041808 */
[C---:B------:R-:W-:Y:S01]  /*136c0*/  FADD.FTZ R0, R204.reuse, R0 ;  /* 0x00000000cc007221 */ /* 0x040fe20000010000 */
[----:B-----5:R-:W-:Y:S01]  /*136d0*/  LDSM.16.MT88.4 R176, [R233+0x1900] ;  /* 0x00190000e9b0783b */ /* 0x020fe20000004200 */
[----:B------:R-:W-:Y:S02]  /*136e0*/  F2FP.BF16.PACK_AB R204, R204, R139 ;  /* 0x0000008bcccc723e */ /* 0x000fe400000010ff */
[-C--:B------:R-:W-:Y:S04]  /*136f0*/  HMMA.16816.F32.BF16 R12, R144, R158.reuse, R12 ;  /* 0x0000009e900c723c */ /* 0x080fe8000004180c */
[----:B--2---:R-:W-:Y:S01]  /*13700*/  FADD.FTZ R0, R138, R0 ;  /* 0x000000008a007221 */ /* 0x004fe20000010000 */
[----:B------:R-:W-:Y:S03]  /*13710*/  MOV R139, R170 ;  /* 0x000000aa008b7202 */ /* 0x000fe60000000f00 */
[C---:B------:R-:W-:Y:S01]  /*13720*/  HMMA.16816.F32.BF16 R16, R140.reuse, R158, R16 ;  /* 0x0000009e8c10723c */ /* 0x040fe20000041810 */
[----:B------:R-:W1:Y:S03]  /*13730*/  LDSM.16.MT88.4 R156, [R235+0x1100] ;  /* 0x00110000eb9c783b */ /* 0x000e660000004200 */
[C---:B------:R-:W-:Y:S01]  /*13740*/  FADD.FTZ R0, R206.reuse, R0 ;  /* 0x00000000ce007221 */ /* 0x040fe20000010000 */
[----:B------:R-:W-:Y:S02]  /*13750*/  F2FP.BF16.PACK_AB R206, R206, R138 ;  /* 0x0000008acece723e */ /* 0x000fe400000010ff */
[----:B------:R-:W-:Y:S01]  /*13760*/  MOV R138, R169 ;  /* 0x000000a9008a7202 */ /* 0x000fe20000000f00 */
[-C--:B------:R-:W-:Y:S01]  /*13770*/  HMMA.16816.F32.BF16 R20, R140, R148.reuse, R20 ;  /* 0x000000948c14723c */ /* 0x080fe20000041814 */
[----:B------:R2:W-:Y:S07]  /*13780*/  STL [R1+0xbc], R0 ;  /* 0x0000bc0001007387 */ /* 0x0005ee0000100800 */
[C---:B------:R-:W-:Y:S08]  /*13790*/  HMMA.16816.F32.BF16 R24, R144.reuse, R148, R24 ;  /* 0x000000949018723c */ /* 0x040ff00000041818 */
[-C--:B------:R-:W-:Y:S08]  /*137a0*/  HMMA.16816.F32.BF16 R28, R144, R150.reuse, R28 ;  /* 0x00000096901c723c */ /* 0x080ff0000004181c */
[C---:B------:R-:W-:Y:S01]  /*137b0*/  HMMA.16816.F32.BF16 R32, R140.reuse, R150, R32 ;  /* 0x000000968c20723c */ /* 0x040fe20000041820 */
[----:B------:R-:W4:Y:S03]  /*137c0*/  LDSM.16.MT88.4 R148, [R236+0x3100] ;  /* 0x00310000ec94783b */ /* 0x000f260000004200 */
[----:B--2---:R-:W-:Y:S01]  /*137d0*/  FADD.FTZ R0, R212, R137 ;  /* 0x00000089d4007221 */ /* 0x004fe20000010000 */
[----:B------:R-:W-:Y:S03]  /*137e0*/  MOV R137, R168 ;  /* 0x000000a800897202 */ /* 0x000fe60000000f00 */
[-C--:B---3--:R-:W-:Y:S01]  /*137f0*/  HMMA.16816.F32.BF16 R36, R140, R152.reuse, R36 ;  /* 0x000000988c24723c */ /* 0x088fe20000041824 */
[----:B------:R-:W-:Y:S03]  /*13800*/  LDSM.16.MT88.4 R212, [R233+0x3900] ;  /* 0x00390000e9d4783b */ /* 0x000fe60000004200 */
[----:B------:R-:W-:Y:S01]  /*13810*/  FADD.FTZ R2, R211, R0 ;  /* 0x00000000d3027221 */ /* 0x000fe20000010000 */
[----:B------:R-:W-:Y:S02]  /*13820*/  F2FP.BF16.PACK_AB R211, R216, R217 ;  /* 0x000000d9d8d3723e */ /* 0x000fe400000010ff */
[----:B------:R-:W-:Y:S01]  /*13830*/  MOV R0, R184 ;  /* 0x000000b800007202 */ /* 0x000fe20000000f00 */
[C---:B------:R-:W-:Y:S04]  /*13840*/  HMMA.16816.F32.BF16 R40, R144.reuse, R152, R40 ;  /* 0x000000989028723c */ /* 0x040fe80000041828 */
[----:B------:R-:W-:Y:S04]  /*13850*/  FADD.FTZ R0, R0, R3 ;  /* 0x0000000300007221 */ /* 0x000fe80000010000 */
[-C--:B------:R-:W-:Y:S08]  /*13860*/  HMMA.16816.F32.BF16 R44, R144, R154.reuse, R44 ;  /* 0x0000009a902c723c */ /* 0x080ff0000004182c */
[C---:B------:R-:W-:Y:S01]  /*13870*/  HMMA.16816.F32.BF16 R48, R140.reuse, R154, R48 ;  /* 0x0000009a8c30723c */ /* 0x040fe20000041830 */
[----:B------:R-:W2:Y:S07]  /*13880*/  LDSM.16.MT88.4 R152, [R235+0x3100] ;  /* 0x00310000eb98783b */ /* 0x000eae0000004200 */
[-C--:B-1----:R-:W-:Y:S08]  /*13890*/  HMMA.16816.F32.BF16 R52, R140, R156.reuse, R52 ;  /* 0x0000009c8c34723c */ /* 0x082ff00000041834 */
[C---:B------:R-:W-:Y:S08]  /*138a0*/  HMMA.16816.F32.BF16 R56, R144.reuse, R156, R56 ;  /* 0x0000009c9038723c */ /* 0x040ff00000041838 */
[-C--:B------:R-:W-:Y:S08]  /*138b0*/  HMMA.16816.F32.BF16 R60, R144, R158.reuse, R60 ;  /* 0x0000009e903c723c */ /* 0x080ff0000004183c */
[C---:B------:R-:W-:Y:S08]  /*138c0*/  HMMA.16816.F32.BF16 R64, R140.reuse, R158, R64 ;  /* 0x0000009e8c40723c */ /* 0x040ff00000041840 */
        /* <DEDUP_REMOVED lines=9> */
[-C--:B----4-:R-:W-:Y:S08]  /*13960*/  HMMA.16816.F32.BF16 R100, R140, R148.reuse, R100 ;  /* 0x000000948c64723c */ /* 0x090ff00000041864 */
[C---:B------:R-:W-:Y:S08]  /*13970*/  HMMA.16816.F32.BF16 R104, R144.reuse, R148, R104 ;  /* 0x000000949068723c */ /* 0x040ff00000041868 */
[-C--:B------:R-:W-:Y:S08]  /*13980*/  HMMA.16816.F32.BF16 R108, R144, R150.reuse, R108 ;  /* 0x00000096906c723c */ /* 0x080ff0000004186c */
[C---:B------:R-:W-:Y:S01]  /*13990*/  HMMA.16816.F32.BF16 R112, R140.reuse, R150, R112 ;  /* 0x000000968c70723c */ /* 0x040fe20000041870 */
[----:B------:R-:W3:Y:S07]  /*139a0*/  LDSM.16.MT88.4 R148, [R236+0x1900] ;  /* 0x00190000ec94783b */ /* 0x000eee0000004200 */
[-C--:B--2---:R-:W-:Y:S08]  /*139b0*/  HMMA.16816.F32.BF16 R116, R140, R152.reuse, R116 ;  /* 0x000000988c74723c */ /* 0x084ff00000041874 */
[C---:B------:R-:W-:Y:S08]  /*139c0*/  HMMA.16816.F32.BF16 R120, R144.reuse, R152, R120 ;  /* 0x000000989078723c */ /* 0x040ff00000041878 */
[-C--:B------:R-:W-:Y:S08]  /*139d0*/  HMMA.16816.F32.BF16 R124, R144, R154.reuse, R124 ;  /* 0x0000009a907c723c */ /* 0x080ff0000004187c */
[----:B------:R-:W-:Y:S01]  /*139e0*/  HMMA.16816.F32.BF16 R128, R140, R154, R128 ;  /* 0x0000009a8c80723c */ /* 0x000fe20000041880 */
[----:B------:R-:W2:Y:S07]  /*139f0*/  LDSM.16.MT88.4 R140, [R235+0x1900] ;  /* 0x00190000eb8c783b */ /* 0x000eae0000004200 */
[-C--:B------:R-:W-:Y:S01]  /*13a00*/  HMMA.16816.F32.BF16 R200, R204, R176.reuse, R4 ;  /* 0x000000b0ccc8723c */ /* 0x080fe20000041804 */
[----:B------:R-:W4:Y:S07]  /*13a10*/  LDSM.16.MT88.4 R4, [R234+0x3900] ;  /* 0x00390000ea04783b */ /* 0x000f2e0000004200 */
[C---:B------:R-:W-:Y:S01]  /*13a20*/  HMMA.16816.F32.BF16 R184, R208.reuse, R176, R8 ;  /* 0x000000b0d0b8723c */ /* 0x040fe20000041808 */
[----:B------:R-:W5:Y:S07]  /*13a30*/  LDSM.16.MT88.4 R8, [R236+0x3900] ;  /* 0x00390000ec08783b */ /* 0x000f6e0000004200 */
[-C--:B------:R-:W-:Y:S01]  /*13a40*/  HMMA.16816.F32.BF16 R196, R208, R178.reuse, R12 ;  /* 0x000000b2d0c4723c */ /* 0x080fe2000004180c */
[----:B------:R-:W2:Y:S07]  /*13a50*/  LDSM.16.MT88.4 R12, [R235+0x3900] ;  /* 0x00390000eb0c783b */ /* 0x000eae0000004200 */
[C---:B------:R-:W-:Y:S07]  /*13a60*/  HMMA.16816.F32.BF16 R176, R204.reuse, R178, R16 ;  /* 0x000000b2ccb0723c */ /* 0x040fee0000041810 */
[----:B------:R-:W-:Y:S01]  /*13a70*/  MOV R19, R189 ;  /* 0x000000bd00137202 */ /* 0x000fe20000000f00 */
[-C--:B-1----:R-:W-:Y:S04]  /*13a80*/  HMMA.16816.F32.BF16 R192, R204, R160.reuse, R20 ;  /* 0x000000a0ccc0723c */ /* 0x082fe80000041814 */
[----:B------:R-:W-:Y:S02]  /*13a90*/  MOV R18, R188 ;  /* 0x000000bc00127202 */ /* 0x000fe40000000f00 */
[----:B------:R-:W-:Y:S02]  /*13aa0*/  MOV R16, R190 ;  /* 0x000000be00107202 */ /* 0x000fe40000000f00 */
[C---:B------:R-:W-:Y:S04]  /*13ab0*/  HMMA.16816.F32.BF16 R168, R208.reuse, R160, R24 ;  /* 0x000000a0d0a8723c */ /* 0x040fe80000041818 */
[----:B------:R-:W-:Y:S01]  /*13ac0*/  FADD.FTZ R2, R16, R2 ;  /* 0x0000000210027221 */ /* 0x000fe20000010000 */
[----:B------:R-:W-:Y:S02]  /*13ad0*/  MOV R17, R175 ;  /* 0x000000af00117202 */ /* 0x000fe40000000f00 */
[----:B------:R-:W-:Y:S01]  /*13ae0*/  MOV R23, R174 ;  /* 0x000000ae00177202 */ /* 0x000fe20000000f00 */
[-C--:B------:R-:W-:Y:S04]  /*13af0*/  HMMA.16816.F32.BF16 R188, R208, R162.reuse, R28 ;  /* 0x000000a2d0bc723c */ /* 0x080fe8000004181c */
[----:B------:R-:W-:Y:S02]  /*13b00*/  FADD.FTZ R2, R19, R2 ;  /* 0x0000000213027221 */ /* 0x000fe40000010000 */
[----:B------:R-:W-:Y:S01]  /*13b10*/  FADD.FTZ R3, R23, R132 ;  /* 0x0000008417037221 */ /* 0x000fe20000010000 */
[----:B------:R-:W-:Y:S01]  /*13b20*/  MOV R132, R136 ;  /* 0x0000008800847202 */ /* 0x000fe20000000f00 */
        /* <DEDUP_REMOVED lines=11> */
[----:B------:R-:W-:Y:S01]  /*13be0*/  FADD.FTZ R3, R138, R3 ;  /* 0x000000038a037221 */ /* 0x000fe20000010000 */
[----:B------:R-:W-:Y:S01]  /*13bf0*/  MOV R138, R134 ;  /* 0x00000086008a7202 */ /* 0x000fe20000000f00 */
[C---:B------:R-:W-:Y:S04]  /*13c00*/  HMMA.16816.F32.BF16 R148, R204.reuse, R150, R48 ;  /* 0x00000096cc94723c */ /* 0x040fe80000041830 */
[----:B------:R-:W-:Y:S02]  /*13c10*/  FADD.FTZ R2, R218, R2 ;  /* 0x00000002da027221 */ /* 0x000fe40000010000 */
[----:B------:R-:W-:Y:S02]  /*13c20*/  FADD.FTZ R3, R230, R3 ;  /* 0x00000003e6037221 */ /* 0x000fe40000010000 */
[-C--:B--2---:R-:W-:Y:S04]  /*13c30*/  HMMA.16816.F32.BF16 R164, R204, R140.reuse, R52 ;  /* 0x0000008ccca4723c */ /* 0x084fe80000041834 */
[----:B------:R-:W-:Y:S02]  /*13c40*/  FADD.FTZ R3, R223, R3 ;  /* 0x00000003df037221 */ /* 0x000fe40000010000 */
[----:B------:R-:W-:Y:S02]  /*13c50*/  FADD.FTZ R0, R17, R0 ;  /* 0x0000000011007221 */ /* 0x000fe40000010000 */
[C---:B------:R-:W-:Y:S04]  /*13c60*/  HMMA.16816.F32.BF16 R144, R208.reuse, R140, R56 ;  /* 0x0000008cd090723c */ /* 0x040fe80000041838 */
[----:B------:R-:W-:Y:S04]  /*13c70*/  FADD.FTZ R0, R249, R0 ;  /* 0x00000000f9007221 */ /* 0x000fe80000010000 */
[-C--:B------:R-:W-:Y:S04]  /*13c80*/  HMMA.16816.F32.BF16 R156, R208, R142.reuse, R60 ;  /* 0x0000008ed09c723c */ /* 0x080fe8000004183c */
[----:B------:R-:W-:Y:S04]  /*13c90*/  FADD.FTZ R0, R248, R0 ;  /* 0x00000000f8007221 */ /* 0x000fe80000010000 */
[C---:B------:R-:W-:Y:S04]  /*13ca0*/  HMMA.16816.F32.BF16 R140, R204.reuse, R142, R64 ;  /* 0x0000008ecc8c723c */ /* 0x040fe80000041840 */
[----:B------:R-:W-:Y:S01]  /*13cb0*/  FADD.FTZ R0, R137, R0 ;  /* 0x0000000089007221 */ /* 0x000fe20000010000 */
[----:B------:R-:W-:Y:S03]  /*13cc0*/  MOV R137, R135 ;  /* 0x0000008700897202 */ /* 0x000fe60000000f00 */
[-C--:B------:R-:W-:Y:S04]  /*13cd0*/  HMMA.16816.F32.BF16 R68, R204, R212.reuse, R68 ;  /* 0x000000d4cc44723c */ /* 0x080fe80000041844 */
[----:B------:R-:W-:Y:S01]  /*13ce0*/  FADD.FTZ R0, R139, R0 ;  /* 0x000000008b007221 */ /* 0x000fe20000010000 */
[----:B------:R-:W-:Y:S03]  /*13cf0*/  MOV R139, R133 ;  /* 0x00000085008b7202 */ /* 0x000fe60000000f00 */
[C---:B------:R-:W-:Y:S04]  /*13d00*/  HMMA.16816.F32.BF16 R72, R208.reuse, R212, R72 ;  /* 0x000000d4d048723c */ /* 0x040fe80000041848 */
[----:B------:R-:W-:Y:S04]  /*13d10*/  FADD.FTZ R0, R227, R0 ;  /* 0x00000000e3007221 */ /* 0x000fe80000010000 */
[-C--:B------:R-:W-:Y:S08]  /*13d20*/  HMMA.16816.F32.BF16 R76, R208, R214.reuse, R76 ;  /* 0x000000d6d04c723c */ /* 0x080ff0000004184c */
[C---:B------:R-:W-:Y:S08]  /*13d30*/  HMMA.16816.F32.BF16 R80, R204.reuse, R214, R80 ;  /* 0x000000d6cc50723c */ /* 0x040ff00000041850 */
[-C--:B----4-:R-:W-:Y:S08]  /*13d40*/  HMMA.16816.F32.BF16 R84, R204, R4.reuse, R84 ;  /* 0x00000004cc54723c */ /* 0x090ff00000041854 */
[C---:B------:R-:W-:Y:S01]  /*13d50*/  HMMA.16816.F32.BF16 R88, R208.reuse, R4, R88 ;  /* 0x00000004d058723c */ /* 0x040fe20000041858 */
[----:B------:R-:W2:Y:S06]  /*13d60*/  LDL.LU R5, [R1+0x84] ;  /* 0x0000840001057983 */ /* 0x000eac0000300800 */
[----:B------:R-:W-:Y:S01]  /*13d70*/  FADD.FTZ R4, R225, R0 ;  /* 0x00000000e1047221 */ /* 0x000fe20000010000 */
[-C--:B------:R-:W-:Y:S04]  /*13d80*/  HMMA.16816.F32.BF16 R92, R208, R6.reuse, R92 ;  /* 0x00000006d05c723c */ /* 0x080fe8000004185c */
[----:B------:R-:W-:Y:S02]  /*13d90*/  FADD.FTZ R4, R226, R4 ;  /* 0x00000004e2047221 */ /* 0x000fe40000010000 */
[----:B------:R-:W-:Y:S02]  /*13da0*/  FADD.FTZ R0, R222, R3 ;  /* 0x00000003de007221 */ /* 0x000fe40000010000 */
[C---:B------:R-:W-:Y:S01]  /*13db0*/  HMMA.16816.F32.BF16 R96, R204.reuse, R6, R96 ;  /* 0x00000006cc60723c */ /* 0x040fe20000041860 */
[----:B------:R-:W3:Y:S03]  /*13dc0*/  LDL R6, [R1+0xc8] ;  /* 0x0000c80001067983 */ /* 0x000ee60000100800 */
[----:B------:R-:W-:Y:S02]  /*13dd0*/  FADD.FTZ R4, R224, R4 ;  /* 0x00000004e0047221 */ /* 0x000fe40000010000 */
[----:B------:R-:W-:Y:S02]  /*13de0*/  FADD.FTZ R3, R219, R2 ;  /* 0x00000002db037221 */ /* 0x000fe40000010000 */
[-C--:B-----5:R-:W-:Y:S01]  /*13df0*/  HMMA.16816.F32.BF16 R100, R204, R8.reuse, R100 ;  /* 0x00000008cc64723c */ /* 0x0a0fe20000041864 */
[----:B------:R-:W-:Y:S03]  /*13e00*/  STL [R1+0xb0], R4 ;  /* 0x0000b00401007387 */ /* 0x000fe60000100800 */
[----:B------:R-:W-:Y:S02]  /*13e10*/  FADD.FTZ R2, R221, R0 ;  /* 0x00000000dd027221 */ /* 0x000fe40000010000 */
[----:B------:R-:W-:Y:S02]  /*13e20*/  FADD.FTZ R0, R217, R3 ;  /* 0x00000003d9007221 */ /* 0x000fe40000010000 */
[C---:B------:R-:W-:Y:S04]  /*13e30*/  HMMA.16816.F32.BF16 R104, R208.reuse, R8, R104 ;  /* 0x00000008d068723c */ /* 0x040fe80000041868 */
[----:B------:R-:W-:Y:S02]  /*13e40*/  FADD.FTZ R0, R216, R0 ;  /* 0x00000000d8007221 */ /* 0x000fe40000010000 */
[----:B------:R-:W-:Y:S02]  /*13e50*/  FADD.FTZ R2, R220, R2 ;  /* 0x00000002dc027221 */ /* 0x000fe40000010000 */
[-C--:B------:R-:W-:Y:S01]  /*13e60*/  HMMA.16816.F32.BF16 R108, R208, R10.reuse, R108 ;  /* 0x0000000ad06c723c */ /* 0x080fe2000004186c */
[----:B------:R1:W-:Y:S04]  /*13e70*/  STL [R1+0xb8], R0 ;  /* 0x0000b80001007387 */ /* 0x0003e80000100800 */
[----:B------:R4:W-:Y:S03]  /*13e80*/  STL [R1+0xb4], R2 ;  /* 0x0000b40201007387 */ /* 0x0009e60000100800 */
[C---:B------:R-:W-:Y:S08]  /*13e90*/  HMMA.16816.F32.BF16 R112, R204.reuse, R10, R112 ;  /* 0x0000000acc70723c */ /* 0x040ff00000041870 */
[-C--:B------:R-:W-:Y:S08]  /*13ea0*/  HMMA.16816.F32.BF16 R116, R204, R12.reuse, R116 ;  /* 0x0000000ccc74723c */ /* 0x080ff00000041874 */
[C---:B------:R-:W-:Y:S08]  /*13eb0*/  HMMA.16816.F32.BF16 R120, R208.reuse, R12, R120 ;  /* 0x0000000cd078723c */ /* 0x040ff00000041878 */
[-C--:B------:R-:W-:Y:S08]  /*13ec0*/  HMMA.16816.F32.BF16 R124, R208, R14.reuse, R124 ;  /* 0x0000000ed07c723c */ /* 0x080ff0000004187c */
[----:B------:R-:W-:Y:S04]  /*13ed0*/  HMMA.16816.F32.BF16 R128, R204, R14, R128 ;  /* 0x0000000ecc80723c */ /* 0x000fe80000041880 */
[C---:B--2---:R-:W-:Y:S04]  /*13ee0*/  IADD3 R3, R5.reuse, -0x1, RZ ;  /* 0xffffffff05037810 */ /* 0x044fe80007ffe0ff */
[----:B-1----:R-:W-:Y:S01]  /*13ef0*/  MOV R0, R3 ;  /* 0x0000000300007202 */ /* 0x002fe20000000f00 */
[----:B------:R4:W-:Y:S04]  /*13f00*/  STL [R1+0xa0], R3 ;  /* 0x0000a00301007387 */ /* 0x0009e80000100800 */
[----:B------:R4:W-:Y:S01]  /*13f10*/  STL [R1+0x84], R0 ;  /* 0x0000840001007387 */ /* 0x0009e20000100800 */
[----:B---3--:R-:W-:Y:S11]  /*13f20*/  ISETP.GT.AND P0, PT, R5, R6, PT ;  /* 0x000000060500720c */ /* 0x008ff60003f04270 */
[----:B------:R-:W-:Y:S02]  /*13f30*/  @!UPT UIADD3 URZ, URZ, URZ, URZ ;  /* 0x0000003f3f3ff290 */ /* 0x000fe4000fffe03f */
[----:B----4-:R-:W-:-:S05]  /*13f40*/  @P0 BRA `(.L_x_1939) ;  /* 0xffffab9000000947 */ /* 0x010fca000383ffff */
.L_x_1928:
[----:B-1----:R-:W2:Y:S02]  /*13f50*/  LDL R0, [R1+0xa0] ;  /* 0x0000a00001007983 */ /* 0x002ea40000100800 */
[----:B--2---:R-:W-:-:S13]  /*13f60*/  ISETP.GE.AND P0, PT, R0, RZ, PT ;  /* 0x000000ff0000720c */ /* 0x004fda0003f06270 */
[----:B------:R-:W-:Y:S05]  /*13f70*/  @!P0 BRA `(.L_x_1940) ;  /* 0x00004a7000008947 */ /* 0x000fea0003800000 */
[----:B------:R-:W2:Y:S01]  /*13f80*/  LDL.LU R2, [R1+0xc0] ;  /* 0x0000c00001027983 */ /* 0x000ea20000300800 */
[----:B------:R-:W-:Y:S01]  /*13f90*/  IMAD.MOV.U32 R137, RZ, RZ, R135 ;  /* 0x000000ffff897224 */ /* 0x000fe200078e0087 */
[----:B------:R-:W-:Y:S01]  /*13fa0*/  MOV R139, R133 ;  /* 0x00000085008b7202 */ /* 0x000fe20000000f00 */
[----:B------:R-:W-:Y:S02]  /*13fb0*/  IMAD.MOV.U32 R132, RZ, RZ, R136 ;  /* 0x000000ffff847224 */ /* 0x000fe400078e0088 */
[----:B------:R-:W-:Y:S01]  /*13fc0*/  IMAD.MOV.U32 R138, RZ, RZ, R134 ;  /* 0x000000ffff8a7224 */ /* 0x000fe200078e0086 */
[----:B--2---:R-:W-:Y:S02]  /*13fd0*/  SHF.R.S32.HI R0, RZ, 0x1f, R2 ;  /* 0x0000001fff007819 */ /* 0x004fe40000011402 */
[C---:B------:R-:W-:Y:S02]  /*13fe0*/  ISETP.GE.AND P3, PT, R2.reuse, c[0x0][0x1d4], PT ;  /* 0x0000750002007a0c */ /* 0x040fe40003f66270 */
[----:B------:R-:W-:-:S02]  /*13ff0*/  SHF.L.U64.HI R3, R2, 0x1, R0 ;  /* 0x0000000102037819 */ /* 0x000fc40000010200 */
[----:B------:R-:W-:-:S03]  /*14000*/  SHF.L.U32 R0, R2, 0x1, RZ ;  /* 0x0000000102007819 */ /* 0x000fc600000006ff */
[----:B------:R1:W-:Y:S04]  /*14010*/  STL [R1+0x94], R3 ;  /* 0x0000940301007387 */ /* 0x0003e80000100800 */
[----:B------:R1:W-:Y:S02]  /*14020*/  STL [R1+0x90], R0 ;  /* 0x0000900001007387 */ /* 0x0003e40000100800 */
.L_x_1947:
        /* <DEDUP_REMOVED lines=18> */
[----:B------:R4:W1:Y:S03]  /*14150*/  LDSM.16.M88.4 R212, [R239] ;  /* 0x00000000efd4783b */ /* 0x0008660000000200 */
[----:B------:R-:W-:Y:S01]  /*14160*/  IMAD R5, R7, c[0x0][0x214], R5 ;  /* 0x0000850007057a24 */ /* 0x000fe200078e0205 */
[----:B------:R4:W1:Y:S04]  /*14170*/  LDSM.16.M88.4 R220, [R239+0x800] ;  /* 0x00080000efdc783b */ /* 0x0008680000000200 */
        /* <DEDUP_REMOVED lines=10> */
[C---:B------:R-:W-:Y:S04]  /*14220*/  IMAD.WIDE.U32 R2, R6.reuse, c[0x0][0x218], R2 ;  /* 0x0000860006027a25 */ /* 0x040fe800078e0002 */
[----:B------:R-:W-:Y:S01]  /*14230*/  IMAD R4, R6, c[0x0][0x21c], R4 ;  /* 0x0000870006047a24 */ /* 0x000fe200078e0204 */
[----:B------:R-:W-:Y:S04]  /*14240*/  IADD3 R0, P1, R8, R2, RZ ;  /* 0x0000000208007210 */ /* 0x000fe80007f3e0ff */
[C---:B------:R-:W-:Y:S02]  /*14250*/  LEA R36, P0, R0.reuse, c[0x0][0x1f8], 0x1 ;  /* 0x00007e0000247a11 */ /* 0x040fe400078008ff */
[----:B------:R-:W-:Y:S04]  /*14260*/  IADD3.X R2, R5, R3, R4, P1, !PT ;  /* 0x0000000305027210 */ /* 0x000fe80000ffe404 */
[----:B------:R-:W-:Y:S01]  /*14270*/  LEA.HI.X R0, R0, c[0x0][0x1fc], R2, 0x1, P0 ;  /* 0x00007f0000007a11 */ /* 0x000fe200000f0c02 */
[----:B------:R-:W-:-:S05]  /*14280*/  BRA.DIV ~URZ, `(.L_x_1941) ;  /* 0x0000b7027f007947 */ /* 0x000fca000b800000 */
[----:B----4-:R1:W2:Y:S02]  /*14290*/  SHFL.IDX PT, R37, R0, RZ, 0x181f ;  /* 0x00181fff00257589 */ /* 0x0102a400000e0000 */
.L_x_2018:
[-C--:B------:R-:W-:Y:S01]  /*142a0*/  HMMA.16816.F32.BF16 R4, R64, R16.reuse, RZ ;  /* 0x000000104004723c */ /* 0x080fe200000418ff */
[----:B------:R-:W3:Y:S01]  /*142b0*/  LDL R57, [R1+0x90] ;  /* 0x0000900001397983 */ /* 0x000ee20000100800 */
[----:B------:R-:W-:Y:S03]  /*142c0*/  BSSY B0, `(.L_x_1942) ;  /* 0x00001ad000007945 */ /* 0x000fe60003800000 */
[----:B------:R-:W4:Y:S03]  /*142d0*/  LDL R56, [R1+0x94] ;  /* 0x0000940001387983 */ /* 0x000f260000100800 */
[C---:B------:R-:W-:Y:S01]  /*142e0*/  HMMA.16816.F32.BF16 R8, R60.reuse, R16, RZ ;  /* 0x000000103c08723c */ /* 0x040fe200000418ff */
[----:B------:R-:W5:Y:S04]  /*142f0*/  LDL R55, [R1+0x9c] ;  /* 0x00009c0001377983 */ /* 0x000f680000100800 */
[----:B--2---:R-:W2:Y:S03]  /*14300*/  LDL R39, [R1+0xf0] ;  /* 0x0000f00001277983 */ /* 0x004ea60000100800 */
[-C--:B------:R-:W-:Y:S01]  /*14310*/  HMMA.16816.F32.BF16 R12, R60, R18.reuse, RZ ;  /* 0x000000123c0c723c */ /* 0x080fe200000418ff */
[----:B------:R-:W2:Y:S04]  /*14320*/  LDL R42, [R1+0x10c] ;  /* 0x00010c00012a7983 */ /* 0x000ea80000100800 */
[----:B------:R-:W3:Y:S03]  /*14330*/  SHFL.IDX PT, R38, R36, RZ, 0x181f ;  /* 0x00181fff24267589 */ /* 0x000ee600000e0000 */
[C---:B------:R-:W-:Y:S05]  /*14340*/  HMMA.16816.F32.BF16 R16, R64.reuse, R18, RZ ;  /* 0x000000124010723c */ /* 0x040fea00000418ff */
[----:B------:R-:W-:Y:S03]  /*14350*/  SHFL.IDX PT, R46, R36, 0x1, 0x181f ;  /* 0x00381f00242e7f89 */ /* 0x000fe600000e0000 */
[-C--:B------:R-:W-:Y:S05]  /*14360*/  HMMA.16816.F32.BF16 R20, R64, R32.reuse, RZ ;  /* 0x000000204014723c */ /* 0x080fea00000418ff */
[----:B------:R-:W-:Y:S03]  /*14370*/  SHFL.IDX PT, R41, R0, 0x1, 0x181f ;  /* 0x00381f0000297f89 */ /* 0x000fe600000e0000 */
[C---:B------:R-:W-:Y:S05]  /*14380*/  HMMA.16816.F32.BF16 R24, R60.reuse, R32, RZ ;  /* 0x000000203c18723c */ /* 0x040fea00000418ff */
[----:B------:R-:W1:Y:S03]  /*14390*/  SHFL.IDX PT, R52, R36, 0x2, 0x181f ;  /* 0x00581f0024347f89 */ /* 0x000e6600000e0000 */
[-C--:B------:R-:W-:Y:S05]  /*143a0*/  HMMA.16816.F32.BF16 R28, R60, R34.reuse, RZ ;  /* 0x000000223c1c723c */ /* 0x080fea00000418ff */
[----:B------:R-:W1:Y:S03]  /*143b0*/  SHFL.IDX PT, R40, R0, 0x2, 0x181f ;  /* 0x00581f0000287f89 */ /* 0x000e6600000e0000 */
[C---:B------:R-:W-:Y:S05]  /*143c0*/  HMMA.16816.F32.BF16 R32, R64.reuse, R34, RZ ;  /* 0x000000224020723c */ /* 0x040fea00000418ff */
[----:B------:R1:W1:Y:S08]  /*143d0*/  SHFL.IDX PT, R54, R36, 0x3, 0x181f ;  /* 0x00781f0024367f89 */ /* 0x00027000000e0000 */
[----:B-1----:R-:W1:Y:S01]  /*143e0*/  SHFL.IDX PT, R0, R0, 0x3, 0x181f ;  /* 0x00781f0000007f89 */ /* 0x002e6200000e0000 */
[C---:B--2---:R-:W-:Y:S02]  /*143f0*/  SHF.L.U64.HI R134, R39.reuse, 0x1, R42 ;  /* 0x0000000127867819 */ /* 0x044fe4000001022a */
[C---:B---3--:R-:W-:Y:S02]  /*14400*/  IADD3 R2, P1, R38.reuse, R57, RZ ;  /* 0x0000003926027210 */ /* 0x048fe40007f3e0ff */
[----:B------:R-:W-:Y:S02]  /*14410*/  SHF.L.U32 R133, R39, 0x1, RZ ;  /* 0x0000000127857819 */ /* 0x000fe400000006ff */
[C---:B----4-:R-:W-:Y:S02]  /*14420*/  IADD3.X R3, R37.reuse, R56, RZ, P1, !PT ;  /* 0x0000003825037210 */ /* 0x050fe40000ffe4ff */
[----:B------:R-:W-:Y:S02]  /*14430*/  IADD3 R38, P0, R38, R133, RZ ;  /* 0x0000008526267210 */ /* 0x000fe40007f1e0ff */
[-C--:B------:R-:W-:Y:S01]  /*14440*/  IADD3 R44, P1, R52, R57.reuse, RZ ;  /* 0x00000039342c7210 */ /* 0x080fe20007f3e0ff */
[----:B-----5:R2:W-:Y:S01]  /*14450*/  LDGSTS.E.BYPASS.LTC128B.128 [R55], [R2.64], !P3 ;  /* 0x0000000002377fae */ /* 0x0205e2000d901d46 */
[----:B------:R-:W-:Y:S02]  /*14460*/  IADD3.X R39, R37, R134, RZ, P0, !PT ;  /* 0x0000008625277210 */ /* 0x000fe400007fe4ff */
[-C--:B------:R-:W-:Y:S05]  /*14470*/  IADD3.X R45, R40, R56.reuse, RZ, P1, !PT ;  /* 0x00000038282d7210 */ /* 0x080fea0000ffe4ff */
[----:B------:R3:W-:Y:S01]  /*14480*/  LDGSTS.E.BYPASS.LTC128B.128 [R55+0x2000], [R38.64], !P5 ;  /* 0x0200000026377fae */ /* 0x0007e2000e901d46 */
[C---:B--2---:R-:W-:Y:S02]  /*14490*/  IADD3 R2, P0, R46.reuse, R57, RZ ;  /* 0x000000392e027210 */ /* 0x044fe40007f1e0ff */
[-C--:B------:R-:W-:Y:S02]  /*144a0*/  IADD3 R46, P2, R46, R133.reuse, RZ ;  /* 0x000000852e2e7210 */ /* 0x080fe40007f5e0ff */
[C---:B------:R-:W-:Y:S02]  /*144b0*/  IADD3.X R3, R41.reuse, R56, RZ, P0, !PT ;  /* 0x0000003829037210 */ /* 0x040fe400007fe4ff */
[-C--:B------:R-:W-:Y:S01]  /*144c0*/  IADD3.X R47, R41, R134.reuse, RZ, P2, !PT ;  /* 0x00000086292f7210 */ /* 0x080fe200017fe4ff */
[-C--:B---3--:R-:W-:Y:S02]  /*144d0*/  HMMA.16816.F32.BF16 R36, R64, R48.reuse, RZ ;  /* 0x000000304024723c */ /* 0x088fe400000418ff */
[----:B------:R2:W-:Y:S01]  /*144e0*/  LDGSTS.E.BYPASS.LTC128B.128 [R55+0x800], [R2.64], !P3 ;  /* 0x0080000002377fae */ /* 0x0005e2000d901d46 */
[----:B------:R-:W-:Y:S04]  /*144f0*/  IADD3 R52, P0, R52, R133, RZ ;  /* 0x0000008534347210 */ /* 0x000fe80007f1e0ff */
[----:B------:R-:W-:Y:S02]  /*14500*/  IADD3.X R53, R40, R134, RZ, P0, !PT ;  /* 0x0000008628357210 */ /* 0x000fe400007fe4ff */
[C---:B------:R-:W-:Y:S01]  /*14510*/  HMMA.16816.F32.BF16 R40, R60.reuse, R48, RZ ;  /* 0x000000303c28723c */ /* 0x040fe200000418ff */
[----:B------:R3:W-:Y:S08]  /*14520*/  LDGSTS.E.BYPASS.LTC128B.128 [R55+0x2800], [R46.64], !P5 ;  /* 0x028000002e377fae */ /* 0x0007f0000e901d46 */
        /* <DEDUP_REMOVED lines=8> */
[----:B------:R-:W-:Y:S05]  /*145b0*/  IADD3.X R53, R0, R134, RZ, P0, !PT ;  /* 0x0000008600357210 */ /* 0x000fea00007fe4ff */
        /* <DEDUP_REMOVED lines=155> */
[----:B------:R-:W-:Y:S02]  /*14f70*/  FMUL.FTZ R16, R16, c[0x0][0x320] ;  /* 0x0000c80010107a20 */ /* 0x000fe40000410000 */
[----:B------:R-:W-:Y:S02]  /*14f80*/  FMUL.FTZ R17, R17, c[0x0][0x320] ;  /* 0x0000c80011117a20 */ /* 0x000fe40000410000 */
[----:B------:R-:W-:Y:S01]  /*14f90*/  FMUL.FTZ R18, R18, c[0x0][0x320] ;  /* 0x0000c80012127a20 */ /* 0x000fe20000410000 */
[----:B------:R3:W-:Y:S01]  /*14fa0*/  MUFU.TANH R250, R6 ;  /* 0x0000000600fa7308 */ /* 0x0007e20000002400 */
[----:B------:R-:W-:Y:S01]  /*14fb0*/  FMUL.FTZ R19, R19, c[0x0][0x320] ;  /* 0x0000c80013137a20 */ /* 0x000fe20000410000 */
[----:B--2---:R2:W-:Y:S08]  /*14fc0*/  STL [R1+0x7c], R0 ;  /* 0x00007c0001007387 */ /* 0x0045f00000100800 */
[----:B------:R-:W-:Y:S10]  /*14fd0*/  MUFU.TANH R252, R12 ;  /* 0x0000000c00fc7308 */ /* 0x000ff40000002400 */
[----:B-1----:R-:W1:Y:S01]  /*14fe0*/  MUFU.TANH R2, R10 ;  /* 0x0000000a00027308 */ /* 0x002e620000002400 */
[----:B---3--:R-:W3:Y:S09]  /*14ff0*/  LDSM.16.M88.4 R4, [R237+0x2800] ;  /* 0x00280000ed04783b */ /* 0x008ef20000000200 */
[----:B--2---:R-:W2:Y:S10]  /*15000*/  MUFU.TANH R0, R8 ;  /* 0x0000000800007308 */ /* 0x004eb40000002400 */
[----:B------:R-:W-:Y:S01]  /*15010*/  MUFU.TANH R251, R13 ;  /* 0x0000000d00fb7308 */ /* 0x000fe20000002400 */
[----:B-1----:R1:W-:Y:S09]  /*15020*/  STL [R1+0x78], R2 ;  /* 0x0000780201007387 */ /* 0x0023f20000100800 */
[----:B------:R-:W-:Y:S01]  /*15030*/  MUFU.TANH R248, R16 ;  /* 0x0000001000f87308 */ /* 0x000fe20000002400 */
[----:B--2---:R2:W-:Y:S09]  /*15040*/  STL [R1+0x70], R0 ;  /* 0x0000700001007387 */ /* 0x0045f20000100800 */
[----:B------:R-:W-:Y:S01]  /*15050*/  MUFU.TANH R229, R17 ;  /* 0x0000001100e57308 */ /* 0x000fe20000002400 */
[-C--:B---3--:R-:W-:Y:S09]  /*15060*/  HMMA.16816.F32.BF16 R20, R212, R4.reuse, R20 ;  /* 0x00000004d414723c */ /* 0x088ff20000041814 */
[----:B-1----:R-:W1:Y:S01]  /*15070*/  MUFU.TANH R2, R14 ;  /* 0x0000000e00027308 */ /* 0x002e620000002400 */
[C---:B------:R-:W-:Y:S09]  /*15080*/  HMMA.16816.F32.BF16 R24, R208.reuse, R4, R24 ;  /* 0x00000004d018723c */ /* 0x040ff20000041818 */
[----:B--2---:R-:W2:Y:S01]  /*15090*/  MUFU.TANH R0, R9 ;  /* 0x0000000900007308 */ /* 0x004ea20000002400 */
[-C--:B------:R-:W-:Y:S04]  /*150a0*/  HMMA.16816.F32.BF16 R28, R208, R6.reuse, R28 ;  /* 0x00000006d01c723c */ /* 0x080fe8000004181c */
[----:B------:R-:W-:Y:S04]  /*150b0*/  FMUL.FTZ R20, R20, c[0x0][0x320] ;  /* 0x0000c80014147a20 */ /* 0x000fe80000410000 */
[C---:B------:R-:W-:Y:S01]  /*150c0*/  HMMA.16816.F32.BF16 R32, R212.reuse, R6, R32 ;  /* 0x00000006d420723c */ /* 0x040fe20000041820 */
[----:B------:R-:W-:Y:S01]  /*150d0*/  MUFU.TANH R228, R18 ;  /* 0x0000001200e47308 */ /* 0x000fe20000002400 */
[----:B------:R-:W-:Y:S02]  /*150e0*/  LDSM.16.M88.4 R4, [R237+0x3800] ;  /* 0x00380000ed04783b */ /* 0x000fe40000000200 */
[----:B------:R-:W-:Y:S02]  /*150f0*/  FMUL.FTZ R21, R21, c[0x0][0x320] ;  /* 0x0000c80015157a20 */ /* 0x000fe40000410000 */
[----:B------:R-:W-:Y:S02]  /*15100*/  FMUL.FTZ R22, R22, c[0x0][0x320] ;  /* 0x0000c80016167a20 */ /* 0x000fe40000410000 */
[----:B------:R-:W-:Y:S02]  /*15110*/  FMUL.FTZ R23, R23, c[0x0][0x320] ;  /* 0x0000c80017177a20 */ /* 0x000fe40000410000 */
[----:B-1----:R1:W-:Y:S01]  /*15120*/  STL [R1+0x84], R2 ;  /* 0x0000840201007387 */ /* 0x0023e20000100800 */
[----:B------:R-:W-:Y:S01]  /*15130*/  MUFU.TANH R227, R19 ;  /* 0x0000001300e37308 */ /* 0x000fe20000002400 */
[----:B------:R-:W-:Y:S02]  /*15140*/  FMUL.FTZ R24, R24, c[0x0][0x320] ;  /* 0x0000c80018187a20 */ /* 0x000fe40000410000 */
[----:B------:R-:W-:Y:S01]  /*15150*/  FMUL.FTZ R25, R25, c[0x0][0x320] ;  /* 0x0000c80019197a20 */ /* 0x000fe20000410000 */
[----:B--2---:R2:W-:Y:S01]  /*15160*/  STL [R1+0x88], R0 ;  /* 0x0000880001007387 */ /* 0x0045e20000100800 */
        /* <DEDUP_REMOVED lines=12> */
[----:B-1----:R-:W3:Y:S06]  /*15230*/  LDL R2, [R1+0xa0] ;  /* 0x0000a00001027983 */ /* 0x002eec0000100800 */
[----:B--2---:R1:W2:Y:S10]  /*15240*/  MUFU.TANH R0, R11 ;  /* 0x0000000b00007308 */ /* 0x0042b40000002400 */
[----:B------:R-:W-:Y:S10]  /*15250*/  MUFU.TANH R246, R22 ;  /* 0x0000001600f67308 */ /* 0x000ff40000002400 */
[----:B------:R-:W-:Y:S01]  /*15260*/  MUFU.TANH R231, R23 ;  /* 0x0000001700e77308 */ /* 0x000fe20000002400 */
[----:B-1----:R-:W1:Y:S01]  /*15270*/  LDSM.16.M88.4 R8, [R237+0x3000] ;  /* 0x00300000ed08783b */ /* 0x002e620000000200 */
[----:B------:R-:W-:Y:S08]  /*15280*/  DEPBAR.LE SB0, 0x0 ;  /* 0x000080000000791a */ /* 0x000ff00000000000 */
[----:B------:R-:W-:Y:S01]  /*15290*/  MUFU.TANH R226, R24 ;  /* 0x0000001800e27308 */ /* 0x000fe20000002400 */
[----:B--2---:R2:W-:Y:S09]  /*152a0*/  STL [R1+0x8c], R0 ;  /* 0x00008c0001007387 */ /* 0x0045f20000100800 */
[----:B------:R-:W-:Y:S01]  /*152b0*/  MUFU.TANH R224, R25 ;  /* 0x0000001900e07308 */ /* 0x000fe20000002400 */
[----:B------:R-:W-:Y:S09]  /*152c0*/  BAR.SYNC.DEFER_BLOCKING 0x0 ;  /* 0x0000000000007b1d */ /* 0x000ff20000010000 */
[----:B------:R-:W-:Y:S10]  /*152d0*/  MUFU.TANH R230, R26 ;  /* 0x0000001a00e67308 */ /* 0x000ff40000002400 */
[----:B--2---:R-:W2:Y:S01]  /*152e0*/  MUFU.TANH R0, R15 ;  /* 0x0000000f00007308 */ /* 0x004ea20000002400 */
[-C--:B-1----:R-:W-:Y:S09]  /*152f0*/  HMMA.16816.F32.BF16 R36, R212, R8.reuse, R36 ;  /* 0x00000008d424723c */ /* 0x082ff20000041824 */
[----:B------:R-:W1:Y:S01]  /*15300*/  MUFU.TANH R225, R27 ;  /* 0x0000001b00e17308 */ /* 0x000e620000002400 */
[C---:B------:R-:W-:Y:S09]  /*15310*/  HMMA.16816.F32.BF16 R40, R208.reuse, R8, R40 ;  /* 0x00000008d028723c */ /* 0x040ff20000041828 */
[----:B------:R-:W4:Y:S01]  /*15320*/  MUFU.TANH R221, R28 ;  /* 0x0000001c00dd7308 */ /* 0x000f220000002400 */
[-C--:B------:R-:W-:Y:S01]  /*15330*/  HMMA.16816.F32.BF16 R44, R208, R10.reuse, R44 ;  /* 0x0000000ad02c723c */ /* 0x080fe2000004182c */
[----:B--2---:R2:W-:Y:S03]  /*15340*/  STL [R1+0x80], R0 ;  /* 0x0000800001007387 */ /* 0x0045e60000100800 */
[----:B------:R-:W-:Y:S04]  /*15350*/  FMUL.FTZ R36, R36, c[0x0][0x320] ;  /* 0x0000c80024247a20 */ /* 0x000fe80000410000 */
        /* <DEDUP_REMOVED lines=8> */
[C---:B------:R-:W-:Y:S05]  /*153e0*/  HMMA.16816.F32.BF16 R56, R208.reuse, R4, R56 ;  /* 0x00000004d038723c */ /* 0x040fea0000041838 */
[----:B------:R2:W2:Y:S03]  /*153f0*/  MUFU.TANH R222, R31 ;  /* 0x0000001f00de7308 */ /* 0x0004a60000002400 */
[-C--:B------:R-:W-:Y:S04]  /*15400*/  HMMA.16816.F32.BF16 R60, R208, R6.reuse, R60 ;  /* 0x00000006d03c723c */ /* 0x080fe8000004183c */
[----:B-----5:R-:W-:Y:S02]  /*15410*/  FMUL.FTZ R29, R49, c[0x0][0x320] ;  /* 0x0000c800311d7a20 */ /* 0x020fe40000410000 */
[----:B------:R-:W-:Y:S01]  /*15420*/  FMUL.FTZ R28, R51, c[0x0][0x320] ;  /* 0x0000c800331c7a20 */ /* 0x000fe20000410000 */
[----:B------:R5:W3:Y:S01]  /*15430*/  MUFU.TANH R219, R32 ;  /* 0x0000002000db7308 */ /* 0x000ae20000002400 */
[----:B------:R-:W-:Y:S04]  /*15440*/  HMMA.16816.F32.BF16 R64, R212, R6, R64 ;  /* 0x00000006d440723c */ /* 0x000fe80000041840 */
        /* <DEDUP_REMOVED lines=24> */
[----:B------:R-:W-:Y:S03]  /*155d0*/  FMUL.FTZ R12, R67, c[0x0][0x320] ;  /* 0x0000c800430c7a20 */ /* 0x000fe60000410000 */
        /* <DEDUP_REMOVED lines=17> */
[----:B---3--:R-:W-:Y:S09]  /*156f0*/  ISETP.GE.AND P0, PT, R2, 0x1, PT ;  /* 0x000000010200780c */ /* 0x008ff20003f06270 */
[----:B------:R-:W3:Y:S10]  /*15700*/  MUFU.TANH R30, R30 ;  /* 0x0000001e001e7308 */ /* 0x000ef40000002400 */
        /* <DEDUP_REMOVED lines=20> */
[----:B------:R-:W-:Y:S03]  /*15850*/  IMAD.MOV.U32 R6, RZ, RZ, RZ ;  /* 0x000000ffff067224 */ /* 0x000fe600078e00ff */
[----:B------:R-:W-:Y:S01]  /*15860*/  ISETP.NE.AND P0, PT, R0, c[0x0][0x2b8], PT ;  /* 0x0000ae0000007a0c */ /* 0x000fe20003f05270 */
[----:B------:R-:W3:Y:S04]  /*15870*/  LDL R3, [R1+0xec] ;  /* 0x0000ec0001037983 */ /* 0x000ee80000100800 */
[----:B------:R-:W4:Y:S04]  /*15880*/  LDL.64 R8, [R1+0xf8] ;  /* 0x0000f80001087983 */ /* 0x000f280000100a00 */
[----:B------:R-:W5:Y:S01]  /*15890*/  LDL R135, [R1+0x104] ;  /* 0x0001040001877983 */ /* 0x000f620000100800 */
[----:B--2---:R-:W-:Y:S03]  /*158a0*/  IMAD R2, R2, 0x40, R136 ;  /* 0x0000004002027824 */ /* 0x004fe600078e0288 */
[----:B------:R-:W2:Y:S02]  /*158b0*/  S2R R136, SR_CTAID.Y ;  /* 0x0000000000887919 */ /* 0x000ea40000002600 */
[----:B---3--:R-:W-:Y:S04]  /*158c0*/  IADD3 R2, R2, -0x40, R3 ;  /* 0xffffffc002027810 */ /* 0x008fe80007ffe003 */
[----:B------:R-:W-:Y:S01]  /*158d0*/  MOV R0, R2 ;  /* 0x0000000200007202 */ /* 0x000fe20000000f00 */
[----:B------:R-:W-:Y:S05]  /*158e0*/  @P0 IMAD.HI.U32 R3, R2, c[0x0][0x2bc], RZ ;  /* 0x0000af0002030a27 */ /* 0x000fea00078e00ff */
[----:B------:R-:W-:Y:S04]  /*158f0*/  @P0 SHF.R.U32.HI R0, RZ, c[0x0][0x2c0], R3 ;  /* 0x0000b000ff000a19 */ /* 0x000fe80000011603 */
[C---:B----4-:R-:W-:Y:S04]  /*15900*/  @!P6 IADD3 R3, P0, R0.reuse, R8, RZ ;  /* 0x000000080003e210 */ /* 0x050fe80007f1e0ff */
[----:B-----5:R-:W-:Y:S02]  /*15910*/  @!P6 LEA.HI.X.SX32 R5, R0, R135, 0x1, P0 ;  /* 0x000000870005e211 */ /* 0x020fe400000f0eff */
[C---:B------:R-:W-:Y:S01]  /*15920*/  @!P6 LEA R4, P0, R3.reuse, c[0x0][0x2a0], 0x2 ;  /* 0x0000a8000304ea11 */ /* 0x040fe200078010ff */
[----:B--2---:R-:W-:Y:S01]  /*15930*/  IMAD.WIDE.U32 R8, R136, c[0x0][0x1e8], RZ ;  /* 0x00007a0088087a25 */ /* 0x004fe200078e00ff */
[----:B------:R-:W2:Y:S01]  /*15940*/  S2R R135, SR_CTAID.Y ;  /* 0x0000000000877919 */ /* 0x000ea20000002600 */
[----:B------:R-:W-:Y:S02]  /*15950*/  IADD3 R0, -R0, RZ, RZ ;  /* 0x000000ff00007210 */ /* 0x000fe40007ffe1ff */
[----:B------:R-:W-:Y:S03]  /*15960*/  @!P6 LEA.HI.X R5, R3, c[0x0][0x2a4], R5, 0x2, P0 ;  /* 0x0000a9000305ea11 */ /* 0x000fe600000f1405 */
[----:B------:R-:W-:Y:S02]  /*15970*/  IMAD R7, R0, c[0x0][0x2b8], R2 ;  /* 0x0000ae0000077a24 */ /* 0x000fe400078e0202 */
[----:B------:R-:W3:Y:S02]  /*15980*/  @!P6 LDG.E R6, [R4.64] ;  /* 0x000000060406e981 */ /* 0x000ee4000c1e1900 */
[C---:B------:R-:W-:Y:S01]  /*15990*/  IMAD.WIDE.U32 R2, R7.reuse, c[0x0][0x1e0], RZ ;  /* 0x0000780007027a25 */ /* 0x040fe200078e00ff */
[----:B------:R-:W-:Y:S01]  /*159a0*/  SHF.R.S32.HI R0, RZ, 0x1f, R7 ;  /* 0x0000001fff007819 */ /* 0x000fe20000011407 */
[----:B------:R4:W-:Y:S04]  /*159b0*/  STL [R1+0xac], R7 ;  /* 0x0000ac0701007387 */ /* 0x0009e80000100800 */
[----:B------:R-:W-:Y:S04]  /*159c0*/  IMAD R0, R0, c[0x0][0x1e0], RZ ;  /* 0x0000780000007a24 */ /* 0x000fe800078e02ff */
[----:B------:R-:W-:Y:S01]  /*159d0*/  IMAD R0, R7, c[0x0][0x1e4], R0 ;  /* 0x0000790007007a24 */ /* 0x000fe200078e0200 */
[----:B--2---:R-:W-:Y:S03]  /*159e0*/  SHF.R.S32.HI R135, RZ, 0x1f, R135 ;  /* 0x0000001fff877819 */ /* 0x004fe60000011487 */
[----:B------:R-:W-:Y:S02]  /*159f0*/  IMAD.IADD R3, R3, 0x1, R0 ;  /* 0x0000000103037824 */ /* 0x000fe400078e0200 */
[----:B------:R-:W-:Y:S04]  /*15a00*/  IMAD R135, R135, c[0x0][0x1e8], RZ ;  /* 0x00007a0087877a24 */ /* 0x000fe800078e02ff */
[----:B------:R-:W-:Y:S05]  /*15a10*/  IMAD R135, R136, c[0x0][0x1ec], R135 ;  /* 0x00007b0088877a24 */ /* 0x000fea00078e0287 */
[----:B------:R-:W-:Y:S02]  /*15a20*/  IADD3 R135, R9, R135, RZ ;  /* 0x0000008709877210 */ /* 0x000fe40007ffe0ff */
        /* <DEDUP_REMOVED lines=10> */
[----:B----4-:R2:W3:Y:S02]  /*15ad0*/  SHFL.IDX PT, R6, R0, RZ, 0x181f ;  /* 0x00181fff00067589 */ /* 0x0104e400000e0000 */
.L_x_2019:
[----:B------:R-:W-:-:S05]  /*15ae0*/  BRA.DIV ~URZ, `(.L_x_1945) ;  /* 0x00009f727f007947 */ /* 0x000fca000b800000 */
[----:B-1----:R-:W4:Y:S04]  /*15af0*/  LDL R37, [R1+0x90] ;  /* 0x0000900001257983 */ /* 0x002f280000100800 */
[----:B------:R-:W5:Y:S04]  /*15b00*/  LDL R11, [R1+0x94] ;  /* 0x00009400010b7983 */ /* 0x000f680000100800 */
[----:B--2---:R-:W2:Y:S04]  /*15b10*/  LDL R10, [R1+0x98] ;  /* 0x00009800010a7983 */ /* 0x004ea80000100800 */
[----:B------:R-:W4:Y:S04]  /*15b20*/  SHFL.IDX PT, R5, R4, RZ, 0x181f ;  /* 0x00181fff04057589 */ /* 0x000f2800000e0000 */
[----:B------:R-:W1:Y:S04]  /*15b30*/  SHFL.IDX PT, R8, R4, 0x1, 0x181f ;  /* 0x00381f0004087f89 */ /* 0x000e6800000e0000 */
[----:B------:R-:W3:Y:S04]  /*15b40*/  SHFL.IDX PT, R9, R0, 0x1, 0x181f ;  /* 0x00381f0000097f89 */ /* 0x000ee800000e0000 */
[----:B------:R-:W1:Y:S04]  /*15b50*/  SHFL.IDX PT, R7, R4, 0x2, 0x181f ;  /* 0x00581f0004077f89 */ /* 0x000e6800000e0000 */
[----:B------:R-:W-:Y:S01]  /*15b60*/  SHFL.IDX PT, R4, R4, 0x3, 0x181f ;  /* 0x00781f0004047f89 */ /* 0x000fe200000e0000 */
[C---:B----4-:R-:W-:Y:S05]  /*15b70*/  IADD3 R2, P0, R5.reuse, R37, RZ ;  /* 0x0000002505027210 */ /* 0x050fea0007f1e0ff */
[C-C-:B---3-5:R-:W-:Y:S05]  /*15b80*/  IMAD.X R3, R6.reuse, 0x1, R11.reuse, P0 ;  /* 0x0000000106037824 */ /* 0x168fea00000e060b */
[----:B--2---:R2:W-:Y:S02]  /*15b90*/  LDGSTS.E.BYPASS.LTC128B.128 [R10+0x4100], [R2.64], !P3 ;  /* 0x04100000020a7fae */ /* 0x0045e4000d901d46 */
[----:B--2---:R-:W-:Y:S02]  /*15ba0*/  IADD3 R2, P0, R5, R133, RZ ;  /* 0x0000008505027210 */ /* 0x004fe40007f1e0ff */
[----:B------:R-:W2:Y:S03]  /*15bb0*/  SHFL.IDX PT, R5, R0, 0x2, 0x181f ;  /* 0x00581f0000057f89 */ /* 0x000ea600000e0000 */
[--C-:B------:R-:W-:Y:S01]  /*15bc0*/  IMAD.X R3, R6, 0x1, R134.reuse, P0 ;  /* 0x0000000106037824 */ /* 0x100fe200000e0686 */
[----:B------:R-:W3:Y:S04]  /*15bd0*/  SHFL.IDX PT, R0, R0, 0x3, 0x181f ;  /* 0x00781f0000007f89 */ /* 0x000ee800000e0000 */
[----:B------:R1:W-:Y:S02]  /*15be0*/  LDGSTS.E.BYPASS.LTC128B.128 [R10+0x6100], [R2.64], !P5 ;  /* 0x06100000020a7fae */ /* 0x0003e4000e901d46 */
[C---:B-1----:R-:W-:Y:S02]  /*15bf0*/  IADD3 R2, P0, R8.reuse, R37, RZ ;  /* 0x0000002508027210 */ /* 0x042fe40007f1e0ff */
[-C--:B------:R-:W-:Y:S03]  /*15c00*/  IADD3 R8, P2, R8, R133.reuse, RZ ;  /* 0x0000008508087210 */ /* 0x080fe60007f5e0ff */
[--C-:B------:R-:W-:Y:S01]  /*15c10*/  IMAD.X R3, R9, 0x1, R11.reuse, P0 ;  /* 0x0000000109037824 */ /* 0x100fe200000e060b */
[----:B------:R-:W-:Y:S01]  /*15c20*/  IADD3 R6, P0, R7, R133, RZ ;  /* 0x0000008507067210 */ /* 0x000fe20007f1e0ff */
[--C-:B------:R-:W-:Y:S03]  /*15c30*/  IMAD.X R9, R9, 0x1, R134.reuse, P2 ;  /* 0x0000000109097824 */ /* 0x100fe600010e0686 */
[----:B------:R1:W-:Y:S04]  /*15c40*/  LDGSTS.E.BYPASS.LTC128B.128 [R10+0x4900], [R2.64], !P3 ;  /* 0x04900000020a7fae */ /* 0x0003e8000d901d46 */
[----:B------:R4:W-:Y:S01]  /*15c50*/  LDGSTS.E.BYPASS.LTC128B.128 [R10+0x6900], [R8.64], !P5 ;  /* 0x06900000080a7fae */ /* 0x0009e2000e901d46 */
[----:B-1----:R-:W-:Y:S01]  /*15c60*/  IADD3 R2, P1, R7, R37, RZ ;  /* 0x0000002507027210 */ /* 0x002fe20007f3e0ff */
[C---:B--2---:R-:W-:Y:S04]  /*15c70*/  IMAD.X R7, R5.reuse, 0x1, R134, P0 ;  /* 0x0000000105077824 */ /* 0x044fe800000e0686 */
[----:B------:R-:W-:Y:S05]  /*15c80*/  IMAD.X R3, R5, 0x1, R11, P1 ;  /* 0x0000000105037824 */ /* 0x000fea00008e060b */
[----:B------:R4:W-:Y:S04]  /*15c90*/  LDGSTS.E.BYPASS.LTC128B.128 [R10+0x5100], [R2.64], !P3 ;  /* 0x05100000020a7fae */ /* 0x0009e8000d901d46 */
[----:B------:R4:W-:Y:S02]  /*15ca0*/  LDGSTS.E.BYPASS.LTC128B.128 [R10+0x7100], [R6.64], !P5 ;  /* 0x07100000060a7fae */ /* 0x0009e4000e901d46 */
.L_x_2020:
[----:B---3--:R-:W2:Y:S04]  /*15cb0*/  LDL R5, [R1+0x94] ;  /* 0x0000940001057983 */ /* 0x008ea80000100800 */
[----:B----4-:R-:W3:Y:S04]  /*15cc0*/  LDL R2, [R1+0x90] ;  /* 0x0000900001027983 */ /* 0x010ee80000100800 */
[----:B------:R-:W4:Y:S02]  /*15cd0*/  LDL R3, [R1+0x98] ;  /* 0x0000980001037983 */ /* 0x000f240000100800 */
[----:B----4-:R-:W-:Y:S01]  /*15ce0*/  IMAD.MOV.U32 R6, RZ, RZ, R3 ;  /* 0x000000ffff067224 */ /* 0x010fe200078e0003 */
[C---:B---3--:R-:W-:Y:S01]  /*15cf0*/  IADD3 R2, P1, R4.reuse, R2, RZ ;  /* 0x0000000204027210 */ /* 0x048fe20007f3e0ff */
[----:B--2---:R-:W-:Y:S01]  /*15d00*/  IMAD.MOV.U32 R7, RZ, RZ, R5 ;  /* 0x000000ffff077224 */ /* 0x004fe200078e0005 */
[----:B------:R-:W-:Y:S04]  /*15d10*/  IADD3 R4, P0, R4, R133, RZ ;  /* 0x0000008504047210 */ /* 0x000fe80007f1e0ff */
[C---:B------:R-:W-:Y:S01]  /*15d20*/  IADD3.X R3, R0.reuse, R7, RZ, P1, !PT ;  /* 0x0000000700037210 */ /* 0x040fe20000ffe4ff */
[----:B------:R-:W-:Y:S04]  /*15d30*/  IMAD.X R5, R0, 0x1, R134, P0 ;  /* 0x0000000100057824 */ /* 0x000fe800000e0686 */
[----:B------:R-:W-:Y:S01]  /*15d40*/  @!PT LDS RZ, [RZ] ;  /* 0x00000000fffff984 */ /* 0x000fe20000000800 */
[----:B------:R-:W-:Y:S01]  /*15d50*/  @!PT LDS RZ, [RZ] ;  /* 0x00000000fffff984 */ /* 0x000fe20000000800 */
[----:B------:R-:W-:Y:S01]  /*15d60*/  @!PT LDS RZ, [RZ] ;  /* 0x00000000fffff984 */ /* 0x000fe20000000800 */
[----:B------:R1:W-:Y:S04]  /*15d70*/  LDGSTS.E.BYPASS.LTC128B.128 [R6+0x5900], [R2.64], !P3 ;  /* 0x0590000002067fae */ /* 0x0003e8000d901d46 */
[----:B------:R1:W-:Y:S02]  /*15d80*/  LDGSTS.E.BYPASS.LTC128B.128 [R6+0x7900], [R4.64], !P5 ;  /* 0x0790000004067fae */ /* 0x0003e4000e901d46 */
.L_x_1943:
[----:B--234-:R-:W-:Y:S05]  /*15d90*/  BSYNC B0 ;  /* 0x0000000000007941 */ /* 0x01cfea0003800000 */
.L_x_1942:
[----:B-1----:R-:W-:Y:S01]  /*15da0*/  FMNMX.FTZ R2, R249, R132, !PT ;  /* 0x00000084f9027209 */ /* 0x002fe20007810000 */
[----:B------:R-:W2:Y:S01]  /*15db0*/  LDL R3, [R1+0x70] ;  /* 0x0000700001037983 */ /* 0x000ea20000100800 */
[----:B------:R-:W-:Y:S03]  /*15dc0*/  FMNMX.FTZ R0, R250, R137, !PT ;  /* 0x00000089fa007209 */ /* 0x000fe60007810000 */
[----:B------:R-:W3:Y:S04]  /*15dd0*/  LDL R4, [R1+0x78] ;  /* 0x0000780001047983 */ /* 0x000ee80000100800 */
[----:B------:R-:W4:Y:S04]  /*15de0*/  LDL R10, [R1+0x7c] ;  /* 0x00007c00010a7983 */ /* 0x000f280000100800 */
[----:B------:R-:W5:Y:S04]  /*15df0*/  LDL R9, [R1+0x74] ;  /* 0x0000740001097983 */ /* 0x000f680000100800 */
[----:B------:R-:W5:Y:S04]  /*15e00*/  LDL R8, [R1+0x88] ;  /* 0x0000880001087983 */ /* 0x000f680000100800 */
[----:B------:R-:W5:Y:S04]  /*15e10*/  LDL R5, [R1+0x8c] ;  /* 0x00008c0001057983 */ /* 0x000f680000100800 */
[----:B------:R-:W5:Y:S04]  /*15e20*/  LDL R7, [R1+0x84] ;  /* 0x0000840001077983 */ /* 0x000f680000100800 */
[----:B------:R-:W5:Y:S04]  /*15e30*/  LDL R6, [R1+0x80] ;  /* 0x0000800001067983 */ /* 0x000f680000100800 */
[----:B------:R-:W0:Y:S01]  /*15e40*/  LDGDEPBAR ;  /* 0x00000000000079af */ /* 0x000e220000000000 */
[----:B--2---:R-:W-:Y:S02]  /*15e50*/  FMNMX.FTZ R3, R3, R138, !PT ;  /* 0x0000008a03037209 */ /* 0x004fe40007810000 */
[----:B---3--:R-:W-:Y:S02]  /*15e60*/  FMNMX.FTZ R4, R4, R139, !PT ;  /* 0x0000008b04047209 */ /* 0x008fe40007810000 */
[----:B----4-:R-:W-:Y:S02]  /*15e70*/  FMNMX.FTZ R2, R10, R2, !PT ;  /* 0x000000020a027209 */ /* 0x010fe40007810000 */
        /* <DEDUP_REMOVED lines=60> */
[----:B------:R-:W1:Y:S04]  /*16240*/  SHFL.BFLY PT, R136, R4, 0x2, 0x1f ;  /* 0x0c401f0004887f89 */ /* 0x000e6800000e0000 */
[----:B------:R-:W2:Y:S04]  /*16250*/  SHFL.BFLY PT, R0, R135, 0x2, 0x1f ;  /* 0x0c401f0087007f89 */ /* 0x000ea800000e0000 */
[----:B------:R-:W3:Y:S04]  /*16260*/  SHFL.BFLY PT, R2, R134, 0x2, 0x1f ;  /* 0x0c401f0086027f89 */ /* 0x000ee800000e0000 */
[----:B------:R-:W4:Y:S01]  /*16270*/  SHFL.BFLY PT, R7, R5, 0x2, 0x1f ;  /* 0x0c401f0005077f89 */ /* 0x000f2200000e0000 */
[----:B-1----:R-:W-:Y:S02]  /*16280*/  FMNMX.FTZ R136, R4, R136, !PT ;  /* 0x0000008804887209 */ /* 0x002fe40007810000 */
[----:B--2---:R-:W-:Y:S02]  /*16290*/  FMNMX.FTZ R135, R135, R0, !PT ;  /* 0x0000000087877209 */ /* 0x004fe40007810000 */
[----:B---3--:R-:W-:Y:S03]  /*162a0*/  FMNMX.FTZ R134, R134, R2, !PT ;  /* 0x0000000286867209 */ /* 0x008fe60007810000 */
[----:B------:R-:W1:Y:S01]  /*162b0*/  SHFL.BFLY PT, R3, R135, 0x1, 0x1f ;  /* 0x0c201f0087037f89 */ /* 0x000e6200000e0000 */
[----:B----4-:R-:W-:Y:S03]  /*162c0*/  FMNMX.FTZ R4, R5, R7, !PT ;  /* 0x0000000705047209 */ /* 0x010fe60007810000 */
[----:B------:R-:W2:Y:S04]  /*162d0*/  SHFL.BFLY PT, R2, R136, 0x1, 0x1f ;  /* 0x0c201f0088027f89 */ /* 0x000ea800000e0000 */
[----:B------:R-:W3:Y:S04]  /*162e0*/  SHFL.BFLY PT, R6, R134, 0x1, 0x1f ;  /* 0x0c201f0086067f89 */ /* 0x000ee800000e0000 */
[----:B------:R4:W4:Y:S01]  /*162f0*/  SHFL.BFLY PT, R0, R4, 0x1, 0x1f ;  /* 0x0c201f0004007f89 */ /* 0x00092200000e0000 */
[----:B-1----:R-:W-:Y:S02]  /*16300*/  FMNMX.FTZ R135, R135, R3, !PT ;  /* 0x0000000387877209 */ /* 0x002fe40007810000 */
[----:B--2---:R-:W-:Y:S02]  /*16310*/  FMNMX.FTZ R136, R136, R2, !PT ;  /* 0x0000000288887209 */ /* 0x004fe40007810000 */
[----:B---3--:R-:W-:Y:S02]  /*16320*/  FMNMX.FTZ R134, R134, R6, !PT ;  /* 0x0000000686867209 */ /* 0x008fe40007810000 */
.L_x_2021:
[----:B------:R-:W2:Y:S01]  /*16330*/  LDL.LU R9, [R1+0x7c] ;  /* 0x00007c0001097983 */ /* 0x000ea20000300800 */
[----:B------:R-:W-:Y:S01]  /*16340*/  FADD.FTZ R2, -R136, R132 ;  /* 0x0000008488027221 */ /* 0x000fe20000010100 */
[----:B----4-:R-:W-:Y:S01]  /*16350*/  FMNMX.FTZ R133, R0, R4, !PT ;  /* 0x0000000400857209 */ /* 0x010fe20007810000 */
[----:B------:R-:W-:Y:S01]  /*16360*/  FMUL.FTZ R7, R136, c[0x0][0x2d0] ;  /* 0x0000b40088077a20 */ /* 0x000fe20000410000 */
[----:B------:R-:W3:Y:S01]  /*16370*/  LDL.LU R5, [R1+0x74] ;  /* 0x0000740001057983 */ /* 0x000ee20000300800 */
[----:B------:R-:W-:Y:S01]  /*16380*/  FMUL.FTZ R2, R2, c[0x0][0x2d0] ;  /* 0x0000b40002027a20 */ /* 0x000fe20000410000 */
[----:B------:R-:W-:Y:S01]  /*16390*/  WARPSYNC 0xffffffff ;  /* 0xffffffff00007948 */ /* 0x000fe20003800000 */
[----:B------:R-:W-:Y:S01]  /*163a0*/  FMUL.FTZ R6, R135, c[0x0][0x2d0] ;  /* 0x0000b40087067a20 */ /* 0x000fe20000410000 */
[----:B------:R-:W4:Y:S01]  /*163b0*/  LDL.LU R37, [R1+0x88] ;  /* 0x0000880001257983 */ /* 0x000f220000300800 */
[----:B------:R1:W-:Y:S01]  /*163c0*/  MUFU.EX2 R3, R2 ;  /* 0x0000000200037308 */ /* 0x0003e20000000800 */
[--C-:B------:R-:W-:Y:S02]  /*163d0*/  FFMA.FTZ R10, R248, c[0x0][0x2d0], -R7.reuse ;  /* 0x0000b400f80a7a23 */ /* 0x100fe40000010807 */
[----:B------:R-:W5:Y:S01]  /*163e0*/  LDL.LU R43, [R1+0x70] ;  /* 0x00007000012b7983 */ /* 0x000f620000300800 */
[--C-:B------:R-:W-:Y:S02]  /*163f0*/  FFMA.FTZ R247, R247, c[0x0][0x2d0], -R7.reuse ;  /* 0x0000b400f7f77a23 */ /* 0x100fe40000010807 */
[--C-:B------:R-:W-:Y:S01]  /*16400*/  FFMA.FTZ R245, R245, c[0x0][0x2d0], -R7.reuse ;  /* 0x0000b400f5f57a23 */ /* 0x100fe20000010807 */
[----:B------:R-:W4:Y:S01]  /*16410*/  LDL.LU R52, [R1+0x78] ;  /* 0x0000780001347983 */ /* 0x000f220000300800 */
[--C-:B------:R-:W-:Y:S02]  /*16420*/  FFMA.FTZ R219, R219, c[0x0][0x2d0], -R7.reuse ;  /* 0x0000b400dbdb7a23 */ /* 0x100fe40000010807 */
[----:B------:R1:W-:Y:S01]  /*16430*/  MUFU.EX2 R56, R10 ;  /* 0x0000000a00387308 */ /* 0x0003e20000000800 */
[----:B------:R-:W4:Y:S01]  /*16440*/  LDL.LU R49, [R1+0x8c] ;  /* 0x00008c0001317983 */ /* 0x000f220000300800 */
[--C-:B------:R-:W-:Y:S02]  /*16450*/  FFMA.FTZ R217, R217, c[0x0][0x2d0], -R7.reuse ;  /* 0x0000b400d9d97a23 */ /* 0x100fe40000010807 */
[--C-:B------:R-:W-:Y:S01]  /*16460*/  FFMA.FTZ R215, R29, c[0x0][0x2d0], -R7.reuse ;  /* 0x0000b4001dd77a23 */ /* 0x100fe20000010807 */
[----:B------:R-:W4:Y:S01]  /*16470*/  LDL.LU R48, [R1+0x84] ;  /* 0x0000840001307983 */ /* 0x000f220000300800 */
[--C-:B------:R-:W-:Y:S02]  /*16480*/  FFMA.FTZ R45, R13, c[0x0][0x2d0], -R7.reuse ;  /* 0x0000b4000d2d7a23 */ /* 0x100fe40000010807 */
[--C-:B------:R-:W-:Y:S02]  /*16490*/  FFMA.FTZ R213, R206, c[0x0][0x2d0], -R6.reuse ;  /* 0x0000b400ced57a23 */ /* 0x100fe40000010806 */
[--C-:B------:R-:W-:Y:S01]  /*164a0*/  FFMA.FTZ R212, R204, c[0x0][0x2d0], -R6.reuse ;  /* 0x0000b400ccd47a23 */ /* 0x100fe20000010806 */
[----:B------:R-:W-:Y:S01]  /*164b0*/  MUFU.EX2 R219, R219 ;  /* 0x000000db00db7308 */ /* 0x000fe20000000800 */
[--C-:B------:R-:W-:Y:S02]  /*164c0*/  FFMA.FTZ R248, R26, c[0x0][0x2d0], -R6.reuse ;  /* 0x0000b4001af87a23 */ /* 0x100fe40000010806 */
[--C-:B-1----:R-:W-:Y:S02]  /*164d0*/  FFMA.FTZ R2, R249, c[0x0][0x2d0], -R7.reuse ;  /* 0x0000b400f9027a23 */ /* 0x102fe40000010807 */
[--C-:B------:R-:W-:Y:S02]  /*164e0*/  FFMA.FTZ R249, R27, c[0x0][0x2d0], -R7.reuse ;  /* 0x0000b4001bf97a23 */ /* 0x100fe40000010807 */
[--C-:B------:R-:W-:Y:S02]  /*164f0*/  FFMA.FTZ R218, R218, c[0x0][0x2d0], -R6.reuse ;  /* 0x0000b400dada7a23 */ /* 0x100fe40000010806 */
[--C-:B------:R-:W-:Y:S01]  /*16500*/  FFMA.FTZ R216, R216, c[0x0][0x2d0], -R6.reuse ;  /* 0x0000b400d8d87a23 */ /* 0x100fe20000010806 */
[----:B------:R1:W-:Y:S01]  /*16510*/  MUFU.EX2 R42, R2 ;  /* 0x00000002002a7308 */ /* 0x0003e20000000800 */
[--C-:B------:R-:W-:Y:S02]  /*16520*/  FFMA.FTZ R246, R246, c[0x0][0x2d0], -R6.reuse ;  /* 0x0000b400f6f67a23 */ /* 0x100fe40000010806 */
[----:B------:R-:W-:Y:S02]  /*16530*/  FFMA.FTZ R10, R15, c[0x0][0x2d0], -R7 ;  /* 0x0000b4000f0a7a23 */ /* 0x000fe40000010807 */
[--C-:B------:R-:W-:Y:S02]  /*16540*/  FFMA.FTZ R231, R231, c[0x0][0x2d0], -R6.reuse ;  /* 0x0000b400e7e77a23 */ /* 0x100fe40000010806 */
[--C-:B------:R-:W-:Y:S02]  /*16550*/  FFMA.FTZ R210, R30, c[0x0][0x2d0], -R6.reuse ;  /* 0x0000b4001ed27a23 */ /* 0x100fe40000010806 */
[--C-:B------:R-:W-:Y:S01]  /*16560*/  FFMA.FTZ R209, R28, c[0x0][0x2d0], -R6.reuse ;  /* 0x0000b4001cd17a23 */ /* 0x100fe20000010806 */
[----:B------:R-:W-:Y:S01]  /*16570*/  MUFU.EX2 R246, R246 ;  /* 0x000000f600f67308 */ /* 0x000fe20000000800 */
[--C-:B------:R-:W-:Y:S02]  /*16580*/  FFMA.FTZ R46, R14, c[0x0][0x2d0], -R6.reuse ;  /* 0x0000b4000e2e7a23 */ /* 0x100fe40000010806 */
[--C-:B------:R-:W-:Y:S07]  /*16590*/  FFMA.FTZ R47, R12, c[0x0][0x2d0], -R6.reuse ;  /* 0x0000b4000c2f7a23 */ /* 0x100fee0000010806 */
[----:B------:R-:W-:Y:S01]  /*165a0*/  MUFU.EX2 R247, R247 ;  /* 0x000000f700f77308 */ /* 0x000fe20000000800 */
[----:B-1----:R-:W-:Y:S04]  /*165b0*/  FADD.FTZ R2, -R135, R137 ;  /* 0x0000008987027221 */ /* 0x002fe80000010100 */
[----:B------:R-:W-:Y:S05]  /*165c0*/  FMUL.FTZ R2, R2, c[0x0][0x2d0] ;  /* 0x0000b40002027a20 */ /* 0x000fea0000410000 */
[----:B------:R1:W1:Y:S02]  /*165d0*/  MUFU.EX2 R8, R2 ;  /* 0x0000000200087308 */ /* 0x0002640000000800 */
[--C-:B-1----:R-:W-:Y:S02]  /*165e0*/  FFMA.FTZ R2, R250, c[0x0][0x2d0], -R6.reuse ;  /* 0x0000b400fa027a23 */ /* 0x102fe40000010806 */
[--C-:B------:R-:W-:Y:S06]  /*165f0*/  FFMA.FTZ R250, R25, c[0x0][0x2d0], -R7.reuse ;  /* 0x0000b40019fa7a23 */ /* 0x100fec0000010807 */
[----:B------:R1:W-:Y:S02]  /*16600*/  MUFU.EX2 R41, R2 ;  /* 0x0000000200297308 */ /* 0x0003e40000000800 */
[--C-:B-1----:R-:W-:Y:S02]  /*16610*/  FFMA.FTZ R2, R228, c[0x0][0x2d0], -R6.reuse ;  /* 0x0000b400e4027a23 */ /* 0x102fe40000010806 */
[--C-:B------:R-:W-:Y:S06]  /*16620*/  FFMA.FTZ R228, R205, c[0x0][0x2d0], -R7.reuse ;  /* 0x0000b400cde47a23 */ /* 0x100fec0000010807 */
[----:B------:R1:W-:Y:S02]  /*16630*/  MUFU.EX2 R57, R2 ;  /* 0x0000000200397308 */ /* 0x0003e40000000800 */
[----:B-1----:R-:W-:Y:S02]  /*16640*/  FFMA.FTZ R2, R227, c[0x0][0x2d0], -R6 ;  /* 0x0000b400e3027a23 */ /* 0x002fe40000010806 */
[--C-:B------:R-:W-:Y:S06]  /*16650*/  FFMA.FTZ R227, R31, c[0x0][0x2d0], -R7.reuse ;  /* 0x0000b4001fe37a23 */ /* 0x100fec0000010807 */
[----:B------:R1:W-:Y:S02]  /*16660*/  MUFU.EX2 R58, R2 ;  /* 0x00000002003a7308 */ /* 0x0003e40000000800 */
[----:B-1----:R-:W-:Y:S04]  /*16670*/  FADD.FTZ R2, -R134, R138 ;  /* 0x0000008a86027221 */ /* 0x002fe80000010100 */
[----:B------:R-:W-:Y:S06]  /*16680*/  FMUL.FTZ R2, R2, c[0x0][0x2d0] ;  /* 0x0000b40002027a20 */ /* 0x000fec0000410000 */
[----:B------:R-:W1:Y:S01]  /*16690*/  MUFU.EX2 R2, R2 ;  /* 0x0000000200027308 */ /* 0x000e620000000800 */
        /* <DEDUP_REMOVED lines=39> */
[C---:B-1----:R-:W-:Y:S02]  /*16910*/  FMUL.FTZ R45, R2.reuse, R173 ;  /* 0x000000ad022d7220 */ /* 0x042fe40000410000 */
        /* <DEDUP_REMOVED lines=17> */
[--C-:B--2---:R-:W-:Y:S02]  /*16a30*/  FFMA.FTZ R11, R9, c[0x0][0x2d0], -R7.reuse ;  /* 0x0000b400090b7a23 */ /* 0x104fe40000010807 */
[--C-:B------:R-:W-:Y:S02]  /*16a40*/  FFMA.FTZ R9, R229, c[0x0][0x2d0], -R7.reuse ;  /* 0x0000b400e5097a23 */ /* 0x100fe40000010807 */
[--C-:B---3--:R-:W-:Y:S01]  /*16a50*/  FFMA.FTZ R5, R5, c[0x0][0x2d0], -R6.reuse ;  /* 0x0000b40005057a23 */ /* 0x108fe20000010806 */
[----:B------:R-:W1:Y:S01]  /*16a60*/  MUFU.EX2 R44, R11 ;  /* 0x0000000b002c7308 */ /* 0x000e620000000800 */
[----:B------:R-:W-:Y:S02]  /*16a70*/  FFMA.FTZ R229, R207, c[0x0][0x2d0], -R7 ;  /* 0x0000b400cfe57a23 */ /* 0x000fe40000010807 */
[----:B------:R-:W2:Y:S01]  /*16a80*/  LDL.LU R7, [R1+0xbc] ;  /* 0x0000bc0001077983 */ /* 0x000ea20000300800 */
[C---:B------:R-:W-:Y:S02]  /*16a90*/  FMUL.FTZ R124, R2.reuse, R124 ;  /* 0x0000007c027c7220 */ /* 0x040fe40000410000 */
[----:B------:R-:W-:Y:S04]  /*16aa0*/  FMUL.FTZ R125, R2, R125 ;  /* 0x0000007d027d7220 */ /* 0x000fe80000410000 */
[----:B------:R3:W3:Y:S10]  /*16ab0*/  MUFU.EX2 R11, R5 ;  /* 0x00000005000b7308 */ /* 0x0006f40000000800 */
[----:B------:R5:W-:Y:S01]  /*16ac0*/  MUFU.EX2 R50, R9 ;  /* 0x0000000900327308 */ /* 0x000be20000000800 */
[----:B-1----:R-:W-:Y:S01]  /*16ad0*/  F2FP.BF16.PACK_AB R140, R44, R42 ;  /* 0x0000002a2c8c723e */ /* 0x002fe200000010ff */
[----:B---3--:R-:W-:Y:S01]  /*16ae0*/  FMUL.FTZ R5, R134, c[0x0][0x2d0] ;  /* 0x0000b40086057a20 */ /* 0x008fe20000410000 */
[----:B------:R-:W-:Y:S03]  /*16af0*/  F2FP.BF16.PACK_AB R141, R11, R41 ;  /* 0x000000290b8d723e */ /* 0x000fe600000010ff */
[--C-:B----4-:R-:W-:Y:S02]  /*16b00*/  FFMA.FTZ R0, R37, c[0x0][0x2d0], -R5.reuse ;  /* 0x0000b40025007a23 */ /* 0x110fe40000010805 */
[----:B------:R-:W3:Y:S01]  /*16b10*/  LDL.LU R37, [R1+0x80] ;  /* 0x0000800001257983 */ /* 0x000ee20000300800 */
[--C-:B------:R-:W-:Y:S01]  /*16b20*/  FFMA.FTZ R205, R40, c[0x0][0x2d0], -R5.reuse ;  /* 0x0000b40028cd7a23 */ /* 0x100fe20000010805 */
[----:B------:R1:W-:Y:S01]  /*16b30*/  MUFU.EX2 R138, R0 ;  /* 0x00000000008a7308 */ /* 0x0003e20000000800 */
[--C-:B------:R-:W-:Y:S01]  /*16b40*/  FFMA.FTZ R4, R251, c[0x0][0x2d0], -R5.reuse ;  /* 0x0000b400fb047a23 */ /* 0x100fe20000010805 */
[----:B------:R-:W4:Y:S01]  /*16b50*/  LDL.LU R40, [R1+0xb0] ;  /* 0x0000b00001287983 */ /* 0x000f220000300800 */
[--C-:B-----5:R-:W-:Y:S02]  /*16b60*/  FFMA.FTZ R9, R43, c[0x0][0x2d0], -R5.reuse ;  /* 0x0000b4002b097a23 */ /* 0x120fe40000010805 */
[----:B------:R-:W-:Y:S02]  /*16b70*/  FFMA.FTZ R251, R24, c[0x0][0x2d0], -R6 ;  /* 0x0000b40018fb7a23 */ /* 0x000fe40000010806 */
[----:B------:R-:W5:Y:S01]  /*16b80*/  LDSM.16.MT88.4 R24, [R233+0x100] ;  /* 0x00010000e918783b */ /* 0x000f620000004200 */
[--C-:B------:R-:W-:Y:S02]  /*16b90*/  FFMA.FTZ R220, R220, c[0x0][0x2d0], -R5.reuse ;  /* 0x0000b400dcdc7a23 */ /* 0x100fe40000010805 */
[----:B------:R-:W1:Y:S01]  /*16ba0*/  MUFU.EX2 R55, R4 ;  /* 0x0000000400377308 */ /* 0x000e620000000800 */
[--C-:B------:R-:W-:Y:S02]  /*16bb0*/  FFMA.FTZ R226, R226, c[0x0][0x2d0], -R5.reuse ;  /* 0x0000b400e2e27a23 */ /* 0x100fe40000010805 */
[--C-:B------:R-:W-:Y:S02]  /*16bc0*/  FFMA.FTZ R224, R224, c[0x0][0x2d0], -R5.reuse ;  /* 0x0000b400e0e07a23 */ /* 0x100fe40000010805 */
[--C-:B------:R-:W-:Y:S02]  /*16bd0*/  FFMA.FTZ R221, R221, c[0x0][0x2d0], -R5.reuse ;  /* 0x0000b400dddd7a23 */ /* 0x100fe40000010805 */
[--C-:B------:R-:W-:Y:S02]  /*16be0*/  FFMA.FTZ R28, R20, c[0x0][0x2d0], -R5.reuse ;  /* 0x0000b400141c7a23 */ /* 0x100fe40000010805 */
[--C-:B------:R-:W-:Y:S01]  /*16bf0*/  FFMA.FTZ R29, R19, c[0x0][0x2d0], -R5.reuse ;  /* 0x0000b400131d7a23 */ /* 0x100fe20000010805 */
[----:B------:R5:W-:Y:S01]  /*16c00*/  MUFU.EX2 R43, R9 ;  /* 0x00000009002b7308 */ /* 0x000be20000000800 */
[--C-:B------:R-:W-:Y:S02]  /*16c10*/  FFMA.FTZ R30, R16, c[0x0][0x2d0], -R5.reuse ;  /* 0x0000b400101e7a23 */ /* 0x100fe40000010805 */
[----:B------:R-:W-:Y:S02]  /*16c20*/  FFMA.FTZ R204, R36, c[0x0][0x2d0], -R5 ;  /* 0x0000b40024cc7a23 */ /* 0x000fe40000010805 */
[----:B-1----:R-:W-:Y:S02]  /*16c30*/  FADD.FTZ R0, -R133, R139 ;  /* 0x0000008b85007221 */ /* 0x002fe40000010100 */
[--C-:B------:R-:W-:Y:S02]  /*16c40*/  FFMA.FTZ R139, R35, c[0x0][0x2d0], -R5.reuse ;  /* 0x0000b400238b7a23 */ /* 0x100fe40000010805 */
[--C-:B------:R-:W-:Y:S01]  /*16c50*/  FFMA.FTZ R207, R32, c[0x0][0x2d0], -R5.reuse ;  /* 0x0000b40020cf7a23 */ /* 0x100fe20000010805 */
[----:B------:R-:W-:Y:S01]  /*16c60*/  MUFU.EX2 R226, R226 ;  /* 0x000000e200e27308 */ /* 0x000fe20000000800 */
[--C-:B------:R-:W-:Y:S02]  /*16c70*/  FFMA.FTZ R15, R22, c[0x0][0x2d0], -R5.reuse ;  /* 0x0000b400160f7a23 */ /* 0x100fe40000010805 */
[----:B------:R-:W-:Y:S01]  /*16c80*/  FMUL.FTZ R0, R0, c[0x0][0x2d0] ;  /* 0x0000b40000007a20 */ /* 0x000fe20000410000 */
[----:B------:R-:W-:Y:S01]  /*16c90*/  MOV R166, R55 ;  /* 0x0000003700a67202 */ /* 0x000fe20000000f00 */
[----:B------:R-:W-:Y:S02]  /*16ca0*/  FMUL.FTZ R4, R133, c[0x0][0x2d0] ;  /* 0x0000b40085047a20 */ /* 0x000fe40000410000 */
[----:B------:R-:W-:Y:S02]  /*16cb0*/  FMUL.FTZ R32, R3, R160 ;  /* 0x000000a003207220 */ /* 0x000fe40000410000 */
[--C-:B------:R-:W-:Y:S01]  /*16cc0*/  FFMA.FTZ R6, R52, c[0x0][0x2d0], -R4.reuse ;  /* 0x0000b40034067a23 */ /* 0x100fe20000010804 */
[----:B------:R-:W-:Y:S01]  /*16cd0*/  MUFU.EX2 R0, R0 ;  /* 0x0000000000007308 */ /* 0x000fe20000000800 */
[--C-:B------:R-:W-:Y:S02]  /*16ce0*/  FFMA.FTZ R223, R223, c[0x0][0x2d0], -R4.reuse ;  /* 0x0000b400dfdf7a23 */ /* 0x100fe40000010804 */
[--C-:B------:R-:W-:Y:S02]  /*16cf0*/  FFMA.FTZ R222, R222, c[0x0][0x2d0], -R4.reuse ;  /* 0x0000b400dede7a23 */ /* 0x100fe40000010804 */
[----:B-----5:R-:W-:Y:S02]  /*16d00*/  FFMA.FTZ R9, R252, c[0x0][0x2d0], -R5 ;  /* 0x0000b400fc097a23 */ /* 0x020fe40000010805 */
        /* <DEDUP_REMOVED lines=8> */
[----:B------:R-:W5:Y:S01]  /*16d90*/  MUFU.EX2 R51, R9 ;  /* 0x0000000900337308 */ /* 0x000f620000000800 */
[--C-:B------:R-:W-:Y:S02]  /*16da0*/  FFMA.FTZ R208, R38, c[0x0][0x2d0], -R4.reuse ;  /* 0x0000b40026d07a23 */ /* 0x100fe40000010804 */
[--C-:B------:R-:W-:Y:S02]  /*16db0*/  FFMA.FTZ R211, R34, c[0x0][0x2d0], -R4.reuse ;  /* 0x0000b40022d37a23 */ /* 0x100fe40000010804 */
[--C-:B------:R-:W-:Y:S02]  /*16dc0*/  FFMA.FTZ R31, R23, c[0x0][0x2d0], -R4.reuse ;  /* 0x0000b400171f7a23 */ /* 0x100fe40000010804 */
[--C-:B------:R-:W-:Y:S02]  /*16dd0*/  FFMA.FTZ R14, R17, c[0x0][0x2d0], -R4.reuse ;  /* 0x0000b400110e7a23 */ /* 0x100fe40000010804 */
[C---:B------:R-:W-:Y:S01]  /*16de0*/  FMUL.FTZ R21, R3.reuse, R193 ;  /* 0x000000c103157220 */ /* 0x040fe20000410000 */
[----:B------:R-:W5:Y:S01]  /*16df0*/  MUFU.EX2 R252, R5 ;  /* 0x0000000500fc7308 */ /* 0x000f620000000800 */
[C---:B------:R-:W-:Y:S01]  /*16e00*/  FMUL.FTZ R34, R8.reuse, R162 ;  /* 0x000000a208227220 */ /* 0x040fe20000410000 */
[----:B------:R-:W-:Y:S01]  /*16e10*/  MOV R162, R57 ;  /* 0x0000003900a27202 */ /* 0x000fe20000000f00 */
[----:B------:R-:W-:Y:S01]  /*16e20*/  FMUL.FTZ R35, R8, R163 ;  /* 0x000000a308237220 */ /* 0x000fe20000410000 */
[----:B------:R-:W-:Y:S01]  /*16e30*/  MOV R163, R56 ;  /* 0x0000003800a37202 */ /* 0x000fe20000000f00 */
[----:B-1----:R-:W-:Y:S01]  /*16e40*/  FFMA.FTZ R6, R48, c[0x0][0x2d0], -R4 ;  /* 0x0000b40030067a23 */ /* 0x002fe20000010804 */
[----:B------:R-:W-:Y:S01]  /*16e50*/  MOV R193, R50 ;  /* 0x0000003200c17202 */ /* 0x000fe20000000f00 */
[----:B------:R-:W-:Y:S01]  /*16e60*/  FMUL.FTZ R55, R8, R167 ;  /* 0x000000a708377220 */ /* 0x000fe20000410000 */
[----:B------:R-:W-:Y:S01]  /*16e70*/  MOV R167, R58 ;  /* 0x0000003a00a77202 */ /* 0x000fe20000000f00 */
[----:B------:R-:W-:Y:S01]  /*16e80*/  FMUL.FTZ R16, R3, R176 ;  /* 0x000000b003107220 */ /* 0x000fe20000410000 */
[----:B------:R-:W-:Y:S01]  /*16e90*/  F2FP.BF16.PACK_AB R142, R193, R163 ;  /* 0x000000a3c18e723e */ /* 0x000fe200000010ff */
[----:B------:R-:W-:Y:S01]  /*16ea0*/  FMUL.FTZ R17, R3, R177 ;  /* 0x000000b103117220 */ /* 0x000fe20000410000 */
[----:B------:R-:W-:Y:S01]  /*16eb0*/  F2FP.BF16.PACK_AB R143, R167, R162 ;  /* 0x000000a2a78f723e */ /* 0x000fe200000010ff */
[C---:B------:R-:W-:Y:S01]  /*16ec0*/  FMUL.FTZ R20, R3.reuse, R192 ;  /* 0x000000c003147220 */ /* 0x040fe20000410000 */
[----:B-----5:R-:W-:Y:S01]  /*16ed0*/  MOV R192, R51 ;  /* 0x0000003300c07202 */ /* 0x020fe20000000f00 */
[C---:B------:R-:W-:Y:S01]  /*16ee0*/  FMUL.FTZ R33, R3.reuse, R161 ;  /* 0x000000a103217220 */ /* 0x040fe20000410000 */
[----:B------:R-:W-:Y:S01]  /*16ef0*/  MOV R161, R12 ;  /* 0x0000000c00a17202 */ /* 0x000fe20000000f00 */
[C---:B------:R-:W-:Y:S01]  /*16f00*/  FMUL.FTZ R36, R3.reuse, R180 ;  /* 0x000000b403247220 */ /* 0x040fe20000410000 */
[----:B------:R-:W-:Y:S01]  /*16f10*/  MOV R176, R10 ;  /* 0x0000000a00b07202 */ /* 0x000fe20000000f00 */
[C---:B------:R-:W-:Y:S01]  /*16f20*/  FMUL.FTZ R48, R3.reuse, R148 ;  /* 0x0000009403307220 */ /* 0x040fe20000410000 */
[----:B------:R-:W-:Y:S01]  /*16f30*/  F2FP.BF16.PACK_AB R148, R138, R43 ;  /* 0x0000002b8a94723e */ /* 0x000fe200000010ff */
[C---:B------:R-:W-:Y:S01]  /*16f40*/  FMUL.FTZ R49, R3.reuse, R149 ;  /* 0x0000009503317220 */ /* 0x040fe20000410000 */
[----:B------:R-:W-:Y:S01]  /*16f50*/  LDSM.16.MT88.4 R56, [R236+0x100] ;  /* 0x00010000ec38783b */ /* 0x000fe20000004200 */
[C---:B------:R-:W-:Y:S01]  /*16f60*/  FMUL.FTZ R52, R3.reuse, R164 ;  /* 0x000000a403347220 */ /* 0x040fe20000410000 */
[----:B------:R-:W-:Y:S01]  /*16f70*/  F2FP.BF16.PACK_AB R149, R252, R137 ;  /* 0x00000089fc95723e */ /* 0x000fe200000010ff */
[C---:B------:R-:W-:Y:S01]  /*16f80*/  FMUL.FTZ R5, R3.reuse, R201 ;  /* 0x000000c903057220 */ /* 0x040fe20000410000 */
[----:B------:R-:W-:Y:S01]  /*16f90*/  MOV R164, R13 ;  /* 0x0000000d00a47202 */ /* 0x000fe20000000f00 */
[----:B------:R-:W-:Y:S01]  /*16fa0*/  FMUL.FTZ R12, R2, R196 ;  /* 0x000000c4020c7220 */ /* 0x000fe20000410000 */
[----:B------:R-:W-:Y:S01]  /*16fb0*/  MOV R196, R43 ;  /* 0x0000002b00c47202 */ /* 0x000fe20000000f00 */
[----:B------:R-:W-:Y:S01]  /*16fc0*/  FMUL.FTZ R10, R0, R186 ;  /* 0x000000ba000a7220 */ /* 0x000fe20000410000 */
        /* <DEDUP_REMOVED lines=8> */
[----:B------:R-:W5:Y:S01]  /*17050*/  LDL.LU R186, [R1+0xb8] ;  /* 0x0000b80001ba7983 */ /* 0x000f620000300800 */
[----:B------:R-:W-:Y:S01]  /*17060*/  FMUL.FTZ R50, R8, R150 ;  /* 0x0000009608327220 */ /* 0x000fe20000410000 */
[----:B------:R-:W-:Y:S01]  /*17070*/  F2FP.BF16.PACK_AB R150, R166, R192 ;  /* 0x000000c0a696723e */ /* 0x000fe200000010ff */
[C---:B------:R-:W-:Y:S01]  /*17080*/  FMUL.FTZ R51, R8.reuse, R151 ;  /* 0x0000009708337220 */ /* 0x040fe20000410000 */
[----:B------:R-:W-:Y:S01]  /*17090*/  MUFU.EX2 R224, R224 ;  /* 0x000000e000e07308 */ /* 0x000fe20000000800 */
[C---:B------:R-:W-:Y:S01]  /*170a0*/  FMUL.FTZ R22, R8.reuse, R194 ;  /* 0x000000c208167220 */ /* 0x040fe20000410000 */
[----:B------:R-:W-:Y:S01]  /*170b0*/  MOV R194, R31 ;  /* 0x0000001f00c27202 */ /* 0x000fe20000000f00 */
[----:B------:R-:W-:Y:S01]  /*170c0*/  FMUL.FTZ R23, R8, R195 ;  /* 0x000000c308177220 */ /* 0x000fe20000410000 */
[----:B------:R-:W-:Y:S01]  /*170d0*/  MOV R195, R15 ;  /* 0x0000000f00c37202 */ /* 0x000fe20000000f00 */
[----:B------:R-:W-:Y:S02]  /*170e0*/  FMUL.FTZ R13, R2, R197 ;  /* 0x000000c5020d7220 */ /* 0x000fe40000410000 */
[C---:B------:R-:W-:Y:S02]  /*170f0*/  FMUL.FTZ R14, R0.reuse, R198 ;  /* 0x000000c6000e7220 */ /* 0x040fe40000410000 */
[----:B------:R-:W-:Y:S01]  /*17100*/  FMUL.FTZ R15, R0, R199 ;  /* 0x000000c7000f7220 */ /* 0x000fe20000410000 */
[----:B------:R-:W-:Y:S01]  /*17110*/  MUFU.EX2 R225, R225 ;  /* 0x000000e100e17308 */ /* 0x000fe20000000800 */
[C---:B------:R-:W-:Y:S01]  /*17120*/  FMUL.FTZ R28, R2.reuse, R188 ;  /* 0x000000bc021c7220 */ /* 0x040fe20000410000 */
[----:B------:R-:W-:Y:S01]  /*17130*/  MOV R199, R192 ;  /* 0x000000c000c77202 */ /* 0x000fe20000000f00 */
[----:B------:R-:W-:Y:S02]  /*17140*/  FMUL.FTZ R29, R2, R189 ;  /* 0x000000bd021d7220 */ /* 0x000fe40000410000 */
[C---:B------:R-:W-:Y:S02]  /*17150*/  FMUL.FTZ R30, R0.reuse, R190 ;  /* 0x000000be001e7220 */ /* 0x040fe40000410000 */
        /* <DEDUP_REMOVED lines=23> */
[----:B------:R-:W-:Y:S07]  /*172d0*/  FMUL.FTZ R127, R0, R127 ;  /* 0x0000007f007f7220 */ /* 0x000fee0000410000 */
[----:B------:R1:W-:Y:S10]  /*172e0*/  MUFU.EX2 R180, R216 ;  /* 0x000000d800b47308 */ /* 0x0003f40000000800 */
[----:B------:R1:W-:Y:S10]  /*172f0*/  MUFU.EX2 R189, R221 ;  /* 0x000000dd00bd7308 */ /* 0x0003f40000000800 */
[----:B------:R-:W-:Y:S01]  /*17300*/  MUFU.EX2 R192, R139 ;  /* 0x0000008b00c07308 */ /* 0x000fe20000000800 */
[----:B-1----:R-:W-:Y:S09]  /*17310*/  MOV R216, R165 ;  /* 0x000000a500d87202 */ /* 0x002ff20000000f00 */
[----:B------:R-:W-:Y:S01]  /*17320*/  MUFU.EX2 R190, R228 ;  /* 0x000000e400be7308 */ /* 0x000fe20000000800 */
[----:B------:R-:W-:Y:S09]  /*17330*/  MOV R221, R176 ;  /* 0x000000b000dd7202 */ /* 0x000ff20000000f00 */
[----:B------:R-:W-:Y:S10]  /*17340*/  MUFU.EX2 R176, R249 ;  /* 0x000000f900b07308 */ /* 0x000ff40000000800 */
[----:B------:R-:W-:Y:S10]  /*17350*/  MUFU.EX2 R198, R204 ;  /* 0x000000cc00c67308 */ /* 0x000ff40000000800 */
[----:B------:R-:W-:Y:S01]  /*17360*/  MUFU.EX2 R197, R208 ;  /* 0x000000d000c57308 */ /* 0x000fe20000000800 */
[----:B--2---:R-:W-:Y:S02]  /*17370*/  FFMA.FTZ R132, R3, R7, R42 ;  /* 0x0000000703847223 */ /* 0x004fe4000001002a */
[----:B------:R-:W-:Y:S01]  /*17380*/  FMUL.FTZ R7, R8, R203 ;  /* 0x000000cb08077220 */ /* 0x000fe20000410000 */
[----:B------:R-:W-:Y:S01]  /*17390*/  MOV R203, R47 ;  /* 0x0000002f00cb7202 */ /* 0x000fe20000000f00 */
[----:B------:R-:W-:Y:S05]  /*173a0*/  FMUL.FTZ R47, R0, R175 ;  /* 0x000000af002f7220 */ /* 0x000fea0000410000 */
[----:B------:R-:W-:Y:S01]  /*173b0*/  MUFU.EX2 R175, R206 ;  /* 0x000000ce00af7308 */ /* 0x000fe20000000800 */
[----:B---3--:R-:W-:Y:S02]  /*173c0*/  FFMA.FTZ R9, R37, c[0x0][0x2d0], -R4 ;  /* 0x0000b40025097a23 */ /* 0x008fe40000010804 */
[C---:B------:R-:W-:Y:S07]  /*173d0*/  FMUL.FTZ R4, R3.reuse, R200 ;  /* 0x000000c803047220 */ /* 0x040fee0000410000 */
[----:B------:R1:W-:Y:S01]  /*173e0*/  MUFU.EX2 R200, R6 ;  /* 0x0000000600c87308 */ /* 0x0003e20000000800 */
[----:B------:R-:W-:Y:S02]  /*173f0*/  FMUL.FTZ R37, R3, R181 ;  /* 0x000000b503257220 */ /* 0x000fe40000410000 */
[C---:B----4-:R-:W-:Y:S02]  /*17400*/  FFMA.FTZ R3, R8.reuse, R40, R41 ;  /* 0x0000002808037223 */ /* 0x050fe40000010029 */
[----:B------:R-:W2:Y:S05]  /*17410*/  LDSM.16.MT88.4 R40, [R234+0x100] ;  /* 0x00010000ea28783b */ /* 0x000eaa0000004200 */
[----:B------:R-:W3:Y:S10]  /*17420*/  MUFU.EX2 R160, R9 ;  /* 0x0000000900a07308 */ /* 0x000ef40000000800 */
[----:B------:R-:W-:Y:S01]  /*17430*/  MUFU.EX2 R181, R217 ;  /* 0x000000d900b57308 */ /* 0x000fe20000000800 */
[----:B-1----:R-:W-:Y:S01]  /*17440*/  FMUL.FTZ R6, R8, R202 ;  /* 0x000000ca08067220 */ /* 0x002fe20000410000 */
[----:B------:R-:W-:Y:S01]  /*17450*/  MOV R202, R46 ;  /* 0x0000002e00ca7202 */ /* 0x000fe20000000f00 */
[----:B------:R-:W-:Y:S01]  /*17460*/  FMUL.FTZ R8, R2, R184 ;  /* 0x000000b802087220 */ /* 0x000fe20000410000 */
[----:B------:R-:W-:Y:S01]  /*17470*/  MOV R184, R11 ;  /* 0x0000000b00b87202 */ /* 0x000fe20000000f00 */
[----:B------:R-:W-:Y:S02]  /*17480*/  FMUL.FTZ R11, R0, R187 ;  /* 0x000000bb000b7220 */ /* 0x000fe40000410000 */
[----:B------:R-:W4:Y:S01]  /*17490*/  LDL.LU R187, [R1+0xb4] ;  /* 0x0000b40001bb7983 */ /* 0x000f220000300800 */
[-C--:B------:R-:W-:Y:S05]  /*174a0*/  HMMA.16816.F32.BF16 R4, R140, R24.reuse, R4 ;  /* 0x000000188c04723c */ /* 0x080fea0000041804 */
[----:B---3--:R-:W-:Y:S01]  /*174b0*/  F2FP.BF16.PACK_AB R151, R160, R200 ;  /* 0x000000c8a097723e */ /* 0x008fe200000010ff */
[C---:B------:R-:W-:Y:S01]  /*174c0*/  FMUL.FTZ R9, R2.reuse, R185 ;  /* 0x000000b902097220 */ /* 0x040fe20000410000 */
[----:B------:R-:W-:Y:S01]  /*174d0*/  MOV R185, R44 ;  /* 0x0000002c00b97202 */ /* 0x000fe20000000f00 */
[----:B------:R-:W-:Y:S02]  /*174e0*/  FMUL.FTZ R44, R2, R172 ;  /* 0x000000ac022c7220 */ /* 0x000fe40000410000 */
[----:B------:R-:W-:Y:S02]  /*174f0*/  MUFU.EX2 R172, R205 ;  /* 0x000000cd00ac7308 */ /* 0x000fe40000000800 */
[----:B------:R-:W-:Y:S01]  /*17500*/  FMUL.FTZ R46, R0, R174 ;  /* 0x000000ae002e7220 */ /* 0x000fe20000410000 */
[C---:B------:R-:W-:Y:S04]  /*17510*/  HMMA.16816.F32.BF16 R8, R148.reuse, R24, R8 ;  /* 0x000000189408723c */ /* 0x040fe80000041808 */
[----:B------:R-:W-:Y:S02]  /*17520*/  FADD.FTZ R132, R185, R132 ;  /* 0x00000084b9847221 */ /* 0x000fe40000010000 */
[----:B------:R-:W-:Y:S01]  /*17530*/  FADD.FTZ R3, R184, R3 ;  /* 0x00000003b8037221 */ /* 0x000fe20000010000 */
[----:B------:R-:W-:Y:S01]  /*17540*/  MUFU.EX2 R174, R229 ;  /* 0x000000e500ae7308 */ /* 0x000fe20000000800 */
[-C--:B------:R-:W-:Y:S04]  /*17550*/  HMMA.16816.F32.BF16 R12, R148, R26.reuse, R12 ;  /* 0x0000001a940c723c */ /* 0x080fe8000004180c */
[C---:B------:R-:W-:Y:S01]  /*17560*/  FMUL.FTZ R24, R2.reuse, R168 ;  /* 0x000000a802187220 */ /* 0x040fe20000410000 */
[----:B------:R-:W-:Y:S01]  /*17570*/  MOV R184, R193 ;  /* 0x000000c100b87202 */ /* 0x000fe20000000f00 */
[----:B------:R-:W-:Y:S02]  /*17580*/  FMUL.FTZ R25, R2, R169 ;  /* 0x000000a902197220 */ /* 0x000fe40000410000 */
[C---:B------:R-:W-:Y:S01]  /*17590*/  HMMA.16816.F32.BF16 R16, R140.reuse, R26, R16 ;  /* 0x0000001a8c10723c */ /* 0x040fe20000041810 */
[----:B------:R1:W-:Y:S06]  /*175a0*/  MUFU.EX2 R169, R218 ;  /* 0x000000da00a97308 */ /* 0x0003ec0000000800 */
[C---:B------:R-:W-:Y:S01]  /*175b0*/  FMUL.FTZ R26, R0.reuse, R170 ;  /* 0x000000aa001a7220 */ /* 0x040fe20000410000 */
[-C--:B--2---:R-:W-:Y:S03]  /*175c0*/  HMMA.16816.F32.BF16 R20, R140, R40.reuse, R20 ;  /* 0x000000288c14723c */ /* 0x084fe60000041814 */
[----:B------:R-:W2:Y:S01]  /*175d0*/  MUFU.EX2 R168, R230 ;  /* 0x000000e600a87308 */ /* 0x000ea20000000800 */
[----:B------:R-:W-:Y:S07]  /*175e0*/  FMUL.FTZ R27, R0, R171 ;  /* 0x000000ab001b7220 */ /* 0x000fee0000410000 */
[C---:B------:R-:W-:Y:S02]  /*175f0*/  HMMA.16816.F32.BF16 R24, R148.reuse, R40, R24 ;  /* 0x000000289418723c */ /* 0x040fe40000041818 */
[----:B------:R-:W3:Y:S02]  /*17600*/  MUFU.EX2 R171, R245 ;  /* 0x000000f500ab7308 */ /* 0x000ee40000000800 */
[----:B-1----:R-:W-:Y:S03]  /*17610*/  MOV R218, R202 ;  /* 0x000000ca00da7202 */ /* 0x002fe60000000f00 */
[C---:B------:R-:W-:Y:S01]  /*17620*/  FMUL.FTZ R40, R2.reuse, R152 ;  /* 0x0000009802287220 */ /* 0x040fe20000410000 */
[-C--:B------:R-:W-:Y:S04]  /*17630*/  HMMA.16816.F32.BF16 R28, R148, R42.reuse, R28 ;  /* 0x0000002a941c723c */ /* 0x080fe8000004181c */
[----:B------:R-:W-:Y:S01]  /*17640*/  FMUL.FTZ R41, R2, R153 ;  /* 0x0000009902297220 */ /* 0x000fe20000410000 */
[----:B------:R-:W-:Y:S01]  /*17650*/  MOV R202, R164 ;  /* 0x000000a400ca7202 */ /* 0x000fe20000000f00 */
[----:B------:R-:W-:Y:S02]  /*17660*/  MUFU.EX2 R249, R218 ;  /* 0x000000da00f97308 */ /* 0x000fe40000000800 */
[C---:B------:R-:W-:Y:S07]  /*17670*/  HMMA.16816.F32.BF16 R32, R140.reuse, R42, R32 ;  /* 0x0000002a8c20723c */ /* 0x040fee0000041820 */
[C---:B------:R-:W-:Y:S01]  /*17680*/  FMUL.FTZ R42, R0.reuse, R154 ;  /* 0x0000009a002a7220 */ /* 0x040fe20000410000 */
[-C--:B------:R-:W-:Y:S01]  /*17690*/  HMMA.16816.F32.BF16 R36, R140, R56.reuse, R36 ;  /* 0x000000388c24723c */ /* 0x080fe20000041824 */
[----:B------:R-:W-:Y:S03]  /*176a0*/  MUFU.EX2 R228, R202 ;  /* 0x000000ca00e47308 */ /* 0x000fe60000000800 */
[----:B------:R-:W-:Y:S02]  /*176b0*/  FMUL.FTZ R43, R0, R155 ;  /* 0x0000009b002b7220 */ /* 0x000fe40000410000 */
[----:B------:R-:W1:Y:S05]  /*176c0*/  LDSM.16.MT88.4 R152, [R235+0x100] ;  /* 0x00010000eb98783b */ /* 0x000e6a0000004200 */
[C---:B------:R-:W-:Y:S01]  /*176d0*/  HMMA.16816.F32.BF16 R40, R148.reuse, R56, R40 ;  /* 0x000000389428723c */ /* 0x040fe20000041828 */
[----:B------:R2:W1:Y:S06]  /*176e0*/  MUFU.EX2 R170, R231 ;  /* 0x000000e700aa7308 */ /* 0x00046c0000000800 */
[C---:B------:R-:W-:Y:S01]  /*176f0*/  FMUL.FTZ R56, R2.reuse, R144 ;  /* 0x0000009002387220 */ /* 0x040fe20000410000 */
[-C--:B------:R-:W-:Y:S03]  /*17700*/  HMMA.16816.F32.BF16 R44, R148, R58.reuse, R44 ;  /* 0x0000003a942c723c */ /* 0x080fe6000004182c */
[----:B------:R-:W-:Y:S01]  /*17710*/  MUFU.EX2 R185, R210 ;  /* 0x000000d200b97308 */ /* 0x000fe20000000800 */
[----:B------:R-:W-:Y:S04]  /*17720*/  FMUL.FTZ R57, R2, R145 ;  /* 0x0000009102397220 */ /* 0x000fe80000410000 */
[C---:B------:R-:W-:Y:S05]  /*17730*/  HMMA.16816.F32.BF16 R48, R140.reuse, R58, R48 ;  /* 0x0000003a8c30723c */ /* 0x040fea0000041830 */
[----:B------:R-:W-:Y:S02]  /*17740*/  MUFU.EX2 R193, R211 ;  /* 0x000000d300c17308 */ /* 0x000fe40000000800 */
[C---:B------:R-:W-:Y:S02]  /*17750*/  FMUL.FTZ R58, R0.reuse, R146 ;  /* 0x00000092003a7220 */ /* 0x040fe40000410000 */
[C---:B------:R-:W-:Y:S02]  /*17760*/  FMUL.FTZ R59, R0.reuse, R147 ;  /* 0x00000093003b7220 */ /* 0x040fe40000410000 */
[----:B------:R-:W3:Y:S01]  /*17770*/  LDSM.16.MT88.4 R144, [R233+0x2100] ;  /* 0x00210000e990783b */ /* 0x000ee20000004200 */
[----:B-----5:R-:W-:Y:S01]  /*17780*/  FFMA.FTZ R0, R0, R186, R137 ;  /* 0x000000ba00007223 */ /* 0x020fe20000010089 */
[----:B--2---:R-:W-:Y:S02]  /*17790*/  MOV R231, R203 ;  /* 0x000000cb00e77202 */ /* 0x004fe40000000f00 */
[----:B------:R-:W-:Y:S01]  /*177a0*/  MUFU.EX2 R186, R227 ;  /* 0x000000e300ba7308 */ /* 0x000fe20000000800 */
[----:B------:R-:W-:Y:S01]  /*177b0*/  MOV R203, R161 ;  /* 0x000000a100cb7202 */ /* 0x000fe20000000f00 */
[----:B------:R-:W-:Y:S01]  /*177c0*/  FADD.FTZ R137, R252, R0 ;  /* 0x00000000fc897221 */ /* 0x000fe20000010000 */
[-C--:B-1----:R-:W-:Y:S03]  /*177d0*/  HMMA.16816.F32.BF16 R52, R140, R152.reuse, R52 ;  /* 0x000000988c34723c */ /* 0x082fe60000041834 */
[----:B------:R-:W-:Y:S01]  /*177e0*/  FADD.FTZ R0, R162, R3 ;  /* 0x00000003a2007221 */ /* 0x000fe20000010000 */
[----:B------:R-:W-:Y:S01]  /*177f0*/  MOV R162, R195 ;  /* 0x000000c300a27202 */ /* 0x000fe20000000f00 */
[----:B------:R-:W-:Y:S02]  /*17800*/  FADD.FTZ R3, R200, R137 ;  /* 0x00000089c8037221 */ /* 0x000fe40000010000 */
[----:B------:R-:W-:Y:S01]  /*17810*/  MUFU.EX2 R252, R251 ;  /* 0x000000fb00fc7308 */ /* 0x000fe20000000800 */
[----:B------:R-:W-:Y:S01]  /*17820*/  FADD.FTZ R0, R167, R0 ;  /* 0x00000000a7007221 */ /* 0x000fe20000010000 */
[C---:B------:R-:W-:Y:S04]  /*17830*/  HMMA.16816.F32.BF16 R56, R148.reuse, R152, R56 ;  /* 0x000000989438723c */ /* 0x040fe80000041838 */
[----:B------:R-:W-:Y:S04]  /*17840*/  MOV R245, R162 ;  /* 0x000000a200f57202 */ /* 0x000fe80000000f00 */
[-C--:B------:R-:W-:Y:S01]  /*17850*/  HMMA.16816.F32.BF16 R60, R148, R154.reuse, R60 ;  /* 0x0000009a943c723c */ /* 0x080fe2000004183c */
[----:B------:R1:W-:Y:S07]  /*17860*/  MUFU.EX2 R251, R221 ;  /* 0x000000dd00fb7308 */ /* 0x0003ee0000000800 */
[C---:B------:R-:W-:Y:S01]  /*17870*/  HMMA.16816.F32.BF16 R64, R140.reuse, R154, R64 ;  /* 0x0000009a8c40723c */ /* 0x040fe20000041840 */
[----:B------:R-:W-:Y:S02]  /*17880*/  LDSM.16.MT88.4 R152, [R234+0x900] ;  /* 0x00090000ea98783b */ /* 0x000fe40000004200 */
[----:B------:R-:W-:Y:S05]  /*17890*/  MUFU.EX2 R229, R203 ;  /* 0x000000cb00e57308 */ /* 0x000fea0000000800 */
[-C--:B---3--:R-:W-:Y:S05]  /*178a0*/  HMMA.16816.F32.BF16 R68, R140, R144.reuse, R68 ;  /* 0x000000908c44723c */ /* 0x088fea0000041844 */
[----:B------:R-:W-:Y:S03]  /*178b0*/  MUFU.EX2 R195, R209 ;  /* 0x000000d100c37308 */ /* 0x000fe60000000800 */
[C---:B------:R-:W-:Y:S01]  /*178c0*/  HMMA.16816.F32.BF16 R72, R148.reuse, R144, R72 ;  /* 0x000000909448723c */ /* 0x040fe20000041848 */
[----:B-1----:R-:W-:Y:S07]  /*178d0*/  LDSM.16.MT88.4 R220, [R234+0x3900] ;  /* 0x00390000eadc783b */ /* 0x002fee0000004200 */
        /* <DEDUP_REMOVED lines=10> */
[-C--:B------:R-:W-:Y:S04]  /*17980*/  HMMA.16816.F32.BF16 R108, R148, R146.reuse, R108 ;  /* 0x00000092946c723c */ /* 0x080fe8000004186c */
[----:B----4-:R-:W-:Y:S02]  /*17990*/  FFMA.FTZ R2, R2, R187, R196 ;  /* 0x000000bb02027223 */ /* 0x010fe400000100c4 */
[----:B------:R-:W-:Y:S02]  /*179a0*/  MUFU.EX2 R196, R214 ;  /* 0x000000d600c47308 */ /* 0x000fe40000000800 */
[C---:B------:R-:W-:Y:S01]  /*179b0*/  HMMA.16816.F32.BF16 R112, R140.reuse, R146, R112 ;  /* 0x000000928c70723c */ /* 0x040fe20000041870 */
[----:B------:R-:W1:Y:S03]  /*179c0*/  LDSM.16.MT88.4 R144, [R235+0x2100] ;  /* 0x00210000eb90783b */ /* 0x000e660000004200 */
[----:B------:R-:W-:Y:S02]  /*179d0*/  FADD.FTZ R138, R138, R2 ;  /* 0x000000028a8a7221 */ /* 0x000fe40000010000 */
[----:B------:R-:W-:Y:S01]  /*179e0*/  FADD.FTZ R2, R163, R132 ;  /* 0x00000084a3027221 */ /* 0x000fe20000010000 */
[----:B------:R-:W-:Y:S01]  /*179f0*/  MOV R163, R194 ;  /* 0x000000c200a37202 */ /* 0x000fe20000000f00 */
[----:B------:R-:W-:Y:S01]  /*17a00*/  FADD.FTZ R132, R199, R138 ;  /* 0x0000008ac7847221 */ /* 0x000fe20000010000 */
[----:B------:R2:W-:Y:S03]  /*17a10*/  MUFU.EX2 R194, R215 ;  /* 0x000000d700c27308 */ /* 0x0005e60000000800 */
[----:B------:R-:W-:Y:S01]  /*17a20*/  MOV R217, R163 ;  /* 0x000000a300d97202 */ /* 0x000fe20000000f00 */
[----:B------:R-:W-:Y:S02]  /*17a30*/  FADD.FTZ R138, R160, R3 ;  /* 0x00000003a08a7221 */ /* 0x000fe40000010000 */
[----:B------:R-:W-:Y:S01]  /*17a40*/  LDSM.16.MT88.4 R160, [R233+0x3100] ;  /* 0x00310000e9a0783b */ /* 0x000fe20000004200 */
[----:B------:R-:W-:Y:S02]  /*17a50*/  FADD.FTZ R139, R166, R132 ;  /* 0x00000084a68b7221 */ /* 0x000fe40000010000 */
[----:B------:R-:W-:Y:S01]  /*17a60*/  FADD.FTZ R132, R246, R0 ;  /* 0x00000000f6847221 */ /* 0x000fe20000010000 */
[----:B------:R-:W3:Y:S01]  /*17a70*/  MUFU.EX2 R230, R217 ;  /* 0x000000d900e67308 */ /* 0x000ee20000000800 */
[----:B------:R-:W-:Y:S02]  /*17a80*/  FADD.FTZ R3, R226, R139 ;  /* 0x0000008be2037221 */ /* 0x000fe40000010000 */
[----:B------:R-:W-:Y:S01]  /*17a90*/  FADD.FTZ R2, R184, R2 ;  /* 0x00000002b8027221 */ /* 0x000fe20000010000 */
[----:B------:R-:W-:Y:S01]  /*17aa0*/  LDSM.16.MT88.4 R164, [R234+0x3100] ;  /* 0x00310000eaa4783b */ /* 0x000fe20000004200 */
[----:B------:R-:W-:Y:S02]  /*17ab0*/  FADD.FTZ R3, R224, R3 ;  /* 0x00000003e0037221 */ /* 0x000fe40000010000 */
[----:B------:R-:W-:Y:S02]  /*17ac0*/  FADD.FTZ R137, R247, R2 ;  /* 0x00000002f7897221 */ /* 0x000fe40000010000 */
[----:B------:R-:W-:Y:S01]  /*17ad0*/  FADD.FTZ R2, R168, R138 ;  /* 0x0000008aa8027221 */ /* 0x000fe20000010000 */
[----:B------:R-:W4:Y:S01]  /*17ae0*/  MUFU.EX2 R199, R250 ;  /* 0x000000fa00c77308 */ /* 0x000f220000000800 */
[----:B------:R-:W-:Y:S02]  /*17af0*/  FADD.FTZ R0, R171, R137 ;  /* 0x00000089ab007221 */ /* 0x000fe40000010000 */
[----:B------:R-:W-:Y:S01]  /*17b00*/  FADD.FTZ R137, R225, R2 ;  /* 0x00000002e1897221 */ /* 0x000fe20000010000 */
[----:B--2---:R-:W-:Y:S01]  /*17b10*/  LDSM.16.MT88.4 R212, [R235+0x1900] ;  /* 0x00190000ebd4783b */ /* 0x004fe20000004200 */
[----:B------:R-:W-:Y:S02]  /*17b20*/  FADD.FTZ R2, R219, R0 ;  /* 0x00000000db027221 */ /* 0x000fe40000010000 */
[----:B------:R-:W-:Y:S03]  /*17b30*/  FADD.FTZ R132, R170, R132 ;  /* 0x00000084aa847221 */ /* 0x000fe60000010000 */
[----:B------:R-:W2:Y:S01]  /*17b40*/  MUFU.EX2 R250, R216 ;  /* 0x000000d800fa7308 */ /* 0x000ea20000000800 */
[----:B------:R-:W-:Y:S01]  /*17b50*/  FADD.FTZ R0, R169, R132 ;  /* 0x00000084a9007221 */ /* 0x000fe20000010000 */
[-C--:B-1----:R-:W-:Y:S03]  /*17b60*/  HMMA.16816.F32.BF16 R116, R140, R144.reuse, R116 ;  /* 0x000000908c74723c */ /* 0x082fe60000041874 */
[----:B---3--:R-:W-:Y:S05]  /*17b70*/  F2FP.BF16.PACK_AB R209, R229, R230 ;  /* 0x000000e6e5d1723e */ /* 0x008fea00000010ff */
[C---:B------:R-:W-:Y:S01]  /*17b80*/  HMMA.16816.F32.BF16 R120, R148.reuse, R144, R120 ;  /* 0x000000909478723c */ /* 0x040fe20000041878 */
[----:B------:R-:W1:Y:S03]  /*17b90*/  MUFU.EX2 R139, R201 ;  /* 0x000000c9008b7308 */ /* 0x000e660000000800 */
[----:B----4-:R-:W-:Y:S03]  /*17ba0*/  MOV R138, R199 ;  /* 0x000000c7008a7202 */ /* 0x010fe60000000f00 */
[----:B------:R-:W-:Y:S01]  /*17bb0*/  F2FP.BF16.PACK_AB R144, R224, R226 ;  /* 0x000000e2e090723e */ /* 0x000fe200000010ff */
[-C--:B------:R-:W-:Y:S01]  /*17bc0*/  HMMA.16816.F32.BF16 R124, R148, R146.reuse, R124 ;  /* 0x00000092947c723c */ /* 0x080fe2000004187c */
[----:B------:R-:W3:Y:S02]  /*17bd0*/  LDSM.16.MT88.4 R148, [R233+0x900] ;  /* 0x00090000e994783b */ /* 0x000ee40000004200 */
[----:B------:R-:W-:Y:S01]  /*17be0*/  MUFU.EX2 R187, R207 ;  /* 0x000000cf00bb7308 */ /* 0x000fe20000000800 */
[----:B------:R-:W-:Y:S02]  /*17bf0*/  F2FP.BF16.PACK_AB R145, R225, R168 ;  /* 0x000000a8e191723e */ /* 0x000fe400000010ff */
[----:B--2---:R-:W-:Y:S02]  /*17c00*/  F2FP.BF16.PACK_AB R206, R250, R251 ;  /* 0x000000fbface723e */ /* 0x004fe400000010ff */
[----:B------:R-:W-:Y:S01]  /*17c10*/  HMMA.16816.F32.BF16 R128, R140, R146, R128 ;  /* 0x000000928c80723c */ /* 0x000fe20000041880 */
[----:B------:R-:W-:Y:S04]  /*17c20*/  LDSM.16.MT88.4 R224, [R236+0x3900] ;  /* 0x00390000ece0783b */ /* 0x000fe80000004200 */
[----:B------:R-:W2:Y:S02]  /*17c30*/  MUFU.EX2 R184, R248 ;  /* 0x000000f800b87308 */ /* 0x000ea40000000800 */
[----:B------:R-:W-:Y:S02]  /*17c40*/  F2FP.BF16.PACK_AB R142, R181, R219 ;  /* 0x000000dbb58e723e */ /* 0x000fe400000010ff */
[----:B------:R-:W-:Y:S01]  /*17c50*/  F2FP.BF16.PACK_AB R140, R171, R247 ;  /* 0x000000f7ab8c723e */ /* 0x000fe200000010ff */
[----:B------:R-:W-:Y:S02]  /*17c60*/  LDSM.16.MT88.4 R216, [R233+0x3900] ;  /* 0x00390000e9d8783b */ /* 0x000fe40000004200 */
[----:B------:R-:W-:Y:S02]  /*17c70*/  F2FP.BF16.PACK_AB R141, R170, R246 ;  /* 0x000000f6aa8d723e */ /* 0x000fe400000010ff */
[----:B------:R-:W-:Y:S01]  /*17c80*/  F2FP.BF16.PACK_AB R143, R180, R169 ;  /* 0x000000a9b48f723e */ /* 0x000fe200000010ff */
[----:B------:R-:W-:Y:S01]  /*17c90*/  MUFU.EX2 R246, R179 ;  /* 0x000000b300f67308 */ /* 0x000fe20000000800 */
[----:B------:R-:W-:Y:S02]  /*17ca0*/  F2FP.BF16.PACK_AB R146, R188, R189 ;  /* 0x000000bdbc92723e */ /* 0x000fe400000010ff */
[----:B------:R-:W-:Y:S02]  /*17cb0*/  F2FP.BF16.PACK_AB R147, R183, R182 ;  /* 0x000000b6b793723e */ /* 0x000fe400000010ff */
[----:B-1----:R-:W-:Y:S05]  /*17cc0*/  F2FP.BF16.PACK_AB R211, R139, R228 ;  /* 0x000000e48bd3723e */ /* 0x002fea00000010ff */
[----:B------:R-:W1:Y:S01]  /*17cd0*/  MUFU.EX2 R248, R231 ;  /* 0x000000e700f87308 */ /* 0x000e620000000800 */
[-C--:B--2---:R-:W-:Y:S02]  /*17ce0*/  F2FP.BF16.PACK_AB R205, R252, R184.reuse ;  /* 0x000000b8fccd723e */ /* 0x084fe400000010ff */
[----:B------:R-:W-:Y:S01]  /*17cf0*/  MOV R132, R184 ;  /* 0x000000b800847202 */ /* 0x000fe20000000f00 */
[-C--:B---3--:R-:W-:Y:S06]  /*17d00*/  HMMA.16816.F32.BF16 R4, R140, R148.reuse, R4 ;  /* 0x000000948c04723c */ /* 0x088fec0000041804 */
[----:B------:R-:W-:Y:S02]  /*17d10*/  MUFU.EX2 R231, R177 ;  /* 0x000000b100e77308 */ /* 0x000fe40000000800 */
[C---:B------:R-:W-:Y:S08]  /*17d20*/  HMMA.16816.F32.BF16 R8, R144.reuse, R148, R8 ;  /* 0x000000949008723c */ /* 0x040ff00000041808 */
[----:B------:R-:W2:Y:S01]  /*17d30*/  MUFU.EX2 R247, R245 ;  /* 0x000000f500f77308 */ /* 0x000ea20000000800 */
[-C--:B------:R-:W-:Y:S03]  /*17d40*/  HMMA.16816.F32.BF16 R12, R144, R150.reuse, R12 ;  /* 0x00000096900c723c */ /* 0x080fe6000004180c */
[----:B-1----:R-:W-:Y:S06]  /*17d50*/  F2FP.BF16.PACK_AB R207, R248, R249 ;  /* 0x000000f9f8cf723e */ /* 0x002fec00000010ff */
[----:B------:R-:W1:Y:S01]  /*17d60*/  MUFU.EX2 R245, R178 ;  /* 0x000000b200f57308 */ /* 0x000e620000000800 */
[C---:B------:R-:W-:Y:S01]  /*17d70*/  HMMA.16816.F32.BF16 R16, R140.reuse, R150, R16 ;  /* 0x000000968c10723c */ /* 0x040fe20000041810 */
[----:B------:R-:W3:Y:S07]  /*17d80*/  LDSM.16.MT88.4 R148, [R235+0x900] ;  /* 0x00090000eb94783b */ /* 0x000eee0000004200 */
[-C--:B------:R-:W-:Y:S04]  /*17d90*/  HMMA.16816.F32.BF16 R20, R140, R152.reuse, R20 ;  /* 0x000000988c14723c */ /* 0x080fe80000041814 */
[----:B--2---:R-:W-:Y:S04]  /*17da0*/  F2FP.BF16.PACK_AB R208, R246, R247 ;  /* 0x000000f7f6d0723e */ /* 0x004fe800000010ff */
[C---:B------:R-:W-:Y:S04]  /*17db0*/  HMMA.16816.F32.BF16 R24, R144.reuse, R152, R24 ;  /* 0x000000989018723c */ /* 0x040fe80000041818 */
[----:B-1----:R-:W-:Y:S04]  /*17dc0*/  F2FP.BF16.PACK_AB R210, R231, R245 ;  /* 0x000000f5e7d2723e */ /* 0x002fe800000010ff */
        /* <DEDUP_REMOVED lines=30> */
[-C--:B------:R-:W-:Y:S07]  /*17fb0*/  HMMA.16816.F32.BF16 R124, R144, R154.reuse, R124 ;  /* 0x0000009a907c723c */ /* 0x080fee000004187c */
[----:B------:R-:W-:Y:S01]  /*17fc0*/  F2FP.BF16.PACK_AB R144, R198, R172 ;  /* 0x000000acc690723e */ /* 0x000fe200000010ff */
[----:B------:R-:W-:Y:S01]  /*17fd0*/  HMMA.16816.F32.BF16 R128, R140, R154, R128 ;  /* 0x0000009a8c80723c */ /* 0x000fe20000041880 */
[----:B------:R-:W1:Y:S03]  /*17fe0*/  LDSM.16.MT88.4 R152, [R236+0x1100] ;  /* 0x00110000ec98783b */ /* 0x000e660000004200 */
[----:B------:R-:W-:Y:S02]  /*17ff0*/  F2FP.BF16.PACK_AB R146, R187, R192 ;  /* 0x000000c0bb92723e */ /* 0x000fe400000010ff */
[----:B------:R-:W-:Y:S02]  /*18000*/  F2FP.BF16.PACK_AB R145, R197, R175 ;  /* 0x000000afc591723e */ /* 0x000fe400000010ff */
[----:B------:R-:W-:Y:S04]  /*18010*/  F2FP.BF16.PACK_AB R140, R190, R174 ;  /* 0x000000aebe8c723e */ /* 0x000fe800000010ff */
[----:B------:R-:W-:Y:S02]  /*18020*/  F2FP.BF16.PACK_AB R141, R191, R173 ;  /* 0x000000adbf8d723e */ /* 0x000fe400000010ff */
[----:B------:R-:W-:Y:S02]  /*18030*/  F2FP.BF16.PACK_AB R142, R194, R186 ;  /* 0x000000bac28e723e */ /* 0x000fe400000010ff */
[----:B------:R-:W-:Y:S02]  /*18040*/  F2FP.BF16.PACK_AB R143, R195, R185 ;  /* 0x000000b9c38f723e */ /* 0x000fe400000010ff */
[----:B------:R-:W-:Y:S05]  /*18050*/  F2FP.BF16.PACK_AB R147, R196, R193 ;  /* 0x000000c1c493723e */ /* 0x000fea00000010ff */
        /* <DEDUP_REMOVED lines=18> */
[-C--:B------:R-:W-:Y:S04]  /*18180*/  HMMA.16816.F32.BF16 R60, R144, R158.reuse, R60 ;  /* 0x0000009e903c723c */ /* 0x080fe8000004183c */
[----:B------:R-:W-:Y:S04]  /*18190*/  MOV R156, R197 ;  /* 0x000000c5009c7202 */ /* 0x000fe80000000f00 */
[C---:B------:R-:W-:Y:S07]  /*181a0*/  HMMA.16816.F32.BF16 R64, R140.reuse, R158, R64 ;  /* 0x0000009e8c40723c */ /* 0x040fee0000041840 */
[----:B------:R-:W-:Y:S01]  /*181b0*/  MOV R159, R186 ;  /* 0x000000ba009f7202 */ /* 0x000fe20000000f00 */
[-C--:B------:R-:W-:Y:S04]  /*181c0*/  HMMA.16816.F32.BF16 R68, R140, R160.reuse, R68 ;  /* 0x000000a08c44723c */ /* 0x080fe80000041844 */
[----:B------:R-:W-:Y:S04]  /*181d0*/  MOV R158, R185 ;  /* 0x000000b9009e7202 */ /* 0x000fe80000000f00 */
[C---:B------:R-:W-:Y:S08]  /*181e0*/  HMMA.16816.F32.BF16 R72, R144.reuse, R160, R72 ;  /* 0x000000a09048723c */ /* 0x040ff00000041848 */
[-C--:B------:R-:W-:Y:S08]  /*181f0*/  HMMA.16816.F32.BF16 R76, R144, R162.reuse, R76 ;  /* 0x000000a2904c723c */ /* 0x080ff0000004184c */
[C---:B------:R-:W-:Y:S01]  /*18200*/  HMMA.16816.F32.BF16 R80, R140.reuse, R162, R80 ;  /* 0x000000a28c50723c */ /* 0x040fe20000041850 */
[----:B------:R-:W-:Y:S07]  /*18210*/  LDSM.16.MT88.4 R160, [R234+0x1900] ;  /* 0x00190000eaa0783b */ /* 0x000fee0000004200 */
[-C--:B------:R-:W-:Y:S08]  /*18220*/  HMMA.16816.F32.BF16 R84, R140, R164.reuse, R84 ;  /* 0x000000a48c54723c */ /* 0x080ff00000041854 */
[C---:B------:R-:W-:Y:S07]  /*18230*/  HMMA.16816.F32.BF16 R88, R144.reuse, R164, R88 ;  /* 0x000000a49058723c */ /* 0x040fee0000041858 */
[----:B------:R-:W-:Y:S01]  /*18240*/  MOV R164, R196 ;  /* 0x000000c400a47202 */ /* 0x000fe20000000f00 */
[-C--:B------:R-:W-:Y:S04]  /*18250*/  HMMA.16816.F32.BF16 R92, R144, R166.reuse, R92 ;  /* 0x000000a6905c723c */ /* 0x080fe8000004185c */
[----:B------:R-:W-:Y:S04]  /*18260*/  MOV R165, R187 ;  /* 0x000000bb00a57202 */ /* 0x000fe80000000f00 */
[C---:B------:R-:W-:Y:S07]  /*18270*/  HMMA.16816.F32.BF16 R96, R140.reuse, R166, R96 ;  /* 0x000000a68c60723c */ /* 0x040fee0000041860 */
[----:B------:R-:W-:Y:S01]  /*18280*/  MOV R167, R176 ;  /* 0x000000b000a77202 */ /* 0x000fe20000000f00 */
[-C--:B---3--:R-:W-:Y:S01]  /*18290*/  HMMA.16816.F32.BF16 R100, R140, R148.reuse, R100 ;  /* 0x000000948c64723c */ /* 0x088fe20000041864 */
[----:B------:R-:W2:Y:S03]  /*182a0*/  LDSM.16.MT88.4 R176, [R233+0x1900] ;  /* 0x00190000e9b0783b */ /* 0x000ea60000004200 */
[----:B------:R-:W-:Y:S04]  /*182b0*/  F2FP.BF16.PACK_AB R204, R138, R167 ;  /* 0x000000a78acc723e */ /* 0x000fe800000010ff */
[C---:B------:R-:W-:Y:S08]  /*182c0*/  HMMA.16816.F32.BF16 R104, R144.reuse, R148, R104 ;  /* 0x000000949068723c */ /* 0x040ff00000041868 */
[-C--:B------:R-:W-:Y:S08]  /*182d0*/  HMMA.16816.F32.BF16 R108, R144, R150.reuse, R108 ;  /* 0x00000096906c723c */ /* 0x080ff0000004186c */
[C---:B------:R-:W-:Y:S01]  /*182e0*/  HMMA.16816.F32.BF16 R112, R140.reuse, R150, R112 ;  /* 0x000000968c70723c */ /* 0x040fe20000041870 */
[----:B------:R-:W3:Y:S07]  /*182f0*/  LDSM.16.MT88.4 R148, [R236+0x1900] ;  /* 0x00190000ec94783b */ /* 0x000eee0000004200 */
[-C--:B-1----:R-:W-:Y:S08]  /*18300*/  HMMA.16816.F32.BF16 R116, R140, R152.reuse, R116 ;  /* 0x000000988c74723c */ /* 0x082ff00000041874 */
[C---:B------:R-:W-:Y:S08]  /*18310*/  HMMA.16816.F32.BF16 R120, R144.reuse, R152, R120 ;  /* 0x000000989078723c */ /* 0x040ff00000041878 */
[-C--:B------:R-:W-:Y:S08]  /*18320*/  HMMA.16816.F32.BF16 R124, R144, R154.reuse, R124 ;  /* 0x0000009a907c723c */ /* 0x080ff0000004187c */
[----:B------:R-:W-:Y:S08]  /*18330*/  HMMA.16816.F32.BF16 R128, R140, R154, R128 ;  /* 0x0000009a8c80723c */ /* 0x000ff00000041880 */
[-C--:B--2---:R-:W-:Y:S01]  /*18340*/  HMMA.16816.F32.BF16 R200, R204, R176.reuse, R4 ;  /* 0x000000b0ccc8723c */ /* 0x084fe20000041804 */
[----:B------:R-:W1:Y:S07]  /*18350*/  LDSM.16.MT88.4 R4, [R235+0x3900] ;  /* 0x00390000eb04783b */ /* 0x000e6e0000004200 */
[C---:B------:R-:W-:Y:S07]  /*18360*/  HMMA.16816.F32.BF16 R184, R208.reuse, R176, R8 ;  /* 0x000000b0d0b8723c */ /* 0x040fee0000041808 */
[----:B------:R-:W-:Y:S01]  /*18370*/  MOV R11, R188 ;  /* 0x000000bc000b7202 */ /* 0x000fe20000000f00 */
[-C--:B------:R-:W-:Y:S04]  /*18380*/  HMMA.16816.F32.BF16 R196, R208, R178.reuse, R12 ;  /* 0x000000b2d0c4723c */ /* 0x080fe8000004180c */
[----:B------:R-:W-:Y:S02]  /*18390*/  MOV R10, R183 ;  /* 0x000000b7000a7202 */ /* 0x000fe40000000f00 */
[----:B------:R-:W-:Y:S02]  /*183a0*/  MOV R8, R189 ;  /* 0x000000bd00087202 */ /* 0x000fe40000000f00 */
[C---:B------:R-:W-:Y:S04]  /*183b0*/  HMMA.16816.F32.BF16 R176, R204.reuse, R178, R16 ;  /* 0x000000b2ccb0723c */ /* 0x040fe80000041810 */
[----:B------:R-:W-:Y:S01]  /*183c0*/  FADD.FTZ R8, R8, R3 ;  /* 0x0000000308087221 */ /* 0x000fe20000010000 */
[----:B------:R-:W-:Y:S02]  /*183d0*/  MOV R12, R172 ;  /* 0x000000ac000c7202 */ /* 0x000fe40000000f00 */
[----:B------:R-:W-:Y:S01]  /*183e0*/  MOV R17, R193 ;  /* 0x000000c100117202 */ /* 0x000fe20000000f00 */
[----:B------:R-:W-:Y:S01]  /*183f0*/  FADD.FTZ R11, R11, R8 ;  /* 0x000000080b0b7221 */ /* 0x000fe20000010000 */
[----:B------:R-:W-:Y:S03]  /*18400*/  MOV R19, R195 ;  /* 0x000000c300137202 */ /* 0x000fe60000000f00 */
        /* <DEDUP_REMOVED lines=9> */
[----:B------:R-:W-:Y:S04]  /*184a0*/  MOV R27, R191 ;  /* 0x000000bf001b7202 */ /* 0x000fe80000000f00 */
[----:B------:R-:W-:Y:S02]  /*184b0*/  MOV R26, R190 ;  /* 0x000000be001a7202 */ /* 0x000fe40000000f00 */
[-C--:B------:R-:W-:Y:S03]  /*184c0*/  HMMA.16816.F32.BF16 R188, R208, R162.reuse, R28 ;  /* 0x000000a2d0bc723c */ /* 0x080fe6000004181c */
[----:B------:R-:W-:Y:S02]  /*184d0*/  MOV R21, R156 ;  /* 0x0000009c00157202 */ /* 0x000fe40000000f00 */
[----:B------:R-:W-:Y:S02]  /*184e0*/  MOV R25, R175 ;  /* 0x000000af00197202 */ /* 0x000fe40000000f00 */
[----:B------:R-:W-:Y:S01]  /*184f0*/  MOV R29, R182 ;  /* 0x000000b6001d7202 */ /* 0x000fe20000000f00 */
[C---:B------:R-:W-:Y:S04]  /*18500*/  HMMA.16816.F32.BF16 R160, R204.reuse, R162, R32 ;  /* 0x000000a2cca0723c */ /* 0x040fe80000041820 */
[----:B------:R-:W-:Y:S01]  /*18510*/  FADD.FTZ R3, R29, R137 ;  /* 0x000000891d037221 */ /* 0x000fe20000010000 */
[----:B------:R-:W-:Y:S02]  /*18520*/  MOV R31, R180 ;  /* 0x000000b4001f7202 */ /* 0x000fe40000000f00 */
[----:B------:R-:W-:Y:S01]  /*18530*/  MOV R30, R181 ;  /* 0x000000b5001e7202 */ /* 0x000fe20000000f00 */
[----:B------:R-:W-:Y:S01]  /*18540*/  FADD.FTZ R10, R10, R3 ;  /* 0x000000030a0a7221 */ /* 0x000fe20000010000 */
[-C--:B---3--:R-:W-:Y:S03]  /*18550*/  HMMA.16816.F32.BF16 R180, R204, R148.reuse, R36 ;  /* 0x00000094ccb4723c */ /* 0x088fe60000041824 */
[----:B------:R-:W-:Y:S01]  /*18560*/  FADD.FTZ R3, R12, R11 ;  /* 0x0000000b0c037221 */ /* 0x000fe20000010000 */
[----:B------:R-:W-:Y:S01]  /*18570*/  MOV R9, R174 ;  /* 0x000000ae00097202 */ /* 0x000fe20000000f00 */
[----:B------:R-:W2:Y:S01]  /*18580*/  LDL.LU R12, [R1+0xa0] ;  /* 0x0000a000010c7983 */ /* 0x000ea20000300800 */
[----:B------:R-:W-:Y:S01]  /*18590*/  FADD.FTZ R0, R31, R0 ;  /* 0x000000001f007221 */ /* 0x000fe20000010000 */
[----:B------:R-:W-:Y:S01]  /*185a0*/  MOV R24, R173 ;  /* 0x000000ad00187202 */ /* 0x000fe20000000f00 */
[C---:B------:R-:W-:Y:S04]  /*185b0*/  HMMA.16816.F32.BF16 R152, R208.reuse, R148, R40 ;  /* 0x00000094d098723c */ /* 0x040fe80000041828 */
[----:B------:R-:W-:Y:S01]  /*185c0*/  FADD.FTZ R8, R24, R0 ;  /* 0x0000000018087221 */ /* 0x000fe20000010000 */
[----:B------:R-:W-:Y:S01]  /*185d0*/  MOV R20, R157 ;  /* 0x0000009d00147202 */ /* 0x000fe20000000f00 */
[----:B------:R-:W-:Y:S01]  /*185e0*/  FADD.FTZ R2, R30, R2 ;  /* 0x000000021e027221 */ /* 0x000fe20000010000 */
[----:B------:R-:W-:Y:S01]  /*185f0*/  MOV R137, R135 ;  /* 0x0000008700897202 */ /* 0x000fe20000000f00 */
        /* <DEDUP_REMOVED lines=19> */
[----:B------:R-:W-:Y:S01]  /*18730*/  FADD.FTZ R3, R138, R3 ;  /* 0x000000038a037221 */ /* 0x000fe20000010000 */
[----:B------:R-:W-:Y:S01]  /*18740*/  MOV R138, R134 ;  /* 0x00000086008a7202 */ /* 0x000fe20000000f00 */
[----:B------:R-:W-:Y:S02]  /*18750*/  FADD.FTZ R2, R16, R10 ;  /* 0x0000000a10027221 */ /* 0x000fe40000010000 */
[C---:B------:R-:W-:Y:S04]  /*18760*/  HMMA.16816.F32.BF16 R72, R208.reuse, R216, R72 ;  /* 0x000000d8d048723c */ /* 0x040fe80000041848 */
[----:B------:R-:W-:Y:S04]  /*18770*/  FADD.FTZ R3, R251, R3 ;  /* 0x00000003fb037221 */ /* 0x000fe80000010000 */
[-C--:B------:R-:W-:Y:S04]  /*18780*/  HMMA.16816.F32.BF16 R76, R208, R218.reuse, R76 ;  /* 0x000000dad04c723c */ /* 0x080fe8000004184c */
[----:B------:R-:W-:Y:S04]  /*18790*/  FADD.FTZ R3, R250, R3 ;  /* 0x00000003fa037221 */ /* 0x000fe80000010000 */
[C---:B------:R-:W-:Y:S01]  /*187a0*/  HMMA.16816.F32.BF16 R80, R204.reuse, R218, R80 ;  /* 0x000000dacc50723c */ /* 0x040fe20000041850 */
[----:B------:R3:W-:Y:S07]  /*187b0*/  STL [R1+0xbc], R3 ;  /* 0x0000bc0301007387 */ /* 0x0007ee0000100800 */
        /* <DEDUP_REMOVED lines=13> */
[----:B------:R-:W-:Y:S01]  /*18890*/  FADD.FTZ R2, R132, R8 ;  /* 0x0000000884027221 */ /* 0x000fe20000010000 */
[----:B------:R-:W-:Y:S01]  /*188a0*/  MOV R132, R136 ;  /* 0x0000008800847202 */ /* 0x000fe20000000f00 */
        /* <DEDUP_REMOVED lines=9> */
[----:B------:R-:W-:Y:S02]  /*18940*/  FADD.FTZ R5, R248, R5 ;  /* 0x00000005f8057221 */ /* 0x000fe40000010000 */
[----:B---3--:R-:W-:Y:S02]  /*18950*/  FADD.FTZ R3, R231, R4 ;  /* 0x00000004e7037221 */ /* 0x008fe40000010000 */
[----:B------:R-:W-:Y:S01]  /*18960*/  FADD.FTZ R2, R139, R2 ;  /* 0x000000028b027221 */ /* 0x000fe20000010000 */
[----:B------:R1:W-:Y:S01]  /*18970*/  STL [R1+0xb0], R5 ;  /* 0x0000b00501007387 */ /* 0x0003e20000100800 */
[----:B------:R-:W-:Y:S03]  /*18980*/  MOV R139, R133 ;  /* 0x00000085008b7202 */ /* 0x000fe60000000f00 */
[----:B------:R1:W-:Y:S04]  /*18990*/  STL [R1+0xb4], R3 ;  /* 0x0000b40301007387 */ /* 0x0003e80000100800 */
[----:B------:R1:W-:Y:S01]  /*189a0*/  STL [R1+0xb8], R2 ;  /* 0x0000b80201007387 */ /* 0x0003e20000100800 */
[C---:B--2---:R-:W-:Y:S02]  /*189b0*/  IADD3 R0, R12.reuse, -0x1, RZ ;  /* 0xffffffff0c007810 */ /* 0x044fe40007ffe0ff */
[----:B------:R-:W-:Y:S03]  /*189c0*/  ISETP.GT.AND P0, PT, R12, RZ, PT ;  /* 0x000000ff0c00720c */ /* 0x000fe60003f04270 */
[----:B------:R1:W-:Y:S10]  /*189d0*/  STL [R1+0xa0], R0 ;  /* 0x0000a00001007387 */ /* 0x0003f40000100800 */
[----:B-1----:R-:W-:-:S05]  /*189e0*/  @P0 BRA `(.L_x_1947) ;  /* 0xffffb64000000947 */ /* 0x002fca000383ffff */
.L_x_1940:
[----:B------:R-:W-:Y:S05]  /*189f0*/  BRA.DIV ~URZ, `(.L_x_1948) ;  /* 0x000077b27f007947 */ /* 0x000fea000b800000 */
[----:B------:R-:W2:Y:S04]  /*18a00*/  LDL R0, [R1+0xbc] ;  /* 0x0000bc0001007983 */ /* 0x000ea80000100800 */
[----:B--2---:R1:W2:Y:S02]  /*18a10*/  SHFL.BFLY PT, R5, R0, 0x2, 0x1f ;  /* 0x0c401f0000057f89 */ /* 0x0042a400000e0000 */
.L_x_2022:
[----:B-1----:R-:W3:Y:S02]  /*18a20*/  LDL.LU R0, [R1+0xbc] ;  /* 0x0000bc0001007983 */ /* 0x002ee40000300800 */
[----:B--23--:R-:W-:Y:S01]  /*18a30*/  FADD.FTZ R5, R5, R0 ;  /* 0x0000000005057221 */ /* 0x00cfe20000010000 */
[----:B------:R-:W-:Y:S05]  /*18a40*/  BRA.DIV ~URZ, `(.L_x_1949) ;  /* 0x000077c27f007947 */ /* 0x000fea000b800000 */
[----:B------:R-:W2:Y:S04]  /*18a50*/  LDL.LU R2, [R1+0xb0] ;  /* 0x0000b00001027983 */ /* 0x000ea80000300800 */
[----:B------:R-:W3:Y:S04]  /*18a60*/  LDL.LU R0, [R1+0xb4] ;  /* 0x0000b40001007983 */ /* 0x000ee80000300800 */
[----:B------:R-:W4:Y:S04]  /*18a70*/  LDL.LU R8, [R1+0xb8] ;  /* 0x0000b80001087983 */ /* 0x000f280000300800 */
[----:B--2---:R-:W1:Y:S04]  /*18a80*/  SHFL.BFLY PT, R6, R2, 0x2, 0x1f ;  /* 0x0c401f0002067f89 */ /* 0x004e6800000e0000 */
[----:B---3--:R-:W2:Y:S04]  /*18a90*/  SHFL.BFLY PT, R7, R0, 0x2, 0x1f ;  /* 0x0c401f0000077f89 */ /* 0x008ea800000e0000 */
[----:B----4-:R-:W3:Y:S01]  /*18aa0*/  SHFL.BFLY PT, R9, R8, 0x2, 0x1f ;  /* 0x0c401f0008097f89 */ /* 0x010ee200000e0000 */
[----:B-1----:R-:W-:-:S02]  /*18ab0*/  FADD.FTZ R6, R6, R2 ;  /* 0x0000000206067221 */ /* 0x002fc40000010000 */
[----:B--2---:R-:W-:-:S03]  /*18ac0*/  FADD.FTZ R7, R7, R0 ;  /* 0x0000000007077221 */ /* 0x004fc60000010000 */
[----:B------:R-:W1:Y:S01]  /*18ad0*/  SHFL.BFLY PT, R2, R6, 0x1, 0x1f ;  /* 0x0c201f0006027f89 */ /* 0x000e6200000e0000 */
[----:B---3--:R-:W-:-:S03]  /*18ae0*/  FADD.FTZ R9, R9, R8 ;  /* 0x0000000809097221 */ /* 0x008fc60000010000 */
[----:B------:R-:W2:Y:S04]  /*18af0*/  SHFL.BFLY PT, R0, R5, 0x1, 0x1f ;  /* 0x0c201f0005007f89 */ /* 0x000ea800000e0000 */
[----:B------:R-:W3:Y:S04]  /*18b00*/  SHFL.BFLY PT, R3, R7, 0x1, 0x1f ;  /* 0x0c201f0007037f89 */ /* 0x000ee800000e0000 */
[----:B------:R4:W4:Y:S01]  /*18b10*/  SHFL.BFLY PT, R4, R9, 0x1, 0x1f ;  /* 0x0c201f0009047f89 */ /* 0x00092200000e0000 */
[----:B-1----:R-:W-:Y:S02]  /*18b20*/  FADD.FTZ R6, R6, R2 ;  /* 0x0000000206067221 */ /* 0x002fe40000010000 */
[----:B--2---:R-:W-:-:S02]  /*18b30*/  FADD.FTZ R5, R5, R0 ;  /* 0x0000000005057221 */ /* 0x004fc40000010000 */
[----:B---3--:R-:W-:-:S03]  /*18b40*/  FADD.FTZ R7, R7, R3 ;  /* 0x0000000307077221 */ /* 0x008fc60000010000 */
.L_x_2023:
[----:B------:R-:W-:Y:S01]  /*18b50*/  FSETP.NE.FTZ.AND P2, PT, R5, RZ, PT ;  /* 0x000000ff0500720b */ /* 0x000fe20003f55000 */
[----:B------:R-:W-:Y:S01]  /*18b60*/  CS2R R2, SRZ ;  /* 0x0000000000027805 */ /* 0x000fe2000001ff00 */
[----:B------:R-:W-:Y:S01]  /*18b70*/  FSETP.NE.FTZ.AND P1, PT, R6, RZ, PT ;  /* 0x000000ff0600720b */ /* 0x000fe20003f35000 */
[----:B----4-:R-:W-:Y:S01]  /*18b80*/  FADD.FTZ R9, R4, R9 ;  /* 0x0000000904097221 */ /* 0x010fe20000010000 */
[----:B------:R-:W-:Y:S02]  /*18b90*/  FSETP.NE.FTZ.AND P0, PT, R7, RZ, PT ;  /* 0x000000ff0700720b */ /* 0x000fe40003f15000 */
[----:B------:R-:W-:Y:S02]  /*18ba0*/  MOV R0, RZ ;  /* 0x000000ff00007202 */ /* 0x000fe40000000f00 */
[----:B------:R-:W-:Y:S02]  /*18bb0*/  FSETP.NE.FTZ.AND P3, PT, R9, RZ, PT ;  /* 0x000000ff0900720b */ /* 0x000fe40003f75000 */
[----:B------:R-:W-:-:S02]  /*18bc0*/  MOV R62, 0xff800000 ;  /* 0xff800000003e7802 */ /* 0x000fc40000000f00 */
[----:B------:R-:W-:Y:S01]  /*18bd0*/  MOV R60, 0xff800000 ;  /* 0xff800000003c7802 */ /* 0x000fe20000000f00 */
[----:B------:R-:W1:Y:S01]  /*18be0*/  @P2 MUFU.RCP R0, R5 ;  /* 0x0000000500002308 */ /* 0x000e620000001000 */
[----:B------:R-:W-:Y:S02]  /*18bf0*/  MOV R61, 0xff800000 ;  /* 0xff800000003d7802 */ /* 0x000fe40000000f00 */
[----:B------:R-:W-:Y:S02]  /*18c00*/  MOV R59, 0xff800000 ;  /* 0xff800000003b7802 */ /* 0x000fe40000000f00 */
[----:B------:R-:W-:-:S03]  /*18c10*/  @P0 MOV R11, 0x3f317218 ;  /* 0x3f317218000b0802 */ /* 0x000fc60000000f00 */
[----:B------:R-:W2:Y:S08]  /*18c20*/  @P1 MUFU.RCP R3, R6 ;  /* 0x0000000600031308 */ /* 0x000eb00000001000 */
[----:B------:R-:W3:Y:S01]  /*18c30*/  @P0 MUFU.RCP R2, R7 ;  /* 0x0000000700020308 */ /* 0x000ee20000001000 */
[C---:B-1----:R-:W-:Y:S02]  /*18c40*/  FMUL.FTZ R200, R0.reuse, R200 ;  /* 0x000000c800c87220 */ /* 0x042fe40000410000 */
[----:B------:R-:W-:-:S02]  /*18c50*/  FMUL.FTZ R55, R0, R201 ;  /* 0x000000c900377220 */ /* 0x000fc40000410000 */
[C---:B------:R-:W-:Y:S02]  /*18c60*/  FMUL.FTZ R176, R0.reuse, R176 ;  /* 0x000000b000b07220 */ /* 0x040fe40000410000 */
[C---:B------:R-:W-:Y:S01]  /*18c70*/  FMUL.FTZ R177, R0.reuse, R177 ;  /* 0x000000b100b17220 */ /* 0x040fe20000410000 */
[----:B------:R-:W1:Y:S01]  /*18c80*/  @P1 MUFU.LG2 R4, R6 ;  /* 0x0000000600041308 */ /* 0x000e620000000c00 */
[C---:B------:R-:W-:Y:S02]  /*18c90*/  FMUL.FTZ R192, R0.reuse, R192 ;  /* 0x000000c000c07220 */ /* 0x040fe40000410000 */
[C---:B------:R-:W-:Y:S02]  /*18ca0*/  FMUL.FTZ R49, R0.reuse, R193 ;  /* 0x000000c100317220 */ /* 0x040fe40000410000 */
[C---:B------:R-:W-:Y:S02]  /*18cb0*/  FMUL.FTZ R160, R0.reuse, R160 ;  /* 0x000000a000a07220 */ /* 0x040fe40000410000 */
[C---:B------:R-:W-:Y:S01]  /*18cc0*/  FMUL.FTZ R161, R0.reuse, R161 ;  /* 0x000000a100a17220 */ /* 0x040fe20000410000 */
[----:B------:R-:W4:Y:S01]  /*18cd0*/  @P0 MUFU.LG2 R6, R7 ;  /* 0x0000000700060308 */ /* 0x000f220000000c00 */
[----:B------:R-:W-:-:S02]  /*18ce0*/  FMUL.FTZ R180, R0, R180 ;  /* 0x000000b400b47220 */ /* 0x000fc40000410000 */
[C---:B------:R-:W-:Y:S02]  /*18cf0*/  FMUL.FTZ R47, R0.reuse, R181 ;  /* 0x000000b5002f7220 */ /* 0x040fe40000410000 */
[C---:B------:R-:W-:Y:S02]  /*18d00*/  FMUL.FTZ R148, R0.reuse, R148 ;  /* 0x0000009400947220 */ /* 0x040fe40000410000 */
[C---:B------:R-:W-:Y:S01]  /*18d10*/  FMUL.FTZ R43, R0.reuse, R149 ;  /* 0x00000095002b7220 */ /* 0x040fe20000410000 */
[----:B------:R5:W1:Y:S01]  /*18d20*/  @P2 MUFU.LG2 R8, R5 ;  /* 0x0000000500082308 */ /* 0x000a620000000c00 */
[C---:B------:R-:W-:Y:S02]  /*18d30*/  FMUL.FTZ R164, R0.reuse, R164 ;  /* 0x000000a400a47220 */ /* 0x040fe40000410000 */
[C---:B------:R-:W-:Y:S02]  /*18d40*/  FMUL.FTZ R42, R0.reuse, R165 ;  /* 0x000000a5002a7220 */ /* 0x040fe40000410000 */
[----:B------:R-:W-:-:S02]  /*18d50*/  FMUL.FTZ R140, R0, R140 ;  /* 0x0000008c008c7220 */ /* 0x000fc40000410000 */
[C---:B------:R-:W-:Y:S02]  /*18d60*/  FMUL.FTZ R39, R0.reuse, R141 ;  /* 0x0000008d00277220 */ /* 0x040fe40000410000 */
[C---:B------:R-:W-:Y:S02]  /*18d70*/  FMUL.FTZ R68, R0.reuse, R68 ;  /* 0x0000004400447220 */ /* 0x040fe40000410000 */
[C---:B------:R-:W-:Y:S02]  /*18d80*/  FMUL.FTZ R36, R0.reuse, R69 ;  /* 0x0000004500247220 */ /* 0x040fe40000410000 */
[C---:B------:R-:W-:Y:S02]  /*18d90*/  FMUL.FTZ R80, R0.reuse, R80 ;  /* 0x0000005000507220 */ /* 0x040fe40000410000 */
[C---:B------:R-:W-:Y:S01]  /*18da0*/  FMUL.FTZ R33, R0.reuse, R81 ;  /* 0x0000005100217220 */ /* 0x040fe20000410000 */
[----:B-----5:R-:W-:Y:S01]  /*18db0*/  @P2 MOV R5, 0x3f317218 ;  /* 0x3f31721800052802 */ /* 0x020fe20000000f00 */
        /* <DEDUP_REMOVED lines=79> */
[----:B------:R-:W2:Y:S01]  /*192b0*/  @P3 MUFU.LG2 R2, R9 ;  /* 0x0000000900023308 */ /* 0x000ea20000000c00 */
[----:B-1----:R-:W-:Y:S02]  /*192c0*/  @P1 FMUL.FTZ R7, R4, 0.69314718246459960938 ;  /* 0x3f31721804071820 */ /* 0x002fe40000410000 */
[----:B------:R-:W-:Y:S02]  /*192d0*/  @P1 FMUL.FTZ R4, R3, c[0x0][0x2d0] ;  /* 0x0000b40003041a20 */ /* 0x000fe40000410000 */
[----:B----4-:R-:W-:-:S02]  /*192e0*/  @P0 FMUL.FTZ R6, R6, 0.69314718246459960938 ;  /* 0x3f31721806060820 */ /* 0x010fc40000410000 */
[----:B------:R-:W-:Y:S02]  /*192f0*/  @P0 FMUL.FTZ R3, R11, c[0x0][0x2d0] ;  /* 0x0000b4000b030a20 */ /* 0x000fe40000410000 */
[----:B------:R-:W-:Y:S02]  /*19300*/  @P2 FMUL.FTZ R8, R8, 0.69314718246459960938 ;  /* 0x3f31721808082820 */ /* 0x000fe40000410000 */
[----:B------:R-:W-:Y:S01]  /*19310*/  @P0 FFMA.FTZ R62, R3, R134, R6 ;  /* 0x00000086033e0223 */ /* 0x000fe20000010006 */
[----:B------:R-:W-:Y:S01]  /*19320*/  @P3 MOV R3, 0x3f317218 ;  /* 0x3f31721800033802 */ /* 0x000fe20000000f00 */
[----:B------:R-:W-:Y:S01]  /*19330*/  @P2 FMUL.FTZ R5, R5, c[0x0][0x2d0] ;  /* 0x0000b40005052a20 */ /* 0x000fe20000410000 */
[----:B------:R-:W-:Y:S01]  /*19340*/  PLOP3.LUT P0, PT, PT, PT, PT, 0x8, 0x0 ;  /* 0x000000000000781c */ /* 0x000fe20003f0e170 */
[----:B------:R-:W-:Y:S02]  /*19350*/  @P1 FFMA.FTZ R61, R4, R135, R7 ;  /* 0x00000087043d1223 */ /* 0x000fe40000010007 */
[----:B--2---:R-:W-:-:S02]  /*19360*/  @P3 FMUL.FTZ R2, R2, 0.69314718246459960938 ;  /* 0x3f31721802023820 */ /* 0x004fc40000410000 */
        /* <DEDUP_REMOVED lines=35> */
.L_x_1893:
[----:B------:R-:W-:Y:S05]  /*195a0*/  @P0 BRA `(.L_x_1950) ;  /* 0x00001c6000000947 */ /* 0x000fea0003800000 */
[----:B------:R-:W2:Y:S01]  /*195b0*/  LDL R65, [R1+0x108] ;  /* 0x0001080001417983 */ /* 0x000ea20000100800 */
[----:B------:R-:W-:Y:S01]  /*195c0*/  WARPSYNC 0xffffffff ;  /* 0xffffffff00007948 */ /* 0x000fe20003800000 */
[----:B------:R-:W-:-:S02]  /*195d0*/  F2FP.BF16.PACK_AB R55, R55, R200 ;  /* 0x000000c83737723e */ /* 0x000fc400000010ff */
[----:B------:R-:W3:Y:S01]  /*195e0*/  S2R R64, SR_TID.X ;  /* 0x0000000000407919 */ /* 0x000ee20000002100 */
        /* <DEDUP_REMOVED lines=12> */
[----:B---3--:R-:W-:Y:S02]  /*196b0*/  SHF.R.S32.HI R63, RZ, 0x1f, R64 ;  /* 0x0000001fff3f7819 */ /* 0x008fe40000011440 */
[----:B------:R-:W-:Y:S02]  /*196c0*/  F2FP.BF16.PACK_AB R170, R171, R170 ;  /* 0x000000aaabaa723e */ /* 0x000fe400000010ff */
[CC--:B------:R-:W-:Y:S02]  /*196d0*/  LEA.HI R2, R63.reuse, R64.reuse, RZ, 0x2 ;  /* 0x000000403f027211 */ /* 0x0c0fe400078f10ff */
[----:B------:R-:W-:Y:S02]  /*196e0*/  LEA.HI R58, R63, R64, RZ, 0x5 ;  /* 0x000000403f3a7211 */ /* 0x000fe400078f28ff */
[--C-:B-1----:R-:W-:Y:S02]  /*196f0*/  SHF.R.S32.HI R4, RZ, 0x2, R2.reuse ;  /* 0x00000002ff047819 */ /* 0x102fe40000011402 */
[----:B------:R-:W-:-:S02]  /*19700*/  SHF.R.S32.HI R0, RZ, 0x1f, R2 ;  /* 0x0000001fff007819 */ /* 0x000fc40000011402 */
[----:B------:R-:W-:Y:S02]  /*19710*/  SHF.R.S32.HI R57, RZ, 0x5, R58 ;  /* 0x00000005ff397819 */ /* 0x000fe4000001143a */
        /* <DEDUP_REMOVED lines=94> */
[----:B------:R-:W-:-:S03]  /*19d00*/  ISETP.NE.U32.AND P0, PT, RZ, c[0x0][0x500], PT ;  /* 0x00014000ff007a0c */ /* 0x000fc60003f05070 */
[----:B------:R1:W-:Y:S01]  /*19d10*/  STS [R8+0x400], R5 ;  /* 0x0004000508007388 */ /* 0x0003e20000000800 */
[----:B------:R-:W-:Y:S02]  /*19d20*/  ISETP.NE.AND.EX P1, PT, RZ, c[0x0][0x504], PT, P0 ;  /* 0x00014100ff007a0c */ /* 0x000fe40003f25300 */
[----:B------:R-:W-:Y:S01]  /*19d30*/  ISETP.NE.U32.AND P0, PT, RZ, c[0x0][0x508], PT ;  /* 0x00014200ff007a0c */ /* 0x000fe20003f05070 */
[----:B------:R-:W-:Y:S03]  /*19d40*/  STS [R8], R43 ;  /* 0x0000002b08007388 */ /* 0x000fe60000000800 */
[----:B------:R-:W-:Y:S01]  /*19d50*/  ISETP.NE.AND.EX P0, PT, RZ, c[0x0][0x50c], PT, P0 ;  /* 0x00014300ff007a0c */ /* 0x000fe20003f05300 */
        /* <DEDUP_REMOVED lines=61> */
.L_x_1951:
[----:B-1----:R-:W-:Y:S01]  /*1a130*/  LOP3.LUT R0, R58, 0xffffffe0, RZ, 0xc0, !PT ;  /* 0xffffffe03a007812 */ /* 0x002fe200078ec0ff */
[----:B------:R-:W1:Y:S01]  /*1a140*/  S2R R11, SR_CTAID.Y ;  /* 0x00000000000b7919 */ /* 0x000e620000002600 */
[C---:B------:R-:W-:Y:S01]  /*1a150*/  LEA.HI R4, R21.reuse, R21, RZ, 0x1 ;  /* 0x0000001515047211 */ /* 0x040fe200078f08ff */
        /* <DEDUP_REMOVED lines=147> */
.L_x_1953:
[----:B--234-:R-:W-:Y:S05]  /*1aa90*/  BSYNC B0 ;  /* 0x0000000000007941 */ /* 0x01cfea0003800000 */
.L_x_1952:
        /* <DEDUP_REMOVED lines=16> */
.L_x_1955:
[----:B------:R-:W-:Y:S05]  /*1aba0*/  BSYNC B0 ;  /* 0x0000000000007941 */ /* 0x000fea0003800000 */
.L_x_1954:
        /* <DEDUP_REMOVED lines=16> */
.L_x_1957:
[----:B------:R-:W-:Y:S05]  /*1acb0*/  BSYNC B0 ;  /* 0x0000000000007941 */ /* 0x000fea0003800000 */
.L_x_1956:
        /* <DEDUP_REMOVED lines=16> */
.L_x_1959:
[----:B------:R-:W-:Y:S05]  /*1adc0*/  BSYNC B0 ;  /* 0x0000000000007941 */ /* 0x000fea0003800000 */
.L_x_1958:
        /* <DEDUP_REMOVED lines=16> */
.L_x_1961:
[----:B------:R-:W-:Y:S05]  /*1aed0*/  BSYNC B0 ;  /* 0x0000000000007941 */ /* 0x000fea0003800000 */
.L_x_1960:
        /* <DEDUP_REMOVED lines=16> */
.L_x_1963:
[----:B------:R-:W-:Y:S05]  /*1afe0*/  BSYNC B0 ;  /* 0x0000000000007941 */ /* 0x000fea0003800000 */
.L_x_1962:
        /* <DEDUP_REMOVED lines=16> */
.L_x_1965:
[----:B------:R-:W-:Y:S05]  /*1b0f0*/  BSYNC B0 ;  /* 0x0000000000007941 */ /* 0x000fea0003800000 */
.L_x_1964:
        /* <DEDUP_REMOVED lines=17> */
.L_x_1950:
[----:B------:R-:W2:Y:S01]  /*1b210*/  LDL R8, [R1+0x108] ;  /* 0x0001080001087983 */ /* 0x000ea20000100800 */
[----:B------:R-:W-:Y:S01]  /*1b220*/  ISETP.NE.U32.AND P1, PT, RZ, c[0x0][0x508], PT ;  /* 0x00014200ff007a0c */ /* 0x000fe20003f25070 */
[----:B-1----:R-:W-:Y:S01]  /*1b230*/  IMAD.MOV.U32 R4, RZ, RZ, 0x4 ;  /* 0x00000004ff047424 */ /* 0x002fe200078e00ff */
        /* <DEDUP_REMOVED lines=16> */
.L_x_1966:
[----:B-1----:R-:W1:Y:S01]  /*1b340*/  S2R R11, SR_TID.X ;  /* 0x00000000000b7919 */ /* 0x002e620000002100 */
[----:B------:R-:W-:Y:S01]  /*1b350*/  SHF.R.S32.HI R0, RZ, 0x1f, R8 ;  /* 0x0000001fff007819 */ /* 0x000fe20000011408 */
[----:B------:R-:W-:Y:S01]  /*1b360*/  BSSY B0, `(.L_x_1967) ;  /* 0x0000029000007945 */ /* 0x000fe20003800000 */
[----:B------:R-:W-:Y:S01]  /*1b370*/  SEL R9, R8, RZ, !P0 ;  /* 0x000000ff08097207 */ /* 0x000fe20004000000 */
[----:B------:R-:W2:Y:S01]  /*1b380*/  S2R R2, SR_CTAID.Y ;  /* 0x0000000000027919 */ /* 0x000ea20000002600 */
[----:B------:R-:W-:-:S03]  /*1b390*/  SEL R10, R0, RZ, !P0 ;  /* 0x000000ff000a7207 */ /* 0x000fc60004000000 */
[----:B------:R-:W3:Y:S04]  /*1b3a0*/  S2R R13, SR_CTAID.X ;  /* 0x00000000000d7919 */ /* 0x000ee80000002500 */
[----:B------:R-:W4:Y:S01]  /*1b3b0*/  S2R R14, SR_CTAID.Y ;  /* 0x00000000000e7919 */ /* 0x000f220000002600 */
[----:B-1----:R-:W-:Y:S02]  /*1b3c0*/  ISETP.GE.AND P1, PT, R11, 0x80, PT ;  /* 0x000000800b00780c */ /* 0x002fe40003f26270 */
[----:B--2---:R-:W-:-:S11]  /*1b3d0*/  SHF.R.S32.HI R15, RZ, 0x1f, R2 ;  /* 0x0000001fff0f7819 */ /* 0x004fd60000011402 */
[----:B------:R-:W-:Y:S05]  /*1b3e0*/  @P1 BRA `(.L_x_1968) ;  /* 0x0000020000001947 */ /* 0x000fea0003800000 */
[----:B---345:R-:W-:Y:S01]  /*1b3f0*/  IMAD R0, R12, c[0x0][0x4e8], RZ ;  /* 0x00013a000c007a24 */ /* 0x038fe200078e02ff */
[----:B------:R-:W-:-:S04]  /*1b400*/  LEA R8, R13, R11, 0x7 ;  /* 0x0000000b0d087211 */ /* 0x000fc800078e38ff */
        /* <DEDUP_REMOVED lines=30> */
.L_x_1968:
[----:B---34-:R-:W-:Y:S05]  /*1b5f0*/  BSYNC B0 ;  /* 0x0000000000007941 */ /* 0x018fea0003800000 */
.L_x_1967:
[----:B-1----:R-:W-:Y:S01]  /*1b600*/  SHF.R.S32.HI R4, RZ, 0x1f, R11 ;  /* 0x0000001fff047819 */ /* 0x002fe2000001140b */
[----:B------:R-:W-:Y:S01]  /*1b610*/  IMAD R0, R7, c[0x0][0x3a0], RZ ;  /* 0x0000e80007007a24 */ /* 0x000fe200078e02ff */
[----:B------:R-:W-:Y:S01]  /*1b620*/  MOV R5, c[0x0][0x4e8] ;  /* 0x00013a0000057a02 */ /* 0x000fe20000000f00 */
[----:B------:R-:W-:Y:S01]  /*1b630*/  IMAD.WIDE.U32 R2, R6, c[0x0][0x3a0], RZ ;  /* 0x0000e80006027a25 */ /* 0x000fe200078e00ff */
[----:B------:R-:W-:Y:S02]  /*1b640*/  LEA.HI R4, R4, R11, RZ, 0x3 ;  /* 0x0000000b04047211 */ /* 0x000fe400078f18ff */
[----:B------:R-:W-:Y:S01]  /*1b650*/  ISETP.NE.AND P0, PT, R5, 0x1, PT ;  /* 0x000000010500780c */ /* 0x000fe20003f05270 */
[----:B------:R-:W-:Y:S01]  /*1b660*/  IMAD R6, R6, c[0x0][0x3a4], R0 ;  /* 0x0000e90006067a24 */ /* 0x000fe200078e0200 */
[----:B------:R-:W-:Y:S01]  /*1b670*/  LOP3.LUT R0, R4, 0xfffffff8, RZ, 0xc0, !PT ;  /* 0xfffffff804007812 */ /* 0x000fe200078ec0ff */
[----:B------:R-:W-:Y:S01]  /*1b680*/  IMAD R5, R10, c[0x0][0x3f0], RZ ;  /* 0x0000fc000a057a24 */ /* 0x000fe200078e02ff */
[----:B------:R-:W-:-:S02]  /*1b690*/  SHF.R.S32.HI R8, RZ, 0x3, R4 ;  /* 0x00000003ff087819 */ /* 0x000fc40000011404 */
[----:B------:R-:W-:Y:S01]  /*1b6a0*/  IADD3 R7, -R0, R11, RZ ;  /* 0x0000000b00077210 */ /* 0x000fe20007ffe1ff */
[----:B------:R-:W-:Y:S01]  /*1b6b0*/  IMAD R0, R15, c[0x0][0x3e8], RZ ;  /* 0x0000fa000f007a24 */ /* 0x000fe200078e02ff */
[----:B------:R-:W-:Y:S01]  /*1b6c0*/  IADD3 R3, R3, R6, RZ ;  /* 0x0000000603037210 */ /* 0x000fe20007ffe0ff */
[----:B------:R-:W-:Y:S02]  /*1b6d0*/  IMAD R5, R9, c[0x0][0x3f4], R5 ;  /* 0x0000fd0009057a24 */ /* 0x000fe400078e0205 */
[----:B------:R-:W-:Y:S01]  /*1b6e0*/  IMAD R4, R7, 0x10, R8 ;  /* 0x0000001007047824 */ /* 0x000fe200078e0208 */
[C---:B------:R-:W-:Y:S01]  /*1b6f0*/  LEA R8, R13.reuse, R8, 0x7 ;  /* 0x000000080d087211 */ /* 0x040fe200078e38ff */
[C---:B------:R-:W-:Y:S02]  /*1b700*/  IMAD R0, R14.reuse, c[0x0][0x3ec], R0 ;  /* 0x0000fb000e007a24 */ /* 0x040fe400078e0200 */
[----:B------:R-:W-:Y:S01]  /*1b710*/  IMAD.WIDE.U32 R2, R14, c[0x0][0x3e8], R2 ;  /* 0x0000fa000e027a25 */ /* 0x000fe200078e0002 */
[----:B------:R-:W-:-:S04]  /*1b720*/  LEA R4, R13, R4, 0x7 ;  /* 0x000000040d047211 */ /* 0x000fc800078e38ff */
        /* <DEDUP_REMOVED lines=24> */
.L_x_2024:
[----:B------:R-:W-:Y:S05]  /*1b8b0*/  BRA.DIV ~URZ, `(.L_x_1970) ;  /* 0x00004c327f007947 */ /* 0x000fea000b800000 */
[----:B------:R3:W4:Y:S02]  /*1b8c0*/  SHFL.IDX PT, R2, R11, RZ, 0x181f ;  /* 0x00181fff0b027589 */ /* 0x00072400000e0000 */
.L_x_2025:
        /* <DEDUP_REMOVED lines=14> */
.L_x_1972:
[----:B------:R-:W-:Y:S05]  /*1b9b0*/  BSYNC B0 ;  /* 0x0000000000007941 */ /* 0x000fea0003800000 */
.L_x_1971:
[----:B------:R-:W-:Y:S05]  /*1b9c0*/  BRA.DIV ~URZ, `(.L_x_1973) ;  /* 0x00004b927f007947 */ /* 0x000fea000b800000 */
[----:B------:R1:W2:Y:S04]  /*1b9d0*/  SHFL.IDX PT, R0, R9, 0x1, 0x181f ;  /* 0x00381f0009007f89 */ /* 0x0002a800000e0000 */
[----:B--2-4-:R1:W2:Y:S02]  /*1b9e0*/  SHFL.IDX PT, R2, R11, 0x1, 0x181f ;  /* 0x00381f000b027f89 */ /* 0x0142a400000e0000 */
.L_x_2026:
        /* <DEDUP_REMOVED lines=14> */
.L_x_1975:
[----:B------:R-:W-:Y:S05]  /*1bad0*/  BSYNC B0 ;  /* 0x0000000000007941 */ /* 0x000fea0003800000 */
.L_x_1974:
[----:B------:R-:W-:Y:S05]  /*1bae0*/  BRA.DIV ~URZ, `(.L_x_1976) ;  /* 0x00004b627f007947 */ /* 0x000fea000b800000 */
[----:B------:R4:W1:Y:S02]  /*1baf0*/  SHFL.IDX PT, R0, R9, 0x2, 0x181f ;  /* 0x00581f0009007f89 */ /* 0x00086400000e0000 */
.L_x_2027:
[----:B------:R-:W-:Y:S05]  /*1bb00*/  BRA.DIV ~URZ, `(.L_x_1977) ;  /* 0x00004bc27f007947 */ /* 0x000fea000b800000 */
[----:B--2---:R2:W3:Y:S02]  /*1bb10*/  SHFL.IDX PT, R2, R11, 0x2, 0x181f ;  /* 0x00581f000b027f89 */ /* 0x0044e400000e0000 */
.L_x_2028:
        /* <DEDUP_REMOVED lines=14> */
.L_x_1979:
[----:B------:R-:W-:Y:S05]  /*1bc00*/  BSYNC B0 ;  /* 0x0000000000007941 */ /* 0x000fea0003800000 */
.L_x_1978:
[----:B------:R-:W-:Y:S05]  /*1bc10*/  BRA.DIV ~URZ, `(.L_x_1980) ;  /* 0x00004b327f007947 */ /* 0x000fea000b800000 */
[----:B------:R1:W2:Y:S04]  /*1bc20*/  SHFL.IDX PT, R0, R9, 0x3, 0x181f ;  /* 0x00781f0009007f89 */ /* 0x0002a800000e0000 */
[----:B-1-3--:R1:W3:Y:S02]  /*1bc30*/  SHFL.IDX PT, R2, R11, 0x3, 0x181f ;  /* 0x00781f000b027f89 */ /* 0x00a2e400000e0000 */
.L_x_2029:
        /* <DEDUP_REMOVED lines=14> */
.L_x_1982:
[----:B------:R-:W-:Y:S05]  /*1bd20*/  BSYNC B0 ;  /* 0x0000000000007941 */ /* 0x000fea0003800000 */
.L_x_1981:
[----:B------:R-:W-:Y:S05]  /*1bd30*/  BRA.DIV ~URZ, `(.L_x_1983) ;  /* 0x00004b027f007947 */ /* 0x000fea000b800000 */
[----:B------:R1:W2:Y:S02]  /*1bd40*/  SHFL.IDX PT, R0, R9, 0x4, 0x181f ;  /* 0x00981f0009007f89 */ /* 0x0002a400000e0000 */
.L_x_2030:
[----:B------:R-:W-:Y:S05]  /*1bd50*/  BRA.DIV ~URZ, `(.L_x_1984) ;  /* 0x00004b627f007947 */ /* 0x000fea000b800000 */
[----:B--23--:R2:W3:Y:S02]  /*1bd60*/  SHFL.IDX PT, R2, R11, 0x4, 0x181f ;  /* 0x00981f000b027f89 */ /* 0x00c4e400000e0000 */
.L_x_2031:
        /* <DEDUP_REMOVED lines=14> */
.L_x_1986:
[----:B------:R-:W-:Y:S05]  /*1be50*/  BSYNC B0 ;  /* 0x0000000000007941 */ /* 0x000fea0003800000 */
.L_x_1985:
[----:B------:R-:W-:Y:S05]  /*1be60*/  BRA.DIV ~URZ, `(.L_x_1987) ;  /* 0x00004ad27f007947 */ /* 0x000fea000b800000 */
[----:B------:R1:W2:Y:S04]  /*1be70*/  SHFL.IDX PT, R0, R9, 0x5, 0x181f ;  /* 0x00b81f0009007f89 */ /* 0x0002a800000e0000 */
[----:B---3--:R1:W3:Y:S02]  /*1be80*/  SHFL.IDX PT, R2, R11, 0x5, 0x181f ;  /* 0x00b81f000b027f89 */ /* 0x0082e400000e0000 */
.L_x_2032:
        /* <DEDUP_REMOVED lines=14> */
.L_x_1989:
[----:B------:R-:W-:Y:S05]  /*1bf70*/  BSYNC B0 ;  /* 0x0000000000007941 */ /* 0x000fea0003800000 */
.L_x_1988:
[----:B------:R-:W-:Y:S05]  /*1bf80*/  BRA.DIV ~URZ, `(.L_x_1990) ;  /* 0x00004aa27f007947 */ /* 0x000fea000b800000 */
[----:B------:R1:W2:Y:S02]  /*1bf90*/  SHFL.IDX PT, R0, R9, 0x6, 0x181f ;  /* 0x00d81f0009007f89 */ /* 0x0002a400000e0000 */
.L_x_2033:
[----:B------:R-:W-:Y:S05]  /*1bfa0*/  BRA.DIV ~URZ, `(.L_x_1991) ;  /* 0x00004b027f007947 */ /* 0x000fea000b800000 */
[----:B--23--:R2:W3:Y:S02]  /*1bfb0*/  SHFL.IDX PT, R2, R11, 0x6, 0x181f ;  /* 0x00d81f000b027f89 */ /* 0x00c4e400000e0000 */
.L_x_2034:
        /* <DEDUP_REMOVED lines=14> */
.L_x_1993:
[----:B------:R-:W-:Y:S05]  /*1c0a0*/  BSYNC B0 ;  /* 0x0000000000007941 */ /* 0x000fea0003800000 */
.L_x_1992:
[----:B------:R-:W-:Y:S05]  /*1c0b0*/  BRA.DIV ~URZ, `(.L_x_1994) ;  /* 0x00004a727f007947 */ /* 0x000fea000b800000 */
[----:B------:R1:W2:Y:S04]  /*1c0c0*/  SHFL.IDX PT, R0, R9, 0x7, 0x181f ;  /* 0x00f81f0009007f89 */ /* 0x0002a800000e0000 */
[----:B---3--:R1:W3:Y:S02]  /*1c0d0*/  SHFL.IDX PT, R2, R11, 0x7, 0x181f ;  /* 0x00f81f000b027f89 */ /* 0x0082e400000e0000 */
.L_x_2035:
        /* <DEDUP_REMOVED lines=15> */
.L_x_1894:
[----:B------:R1:W-:Y:S01]  /*1c1d0*/  STL [R1+0xa8], RZ ;  /* 0x0000a8ff01007387 */ /* 0x0003e20000100800 */
[----:B------:R-:W-:Y:S01]  /*1c1e0*/  IMAD.MOV.U32 R54, RZ, RZ, R5 ;  /* 0x000000ffff367224 */ /* 0x000fe200078e0005 */
[----:B------:R-:W-:Y:S02]  /*1c1f0*/  MOV R3, 0x181f ;  /* 0x0000181f00037802 */ /* 0x000fe40000000f00 */
[----:B------:R-:W-:Y:S02]  /*1c200*/  MOV R2, 0x1c220 ;  /* 0x0001c22000027802 */ /* 0x000fe40000000f00 */
[----:B-1---5:R-:W-:Y:S05]  /*1c210*/  CALL.REL.NOINC `($__internal_7_$__cuda_sm70_shflsync_idx_p) ;  /* 0x0001093000007944 */ /* 0x022fea0003c00000 */
[----:B-----5:R-:W-:Y:S01]  /*1c220*/  MOV R0, R37 ;  /* 0x0000002500007202 */ /* 0x020fe20000000f00 */
[----:B-1----:R-:W-:Y:S05]  /*1c230*/  BRA `(.L_x_1995) ;  /* 0xfffec35000007947 */ /* 0x002fea000383ffff */
.L_x_1895:
[----:B------:R3:W-:Y:S01]  /*1c240*/  STL [R1+0xa8], RZ ;  /* 0x0000a8ff01007387 */ /* 0x0007e20000100800 */
[----:B------:R-:W-:Y:S01]  /*1c250*/  IMAD.MOV.U32 R54, RZ, RZ, R10 ;  /* 0x000000ffff367224 */ /* 0x000fe200078e000a */
[----:B------:R-:W-:Y:S02]  /*1c260*/  MOV R3, 0x181f ;  /* 0x0000181f00037802 */ /* 0x000fe40000000f00 */
[----:B------:R-:W-:-:S02]  /*1c270*/  MOV R2, 0x1c290 ;  /* 0x0001c29000027802 */ /* 0x000fc40000000f00 */
[----:B-123-5:R-:W-:Y:S05]  /*1c280*/  CALL.REL.NOINC `($__internal_7_$__cuda_sm70_shflsync_idx_p) ;  /* 0x000108c000007944 */ /* 0x02efea0003c00000 */
[----:B------:R-:W-:Y:S01]  /*1c290*/  MOV R2, R37 ;  /* 0x0000002500027202 */ /* 0x000fe20000000f00 */
[----:B-1---5:R-:W-:Y:S05]  /*1c2a0*/  BRA `(.L_x_1996) ;  /* 0xfffec30000007947 */ /* 0x022fea000383ffff */
.L_x_1898:
[----:B-1----:R-:W-:Y:S01]  /*1c2b0*/  MOV R0, 0x1 ;  /* 0x0000000100007802 */ /* 0x002fe20000000f00 */
[----:B------:R-:W-:Y:S01]  /*1c2c0*/  IMAD.MOV.U32 R54, RZ, RZ, R5 ;  /* 0x000000ffff367224 */ /* 0x000fe200078e0005 */
[----:B----4-:R-:W-:Y:S01]  /*1c2d0*/  MOV R2, 0x1c310 ;  /* 0x0001c31000027802 */ /* 0x010fe20000000f00 */
[----:B------:R-:W-:-:S02]  /*1c2e0*/  IMAD.MOV.U32 R3, RZ, RZ, 0x181f ;  /* 0x0000181fff037424 */ /* 0x000fc400078e00ff */
[----:B------:R1:W-:Y:S04]  /*1c2f0*/  STL [R1+0xa8], R0 ;  /* 0x0000a80001007387 */ /* 0x0003e80000100800 */
[----:B-1-3-5:R-:W-:Y:S05]  /*1c300*/  CALL.REL.NOINC `($__internal_7_$__cuda_sm70_shflsync_idx_p) ;  /* 0x0001084000007944 */ /* 0x02afea0003c00000 */
[----:B------:R-:W-:Y:S01]  /*1c310*/  MOV R4, 0x1 ;  /* 0x0000000100047802 */ /* 0x000fe20000000f00 */
[----:B-----5:R-:W-:Y:S01]  /*1c320*/  IMAD.MOV.U32 R0, RZ, RZ, R37 ;  /* 0x000000ffff007224 */ /* 0x020fe200078e0025 */
[----:B------:R-:W-:Y:S01]  /*1c330*/  MOV R3, 0x181f ;  /* 0x0000181f00037802 */ /* 0x000fe20000000f00 */
[----:B------:R-:W-:Y:S01]  /*1c340*/  IMAD.MOV.U32 R54, RZ, RZ, R10 ;  /* 0x000000ffff367224 */ /* 0x000fe200078e000a */
[----:B------:R-:W-:Y:S01]  /*1c350*/  MOV R2, 0x1c380 ;  /* 0x0001c38000027802 */ /* 0x000fe20000000f00 */
[----:B------:R2:W-:Y:S04]  /*1c360*/  STL [R1+0xa8], R4 ;  /* 0x0000a80401007387 */ /* 0x0005e80000100800 */
[----:B-12---:R-:W-:Y:S05]  /*1c370*/  CALL.REL.NOINC `($__internal_7_$__cuda_sm70_shflsync_idx_p) ;  /* 0x000107d000007944 */ /* 0x006fea0003c00000 */
[----:B------:R-:W-:Y:S01]  /*1c380*/  MOV R2, R37 ;  /* 0x0000002500027202 */ /* 0x000fe20000000f00 */
[----:B-1---5:R-:W-:Y:S05]  /*1c390*/  BRA `(.L_x_1997) ;  /* 0xfffec37000007947 */ /* 0x022fea000383ffff */
.L_x_1901:
[----:B--2---:R-:W-:Y:S01]  /*1c3a0*/  MOV R0, 0x2 ;  /* 0x0000000200007802 */ /* 0x004fe20000000f00 */
[----:B------:R-:W-:Y:S01]  /*1c3b0*/  IMAD.MOV.U32 R54, RZ, RZ, R5 ;  /* 0x000000ffff367224 */ /* 0x000fe200078e0005 */
[----:B----4-:R-:W-:Y:S01]  /*1c3c0*/  MOV R2, 0x1c400 ;  /* 0x0001c40000027802 */ /* 0x010fe20000000f00 */
[----:B------:R-:W-:Y:S02]  /*1c3d0*/  IMAD.MOV.U32 R3, RZ, RZ, 0x181f ;  /* 0x0000181fff037424 */ /* 0x000fe400078e00ff */
[----:B------:R2:W-:Y:S04]  /*1c3e0*/  STL [R1+0xa8], R0 ;  /* 0x0000a80001007387 */ /* 0x0005e80000100800 */
[----:B-123-5:R-:W-:Y:S05]  /*1c3f0*/  CALL.REL.NOINC `($__internal_7_$__cuda_sm70_shflsync_idx_p) ;  /* 0x0001075000007944 */ /* 0x02efea0003c00000 */
[----:B-----5:R-:W-:Y:S01]  /*1c400*/  MOV R0, R37 ;  /* 0x0000002500007202 */ /* 0x020fe20000000f00 */
[----:B-1----:R-:W-:Y:S05]  /*1c410*/  BRA `(.L_x_1998) ;  /* 0xfffec42000007947 */ /* 0x002fea000383ffff */
.L_x_1902:
[----:B------:R-:W-:Y:S01]  /*1c420*/  MOV R4, 0x2 ;  /* 0x0000000200047802 */ /* 0x000fe20000000f00 */
[----:B------:R-:W-:Y:S01]  /*1c430*/  IMAD.MOV.U32 R54, RZ, RZ, R10 ;  /* 0x000000ffff367224 */ /* 0x000fe200078e000a */
[----:B----4-:R-:W-:Y:S01]  /*1c440*/  MOV R2, 0x1c480 ;  /* 0x0001c48000027802 */ /* 0x010fe20000000f00 */
[----:B------:R-:W-:-:S02]  /*1c450*/  IMAD.MOV.U32 R3, RZ, RZ, 0x181f ;  /* 0x0000181fff037424 */ /* 0x000fc400078e00ff */
[----:B------:R4:W-:Y:S04]  /*1c460*/  STL [R1+0xa8], R4 ;  /* 0x0000a80401007387 */ /* 0x0009e80000100800 */
[----:B-12345:R-:W-:Y:S05]  /*1c470*/  CALL.REL.NOINC `($__internal_7_$__cuda_sm70_shflsync_idx_p) ;  /* 0x000106d000007944 */ /* 0x03efea0003c00000 */
[----:B------:R-:W-:Y:S01]  /*1c480*/  MOV R2, R37 ;  /* 0x0000002500027202 */ /* 0x000fe20000000f00 */
[----:B-1---5:R-:W-:Y:S05]  /*1c490*/  BRA `(.L_x_1999) ;  /* 0xfffec3c000007947 */ /* 0x022fea000383ffff */
.L_x_1905:
[----:B-1----:R-:W-:Y:S01]  /*1c4a0*/  MOV R0, 0x3 ;  /* 0x0000000300007802 */ /* 0x002fe20000000f00 */
[----:B------:R-:W-:Y:S01]  /*1c4b0*/  IMAD.MOV.U32 R54, RZ, RZ, R5 ;  /* 0x000000ffff367224 */ /* 0x000fe200078e0005 */
[----:B--2---:R-:W-:Y:S01]  /*1c4c0*/  MOV R2, 0x1c500 ;  /* 0x0001c50000027802 */ /* 0x004fe20000000f00 */
[----:B------:R-:W-:Y:S02]  /*1c4d0*/  IMAD.MOV.U32 R3, RZ, RZ, 0x181f ;  /* 0x0000181fff037424 */ /* 0x000fe400078e00ff */
[----:B------:R1:W-:Y:S04]  /*1c4e0*/  STL [R1+0xa8], R0 ;  /* 0x0000a80001007387 */ /* 0x0003e80000100800 */
[----:B-1-345:R-:W-:Y:S05]  /*1c4f0*/  CALL.REL.NOINC `($__internal_7_$__cuda_sm70_shflsync_idx_p) ;  /* 0x0001065000007944 */ /* 0x03afea0003c00000 */
        /* <DEDUP_REMOVED lines=9> */
.L_x_1908:
[----:B--2---:R-:W-:Y:S01]  /*1c590*/  MOV R0, 0x4 ;  /* 0x0000000400007802 */ /* 0x004fe20000000f00 */
[----:B------:R-:W-:Y:S01]  /*1c5a0*/  IMAD.MOV.U32 R54, RZ, RZ, R5 ;  /* 0x000000ffff367224 */ /* 0x000fe200078e0005 */
[----:B------:R-:W-:Y:S01]  /*1c5b0*/  MOV R2, 0x1c5f0 ;  /* 0x0001c5f000027802 */ /* 0x000fe20000000f00 */
[----:B------:R-:W-:-:S02]  /*1c5c0*/  IMAD.MOV.U32 R3, RZ, RZ, 0x181f ;  /* 0x0000181fff037424 */ /* 0x000fc400078e00ff */
[----:B------:R2:W-:Y:S04]  /*1c5d0*/  STL [R1+0xa8], R0 ;  /* 0x0000a80001007387 */ /* 0x0005e80000100800 */
[----:B-12-45:R-:W-:Y:S05]  /*1c5e0*/  CALL.REL.NOINC `($__internal_7_$__cuda_sm70_shflsync_idx_p) ;  /* 0x0001056000007944 */ /* 0x036fea0003c00000 */
[----:B-----5:R-:W-:Y:S01]  /*1c5f0*/  MOV R0, R37 ;  /* 0x0000002500007202 */ /* 0x020fe20000000f00 */
[----:B-1----:R-:W-:Y:S05]  /*1c600*/  BRA `(.L_x_2001) ;  /* 0xfffec4c000007947 */ /* 0x002fea000383ffff */
.L_x_1909:
[----:B------:R-:W-:Y:S01]  /*1c610*/  MOV R4, 0x4 ;  /* 0x0000000400047802 */ /* 0x000fe20000000f00 */
[----:B------:R-:W-:Y:S01]  /*1c620*/  IMAD.MOV.U32 R54, RZ, RZ, R10 ;  /* 0x000000ffff367224 */ /* 0x000fe200078e000a */
[----:B------:R-:W-:Y:S01]  /*1c630*/  MOV R2, 0x1c670 ;  /* 0x0001c67000027802 */ /* 0x000fe20000000f00 */
[----:B------:R-:W-:Y:S02]  /*1c640*/  IMAD.MOV.U32 R3, RZ, RZ, 0x181f ;  /* 0x0000181fff037424 */ /* 0x000fe400078e00ff */
[----:B------:R1:W-:Y:S04]  /*1c650*/  STL [R1+0xa8], R4 ;  /* 0x0000a80401007387 */ /* 0x0003e80000100800 */
[----:B-12345:R-:W-:Y:S05]  /*1c660*/  CALL.REL.NOINC `($__internal_7_$__cuda_sm70_shflsync_idx_p) ;  /* 0x000104e000007944 */ /* 0x03efea0003c00000 */
[----:B------:R-:W-:Y:S01]  /*1c670*/  MOV R2, R37 ;  /* 0x0000002500027202 */ /* 0x000fe20000000f00 */
[----:B-1---5:R-:W-:Y:S05]  /*1c680*/  BRA `(.L_x_2002) ;  /* 0xfffec46000007947 */ /* 0x022fea000383ffff */
.L_x_1912:
[----:B--2---:R-:W-:Y:S01]  /*1c690*/  MOV R0, 0x5 ;  /* 0x0000000500007802 */ /* 0x004fe20000000f00 */
[----:B------:R-:W-:Y:S01]  /*1c6a0*/  IMAD.MOV.U32 R54, RZ, RZ, R5 ;  /* 0x000000ffff367224 */ /* 0x000fe200078e0005 */
[----:B------:R-:W-:Y:S01]  /*1c6b0*/  MOV R2, 0x1c6f0 ;  /* 0x0001c6f000027802 */ /* 0x000fe20000000f00 */
[----:B------:R-:W-:-:S02]  /*1c6c0*/  IMAD.MOV.U32 R3, RZ, RZ, 0x181f ;  /* 0x0000181fff037424 */ /* 0x000fc400078e00ff */
        /* <DEDUP_REMOVED lines=11> */
.L_x_1915:
[----:B-1----:R-:W-:Y:S01]  /*1c780*/  MOV R0, 0x6 ;  /* 0x0000000600007802 */ /* 0x002fe20000000f00 */
[----:B------:R-:W-:Y:S01]  /*1c790*/  IMAD.MOV.U32 R54, RZ, RZ, R5 ;  /* 0x000000ffff367224 */ /* 0x000fe200078e0005 */
[----:B------:R-:W-:Y:S01]  /*1c7a0*/  MOV R2, 0x1c7e0 ;  /* 0x0001c7e000027802 */ /* 0x000fe20000000f00 */
[----:B------:R-:W-:Y:S02]  /*1c7b0*/  IMAD.MOV.U32 R3, RZ, RZ, 0x181f ;  /* 0x0000181fff037424 */ /* 0x000fe400078e00ff */
[----:B------:R1:W-:Y:S04]  /*1c7c0*/  STL [R1+0xa8], R0 ;  /* 0x0000a80001007387 */ /* 0x0003e80000100800 */
[----:B-12-45:R-:W-:Y:S05]  /*1c7d0*/  CALL.REL.NOINC `($__internal_7_$__cuda_sm70_shflsync_idx_p) ;  /* 0x0001037000007944 */ /* 0x036fea0003c00000 */
[----:B-----5:R-:W-:Y:S01]  /*1c7e0*/  MOV R0, R37 ;  /* 0x0000002500007202 */ /* 0x020fe20000000f00 */
[----:B-1----:R-:W-:Y:S05]  /*1c7f0*/  BRA `(.L_x_2004) ;  /* 0xfffec56000007947 */ /* 0x002fea000383ffff */
.L_x_1916:
[----:B------:R-:W-:Y:S01]  /*1c800*/  MOV R4, 0x6 ;  /* 0x0000000600047802 */ /* 0x000fe20000000f00 */
[----:B------:R-:W-:Y:S01]  /*1c810*/  IMAD.MOV.U32 R54, RZ, RZ, R10 ;  /* 0x000000ffff367224 */ /* 0x000fe200078e000a */
[----:B------:R-:W-:Y:S01]  /*1c820*/  MOV R2, 0x1c860 ;  /* 0x0001c86000027802 */ /* 0x000fe20000000f00 */
[----:B------:R-:W-:-:S02]  /*1c830*/  IMAD.MOV.U32 R3, RZ, RZ, 0x181f ;  /* 0x0000181fff037424 */ /* 0x000fc400078e00ff */
[----:B------:R1:W-:Y:S04]  /*1c840*/  STL [R1+0xa8], R4 ;  /* 0x0000a80401007387 */ /* 0x0003e80000100800 */
[----:B-12345:R-:W-:Y:S05]  /*1c850*/  CALL.REL.NOINC `($__internal_7_$__cuda_sm70_shflsync_idx_p) ;  /* 0x000102f000007944 */ /* 0x03efea0003c00000 */
[----:B------:R-:W-:Y:S01]  /*1c860*/  MOV R2, R37 ;  /* 0x0000002500027202 */ /* 0x000fe20000000f00 */
[----:B-1---5:R-:W-:Y:S05]  /*1c870*/  BRA `(.L_x_2005) ;  /* 0xfffec50000007947 */ /* 0x022fea000383ffff */
.L_x_1919:
[----:B--2---:R-:W-:Y:S01]  /*1c880*/  MOV R0, 0x7 ;  /* 0x0000000700007802 */ /* 0x004fe20000000f00 */
[----:B------:R-:W-:Y:S01]  /*1c890*/  IMAD.MOV.U32 R54, RZ, RZ, R5 ;  /* 0x000000ffff367224 */ /* 0x000fe200078e0005 */
[----:B------:R-:W-:Y:S01]  /*1c8a0*/  MOV R2, 0x1c8e0 ;  /* 0x0001c8e000027802 */ /* 0x000fe20000000f00 */
[----:B------:R-:W-:Y:S02]  /*1c8b0*/  IMAD.MOV.U32 R3, RZ, RZ, 0x181f ;  /* 0x0000181fff037424 */ /* 0x000fe400078e00ff */
[----:B------:R2:W-:Y:S04]  /*1c8c0*/  STL [R1+0xa8], R0 ;  /* 0x0000a80001007387 */ /* 0x0005e80000100800 */
[----:B-12-45:R-:W-:Y:S05]  /*1c8d0*/  CALL.REL.NOINC `($__internal_7_$__cuda_sm70_shflsync_idx_p) ;  /* 0x0001027000007944 */ /* 0x036fea0003c00000 */
[----:B-----5:R-:W-:Y:S01]  /*1c8e0*/  MOV R0, 0x7 ;  /* 0x0000000700007802 */ /* 0x020fe20000000f00 */
[----:B------:R-:W-:Y:S01]  /*1c8f0*/  IMAD.MOV.U32 R4, RZ, RZ, R37 ;  /* 0x000000ffff047224 */ /* 0x000fe200078e0025 */
[----:B------:R-:W-:Y:S01]  /*1c900*/  MOV R3, 0x181f ;  /* 0x0000181f00037802 */ /* 0x000fe20000000f00 */
[----:B------:R-:W-:Y:S01]  /*1c910*/  IMAD.MOV.U32 R54, RZ, RZ, R10 ;  /* 0x000000ffff367224 */ /* 0x000fe200078e000a */
[----:B------:R-:W-:Y:S01]  /*1c920*/  MOV R2, 0x1c950 ;  /* 0x0001c95000027802 */ /* 0x000fe20000000f00 */
[----:B------:R2:W-:Y:S04]  /*1c930*/  STL [R1+0xa8], R0 ;  /* 0x0000a80001007387 */ /* 0x0005e80000100800 */
[----:B-12---:R-:W-:Y:S05]  /*1c940*/  CALL.REL.NOINC `($__internal_7_$__cuda_sm70_shflsync_idx_p) ;  /* 0x0001020000007944 */ /* 0x006fea0003c00000 */
[----:B-----5:R-:W-:Y:S01]  /*1c950*/  MOV R0, R37 ;  /* 0x0000002500007202 */ /* 0x020fe20000000f00 */
[----:B-1----:R-:W-:Y:S05]  /*1c960*/  BRA `(.L_x_2006) ;  /* 0xfffec55000007947 */ /* 0x002fea000383ffff */
.L_x_1921:
[----:B-1-3--:R1:W-:Y:S01]  /*1c970*/  STL [R1+0xa8], RZ ;  /* 0x0000a8ff01007387 */ /* 0x00a3e20000100800 */
[----:B------:R-:W-:Y:S01]  /*1c980*/  IMAD.MOV.U32 R54, RZ, RZ, R0 ;  /* 0x000000ffff367224 */ /* 0x000fe200078e0000 */
[----:B------:R-:W-:-:S02]  /*1c990*/  MOV R3, 0x181f ;  /* 0x0000181f00037802 */ /* 0x000fc40000000f00 */
[----:B------:R-:W-:Y:S02]  /*1c9a0*/  MOV R2, 0x1c9c0 ;  /* 0x0001c9c000027802 */ /* 0x000fe40000000f00 */
[----:B-1---5:R-:W-:Y:S05]  /*1c9b0*/  CALL.REL.NOINC `($__internal_7_$__cuda_sm70_shflsync_idx_p) ;  /* 0x0001019000007944 */ /* 0x022fea0003c00000 */
[----:B------:R-:W-:Y:S01]  /*1c9c0*/  MOV R28, R37 ;  /* 0x00000025001c7202 */ /* 0x000fe20000000f00 */
[----:B-1---5:R-:W-:Y:S05]  /*1c9d0*/  BRA `(.L_x_2007) ;  /* 0xfffed40000007947 */ /* 0x022fea000383ffff */
.L_x_1924:
[----:B------:R2:W-:Y:S01]  /*1c9e0*/  STL [R1+0xa8], RZ ;  /* 0x0000a8ff01007387 */ /* 0x0005e20000100800 */
[----:B------:R-:W-:Y:S01]  /*1c9f0*/  IMAD.MOV.U32 R54, RZ, RZ, R4 ;  /* 0x000000ffff367224 */ /* 0x000fe200078e0004 */
[----:B------:R-:W-:Y:S02]  /*1ca00*/  MOV R3, 0x181f ;  /* 0x0000181f00037802 */ /* 0x000fe40000000f00 */
[----:B------:R-:W-:Y:S02]  /*1ca10*/  MOV R2, 0x1ca30 ;  /* 0x0001ca3000027802 */ /* 0x000fe40000000f00 */
[----:B-12--5:R-:W-:Y:S05]  /*1ca20*/  CALL.REL.NOINC `($__internal_7_$__cuda_sm70_shflsync_idx_p) ;  /* 0x0001012000007944 */ /* 0x026fea0003c00000 */
[----:B------:R-:W-:Y:S01]  /*1ca30*/  MOV R11, R37 ;  /* 0x00000025000b7202 */ /* 0x000fe20000000f00 */
[----:B-1---5:R-:W-:Y:S05]  /*1ca40*/  BRA `(.L_x_2008) ;  /* 0xfffee48000007947 */ /* 0x022fea000383ffff */
.L_x_1925:
[----:B------:R4:W-:Y:S01]  /*1ca50*/  STL [R1+0xa8], RZ ;  /* 0x0000a8ff01007387 */ /* 0x0009e20000100800 */
[----:B------:R-:W-:Y:S01]  /*1ca60*/  IMAD.MOV.U32 R54, RZ, RZ, R5 ;  /* 0x000000ffff367224 */ /* 0x000fe200078e0005 */
[----:B------:R-:W-:Y:S02]  /*1ca70*/  MOV R3, 0x181f ;  /* 0x0000181f00037802 */ /* 0x000fe40000000f00 */
[----:B------:R-:W-:-:S02]  /*1ca80*/  MOV R2, 0x1caa0 ;  /* 0x0001caa000027802 */ /* 0x000fc40000000f00 */
[----:B-12345:R-:W-:Y:S05]  /*1ca90*/  CALL.REL.NOINC `($__internal_7_$__cuda_sm70_shflsync_idx_p) ;  /* 0x000100b000007944 */ /* 0x03efea0003c00000 */
[----:B------:R-:W2:Y:S04]  /*1caa0*/  LDL R10, [R1+0x110] ;  /* 0x00011000010a7983 */ /* 0x000ea80000100800 */
[----:B-----5:R-:W3:Y:S04]  /*1cab0*/  LDL R0, [R1+0xc0] ;  /* 0x0000c00001007983 */ /* 0x020ee80000100800 */
[----:B------:R-:W4:Y:S04]  /*1cac0*/  LDL R2, [R1+0xf0] ;  /* 0x0000f00001027983 */ /* 0x000f280000100800 */
[----:B------:R-:W4:Y:S04]  /*1cad0*/  LDL R3, [R1+0x10c] ;  /* 0x00010c0001037983 */ /* 0x000f280000100800 */
[----:B------:R-:W4:Y:S01]  /*1cae0*/  LDL R8, [R1+0x98] ;  /* 0x0000980001087983 */ /* 0x000f220000100800 */
[----:B------:R-:W-:-:S02]  /*1caf0*/  IMAD.MOV.U32 R54, RZ, RZ, R4 ;  /* 0x000000ffff367224 */ /* 0x000fc400078e0004 */
[C---:B---3--:R-:W-:Y:S01]  /*1cb00*/  IMAD.SHL.U32 R12, R0.reuse, 0x2, RZ ;  /* 0x00000002000c7824 */ /* 0x048fe200078e00ff */
[C---:B--2---:R-:W-:Y:S02]  /*1cb10*/  SHF.L.U64.HI R15, R0.reuse, 0x1, R10 ;  /* 0x00000001000f7819 */ /* 0x044fe4000001020a */
[----:B------:R-:W-:Y:S02]  /*1cb20*/  ISETP.GE.AND P2, PT, R0, c[0x0][0x1d4], PT ;  /* 0x0000750000007a0c */ /* 0x000fe40003f46270 */
[----:B------:R-:W-:-:S05]  /*1cb30*/  SEL R0, RZ, 0x10, P5 ;  /* 0x00000010ff007807 */ /* 0x000fca0002800000 */
[----:B------:R-:W-:Y:S02]  /*1cb40*/  IMAD.MOV.U32 R10, RZ, RZ, R0 ;  /* 0x000000ffff0a7224 */ /* 0x000fe400078e0000 */
[----:B------:R-:W-:-:S05]  /*1cb50*/  IMAD.MOV.U32 R0, RZ, RZ, 0x1 ;  /* 0x00000001ff007424 */ /* 0x000fca00078e00ff */
[----:B------:R2:W-:Y:S01]  /*1cb60*/  STL [R1+0xa8], R0 ;  /* 0x0000a80001007387 */ /* 0x0005e20000100800 */
[C---:B----4-:R-:W-:Y:S01]  /*1cb70*/  IMAD.SHL.U32 R13, R2.reuse, 0x2, RZ ;  /* 0x00000002020d7824 */ /* 0x050fe200078e00ff */
[----:B------:R-:W-:Y:S02]  /*1cb80*/  SHF.L.U64.HI R16, R2, 0x1, R3 ;  /* 0x0000000102107819 */ /* 0x000fe40000010203 */
[C---:B------:R-:W-:Y:S02]  /*1cb90*/  IADD3 R18, P1, R37.reuse, R12, RZ ;  /* 0x0000000c25127210 */ /* 0x040fe40007f3e0ff */
[----:B------:R-:W-:-:S03]  /*1cba0*/  IADD3 R2, P0, R37, R13, RZ ;  /* 0x0000000d25027210 */ /* 0x000fc60007f1e0ff */
[C---:B------:R-:W-:Y:S02]  /*1cbb0*/  IMAD.X R19, R11.reuse, 0x1, R15, P1 ;  /* 0x000000010b137824 */ /* 0x040fe400008e060f */
[----:B------:R-:W-:Y:S01]  /*1cbc0*/  IMAD.X R3, R11, 0x1, R16, P0 ;  /* 0x000000010b037824 */ /* 0x000fe200000e0610 */
[----:B------:R-:W-:Y:S02]  /*1cbd0*/  SEL R11, RZ, 0x10, P2 ;  /* 0x00000010ff0b7807 */ /* 0x000fe40001000000 */
[----:B------:R-:W-:Y:S01]  /*1cbe0*/  @!PT LDS RZ, [RZ] ;  /* 0x00000000fffff984 */ /* 0x000fe20000000800 */
[----:B------:R-:W-:Y:S01]  /*1cbf0*/  @!PT LDS RZ, [RZ] ;  /* 0x00000000fffff984 */ /* 0x000fe20000000800 */
[----:B------:R-:W-:Y:S01]  /*1cc00*/  @!PT LDS RZ, [RZ] ;  /* 0x00000000fffff984 */ /* 0x000fe20000000800 */
[----:B------:R2:W-:Y:S04]  /*1cc10*/  LDGSTS.E.BYPASS.LTC128B.128 [R8+0x4100], [R18.64], !P2 ;  /* 0x0410000012087fae */ /* 0x0005e8000d101d46 */
[----:B------:R3:W-:Y:S02]  /*1cc20*/  LDGSTS.E.BYPASS.LTC128B.128 [R8+0x6100], [R2.64], !P5 ;  /* 0x0610000002087fae */ /* 0x0007e4000e901d46 */
[----:B---3--:R-:W-:Y:S01]  /*1cc30*/  IMAD.MOV.U32 R3, RZ, RZ, 0x181f ;  /* 0x0000181fff037424 */ /* 0x008fe200078e00ff */
[----:B------:R-:W-:-:S02]  /*1cc40*/  MOV R2, 0x1cc60 ;  /* 0x0001cc6000027802 */ /* 0x000fc40000000f00 */
[----:B-12---:R-:W-:Y:S05]  /*1cc50*/  CALL.REL.NOINC `($__internal_7_$__cuda_sm70_shflsync_idx_p) ;  /* 0x0000fef000007944 */ /* 0x006fea0003c00000 */
[----:B------:R-:W-:Y:S01]  /*1cc60*/  MOV R8, 0x1 ;  /* 0x0000000100087802 */ /* 0x000fe20000000f00 */
[----:B-----5:R-:W-:Y:S01]  /*1cc70*/  IMAD.MOV.U32 R0, RZ, RZ, R37 ;  /* 0x000000ffff007224 */ /* 0x020fe200078e0025 */
[----:B------:R-:W-:Y:S01]  /*1cc80*/  MOV R3, 0x181f ;  /* 0x0000181f00037802 */ /* 0x000fe20000000f00 */
[----:B------:R-:W-:Y:S01]  /*1cc90*/  IMAD.MOV.U32 R54, RZ, RZ, R5 ;  /* 0x000000ffff367224 */ /* 0x000fe200078e0005 */
[----:B------:R-:W-:Y:S01]  /*1cca0*/  MOV R2, 0x1ccd0 ;  /* 0x0001ccd000027802 */ /* 0x000fe20000000f00 */
[----:B------:R2:W-:Y:S04]  /*1ccb0*/  STL [R1+0xa8], R8 ;  /* 0x0000a80801007387 */ /* 0x0005e80000100800 */
[----:B-12---:R-:W-:Y:S05]  /*1ccc0*/  CALL.REL.NOINC `($__internal_7_$__cuda_sm70_shflsync_idx_p) ;  /* 0x0000fe8000007944 */ /* 0x006fea0003c00000 */
[----:B------:R-:W2:Y:S01]  /*1ccd0*/  LDL R8, [R1+0x98] ;  /* 0x0000980001087983 */ /* 0x000ea20000100800 */
[----:B------:R-:W-:Y:S01]  /*1cce0*/  IADD3 R18, -R11, 0x10, RZ ;  /* 0x000000100b127810 */ /* 0x000fe20007ffe1ff */
[----:B------:R-:W-:Y:S01]  /*1ccf0*/  IMAD.MOV.U32 R54, RZ, RZ, R4 ;  /* 0x000000ffff367224 */ /* 0x000fe200078e0004 */
[----:B------:R-:W-:-:S02]  /*1cd00*/  IADD3 R2, -R10, 0x10, RZ ;  /* 0x000000100a027810 */ /* 0x000fc40007ffe1ff */
[----:B------:R-:W-:Y:S02]  /*1cd10*/  LOP3.LUT R18, R18, 0xf, RZ, 0xc0, !PT ;  /* 0x0000000f12127812 */ /* 0x000fe400078ec0ff */
[----:B------:R-:W-:Y:S02]  /*1cd20*/  LOP3.LUT R2, R2, 0xf, RZ, 0xc0, !PT ;  /* 0x0000000f02027812 */ /* 0x000fe400078ec0ff */
[-C--:B------:R-:W-:Y:S02]  /*1cd30*/  IADD3 R18, P1, P0, R18, R37.reuse, R12 ;  /* 0x0000002512127210 */ /* 0x080fe4000783e00c */
[----:B------:R-:W-:Y:S02]  /*1cd40*/  ISETP.NE.U32.AND P3, PT, R11, RZ, PT ;  /* 0x000000ff0b00720c */ /* 0x000fe40003f65070 */
[----:B-----5:R-:W-:Y:S02]  /*1cd50*/  IADD3.X R19, RZ, R0, R15, P1, P0 ;  /* 0x00000000ff137210 */ /* 0x020fe40000fe040f */
[----:B------:R-:W-:-:S02]  /*1cd60*/  IADD3 R2, P1, P0, R2, R37, R13 ;  /* 0x0000002502027210 */ /* 0x000fc4000783e00d */
[----:B------:R-:W-:Y:S02]  /*1cd70*/  ISETP.NE.U32.AND P2, PT, R10, RZ, PT ;  /* 0x000000ff0a00720c */ /* 0x000fe40003f45070 */
[----:B------:R-:W-:Y:S01]  /*1cd80*/  IADD3.X R3, RZ, R0, R16, P1, P0 ;  /* 0x00000000ff037210 */ /* 0x000fe20000fe0410 */
[----:B------:R-:W-:-:S05]  /*1cd90*/  IMAD.MOV.U32 R0, RZ, RZ, 0x2 ;  /* 0x00000002ff007424 */ /* 0x000fca00078e00ff */
[----:B------:R3:W-:Y:S04]  /*1cda0*/  STL [R1+0xa8], R0 ;  /* 0x0000a80001007387 */ /* 0x0007e80000100800 */
[----:B------:R-:W-:Y:S01]  /*1cdb0*/  @!PT LDS RZ, [RZ] ;  /* 0x00000000fffff984 */ /* 0x000fe20000000800 */
[----:B------:R-:W-:Y:S01]  /*1cdc0*/  @!PT LDS RZ, [RZ] ;  /* 0x00000000fffff984 */ /* 0x000fe20000000800 */
[----:B------:R-:W-:Y:S01]  /*1cdd0*/  @!PT LDS RZ, [RZ] ;  /* 0x00000000fffff984 */ /* 0x000fe20000000800 */
[----:B--2---:R3:W-:Y:S04]  /*1cde0*/  LDGSTS.E.BYPASS.LTC128B.128.ZFILL [R8+0x4900], [R18.64], P3 ;  /* 0x0490000012087fae */ /* 0x0047e80009941d46 */
[----:B------:R2:W-:Y:S02]  /*1cdf0*/  LDGSTS.E.BYPASS.LTC128B.128.ZFILL [R8+0x6900], [R2.64], P2 ;  /* 0x0690000002087fae */ /* 0x0005e40009141d46 */
[----:B--2---:R-:W-:Y:S01]  /*1ce00*/  IMAD.MOV.U32 R3, RZ, RZ, 0x181f ;  /* 0x0000181fff037424 */ /* 0x004fe200078e00ff */
[----:B------:R-:W-:-:S02]  /*1ce10*/  MOV R2, 0x1ce30 ;  /* 0x0001ce3000027802 */ /* 0x000fc40000000f00 */
[----:B-1-3--:R-:W-:Y:S05]  /*1ce20*/  CALL.REL.NOINC `($__internal_7_$__cuda_sm70_shflsync_idx_p) ;  /* 0x0000fd2000007944 */ /* 0x00afea0003c00000 */
        /* <DEDUP_REMOVED lines=29> */
[----:B-----5:R-:W-:Y:S01]  /*1d000*/  MOV R0, 0x3 ;  /* 0x0000000300007802 */ /* 0x020fe20000000f00 */
[----:B------:R-:W-:Y:S01]  /*1d010*/  IMAD.MOV.U32 R14, RZ, RZ, R37 ;  /* 0x000000ffff0e7224 */ /* 0x000fe200078e0025 */
[----:B------:R-:W-:Y:S01]  /*1d020*/  MOV R3, 0x181f ;  /* 0x0000181f00037802 */ /* 0x000fe20000000f00 */
[----:B------:R-:W-:Y:S01]  /*1d030*/  IMAD.MOV.U32 R54, RZ, RZ, R5 ;  /* 0x000000ffff367224 */ /* 0x000fe200078e0005 */
[----:B------:R-:W-:Y:S01]  /*1d040*/  MOV R2, 0x1d070 ;  /* 0x0001d07000027802 */ /* 0x000fe20000000f00 */
[----:B------:R2:W-:Y:S04]  /*1d050*/  STL [R1+0xa8], R0 ;  /* 0x0000a80001007387 */ /* 0x0005e80000100800 */
[----:B-12---:R-:W-:Y:S05]  /*1d060*/  CALL.REL.NOINC `($__internal_7_$__cuda_sm70_shflsync_idx_p) ;  /* 0x0000fae000007944 */ /* 0x006fea0003c00000 */
[----:B------:R-:W-:Y:S01]  /*1d070*/  MOV R8, R37 ;  /* 0x0000002500087202 */ /* 0x000fe20000000f00 */
[----:B-1---5:R-:W-:Y:S05]  /*1d080*/  BRA `(.L_x_2009) ;  /* 0xfffee0f000007947 */ /* 0x022fea000383ffff */
.L_x_1926:
[----:B--2---:R1:W-:Y:S01]  /*1d090*/  STL [R1+0xa8], RZ ;  /* 0x0000a8ff01007387 */ /* 0x0043e20000100800 */
[----:B------:R-:W-:Y:S01]  /*1d0a0*/  IMAD.MOV.U32 R54, RZ, RZ, R5 ;  /* 0x000000ffff367224 */ /* 0x000fe200078e0005 */
[----:B------:R-:W-:-:S02]  /*1d0b0*/  MOV R3, 0x1c1f ;  /* 0x00001c1f00037802 */ /* 0x000fc40000000f00 */
[----:B------:R-:W-:Y:S02]  /*1d0c0*/  MOV R2, 0x1d0e0 ;  /* 0x0001d0e000027802 */ /* 0x000fe40000000f00 */
[----:B-1----:R-:W-:Y:S05]  /*1d0d0*/  CALL.REL.NOINC `($__internal_7_$__cuda_sm70_shflsync_idx_p) ;  /* 0x0000fa7000007944 */ /* 0x002fea0003c00000 */
[----:B------:R-:W-:Y:S01]  /*1d0e0*/  MOV R2, R37 ;  /* 0x0000002500027202 */ /* 0x000fe20000000f00 */
[----:B-1---5:R-:W-:Y:S05]  /*1d0f0*/  BRA `(.L_x_2010) ;  /* 0xfffee6a000007947 */ /* 0x022fea000383ffff */
.L_x_1927:
[----:B-1234-:R-:W-:Y:S01]  /*1d100*/  MOV R0, 0x1 ;  /* 0x0000000100007802 */ /* 0x01efe20000000f00 */
[----:B------:R-:W-:Y:S01]  /*1d110*/  IMAD.MOV.U32 R54, RZ, RZ, R5 ;  /* 0x000000ffff367224 */ /* 0x000fe200078e0005 */
[----:B------:R-:W-:Y:S01]  /*1d120*/  MOV R2, 0x1d160 ;  /* 0x0001d16000027802 */ /* 0x000fe20000000f00 */
[----:B------:R-:W-:Y:S02]  /*1d130*/  IMAD.MOV.U32 R3, RZ, RZ, 0x1c1f ;  /* 0x00001c1fff037424 */ /* 0x000fe400078e00ff */
[----:B------:R1:W-:Y:S04]  /*1d140*/  STL [R1+0xa8], R0 ;  /* 0x0000a80001007387 */ /* 0x0003e80000100800 */
[----:B-1----:R-:W-:Y:S05]  /*1d150*/  CALL.REL.NOINC `($__internal_7_$__cuda_sm70_shflsync_idx_p) ;  /* 0x0000f9f000007944 */ /* 0x002fea0003c00000 */
[----:B-----5:R-:W-:Y:S01]  /*1d160*/  IMAD.IADD R0, R4, 0x1, R37 ;  /* 0x0000000104007824 */ /* 0x020fe200078e0225 */
[----:B------:R-:W-:Y:S01]  /*1d170*/  MOV R2, 0x1d3e0 ;  /* 0x0001d3e000027802 */ /* 0x000fe20000000f00 */
[----:B------:R-:W-:Y:S02]  /*1d180*/  IMAD.MOV.U32 R54, RZ, RZ, R5 ;  /* 0x000000ffff367224 */ /* 0x000fe400078e0005 */
[----:B------:R-:W-:Y:S01]  /*1d190*/  IMAD.MOV.U32 R3, RZ, RZ, 0x1c1f ;  /* 0x00001c1fff037424 */ /* 0x000fe200078e00ff */
[----:B------:R-:W-:-:S04]  /*1d1a0*/  IMNMX R0, R10, R0, PT ;  /* 0x000000000a007217 */ /* 0x000fc80003800200 */
        /* <DEDUP_REMOVED lines=26> */
[----:B------:R-:W-:Y:S01]  /*1d350*/  ISETP.GT.AND P0, PT, R0, 0x39, PT ;  /* 0x000000390000780c */ /* 0x000fe20003f04270 */
[----:B------:R-:W-:Y:S01]  /*1d360*/  IMAD.MOV.U32 R0, RZ, RZ, 0x2 ;  /* 0x00000002ff007424 */ /* 0x000fe200078e00ff */
[----:B------:R-:W-:Y:S02]  /*1d370*/  FSEL R140, R38, -INF , P4 ;  /* 0xff800000268c7808 */ /* 0x000fe40002000000 */
[----:B------:R-:W-:Y:S02]  /*1d380*/  FSEL R151, R29, -INF , P3 ;  /* 0xff8000001d977808 */ /* 0x000fe40001800000 */
[----:B------:R2:W-:Y:S01]  /*1d390*/  STL [R1+0xa8], R0 ;  /* 0x0000a80001007387 */ /* 0x0005e20000100800 */
[----:B------:R-:W-:-:S02]  /*1d3a0*/  FSEL R150, R28, -INF , P2 ;  /* 0xff8000001c967808 */ /* 0x000fc40001000000 */
[----:B------:R-:W-:Y:S02]  /*1d3b0*/  FSEL R149, R22, -INF , P1 ;  /* 0xff80000016957808 */ /* 0x000fe40000800000 */
[----:B------:R-:W-:Y:S02]  /*1d3c0*/  FSEL R148, R20, -INF , P0 ;  /* 0xff80000014947808 */ /* 0x000fe40000000000 */
[----:B-12---:R-:W-:Y:S05]  /*1d3d0*/  CALL.REL.NOINC `($__internal_7_$__cuda_sm70_shflsync_idx_p) ;  /* 0x0000f77000007944 */ /* 0x006fea0003c00000 */
        /* <DEDUP_REMOVED lines=41> */
[----:B------:R-:W-:Y:S02]  /*1d670*/  FMNMX.FTZ R2, R15, R14, !PT ;  /* 0x0000000e0f027209 */ /* 0x000fe40007810000 */
[----:B------:R-:W-:Y:S02]  /*1d680*/  FMNMX.FTZ R4, R51, R13, !PT ;  /* 0x0000000d33047209 */ /* 0x000fe40007810000 */
[----:B------:R-:W-:Y:S02]  /*1d690*/  IMNMX R0, R10, R0, PT ;  /* 0x000000000a007217 */ /* 0x000fe40003800200 */
[----:B------:R-:W-:Y:S02]  /*1d6a0*/  FMNMX.FTZ R5, R36, R39, !PT ;  /* 0x0000002724057209 */ /* 0x000fe40007810000 */
[----:B------:R-:W-:-:S02]  /*1d6b0*/  ISETP.GT.AND P0, PT, R0, RZ, PT ;  /* 0x000000ff0000720c */ /* 0x000fc40003f04270 */
[C---:B------:R-:W-:Y:S02]  /*1d6c0*/  ISETP.GT.AND P1, PT, R0.reuse, 0x1, PT ;  /* 0x000000010000780c */ /* 0x040fe40003f24270 */
[----:B------:R-:W-:Y:S02]  /*1d6d0*/  ISETP.GT.AND P2, PT, R0, 0x8, PT ;  /* 0x000000080000780c */ /* 0x000fe40003f44270 */
[----:B------:R-:W-:Y:S02]  /*1d6e0*/  FSEL R12, R12, -INF , P0 ;  /* 0xff8000000c0c7808 */ /* 0x000fe40000000000 */
[----:B------:R-:W-:Y:S02]  /*1d6f0*/  FSEL R16, R16, -INF , P1 ;  /* 0xff80000010107808 */ /* 0x000fe40000800000 */
[----:B------:R-:W-:Y:S02]  /*1d700*/  FMNMX.FTZ R3, R41, R2, !PT ;  /* 0x0000000229037209 */ /* 0x000fe40007810000 */
[----:B------:R-:W-:-:S02]  /*1d710*/  FMNMX.FTZ R2, R55, R4, !PT ;  /* 0x0000000437027209 */ /* 0x000fc40007810000 */
[----:B------:R-:W-:Y:S02]  /*1d720*/  ISETP.GT.AND P0, PT, R0, 0x9, PT ;  /* 0x000000090000780c */ /* 0x000fe40003f04270 */
[----:B------:R-:W-:Y:S02]  /*1d730*/  FSEL R10, R65, -INF , P2 ;  /* 0xff800000410a7808 */ /* 0x000fe40001000000 */
[----:B------:R-:W-:Y:S02]  /*1d740*/  FMNMX.FTZ R5, R44, R5, !PT ;  /* 0x000000052c057209 */ /* 0x000fe40007810000 */
        /* <DEDUP_REMOVED lines=65> */
[----:B------:R-:W-:Y:S01]  /*1db60*/  ISETP.GT.AND P0, PT, R0, 0x39, PT ;  /* 0x000000390000780c */ /* 0x000fe20003f04270 */
[----:B------:R-:W-:Y:S01]  /*1db70*/  IMAD.MOV.U32 R0, RZ, RZ, 0x2 ;  /* 0x00000002ff007424 */ /* 0x000fe200078e00ff */
[----:B------:R-:W-:Y:S02]  /*1db80*/  FSEL R130, R27, -INF , P1 ;  /* 0xff8000001b827808 */ /* 0x000fe40000800000 */
[----:B------:R-:W-:Y:S02]  /*1db90*/  FMNMX.FTZ R136, R165, R136, !PT ;  /* 0x00000088a5887209 */ /* 0x000fe40007810000 */
[----:B------:R-:W-:-:S02]  /*1dba0*/  FMNMX.FTZ R2, R131, R2, !PT ;  /* 0x0000000283027209 */ /* 0x000fc40007810000 */
[----:B------:R-:W-:Y:S02]  /*1dbb0*/  FMNMX.FTZ R135, R150, R135, !PT ;  /* 0x0000008796877209 */ /* 0x000fe40007810000 */
[----:B------:R-:W-:Y:S02]  /*1dbc0*/  FMNMX.FTZ R134, R154, R134, !PT ;  /* 0x000000869a867209 */ /* 0x000fe40007810000 */
[----:B------:R-:W-:Y:S02]  /*1dbd0*/  FSEL R128, R72, -INF , P0 ;  /* 0xff80000048807808 */ /* 0x000fe40000000000 */
[----:B------:R-:W-:Y:S02]  /*1dbe0*/  FMNMX.FTZ R136, R164, R136, !PT ;  /* 0x00000088a4887209 */ /* 0x000fe40007810000 */
[----:B------:R-:W-:Y:S02]  /*1dbf0*/  FMNMX.FTZ R2, R130, R2, !PT ;  /* 0x0000000282027209 */ /* 0x000fe40007810000 */
[----:B------:R-:W-:Y:S01]  /*1dc00*/  FMNMX.FTZ R135, R149, R135, !PT ;  /* 0x0000008795877209 */ /* 0x000fe20007810000 */
[----:B------:R-:W-:Y:S01]  /*1dc10*/  IMAD.MOV.U32 R4, RZ, RZ, R136 ;  /* 0x000000ffff047224 */ /* 0x000fe200078e0088 */
[----:B------:R-:W-:-:S02]  /*1dc20*/  FMNMX.FTZ R134, R153, R134, !PT ;  /* 0x0000008699867209 */ /* 0x000fc40007810000 */
[----:B------:R-:W-:Y:S02]  /*1dc30*/  FMNMX.FTZ R8, R128, R2, !PT ;  /* 0x0000000280087209 */ /* 0x000fe40007810000 */
[----:B------:R-:W-:Y:S02]  /*1dc40*/  FMNMX.FTZ R135, R148, R135, !PT ;  /* 0x0000008794877209 */ /* 0x000fe40007810000 */
[----:B------:R-:W-:Y:S02]  /*1dc50*/  FMNMX.FTZ R134, R152, R134, !PT ;  /* 0x0000008698867209 */ /* 0x000fe40007810000 */
[----:B------:R-:W-:Y:S02]  /*1dc60*/  MOV R2, 0x1dc80 ;  /* 0x0001dc8000027802 */ /* 0x000fe40000000f00 */
[----:B-1----:R-:W-:Y:S05]  /*1dc70*/  CALL.REL.NOINC `($__internal_6_$__cuda_sm70_shflsync_bfly_p) ;  /* 0x0000ee7000007944 */ /* 0x002fea0003c00000 */
[----:B------:R-:W-:Y:S01]  /*1dc80*/  FMNMX.FTZ R136, R136, R0, !PT ;  /* 0x0000000088887209 */ /* 0x000fe20007810000 */
[----:B------:R-:W-:Y:S01]  /*1dc90*/  IMAD.MOV.U32 R0, RZ, RZ, 0x1 ;  /* 0x00000001ff007424 */ /* 0x000fe200078e00ff */
[----:B------:R-:W-:-:S03]  /*1dca0*/  MOV R2, 0x1dcd0 ;  /* 0x0001dcd000027802 */ /* 0x000fc60000000f00 */
[----:B------:R-:W-:Y:S02]  /*1dcb0*/  IMAD.MOV.U32 R4, RZ, RZ, R136 ;  /* 0x000000ffff047224 */ /* 0x000fe400078e0088 */
[----:B------:R-:W-:Y:S05]  /*1dcc0*/  CALL.REL.NOINC `($__internal_6_$__cuda_sm70_shflsync_bfly_p) ;  /* 0x0000ee2000007944 */ /* 0x000fea0003c00000 */
[----:B------:R-:W-:Y:S01]  /*1dcd0*/  FMNMX.FTZ R136, R136, R0, !PT ;  /* 0x0000000088887209 */ /* 0x000fe20007810000 */
[----:B------:R-:W-:Y:S01]  /*1dce0*/  IMAD.MOV.U32 R4, RZ, RZ, R135 ;  /* 0x000000ffff047224 */ /* 0x000fe200078e0087 */
[----:B------:R-:W-:Y:S01]  /*1dcf0*/  MOV R2, 0x1dd20 ;  /* 0x0001dd2000027802 */ /* 0x000fe20000000f00 */
[----:B------:R-:W-:Y:S02]  /*1dd00*/  IMAD.MOV.U32 R0, RZ, RZ, 0x2 ;  /* 0x00000002ff007424 */ /* 0x000fe400078e00ff */
[----:B------:R-:W-:Y:S05]  /*1dd10*/  CALL.REL.NOINC `($__internal_6_$__cuda_sm70_shflsync_bfly_p) ;  /* 0x0000edd000007944 */ /* 0x000fea0003c00000 */
        /* <DEDUP_REMOVED lines=25> */
[----:B------:R-:W-:Y:S01]  /*1deb0*/  MOV R133, R0 ;  /* 0x0000000000857202 */ /* 0x000fe20000000f00 */
[----:B------:R-:W-:Y:S05]  /*1dec0*/  BRA `(.L_x_2011) ;  /* 0xfffeec4000007947 */ /* 0x000fea000383ffff */
.L_x_1931:
[----:B------:R-:W-:Y:S01]  /*1ded0*/  MOV R3, 0x181f ;  /* 0x0000181f00037802 */ /* 0x000fe20000000f00 */
[----:B------:R1:W-:Y:S01]  /*1dee0*/  STL [R1+0xa8], RZ ;  /* 0x0000a8ff01007387 */ /* 0x0003e20000100800 */
[----:B------:R-:W-:Y:S01]  /*1def0*/  MOV R2, 0x1df20 ;  /* 0x0001df2000027802 */ /* 0x000fe20000000f00 */
[----:B------:R-:W-:Y:S02]  /*1df00*/  IMAD.MOV.U32 R54, RZ, RZ, R0 ;  /* 0x000000ffff367224 */ /* 0x000fe400078e0000 */
[----:B-1----:R-:W-:Y:S05]  /*1df10*/  CALL.REL.NOINC `($__internal_7_$__cuda_sm70_shflsync_idx_p) ;  /* 0x0000ec3000007944 */ /* 0x002fea0003c00000 */
[----:B------:R-:W-:Y:S01]  /*1df20*/  MOV R5, R37 ;  /* 0x0000002500057202 */ /* 0x000fe20000000f00 */
[----:B-1---5:R-:W-:-:S05]  /*1df30*/  BRA `(.L_x_2012) ;  /* 0xffff0e6000007947 */ /* 0x022fca000383ffff */
.L_x_1932:
[----:B------:R-:W-:Y:S01]  /*1df40*/  MOV R3, 0x181f ;  /* 0x0000181f00037802 */ /* 0x000fe20000000f00 */
[----:B------:R3:W-:Y:S01]  /*1df50*/  STL [R1+0xa8], RZ ;  /* 0x0000a8ff01007387 */ /* 0x0007e20000100800 */
[----:B------:R-:W-:Y:S01]  /*1df60*/  MOV R2, 0x1df90 ;  /* 0x0001df9000027802 */ /* 0x000fe20000000f00 */
[----:B------:R-:W-:Y:S02]  /*1df70*/  IMAD.MOV.U32 R54, RZ, RZ, R4 ;  /* 0x000000ffff367224 */ /* 0x000fe400078e0004 */
[----:B-123--:R-:W-:Y:S05]  /*1df80*/  CALL.REL.NOINC `($__internal_7_$__cuda_sm70_shflsync_idx_p) ;  /* 0x0000ebc000007944 */ /* 0x00efea0003c00000 */
[----:B------:R-:W2:Y:S01]  /*1df90*/  LDL R3, [R1+0xc0] ;  /* 0x0000c00001037983 */ /* 0x000ea20000100800 */
[----:B------:R-:W-:Y:S02]  /*1dfa0*/  SEL R8, RZ, 0x10, P5 ;  /* 0x00000010ff087807 */ /* 0x000fe40002800000 */
[----:B-----5:R-:W-:Y:S01]  /*1dfb0*/  MOV R54, R0 ;  /* 0x0000000000367202 */ /* 0x020fe20000000f00 */
[----:B------:R-:W3:Y:S04]  /*1dfc0*/  LDL R2, [R1+0xe4] ;  /* 0x0000e40001027983 */ /* 0x000ee80000100800 */
[----:B------:R-:W4:Y:S01]  /*1dfd0*/  LDL R9, [R1+0x9c] ;  /* 0x00009c0001097983 */ /* 0x000f220000100800 */
[----:B--2---:R-:W-:Y:S02]  /*1dfe0*/  ISETP.GE.AND P1, PT, R3, c[0x0][0x1d4], PT ;  /* 0x0000750003007a0c */ /* 0x004fe40003f26270 */
[----:B---3--:R-:W-:Y:S05]  /*1dff0*/  IADD3 R6, P0, R37, R2, RZ ;  /* 0x0000000225067210 */ /* 0x008fea0007f1e0ff */
[----:B------:R-:W-:Y:S01]  /*1e000*/  IMAD.X R7, R5, 0x1, R252, P0 ;  /* 0x0000000105077824 */ /* 0x000fe200000e06fc */
[----:B------:R-:W-:Y:S05]  /*1e010*/  IADD3 R2, P0, R37, R250, RZ ;  /* 0x000000fa25027210 */ /* 0x000fea0007f1e0ff */
[----:B------:R-:W-:Y:S01]  /*1e020*/  @!PT LDS RZ, [RZ] ;  /* 0x00000000fffff984 */ /* 0x000fe20000000800 */
[----:B------:R-:W-:Y:S01]  /*1e030*/  @!PT LDS RZ, [RZ] ;  /* 0x00000000fffff984 */ /* 0x000fe20000000800 */
[----:B------:R-:W-:Y:S01]  /*1e040*/  @!PT LDS RZ, [RZ] ;  /* 0x00000000fffff984 */ /* 0x000fe20000000800 */
[----:B----4-:R2:W-:Y:S01]  /*1e050*/  LDGSTS.E.BYPASS.LTC128B.128 [R9], [R6.64], !P1 ;  /* 0x0000000006097fae */ /* 0x0105e2000c901d46 */
[----:B------:R-:W-:Y:S02]  /*1e060*/  IMAD.X R3, R5, 0x1, R251, P0 ;  /* 0x0000000105037824 */ /* 0x000fe400000e06fb */
[----:B------:R-:W-:Y:S03]  /*1e070*/  IMAD.MOV.U32 R5, RZ, RZ, R8 ;  /* 0x000000ffff057224 */ /* 0x000fe600078e0008 */
[----:B------:R3:W-:Y:S01]  /*1e080*/  LDGSTS.E.BYPASS.LTC128B.128 [R9+0x2000], [R2.64], !P5 ;  /* 0x0200000002097fae */ /* 0x0007e2000e901d46 */
[----:B--2---:R-:W-:Y:S05]  /*1e090*/  IMAD.MOV.U32 R6, RZ, RZ, 0x1 ;  /* 0x00000001ff067424 */ /* 0x004fea00078e00ff */
[----:B------:R2:W-:Y:S01]  /*1e0a0*/  STL [R1+0xa8], R6 ;  /* 0x0000a80601007387 */ /* 0x0005e20000100800 */
[----:B---3--:R-:W-:Y:S02]  /*1e0b0*/  MOV R3, 0x181f ;  /* 0x0000181f00037802 */ /* 0x008fe40000000f00 */
[----:B------:R-:W-:Y:S02]  /*1e0c0*/  MOV R2, 0x1e0e0 ;  /* 0x0001e0e000027802 */ /* 0x000fe40000000f00 */
[----:B-12---:R-:W-:Y:S05]  /*1e0d0*/  CALL.REL.NOINC `($__internal_7_$__cuda_sm70_shflsync_idx_p) ;  /* 0x0000ea7000007944 */ /* 0x006fea0003c00000 */
[----:B------:R-:W-:Y:S01]  /*1e0e0*/  MOV R7, 0x1 ;  /* 0x0000000100077802 */ /* 0x000fe20000000f00 */
[----:B------:R-:W-:Y:S01]  /*1e0f0*/  IMAD.MOV.U32 R6, RZ, RZ, R37 ;  /* 0x000000ffff067224 */ /* 0x000fe200078e0025 */
[----:B------:R-:W-:Y:S01]  /*1e100*/  MOV R3, 0x181f ;  /* 0x0000181f00037802 */ /* 0x000fe20000000f00 */
[----:B------:R-:W-:Y:S01]  /*1e110*/  IMAD.MOV.U32 R54, RZ, RZ, R4 ;  /* 0x000000ffff367224 */ /* 0x000fe200078e0004 */
[----:B------:R-:W-:Y:S01]  /*1e120*/  MOV R2, 0x1e150 ;  /* 0x0001e15000027802 */ /* 0x000fe20000000f00 */
[----:B------:R2:W-:Y:S04]  /*1e130*/  STL [R1+0xa8], R7 ;  /* 0x0000a80701007387 */ /* 0x0005e80000100800 */
[----:B-12--5:R-:W-:Y:S05]  /*1e140*/  CALL.REL.NOINC `($__internal_7_$__cuda_sm70_shflsync_idx_p) ;  /* 0x0000ea0000007944 */ /* 0x026fea0003c00000 */
[----:B------:R-:W2:Y:S01]  /*1e150*/  LDL R3, [R1+0xc0] ;  /* 0x0000c00001037983 */ /* 0x000ea20000100800 */
[----:B------:R-:W-:Y:S01]  /*1e160*/  ISETP.NE.U32.AND P2, PT, R5, RZ, PT ;  /* 0x000000ff0500720c */ /* 0x000fe20003f45070 */
[----:B-----5:R-:W-:Y:S02]  /*1e170*/  IMAD.MOV.U32 R54, RZ, RZ, R0 ;  /* 0x000000ffff367224 */ /* 0x020fe400078e0000 */
[----:B------:R-:W3:Y:S04]  /*1e180*/  LDL R2, [R1+0xe4] ;  /* 0x0000e40001027983 */ /* 0x000ee80000100800 */
        /* <DEDUP_REMOVED lines=8> */
[----:B--2---:R-:W-:Y:S04]  /*1e210*/  IADD3 R2, -R5, 0x10, RZ ;  /* 0x0000001005027810 */ /* 0x004fe80007ffe1ff */
[----:B------:R-:W-:Y:S04]  /*1e220*/  LOP3.LUT R2, R2, 0xf, RZ, 0xc0, !PT ;  /* 0x0000000f02027812 */ /* 0x000fe800078ec0ff */
[----:B------:R-:W-:Y:S04]  /*1e230*/  IADD3 R2, P1, P0, R2, R37, R250 ;  /* 0x0000002502027210 */ /* 0x000fe8000783e0fa */
[----:B------:R-:W-:Y:S01]  /*1e240*/  IADD3.X R3, RZ, R6, R251, P1, P0 ;  /* 0x00000006ff037210 */ /* 0x000fe20000fe04fb */
[----:B------:R-:W-:Y:S04]  /*1e250*/  IMAD.MOV.U32 R6, RZ, RZ, 0x2 ;  /* 0x00000002ff067424 */ /* 0x000fe800078e00ff */
[----:B------:R2:W-:Y:S04]  /*1e260*/  LDGSTS.E.BYPASS.LTC128B.128.ZFILL [R7+0x2800], [R2.64], P2 ;  /* 0x0280000002077fae */ /* 0x0005e80009141d46 */
[----:B------:R3:W-:Y:S01]  /*1e270*/  STL [R1+0xa8], R6 ;  /* 0x0000a80601007387 */ /* 0x0007e20000100800 */
[----:B--2---:R-:W-:Y:S01]  /*1e280*/  MOV R2, 0x1e2b0 ;  /* 0x0001e2b000027802 */ /* 0x004fe20000000f00 */
[----:B------:R-:W-:Y:S02]  /*1e290*/  IMAD.MOV.U32 R3, RZ, RZ, 0x181f ;  /* 0x0000181fff037424 */ /* 0x000fe400078e00ff */
[----:B-1-3--:R-:W-:Y:S05]  /*1e2a0*/  CALL.REL.NOINC `($__internal_7_$__cuda_sm70_shflsync_idx_p) ;  /* 0x0000e8a000007944 */ /* 0x00afea0003c00000 */
        /* <DEDUP_REMOVED lines=10> */
[----:B------:R-:W3:Y:S01]  /*1e350*/  LDL R2, [R1+0xe4] ;  /* 0x0000e40001027983 */ /* 0x000ee20000100800 */
[----:B------:R-:W-:Y:S03]  /*1e360*/  IMAD.MOV.U32 R0, RZ, RZ, 0x3 ;  /* 0x00000003ff007424 */ /* 0x000fe600078e00ff */
[----:B------:R-:W4:Y:S04]  /*1e370*/  LDL R7, [R1+0x9c] ;  /* 0x00009c0001077983 */ /* 0x000f280000100800 */
[----:B------:R1:W-:Y:S01]  /*1e380*/  STL [R1+0xa8], R0 ;  /* 0x0000a80001007387 */ /* 0x0003e20000100800 */
        /* <DEDUP_REMOVED lines=10> */
[----:B------:R-:W-:Y:S05]  /*1e430*/  IADD3.X R3, RZ, R6, R251, P1, P0 ;  /* 0x00000006ff037210 */ /* 0x000fea0000fe04fb */
[----:B------:R2:W-:Y:S02]  /*1e440*/  LDGSTS.E.BYPASS.LTC128B.128.ZFILL [R7+0x3000], [R2.64], P2 ;  /* 0x0300000002077fae */ /* 0x0005e40009141d46 */
[----:B--2---:R-:W-:Y:S01]  /*1e450*/  MOV R2, 0x1e480 ;  /* 0x0001e48000027802 */ /* 0x004fe20000000f00 */
[----:B------:R-:W-:Y:S02]  /*1e460*/  IMAD.MOV.U32 R3, RZ, RZ, 0x181f ;  /* 0x0000181fff037424 */ /* 0x000fe400078e00ff */
[----:B-1----:R-:W-:Y:S05]  /*1e470*/  CALL.REL.NOINC `($__internal_7_$__cuda_sm70_shflsync_idx_p) ;  /* 0x0000e6d000007944 */ /* 0x002fea0003c00000 */
        /* <DEDUP_REMOVED lines=8> */
[----:B-1----:R-:W-:-:S05]  /*1e500*/  BRA `(.L_x_2013) ;  /* 0xffff0a9000007947 */ /* 0x002fca000383ffff */
.L_x_1935:
[----:B------:R-:W-:Y:S01]  /*1e510*/  MOV R3, 0x181f ;  /* 0x0000181f00037802 */ /* 0x000fe20000000f00 */
[----:B------:R2:W-:Y:S01]  /*1e520*/  STL [R1+0xa8], RZ ;  /* 0x0000a8ff01007387 */ /* 0x0005e20000100800 */
[----:B------:R-:W-:Y:S01]  /*1e530*/  MOV R2, 0x1e560 ;  /* 0x0001e56000027802 */ /* 0x000fe20000000f00 */
[----:B------:R-:W-:Y:S02]  /*1e540*/  IMAD.MOV.U32 R54, RZ, RZ, R0 ;  /* 0x000000ffff367224 */ /* 0x000fe400078e0000 */
[----:B-12---:R-:W-:Y:S05]  /*1e550*/  CALL.REL.NOINC `($__internal_7_$__cuda_sm70_shflsync_idx_p) ;  /* 0x0000e5f000007944 */ /* 0x006fea0003c00000 */
[----:B------:R-:W-:Y:S01]  /*1e560*/  MOV R5, R37 ;  /* 0x0000002500057202 */ /* 0x000fe20000000f00 */
[----:B-1---5:R-:W-:-:S05]  /*1e570*/  BRA `(.L_x_2014) ;  /* 0xffff20f000007947 */ /* 0x022fca000383ffff */
.L_x_1936:
        /* <DEDUP_REMOVED lines=17> */
[----:B----4-:R2:W-:Y:S01]  /*1e690*/  LDGSTS.E.BYPASS.LTC128B.128 [R9+0x4100], [R6.64], !P1 ;  /* 0x0410000006097fae */ /* 0x0105e2000c901d46 */
        /* <DEDUP_REMOVED lines=75> */
.L_x_1937:
[----:B------:R-:W-:Y:S01]  /*1eb50*/  MOV R3, 0x1c1f ;  /* 0x00001c1f00037802 */ /* 0x000fe20000000f00 */
[----:B------:R1:W-:Y:S01]  /*1eb60*/  STL [R1+0xa8], RZ ;  /* 0x0000a8ff01007387 */ /* 0x0003e20000100800 */
[----:B------:R-:W-:Y:S01]  /*1eb70*/  MOV R2, 0x1eba0 ;  /* 0x0001eba000027802 */ /* 0x000fe20000000f00 */
[----:B------:R-:W-:Y:S02]  /*1eb80*/  IMAD.MOV.U32 R54, RZ, RZ, R4 ;  /* 0x000000ffff367224 */ /* 0x000fe400078e0004 */
[----:B-1----:R-:W-:Y:S05]  /*1eb90*/  CALL.REL.NOINC `($__internal_7_$__cuda_sm70_shflsync_idx_p) ;  /* 0x0000dfb000007944 */ /* 0x002fea0003c00000 */
[----:B-----5:R-:W-:Y:S01]  /*1eba0*/  MOV R0, R37 ;  /* 0x0000002500007202 */ /* 0x020fe20000000f00 */
[----:B-1----:R-:W-:-:S05]  /*1ebb0*/  BRA `(.L_x_2016) ;  /* 0xffff1f5000007947 */ /* 0x002fca000383ffff */
.L_x_1938:
[----:B------:R-:W-:Y:S01]  /*1ebc0*/  MOV R0, 0x1 ;  /* 0x0000000100007802 */ /* 0x000fe20000000f00 */
[----:B------:R-:W-:Y:S01]  /*1ebd0*/  IMAD.MOV.U32 R54, RZ, RZ, R4 ;  /* 0x000000ffff367224 */ /* 0x000fe200078e0004 */
[----:B------:R-:W-:Y:S01]  /*1ebe0*/  MOV R2, 0x1ec20 ;  /* 0x0001ec2000027802 */ /* 0x000fe20000000f00 */
[----:B------:R-:W-:Y:S02]  /*1ebf0*/  IMAD.MOV.U32 R3, RZ, RZ, 0x1c1f ;  /* 0x00001c1fff037424 */ /* 0x000fe400078e00ff */
[----:B------:R2:W-:Y:S04]  /*1ec00*/  STL [R1+0xa8], R0 ;  /* 0x0000a80001007387 */ /* 0x0005e80000100800 */
[----:B-12---:R-:W-:Y:S05]  /*1ec10*/  CALL.REL.NOINC `($__internal_7_$__cuda_sm70_shflsync_idx_p) ;  /* 0x0000df3000007944 */ /* 0x006fea0003c00000 */
[----:B------:R-:W-:Y:S01]  /*1ec20*/  MOV R2, 0x1ee90 ;  /* 0x0001ee9000027802 */ /* 0x000fe20000000f00 */
[----:B-----5:R-:W-:Y:S02]  /*1ec30*/  IMAD.MOV.U32 R0, RZ, RZ, 0x2 ;  /* 0x00000002ff007424 */ /* 0x020fe400078e00ff */
[----:B------:R-:W-:Y:S02]  /*1ec40*/  IMAD.IADD R37, R5, 0x1, R37 ;  /* 0x0000000105257824 */ /* 0x000fe400078e0225 */
[----:B------:R-:W-:Y:S01]  /*1ec50*/  IMAD.MOV.U32 R54, RZ, RZ, R4 ;  /* 0x000000ffff367224 */ /* 0x000fe200078e0004 */
[----:B------:R2:W-:Y:S01]  /*1ec60*/  STL [R1+0xa8], R0 ;  /* 0x0000a80001007387 */ /* 0x0005e20000100800 */
[----:B------:R-:W-:Y:S01]  /*1ec70*/  IMAD.MOV.U32 R3, RZ, RZ, 0x1c1f ;  /* 0x00001c1fff037424 */ /* 0x000fe200078e00ff */
        /* <DEDUP_REMOVED lines=13> */
[----:B------:R-:W-:Y:S02]  /*1ed50*/  FSEL R50, R220, -INF , P3 ;  /* 0xff800000dc327808 */ /* 0x000fe40001800000 */
[----:B------:R-:W-:Y:S02]  /*1ed60*/  ISETP.GT.AND P3, PT, R37, 0x20, PT ;  /* 0x000000202500780c */ /* 0x000fe40003f64270 */
[----:B------:R-:W-:Y:S02]  /*1ed70*/  FSEL R49, R31, -INF , P0 ;  /* 0xff8000001f317808 */ /* 0x000fe40000000000 */
[C---:B------:R-:W-:Y:S02]  /*1ed80*/  ISETP.GT.AND P1, PT, R37.reuse, 0x21, PT ;  /* 0x000000212500780c */ /* 0x040fe40003f24270 */
        /* <DEDUP_REMOVED lines=14> */
[----:B------:R-:W-:Y:S02]  /*1ee70*/  FSEL R36, R36, -INF , P0 ;  /* 0xff80000024247808 */ /* 0x000fe40000000000 */
[----:B-12---:R-:W-:Y:S05]  /*1ee80*/  CALL.REL.NOINC `($__internal_7_$__cuda_sm70_shflsync_idx_p) ;  /* 0x0000dcc000007944 */ /* 0x006fea0003c00000 */
[----:B------:R-:W-:Y:S01]  /*1ee90*/  MOV R2, 0x1f110 ;  /* 0x0001f11000027802 */ /* 0x000fe20000000f00 */
[----:B-----5:R-:W2:Y:S01]  /*1eea0*/  LDL.LU R0, [R1+0x70] ;  /* 0x0000700001007983 */ /* 0x020ea20000300800 */
[----:B------:R-:W-:Y:S02]  /*1eeb0*/  IMAD.IADD R37, R5, 0x1, R37 ;  /* 0x0000000105257824 */ /* 0x000fe400078e0225 */
[----:B------:R-:W-:Y:S02]  /*1eec0*/  IMAD.MOV.U32 R54, RZ, RZ, R4 ;  /* 0x000000ffff367224 */ /* 0x000fe400078e0004 */
[----:B------:R-:W-:Y:S01]  /*1eed0*/  IMAD.MOV.U32 R3, RZ, RZ, 0x1c1f ;  /* 0x00001c1fff037424 */ /* 0x000fe200078e00ff */
[C---:B------:R-:W-:Y:S02]  /*1eee0*/  ISETP.GT.AND P0, PT, R37.reuse, RZ, PT ;  /* 0x000000ff2500720c */ /* 0x040fe40003f04270 */
[C---:B------:R-:W-:Y:S02]  /*1eef0*/  ISETP.GT.AND P1, PT, R37.reuse, 0x1, PT ;  /* 0x000000012500780c */ /* 0x040fe40003f24270 */
[----:B------:R-:W-:Y:S02]  /*1ef00*/  ISETP.GT.AND P2, PT, R37, 0x8, PT ;  /* 0x000000082500780c */ /* 0x000fe40003f44270 */
[----:B------:R-:W-:Y:S02]  /*1ef10*/  FSEL R57, R249, -INF , P1 ;  /* 0xff800000f9397808 */ /* 0x000fe40000800000 */
[C---:B------:R-:W-:Y:S02]  /*1ef20*/  ISETP.GT.AND P1, PT, R37.reuse, 0x10, PT ;  /* 0x000000102500780c */ /* 0x040fe40003f24270 */
[C---:B------:R-:W-:Y:S02]  /*1ef30*/  ISETP.GT.AND P3, PT, R37.reuse, 0x11, PT ;  /* 0x000000112500780c */ /* 0x040fe40003f64270 */
[----:B------:R-:W-:Y:S02]  /*1ef40*/  FSEL R206, R246, -INF , P2 ;  /* 0xff800000f6ce7808 */ /* 0x000fe40001000000 */
        /* <DEDUP_REMOVED lines=16> */
[----:B--2---:R-:W-:Y:S01]  /*1f050*/  FSEL R53, R0, -INF , P0 ;  /* 0xff80000000357808 */ /* 0x004fe20000000000 */
[----:B------:R-:W-:Y:S01]  /*1f060*/  IMAD.MOV.U32 R0, RZ, RZ, 0x3 ;  /* 0x00000003ff007424 */ /* 0x000fe200078e00ff */
[----:B------:R-:W-:Y:S04]  /*1f070*/  ISETP.GT.AND P0, PT, R37, 0x9, PT ;  /* 0x000000092500780c */ /* 0x000fe80003f04270 */
[----:B------:R-:W-:Y:S01]  /*1f080*/  FSEL R67, R245, -INF , P0 ;  /* 0xff800000f5437808 */ /* 0x000fe20000000000 */
[----:B------:R2:W-:Y:S01]  /*1f090*/  STL [R1+0xa8], R0 ;  /* 0x0000a80001007387 */ /* 0x0005e20000100800 */
[C---:B------:R-:W-:Y:S04]  /*1f0a0*/  ISETP.GT.AND P0, PT, R37.reuse, 0x18, PT ;  /* 0x000000182500780c */ /* 0x040fe80003f04270 */
[----:B------:R-:W-:Y:S02]  /*1f0b0*/  FSEL R64, R218, -INF , P0 ;  /* 0xff800000da407808 */ /* 0x000fe40000000000 */
[----:B------:R-:W-:Y:S04]  /*1f0c0*/  ISETP.GT.AND P0, PT, R37, 0x28, PT ;  /* 0x000000282500780c */ /* 0x000fe80003f04270 */
[----:B------:R-:W-:Y:S02]  /*1f0d0*/  FSEL R60, R27, -INF , P0 ;  /* 0xff8000001b3c7808 */ /* 0x000fe40000000000 */
[----:B------:R-:W-:Y:S04]  /*1f0e0*/  ISETP.GT.AND P0, PT, R37, 0x39, PT ;  /* 0x000000392500780c */ /* 0x000fe80003f04270 */
[----:B------:R-:W-:Y:S04]  /*1f0f0*/  FSEL R42, R42, -INF , P0 ;  /* 0xff8000002a2a7808 */ /* 0x000fe80000000000 */
[----:B-12---:R-:W-:Y:S05]  /*1f100*/  CALL.REL.NOINC `($__internal_7_$__cuda_sm70_shflsync_idx_p) ;  /* 0x0000da4000007944 */ /* 0x006fea0003c00000 */
[----:B------:R-:W2:Y:S01]  /*1f110*/  LDL.LU R4, [R1+0x80] ;  /* 0x0000800001047983 */ /* 0x000ea20000300800 */
[----:B------:R-:W-:Y:S03]  /*1f120*/  IMAD.IADD R5, R5, 0x1, R37 ;  /* 0x0000000105057824 */ /* 0x000fe600078e0225 */
[----:B-----5:R-:W3:Y:S02]  /*1f130*/  LDL.LU R0, [R1+0x74] ;  /* 0x0000740001007983 */ /* 0x020ee40000300800 */
[C---:B------:R-:W-:Y:S02]  /*1f140*/  ISETP.GT.AND P0, PT, R5.reuse, RZ, PT ;  /* 0x000000ff0500720c */ /* 0x040fe40003f04270 */
[C---:B------:R-:W-:Y:S01]  /*1f150*/  ISETP.GT.AND P3, PT, R5.reuse, 0x11, PT ;  /* 0x000000110500780c */ /* 0x040fe20003f64270 */
[----:B------:R-:W4:Y:S01]  /*1f160*/  LDL.LU R2, [R1+0x78] ;  /* 0x0000780001027983 */ /* 0x000f220000300800 */
[C---:B------:R-:W-:Y:S02]  /*1f170*/  ISETP.GT.AND P2, PT, R5.reuse, 0x8, PT ;  /* 0x000000080500780c */ /* 0x040fe40003f44270 */
[----:B------:R-:W-:Y:S01]  /*1f180*/  FSEL R33, R230, -INF , P3 ;  /* 0xff800000e6217808 */ /* 0x000fe20001800000 */
[----:B------:R-:W4:Y:S01]  /*1f190*/  LDL.LU R3, [R1+0x7c] ;  /* 0x00007c0001037983 */ /* 0x000f220000300800 */
[C---:B------:R-:W-:Y:S02]  /*1f1a0*/  ISETP.GT.AND P3, PT, R5.reuse, 0x20, PT ;  /* 0x000000200500780c */ /* 0x040fe40003f64270 */
[C---:B------:R-:W-:Y:S02]  /*1f1b0*/  ISETP.GT.AND P1, PT, R5.reuse, 0x1, PT ;  /* 0x000000010500780c */ /* 0x040fe40003f24270 */
[----:B------:R-:W-:Y:S02]  /*1f1c0*/  FSEL R30, R216, -INF , P3 ;  /* 0xff800000d81e7808 */ /* 0x000fe40001800000 */
[C---:B------:R-:W-:Y:S02]  /*1f1d0*/  ISETP.GT.AND P3, PT, R5.reuse, 0x30, PT ;  /* 0x000000300500780c */ /* 0x040fe40003f64270 */
[----:B------:R-:W-:Y:S02]  /*1f1e0*/  ISETP.GT.AND P4, PT, R5, 0x29, PT ;  /* 0x000000290500780c */ /* 0x000fe40003f84270 */
[----:B------:R-:W-:Y:S02]  /*1f1f0*/  FSEL R25, R133, -INF , P3 ;  /* 0xff80000085197808 */ /* 0x000fe40001800000 */
[----:B------:R-:W-:Y:S02]  /*1f200*/  FSEL R26, R134, -INF , P4 ;  /* 0xff800000861a7808 */ /* 0x000fe40002000000 */
[----:B--2---:R-:W-:Y:S02]  /*1f210*/  FSEL R28, R4, -INF , P0 ;  /* 0xff800000041c7808 */ /* 0x004fe40000000000 */
[----:B------:R-:W-:Y:S04]  /*1f220*/  ISETP.GT.AND P0, PT, R5, 0x9, PT ;  /* 0x000000090500780c */ /* 0x000fe80003f04270 */
[----:B---3--:R-:W-:Y:S02]  /*1f230*/  FSEL R37, R0, -INF , P0 ;  /* 0xff80000000257808 */ /* 0x008fe40000000000 */
[----:B------:R-:W-:Y:S02]  /*1f240*/  FMNMX.FTZ R0, R8, R132, !PT ;  /* 0x0000008408007209 */ /* 0x000fe40007810000 */
[----:B----4-:R-:W-:Y:S02]  /*1f250*/  FSEL R41, R2, -INF , P2 ;  /* 0xff80000002297808 */ /* 0x010fe40001000000 */
[----:B------:R-:W-:Y:S02]  /*1f260*/  FMNMX.FTZ R2, R53, R138, !PT ;  /* 0x0000008a35027209 */ /* 0x000fe40007810000 */
[----:B------:R-:W-:Y:S01]  /*1f270*/  FMNMX.FTZ R4, R24, R0, !PT ;  /* 0x0000000018047209 */ /* 0x000fe20007810000 */
[----:B------:R-:W-:Y:S01]  /*1f280*/  IMAD.MOV.U32 R0, RZ, RZ, 0x2 ;  /* 0x00000002ff007424 */ /* 0x000fe200078e00ff */
        /* <DEDUP_REMOVED lines=12> */
[----:B------:R-:W-:Y:S02]  /*1f350*/  FMNMX.FTZ R4, R22, R133, !PT ;  /* 0x0000008516047209 */ /* 0x000fe40007810000 */
[----:B------:R-:W-:Y:S02]  /*1f360*/  FMNMX.FTZ R133, R52, R3, !PT ;  /* 0x0000000334857209 */ /* 0x000fe40007810000 */
[----:B------:R-:W-:Y:S02]  /*1f370*/  FMNMX.FTZ R134, R67, R134, !PT ;  /* 0x0000008643867209 */ /* 0x000fe40007810000 */
[----:B------:R-:W-:Y:S02]  /*1f380*/  FMNMX.FTZ R2, R37, R2, !PT ;  /* 0x0000000225027209 */ /* 0x000fe40007810000 */
[----:B------:R-:W-:Y:S02]  /*1f390*/  ISETP.GT.AND P0, PT, R5, 0x18, PT ;  /* 0x000000180500780c */ /* 0x000fe40003f04270 */
        /* <DEDUP_REMOVED lines=62> */
[----:B-1----:R-:W-:Y:S05]  /*1f780*/  CALL.REL.NOINC `($__internal_6_$__cuda_sm70_shflsync_bfly_p) ;  /* 0x0000d36000007944 */ /* 0x002fea0003c00000 */
[----:B------:R-:W-:Y:S01]  /*1f790*/  FMNMX.FTZ R4, R4, R0, !PT ;  /* 0x0000000004047209 */ /* 0x000fe20007810000 */
[----:B------:R-:W-:Y:S01]  /*1f7a0*/  IMAD.MOV.U32 R0, RZ, RZ, 0x1 ;  /* 0x00000001ff007424 */ /* 0x000fe200078e00ff */
[----:B------:R-:W-:Y:S02]  /*1f7b0*/  MOV R2, 0x1f7d0 ;  /* 0x0001f7d000027802 */ /* 0x000fe40000000f00 */
        /* <DEDUP_REMOVED lines=28> */
[----:B------:R-:W-:-:S05]  /*1f980*/  BRA `(.L_x_2017) ;  /* 0xffff1f4000007947 */ /* 0x000fca000383ffff */
.L_x_1941:
[----:B----4-:R-:W-:Y:S01]  /*1f990*/  MOV R3, 0x181f ;  /* 0x0000181f00037802 */ /* 0x010fe20000000f00 */
[----:B------:R1:W-:Y:S01]  /*1f9a0*/  STL [R1+0xa8], RZ ;  /* 0x0000a8ff01007387 */ /* 0x0003e20000100800 */
[----:B------:R-:W-:Y:S01]  /*1f9b0*/  MOV R2, 0x1f9e0 ;  /* 0x0001f9e000027802 */ /* 0x000fe20000000f00 */
[----:B------:R-:W-:Y:S02]  /*1f9c0*/  IMAD.MOV.U32 R54, RZ, RZ, R0 ;  /* 0x000000ffff367224 */ /* 0x000fe400078e0000 */
[----:B-1----:R-:W-:Y:S05]  /*1f9d0*/  CALL.REL.NOINC `($__internal_7_$__cuda_sm70_shflsync_idx_p) ;  /* 0x0000d17000007944 */ /* 0x002fea0003c00000 */
[----:B-1---5:R-:W-:-:S05]  /*1f9e0*/  BRA `(.L_x_2018) ;  /* 0xffff48b000007947 */ /* 0x022fca000383ffff */
.L_x_1944:
[----:B------:R-:W-:Y:S01]  /*1f9f0*/  MOV R3, 0x181f ;  /* 0x0000181f00037802 */ /* 0x000fe20000000f00 */
[----:B------:R2:W-:Y:S01]  /*1fa00*/  STL [R1+0xa8], RZ ;  /* 0x0000a8ff01007387 */ /* 0x0005e20000100800 */
[----:B------:R-:W-:Y:S01]  /*1fa10*/  MOV R2, 0x1fa40 ;  /* 0x0001fa4000027802 */ /* 0x000fe20000000f00 */
[----:B------:R-:W-:Y:S02]  /*1fa20*/  IMAD.MOV.U32 R54, RZ, RZ, R0 ;  /* 0x000000ffff367224 */ /* 0x000fe400078e0000 */
[----:B-12-4-:R-:W-:Y:S05]  /*1fa30*/  CALL.REL.NOINC `($__internal_7_$__cuda_sm70_shflsync_idx_p) ;  /* 0x0000d11000007944 */ /* 0x016fea0003c00000 */
[----:B------:R-:W-:Y:S01]  /*1fa40*/  MOV R6, R37 ;  /* 0x0000002500067202 */ /* 0x000fe20000000f00 */
[----:B-1---5:R-:W-:-:S05]  /*1fa50*/  BRA `(.L_x_2019) ;  /* 0xffff608000007947 */ /* 0x022fca000383ffff */
.L_x_1945:
[----:B------:R-:W-:Y:S01]  /*1fa60*/  MOV R3, 0x181f ;  /* 0x0000181f00037802 */ /* 0x000fe20000000f00 */
[----:B------:R4:W-:Y:S01]  /*1fa70*/  STL [R1+0xa8], RZ ;  /* 0x0000a8ff01007387 */ /* 0x0009e20000100800 */
[----:B------:R-:W-:Y:S01]  /*1fa80*/  MOV R2, 0x1fab0 ;  /* 0x0001fab000027802 */ /* 0x000fe20000000f00 */
[----:B------:R-:W-:Y:S02]  /*1fa90*/  IMAD.MOV.U32 R54, RZ, RZ, R4 ;  /* 0x000000ffff367224 */ /* 0x000fe400078e0004 */
[----:B-1234-:R-:W-:Y:S05]  /*1faa0*/  CALL.REL.NOINC `($__internal_7_$__cuda_sm70_shflsync_idx_p) ;  /* 0x0000d0a000007944 */ /* 0x01efea0003c00000 */
[----:B------:R-:W2:Y:S01]  /*1fab0*/  LDL R3, [R1+0x90] ;  /* 0x0000900001037983 */ /* 0x000ea20000100800 */
[----:B-----5:R-:W-:Y:S03]  /*1fac0*/  MOV R54, R0 ;  /* 0x0000000000367202 */ /* 0x020fe60000000f00 */
[----:B------:R-:W3:Y:S04]  /*1fad0*/  LDL R2, [R1+0x94] ;  /* 0x0000940001027983 */ /* 0x000ee80000100800 */
[----:B------:R-:W4:Y:S01]  /*1fae0*/  LDL R5, [R1+0x98] ;  /* 0x0000980001057983 */ /* 0x000f220000100800 */
[C---:B--2---:R-:W-:Y:S05]  /*1faf0*/  IADD3 R8, P0, R37.reuse, R3, RZ ;  /* 0x0000000325087210 */ /* 0x044fea0007f1e0ff */
[C---:B---3--:R-:W-:Y:S01]  /*1fb00*/  IMAD.X R9, R6.reuse, 0x1, R2, P0 ;  /* 0x0000000106097824 */ /* 0x048fe200000e0602 */
[----:B------:R-:W-:Y:S04]  /*1fb10*/  IADD3 R2, P0, R37, R133, RZ ;  /* 0x0000008525027210 */ /* 0x000fe80007f1e0ff */
[----:B------:R-:W-:Y:S01]  /*1fb20*/  @!PT LDS RZ, [RZ] ;  /* 0x00000000fffff984 */ /* 0x000fe20000000800 */
[----:B------:R-:W-:Y:S01]  /*1fb30*/  @!PT LDS RZ, [RZ] ;  /* 0x00000000fffff984 */ /* 0x000fe20000000800 */
[----:B------:R-:W-:Y:S01]  /*1fb40*/  @!PT LDS RZ, [RZ] ;  /* 0x00000000fffff984 */ /* 0x000fe20000000800 */
[----:B----4-:R2:W-:Y:S01]  /*1fb50*/  LDGSTS.E.BYPASS.LTC128B.128 [R5+0x4100], [R8.64], !P3 ;  /* 0x0410000008057fae */ /* 0x0105e2000d901d46 */
[----:B------:R-:W-:Y:S05]  /*1fb60*/  IMAD.X R3, R6, 0x1, R134, P0 ;  /* 0x0000000106037824 */ /* 0x000fea00000e0686 */
[----:B------:R2:W-:Y:S02]  /*1fb70*/  LDGSTS.E.BYPASS.LTC128B.128 [R5+0x6100], [R2.64], !P5 ;  /* 0x0610000002057fae */ /* 0x0005e4000e901d46 */
[----:B--2---:R-:W-:Y:S01]  /*1fb80*/  IMAD.MOV.U32 R5, RZ, RZ, 0x1 ;  /* 0x00000001ff057424 */ /* 0x004fe200078e00ff */
[----:B------:R-:W-:Y:S02]  /*1fb90*/  MOV R3, 0x181f ;  /* 0x0000181f00037802 */ /* 0x000fe40000000f00 */
[----:B------:R-:W-:Y:S02]  /*1fba0*/  MOV R2, 0x1fbd0 ;  /* 0x0001fbd000027802 */ /* 0x000fe40000000f00 */
[----:B------:R2:W-:Y:S04]  /*1fbb0*/  STL [R1+0xa8], R5 ;  /* 0x0000a80501007387 */ /* 0x0005e80000100800 */
        /* <DEDUP_REMOVED lines=9> */
[----:B-----5:R-:W-:Y:S03]  /*1fc50*/  MOV R54, R0 ;  /* 0x0000000000367202 */ /* 0x020fe60000000f00 */
[----:B------:R-:W3:Y:S04]  /*1fc60*/  LDL R2, [R1+0x94] ;  /* 0x0000940001027983 */ /* 0x000ee80000100800 */
[----:B------:R-:W4:Y:S01]  /*1fc70*/  LDL R8, [R1+0x98] ;  /* 0x0000980001087983 */ /* 0x000f220000100800 */
[----:B--2---:R-:W-:Y:S05]  /*1fc80*/  IADD3 R6, P0, R37, R3, RZ ;  /* 0x0000000325067210 */ /* 0x004fea0007f1e0ff */
[----:B---3--:R-:W-:Y:S01]  /*1fc90*/  IMAD.X R7, R5, 0x1, R2, P0 ;  /* 0x0000000105077824 */ /* 0x008fe200000e0602 */
[----:B------:R-:W-:Y:S04]  /*1fca0*/  IADD3 R2, P0, R37, R133, RZ ;  /* 0x0000008525027210 */ /* 0x000fe80007f1e0ff */
        /* <DEDUP_REMOVED lines=19> */
[----:B-----5:R-:W-:Y:S01]  /*1fde0*/  MOV R54, R0 ;  /* 0x0000000000367202 */ /* 0x020fe20000000f00 */
[----:B------:R-:W-:Y:S02]  /*1fdf0*/  IMAD.MOV.U32 R0, RZ, RZ, 0x3 ;  /* 0x00000003ff007424 */ /* 0x000fe400078e00ff */
[----:B------:R-:W3:Y:S04]  /*1fe00*/  LDL R2, [R1+0x94] ;  /* 0x0000940001027983 */ /* 0x000ee80000100800 */
[----:B------:R-:W4:Y:S04]  /*1fe10*/  LDL R8, [R1+0x98] ;  /* 0x0000980001087983 */ /* 0x000f280000100800 */
[----:B------:R1:W-:Y:S01]  /*1fe20*/  STL [R1+0xa8], R0 ;  /* 0x0000a80001007387 */ /* 0x0003e20000100800 */
[----:B--2---:R-:W-:Y:S05]  /*1fe30*/  IADD3 R6, P0, R37, R3, RZ ;  /* 0x0000000325067210 */ /* 0x004fea0007f1e0ff */
[----:B---3--:R-:W-:Y:S01]  /*1fe40*/  IMAD.X R7, R5, 0x1, R2, P0 ;  /* 0x0000000105077824 */ /* 0x008fe200000e0602 */
[----:B------:R-:W-:Y:S04]  /*1fe50*/  IADD3 R2, P0, R37, R133, RZ ;  /* 0x0000008525027210 */ /* 0x000fe80007f1e0ff */
[----:B------:R-:W-:Y:S01]  /*1fe60*/  @!PT LDS RZ, [RZ] ;  /* 0x00000000fffff984 */ /* 0x000fe20000000800 */
[----:B------:R-:W-:Y:S01]  /*1fe70*/  @!PT LDS RZ, [RZ] ;  /* 0x00000000fffff984 */ /* 0x000fe20000000800 */
[----:B------:R-:W-:Y:S01]  /*1fe80*/  @!PT LDS RZ, [RZ] ;  /* 0x00000000fffff984 */ /* 0x000fe20000000800 */
[----:B----4-:R1:W-:Y:S01]  /*1fe90*/  LDGSTS.E.BYPASS.LTC128B.128 [R8+0x5100], [R6.64], !P3 ;  /* 0x0510000006087fae */ /* 0x0103e2000d901d46 */
[----:B------:R-:W-:Y:S05]  /*1fea0*/  IMAD.X R3, R5, 0x1, R134, P0 ;  /* 0x0000000105037824 */ /* 0x000fea00000e0686 */
[----:B------:R2:W-:Y:S02]  /*1feb0*/  LDGSTS.E.BYPASS.LTC128B.128 [R8+0x7100], [R2.64], !P5 ;  /* 0x0710000002087fae */ /* 0x0005e4000e901d46 */
[----:B--2---:R-:W-:Y:S02]  /*1fec0*/  MOV R3, 0x181f ;  /* 0x0000181f00037802 */ /* 0x004fe40000000f00 */
[----:B------:R-:W-:Y:S02]  /*1fed0*/  MOV R2, 0x1fef0 ;  /* 0x0001fef000027802 */ /* 0x000fe40000000f00 */
[----:B-1----:R-:W-:Y:S05]  /*1fee0*/  CALL.REL.NOINC `($__internal_7_$__cuda_sm70_shflsync_idx_p) ;  /* 0x0000cc6000007944 */ /* 0x002fea0003c00000 */
[----:B------:R-:W-:Y:S01]  /*1fef0*/  MOV R3, 0x181f ;  /* 0x0000181f00037802 */ /* 0x000fe20000000f00 */
[----:B------:R-:W-:Y:S01]  /*1ff00*/  IMAD.MOV.U32 R54, RZ, RZ, R4 ;  /* 0x000000ffff367224 */ /* 0x000fe200078e0004 */
[----:B------:R-:W-:Y:S01]  /*1ff10*/  MOV R4, 0x3 ;  /* 0x0000000300047802 */ /* 0x000fe20000000f00 */
[----:B-----5:R-:W-:Y:S01]  /*1ff20*/  IMAD.MOV.U32 R0, RZ, RZ, R37 ;  /* 0x000000ffff007224 */ /* 0x020fe200078e0025 */
[----:B------:R-:W-:Y:S03]  /*1ff30*/  MOV R2, 0x1ff60 ;  /* 0x0001ff6000027802 */ /* 0x000fe60000000f00 */
[----:B------:R2:W-:Y:S04]  /*1ff40*/  STL [R1+0xa8], R4 ;  /* 0x0000a80401007387 */ /* 0x0005e80000100800 */
[----:B-12---:R-:W-:Y:S05]  /*1ff50*/  CALL.REL.NOINC `($__internal_7_$__cuda_sm70_shflsync_idx_p) ;  /* 0x0000cbf000007944 */ /* 0x006fea0003c00000 */
[----:B------:R-:W-:Y:S01]  /*1ff60*/  MOV R4, R37 ;  /* 0x0000002500047202 */ /* 0x000fe20000000f00 */
[----:B-1---5:R-:W-:-:S05]  /*1ff70*/  BRA `(.L_x_2020) ;  /* 0xffff5d3000007947 */ /* 0x022fca000383ffff */
.L_x_1946:
[----:B------:R-:W-:Y:S02]  /*1ff80*/  MOV R0, 0x2 ;  /* 0x0000000200007802 */ /* 0x000fe40000000f00 */
[----:B------:R-:W-:Y:S02]  /*1ff90*/  MOV R2, 0x1ffb0 ;  /* 0x0001ffb000027802 */ /* 0x000fe40000000f00 */
        /* <DEDUP_REMOVED lines=33> */
.L_x_1948:
[----:B------:R1:W5:Y:S01]  /*201b0*/  LDL R4, [R1+0xbc] ;  /* 0x0000bc0001047983 */ /* 0x0003620000100800 */
[----:B------:R-:W-:-:S02]  /*201c0*/  MOV R0, 0x2 ;  /* 0x0000000200007802 */ /* 0x000fc40000000f00 */
[----:B------:R-:W-:Y:S02]  /*201d0*/  MOV R2, 0x201f0 ;  /* 0x000201f000027802 */ /* 0x000fe40000000f00 */
[----:B-1---5:R-:W-:Y:S05]  /*201e0*/  CALL.REL.NOINC `($__internal_6_$__cuda_sm70_shflsync_bfly_p) ;  /* 0x0000c90000007944 */ /* 0x022fea0003c00000 */
[----:B------:R-:W-:Y:S01]  /*201f0*/  MOV R5, R0 ;  /* 0x0000000000057202 */ /* 0x000fe20000000f00 */
[----:B------:R-:W-:Y:S05]  /*20200*/  BRA `(.L_x_2022) ;  /* 0xffff881000007947 */ /* 0x000fea000383ffff */
.L_x_1949:
[----:B------:R-:W-:Y:S01]  /*20210*/  IMAD.MOV.U32 R4, RZ, RZ, R5 ;  /* 0x000000ffff047224 */ /* 0x000fe200078e0005 */
[----:B------:R-:W-:Y:S02]  /*20220*/  MOV R0, 0x1 ;  /* 0x0000000100007802 */ /* 0x000fe40000000f00 */
[----:B------:R-:W-:Y:S02]  /*20230*/  MOV R2, 0x20250 ;  /* 0x0002025000027802 */ /* 0x000fe40000000f00 */
[----:B------:R-:W-:Y:S05]  /*20240*/  CALL.REL.NOINC `($__internal_6_$__cuda_sm70_shflsync_bfly_p) ;  /* 0x0000c8a000007944 */ /* 0x000fea0003c00000 */
[----:B------:R1:W5:Y:S01]  /*20250*/  LDL R4, [R1+0xb0] ;  /* 0x0000b00001047983 */ /* 0x0003620000100800 */
[----:B------:R-:W-:Y:S01]  /*20260*/  FADD.FTZ R5, R5, R0 ;  /* 0x0000000005057221 */ /* 0x000fe20000010000 */
[----:B------:R-:W-:Y:S02]  /*20270*/  MOV R0, 0x2 ;  /* 0x0000000200007802 */ /* 0x000fe40000000f00 */
[----:B------:R-:W-:Y:S02]  /*20280*/  MOV R2, 0x202a0 ;  /* 0x000202a000027802 */ /* 0x000fe40000000f00 */
[----:B-1---5:R-:W-:Y:S05]  /*20290*/  CALL.REL.NOINC `($__internal_6_$__cuda_sm70_shflsync_bfly_p) ;  /* 0x0000c85000007944 */ /* 0x022fea0003c00000 */
[----:B------:R-:W2:Y:S02]  /*202a0*/  LDL.LU R2, [R1+0xb0] ;  /* 0x0000b00001027983 */ /* 0x000ea40000300800 */
[----:B--2---:R-:W-:Y:S01]  /*202b0*/  FADD.FTZ R6, R2, R0 ;  /* 0x0000000002067221 */ /* 0x004fe20000010000 */
[----:B------:R-:W-:-:S02]  /*202c0*/  MOV R0, 0x1 ;  /* 0x0000000100007802 */ /* 0x000fc40000000f00 */
[----:B------:R-:W-:Y:S02]  /*202d0*/  MOV R2, 0x20300 ;  /* 0x0002030000027802 */ /* 0x000fe40000000f00 */
[----:B------:R-:W-:Y:S02]  /*202e0*/  MOV R4, R6 ;  /* 0x0000000600047202 */ /* 0x000fe40000000f00 */
        /* <DEDUP_REMOVED lines=8> */
[----:B------:R-:W-:Y:S02]  /*20370*/  MOV R0, 0x1 ;  /* 0x0000000100007802 */ /* 0x000fe40000000f00 */
[----:B------:R-:W-:-:S02]  /*20380*/  MOV R2, 0x203b0 ;  /* 0x000203b000027802 */ /* 0x000fc40000000f00 */
        /* <DEDUP_REMOVED lines=10> */
[----:B------:R-:W-:Y:S02]  /*20430*/  MOV R2, 0x20460 ;  /* 0x0002046000027802 */ /* 0x000fe40000000f00 */
[----:B------:R-:W-:-:S02]  /*20440*/  MOV R4, R9 ;  /* 0x0000000900047202 */ /* 0x000fc40000000f00 */
[----:B------:R-:W-:Y:S05]  /*20450*/  CALL.REL.NOINC `($__internal_6_$__cuda_sm70_shflsync_bfly_p) ;  /* 0x0000c69000007944 */ /* 0x000fea0003c00000 */
[----:B------:R-:W-:Y:S01]  /*20460*/  MOV R4, R0 ;  /* 0x0000000000047202 */ /* 0x000fe20000000f00 */
[----:B------:R-:W-:Y:S05]  /*20470*/  BRA `(.L_x_2023) ;  /* 0xffff86d000007947 */ /* 0x000fea000383ffff */
.L_x_1969:
[----:B------:R1:W-:Y:S01]  /*20480*/  STL [R1+0xa8], RZ ;  /* 0x0000a8ff01007387 */ /* 0x0003e20000100800 */
[----:B------:R-:W-:Y:S01]  /*20490*/  IMAD.MOV.U32 R54, RZ, RZ, R9 ;  /* 0x000000ffff367224 */ /* 0x000fe200078e0009 */
[----:B------:R-:W-:-:S02]  /*204a0*/  MOV R3, 0x181f ;  /* 0x0000181f00037802 */ /* 0x000fc40000000f00 */
[----:B------:R-:W-:Y:S02]  /*204b0*/  MOV R2, 0x204d0 ;  /* 0x000204d000027802 */ /* 0x000fe40000000f00 */
[----:B-1---5:R-:W-:Y:S05]  /*204c0*/  CALL.REL.NOINC `($__internal_7_$__cuda_sm70_shflsync_idx_p) ;  /* 0x0000c68000007944 */ /* 0x022fea0003c00000 */
[----:B-----5:R-:W-:Y:S01]  /*204d0*/  MOV R0, R37 ;  /* 0x0000002500007202 */ /* 0x020fe20000000f00 */
[----:B-1----:R-:W-:Y:S05]  /*204e0*/  BRA `(.L_x_2024) ;  /* 0xffffb3c000007947 */ /* 0x002fea000383ffff */
.L_x_1970:
[----:B------:R3:W-:Y:S01]  /*204f0*/  STL [R1+0xa8], RZ ;  /* 0x0000a8ff01007387 */ /* 0x0007e20000100800 */
[----:B------:R-:W-:Y:S01]  /*20500*/  IMAD.MOV.U32 R54, RZ, RZ, R11 ;  /* 0x000000ffff367224 */ /* 0x000fe200078e000b */
[----:B------:R-:W-:Y:S02]  /*20510*/  MOV R3, 0x181f ;  /* 0x0000181f00037802 */ /* 0x000fe40000000f00 */
[----:B------:R-:W-:Y:S02]  /*20520*/  MOV R2, 0x20540 ;  /* 0x0002054000027802 */ /* 0x000fe40000000f00 */
[----:B-123-5:R-:W-:Y:S05]  /*20530*/  CALL.REL.NOINC `($__internal_7_$__cuda_sm70_shflsync_idx_p) ;  /* 0x0000c61000007944 */ /* 0x02efea0003c00000 */
[----:B------:R-:W-:Y:S01]  /*20540*/  MOV R2, R37 ;  /* 0x0000002500027202 */ /* 0x000fe20000000f00 */
[----:B-1---5:R-:W-:Y:S05]  /*20550*/  BRA `(.L_x_2025) ;  /* 0xffffb37000007947 */ /* 0x022fea000383ffff */
.L_x_1973:
[----:B------:R-:W-:Y:S01]  /*20560*/  MOV R0, 0x1 ;  /* 0x0000000100007802 */ /* 0x000fe20000000f00 */
[----:B------:R-:W-:Y:S01]  /*20570*/  IMAD.MOV.U32 R54, RZ, RZ, R9 ;  /* 0x000000ffff367224 */ /* 0x000fe200078e0009 */
[----:B--2-4-:R-:W-:Y:S01]  /*20580*/  MOV R2, 0x205c0 ;  /* 0x000205c000027802 */ /* 0x014fe20000000f00 */
[----:B------:R-:W-:Y:S02]  /*20590*/  IMAD.MOV.U32 R3, RZ, RZ, 0x181f ;  /* 0x0000181fff037424 */ /* 0x000fe400078e00ff */
[----:B------:R2:W-:Y:S04]  /*205a0*/  STL [R1+0xa8], R0 ;  /* 0x0000a80001007387 */ /* 0x0005e80000100800 */
[----:B-123--:R-:W-:Y:S05]  /*205b0*/  CALL.REL.NOINC `($__internal_7_$__cuda_sm70_shflsync_idx_p) ;  /* 0x0000c59000007944 */ /* 0x00efea0003c00000 */
        /* <DEDUP_REMOVED lines=9> */
.L_x_1976:
[----:B------:R-:W-:Y:S01]  /*20650*/  MOV R0, 0x2 ;  /* 0x0000000200007802 */ /* 0x000fe20000000f00 */
[----:B------:R-:W-:Y:S01]  /*20660*/  IMAD.MOV.U32 R54, RZ, RZ, R9 ;  /* 0x000000ffff367224 */ /* 0x000fe200078e0009 */
[----:B--2---:R-:W-:Y:S01]  /*20670*/  MOV R2, 0x206b0 ;  /* 0x000206b000027802 */ /* 0x004fe20000000f00 */
[----:B------:R-:W-:-:S02]  /*20680*/  IMAD.MOV.U32 R3, RZ, RZ, 0x181f ;  /* 0x0000181fff037424 */ /* 0x000fc400078e00ff */
[----:B------:R2:W-:Y:S04]  /*20690*/  STL [R1+0xa8], R0 ;  /* 0x0000a80001007387 */ /* 0x0005e80000100800 */
[----:B-123--:R-:W-:Y:S05]  /*206a0*/  CALL.REL.NOINC `($__internal_7_$__cuda_sm70_shflsync_idx_p) ;  /* 0x0000c4a000007944 */ /* 0x00efea0003c00000 */
[----:B-----5:R-:W-:Y:S01]  /*206b0*/  MOV R0, R37 ;  /* 0x0000002500007202 */ /* 0x020fe20000000f00 */
[----:B-1----:R-:W-:Y:S05]  /*206c0*/  BRA `(.L_x_2027) ;  /* 0xffffb43000007947 */ /* 0x002fea000383ffff */
.L_x_1977:
[----:B--2---:R-:W-:Y:S01]  /*206d0*/  MOV R4, 0x2 ;  /* 0x0000000200047802 */ /* 0x004fe20000000f00 */
[----:B------:R-:W-:Y:S01]  /*206e0*/  IMAD.MOV.U32 R54, RZ, RZ, R11 ;  /* 0x000000ffff367224 */ /* 0x000fe200078e000b */
[----:B------:R-:W-:Y:S01]  /*206f0*/  MOV R2, 0x20730 ;  /* 0x0002073000027802 */ /* 0x000fe20000000f00 */
[----:B------:R-:W-:Y:S02]  /*20700*/  IMAD.MOV.U32 R3, RZ, RZ, 0x181f ;  /* 0x0000181fff037424 */ /* 0x000fe400078e00ff */
[----:B------:R2:W-:Y:S04]  /*20710*/  STL [R1+0xa8], R4 ;  /* 0x0000a80401007387 */ /* 0x0005e80000100800 */
[----:B-1234-:R-:W-:Y:S05]  /*20720*/  CALL.REL.NOINC `($__internal_7_$__cuda_sm70_shflsync_idx_p) ;  /* 0x0000c42000007944 */ /* 0x01efea0003c00000 */
[----:B------:R-:W-:Y:S01]  /*20730*/  MOV R2, R37 ;  /* 0x0000002500027202 */ /* 0x000fe20000000f00 */
[----:B-1---5:R-:W-:Y:S05]  /*20740*/  BRA `(.L_x_2028) ;  /* 0xffffb3d000007947 */ /* 0x022fea000383ffff */
.L_x_1980:
[----:B------:R-:W-:Y:S01]  /*20750*/  MOV R0, 0x3 ;  /* 0x0000000300007802 */ /* 0x000fe20000000f00 */
[----:B------:R-:W-:Y:S01]  /*20760*/  IMAD.MOV.U32 R54, RZ, RZ, R9 ;  /* 0x000000ffff367224 */ /* 0x000fe200078e0009 */
[----:B-1-3--:R-:W-:Y:S01]  /*20770*/  MOV R2, 0x207b0 ;  /* 0x000207b000027802 */ /* 0x00afe20000000f00 */
[----:B------:R-:W-:-:S02]  /*20780*/  IMAD.MOV.U32 R3, RZ, RZ, 0x181f ;  /* 0x0000181fff037424 */ /* 0x000fc400078e00ff */
[----:B------:R1:W-:Y:S04]  /*20790*/  STL [R1+0xa8], R0 ;  /* 0x0000a80001007387 */ /* 0x0003e80000100800 */
[----:B-12-4-:R-:W-:Y:S05]  /*207a0*/  CALL.REL.NOINC `($__internal_7_$__cuda_sm70_shflsync_idx_p) ;  /* 0x0000c3a000007944 */ /* 0x016fea0003c00000 */
        /* <DEDUP_REMOVED lines=9> */
.L_x_1983:
[----:B------:R-:W-:Y:S01]  /*20840*/  MOV R0, 0x4 ;  /* 0x0000000400007802 */ /* 0x000fe20000000f00 */
[----:B------:R-:W-:Y:S01]  /*20850*/  IMAD.MOV.U32 R54, RZ, RZ, R9 ;  /* 0x000000ffff367224 */ /* 0x000fe200078e0009 */
[----:B--23--:R-:W-:Y:S01]  /*20860*/  MOV R2, 0x208a0 ;  /* 0x000208a000027802 */ /* 0x00cfe20000000f00 */
[----:B------:R-:W-:Y:S02]  /*20870*/  IMAD.MOV.U32 R3, RZ, RZ, 0x181f ;  /* 0x0000181fff037424 */ /* 0x000fe400078e00ff */
[----:B------:R2:W-:Y:S04]  /*20880*/  STL [R1+0xa8], R0 ;  /* 0x0000a80001007387 */ /* 0x0005e80000100800 */
[----:B-12-4-:R-:W-:Y:S05]  /*20890*/  CALL.REL.NOINC `($__internal_7_$__cuda_sm70_shflsync_idx_p) ;  /* 0x0000c2b000007944 */ /* 0x016fea0003c00000 */
[----:B-----5:R-:W-:Y:S01]  /*208a0*/  MOV R0, R37 ;  /* 0x0000002500007202 */ /* 0x020fe20000000f00 */
[----:B-1----:R-:W-:Y:S05]  /*208b0*/  BRA `(.L_x_2030) ;  /* 0xffffb49000007947 */ /* 0x002fea000383ffff */
.L_x_1984:
[----:B--2---:R-:W-:Y:S01]  /*208c0*/  MOV R4, 0x4 ;  /* 0x0000000400047802 */ /* 0x004fe20000000f00 */
[----:B------:R-:W-:Y:S01]  /*208d0*/  IMAD.MOV.U32 R54, RZ, RZ, R11 ;  /* 0x000000ffff367224 */ /* 0x000fe200078e000b */
[----:B---3--:R-:W-:Y:S01]  /*208e0*/  MOV R2, 0x20920 ;  /* 0x0002092000027802 */ /* 0x008fe20000000f00 */
[----:B------:R-:W-:-:S02]  /*208f0*/  IMAD.MOV.U32 R3, RZ, RZ, 0x181f ;  /* 0x0000181fff037424 */ /* 0x000fc400078e00ff */
[----:B------:R2:W-:Y:S04]  /*20900*/  STL [R1+0xa8], R4 ;  /* 0x0000a80401007387 */ /* 0x0005e80000100800 */
[----:B-12-4-:R-:W-:Y:S05]  /*20910*/  CALL.REL.NOINC `($__internal_7_$__cuda_sm70_shflsync_idx_p) ;  /* 0x0000c23000007944 */ /* 0x016fea0003c00000 */
[----:B------:R-:W-:Y:S01]  /*20920*/  MOV R2, R37 ;  /* 0x0000002500027202 */ /* 0x000fe20000000f00 */
[----:B-1---5:R-:W-:Y:S05]  /*20930*/  BRA `(.L_x_2031) ;  /* 0xffffb43000007947 */ /* 0x022fea000383ffff */
.L_x_1987:
[----:B------:R-:W-:Y:S01]  /*20940*/  MOV R0, 0x5 ;  /* 0x0000000500007802 */ /* 0x000fe20000000f00 */
[----:B------:R-:W-:Y:S01]  /*20950*/  IMAD.MOV.U32 R54, RZ, RZ, R9 ;  /* 0x000000ffff367224 */ /* 0x000fe200078e0009 */
[----:B---3--:R-:W-:Y:S01]  /*20960*/  MOV R2, 0x209a0 ;  /* 0x000209a000027802 */ /* 0x008fe20000000f00 */
[----:B------:R-:W-:Y:S02]  /*20970*/  IMAD.MOV.U32 R3, RZ, RZ, 0x181f ;  /* 0x0000181fff037424 */ /* 0x000fe400078e00ff */
[----:B------:R3:W-:Y:S04]  /*20980*/  STL [R1+0xa8], R0 ;  /* 0x0000a80001007387 */ /* 0x0007e80000100800 */
[----:B-1234-:R-:W-:Y:S05]  /*20990*/  CALL.REL.NOINC `($__internal_7_$__cuda_sm70_shflsync_idx_p) ;  /* 0x0000c1b000007944 */ /* 0x01efea0003c00000 */
        /* <DEDUP_REMOVED lines=9> */
.L_x_1990:
[----:B------:R-:W-:Y:S01]  /*20a30*/  MOV R0, 0x6 ;  /* 0x0000000600007802 */ /* 0x000fe20000000f00 */
[----:B------:R-:W-:Y:S01]  /*20a40*/  IMAD.MOV.U32 R54, RZ, RZ, R9 ;  /* 0x000000ffff367224 */ /* 0x000fe200078e0009 */
[----:B--23--:R-:W-:Y:S01]  /*20a50*/  MOV R2, 0x20a90 ;  /* 0x00020a9000027802 */ /* 0x00cfe20000000f00 */
[----:B------:R-:W-:-:S02]  /*20a60*/  IMAD.MOV.U32 R3, RZ, RZ, 0x181f ;  /* 0x0000181fff037424 */ /* 0x000fc400078e00ff */
[----:B------:R2:W-:Y:S04]  /*20a70*/  STL [R1+0xa8], R0 ;  /* 0x0000a80001007387 */ /* 0x0005e80000100800 */
[----:B-12-4-:R-:W-:Y:S05]  /*20a80*/  CALL.REL.NOINC `($__internal_7_$__cuda_sm70_shflsync_idx_p) ;  /* 0x0000c0c000007944 */ /* 0x016fea0003c00000 */
[----:B-----5:R-:W-:Y:S01]  /*20a90*/  MOV R0, R37 ;  /* 0x0000002500007202 */ /* 0x020fe20000000f00 */
[----:B-1----:R-:W-:Y:S05]  /*20aa0*/  BRA `(.L_x_2033) ;  /* 0xffffb4f000007947 */ /* 0x002fea000383ffff */
.L_x_1991:
[----:B--2---:R-:W-:Y:S01]  /*20ab0*/  MOV R4, 0x6 ;  /* 0x0000000600047802 */ /* 0x004fe20000000f00 */
[----:B------:R-:W-:Y:S01]  /*20ac0*/  IMAD.MOV.U32 R54, RZ, RZ, R11 ;  /* 0x000000ffff367224 */ /* 0x000fe200078e000b */
[----:B---3--:R-:W-:Y:S01]  /*20ad0*/  MOV R2, 0x20b10 ;  /* 0x00020b1000027802 */ /* 0x008fe20000000f00 */
[----:B------:R-:W-:Y:S02]  /*20ae0*/  IMAD.MOV.U32 R3, RZ, RZ, 0x181f ;  /* 0x0000181fff037424 */ /* 0x000fe400078e00ff */
[----:B------:R2:W-:Y:S04]  /*20af0*/  STL [R1+0xa8], R4 ;  /* 0x0000a80401007387 */ /* 0x0005e80000100800 */
[----:B-12-4-:R-:W-:Y:S05]  /*20b00*/  CALL.REL.NOINC `($__internal_7_$__cuda_sm70_shflsync_idx_p) ;  /* 0x0000c04000007944 */ /* 0x016fea0003c00000 */
[----:B------:R-:W-:Y:S01]  /*20b10*/  MOV R2, R37 ;  /* 0x0000002500027202 */ /* 0x000fe20000000f00 */
[----:B-1---5:R-:W-:Y:S05]  /*20b20*/  BRA `(.L_x_2034) ;  /* 0xffffb49000007947 */ /* 0x022fea000383ffff */
.L_x_1994:
[----:B------:R-:W-:Y:S01]  /*20b30*/  MOV R0, 0x7 ;  /* 0x0000000700007802 */ /* 0x000fe20000000f00 */
[----:B------:R-:W-:Y:S01]  /*20b40*/  IMAD.MOV.U32 R54, RZ, RZ, R9 ;  /* 0x000000ffff367224 */ /* 0x000fe200078e0009 */
[----:B---3--:R-:W-:Y:S01]  /*20b50*/  MOV R2, 0x20b90 ;  /* 0x00020b9000027802 */ /* 0x008fe20000000f00 */
[----:B------:R-:W-:-:S02]  /*20b60*/  IMAD.MOV.U32 R3, RZ, RZ, 0x181f ;  /* 0x0000181fff037424 */ /* 0x000fc400078e00ff */
        /* <DEDUP_REMOVED lines=11> */
        .type           $_ZN7cutlass13device_kernelIN5flash19enable_sm80_to_sm89INS1_16FlashAttnFwdSm80INS1_25CollectiveMainloopFwdSm80ILi4ELi1ELb0EN4cute5tupleIJNS5_1CILi128EEENS7_ILi64EEES8_EEELi128ENS_10bfloat16_tEfNS_4arch4Sm80ELb1ELb0ELb1ELb1ELb1ELb1ELb1ELb0EEENS1_21CollectiveEpilogueFwdINS6_IJS8_S8_S9_EEENS6_IJNS7_ILi1EEESH_SH_EEESB_SD_Li128ELb1ELb1ELb0ELb0EEENS1_19SingleTileSchedulerILb1ELb0ELb1ELi128EEEEEEEEEvNT_6ParamsE$_ZZN5flash25CollectiveMainloopFwdSm80ILi4ELi1ELb0EN4cute5tupleIJNS1_1CILi128EEENS3_ILi64EEES4_EEELi128EN7cutlass10bfloat16_tEfNS7_4arch4Sm80ELb1ELb0ELb1ELb1ELb1ELb1ELb1ELb0EE3mmaINS_16FlashAttnFwdSm80ISB_NS_21CollectiveEpilogueFwdINS2_IJS4_S4_S5_EEENS2_IJNS3_ILi1EEESG_SG_EEES8_SA_Li128ELb1ELb1ELb0ELb0EEENS_19SingleTileSchedulerILb1ELb0ELb1ELi128EEEE13SharedStorageENS1_6TensorINS1_11ArrayEngineIfLm128EEENS1_6LayoutINS2_IJNS2_IJNS3_ILi2EEESR_EEESR_NS3_ILi16EEEEEENS2_IJNS2_IJSG_SR_EEENS3_ILi4EEENS3_ILi8EEEEEEEEEENS_7SoftmaxILi4ELi0EEEEEbRKNSB_6ParamsERT0_RT1_iRKNS_16SeqlenInfoQKNewKILb1ELb1EEENS2_IJiiiiEEERT_ENKUlvE_clEv,@function
        .size           $_ZN7cutlass13device_kernelIN5flash19enable_sm80_to_sm89INS1_16FlashAttnFwdSm80INS1_25CollectiveMainloopFwdSm80ILi4ELi1ELb0EN4cute5tupleIJNS5_1CILi128EEENS7_ILi64EEES8_EEELi128ENS_10bfloat16_tEfNS_4arch4Sm80ELb1ELb0ELb1ELb1ELb1ELb1ELb1ELb0EEENS1_21CollectiveEpilogueFwdINS6_IJS8_S8_S9_EEENS6_IJNS7_ILi1EEESH_SH_EEESB_SD_Li128ELb1ELb1ELb0ELb0EEENS1_19SingleTileSchedulerILb1ELb0ELb1ELi128EEEEEEEEEvNT_6ParamsE$_ZZN5flash25CollectiveMainloopFwdSm80ILi4ELi1ELb0EN4cute5tupleIJNS1_1CILi128EEENS3_ILi64EEES4_EEELi128EN7cutlass10bfloat16_tEfNS7_4arch4Sm80ELb1ELb0ELb1ELb1ELb1ELb1ELb1ELb0EE3mmaINS_16FlashAttnFwdSm80ISB_NS_21CollectiveEpilogueFwdINS2_IJS4_S4_S5_EEENS2_IJNS3_ILi1EEESG_SG_EEES8_SA_Li128ELb1ELb1ELb0ELb0EEENS_19SingleTileSchedulerILb1ELb0ELb1ELi128EEEE13SharedStorageENS1_6TensorINS1_11ArrayEngineIfLm128EEENS1_6LayoutINS2_IJNS2_IJNS3_ILi2EEESR_EEESR_NS3_ILi16EEEEEENS2_IJNS2_IJSG_SR_EEENS3_ILi4EEENS3_ILi8EEEEEEEEEENS_7SoftmaxILi4ELi0EEEEEbRKNSB_6ParamsERT0_RT1_iRKNS_16SeqlenInfoQKNewKILb1ELb1EEENS2_IJiiiiEEERT_ENKUlvE_clEv,($__internal_6_$__cuda_sm70_shflsync_bfly_p - $_ZN7cutlass13device_kernelIN5flash19enable_sm80_to_sm89INS1_16FlashAttnFwdSm80INS1_25CollectiveMainloopFwdSm80ILi4ELi1ELb0EN4cute5tupleIJNS5_1CILi128EEENS7_ILi64EEES8_EEELi128ENS_10bfloat16_tEfNS_4arch4Sm80ELb1ELb0ELb1ELb1ELb1ELb1ELb1ELb0EEENS1_21CollectiveEpilogueFwdINS6_IJS8_S8_S9_EEENS6_IJNS7_ILi1EEESH_SH_EEESB_SD_Li128ELb1ELb1ELb0ELb0EEENS1_19SingleTileSchedulerILb1ELb0ELb1ELi128EEEEEEEEEvNT_6ParamsE$_ZZN5flash25CollectiveMainloopFwdSm80ILi4ELi1ELb0EN4cute5tupleIJNS1_1CILi128EEENS3_ILi64EEES4_EEELi128EN7cutlass10bfloat16_tEfNS7_4arch4Sm80ELb1ELb0ELb1ELb1ELb1ELb1ELb1ELb0EE3mmaINS_16FlashAttnFwdSm80ISB_NS_21CollectiveEpilogueFwdINS2_IJS4_S4_S5_EEENS2_IJNS3_ILi1EEESG_SG_EEES8_SA_Li128ELb1ELb1ELb0ELb0EEENS_19SingleTileSchedulerILb1ELb0ELb1ELi128EEEE13SharedStorageENS1_6TensorINS1_11ArrayEngineIfLm128EEENS1_6LayoutINS2_IJNS2_IJNS3_ILi2EEESR_EEESR_NS3_ILi16EEEEEENS2_IJNS2_IJSG_SR_EEENS3_ILi4EEENS3_ILi8EEEEEEEEEENS_7SoftmaxILi4ELi0EEEEEbRKNSB_6ParamsERT0_RT1_iRKNS_16SeqlenInfoQKNewKILb1ELb1EEENS2_IJiiiiEEERT_ENKUlvE_clEv)
$_ZN7cutlass13device_kernelIN5flash19enable_sm80_to_sm89INS1_16FlashAttnFwdSm80INS1_25CollectiveMainloopFwdSm80ILi4ELi1ELb0EN4cute5tupleIJNS5_1CILi128EEENS7_ILi64EEES8_EEELi128ENS_10bfloat16_tEfNS_4arch4Sm80ELb1ELb0ELb1ELb1ELb1ELb1ELb1ELb0EEENS1_21CollectiveEpilogueFwdINS6_IJS8_S8_S9_EEENS6_IJNS7_ILi1EEESH_SH_EEESB_SD_Li128ELb1ELb1ELb0ELb0EEENS1_19SingleTileSchedulerILb1ELb0ELb1ELi128EEEEEEEEEvNT_6ParamsE$_ZZN5flash25CollectiveMainloopFwdSm80ILi4ELi1ELb0EN4cute5tupleIJNS1_1CILi128EEENS3_ILi64EEES4_EEELi128EN7cutlass10bfloat16_tEfNS7_4arch4Sm80ELb1ELb0ELb1ELb1ELb1ELb1ELb1ELb0EE3mmaINS_16FlashAttnFwdSm80ISB_NS_21CollectiveEpilogueFwdINS2_IJS4_S4_S5_EEENS2_IJNS3_ILi1EEESG_SG_EEES8_SA_Li128ELb1ELb1ELb0ELb0EEENS_19SingleTileSchedulerILb1ELb0ELb1ELi128EEEE13SharedStorageENS1_6TensorINS1_11ArrayEngineIfLm128EEENS1_6LayoutINS2_IJNS2_IJNS3_ILi2EEESR_EEESR_NS3_ILi16EEEEEENS2_IJNS2_IJSG_SR_EEENS3_ILi4EEENS3_ILi8EEEEEEEEEENS_7SoftmaxILi4ELi0EEEEEbRKNSB_6ParamsERT0_RT1_iRKNS_16SeqlenInfoQKNewKILb1ELb1EEENS2_IJiiiiEEERT_ENKUlvE_clEv:
        /* <DEDUP_REMOVED lines=9> */
[----:B------:R-:W-:Y:S05]  /*20cb0*/  RET.REL.NODEC R2 `(_ZN7cutlass13device_kernelIN5flash19enable_sm80_to_sm89INS1_16FlashAttnFwdSm80INS1_25CollectiveMainloopFwdSm80ILi4ELi1ELb0EN4cute5tupleIJNS5_1CILi128EEENS7_ILi64EEES8_EEELi128ENS_10bfloat16_tEfNS_4arch4Sm80ELb1ELb0ELb1ELb1ELb1ELb1ELb1ELb0EEENS1_21CollectiveEpilogueFwdINS6_IJS8_S8_S9_EEENS6_IJNS7_ILi1EEESH_SH_EEESB_SD_Li128ELb1ELb1ELb0ELb0EEENS1_19SingleTileSchedulerILb1ELb0ELb1ELi128EEEEEEEEEvNT_6ParamsE) ;  /* 0xfffdf34002007950 */ /* 0x000fea0003c3ffff */
.L_x_2036:
[----:B------:R1:W2:Y:S04]  /*20cc0*/  LDL.64 R2, [R18+0x8] ;  /* 0x0000080012027983 */ /* 0x0002a80000100a00 */
[----:B------:R1:W3:Y:S04]  /*20cd0*/  LDL.64 R12, [R18+0x18] ;  /* 0x00001800120c7983 */ /* 0x0002e80000100a00 */
[----:B------:R1:W4:Y:S04]  /*20ce0*/  LDL.64 R16, [R18+0x20] ;  /* 0x0000200012107983 */ /* 0x0003280000100a00 */
[----:B------:R-:W3:Y:S04]  /*20cf0*/  LD.E.64 R14, [R10.64+0x120] ;  /* 0x000120040a0e7980 */ /* 0x000ee8000c101b00 */
[----:B------:R-:W3:Y:S04]  /*20d00*/  LD.E.U8 R20, [R10.64+0x138] ;  /* 0x000138040a147980 */ /* 0x000ee8000c101100 */
        /* <DEDUP_REMOVED lines=15> */
[----:B------:R-:W-:Y:S02]  /*20e00*/  IADD3 R55, R30, 0x20, RZ ;  /* 0x000000201e377810 */ /* 0x000fe40007ffe0ff */
[----:B----4-:R-:W-:Y:S01]  /*20e10*/  SHF.R.S32.HI R17, RZ, 0x1f, R2 ;  /* 0x0000001fff117819 */ /* 0x010fe20000011402 */
[----:B------:R-:W-:Y:S01]  /*20e20*/  IMAD R18, R15, R2, RZ ;  /* 0x000000020f127224 */ /* 0x000fe200078e02ff */
[----:B------:R-:W-:-:S03]  /*20e30*/  ISETP.GE.AND P1, PT, R55, R43, PT ;  /* 0x0000002b3700720c */ /* 0x000fc60003f26270 */
[----:B------:R-:W-:Y:S01]  /*20e40*/  IMAD R18, R14, R17, R18 ;  /* 0x000000110e127224 */ /* 0x000fe200078e0212 */
[----:B------:R-:W-:Y:S02]  /*20e50*/  ISETP.GE.AND P2, PT, R30, R43, PT ;  /* 0x0000002b1e00720c */ /* 0x000fe40003f46270 */
[----:B------:R-:W-:Y:S01]  /*20e60*/  SHF.R.S32.HI R68, RZ, 0x3, R3 ;  /* 0x00000003ff447819 */ /* 0x000fe20000011403 */
[----:B------:R-:W-:Y:S01]  /*20e70*/  IMAD.WIDE.U32 R26, R14, R2, RZ ;  /* 0x000000020e1a7225 */ /* 0x000fe200078e00ff */
[----:B------:R-:W-:Y:S02]  /*20e80*/  SEL R3, RZ, 0x1, P2 ;  /* 0x00000001ff037807 */ /* 0x000fe40001000000 */
[----:B------:R-:W-:Y:S01]  /*20e90*/  LEA R31, R36, R68, 0x7 ;  /* 0x00000044241f7211 */ /* 0x000fe200078e38ff */
[----:B---3--:R-:W-:-:S04]  /*20ea0*/  IMAD R16, R13, R2, RZ ;  /* 0x000000020d107224 */ /* 0x008fc800078e02ff */
[C---:B------:R-:W-:Y:S01]  /*20eb0*/  IMAD R17, R12.reuse, R17, R16 ;  /* 0x000000110c117224 */ /* 0x040fe200078e0210 */
[----:B------:R-:W-:Y:S01]  /*20ec0*/  SEL R16, RZ, 0xffffffff, P1 ;  /* 0xffffffffff107807 */ /* 0x000fe20000800000 */
[----:B------:R-:W-:-:S04]  /*20ed0*/  IMAD.WIDE.U32 R20, R12, R2, RZ ;  /* 0x000000020c147225 */ /* 0x000fc800078e00ff */
[----:B------:R-:W-:Y:S01]  /*20ee0*/  IMAD.SHL.U32 R16, R16, 0x2, RZ ;  /* 0x0000000210107824 */ /* 0x000fe200078e00ff */
[----:B------:R-:W-:Y:S01]  /*20ef0*/  LEA R2, R40, R31, 0x4 ;  /* 0x0000001f28027211 */ /* 0x000fe200078e20ff */
[----:B------:R-:W-:Y:S02]  /*20f00*/  IMAD.IADD R19, R27, 0x1, R18 ;  /* 0x000000011b137824 */ /* 0x000fe400078e0212 */
[----:B------:R-:W-:Y:S01]  /*20f10*/  IMAD.IADD R17, R21, 0x1, R17 ;  /* 0x0000000115117824 */ /* 0x000fe200078e0211 */
[----:B------:R-:W-:Y:S01]  /*20f20*/  LOP3.LUT R29, R16, 0x2, R3, 0xe2, !PT ;  /* 0x00000002101d7812 */ /* 0x000fe200078ee203 */
        /* <DEDUP_REMOVED lines=8> */
.L_x_2039:
[----:B------:R-:W-:Y:S05]  /*20fb0*/  BSYNC B0 ;  /* 0x0000000000007941 */ /* 0x000fea0003800000 */
.L_x_2038:
        /* <DEDUP_REMOVED lines=8> */
[----:B------:R-:W-:Y:S01]  /*21040*/  IMAD R14, R14, R10, R11 ;  /* 0x0000000a0e0e7224 */ /* 0x000fe200078e020b */
        /* <DEDUP_REMOVED lines=8> */
.L_x_2138:
[----:B------:R-:W-:Y:S05]  /*210d0*/  BRA.DIV ~URZ, `(.L_x_2041) ;  /* 0x00009d127f007947 */ /* 0x000fea000b800000 */
[----:B------:R3:W4:Y:S04]  /*210e0*/  SHFL.IDX PT, R10, R16, RZ, 0x181f ;  /* 0x00181fff100a7589 */ /* 0x00072800000e0000 */
[----:B------:R3:W1:Y:S04]  /*210f0*/  SHFL.IDX PT, R12, R22, RZ, 0x181f ;  /* 0x00181fff160c7589 */ /* 0x00066800000e0000 */
[----:B------:R3:W2:Y:S02]  /*21100*/  SHFL.IDX PT, R2, R17, RZ, 0x181f ;  /* 0x00181fff11027589 */ /* 0x0006a400000e0000 */
.L_x_2139:
        /* <DEDUP_REMOVED lines=8> */
[----:B-1----:R-:W-:-:S10]  /*21190*/  MOV R3, R12 ;  /* 0x0000000c00037202 */ /* 0x002fd40000000f00 */
        /* <DEDUP_REMOVED lines=14> */
[--C-:B------:R-:W-:Y:S01]  /*21280*/  @P0 IMAD.WIDE R12, R12, 0x2, R2.reuse ;  /* 0x000000020c0c0825 */ /* 0x100fe200078e0202 */
[----:B------:R1:W5:Y:S03]  /*21290*/  @P0 LD.E.64 R34, [R10.64] ;  /* 0x000000040a220980 */ /* 0x000366000c101b00 */
[----:B------:R-:W-:Y:S01]  /*212a0*/  @!P1 IMAD.WIDE R2, R30, 0x2, R2 ;  /* 0x000000021e029825 */ /* 0x000fe200078e0202 */
[----:B------:R1:W5:Y:S04]  /*212b0*/  @P0 LD.E.64 R38, [R12.64] ;  /* 0x000000040c260980 */ /* 0x000368000c101b00 */
[----:B------:R1:W5:Y:S02]  /*212c0*/  @!P1 LD.E.64 R24, [R2.64] ;  /* 0x0000000402189980 */ /* 0x000364000c101b00 */
.L_x_2043:
[----:B------:R-:W-:Y:S05]  /*212d0*/  BSYNC B0 ;  /* 0x0000000000007941 */ /* 0x000fea0003800000 */
.L_x_2042:
[----:B-12--5:R-:W-:Y:S01]  /*212e0*/  IMAD.MOV.U32 R11, RZ, RZ, R34 ;  /* 0x000000ffff0b7224 */ /* 0x026fe200078e0022 */
[----:B------:R-:W-:Y:S01]  /*212f0*/  MOV R3, R20 ;  /* 0x0000001400037202 */ /* 0x000fe20000000f00 */
[----:B----4-:R-:W-:-:S02]  /*21300*/  IMAD.MOV.U32 R10, RZ, RZ, R35 ;  /* 0x000000ffff0a7224 */ /* 0x010fc400078e0023 */
        /* <DEDUP_REMOVED lines=14> */
.L_x_2140:
        /* <DEDUP_REMOVED lines=26> */
.L_x_2046:
[----:B------:R-:W-:Y:S05]  /*21590*/  BSYNC B0 ;  /* 0x0000000000007941 */ /* 0x000fea0003800000 */
.L_x_2045:
[----:B--2--5:R-:W-:Y:S01]  /*215a0*/  IMAD.MOV.U32 R11, RZ, RZ, R48 ;  /* 0x000000ffff0b7224 */ /* 0x024fe200078e0030 */
[----:B------:R-:W-:Y:S01]  /*215b0*/  MOV R3, R40 ;  /* 0x0000002800037202 */ /* 0x000fe20000000f00 */
[----:B----4-:R-:W-:-:S02]  /*215c0*/  IMAD.MOV.U32 R10, RZ, RZ, R49 ;  /* 0x000000ffff0a7224 */ /* 0x010fc400078e0031 */
        /* <DEDUP_REMOVED lines=11> */
.L_x_2141:
[----:B------:R-:W-:Y:S05]  /*21680*/  BRA.DIV ~URZ, `(.L_x_2048) ;  /* 0x00009af27f007947 */ /* 0x000fea000b800000 */
[----:B------:R3:W4:Y:S04]  /*21690*/  SHFL.IDX PT, R10, R16, 0x2, 0x181f ;  /* 0x00581f00100a7f89 */ /* 0x00072800000e0000 */
[----:B------:R3:W1:Y:S04]  /*216a0*/  SHFL.IDX PT, R12, R22, 0x2, 0x181f ;  /* 0x00581f00160c7f89 */ /* 0x00066800000e0000 */
[----:B------:R3:W2:Y:S02]  /*216b0*/  SHFL.IDX PT, R2, R17, 0x2, 0x181f ;  /* 0x00581f0011027f89 */ /* 0x0006a400000e0000 */
.L_x_2142:
        /* <DEDUP_REMOVED lines=8> */
[----:B-1----:R-:W-:-:S09]  /*21740*/  IMAD.MOV.U32 R3, RZ, RZ, R12 ;  /* 0x000000ffff037224 */ /* 0x002fd200078e000c */
        /* <DEDUP_REMOVED lines=19> */
.L_x_2050:
[----:B------:R-:W-:Y:S05]  /*21880*/  BSYNC B0 ;  /* 0x0000000000007941 */ /* 0x000fea0003800000 */
.L_x_2049:
        /* <DEDUP_REMOVED lines=17> */
.L_x_2143:
        /* <DEDUP_REMOVED lines=26> */
.L_x_2053:
[----:B------:R-:W-:Y:S05]  /*21b40*/  BSYNC B0 ;  /* 0x0000000000007941 */ /* 0x000fea0003800000 */
.L_x_2052:
        /* <DEDUP_REMOVED lines=14> */
.L_x_2144:
[----:B------:R-:W-:Y:S05]  /*21c30*/  BRA.DIV ~URZ, `(.L_x_2055) ;  /* 0x000099027f007947 */ /* 0x000fea000b800000 */
[----:B------:R3:W4:Y:S04]  /*21c40*/  SHFL.IDX PT, R10, R16, 0x4, 0x181f ;  /* 0x00981f00100a7f89 */ /* 0x00072800000e0000 */
[----:B------:R3:W1:Y:S04]  /*21c50*/  SHFL.IDX PT, R12, R22, 0x4, 0x181f ;  /* 0x00981f00160c7f89 */ /* 0x00066800000e0000 */
[----:B------:R3:W2:Y:S02]  /*21c60*/  SHFL.IDX PT, R2, R17, 0x4, 0x181f ;  /* 0x00981f0011027f89 */ /* 0x0006a400000e0000 */
.L_x_2145:
[----:B------:R-:W-:Y:S01]  /*21c70*/  IADD3 R3, R31, 0x40, RZ ;  /* 0x000000401f037810 */ /* 0x000fe20007ffe0ff */
[----:B------:R-:W-:Y:S01]  /*21c80*/  BSSY B0, `(.L_x_2056) ;  /* 0x000001b000007945 */ /* 0x000fe20003800000 */
[----:B------:R-:W-:Y:S01]  /*21c90*/  CS2R R74, SRZ ;  /* 0x00000000004a7805 */ /* 0x000fe2000001ff00 */
[----:B------:R-:W-:Y:S01]  /*21ca0*/  CS2R R70, SRZ ;  /* 0x0000000000467805 */ /* 0x000fe2000001ff00 */
[----:B------:R-:W-:Y:S01]  /*21cb0*/  ISETP.GE.AND P0, PT, R3, R28, PT ;  /* 0x0000001c0300720c */ /* 0x000fe20003f06270 */
[----:B------:R-:W-:Y:S01]  /*21cc0*/  CS2R R76, SRZ ;  /* 0x00000000004c7805 */ /* 0x000fe2000001ff00 */
[----:B------:R-:W-:Y:S01]  /*21cd0*/  CS2R R72, SRZ ;  /* 0x0000000000487805 */ /* 0x000fe2000001ff00 */
[----:B-1----:R-:W-:-:S10]  /*21ce0*/  IMAD.MOV.U32 R3, RZ, RZ, R12 ;  /* 0x000000ffff037224 */ /* 0x002fd400078e000c */
        /* <DEDUP_REMOVED lines=10> */
[----:B--2-4-:R-:W-:Y:S02]  /*21d90*/  @!P1 IMAD.WIDE R14, R30, 0x2, R10 ;  /* 0x000000021e0e9825 */ /* 0x014fe400078e020a */
        /* <DEDUP_REMOVED lines=9> */
.L_x_2057:
[----:B------:R-:W-:Y:S05]  /*21e30*/  BSYNC B0 ;  /* 0x0000000000007941 */ /* 0x000fea0003800000 */
.L_x_2056:
[----:B-12--5:R-:W-:Y:S01]  /*21e40*/  IMAD.MOV.U32 R11, RZ, RZ, R74 ;  /* 0x000000ffff0b7224 */ /* 0x026fe200078e004a */
[----:B------:R-:W-:Y:S01]  /*21e50*/  MOV R3, R70 ;  /* 0x0000004600037202 */ /* 0x000fe20000000f00 */
[----:B----4-:R-:W-:Y:S01]  /*21e60*/  IMAD.MOV.U32 R10, RZ, RZ, R75 ;  /* 0x000000ffff0a7224 */ /* 0x010fe200078e004b */
[----:B------:R-:W-:Y:S01]  /*21e70*/  CS2R R84, SRZ ;  /* 0x0000000000547805 */ /* 0x000fe2000001ff00 */
        /* <DEDUP_REMOVED lines=11> */
.L_x_2146:
[----:B------:R-:W-:Y:S05]  /*21f30*/  BRA.DIV ~URZ, `(.L_x_2059) ;  /* 0x000097e27f007947 */ /* 0x000fea000b800000 */
[----:B------:R4:W1:Y:S04]  /*21f40*/  SHFL.IDX PT, R10, R16, 0x5, 0x181f ;  /* 0x00b81f00100a7f89 */ /* 0x00086800000e0000 */
[----:B------:R4:W3:Y:S04]  /*21f50*/  SHFL.IDX PT, R12, R22, 0x5, 0x181f ;  /* 0x00b81f00160c7f89 */ /* 0x0008e800000e0000 */
[----:B------:R4:W2:Y:S02]  /*21f60*/  SHFL.IDX PT, R2, R17, 0x5, 0x181f ;  /* 0x00b81f0011027f89 */ /* 0x0008a400000e0000 */
.L_x_2147:
        /* <DEDUP_REMOVED lines=27> */
.L_x_2061:
[----:B------:R-:W-:Y:S05]  /*22120*/  BSYNC B0 ;  /* 0x0000000000007941 */ /* 0x000fea0003800000 */
.L_x_2060:
[----:B-12--5:R-:W-:Y:S01]  /*22130*/  IMAD.MOV.U32 R11, RZ, RZ, R84 ;  /* 0x000000ffff0b7224 */ /* 0x026fe200078e0054 */
[----:B------:R-:W-:Y:S01]  /*22140*/  MOV R3, R78 ;  /* 0x0000004e00037202 */ /* 0x000fe20000000f00 */
[----:B------:R-:W-:-:S02]  /*22150*/  IMAD.MOV.U32 R10, RZ, RZ, R85 ;  /* 0x000000ffff0a7224 */ /* 0x000fc400078e0055 */
        /* <DEDUP_REMOVED lines=11> */
.L_x_2148:
        /* <DEDUP_REMOVED lines=8> */
.L_x_2149:
        /* <DEDUP_REMOVED lines=28> */
.L_x_2065:
[----:B------:R-:W-:Y:S05]  /*22450*/  BSYNC B0 ;  /* 0x0000000000007941 */ /* 0x000fea0003800000 */
.L_x_2064:
[----:B-12--5:R-:W-:Y:S01]  /*22460*/  IMAD.MOV.U32 R11, RZ, RZ, R90 ;  /* 0x000000ffff0b7224 */ /* 0x026fe200078e005a */
[----:B------:R-:W-:Y:S01]  /*22470*/  MOV R3, R86 ;  /* 0x0000005600037202 */ /* 0x000fe20000000f00 */
[----:B------:R-:W-:Y:S01]  /*22480*/  IMAD.MOV.U32 R10, RZ, RZ, R91 ;  /* 0x000000ffff0a7224 */ /* 0x000fe200078e005b */
        /* <DEDUP_REMOVED lines=12> */
.L_x_2150:
        /* <DEDUP_REMOVED lines=8> */
.L_x_2151:
        /* <DEDUP_REMOVED lines=27> */
.L_x_2069:
[----:B------:R-:W-:Y:S05]  /*22780*/  BSYNC B0 ;  /* 0x0000000000007941 */ /* 0x000fea0003800000 */
.L_x_2068:
        /* <DEDUP_REMOVED lines=8> */
[----:B------:R-:W-:Y:S01]  /*22810*/  SHF.R.S32.HI R12, RZ, 0x1f, R33 ;  /* 0x0000001fff0c7819 */ /* 0x000fe20000011421 */
[----:B------:R-:W-:Y:S03]  /*22820*/  BSSY B1, `(.L_x_2070) ;  /* 0x0000082000017945 */ /* 0x000fe60003800000 */
[----:B-1----:R-:W-:-:S02]  /*22830*/  LEA.HI R2, R12, R33, RZ, 0x3 ;  /* 0x000000210c027211 */ /* 0x002fc400078f18ff */
[----:B------:R-:W-:Y:S02]  /*22840*/  LEA.HI R12, R12, R33, RZ, 0x6 ;  /* 0x000000210c0c7211 */ /* 0x000fe400078f30ff */
[----:B------:R-:W-:-:S03]  /*22850*/  LOP3.LUT R2, R2, 0xfffffff8, RZ, 0xc0, !PT ;  /* 0xfffffff802027812 */ /* 0x000fc600078ec0ff */
[----:B------:R-:W-:Y:S02]  /*22860*/  IMAD.SHL.U32 R12, R12, 0x8, RZ ;  /* 0x000000080c0c7824 */ /* 0x000fe400078e00ff */
[----:B------:R-:W-:-:S04]  /*22870*/  IMAD.IADD R3, R33, 0x1, -R2 ;  /* 0x0000000121037824 */ /* 0x000fc800078e0a02 */
[----:B------:R-:W-:Y:S02]  /*22880*/  IMAD.SHL.U32 R3, R3, 0x8, RZ ;  /* 0x0000000803037824 */ /* 0x000fe400078e00ff */
[----:B---3--:R-:W-:-:S05]  /*22890*/  IMAD.SHL.U32 R10, R68, 0x40, RZ ;  /* 0x00000040440a7824 */ /* 0x008fca00078e00ff */
[----:B------:R-:W-:Y:S01]  /*228a0*/  LOP3.LUT R2, R10, 0x1c0, RZ, 0xc0, !PT ;  /* 0x000001c00a027812 */ /* 0x000fe200078ec0ff */
[----:B-----5:R-:W-:-:S03]  /*228b0*/  IMAD.MOV.U32 R10, RZ, RZ, R96 ;  /* 0x000000ffff0a7224 */ /* 0x020fc600078e0060 */
[----:B------:R-:W-:Y:S02]  /*228c0*/  LOP3.LUT R3, R2, 0x38, R3, 0xf8, !PT ;  /* 0x0000003802037812 */ /* 0x000fe400078ef803 */
[----:B------:R-:W-:Y:S02]  /*228d0*/  SHF.R.U32.HI R2, RZ, 0x3, R2 ;  /* 0x00000003ff027819 */ /* 0x000fe40000011602 */
[----:B------:R-:W-:Y:S01]  /*228e0*/  PRMT R42, R42, 0x5410, R10 ;  /* 0x000054102a2a7816 */ /* 0x000fe2000000000a */
[----:B------:R-:W-:Y:S01]  /*228f0*/  IMAD.MOV.U32 R10, RZ, RZ, R97 ;  /* 0x000000ffff0a7224 */ /* 0x000fe200078e0061 */
[----:B------:R-:W-:Y:S01]  /*22900*/  LOP3.LUT R11, R3, R2, RZ, 0x3c, !PT ;  /* 0x00000002030b7212 */ /* 0x000fe200078e3cff */
[----:B------:R-:W-:Y:S02]  /*22910*/  IMAD.MOV.U32 R3, RZ, RZ, R36 ;  /* 0x000000ffff037224 */ /* 0x000fe400078e0024 */
[----:B------:R-:W-:Y:S01]  /*22920*/  IMAD.MOV.U32 R2, RZ, RZ, R37 ;  /* 0x000000ffff027224 */ /* 0x000fe200078e0025 */
[----:B------:R-:W-:Y:S01]  /*22930*/  PRMT R42, R10, 0x7610, R42 ;  /* 0x000076100a2a7816 */ /* 0x000fe2000000002a */
[----:B------:R-:W-:Y:S01]  /*22940*/  IMAD.MOV.U32 R10, RZ, RZ, R95 ;  /* 0x000000ffff0a7224 */ /* 0x000fe200078e005f */
[----:B------:R-:W-:Y:S01]  /*22950*/  LOP3.LUT R12, R11, 0xfffffe00, R12, 0xf8, !PT ;  /* 0xfffffe000b0c7812 */ /* 0x000fe200078ef80c */
[----:B------:R-:W-:Y:S01]  /*22960*/  IMAD.MOV.U32 R11, RZ, RZ, R94 ;  /* 0x000000ffff0b7224 */ /* 0x000fe200078e005e */
[----:B------:R-:W-:Y:S01]  /*22970*/  PRMT R29, R2, 0x5410, R3 ;  /* 0x00005410021d7816 */ /* 0x000fe20000000003 */
[----:B------:R-:W-:-:S02]  /*22980*/  IMAD.MOV.U32 R3, RZ, RZ, R54 ;  /* 0x000000ffff037224 */ /* 0x000fc400078e0036 */
[----:B------:R-:W-:Y:S01]  /*22990*/  IMAD.MOV.U32 R2, RZ, RZ, R55 ;  /* 0x000000ffff027224 */ /* 0x000fe200078e0037 */
[----:B------:R-:W-:Y:S01]  /*229a0*/  PRMT R33, R10, 0x5410, R11 ;  /* 0x000054100a217816 */ /* 0x000fe2000000000b */
[----:B--2---:R-:W-:-:S03]  /*229b0*/  IMAD R13, R13, -0x80, R28 ;  /* 0xffffff800d0d7824 */ /* 0x004fc600078e021c */
[----:B------:R-:W-:Y:S02]  /*229c0*/  PRMT R28, R2, 0x5410, R3 ;  /* 0x00005410021c7816 */ /* 0x000fe40000000003 */
        /* <DEDUP_REMOVED lines=17> */
[----:B------:R-:W-:Y:S02]  /*22ae0*/  PRMT R21, R26, 0x5432, R2 ;  /* 0x000054321a157816 */ /* 0x000fe40000000002 */
[----:B------:R-:W-:Y:S02]  /*22af0*/  LOP3.LUT R26, R11, 0xffff0000, RZ, 0xc0, !PT ;  /* 0xffff00000b1a7812 */ /* 0x000fe400078ec0ff */
[----:B------:R-:W-:Y:S02]  /*22b00*/  LOP3.LUT R16, R16, 0xffff0000, RZ, 0xc0, !PT ;  /* 0xffff000010107812 */ /* 0x000fe400078ec0ff */
[C---:B--2---:R-:W-:Y:S01]  /*22b10*/  LOP3.LUT R17, R14.reuse, 0xffff0000, RZ, 0xc0, !PT ;  /* 0xffff00000e117812 */ /* 0x044fe200078ec0ff */
[----:B------:R-:W-:Y:S01]  /*22b20*/  IMAD.U32 R20, R14, 0x10000, RZ ;  /* 0x000100000e147824 */ /* 0x000fe200078e00ff */
[C---:B------:R-:W-:Y:S01]  /*22b30*/  LOP3.LUT R14, R15.reuse, 0xffff0000, RZ, 0xc0, !PT ;  /* 0xffff00000f0e7812 */ /* 0x040fe200078ec0ff */
[----:B------:R-:W-:Y:S01]  /*22b40*/  IMAD.U32 R19, R15, 0x10000, RZ ;  /* 0x000100000f137824 */ /* 0x000fe200078e00ff */
[C---:B------:R-:W-:Y:S01]  /*22b50*/  LOP3.LUT R3, R12.reuse, 0xffff0000, RZ, 0xc0, !PT ;  /* 0xffff00000c037812 */ /* 0x040fe200078ec0ff */
[C---:B------:R-:W-:Y:S01]  /*22b60*/  FMUL.FTZ R15, R17.reuse, R25 ;  /* 0x00000019110f7220 */ /* 0x040fe20000410000 */
[----:B------:R-:W-:Y:S01]  /*22b70*/  SHF.L.U32 R10, R12, 0x10, RZ ;  /* 0x000000100c0a7819 */ /* 0x000fe200000006ff */
[----:B------:R-:W-:Y:S01]  /*22b80*/  FMUL.FTZ R17, R17, R24 ;  /* 0x0000001811117220 */ /* 0x000fe20000410000 */
[C---:B------:R-:W-:Y:S01]  /*22b90*/  LOP3.LUT R12, R13.reuse, 0xffff0000, RZ, 0xc0, !PT ;  /* 0xffff00000d0c7812 */ /* 0x040fe200078ec0ff */
[----:B------:R-:W-:Y:S01]  /*22ba0*/  FMUL.FTZ R11, R14, R26 ;  /* 0x0000001a0e0b7220 */ /* 0x000fe20000410000 */
[----:B------:R-:W-:Y:S01]  /*22bb0*/  SHF.L.U32 R2, R13, 0x10, RZ ;  /* 0x000000100d027819 */ /* 0x000fe200000006ff */
[----:B------:R-:W-:-:S02]  /*22bc0*/  FFMA.FTZ R24, R20, R24, -R15 ;  /* 0x0000001814187223 */ /* 0x000fc4000001080f */
[----:B------:R-:W-:Y:S01]  /*22bd0*/  FFMA.FTZ R17, R20, R25, R17 ;  /* 0x0000001914117223 */ /* 0x000fe20000010011 */
[C---:B------:R-:W-:Y:S01]  /*22be0*/  SHF.L.U32 R20, R21.reuse, 0x10, RZ ;  /* 0x0000001015147819 */ /* 0x040fe200000006ff */
[C---:B------:R-:W-:Y:S01]  /*22bf0*/  IMAD.U32 R25, R18.reuse, 0x10000, RZ ;  /* 0x0001000012197824 */ /* 0x040fe200078e00ff */
[----:B------:R-:W-:Y:S01]  /*22c00*/  LOP3.LUT R18, R18, 0xffff0000, RZ, 0xc0, !PT ;  /* 0xffff000012127812 */ /* 0x000fe200078ec0ff */
[-C--:B------:R-:W-:Y:S01]  /*22c10*/  FMUL.FTZ R14, R14, R16.reuse ;  /* 0x000000100e0e7220 */ /* 0x080fe20000410000 */
[----:B------:R-:W-:Y:S01]  /*22c20*/  LOP3.LUT R21, R21, 0xffff0000, RZ, 0xc0, !PT ;  /* 0xffff000015157812 */ /* 0x000fe200078ec0ff */
[----:B------:R-:W-:Y:S02]  /*22c30*/  FFMA.FTZ R16, R19, R16, -R11 ;  /* 0x0000001013107223 */ /* 0x000fe4000001080b */
[----:B------:R-:W-:Y:S02]  /*22c40*/  FMUL.FTZ R11, R3, R25 ;  /* 0x00000019030b7220 */ /* 0x000fe40000410000 */
[----:B------:R-:W-:-:S02]  /*22c50*/  FFMA.FTZ R15, R19, R26, R14 ;  /* 0x0000001a130f7223 */ /* 0x000fc4000001000e */
[----:B------:R-:W-:Y:S02]  /*22c60*/  FMUL.FTZ R3, R3, R20 ;  /* 0x0000001403037220 */ /* 0x000fe40000410000 */
[C---:B------:R-:W-:Y:S01]  /*22c70*/  FMUL.FTZ R14, R12.reuse, R18 ;  /* 0x000000120c0e7220 */ /* 0x040fe20000410000 */
[----:B------:R-:W-:Y:S01]  /*22c80*/  F2FP.BF16.PACK_AB R15, R15, R16 ;  /* 0x000000100f0f723e */ /* 0x000fe200000010ff */
[----:B------:R-:W-:Y:S02]  /*22c90*/  FMUL.FTZ R13, R12, R21 ;  /* 0x000000150c0d7220 */ /* 0x000fe40000410000 */
[C---:B------:R-:W-:Y:S02]  /*22ca0*/  FFMA.FTZ R12, R10.reuse, R25, R3 ;  /* 0x000000190a0c7223 */ /* 0x040fe40000010003 */
[----:B------:R-:W-:Y:S02]  /*22cb0*/  FFMA.FTZ R11, R10, R20, -R11 ;  /* 0x000000140a0b7223 */ /* 0x000fe4000001080b */
[C---:B------:R-:W-:Y:S01]  /*22cc0*/  FFMA.FTZ R3, R2.reuse, R21, -R14 ;  /* 0x0000001502037223 */ /* 0x040fe2000001080e */
[----:B------:R-:W-:Y:S01]  /*22cd0*/  F2FP.BF16.PACK_AB R14, R17, R24 ;  /* 0x00000018110e723e */ /* 0x000fe200000010ff */
[----:B------:R-:W-:Y:S01]  /*22ce0*/  FFMA.FTZ R13, R2, R18, R13 ;  /* 0x00000012020d7223 */ /* 0x000fe2000001000d */
[----:B------:R-:W-:-:S04]  /*22cf0*/  F2FP.BF16.PACK_AB R12, R12, R11 ;  /* 0x0000000b0c0c723e */ /* 0x000fc800000010ff */
[----:B------:R-:W-:-:S05]  /*22d00*/  F2FP.BF16.PACK_AB R13, R13, R3 ;  /* 0x000000030d0d723e */ /* 0x000fca00000010ff */
[----:B------:R1:W-:Y:S02]  /*22d10*/  ST.E.128 [R22.64], R12 ;  /* 0x0000000c16007985 */ /* 0x0003e4000c101d04 */
.L_x_2073:
[----:B------:R-:W-:Y:S05]  /*22d20*/  BSYNC B0 ;  /* 0x0000000000007941 */ /* 0x000fea0003800000 */
.L_x_2072:
        /* <DEDUP_REMOVED lines=9> */
[C---:B------:R-:W-:Y:S01]  /*22dc0*/  IMAD.U32 R25, R11.reuse, 0x10000, RZ ;  /* 0x000100000b197824 */ /* 0x040fe200078e00ff */
[----:B------:R-:W-:Y:S01]  /*22dd0*/  SHF.R.U64 R2, R34, 0x10, R35 ;  /* 0x0000001022027819 */ /* 0x000fe20000001223 */
[----:B------:R-:W-:Y:S01]  /*22de0*/  IMAD.U32 R24, R16, 0x10000, RZ ;  /* 0x0001000010187824 */ /* 0x000fe200078e00ff */
        /* <DEDUP_REMOVED lines=36> */
[----:B------:R1:W-:Y:S02]  /*23030*/  ST.E.128 [R22.64+0x4000], R12 ;  /* 0x0040000c16007985 */ /* 0x0003e4000c101d04 */
.L_x_2071:
[----:B------:R-:W-:Y:S05]  /*23040*/  BSYNC B1 ;  /* 0x0000000000017941 */ /* 0x000fea0003800000 */
.L_x_2070:
        /* <DEDUP_REMOVED lines=53> */
.L_x_2077:
[----:B------:R-:W-:Y:S05]  /*233a0*/  BSYNC B0 ;  /* 0x0000000000007941 */ /* 0x000fea0003800000 */
.L_x_2076:
        /* <DEDUP_REMOVED lines=49> */
.L_x_2075:
[----:B------:R-:W-:Y:S05]  /*236c0*/  BSYNC B1 ;  /* 0x0000000000017941 */ /* 0x000fea0003800000 */
.L_x_2074:
        /* <DEDUP_REMOVED lines=53> */
.L_x_2081:
[----:B------:R-:W-:Y:S05]  /*23a20*/  BSYNC B0 ;  /* 0x0000000000007941 */ /* 0x000fea0003800000 */
.L_x_2080:
        /* <DEDUP_REMOVED lines=49> */
.L_x_2079:
[----:B------:R-:W-:Y:S05]  /*23d40*/  BSYNC B1 ;  /* 0x0000000000017941 */ /* 0x000fea0003800000 */
.L_x_2078:
        /* <DEDUP_REMOVED lines=53> */
.L_x_2085:
[----:B------:R-:W-:Y:S05]  /*240a0*/  BSYNC B0 ;  /* 0x0000000000007941 */ /* 0x000fea0003800000 */
.L_x_2084:
        /* <DEDUP_REMOVED lines=49> */
.L_x_2083:
[----:B------:R-:W-:Y:S05]  /*243c0*/  BSYNC B1 ;  /* 0x0000000000017941 */ /* 0x000fea0003800000 */
.L_x_2082:
        /* <DEDUP_REMOVED lines=53> */
.L_x_2089:
[----:B------:R-:W-:Y:S05]  /*24720*/  BSYNC B0 ;  /* 0x0000000000007941 */ /* 0x000fea0003800000 */
.L_x_2088:
        /* <DEDUP_REMOVED lines=49> */
.L_x_2087:
[----:B------:R-:W-:Y:S05]  /*24a40*/  BSYNC B1 ;  /* 0x0000000000017941 */ /* 0x000fea0003800000 */
.L_x_2086:
        /* <DEDUP_REMOVED lines=53> */
.L_x_2093:
[----:B------:R-:W-:Y:S05]  /*24da0*/  BSYNC B0 ;  /* 0x0000000000007941 */ /* 0x000fea0003800000 */
.L_x_2092:
        /* <DEDUP_REMOVED lines=49> */
.L_x_2091:
[----:B------:R-:W-:Y:S05]  /*250c0*/  BSYNC B1 ;  /* 0x0000000000017941 */ /* 0x000fea0003800000 */
.L_x_2090:
        /* <DEDUP_REMOVED lines=53> */
.L_x_2097:
[----:B------:R-:W-:Y:S05]  /*25420*/  BSYNC B0 ;  /* 0x0000000000007941 */ /* 0x000fea0003800000 */
.L_x_2096:
        /* <DEDUP_REMOVED lines=49> */
.L_x_2095:
[----:B------:R-:W-:Y:S05]  /*25740*/  BSYNC B1 ;  /* 0x0000000000017941 */ /* 0x000fea0003800000 */
.L_x_2094:
[----:B------:R-:W-:Y:S01]  /*25750*/  IADD3 R2, R68, 0x70, RZ ;  /* 0x0000007044027810 */ /* 0x000fe20007ffe0ff */
[----:B------:R-:W-:-:S03]  /*25760*/  IMAD.MOV.U32 R3, RZ, RZ, 0x0 ;  /* 0x00000000ff037424 */ /* 0x000fc600078e00ff */
[----:B------:R-:W-:Y:S01]  /*25770*/  ISETP.GE.AND P0, PT, R2, R27, PT ;  /* 0x0000001b0200720c */ /* 0x000fe20003f06270 */
[----:B------:R-:W-:-:S12]  /*25780*/  IMAD.MOV.U32 R2, RZ, RZ, R140 ;  /* 0x000000ffff027224 */ /* 0x000fd800078e008c */
[----:B------:R-:W-:Y:S05]  /*25790*/  @P0 RET.REL.NODEC R2 `(_ZN7cutlass13device_kernelIN5flash19enable_sm80_to_sm89INS1_16FlashAttnFwdSm80INS1_25CollectiveMainloopFwdSm80ILi4ELi1ELb0EN4cute5tupleIJNS5_1CILi128EEENS7_ILi64EEES8_EEELi128ENS_10bfloat16_tEfNS_4arch4Sm80ELb1ELb0ELb1ELb1ELb1ELb1ELb1ELb0EEENS1_21CollectiveEpilogueFwdINS6_IJS8_S8_S9_EEENS6_IJNS7_ILi1EEESH_SH_EEESB_SD_Li128ELb1ELb1ELb0ELb0EEENS1_19SingleTileSchedulerILb1ELb0ELb1ELi128EEEEEEEEEvNT_6ParamsE) ;  /* 0xfffda86002000950 */ /* 0x000fea0003c3ffff */
        /* <DEDUP_REMOVED lines=49> */
.L_x_2099:
[----:B------:R-:W-:Y:S05]  /*25ab0*/  BSYNC B0 ;  /* 0x0000000000007941 */ /* 0x000fea0003800000 */
.L_x_2098:
[----:B------:R-:W-:Y:S01]  /*25ac0*/  IADD3 R2, R30, 0x20, RZ ;  /* 0x000000201e027810 */ /* 0x000fe20007ffe0ff */
[----:B------:R-:W-:-:S03]  /*25ad0*/  IMAD.MOV.U32 R3, RZ, RZ, 0x0 ;  /* 0x00000000ff037424 */ /* 0x000fc600078e00ff */
[----:B------:R-:W-:Y:S01]  /*25ae0*/  ISETP.GE.AND P0, PT, R2, R43, PT ;  /* 0x0000002b0200720c */ /* 0x000fe20003f06270 */
[----:B------:R-:W-:-:S12]  /*25af0*/  IMAD.MOV.U32 R2, RZ, RZ, R140 ;  /* 0x000000ffff027224 */ /* 0x000fd800078e008c */
[----:B------:R-:W-:Y:S05]  /*25b00*/  @P0 RET.REL.NODEC R2 `(_ZN7cutlass13device_kernelIN5flash19enable_sm80_to_sm89INS1_16FlashAttnFwdSm80INS1_25CollectiveMainloopFwdSm80ILi4ELi1ELb0EN4cute5tupleIJNS5_1CILi128EEENS7_ILi64EEES8_EEELi128ENS_10bfloat16_tEfNS_4arch4Sm80ELb1ELb0ELb1ELb1ELb1ELb1ELb1ELb0EEENS1_21CollectiveEpilogueFwdINS6_IJS8_S8_S9_EEENS6_IJNS7_ILi1EEESH_SH_EEESB_SD_Li128ELb1ELb1ELb0ELb0EEENS1_19SingleTileSchedulerILb1ELb0ELb1ELi128EEEEEEEEEvNT_6ParamsE) ;  /* 0xfffda4f002000950 */ /* 0x000fea0003c3ffff */
        /* <DEDUP_REMOVED lines=43> */
[----:B------:R-:W-:Y:S01]  /*25dc0*/  F2FP.BF16.PACK_AB R12, R12, R11 ;  /* 0x0000000b0c0c723e */ /* 0x000fe200000010ff */
[----:B------:R-:W-:-:S03]  /*25dd0*/  IMAD.MOV.U32 R2, RZ, RZ, R140 ;  /* 0x000000ffff027224 */ /* 0x000fc600078e008c */
[----:B------:R-:W-:Y:S02]  /*25de0*/  F2FP.BF16.PACK_AB R13, R13, R3 ;  /* 0x000000030d0d723e */ /* 0x000fe400000010ff */
[----:B------:R-:W-:-:S03]  /*25df0*/  MOV R3, 0x0 ;  /* 0x0000000000037802 */ /* 0x000fc60000000f00 */
[----:B------:R1:W-:Y:S01]  /*25e00*/  ST.E.128 [R22.64+0x7800], R12 ;  /* 0x0078000c16007985 */ /* 0x0003e2000c101d04 */
[----:B------:R-:W-:Y:S05]  /*25e10*/  RET.REL.NODEC R2 `(_ZN7cutlass13device_kernelIN5flash19enable_sm80_to_sm89INS1_16FlashAttnFwdSm80INS1_25CollectiveMainloopFwdSm80ILi4ELi1ELb0EN4cute5tupleIJNS5_1CILi128EEENS7_ILi64EEES8_EEELi128ENS_10bfloat16_tEfNS_4arch4Sm80ELb1ELb0ELb1ELb1ELb1ELb1ELb1ELb0EEENS1_21CollectiveEpilogueFwdINS6_IJS8_S8_S9_EEENS6_IJNS7_ILi1EEESH_SH_EEESB_SD_Li128ELb1ELb1ELb0ELb0EEENS1_19SingleTileSchedulerILb1ELb0ELb1ELi128EEEEEEEEEvNT_6ParamsE) ;  /* 0xfffda1e002007950 */ /* 0x000fea0003c3ffff */
.L_x_2037:
        /* <DEDUP_REMOVED lines=8> */
.L_x_2101:
[----:B------:R-:W-:Y:S05]  /*25ea0*/  BSYNC B0 ;  /* 0x0000000000007941 */ /* 0x000fea0003800000 */
.L_x_2100:
[----:B------:R-:W-:Y:S01]  /*25eb0*/  MOV R10, R26 ;  /* 0x0000001a000a7202 */ /* 0x000fe20000000f00 */
[----:B------:R-:W-:Y:S01]  /*25ec0*/  IMAD.MOV.U32 R16, RZ, RZ, R20 ;  /* 0x000000ffff107224 */ /* 0x000fe200078e0014 */
[----:B------:R-:W-:Y:S01]  /*25ed0*/  MOV R11, R19 ;  /* 0x00000013000b7202 */ /* 0x000fe20000000f00 */
[-C--:B------:R-:W-:Y:S01]  /*25ee0*/  IMAD R15, R15, R2.reuse, RZ ;  /* 0x000000020f0f7224 */ /* 0x080fe200078e02ff */
[----:B------:R-:W-:Y:S01]  /*25ef0*/  SHF.R.S32.HI R18, RZ, 0x1f, R2 ;  /* 0x0000001fff127819 */ /* 0x000fe20000011402 */
[-C--:B------:R-:W-:Y:S02]  /*25f00*/  IMAD R13, R13, R2.reuse, RZ ;  /* 0x000000020d0d7224 */ /* 0x080fe400078e02ff */
[----:B------:R-:W-:-:S04]  /*25f10*/  IMAD.WIDE.U32 R10, R14, R2, R10 ;  /* 0x000000020e0a7225 */ /* 0x000fc800078e000a */
[----:B------:R-:W-:Y:S01]  /*25f20*/  IMAD.WIDE.U32 R2, R12, R2, R16 ;  /* 0x000000020c027225 */ /* 0x000fe200078e0010 */
[----:B------:R-:W-:-:S03]  /*25f30*/  LEA R16, P1, R10, R24, 0x1 ;  /* 0x000000180a107211 */ /* 0x000fc600078208ff */
[----:B------:R-:W-:Y:S01]  /*25f40*/  IMAD R14, R14, R18, R15 ;  /* 0x000000120e0e7224 */ /* 0x000fe200078e020f */
[----:B------:R-:W-:Y:S01]  /*25f50*/  LEA R17, P0, R2, R22, 0x1 ;  /* 0x0000001602117211 */ /* 0x000fe200078008ff */
[----:B------:R-:W-:-:S03]  /*25f60*/  IMAD R12, R12, R18, R13 ;  /* 0x000000120c0c7224 */ /* 0x000fc600078e020d */
[----:B------:R-:W-:Y:S01]  /*25f70*/  IADD3 R11, R11, R14, RZ ;  /* 0x0000000e0b0b7210 */ /* 0x000fe20007ffe0ff */
[----:B------:R-:W-:-:S03]  /*25f80*/  IMAD.IADD R3, R3, 0x1, R12 ;  /* 0x0000000103037824 */ /* 0x000fc600078e020c */
[----:B------:R-:W-:Y:S02]  /*25f90*/  LEA.HI.X R15, R10, R25, R11, 0x1, P1 ;  /* 0x000000190a0f7211 */ /* 0x000fe400008f0c0b */
[----:B------:R-:W-:Y:S01]  /*25fa0*/  LEA.HI.X R14, R2, R23, R3, 0x1, P0 ;  /* 0x00000017020e7211 */ /* 0x000fe200000f0c03 */
[----:B------:R-:W-:Y:S05]  /*25fb0*/  BRA.DIV ~URZ, `(.L_x_2102) ;  /* 0x00005c827f007947 */ /* 0x000fea000b800000 */
[----:B------:R1:W2:Y:S02]  /*25fc0*/  SHFL.IDX PT, R11, R15, RZ, 0x181f ;  /* 0x00181fff0f0b7589 */ /* 0x0002a400000e0000 */
.L_x_2152:
[----:B------:R-:W-:Y:S05]  /*25fd0*/  BRA.DIV ~URZ, `(.L_x_2103) ;  /* 0x00005cd27f007947 */ /* 0x000fea000b800000 */
[----:B------:R3:W4:Y:S04]  /*25fe0*/  SHFL.IDX PT, R10, R16, RZ, 0x181f ;  /* 0x00181fff100a7589 */ /* 0x00072800000e0000 */
[----:B------:R3:W1:Y:S04]  /*25ff0*/  SHFL.IDX PT, R13, R14, RZ, 0x181f ;  /* 0x00181fff0e0d7589 */ /* 0x00066800000e0000 */
[----:B------:R3:W2:Y:S02]  /*26000*/  SHFL.IDX PT, R12, R17, RZ, 0x181f ;  /* 0x00181fff110c7589 */ /* 0x0006a400000e0000 */
.L_x_2153:
        /* <DEDUP_REMOVED lines=9> */
[--C-:B--2---:R-:W-:Y:S01]  /*260a0*/  @!P0 IMAD.X R11, R11, 0x1, R3.reuse, P1 ;  /* 0x000000010b0b8824 */ /* 0x104fe200008e0603 */
[----:B------:R-:W-:Y:S01]  /*260b0*/  @!P0 IADD3 R2, P1, R12, R2, RZ ;  /* 0x000000020c028210 */ /* 0x000fe20007f3e0ff */
[----:B------:R-:W-:Y:S01]  /*260c0*/  CS2R R26, SRZ ;  /* 0x00000000001a7805 */ /* 0x000fe2000001ff00 */
[----:B------:R-:W-:Y:S02]  /*260d0*/  CS2R R24, SRZ ;  /* 0x0000000000187805 */ /* 0x000fe4000001ff00 */
[----:B------:R-:W2:Y:S01]  /*260e0*/  @!P0 LD.E.128 R20, [R10.64] ;  /* 0x000000040a148980 */ /* 0x000ea2000c101d00 */
[----:B-1----:R-:W-:-:S05]  /*260f0*/  @!P0 IMAD.X R3, R13, 0x1, R3, P1 ;  /* 0x000000010d038824 */ /* 0x002fca00008e0603 */
[----:B------:R1:W4:Y:S01]  /*26100*/  @!P0 LD.E.128 R24, [R2.64] ;  /* 0x0000000402188980 */ /* 0x000322000c101d00 */
[----:B------:R-:W-:Y:S01]  /*26110*/  CS2R R50, SRZ ;  /* 0x0000000000327805 */ /* 0x000fe2000001ff00 */
[----:B--2---:R-:W-:Y:S02]  /*26120*/  IMAD.MOV.U32 R11, RZ, RZ, R22 ;  /* 0x000000ffff0b7224 */ /* 0x004fe400078e0016 */
[----:B------:R-:W-:Y:S02]  /*26130*/  IMAD.MOV.U32 R10, RZ, RZ, R23 ;  /* 0x000000ffff0a7224 */ /* 0x000fe400078e0017 */
[----:B-1----:R-:W-:Y:S02]  /*26140*/  IMAD.MOV.U32 R3, RZ, RZ, R20 ;  /* 0x000000ffff037224 */ /* 0x002fe400078e0014 */
[----:B------:R-:W-:Y:S01]  /*26150*/  IMAD.MOV.U32 R2, RZ, RZ, R21 ;  /* 0x000000ffff027224 */ /* 0x000fe200078e0015 */
[----:B------:R-:W-:Y:S01]  /*26160*/  PRMT R35, R10, 0x5410, R11 ;  /* 0x000054100a237816 */ /* 0x000fe2000000000b */
[----:B----4-:R-:W-:Y:S01]  /*26170*/  IMAD.MOV.U32 R11, RZ, RZ, R26 ;  /* 0x000000ffff0b7224 */ /* 0x010fe200078e001a */
[----:B------:R-:W-:Y:S01]  /*26180*/  PRMT R29, R29, 0x5410, R3 ;  /* 0x000054101d1d7816 */ /* 0x000fe20000000003 */
[----:B------:R-:W-:Y:S01]  /*26190*/  IMAD.MOV.U32 R10, RZ, RZ, R27 ;  /* 0x000000ffff0a7224 */ /* 0x000fe200078e001b */
[----:B------:R-:W-:Y:S01]  /*261a0*/  PRMT R28, R28, 0x5410, R2 ;  /* 0x000054101c1c7816 */ /* 0x000fe20000000002 */
[----:B------:R-:W-:-:S02]  /*261b0*/  IMAD.MOV.U32 R3, RZ, RZ, R24 ;  /* 0x000000ffff037224 */ /* 0x000fc400078e0018 */
[----:B------:R-:W-:Y:S01]  /*261c0*/  IMAD.MOV.U32 R2, RZ, RZ, R25 ;  /* 0x000000ffff027224 */ /* 0x000fe200078e0019 */
[----:B------:R-:W-:Y:S02]  /*261d0*/  PRMT R30, R10, 0x5410, R11 ;  /* 0x000054100a1e7816 */ /* 0x000fe4000000000b */
[----:B------:R-:W-:Y:S02]  /*261e0*/  PRMT R29, R3, 0x7610, R29 ;  /* 0x00007610031d7816 */ /* 0x000fe4000000001d */
[----:B------:R-:W-:Y:S01]  /*261f0*/  PRMT R28, R2, 0x7610, R28 ;  /* 0x00007610021c7816 */ /* 0x000fe2000000001c */
[----:B------:R-:W-:Y:S05]  /*26200*/  BRA.DIV ~URZ, `(.L_x_2104) ;  /* 0x00005bd27f007947 */ /* 0x000fea000b800000 */
[----:B------:R1:W2:Y:S04]  /*26210*/  SHFL.IDX PT, R11, R15, 0x1, 0x181f ;  /* 0x00381f000f0b7f89 */ /* 0x0002a800000e0000 */
[----:B------:R1:W4:Y:S04]  /*26220*/  SHFL.IDX PT, R10, R16, 0x1, 0x181f ;  /* 0x00381f00100a7f89 */ /* 0x00032800000e0000 */
[----:B------:R1:W3:Y:S04]  /*26230*/  SHFL.IDX PT, R12, R14, 0x1, 0x181f ;  /* 0x00381f000e0c7f89 */ /* 0x0002e800000e0000 */
[----:B------:R1:W1:Y:S02]  /*26240*/  SHFL.IDX PT, R2, R17, 0x1, 0x181f ;  /* 0x00381f0011027f89 */ /* 0x00026400000e0000 */
.L_x_2154:
        /* <DEDUP_REMOVED lines=20> */
.L_x_2106:
[----:B------:R-:W-:Y:S05]  /*26390*/  BSYNC B0 ;  /* 0x0000000000007941 */ /* 0x000fea0003800000 */
.L_x_2105:
[----:B-12--5:R-:W-:Y:S01]  /*263a0*/  IMAD.MOV.U32 R11, RZ, RZ, R50 ;  /* 0x000000ffff0b7224 */ /* 0x026fe200078e0032 */
        /* <DEDUP_REMOVED lines=13> */
.L_x_2155:
[----:B------:R-:W-:Y:S05]  /*26480*/  BRA.DIV ~URZ, `(.L_x_2108) ;  /* 0x00005bb27f007947 */ /* 0x000fea000b800000 */
[----:B------:R4:W1:Y:S04]  /*26490*/  SHFL.IDX PT, R10, R16, 0x2, 0x181f ;  /* 0x00581f00100a7f89 */ /* 0x00086800000e0000 */
[----:B------:R4:W3:Y:S04]  /*264a0*/  SHFL.IDX PT, R13, R14, 0x2, 0x181f ;  /* 0x00581f000e0d7f89 */ /* 0x0008e800000e0000 */
[----:B---3--:R4:W3:Y:S02]  /*264b0*/  SHFL.IDX PT, R12, R17, 0x2, 0x181f ;  /* 0x00581f00110c7f89 */ /* 0x0088e400000e0000 */
.L_x_2156:
        /* <DEDUP_REMOVED lines=8> */
[--C-:B--2---:R-:W-:Y:S01]  /*26540*/  @!P0 IMAD.X R11, R11, 0x1, R3.reuse, P1 ;  /* 0x000000010b0b8824 */ /* 0x104fe200008e0603 */
[----:B---3--:R-:W-:Y:S01]  /*26550*/  @!P0 IADD3 R2, P1, R12, R2, RZ ;  /* 0x000000020c028210 */ /* 0x008fe20007f3e0ff */
[----:B------:R-:W-:Y:S01]  /*26560*/  CS2R R58, SRZ ;  /* 0x00000000003a7805 */ /* 0x000fe2000001ff00 */
[----:B------:R-:W-:Y:S02]  /*26570*/  CS2R R56, SRZ ;  /* 0x0000000000387805 */ /* 0x000fe4000001ff00 */
[----:B------:R-:W2:Y:S01]  /*26580*/  @!P0 LD.E.128 R60, [R10.64] ;  /* 0x000000040a3c8980 */ /* 0x000ea2000c101d00 */
[----:B------:R-:W-:-:S05]  /*26590*/  @!P0 IMAD.X R3, R13, 0x1, R3, P1 ;  /* 0x000000010d038824 */ /* 0x000fca00008e0603 */
[----:B------:R1:W3:Y:S01]  /*265a0*/  @!P0 LD.E.128 R56, [R2.64] ;  /* 0x0000000402388980 */ /* 0x0002e2000c101d00 */
[----:B------:R-:W-:Y:S01]  /*265b0*/  CS2R R74, SRZ ;  /* 0x00000000004a7805 */ /* 0x000fe2000001ff00 */
[----:B--2---:R-:W-:Y:S01]  /*265c0*/  IMAD.MOV.U32 R11, RZ, RZ, R62 ;  /* 0x000000ffff0b7224 */ /* 0x004fe200078e003e */
[----:B-1----:R-:W-:Y:S01]  /*265d0*/  MOV R3, R60 ;  /* 0x0000003c00037202 */ /* 0x002fe20000000f00 */
[----:B------:R-:W-:Y:S02]  /*265e0*/  IMAD.MOV.U32 R10, RZ, RZ, R63 ;  /* 0x000000ffff0a7224 */ /* 0x000fe400078e003f */
[----:B------:R-:W-:-:S03]  /*265f0*/  IMAD.MOV.U32 R2, RZ, RZ, R61 ;  /* 0x000000ffff027224 */ /* 0x000fc600078e003d */
[----:B------:R-:W-:Y:S01]  /*26600*/  PRMT R114, R10, 0x5410, R11 ;  /* 0x000054100a727816 */ /* 0x000fe2000000000b */
[----:B---3--:R-:W-:Y:S01]  /*26610*/  IMAD.MOV.U32 R11, RZ, RZ, R58 ;  /* 0x000000ffff0b7224 */ /* 0x008fe200078e003a */
        /* <DEDUP_REMOVED lines=11> */
.L_x_2157:
        /* <DEDUP_REMOVED lines=20> */
.L_x_2111:
[----:B------:R-:W-:Y:S05]  /*26810*/  BSYNC B0 ;  /* 0x0000000000007941 */ /* 0x000fea0003800000 */
.L_x_2110:
        /* <DEDUP_REMOVED lines=14> */
.L_x_2158:
[----:B------:R-:W-:Y:S05]  /*26900*/  BRA.DIV ~URZ, `(.L_x_2113) ;  /* 0x00005af27f007947 */ /* 0x000fea000b800000 */
[----:B------:R3:W1:Y:S04]  /*26910*/  SHFL.IDX PT, R10, R16, 0x4, 0x181f ;  /* 0x00981f00100a7f89 */ /* 0x00066800000e0000 */
[----:B------:R3:W4:Y:S04]  /*26920*/  SHFL.IDX PT, R13, R14, 0x4, 0x181f ;  /* 0x00981f000e0d7f89 */ /* 0x00072800000e0000 */
[----:B----4-:R3:W4:Y:S02]  /*26930*/  SHFL.IDX PT, R12, R17, 0x4, 0x181f ;  /* 0x00981f00110c7f89 */ /* 0x01072400000e0000 */
.L_x_2159:
        /* <DEDUP_REMOVED lines=9> */
[----:B----4-:R-:W-:Y:S01]  /*269d0*/  @!P0 IADD3 R2, P1, R12, R2, RZ ;  /* 0x000000020c028210 */ /* 0x010fe20007f3e0ff */
[----:B------:R-:W-:Y:S01]  /*269e0*/  CS2R R78, SRZ ;  /* 0x00000000004e7805 */ /* 0x000fe2000001ff00 */
[----:B------:R-:W-:Y:S02]  /*269f0*/  CS2R R76, SRZ ;  /* 0x00000000004c7805 */ /* 0x000fe4000001ff00 */
[----:B------:R-:W2:Y:S01]  /*26a00*/  @!P0 LD.E.128 R84, [R10.64] ;  /* 0x000000040a548980 */ /* 0x000ea2000c101d00 */
[----:B------:R-:W-:-:S05]  /*26a10*/  @!P0 IMAD.X R3, R13, 0x1, R3, P1 ;  /* 0x000000010d038824 */ /* 0x000fca00008e0603 */
[----:B------:R1:W4:Y:S01]  /*26a20*/  @!P0 LD.E.128 R76, [R2.64] ;  /* 0x00000004024c8980 */ /* 0x000322000c101d00 */
[----:B------:R-:W-:Y:S01]  /*26a30*/  CS2R R90, SRZ ;  /* 0x00000000005a7805 */ /* 0x000fe2000001ff00 */
[----:B--2---:R-:W-:Y:S01]  /*26a40*/  IMAD.MOV.U32 R11, RZ, RZ, R86 ;  /* 0x000000ffff0b7224 */ /* 0x004fe200078e0056 */
[----:B-1----:R-:W-:Y:S01]  /*26a50*/  MOV R3, R84 ;  /* 0x0000005400037202 */ /* 0x002fe20000000f00 */
[----:B------:R-:W-:Y:S02]  /*26a60*/  IMAD.MOV.U32 R10, RZ, RZ, R87 ;  /* 0x000000ffff0a7224 */ /* 0x000fe400078e0057 */
[----:B------:R-:W-:-:S03]  /*26a70*/  IMAD.MOV.U32 R2, RZ, RZ, R85 ;  /* 0x000000ffff027224 */ /* 0x000fc600078e0055 */
[----:B------:R-:W-:Y:S01]  /*26a80*/  PRMT R122, R10, 0x5410, R11 ;  /* 0x000054100a7a7816 */ /* 0x000fe2000000000b */
[----:B----4-:R-:W-:Y:S01]  /*26a90*/  IMAD.MOV.U32 R11, RZ, RZ, R78 ;  /* 0x000000ffff0b7224 */ /* 0x010fe200078e004e */
        /* <DEDUP_REMOVED lines=11> */
.L_x_2160:
        /* <DEDUP_REMOVED lines=20> */
.L_x_2116:
[----:B------:R-:W-:Y:S05]  /*26c90*/  BSYNC B0 ;  /* 0x0000000000007941 */ /* 0x000fea0003800000 */
.L_x_2115:
        /* <DEDUP_REMOVED lines=14> */
.L_x_2161:
[----:B------:R-:W-:Y:S05]  /*26d80*/  BRA.DIV ~URZ, `(.L_x_2118) ;  /* 0x00005a327f007947 */ /* 0x000fea000b800000 */
[----:B------:R4:W1:Y:S04]  /*26d90*/  SHFL.IDX PT, R10, R16, 0x6, 0x181f ;  /* 0x00d81f00100a7f89 */ /* 0x00086800000e0000 */
[----:B---3--:R4:W3:Y:S04]  /*26da0*/  SHFL.IDX PT, R12, R14, 0x6, 0x181f ;  /* 0x00d81f000e0c7f89 */ /* 0x0088e800000e0000 */
[----:B------:R4:W2:Y:S02]  /*26db0*/  SHFL.IDX PT, R2, R17, 0x6, 0x181f ;  /* 0x00d81f0011027f89 */ /* 0x0008a400000e0000 */
.L_x_2162:
        /* <DEDUP_REMOVED lines=15> */
[----:B--2---:R-:W-:-:S03]  /*26eb0*/  IADD3 R2, P0, R2, R13, RZ ;  /* 0x0000000d02027210 */ /* 0x004fc60007f1e0ff */
[--C-:B------:R-:W-:Y:S02]  /*26ec0*/  IMAD.X R11, R11, 0x1, R3.reuse, P1 ;  /* 0x000000010b0b7824 */ /* 0x100fe400008e0603 */
[----:B---3--:R-:W-:-:S03]  /*26ed0*/  IMAD.X R3, R12, 0x1, R3, P0 ;  /* 0x000000010c037824 */ /* 0x008fc600000e0603 */
[----:B------:R1:W5:Y:S04]  /*26ee0*/  LD.E.128 R92, [R10.64] ;  /* 0x000000040a5c7980 */ /* 0x000368000c101d00 */
[----:B------:R1:W5:Y:S02]  /*26ef0*/  LD.E.128 R96, [R2.64] ;  /* 0x0000000402607980 */ /* 0x000364000c101d00 */
.L_x_2120:
[----:B------:R-:W-:Y:S05]  /*26f00*/  BSYNC B0 ;  /* 0x0000000000007941 */ /* 0x000fea0003800000 */
.L_x_2119:
        /* <DEDUP_REMOVED lines=18> */
.L_x_2163:
        /* <DEDUP_REMOVED lines=9> */
[----:B-1--4-:R-:W-:Y:S01]  /*270c0*/  SHF.R.S32.HI R14, RZ, 0x1f, R69 ;  /* 0x0000001fff0e7819 */ /* 0x012fe20000011445 */
[----:B------:R-:W-:-:S03]  /*270d0*/  CS2R R102, SRZ ;  /* 0x0000000000667805 */ /* 0x000fc6000001ff00 */
[-C--:B---3--:R-:W-:Y:S02]  /*270e0*/  IADD3 R12, P1, R2, R3.reuse, RZ ;  /* 0x00000003020c7210 */ /* 0x088fe40007f3e0ff */
[----:B------:R-:W-:Y:S02]  /*270f0*/  IADD3 R2, P2, R10, R3, RZ ;  /* 0x000000030a027210 */ /* 0x000fe40007f5e0ff */
[----:B------:R-:W-:-:S05]  /*27100*/  SHF.L.U64.HI R10, R69, 0x1, R14 ;  /* 0x00000001450a7819 */ /* 0x000fca000001020e */
[--C-:B--2---:R-:W-:Y:S02]  /*27110*/  IMAD.X R3, R11, 0x1, R10.reuse, P2 ;  /* 0x000000010b037824 */ /* 0x104fe400010e060a */
[----:B------:R-:W-:Y:S01]  /*27120*/  IMAD.X R13, R13, 0x1, R10, P1 ;  /* 0x000000010d0d7824 */ /* 0x000fe200008e060a */
[----:B------:R-:W-:Y:S05]  /*27130*/  @P0 BRA `(.L_x_2123) ;  /* 0x0000002000000947 */ /* 0x000fea0003800000 */
[----:B------:R1:W5:Y:S04]  /*27140*/  LD.E.128 R100, [R2.64] ;  /* 0x0000000402647980 */ /* 0x000368000c101d00 */
[----:B------:R1:W5:Y:S02]  /*27150*/  LD.E.128 R104, [R12.64] ;  /* 0x000000040c687980 */ /* 0x000364000c101d00 */
.L_x_2123:
[----:B------:R-:W-:Y:S05]  /*27160*/  BSYNC B0 ;  /* 0x0000000000007941 */ /* 0x000fea0003800000 */
.L_x_2122:
[----:B----4-:R-:W-:Y:S01]  /*27170*/  IADD3 R10, R42, -c[0x0][0x20], RZ ;  /* 0x800008002a0a7a10 */ /* 0x010fe20007ffe0ff */
[----:B------:R-:W-:-:S04]  /*27180*/  DEPBAR.LE SB0, 0x1 ;  /* 0x000080400000791a */ /* 0x000fc80000000000 */
[----:B-1----:R1:W4:Y:S01]  /*27190*/  LDL.64 R2, [R10+0x20] ;  /* 0x000020000a027983 */ /* 0x0023220000100a00 */
[----:B------:R-:W-:Y:S03]  /*271a0*/  WARPSYNC 0xffffffff ;  /* 0xffffffff00007948 */ /* 0x000fe60003800000 */
[----:B------:R-:W-:Y:S06]  /*271b0*/  BAR.SYNC.DEFER_BLOCKING 0x0 ;  /* 0x0000000000007b1d */ /* 0x000fec0000010000 */
[----:B-12---:R-:W2:Y:S04]  /*271c0*/  LDL.64 R10, [R10+0x28] ;  /* 0x000028000a0a7983 */ /* 0x006ea80000100a00 */
[----:B---34-:R1:W3:Y:S01]  /*271d0*/  LD.E R12, [R2.64] ;  /* 0x00000004020c7980 */ /* 0x0182e2000c101900 */
[----:B------:R-:W-:-:S03]  /*271e0*/  ISETP.GE.AND P0, PT, R69, R43, PT ;  /* 0x0000002b4500720c */ /* 0x000fc60003f06270 */
[----:B--2---:R2:W5:Y:S01]  /*271f0*/  LD.E.64 R52, [R10.64] ;  /* 0x000000040a347980 */ /* 0x004562000c101b00 */
[----:B------:R-:W-:Y:S01]  /*27200*/  BSSY B0, `(.L_x_2124) ;  /* 0x0000081000007945 */ /* 0x000fe20003800000 */
[----:B-1---5:R-:W-:Y:S02]  /*27210*/  IMAD.MOV.U32 R2, RZ, RZ, R102 ;  /* 0x000000ffff027224 */ /* 0x022fe400078e0066 */
[----:B------:R-:W-:Y:S02]  /*27220*/  IMAD.MOV.U32 R3, RZ, RZ, R100 ;  /* 0x000000ffff037224 */ /* 0x000fe400078e0064 */
[----:B--2---:R-:W-:-:S05]  /*27230*/  IMAD.MOV.U32 R10, RZ, RZ, R103 ;  /* 0x000000ffff0a7224 */ /* 0x004fca00078e0067 */
[----:B------:R-:W-:Y:S01]  /*27240*/  PRMT R136, R10, 0x5410, R2 ;  /* 0x000054100a887816 */ /* 0x000fe20000000002 */
[----:B------:R-:W-:Y:S02]  /*27250*/  IMAD.MOV.U32 R2, RZ, RZ, R101 ;  /* 0x000000ffff027224 */ /* 0x000fe400078e0065 */
[----:B------:R-:W-:-:S03]  /*27260*/  IMAD.MOV.U32 R10, RZ, RZ, R107 ;  /* 0x000000ffff0a7224 */ /* 0x000fc600078e006b */
[----:B------:R-:W-:Y:S01]  /*27270*/  PRMT R134, R2, 0x5410, R3 ;  /* 0x0000541002867816 */ /* 0x000fe20000000003 */
[----:B------:R-:W-:Y:S01]  /*27280*/  IMAD.MOV.U32 R3, RZ, RZ, R104 ;  /* 0x000000ffff037224 */ /* 0x000fe200078e0068 */
[----:B------:R-:W-:-:S04]  /*27290*/  MOV R2, R105 ;  /* 0x0000006900027202 */ /* 0x000fc80000000f00 */
[----:B------:R-:W-:Y:S01]  /*272a0*/  PRMT R133, R2, 0x5410, R3 ;  /* 0x0000541002857816 */ /* 0x000fe20000000003 */
[----:B---3--:R-:W-:-:S05]  /*272b0*/  IMAD R11, R12, -0x80, R18 ;  /* 0xffffff800c0b7824 */ /* 0x008fca00078e0212 */
        /* <DEDUP_REMOVED lines=22> */
[----:B------:R-:W-:-:S03]  /*27420*/  IMAD.WIDE.U32 R38, R12, 0x2, R52 ;  /* 0x000000020c267825 */ /* 0x000fc600078e0034 */
[----:B------:R-:W-:Y:S02]  /*27430*/  IADD3 R2, R3, R2, R10 ;  /* 0x0000000203027210 */ /* 0x000fe40007ffe00a */
[----:B------:R-:W2:Y:S03]  /*27440*/  LD.E.128 R16, [R38.64] ;  /* 0x0000000426107980 */ /* 0x000ea6000c101d00 */
[----:B------:R-:W-:-:S05]  /*27450*/  IMAD.WIDE.U32 R36, R2, 0x2, R52 ;  /* 0x0000000202247825 */ /* 0x000fca00078e0034 */
[----:B------:R-:W3:Y:S01]  /*27460*/  LD.E.128 R12, [R36.64] ;  /* 0x00000004240c7980 */ /* 0x000ee2000c101d00 */
[----:B------:R-:W-:Y:S02]  /*27470*/  SHF.R.U64 R2, R20, 0x10, R21 ;  /* 0x0000001014027819 */ /* 0x000fe40000001215 */
[----:B------:R-:W-:Y:S02]  /*27480*/  SHF.R.U64 R20, R24, 0x10, R25 ;  /* 0x0000001018147819 */ /* 0x000fe40000001219 */
[--C-:B------:R-:W-:Y:S02]  /*27490*/  SHF.R.U64 R10, R22, 0x10, R23.reuse ;  /* 0x00000010160a7819 */ /* 0x100fe40000001217 */
[----:B------:R-:W-:Y:S02]  /*274a0*/  SHF.R.U32.HI R11, RZ, 0x10, R23 ;  /* 0x00000010ff0b7819 */ /* 0x000fe40000011617 */
[----:B------:R-:W-:Y:S02]  /*274b0*/  SHF.R.U32.HI R3, RZ, 0x10, R21 ;  /* 0x00000010ff037819 */ /* 0x000fe40000011615 */
[----:B------:R-:W-:-:S02]  /*274c0*/  SHF.R.U32.HI R23, RZ, 0x10, R25 ;  /* 0x00000010ff177819 */ /* 0x000fc40000011619 */
[--C-:B------:R-:W-:Y:S02]  /*274d0*/  SHF.R.U64 R21, R26, 0x10, R27.reuse ;  /* 0x000000101a157819 */ /* 0x100fe4000000121b */
[----:B------:R-:W-:Y:S02]  /*274e0*/  SHF.R.U32.HI R22, RZ, 0x10, R27 ;  /* 0x00000010ff167819 */ /* 0x000fe4000001161b */
[C---:B------:R-:W-:Y:S02]  /*274f0*/  PRMT R34, R29.reuse, 0x5432, R2 ;  /* 0x000054321d227816 */ /* 0x040fe40000000002 */
[----:B------:R-:W-:Y:S02]  /*27500*/  PRMT R29, R29, 0x5410, R20 ;  /* 0x000054101d1d7816 */ /* 0x000fe40000000014 */
[C---:B------:R-:W-:Y:S02]  /*27510*/  PRMT R32, R28.reuse, 0x5432, R3 ;  /* 0x000054321c207816 */ /* 0x040fe40000000003 */
[----:B------:R-:W-:Y:S01]  /*27520*/  PRMT R23, R28, 0x5410, R23 ;  /* 0x000054101c177816 */ /* 0x000fe20000000017 */
[----:B------:R-:W-:Y:S01]  /*27530*/  IMAD.U32 R41, R29, 0x10000, RZ ;  /* 0x000100001d297824 */ /* 0x000fe200078e00ff */
[----:B------:R-:W-:-:S02]  /*27540*/  PRMT R28, R30, 0x5432, R21 ;  /* 0x000054321e1c7816 */ /* 0x000fc40000000015 */
[----:B------:R-:W-:Y:S02]  /*27550*/  PRMT R27, R30, 0x5410, R22 ;  /* 0x000054101e1b7816 */ /* 0x000fe40000000016 */
[C---:B------:R-:W-:Y:S02]  /*27560*/  PRMT R33, R35.reuse, 0x5432, R10 ;  /* 0x0000543223217816 */ /* 0x040fe4000000000a */
[----:B------:R-:W-:Y:S01]  /*27570*/  PRMT R31, R35, 0x5410, R11 ;  /* 0x00005410231f7816 */ /* 0x000fe2000000000b */
[C---:B------:R-:W-:Y:S01]  /*27580*/  IMAD.U32 R35, R34.reuse, 0x10000, RZ ;  /* 0x0001000022237824 */ /* 0x040fe200078e00ff */
[----:B------:R-:W-:Y:S02]  /*27590*/  LOP3.LUT R42, R29, 0xffff0000, RZ, 0xc0, !PT ;  /* 0xffff00001d2a7812 */ /* 0x000fe400078ec0ff */
        /* <DEDUP_REMOVED lines=17> */
[----:B------:R-:W-:Y:S01]  /*276b0*/  IMAD.U32 R11, R14, 0x10000, RZ ;  /* 0x000100000e0b7824 */ /* 0x000fe200078e00ff */
[----:B------:R-:W-:Y:S01]  /*276c0*/  LOP3.LUT R2, R15, 0xffff0000, RZ, 0xc0, !PT ;  /* 0xffff00000f027812 */ /* 0x000fe200078ec0ff */
[----:B------:R-:W-:-:S02]  /*276d0*/  FMUL.FTZ R14, R18, R35 ;  /* 0x00000023120e7220 */ /* 0x000fc40000410000 */
[----:B------:R-:W-:Y:S02]  /*276e0*/  FFMA.FTZ R55, R26, R35, -R13 ;  /* 0x000000231a377223 */ /* 0x000fe4000001080d */
[----:B------:R-:W-:Y:S02]  /*276f0*/  FMUL.FTZ R13, R17, R42 ;  /* 0x0000002a110d7220 */ /* 0x000fe40000410000 */
[----:B------:R-:W-:Y:S02]  /*27700*/  IMAD.U32 R18, R32, 0x10000, RZ ;  /* 0x0001000020127824 */ /* 0x000fe400078e00ff */
[----:B------:R-:W-:Y:S02]  /*27710*/  IMAD.U32 R3, R15, 0x10000, RZ ;  /* 0x000100000f037824 */ /* 0x000fe400078e00ff */
[----:B------:R-:W-:Y:S02]  /*27720*/  FFMA.FTZ R54, R26, R41, R14 ;  /* 0x000000291a367223 */ /* 0x000fe4000001000e */
[----:B------:R-:W-:-:S02]  /*27730*/  FMUL.FTZ R15, R17, R29 ;  /* 0x0000001d110f7220 */ /* 0x000fc40000410000 */
[C---:B------:R-:W-:Y:S02]  /*27740*/  FFMA.FTZ R41, R25.reuse, R29, -R13 ;  /* 0x0000001d19297223 */ /* 0x040fe4000001080d */
[----:B------:R-:W-:Y:S02]  /*27750*/  FMUL.FTZ R13, R16, R18 ;  /* 0x00000012100d7220 */ /* 0x000fe40000410000 */
[----:B------:R-:W-:Y:S01]  /*27760*/  FFMA.FTZ R35, R25, R42, R15 ;  /* 0x0000002a19237223 */ /* 0x000fe2000001000f */
[----:B------:R-:W-:Y:S01]  /*27770*/  LOP3.LUT R15, R32, 0xffff0000, RZ, 0xc0, !PT ;  /* 0xffff0000200f7812 */ /* 0x000fe200078ec0ff */
[-C--:B------:R-:W-:Y:S02]  /*27780*/  FMUL.FTZ R14, R16, R34.reuse ;  /* 0x00000022100e7220 */ /* 0x080fe40000410000 */
[----:B------:R-:W-:Y:S02]  /*27790*/  FFMA.FTZ R25, R24, R34, R13 ;  /* 0x0000002218197223 */ /* 0x000fe4000001000d */
[----:B------:R-:W-:-:S02]  /*277a0*/  FMUL.FTZ R13, R12, R23 ;  /* 0x000000170c0d7220 */ /* 0x000fc40000410000 */
[----:B------:R-:W-:Y:S02]  /*277b0*/  IMAD.U32 R17, R33, 0x10000, RZ ;  /* 0x0001000021117824 */ /* 0x000fe400078e00ff */
[----:B------:R-:W-:Y:S02]  /*277c0*/  IMAD.U32 R16, R28, 0x10000, RZ ;  /* 0x000100001c107824 */ /* 0x000fe400078e00ff */
[----:B------:R-:W-:Y:S02]  /*277d0*/  FFMA.FTZ R26, R24, R18, -R14 ;  /* 0x00000012181a7223 */ /* 0x000fe4000001080e */
[-C--:B------:R-:W-:Y:S02]  /*277e0*/  FMUL.FTZ R14, R12, R15.reuse ;  /* 0x0000000f0c0e7220 */ /* 0x080fe40000410000 */
[----:B------:R-:W-:Y:S02]  /*277f0*/  FFMA.FTZ R24, R21, R15, -R13 ;  /* 0x0000000f15187223 */ /* 0x000fe4000001080d */
[----:B------:R-:W-:-:S02]  /*27800*/  IMAD.U32 R29, R27, 0x10000, RZ ;  /* 0x000100001b1d7824 */ /* 0x000fc400078e00ff */
[----:B------:R-:W-:Y:S02]  /*27810*/  FMUL.FTZ R12, R11, R17 ;  /* 0x000000110b0c7220 */ /* 0x000fe40000410000 */
[----:B------:R-:W-:Y:S02]  /*27820*/  IMAD.U32 R15, R31, 0x10000, RZ ;  /* 0x000100001f0f7824 */ /* 0x000fe400078e00ff */
[-C--:B------:R-:W-:Y:S02]  /*27830*/  FMUL.FTZ R13, R11, R16.reuse ;  /* 0x000000100b0d7220 */ /* 0x080fe40000410000 */
[----:B------:R-:W-:Y:S01]  /*27840*/  FFMA.FTZ R23, R21, R23, R14 ;  /* 0x0000001715177223 */ /* 0x000fe2000001000e */
[----:B------:R-:W-:Y:S01]  /*27850*/  LOP3.LUT R14, R27, 0xffff0000, RZ, 0xc0, !PT ;  /* 0xffff00001b0e7812 */ /* 0x000fe200078ec0ff */
[----:B------:R-:W-:Y:S02]  /*27860*/  FMUL.FTZ R11, R3, R29 ;  /* 0x0000001d030b7220 */ /* 0x000fe40000410000 */
[----:B------:R-:W-:Y:S01]  /*27870*/  FFMA.FTZ R21, R20, R16, R12 ;  /* 0x0000001014157223 */ /* 0x000fe2000001000c */
[----:B------:R-:W-:Y:S01]  /*27880*/  LOP3.LUT R16, R28, 0xffff0000, RZ, 0xc0, !PT ;  /* 0xffff00001c107812 */ /* 0x000fe200078ec0ff */
[----:B------:R-:W-:Y:S01]  /*27890*/  FFMA.FTZ R18, R20, R17, -R13 ;  /* 0x0000001114127223 */ /* 0x000fe2000001080d */
[----:B------:R-:W-:Y:S01]  /*278a0*/  LOP3.LUT R13, R33, 0xffff0000, RZ, 0xc0, !PT ;  /* 0xffff0000210d7812 */ /* 0x000fe200078ec0ff */
[-C--:B------:R-:W-:Y:S01]  /*278b0*/  FMUL.FTZ R3, R3, R15.reuse ;  /* 0x0000000f03037220 */ /* 0x080fe20000410000 */
[----:B------:R-:W-:Y:S01]  /*278c0*/  LOP3.LUT R12, R31, 0xffff0000, RZ, 0xc0, !PT ;  /* 0xffff00001f0c7812 */ /* 0x000fe200078ec0ff */
[----:B------:R-:W-:Y:S01]  /*278d0*/  FFMA.FTZ R20, R22, R15, -R11 ;  /* 0x0000000f16147223 */ /* 0x000fe2000001080b */
[----:B------:R-:W-:Y:S01]  /*278e0*/  F2FP.BF16.PACK_AB R17, R24, R26 ;  /* 0x0000001a1811723e */ /* 0x000fe200000010ff */
[----:B------:R-:W-:-:S02]  /*278f0*/  FFMA.FTZ R15, R22, R29, R3 ;  /* 0x0000001d160f7223 */ /* 0x000fc40000010003 */
[----:B------:R-:W-:Y:S02]  /*27900*/  FMUL.FTZ R11, R10, R16 ;  /* 0x000000100a0b7220 */ /* 0x000fe40000410000 */
[----:B------:R-:W-:Y:S02]  /*27910*/  FMUL.FTZ R3, R2, R14 ;  /* 0x0000000e02037220 */ /* 0x000fe40000410000 */
[-C--:B------:R-:W-:Y:S02]  /*27920*/  FMUL.FTZ R10, R10, R13.reuse ;  /* 0x0000000d0a0a7220 */ /* 0x080fe40000410000 */
[-C--:B------:R-:W-:Y:S02]  /*27930*/  FMUL.FTZ R2, R2, R12.reuse ;  /* 0x0000000c02027220 */ /* 0x080fe40000410000 */
[C---:B------:R-:W-:Y:S01]  /*27940*/  FFMA.FTZ R11, R30.reuse, R13, -R11 ;  /* 0x0000000d1e0b7223 */ /* 0x040fe2000001080b */
        /* <DEDUP_REMOVED lines=9> */
[----:B------:R-:W-:Y:S01]  /*279e0*/  F2FP.BF16.PACK_AB R15, R2, R15 ;  /* 0x0000000f020f723e */ /* 0x000fe200000010ff */
[----:B------:R1:W-:Y:S04]  /*279f0*/  ST.E.128 [R38.64], R16 ;  /* 0x0000001026007985 */ /* 0x0003e8000c101d04 */
[----:B------:R1:W-:Y:S02]  /*27a00*/  ST.E.128 [R36.64], R12 ;  /* 0x0000000c24007985 */ /* 0x0003e4000c101d04 */
.L_x_2125:
[----:B------:R-:W-:Y:S05]  /*27a10*/  BSYNC B0 ;  /* 0x0000000000007941 */ /* 0x000fea0003800000 */
.L_x_2124:
[----:B------:R-:W-:Y:S01]  /*27a20*/  IADD3 R3, R68, 0x10, RZ ;  /* 0x0000001044037810 */ /* 0x000fe20007ffe0ff */
[----:B------:R-:W-:Y:S03]  /*27a30*/  BSSY B0, `(.L_x_2126) ;  /* 0x0000073000007945 */ /* 0x000fe60003800000 */
[----:B------:R-:W-:-:S13]  /*27a40*/  ISETP.GE.OR P1, PT, R3, R70, P0 ;  /* 0x000000460300720c */ /* 0x000fda0000726670 */
[----:B------:R-:W-:Y:S05]  /*27a50*/  @P1 BRA `(.L_x_2127) ;  /* 0x0000070000001947 */ /* 0x000fea0003800000 */
[----:B------:R-:W-:Y:S01]  /*27a60*/  SHF.R.S32.HI R2, RZ, 0x1f, R3 ;  /* 0x0000001fff027819 */ /* 0x000fe20000011403 */
[----:B------:R-:W-:Y:S01]  /*27a70*/  IMAD.SHL.U32 R10, R3, 0x40, RZ ;  /* 0x00000040030a7824 */ /* 0x000fe200078e00ff */
[----:B------:R-:W-:Y:S02]  /*27a80*/  LEA.HI R11, R43, R40, RZ, 0x1d ;  /* 0x000000282b0b7211 */ /* 0x000fe400078fe8ff */
[----:B------:R-:W-:Y:S02]  /*27a90*/  LEA.HI R3, R2, R3, RZ, 0x3 ;  /* 0x0000000302037211 */ /* 0x000fe400078f18ff */
[----:B-1----:R-:W-:Y:S02]  /*27aa0*/  SHF.R.S32.HI R12, RZ, 0x1f, R11 ;  /* 0x0000001fff0c7819 */ /* 0x002fe4000001140b */
        /* <DEDUP_REMOVED lines=21> */
[----:B------:R-:W-:Y:S01]  /*27c00*/  PRMT R34, R108, 0x5432, R2 ;  /* 0x000054326c227816 */ /* 0x000fe20000000002 */
[----:B------:R-:W-:Y:S01]  /*27c10*/  IMAD.U32 R41, R29, 0x10000, RZ ;  /* 0x000100001d297824 */ /* 0x000fe200078e00ff */
[----:B------:R-:W-:-:S02]  /*27c20*/  PRMT R28, R109, 0x5432, R21 ;  /* 0x000054326d1c7816 */ /* 0x000fc40000000015 */
[----:B------:R-:W-:Y:S01]  /*27c30*/  SHF.R.U32.HI R3, RZ, 0x10, R49 ;  /* 0x00000010ff037819 */ /* 0x000fe20000011631 */
[----:B------:R-:W-:Y:S01]  /*27c40*/  IMAD.U32 R35, R34, 0x10000, RZ ;  /* 0x0001000022237824 */ /* 0x000fe200078e00ff */
[--C-:B------:R-:W-:Y:S02]  /*27c50*/  SHF.R.U64 R10, R50, 0x10, R51.reuse ;  /* 0x00000010320a7819 */ /* 0x100fe40000001233 */
[----:B------:R-:W-:Y:S02]  /*27c60*/  SHF.R.U32.HI R11, RZ, 0x10, R51 ;  /* 0x00000010ff0b7819 */ /* 0x000fe40000011633 */
[----:B------:R-:W-:Y:S02]  /*27c70*/  SHF.R.U32.HI R23, RZ, 0x10, R45 ;  /* 0x00000010ff177819 */ /* 0x000fe4000001162d */
[----:B------:R-:W-:Y:S02]  /*27c80*/  LOP3.LUT R42, R29, 0xffff0000, RZ, 0xc0, !PT ;  /* 0xffff00001d2a7812 */ /* 0x000fe400078ec0ff */
[----:B------:R-:W-:-:S02]  /*27c90*/  PRMT R32, R108, 0x5410, R3 ;  /* 0x000054106c207816 */ /* 0x000fc40000000003 */
[C---:B------:R-:W-:Y:S02]  /*27ca0*/  PRMT R33, R110.reuse, 0x5432, R10 ;  /* 0x000054326e217816 */ /* 0x040fe4000000000a */
[----:B------:R-:W-:Y:S02]  /*27cb0*/  PRMT R31, R110, 0x5410, R11 ;  /* 0x000054106e1f7816 */ /* 0x000fe4000000000b */
[----:B------:R-:W-:Y:S02]  /*27cc0*/  LOP3.LUT R29, R34, 0xffff0000, RZ, 0xc0, !PT ;  /* 0xffff0000221d7812 */ /* 0x000fe400078ec0ff */
[----:B------:R-:W-:Y:S02]  /*27cd0*/  PRMT R23, R71, 0x5410, R23 ;  /* 0x0000541047177816 */ /* 0x000fe40000000017 */
[----:B------:R-:W-:-:S03]  /*27ce0*/  SHF.R.U32.HI R22, RZ, 0x10, R47 ;  /* 0x00000010ff167819 */ /* 0x000fc6000001162f */
[C---:B------:R-:W-:Y:S01]  /*27cf0*/  IMAD.U32 R34, R23.reuse, 0x10000, RZ ;  /* 0x0001000017227824 */ /* 0x040fe200078e00ff */
[----:B------:R-:W-:Y:S02]  /*27d00*/  LOP3.LUT R23, R23, 0xffff0000, RZ, 0xc0, !PT ;  /* 0xffff000017177812 */ /* 0x000fe400078ec0ff */
        /* <DEDUP_REMOVED lines=55> */
[----:B------:R-:W-:Y:S02]  /*28080*/  FMUL.FTZ R2, R2, R12 ;  /* 0x0000000c02027220 */ /* 0x000fe40000410000 */
        /* <DEDUP_REMOVED lines=13> */
.L_x_2127:
[----:B------:R-:W-:Y:S05]  /*28160*/  BSYNC B0 ;  /* 0x0000000000007941 */ /* 0x000fea0003800000 */
.L_x_2126:
        /* <DEDUP_REMOVED lines=116> */
.L_x_2129:
[----:B------:R-:W-:Y:S05]  /*288b0*/  BSYNC B0 ;  /* 0x0000000000007941 */ /* 0x000fea0003800000 */
.L_x_2128:
        /* <DEDUP_REMOVED lines=116> */
.L_x_2131:
[----:B------:R-:W-:Y:S05]  /*29000*/  BSYNC B0 ;  /* 0x0000000000007941 */ /* 0x000fea0003800000 */
.L_x_2130:
        /* <DEDUP_REMOVED lines=116> */
.L_x_2133:
[----:B------:R-:W-:Y:S05]  /*29750*/  BSYNC B0 ;  /* 0x0000000000007941 */ /* 0x000fea0003800000 */
.L_x_2132:
        /* <DEDUP_REMOVED lines=116> */
.L_x_2135:
[----:B------:R-:W-:Y:S05]  /*29ea0*/  BSYNC B0 ;  /* 0x0000000000007941 */ /* 0x000fea0003800000 */
.L_x_2134:
        /* <DEDUP_REMOVED lines=116> */
.L_x_2137:
[----:B------:R-:W-:Y:S05]  /*2a5f0*/  BSYNC B0 ;  /* 0x0000000000007941 */ /* 0x000fea0003800000 */
.L_x_2136:
[----:B------:R-:W-:Y:S01]  /*2a600*/  IADD3 R2, R68, 0x70, RZ ;  /* 0x0000007044027810 */ /* 0x000fe20007ffe0ff */
[----:B------:R-:W-:-:S02]  /*2a610*/  IMAD.MOV.U32 R10, RZ, RZ, R140 ;  /* 0x000000ffff0a7224 */ /* 0x000fc400078e008c */
[----:B------:R-:W-:Y:S01]  /*2a620*/  IMAD.MOV.U32 R11, RZ, RZ, 0x0 ;  /* 0x00000000ff0b7424 */ /* 0x000fe200078e00ff */
[----:B------:R-:W-:-:S13]  /*2a630*/  ISETP.GE.OR P0, PT, R2, R70, P0 ;  /* 0x000000460200720c */ /* 0x000fda0000706670 */
[----:B------:R-:W-:Y:S05]  /*2a640*/  @P0 RET.REL.NODEC R10 `(_ZN7cutlass13device_kernelIN5flash19enable_sm80_to_sm89INS1_16FlashAttnFwdSm80INS1_25CollectiveMainloopFwdSm80ILi4ELi1ELb0EN4cute5tupleIJNS5_1CILi128EEENS7_ILi64EEES8_EEELi128ENS_10bfloat16_tEfNS_4arch4Sm80ELb1ELb0ELb1ELb1ELb1ELb1ELb1ELb0EEENS1_21CollectiveEpilogueFwdINS6_IJS8_S8_S9_EEENS6_IJNS7_ILi1EEESH_SH_EEESB_SD_Li128ELb1ELb1ELb0ELb0EEENS1_19SingleTileSchedulerILb1ELb0ELb1ELi128EEEEEEEEEvNT_6ParamsE) ;  /* 0xfffd59b00a000950 */ /* 0x000fea0003c3ffff */
        /* <DEDUP_REMOVED lines=25> */
[----:B------:R-:W-:Y:S02]  /*2a7e0*/  SHF.R.U32.HI R11, RZ, 0x10, R103 ;  /* 0x00000010ff0b7819 */ /* 0x000fe40000011667 */
[----:B------:R-:W-:Y:S01]  /*2a7f0*/  PRMT R34, R134, 0x5432, R2 ;  /* 0x0000543286227816 */ /* 0x000fe20000000002 */
[----:B------:R-:W-:Y:S01]  /*2a800*/  IMAD.U32 R35, R29, 0x10000, RZ ;  /* 0x000100001d237824 */ /* 0x000fe200078e00ff */
[----:B------:R-:W-:-:S02]  /*2a810*/  SHF.R.U32.HI R23, RZ, 0x10, R105 ;  /* 0x00000010ff177819 */ /* 0x000fc40000011669 */
[----:B------:R-:W-:Y:S02]  /*2a820*/  SHF.R.U32.HI R3, RZ, 0x10, R101 ;  /* 0x00000010ff037819 */ /* 0x000fe40000011665 */
[----:B------:R-:W-:Y:S02]  /*2a830*/  PRMT R31, R136, 0x5410, R11 ;  /* 0x00005410881f7816 */ /* 0x000fe4000000000b */
[----:B------:R-:W-:Y:S02]  /*2a840*/  SHF.R.U64 R10, R102, 0x10, R103 ;  /* 0x00000010660a7819 */ /* 0x000fe40000001267 */
[----:B------:R-:W-:Y:S02]  /*2a850*/  LOP3.LUT R29, R29, 0xffff0000, RZ, 0xc0, !PT ;  /* 0xffff00001d1d7812 */ /* 0x000fe400078ec0ff */
[----:B------:R-:W-:Y:S02]  /*2a860*/  PRMT R23, R133, 0x5410, R23 ;  /* 0x0000541085177816 */ /* 0x000fe40000000017 */
[----:B------:R-:W-:-:S02]  /*2a870*/  PRMT R32, R134, 0x5410, R3 ;  /* 0x0000541086207816 */ /* 0x000fc40000000003 */
[----:B------:R-:W-:Y:S02]  /*2a880*/  PRMT R33, R136, 0x5432, R10 ;  /* 0x0000543288217816 */ /* 0x000fe4000000000a */
[--C-:B------:R-:W-:Y:S02]  /*2a890*/  SHF.R.U64 R28, R106, 0x10, R107.reuse ;  /* 0x000000106a1c7819 */ /* 0x100fe4000000126b */
[----:B------:R-:W-:Y:S02]  /*2a8a0*/  SHF.R.U32.HI R27, RZ, 0x10, R107 ;  /* 0x00000010ff1b7819 */ /* 0x000fe4000001166b */
[C---:B------:R-:W-:Y:S02]  /*2a8b0*/  PRMT R28, R135.reuse, 0x5432, R28 ;  /* 0x00005432871c7816 */ /* 0x040fe4000000001c */
        /* <DEDUP_REMOVED lines=14> */
[----:B------:R-:W-:Y:S01]  /*2a9a0*/  SHF.L.U32 R19, R34, 0x10, RZ ;  /* 0x0000001022137819 */ /* 0x000fe200000006ff */
[----:B------:R-:W-:Y:S01]  /*2a9b0*/  IMAD.U32 R10, R14, 0x10000, RZ ;  /* 0x000100000e0a7824 */ /* 0x000fe200078e00ff */
[----:B------:R-:W-:Y:S01]  /*2a9c0*/  LOP3.LUT R34, R34, 0xffff0000, RZ, 0xc0, !PT ;  /* 0xffff000022227812 */ /* 0x000fe200078ec0ff */
[C---:B------:R-:W-:Y:S01]  /*2a9d0*/  IMAD.U32 R2, R15.reuse, 0x10000, RZ ;  /* 0x000100000f027824 */ /* 0x040fe200078e00ff */
[----:B------:R-:W-:Y:S01]  /*2a9e0*/  LOP3.LUT R3, R14, 0xffff0000, RZ, 0xc0, !PT ;  /* 0xffff00000e037812 */ /* 0x000fe200078ec0ff */
[-C--:B------:R-:W-:Y:S01]  /*2a9f0*/  FFMA.FTZ R40, R26, R19.reuse, -R13 ;  /* 0x000000131a287223 */ /* 0x080fe2000001080d */
[----:B------:R-:W-:Y:S01]  /*2aa00*/  LOP3.LUT R14, R15, 0xffff0000, RZ, 0xc0, !PT ;  /* 0xffff00000f0e7812 */ /* 0x000fe200078ec0ff */
[----:B------:R-:W-:-:S02]  /*2aa10*/  FMUL.FTZ R17, R17, R19 ;  /* 0x0000001311117220 */ /* 0x000fc40000410000 */
[----:B------:R-:W-:Y:S02]  /*2aa20*/  FMUL.FTZ R13, R16, R29 ;  /* 0x0000001d100d7220 */ /* 0x000fe40000410000 */
[----:B------:R-:W-:Y:S02]  /*2aa30*/  IMAD.U32 R19, R23, 0x10000, RZ ;  /* 0x0001000017137824 */ /* 0x000fe400078e00ff */
[C---:B------:R-:W-:Y:S01]  /*2aa40*/  IMAD.U32 R15, R32.reuse, 0x10000, RZ ;  /* 0x00010000200f7824 */ /* 0x040fe200078e00ff */
[----:B------:R-:W-:Y:S01]  /*2aa50*/  LOP3.LUT R32, R32, 0xffff0000, RZ, 0xc0, !PT ;  /* 0xffff000020207812 */ /* 0x000fe200078ec0ff */
[-C--:B------:R-:W-:Y:S02]  /*2aa60*/  FMUL.FTZ R16, R16, R34.reuse ;  /* 0x0000002210107220 */ /* 0x080fe40000410000 */
[----:B------:R-:W-:Y:S02]  /*2aa70*/  FFMA.FTZ R34, R25, R34, -R13 ;  /* 0x0000002219227223 */ /* 0x000fe4000001080d */
[----:B------:R-:W-:Y:S01]  /*2aa80*/  FFMA.FTZ R35, R26, R35, R17 ;  /* 0x000000231a237223 */ /* 0x000fe20000010011 */
[----:B------:R-:W-:Y:S01]  /*2aa90*/  LOP3.LUT R26, R23, 0xffff0000, RZ, 0xc0, !PT ;  /* 0xffff0000171a7812 */ /* 0x000fe200078ec0ff */
[----:B------:R-:W-:-:S02]  /*2aaa0*/  FMUL.FTZ R13, R11, R19 ;  /* 0x000000130b0d7220 */ /* 0x000fc40000410000 */
[----:B------:R-:W-:Y:S02]  /*2aab0*/  FMUL.FTZ R11, R11, R15 ;  /* 0x0000000f0b0b7220 */ /* 0x000fe40000410000 */
[----:B------:R-:W-:Y:S01]  /*2aac0*/  FFMA.FTZ R29, R25, R29, R16 ;  /* 0x0000001d191d7223 */ /* 0x000fe20000010010 */
[----:B------:R-:W-:Y:S01]  /*2aad0*/  SHF.L.U32 R16, R28, 0x10, RZ ;  /* 0x000000101c107819 */ /* 0x000fe200000006ff */
[----:B------:R-:W-:Y:S01]  /*2aae0*/  FFMA.FTZ R25, R24, R15, -R13 ;  /* 0x0000000f18197223 */ /* 0x000fe2000001080d */
[----:B------:R-:W-:Y:S01]  /*2aaf0*/  LOP3.LUT R28, R28, 0xffff0000, RZ, 0xc0, !PT ;  /* 0xffff00001c1c7812 */ /* 0x000fe200078ec0ff */
[----:B------:R-:W-:Y:S02]  /*2ab00*/  FFMA.FTZ R24, R24, R19, R11 ;  /* 0x0000001318187223 */ /* 0x000fe4000001000b */
[----:B------:R-:W-:Y:S02]  /*2ab10*/  FMUL.FTZ R11, R12, R26 ;  /* 0x0000001a0c0b7220 */ /* 0x000fe40000410000 */
[C---:B------:R-:W-:Y:S01]  /*2ab20*/  IMAD.U32 R17, R33.reuse, 0x10000, RZ ;  /* 0x0001000021117824 */ /* 0x040fe200078e00ff */
[----:B------:R-:W-:Y:S01]  /*2ab30*/  LOP3.LUT R33, R33, 0xffff0000, RZ, 0xc0, !PT ;  /* 0xffff000021217812 */ /* 0x000fe200078ec0ff */
[----:B------:R-:W-:-:S02]  /*2ab40*/  IMAD.U32 R23, R27, 0x10000, RZ ;  /* 0x000100001b177824 */ /* 0x000fc400078e00ff */
[-C--:B------:R-:W-:Y:S02]  /*2ab50*/  FMUL.FTZ R13, R12, R32.reuse ;  /* 0x000000200c0d7220 */ /* 0x080fe40000410000 */
[----:B------:R-:W-:Y:S02]  /*2ab60*/  FFMA.FTZ R32, R21, R32, -R11 ;  /* 0x0000002015207223 */ /* 0x000fe4000001080b */
[C---:B------:R-:W-:Y:S02]  /*2ab70*/  FMUL.FTZ R12, R10.reuse, R16 ;  /* 0x000000100a0c7220 */ /* 0x040fe40000410000 */
[----:B------:R-:W-:Y:S02]  /*2ab80*/  FMUL.FTZ R11, R10, R17 ;  /* 0x000000110a0b7220 */ /* 0x000fe40000410000 */
[C---:B------:R-:W-:Y:S01]  /*2ab90*/  IMAD.U32 R15, R31.reuse, 0x10000, RZ ;  /* 0x000100001f0f7824 */ /* 0x040fe200078e00ff */
[----:B------:R-:W-:Y:S01]  /*2aba0*/  LOP3.LUT R31, R31, 0xffff0000, RZ, 0xc0, !PT ;  /* 0xffff00001f1f7812 */ /* 0x000fe200078ec0ff */
[----:B------:R-:W-:-:S02]  /*2abb0*/  FMUL.FTZ R10, R2, R23 ;  /* 0x00000017020a7220 */ /* 0x000fc40000410000 */
[-C--:B------:R-:W-:Y:S02]  /*2abc0*/  FMUL.FTZ R2, R2, R15.reuse ;  /* 0x0000000f02027220 */ /* 0x080fe40000410000 */
[C---:B------:R-:W-:Y:S01]  /*2abd0*/  FFMA.FTZ R19, R22.reuse, R15, -R10 ;  /* 0x0000000f16137223 */ /* 0x040fe2000001080a */
[----:B------:R-:W-:Y:S01]  /*2abe0*/  LOP3.LUT R15, R27, 0xffff0000, RZ, 0xc0, !PT ;  /* 0xffff00001b0f7812 */ /* 0x000fe200078ec0ff */
[----:B------:R-:W-:Y:S02]  /*2abf0*/  FFMA.FTZ R22, R22, R23, R2 ;  /* 0x0000001716167223 */ /* 0x000fe40000010002 */
[C---:B------:R-:W-:Y:S02]  /*2ac00*/  FMUL.FTZ R10, R3.reuse, R28 ;  /* 0x0000001c030a7220 */ /* 0x040fe40000410000 */
[----:B------:R-:W-:Y:S02]  /*2ac10*/  FMUL.FTZ R2, R14, R15 ;  /* 0x0000000f0e027220 */ /* 0x000fe40000410000 */
[----:B------:R-:W-:-:S02]  /*2ac20*/  FMUL.FTZ R3, R3, R33 ;  /* 0x0000002103037220 */ /* 0x000fc40000410000 */
[----:B------:R-:W-:Y:S02]  /*2ac30*/  FMUL.FTZ R14, R14, R31 ;  /* 0x0000001f0e0e7220 */ /* 0x000fe40000410000 */
[----:B------:R-:W-:Y:S02]  /*2ac40*/  FFMA.FTZ R13, R21, R26, R13 ;  /* 0x0000001a150d7223 */ /* 0x000fe4000001000d */
        /* <DEDUP_REMOVED lines=18> */
[----:B------:R-:W-:Y:S05]  /*2ad70*/  RET.REL.NODEC R2 `(_ZN7cutlass13device_kernelIN5flash19enable_sm80_to_sm89INS1_16FlashAttnFwdSm80INS1_25CollectiveMainloopFwdSm80ILi4ELi1ELb0EN4cute5tupleIJNS5_1CILi128EEENS7_ILi64EEES8_EEELi128ENS_10bfloat16_tEfNS_4arch4Sm80ELb1ELb0ELb1ELb1ELb1ELb1ELb1ELb0EEENS1_21CollectiveEpilogueFwdINS6_IJS8_S8_S9_EEENS6_IJNS7_ILi1EEESH_SH_EEESB_SD_Li128ELb1ELb1ELb0ELb0EEENS1_19SingleTileSchedulerILb1ELb0ELb1ELi128EEEEEEEEEvNT_6ParamsE) ;  /* 0xfffd528002007950 */ /* 0x000fea0003c3ffff */
.L_x_2040:
[----:B------:R1:W-:Y:S01]  /*2ad80*/  STL [R1+0xa8], RZ ;  /* 0x0000a8ff01007387 */ /* 0x0003e20000100800 */
[----:B------:R-:W-:Y:S01]  /*2ad90*/  IMAD.MOV.U32 R54, RZ, RZ, R18 ;  /* 0x000000ffff367224 */ /* 0x000fe200078e0012 */
[----:B------:R-:W-:-:S02]  /*2ada0*/  MOV R3, 0x181f ;  /* 0x0000181f00037802 */ /* 0x000fc40000000f00 */
[----:B------:R-:W-:Y:S02]  /*2adb0*/  MOV R2, 0x2add0 ;  /* 0x0002add000027802 */ /* 0x000fe40000000f00 */
[----:B-1----:R-:W-:Y:S05]  /*2adc0*/  CALL.REL.NOINC `($__internal_7_$__cuda_sm70_shflsync_idx_p) ;  /* 0x00001d8000007944 */ /* 0x002fea0003c00000 */
[----:B------:R-:W-:Y:S01]  /*2add0*/  MOV R11, R37 ;  /* 0x00000025000b7202 */ /* 0x000fe20000000f00 */
[----:B-1---5:R-:W-:Y:S05]  /*2ade0*/  BRA `(.L_x_2138) ;  /* 0xffff62e000007947 */ /* 0x022fea000383ffff */
.L_x_2041:
[----:B------:R3:W-:Y:S01]  /*2adf0*/  STL [R1+0xa8], RZ ;  /* 0x0000a8ff01007387 */ /* 0x0007e20000100800 */
[----:B------:R-:W-:Y:S01]  /*2ae00*/  IMAD.MOV.U32 R54, RZ, RZ, R16 ;  /* 0x000000ffff367224 */ /* 0x000fe200078e0010 */
[----:B------:R-:W-:Y:S02]  /*2ae10*/  MOV R3, 0x181f ;  /* 0x0000181f00037802 */ /* 0x000fe40000000f00 */
[----:B------:R-:W-:Y:S02]  /*2ae20*/  MOV R2, 0x2ae40 ;  /* 0x0002ae4000027802 */ /* 0x000fe40000000f00 */
[----:B-123--:R-:W-:Y:S05]  /*2ae30*/  CALL.REL.NOINC `($__internal_7_$__cuda_sm70_shflsync_idx_p) ;  /* 0x00001d1000007944 */ /* 0x00efea0003c00000 */
[----:B------:R2:W-:Y:S01]  /*2ae40*/  STL [R1+0xa8], RZ ;  /* 0x0000a8ff01007387 */ /* 0x0005e20000100800 */
[----:B------:R-:W-:Y:S01]  /*2ae50*/  IMAD.MOV.U32 R54, RZ, RZ, R22 ;  /* 0x000000ffff367224 */ /* 0x000fe200078e0016 */
[----:B------:R-:W-:Y:S01]  /*2ae60*/  MOV R3, 0x181f ;  /* 0x0000181f00037802 */ /* 0x000fe20000000f00 */
[----:B------:R-:W-:Y:S01]  /*2ae70*/  IMAD.MOV.U32 R10, RZ, RZ, R37 ;  /* 0x000000ffff0a7224 */ /* 0x000fe200078e0025 */
[----:B------:R-:W-:Y:S02]  /*2ae80*/  MOV R2, 0x2aea0 ;  /* 0x0002aea000027802 */ /* 0x000fe40000000f00 */
[----:B-12--5:R-:W-:Y:S05]  /*2ae90*/  CALL.REL.NOINC `($__internal_7_$__cuda_sm70_shflsync_idx_p) ;  /* 0x00001cb000007944 */ /* 0x026fea0003c00000 */
[----:B------:R2:W-:Y:S01]  /*2aea0*/  STL [R1+0xa8], RZ ;  /* 0x0000a8ff01007387 */ /* 0x0005e20000100800 */
[----:B------:R-:W-:Y:S01]  /*2aeb0*/  IMAD.MOV.U32 R12, RZ, RZ, R37 ;  /* 0x000000ffff0c7224 */ /* 0x000fe200078e0025 */
[----:B------:R-:W-:Y:S01]  /*2aec0*/  MOV R54, R17 ;  /* 0x0000001100367202 */ /* 0x000fe20000000f00 */
[----:B------:R-:W-:Y:S01]  /*2aed0*/  IMAD.MOV.U32 R3, RZ, RZ, 0x181f ;  /* 0x0000181fff037424 */ /* 0x000fe200078e00ff */
[----:B------:R-:W-:-:S02]  /*2aee0*/  MOV R2, 0x2af00 ;  /* 0x0002af0000027802 */ /* 0x000fc40000000f00 */
[----:B-12--5:R-:W-:Y:S05]  /*2aef0*/  CALL.REL.NOINC `($__internal_7_$__cuda_sm70_shflsync_idx_p) ;  /* 0x00001c5000007944 */ /* 0x026fea0003c00000 */
[----:B------:R-:W-:Y:S01]  /*2af00*/  MOV R2, R37 ;  /* 0x0000002500027202 */ /* 0x000fe20000000f00 */
[----:B-1---5:R-:W-:Y:S05]  /*2af10*/  BRA `(.L_x_2139) ;  /* 0xffff61f000007947 */ /* 0x022fea000383ffff */
.L_x_2044:
[----:B------:R-:W-:Y:S01]  /*2af20*/  MOV R10, 0x1 ;  /* 0x00000001000a7802 */ /* 0x000fe20000000f00 */
[----:B------:R-:W-:Y:S01]  /*2af30*/  IMAD.MOV.U32 R54, RZ, RZ, R18 ;  /* 0x000000ffff367224 */ /* 0x000fe200078e0012 */
[----:B------:R-:W-:Y:S01]  /*2af40*/  MOV R2, 0x2af80 ;  /* 0x0002af8000027802 */ /* 0x000fe20000000f00 */
[----:B------:R-:W-:-:S02]  /*2af50*/  IMAD.MOV.U32 R3, RZ, RZ, 0x181f ;  /* 0x0000181fff037424 */ /* 0x000fc400078e00ff */
[----:B------:R1:W-:Y:S04]  /*2af60*/  STL [R1+0xa8], R10 ;  /* 0x0000a80a01007387 */ /* 0x0003e80000100800 */
        /* <DEDUP_REMOVED lines=8> */
[----:B------:R-:W-:Y:S01]  /*2aff0*/  MOV R2, 0x1 ;  /* 0x0000000100027802 */ /* 0x000fe20000000f00 */
[----:B------:R-:W-:Y:S01]  /*2b000*/  IMAD.MOV.U32 R54, RZ, RZ, R22 ;  /* 0x000000ffff367224 */ /* 0x000fe200078e0016 */
[----:B------:R-:W-:Y:S01]  /*2b010*/  MOV R11, R10 ;  /* 0x0000000a000b7202 */ /* 0x000fe20000000f00 */
[----:B------:R-:W-:Y:S02]  /*2b020*/  IMAD.MOV.U32 R3, RZ, RZ, 0x181f ;  /* 0x0000181fff037424 */ /* 0x000fe400078e00ff */
[----:B------:R2:W-:Y:S01]  /*2b030*/  STL [R1+0xa8], R2 ;  /* 0x0000a80201007387 */ /* 0x0005e20000100800 */
[----:B------:R-:W-:Y:S01]  /*2b040*/  IMAD.MOV.U32 R10, RZ, RZ, R37 ;  /* 0x000000ffff0a7224 */ /* 0x000fe200078e0025 */
[----:B--2---:R-:W-:-:S02]  /*2b050*/  MOV R2, 0x2b070 ;  /* 0x0002b07000027802 */ /* 0x004fc40000000f00 */
[----:B-1---5:R-:W-:Y:S05]  /*2b060*/  CALL.REL.NOINC `($__internal_7_$__cuda_sm70_shflsync_idx_p) ;  /* 0x00001ae000007944 */ /* 0x022fea0003c00000 */
[----:B------:R-:W-:Y:S01]  /*2b070*/  MOV R13, 0x1 ;  /* 0x00000001000d7802 */ /* 0x000fe20000000f00 */
[----:B------:R-:W-:Y:S01]  /*2b080*/  IMAD.MOV.U32 R12, RZ, RZ, R37 ;  /* 0x000000ffff0c7224 */ /* 0x000fe200078e0025 */
[----:B------:R-:W-:Y:S01]  /*2b090*/  MOV R3, 0x181f ;  /* 0x0000181f00037802 */ /* 0x000fe20000000f00 */
[----:B------:R-:W-:Y:S01]  /*2b0a0*/  IMAD.MOV.U32 R54, RZ, RZ, R17 ;  /* 0x000000ffff367224 */ /* 0x000fe200078e0011 */
[----:B------:R-:W-:Y:S01]  /*2b0b0*/  MOV R2, 0x2b0e0 ;  /* 0x0002b0e000027802 */ /* 0x000fe20000000f00 */
[----:B------:R2:W-:Y:S04]  /*2b0c0*/  STL [R1+0xa8], R13 ;  /* 0x0000a80d01007387 */ /* 0x0005e80000100800 */
[----:B-12--5:R-:W-:Y:S05]  /*2b0d0*/  CALL.REL.NOINC `($__internal_7_$__cuda_sm70_shflsync_idx_p) ;  /* 0x00001a7000007944 */ /* 0x026fea0003c00000 */
[----:B------:R-:W-:Y:S01]  /*2b0e0*/  MOV R2, R37 ;  /* 0x0000002500027202 */ /* 0x000fe20000000f00 */
[----:B-1---5:R-:W-:Y:S05]  /*2b0f0*/  BRA `(.L_x_2140) ;  /* 0xffff62f000007947 */ /* 0x022fea000383ffff */
.L_x_2047:
[----:B------:R-:W-:Y:S01]  /*2b100*/  MOV R10, 0x2 ;  /* 0x00000002000a7802 */ /* 0x000fe20000000f00 */
[----:B------:R-:W-:Y:S01]  /*2b110*/  IMAD.MOV.U32 R54, RZ, RZ, R18 ;  /* 0x000000ffff367224 */ /* 0x000fe200078e0012 */
[----:B------:R-:W-:Y:S01]  /*2b120*/  MOV R2, 0x2b160 ;  /* 0x0002b16000027802 */ /* 0x000fe20000000f00 */
[----:B------:R-:W-:-:S02]  /*2b130*/  IMAD.MOV.U32 R3, RZ, RZ, 0x181f ;  /* 0x0000181fff037424 */ /* 0x000fc400078e00ff */
[----:B------:R1:W-:Y:S04]  /*2b140*/  STL [R1+0xa8], R10 ;  /* 0x0000a80a01007387 */ /* 0x0003e80000100800 */
[----:B-1----:R-:W-:Y:S05]  /*2b150*/  CALL.REL.NOINC `($__internal_7_$__cuda_sm70_shflsync_idx_p) ;  /* 0x000019f000007944 */ /* 0x002fea0003c00000 */
[----:B------:R-:W-:Y:S01]  /*2b160*/  MOV R11, R37 ;  /* 0x00000025000b7202 */ /* 0x000fe20000000f00 */
[----:B-1---5:R-:W-:Y:S05]  /*2b170*/  BRA `(.L_x_2141) ;  /* 0xffff650000007947 */ /* 0x022fea000383ffff */
.L_x_2048:
[----:B------:R-:W-:Y:S01]  /*2b180*/  MOV R10, 0x2 ;  /* 0x00000002000a7802 */ /* 0x000fe20000000f00 */
[----:B------:R-:W-:Y:S01]  /*2b190*/  IMAD.MOV.U32 R54, RZ, RZ, R16 ;  /* 0x000000ffff367224 */ /* 0x000fe200078e0010 */
[----:B------:R-:W-:Y:S01]  /*2b1a0*/  MOV R2, 0x2b1e0 ;  /* 0x0002b1e000027802 */ /* 0x000fe20000000f00 */
[----:B------:R-:W-:Y:S02]  /*2b1b0*/  IMAD.MOV.U32 R3, RZ, RZ, 0x181f ;  /* 0x0000181fff037424 */ /* 0x000fe400078e00ff */
[----:B------:R3:W-:Y:S04]  /*2b1c0*/  STL [R1+0xa8], R10 ;  /* 0x0000a80a01007387 */ /* 0x0007e80000100800 */
[----:B-123--:R-:W-:Y:S05]  /*2b1d0*/  CALL.REL.NOINC `($__internal_7_$__cuda_sm70_shflsync_idx_p) ;  /* 0x0000197000007944 */ /* 0x00efea0003c00000 */
[----:B------:R-:W-:Y:S01]  /*2b1e0*/  IMAD.MOV.U32 R2, RZ, RZ, 0x2 ;  /* 0x00000002ff027424 */ /* 0x000fe200078e00ff */
[----:B------:R-:W-:Y:S01]  /*2b1f0*/  MOV R3, 0x181f ;  /* 0x0000181f00037802 */ /* 0x000fe20000000f00 */
[----:B------:R-:W-:Y:S01]  /*2b200*/  IMAD.MOV.U32 R54, RZ, RZ, R22 ;  /* 0x000000ffff367224 */ /* 0x000fe200078e0016 */
[----:B------:R-:W-:Y:S02]  /*2b210*/  MOV R10, R37 ;  /* 0x00000025000a7202 */ /* 0x000fe40000000f00 */
[----:B------:R2:W-:Y:S02]  /*2b220*/  STL [R1+0xa8], R2 ;  /* 0x0000a80201007387 */ /* 0x0005e40000100800 */
        /* <DEDUP_REMOVED lines=11> */
.L_x_2051:
        /* <DEDUP_REMOVED lines=30> */
.L_x_2054:
        /* <DEDUP_REMOVED lines=8> */
.L_x_2055:
        /* <DEDUP_REMOVED lines=22> */
.L_x_2058:
[----:B------:R-:W-:Y:S01]  /*2b6a0*/  MOV R10, 0x5 ;  /* 0x00000005000a7802 */ /* 0x000fe20000000f00 */
[----:B------:R-:W-:Y:S01]  /*2b6b0*/  IMAD.MOV.U32 R54, RZ, RZ, R18 ;  /* 0x000000ffff367224 */ /* 0x000fe200078e0012 */
[----:B------:R-:W-:Y:S01]  /*2b6c0*/  MOV R2, 0x2b700 ;  /* 0x0002b70000027802 */ /* 0x000fe20000000f00 */
[----:B------:R-:W-:-:S02]  /*2b6d0*/  IMAD.MOV.U32 R3, RZ, RZ, 0x181f ;  /* 0x0000181fff037424 */ /* 0x000fc400078e00ff */
[----:B------:R1:W-:Y:S04]  /*2b6e0*/  STL [R1+0xa8], R10 ;  /* 0x0000a80a01007387 */ /* 0x0003e80000100800 */
[----:B-1-3--:R-:W-:Y:S05]  /*2b6f0*/  CALL.REL.NOINC `($__internal_7_$__cuda_sm70_shflsync_idx_p) ;  /* 0x0000145000007944 */ /* 0x00afea0003c00000 */
[----:B------:R-:W-:Y:S01]  /*2b700*/  MOV R11, R37 ;  /* 0x00000025000b7202 */ /* 0x000fe20000000f00 */
[----:B-1---5:R-:W-:Y:S05]  /*2b710*/  BRA `(.L_x_2146) ;  /* 0xffff681000007947 */ /* 0x022fea000383ffff */
.L_x_2059:
[----:B------:R-:W-:Y:S01]  /*2b720*/  MOV R10, 0x5 ;  /* 0x00000005000a7802 */ /* 0x000fe20000000f00 */
[----:B------:R-:W-:Y:S01]  /*2b730*/  IMAD.MOV.U32 R54, RZ, RZ, R16 ;  /* 0x000000ffff367224 */ /* 0x000fe200078e0010 */
[----:B------:R-:W-:Y:S01]  /*2b740*/  MOV R2, 0x2b780 ;  /* 0x0002b78000027802 */ /* 0x000fe20000000f00 */
[----:B------:R-:W-:Y:S02]  /*2b750*/  IMAD.MOV.U32 R3, RZ, RZ, 0x181f ;  /* 0x0000181fff037424 */ /* 0x000fe400078e00ff */
[----:B------:R4:W-:Y:S04]  /*2b760*/  STL [R1+0xa8], R10 ;  /* 0x0000a80a01007387 */ /* 0x0009e80000100800 */
[----:B-1234-:R-:W-:Y:S05]  /*2b770*/  CALL.REL.NOINC `($__internal_7_$__cuda_sm70_shflsync_idx_p) ;  /* 0x000013d000007944 */ /* 0x01efea0003c00000 */
        /* <DEDUP_REMOVED lines=16> */
.L_x_2062:
[----:B------:R-:W-:Y:S01]  /*2b880*/  MOV R10, 0x6 ;  /* 0x00000006000a7802 */ /* 0x000fe20000000f00 */
[----:B------:R-:W-:Y:S01]  /*2b890*/  IMAD.MOV.U32 R54, RZ, RZ, R18 ;  /* 0x000000ffff367224 */ /* 0x000fe200078e0012 */
[----:B------:R-:W-:Y:S01]  /*2b8a0*/  MOV R2, 0x2b8e0 ;  /* 0x0002b8e000027802 */ /* 0x000fe20000000f00 */
[----:B------:R-:W-:-:S02]  /*2b8b0*/  IMAD.MOV.U32 R3, RZ, RZ, 0x181f ;  /* 0x0000181fff037424 */ /* 0x000fc400078e00ff */
[----:B------:R1:W-:Y:S04]  /*2b8c0*/  STL [R1+0xa8], R10 ;  /* 0x0000a80a01007387 */ /* 0x0003e80000100800 */
[----:B-1--4-:R-:W-:Y:S05]  /*2b8d0*/  CALL.REL.NOINC `($__internal_7_$__cuda_sm70_shflsync_idx_p) ;  /* 0x0000127000007944 */ /* 0x012fea0003c00000 */
[----:B------:R-:W-:Y:S01]  /*2b8e0*/  MOV R11, R37 ;  /* 0x00000025000b7202 */ /* 0x000fe20000000f00 */
[----:B-1---5:R-:W-:Y:S05]  /*2b8f0*/  BRA `(.L_x_2148) ;  /* 0xffff691000007947 */ /* 0x022fea000383ffff */
.L_x_2063:
        /* <DEDUP_REMOVED lines=22> */
.L_x_2066:
        /* <DEDUP_REMOVED lines=8> */
.L_x_2067:
        /* <DEDUP_REMOVED lines=22> */
.L_x_2102:
[----:B------:R1:W-:Y:S01]  /*2bc40*/  STL [R1+0xa8], RZ ;  /* 0x0000a8ff01007387 */ /* 0x0003e20000100800 */
[----:B------:R-:W-:Y:S01]  /*2bc50*/  IMAD.MOV.U32 R54, RZ, RZ, R15 ;  /* 0x000000ffff367224 */ /* 0x000fe200078e000f */
[----:B------:R-:W-:-:S02]  /*2bc60*/  MOV R3, 0x181f ;  /* 0x0000181f00037802 */ /* 0x000fc40000000f00 */
[----:B------:R-:W-:Y:S02]  /*2bc70*/  MOV R2, 0x2bc90 ;  /* 0x0002bc9000027802 */ /* 0x000fe40000000f00 */
[----:B-1----:R-:W-:Y:S05]  /*2bc80*/  CALL.REL.NOINC `($__internal_7_$__cuda_sm70_shflsync_idx_p) ;  /* 0x00000ec000007944 */ /* 0x002fea0003c00000 */
[----:B------:R-:W-:Y:S01]  /*2bc90*/  MOV R11, R37 ;  /* 0x00000025000b7202 */ /* 0x000fe20000000f00 */
[----:B-1---5:R-:W-:Y:S05]  /*2bca0*/  BRA `(.L_x_2152) ;  /* 0xffffa32000007947 */ /* 0x022fea000383ffff */
.L_x_2103:
        /* <DEDUP_REMOVED lines=19> */
.L_x_2104:
        /* <DEDUP_REMOVED lines=30> */
.L_x_2107:
        /* <DEDUP_REMOVED lines=8> */
.L_x_2108:
        /* <DEDUP_REMOVED lines=22> */
.L_x_2109:
[----:B------:R-:W-:Y:S01]  /*2c1a0*/  MOV R10, 0x3 ;  /* 0x00000003000a7802 */ /* 0x000fe20000000f00 */
[----:B------:R-:W-:Y:S01]  /*2c1b0*/  IMAD.MOV.U32 R54, RZ, RZ, R15 ;  /* 0x000000ffff367224 */ /* 0x000fe200078e000f */
[----:B------:R-:W-:Y:S01]  /*2c1c0*/  MOV R2, 0x2c200 ;  /* 0x0002c20000027802 */ /* 0x000fe20000000f00 */
[----:B------:R-:W-:-:S02]  /*2c1d0*/  IMAD.MOV.U32 R3, RZ, RZ, 0x181f ;  /* 0x0000181fff037424 */ /* 0x000fc400078e00ff */
[----:B------:R1:W-:Y:S04]  /*2c1e0*/  STL [R1+0xa8], R10 ;  /* 0x0000a80a01007387 */ /* 0x0003e80000100800 */
[----:B-1--4-:R-:W-:Y:S05]  /*2c1f0*/  CALL.REL.NOINC `($__internal_7_$__cuda_sm70_shflsync_idx_p) ;  /* 0x0000095000007944 */ /* 0x012fea0003c00000 */
        /* <DEDUP_REMOVED lines=24> */
.L_x_2112:
        /* <DEDUP_REMOVED lines=8> */
.L_x_2113:
        /* <DEDUP_REMOVED lines=22> */
.L_x_2114:
        /* <DEDUP_REMOVED lines=30> */
.L_x_2117:
        /* <DEDUP_REMOVED lines=8> */
.L_x_2118:
        /* <DEDUP_REMOVED lines=22> */
.L_x_2121:
[----:B------:R-:W-:Y:S01]  /*2c920*/  MOV R10, 0x7 ;  /* 0x00000007000a7802 */ /* 0x000fe20000000f00 */
[----:B------:R-:W-:Y:S01]  /*2c930*/  IMAD.MOV.U32 R54, RZ, RZ, R15 ;  /* 0x000000ffff367224 */ /* 0x000fe200078e000f */
[----:B------:R-:W-:Y:S01]  /*2c940*/  MOV R2, 0x2c980 ;  /* 0x0002c98000027802 */ /* 0x000fe20000000f00 */
[----:B------:R-:W-:-:S02]  /*2c950*/  IMAD.MOV.U32 R3, RZ, RZ, 0x181f ;  /* 0x0000181fff037424 */ /* 0x000fc400078e00ff */
[----:B------:R1:W-:Y:S04]  /*2c960*/  STL [R1+0xa8], R10 ;  /* 0x0000a80a01007387 */ /* 0x0003e80000100800 */
[----:B-1-34-:R-:W-:Y:S05]  /*2c970*/  CALL.REL.NOINC `($__internal_7_$__cuda_sm70_shflsync_idx_p) ;  /* 0x000001d000007944 */ /* 0x01afea0003c00000 */
[----:B------:R-:W-:Y:S01]  /*2c980*/  MOV R10, 0x7 ;  /* 0x00000007000a7802 */ /* 0x000fe20000000f00 */
[----:B------:R-:W-:Y:S01]  /*2c990*/  IMAD.MOV.U32 R11, RZ, RZ, R37 ;  /* 0x000000ffff0b7224 */ /* 0x000fe200078e0025 */
[----:B------:R-:W-:Y:S01]  /*2c9a0*/  MOV R3, 0x181f ;  /* 0x0000181f00037802 */ /* 0x000fe20000000f00 */
[----:B------:R-:W-:Y:S01]  /*2c9b0*/  IMAD.MOV.U32 R54, RZ, RZ, R16 ;  /* 0x000000ffff367224 */ /* 0x000fe200078e0010 */
[----:B------:R-:W-:Y:S01]  /*2c9c0*/  MOV R2, 0x2c9f0 ;  /* 0x0002c9f000027802 */ /* 0x000fe20000000f00 */
[----:B------:R2:W-:Y:S04]  /*2c9d0*/  STL [R1+0xa8], R10 ;  /* 0x0000a80a01007387 */ /* 0x0005e80000100800 */
[----:B-12--5:R-:W-:Y:S05]  /*2c9e0*/  CALL.REL.NOINC `($__internal_7_$__cuda_sm70_shflsync_idx_p) ;  /* 0x0000016000007944 */ /* 0x026fea0003c00000 */
        /* <DEDUP_REMOVED lines=16> */
        .weak           $__internal_6_$__cuda_sm70_shflsync_bfly_p
        .type           $__internal_6_$__cuda_sm70_shflsync_bfly_p,@function
        .size           $__internal_6_$__cuda_sm70_shflsync_bfly_p,($__internal_7_$__cuda_sm70_shflsync_idx_p - $__internal_6_$__cuda_sm70_shflsync_bfly_p)
$__internal_6_$__cuda_sm70_shflsync_bfly_p:
[----:B------:R-:W-:Y:S02]  /*2caf0*/  MOV R208, 0xffffffff ;  /* 0xffffffff00d07802 */ /* 0x000fe40000000f00 */
[----:B------:R-:W-:-:S02]  /*2cb00*/  MOV R3, 0x1f ;  /* 0x0000001f00037802 */ /* 0x000fc40000000f00 */
[----:B------:R-:W-:Y:S04]  /*2cb10*/  WARPSYNC R208 ;  /* 0x000000d000007348 */ /* 0x000fe80003800000 */
[----:B------:R1:W2:Y:S02]  /*2cb20*/  SHFL.BFLY PT, R0, R4, R0, R3 ;  /* 0x0c00000004007389 */ /* 0x0002a400000e0003 */
[----:B-1----:R-:W-:-:S04]  /*2cb30*/  MOV R3, 0x0 ;  /* 0x0000000000037802 */ /* 0x002fc80000000f00 */
[----:B--2---:R-:W-:Y:S05]  /*2cb40*/  RET.REL.NODEC R2 `(_ZN7cutlass13device_kernelIN5flash19enable_sm80_to_sm89INS1_16FlashAttnFwdSm80INS1_25CollectiveMainloopFwdSm80ILi4ELi1ELb0EN4cute5tupleIJNS5_1CILi128EEENS7_ILi64EEES8_EEELi128ENS_10bfloat16_tEfNS_4arch4Sm80ELb1ELb0ELb1ELb1ELb1ELb1ELb1ELb0EEENS1_21CollectiveEpilogueFwdINS6_IJS8_S8_S9_EEENS6_IJNS7_ILi1EEESH_SH_EEESB_SD_Li128ELb1ELb1ELb0ELb0EEENS1_19SingleTileSchedulerILb1ELb0ELb1ELi128EEEEEEEEEvNT_6ParamsE) ;  /* 0xfffd34b002007950 */ /* 0x004fea0003c3ffff */
        .weak           $__internal_7_$__cuda_sm70_shflsync_idx_p
        .type           $__internal_7_$__cuda_sm70_shflsync_idx_p,@function
        .size           $__internal_7_$__cuda_sm70_shflsync_idx_p,(.L_x_4354 - $__internal_7_$__cuda_sm70_shflsync_idx_p)
$__internal_7_$__cuda_sm70_shflsync_idx_p:
[----:B------:R-:W2:Y:S04]  /*2cb50*/  LDL.LU R37, [R1+0xa8] ;  /* 0x0000a80001257983 */ /* 0x000ea80000300800 */
[----:B------:R1:W-:Y:S02]  /*2cb60*/  STL [R1+0x114], R0 ;  /* 0x0001140001007387 */ /* 0x0003e40000100800 */
[----:B-1----:R-:W-:-:S04]  /*2cb70*/  MOV R0, 0xffffffff ;  /* 0xffffffff00007802 */ /* 0x002fc80000000f00 */
[----:B------:R-:W-:Y:S04]  /*2cb80*/  WARPSYNC R0 ;  /* 0x0000000000007348 */ /* 0x000fe80003800000 */
[----:B--2---:R1:W2:Y:S04]  /*2cb90*/  SHFL.IDX PT, R37, R54, R37, R3 ;  /* 0x0000002536257389 */ /* 0x0042a800000e0003 */
[----:B-1----:R1:W5:Y:S01]  /*2cba0*/  LDL.LU R0, [R1+0x114] ;  /* 0x0001140001007983 */ /* 0x0023620000300800 */
[----:B------:R-:W-:-:S04]  /*2cbb0*/  MOV R3, 0x0 ;  /* 0x0000000000037802 */ /* 0x000fc80000000f00 */
[----:B--2---:R-:W-:Y:S05]  /*2cbc0*/  RET.REL.NODEC R2 `(_ZN7cutlass13device_kernelIN5flash19enable_sm80_to_sm89INS1_16FlashAttnFwdSm80INS1_25CollectiveMainloopFwdSm80ILi4ELi1ELb0EN4cute5tupleIJNS5_1CILi128EEENS7_ILi64EEES8_EEELi128ENS_10bfloat16_tEfNS_4arch4Sm80ELb1ELb0ELb1ELb1ELb1ELb1ELb1ELb0EEENS1_21CollectiveEpilogueFwdINS6_IJS8_S8_S9_EEENS6_IJNS7_ILi1EEESH_SH_EEESB_SD_Li128ELb1ELb1ELb0ELb0EEENS1_19SingleTileSchedulerILb1ELb0ELb1ELi128EEEEEEEEEvNT_6ParamsE) ;  /* 0xfffd343002007950 */ /* 0x004fea0003c3ffff */
.L_x_2164:
        /* <DEDUP_REMOVED lines=11> */
.L_x_4354:


//--------------------- .text._ZN7cutlass13device_kernelIN5flash19enable_sm80_to_sm89INS1_16FlashAttnFwdSm80INS1_25CollectiveMainloopFwdSm80ILi8ELi1ELb1EN4cute5tupleIJNS5_1CILi128EEES8_S8_EEELi128ENS_10bfloat16_tEfNS_4arch4Sm80ELb0ELb0ELb0ELb0ELb1ELb0ELb1ELb0EEENS1_21CollectiveEpilogueFwdIS9_NS6_IJNS7_ILi1EEESF_SF_EEESA_SC_Li256ELb0ELb1ELb0ELb0EEENS1_19SingleTileSchedulerILb0ELb0ELb1ELi128EEEEEEEEEvNT_6ParamsE --------------------------
	.section	.text._ZN7cutlass13device_kernelIN5flash19enable_sm80_to_sm89INS1_16FlashAttnFwdSm80INS1_25CollectiveMainloopFwdSm80ILi8ELi1ELb1EN4cute5tupleIJNS5_1CILi128EEES8_S8_EEELi128ENS_10bfloat16_tEfNS_4arch4Sm80ELb0ELb0ELb0ELb0ELb1ELb0ELb1ELb0EEENS1_21CollectiveEpilogueFwdIS9_NS6_IJNS7_ILi1EEESF_SF_EEESA_SC_Li256ELb0ELb1ELb0ELb0EEENS1_19SingleTileSchedulerILb0ELb0ELb1ELi128EEEEEEEEEvNT_6ParamsE,"ax",@progbits
	.sectioninfo	@"SHI_REGISTERS=254"
	.align	128
.text._ZN7cutlass13device_kernelIN5flash19enable_sm80_to_sm89INS1_16FlashAttnFwdSm80INS1_25CollectiveMainloopFwdSm80ILi8ELi1ELb1EN4cute5tupleIJNS5_1CILi128EEES8_S8_EEELi128ENS_10bfloat16_tEfNS_4arch4Sm80ELb0ELb0ELb0ELb0ELb1ELb0ELb1ELb0EEENS1_21CollectiveEpilogueFwdIS9_NS6_IJNS7_ILi1EEESF_SF_EEESA_SC_Li256ELb0ELb1ELb0ELb0EEENS1_19SingleTileSchedulerILb0ELb0ELb1ELi128EEEEEEEEEvNT_6ParamsE:
        .type           _ZN7cutlass13device_kernelIN5flash19enable_sm80_to_sm89INS1_16FlashAttnFwdSm80INS1_25CollectiveMainloopFwdSm80ILi8ELi1ELb1EN4cute5tupleIJNS5_1CILi128EEES8_S8_EEELi128ENS_10bfloat16_tEfNS_4arch4Sm80ELb0ELb0ELb0ELb0ELb1ELb0ELb1ELb0EEENS1_21CollectiveEpilogueFwdIS9_NS6_IJNS7_ILi1EEESF_SF_EEESA_SC_Li256ELb0ELb1ELb0ELb0EEENS1_19SingleTileSchedulerILb0ELb0ELb1ELi128EEEEEEEEEvNT_6ParamsE,@function
        .size           _ZN7cutlass13device_kernelIN5flash19enable_sm80_to_sm89INS1_16FlashAttnFwdSm80INS1_25CollectiveMainloopFwdSm80ILi8ELi1ELb1EN4cute5tupleIJNS5_1CILi128EEES8_S8_EEELi128ENS_10bfloat16_tEfNS_4arch4Sm80ELb0ELb0ELb0ELb0ELb1ELb0ELb1ELb0EEENS1_21CollectiveEpilogueFwdIS9_NS6_IJNS7_ILi1EEESF_SF_EEESA_SC_Li256ELb0ELb1ELb0ELb0EEENS1_19SingleTileSchedulerILb0ELb0ELb1ELi128EEEEEEEEEvNT_6ParamsE,(.L_x_4358 - _ZN7cutlass13device_kernelIN5flash19enable_sm80_to_sm89INS1_16FlashAttnFwdSm80INS1_25CollectiveMainloopFwdSm80ILi8ELi1ELb1EN4cute5tupleIJNS5_1CILi128EEES8_S8_EEELi128ENS_10bfloat16_tEfNS_4arch4Sm80ELb0ELb0ELb0ELb0ELb1ELb0ELb1ELb0EEENS1_21CollectiveEpilogueFwdIS9_NS6_IJNS7_ILi1EEESF_SF_EEESA_SC_Li256ELb0ELb1ELb0ELb0EEENS1_19SingleTileSchedulerILb0ELb0ELb1ELi128EEEEEEEEEvNT_6ParamsE)
        .other          _ZN7cutlass13device_kernelIN5flash19enable_sm80_to_sm89INS1_16FlashAttnFwdSm80INS1_25CollectiveMainloopFwdSm80ILi8ELi1ELb1EN4cute5tupleIJNS5_1CILi128EEES8_S8_EEELi128ENS_10bfloat16_tEfNS_4arch4Sm80ELb0ELb0ELb0ELb0ELb1ELb0ELb1ELb0EEENS1_21CollectiveEpilogueFwdIS9_NS6_IJNS7_ILi1EEESF_SF_EEESA_SC_Li256ELb0ELb1ELb0ELb0EEENS1_19SingleTileSchedulerILb0ELb0ELb1ELi128EEEEEEEEEvNT_6ParamsE,@"STO_CUDA_ENTRY STV_DEFAULT"
_ZN7cutlass13device_kernelIN5flash19enable_sm80_to_sm89INS1_16FlashAttnFwdSm80INS1_25CollectiveMainloopFwdSm80ILi8ELi1ELb1EN4cute5tupleIJNS5_1CILi128EEES8_S8_EEELi128ENS_10bfloat16_tEfNS_4arch4Sm80ELb0ELb0ELb0ELb0ELb1ELb0ELb1ELb0EEENS1_21CollectiveEpilogueFwdIS9_NS6_IJNS7_ILi1EEESF_SF_EEESA_SC_Li256ELb0ELb1ELb0ELb0EEENS1_19SingleTileSchedulerILb0ELb0ELb1ELi128EEEEEEEEEvNT_6ParamsE:
[----:B------:R-:W-:Y:S02]  /*0000*/  MOV R1, c[0x0][0x28] ;  /* 0x00000a0000017a02 */ /* 0x000fe40000000f00 */
[----:B------:R-:W1:Y:S02]  /*0010*/  S2UR UR16, SR_CTAID.Z ;  /* 0x00000000001079c3 */ /* 0x000e640000002700 */
        /* <DEDUP_REMOVED lines=23> */
[----:B------:R1:W3:Y:S01]  /*0190*/  @P0 LDG.E R0, [R4.64] ;  /* 0x0000000e04000981 */ /* 0x0002e2000c1e1900 */
[----:B------:R-:W-:-:S03]  /*01a0*/  ULDC UR6, c[0x0][0x1d0] ;  /* 0x0000740000067ab9 */ /* 0x000fc60000000800 */
[----:B-1----:R-:W1:Y:S01]  /*01b0*/  S2R R5, SR_TID.X ;  /* 0x0000000000057919 */ /* 0x002e620000002100 */
[----:B------:R-:W-:Y:S02]  /*01c0*/  UIMAD UR6, UR4, UR6, 0x7f ;  /* 0x0000007f040674a4 */ /* 0x000fe4000f8e0206 */
[----:B------:R-:W-:Y:S02]  /*01d0*/  UMOV UR11, URZ ;  /* 0x0000003f000b7c82 */ /* 0x000fe40008000000 */
[----:B------:R-:W-:-:S04]  /*01e0*/  USHF.R.S32.HI UR5, URZ, 0x1f, UR6 ;  /* 0x0000001f3f057899 */ /* 0x000fc80008011406 */
[----:B------:R-:W-:-:S04]  /*01f0*/  ULEA.HI UR5, UR5, UR6, URZ, 0x7 ;  /* 0x0000000605057291 */ /* 0x000fc8000f8f383f */
[----:B------:R-:W-:Y:S01]  /*0200*/  USHF.R.S32.HI UR8, URZ, 0x7, UR5 ;  /* 0x000000073f087899 */ /* 0x000fe20008011405 */
[----:B-1----:R-:W-:-:S04]  /*0210*/  SHF.R.S32.HI R16, RZ, 0x1f, R5 ;  /* 0x0000001fff107819 */ /* 0x002fc80000011405 */
[----:B------:R-:W-:-:S04]  /*0220*/  LEA.HI R9, R16, R5, RZ, 0x3 ;  /* 0x0000000510097211 */ /* 0x000fc800078f18ff */
[----:B------:R-:W-:Y:S02]  /*0230*/  LOP3.LUT R6, R9, 0xfffffff8, RZ, 0xc0, !PT ;  /* 0xfffffff809067812 */ /* 0x000fe400078ec0ff */
[----:B------:R-:W-:-:S03]  /*0240*/  SHF.R.S32.HI R9, RZ, 0x3, R9 ;  /* 0x00000003ff097819 */ /* 0x000fc60000011409 */
[----:B------:R-:W-:Y:S01]  /*0250*/  IMAD.IADD R6, R5, 0x1, -R6 ;  /* 0x0000000105067824 */ /* 0x000fe200078e0a06 */
[----:B------:R-:W-:-:S03]  /*0260*/  ULDC UR5, c[0x0][0x2b8] ;  /* 0x0000ae0000057ab9 */ /* 0x000fc60000000800 */
[----:B------:R-:W-:Y:S01]  /*0270*/  IMAD R240, R6, 0x20, R9 ;  /* 0x0000002006f07824 */ /* 0x000fe200078e0209 */
[----:B------:R-:W-:Y:S02]  /*0280*/  UISETP.NE.AND UP1, UPT, UR5, 0x1, UPT ;  /* 0x000000010500788c */ /* 0x000fe4000bf25270 */
[----:B------:R-:W-:Y:S02]  /*0290*/  ULDC UR10, c[0x0][0x1d0] ;  /* 0x00007400000a7ab9 */ /* 0x000fe40000000800 */
[----:B------:R-:W-:-:S03]  /*02a0*/  UIMAD UR10, UR4, UR10, URZ ;  /* 0x0000000a040a72a4 */ /* 0x000fc6000f8e023f */
[----:B------:R-:W-:Y:S01]  /*02b0*/  ULDC.64 UR4, c[0x0][0x2b0] ;  /* 0x0000ac0000047ab9 */ /* 0x000fe20000000a00 */
[----:B------:R-:W-:Y:S01]  /*02c0*/  IMAD.MOV.U32 R235, RZ, RZ, RZ ;  /* 0x000000ffffeb7224 */ /* 0x000fe200078e00ff */
[----:B------:R-:W-:Y:S06]  /*02d0*/  BAR.SYNC.DEFER_BLOCKING 0x0 ;  /* 0x0000000000007b1d */ /* 0x000fec0000010000 */
[----:B--2---:R-:W1:Y:S08]  /*02e0*/  @P1 R2UR UR11, R2 ;  /* 0x00000000020b13c2 */ /* 0x004e7000000e0000 */
[----:B---3--:R2:W3:Y:S01]  /*02f0*/  @P0 R2UR UR7, R0 ;  /* 0x00000000000703c2 */ /* 0x0084e200000e0000 */
[----:B------:R-:W-:Y:S01]  /*0300*/  PLOP3.LUT P1, PT, PT, PT, UP1, 0x80, 0x0 ;  /* 0x000000000000781c */ /* 0x000fe20003f2f018 */
[----:B---3--:R-:W-:Y:S01]  /*0310*/  @!UP0 UMOV UR7, UR16 ;  /* 0x0000001000078c82 */ /* 0x008fe20008000000 */
[----:B------:R-:W-:Y:S01]  /*0320*/  PLOP3.LUT P0, PT, PT, PT, UP1, 0x80, 0x0 ;  /* 0x000000000000781c */ /* 0x000fe20003f0f018 */
[----:B------:R-:W-:Y:S01]  /*0330*/  USHF.R.S32.HI UR6, URZ, 0x1f, UR7 ;  /* 0x0000001f3f067899 */ /* 0x000fe20008011407 */
[----:B--2---:R-:W-:-:S04]  /*0340*/  IMAD.U32 R0, RZ, RZ, UR8 ;  /* 0x00000008ff007e24 */ /* 0x004fc8000f8e00ff */
[----:B------:R-:W-:-:S05]  /*0350*/  IMAD R0, R0, 0x80, R240 ;  /* 0x0000008000007824 */ /* 0x000fca00078e02f0 */
[----:B------:R-:W-:-:S04]  /*0360*/  IADD3 R236, R0, -0x80, RZ ;  /* 0xffffff8000ec7810 */ /* 0x000fc80007ffe0ff */
[C---:B------:R-:W-:Y:S02]  /*0370*/  ISETP.GE.AND P2, PT, R236.reuse, UR10, PT ;  /* 0x0000000aec007c0c */ /* 0x040fe4000bf46270 */
[----:B-1----:R-:W-:Y:S02]  /*0380*/  IADD3 R236, R236, UR11, RZ ;  /* 0x0000000becec7c10 */ /* 0x002fe4000fffe0ff */
[----:B------:R-:W-:Y:S01]  /*0390*/  ISETP.GT.OR P2, PT, R240, 0x7f, P2 ;  /* 0x0000007ff000780c */ /* 0x000fe20001744670 */
[----:B------:R-:W-:Y:S02]  /*03a0*/  UIMAD UR6, UR6, UR4, URZ ;  /* 0x00000004060672a4 */ /* 0x000fe4000f8e023f */
[----:B------:R-:W-:Y:S01]  /*03b0*/  @P1 IMAD.HI.U32 R0, R236, c[0x0][0x2bc], RZ ;  /* 0x0000af00ec001a27 */ /* 0x000fe200078e00ff */
[----:B------:R-:W-:Y:S02]  /*03c0*/  UIMAD.WIDE.U32 UR12, UR7, UR4, URZ ;  /* 0x00000004070c72a5 */ /* 0x000fe4000f8e003f */
[----:B------:R-:W-:Y:S01]  /*03d0*/  UIMAD UR6, UR7, UR5, UR6 ;  /* 0x00000005070672a4 */ /* 0x000fe2000f8e0206 */
[----:B------:R-:W-:Y:S01]  /*03e0*/  IMAD.MOV.U32 R3, RZ, RZ, R236 ;  /* 0x000000ffff037224 */ /* 0x000fe200078e00ec */
[----:B------:R-:W-:Y:S01]  /*03f0*/  @P0 SHF.R.U32.HI R3, RZ, c[0x0][0x2c0], R0 ;  /* 0x0000b000ff030a19 */ /* 0x000fe20000011600 */
[----:B------:R-:W1:Y:S01]  /*0400*/  S2UR UR9, SR_CTAID.Y ;  /* 0x00000000000979c3 */ /* 0x000e620000002600 */
[----:B------:R-:W-:Y:S01]  /*0410*/  UIADD3 UR6, UR13, UR6, URZ ;  /* 0x000000060d067290 */ /* 0x000fe2000fffe03f */
[----:B------:R-:W2:Y:S01]  /*0420*/  S2R R239, SR_CTAID.X ;  /* 0x0000000000ef7919 */ /* 0x000ea20000002500 */
[----:B------:R-:W-:Y:S01]  /*0430*/  IMAD.MOV.U32 R7, RZ, RZ, c[0x0][0x2c4] ;  /* 0x0000b100ff077624 */ /* 0x000fe200078e00ff */
[----:B------:R-:W-:Y:S01]  /*0440*/  @!P2 IADD3 R2, P1, R3, UR12, RZ ;  /* 0x0000000c0302ac10 */ /* 0x000fe2000ff3e0ff */
[----:B------:R-:W-:-:S03]  /*0450*/  ULDC.64 UR4, c[0x0][0x1b8] ;  /* 0x00006e0000047ab9 */ /* 0x000fc60000000a00 */
[----:B------:R-:W-:Y:S02]  /*0460*/  @!P2 LEA R10, P0, R2, c[0x0][0x2a0], 0x2 ;  /* 0x0000a800020aaa11 */ /* 0x000fe400078010ff */
[----:B------:R-:W-:-:S04]  /*0470*/  @!P2 LEA.HI.X.SX32 R0, R3, UR6, 0x1, P1 ;  /* 0x000000060300ac11 */ /* 0x000fc800088f0eff */
[----:B------:R-:W-:-:S05]  /*0480*/  @!P2 LEA.HI.X R11, R2, c[0x0][0x2a4], R0, 0x2, P0 ;  /* 0x0000a900020baa11 */ /* 0x000fca00000f1400 */
[----:B------:R3:W4:Y:S01]  /*0490*/  @!P2 LDG.E R235, [R10.64] ;  /* 0x0000000e0aeba981 */ /* 0x000722000c1e1900 */
[----:B------:R-:W-:Y:S01]  /*04a0*/  ISETP.NE.AND P0, PT, R7, 0x1, PT ;  /* 0x000000010700780c */ /* 0x000fe20003f05270 */
[----:B-1----:R-:W-:-:S04]  /*04b0*/  USHF.R.S32.HI UR7, URZ, 0x1f, UR9 ;  /* 0x0000001f3f077899 */ /* 0x002fc80008011409 */
[----:B------:R-:W-:Y:S01]  /*04c0*/  UIMAD UR18, UR7, UR4, URZ ;  /* 0x00000004071272a4 */ /* 0x000fe2000f8e023f */
[C---:B--2---:R-:W-:Y:S01]  /*04d0*/  IMAD R237, R239.reuse, 0x80, R9 ;  /* 0x00000080efed7824 */ /* 0x044fe200078e0209 */
[----:B------:R-:W-:Y:S01]  /*04e0*/  UIMAD.WIDE.U32 UR20, UR9, UR4, URZ ;  /* 0x00000004091472a5 */ /* 0x000fe2000f8e003f */
[----:B------:R-:W-:Y:S01]  /*04f0*/  IMAD R239, R239, 0x80, R240 ;  /* 0x00000080efef7824 */ /* 0x000fe200078e02f0 */
[----:B------:R-:W-:Y:S02]  /*0500*/  UIMAD UR18, UR9, UR5, UR18 ;  /* 0x00000005091272a4 */ /* 0x000fe4000f8e0212 */
[----:B------:R-:W-:Y:S02]  /*0510*/  USHF.R.S32.HI UR17, URZ, 0x1f, UR16 ;  /* 0x0000001f3f117899 */ /* 0x000fe40008011410 */
[----:B------:R-:W-:Y:S01]  /*0520*/  ULDC.64 UR4, c[0x0][0x1c0] ;  /* 0x0000700000047ab9 */ /* 0x000fe20000000a00 */
[----:B------:R-:W-:Y:S01]  /*0530*/  @P0 IMAD.HI.U32 R4, R239, c[0x0][0x2c8], RZ ;  /* 0x0000b200ef040a27 */ /* 0x000fe200078e00ff */
[----:B------:R-:W-:-:S02]  /*0540*/  UIMAD UR17, UR17, UR4, URZ ;  /* 0x00000004111172a4 */ /* 0x000fc4000f8e023f */
[----:B------:R-:W-:Y:S01]  /*0550*/  UIADD3 UR19, UR21, UR18, URZ ;  /* 0x0000001215137290 */ /* 0x000fe2000fffe03f */
[----:B------:R-:W-:Y:S01]  /*0560*/  IMAD.MOV.U32 R2, RZ, RZ, R239 ;  /* 0x000000ffff027224 */ /* 0x000fe200078e00ef */
[----:B------:R-:W-:Y:S02]  /*0570*/  UIMAD UR5, UR16, UR5, UR17 ;  /* 0x00000005100572a4 */ /* 0x000fe4000f8e0211 */
[----:B------:R-:W-:Y:S01]  /*0580*/  UMOV UR18, UR20 ;  /* 0x0000001400127c82 */ /* 0x000fe20008000000 */
[----:B------:R-:W-:Y:S01]  /*0590*/  @P0 SHF.R.U32.HI R2, RZ, c[0x0][0x2cc], R4 ;  /* 0x0000b300ff020a19 */ /* 0x000fe20000011604 */
[----:B------:R-:W-:-:S03]  /*05a0*/  UIMAD.WIDE.U32 UR16, UR16, UR4, UR18 ;  /* 0x00000004101072a5 */ /* 0x000fc6000f8e0012 */
[--C-:B------:R-:W-:Y:S01]  /*05b0*/  SHF.R.S32.HI R14, RZ, 0x1f, R2.reuse ;  /* 0x0000001fff0e7819 */ /* 0x100fe20000011402 */
[----:B------:R-:W-:Y:S01]  /*05c0*/  UIADD3 UR5, UR17, UR5, URZ ;  /* 0x0000000511057290 */ /* 0x000fe2000fffe03f */
[----:B------:R-:W-:Y:S02]  /*05d0*/  IMAD.MOV R8, RZ, RZ, -R2 ;  /* 0x000000ffff087224 */ /* 0x000fe400078e0a02 */
[----:B------:R-:W-:Y:S02]  /*05e0*/  IMAD.U32 R13, RZ, RZ, UR17 ;  /* 0x00000011ff0d7e24 */ /* 0x000fe4000f8e00ff */
[----:B------:R-:W-:Y:S02]  /*05f0*/  IMAD.U32 R12, RZ, RZ, UR16 ;  /* 0x00000010ff0c7e24 */ /* 0x000fe4000f8e00ff */
[----:B------:R-:W-:Y:S01]  /*0600*/  IMAD.U32 R13, RZ, RZ, UR5 ;  /* 0x00000005ff0d7e24 */ /* 0x000fe2000f8e00ff */
[----:B------:R-:W-:Y:S01]  /*0610*/  IADD3 R0, R237, 0x20, RZ ;  /* 0x00000020ed007810 */ /* 0x000fe20007ffe0ff */
[----:B------:R-:W-:-:S02]  /*0620*/  IMAD R14, R14, c[0x0][0x1b0], RZ ;  /* 0x00006c000e0e7a24 */ /* 0x000fc400078e02ff */
[----:B------:R-:W-:Y:S01]  /*0630*/  IMAD R7, R7, c[0x0][0x168], RZ ;  /* 0x00005a0007077a24 */ /* 0x000fe200078e02ff */
[----:B------:R-:W-:Y:S01]  /*0640*/  IADD3 R4, R237, 0x60, RZ ;  /* 0x00000060ed047810 */ /* 0x000fe20007ffe0ff */
[----:B------:R-:W-:Y:S01]  /*0650*/  IMAD R8, R8, c[0x0][0x2c4], R239 ;  /* 0x0000b10008087a24 */ /* 0x000fe200078e02ef */
[----:B------:R-:W-:Y:S01]  /*0660*/  LEA.HI R238, R16, R5, RZ, 0x6 ;  /* 0x0000000510ee7211 */ /* 0x000fe200078f30ff */
[----:B------:R-:W-:Y:S01]  /*0670*/  IMAD.WIDE.U32 R12, R2, c[0x0][0x1b0], R12 ;  /* 0x00006c00020c7a25 */ /* 0x000fe200078e000c */
[----:B------:R-:W-:-:S03]  /*0680*/  ULDC.64 UR4, c[0x0][0x1e8] ;  /* 0x00007a0000047ab9 */ /* 0x000fc60000000a00 */
[----:B------:R-:W-:Y:S01]  /*0690*/  IMAD R14, R2, c[0x0][0x1b4], R14 ;  /* 0x00006d00020e7a24 */ /* 0x000fe200078e020e */
[----:B------:R-:W-:Y:S02]  /*06a0*/  SHF.R.S32.HI R2, RZ, 0x1f, R8 ;  /* 0x0000001fff027819 */ /* 0x000fe40000011408 */
[-C--:B------:R-:W-:Y:S01]  /*06b0*/  ISETP.GE.AND P5, PT, R0, R7.reuse, PT ;  /* 0x000000070000720c */ /* 0x080fe20003fa6270 */
[----:B------:R-:W-:Y:S02]  /*06c0*/  IMAD.IADD R13, R13, 0x1, R14 ;  /* 0x000000010d0d7824 */ /* 0x000fe400078e020e */
[----:B------:R-:W-:Y:S01]  /*06d0*/  IMAD R2, R2, c[0x0][0x1a8], RZ ;  /* 0x00006a0002027a24 */ /* 0x000fe200078e02ff */
[----:B------:R-:W-:Y:S01]  /*06e0*/  IADD3 R0, R237, 0x40, RZ ;  /* 0x00000040ed007810 */ /* 0x000fe20007ffe0ff */
[----:B------:R-:W-:Y:S01]  /*06f0*/  IMAD.WIDE.U32 R12, R8, c[0x0][0x1a8], R12 ;  /* 0x00006a00080c7a25 */ /* 0x000fe200078e000c */
[----:B------:R-:W-:-:S03]  /*0700*/  ISETP.GE.AND P0, PT, R4, R7, PT ;  /* 0x000000070400720c */ /* 0x000fc60003f06270 */
[----:B------:R-:W-:Y:S01]  /*0710*/  IMAD R2, R8, c[0x0][0x1ac], R2 ;  /* 0x00006b0008027a24 */ /* 0x000fe200078e0202 */
[----:B------:R-:W-:Y:S01]  /*0720*/  ISETP.GE.AND P4, PT, R0, R7, PT ;  /* 0x000000070000720c */ /* 0x000fe20003f86270 */
[----:B------:R-:W-:Y:S01]  /*0730*/  IMAD.MOV R4, RZ, RZ, -R3 ;  /* 0x000000ffff047224 */ /* 0x000fe200078e0a03 */
[----:B------:R-:W-:Y:S01]  /*0740*/  LEA.HI R0, R16, R5, RZ, 0x4 ;  /* 0x0000000510007211 */ /* 0x000fe200078f20ff */
[----:B------:R-:W-:Y:S01]  /*0750*/  IMAD.IADD R2, R13, 0x1, R2 ;  /* 0x000000010d027824 */ /* 0x000fe200078e0202 */
[----:B------:R-:W-:Y:S01]  /*0760*/  LEA R14, P1, R12, c[0x0][0x160], 0x1 ;  /* 0x000058000c0e7a11 */ /* 0x000fe200078208ff */
[----:B------:R-:W-:Y:S01]  /*0770*/  IMAD R236, R4, c[0x0][0x2b8], R236 ;  /* 0x0000ae0004ec7a24 */ /* 0x000fe200078e02ec */
[----:B---3--:R-:W-:Y:S02]  /*0780*/  SHF.R.S32.HI R11, RZ, 0x4, R0 ;  /* 0x00000004ff0b7819 */ /* 0x008fe40000011400 */
[----:B------:R-:W-:Y:S02]  /*0790*/  LEA.HI.X R4, R12, c[0x0][0x164], R2, 0x1, P1 ;  /* 0x000059000c047a11 */ /* 0x000fe400008f0c02 */
[----:B------:R-:W-:-:S02]  /*07a0*/  LEA.HI R10, R0, R11, RZ, 0x1 ;  /* 0x0000000b000a7211 */ /* 0x000fc400078f08ff */
[----:B------:R-:W-:Y:S01]  /*07b0*/  ISETP.GE.AND P3, PT, R237, R7, PT ;  /* 0x00000007ed00720c */ /* 0x000fe20003f66270 */
[----:B------:R-:W-:Y:S01]  /*07c0*/  SHFL.IDX PT, R20, R14, RZ, 0x181f ;  /* 0x00181fff0e147589 */ /* 0x000fe200000e0000 */
[----:B------:R-:W-:Y:S01]  /*07d0*/  LOP3.LUT R10, R10, 0xfffffffe, RZ, 0xc0, !PT ;  /* 0xfffffffe0a0a7812 */ /* 0x000fe200078ec0ff */
[----:B------:R-:W-:Y:S02]  /*07e0*/  IMAD.SHL.U32 R7, R9, 0x40, RZ ;  /* 0x0000004009077824 */ /* 0x000fe400078e00ff */
[----:B------:R-:W1:Y:S01]  /*07f0*/  SHFL.IDX PT, R21, R4, RZ, 0x181f ;  /* 0x00181fff04157589 */ /* 0x000e6200000e0000 */
[----:B------:R-:W-:Y:S01]  /*0800*/  IMAD.SHL.U32 R32, R6, 0x8, RZ ;  /* 0x0000000806207824 */ /* 0x000fe200078e00ff */
[----:B------:R-:W-:Y:S01]  /*0810*/  SHF.R.S32.HI R13, RZ, 0x1f, R236 ;  /* 0x0000001fff0d7819 */ /* 0x000fe200000114ec */
[----:B------:R-:W-:Y:S01]  /*0820*/  IMAD.IADD R3, R11, 0x1, -R10 ;  /* 0x000000010b037824 */ /* 0x000fe200078e0a0a */
[----:B------:R-:W-:Y:S01]  /*0830*/  LOP3.LUT R7, R7, 0x1c0, RZ, 0xc0, !PT ;  /* 0x000001c007077812 */ /* 0x000fe200078ec0ff */
[----:B------:R-:W-:Y:S01]  /*0840*/  SHFL.IDX PT, R10, R14, 0x1, 0x181f ;  /* 0x00381f000e0a7f89 */ /* 0x000fe200000e0000 */
[----:B------:R-:W-:-:S02]  /*0850*/  IADD3 R241, R32, 0x40, RZ ;  /* 0x0000004020f17810 */ /* 0x000fc40007ffe0ff */
[----:B------:R-:W-:Y:S01]  /*0860*/  LOP3.LUT R8, R0, 0xfffffff0, RZ, 0xc0, !PT ;  /* 0xfffffff000087812 */ /* 0x000fe200078ec0ff */
[----:B------:R-:W2:Y:S01]  /*0870*/  SHFL.IDX PT, R11, R4, 0x1, 0x181f ;  /* 0x00381f00040b7f89 */ /* 0x000ea200000e0000 */
[----:B------:R-:W-:Y:S01]  /*0880*/  SHF.R.U32.HI R0, RZ, 0x3, R7 ;  /* 0x00000003ff007819 */ /* 0x000fe20000011607 */
[----:B------:R-:W-:Y:S01]  /*0890*/  IMAD R18, R13, c[0x0][0x1e0], RZ ;  /* 0x000078000d127a24 */ /* 0x000fe200078e02ff */
[----:B------:R-:W-:Y:S02]  /*08a0*/  LOP3.LUT R12, R7, 0x38, R32, 0xf8, !PT ;  /* 0x00000038070c7812 */ /* 0x000fe400078ef820 */
[----:B------:R-:W-:Y:S01]  /*08b0*/  @!P3 SHF.R.S32.HI R7, RZ, 0x1f, R241 ;  /* 0x0000001fff07b819 */ /* 0x000fe200000114f1 */
[----:B------:R-:W-:Y:S02]  /*08c0*/  IMAD.IADD R8, R5, 0x1, -R8 ;  /* 0x0000000105087824 */ /* 0x000fe400078e0a08 */
[----:B------:R-:W-:Y:S01]  /*08d0*/  IMAD.WIDE.U32 R22, R236, c[0x0][0x1e0], RZ ;  /* 0x00007800ec167a25 */ /* 0x000fe200078e00ff */
[----:B------:R-:W-:-:S03]  /*08e0*/  @!P3 LEA.HI R7, R7, R241, RZ, 0x3 ;  /* 0x000000f10707b211 */ /* 0x000fc600078f18ff */
[----:B------:R-:W-:Y:S01]  /*08f0*/  IMAD R18, R236, c[0x0][0x1e4], R18 ;  /* 0x00007900ec127a24 */ /* 0x000fe200078e0212 */
[----:B------:R-:W-:Y:S01]  /*0900*/  LOP3.LUT R12, R12, R0, RZ, 0x3c, !PT ;  /* 0x000000000c0c7212 */ /* 0x000fe200078e3cff */
[----:B------:R-:W-:Y:S01]  /*0910*/  IMAD.SHL.U32 R238, R238, 0x8, RZ ;  /* 0x00000008eeee7824 */ /* 0x000fe200078e00ff */
[----:B------:R-:W-:Y:S01]  /*0920*/  ISETP.GE.AND P2, PT, R32, c[0x0][0x198], PT ;  /* 0x0000660020007a0c */ /* 0x000fe20003f46270 */
[----:B------:R-:W-:Y:S01]  /*0930*/  IMAD.IADD R19, R23, 0x1, R18 ;  /* 0x0000000117137824 */ /* 0x000fe200078e0212 */
[----:B------:R-:W-:Y:S01]  /*0940*/  SHF.R.S32.HI R2, RZ, 0x1f, R8 ;  /* 0x0000001fff027819 */ /* 0x000fe20000011408 */
[----:B------:R-:W-:Y:S01]  /*0950*/  IMAD.MOV.U32 R18, RZ, RZ, R22 ;  /* 0x000000ffff127224 */ /* 0x000fe200078e0016 */
[----:B------:R-:W-:Y:S01]  /*0960*/  @!P5 SHF.R.S32.HI R24, RZ, 0x1f, R241 ;  /* 0x0000001fff18d819 */ /* 0x000fe200000114f1 */
[----:B------:R-:W-:Y:S01]  /*0970*/  SHFL.IDX PT, R22, R14, 0x2, 0x181f ;  /* 0x00581f000e167f89 */ /* 0x000fe200000e0000 */
[----:B------:R-:W-:Y:S02]  /*0980*/  @!P3 LOP3.LUT R26, R7, 0xfffffff8, RZ, 0xc0, !PT ;  /* 0xfffffff8071ab812 */ /* 0x000fe400078ec0ff */
[----:B------:R-:W-:Y:S01]  /*0990*/  LOP3.LUT R238, R12, 0xfffffe00, R238, 0xf8, !PT ;  /* 0xfffffe000cee7812 */ /* 0x000fe200078ef8ee */
[----:B------:R-:W3:Y:S01]  /*09a0*/  SHFL.IDX PT, R23, R4, 0x2, 0x181f ;  /* 0x00581f0004177f89 */ /* 0x000ee200000e0000 */
[----:B------:R-:W-:-:S02]  /*09b0*/  LEA.HI R2, R2, R8, RZ, 0x3 ;  /* 0x0000000802027211 */ /* 0x000fc400078f18ff */
[----:B------:R-:W-:Y:S01]  /*09c0*/  @!P5 LEA.HI R24, R24, R241, RZ, 0x3 ;  /* 0x000000f11818d211 */ /* 0x000fe200078f18ff */
[--C-:B-1----:R-:W-:Y:S01]  /*09d0*/  @!P3 IMAD.WIDE R26, R26, 0x2, R20.reuse ;  /* 0x000000021a1ab825 */ /* 0x102fe200078e0214 */
[----:B------:R-:W-:Y:S02]  /*09e0*/  ISETP.GE.AND P1, PT, R241, c[0x0][0x198], PT ;  /* 0x00006600f1007a0c */ /* 0x000fe40003f26270 */
[----:B------:R-:W-:Y:S01]  /*09f0*/  LOP3.LUT R0, R2, 0xfffffff8, RZ, 0xc0, !PT ;  /* 0xfffffff802007812 */ /* 0x000fe200078ec0ff */
[----:B------:R-:W-:Y:S01]  /*0a00*/  @!P3 IMAD.SHL.U32 R7, R238, 0x2, RZ ;  /* 0x00000002ee07b824 */ /* 0x000fe200078e00ff */
[----:B------:R-:W-:Y:S01]  /*0a10*/  @!P5 LOP3.LUT R24, R24, 0xfffffff8, RZ, 0xc0, !PT ;  /* 0xfffffff81818d812 */ /* 0x000fe200078ec0ff */
[----:B------:R-:W-:Y:S01]  /*0a20*/  @!P3 IMAD.WIDE R20, R32, 0x2, R20 ;  /* 0x000000022014b825 */ /* 0x000fe200078e0214 */
[----:B------:R-:W-:-:S03]  /*0a30*/  UIMAD UR16, UR7, UR4, URZ ;  /* 0x00000004071072a4 */ /* 0x000fc6000f8e023f */
[----:B------:R-:W-:Y:S01]  /*0a40*/  IMAD.IADD R0, R8, 0x1, -R0 ;  /* 0x0000000108007824 */ /* 0x000fe200078e0a00 */
[----:B------:R1:W-:Y:S01]  /*0a50*/  @!P3 LDGSTS.E.BYPASS.LTC128B.128 [R7+0x100], [R20.64], !P2 ;  /* 0x001000001407bfae */ /* 0x0003e2000d101d4e */
[--C-:B--2---:R-:W-:Y:S01]  /*0a60*/  @!P5 IMAD.WIDE R24, R24, 0x2, R10.reuse ;  /* 0x000000021818d825 */ /* 0x104fe200078e020a */
[----:B------:R-:W-:Y:S02]  /*0a70*/  UIMAD.WIDE.U32 UR18, UR9, UR4, URZ ;  /* 0x00000004091272a5 */ /* 0x000fe4000f8e003f */
[----:B------:R2:W-:Y:S01]  /*0a80*/  @!P3 LDGSTS.E.BYPASS.LTC128B.128 [R7+0x4100], [R26.64], !P1 ;  /* 0x041000001a07bfae */ /* 0x0005e2000c901d4e */
[----:B------:R-:W-:Y:S02]  /*0a90*/  @!P5 IMAD.SHL.U32 R8, R238, 0x2, RZ ;  /* 0x00000002ee08d824 */ /* 0x000fe400078e00ff */
[----:B------:R-:W-:Y:S01]  /*0aa0*/  @!P5 IMAD.WIDE R10, R32, 0x2, R10 ;  /* 0x00000002200ad825 */ /* 0x000fe200078e020a */
[----:B------:R-:W-:Y:S01]  /*0ab0*/  UIMAD UR16, UR9, UR5, UR16 ;  /* 0x00000005091072a4 */ /* 0x000fe2000f8e0210 */
[----:B------:R-:W-:Y:S04]  /*0ac0*/  SHFL.IDX PT, R14, R14, 0x3, 0x181f ;  /* 0x00781f000e0e7f89 */ /* 0x000fe800000e0000 */
[----:B------:R5:W3:Y:S04]  /*0ad0*/  SHFL.IDX PT, R15, R4, 0x3, 0x181f ;  /* 0x00781f00040f7f89 */ /* 0x000ae800000e0000 */
[----:B------:R3:W-:Y:S01]  /*0ae0*/  @!P5 LDGSTS.E.BYPASS.LTC128B.128 [R8+0x1100], [R10.64], !P2 ;  /* 0x011000000a08dfae */ /* 0x0007e2000d101d4e */
[----:B-1----:R-:W-:Y:S01]  /*0af0*/  @!P4 SHF.R.S32.HI R20, RZ, 0x1f, R241 ;  /* 0x0000001fff14c819 */ /* 0x002fe200000114f1 */
[----:B------:R-:W-:-:S02]  /*0b00*/  UIADD3 UR16, UR19, UR16, URZ ;  /* 0x0000001013107290 */ /* 0x000fc4000fffe03f */
[----:B------:R1:W-:Y:S01]  /*0b10*/  @!P5 LDGSTS.E.BYPASS.LTC128B.128 [R8+0x5100], [R24.64], !P1 ;  /* 0x051000001808dfae */ /* 0x0003e2000c901d4e */
[----:B------:R-:W-:Y:S01]  /*0b20*/  ULEA UR17, UR8, 0xffffff80, 0x7 ;  /* 0xffffff8008117891 */ /* 0x000fe2000f8e383f */
[----:B------:R-:W-:Y:S01]  /*0b30*/  @!P4 LEA.HI R20, R20, R241, RZ, 0x3 ;  /* 0x000000f11414c211 */ /* 0x000fe200078f18ff */
[----:B------:R-:W-:Y:S01]  /*0b40*/  IMAD.SHL.U32 R234, R9, 0x8, RZ ;  /* 0x0000000809ea7824 */ /* 0x000fe200078e00ff */
[----:B--2---:R-:W-:Y:S01]  /*0b50*/  @!P0 SHF.R.S32.HI R7, RZ, 0x1f, R241 ;  /* 0x0000001fff078819 */ /* 0x004fe200000114f1 */
[----:B------:R-:W-:Y:S01]  /*0b60*/  IMAD.SHL.U32 R2, R2, 0x40, RZ ;  /* 0x0000004002027824 */ /* 0x000fe200078e00ff */
[----:B------:R-:W-:Y:S01]  /*0b70*/  @!P4 LOP3.LUT R20, R20, 0xfffffff8, RZ, 0xc0, !PT ;  /* 0xfffffff81414c812 */ /* 0x000fe200078ec0ff */
[----:B-----5:R-:W-:Y:S01]  /*0b80*/  @!P4 IMAD.SHL.U32 R4, R238, 0x2, RZ ;  /* 0x00000002ee04c824 */ /* 0x020fe200078e00ff */
[----:B------:R-:W-:Y:S02]  /*0b90*/  UISETP.GE.AND UP0, UPT, UR10, 0x1, UPT ;  /* 0x000000010a00788c */ /* 0x000fe4000bf06270 */
[----:B------:R-:W-:Y:S01]  /*0ba0*/  ULDC.64 UR4, c[0x0][0x210] ;  /* 0x0000840000047ab9 */ /* 0x000fe20000000a00 */
[----:B---3--:R-:W-:-:S04]  /*0bb0*/  @!P4 IMAD.WIDE R20, R20, 0x2, R22 ;  /* 0x000000021414c825 */ /* 0x008fc800078e0216 */
[----:B------:R-:W-:Y:S01]  /*0bc0*/  @!P4 IMAD.WIDE R22, R32, 0x2, R22 ;  /* 0x000000022016c825 */ /* 0x000fe200078e0216 */
[----:B------:R-:W-:Y:S01]  /*0bd0*/  UIADD3 UR17, UR10, -UR17, URZ ;  /* 0x800000110a117290 */ /* 0x000fe2000fffe03f */
[----:B------:R-:W-:-:S03]  /*0be0*/  @!P0 LEA.HI R7, R7, R241, RZ, 0x3 ;  /* 0x000000f107078211 */ /* 0x000fc600078f18ff */
[----:B------:R2:W-:Y:S01]  /*0bf0*/  @!P4 LDGSTS.E.BYPASS.LTC128B.128 [R4+0x2100], [R22.64], !P2 ;  /* 0x021000001604cfae */ /* 0x0005e2000d101d4e */
[----:B------:R-:W-:-:S03]  /*0c00*/  @!P0 LOP3.LUT R17, R7, 0xfffffff8, RZ, 0xc0, !PT ;  /* 0xfffffff807118812 */ /* 0x000fc600078ec0ff */
[----:B------:R3:W-:Y:S01]  /*0c10*/  @!P4 LDGSTS.E.BYPASS.LTC128B.128 [R4+0x6100], [R20.64], !P1 ;  /* 0x061000001404cfae */ /* 0x0007e2000c901d4e */
[----:B------:R-:W-:-:S04]  /*0c20*/  IADD3 R7, -R9, UR17, RZ ;  /* 0x0000001109077c10 */ /* 0x000fc8000fffe1ff */
[C---:B------:R-:W-:Y:S01]  /*0c30*/  ISETP.GE.AND P5, PT, R7.reuse, 0x1, PT ;  /* 0x000000010700780c */ /* 0x040fe20003fa6270 */
[----:B-1----:R-:W-:Y:S01]  /*0c40*/  @!P0 IMAD.SHL.U32 R8, R238, 0x2, RZ ;  /* 0x00000002ee088824 */ /* 0x002fe200078e00ff */
[----:B------:R-:W-:Y:S01]  /*0c50*/  ISETP.GE.AND P4, PT, R7, 0x21, PT ;  /* 0x000000210700780c */ /* 0x000fe20003f86270 */
[----:B------:R-:W-:Y:S02]  /*0c60*/  IMAD.SHL.U32 R9, R3, 0x8, RZ ;  /* 0x0000000803097824 */ /* 0x000fe400078e00ff */
[----:B--2---:R-:W-:-:S04]  /*0c70*/  @!P0 IMAD.WIDE R22, R17, 0x2, R14 ;  /* 0x0000000211168825 */ /* 0x004fc800078e020e */
[----:B------:R-:W-:-:S05]  /*0c80*/  @!P0 IMAD.WIDE R14, R32, 0x2, R14 ;  /* 0x00000002200e8825 */ /* 0x000fca00078e020e */
[----:B------:R1:W-:Y:S04]  /*0c90*/  @!P0 LDGSTS.E.BYPASS.LTC128B.128 [R8+0x3100], [R14.64], !P2 ;  /* 0x031000000e088fae */ /* 0x0003e8000d101d4e */
[----:B------:R2:W-:Y:S01]  /*0ca0*/  @!P0 LDGSTS.E.BYPASS.LTC128B.128 [R8+0x7100], [R22.64], !P1 ;  /* 0x0710000016088fae */ /* 0x0005e2000c901d4e */
[----:B------:R-:W-:Y:S02]  /*0cb0*/  ISETP.GE.AND P0, PT, R32, c[0x0][0x1d4], PT ;  /* 0x0000750020007a0c */ /* 0x000fe40003f06270 */
[C---:B------:R-:W-:Y:S01]  /*0cc0*/  ISETP.GE.AND P2, PT, R7.reuse, 0x41, PT ;  /* 0x000000410700780c */ /* 0x040fe20003f46270 */
[----:B------:R-:W0:Y:S01]  /*0cd0*/  LDGDEPBAR ;  /* 0x00000000000079af */ /* 0x000e220000000000 */
[----:B------:R-:W-:Y:S01]  /*0ce0*/  ISETP.GE.AND P1, PT, R7, 0x61, PT ;  /* 0x000000610700780c */ /* 0x000fe20003f26270 */
[----:B-1----:R-:W-:-:S05]  /*0cf0*/  IMAD.SHL.U32 R14, R0, 0x40, RZ ;  /* 0x00000040000e7824 */ /* 0x002fca00078e00ff */
[----:B------:R-:W-:Y:S01]  /*0d00*/  LOP3.LUT R14, R14, 0x1c0, RZ, 0xc0, !PT ;  /* 0x000001c00e0e7812 */ /* 0x000fe200078ec0ff */
[----:B--2---:R-:W-:-:S03]  /*0d10*/  @P5 IMAD.SHL.U32 R8, R238, 0x2, RZ ;  /* 0x00000002ee085824 */ /* 0x004fc600078e00ff */
[----:B------:R-:W-:Y:S02]  /*0d20*/  LOP3.LUT R9, R14, 0x8, R9, 0xf8, !PT ;  /* 0x000000080e097812 */ /* 0x000fe400078ef809 */
[----:B----4-:R-:W-:Y:S01]  /*0d30*/  SHF.R.S32.HI R12, RZ, 0x1f, R235 ;  /* 0x0000001fff0c7819 */ /* 0x010fe200000114eb */
[----:B------:R-:W-:-:S04]  /*0d40*/  IMAD.WIDE.U32 R18, R235, c[0x0][0x1f0], R18 ;  /* 0x00007c00eb127a25 */ /* 0x000fc800078e0012 */
[----:B------:R-:W-:Y:S01]  /*0d50*/  IMAD R11, R12, c[0x0][0x1f0], RZ ;  /* 0x00007c000c0b7a24 */ /* 0x000fe200078e02ff */
[----:B------:R-:W-:-:S03]  /*0d60*/  IADD3 R10, P3, R18, UR18, RZ ;  /* 0x00000012120a7c10 */ /* 0x000fc6000ff7e0ff */
[----:B------:R-:W-:-:S05]  /*0d70*/  IMAD R11, R235, c[0x0][0x1f4], R11 ;  /* 0x00007d00eb0b7a24 */ /* 0x000fca00078e020b */
[----:B------:R-:W-:Y:S02]  /*0d80*/  IADD3.X R11, R19, UR16, R11, P3, !PT ;  /* 0x00000010130b7c10 */ /* 0x000fe40009ffe40b */
[----:B------:R-:W-:-:S04]  /*0d90*/  LEA R18, P3, R10, c[0x0][0x1c8], 0x1 ;  /* 0x000072000a127a11 */ /* 0x000fc800078608ff */
[----:B---3--:R-:W-:Y:S01]  /*0da0*/  LEA.HI.X R4, R10, c[0x0][0x1cc], R11, 0x1, P3 ;  /* 0x000073000a047a11 */ /* 0x008fe200018f0c0b */
[----:B------:R-:W-:Y:S04]  /*0db0*/  SHFL.IDX PT, R24, R18, RZ, 0x181f ;  /* 0x00181fff12187589 */ /* 0x000fe800000e0000 */
[----:B------:R-:W1:Y:S01]  /*0dc0*/  SHFL.IDX PT, R25, R4, RZ, 0x181f ;  /* 0x00181fff04197589 */ /* 0x000e6200000e0000 */
[----:B------:R-:W-:Y:S02]  /*0dd0*/  @P5 SHF.R.S32.HI R10, RZ, 0x1f, R241 ;  /* 0x0000001fff0a5819 */ /* 0x000fe400000114f1 */
[----:B------:R-:W-:Y:S01]  /*0de0*/  ISETP.GE.AND P3, PT, R241, c[0x0][0x1d4], PT ;  /* 0x00007500f1007a0c */ /* 0x000fe20003f66270 */
[----:B------:R-:W-:Y:S01]  /*0df0*/  SHFL.IDX PT, R22, R18, 0x1, 0x181f ;  /* 0x00381f0012167f89 */ /* 0x000fe200000e0000 */
[----:B------:R-:W-:-:S03]  /*0e00*/  @P5 LEA.HI R10, R10, R241, RZ, 0x3 ;  /* 0x000000f10a0a5211 */ /* 0x000fc600078f18ff */
[----:B------:R-:W2:Y:S01]  /*0e10*/  SHFL.IDX PT, R23, R4, 0x1, 0x181f ;  /* 0x00381f0004177f89 */ /* 0x000ea200000e0000 */
[----:B------:R-:W-:-:S03]  /*0e20*/  @P5 LOP3.LUT R10, R10, 0xfffffff8, RZ, 0xc0, !PT ;  /* 0xfffffff80a0a5812 */ /* 0x000fc600078ec0ff */
[----:B------:R-:W-:Y:S04]  /*0e30*/  SHFL.IDX PT, R20, R18, 0x2, 0x181f ;  /* 0x00581f0012147f89 */ /* 0x000fe800000e0000 */
[----:B------:R-:W3:Y:S04]  /*0e40*/  SHFL.IDX PT, R21, R4, 0x2, 0x181f ;  /* 0x00581f0004157f89 */ /* 0x000ee800000e0000 */
[----:B------:R4:W-:Y:S04]  /*0e50*/  SHFL.IDX PT, R19, R4, 0x3, 0x181f ;  /* 0x00781f0004137f89 */ /* 0x0009e800000e0000 */
[----:B------:R-:W5:Y:S01]  /*0e60*/  SHFL.IDX PT, R18, R18, 0x3, 0x181f ;  /* 0x00781f0012127f89 */ /* 0x000f6200000e0000 */
[----:B------:R-:W-:-:S05]  /*0e70*/  IMAD.SHL.U32 R11, R6, 0x40, RZ ;  /* 0x00000040060b7824 */ /* 0x000fca00078e00ff */
[----:B------:R-:W-:Y:S02]  /*0e80*/  LOP3.LUT R11, R11, 0x1c0, RZ, 0xc0, !PT ;  /* 0x000001c00b0b7812 */ /* 0x000fe400078ec0ff */
[----:B----4-:R-:W-:Y:S01]  /*0e90*/  SHF.R.U32.HI R4, RZ, 0x3, R14 ;  /* 0x00000003ff047819 */ /* 0x010fe2000001160e */
[----:B-1----:R-:W-:-:S04]  /*0ea0*/  @P5 IMAD.WIDE R14, R32, 0x2, R24 ;  /* 0x00000002200e5825 */ /* 0x002fc800078e0218 */
[----:B------:R-:W-:Y:S01]  /*0eb0*/  @P5 IMAD.WIDE R24, R10, 0x2, R24 ;  /* 0x000000020a185825 */ /* 0x000fe200078e0218 */
[----:B------:R1:W-:Y:S01]  /*0ec0*/  @P5 LDGSTS.E.BYPASS.LTC128B.128 [R8+0x8100], [R14.64], !P0 ;  /* 0x081000000e085fae */ /* 0x0003e2000c101d4e */
[----:B------:R-:W-:-:S03]  /*0ed0*/  @P2 SHF.R.S32.HI R10, RZ, 0x1f, R241 ;  /* 0x0000001fff0a2819 */ /* 0x000fc600000114f1 */
[----:B------:R4:W-:Y:S01]  /*0ee0*/  @P5 LDGSTS.E.BYPASS.LTC128B.128 [R8+0xc100], [R24.64], !P3 ;  /* 0x0c10000018085fae */ /* 0x0009e2000d901d4e */
[----:B------:R-:W-:Y:S02]  /*0ef0*/  @P2 LEA.HI R10, R10, R241, RZ, 0x3 ;  /* 0x000000f10a0a2211 */ /* 0x000fe400078f18ff */
[----:B------:R-:W-:Y:S02]  /*0f00*/  LOP3.LUT R234, R11, 0x8, R234, 0xf8, !PT ;  /* 0x000000080bea7812 */ /* 0x000fe400078ef8ea */
[----:B------:R-:W-:Y:S02]  /*0f10*/  @P2 LOP3.LUT R10, R10, 0xfffffff8, RZ, 0xc0, !PT ;  /* 0xfffffff80a0a2812 */ /* 0x000fe400078ec0ff */
[----:B------:R-:W-:Y:S02]  /*0f20*/  SHF.R.U32.HI R11, RZ, 0x3, R11 ;  /* 0x00000003ff0b7819 */ /* 0x000fe4000001160b */
[--C-:B-1----:R-:W-:Y:S02]  /*0f30*/  @P4 SHF.R.S32.HI R14, RZ, 0x1f, R241.reuse ;  /* 0x0000001fff0e4819 */ /* 0x102fe400000114f1 */
[----:B----4-:R-:W-:-:S02]  /*0f40*/  @P1 SHF.R.S32.HI R8, RZ, 0x1f, R241 ;  /* 0x0000001fff081819 */ /* 0x010fc400000114f1 */
[-C--:B------:R-:W-:Y:S02]  /*0f50*/  @P4 LEA.HI R14, R14, R241.reuse, RZ, 0x3 ;  /* 0x000000f10e0e4211 */ /* 0x080fe400078f18ff */
[----:B------:R-:W-:Y:S02]  /*0f60*/  @P1 LEA.HI R8, R8, R241, RZ, 0x3 ;  /* 0x000000f108081211 */ /* 0x000fe400078f18ff */
[----:B------:R-:W-:Y:S02]  /*0f70*/  @P4 LOP3.LUT R14, R14, 0xfffffff8, RZ, 0xc0, !PT ;  /* 0xfffffff80e0e4812 */ /* 0x000fe400078ec0ff */
[----:B------:R-:W-:Y:S01]  /*0f80*/  @P1 LOP3.LUT R8, R8, 0xfffffff8, RZ, 0xc0, !PT ;  /* 0xfffffff808081812 */ /* 0x000fe200078ec0ff */
[----:B------:R-:W-:Y:S02]  /*0f90*/  @P4 IMAD.SHL.U32 R15, R238, 0x2, RZ ;  /* 0x00000002ee0f4824 */ /* 0x000fe400078e00ff */
[----:B--2---:R-:W-:Y:S01]  /*0fa0*/  @P4 IMAD.WIDE R24, R14, 0x2, R22 ;  /* 0x000000020e184825 */ /* 0x004fe200078e0216 */
[----:B------:R-:W-:-:S03]  /*0fb0*/  LOP3.LUT R234, R234, R11, RZ, 0x3c, !PT ;  /* 0x0000000beaea7212 */ /* 0x000fc600078e3cff */
[----:B------:R-:W-:Y:S01]  /*0fc0*/  @P4 IMAD.WIDE R22, R32, 0x2, R22 ;  /* 0x0000000220164825 */ /* 0x000fe200078e0216 */
[----:B------:R-:W-:-:S03]  /*0fd0*/  LOP3.LUT R4, R9, R4, RZ, 0x3c, !PT ;  /* 0x0000000409047212 */ /* 0x000fc600078e3cff */
[--C-:B---3--:R-:W-:Y:S01]  /*0fe0*/  @P2 IMAD.WIDE R26, R10, 0x2, R20.reuse ;  /* 0x000000020a1a2825 */ /* 0x108fe200078e0214 */
[----:B------:R1:W-:Y:S03]  /*0ff0*/  @P4 LDGSTS.E.BYPASS.LTC128B.128 [R15+0x9100], [R22.64], !P0 ;  /* 0x09100000160f4fae */ /* 0x0003e6000c101d4e */
[----:B------:R-:W-:Y:S01]  /*1000*/  @P2 IMAD.SHL.U32 R11, R238, 0x2, RZ ;  /* 0x00000002ee0b2824 */ /* 0x000fe200078e00ff */
[----:B------:R2:W-:Y:S01]  /*1010*/  @P4 LDGSTS.E.BYPASS.LTC128B.128 [R15+0xd100], [R24.64], !P3 ;  /* 0x0d100000180f4fae */ /* 0x0005e2000d901d4e */
[----:B------:R-:W-:-:S04]  /*1020*/  @P2 IMAD.WIDE R20, R32, 0x2, R20 ;  /* 0x0000000220142825 */ /* 0x000fc800078e0214 */
[--C-:B-----5:R-:W-:Y:S01]  /*1030*/  @P1 IMAD.WIDE R28, R8, 0x2, R18.reuse ;  /* 0x00000002081c1825 */ /* 0x120fe200078e0212 */
[----:B------:R3:W-:Y:S03]  /*1040*/  @P2 LDGSTS.E.BYPASS.LTC128B.128 [R11+0xa100], [R20.64], !P0 ;  /* 0x0a100000140b2fae */ /* 0x0007e6000c101d4e */
[----:B------:R-:W-:Y:S01]  /*1050*/  @P1 IMAD.SHL.U32 R9, R238, 0x2, RZ ;  /* 0x00000002ee091824 */ /* 0x000fe200078e00ff */
[----:B------:R2:W-:Y:S01]  /*1060*/  @P2 LDGSTS.E.BYPASS.LTC128B.128 [R11+0xe100], [R26.64], !P3 ;  /* 0x0e1000001a0b2fae */ /* 0x0005e2000d901d4e */
[----:B------:R-:W-:-:S05]  /*1070*/  @P1 IMAD.WIDE R18, R32, 0x2, R18 ;  /* 0x0000000220121825 */ /* 0x000fca00078e0212 */
[----:B------:R4:W-:Y:S04]  /*1080*/  @P1 LDGSTS.E.BYPASS.LTC128B.128 [R9+0xb100], [R18.64], !P0 ;  /* 0x0b10000012091fae */ /* 0x0009e8000c101d4e */
[----:B------:R3:W-:Y:S04]  /*1090*/  @P1 LDGSTS.E.BYPASS.LTC128B.128 [R9+0xf100], [R28.64], !P3 ;  /* 0x0f1000001c091fae */ /* 0x0007e8000d901d4e */
[----:B------:R-:W0:Y:S01]  /*10a0*/  LDGDEPBAR ;  /* 0x00000000000079af */ /* 0x000e220000000000 */
[----:B------:R-:W-:Y:S02]  /*10b0*/  LEA.HI R14, R16, R5, RZ, 0x5 ;  /* 0x00000005100e7211 */ /* 0x000fe400078f28ff */
[----:B------:R-:W-:-:S02]  /*10c0*/  LOP3.LUT P4, RZ, R6, 0x2, RZ, 0xc0, !PT ;  /* 0x0000000206ff7812 */ /* 0x000fc4000788c0ff */
[----:B------:R-:W-:Y:S02]  /*10d0*/  LOP3.LUT R4, R4, 0xfffffe00, R2, 0xf8, !PT ;  /* 0xfffffe0004047812 */ /* 0x000fe400078ef802 */
[----:B------:R-:W-:Y:S01]  /*10e0*/  SHF.R.S32.HI R176, RZ, 0x5, R14 ;  /* 0x00000005ffb07819 */ /* 0x000fe2000001140e */
[----:B------:R-:W-:Y:S01]  /*10f0*/  IMAD.MOV.U32 R2, RZ, RZ, 0x10 ;  /* 0x00000010ff027424 */ /* 0x000fe200078e00ff */
[----:B------:R-:W-:Y:S01]  /*1100*/  R2P PR, R0, 0x6 ;  /* 0x0000000600007804 */ /* 0x000fe20000000000 */
[----:B------:R-:W-:Y:S02]  /*1110*/  IMAD R234, R3, 0x200, R234 ;  /* 0x0000020003ea7824 */ /* 0x000fe400078e02ea */
[----:B------:R-:W-:Y:S02]  /*1120*/  IMAD R176, R176, 0x400, R4 ;  /* 0x00000400b0b07824 */ /* 0x000fe400078e0204 */
[----:B------:R-:W-:Y:S01]  /*1130*/  IMAD.MOV.U32 R3, RZ, RZ, 0x20 ;  /* 0x00000020ff037424 */ /* 0x000fe200078e00ff */
[----:B------:R-:W-:-:S04]  /*1140*/  DEPBAR.LE SB0, 0x1 ;  /* 0x000080400000791a */ /* 0x000fc80000000000 */
[----:B------:R-:W-:Y:S01]  /*1150*/  SEL R2, R2, 0xfffffff0, !P1 ;  /* 0xfffffff002027807 */ /* 0x000fe20004800000 */
[----:B------:R-:W-:Y:S01]  /*1160*/  IMAD.SHL.U32 R176, R176, 0x2, RZ ;  /* 0x00000002b0b07824 */ /* 0x000fe200078e00ff */
[----:B------:R-:W-:Y:S01]  /*1170*/  BAR.SYNC.DEFER_BLOCKING 0x0 ;  /* 0x0000000000007b1d */ /* 0x000fe20000010000 */
[----:B------:R-:W-:Y:S02]  /*1180*/  SEL R0, R3, 0xffffffe0, !P2 ;  /* 0xffffffe003007807 */ /* 0x000fe40005000000 */
[----:B------:R-:W-:-:S03]  /*1190*/  IMAD R180, R2, 0x2, R176 ;  /* 0x0000000202b47824 */ /* 0x000fc600078e02b0 */
[C---:B------:R-:W-:Y:S02]  /*11a0*/  IMAD R184, R0.reuse, 0x2, R176 ;  /* 0x0000000200b87824 */ /* 0x040fe400078e02b0 */
[----:B------:R-:W-:Y:S01]  /*11b0*/  IMAD R188, R0, 0x2, R180 ;  /* 0x0000000200bc7824 */ /* 0x000fe200078e02b4 */
[----:B------:R1:W1:Y:S04]  /*11c0*/  LDSM.16.M88.4 R136, [R176+0x100] ;  /* 0x00010000b088783b */ /* 0x0002680000000200 */
[----:B------:R1:W1:Y:S04]  /*11d0*/  LDSM.16.M88.4 R140, [R180+0x100] ;  /* 0x00010000b48c783b */ /* 0x0002680000000200 */
[----:B------:R1:W1:Y:S04]  /*11e0*/  LDSM.16.M88.4 R168, [R184+0x100] ;  /* 0x00010000b8a8783b */ /* 0x0002680000000200 */
[----:B------:R1:W1:Y:S04]  /*11f0*/  LDSM.16.M88.4 R172, [R188+0x100] ;  /* 0x00010000bcac783b */ /* 0x0002680000000200 */
[----:B------:R-:W1:Y:S04]  /*1200*/  LDSM.16.M88.4 R176, [R176+0x4100] ;  /* 0x00410000b0b0783b */ /* 0x000e680000000200 */
[----:B------:R-:W1:Y:S04]  /*1210*/  LDSM.16.M88.4 R180, [R180+0x4100] ;  /* 0x00410000b4b4783b */ /* 0x000e680000000200 */
[----:B------:R-:W1:Y:S04]  /*1220*/  LDSM.16.M88.4 R184, [R184+0x4100] ;  /* 0x00410000b8b8783b */ /* 0x000e680000000200 */
[----:B------:R-:W1:Y:S04]  /*1230*/  LDSM.16.M88.4 R188, [R188+0x4100] ;  /* 0x00410000bcbc783b */ /* 0x000e680000000200 */
[----:B------:R-:W-:Y:S01]  /*1240*/  BAR.SYNC.DEFER_BLOCKING 0x0 ;  /* 0x0000000000007b1d */ /* 0x000fe20000010000 */
[----:B------:R-:W-:Y:S01]  /*1250*/  IMAD.SHL.U32 R234, R234, 0x2, RZ ;  /* 0x00000002eaea7824 */ /* 0x000fe200078e00ff */
[----:B------:R-:W-:Y:S01]  /*1260*/  PLOP3.LUT P1, PT, PT, PT, UP0, 0x80, 0x0 ;  /* 0x000000000000781c */ /* 0x000fe20003f2f008 */
[----:B------:R-:W-:-:S02]  /*1270*/  UIMAD.WIDE.U32 UR20, UR9, UR4, URZ ;  /* 0x00000004091472a5 */ /* 0x000fc4000f8e003f */
[----:B------:R-:W-:Y:S01]  /*1280*/  UIMAD UR4, UR7, UR4, URZ ;  /* 0x00000004070472a4 */ /* 0x000fe2000f8e023f */
[----:B------:R-:W-:Y:S01]  /*1290*/  IADD3 R8, R234, 0x8100, RZ ;  /* 0x00008100ea087810 */ /* 0x000fe20007ffe0ff */
[----:B------:R-:W-:-:S04]  /*12a0*/  DEPBAR.LE SB0, 0x0 ;  /* 0x000080000000791a */ /* 0x000fc80000000000 */
[----:B------:R-:W-:Y:S01]  /*12b0*/  BAR.SYNC.DEFER_BLOCKING 0x0 ;  /* 0x0000000000007b1d */ /* 0x000fe20000010000 */
[----:B------:R-:W-:Y:S01]  /*12c0*/  IADD3 R233, R234, 0x8120, RZ ;  /* 0x00008120eae97810 */ /* 0x000fe20007ffe0ff */
[----:B------:R-:W-:Y:S01]  /*12d0*/  UIMAD UR4, UR9, UR5, UR4 ;  /* 0x00000005090472a4 */ /* 0x000fe2000f8e0204 */
[----:B------:R-:W-:Y:S02]  /*12e0*/  @P4 IADD3 R233, R8, -0x20, RZ ;  /* 0xffffffe008e94810 */ /* 0x000fe40007ffe0ff */
[----:B------:R-:W-:Y:S01]  /*12f0*/  LOP3.LUT R14, R14, 0xffffffe0, RZ, 0xc0, !PT ;  /* 0xffffffe00e0e7812 */ /* 0x000fe200078ec0ff */
[----:B------:R-:W-:Y:S01]  /*1300*/  UIADD3 UR4, UR21, UR4, URZ ;  /* 0x0000000415047290 */ /* 0x000fe2000fffe03f */
[----:B------:R-:W-:Y:S02]  /*1310*/  LOP3.LUT P2, RZ, R6, 0x4, RZ, 0xc0, !PT ;  /* 0x0000000406ff7812 */ /* 0x000fe4000784c0ff */
[----:B------:R-:W-:Y:S01]  /*1320*/  ISETP.GT.AND P6, PT, R240, 0x7f, PT ;  /* 0x0000007ff000780c */ /* 0x000fe20003fc4270 */
[----:B------:R-:W-:Y:S01]  /*1330*/  IMAD.IADD R5, R5, 0x1, -R14 ;  /* 0x0000000105057824 */ /* 0x000fe200078e0a0e */
[----:B------:R-:W-:-:S02]  /*1340*/  SEL R3, R3, 0xffffffe0, !P2 ;  /* 0xffffffe003037807 */ /* 0x000fc40005000000 */
[----:B------:R-:W-:Y:S02]  /*1350*/  SEL R6, RZ, 0x10, P3 ;  /* 0x00000010ff067807 */ /* 0x000fe40001800000 */
[C---:B------:R-:W-:Y:S02]  /*1360*/  IADD3 R227, R233.reuse, 0x800, RZ ;  /* 0x00000800e9e37810 */ /* 0x040fe40007ffe0ff */
[C---:B------:R-:W-:Y:S02]  /*1370*/  IADD3 R226, R233.reuse, 0x1000, RZ ;  /* 0x00001000e9e27810 */ /* 0x040fe40007ffe0ff */
[C---:B------:R-:W-:Y:S02]  /*1380*/  IADD3 R225, R233.reuse, 0x1800, RZ ;  /* 0x00001800e9e17810 */ /* 0x040fe40007ffe0ff */
[C---:B------:R-:W-:Y:S01]  /*1390*/  IADD3 R224, R233.reuse, 0x2000, RZ ;  /* 0x00002000e9e07810 */ /* 0x040fe20007ffe0ff */
[----:B--2---:R2:W1:Y:S01]  /*13a0*/  LDSM.16.M88.4 R24, [R234+0x8100] ;  /* 0x00810000ea18783b */ /* 0x0044620000000200 */
[----:B------:R-:W-:-:S03]  /*13b0*/  IADD3 R223, R233, 0x2800, RZ ;  /* 0x00002800e9df7810 */ /* 0x000fc60007ffe0ff */
[----:B----4-:R2:W4:Y:S01]  /*13c0*/  LDSM.16.M88.4 R16, [R234+0x8900] ;  /* 0x00890000ea10783b */ /* 0x0105220000000200 */
[----:B------:R-:W-:-:S03]  /*13d0*/  IADD3 R222, R233, 0x3000, RZ ;  /* 0x00003000e9de7810 */ /* 0x000fc60007ffe0ff */
[----:B---3--:R2:W3:Y:S01]  /*13e0*/  LDSM.16.M88.4 R8, [R234+0x9100] ;  /* 0x00910000ea08783b */ /* 0x0084e20000000200 */
[----:B------:R-:W-:-:S03]  /*13f0*/  IADD3 R221, R233, 0x3800, RZ ;  /* 0x00003800e9dd7810 */ /* 0x000fc60007ffe0ff */
        /* <DEDUP_REMOVED lines=14> */
[----:B---34-:R-:W-:Y:S01]  /*14e0*/  IMAD R13, R13, c[0x0][0x208], RZ ;  /* 0x000082000d0d7a24 */ /* 0x018fe200078e02ff */
[----:B------:R-:W-:Y:S01]  /*14f0*/  ISETP.GE.AND P4, PT, R32, c[0x0][0x1d4], PT ;  /* 0x0000750020007a0c */ /* 0x000fe20003f86270 */
[----:B-1----:R-:W-:Y:S01]  /*1500*/  IMAD.WIDE.U32 R14, R236, c[0x0][0x208], RZ ;  /* 0x00008200ec0e7a25 */ /* 0x002fe200078e00ff */
[----:B------:R-:W-:-:S02]  /*1510*/  ISETP.GE.AND P2, PT, R241, c[0x0][0x1d4], PT ;  /* 0x00007500f1007a0c */ /* 0x000fc40003f46270 */
[----:B------:R-:W-:Y:S01]  /*1520*/  ISETP.LT.OR P5, PT, R7, 0x1, P4 ;  /* 0x000000010700780c */ /* 0x000fe200027a1670 */
[----:B------:R-:W-:Y:S02]  /*1530*/  IMAD R13, R236, c[0x0][0x20c], R13 ;  /* 0x00008300ec0d7a24 */ /* 0x000fe400078e020d */
[----:B------:R-:W-:Y:S02]  /*1540*/  IMAD R12, R12, c[0x0][0x218], RZ ;  /* 0x000086000c0c7a24 */ /* 0x000fe400078e02ff */
[----:B------:R-:W-:Y:S02]  /*1550*/  IMAD.IADD R15, R15, 0x1, R13 ;  /* 0x000000010f0f7824 */ /* 0x000fe400078e020d */
[C---:B------:R-:W-:Y:S02]  /*1560*/  IMAD R12, R235.reuse, c[0x0][0x21c], R12 ;  /* 0x00008700eb0c7a24 */ /* 0x040fe400078e020c */
[----:B------:R-:W-:-:S04]  /*1570*/  IMAD.WIDE.U32 R14, R235, c[0x0][0x218], R14 ;  /* 0x00008600eb0e7a25 */ /* 0x000fc800078e000e */
[----:B------:R-:W-:Y:S01]  /*1580*/  IMAD.WIDE R30, R32, 0x2, RZ ;  /* 0x00000002201e7825 */ /* 0x000fe200078e02ff */
[----:B------:R-:W-:-:S03]  /*1590*/  IADD3 R14, P1, R14, UR20, RZ ;  /* 0x000000140e0e7c10 */ /* 0x000fc6000ff3e0ff */
[----:B------:R-:W-:Y:S01]  /*15a0*/  IMAD.SHL.U32 R13, R238, 0x2, RZ ;  /* 0x00000002ee0d7824 */ /* 0x000fe200078e00ff */
[----:B------:R-:W-:Y:S02]  /*15b0*/  IADD3.X R12, R15, UR4, R12, P1, !PT ;  /* 0x000000040f0c7c10 */ /* 0x000fe40008ffe40c */
[----:B------:R-:W-:-:S04]  /*15c0*/  LEA R15, P1, R14, c[0x0][0x1f8], 0x1 ;  /* 0x00007e000e0f7a11 */ /* 0x000fc800078208ff */
[----:B------:R-:W-:Y:S01]  /*15d0*/  LEA.HI.X R14, R14, c[0x0][0x1fc], R12, 0x1, P1 ;  /* 0x00007f000e0e7a11 */ /* 0x000fe200008f0c0c */
[----:B------:R-:W1:Y:S01]  /*15e0*/  SHFL.IDX PT, R22, R15, RZ, 0x181f ;  /* 0x00181fff0f167589 */ /* 0x000e6200000e0000 */
[----:B------:R-:W-:-:S03]  /*15f0*/  SHF.R.S32.HI R12, RZ, 0x1f, R241 ;  /* 0x0000001fff0c7819 */ /* 0x000fc600000114f1 */
[----:B------:R-:W3:Y:S01]  /*1600*/  SHFL.IDX PT, R23, R14, RZ, 0x181f ;  /* 0x00181fff0e177589 */ /* 0x000ee200000e0000 */
[----:B------:R-:W-:-:S03]  /*1610*/  LEA.HI R12, R12, R241, RZ, 0x3 ;  /* 0x000000f10c0c7211 */ /* 0x000fc600078f18ff */
[----:B------:R-:W4:Y:S01]  /*1620*/  SHFL.IDX PT, R20, R15, 0x1, 0x181f ;  /* 0x00381f000f147f89 */ /* 0x000f2200000e0000 */
[----:B------:R-:W-:-:S03]  /*1630*/  LOP3.LUT R12, R12, 0xfffffff8, RZ, 0xc0, !PT ;  /* 0xfffffff80c0c7812 */ /* 0x000fc600078ec0ff */
[----:B------:R-:W5:Y:S02]  /*1640*/  SHFL.IDX PT, R21, R14, 0x1, 0x181f ;  /* 0x00381f000e157f89 */ /* 0x000f6400000e0000 */
[----:B------:R-:W-:Y:S02]  /*1650*/  IMAD.WIDE R34, R12, 0x2, RZ ;  /* 0x000000020c227825 */ /* 0x000fe400078e02ff */
[----:B------:R-:W2:Y:S04]  /*1660*/  SHFL.IDX PT, R12, R15, 0x2, 0x181f ;  /* 0x00581f000f0c7f89 */ /* 0x000ea800000e0000 */
[----:B------:R-:W-:Y:S01]  /*1670*/  SHFL.IDX PT, R15, R15, 0x3, 0x181f ;  /* 0x00781f000f0f7f89 */ /* 0x000fe200000e0000 */
[----:B-1----:R-:W-:-:S05]  /*1680*/  IADD3 R28, P1, R22, R30, RZ ;  /* 0x0000001e161c7210 */ /* 0x002fca0007f3e0ff */
[----:B---3--:R-:W-:Y:S01]  /*1690*/  IMAD.X R29, R23, 0x1, R31, P1 ;  /* 0x00000001171d7824 */ /* 0x008fe200008e061f */
[----:B------:R-:W-:-:S04]  /*16a0*/  ISETP.LT.OR P1, PT, R7, 0x1, P2 ;  /* 0x000000010700780c */ /* 0x000fc80001721670 */
[----:B------:R4:W-:Y:S01]  /*16b0*/  LDGSTS.E.BYPASS.LTC128B.128 [R13+0x100], [R28.64], !P5 ;  /* 0x001000001c0d7fae */ /* 0x0009e2000e901d4e */
[----:B------:R-:W-:-:S05]  /*16c0*/  IADD3 R22, P5, R22, R34, RZ ;  /* 0x0000002216167210 */ /* 0x000fca0007fbe0ff */
[----:B------:R-:W-:Y:S01]  /*16d0*/  IMAD.X R23, R23, 0x1, R35, P5 ;  /* 0x0000000117177824 */ /* 0x000fe200028e0623 */
[----:B------:R-:W-:-:S04]  /*16e0*/  ISETP.LT.OR P5, PT, R7, 0x21, P4 ;  /* 0x000000210700780c */ /* 0x000fc800027a1670 */
[----:B------:R1:W-:Y:S01]  /*16f0*/  LDGSTS.E.BYPASS.LTC128B.128 [R13+0x4100], [R22.64], !P1 ;  /* 0x04100000160d7fae */ /* 0x0003e2000c901d4e */
[----:B----4-:R-:W-:-:S05]  /*1700*/  IADD3 R28, P1, R30, R20, RZ ;  /* 0x000000141e1c7210 */ /* 0x010fca0007f3e0ff */
[----:B-----5:R-:W-:Y:S01]  /*1710*/  IMAD.X R29, R31, 0x1, R21, P1 ;  /* 0x000000011f1d7824 */ /* 0x020fe200008e0615 */
[----:B------:R-:W-:-:S04]  /*1720*/  ISETP.LT.OR P1, PT, R7, 0x21, P2 ;  /* 0x000000210700780c */ /* 0x000fc80001721670 */
[----:B------:R3:W-:Y:S01]  /*1730*/  LDGSTS.E.BYPASS.LTC128B.128 [R13+0x1100], [R28.64], !P5 ;  /* 0x011000001c0d7fae */ /* 0x0007e2000e901d4e */
[----:B------:R-:W-:-:S03]  /*1740*/  IADD3 R20, P5, R34, R20, RZ ;  /* 0x0000001422147210 */ /* 0x000fc60007fbe0ff */
[----:B-1----:R-:W1:Y:S02]  /*1750*/  SHFL.IDX PT, R22, R14, 0x2, 0x181f ;  /* 0x00581f000e167f89 */ /* 0x002e6400000e0000 */
[----:B------:R-:W-:Y:S01]  /*1760*/  IMAD.X R21, R35, 0x1, R21, P5 ;  /* 0x0000000123157824 */ /* 0x000fe200028e0615 */
[C---:B------:R-:W-:Y:S01]  /*1770*/  ISETP.LT.OR P5, PT, R7.reuse, 0x41, P4 ;  /* 0x000000410700780c */ /* 0x040fe200027a1670 */
[----:B------:R-:W4:Y:S01]  /*1780*/  SHFL.IDX PT, R14, R14, 0x3, 0x181f ;  /* 0x00781f000e0e7f89 */ /* 0x000f2200000e0000 */
[----:B------:R-:W-:-:S03]  /*1790*/  ISETP.LT.OR P4, PT, R7, 0x61, P4 ;  /* 0x000000610700780c */ /* 0x000fc60002781670 */
[----:B------:R2:W-:Y:S02]  /*17a0*/  LDGSTS.E.BYPASS.LTC128B.128 [R13+0x5100], [R20.64], !P1 ;  /* 0x05100000140d7fae */ /* 0x0005e4000c901d4e */
[----:B--2---:R-:W-:-:S05]  /*17b0*/  IADD3 R20, P1, R30, R12, RZ ;  /* 0x0000000c1e147210 */ /* 0x004fca0007f3e0ff */
[----:B-1----:R-:W-:Y:S01]  /*17c0*/  IMAD.X R21, R31, 0x1, R22, P1 ;  /* 0x000000011f157824 */ /* 0x002fe200008e0616 */
[----:B---3--:R-:W-:-:S04]  /*17d0*/  IADD3 R28, P1, R34, R12, RZ ;  /* 0x0000000c221c7210 */ /* 0x008fc80007f3e0ff */
[----:B------:R1:W-:Y:S01]  /*17e0*/  LDGSTS.E.BYPASS.LTC128B.128 [R13+0x2100], [R20.64], !P5 ;  /* 0x02100000140d7fae */ /* 0x0003e2000e901d4e */
[----:B------:R-:W-:Y:S01]  /*17f0*/  IMAD.X R29, R35, 0x1, R22, P1 ;  /* 0x00000001231d7824 */ /* 0x000fe200008e0616 */
[C---:B------:R-:W-:Y:S02]  /*1800*/  ISETP.LT.OR P5, PT, R7.reuse, 0x41, P2 ;  /* 0x000000410700780c */ /* 0x040fe400017a1670 */
[----:B------:R-:W-:-:S11]  /*1810*/  ISETP.LT.OR P2, PT, R7, 0x61, P2 ;  /* 0x000000610700780c */ /* 0x000fd60001741670 */
[----:B------:R2:W-:Y:S01]  /*1820*/  LDGSTS.E.BYPASS.LTC128B.128 [R13+0x6100], [R28.64], !P5 ;  /* 0x061000001c0d7fae */ /* 0x0005e2000e901d4e */
[----:B-1----:R-:W-:-:S05]  /*1830*/  IADD3 R20, P1, R30, R15, RZ ;  /* 0x0000000f1e147210 */ /* 0x002fca0007f3e0ff */
[----:B----4-:R-:W-:Y:S01]  /*1840*/  IMAD.X R21, R31, 0x1, R14, P1 ;  /* 0x000000011f157824 */ /* 0x010fe200008e060e */
[----:B------:R-:W-:-:S04]  /*1850*/  IADD3 R22, P1, R34, R15, RZ ;  /* 0x0000000f22167210 */ /* 0x000fc80007f3e0ff */
[----:B------:R2:W-:Y:S01]  /*1860*/  LDGSTS.E.BYPASS.LTC128B.128 [R13+0x3100], [R20.64], !P4 ;  /* 0x03100000140d7fae */ /* 0x0005e2000e101d4e */
[----:B------:R-:W-:-:S05]  /*1870*/  IMAD.X R23, R35, 0x1, R14, P1 ;  /* 0x0000000123177824 */ /* 0x000fca00008e060e */
[----:B------:R2:W-:Y:S03]  /*1880*/  LDGSTS.E.BYPASS.LTC128B.128 [R13+0x7100], [R22.64], !P2 ;  /* 0x07100000160d7fae */ /* 0x0005e6000d101d4e */
.L_x_2165:
[C---:B-1-34-:R-:W-:Y:S01]  /*1890*/  HMMA.16816.F32.BF16 R104, R136.reuse, R100, RZ ;  /* 0x000000648868723c */ /* 0x05afe200000418ff */
[C---:B------:R-:W-:Y:S01]  /*18a0*/  IMAD R231, R3.reuse, 0x2, R234 ;  /* 0x0000000203e77824 */ /* 0x040fe200078e02ea */
[----:B------:R-:W-:Y:S01]  /*18b0*/  LDSM.16.M88.4 R116, [R234+0xf100] ;  /* 0x00f10000ea74783b */ /* 0x000fe20000000200 */
[----:B------:R-:W-:Y:S01]  /*18c0*/  IMAD R220, R3, 0x2, R233 ;  /* 0x0000000203dc7824 */ /* 0x000fe200078e02e9 */
[----:B------:R-:W-:Y:S01]  /*18d0*/  UISETP.GE.AND UP0, UPT, UR10, 0x81, UPT ;  /* 0x000000810a00788c */ /* 0x000fe2000bf06270 */
[C---:B------:R-:W-:Y:S01]  /*18e0*/  IADD3 R219, R233.reuse, 0x4000, RZ ;  /* 0x00004000e9db7810 */ /* 0x040fe20007ffe0ff */
[----:B------:R-:W-:Y:S01]  /*18f0*/  LDSM.16.M88.4 R112, [R234+0xf900] ;  /* 0x00f90000ea70783b */ /* 0x000fe20000000200 */
[C---:B------:R-:W-:Y:S01]  /*1900*/  IADD3 R218, R233.reuse, 0x4800, RZ ;  /* 0x00004800e9da7810 */ /* 0x040fe20007ffe0ff */
[----:B------:R-:W-:Y:S01]  /*1910*/  HMMA.16816.F32.BF16 R100, R136, R102, RZ ;  /* 0x000000668864723c */ /* 0x000fe200000418ff */
[----:B------:R-:W-:Y:S01]  /*1920*/  IADD3 R217, R233, 0x5000, RZ ;  /* 0x00005000e9d97810 */ /* 0x000fe20007ffe0ff */
[----:B------:R-:W-:Y:S01]  /*1930*/  LDSM.16.M88.4 R108, [R233+0x4000] ;  /* 0x00400000e96c783b */ /* 0x000fe20000000200 */
[----:B------:R-:W-:-:S02]  /*1940*/  PLOP3.LUT P1, PT, PT, PT, UP0, 0x40, 0x0 ;  /* 0x000000000000781c */ /* 0x000fc40003f2e808 */
[C---:B------:R-:W-:Y:S01]  /*1950*/  IADD3 R216, R233.reuse, 0x5800, RZ ;  /* 0x00005800e9d87810 */ /* 0x040fe20007ffe0ff */
[----:B------:R-:W-:Y:S01]  /*1960*/  LDSM.16.M88.4 R124, [R231+0xd900] ;  /* 0x00d90000e77c783b */ /* 0x000fe20000000200 */
[C---:B------:R-:W-:Y:S01]  /*1970*/  IADD3 R215, R233.reuse, 0x6000, RZ ;  /* 0x00006000e9d77810 */ /* 0x040fe20007ffe0ff */
[C---:B------:R-:W-:Y:S01]  /*1980*/  HMMA.16816.F32.BF16 R96, R136.reuse, R92, RZ ;  /* 0x0000005c8860723c */ /* 0x040fe200000418ff */
[C---:B------:R-:W-:Y:S01]  /*1990*/  IADD3 R214, R233.reuse, 0x6800, RZ ;  /* 0x00006800e9d67810 */ /* 0x040fe20007ffe0ff */
[----:B------:R-:W-:Y:S01]  /*19a0*/  LDSM.16.M88.4 R120, [R231+0xe100] ;  /* 0x00e10000e778783b */ /* 0x000fe20000000200 */
[C---:B------:R-:W-:Y:S02]  /*19b0*/  IADD3 R213, R233.reuse, 0x7000, RZ ;  /* 0x00007000e9d57810 */ /* 0x040fe40007ffe0ff */
[----:B------:R-:W-:Y:S01]  /*19c0*/  IADD3 R212, R233, 0x7800, RZ ;  /* 0x00007800e9d47810 */ /* 0x000fe20007ffe0ff */
[----:B------:R-:W0:Y:S02]  /*19d0*/  LDGDEPBAR ;  /* 0x00000000000079af */ /* 0x000e240000000000 */
[C---:B------:R-:W-:Y:S08]  /*19e0*/  HMMA.16816.F32.BF16 R80, R136.reuse, R76, RZ ;  /* 0x0000004c8850723c */ /* 0x040ff000000418ff */
[C---:B------:R-:W-:Y:S08]  /*19f0*/  HMMA.16816.F32.BF16 R72, R136.reuse, R68, RZ ;  /* 0x000000448848723c */ /* 0x040ff000000418ff */
[C---:B------:R-:W-:Y:S08]  /*1a00*/  HMMA.16816.F32.BF16 R92, R136.reuse, R94, RZ ;  /* 0x0000005e885c723c */ /* 0x040ff000000418ff */
[C---:B------:R-:W-:Y:S08]  /*1a10*/  HMMA.16816.F32.BF16 R76, R136.reuse, R78, RZ ;  /* 0x0000004e884c723c */ /* 0x040ff000000418ff */
[C---:B------:R-:W-:Y:S08]  /*1a20*/  HMMA.16816.F32.BF16 R68, R136.reuse, R70, RZ ;  /* 0x000000468844723c */ /* 0x040ff000000418ff */
[C---:B--2---:R-:W-:Y:S08]  /*1a30*/  HMMA.16816.F32.BF16 R28, R136.reuse, R24, RZ ;  /* 0x00000018881c723c */ /* 0x044ff000000418ff */
[C---:B------:R-:W-:Y:S08]  /*1a40*/  HMMA.16816.F32.BF16 R24, R136.reuse, R26, RZ ;  /* 0x0000001a8818723c */ /* 0x040ff000000418ff */
[C---:B------:R-:W-:Y:S08]  /*1a50*/  HMMA.16816.F32.BF16 R20, R136.reuse, R16, RZ ;  /* 0x000000108814723c */ /* 0x040ff000000418ff */
[C---:B------:R-:W-:Y:S08]  /*1a60*/  HMMA.16816.F32.BF16 R88, R136.reuse, R84, RZ ;  /* 0x000000548858723c */ /* 0x040ff000000418ff */
[----:B------:R-:W-:Y:S08]  /*1a70*/  HMMA.16816.F32.BF16 R16, R136, R18, RZ ;  /* 0x000000128810723c */ /* 0x000ff000000418ff */
[C---:B------:R-:W-:Y:S08]  /*1a80*/  HMMA.16816.F32.BF16 R104, R140.reuse, R48, R104 ;  /* 0x000000308c68723c */ /* 0x040ff00000041868 */
[----:B------:R-:W-:Y:S01]  /*1a90*/  HMMA.16816.F32.BF16 R100, R140, R50, R100 ;  /* 0x000000328c64723c */ /* 0x000fe20000041864 */
[----:B------:R-:W1:Y:S07]  /*1aa0*/  LDSM.16.M88.4 R48, [R231+0x8100] ;  /* 0x00810000e730783b */ /* 0x000e6e0000000200 */
[----:B------:R-:W-:Y:S08]  /*1ab0*/  HMMA.16816.F32.BF16 R84, R136, R86, RZ ;  /* 0x000000568854723c */ /* 0x000ff000000418ff */
        /* <DEDUP_REMOVED lines=9> */
[C---:B------:R-:W-:Y:S08]  /*1b50*/  HMMA.16816.F32.BF16 R12, R136.reuse, R8, RZ ;  /* 0x00000008880c723c */ /* 0x040ff000000418ff */
[----:B------:R-:W-:Y:S08]  /*1b60*/  HMMA.16816.F32.BF16 R8, R136, R10, RZ ;  /* 0x0000000a8808723c */ /* 0x000ff000000418ff */
        /* <DEDUP_REMOVED lines=8> */
[----:B------:R-:W5:Y:S07]  /*1bf0*/  LDSM.16.M88.4 R52, [R231+0x9100] ;  /* 0x00910000e734783b */ /* 0x000f6e0000000200 */
[C---:B------:R-:W-:Y:S08]  /*1c00*/  HMMA.16816.F32.BF16 R12, R140.reuse, R56, R12 ;  /* 0x000000388c0c723c */ /* 0x040ff0000004180c */
[----:B------:R-:W-:Y:S01]  /*1c10*/  HMMA.16816.F32.BF16 R8, R140, R58, R8 ;  /* 0x0000003a8c08723c */ /* 0x000fe20000041808 */
        /* <DEDUP_REMOVED lines=9> */
[----:B------:R-:W3:Y:S07]  /*1cb0*/  LDSM.16.M88.4 R40, [R220] ;  /* 0x00000000dc28783b */ /* 0x000eee0000000200 */
        /* <DEDUP_REMOVED lines=10> */
[----:B------:R-:W-:Y:S01]  /*1d60*/  HMMA.16816.F32.BF16 R76, R168, R46, R76 ;  /* 0x0000002ea84c723c */ /* 0x000fe2000004184c */
[----:B------:R-:W2:Y:S07]  /*1d70*/  LDSM.16.M88.4 R44, [R220+0x1800] ;  /* 0x00180000dc2c783b */ /* 0x000eae0000000200 */
[C---:B---3--:R-:W-:Y:S08]  /*1d80*/  HMMA.16816.F32.BF16 R28, R172.reuse, R40, R28 ;  /* 0x00000028ac1c723c */ /* 0x048ff0000004181c */
[C---:B------:R-:W-:Y:S01]  /*1d90*/  HMMA.16816.F32.BF16 R24, R172.reuse, R42, R24 ;  /* 0x0000002aac18723c */ /* 0x040fe20000041818 */
[----:B------:R-:W3:Y:S07]  /*1da0*/  LDSM.16.M88.4 R40, [R220+0x2800] ;  /* 0x00280000dc28783b */ /* 0x000eee0000000200 */
[C---:B----4-:R-:W-:Y:S08]  /*1db0*/  HMMA.16816.F32.BF16 R20, R172.reuse, R36, R20 ;  /* 0x00000024ac14723c */ /* 0x050ff00000041814 */
[----:B------:R-:W-:Y:S01]  /*1dc0*/  HMMA.16816.F32.BF16 R16, R172, R38, R16 ;  /* 0x00000026ac10723c */ /* 0x000fe20000041810 */
[----:B------:R-:W4:Y:S07]  /*1dd0*/  LDSM.16.M88.4 R36, [R220+0x3000] ;  /* 0x00300000dc24783b */ /* 0x000f2e0000000200 */
[C---:B-----5:R-:W-:Y:S08]  /*1de0*/  HMMA.16816.F32.BF16 R72, R168.reuse, R52, R72 ;  /* 0x00000034a848723c */ /* 0x060ff00000041848 */
[----:B------:R-:W-:Y:S01]  /*1df0*/  HMMA.16816.F32.BF16 R68, R168, R54, R68 ;  /* 0x00000036a844723c */ /* 0x000fe20000041844 */
[----:B------:R-:W5:Y:S07]  /*1e00*/  LDSM.16.M88.4 R52, [R220+0x2000] ;  /* 0x00200000dc34783b */ /* 0x000f6e0000000200 */
        /* <DEDUP_REMOVED lines=56> */
[----:B------:R-:W2:Y:S07]  /*2190*/  LDSM.16.M88.4 R60, [R220+0x4800] ;  /* 0x00480000dc3c783b */ /* 0x000eae0000000200 */
[C---:B------:R-:W-:Y:S08]  /*21a0*/  HMMA.16816.F32.BF16 R88, R180.reuse, R56, R88 ;  /* 0x00000038b458723c */ /* 0x040ff00000041858 */
[C---:B------:R-:W-:Y:S01]  /*21b0*/  HMMA.16816.F32.BF16 R84, R180.reuse, R58, R84 ;  /* 0x0000003ab454723c */ /* 0x040fe20000041854 */
[----:B------:R-:W3:Y:S07]  /*21c0*/  LDSM.16.M88.4 R56, [R220+0x5000] ;  /* 0x00500000dc38783b */ /* 0x000eee0000000200 */
        /* <DEDUP_REMOVED lines=32> */
[C---:B-----5:R-:W-:Y:S08]  /*23d0*/  HMMA.16816.F32.BF16 R104, R188.reuse, R52, R104 ;  /* 0x00000034bc68723c */ /* 0x060ff00000041868 */
[C---:B------:R-:W-:Y:S08]  /*23e0*/  HMMA.16816.F32.BF16 R100, R188.reuse, R54, R100 ;  /* 0x00000036bc64723c */ /* 0x040ff00000041864 */
[C---:B-1----:R-:W-:Y:S08]  /*23f0*/  HMMA.16816.F32.BF16 R96, R188.reuse, R48, R96 ;  /* 0x00000030bc60723c */ /* 0x042ff00000041860 */
[C---:B------:R-:W-:Y:S08]  /*2400*/  HMMA.16816.F32.BF16 R92, R188.reuse, R50, R92 ;  /* 0x00000032bc5c723c */ /* 0x040ff0000004185c */
[C---:B--2---:R-:W-:Y:S08]  /*2410*/  HMMA.16816.F32.BF16 R88, R188.reuse, R44, R88 ;  /* 0x0000002cbc58723c */ /* 0x044ff00000041858 */
[C---:B------:R-:W-:Y:S08]  /*2420*/  HMMA.16816.F32.BF16 R84, R188.reuse, R46, R84 ;  /* 0x0000002ebc54723c */ /* 0x040ff00000041854 */
[C---:B---3--:R-:W-:Y:S08]  /*2430*/  HMMA.16816.F32.BF16 R80, R188.reuse, R40, R80 ;  /* 0x00000028bc50723c */ /* 0x048ff00000041850 */
[C---:B------:R-:W-:Y:S08]  /*2440*/  HMMA.16816.F32.BF16 R76, R188.reuse, R42, R76 ;  /* 0x0000002abc4c723c */ /* 0x040ff0000004184c */
[C---:B----4-:R-:W-:Y:S08]  /*2450*/  HMMA.16816.F32.BF16 R72, R188.reuse, R36, R72 ;  /* 0x00000024bc48723c */ /* 0x050ff00000041848 */
[----:B------:R-:W-:Y:S01]  /*2460*/  HMMA.16816.F32.BF16 R68, R188, R38, R68 ;  /* 0x00000026bc44723c */ /* 0x000fe20000041844 */
[----:B------:R-:W-:Y:S06]  /*2470*/  BAR.SYNC.DEFER_BLOCKING 0x0 ;  /* 0x0000000000007b1d */ /* 0x000fec0000010000 */
[----:B------:R-:W-:Y:S05]  /*2480*/  @P1 BRA `(.L_x_2166) ;  /* 0x000004a000001947 */ /* 0x000fea0003800000 */
[----:B------:R-:W-:Y:S01]  /*2490*/  ULEA UR5, UR8, UR11, 0x7 ;  /* 0x0000000b08057291 */ /* 0x000fe2000f8e383f */
        /* <DEDUP_REMOVED lines=15> */
[----:B------:R-:W-:Y:S01]  /*2590*/  IMAD.WIDE R42, R32, 0x2, RZ ;  /* 0x00000002202a7825 */ /* 0x000fe200078e02ff */
[C---:B------:R-:W-:Y:S02]  /*25a0*/  ISETP.NE.U32.AND P5, PT, R6.reuse, RZ, PT ;  /* 0x000000ff0600720c */ /* 0x040fe40003fa5070 */
[----:B------:R-:W-:Y:S01]  /*25b0*/  IADD3 R7, -R39, 0x10, RZ ;  /* 0x0000001027077810 */ /* 0x000fe20007ffe1ff */
[----:B------:R-:W-:Y:S01]  /*25c0*/  IMAD R236, R3, c[0x0][0x2b8], R236 ;  /* 0x0000ae0003ec7a24 */ /* 0x000fe200078e02ec */
[----:B------:R-:W-:Y:S02]  /*25d0*/  IADD3 R6, -R6, 0x10, RZ ;  /* 0x0000001006067810 */ /* 0x000fe40007ffe1ff */
[----:B------:R-:W-:-:S02]  /*25e0*/  LOP3.LUT R7, R7, 0xf, RZ, 0xc0, !PT ;  /* 0x0000000f07077812 */ /* 0x000fc400078ec0ff */
[----:B------:R-:W-:Y:S02]  /*25f0*/  SHF.R.S32.HI R3, RZ, 0x1f, R236 ;  /* 0x0000001fff037819 */ /* 0x000fe400000114ec */
[----:B------:R-:W-:-:S03]  /*2600*/  LOP3.LUT R6, R6, 0xf, RZ, 0xc0, !PT ;  /* 0x0000000f06067812 */ /* 0x000fc600078ec0ff */
[----:B------:R-:W-:-:S04]  /*2610*/  IMAD R3, R3, c[0x0][0x1e0], RZ ;  /* 0x0000780003037a24 */ /* 0x000fc800078e02ff */
[C---:B------:R-:W-:Y:S02]  /*2620*/  IMAD R3, R236.reuse, c[0x0][0x1e4], R3 ;  /* 0x00007900ec037a24 */ /* 0x040fe400078e0203 */
[----:B-1----:R-:W-:-:S04]  /*2630*/  IMAD.WIDE.U32 R34, R236, c[0x0][0x1e0], RZ ;  /* 0x00007800ec227a25 */ /* 0x002fc800078e00ff */
        /* <DEDUP_REMOVED lines=9> */
[----:B------:R-:W1:Y:S01]  /*26d0*/  SHFL.IDX PT, R35, R33, 0x2, 0x181f ;  /* 0x00581f0021237f89 */ /* 0x000e6200000e0000 */
[----:B------:R-:W-:-:S03]  /*26e0*/  SHF.R.S32.HI R3, RZ, 0x1f, R241 ;  /* 0x0000001fff037819 */ /* 0x000fc600000114f1 */
[----:B------:R-:W2:Y:S01]  /*26f0*/  SHFL.IDX PT, R40, R33, RZ, 0x181f ;  /* 0x00181fff21287589 */ /* 0x000ea200000e0000 */
[----:B------:R-:W-:-:S03]  /*2700*/  LEA.HI R3, R3, R241, RZ, 0x3 ;  /* 0x000000f103037211 */ /* 0x000fc600078f18ff */
[----:B------:R-:W3:Y:S01]  /*2710*/  SHFL.IDX PT, R36, R48, 0x2, 0x181f ;  /* 0x00581f0030247f89 */ /* 0x000ee200000e0000 */
[----:B------:R-:W-:-:S03]  /*2720*/  LOP3.LUT R3, R3, 0xfffffff8, RZ, 0xc0, !PT ;  /* 0xfffffff803037812 */ /* 0x000fc600078ec0ff */
[----:B------:R-:W4:Y:S04]  /*2730*/  SHFL.IDX PT, R37, R33, 0x1, 0x181f ;  /* 0x00381f0021257f89 */ /* 0x000f2800000e0000 */
[----:B------:R-:W5:Y:S04]  /*2740*/  SHFL.IDX PT, R41, R48, RZ, 0x181f ;  /* 0x00181fff30297589 */ /* 0x000f6800000e0000 */
[----:B------:R-:W5:Y:S04]  /*2750*/  SHFL.IDX PT, R38, R48, 0x1, 0x181f ;  /* 0x00381f0030267f89 */ /* 0x000f6800000e0000 */
[----:B------:R-:W5:Y:S01]  /*2760*/  SHFL.IDX PT, R33, R33, 0x3, 0x181f ;  /* 0x00781f0021217f89 */ /* 0x000f6200000e0000 */
[----:B-1----:R-:W-:-:S03]  /*2770*/  IADD3 R50, P4, R42, R35, RZ ;  /* 0x000000232a327210 */ /* 0x002fc60007f9e0ff */
[----:B------:R1:W1:Y:S01]  /*2780*/  SHFL.IDX PT, R34, R48, 0x3, 0x181f ;  /* 0x00781f0030227f89 */ /* 0x00026200000e0000 */
[C---:B--2---:R-:W-:Y:S01]  /*2790*/  IADD3 R46, P2, R42.reuse, R40, RZ ;  /* 0x000000282a2e7210 */ /* 0x044fe20007f5e0ff */
[----:B---3--:R-:W-:Y:S01]  /*27a0*/  IMAD.X R51, R43, 0x1, R36, P4 ;  /* 0x000000012b337824 */ /* 0x008fe200020e0624 */
[----:B----4-:R-:W-:-:S03]  /*27b0*/  IADD3 R44, P1, R42, R37, RZ ;  /* 0x000000252a2c7210 */ /* 0x010fc60007f3e0ff */
[C---:B-----5:R-:W-:Y:S02]  /*27c0*/  IMAD.X R47, R43.reuse, 0x1, R41, P2 ;  /* 0x000000012b2f7824 */ /* 0x060fe400010e0629 */
[----:B------:R-:W-:Y:S01]  /*27d0*/  IMAD.X R45, R43, 0x1, R38, P1 ;  /* 0x000000012b2d7824 */ /* 0x000fe200008e0626 */
[----:B------:R-:W-:Y:S01]  /*27e0*/  IADD3 R42, P2, P1, R7, R33, R42 ;  /* 0x00000021072a7210 */ /* 0x000fe2000795e02a */
[----:B-1----:R-:W-:-:S03]  /*27f0*/  IMAD.WIDE R48, R3, 0x2, RZ ;  /* 0x0000000203307825 */ /* 0x002fc600078e02ff */
[----:B------:R-:W-:Y:S01]  /*2800*/  IADD3.X R43, RZ, R34, R43, P2, P1 ;  /* 0x00000022ff2b7210 */ /* 0x000fe200017e242b */
[----:B------:R-:W-:Y:S01]  /*2810*/  IMAD.SHL.U32 R3, R238, 0x2, RZ ;  /* 0x00000002ee037824 */ /* 0x000fe200078e00ff */
[C---:B------:R-:W-:Y:S02]  /*2820*/  IADD3 R40, P4, R48.reuse, R40, RZ ;  /* 0x0000002830287210 */ /* 0x040fe40007f9e0ff */
[C---:B------:R-:W-:Y:S02]  /*2830*/  IADD3 R52, P1, R48.reuse, R37, RZ ;  /* 0x0000002530347210 */ /* 0x040fe40007f3e0ff */
[----:B------:R1:W-:Y:S01]  /*2840*/  LDGSTS.E.BYPASS.LTC128B.128 [R3+0x8100], [R46.64], !P0 ;  /* 0x081000002e037fae */ /* 0x0003e2000c101d4e */
[C---:B------:R-:W-:Y:S01]  /*2850*/  IMAD.X R41, R49.reuse, 0x1, R41, P4 ;  /* 0x0000000131297824 */ /* 0x040fe200020e0629 */
[----:B------:R-:W-:Y:S01]  /*2860*/  IADD3 R54, P4, R48, R35, RZ ;  /* 0x0000002330367210 */ /* 0x000fe20007f9e0ff */
[----:B------:R-:W-:Y:S01]  /*2870*/  IMAD.X R53, R49, 0x1, R38, P1 ;  /* 0x0000000131357824 */ /* 0x000fe200008e0626 */
[----:B------:R-:W-:-:S02]  /*2880*/  IADD3 R6, P2, P1, R6, R33, R48 ;  /* 0x0000002106067210 */ /* 0x000fc4000795e030 */
[----:B------:R1:W-:Y:S01]  /*2890*/  LDGSTS.E.BYPASS.LTC128B.128 [R3+0xc100], [R40.64], !P3 ;  /* 0x0c10000028037fae */ /* 0x0003e2000d901d4e */
[----:B------:R-:W-:Y:S01]  /*28a0*/  IMAD.X R55, R49, 0x1, R36, P4 ;  /* 0x0000000131377824 */ /* 0x000fe200020e0624 */
[----:B------:R-:W-:Y:S02]  /*28b0*/  ISETP.NE.U32.AND P4, PT, R39, RZ, PT ;  /* 0x000000ff2700720c */ /* 0x000fe40003f85070 */
[----:B------:R-:W-:Y:S01]  /*28c0*/  IADD3.X R7, RZ, R34, R49, P2, P1 ;  /* 0x00000022ff077210 */ /* 0x000fe200017e2431 */
[----:B------:R1:W-:Y:S04]  /*28d0*/  LDGSTS.E.BYPASS.LTC128B.128 [R3+0x9100], [R44.64], !P0 ;  /* 0x091000002c037fae */ /* 0x0003e8000c101d4e */
[----:B------:R1:W-:Y:S04]  /*28e0*/  LDGSTS.E.BYPASS.LTC128B.128 [R3+0xd100], [R52.64], !P3 ;  /* 0x0d10000034037fae */ /* 0x0003e8000d901d4e */
[----:B------:R1:W-:Y:S04]  /*28f0*/  LDGSTS.E.BYPASS.LTC128B.128 [R3+0xa100], [R50.64], !P0 ;  /* 0x0a10000032037fae */ /* 0x0003e8000c101d4e */
[----:B------:R1:W-:Y:S04]  /*2900*/  LDGSTS.E.BYPASS.LTC128B.128 [R3+0xe100], [R54.64], !P3 ;  /* 0x0e10000036037fae */ /* 0x0003e8000d901d4e */
[----:B------:R1:W-:Y:S04]  /*2910*/  LDGSTS.E.BYPASS.LTC128B.128.ZFILL [R3+0xb100], [R42.64], P4 ;  /* 0x0b1000002a037fae */ /* 0x0003e8000a141d4e */
[----:B------:R1:W-:Y:S02]  /*2920*/  LDGSTS.E.BYPASS.LTC128B.128.ZFILL [R3+0xf100], [R6.64], P5 ;  /* 0x0f10000006037fae */ /* 0x0003e4000a941d4e */
.L_x_2166:
[----:B------:R-:W-:Y:S01]  /*2930*/  SHF.R.S32.HI R242, RZ, 0x1f, R5 ;  /* 0x0000001ffff27819 */ /* 0x000fe20000011405 */
[----:B------:R-:W-:Y:S01]  /*2940*/  IMAD.MOV.U32 R36, RZ, RZ, -0x2 ;  /* 0xfffffffeff247424 */ /* 0x000fe200078e00ff */
[----:B------:R-:W0:Y:S01]  /*2950*/  LDGDEPBAR ;  /* 0x00000000000079af */ /* 0x000e220000000000 */
[----:B------:R-:W-:Y:S01]  /*2960*/  IMAD.SHL.U32 R232, R4, 0x2, RZ ;  /* 0x0000000204e87824 */ /* 0x000fe200078e00ff */
[----:B------:R-:W-:-:S03]  /*2970*/  LEA.HI R242, R242, R5, RZ, 0x2 ;  /* 0x00000005f2f27211 */ /* 0x000fc600078f10ff */
[--C-:B------:R-:W-:Y:S01]  /*2980*/  IMAD R230, R2, 0x2, R232.reuse ;  /* 0x0000000202e67824 */ /* 0x100fe200078e02e8 */
[----:B-1----:R-:W-:Y:S01]  /*2990*/  LOP3.LUT R3, R242, 0x7ffffffc, RZ, 0xc0, !PT ;  /* 0x7ffffffcf2037812 */ /* 0x002fe200078ec0ff */
[C---:B------:R-:W-:Y:S01]  /*29a0*/  IMAD R229, R0.reuse, 0x2, R232 ;  /* 0x0000000200e57824 */ /* 0x040fe200078e02e8 */
[----:B------:R-:W-:Y:S01]  /*29b0*/  LDSM.16.MT88.4 R124, [R232+0x100] ;  /* 0x00010000e87c783b */ /* 0x000fe20000004200 */
[----:B------:R-:W-:Y:S02]  /*29c0*/  IMAD R228, R0, 0x2, R230 ;  /* 0x0000000200e47824 */ /* 0x000fe400078e02e6 */
[----:B------:R-:W-:Y:S01]  /*29d0*/  IMAD.IADD R3, R5, 0x1, -R3 ;  /* 0x0000000105037824 */ /* 0x000fe200078e0a03 */
[----:B------:R-:W-:Y:S03]  /*29e0*/  LDSM.16.MT88.4 R108, [R229+0x4100] ;  /* 0x00410000e56c783b */ /* 0x000fe60000004200 */
[----:B------:R-:W-:-:S05]  /*29f0*/  IMAD R36, R3, R36, UR17 ;  /* 0x0000001103247e24 */ /* 0x000fca000f8e0224 */
[C---:B------:R-:W-:Y:S02]  /*2a00*/  ISETP.GT.AND P1, PT, R36.reuse, 0x1, PT ;  /* 0x000000012400780c */ /* 0x040fe40003f24270 */
[C---:B------:R-:W-:Y:S02]  /*2a10*/  ISETP.GT.AND P4, PT, R36.reuse, RZ, PT ;  /* 0x000000ff2400720c */ /* 0x040fe40003f84270 */
[----:B------:R-:W-:Y:S02]  /*2a20*/  FSEL R5, R31, -INF , P1 ;  /* 0xff8000001f057808 */ /* 0x000fe40000800000 */
[----:B------:R-:W-:Y:S02]  /*2a30*/  FSEL R7, R29, -INF , P1 ;  /* 0xff8000001d077808 */ /* 0x000fe40000800000 */
[----:B------:R-:W-:Y:S02]  /*2a40*/  ISETP.GT.AND P1, PT, R36, 0x9, PT ;  /* 0x000000092400780c */ /* 0x000fe40003f24270 */
[----:B------:R-:W-:-:S02]  /*2a50*/  FSEL R6, R30, -INF , P4 ;  /* 0xff8000001e067808 */ /* 0x000fc40002000000 */
[----:B------:R-:W-:Y:S02]  /*2a60*/  FSEL R27, R27, -INF , P1 ;  /* 0xff8000001b1b7808 */ /* 0x000fe40000800000 */
[----:B------:R-:W-:Y:S02]  /*2a70*/  FSEL R25, R25, -INF , P1 ;  /* 0xff80000019197808 */ /* 0x000fe40000800000 */
[----:B------:R-:W-:Y:S02]  /*2a80*/  FSEL R3, R28, -INF , P4 ;  /* 0xff8000001c037808 */ /* 0x000fe40002000000 */
[C---:B------:R-:W-:Y:S02]  /*2a90*/  ISETP.GT.AND P1, PT, R36.reuse, 0x11, PT ;  /* 0x000000112400780c */ /* 0x040fe40003f24270 */
[----:B------:R-:W-:Y:S02]  /*2aa0*/  ISETP.GT.AND P4, PT, R36, 0x10, PT ;  /* 0x000000102400780c */ /* 0x000fe40003f84270 */
[----:B------:R-:W-:-:S02]  /*2ab0*/  FSEL R23, R23, -INF , P1 ;  /* 0xff80000017177808 */ /* 0x000fc40000800000 */
        /* <DEDUP_REMOVED lines=8> */
[----:B------:R-:W-:Y:S02]  /*2b40*/  ISETP.GT.AND P1, PT, R36, 0x28, PT ;  /* 0x000000282400780c */ /* 0x000fe40003f24270 */
[----:B------:R-:W-:Y:S02]  /*2b50*/  FSEL R30, R12, -INF , P4 ;  /* 0xff8000000c1e7808 */ /* 0x000fe40002000000 */
[----:B------:R-:W-:Y:S02]  /*2b60*/  FSEL R24, R24, -INF , P2 ;  /* 0xff80000018187808 */ /* 0x000fe40001000000 */
[----:B------:R-:W-:-:S02]  /*2b70*/  FMNMX.FTZ R12, R3, R7, !PT ;  /* 0x00000007030c7209 */ /* 0x000fc40007810000 */
[----:B------:R-:W-:Y:S02]  /*2b80*/  FSEL R199, R10, -INF , P1 ;  /* 0xff8000000ac77808 */ /* 0x000fe40000800000 */
[----:B------:R-:W-:Y:S02]  /*2b90*/  FMNMX.FTZ R10, R24, R12, !PT ;  /* 0x0000000c180a7209 */ /* 0x000fe40007810000 */
[----:B------:R-:W-:Y:S02]  /*2ba0*/  FSEL R26, R26, -INF , P2 ;  /* 0xff8000001a1a7808 */ /* 0x000fe40001000000 */
[----:B------:R-:W-:Y:S02]  /*2bb0*/  FSEL R29, R8, -INF , P1 ;  /* 0xff800000081d7808 */ /* 0x000fe40000800000 */
[----:B------:R-:W-:Y:S02]  /*2bc0*/  ISETP.GT.AND P2, PT, R36, 0x18, PT ;  /* 0x000000182400780c */ /* 0x000fe40003f44270 */
[----:B------:R-:W-:-:S02]  /*2bd0*/  FMNMX.FTZ R8, R25, R10, !PT ;  /* 0x0000000a19087209 */ /* 0x000fc40007810000 */
[----:B------:R-:W-:Y:S02]  /*2be0*/  FSEL R35, R18, -INF , P2 ;  /* 0xff80000012237808 */ /* 0x000fe40001000000 */
[----:B------:R-:W-:Y:S02]  /*2bf0*/  FSEL R16, R16, -INF , P2 ;  /* 0xff80000010107808 */ /* 0x000fe40001000000 */
[----:B------:R-:W-:Y:S02]  /*2c00*/  FMNMX.FTZ R8, R20, R8, !PT ;  /* 0x0000000814087209 */ /* 0x000fe40007810000 */
[----:B------:R-:W-:Y:S02]  /*2c10*/  ISETP.GT.AND P2, PT, R36, 0x21, PT ;  /* 0x000000212400780c */ /* 0x000fe40003f44270 */
[----:B------:R-:W-:Y:S02]  /*2c20*/  FMNMX.FTZ R8, R21, R8, !PT ;  /* 0x0000000815087209 */ /* 0x000fe40007810000 */
[----:B------:R-:W-:-:S02]  /*2c30*/  FSEL R200, R15, -INF , P2 ;  /* 0xff8000000fc87808 */ /* 0x000fc40001000000 */
[----:B------:R-:W-:Y:S02]  /*2c40*/  FSEL R28, R13, -INF , P2 ;  /* 0xff8000000d1c7808 */ /* 0x000fe40001000000 */
[----:B------:R-:W-:Y:S02]  /*2c50*/  ISETP.GT.AND P2, PT, R36, 0x29, PT ;  /* 0x000000292400780c */ /* 0x000fe40003f44270 */
[----:B------:R-:W-:Y:S02]  /*2c60*/  FMNMX.FTZ R8, R16, R8, !PT ;  /* 0x0000000810087209 */ /* 0x000fe40007810000 */
[----:B------:R-:W-:Y:S02]  /*2c70*/  FSEL R33, R9, -INF , P2 ;  /* 0xff80000009217808 */ /* 0x000fe40001000000 */
[----:B------:R-:W-:Y:S02]  /*2c80*/  FMNMX.FTZ R9, R6, R5, !PT ;  /* 0x0000000506097209 */ /* 0x000fe40007810000 */
[----:B------:R-:W-:-:S02]  /*2c90*/  FMNMX.FTZ R8, R17, R8, !PT ;  /* 0x0000000811087209 */ /* 0x000fc40007810000 */
[----:B------:R-:W-:Y:S02]  /*2ca0*/  FMNMX.FTZ R9, R26, R9, !PT ;  /* 0x000000091a097209 */ /* 0x000fe40007810000 */
[----:B------:R-:W-:Y:S02]  /*2cb0*/  FMNMX.FTZ R8, R30, R8, !PT ;  /* 0x000000081e087209 */ /* 0x000fe40007810000 */
[----:B------:R-:W-:Y:S02]  /*2cc0*/  FMNMX.FTZ R9, R27, R9, !PT ;  /* 0x000000091b097209 */ /* 0x000fe40007810000 */
[----:B------:R-:W-:Y:S02]  /*2cd0*/  FMNMX.FTZ R8, R28, R8, !PT ;  /* 0x000000081c087209 */ /* 0x000fe40007810000 */
[----:B------:R-:W-:Y:S02]  /*2ce0*/  FSEL R34, R14, -INF , P4 ;  /* 0xff8000000e227808 */ /* 0x000fe40002000000 */
[----:B------:R-:W-:Y:S01]  /*2cf0*/  FMNMX.FTZ R9, R22, R9, !PT ;  /* 0x0000000916097209 */ /* 0x000fe20007810000 */
[----:B------:R-:W-:Y:S01]  /*2d00*/  LDSM.16.MT88.4 R12, [R228+0x900] ;  /* 0x00090000e40c783b */ /* 0x000fe20000004200 */
[----:B------:R-:W-:-:S02]  /*2d10*/  ISETP.GT.AND P4, PT, R36, 0x30, PT ;  /* 0x000000302400780c */ /* 0x000fc40003f84270 */
[----:B------:R-:W-:Y:S02]  /*2d20*/  FMNMX.FTZ R8, R29, R8, !PT ;  /* 0x000000081d087209 */ /* 0x000fe40007810000 */
        /* <DEDUP_REMOVED lines=9> */
[----:B------:R-:W-:Y:S02]  /*2dc0*/  FSEL R148, R107, -INF , P2 ;  /* 0xff8000006b947808 */ /* 0x000fe40001000000 */
[----:B------:R-:W-:-:S02]  /*2dd0*/  ISETP.GT.AND P2, PT, R36, 0x39, PT ;  /* 0x000000392400780c */ /* 0x000fc40003f44270 */
[----:B------:R-:W-:Y:S02]  /*2de0*/  FMNMX.FTZ R9, R31, R9, !PT ;  /* 0x000000091f097209 */ /* 0x000fe40007810000 */
[----:B------:R-:W-:Y:S02]  /*2df0*/  FSEL R145, R100, -INF , P1 ;  /* 0xff80000064917808 */ /* 0x000fe40000800000 */
[----:B------:R-:W-:Y:S02]  /*2e00*/  FMNMX.FTZ R8, R135, R8, !PT ;  /* 0x0000000887087209 */ /* 0x000fe40007810000 */
[----:B------:R-:W-:Y:S02]  /*2e10*/  FSEL R196, R103, -INF , P2 ;  /* 0xff80000067c47808 */ /* 0x000fe40001000000 */
[----:B------:R-:W-:Y:S02]  /*2e20*/  FSEL R144, R101, -INF , P2 ;  /* 0xff80000065907808 */ /* 0x000fe40001000000 */
[----:B------:R-:W-:-:S02]  /*2e30*/  FMNMX.FTZ R9, R34, R9, !PT ;  /* 0x0000000922097209 */ /* 0x000fc40007810000 */
[----:B------:R-:W-:Y:S02]  /*2e40*/  ISETP.GT.AND P2, PT, R36, 0x40, PT ;  /* 0x000000402400780c */ /* 0x000fe40003f44270 */
[----:B------:R-:W-:Y:S02]  /*2e50*/  FMNMX.FTZ R8, R145, R8, !PT ;  /* 0x0000000891087209 */ /* 0x000fe40007810000 */
[----:B------:R-:W-:Y:S02]  /*2e60*/  FSEL R197, R102, -INF , P1 ;  /* 0xff80000066c57808 */ /* 0x000fe40000800000 */
[----:B------:R-:W-:Y:S01]  /*2e70*/  FMNMX.FTZ R9, R200, R9, !PT ;  /* 0x00000009c8097209 */ /* 0x000fe20007810000 */
[----:B------:R-:W-:Y:S01]  /*2e80*/  LDSM.16.MT88.4 R100, [R230+0x4100] ;  /* 0x00410000e664783b */ /* 0x000fe20000004200 */
[----:B------:R-:W-:Y:S02]  /*2e90*/  ISETP.GT.AND P1, PT, R36, 0x41, PT ;  /* 0x000000412400780c */ /* 0x000fe40003f24270 */
[----:B------:R-:W-:-:S02]  /*2ea0*/  FSEL R195, R96, -INF , P2 ;  /* 0xff80000060c37808 */ /* 0x000fc40001000000 */
[----:B------:R-:W-:Y:S02]  /*2eb0*/  FMNMX.FTZ R8, R144, R8, !PT ;  /* 0x0000000890087209 */ /* 0x000fe40007810000 */
[----:B------:R-:W-:Y:S02]  /*2ec0*/  FSEL R158, R98, -INF , P2 ;  /* 0xff800000629e7808 */ /* 0x000fe40001000000 */
[----:B------:R-:W-:Y:S02]  /*2ed0*/  FMNMX.FTZ R9, R199, R9, !PT ;  /* 0x00000009c7097209 */ /* 0x000fe40007810000 */
[----:B------:R-:W-:Y:S02]  /*2ee0*/  FSEL R157, R97, -INF , P1 ;  /* 0xff800000619d7808 */ /* 0x000fe40000800000 */
[----:B------:R-:W-:Y:S02]  /*2ef0*/  ISETP.GT.AND P2, PT, R36, 0x48, PT ;  /* 0x000000482400780c */ /* 0x000fe40003f44270 */
[----:B------:R-:W-:-:S02]  /*2f00*/  FMNMX.FTZ R8, R195, R8, !PT ;  /* 0x00000008c3087209 */ /* 0x000fc40007810000 */
[----:B------:R-:W-:Y:S02]  /*2f10*/  FSEL R147, R106, -INF , P4 ;  /* 0xff8000006a937808 */ /* 0x000fe40002000000 */
[----:B------:R-:W-:Y:S02]  /*2f20*/  FSEL R159, R99, -INF , P1 ;  /* 0xff800000639f7808 */ /* 0x000fe40000800000 */
[----:B------:R-:W-:Y:S01]  /*2f30*/  FMNMX.FTZ R9, R198, R9, !PT ;  /* 0x00000009c6097209 */ /* 0x000fe20007810000 */
[----:B------:R-:W-:Y:S01]  /*2f40*/  LDSM.16.MT88.4 R96, [R232+0x4100] ;  /* 0x00410000e860783b */ /* 0x000fe20000004200 */
[----:B------:R-:W-:Y:S02]  /*2f50*/  ISETP.GT.AND P1, PT, R36, 0x49, PT ;  /* 0x000000492400780c */ /* 0x000fe40003f24270 */
[----:B------:R-:W-:Y:S02]  /*2f60*/  FSEL R194, R92, -INF , P2 ;  /* 0xff8000005cc27808 */ /* 0x000fe40001000000 */
[----:B------:R-:W-:-:S02]  /*2f70*/  FMNMX.FTZ R8, R157, R8, !PT ;  /* 0x000000089d087209 */ /* 0x000fc40007810000 */
[----:B------:R-:W-:Y:S02]  /*2f80*/  FSEL R161, R94, -INF , P2 ;  /* 0xff8000005ea17808 */ /* 0x000fe40001000000 */
[----:B------:R-:W-:Y:S02]  /*2f90*/  FMNMX.FTZ R9, R147, R9, !PT ;  /* 0x0000000993097209 */ /* 0x000fe40007810000 */
[----:B------:R-:W-:Y:S02]  /*2fa0*/  FSEL R156, R93, -INF , P1 ;  /* 0xff8000005d9c7808 */ /* 0x000fe40000800000 */
[----:B------:R-:W-:Y:S02]  /*2fb0*/  ISETP.GT.AND P2, PT, R36, 0x50, PT ;  /* 0x000000502400780c */ /* 0x000fe40003f44270 */
[----:B------:R-:W-:Y:S02]  /*2fc0*/  FMNMX.FTZ R8, R194, R8, !PT ;  /* 0x00000008c2087209 */ /* 0x000fe40007810000 */
[----:B------:R-:W-:-:S02]  /*2fd0*/  FSEL R162, R95, -INF , P1 ;  /* 0xff8000005fa27808 */ /* 0x000fc40000800000 */
[----:B------:R-:W-:Y:S02]  /*2fe0*/  FMNMX.FTZ R9, R148, R9, !PT ;  /* 0x0000000994097209 */ /* 0x000fe40007810000 */
[----:B------:R-:W-:Y:S02]  /*2ff0*/  ISETP.GT.AND P1, PT, R36, 0x51, PT ;  /* 0x000000512400780c */ /* 0x000fe40003f24270 */
[----:B------:R-:W-:Y:S02]  /*3000*/  FSEL R193, R88, -INF , P2 ;  /* 0xff80000058c17808 */ /* 0x000fe40001000000 */
[----:B------:R-:W-:Y:S02]  /*3010*/  FMNMX.FTZ R8, R156, R8, !PT ;  /* 0x000000089c087209 */ /* 0x000fe40007810000 */
[----:B------:R-:W-:Y:S02]  /*3020*/  FSEL R165, R90, -INF , P2 ;  /* 0xff8000005aa57808 */ /* 0x000fe40001000000 */
[----:B------:R-:W-:-:S02]  /*3030*/  FMNMX.FTZ R9, R197, R9, !PT ;  /* 0x00000009c5097209 */ /* 0x000fc40007810000 */
[----:B------:R-:W-:Y:S02]  /*3040*/  FSEL R192, R89, -INF , P1 ;  /* 0xff80000059c07808 */ /* 0x000fe40000800000 */
[----:B------:R-:W-:Y:S02]  /*3050*/  ISETP.GT.AND P2, PT, R36, 0x58, PT ;  /* 0x000000582400780c */ /* 0x000fe40003f44270 */
[----:B------:R-:W-:Y:S02]  /*3060*/  FMNMX.FTZ R8, R193, R8, !PT ;  /* 0x00000008c1087209 */ /* 0x000fe40007810000 */
[----:B------:R-:W-:Y:S02]  /*3070*/  FSEL R164, R91, -INF , P1 ;  /* 0xff8000005ba47808 */ /* 0x000fe40000800000 */
[----:B------:R-:W-:Y:S01]  /*3080*/  FMNMX.FTZ R9, R196, R9, !PT ;  /* 0x00000009c4097209 */ /* 0x000fe20007810000 */
[----:B------:R-:W-:Y:S01]  /*3090*/  LDSM.16.MT88.4 R88, [R228+0x100] ;  /* 0x00010000e458783b */ /* 0x000fe20000004200 */
[----:B------:R-:W-:-:S02]  /*30a0*/  ISETP.GT.AND P1, PT, R36, 0x59, PT ;  /* 0x000000592400780c */ /* 0x000fc40003f24270 */
[----:B------:R-:W-:Y:S02]  /*30b0*/  FSEL R167, R84, -INF , P2 ;  /* 0xff80000054a77808 */ /* 0x000fe40001000000 */
[----:B------:R-:W-:Y:S02]  /*30c0*/  FMNMX.FTZ R8, R192, R8, !PT ;  /* 0x00000008c0087209 */ /* 0x000fe40007810000 */
[----:B------:R-:W-:Y:S02]  /*30d0*/  FSEL R163, R86, -INF , P2 ;  /* 0xff80000056a37808 */ /* 0x000fe40001000000 */
[----:B------:R-:W-:Y:S02]  /*30e0*/  FMNMX.FTZ R9, R158, R9, !PT ;  /* 0x000000099e097209 */ /* 0x000fe40007810000 */
[----:B------:R-:W-:Y:S02]  /*30f0*/  FSEL R166, R85, -INF , P1 ;  /* 0xff80000055a67808 */ /* 0x000fe40000800000 */
[----:B------:R-:W-:-:S02]  /*3100*/  ISETP.GT.AND P2, PT, R36, 0x60, PT ;  /* 0x000000602400780c */ /* 0x000fc40003f44270 */
[----:B------:R-:W-:Y:S02]  /*3110*/  FMNMX.FTZ R8, R167, R8, !PT ;  /* 0x00000008a7087209 */ /* 0x000fe40007810000 */
[----:B------:R-:W-:Y:S02]  /*3120*/  FSEL R160, R87, -INF , P1 ;  /* 0xff80000057a07808 */ /* 0x000fe40000800000 */
[----:B------:R-:W-:Y:S02]  /*3130*/  FMNMX.FTZ R9, R159, R9, !PT ;  /* 0x000000099f097209 */ /* 0x000fe40007810000 */
        /* <DEDUP_REMOVED lines=9> */
[----:B------:R-:W-:Y:S01]  /*31d0*/  FMNMX.FTZ R9, R162, R9, !PT ;  /* 0x00000009a2097209 */ /* 0x000fe20007810000 */
[----:B------:R-:W-:Y:S01]  /*31e0*/  LDSM.16.MT88.4 R80, [R229+0x100] ;  /* 0x00010000e550783b */ /* 0x000fe20000004200 */
[----:B------:R-:W-:Y:S02]  /*31f0*/  ISETP.GT.AND P1, PT, R36, 0x69, PT ;  /* 0x000000692400780c */ /* 0x000fe40003f24270 */
[----:B------:R-:W-:Y:S02]  /*3200*/  FSEL R153, R76, -INF , P2 ;  /* 0xff8000004c997808 */ /* 0x000fe40001000000 */
[----:B------:R-:W-:Y:S02]  /*3210*/  FMNMX.FTZ R8, R154, R8, !PT ;  /* 0x000000089a087209 */ /* 0x000fe40007810000 */
[----:B------:R-:W-:Y:S02]  /*3220*/  FMNMX.FTZ R9, R165, R9, !PT ;  /* 0x00000009a5097209 */ /* 0x000fe40007810000 */
[----:B------:R-:W-:-:S02]  /*3230*/  FSEL R152, R77, -INF , P1 ;  /* 0xff8000004d987808 */ /* 0x000fc40000800000 */
[----:B------:R-:W-:Y:S02]  /*3240*/  ISETP.GT.AND P5, PT, R36, 0x70, PT ;  /* 0x000000702400780c */ /* 0x000fe40003fa4270 */
[----:B------:R-:W-:Y:S02]  /*3250*/  FMNMX.FTZ R8, R153, R8, !PT ;  /* 0x0000000899087209 */ /* 0x000fe40007810000 */
[----:B------:R-:W-:Y:S02]  /*3260*/  FMNMX.FTZ R9, R164, R9, !PT ;  /* 0x00000009a4097209 */ /* 0x000fe40007810000 */
[----:B------:R-:W-:Y:S02]  /*3270*/  ISETP.GT.AND P4, PT, R36, 0x71, PT ;  /* 0x000000712400780c */ /* 0x000fe40003f84270 */
[----:B------:R-:W-:Y:S02]  /*3280*/  FSEL R133, R72, -INF , P5 ;  /* 0xff80000048857808 */ /* 0x000fe40002800000 */
[----:B------:R-:W-:-:S02]  /*3290*/  FMNMX.FTZ R8, R152, R8, !PT ;  /* 0x0000000898087209 */ /* 0x000fc40007810000 */
[----:B------:R-:W-:Y:S02]  /*32a0*/  FSEL R149, R78, -INF , P2 ;  /* 0xff8000004e957808 */ /* 0x000fe40001000000 */
[----:B------:R-:W-:Y:S02]  /*32b0*/  FMNMX.FTZ R9, R163, R9, !PT ;  /* 0x00000009a3097209 */ /* 0x000fe40007810000 */
[----:B------:R-:W-:Y:S02]  /*32c0*/  ISETP.GT.AND P2, PT, R36, 0x78, PT ;  /* 0x000000782400780c */ /* 0x000fe40003f44270 */
[----:B------:R-:W-:Y:S02]  /*32d0*/  FSEL R67, R73, -INF , P4 ;  /* 0xff80000049437808 */ /* 0x000fe40002000000 */
[----:B------:R-:W-:Y:S02]  /*32e0*/  FMNMX.FTZ R8, R133, R8, !PT ;  /* 0x0000000885087209 */ /* 0x000fe40007810000 */
[----:B------:R-:W-:-:S02]  /*32f0*/  FSEL R146, R79, -INF , P1 ;  /* 0xff8000004f927808 */ /* 0x000fc40000800000 */
[----:B------:R-:W-:Y:S02]  /*3300*/  FMNMX.FTZ R9, R160, R9, !PT ;  /* 0x00000009a0097209 */ /* 0x000fe40007810000 */
[----:B------:R-:W-:Y:S02]  /*3310*/  ISETP.GT.AND P1, PT, R36, 0x79, PT ;  /* 0x000000792400780c */ /* 0x000fe40003f24270 */
[----:B------:R-:W-:Y:S01]  /*3320*/  FSEL R66, R68, -INF , P2 ;  /* 0xff80000044427808 */ /* 0x000fe20001000000 */
[----:B------:R-:W-:Y:S01]  /*3330*/  LDSM.16.MT88.4 R36, [R230+0x4900] ;  /* 0x00490000e624783b */ /* 0x000fe20000004200 */
[----:B------:R-:W-:Y:S02]  /*3340*/  FMNMX.FTZ R8, R67, R8, !PT ;  /* 0x0000000843087209 */ /* 0x000fe40007810000 */
[----:B------:R-:W-:Y:S02]  /*3350*/  FMNMX.FTZ R9, R151, R9, !PT ;  /* 0x0000000997097209 */ /* 0x000fe40007810000 */
[----:B------:R-:W-:-:S02]  /*3360*/  FSEL R65, R69, -INF , P1 ;  /* 0xff80000045417808 */ /* 0x000fc40000800000 */
        /* <DEDUP_REMOVED lines=26> */
[--C-:B------:R-:W-:Y:S02]  /*3510*/  FFMA.FTZ R54, R24, c[0x0][0x2d0], -R64.reuse ;  /* 0x0000b40018367a23 */ /* 0x100fe40000010840 */
[--C-:B------:R-:W-:Y:S01]  /*3520*/  FFMA.FTZ R50, R25, c[0x0][0x2d0], -R64.reuse ;  /* 0x0000b40019327a23 */ /* 0x100fe20000010840 */
[----:B------:R-:W-:Y:S01]  /*3530*/  MUFU.EX2 R56, R56 ;  /* 0x0000003800387308 */ /* 0x000fe20000000800 */
[--C-:B------:R-:W-:Y:S02]  /*3540*/  FFMA.FTZ R53, R20, c[0x0][0x2d0], -R64.reuse ;  /* 0x0000b40014357a23 */ /* 0x100fe40000010840 */
[--C-:B------:R-:W-:Y:S01]  /*3550*/  FFMA.FTZ R49, R21, c[0x0][0x2d0], -R64.reuse ;  /* 0x0000b40015317a23 */ /* 0x100fe20000010840 */
[----:B-1----:R-:W-:Y:S01]  /*3560*/  FMNMX.FTZ R3, R9, R8, !PT ;  /* 0x0000000809037209 */ /* 0x002fe20007810000 */
[--C-:B------:R-:W-:Y:S01]  /*3570*/  FFMA.FTZ R48, R16, c[0x0][0x2d0], -R64.reuse ;  /* 0x0000b40010307a23 */ /* 0x100fe20000010840 */
[----:B------:R-:W-:Y:S01]  /*3580*/  LDSM.16.MT88.4 R8, [R232+0x4900] ;  /* 0x00490000e808783b */ /* 0x000fe20000004200 */
[--C-:B------:R-:W-:Y:S01]  /*3590*/  FFMA.FTZ R45, R17, c[0x0][0x2d0], -R64.reuse ;  /* 0x0000b400112d7a23 */ /* 0x100fe20000010840 */
[C---:B------:R-:W-:Y:S01]  /*35a0*/  FSETP.NEU.FTZ.AND P1, PT, R3.reuse, -INF , PT ;  /* 0xff8000000300780b */ /* 0x040fe20003f3d000 */
[----:B------:R-:W-:Y:S01]  /*35b0*/  FMUL.FTZ R59, R3, c[0x0][0x2d0] ;  /* 0x0000b400033b7a20 */ /* 0x000fe20000410000 */
[----:B------:R-:W1:Y:S01]  /*35c0*/  MUFU.EX2 R55, R55 ;  /* 0x0000003700377308 */ /* 0x000e620000000800 */
[--C-:B------:R-:W-:Y:S01]  /*35d0*/  FFMA.FTZ R44, R30, c[0x0][0x2d0], -R64.reuse ;  /* 0x0000b4001e2c7a23 */ /* 0x100fe20000010840 */
[----:B------:R-:W-:Y:S01]  /*35e0*/  LDSM.16.MT88.4 R16, [R229+0x900] ;  /* 0x00090000e510783b */ /* 0x000fe20000004200 */
[--C-:B------:R-:W-:Y:S01]  /*35f0*/  FFMA.FTZ R41, R28, c[0x0][0x2d0], -R64.reuse ;  /* 0x0000b4001c297a23 */ /* 0x100fe20000010840 */
[----:B------:R-:W-:Y:S01]  /*3600*/  FSEL R59, R59, RZ, P1 ;  /* 0x000000ff3b3b7208 */ /* 0x000fe20000800000 */
[--C-:B------:R-:W-:Y:S01]  /*3610*/  FFMA.FTZ R40, R29, c[0x0][0x2d0], -R64.reuse ;  /* 0x0000b4001d287a23 */ /* 0x100fe20000010840 */
[----:B------:R-:W-:Y:S01]  /*3620*/  PLOP3.LUT P1, PT, PT, PT, UP0, 0x40, 0x0 ;  /* 0x000000000000781c */ /* 0x000fe20003f2e808 */
[----:B------:R-:W-:Y:S01]  /*3630*/  FFMA.FTZ R33, R33, c[0x0][0x2d0], -R64 ;  /* 0x0000b40021217a23 */ /* 0x000fe20000010840 */
[----:B------:R-:W-:Y:S01]  /*3640*/  MUFU.EX2 R54, R54 ;  /* 0x0000003600367308 */ /* 0x000fe20000000800 */
[----:B------:R-:W-:-:S02]  /*3650*/  FFMA.FTZ R58, R6, c[0x0][0x2d0], -R59 ;  /* 0x0000b400063a7a23 */ /* 0x000fc4000001083b */
[--C-:B------:R-:W-:Y:S02]  /*3660*/  FFMA.FTZ R57, R5, c[0x0][0x2d0], -R59.reuse ;  /* 0x0000b40005397a23 */ /* 0x100fe4000001083b */
[--C-:B------:R-:W-:Y:S01]  /*3670*/  FFMA.FTZ R52, R26, c[0x0][0x2d0], -R59.reuse ;  /* 0x0000b4001a347a23 */ /* 0x100fe2000001083b */
[----:B------:R-:W2:Y:S01]  /*3680*/  LDSM.16.MT88.4 R4, [R228+0x4100] ;  /* 0x00410000e404783b */ /* 0x000ea20000004200 */
[--C-:B------:R-:W-:Y:S01]  /*3690*/  FFMA.FTZ R51, R27, c[0x0][0x2d0], -R59.reuse ;  /* 0x0000b4001b337a23 */ /* 0x100fe2000001083b */
[----:B------:R-:W3:Y:S01]  /*36a0*/  MUFU.EX2 R50, R50 ;  /* 0x0000003200327308 */ /* 0x000ee20000000800 */
[----:B-1----:R-:W-:Y:S01]  /*36b0*/  F2FP.BF16.PACK_AB R112, R55, R56 ;  /* 0x000000383770723e */ /* 0x002fe200000010ff */
[--C-:B------:R-:W-:Y:S01]  /*36c0*/  FFMA.FTZ R47, R22, c[0x0][0x2d0], -R59.reuse ;  /* 0x0000b400162f7a23 */ /* 0x100fe2000001083b */
[----:B------:R-:W1:Y:S01]  /*36d0*/  LDSM.16.MT88.4 R24, [R232+0x900] ;  /* 0x00090000e818783b */ /* 0x000e620000004200 */
[--C-:B------:R-:W-:Y:S02]  /*36e0*/  FFMA.FTZ R46, R23, c[0x0][0x2d0], -R59.reuse ;  /* 0x0000b400172e7a23 */ /* 0x100fe4000001083b */
[--C-:B------:R-:W-:Y:S01]  /*36f0*/  FFMA.FTZ R43, R35, c[0x0][0x2d0], -R59.reuse ;  /* 0x0000b400232b7a23 */ /* 0x100fe2000001083b */
[----:B------:R-:W4:Y:S01]  /*3700*/  LDSM.16.MT88.4 R20, [R230+0x900] ;  /* 0x00090000e614783b */ /* 0x000f220000004200 */
[----:B------:R-:W-:Y:S01]  /*3710*/  MUFU.EX2 R58, R58 ;  /* 0x0000003a003a7308 */ /* 0x000fe20000000800 */
[----:B------:R-:W-:-:S02]  /*3720*/  FFMA.FTZ R42, R31, c[0x0][0x2d0], -R59 ;  /* 0x0000b4001f2a7a23 */ /* 0x000fc4000001083b */
[----:B------:R-:W5:Y:S01]  /*3730*/  LDSM.16.MT88.4 R28, [R229+0x4900] ;  /* 0x00490000e51c783b */ /* 0x000f620000004200 */
[--C-:B------:R-:W-:Y:S02]  /*3740*/  FFMA.FTZ R35, R34, c[0x0][0x2d0], -R59.reuse ;  /* 0x0000b40022237a23 */ /* 0x100fe4000001083b */
[--C-:B------:R-:W-:Y:S02]  /*3750*/  FFMA.FTZ R34, R200, c[0x0][0x2d0], -R59.reuse ;  /* 0x0000b400c8227a23 */ /* 0x100fe4000001083b */
        /* <DEDUP_REMOVED lines=10> */
[----:B------:R-:W3:Y:S01]  /*3800*/  MUFU.EX2 R51, R51 ;  /* 0x0000003300337308 */ /* 0x000ee20000000800 */
[----:B--2---:R-:W-:Y:S01]  /*3810*/  F2FP.BF16.PACK_AB R113, R57, R58 ;  /* 0x0000003a3971723e */ /* 0x004fe200000010ff */
[----:B------:R-:W-:-:S02]  /*3820*/  FFMA.FTZ R148, R148, c[0x0][0x2d0], -R59 ;  /* 0x0000b40094947a23 */ /* 0x000fc4000001083b */
[--C-:B------:R-:W-:Y:S02]  /*3830*/  FFMA.FTZ R197, R197, c[0x0][0x2d0], -R59.reuse ;  /* 0x0000b400c5c57a23 */ /* 0x100fe4000001083b */
[--C-:B------:R-:W-:Y:S02]  /*3840*/  FFMA.FTZ R156, R156, c[0x0][0x2d0], -R64.reuse ;  /* 0x0000b4009c9c7a23 */ /* 0x100fe40000010840 */
[----:B------:R-:W-:Y:S01]  /*3850*/  MUFU.EX2 R53, R53 ;  /* 0x0000003500357308 */ /* 0x000fe20000000800 */
[--C-:B------:R-:W-:Y:S02]  /*3860*/  FFMA.FTZ R158, R158, c[0x0][0x2d0], -R59.reuse ;  /* 0x0000b4009e9e7a23 */ /* 0x100fe4000001083b */
[--C-:B------:R-:W-:Y:S02]  /*3870*/  FFMA.FTZ R159, R159, c[0x0][0x2d0], -R59.reuse ;  /* 0x0000b4009f9f7a23 */ /* 0x100fe4000001083b */
[--C-:B------:R-:W-:Y:S02]  /*3880*/  FFMA.FTZ R161, R161, c[0x0][0x2d0], -R59.reuse ;  /* 0x0000b400a1a17a23 */ /* 0x100fe4000001083b */
[----:B------:R-:W-:Y:S01]  /*3890*/  FFMA.FTZ R162, R162, c[0x0][0x2d0], -R59 ;  /* 0x0000b400a2a27a23 */ /* 0x000fe2000001083b */
[----:B---3--:R-:W-:Y:S01]  /*38a0*/  F2FP.BF16.PACK_AB R115, R51, R52 ;  /* 0x000000343373723e */ /* 0x008fe200000010ff */
        /* <DEDUP_REMOVED lines=9> */
[--C-:B------:R-:W-:Y:S01]  /*3940*/  FFMA.FTZ R163, R163, c[0x0][0x2d0], -R59.reuse ;  /* 0x0000b400a3a37a23 */ /* 0x100fe2000001083b */
[----:B------:R-:W-:Y:S01]  /*3950*/  HMMA.16816.F32.BF16 R88, R112, R90, RZ ;  /* 0x0000005a7058723c */ /* 0x000fe200000418ff */
[----:B------:R-:W-:Y:S01]  /*3960*/  FFMA.FTZ R160, R160, c[0x0][0x2d0], -R59 ;  /* 0x0000b400a0a07a23 */ /* 0x000fe2000001083b */
[----:B------:R-:W-:Y:S01]  /*3970*/  MUFU.EX2 R45, R45 ;  /* 0x0000002d002d7308 */ /* 0x000fe20000000800 */
[----:B------:R-:W-:-:S02]  /*3980*/  FFMA.FTZ R155, R155, c[0x0][0x2d0], -R64 ;  /* 0x0000b4009b9b7a23 */ /* 0x000fc40000010840 */
[--C-:B------:R-:W-:Y:S02]  /*3990*/  FFMA.FTZ R154, R154, c[0x0][0x2d0], -R64.reuse ;  /* 0x0000b4009a9a7a23 */ /* 0x100fe40000010840 */
[--C-:B------:R-:W-:Y:S01]  /*39a0*/  FFMA.FTZ R153, R153, c[0x0][0x2d0], -R64.reuse ;  /* 0x0000b40099997a23 */ /* 0x100fe20000010840 */
[C---:B------:R-:W-:Y:S01]  /*39b0*/  HMMA.16816.F32.BF16 R92, R112.reuse, R96, RZ ;  /* 0x00000060705c723c */ /* 0x040fe200000418ff */
[----:B------:R-:W-:Y:S01]  /*39c0*/  FFMA.FTZ R152, R152, c[0x0][0x2d0], -R64 ;  /* 0x0000b40098987a23 */ /* 0x000fe20000010840 */
[----:B------:R-:W2:Y:S01]  /*39d0*/  MUFU.EX2 R47, R47 ;  /* 0x0000002f002f7308 */ /* 0x000ea20000000800 */
[--C-:B------:R-:W-:Y:S02]  /*39e0*/  FFMA.FTZ R151, R151, c[0x0][0x2d0], -R59.reuse ;  /* 0x0000b40097977a23 */ /* 0x100fe4000001083b */
[--C-:B------:R-:W-:Y:S02]  /*39f0*/  FFMA.FTZ R150, R150, c[0x0][0x2d0], -R59.reuse ;  /* 0x0000b40096967a23 */ /* 0x100fe4000001083b */
[--C-:B------:R-:W-:Y:S01]  /*3a00*/  FFMA.FTZ R149, R149, c[0x0][0x2d0], -R59.reuse ;  /* 0x0000b40095957a23 */ /* 0x100fe2000001083b */
[----:B------:R-:W-:Y:S01]  /*3a10*/  HMMA.16816.F32.BF16 R96, R112, R98, RZ ;  /* 0x000000627060723c */ /* 0x000fe200000418ff */
[----:B------:R-:W-:Y:S01]  /*3a20*/  FFMA.FTZ R146, R146, c[0x0][0x2d0], -R59 ;  /* 0x0000b40092927a23 */ /* 0x000fe2000001083b */
[----:B------:R-:W3:Y:S01]  /*3a30*/  MUFU.EX2 R46, R46 ;  /* 0x0000002e002e7308 */ /* 0x000ee20000000800 */
[----:B------:R-:W-:-:S02]  /*3a40*/  FADD.FTZ R55, R56, R55 ;  /* 0x0000003738377221 */ /* 0x000fc40000010000 */
[----:B------:R-:W-:Y:S02]  /*3a50*/  FADD.FTZ R57, R58, R57 ;  /* 0x000000393a397221 */ /* 0x000fe40000010000 */
[----:B------:R-:W-:Y:S01]  /*3a60*/  FADD.FTZ R54, R54, R55 ;  /* 0x0000003736367221 */ /* 0x000fe20000010000 */
[C---:B------:R-:W-:Y:S01]  /*3a70*/  HMMA.16816.F32.BF16 R128, R112.reuse, R124, RZ ;  /* 0x0000007c7080723c */ /* 0x040fe200000418ff */
[----:B------:R-:W-:Y:S01]  /*3a80*/  FADD.FTZ R57, R52, R57 ;  /* 0x0000003934397221 */ /* 0x000fe20000010000 */
[----:B------:R-:W-:Y:S01]  /*3a90*/  MUFU.EX2 R43, R43 ;  /* 0x0000002b002b7308 */ /* 0x000fe20000000800 */
[----:B------:R-:W-:Y:S02]  /*3aa0*/  FFMA.FTZ R251, R65, c[0x0][0x2d0], -R64 ;  /* 0x0000b40041fb7a23 */ /* 0x000fe40000010840 */
[----:B------:R-:W-:Y:S02]  /*3ab0*/  FFMA.FTZ R250, R60, c[0x0][0x2d0], -R59 ;  /* 0x0000b4003cfa7a23 */ /* 0x000fe4000001083b */
[----:B------:R-:W-:Y:S01]  /*3ac0*/  FADD.FTZ R54, R50, R54 ;  /* 0x0000003632367221 */ /* 0x000fe20000010000 */
[----:B------:R-:W-:Y:S01]  /*3ad0*/  HMMA.16816.F32.BF16 R68, R112, R72, RZ ;  /* 0x000000487044723c */ /* 0x000fe200000418ff */
[----:B------:R-:W-:Y:S01]  /*3ae0*/  FADD.FTZ R51, R51, R57 ;  /* 0x0000003933337221 */ /* 0x000fe20000010000 */
[----:B------:R-:W1:Y:S03]  /*3af0*/  MUFU.EX2 R42, R42 ;  /* 0x0000002a002a7308 */ /* 0x000e660000000800 */
[----:B--2---:R-:W-:-:S03]  /*3b00*/  FADD.FTZ R51, R47, R51 ;  /* 0x000000332f337221 */ /* 0x004fc60000010000 */
        /* <DEDUP_REMOVED lines=20> */
[----:B---3--:R-:W-:Y:S01]  /*3c50*/  F2FP.BF16.PACK_AB R5, R46, R47 ;  /* 0x0000002f2e05723e */ /* 0x008fe200000010ff */
        /* <DEDUP_REMOVED lines=10> */
[----:B------:R-:W-:Y:S01]  /*3d00*/  HMMA.16816.F32.BF16 R84, R4, R12, R84 ;  /* 0x0000000c0454723c */ /* 0x000fe20000041854 */
        /* <DEDUP_REMOVED lines=9> */
[----:B------:R-:W1:Y:S01]  /*3da0*/  LDSM.16.MT88.4 R8, [R228+0x1100] ;  /* 0x00110000e408783b */ /* 0x000e620000004200 */
[----:B------:R-:W-:Y:S06]  /*3db0*/  MUFU.EX2 R156, R156 ;  /* 0x0000009c009c7308 */ /* 0x000fec0000000800 */
[C---:B------:R-:W-:Y:S02]  /*3dc0*/  HMMA.16816.F32.BF16 R128, R4.reuse, R24, R128 ;  /* 0x000000180480723c */ /* 0x040fe40000041880 */
[----:B------:R-:W-:Y:S06]  /*3dd0*/  MUFU.EX2 R158, R158 ;  /* 0x0000009e009e7308 */ /* 0x000fec0000000800 */
[C---:B------:R-:W-:Y:S01]  /*3de0*/  HMMA.16816.F32.BF16 R124, R4.reuse, R26, R124 ;  /* 0x0000001a047c723c */ /* 0x040fe2000004187c */
[----:B------:R-:W-:Y:S01]  /*3df0*/  LDSM.16.MT88.4 R24, [R232+0x1100] ;  /* 0x00110000e818783b */ /* 0x000fe20000004200 */
[----:B------:R-:W-:Y:S06]  /*3e00*/  MUFU.EX2 R159, R159 ;  /* 0x0000009f009f7308 */ /* 0x000fec0000000800 */
[C---:B----4-:R-:W-:Y:S02]  /*3e10*/  HMMA.16816.F32.BF16 R68, R4.reuse, R20, R68 ;  /* 0x000000140444723c */ /* 0x050fe40000041844 */
[----:B------:R-:W-:Y:S06]  /*3e20*/  MUFU.EX2 R161, R161 ;  /* 0x000000a100a17308 */ /* 0x000fec0000000800 */
[C---:B------:R-:W-:Y:S01]  /*3e30*/  HMMA.16816.F32.BF16 R72, R4.reuse, R22, R72 ;  /* 0x000000160448723c */ /* 0x040fe20000041848 */
[----:B------:R-:W-:Y:S01]  /*3e40*/  LDSM.16.MT88.4 R20, [R230+0x1100] ;  /* 0x00110000e614783b */ /* 0x000fe20000004200 */
[----:B------:R-:W-:Y:S06]  /*3e50*/  MUFU.EX2 R162, R162 ;  /* 0x000000a200a27308 */ /* 0x000fec0000000800 */
[C---:B------:R-:W-:Y:S02]  /*3e60*/  HMMA.16816.F32.BF16 R76, R4.reuse, R16, R76 ;  /* 0x00000010044c723c */ /* 0x040fe4000004184c */
[----:B------:R-:W-:Y:S06]  /*3e70*/  MUFU.EX2 R193, R193 ;  /* 0x000000c100c17308 */ /* 0x000fec0000000800 */
        /* <DEDUP_REMOVED lines=22> */
[----:B------:R-:W-:Y:S01]  /*3fe0*/  F2FP.BF16.PACK_AB R5, R34, R35 ;  /* 0x000000232205723e */ /* 0x000fe200000010ff */
[----:B------:R-:W-:Y:S01]  /*3ff0*/  FADD.FTZ R44, R41, R44 ;  /* 0x0000002c292c7221 */ /* 0x000fe20000010000 */
[----:B------:R-:W-:Y:S01]  /*4000*/  F2FP.BF16.PACK_AB R7, R0, R2 ;  /* 0x000000020007723e */ /* 0x000fe200000010ff */
[----:B------:R-:W-:-:S02]  /*4010*/  FADD.FTZ R34, R34, R42 ;  /* 0x0000002a22227221 */ /* 0x000fc40000010000 */
[----:B------:R-:W-:Y:S02]  /*4020*/  FADD.FTZ R40, R40, R44 ;  /* 0x0000002c28287221 */ /* 0x000fe40000010000 */
[----:B------:R-:W-:Y:S01]  /*4030*/  MUFU.EX2 R154, R154 ;  /* 0x0000009a009a7308 */ /* 0x000fe20000000800 */
[----:B------:R-:W-:Y:S01]  /*4040*/  FADD.FTZ R34, R2, R34 ;  /* 0x0000002202227221 */ /* 0x000fe20000010000 */
[----:B------:R-:W-:Y:S01]  /*4050*/  HMMA.16816.F32.BF16 R84, R4, R8, R84 ;  /* 0x000000080454723c */ /* 0x000fe20000041854 */
[----:B------:R-:W-:Y:S02]  /*4060*/  FADD.FTZ R40, R33, R40 ;  /* 0x0000002821287221 */ /* 0x000fe40000010000 */
[----:B------:R-:W-:-:S03]  /*4070*/  FADD.FTZ R0, R0, R34 ;  /* 0x0000002200007221 */ /* 0x000fc60000010000 */
[----:B------:R-:W-:Y:S01]  /*4080*/  MUFU.EX2 R153, R153 ;  /* 0x0000009900997308 */ /* 0x000fe20000000800 */
[----:B--2---:R-:W-:Y:S01]  /*4090*/  FADD.FTZ R0, R147, R0 ;  /* 0x0000000093007221 */ /* 0x004fe20000010000 */
[C---:B------:R-:W-:Y:S01]  /*40a0*/  HMMA.16816.F32.BF16 R88, R4.reuse, R10, R88 ;  /* 0x0000000a0458723c */ /* 0x040fe20000041858 */
[----:B------:R-:W2:Y:S05]  /*40b0*/  LDSM.16.MT88.4 R8, [R228+0x5100] ;  /* 0x00510000e408783b */ /* 0x000eaa0000004200 */
[----:B------:R-:W-:Y:S02]  /*40c0*/  MUFU.EX2 R152, R152 ;  /* 0x0000009800987308 */ /* 0x000fe40000000800 */
[C---:B----4-:R-:W-:Y:S06]  /*40d0*/  HMMA.16816.F32.BF16 R76, R4.reuse, R16, R76 ;  /* 0x00000010044c723c */ /* 0x050fec000004184c */
        /* <DEDUP_REMOVED lines=20> */
[----:B------:R-:W1:Y:S07]  /*4220*/  LDSM.16.MT88.4 R20, [R230+0x1900] ;  /* 0x00190000e614783b */ /* 0x000e6e0000004200 */
[C---:B------:R-:W-:Y:S08]  /*4230*/  HMMA.16816.F32.BF16 R128, R4.reuse, R24, R128 ;  /* 0x000000180480723c */ /* 0x040ff00000041880 */
[C---:B------:R-:W-:Y:S01]  /*4240*/  HMMA.16816.F32.BF16 R124, R4.reuse, R26, R124 ;  /* 0x0000001a047c723c */ /* 0x040fe2000004187c */
[----:B------:R-:W1:Y:S07]  /*4250*/  LDSM.16.MT88.4 R24, [R232+0x1900] ;  /* 0x00190000e818783b */ /* 0x000e6e0000004200 */
[C---:B------:R-:W-:Y:S07]  /*4260*/  HMMA.16816.F32.BF16 R100, R4.reuse, R38, R100 ;  /* 0x000000260464723c */ /* 0x040fee0000041864 */
[--C-:B------:R-:W-:Y:S01]  /*4270*/  FFMA.FTZ R39, R157, c[0x0][0x2d0], -R64.reuse ;  /* 0x0000b4009d277a23 */ /* 0x100fe20000010840 */
[----:B------:R-:W-:Y:S01]  /*4280*/  HMMA.16816.F32.BF16 R104, R4, R28, R104 ;  /* 0x0000001c0468723c */ /* 0x000fe20000041868 */
[----:B------:R-:W-:-:S02]  /*4290*/  FFMA.FTZ R38, R195, c[0x0][0x2d0], -R64 ;  /* 0x0000b400c3267a23 */ /* 0x000fc40000010840 */
[----:B------:R-:W-:Y:S02]  /*42a0*/  FFMA.FTZ R157, R194, c[0x0][0x2d0], -R64 ;  /* 0x0000b400c29d7a23 */ /* 0x000fe40000010840 */
[----:B------:R-:W-:Y:S03]  /*42b0*/  MUFU.EX2 R39, R39 ;  /* 0x0000002700277308 */ /* 0x000fe60000000800 */
[----:B------:R-:W-:Y:S01]  /*42c0*/  HMMA.16816.F32.BF16 R108, R4, R30, R108 ;  /* 0x0000001e046c723c */ /* 0x000fe2000004186c */
[----:B------:R-:W-:Y:S04]  /*42d0*/  LDSM.16.MT88.4 R28, [R229+0x5900] ;  /* 0x00590000e51c783b */ /* 0x000fe80000004200 */
[----:B------:R-:W1:Y:S02]  /*42e0*/  MUFU.EX2 R38, R38 ;  /* 0x0000002600267308 */ /* 0x000e640000000800 */
[----:B------:R-:W-:Y:S01]  /*42f0*/  F2FP.BF16.PACK_AB R4, R135, R134 ;  /* 0x000000868704723e */ /* 0x000fe200000010ff */
[----:B------:R-:W-:Y:S01]  /*4300*/  FADD.FTZ R134, R134, R40 ;  /* 0x0000002886867221 */ /* 0x000fe20000010000 */
[----:B------:R-:W-:-:S02]  /*4310*/  F2FP.BF16.PACK_AB R6, R144, R145 ;  /* 0x000000919006723e */ /* 0x000fc400000010ff */
[C---:B---3--:R-:W-:Y:S01]  /*4320*/  F2FP.BF16.PACK_AB R5, R148.reuse, R147 ;  /* 0x000000939405723e */ /* 0x048fe200000010ff */
[----:B------:R-:W-:Y:S01]  /*4330*/  FADD.FTZ R134, R135, R134 ;  /* 0x0000008687867221 */ /* 0x000fe20000010000 */
[----:B--2---:R-:W-:Y:S01]  /*4340*/  F2FP.BF16.PACK_AB R7, R37, R36 ;  /* 0x000000242507723e */ /* 0x004fe200000010ff */
[----:B------:R-:W2:Y:S01]  /*4350*/  MUFU.EX2 R157, R157 ;  /* 0x0000009d009d7308 */ /* 0x000ea20000000800 */
[----:B------:R-:W-:Y:S02]  /*4360*/  FADD.FTZ R148, R148, R0 ;  /* 0x0000000094947221 */ /* 0x000fe40000010000 */
[----:B------:R-:W-:Y:S02]  /*4370*/  FADD.FTZ R145, R145, R134 ;  /* 0x0000008691917221 */ /* 0x000fe40000010000 */
[----:B------:R-:W-:Y:S01]  /*4380*/  FADD.FTZ R148, R36, R148 ;  /* 0x0000009424947221 */ /* 0x000fe20000010000 */
[----:B----4-:R-:W-:Y:S01]  /*4390*/  HMMA.16816.F32.BF16 R76, R4, R16, R76 ;  /* 0x00000010044c723c */ /* 0x010fe2000004184c */
[----:B------:R-:W-:-:S02]  /*43a0*/  FADD.FTZ R145, R144, R145 ;  /* 0x0000009190917221 */ /* 0x000fc40000010000 */
[----:B------:R-:W-:-:S05]  /*43b0*/  FADD.FTZ R148, R37, R148 ;  /* 0x0000009425947221 */ /* 0x000fca0000010000 */
[C---:B------:R-:W-:Y:S01]  /*43c0*/  HMMA.16816.F32.BF16 R80, R4.reuse, R18, R80 ;  /* 0x000000120450723c */ /* 0x040fe20000041850 */
[----:B------:R-:W3:Y:S07]  /*43d0*/  LDSM.16.MT88.4 R16, [R230+0x5900] ;  /* 0x00590000e610783b */ /* 0x000eee0000004200 */
[C---:B-1----:R-:W-:Y:S08]  /*43e0*/  HMMA.16816.F32.BF16 R84, R4.reuse, R12, R84 ;  /* 0x0000000c0454723c */ /* 0x042ff00000041854 */
[C---:B------:R-:W-:Y:S01]  /*43f0*/  HMMA.16816.F32.BF16 R88, R4.reuse, R14, R88 ;  /* 0x0000000e0458723c */ /* 0x040fe20000041858 */
[----:B------:R-:W1:Y:S07]  /*4400*/  LDSM.16.MT88.4 R12, [R228+0x5900] ;  /* 0x00590000e40c783b */ /* 0x000e6e0000004200 */
[C---:B-----5:R-:W-:Y:S08]  /*4410*/  HMMA.16816.F32.BF16 R92, R4.reuse, R8, R92 ;  /* 0x00000008045c723c */ /* 0x060ff0000004185c */
[C---:B------:R-:W-:Y:S01]  /*4420*/  HMMA.16816.F32.BF16 R96, R4.reuse, R10, R96 ;  /* 0x0000000a0460723c */ /* 0x040fe20000041860 */
[----:B------:R-:W4:Y:S07]  /*4430*/  LDSM.16.MT88.4 R8, [R230+0x2100] ;  /* 0x00210000e608783b */ /* 0x000f2e0000004200 */
[C---:B------:R-:W-:Y:S08]  /*4440*/  HMMA.16816.F32.BF16 R68, R4.reuse, R20, R68 ;  /* 0x000000140444723c */ /* 0x040ff00000041844 */
[C---:B------:R-:W-:Y:S01]  /*4450*/  HMMA.16816.F32.BF16 R72, R4.reuse, R22, R72 ;  /* 0x000000160448723c */ /* 0x040fe20000041848 */
[----:B------:R-:W5:Y:S07]  /*4460*/  LDSM.16.MT88.4 R20, [R229+0x2100] ;  /* 0x00210000e514783b */ /* 0x000f6e0000004200 */
[C---:B------:R-:W-:Y:S08]  /*4470*/  HMMA.16816.F32.BF16 R128, R4.reuse, R24, R128 ;  /* 0x000000180480723c */ /* 0x040ff00000041880 */
[C---:B------:R-:W-:Y:S01]  /*4480*/  HMMA.16816.F32.BF16 R124, R4.reuse, R26, R124 ;  /* 0x0000001a047c723c */ /* 0x040fe2000004187c */
[----:B------:R-:W-:Y:S07]  /*4490*/  LDSM.16.MT88.4 R24, [R232+0x2100] ;  /* 0x00210000e818783b */ /* 0x000fee0000004200 */
[C---:B---3--:R-:W-:Y:S08]  /*44a0*/  HMMA.16816.F32.BF16 R120, R4.reuse, R16, R120 ;  /* 0x000000100478723c */ /* 0x048ff00000041878 */
[C---:B------:R-:W-:Y:S01]  /*44b0*/  HMMA.16816.F32.BF16 R100, R4.reuse, R18, R100 ;  /* 0x000000120464723c */ /* 0x040fe20000041864 */
[----:B------:R-:W3:Y:S07]  /*44c0*/  LDSM.16.MT88.4 R16, [R228+0x2100] ;  /* 0x00210000e410783b */ /* 0x000eee0000004200 */
        /* <DEDUP_REMOVED lines=8> */
[----:B--2---:R-:W-:-:S02]  /*4550*/  F2FP.BF16.PACK_AB R6, R156, R157 ;  /* 0x0000009d9c06723e */ /* 0x004fc400000010ff */
[----:B------:R-:W-:Y:S01]  /*4560*/  F2FP.BF16.PACK_AB R5, R159, R158 ;  /* 0x0000009e9f05723e */ /* 0x000fe200000010ff */
[----:B------:R-:W-:Y:S01]  /*4570*/  FADD.FTZ R158, R158, R148 ;  /* 0x000000949e9e7221 */ /* 0x000fe20000010000 */
[----:B------:R-:W-:Y:S01]  /*4580*/  F2FP.BF16.PACK_AB R7, R162, R161 ;  /* 0x000000a1a207723e */ /* 0x000fe200000010ff */
[----:B------:R-:W-:Y:S02]  /*4590*/  FADD.FTZ R38, R39, R38 ;  /* 0x0000002627267221 */ /* 0x000fe40000010000 */
[----:B------:R-:W-:Y:S02]  /*45a0*/  FADD.FTZ R158, R159, R158 ;  /* 0x0000009e9f9e7221 */ /* 0x000fe40000010000 */
[----:B------:R-:W-:Y:S02]  /*45b0*/  FADD.FTZ R157, R157, R38 ;  /* 0x000000269d9d7221 */ /* 0x000fe40000010000 */
[----:B----4-:R-:W-:Y:S01]  /*45c0*/  HMMA.16816.F32.BF16 R68, R4, R8, R68 ;  /* 0x000000080444723c */ /* 0x010fe20000041844 */
[----:B------:R-:W-:-:S02]  /*45d0*/  FADD.FTZ R161, R161, R158 ;  /* 0x0000009ea1a17221 */ /* 0x000fc40000010000 */
[----:B------:R-:W-:Y:S02]  /*45e0*/  FADD.FTZ R157, R156, R157 ;  /* 0x0000009d9c9d7221 */ /* 0x000fe40000010000 */
[----:B------:R-:W-:-:S03]  /*45f0*/  FADD.FTZ R161, R162, R161 ;  /* 0x000000a1a2a17221 */ /* 0x000fc60000010000 */
[C---:B------:R-:W-:Y:S01]  /*4600*/  HMMA.16816.F32.BF16 R72, R4.reuse, R10, R72 ;  /* 0x0000000a0448723c */ /* 0x040fe20000041848 */
[----:B------:R-:W2:Y:S07]  /*4610*/  LDSM.16.MT88.4 R8, [R230+0x6100] ;  /* 0x00610000e608783b */ /* 0x000eae0000004200 */
[C---:B-----5:R-:W-:Y:S08]  /*4620*/  HMMA.16816.F32.BF16 R76, R4.reuse, R20, R76 ;  /* 0x00000014044c723c */ /* 0x060ff0000004184c */
[C---:B------:R-:W-:Y:S01]  /*4630*/  HMMA.16816.F32.BF16 R80, R4.reuse, R22, R80 ;  /* 0x000000160450723c */ /* 0x040fe20000041850 */
[----:B------:R-:W4:Y:S07]  /*4640*/  LDSM.16.MT88.4 R20, [R228+0x6100] ;  /* 0x00610000e414783b */ /* 0x000f2e0000004200 */
        /* <DEDUP_REMOVED lines=39> */
[C---:B----4-:R-:W-:Y:S08]  /*48c0*/  HMMA.16816.F32.BF16 R92, R4.reuse, R20, R92 ;  /* 0x00000014045c723c */ /* 0x050ff0000004185c */
        /* <DEDUP_REMOVED lines=55> */
[C---:B---3--:R-:W-:Y:S05]  /*4c40*/  HMMA.16816.F32.BF16 R104, R4.reuse, R16, R104 ;  /* 0x000000100468723c */ /* 0x048fea0000041868 */
[----:B------:R-:W3:Y:S01]  /*4c50*/  MUFU.EX2 R29, R29 ;  /* 0x0000001d001d7308 */ /* 0x000ee20000000800 */
[----:B-1----:R-:W-:Y:S02]  /*4c60*/  FADD.FTZ R153, R26, R153 ;  /* 0x000000991a997221 */ /* 0x002fe40000010000 */
[----:B------:R-:W-:Y:S01]  /*4c70*/  HMMA.16816.F32.BF16 R108, R4, R18, R108 ;  /* 0x00000012046c723c */ /* 0x000fe2000004186c */
[----:B------:R-:W1:Y:S01]  /*4c80*/  LDSM.16.MT88.4 R16, [R229+0x3900] ;  /* 0x00390000e510783b */ /* 0x000e620000004200 */
[----:B----4-:R-:W-:-:S06]  /*4c90*/  FADD.FTZ R149, R27, R149 ;  /* 0x000000951b957221 */ /* 0x010fcc0000010000 */
[----:B------:R-:W-:Y:S01]  /*4ca0*/  HMMA.16816.F32.BF16 R116, R4, R12, R116 ;  /* 0x0000000c0474723c */ /* 0x000fe20000041874 */
[----:B------:R-:W-:-:S04]  /*4cb0*/  FADD.FTZ R149, R28, R149 ;  /* 0x000000951c957221 */ /* 0x000fc80000010000 */
[----:B---3--:R-:W-:-:S03]  /*4cc0*/  FADD.FTZ R149, R29, R149 ;  /* 0x000000951d957221 */ /* 0x008fc60000010000 */
[----:B------:R-:W-:Y:S01]  /*4cd0*/  HMMA.16816.F32.BF16 R112, R4, R14, R112 ;  /* 0x0000000e0470723c */ /* 0x000fe20000041870 */
[----:B------:R-:W3:Y:S06]  /*4ce0*/  LDSM.16.MT88.4 R12, [R228+0x3900] ;  /* 0x00390000e40c783b */ /* 0x000eec0000004200 */
[----:B------:R-:W-:Y:S02]  /*4cf0*/  F2FP.BF16.PACK_AB R4, R25, R24 ;  /* 0x000000181904723e */ /* 0x000fe400000010ff */
[C---:B------:R-:W-:Y:S01]  /*4d00*/  F2FP.BF16.PACK_AB R6, R251.reuse, R26 ;  /* 0x0000001afb06723e */ /* 0x040fe200000010ff */
[----:B------:R-:W-:Y:S01]  /*4d10*/  FADD.FTZ R251, R251, R153 ;  /* 0x00000099fbfb7221 */ /* 0x000fe20000010000 */
[----:B------:R-:W-:-:S02]  /*4d20*/  F2FP.BF16.PACK_AB R5, R28, R27 ;  /* 0x0000001b1c05723e */ /* 0x000fc400000010ff */
[C---:B------:R-:W-:Y:S01]  /*4d30*/  F2FP.BF16.PACK_AB R7, R250.reuse, R29 ;  /* 0x0000001dfa07723e */ /* 0x040fe200000010ff */
[----:B------:R-:W-:-:S06]  /*4d40*/  FADD.FTZ R250, R250, R149 ;  /* 0x00000095fafa7221 */ /* 0x000fcc0000010000 */
        /* <DEDUP_REMOVED lines=10> */
[C---:B--2---:R-:W-:Y:S08]  /*4df0*/  HMMA.16816.F32.BF16 R92, R4.reuse, R8, R92 ;  /* 0x00000008045c723c */ /* 0x044ff0000004185c */
[C---:B------:R-:W-:Y:S01]  /*4e00*/  HMMA.16816.F32.BF16 R96, R4.reuse, R10, R96 ;  /* 0x0000000a0460723c */ /* 0x040fe20000041860 */
[----:B------:R-:W2:Y:S07]  /*4e10*/  LDSM.16.MT88.4 R8, [R228+0x7900] ;  /* 0x00790000e408783b */ /* 0x000eae0000004200 */
[C---:B------:R-:W-:Y:S08]  /*4e20*/  HMMA.16816.F32.BF16 R124, R4.reuse, R22, R124 ;  /* 0x00000016047c723c */ /* 0x040ff0000004187c */
[C---:B-1----:R-:W-:Y:S08]  /*4e30*/  HMMA.16816.F32.BF16 R120, R4.reuse, R16, R120 ;  /* 0x000000100478723c */ /* 0x042ff00000041878 */
[C---:B------:R-:W-:Y:S08]  /*4e40*/  HMMA.16816.F32.BF16 R100, R4.reuse, R18, R100 ;  /* 0x000000120464723c */ /* 0x040ff00000041864 */
[C---:B---3--:R-:W-:Y:S08]  /*4e50*/  HMMA.16816.F32.BF16 R104, R4.reuse, R12, R104 ;  /* 0x0000000c0468723c */ /* 0x048ff00000041868 */
[C---:B------:R-:W-:Y:S08]  /*4e60*/  HMMA.16816.F32.BF16 R108, R4.reuse, R14, R108 ;  /* 0x0000000e046c723c */ /* 0x040ff0000004186c */
[C---:B--2---:R-:W-:Y:S08]  /*4e70*/  HMMA.16816.F32.BF16 R116, R4.reuse, R8, R116 ;  /* 0x000000080474723c */ /* 0x044ff00000041874 */
[----:B------:R-:W-:Y:S01]  /*4e80*/  HMMA.16816.F32.BF16 R112, R4, R10, R112 ;  /* 0x0000000a0470723c */ /* 0x000fe20000041870 */
[----:B------:R-:W-:Y:S07]  /*4e90*/  @P1 BRA `(.L_x_2167) ;  /* 0x0000380000001947 */ /* 0x000fee0003800000 */
[----:B------:R-:W-:Y:S01]  /*4ea0*/  SHF.R.S32.HI R247, RZ, 0x1f, R241 ;  /* 0x0000001ffff77819 */ /* 0x000fe200000114f1 */
[----:B------:R-:W-:Y:S01]  /*4eb0*/  IMAD.MOV.U32 R0, RZ, RZ, R3 ;  /* 0x000000ffff007224 */ /* 0x000fe200078e0003 */
[----:B------:R-:W-:Y:S01]  /*4ec0*/  UIADD3 UR8, UR8, -0x2, URZ ;  /* 0xfffffffe08087890 */ /* 0x000fe2000fffe03f */
[----:B------:R-:W-:Y:S01]  /*4ed0*/  IMAD.MOV.U32 R2, RZ, RZ, R132 ;  /* 0x000000ffff027224 */ /* 0x000fe200078e0084 */
[----:B------:R-:W-:Y:S01]  /*4ee0*/  LEA.HI R247, R247, R241, RZ, 0x3 ;  /* 0x000000f1f7f77211 */ /* 0x000fe200078f18ff */
[----:B------:R-:W-:-:S03]  /*4ef0*/  IMAD.WIDE R248, R32, 0x2, RZ ;  /* 0x0000000220f87825 */ /* 0x000fc600078e02ff */
[----:B------:R-:W-:-:S04]  /*4f00*/  LOP3.LUT R247, R247, 0xfffffff8, RZ, 0xc0, !PT ;  /* 0xfffffff8f7f77812 */ /* 0x000fc800078ec0ff */
[----:B------:R-:W-:-:S04]  /*4f10*/  SHF.R.S32.HI R246, RZ, 0x1f, R247 ;  /* 0x0000001ffff67819 */ /* 0x000fc800000114f7 */
[C---:B------:R-:W-:Y:S01]  /*4f20*/  SHF.L.U64.HI R246, R247.reuse, 0x1, R246 ;  /* 0x00000001f7f67819 */ /* 0x040fe200000102f6 */
[----:B------:R-:W-:Y:S02]  /*4f30*/  IMAD.SHL.U32 R247, R247, 0x2, RZ ;  /* 0x00000002f7f77824 */ /* 0x000fe400078e00ff */
[----:B------:R-:W-:Y:S01]  /*4f40*/  SEL R244, RZ, 0x10, P0 ;  /* 0x00000010fff47807 */ /* 0x000fe20000000000 */
[----:B------:R-:W-:Y:S01]  /*4f50*/  IMAD.SHL.U32 R245, R238, 0x2, RZ ;  /* 0x00000002eef57824 */ /* 0x000fe200078e00ff */
[----:B------:R-:W-:Y:S02]  /*4f60*/  SEL R243, RZ, 0x10, P3 ;  /* 0x00000010fff37807 */ /* 0x000fe40001800000 */
[C---:B------:R-:W-:Y:S02]  /*4f70*/  ISETP.NE.U32.AND P5, PT, R244.reuse, RZ, PT ;  /* 0x000000fff400720c */ /* 0x040fe40003fa5070 */
[C---:B------:R-:W-:Y:S02]  /*4f80*/  ISETP.NE.U32.AND P4, PT, R243.reuse, RZ, PT ;  /* 0x000000fff300720c */ /* 0x040fe40003f85070 */
[----:B------:R-:W-:Y:S02]  /*4f90*/  IADD3 R244, -R244, 0x10, RZ ;  /* 0x00000010f4f47810 */ /* 0x000fe40007ffe1ff */
[----:B------:R-:W-:-:S02]  /*4fa0*/  IADD3 R243, -R243, 0x10, RZ ;  /* 0x00000010f3f37810 */ /* 0x000fc40007ffe1ff */
[----:B------:R-:W-:Y:S02]  /*4fb0*/  LOP3.LUT R244, R244, 0xf, RZ, 0xc0, !PT ;  /* 0x0000000ff4f47812 */ /* 0x000fe400078ec0ff */
[----:B------:R-:W-:Y:S01]  /*4fc0*/  LOP3.LUT R243, R243, 0xf, RZ, 0xc0, !PT ;  /* 0x0000000ff3f37812 */ /* 0x000fe200078ec0ff */
[----:B------:R-:W-:Y:S05]  /*4fd0*/  BRA `(.L_x_2168) ;  /* 0x000003e000007947 */ /* 0x000fea0003800000 */
.L_x_2170:
[----:B------:R-:W-:Y:S01]  /*4fe0*/  ULEA UR5, UR8, UR11, 0x7 ;  /* 0x0000000b08057291 */ /* 0x000fe2000f8e383f */
[----:B------:R-:W-:Y:S01]  /*4ff0*/  PLOP3.LUT P2, PT, PT, PT, UP1, 0x80, 0x0 ;  /* 0x000000000000781c */ /* 0x000fe20003f4f018 */
[----:B------:R-:W-:Y:S01]  /*5000*/  IMAD.MOV.U32 R235, RZ, RZ, RZ ;  /* 0x000000ffffeb7224 */ /* 0x000fe200078e00ff */
[----:B------:R-:W-:Y:S03]  /*5010*/  PLOP3.LUT P1, PT, PT, PT, UP1, 0x80, 0x0 ;  /* 0x000000000000781c */ /* 0x000fe60003f2f018 */
        /* <DEDUP_REMOVED lines=12> */
[----:B------:R1:W2:Y:S04]  /*50e0*/  @!P6 LDG.E R235, [R134.64] ;  /* 0x0000000e86ebe981 */ /* 0x0002a8000c1e1900 */
[----:B------:R-:W-:Y:S04]  /*50f0*/  IMAD R3, R3, c[0x0][0x1e0], RZ ;  /* 0x0000780003037a24 */ /* 0x000fe800078e02ff */
[C---:B------:R-:W-:Y:S02]  /*5100*/  IMAD R3, R236.reuse, c[0x0][0x1e4], R3 ;  /* 0x00007900ec037a24 */ /* 0x040fe400078e0203 */
[----:B-1----:R-:W-:Y:S04]  /*5110*/  IMAD.WIDE.U32 R134, R236, c[0x0][0x1e0], RZ ;  /* 0x00007800ec867a25 */ /* 0x002fe800078e00ff */
        /* <DEDUP_REMOVED lines=13> */
[----:B------:R-:W5:Y:S04]  /*51f0*/  SHFL.IDX PT, R133, R132, 0x2, 0x181f ;  /* 0x00581f0084857f89 */ /* 0x000f6800000e0000 */
[----:B------:R-:W5:Y:S04]  /*5200*/  SHFL.IDX PT, R134, R3, 0x2, 0x181f ;  /* 0x00581f0003867f89 */ /* 0x000f6800000e0000 */
[----:B------:R-:W5:Y:S01]  /*5210*/  SHFL.IDX PT, R132, R132, 0x3, 0x181f ;  /* 0x00781f0084847f89 */ /* 0x000f6200000e0000 */
[C---:B-1----:R-:W-:Y:S02]  /*5220*/  IADD3 R148, P2, R248.reuse, R145, RZ ;  /* 0x00000091f8947210 */ /* 0x042fe40007f5e0ff */
[----:B------:R-:W-:Y:S01]  /*5230*/  IADD3 R152, P1, R145, R247, RZ ;  /* 0x000000f791987210 */ /* 0x000fe20007f3e0ff */
[----:B------:R-:W1:Y:S02]  /*5240*/  SHFL.IDX PT, R3, R3, 0x3, 0x181f ;  /* 0x00781f0003037f89 */ /* 0x000e6400000e0000 */
[----:B--2---:R-:W-:Y:S01]  /*5250*/  IMAD.X R149, R249, 0x1, R146, P2 ;  /* 0x00000001f9957824 */ /* 0x004fe200010e0692 */
[----:B---3--:R-:W-:Y:S01]  /*5260*/  IADD3 R150, P2, R248, R135, RZ ;  /* 0x00000087f8967210 */ /* 0x008fe20007f5e0ff */
[----:B------:R-:W-:Y:S01]  /*5270*/  IMAD.X R153, R146, 0x1, R246, P1 ;  /* 0x0000000192997824 */ /* 0x000fe200008e06f6 */
[-C--:B------:R-:W-:Y:S02]  /*5280*/  IADD3 R146, P1, R135, R247.reuse, RZ ;  /* 0x000000f787927210 */ /* 0x080fe40007f3e0ff */
[----:B------:R2:W-:Y:S01]  /*5290*/  LDGSTS.E.BYPASS.LTC128B.128 [R245+0x8100], [R148.64], !P0 ;  /* 0x0810000094f57fae */ /* 0x0005e2000c101d4e */
[----:B----4-:R-:W-:Y:S03]  /*52a0*/  IMAD.X R151, R249, 0x1, R144, P2 ;  /* 0x00000001f9977824 */ /* 0x010fe600010e0690 */
[----:B------:R3:W-:Y:S01]  /*52b0*/  LDGSTS.E.BYPASS.LTC128B.128 [R245+0xc100], [R152.64], !P3 ;  /* 0x0c10000098f57fae */ /* 0x0007e2000d901d4e */
[--C-:B------:R-:W-:Y:S01]  /*52c0*/  IMAD.X R147, R144, 0x1, R246.reuse, P1 ;  /* 0x0000000190937824 */ /* 0x100fe200008e06f6 */
[----:B-----5:R-:W-:Y:S02]  /*52d0*/  IADD3 R144, P1, R133, R247, RZ ;  /* 0x000000f785907210 */ /* 0x020fe40007f3e0ff */
[----:B------:R4:W-:Y:S03]  /*52e0*/  LDGSTS.E.BYPASS.LTC128B.128 [R245+0x9100], [R150.64], !P0 ;  /* 0x0910000096f57fae */ /* 0x0009e6000c101d4e */
[----:B------:R-:W-:Y:S01]  /*52f0*/  IMAD.X R145, R134, 0x1, R246, P1 ;  /* 0x0000000186917824 */ /* 0x000fe200008e06f6 */
[----:B------:R3:W-:Y:S01]  /*5300*/  LDGSTS.E.BYPASS.LTC128B.128 [R245+0xd100], [R146.64], !P3 ;  /* 0x0d10000092f57fae */ /* 0x0007e2000d901d4e */
[C---:B--2---:R-:W-:Y:S05]  /*5310*/  IADD3 R148, P2, R248.reuse, R133, RZ ;  /* 0x00000085f8947210 */ /* 0x044fea0007f5e0ff */
[C---:B------:R-:W-:Y:S01]  /*5320*/  IMAD.X R149, R249.reuse, 0x1, R134, P2 ;  /* 0x00000001f9957824 */ /* 0x040fe200010e0686 */
[----:B----4-:R-:W-:Y:S04]  /*5330*/  IADD3 R150, P2, R248, R132, RZ ;  /* 0x00000084f8967210 */ /* 0x010fe80007f5e0ff */
[----:B------:R3:W-:Y:S01]  /*5340*/  LDGSTS.E.BYPASS.LTC128B.128 [R245+0xa100], [R148.64], !P0 ;  /* 0x0a10000094f57fae */ /* 0x0007e2000c101d4e */
[----:B------:R-:W-:Y:S01]  /*5350*/  IADD3 R132, P1, R132, R247, RZ ;  /* 0x000000f784847210 */ /* 0x000fe20007f3e0ff */
[----:B-1----:R-:W-:Y:S02]  /*5360*/  IMAD.X R151, R249, 0x1, R3, P2 ;  /* 0x00000001f9977824 */ /* 0x002fe400010e0603 */
[----:B------:R3:W-:Y:S02]  /*5370*/  LDGSTS.E.BYPASS.LTC128B.128 [R245+0xe100], [R144.64], !P3 ;  /* 0x0e10000090f57fae */ /* 0x0007e4000d901d4e */
[----:B------:R-:W-:Y:S02]  /*5380*/  IMAD.X R133, R3, 0x1, R246, P1 ;  /* 0x0000000103857824 */ /* 0x000fe400008e06f6 */
[----:B------:R3:W-:Y:S04]  /*5390*/  LDGSTS.E.BYPASS.LTC128B.128 [R245+0xb100], [R150.64], !P0 ;  /* 0x0b10000096f57fae */ /* 0x0007e8000c101d4e */
[----:B------:R3:W-:Y:S01]  /*53a0*/  LDGSTS.E.BYPASS.LTC128B.128 [R245+0xf100], [R132.64], !P3 ;  /* 0x0f10000084f57fae */ /* 0x0007e2000d901d4e */
[----:B------:R-:W-:-:S05]  /*53b0*/  BRA `(.L_x_2169) ;  /* 0x00000f8000007947 */ /* 0x000fca0003800000 */
.L_x_2168:
[----:B------:R-:W-:Y:S04]  /*53c0*/  DEPBAR.LE SB0, 0x0 ;  /* 0x000080000000791a */ /* 0x000fe80000000000 */
[----:B------:R-:W-:Y:S01]  /*53d0*/  BAR.SYNC.DEFER_BLOCKING 0x0 ;  /* 0x0000000000007b1d */ /* 0x000fe20000010000 */
[C---:B------:R-:W-:Y:S01]  /*53e0*/  IMAD.WIDE.U32 R60, R236.reuse, c[0x0][0x208], RZ ;  /* 0x00008200ec3c7a25 */ /* 0x040fe200078e00ff */
[----:B------:R-:W-:Y:S01]  /*53f0*/  SHF.R.S32.HI R3, RZ, 0x1f, R236 ;  /* 0x0000001fff037819 */ /* 0x000fe200000114ec */
[----:B------:R-:W-:Y:S04]  /*5400*/  UISETP.GE.AND UP0, UPT, UR8, 0x1, UPT ;  /* 0x000000010800788c */ /* 0x000fe8000bf06270 */
[----:B------:R-:W-:Y:S04]  /*5410*/  IMAD R3, R3, c[0x0][0x208], RZ ;  /* 0x0000820003037a24 */ /* 0x000fe800078e02ff */
[----:B------:R-:W-:Y:S04]  /*5420*/  IMAD R3, R236, c[0x0][0x20c], R3 ;  /* 0x00008300ec037a24 */ /* 0x000fe800078e0203 */
[----:B------:R-:W-:Y:S01]  /*5430*/  IMAD.IADD R61, R61, 0x1, R3 ;  /* 0x000000013d3d7824 */ /* 0x000fe200078e0203 */
[----:B------:R-:W-:Y:S03]  /*5440*/  SHF.R.S32.HI R3, RZ, 0x1f, R235 ;  /* 0x0000001fff037819 */ /* 0x000fe600000114eb */
[----:B------:R-:W-:Y:S04]  /*5450*/  IMAD.WIDE.U32 R60, R235, c[0x0][0x218], R60 ;  /* 0x00008600eb3c7a25 */ /* 0x000fe800078e003c */
[----:B------:R-:W-:Y:S01]  /*5460*/  IMAD R3, R3, c[0x0][0x218], RZ ;  /* 0x0000860003037a24 */ /* 0x000fe200078e02ff */
[----:B------:R-:W1:Y:S01]  /*5470*/  LDSM.16.M88.4 R8, [R234+0x8100] ;  /* 0x00810000ea08783b */ /* 0x000e620000000200 */
[----:B------:R-:W-:Y:S02]  /*5480*/  IADD3 R156, P1, R60, UR20, RZ ;  /* 0x000000143c9c7c10 */ /* 0x000fe4000ff3e0ff */
[----:B------:R-:W-:Y:S02]  /*5490*/  IMAD R3, R235, c[0x0][0x21c], R3 ;  /* 0x00008700eb037a24 */ /* 0x000fe400078e0203 */
[----:B------:R-:W2:Y:S03]  /*54a0*/  LDSM.16.M88.4 R16, [R234+0x8900] ;  /* 0x00890000ea10783b */ /* 0x000ea60000000200 */
[----:B------:R-:W-:Y:S02]  /*54b0*/  IADD3.X R3, R61, UR4, R3, P1, !PT ;  /* 0x000000043d037c10 */ /* 0x000fe40008ffe403 */
[----:B------:R-:W3:Y:S01]  /*54c0*/  LDSM.16.M88.4 R24, [R234+0x9100] ;  /* 0x00910000ea18783b */ /* 0x000ee20000000200 */
[C---:B------:R-:W-:Y:S04]  /*54d0*/  LEA R194, P1, R156.reuse, c[0x0][0x1f8], 0x1 ;  /* 0x00007e009cc27a11 */ /* 0x040fe800078208ff */
[----:B------:R-:W-:Y:S01]  /*54e0*/  LDSM.16.M88.4 R32, [R234+0x9900] ;  /* 0x00990000ea20783b */ /* 0x000fe20000000200 */
[----:B------:R-:W-:Y:S04]  /*54f0*/  LEA.HI.X R156, R156, c[0x0][0x1fc], R3, 0x1, P1 ;  /* 0x00007f009c9c7a11 */ /* 0x000fe800008f0c03 */
[----:B------:R-:W-:Y:S05]  /*5500*/  LDSM.16.M88.4 R40, [R234+0xa100] ;  /* 0x00a10000ea28783b */ /* 0x000fea0000000200 */
[----:B------:R-:W-:Y:S05]  /*5510*/  LDSM.16.M88.4 R48, [R234+0xa900] ;  /* 0x00a90000ea30783b */ /* 0x000fea0000000200 */
[----:B------:R-:W-:Y:S05]  /*5520*/  LDSM.16.M88.4 R56, [R234+0xb100] ;  /* 0x00b10000ea38783b */ /* 0x000fea0000000200 */
[----:B------:R-:W-:Y:S01]  /*5530*/  LDSM.16.M88.4 R64, [R234+0xb900] ;  /* 0x00b90000ea40783b */ /* 0x000fe20000000200 */
[C---:B-1----:R-:W-:Y:S04]  /*5540*/  HMMA.16816.F32.BF16 R4, R136.reuse, R8, RZ ;  /* 0x000000088804723c */ /* 0x042fe800000418ff */
[----:B------:R-:W-:Y:S05]  /*5550*/  LDSM.16.M88.4 R132, [R233] ;  /* 0x00000000e984783b */ /* 0x000fea0000000200 */
[----:B------:R-:W-:Y:S01]  /*5560*/  LDSM.16.M88.4 R144, [R227] ;  /* 0x00000000e390783b */ /* 0x000fe20000000200 */
[C---:B------:R-:W-:Y:S04]  /*5570*/  HMMA.16816.F32.BF16 R8, R136.reuse, R10, RZ ;  /* 0x0000000a8808723c */ /* 0x040fe800000418ff */
[----:B------:R-:W-:Y:S04]  /*5580*/  LDSM.16.M88.4 R148, [R226] ;  /* 0x00000000e294783b */ /* 0x000fe80000000200 */
[C---:B--2---:R-:W-:Y:S01]  /*5590*/  HMMA.16816.F32.BF16 R12, R136.reuse, R16, RZ ;  /* 0x00000010880c723c */ /* 0x044fe200000418ff */
[----:B------:R-:W-:Y:S05]  /*55a0*/  LDSM.16.M88.4 R152, [R224] ;  /* 0x00000000e098783b */ /* 0x000fea0000000200 */
[----:B------:R-:W1:Y:S02]  /*55b0*/  SHFL.IDX PT, R160, R194, RZ, 0x181f ;  /* 0x00181fffc2a07589 */ /* 0x000e6400000e0000 */
[C---:B------:R-:W-:Y:S03]  /*55c0*/  HMMA.16816.F32.BF16 R16, R136.reuse, R18, RZ ;  /* 0x000000128810723c */ /* 0x040fe600000418ff */
[----:B------:R-:W2:Y:S05]  /*55d0*/  SHFL.IDX PT, R164, R156, RZ, 0x181f ;  /* 0x00181fff9ca47589 */ /* 0x000eaa00000e0000 */
[C---:B---3--:R-:W-:Y:S01]  /*55e0*/  HMMA.16816.F32.BF16 R20, R136.reuse, R24, RZ ;  /* 0x000000188814723c */ /* 0x048fe200000418ff */
[----:B------:R-:W-:Y:S05]  /*55f0*/  SHFL.IDX PT, R193, R156, 0x1, 0x181f ;  /* 0x00381f009cc17f89 */ /* 0x000fea00000e0000 */
[----:B------:R-:W-:Y:S02]  /*5600*/  SHFL.IDX PT, R195, R156, 0x2, 0x181f ;  /* 0x00581f009cc37f89 */ /* 0x000fe400000e0000 */
[C---:B------:R-:W-:Y:S03]  /*5610*/  HMMA.16816.F32.BF16 R24, R136.reuse, R26, RZ ;  /* 0x0000001a8818723c */ /* 0x040fe600000418ff */
[----:B------:R-:W3:Y:S01]  /*5620*/  SHFL.IDX PT, R3, R194, 0x1, 0x181f ;  /* 0x00381f00c2037f89 */ /* 0x000ee200000e0000 */
[----:B-1----:R-:W-:Y:S04]  /*5630*/  IADD3 R204, P2, R248, R160, RZ ;  /* 0x000000a0f8cc7210 */ /* 0x002fe80007f5e0ff */
[C---:B------:R-:W-:Y:S01]  /*5640*/  HMMA.16816.F32.BF16 R28, R136.reuse, R32, RZ ;  /* 0x00000020881c723c */ /* 0x040fe200000418ff */
[----:B------:R-:W-:Y:S01]  /*5650*/  IADD3 R200, P1, R160, R247, RZ ;  /* 0x000000f7a0c87210 */ /* 0x000fe20007f3e0ff */
[----:B------:R-:W1:Y:S02]  /*5660*/  SHFL.IDX PT, R192, R194, 0x2, 0x181f ;  /* 0x00581f00c2c07f89 */ /* 0x000e6400000e0000 */
[----:B--2---:R-:W-:Y:S02]  /*5670*/  IMAD.X R205, R249, 0x1, R164, P2 ;  /* 0x00000001f9cd7824 */ /* 0x004fe400010e06a4 */
[--C-:B------:R-:W-:Y:S01]  /*5680*/  IMAD.X R201, R164, 0x1, R246.reuse, P1 ;  /* 0x00000001a4c97824 */ /* 0x100fe200008e06f6 */
[----:B------:R-:W-:Y:S01]  /*5690*/  LDSM.16.M88.4 R160, [R222] ;  /* 0x00000000dea0783b */ /* 0x000fe20000000200 */
[C---:B------:R-:W-:Y:S04]  /*56a0*/  HMMA.16816.F32.BF16 R32, R136.reuse, R34, RZ ;  /* 0x000000228820723c */ /* 0x040fe800000418ff */
[----:B------:R-:W-:Y:S04]  /*56b0*/  LDSM.16.M88.4 R164, [R221] ;  /* 0x00000000dda4783b */ /* 0x000fe80000000200 */
[C---:B------:R-:W-:Y:S01]  /*56c0*/  HMMA.16816.F32.BF16 R36, R136.reuse, R40, RZ ;  /* 0x000000288824723c */ /* 0x040fe200000418ff */
[----:B------:R-:W2:Y:S03]  /*56d0*/  SHFL.IDX PT, R194, R194, 0x3, 0x181f ;  /* 0x00781f00c2c27f89 */ /* 0x000ea600000e0000 */
[C---:B---3--:R-:W-:Y:S02]  /*56e0*/  IADD3 R198, P2, R248.reuse, R3, RZ ;  /* 0x00000003f8c67210 */ /* 0x048fe40007f5e0ff */
[-C--:B------:R-:W-:Y:S02]  /*56f0*/  IADD3 R202, P1, R3, R247.reuse, RZ ;  /* 0x000000f703ca7210 */ /* 0x080fe40007f3e0ff */
[C---:B------:R-:W-:Y:S01]  /*5700*/  HMMA.16816.F32.BF16 R40, R136.reuse, R42, RZ ;  /* 0x0000002a8828723c */ /* 0x040fe200000418ff */
[----:B------:R-:W-:Y:S03]  /*5710*/  IMAD.X R199, R249, 0x1, R193, P2 ;  /* 0x00000001f9c77824 */ /* 0x000fe600010e06c1 */
[----:B-1----:R-:W-:Y:S01]  /*5720*/  IADD3 R196, P2, R248, R192, RZ ;  /* 0x000000c0f8c47210 */ /* 0x002fe20007f5e0ff */
[--C-:B------:R-:W-:Y:S01]  /*5730*/  IMAD.X R203, R193, 0x1, R246.reuse, P1 ;  /* 0x00000001c1cb7824 */ /* 0x100fe200008e06f6 */
[----:B------:R-:W-:Y:S02]  /*5740*/  IADD3 R192, P1, R192, R247, RZ ;  /* 0x000000f7c0c07210 */ /* 0x000fe40007f3e0ff */
[C---:B------:R-:W-:Y:S01]  /*5750*/  HMMA.16816.F32.BF16 R44, R136.reuse, R48, RZ ;  /* 0x00000030882c723c */ /* 0x040fe200000418ff */
[----:B------:R-:W-:Y:S03]  /*5760*/  IMAD.X R197, R249, 0x1, R195, P2 ;  /* 0x00000001f9c57824 */ /* 0x000fe600010e06c3 */
[----:B------:R-:W-:Y:S04]  /*5770*/  IMAD.X R193, R195, 0x1, R246, P1 ;  /* 0x00000001c3c17824 */ /* 0x000fe800008e06f6 */
[C---:B------:R-:W-:Y:S08]  /*5780*/  HMMA.16816.F32.BF16 R48, R136.reuse, R50, RZ ;  /* 0x000000328830723c */ /* 0x040ff000000418ff */
[C---:B------:R-:W-:Y:S08]  /*5790*/  HMMA.16816.F32.BF16 R52, R136.reuse, R56, RZ ;  /* 0x000000388834723c */ /* 0x040ff000000418ff */
[C---:B------:R-:W-:Y:S08]  /*57a0*/  HMMA.16816.F32.BF16 R56, R136.reuse, R58, RZ ;  /* 0x0000003a8838723c */ /* 0x040ff000000418ff */
[C---:B------:R-:W-:Y:S08]  /*57b0*/  HMMA.16816.F32.BF16 R60, R136.reuse, R64, RZ ;  /* 0x00000040883c723c */ /* 0x040ff000000418ff */
[----:B------:R-:W-:Y:S08]  /*57c0*/  HMMA.16816.F32.BF16 R64, R136, R66, RZ ;  /* 0x000000428840723c */ /* 0x000ff000000418ff */
[C---:B------:R-:W-:Y:S08]  /*57d0*/  HMMA.16816.F32.BF16 R4, R140.reuse, R132, R4 ;  /* 0x000000848c04723c */ /* 0x040ff00000041804 */
[C---:B------:R-:W-:Y:S01]  /*57e0*/  HMMA.16816.F32.BF16 R8, R140.reuse, R134, R8 ;  /* 0x000000868c08723c */ /* 0x040fe20000041808 */
[----:B------:R-:W-:Y:S07]  /*57f0*/  LDSM.16.M88.4 R132, [R225] ;  /* 0x00000000e184783b */ /* 0x000fee0000000200 */
[C---:B------:R-:W-:Y:S01]  /*5800*/  HMMA.16816.F32.BF16 R12, R140.reuse, R144, R12 ;  /* 0x000000908c0c723c */ /* 0x040fe2000004180c */
[----:B------:R-:W1:Y:S05]  /*5810*/  SHFL.IDX PT, R144, R156, 0x3, 0x181f ;  /* 0x00781f009c907f89 */ /* 0x000e6a00000e0000 */
[----:B------:R-:W3:Y:S02]  /*5820*/  LDSM.16.M88.4 R156, [R223] ;  /* 0x00000000df9c783b */ /* 0x000ee40000000200 */
[C---:B------:R-:W-:Y:S03]  /*5830*/  HMMA.16816.F32.BF16 R16, R140.reuse, R146, R16 ;  /* 0x000000928c10723c */ /* 0x040fe60000041810 */
[----:B------:R-:W-:Y:S01]  /*5840*/  @!PT LDS RZ, [RZ] ;  /* 0x00000000fffff984 */ /* 0x000fe20000000800 */
[----:B------:R-:W-:Y:S01]  /*5850*/  @!PT LDS RZ, [RZ] ;  /* 0x00000000fffff984 */ /* 0x000fe20000000800 */
[----:B------:R-:W-:Y:S01]  /*5860*/  @!PT LDS RZ, [RZ] ;  /* 0x00000000fffff984 */ /* 0x000fe20000000800 */
[----:B------:R4:W-:Y:S04]  /*5870*/  LDGSTS.E.BYPASS.LTC128B.128 [R245+0x100], [R204.64], !P0 ;  /* 0x00100000ccf57fae */ /* 0x0009e8000c101d4e */
[----:B--2---:R-:W-:Y:S01]  /*5880*/  IADD3 R146, P2, P1, R244, R194, R248 ;  /* 0x000000c2f4927210 */ /* 0x004fe2000795e0f8 */
[C---:B------:R-:W-:Y:S01]  /*5890*/  HMMA.16816.F32.BF16 R20, R140.reuse, R148, R20 ;  /* 0x000000948c14723c */ /* 0x040fe20000041814 */
[----:B------:R2:W-:Y:S05]  /*58a0*/  LDGSTS.E.BYPASS.LTC128B.128 [R245+0x4100], [R200.64], !P3 ;  /* 0x04100000c8f57fae */ /* 0x0005ea000d901d4e */
[----:B------:R5:W-:Y:S02]  /*58b0*/  LDGSTS.E.BYPASS.LTC128B.128 [R245+0x1100], [R198.64], !P0 ;  /* 0x01100000c6f57fae */ /* 0x000be4000c101d4e */
[C---:B------:R-:W-:Y:S03]  /*58c0*/  HMMA.16816.F32.BF16 R24, R140.reuse, R150, R24 ;  /* 0x000000968c18723c */ /* 0x040fe60000041818 */
[----:B------:R2:W-:Y:S01]  /*58d0*/  LDGSTS.E.BYPASS.LTC128B.128 [R245+0x5100], [R202.64], !P3 ;  /* 0x05100000caf57fae */ /* 0x0005e2000d901d4e */
[----:B-1----:R-:W-:Y:S02]  /*58e0*/  IADD3.X R147, RZ, R144, R249, P2, P1 ;  /* 0x00000090ff937210 */ /* 0x002fe400017e24f9 */
[----:B------:R-:W-:Y:S02]  /*58f0*/  IADD3 R194, P2, P1, R243, R194, R247 ;  /* 0x000000c2f3c27210 */ /* 0x000fe4000795e0f7 */
[----:B------:R5:W-:Y:S01]  /*5900*/  LDGSTS.E.BYPASS.LTC128B.128 [R245+0x2100], [R196.64], !P0 ;  /* 0x02100000c4f57fae */ /* 0x000be2000c101d4e */
[C---:B------:R-:W-:Y:S03]  /*5910*/  HMMA.16816.F32.BF16 R28, R140.reuse, R132, R28 ;  /* 0x000000848c1c723c */ /* 0x040fe6000004181c */
[----:B------:R-:W-:Y:S01]  /*5920*/  IADD3.X R195, RZ, R144, R246, P2, P1 ;  /* 0x00000090ffc37210 */ /* 0x000fe200017e24f6 */
[----:B------:R1:W-:Y:S01]  /*5930*/  LDGSTS.E.BYPASS.LTC128B.128 [R245+0x6100], [R192.64], !P3 ;  /* 0x06100000c0f57fae */ /* 0x0003e2000d901d4e */
[----:B------:R-:W-:Y:S03]  /*5940*/  PLOP3.LUT P1, PT, PT, PT, UP0, 0x80, 0x0 ;  /* 0x000000000000781c */ /* 0x000fe60003f2f008 */
[C---:B------:R-:W-:Y:S01]  /*5950*/  HMMA.16816.F32.BF16 R32, R140.reuse, R134, R32 ;  /* 0x000000868c20723c */ /* 0x040fe20000041820 */
[----:B------:R1:W-:Y:S05]  /*5960*/  LDGSTS.E.BYPASS.LTC128B.128.ZFILL [R245+0x3100], [R146.64], P5 ;  /* 0x0310000092f57fae */ /* 0x0003ea000a941d4e */
[----:B------:R1:W-:Y:S02]  /*5970*/  LDGSTS.E.BYPASS.LTC128B.128.ZFILL [R245+0x7100], [R194.64], P4 ;  /* 0x07100000c2f57fae */ /* 0x0003e4000a141d4e */
[C---:B------:R-:W-:Y:S03]  /*5980*/  HMMA.16816.F32.BF16 R36, R140.reuse, R152, R36 ;  /* 0x000000988c24723c */ /* 0x040fe60000041824 */
[----:B------:R-:W-:Y:S05]  /*5990*/  LDSM.16.M88.4 R132, [R231+0x8900] ;  /* 0x00890000e784783b */ /* 0x000fea0000000200 */
[C---:B------:R-:W-:Y:S01]  /*59a0*/  HMMA.16816.F32.BF16 R40, R140.reuse, R154, R40 ;  /* 0x0000009a8c28723c */ /* 0x040fe20000041828 */
[----:B------:R-:W0:Y:S05]  /*59b0*/  LDGDEPBAR ;  /* 0x00000000000079af */ /* 0x000e2a0000000000 */
[----:B------:R-:W-:Y:S02]  /*59c0*/  LDSM.16.M88.4 R148, [R231+0x9100] ;  /* 0x00910000e794783b */ /* 0x000fe40000000200 */
[C---:B---3--:R-:W-:Y:S03]  /*59d0*/  HMMA.16816.F32.BF16 R44, R140.reuse, R156, R44 ;  /* 0x0000009c8c2c723c */ /* 0x048fe6000004182c */
[----:B------:R-:W-:Y:S05]  /*59e0*/  LDSM.16.M88.4 R152, [R231+0x9900] ;  /* 0x00990000e798783b */ /* 0x000fea0000000200 */
[C---:B------:R-:W-:Y:S01]  /*59f0*/  HMMA.16816.F32.BF16 R48, R140.reuse, R158, R48 ;  /* 0x0000009e8c30723c */ /* 0x040fe20000041830 */
[----:B-1----:R-:W1:Y:S05]  /*5a00*/  LDSM.16.M88.4 R144, [R231+0x8100] ;  /* 0x00810000e790783b */ /* 0x002e6a0000000200 */
[----:B------:R-:W3:Y:S02]  /*5a10*/  LDSM.16.M88.4 R156, [R231+0xa100] ;  /* 0x00a10000e79c783b */ /* 0x000ee40000000200 */
[C---:B------:R-:W-:Y:S03]  /*5a20*/  HMMA.16816.F32.BF16 R52, R140.reuse, R160, R52 ;  /* 0x000000a08c34723c */ /* 0x040fe60000041834 */
[----:B------:R-:W-:Y:S05]  /*5a30*/  LDSM.16.M88.4 R192, [R220+0x5000] ;  /* 0x00500000dcc0783b */ /* 0x000fea0000000200 */
[C---:B------:R-:W-:Y:S01]  /*5a40*/  HMMA.16816.F32.BF16 R56, R140.reuse, R162, R56 ;  /* 0x000000a28c38723c */ /* 0x040fe20000041838 */
[----:B------:R-:W-:Y:S05]  /*5a50*/  LDSM.16.M88.4 R160, [R231+0xc900] ;  /* 0x00c90000e7a0783b */ /* 0x000fea0000000200 */
[----:B-----5:R-:W-:Y:S02]  /*5a60*/  LDSM.16.M88.4 R196, [R220+0x6000] ;  /* 0x00600000dcc4783b */ /* 0x020fe40000000200 */
[C---:B------:R-:W-:Y:S03]  /*5a70*/  HMMA.16816.F32.BF16 R60, R140.reuse, R164, R60 ;  /* 0x000000a48c3c723c */ /* 0x040fe6000004183c */
[----:B--2---:R-:W-:Y:S05]  /*5a80*/  LDSM.16.M88.4 R200, [R220+0x6800] ;  /* 0x00680000dcc8783b */ /* 0x004fea0000000200 */
[----:B------:R-:W-:Y:S01]  /*5a90*/  HMMA.16816.F32.BF16 R64, R140, R166, R64 ;  /* 0x000000a68c40723c */ /* 0x000fe20000041840 */
[----:B------:R-:W-:Y:S05]  /*5aa0*/  LDSM.16.M88.4 R164, [R231+0xd100] ;  /* 0x00d10000e7a4783b */ /* 0x000fea0000000200 */
[----:B----4-:R-:W-:Y:S02]  /*5ab0*/  LDSM.16.M88.4 R204, [R220+0x7000] ;  /* 0x00700000dccc783b */ /* 0x010fe40000000200 */
[C---:B-1----:R-:W-:Y:S03]  /*5ac0*/  HMMA.16816.F32.BF16 R4, R168.reuse, R144, R4 ;  /* 0x00000090a804723c */ /* 0x042fe60000041804 */
[----:B------:R-:W-:Y:S05]  /*5ad0*/  LDSM.16.M88.4 R208, [R220+0x7800] ;  /* 0x00780000dcd0783b */ /* 0x000fea0000000200 */
[C---:B------:R-:W-:Y:S01]  /*5ae0*/  HMMA.16816.F32.BF16 R8, R168.reuse, R146, R8 ;  /* 0x00000092a808723c */ /* 0x040fe20000041808 */
[----:B------:R-:W1:Y:S07]  /*5af0*/  LDSM.16.M88.4 R144, [R231+0xa900] ;  /* 0x00a90000e790783b */ /* 0x000e6e0000000200 */
[C---:B------:R-:W-:Y:S08]  /*5b00*/  HMMA.16816.F32.BF16 R12, R168.reuse, R132, R12 ;  /* 0x00000084a80c723c */ /* 0x040ff0000004180c */
[C---:B------:R-:W-:Y:S01]  /*5b10*/  HMMA.16816.F32.BF16 R16, R168.reuse, R134, R16 ;  /* 0x00000086a810723c */ /* 0x040fe20000041810 */
[----:B------:R-:W2:Y:S07]  /*5b20*/  LDSM.16.M88.4 R132, [R231+0xb100] ;  /* 0x00b10000e784783b */ /* 0x000eae0000000200 */
[C---:B------:R-:W-:Y:S08]  /*5b30*/  HMMA.16816.F32.BF16 R20, R168.reuse, R148, R20 ;  /* 0x00000094a814723c */ /* 0x040ff00000041814 */
[C---:B------:R-:W-:Y:S01]  /*5b40*/  HMMA.16816.F32.BF16 R24, R168.reuse, R150, R24 ;  /* 0x00000096a818723c */ /* 0x040fe20000041818 */
[----:B------:R-:W4:Y:S07]  /*5b50*/  LDSM.16.M88.4 R148, [R231+0xb900] ;  /* 0x00b90000e794783b */ /* 0x000f2e0000000200 */
[C---:B------:R-:W-:Y:S08]  /*5b60*/  HMMA.16816.F32.BF16 R28, R168.reuse, R152, R28 ;  /* 0x00000098a81c723c */ /* 0x040ff0000004181c */
[C---:B------:R-:W-:Y:S01]  /*5b70*/  HMMA.16816.F32.BF16 R32, R168.reuse, R154, R32 ;  /* 0x0000009aa820723c */ /* 0x040fe20000041820 */
[----:B------:R-:W5:Y:S07]  /*5b80*/  LDSM.16.M88.4 R152, [R220] ;  /* 0x00000000dc98783b */ /* 0x000f6e0000000200 */
[C---:B---3--:R-:W-:Y:S08]  /*5b90*/  HMMA.16816.F32.BF16 R36, R168.reuse, R156, R36 ;  /* 0x0000009ca824723c */ /* 0x048ff00000041824 */
[C---:B------:R-:W-:Y:S01]  /*5ba0*/  HMMA.16816.F32.BF16 R40, R168.reuse, R158, R40 ;  /* 0x0000009ea828723c */ /* 0x040fe20000041828 */
[----:B------:R-:W3:Y:S07]  /*5bb0*/  LDSM.16.M88.4 R156, [R220+0x800] ;  /* 0x00080000dc9c783b */ /* 0x000eee0000000200 */
[C---:B-1----:R-:W-:Y:S08]  /*5bc0*/  HMMA.16816.F32.BF16 R44, R168.reuse, R144, R44 ;  /* 0x00000090a82c723c */ /* 0x042ff0000004182c */
[C---:B------:R-:W-:Y:S01]  /*5bd0*/  HMMA.16816.F32.BF16 R48, R168.reuse, R146, R48 ;  /* 0x00000092a830723c */ /* 0x040fe20000041830 */
[----:B------:R-:W1:Y:S07]  /*5be0*/  LDSM.16.M88.4 R144, [R220+0x1000] ;  /* 0x00100000dc90783b */ /* 0x000e6e0000000200 */
[C---:B--2---:R-:W-:Y:S08]  /*5bf0*/  HMMA.16816.F32.BF16 R52, R168.reuse, R132, R52 ;  /* 0x00000084a834723c */ /* 0x044ff00000041834 */
[C---:B------:R-:W-:Y:S01]  /*5c00*/  HMMA.16816.F32.BF16 R56, R168.reuse, R134, R56 ;  /* 0x00000086a838723c */ /* 0x040fe20000041838 */
[----:B------:R-:W2:Y:S07]  /*5c10*/  LDSM.16.M88.4 R132, [R220+0x1800] ;  /* 0x00180000dc84783b */ /* 0x000eae0000000200 */
[C---:B----4-:R-:W-:Y:S08]  /*5c20*/  HMMA.16816.F32.BF16 R60, R168.reuse, R148, R60 ;  /* 0x00000094a83c723c */ /* 0x050ff0000004183c */
[----:B------:R-:W-:Y:S01]  /*5c30*/  HMMA.16816.F32.BF16 R64, R168, R150, R64 ;  /* 0x00000096a840723c */ /* 0x000fe20000041840 */
[----:B------:R-:W4:Y:S07]  /*5c40*/  LDSM.16.M88.4 R148, [R220+0x2000] ;  /* 0x00200000dc94783b */ /* 0x000f2e0000000200 */
[C---:B-----5:R-:W-:Y:S08]  /*5c50*/  HMMA.16816.F32.BF16 R4, R172.reuse, R152, R4 ;  /* 0x00000098ac04723c */ /* 0x060ff00000041804 */
[C---:B------:R-:W-:Y:S01]  /*5c60*/  HMMA.16816.F32.BF16 R8, R172.reuse, R154, R8 ;  /* 0x0000009aac08723c */ /* 0x040fe20000041808 */
[----:B------:R-:W5:Y:S07]  /*5c70*/  LDSM.16.M88.4 R152, [R220+0x2800] ;  /* 0x00280000dc98783b */ /* 0x000f6e0000000200 */
        /* <DEDUP_REMOVED lines=10> */
[C---:B------:R-:W-:Y:S01]  /*5d20*/  HMMA.16816.F32.BF16 R40, R172.reuse, R150, R40 ;  /* 0x00000096ac28723c */ /* 0x040fe20000041828 */
        /* <DEDUP_REMOVED lines=8> */
[----:B------:R-:W-:Y:S01]  /*5db0*/  HMMA.16816.F32.BF16 R64, R172, R146, R64 ;  /* 0x00000092ac40723c */ /* 0x000fe20000041840 */
        /* <DEDUP_REMOVED lines=12> */
[----:B------:R-:W3:Y:S07]  /*5e80*/  LDSM.16.M88.4 R156, [R219] ;  /* 0x00000000db9c783b */ /* 0x000eee0000000200 */
[C---:B-1----:R-:W-:Y:S08]  /*5e90*/  HMMA.16816.F32.BF16 R36, R176.reuse, R144, R36 ;  /* 0x00000090b024723c */ /* 0x042ff00000041824 */
[C---:B------:R-:W-:Y:S01]  /*5ea0*/  HMMA.16816.F32.BF16 R40, R176.reuse, R146, R40 ;  /* 0x00000092b028723c */ /* 0x040fe20000041828 */
[----:B------:R-:W1:Y:S07]  /*5eb0*/  LDSM.16.M88.4 R144, [R218] ;  /* 0x00000000da90783b */ /* 0x000e6e0000000200 */
[C---:B--2---:R-:W-:Y:S08]  /*5ec0*/  HMMA.16816.F32.BF16 R44, R176.reuse, R132, R44 ;  /* 0x00000084b02c723c */ /* 0x044ff0000004182c */
[C---:B------:R-:W-:Y:S01]  /*5ed0*/  HMMA.16816.F32.BF16 R48, R176.reuse, R134, R48 ;  /* 0x00000086b030723c */ /* 0x040fe20000041830 */
[----:B------:R-:W2:Y:S07]  /*5ee0*/  LDSM.16.M88.4 R132, [R217] ;  /* 0x00000000d984783b */ /* 0x000eae0000000200 */
[C---:B----4-:R-:W-:Y:S08]  /*5ef0*/  HMMA.16816.F32.BF16 R52, R176.reuse, R148, R52 ;  /* 0x00000094b034723c */ /* 0x050ff00000041834 */
[C---:B------:R-:W-:Y:S01]  /*5f00*/  HMMA.16816.F32.BF16 R56, R176.reuse, R150, R56 ;  /* 0x00000096b038723c */ /* 0x040fe20000041838 */
[----:B------:R-:W4:Y:S07]  /*5f10*/  LDSM.16.M88.4 R148, [R216] ;  /* 0x00000000d894783b */ /* 0x000f2e0000000200 */
[C---:B-----5:R-:W-:Y:S08]  /*5f20*/  HMMA.16816.F32.BF16 R60, R176.reuse, R152, R60 ;  /* 0x00000098b03c723c */ /* 0x060ff0000004183c */
[----:B------:R-:W-:Y:S01]  /*5f30*/  HMMA.16816.F32.BF16 R64, R176, R154, R64 ;  /* 0x0000009ab040723c */ /* 0x000fe20000041840 */
[----:B------:R-:W5:Y:S07]  /*5f40*/  LDSM.16.M88.4 R152, [R215] ;  /* 0x00000000d798783b */ /* 0x000f6e0000000200 */
        /* <DEDUP_REMOVED lines=17> */
[----:B------:R-:W-:Y:S07]  /*6060*/  LDSM.16.M88.4 R156, [R231+0xf900] ;  /* 0x00f90000e79c783b */ /* 0x000fee0000000200 */
[C---:B-1----:R-:W-:Y:S08]  /*6070*/  HMMA.16816.F32.BF16 R52, R180.reuse, R144, R52 ;  /* 0x00000090b434723c */ /* 0x042ff00000041834 */
[C---:B------:R-:W-:Y:S01]  /*6080*/  HMMA.16816.F32.BF16 R56, R180.reuse, R146, R56 ;  /* 0x00000092b438723c */ /* 0x040fe20000041838 */
[----:B------:R-:W1:Y:S07]  /*6090*/  LDSM.16.M88.4 R144, [R231+0xe100] ;  /* 0x00e10000e790783b */ /* 0x000e6e0000000200 */
[C---:B--2---:R-:W-:Y:S08]  /*60a0*/  HMMA.16816.F32.BF16 R60, R180.reuse, R132, R60 ;  /* 0x00000084b43c723c */ /* 0x044ff0000004183c */
[----:B------:R-:W-:Y:S01]  /*60b0*/  HMMA.16816.F32.BF16 R64, R180, R134, R64 ;  /* 0x00000086b440723c */ /* 0x000fe20000041840 */
        /* <DEDUP_REMOVED lines=8> */
[C---:B------:R-:W-:Y:S01]  /*6140*/  HMMA.16816.F32.BF16 R24, R184.reuse, R166, R24 ;  /* 0x000000a6b818723c */ /* 0x040fe20000041818 */
[----:B------:R-:W3:Y:S07]  /*6150*/  LDSM.16.M88.4 R164, [R220+0x4800] ;  /* 0x00480000dca4783b */ /* 0x000eee0000000200 */
[C---:B-----5:R-:W-:Y:S08]  /*6160*/  HMMA.16816.F32.BF16 R28, R184.reuse, R152, R28 ;  /* 0x00000098b81c723c */ /* 0x060ff0000004181c */
[C---:B------:R-:W-:Y:S01]  /*6170*/  HMMA.16816.F32.BF16 R32, R184.reuse, R154, R32 ;  /* 0x0000009ab820723c */ /* 0x040fe20000041820 */
[----:B------:R-:W5:Y:S01]  /*6180*/  LDSM.16.M88.4 R152, [R220+0x5800] ;  /* 0x00580000dc98783b */ /* 0x000f620000000200 */
[----:B------:R-:W-:Y:S04]  /*6190*/  DEPBAR.LE SB0, 0x0 ;  /* 0x000080000000791a */ /* 0x000fe80000000000 */
[----:B------:R-:W-:Y:S02]  /*61a0*/  BAR.SYNC.DEFER_BLOCKING 0x0 ;  /* 0x0000000000007b1d */ /* 0x000fe40000010000 */
[C---:B-1----:R-:W-:Y:S08]  /*61b0*/  HMMA.16816.F32.BF16 R36, R184.reuse, R144, R36 ;  /* 0x00000090b824723c */ /* 0x042ff00000041824 */
[C---:B------:R-:W-:Y:S08]  /*61c0*/  HMMA.16816.F32.BF16 R40, R184.reuse, R146, R40 ;  /* 0x00000092b828723c */ /* 0x040ff00000041828 */
[C---:B--2---:R-:W-:Y:S08]  /*61d0*/  HMMA.16816.F32.BF16 R44, R184.reuse, R132, R44 ;  /* 0x00000084b82c723c */ /* 0x044ff0000004182c */
[C---:B------:R-:W-:Y:S08]  /*61e0*/  HMMA.16816.F32.BF16 R48, R184.reuse, R134, R48 ;  /* 0x00000086b830723c */ /* 0x040ff00000041830 */
[C---:B---3--:R-:W-:Y:S08]  /*61f0*/  HMMA.16816.F32.BF16 R52, R184.reuse, R148, R52 ;  /* 0x00000094b834723c */ /* 0x048ff00000041834 */
        /* <DEDUP_REMOVED lines=19> */
[----:B------:R-:W-:-:S07]  /*6330*/  @P1 BRA `(.L_x_2170) ;  /* 0xffffeca000001947 */ /* 0x000fce000383ffff */
.L_x_2169:
[----:B------:R-:W-:Y:S01]  /*6340*/  FMNMX.FTZ R134, R4, R2, !PT ;  /* 0x0000000204867209 */ /* 0x000fe20007810000 */
[----:B---3--:R-:W-:Y:S01]  /*6350*/  LDSM.16.MT88.4 R144, [R232+0x100] ;  /* 0x00010000e890783b */ /* 0x008fe20000004200 */
        /* <DEDUP_REMOVED lines=68> */
[----:B------:R-:W-:Y:S07]  /*67a0*/  UIADD3 UR8, UR8, -0x1, URZ ;  /* 0xffffffff08087890 */ /* 0x000fee000fffe03f */
[----:B------:R-:W1:Y:S02]  /*67b0*/  SHFL.BFLY PT, R3, R133, 0x2, 0x1f ;  /* 0x0c401f0085037f89 */ /* 0x000e6400000e0000 */
[----:B-1----:R-:W-:Y:S02]  /*67c0*/  FMNMX.FTZ R133, R133, R3, !PT ;  /* 0x0000000385857209 */ /* 0x002fe40007810000 */
[----:B------:R-:W-:Y:S04]  /*67d0*/  FMNMX.FTZ R134, R134, R132, !PT ;  /* 0x0000008486867209 */ /* 0x000fe80007810000 */
[----:B------:R-:W1:Y:S08]  /*67e0*/  SHFL.BFLY PT, R3, R133, 0x1, 0x1f ;  /* 0x0c201f0085037f89 */ /* 0x000e7000000e0000 */
        /* <DEDUP_REMOVED lines=10> */
[--C-:B------:R-:W-:Y:S02]  /*6890*/  FFMA.FTZ R135, R8, c[0x0][0x2d0], -R162.reuse ;  /* 0x0000b40008877a23 */ /* 0x100fe400000108a2 */
[--C-:B------:R-:W-:Y:S02]  /*68a0*/  FFMA.FTZ R156, R9, c[0x0][0x2d0], -R162.reuse ;  /* 0x0000b400099c7a23 */ /* 0x100fe400000108a2 */
[----:B------:R-:W-:Y:S02]  /*68b0*/  FMUL.FTZ R2, R2, c[0x0][0x2d0] ;  /* 0x0000b40002027a20 */ /* 0x000fe40000410000 */
        /* <DEDUP_REMOVED lines=8> */
[----:B------:R-:W1:Y:S01]  /*6940*/  MUFU.EX2 R2, R2 ;  /* 0x0000000200027308 */ /* 0x000e620000000800 */
[--C-:B------:R-:W-:Y:S02]  /*6950*/  FFMA.FTZ R193, R22, c[0x0][0x2d0], -R161.reuse ;  /* 0x0000b40016c17a23 */ /* 0x100fe400000108a1 */
[--C-:B------:R-:W-:Y:S02]  /*6960*/  FFMA.FTZ R194, R23, c[0x0][0x2d0], -R161.reuse ;  /* 0x0000b40017c27a23 */ /* 0x100fe400000108a1 */
[----:B------:R-:W-:Y:S01]  /*6970*/  LDSM.16.MT88.4 R20, [R230+0x4900] ;  /* 0x00490000e614783b */ /* 0x000fe20000004200 */
[--C-:B------:R-:W-:Y:S02]  /*6980*/  FFMA.FTZ R195, R32, c[0x0][0x2d0], -R162.reuse ;  /* 0x0000b40020c37a23 */ /* 0x100fe400000108a2 */
[--C-:B------:R-:W-:Y:S02]  /*6990*/  FFMA.FTZ R196, R33, c[0x0][0x2d0], -R162.reuse ;  /* 0x0000b40021c47a23 */ /* 0x100fe400000108a2 */
[----:B------:R-:W2:Y:S01]  /*69a0*/  MUFU.EX2 R0, R0 ;  /* 0x0000000000007308 */ /* 0x000ea20000000800 */
[--C-:B------:R-:W-:Y:S02]  /*69b0*/  FFMA.FTZ R197, R38, c[0x0][0x2d0], -R161.reuse ;  /* 0x0000b40026c57a23 */ /* 0x100fe400000108a1 */
[--C-:B------:R-:W-:Y:S02]  /*69c0*/  FFMA.FTZ R198, R39, c[0x0][0x2d0], -R161.reuse ;  /* 0x0000b40027c67a23 */ /* 0x100fe400000108a1 */
[--C-:B------:R-:W-:Y:S02]  /*69d0*/  FFMA.FTZ R199, R40, c[0x0][0x2d0], -R162.reuse ;  /* 0x0000b40028c77a23 */ /* 0x100fe400000108a2 */
[--C-:B------:R-:W-:Y:S02]  /*69e0*/  FFMA.FTZ R200, R41, c[0x0][0x2d0], -R162.reuse ;  /* 0x0000b40029c87a23 */ /* 0x100fe400000108a2 */
[--C-:B------:R-:W-:Y:S01]  /*69f0*/  FFMA.FTZ R201, R42, c[0x0][0x2d0], -R161.reuse ;  /* 0x0000b4002ac97a23 */ /* 0x100fe200000108a1 */
[----:B------:R-:W-:Y:S01]  /*6a00*/  MUFU.EX2 R133, R133 ;  /* 0x0000008500857308 */ /* 0x000fe20000000800 */
[--C-:B------:R-:W-:Y:S02]  /*6a10*/  FFMA.FTZ R202, R43, c[0x0][0x2d0], -R161.reuse ;  /* 0x0000b4002bca7a23 */ /* 0x100fe400000108a1 */
[----:B------:R-:W-:Y:S01]  /*6a20*/  LDSM.16.MT88.4 R40, [R229+0x6900] ;  /* 0x00690000e528783b */ /* 0x000fe20000004200 */
[C---:B-1----:R-:W-:Y:S02]  /*6a30*/  FMUL.FTZ R4, R2.reuse, R128 ;  /* 0x0000008002047220 */ /* 0x042fe40000410000 */
[C---:B------:R-:W-:Y:S02]  /*6a40*/  FMUL.FTZ R5, R2.reuse, R129 ;  /* 0x0000008102057220 */ /* 0x040fe40000410000 */
[C---:B------:R-:W-:Y:S02]  /*6a50*/  FMUL.FTZ R8, R2.reuse, R124 ;  /* 0x0000007c02087220 */ /* 0x040fe40000410000 */
[----:B------:R-:W1:Y:S01]  /*6a60*/  MUFU.EX2 R134, R134 ;  /* 0x0000008600867308 */ /* 0x000e620000000800 */
[C---:B------:R-:W-:Y:S02]  /*6a70*/  FMUL.FTZ R9, R2.reuse, R125 ;  /* 0x0000007d02097220 */ /* 0x040fe40000410000 */
[----:B------:R-:W-:Y:S02]  /*6a80*/  FMUL.FTZ R68, R2, R68 ;  /* 0x0000004402447220 */ /* 0x000fe40000410000 */
[C---:B--2---:R-:W-:Y:S02]  /*6a90*/  FMUL.FTZ R6, R0.reuse, R130 ;  /* 0x0000008200067220 */ /* 0x044fe40000410000 */
[C---:B------:R-:W-:Y:S02]  /*6aa0*/  FMUL.FTZ R7, R0.reuse, R131 ;  /* 0x0000008300077220 */ /* 0x040fe40000410000 */
[C---:B------:R-:W-:Y:S01]  /*6ab0*/  FMUL.FTZ R10, R0.reuse, R126 ;  /* 0x0000007e000a7220 */ /* 0x040fe20000410000 */
[----:B------:R-:W2:Y:S01]  /*6ac0*/  MUFU.EX2 R156, R156 ;  /* 0x0000009c009c7308 */ /* 0x000ea20000000800 */
[----:B------:R-:W-:Y:S02]  /*6ad0*/  FMUL.FTZ R11, R0, R127 ;  /* 0x0000007f000b7220 */ /* 0x000fe40000410000 */
[----:B------:R-:W3:Y:S01]  /*6ae0*/  LDSM.16.MT88.4 R124, [R228+0x100] ;  /* 0x00010000e47c783b */ /* 0x000ee20000004200 */
[----:B------:R-:W-:Y:S02]  /*6af0*/  FMUL.FTZ R69, R2, R69 ;  /* 0x0000004502457220 */ /* 0x000fe40000410000 */
[C---:B------:R-:W-:Y:S02]  /*6b00*/  FMUL.FTZ R70, R0.reuse, R70 ;  /* 0x0000004600467220 */ /* 0x040fe40000410000 */
[----:B------:R-:W-:Y:S02]  /*6b10*/  FMUL.FTZ R71, R0, R71 ;  /* 0x0000004700477220 */ /* 0x000fe40000410000 */
[----:B------:R-:W-:Y:S01]  /*6b20*/  MUFU.EX2 R157, R157 ;  /* 0x0000009d009d7308 */ /* 0x000fe20000000800 */
[C---:B------:R-:W-:Y:S02]  /*6b30*/  FMUL.FTZ R72, R2.reuse, R72 ;  /* 0x0000004802487220 */ /* 0x040fe40000410000 */
[----:B------:R-:W-:Y:S01]  /*6b40*/  FMUL.FTZ R73, R2, R73 ;  /* 0x0000004902497220 */ /* 0x000fe20000410000 */
[----:B-1----:R-:W-:Y:S01]  /*6b50*/  F2FP.BF16.PACK_AB R128, R134, R133 ;  /* 0x000000858680723e */ /* 0x002fe200000010ff */
[C---:B------:R-:W-:Y:S02]  /*6b60*/  FMUL.FTZ R74, R0.reuse, R74 ;  /* 0x0000004a004a7220 */ /* 0x040fe40000410000 */
[----:B------:R-:W-:Y:S02]  /*6b70*/  FMUL.FTZ R75, R0, R75 ;  /* 0x0000004b004b7220 */ /* 0x000fe40000410000 */
[C---:B------:R-:W-:Y:S01]  /*6b80*/  FMUL.FTZ R76, R2.reuse, R76 ;  /* 0x0000004c024c7220 */ /* 0x040fe20000410000 */
[----:B------:R-:W1:Y:S01]  /*6b90*/  MUFU.EX2 R158, R158 ;  /* 0x0000009e009e7308 */ /* 0x000e620000000800 */
[----:B------:R-:W-:Y:S02]  /*6ba0*/  FMUL.FTZ R77, R2, R77 ;  /* 0x0000004d024d7220 */ /* 0x000fe40000410000 */
[----:B------:R-:W-:Y:S01]  /*6bb0*/  FMUL.FTZ R78, R0, R78 ;  /* 0x0000004e004e7220 */ /* 0x000fe20000410000 */
[----:B--2---:R-:W-:Y:S01]  /*6bc0*/  F2FP.BF16.PACK_AB R130, R156, R135 ;  /* 0x000000879c82723e */ /* 0x004fe200000010ff */
[----:B------:R-:W-:Y:S02]  /*6bd0*/  FMUL.FTZ R79, R0, R79 ;  /* 0x0000004f004f7220 */ /* 0x000fe40000410000 */
[C---:B------:R-:W-:Y:S02]  /*6be0*/  FMUL.FTZ R80, R2.reuse, R80 ;  /* 0x0000005002507220 */ /* 0x040fe40000410000 */
[----:B------:R-:W-:Y:S01]  /*6bf0*/  FMUL.FTZ R81, R2, R81 ;  /* 0x0000005102517220 */ /* 0x000fe20000410000 */
[----:B------:R-:W2:Y:S01]  /*6c00*/  MUFU.EX2 R160, R160 ;  /* 0x000000a000a07308 */ /* 0x000ea20000000800 */
[C---:B------:R-:W-:Y:S02]  /*6c10*/  FMUL.FTZ R82, R0.reuse, R82 ;  /* 0x0000005200527220 */ /* 0x040fe40000410000 */
[----:B------:R-:W-:Y:S02]  /*6c20*/  FMUL.FTZ R83, R0, R83 ;  /* 0x0000005300537220 */ /* 0x000fe40000410000 */
[C---:B------:R-:W-:Y:S02]  /*6c30*/  FMUL.FTZ R84, R2.reuse, R84 ;  /* 0x0000005402547220 */ /* 0x040fe40000410000 */
[----:B------:R-:W-:Y:S02]  /*6c40*/  FMUL.FTZ R85, R2, R85 ;  /* 0x0000005502557220 */ /* 0x000fe40000410000 */
[C---:B------:R-:W-:Y:S01]  /*6c50*/  FMUL.FTZ R86, R0.reuse, R86 ;  /* 0x0000005600567220 */ /* 0x040fe20000410000 */
[----:B------:R-:W-:Y:S01]  /*6c60*/  MUFU.EX2 R167, R167 ;  /* 0x000000a700a77308 */ /* 0x000fe20000000800 */
[----:B------:R-:W-:Y:S02]  /*6c70*/  FMUL.FTZ R87, R0, R87 ;  /* 0x0000005700577220 */ /* 0x000fe40000410000 */
[--C-:B------:R-:W-:Y:S01]  /*6c80*/  FFMA.FTZ R203, R48, c[0x0][0x2d0], -R162.reuse ;  /* 0x0000b40030cb7a23 */ /* 0x100fe200000108a2 */
[----:B-1----:R-:W-:Y:S01]  /*6c90*/  F2FP.BF16.PACK_AB R129, R158, R157 ;  /* 0x0000009d9e81723e */ /* 0x002fe200000010ff */
[--C-:B------:R-:W-:Y:S02]  /*6ca0*/  FFMA.FTZ R204, R49, c[0x0][0x2d0], -R162.reuse ;  /* 0x0000b40031cc7a23 */ /* 0x100fe400000108a2 */
[--C-:B------:R-:W-:Y:S02]  /*6cb0*/  FFMA.FTZ R205, R50, c[0x0][0x2d0], -R161.reuse ;  /* 0x0000b40032cd7a23 */ /* 0x100fe400000108a1 */
[--C-:B------:R-:W-:Y:S01]  /*6cc0*/  FFMA.FTZ R206, R51, c[0x0][0x2d0], -R161.reuse ;  /* 0x0000b40033ce7a23 */ /* 0x100fe200000108a1 */
[----:B------:R-:W-:Y:S01]  /*6cd0*/  MUFU.EX2 R192, R192 ;  /* 0x000000c000c07308 */ /* 0x000fe20000000800 */
[----:B------:R-:W-:Y:S01]  /*6ce0*/  LDSM.16.MT88.4 R48, [R228+0x7100] ;  /* 0x00710000e430783b */ /* 0x000fe20000004200 */
[----:B------:R-:W-:Y:S01]  /*6cf0*/  FMUL.FTZ R88, R2, R88 ;  /* 0x0000005802587220 */ /* 0x000fe20000410000 */
[----:B--2---:R-:W-:Y:S01]  /*6d00*/  F2FP.BF16.PACK_AB R131, R160, R159 ;  /* 0x0000009fa083723e */ /* 0x004fe200000010ff */
[----:B------:R-:W-:Y:S02]  /*6d10*/  FMUL.FTZ R89, R2, R89 ;  /* 0x0000005902597220 */ /* 0x000fe40000410000 */
[C---:B------:R-:W-:Y:S02]  /*6d20*/  FMUL.FTZ R90, R0.reuse, R90 ;  /* 0x0000005a005a7220 */ /* 0x040fe40000410000 */
[----:B------:R-:W-:Y:S02]  /*6d30*/  FMUL.FTZ R91, R0, R91 ;  /* 0x0000005b005b7220 */ /* 0x000fe40000410000 */
[----:B------:R-:W-:Y:S01]  /*6d40*/  MUFU.EX2 R193, R193 ;  /* 0x000000c100c17308 */ /* 0x000fe20000000800 */
[C---:B------:R-:W-:Y:S05]  /*6d50*/  HMMA.16816.F32.BF16 R4, R128.reuse, R144, R4 ;  /* 0x000000908004723c */ /* 0x040fea0000041804 */
[C---:B------:R-:W-:Y:S02]  /*6d60*/  FMUL.FTZ R92, R2.reuse, R92 ;  /* 0x0000005c025c7220 */ /* 0x040fe40000410000 */
[----:B------:R-:W-:Y:S01]  /*6d70*/  FMUL.FTZ R93, R2, R93 ;  /* 0x0000005d025d7220 */ /* 0x000fe20000410000 */
[C---:B------:R-:W-:Y:S01]  /*6d80*/  HMMA.16816.F32.BF16 R8, R128.reuse, R146, R8 ;  /* 0x000000928008723c */ /* 0x040fe20000041808 */
[----:B------:R-:W1:Y:S01]  /*6d90*/  LDSM.16.MT88.4 R144, [R232+0x4100] ;  /* 0x00410000e890783b */ /* 0x000e620000004200 */
[----:B------:R-:W-:Y:S02]  /*6da0*/  MUFU.EX2 R194, R194 ;  /* 0x000000c200c27308 */ /* 0x000fe40000000800 */
[C---:B------:R-:W-:Y:S02]  /*6db0*/  FMUL.FTZ R94, R0.reuse, R94 ;  /* 0x0000005e005e7220 */ /* 0x040fe40000410000 */
[----:B------:R-:W-:Y:S02]  /*6dc0*/  FMUL.FTZ R95, R0, R95 ;  /* 0x0000005f005f7220 */ /* 0x000fe40000410000 */
[C---:B------:R-:W-:Y:S04]  /*6dd0*/  HMMA.16816.F32.BF16 R68, R128.reuse, R148, R68 ;  /* 0x000000948044723c */ /* 0x040fe80000041844 */
[C---:B------:R-:W-:Y:S01]  /*6de0*/  FMUL.FTZ R96, R2.reuse, R96 ;  /* 0x0000006002607220 */ /* 0x040fe20000410000 */
[----:B------:R-:W-:Y:S01]  /*6df0*/  MUFU.EX2 R195, R195 ;  /* 0x000000c300c37308 */ /* 0x000fe20000000800 */
[----:B------:R-:W-:Y:S02]  /*6e00*/  FMUL.FTZ R97, R2, R97 ;  /* 0x0000006102617220 */ /* 0x000fe40000410000 */
[C---:B------:R-:W-:Y:S01]  /*6e10*/  HMMA.16816.F32.BF16 R72, R128.reuse, R150, R72 ;  /* 0x000000968048723c */ /* 0x040fe20000041848 */
[----:B------:R-:W2:Y:S03]  /*6e20*/  LDSM.16.MT88.4 R148, [R230+0x4100] ;  /* 0x00410000e694783b */ /* 0x000ea60000004200 */
[C---:B------:R-:W-:Y:S02]  /*6e30*/  FMUL.FTZ R98, R0.reuse, R98 ;  /* 0x0000006200627220 */ /* 0x040fe40000410000 */
[----:B------:R-:W-:Y:S01]  /*6e40*/  FMUL.FTZ R99, R0, R99 ;  /* 0x0000006300637220 */ /* 0x000fe20000410000 */
[----:B------:R-:W-:Y:S01]  /*6e50*/  MUFU.EX2 R196, R196 ;  /* 0x000000c400c47308 */ /* 0x000fe20000000800 */
[C---:B------:R-:W-:Y:S04]  /*6e60*/  HMMA.16816.F32.BF16 R76, R128.reuse, R152, R76 ;  /* 0x00000098804c723c */ /* 0x040fe8000004184c */
[C---:B------:R-:W-:Y:S02]  /*6e70*/  FMUL.FTZ R100, R2.reuse, R100 ;  /* 0x0000006402647220 */ /* 0x040fe40000410000 */
[----:B------:R-:W-:Y:S02]  /*6e80*/  FMUL.FTZ R101, R2, R101 ;  /* 0x0000006502657220 */ /* 0x000fe40000410000 */
[C---:B------:R-:W-:Y:S01]  /*6e90*/  HMMA.16816.F32.BF16 R80, R128.reuse, R154, R80 ;  /* 0x0000009a8050723c */ /* 0x040fe20000041850 */
[----:B------:R-:W-:Y:S03]  /*6ea0*/  MUFU.EX2 R197, R197 ;  /* 0x000000c500c57308 */ /* 0x000fe60000000800 */
[--C-:B------:R-:W-:Y:S02]  /*6eb0*/  FFMA.FTZ R152, R12, c[0x0][0x2d0], -R162.reuse ;  /* 0x0000b4000c987a23 */ /* 0x100fe400000108a2 */
[C---:B------:R-:W-:Y:S02]  /*6ec0*/  FMUL.FTZ R12, R2.reuse, R120 ;  /* 0x00000078020c7220 */ /* 0x040fe40000410000 */
[C---:B---3--:R-:W-:Y:S03]  /*6ed0*/  HMMA.16816.F32.BF16 R84, R128.reuse, R124, R84 ;  /* 0x0000007c8054723c */ /* 0x048fe60000041854 */
[----:B------:R-:W-:Y:S01]  /*6ee0*/  MUFU.EX2 R152, R152 ;  /* 0x0000009800987308 */ /* 0x000fe20000000800 */
[--C-:B------:R-:W-:Y:S02]  /*6ef0*/  FFMA.FTZ R153, R13, c[0x0][0x2d0], -R162.reuse ;  /* 0x0000b4000d997a23 */ /* 0x100fe400000108a2 */
[----:B------:R-:W-:Y:S02]  /*6f00*/  FMUL.FTZ R13, R2, R121 ;  /* 0x00000079020d7220 */ /* 0x000fe40000410000 */
[C---:B------:R-:W-:Y:S01]  /*6f10*/  HMMA.16816.F32.BF16 R88, R128.reuse, R126, R88 ;  /* 0x0000007e8058723c */ /* 0x040fe20000041858 */
[----:B------:R-:W3:Y:S03]  /*6f20*/  LDSM.16.MT88.4 R124, [R229+0x4100] ;  /* 0x00410000e57c783b */ /* 0x000ee60000004200 */
[--C-:B------:R-:W-:Y:S01]  /*6f30*/  FFMA.FTZ R154, R14, c[0x0][0x2d0], -R161.reuse ;  /* 0x0000b4000e9a7a23 */ /* 0x100fe200000108a1 */
[----:B------:R-:W4:Y:S01]  /*6f40*/  MUFU.EX2 R153, R153 ;  /* 0x0000009900997308 */ /* 0x000f220000000800 */
[C---:B------:R-:W-:Y:S02]  /*6f50*/  FMUL.FTZ R14, R0.reuse, R122 ;  /* 0x0000007a000e7220 */ /* 0x040fe40000410000 */
[C---:B-1----:R-:W-:Y:S04]  /*6f60*/  HMMA.16816.F32.BF16 R92, R128.reuse, R144, R92 ;  /* 0x00000090805c723c */ /* 0x042fe8000004185c */
[--C-:B------:R-:W-:Y:S02]  /*6f70*/  FFMA.FTZ R155, R15, c[0x0][0x2d0], -R161.reuse ;  /* 0x0000b4000f9b7a23 */ /* 0x100fe400000108a1 */
[C---:B------:R-:W-:Y:S01]  /*6f80*/  FMUL.FTZ R15, R0.reuse, R123 ;  /* 0x0000007b000f7220 */ /* 0x040fe20000410000 */
[----:B------:R-:W-:Y:S01]  /*6f90*/  MUFU.EX2 R154, R154 ;  /* 0x0000009a009a7308 */ /* 0x000fe20000000800 */
[C---:B------:R-:W-:Y:S01]  /*6fa0*/  HMMA.16816.F32.BF16 R96, R128.reuse, R146, R96 ;  /* 0x000000928060723c */ /* 0x040fe20000041860 */
[----:B------:R-:W1:Y:S03]  /*6fb0*/  LDSM.16.MT88.4 R120, [R228+0x4100] ;  /* 0x00410000e478783b */ /* 0x000e660000004200 */
[C---:B------:R-:W-:Y:S02]  /*6fc0*/  FMUL.FTZ R102, R0.reuse, R102 ;  /* 0x0000006600667220 */ /* 0x040fe40000410000 */
[----:B------:R-:W-:Y:S02]  /*6fd0*/  FMUL.FTZ R103, R0, R103 ;  /* 0x0000006700677220 */ /* 0x000fe40000410000 */
[C---:B--2---:R-:W-:Y:S01]  /*6fe0*/  HMMA.16816.F32.BF16 R12, R128.reuse, R148, R12 ;  /* 0x00000094800c723c */ /* 0x044fe2000004180c */
[----:B------:R-:W2:Y:S01]  /*6ff0*/  LDSM.16.MT88.4 R144, [R232+0x900] ;  /* 0x00090000e890783b */ /* 0x000ea20000004200 */
[----:B------:R-:W5:Y:S02]  /*7000*/  MUFU.EX2 R155, R155 ;  /* 0x0000009b009b7308 */ /* 0x000f640000000800 */
[C---:B------:R-:W-:Y:S02]  /*7010*/  FMUL.FTZ R104, R2.reuse, R104 ;  /* 0x0000006802687220 */ /* 0x040fe40000410000 */
[----:B------:R-:W-:Y:S02]  /*7020*/  FMUL.FTZ R105, R2, R105 ;  /* 0x0000006902697220 */ /* 0x000fe40000410000 */
[C---:B------:R-:W-:Y:S01]  /*7030*/  HMMA.16816.F32.BF16 R100, R128.reuse, R150, R100 ;  /* 0x000000968064723c */ /* 0x040fe20000041864 */
[----:B------:R-:W-:Y:S03]  /*7040*/  LDSM.16.MT88.4 R148, [R229+0x900] ;  /* 0x00090000e594783b */ /* 0x000fe60000004200 */
[C---:B------:R-:W-:Y:S01]  /*7050*/  FMUL.FTZ R106, R0.reuse, R106 ;  /* 0x0000006a006a7220 */ /* 0x040fe20000410000 */
[----:B------:R-:W-:Y:S01]  /*7060*/  MUFU.EX2 R198, R198 ;  /* 0x000000c600c67308 */ /* 0x000fe20000000800 */
[----:B------:R-:W-:Y:S02]  /*7070*/  FMUL.FTZ R107, R0, R107 ;  /* 0x0000006b006b7220 */ /* 0x000fe40000410000 */
[--C-:B------:R-:W-:Y:S04]  /*7080*/  FFMA.FTZ R163, R16, c[0x0][0x2d0], -R162.reuse ;  /* 0x0000b40010a37a23 */ /* 0x100fe800000108a2 */
[--C-:B------:R-:W-:Y:S01]  /*7090*/  FFMA.FTZ R164, R17, c[0x0][0x2d0], -R162.reuse ;  /* 0x0000b40011a47a23 */ /* 0x100fe200000108a2 */
[C---:B---3--:R-:W-:Y:S02]  /*70a0*/  HMMA.16816.F32.BF16 R104, R128.reuse, R124, R104 ;  /* 0x0000007c8068723c */ /* 0x048fe40000041868 */
[----:B------:R-:W-:Y:S01]  /*70b0*/  MUFU.EX2 R163, R163 ;  /* 0x000000a300a37308 */ /* 0x000fe20000000800 */
[--C-:B------:R-:W-:Y:S02]  /*70c0*/  FFMA.FTZ R165, R18, c[0x0][0x2d0], -R161.reuse ;  /* 0x0000b40012a57a23 */ /* 0x100fe400000108a1 */
[--C-:B------:R-:W-:Y:S02]  /*70d0*/  FFMA.FTZ R166, R19, c[0x0][0x2d0], -R161.reuse ;  /* 0x0000b40013a67a23 */ /* 0x100fe400000108a1 */
[C---:B------:R-:W-:Y:S02]  /*70e0*/  FMUL.FTZ R108, R2.reuse, R108 ;  /* 0x0000006c026c7220 */ /* 0x040fe40000410000 */
[----:B------:R-:W-:Y:S03]  /*70f0*/  FMUL.FTZ R109, R2, R109 ;  /* 0x0000006d026d7220 */ /* 0x000fe60000410000 */
[----:B------:R-:W3:Y:S01]  /*7100*/  MUFU.EX2 R164, R164 ;  /* 0x000000a400a47308 */ /* 0x000ee20000000800 */
[C---:B------:R-:W-:Y:S02]  /*7110*/  FMUL.FTZ R110, R0.reuse, R110 ;  /* 0x0000006e006e7220 */ /* 0x040fe40000410000 */
[----:B------:R-:W-:Y:S02]  /*7120*/  FMUL.FTZ R111, R0, R111 ;  /* 0x0000006f006f7220 */ /* 0x000fe40000410000 */
[C---:B------:R-:W-:Y:S01]  /*7130*/  FMUL.FTZ R16, R2.reuse, R116 ;  /* 0x0000007402107220 */ /* 0x040fe20000410000 */
[----:B----4-:R-:W-:Y:S01]  /*7140*/  F2FP.BF16.PACK_AB R116, R153, R152 ;  /* 0x000000989974723e */ /* 0x010fe200000010ff */
[----:B------:R-:W-:Y:S01]  /*7150*/  FMUL.FTZ R17, R2, R117 ;  /* 0x0000007502117220 */ /* 0x000fe20000410000 */
[----:B-----5:R-:W-:Y:S01]  /*7160*/  F2FP.BF16.PACK_AB R117, R155, R154 ;  /* 0x0000009a9b75723e */ /* 0x020fe200000010ff */
[C---:B------:R-:W-:Y:S01]  /*7170*/  FMUL.FTZ R18, R0.reuse, R118 ;  /* 0x0000007600127220 */ /* 0x040fe20000410000 */
[C---:B------:R-:W-:Y:S01]  /*7180*/  HMMA.16816.F32.BF16 R108, R128.reuse, R126, R108 ;  /* 0x0000007e806c723c */ /* 0x040fe2000004186c */
[----:B------:R-:W-:Y:S01]  /*7190*/  MUFU.EX2 R165, R165 ;  /* 0x000000a500a57308 */ /* 0x000fe20000000800 */
[----:B------:R-:W4:Y:S01]  /*71a0*/  LDSM.16.MT88.4 R124, [R230+0x900] ;  /* 0x00090000e67c783b */ /* 0x000f220000004200 */
[----:B------:R-:W-:Y:S02]  /*71b0*/  FMUL.FTZ R19, R0, R119 ;  /* 0x0000007700137220 */ /* 0x000fe40000410000 */
[C---:B------:R-:W-:Y:S02]  /*71c0*/  FMUL.FTZ R112, R2.reuse, R112 ;  /* 0x0000007002707220 */ /* 0x040fe40000410000 */
[----:B------:R-:W-:Y:S02]  /*71d0*/  FMUL.FTZ R113, R2, R113 ;  /* 0x0000007102717220 */ /* 0x000fe40000410000 */
[C---:B------:R-:W-:Y:S01]  /*71e0*/  FMUL.FTZ R114, R0.reuse, R114 ;  /* 0x0000007200727220 */ /* 0x040fe20000410000 */
[C---:B-1----:R-:W-:Y:S01]  /*71f0*/  HMMA.16816.F32.BF16 R16, R128.reuse, R120, R16 ;  /* 0x000000788010723c */ /* 0x042fe20000041810 */
[----:B------:R-:W1:Y:S02]  /*7200*/  MUFU.EX2 R166, R166 ;  /* 0x000000a600a67308 */ /* 0x000e640000000800 */
[----:B------:R-:W-:Y:S01]  /*7210*/  FMUL.FTZ R115, R0, R115 ;  /* 0x0000007300737220 */ /* 0x000fe20000410000 */
[----:B---3--:R-:W-:Y:S01]  /*7220*/  F2FP.BF16.PACK_AB R118, R164, R163 ;  /* 0x000000a3a476723e */ /* 0x008fe200000010ff */
[--C-:B------:R-:W-:Y:S02]  /*7230*/  FFMA.FTZ R52, R52, c[0x0][0x2d0], -R162.reuse ;  /* 0x0000b40034347a23 */ /* 0x100fe400000108a2 */
[--C-:B------:R-:W-:Y:S02]  /*7240*/  FFMA.FTZ R53, R53, c[0x0][0x2d0], -R162.reuse ;  /* 0x0000b40035357a23 */ /* 0x100fe400000108a2 */
[--C-:B------:R-:W-:Y:S01]  /*7250*/  FFMA.FTZ R54, R54, c[0x0][0x2d0], -R161.reuse ;  /* 0x0000b40036367a23 */ /* 0x100fe200000108a1 */
[----:B------:R-:W-:Y:S01]  /*7260*/  HMMA.16816.F32.BF16 R112, R128, R122, R112 ;  /* 0x0000007a8070723c */ /* 0x000fe20000041870 */
[----:B------:R-:W3:Y:S01]  /*7270*/  LDSM.16.MT88.4 R120, [R228+0x900] ;  /* 0x00090000e478783b */ /* 0x000ee20000004200 */
[----:B------:R-:W-:Y:S01]  /*7280*/  MUFU.EX2 R199, R199 ;  /* 0x000000c700c77308 */ /* 0x000fe20000000800 */
[--C-:B------:R-:W-:Y:S02]  /*7290*/  FFMA.FTZ R55, R55, c[0x0][0x2d0], -R161.reuse ;  /* 0x0000b40037377a23 */ /* 0x100fe400000108a1 */
[--C-:B------:R-:W-:Y:S02]  /*72a0*/  FFMA.FTZ R56, R56, c[0x0][0x2d0], -R162.reuse ;  /* 0x0000b40038387a23 */ /* 0x100fe400000108a2 */
[--C-:B------:R-:W-:Y:S02]  /*72b0*/  FFMA.FTZ R57, R57, c[0x0][0x2d0], -R162.reuse ;  /* 0x0000b40039397a23 */ /* 0x100fe400000108a2 */
[----:B------:R-:W5:Y:S03]  /*72c0*/  LDSM.16.MT88.4 R128, [R232+0x4900] ;  /* 0x00490000e880783b */ /* 0x000f660000004200 */
[----:B------:R-:W-:Y:S01]  /*72d0*/  MUFU.EX2 R200, R200 ;  /* 0x000000c800c87308 */ /* 0x000fe20000000800 */
[--C-:B------:R-:W-:Y:S01]  /*72e0*/  FFMA.FTZ R58, R58, c[0x0][0x2d0], -R161.reuse ;  /* 0x0000b4003a3a7a23 */ /* 0x100fe200000108a1 */
[----:B-1----:R-:W-:Y:S01]  /*72f0*/  F2FP.BF16.PACK_AB R119, R166, R165 ;  /* 0x000000a5a677723e */ /* 0x002fe200000010ff */
[--C-:B------:R-:W-:Y:S02]  /*7300*/  FFMA.FTZ R59, R59, c[0x0][0x2d0], -R161.reuse ;  /* 0x0000b4003b3b7a23 */ /* 0x100fe400000108a1 */
[--C-:B------:R-:W-:Y:S02]  /*7310*/  FFMA.FTZ R60, R60, c[0x0][0x2d0], -R162.reuse ;  /* 0x0000b4003c3c7a23 */ /* 0x100fe400000108a2 */
[--C-:B------:R-:W-:Y:S02]  /*7320*/  FFMA.FTZ R61, R61, c[0x0][0x2d0], -R162.reuse ;  /* 0x0000b4003d3d7a23 */ /* 0x100fe400000108a2 */
[C---:B--2---:R-:W-:Y:S01]  /*7330*/  HMMA.16816.F32.BF16 R4, R116.reuse, R144, R4 ;  /* 0x000000907404723c */ /* 0x044fe20000041804 */
[----:B------:R-:W-:Y:S04]  /*7340*/  MUFU.EX2 R201, R201 ;  /* 0x000000c900c97308 */ /* 0x000fe80000000800 */
[--C-:B------:R-:W-:Y:S02]  /*7350*/  FFMA.FTZ R62, R62, c[0x0][0x2d0], -R161.reuse ;  /* 0x0000b4003e3e7a23 */ /* 0x100fe400000108a1 */
[----:B------:R-:W-:Y:S01]  /*7360*/  FFMA.FTZ R63, R63, c[0x0][0x2d0], -R161 ;  /* 0x0000b4003f3f7a23 */ /* 0x000fe200000108a1 */
[C---:B------:R-:W-:Y:S01]  /*7370*/  HMMA.16816.F32.BF16 R8, R116.reuse, R146, R8 ;  /* 0x000000927408723c */ /* 0x040fe20000041808 */
[----:B------:R-:W-:Y:S02]  /*7380*/  LDSM.16.MT88.4 R144, [R228+0x4900] ;  /* 0x00490000e490783b */ /* 0x000fe40000004200 */
[----:B------:R-:W-:Y:S01]  /*7390*/  MUFU.EX2 R202, R202 ;  /* 0x000000ca00ca7308 */ /* 0x000fe20000000800 */
[----:B------:R-:W-:Y:S01]  /*73a0*/  FFMA.FTZ R133, R2, R251, R133 ;  /* 0x000000fb02857223 */ /* 0x000fe20000010085 */
[----:B------:R-:W-:Y:S01]  /*73b0*/  MOV R2, R132 ;  /* 0x0000008400027202 */ /* 0x000fe20000000f00 */
[----:B------:R-:W-:Y:S02]  /*73c0*/  FFMA.FTZ R157, R0, R250, R157 ;  /* 0x000000fa009d7223 */ /* 0x000fe4000001009d */
[C---:B----4-:R-:W-:Y:S04]  /*73d0*/  HMMA.16816.F32.BF16 R68, R116.reuse, R124, R68 ;  /* 0x0000007c7444723c */ /* 0x050fe80000041844 */
[----:B------:R-:W-:Y:S01]  /*73e0*/  FADD.FTZ R133, R134, R133 ;  /* 0x0000008586857221 */ /* 0x000fe20000010000 */
[----:B------:R-:W-:Y:S01]  /*73f0*/  MUFU.EX2 R203, R203 ;  /* 0x000000cb00cb7308 */ /* 0x000fe20000000800 */
[----:B------:R-:W-:Y:S02]  /*7400*/  FADD.FTZ R157, R158, R157 ;  /* 0x0000009d9e9d7221 */ /* 0x000fe40000010000 */
[C---:B------:R-:W-:Y:S01]  /*7410*/  HMMA.16816.F32.BF16 R72, R116.reuse, R126, R72 ;  /* 0x0000007e7448723c */ /* 0x040fe20000041848 */
[----:B------:R-:W1:Y:S03]  /*7420*/  LDSM.16.MT88.4 R124, [R229+0x4900] ;  /* 0x00490000e57c783b */ /* 0x000e660000004200 */
[----:B------:R-:W-:Y:S02]  /*7430*/  FADD.FTZ R133, R135, R133 ;  /* 0x0000008587857221 */ /* 0x000fe40000010000 */
[----:B------:R-:W-:Y:S01]  /*7440*/  FADD.FTZ R157, R159, R157 ;  /* 0x0000009d9f9d7221 */ /* 0x000fe20000010000 */
[----:B------:R-:W-:Y:S01]  /*7450*/  MUFU.EX2 R204, R204 ;  /* 0x000000cc00cc7308 */ /* 0x000fe20000000800 */
[C---:B------:R-:W-:Y:S04]  /*7460*/  HMMA.16816.F32.BF16 R76, R116.reuse, R148, R76 ;  /* 0x00000094744c723c */ /* 0x040fe8000004184c */
[----:B------:R-:W-:Y:S02]  /*7470*/  FADD.FTZ R156, R156, R133 ;  /* 0x000000859c9c7221 */ /* 0x000fe40000010000 */
[----:B------:R-:W-:Y:S02]  /*7480*/  FADD.FTZ R160, R160, R157 ;  /* 0x0000009da0a07221 */ /* 0x000fe40000010000 */
[C---:B------:R-:W-:Y:S01]  /*7490*/  HMMA.16816.F32.BF16 R80, R116.reuse, R150, R80 ;  /* 0x000000967450723c */ /* 0x040fe20000041850 */
[----:B------:R-:W-:Y:S03]  /*74a0*/  MUFU.EX2 R205, R205 ;  /* 0x000000cd00cd7308 */ /* 0x000fe60000000800 */
[--C-:B------:R-:W-:Y:S02]  /*74b0*/  FFMA.FTZ R148, R24, c[0x0][0x2d0], -R162.reuse ;  /* 0x0000b40018947a23 */ /* 0x100fe400000108a2 */
[----:B------:R-:W-:Y:S02]  /*74c0*/  FFMA.FTZ R149, R25, c[0x0][0x2d0], -R162 ;  /* 0x0000b40019957a23 */ /* 0x000fe400000108a2 */
[C---:B---3--:R-:W-:Y:S03]  /*74d0*/  HMMA.16816.F32.BF16 R84, R116.reuse, R120, R84 ;  /* 0x000000787454723c */ /* 0x048fe60000041854 */
[----:B------:R-:W-:Y:S01]  /*74e0*/  MUFU.EX2 R148, R148 ;  /* 0x0000009400947308 */ /* 0x000fe20000000800 */
[--C-:B------:R-:W-:Y:S02]  /*74f0*/  FFMA.FTZ R150, R26, c[0x0][0x2d0], -R161.reuse ;  /* 0x0000b4001a967a23 */ /* 0x100fe400000108a1 */
[----:B------:R-:W-:Y:S02]  /*7500*/  FFMA.FTZ R151, R27, c[0x0][0x2d0], -R161 ;  /* 0x0000b4001b977a23 */ /* 0x000fe400000108a1 */
[C---:B------:R-:W-:Y:S01]  /*7510*/  HMMA.16816.F32.BF16 R88, R116.reuse, R122, R88 ;  /* 0x0000007a7458723c */ /* 0x040fe20000041858 */
[----:B------:R-:W2:Y:S03]  /*7520*/  LDSM.16.MT88.4 R120, [R232+0x1100] ;  /* 0x00110000e878783b */ /* 0x000ea60000004200 */
[----:B------:R-:W-:Y:S01]  /*7530*/  FADD.FTZ R156, R152, R156 ;  /* 0x0000009c989c7221 */ /* 0x000fe20000010000 */
[----:B------:R-:W3:Y:S01]  /*7540*/  MUFU.EX2 R149, R149 ;  /* 0x0000009500957308 */ /* 0x000ee20000000800 */
[----:B------:R-:W-:Y:S02]  /*7550*/  FADD.FTZ R160, R154, R160 ;  /* 0x000000a09aa07221 */ /* 0x000fe40000010000 */
[C---:B-----5:R-:W-:Y:S01]  /*7560*/  HMMA.16816.F32.BF16 R92, R116.reuse, R128, R92 ;  /* 0x00000080745c723c */ /* 0x060fe2000004185c */
        /* <DEDUP_REMOVED lines=8> */
[----:B------:R-:W5:Y:S03]  /*75f0*/  MUFU.EX2 R151, R151 ;  /* 0x0000009700977308 */ /* 0x000f660000000800 */
[----:B------:R-:W-:Y:S02]  /*7600*/  FADD.FTZ R164, R164, R153 ;  /* 0x00000099a4a47221 */ /* 0x000fe40000010000 */
[----:B------:R-:W-:Y:S01]  /*7610*/  FADD.FTZ R166, R166, R155 ;  /* 0x0000009ba6a67221 */ /* 0x000fe20000010000 */
[----:B------:R-:W-:Y:S01]  /*7620*/  F2FP.BF16.PACK_AB R20, R192, R167 ;  /* 0x000000a7c014723e */ /* 0x000fe200000010ff */
[C---:B------:R-:W-:Y:S03]  /*7630*/  HMMA.16816.F32.BF16 R100, R116.reuse, R22, R100 ;  /* 0x000000167464723c */ /* 0x040fe60000041864 */
[----:B------:R-:W-:Y:S01]  /*7640*/  MUFU.EX2 R206, R206 ;  /* 0x000000ce00ce7308 */ /* 0x000fe20000000800 */
[----:B------:R-:W-:Y:S01]  /*7650*/  F2FP.BF16.PACK_AB R21, R194, R193 ;  /* 0x000000c1c215723e */ /* 0x000fe200000010ff */
[----:B------:R-:W-:Y:S02]  /*7660*/  FADD.FTZ R164, R167, R164 ;  /* 0x000000a4a7a47221 */ /* 0x000fe40000010000 */
[----:B---3--:R-:W-:Y:S01]  /*7670*/  F2FP.BF16.PACK_AB R22, R149, R148 ;  /* 0x000000949516723e */ /* 0x008fe200000010ff */
[C---:B-1----:R-:W-:Y:S04]  /*7680*/  HMMA.16816.F32.BF16 R104, R116.reuse, R124, R104 ;  /* 0x0000007c7468723c */ /* 0x042fe80000041868 */
[----:B------:R-:W-:Y:S01]  /*7690*/  FADD.FTZ R166, R193, R166 ;  /* 0x000000a6c1a67221 */ /* 0x000fe20000010000 */
[----:B------:R-:W-:Y:S01]  /*76a0*/  MUFU.EX2 R52, R52 ;  /* 0x0000003400347308 */ /* 0x000fe20000000800 */
[----:B------:R-:W-:Y:S02]  /*76b0*/  FADD.FTZ R192, R192, R164 ;  /* 0x000000a4c0c07221 */ /* 0x000fe40000010000 */
[C---:B------:R-:W-:Y:S01]  /*76c0*/  HMMA.16816.F32.BF16 R108, R116.reuse, R126, R108 ;  /* 0x0000007e746c723c */ /* 0x040fe2000004186c */
[----:B------:R-:W1:Y:S03]  /*76d0*/  LDSM.16.MT88.4 R124, [R229+0x1100] ;  /* 0x00110000e57c783b */ /* 0x000e660000004200 */
[----:B-----5:R-:W-:Y:S01]  /*76e0*/  F2FP.BF16.PACK_AB R23, R151, R150 ;  /* 0x000000969717723e */ /* 0x020fe200000010ff */
[----:B------:R-:W-:Y:S02]  /*76f0*/  FADD.FTZ R194, R194, R166 ;  /* 0x000000a6c2c27221 */ /* 0x000fe40000010000 */
[----:B------:R-:W-:Y:S01]  /*7700*/  MUFU.EX2 R53, R53 ;  /* 0x0000003500357308 */ /* 0x000fe20000000800 */
[C---:B------:R-:W-:Y:S04]  /*7710*/  HMMA.16816.F32.BF16 R16, R116.reuse, R144, R16 ;  /* 0x000000907410723c */ /* 0x040fe80000041810 */
[----:B------:R-:W-:Y:S02]  /*7720*/  FADD.FTZ R192, R148, R192 ;  /* 0x000000c094c07221 */ /* 0x000fe40000010000 */
[----:B------:R-:W-:Y:S02]  /*7730*/  FADD.FTZ R194, R150, R194 ;  /* 0x000000c296c27221 */ /* 0x000fe40000010000 */
[----:B------:R-:W-:Y:S01]  /*7740*/  HMMA.16816.F32.BF16 R112, R116, R146, R112 ;  /* 0x000000927470723c */ /* 0x000fe20000041870 */
[----:B------:R-:W3:Y:S01]  /*7750*/  LDSM.16.MT88.4 R116, [R228+0x1100] ;  /* 0x00110000e474783b */ /* 0x000ee20000004200 */
[----:B------:R-:W-:Y:S02]  /*7760*/  MUFU.EX2 R54, R54 ;  /* 0x0000003600367308 */ /* 0x000fe40000000800 */
[--C-:B------:R-:W-:Y:S02]  /*7770*/  FFMA.FTZ R144, R28, c[0x0][0x2d0], -R162.reuse ;  /* 0x0000b4001c907a23 */ /* 0x100fe400000108a2 */
[----:B------:R-:W-:Y:S02]  /*7780*/  FFMA.FTZ R145, R29, c[0x0][0x2d0], -R162 ;  /* 0x0000b4001d917a23 */ /* 0x000fe400000108a2 */
[C---:B--2---:R-:W-:Y:S04]  /*7790*/  HMMA.16816.F32.BF16 R4, R20.reuse, R120, R4 ;  /* 0x000000781404723c */ /* 0x044fe80000041804 */
[----:B------:R-:W2:Y:S01]  /*77a0*/  MUFU.EX2 R144, R144 ;  /* 0x0000009000907308 */ /* 0x000ea20000000800 */
[--C-:B------:R-:W-:Y:S02]  /*77b0*/  FFMA.FTZ R146, R30, c[0x0][0x2d0], -R161.reuse ;  /* 0x0000b4001e927a23 */ /* 0x100fe400000108a1 */
[----:B------:R-:W-:Y:S01]  /*77c0*/  FFMA.FTZ R147, R31, c[0x0][0x2d0], -R161 ;  /* 0x0000b4001f937a23 */ /* 0x000fe200000108a1 */
[C---:B------:R-:W-:Y:S01]  /*77d0*/  HMMA.16816.F32.BF16 R8, R20.reuse, R122, R8 ;  /* 0x0000007a1408723c */ /* 0x040fe20000041808 */
[----:B------:R-:W5:Y:S03]  /*77e0*/  LDSM.16.MT88.4 R120, [R232+0x5100] ;  /* 0x00510000e878783b */ /* 0x000f660000004200 */
[----:B------:R-:W-:Y:S02]  /*77f0*/  FADD.FTZ R149, R149, R192 ;  /* 0x000000c095957221 */ /* 0x000fe40000010000 */
[----:B------:R-:W-:Y:S01]  /*7800*/  MUFU.EX2 R145, R145 ;  /* 0x0000009100917308 */ /* 0x000fe20000000800 */
[----:B------:R-:W-:Y:S01]  /*7810*/  FADD.FTZ R151, R151, R194 ;  /* 0x000000c297977221 */ /* 0x000fe20000010000 */
[C---:B----4-:R-:W-:Y:S01]  /*7820*/  HMMA.16816.F32.BF16 R68, R20.reuse, R24, R68 ;  /* 0x000000181444723c */ /* 0x050fe20000041844 */
[----:B------:R-:W-:Y:S07]  /*7830*/  LDSM.16.MT88.4 R28, [R229+0x5100] ;  /* 0x00510000e51c783b */ /* 0x000fee0000004200 */
[C---:B------:R-:W-:Y:S01]  /*7840*/  HMMA.16816.F32.BF16 R72, R20.reuse, R26, R72 ;  /* 0x0000001a1448723c */ /* 0x040fe20000041848 */
[----:B------:R-:W4:Y:S01]  /*7850*/  LDSM.16.MT88.4 R24, [R230+0x5100] ;  /* 0x00510000e618783b */ /* 0x000f220000004200 */
[----:B------:R-:W5:Y:S02]  /*7860*/  MUFU.EX2 R146, R146 ;  /* 0x0000009200927308 */ /* 0x000f640000000800 */
[----:B--2---:R-:W-:Y:S04]  /*7870*/  FADD.FTZ R149, R144, R149 ;  /* 0x0000009590957221 */ /* 0x004fe80000010000 */
[C---:B-1----:R-:W-:Y:S04]  /*7880*/  HMMA.16816.F32.BF16 R76, R20.reuse, R124, R76 ;  /* 0x0000007c144c723c */ /* 0x042fe8000004184c */
[----:B------:R-:W1:Y:S04]  /*7890*/  MUFU.EX2 R147, R147 ;  /* 0x0000009300937308 */ /* 0x000e680000000800 */
[C---:B------:R-:W-:Y:S01]  /*78a0*/  HMMA.16816.F32.BF16 R80, R20.reuse, R126, R80 ;  /* 0x0000007e1450723c */ /* 0x040fe20000041850 */
[----:B------:R-:W2:Y:S05]  /*78b0*/  LDSM.16.MT88.4 R124, [R228+0x5100] ;  /* 0x00510000e47c783b */ /* 0x000eaa0000004200 */
[----:B------:R-:W-:Y:S02]  /*78c0*/  MUFU.EX2 R55, R55 ;  /* 0x0000003700377308 */ /* 0x000fe40000000800 */
[C---:B---3--:R-:W-:Y:S04]  /*78d0*/  HMMA.16816.F32.BF16 R84, R20.reuse, R116, R84 ;  /* 0x000000741454723c */ /* 0x048fe80000041854 */
[----:B-----5:R-:W-:Y:S04]  /*78e0*/  FADD.FTZ R151, R146, R151 ;  /* 0x0000009792977221 */ /* 0x020fe80000010000 */
[C---:B------:R-:W-:Y:S01]  /*78f0*/  HMMA.16816.F32.BF16 R88, R20.reuse, R118, R88 ;  /* 0x000000761458723c */ /* 0x040fe20000041858 */
[----:B------:R-:W3:Y:S01]  /*7900*/  LDSM.16.MT88.4 R116, [R232+0x1900] ;  /* 0x00190000e874783b */ /* 0x000ee20000004200 */
[----:B------:R-:W-:Y:S06]  /*7910*/  MUFU.EX2 R56, R56 ;  /* 0x0000003800387308 */ /* 0x000fec0000000800 */
[C---:B------:R-:W-:Y:S04]  /*7920*/  HMMA.16816.F32.BF16 R92, R20.reuse, R120, R92 ;  /* 0x00000078145c723c */ /* 0x040fe8000004185c */
[----:B------:R-:W-:Y:S03]  /*7930*/  MUFU.EX2 R57, R57 ;  /* 0x0000003900397308 */ /* 0x000fe60000000800 */
[--C-:B------:R-:W-:Y:S01]  /*7940*/  FFMA.FTZ R120, R34, c[0x0][0x2d0], -R161.reuse ;  /* 0x0000b40022787a23 */ /* 0x100fe200000108a1 */
[C---:B------:R-:W-:Y:S04]  /*7950*/  HMMA.16816.F32.BF16 R96, R20.reuse, R122, R96 ;  /* 0x0000007a1460723c */ /* 0x040fe80000041860 */
[----:B------:R-:W-:Y:S02]  /*7960*/  FFMA.FTZ R121, R35, c[0x0][0x2d0], -R161 ;  /* 0x0000b40023797a23 */ /* 0x000fe400000108a1 */
[----:B------:R-:W5:Y:S01]  /*7970*/  LDSM.16.MT88.4 R32, [R230+0x1900] ;  /* 0x00190000e620783b */ /* 0x000f620000004200 */
[--C-:B------:R-:W-:Y:S01]  /*7980*/  FFMA.FTZ R122, R36, c[0x0][0x2d0], -R162.reuse ;  /* 0x0000b400247a7a23 */ /* 0x100fe200000108a2 */
[C---:B----4-:R-:W-:Y:S01]  /*7990*/  HMMA.16816.F32.BF16 R12, R20.reuse, R24, R12 ;  /* 0x00000018140c723c */ /* 0x050fe2000004180c */
[----:B------:R-:W-:Y:S03]  /*79a0*/  MUFU.EX2 R120, R120 ;  /* 0x0000007800787308 */ /* 0x000fe60000000800 */
[----:B------:R-:W-:Y:S02]  /*79b0*/  FFMA.FTZ R123, R37, c[0x0][0x2d0], -R162 ;  /* 0x0000b400257b7a23 */ /* 0x000fe400000108a2 */
[----:B------:R-:W-:Y:S02]  /*79c0*/  LDSM.16.MT88.4 R36, [R232+0x2100] ;  /* 0x00210000e824783b */ /* 0x000fe40000004200 */
[C---:B------:R-:W-:Y:S03]  /*79d0*/  HMMA.16816.F32.BF16 R100, R20.reuse, R26, R100 ;  /* 0x0000001a1464723c */ /* 0x040fe60000041864 */
[----:B------:R-:W4:Y:S03]  /*79e0*/  MUFU.EX2 R121, R121 ;  /* 0x0000007900797308 */ /* 0x000f260000000800 */
[----:B------:R-:W3:Y:S02]  /*79f0*/  LDSM.16.MT88.4 R24, [R229+0x1900] ;  /* 0x00190000e518783b */ /* 0x000ee40000004200 */
[C---:B------:R-:W-:Y:S05]  /*7a00*/  HMMA.16816.F32.BF16 R104, R20.reuse, R28, R104 ;  /* 0x0000001c1468723c */ /* 0x040fea0000041868 */
[----:B------:R-:W1:Y:S03]  /*7a10*/  MUFU.EX2 R122, R122 ;  /* 0x0000007a007a7308 */ /* 0x000e660000000800 */
[C---:B------:R-:W-:Y:S01]  /*7a20*/  HMMA.16816.F32.BF16 R108, R20.reuse, R30, R108 ;  /* 0x0000001e146c723c */ /* 0x040fe2000004186c */
[----:B------:R-:W5:Y:S06]  /*7a30*/  LDSM.16.MT88.4 R28, [R228+0x1900] ;  /* 0x00190000e41c783b */ /* 0x000f6c0000004200 */
[----:B------:R-:W3:Y:S01]  /*7a40*/  MUFU.EX2 R123, R123 ;  /* 0x0000007b007b7308 */ /* 0x000ee20000000800 */
[C---:B--2---:R-:W-:Y:S08]  /*7a50*/  HMMA.16816.F32.BF16 R16, R20.reuse, R124, R16 ;  /* 0x0000007c1410723c */ /* 0x044ff00000041810 */
[----:B------:R-:W-:Y:S01]  /*7a60*/  HMMA.16816.F32.BF16 R112, R20, R126, R112 ;  /* 0x0000007e1470723c */ /* 0x000fe20000041870 */
[----:B------:R-:W-:Y:S01]  /*7a70*/  LDSM.16.MT88.4 R124, [R232+0x3900] ;  /* 0x00390000e87c783b */ /* 0x000fe20000004200 */
[----:B------:R-:W-:Y:S05]  /*7a80*/  MUFU.EX2 R58, R58 ;  /* 0x0000003a003a7308 */ /* 0x000fea0000000800 */
[C---:B------:R-:W-:Y:S01]  /*7a90*/  F2FP.BF16.PACK_AB R20, R145.reuse, R144 ;  /* 0x000000909114723e */ /* 0x040fe200000010ff */
[----:B------:R-:W-:Y:S01]  /*7aa0*/  FADD.FTZ R145, R145, R149 ;  /* 0x0000009591917221 */ /* 0x000fe20000010000 */
[----:B-1----:R-:W-:Y:S03]  /*7ab0*/  F2FP.BF16.PACK_AB R21, R147, R146 ;  /* 0x000000929315723e */ /* 0x002fe600000010ff */
[----:B------:R-:W-:Y:S01]  /*7ac0*/  F2FP.BF16.PACK_AB R22, R196, R195 ;  /* 0x000000c3c416723e */ /* 0x000fe200000010ff */
[----:B------:R-:W-:Y:S01]  /*7ad0*/  MUFU.EX2 R59, R59 ;  /* 0x0000003b003b7308 */ /* 0x000fe20000000800 */
[----:B----4-:R-:W-:Y:S01]  /*7ae0*/  F2FP.BF16.PACK_AB R23, R121, R120 ;  /* 0x000000787917723e */ /* 0x010fe200000010ff */
[----:B------:R-:W-:Y:S02]  /*7af0*/  FADD.FTZ R147, R147, R151 ;  /* 0x0000009793937221 */ /* 0x000fe40000010000 */
[----:B------:R-:W-:Y:S02]  /*7b00*/  FADD.FTZ R145, R195, R145 ;  /* 0x00000091c3917221 */ /* 0x000fe40000010000 */
[----:B------:R-:W-:Y:S02]  /*7b10*/  FADD.FTZ R147, R120, R147 ;  /* 0x0000009378937221 */ /* 0x000fe40000010000 */
[C---:B---3--:R-:W-:Y:S02]  /*7b20*/  HMMA.16816.F32.BF16 R4, R20.reuse, R116, R4 ;  /* 0x000000741404723c */ /* 0x048fe40000041804 */
[----:B------:R-:W-:Y:S01]  /*7b30*/  MUFU.EX2 R60, R60 ;  /* 0x0000003c003c7308 */ /* 0x000fe20000000800 */
[----:B------:R-:W-:Y:S02]  /*7b40*/  FADD.FTZ R196, R196, R145 ;  /* 0x00000091c4c47221 */ /* 0x000fe40000010000 */
[----:B------:R-:W-:Y:S02]  /*7b50*/  FADD.FTZ R121, R121, R147 ;  /* 0x0000009379797221 */ /* 0x000fe40000010000 */
[----:B------:R-:W-:Y:S01]  /*7b60*/  FADD.FTZ R0, R122, R196 ;  /* 0x000000c47a007221 */ /* 0x000fe20000010000 */
[C---:B------:R-:W-:Y:S01]  /*7b70*/  HMMA.16816.F32.BF16 R8, R20.reuse, R118, R8 ;  /* 0x000000761408723c */ /* 0x040fe20000041808 */
[----:B------:R-:W1:Y:S03]  /*7b80*/  LDSM.16.MT88.4 R116, [R232+0x5900] ;  /* 0x00590000e874783b */ /* 0x000e660000004200 */
[----:B------:R-:W-:Y:S01]  /*7b90*/  MUFU.EX2 R61, R61 ;  /* 0x0000003d003d7308 */ /* 0x000fe20000000800 */
[----:B------:R-:W-:Y:S02]  /*7ba0*/  FADD.FTZ R121, R197, R121 ;  /* 0x00000079c5797221 */ /* 0x000fe40000010000 */
[----:B------:R-:W-:Y:S01]  /*7bb0*/  FADD.FTZ R0, R123, R0 ;  /* 0x000000007b007221 */ /* 0x000fe20000010000 */
[C---:B-----5:R-:W-:Y:S04]  /*7bc0*/  HMMA.16816.F32.BF16 R68, R20.reuse, R32, R68 ;  /* 0x000000201444723c */ /* 0x060fe80000041844 */
[----:B------:R-:W-:Y:S02]  /*7bd0*/  FADD.FTZ R0, R199, R0 ;  /* 0x00000000c7007221 */ /* 0x000fe40000010000 */
[----:B------:R-:W-:Y:S02]  /*7be0*/  MUFU.EX2 R62, R62 ;  /* 0x0000003e003e7308 */ /* 0x000fe40000000800 */
[C---:B------:R-:W-:Y:S01]  /*7bf0*/  HMMA.16816.F32.BF16 R72, R20.reuse, R34, R72 ;  /* 0x000000221448723c */ /* 0x040fe20000041848 */
[----:B------:R-:W2:Y:S07]  /*7c00*/  LDSM.16.MT88.4 R32, [R230+0x5900] ;  /* 0x00590000e620783b */ /* 0x000eae0000004200 */
[C---:B------:R-:W-:Y:S01]  /*7c10*/  HMMA.16816.F32.BF16 R76, R20.reuse, R24, R76 ;  /* 0x00000018144c723c */ /* 0x040fe2000004184c */
[----:B------:R-:W-:Y:S07]  /*7c20*/  MUFU.EX2 R63, R63 ;  /* 0x0000003f003f7308 */ /* 0x000fee0000000800 */
[C---:B------:R-:W-:Y:S01]  /*7c30*/  HMMA.16816.F32.BF16 R80, R20.reuse, R26, R80 ;  /* 0x0000001a1450723c */ /* 0x040fe20000041850 */
[----:B------:R-:W3:Y:S07]  /*7c40*/  LDSM.16.MT88.4 R24, [R229+0x5900] ;  /* 0x00590000e518783b */ /* 0x000eee0000004200 */
[C---:B------:R-:W-:Y:S08]  /*7c50*/  HMMA.16816.F32.BF16 R84, R20.reuse, R28, R84 ;  /* 0x0000001c1454723c */ /* 0x040ff00000041854 */
[C---:B------:R-:W-:Y:S01]  /*7c60*/  HMMA.16816.F32.BF16 R88, R20.reuse, R30, R88 ;  /* 0x0000001e1458723c */ /* 0x040fe20000041858 */
[----:B------:R-:W4:Y:S07]  /*7c70*/  LDSM.16.MT88.4 R28, [R228+0x5900] ;  /* 0x00590000e41c783b */ /* 0x000f2e0000004200 */
        /* <DEDUP_REMOVED lines=9> */
[C---:B----4-:R-:W-:Y:S08]  /*7d10*/  HMMA.16816.F32.BF16 R16, R20.reuse, R28, R16 ;  /* 0x0000001c1410723c */ /* 0x050ff00000041810 */
[----:B------:R-:W-:Y:S01]  /*7d20*/  HMMA.16816.F32.BF16 R112, R20, R30, R112 ;  /* 0x0000001e1470723c */ /* 0x000fe20000041870 */
[----:B------:R-:W4:Y:S06]  /*7d30*/  LDSM.16.MT88.4 R28, [R232+0x6100] ;  /* 0x00610000e81c783b */ /* 0x000f2c0000004200 */
[----:B------:R-:W-:Y:S02]  /*7d40*/  F2FP.BF16.PACK_AB R20, R123, R122 ;  /* 0x0000007a7b14723e */ /* 0x000fe400000010ff */
[----:B------:R-:W-:Y:S03]  /*7d50*/  F2FP.BF16.PACK_AB R21, R198, R197 ;  /* 0x000000c5c615723e */ /* 0x000fe600000010ff */
[----:B------:R-:W-:Y:S01]  /*7d60*/  F2FP.BF16.PACK_AB R22, R200, R199 ;  /* 0x000000c7c816723e */ /* 0x000fe200000010ff */
[----:B------:R-:W-:Y:S01]  /*7d70*/  FADD.FTZ R198, R198, R121 ;  /* 0x00000079c6c67221 */ /* 0x000fe20000010000 */
[----:B------:R-:W-:Y:S01]  /*7d80*/  F2FP.BF16.PACK_AB R23, R202, R201 ;  /* 0x000000c9ca17723e */ /* 0x000fe200000010ff */
[----:B------:R-:W-:Y:S01]  /*7d90*/  FADD.FTZ R200, R200, R0 ;  /* 0x00000000c8c87221 */ /* 0x000fe20000010000 */
[----:B------:R-:W-:Y:S01]  /*7da0*/  MOV R0, R3 ;  /* 0x0000000300007202 */ /* 0x000fe20000000f00 */
[----:B------:R-:W-:Y:S04]  /*7db0*/  FADD.FTZ R198, R201, R198 ;  /* 0x000000c6c9c67221 */ /* 0x000fe80000010000 */
[C---:B------:R-:W-:Y:S03]  /*7dc0*/  HMMA.16816.F32.BF16 R4, R20.reuse, R36, R4 ;  /* 0x000000241404723c */ /* 0x040fe60000041804 */
[----:B------:R-:W-:Y:S05]  /*7dd0*/  FADD.FTZ R202, R202, R198 ;  /* 0x000000c6caca7221 */ /* 0x000fea0000010000 */
[C---:B------:R-:W-:Y:S01]  /*7de0*/  HMMA.16816.F32.BF16 R8, R20.reuse, R38, R8 ;  /* 0x000000261408723c */ /* 0x040fe20000041808 */
[----:B------:R-:W5:Y:S07]  /*7df0*/  LDSM.16.MT88.4 R36, [R230+0x6100] ;  /* 0x00610000e624783b */ /* 0x000f6e0000004200 */
[C---:B-1----:R-:W-:Y:S07]  /*7e00*/  HMMA.16816.F32.BF16 R68, R20.reuse, R116, R68 ;  /* 0x000000741444723c */ /* 0x042fee0000041844 */
[--C-:B------:R-:W-:Y:S01]  /*7e10*/  FFMA.FTZ R116, R44, c[0x0][0x2d0], -R162.reuse ;  /* 0x0000b4002c747a23 */ /* 0x100fe200000108a2 */
[C---:B------:R-:W-:Y:S04]  /*7e20*/  HMMA.16816.F32.BF16 R72, R20.reuse, R118, R72 ;  /* 0x000000761448723c */ /* 0x040fe80000041848 */
[----:B------:R-:W-:Y:S01]  /*7e30*/  FFMA.FTZ R117, R45, c[0x0][0x2d0], -R162 ;  /* 0x0000b4002d757a23 */ /* 0x000fe200000108a2 */
[----:B------:R-:W1:Y:S02]  /*7e40*/  MUFU.EX2 R116, R116 ;  /* 0x0000007400747308 */ /* 0x000e640000000800 */
[--C-:B------:R-:W-:Y:S01]  /*7e50*/  FFMA.FTZ R118, R46, c[0x0][0x2d0], -R161.reuse ;  /* 0x0000b4002e767a23 */ /* 0x100fe200000108a1 */
[C---:B--2---:R-:W-:Y:S04]  /*7e60*/  HMMA.16816.F32.BF16 R76, R20.reuse, R32, R76 ;  /* 0x00000020144c723c */ /* 0x044fe8000004184c */
[----:B------:R-:W-:Y:S02]  /*7e70*/  FFMA.FTZ R119, R47, c[0x0][0x2d0], -R161 ;  /* 0x0000b4002f777a23 */ /* 0x000fe400000108a1 */
[----:B------:R-:W-:Y:S01]  /*7e80*/  LDSM.16.MT88.4 R44, [R229+0x7100] ;  /* 0x00710000e52c783b */ /* 0x000fe20000004200 */
[----:B------:R-:W-:Y:S01]  /*7e90*/  MUFU.EX2 R117, R117 ;  /* 0x0000007500757308 */ /* 0x000fe20000000800 */
[C---:B------:R-:W-:Y:S06]  /*7ea0*/  HMMA.16816.F32.BF16 R80, R20.reuse, R34, R80 ;  /* 0x000000221450723c */ /* 0x040fec0000041850 */
[----:B------:R-:W2:Y:S02]  /*7eb0*/  LDSM.16.MT88.4 R32, [R229+0x6100] ;  /* 0x00610000e520783b */ /* 0x000ea40000004200 */
[C---:B---3--:R-:W-:Y:S01]  /*7ec0*/  HMMA.16816.F32.BF16 R84, R20.reuse, R24, R84 ;  /* 0x000000181454723c */ /* 0x048fe20000041854 */
[----:B------:R-:W3:Y:S03]  /*7ed0*/  MUFU.EX2 R118, R118 ;  /* 0x0000007600767308 */ /* 0x000ee60000000800 */
[----:B-1----:R-:W-:Y:S04]  /*7ee0*/  FADD.FTZ R200, R116, R200 ;  /* 0x000000c874c87221 */ /* 0x002fe80000010000 */
[C---:B------:R-:W-:Y:S01]  /*7ef0*/  HMMA.16816.F32.BF16 R88, R20.reuse, R26, R88 ;  /* 0x0000001a1458723c */ /* 0x040fe20000041858 */
[----:B------:R-:W1:Y:S02]  /*7f00*/  LDSM.16.MT88.4 R24, [R228+0x6100] ;  /* 0x00610000e418783b */ /* 0x000e640000004200 */
[----:B------:R-:W1:Y:S05]  /*7f10*/  MUFU.EX2 R119, R119 ;  /* 0x0000007700777308 */ /* 0x000e6a0000000800 */
[C---:B----4-:R-:W-:Y:S08]  /*7f20*/  HMMA.16816.F32.BF16 R92, R20.reuse, R28, R92 ;  /* 0x0000001c145c723c */ /* 0x050ff0000004185c */
[C---:B------:R-:W-:Y:S01]  /*7f30*/  HMMA.16816.F32.BF16 R96, R20.reuse, R30, R96 ;  /* 0x0000001e1460723c */ /* 0x040fe20000041860 */
[----:B------:R-:W4:Y:S03]  /*7f40*/  LDSM.16.MT88.4 R28, [R232+0x2900] ;  /* 0x00290000e81c783b */ /* 0x000f260000004200 */
[----:B---3--:R-:W-:Y:S04]  /*7f50*/  FADD.FTZ R202, R118, R202 ;  /* 0x000000ca76ca7221 */ /* 0x008fe80000010000 */
[C---:B-----5:R-:W-:Y:S08]  /*7f60*/  HMMA.16816.F32.BF16 R12, R20.reuse, R36, R12 ;  /* 0x00000024140c723c */ /* 0x060ff0000004180c */
[C---:B------:R-:W-:Y:S01]  /*7f70*/  HMMA.16816.F32.BF16 R100, R20.reuse, R38, R100 ;  /* 0x000000261464723c */ /* 0x040fe20000041864 */
[----:B------:R-:W3:Y:S07]  /*7f80*/  LDSM.16.MT88.4 R36, [R230+0x2900] ;  /* 0x00290000e624783b */ /* 0x000eee0000004200 */
[C---:B--2---:R-:W-:Y:S08]  /*7f90*/  HMMA.16816.F32.BF16 R104, R20.reuse, R32, R104 ;  /* 0x000000201468723c */ /* 0x044ff00000041868 */
[C---:B------:R-:W-:Y:S01]  /*7fa0*/  HMMA.16816.F32.BF16 R108, R20.reuse, R34, R108 ;  /* 0x00000022146c723c */ /* 0x040fe2000004186c */
[----:B------:R-:W2:Y:S07]  /*7fb0*/  LDSM.16.MT88.4 R32, [R229+0x2900] ;  /* 0x00290000e520783b */ /* 0x000eae0000004200 */
[C---:B-1----:R-:W-:Y:S08]  /*7fc0*/  HMMA.16816.F32.BF16 R16, R20.reuse, R24, R16 ;  /* 0x000000181410723c */ /* 0x042ff00000041810 */
[----:B------:R-:W-:Y:S01]  /*7fd0*/  HMMA.16816.F32.BF16 R112, R20, R26, R112 ;  /* 0x0000001a1470723c */ /* 0x000fe20000041870 */
[----:B------:R-:W1:Y:S06]  /*7fe0*/  LDSM.16.MT88.4 R24, [R228+0x2900] ;  /* 0x00290000e418783b */ /* 0x000e6c0000004200 */
        /* <DEDUP_REMOVED lines=14> */
[----:B------:R-:W4:Y:S07]  /*80d0*/  LDSM.16.MT88.4 R28, [R232+0x6900] ;  /* 0x00690000e81c783b */ /* 0x000f2e0000004200 */
[C---:B---3--:R-:W-:Y:S08]  /*80e0*/  HMMA.16816.F32.BF16 R68, R20.reuse, R36, R68 ;  /* 0x000000241444723c */ /* 0x048ff00000041844 */
[C---:B------:R-:W-:Y:S01]  /*80f0*/  HMMA.16816.F32.BF16 R72, R20.reuse, R38, R72 ;  /* 0x000000261448723c */ /* 0x040fe20000041848 */
[----:B------:R-:W3:Y:S07]  /*8100*/  LDSM.16.MT88.4 R36, [R230+0x6900] ;  /* 0x00690000e624783b */ /* 0x000eee0000004200 */
[C---:B--2---:R-:W-:Y:S08]  /*8110*/  HMMA.16816.F32.BF16 R76, R20.reuse, R32, R76 ;  /* 0x00000020144c723c */ /* 0x044ff0000004184c */
[C---:B------:R-:W-:Y:S01]  /*8120*/  HMMA.16816.F32.BF16 R80, R20.reuse, R34, R80 ;  /* 0x000000221450723c */ /* 0x040fe20000041850 */
[----:B------:R-:W-:Y:S07]  /*8130*/  LDSM.16.MT88.4 R32, [R230+0x3100] ;  /* 0x00310000e620783b */ /* 0x000fee0000004200 */
[C---:B-1----:R-:W-:Y:S08]  /*8140*/  HMMA.16816.F32.BF16 R84, R20.reuse, R24, R84 ;  /* 0x000000181454723c */ /* 0x042ff00000041854 */
[C---:B------:R-:W-:Y:S01]  /*8150*/  HMMA.16816.F32.BF16 R88, R20.reuse, R26, R88 ;  /* 0x0000001a1458723c */ /* 0x040fe20000041858 */
[----:B------:R-:W1:Y:S07]  /*8160*/  LDSM.16.MT88.4 R24, [R228+0x6900] ;  /* 0x00690000e418783b */ /* 0x000e6e0000004200 */
[C---:B----4-:R-:W-:Y:S08]  /*8170*/  HMMA.16816.F32.BF16 R92, R20.reuse, R28, R92 ;  /* 0x0000001c145c723c */ /* 0x050ff0000004185c */
[C---:B------:R-:W-:Y:S01]  /*8180*/  HMMA.16816.F32.BF16 R96, R20.reuse, R30, R96 ;  /* 0x0000001e1460723c */ /* 0x040fe20000041860 */
[----:B------:R-:W2:Y:S07]  /*8190*/  LDSM.16.MT88.4 R28, [R232+0x3100] ;  /* 0x00310000e81c783b */ /* 0x000eae0000004200 */
[C---:B---3--:R-:W-:Y:S08]  /*81a0*/  HMMA.16816.F32.BF16 R12, R20.reuse, R36, R12 ;  /* 0x00000024140c723c */ /* 0x048ff0000004180c */
[C---:B------:R-:W-:Y:S01]  /*81b0*/  HMMA.16816.F32.BF16 R100, R20.reuse, R38, R100 ;  /* 0x000000261464723c */ /* 0x040fe20000041864 */
[----:B------:R-:W-:Y:S07]  /*81c0*/  LDSM.16.MT88.4 R36, [R228+0x3100] ;  /* 0x00310000e424783b */ /* 0x000fee0000004200 */
[C---:B------:R-:W-:Y:S08]  /*81d0*/  HMMA.16816.F32.BF16 R104, R20.reuse, R40, R104 ;  /* 0x000000281468723c */ /* 0x040ff00000041868 */
[C---:B------:R-:W-:Y:S01]  /*81e0*/  HMMA.16816.F32.BF16 R108, R20.reuse, R42, R108 ;  /* 0x0000002a146c723c */ /* 0x040fe2000004186c */
[----:B------:R-:W-:Y:S07]  /*81f0*/  LDSM.16.MT88.4 R40, [R230+0x7100] ;  /* 0x00710000e628783b */ /* 0x000fee0000004200 */
[C---:B-1----:R-:W-:Y:S08]  /*8200*/  HMMA.16816.F32.BF16 R16, R20.reuse, R24, R16 ;  /* 0x000000181410723c */ /* 0x042ff00000041810 */
[----:B------:R-:W-:Y:S01]  /*8210*/  HMMA.16816.F32.BF16 R112, R20, R26, R112 ;  /* 0x0000001a1470723c */ /* 0x000fe20000041870 */
[----:B------:R-:W1:Y:S06]  /*8220*/  LDSM.16.MT88.4 R24, [R229+0x3100] ;  /* 0x00310000e518783b */ /* 0x000e6c0000004200 */
[C---:B------:R-:W-:Y:S01]  /*8230*/  F2FP.BF16.PACK_AB R20, R53.reuse, R52 ;  /* 0x000000343514723e */ /* 0x040fe200000010ff */
        /* <DEDUP_REMOVED lines=8> */
[C---:B--2---:R-:W-:Y:S03]  /*82c0*/  HMMA.16816.F32.BF16 R4, R20.reuse, R28, R4 ;  /* 0x0000001c1404723c */ /* 0x044fe60000041804 */
[----:B------:R-:W-:Y:S02]  /*82d0*/  FADD.FTZ R59, R59, R55 ;  /* 0x000000373b3b7221 */ /* 0x000fe40000010000 */
[----:B------:R-:W-:Y:S02]  /*82e0*/  FADD.FTZ R57, R60, R57 ;  /* 0x000000393c397221 */ /* 0x000fe40000010000 */
[----:B------:R-:W-:Y:S01]  /*82f0*/  FADD.FTZ R59, R62, R59 ;  /* 0x0000003b3e3b7221 */ /* 0x000fe20000010000 */
[C---:B------:R-:W-:Y:S01]  /*8300*/  HMMA.16816.F32.BF16 R8, R20.reuse, R30, R8 ;  /* 0x0000001e1408723c */ /* 0x040fe20000041808 */
[----:B------:R-:W2:Y:S03]  /*8310*/  LDSM.16.MT88.4 R28, [R232+0x7100] ;  /* 0x00710000e81c783b */ /* 0x000ea60000004200 */
[----:B------:R-:W-:Y:S02]  /*8320*/  FADD.FTZ R57, R61, R57 ;  /* 0x000000393d397221 */ /* 0x000fe40000010000 */
[----:B------:R-:W-:Y:S02]  /*8330*/  FADD.FTZ R59, R63, R59 ;  /* 0x0000003b3f3b7221 */ /* 0x000fe40000010000 */
[C---:B------:R-:W-:Y:S07]  /*8340*/  HMMA.16816.F32.BF16 R68, R20.reuse, R32, R68 ;  /* 0x000000201444723c */ /* 0x040fee0000041844 */
[--C-:B------:R-:W-:Y:S01]  /*8350*/  FFMA.FTZ R32, R64, c[0x0][0x2d0], -R162.reuse ;  /* 0x0000b40040207a23 */ /* 0x100fe200000108a2 */
[C---:B------:R-:W-:Y:S04]  /*8360*/  HMMA.16816.F32.BF16 R72, R20.reuse, R34, R72 ;  /* 0x000000221448723c */ /* 0x040fe80000041848 */
[----:B------:R-:W-:Y:S01]  /*8370*/  FFMA.FTZ R162, R65, c[0x0][0x2d0], -R162 ;  /* 0x0000b40041a27a23 */ /* 0x000fe200000108a2 */
[----:B------:R-:W3:Y:S01]  /*8380*/  MUFU.EX2 R32, R32 ;  /* 0x0000002000207308 */ /* 0x000ee20000000800 */
[--C-:B------:R-:W-:Y:S02]  /*8390*/  FFMA.FTZ R33, R66, c[0x0][0x2d0], -R161.reuse ;  /* 0x0000b40042217a23 */ /* 0x100fe400000108a1 */
[C---:B-1----:R-:W-:Y:S04]  /*83a0*/  HMMA.16816.F32.BF16 R76, R20.reuse, R24, R76 ;  /* 0x00000018144c723c */ /* 0x042fe8000004184c */
[----:B------:R-:W-:Y:S03]  /*83b0*/  FFMA.FTZ R161, R67, c[0x0][0x2d0], -R161 ;  /* 0x0000b40043a17a23 */ /* 0x000fe600000108a1 */
[----:B------:R-:W1:Y:S01]  /*83c0*/  MUFU.EX2 R162, R162 ;  /* 0x000000a200a27308 */ /* 0x000e620000000800 */
[C---:B------:R-:W-:Y:S01]  /*83d0*/  HMMA.16816.F32.BF16 R80, R20.reuse, R26, R80 ;  /* 0x0000001a1450723c */ /* 0x040fe20000041850 */
[----:B------:R-:W4:Y:S07]  /*83e0*/  LDSM.16.MT88.4 R24, [R230+0x3900] ;  /* 0x00390000e618783b */ /* 0x000f2e0000004200 */
[C---:B------:R-:W-:Y:S01]  /*83f0*/  HMMA.16816.F32.BF16 R84, R20.reuse, R36, R84 ;  /* 0x000000241454723c */ /* 0x040fe20000041854 */
[----:B------:R-:W5:Y:S03]  /*8400*/  MUFU.EX2 R33, R33 ;  /* 0x0000002100217308 */ /* 0x000f660000000800 */
[----:B---3--:R-:W-:Y:S04]  /*8410*/  FADD.FTZ R57, R32, R57 ;  /* 0x0000003920397221 */ /* 0x008fe80000010000 */
[C---:B------:R-:W-:Y:S03]  /*8420*/  HMMA.16816.F32.BF16 R88, R20.reuse, R38, R88 ;  /* 0x000000261458723c */ /* 0x040fe60000041858 */
[----:B------:R-:W3:Y:S01]  /*8430*/  MUFU.EX2 R161, R161 ;  /* 0x000000a100a17308 */ /* 0x000ee20000000800 */
[C---:B-1----:R-:W-:Y:S04]  /*8440*/  FADD.FTZ R251, R162.reuse, R57 ;  /* 0x00000039a2fb7221 */ /* 0x042fe80000010000 */
[C---:B--2---:R-:W-:Y:S08]  /*8450*/  HMMA.16816.F32.BF16 R92, R20.reuse, R28, R92 ;  /* 0x0000001c145c723c */ /* 0x044ff0000004185c */
[C---:B------:R-:W-:Y:S01]  /*8460*/  HMMA.16816.F32.BF16 R96, R20.reuse, R30, R96 ;  /* 0x0000001e1460723c */ /* 0x040fe20000041860 */
[----:B------:R-:W1:Y:S03]  /*8470*/  LDSM.16.MT88.4 R28, [R229+0x3900] ;  /* 0x00390000e51c783b */ /* 0x000e660000004200 */
[----:B-----5:R-:W-:Y:S04]  /*8480*/  FADD.FTZ R59, R33, R59 ;  /* 0x0000003b213b7221 */ /* 0x020fe80000010000 */
[C---:B------:R-:W-:Y:S04]  /*8490*/  HMMA.16816.F32.BF16 R12, R20.reuse, R40, R12 ;  /* 0x00000028140c723c */ /* 0x040fe8000004180c */
[----:B---3--:R-:W-:Y:S04]  /*84a0*/  FADD.FTZ R250, R161, R59 ;  /* 0x0000003ba1fa7221 */ /* 0x008fe80000010000 */
[C---:B------:R-:W-:Y:S08]  /*84b0*/  HMMA.16816.F32.BF16 R100, R20.reuse, R42, R100 ;  /* 0x0000002a1464723c */ /* 0x040ff00000041864 */
[C---:B------:R-:W-:Y:S08]  /*84c0*/  HMMA.16816.F32.BF16 R104, R20.reuse, R44, R104 ;  /* 0x0000002c1468723c */ /* 0x040ff00000041868 */
[C---:B------:R-:W-:Y:S08]  /*84d0*/  HMMA.16816.F32.BF16 R108, R20.reuse, R46, R108 ;  /* 0x0000002e146c723c */ /* 0x040ff0000004186c */
[C---:B------:R-:W-:Y:S08]  /*84e0*/  HMMA.16816.F32.BF16 R16, R20.reuse, R48, R16 ;  /* 0x000000301410723c */ /* 0x040ff00000041810 */
[----:B------:R-:W-:Y:S07]  /*84f0*/  HMMA.16816.F32.BF16 R112, R20, R50, R112 ;  /* 0x000000321470723c */ /* 0x000fee0000041870 */
[----:B------:R-:W-:Y:S02]  /*8500*/  F2FP.BF16.PACK_AB R20, R61, R60 ;  /* 0x0000003c3d14723e */ /* 0x000fe400000010ff */
[----:B------:R-:W-:Y:S03]  /*8510*/  F2FP.BF16.PACK_AB R21, R63, R62 ;  /* 0x0000003e3f15723e */ /* 0x000fe600000010ff */
[----:B------:R-:W-:Y:S02]  /*8520*/  F2FP.BF16.PACK_AB R22, R162, R32 ;  /* 0x00000020a216723e */ /* 0x000fe400000010ff */
[----:B------:R-:W-:Y:S07]  /*8530*/  F2FP.BF16.PACK_AB R23, R161, R33 ;  /* 0x00000021a117723e */ /* 0x000fee00000010ff */
[C---:B------:R-:W-:Y:S01]  /*8540*/  HMMA.16816.F32.BF16 R128, R20.reuse, R124, R4 ;  /* 0x0000007c1480723c */ /* 0x040fe20000041804 */
[----:B------:R-:W2:Y:S07]  /*8550*/  LDSM.16.MT88.4 R4, [R228+0x3900] ;  /* 0x00390000e404783b */ /* 0x000eae0000004200 */
[C---:B------:R-:W-:Y:S01]  /*8560*/  HMMA.16816.F32.BF16 R124, R20.reuse, R126, R8 ;  /* 0x0000007e147c723c */ /* 0x040fe20000041808 */
[----:B------:R-:W3:Y:S07]  /*8570*/  LDSM.16.MT88.4 R8, [R232+0x7900] ;  /* 0x00790000e808783b */ /* 0x000eee0000004200 */
[C---:B----4-:R-:W-:Y:S08]  /*8580*/  HMMA.16816.F32.BF16 R68, R20.reuse, R24, R68 ;  /* 0x000000181444723c */ /* 0x050ff00000041844 */
[C---:B------:R-:W-:Y:S01]  /*8590*/  HMMA.16816.F32.BF16 R72, R20.reuse, R26, R72 ;  /* 0x0000001a1448723c */ /* 0x040fe20000041848 */
[----:B------:R-:W4:Y:S07]  /*85a0*/  LDSM.16.MT88.4 R24, [R230+0x7900] ;  /* 0x00790000e618783b */ /* 0x000f2e0000004200 */
[C---:B-1----:R-:W-:Y:S08]  /*85b0*/  HMMA.16816.F32.BF16 R76, R20.reuse, R28, R76 ;  /* 0x0000001c144c723c */ /* 0x042ff0000004184c */
[C---:B------:R-:W-:Y:S08]  /*85c0*/  HMMA.16816.F32.BF16 R80, R20.reuse, R30, R80 ;  /* 0x0000001e1450723c */ /* 0x040ff00000041850 */
[C---:B--2---:R-:W-:Y:S08]  /*85d0*/  HMMA.16816.F32.BF16 R84, R20.reuse, R4, R84 ;  /* 0x000000041454723c */ /* 0x044ff00000041854 */
[C---:B------:R-:W-:Y:S01]  /*85e0*/  HMMA.16816.F32.BF16 R88, R20.reuse, R6, R88 ;  /* 0x000000061458723c */ /* 0x040fe20000041858 */
[----:B------:R-:W1:Y:S07]  /*85f0*/  LDSM.16.MT88.4 R4, [R229+0x7900] ;  /* 0x00790000e504783b */ /* 0x000e6e0000004200 */
[C---:B---3--:R-:W-:Y:S08]  /*8600*/  HMMA.16816.F32.BF16 R92, R20.reuse, R8, R92 ;  /* 0x00000008145c723c */ /* 0x048ff0000004185c */
[C---:B------:R-:W-:Y:S01]  /*8610*/  HMMA.16816.F32.BF16 R96, R20.reuse, R10, R96 ;  /* 0x0000000a1460723c */ /* 0x040fe20000041860 */
[----:B------:R-:W2:Y:S07]  /*8620*/  LDSM.16.MT88.4 R8, [R228+0x7900] ;  /* 0x00790000e408783b */ /* 0x000eae0000004200 */
[C---:B----4-:R-:W-:Y:S08]  /*8630*/  HMMA.16816.F32.BF16 R120, R20.reuse, R24, R12 ;  /* 0x000000181478723c */ /* 0x050ff0000004180c */
[C---:B------:R-:W-:Y:S08]  /*8640*/  HMMA.16816.F32.BF16 R100, R20.reuse, R26, R100 ;  /* 0x0000001a1464723c */ /* 0x040ff00000041864 */
[C---:B-1----:R-:W-:Y:S08]  /*8650*/  HMMA.16816.F32.BF16 R104, R20.reuse, R4, R104 ;  /* 0x000000041468723c */ /* 0x042ff00000041868 */
[C---:B------:R-:W-:Y:S08]  /*8660*/  HMMA.16816.F32.BF16 R108, R20.reuse, R6, R108 ;  /* 0x00000006146c723c */ /* 0x040ff0000004186c */
[C---:B--2---:R-:W-:Y:S08]  /*8670*/  HMMA.16816.F32.BF16 R116, R20.reuse, R8, R16 ;  /* 0x000000081474723c */ /* 0x044ff00000041810 */
[----:B------:R-:W-:Y:S01]  /*8680*/  HMMA.16816.F32.BF16 R112, R20, R10, R112 ;  /* 0x0000000a1470723c */ /* 0x000fe20000041870 */
[----:B------:R-:W-:-:S07]  /*8690*/  @P1 BRA `(.L_x_2168) ;  /* 0xffffcd2000001947 */ /* 0x000fce000383ffff */
.L_x_2167:
[----:B------:R-:W1:Y:S01]  /*86a0*/  SHFL.BFLY PT, R0, R250, 0x2, 0x1f ;  /* 0x0c401f00fa007f89 */ /* 0x000e6200000e0000 */
[----:B------:R-:W-:Y:S01]  /*86b0*/  MOV R5, c[0x0][0x4e8] ;  /* 0x00013a0000057a02 */ /* 0x000fe20000000f00 */
[----:B------:R-:W2:Y:S01]  /*86c0*/  S2UR UR7, SR_CTAID.Y ;  /* 0x00000000000779c3 */ /* 0x000ea20000002600 */
[----:B------:R-:W-:Y:S01]  /*86d0*/  MOV R6, R239 ;  /* 0x000000ef00067202 */ /* 0x000fe20000000f00 */
[----:B------:R-:W3:Y:S01]  /*86e0*/  SHFL.BFLY PT, R2, R251, 0x2, 0x1f ;  /* 0x0c401f00fb027f89 */ /* 0x000ee200000e0000 */
[C---:B------:R-:W-:Y:S01]  /*86f0*/  ISETP.NE.AND P0, PT, R5.reuse, 0x1, PT ;  /* 0x000000010500780c */ /* 0x040fe20003f05270 */
[----:B------:R-:W-:Y:S01]  /*8700*/  IMAD.MOV.U32 R10, RZ, RZ, RZ ;  /* 0x000000ffff0a7224 */ /* 0x000fe200078e00ff */
[----:B------:R-:W-:Y:S01]  /*8710*/  ULDC.64 UR4, c[0x0][0x490] ;  /* 0x0001240000047ab9 */ /* 0x000fe20000000a00 */
[----:B------:R-:W4:Y:S01]  /*8720*/  S2R R7, SR_TID.X ;  /* 0x0000000000077919 */ /* 0x000f220000002100 */
[----:B------:R-:W-:Y:S01]  /*8730*/  IMAD.MOV.U32 R14, RZ, RZ, -0x800000 ;  /* 0xff800000ff0e7424 */ /* 0x000fe200078e00ff */
[----:B------:R-:W-:Y:S01]  /*8740*/  MOV R15, 0xff800000 ;  /* 0xff800000000f7802 */ /* 0x000fe20000000f00 */
[----:B------:R-:W-:Y:S01]  /*8750*/  IMAD R5, R5, c[0x0][0x388], RZ ;  /* 0x0000e20005057a24 */ /* 0x000fe200078e02ff */
[----:B------:R-:W-:Y:S01]  /*8760*/  SHF.R.S32.HI R242, RZ, 0x2, R242 ;  /* 0x00000002fff27819 */ /* 0x000fe200000114f2 */
[----:B------:R-:W-:Y:S05]  /*8770*/  BSSY B0, `(.L_x_2171) ;  /* 0x0000126000007945 */ /* 0x000fea0003800000 */
[----:B------:R-:W-:-:S05]  /*8780*/  @P0 IMAD.HI.U32 R9, R239, c[0x0][0x4ec], RZ ;  /* 0x00013b00ef090a27 */ /* 0x000fca00078e00ff */
[----:B------:R-:W-:Y:S01]  /*8790*/  @P0 SHF.R.U32.HI R6, RZ, c[0x0][0x4f0], R9 ;  /* 0x00013c00ff060a19 */ /* 0x000fe20000011609 */
[----:B-1----:R-:W-:Y:S02]  /*87a0*/  FADD.FTZ R250, R0, R250 ;  /* 0x000000fa00fa7221 */ /* 0x002fe40000010000 */
[----:B------:R-:W-:Y:S01]  /*87b0*/  IMAD.MOV.U32 R9, RZ, RZ, RZ ;  /* 0x000000ffff097224 */ /* 0x000fe200078e00ff */
[----:B------:R-:W-:Y:S01]  /*87c0*/  IADD3 R12, -R6, RZ, RZ ;  /* 0x000000ff060c7210 */ /* 0x000fe20007ffe1ff */
[----:B---3--:R-:W-:Y:S01]  /*87d0*/  FADD.FTZ R251, R2, R251 ;  /* 0x000000fb02fb7221 */ /* 0x008fe20000010000 */
[----:B--2---:R-:W-:Y:S01]  /*87e0*/  USHF.R.S32.HI UR6, URZ, 0x1f, UR7 ;  /* 0x0000001f3f067899 */ /* 0x004fe20008011407 */
[----:B------:R-:W1:Y:S01]  /*87f0*/  SHFL.BFLY PT, R2, R250, 0x1, 0x1f ;  /* 0x0c201f00fa027f89 */ /* 0x000e6200000e0000 */
[----:B------:R-:W-:Y:S01]  /*8800*/  UIMAD.WIDE.U32 UR10, UR7, UR4, URZ ;  /* 0x00000004070a72a5 */ /* 0x000fe2000f8e003f */
[----:B----4-:R-:W-:Y:S01]  /*8810*/  SHF.R.S32.HI R8, RZ, 0x1f, R7 ;  /* 0x0000001fff087819 */ /* 0x010fe20000011407 */
[----:B------:R-:W-:Y:S01]  /*8820*/  UIMAD UR8, UR6, UR4, URZ ;  /* 0x00000004060872a4 */ /* 0x000fe2000f8e023f */
[----:B------:R-:W2:Y:S02]  /*8830*/  SHFL.BFLY PT, R4, R251, 0x1, 0x1f ;  /* 0x0c201f00fb047f89 */ /* 0x000ea400000e0000 */
[CC--:B------:R-:W-:Y:S01]  /*8840*/  LEA.HI R0, R8.reuse, R7.reuse, RZ, 0x5 ;  /* 0x0000000708007211 */ /* 0x0c0fe200078f28ff */
[----:B------:R-:W-:Y:S01]  /*8850*/  UIMAD UR8, UR7, UR5, UR8 ;  /* 0x00000005070872a4 */ /* 0x000fe2000f8e0208 */
[-C--:B------:R-:W-:Y:S01]  /*8860*/  LEA.HI R8, R8, R7.reuse, RZ, 0x2 ;  /* 0x0000000708087211 */ /* 0x080fe200078f10ff */
[----:B------:R-:W-:Y:S01]  /*8870*/  IMAD.U32 R19, RZ, RZ, UR11 ;  /* 0x0000000bff137e24 */ /* 0x000fe2000f8e00ff */
[----:B------:R-:W-:Y:S01]  /*8880*/  LOP3.LUT R11, R0, 0xffffffe0, RZ, 0xc0, !PT ;  /* 0xffffffe0000b7812 */ /* 0x000fe200078ec0ff */
[----:B------:R-:W-:Y:S01]  /*8890*/  ULDC.64 UR4, c[0x0][0x3e8] ;  /* 0x0000fa0000047ab9 */ /* 0x000fe20000000a00 */
[----:B------:R-:W-:Y:S01]  /*88a0*/  LOP3.LUT R13, R8, 0xfffffffc, RZ, 0xc0, !PT ;  /* 0xfffffffc080d7812 */ /* 0x000fe200078ec0ff */
[----:B------:R-:W-:Y:S01]  /*88b0*/  UIMAD UR6, UR6, UR4, URZ ;  /* 0x00000004060672a4 */ /* 0x000fe2000f8e023f */
[----:B------:R-:W-:Y:S01]  /*88c0*/  SHF.R.S32.HI R0, RZ, 0x5, R0 ;  /* 0x00000005ff007819 */ /* 0x000fe20000011400 */
[----:B------:R-:W-:Y:S01]  /*88d0*/  IMAD.IADD R11, R7, 0x1, -R11 ;  /* 0x00000001070b7824 */ /* 0x000fe200078e0a0b */
[----:B------:R-:W-:Y:S01]  /*88e0*/  IADD3 R7, -R13, R7, RZ ;  /* 0x000000070d077210 */ /* 0x000fe20007ffe1ff */
[----:B------:R-:W-:Y:S01]  /*88f0*/  UIMAD.WIDE.U32 UR12, UR7, UR4, URZ ;  /* 0x00000004070c72a5 */ /* 0x000fe2000f8e003f */
[----:B------:R-:W-:Y:S01]  /*8900*/  MOV R18, UR10 ;  /* 0x0000000a00127c02 */ /* 0x000fe20008000f00 */
[----:B------:R-:W-:Y:S01]  /*8910*/  UIMAD UR5, UR7, UR5, UR6 ;  /* 0x00000005070572a4 */ /* 0x000fe2000f8e0206 */
[----:B------:R-:W-:Y:S01]  /*8920*/  BAR.SYNC.DEFER_BLOCKING 0x1, 0x100 ;  /* 0x0044000000007b1d */ /* 0x000fe20000010000 */
[----:B------:R-:W-:Y:S01]  /*8930*/  LOP3.LUT P4, RZ, R11, 0x3, RZ, 0xc0, !PT ;  /* 0x000000030bff7812 */ /* 0x000fe2000788c0ff */
[----:B------:R-:W-:Y:S01]  /*8940*/  IMAD R11, R12, c[0x0][0x4e8], R239 ;  /* 0x00013a000c0b7a24 */ /* 0x000fe200078e02ef */
[----:B------:R-:W-:Y:S01]  /*8950*/  SHF.R.S32.HI R12, RZ, 0x2, R8 ;  /* 0x00000002ff0c7819 */ /* 0x000fe20000011408 */
[----:B-1----:R-:W-:Y:S01]  /*8960*/  FADD.FTZ R2, R250, R2 ;  /* 0x00000002fa027221 */ /* 0x002fe20000010000 */
[----:B------:R-:W-:Y:S01]  /*8970*/  SHF.R.S32.HI R8, RZ, 0x1f, R8 ;  /* 0x0000001fff087819 */ /* 0x000fe20000011408 */
[----:B------:R-:W-:Y:S01]  /*8980*/  UIADD3 UR5, UR13, UR5, URZ ;  /* 0x000000050d057290 */ /* 0x000fe2000fffe03f */
[----:B------:R-:W-:Y:S01]  /*8990*/  IMAD.U32 R17, RZ, RZ, UR13 ;  /* 0x0000000dff117e24 */ /* 0x000fe2000f8e00ff */
[----:B------:R-:W-:Y:S01]  /*89a0*/  UIADD3 UR8, UR11, UR8, URZ ;  /* 0x000000080b087290 */ /* 0x000fe2000fffe03f */
[----:B------:R-:W-:Y:S01]  /*89b0*/  FSETP.NE.FTZ.AND P1, PT, R2, RZ, PT ;  /* 0x000000ff0200720b */ /* 0x000fe20003f35000 */
[----:B--2---:R-:W-:Y:S01]  /*89c0*/  FADD.FTZ R4, R251, R4 ;  /* 0x00000004fb047221 */ /* 0x004fe20000010000 */
[----:B------:R-:W-:-:S02]  /*89d0*/  LEA.HI R8, R8, R12, RZ, 0x3 ;  /* 0x0000000c08087211 */ /* 0x000fc400078f18ff */
[----:B------:R-:W-:Y:S01]  /*89e0*/  MOV R16, UR12 ;  /* 0x0000000c00107c02 */ /* 0x000fe20008000f00 */
[----:B------:R-:W-:Y:S01]  /*89f0*/  IMAD.U32 R19, RZ, RZ, UR8 ;  /* 0x00000008ff137e24 */ /* 0x000fe2000f8e00ff */
[----:B------:R-:W-:Y:S02]  /*8a00*/  FSETP.NE.FTZ.AND P2, PT, R4, RZ, PT ;  /* 0x000000ff0400720b */ /* 0x000fe40003f55000 */
[----:B------:R-:W-:Y:S02]  /*8a10*/  LOP3.LUT R8, R8, 0xfffffff8, RZ, 0xc0, !PT ;  /* 0xfffffff808087812 */ /* 0x000fe400078ec0ff */
[----:B------:R-:W-:-:S03]  /*8a20*/  MOV R17, UR5 ;  /* 0x0000000500117c02 */ /* 0x000fc60008000f00 */
[----:B------:R-:W1:Y:S01]  /*8a30*/  @P1 MUFU.LG2 R13, R2 ;  /* 0x00000002000d1308 */ /* 0x000e620000000c00 */
[----:B------:R-:W-:-:S05]  /*8a40*/  IMAD.IADD R12, R12, 0x1, -R8 ;  /* 0x000000010c0c7824 */ /* 0x000fca00078e0a08 */
[----:B------:R-:W-:Y:S02]  /*8a50*/  @P2 MOV R8, 0x3f317218 ;  /* 0x3f31721800082802 */ /* 0x000fe40000000f00 */
[----:B------:R2:W3:Y:S03]  /*8a60*/  @P1 MUFU.RCP R9, R2 ;  /* 0x0000000200091308 */ /* 0x0004e60000001000 */
[----:B------:R-:W-:-:S05]  /*8a70*/  @P2 FMUL.FTZ R8, R8, c[0x0][0x2d0] ;  /* 0x0000b40008082a20 */ /* 0x000fca0000410000 */
[----:B------:R-:W-:Y:S01]  /*8a80*/  @P2 MUFU.RCP R10, R4 ;  /* 0x00000004000a2308 */ /* 0x000fe20000001000 */
[----:B-1----:R-:W-:Y:S01]  /*8a90*/  @P1 FMUL.FTZ R13, R13, 0.69314718246459960938 ;  /* 0x3f3172180d0d1820 */ /* 0x002fe20000410000 */
[----:B--2---:R-:W-:-:S06]  /*8aa0*/  @P1 MOV R2, 0x3f317218 ;  /* 0x3f31721800021802 */ /* 0x004fcc0000000f00 */
[----:B------:R-:W1:Y:S01]  /*8ab0*/  @P2 MUFU.LG2 R4, R4 ;  /* 0x0000000400042308 */ /* 0x000e620000000c00 */
[C---:B---3--:R-:W-:Y:S02]  /*8ac0*/  FMUL.FTZ R131, R9.reuse, R131 ;  /* 0x0000008309837220 */ /* 0x048fe40000410000 */
[C---:B------:R-:W-:Y:S02]  /*8ad0*/  FMUL.FTZ R130, R9.reuse, R130 ;  /* 0x0000008209827220 */ /* 0x040fe40000410000 */
[----:B------:R-:W-:Y:S02]  /*8ae0*/  @P1 FMUL.FTZ R2, R2, c[0x0][0x2d0] ;  /* 0x0000b40002021a20 */ /* 0x000fe40000410000 */
[----:B------:R-:W-:Y:S01]  /*8af0*/  FMUL.FTZ R127, R9, R127 ;  /* 0x0000007f097f7220 */ /* 0x000fe20000410000 */
[----:B------:R-:W-:Y:S01]  /*8b00*/  F2FP.BF16.PACK_AB R130, R131, R130 ;  /* 0x000000828382723e */ /* 0x000fe200000010ff */
[----:B------:R-:W-:Y:S01]  /*8b10*/  @P1 FFMA.FTZ R14, R2, R3, R13 ;  /* 0x00000003020e1223 */ /* 0x000fe2000001000d */
[----:B------:R-:W-:Y:S01]  /*8b20*/  SHF.R.S32.HI R3, RZ, 0x1f, R0 ;  /* 0x0000001fff037819 */ /* 0x000fe20000011400 */
[----:B------:R-:W2:Y:S01]  /*8b30*/  S2R R2, SR_CTAID.Z ;  /* 0x0000000000027919 */ /* 0x000ea20000002700 */
[----:B------:R-:W-:-:S02]  /*8b40*/  FMUL.FTZ R126, R9, R126 ;  /* 0x0000007e097e7220 */ /* 0x000fc40000410000 */
[----:B------:R-:W-:Y:S02]  /*8b50*/  FMUL.FTZ R71, R9, R71 ;  /* 0x0000004709477220 */ /* 0x000fe40000410000 */
[----:B-1----:R-:W-:Y:S01]  /*8b60*/  @P2 FMUL.FTZ R4, R4, 0.69314718246459960938 ;  /* 0x3f31721804042820 */ /* 0x002fe20000410000 */
[----:B------:R-:W-:Y:S01]  /*8b70*/  F2FP.BF16.PACK_AB R126, R127, R126 ;  /* 0x0000007e7f7e723e */ /* 0x000fe200000010ff */
[C---:B------:R-:W-:Y:S02]  /*8b80*/  FMUL.FTZ R70, R9.reuse, R70 ;  /* 0x0000004609467220 */ /* 0x040fe40000410000 */
[C---:B------:R-:W-:Y:S02]  /*8b90*/  FMUL.FTZ R75, R9.reuse, R75 ;  /* 0x0000004b094b7220 */ /* 0x040fe40000410000 */
[----:B------:R-:W-:Y:S01]  /*8ba0*/  FMUL.FTZ R74, R9, R74 ;  /* 0x0000004a094a7220 */ /* 0x000fe20000410000 */
[----:B------:R-:W-:Y:S01]  /*8bb0*/  F2FP.BF16.PACK_AB R70, R71, R70 ;  /* 0x000000464746723e */ /* 0x000fe200000010ff */
[----:B------:R-:W-:-:S02]  /*8bc0*/  FMUL.FTZ R79, R9, R79 ;  /* 0x0000004f094f7220 */ /* 0x000fc40000410000 */
[----:B------:R-:W-:Y:S01]  /*8bd0*/  FMUL.FTZ R78, R9, R78 ;  /* 0x0000004e094e7220 */ /* 0x000fe20000410000 */
[----:B------:R-:W-:Y:S01]  /*8be0*/  F2FP.BF16.PACK_AB R74, R75, R74 ;  /* 0x0000004a4b4a723e */ /* 0x000fe200000010ff */
[C---:B------:R-:W-:Y:S02]  /*8bf0*/  FMUL.FTZ R83, R9.reuse, R83 ;  /* 0x0000005309537220 */ /* 0x040fe40000410000 */
[----:B------:R-:W-:Y:S01]  /*8c00*/  FMUL.FTZ R82, R9, R82 ;  /* 0x0000005209527220 */ /* 0x000fe20000410000 */
[----:B------:R-:W-:Y:S01]  /*8c10*/  F2FP.BF16.PACK_AB R78, R79, R78 ;  /* 0x0000004e4f4e723e */ /* 0x000fe200000010ff */
        /* <DEDUP_REMOVED lines=30> */
[----:B------:R-:W-:Y:S01]  /*8e00*/  @P2 FFMA.FTZ R15, R8, R132, R4 ;  /* 0x00000084080f2223 */ /* 0x000fe20000010004 */
[----:B------:R-:W-:Y:S01]  /*8e10*/  LEA.HI R8, R3, R0, RZ, 0x3 ;  /* 0x0000000003087211 */ /* 0x000fe200078f18ff */
[----:B--2---:R-:W-:Y:S01]  /*8e20*/  IMAD.WIDE.U32 R16, R2, c[0x0][0x3f0], R16 ;  /* 0x0000fc0002107a25 */ /* 0x004fe200078e0010 */
[----:B------:R-:W-:-:S02]  /*8e30*/  F2FP.BF16.PACK_AB R115, R115, R9 ;  /* 0x000000097373723e */ /* 0x000fc400000010ff */
[----:B------:R-:W-:Y:S01]  /*8e40*/  LOP3.LUT R9, R8, 0xffffff8, RZ, 0xc0, !PT ;  /* 0x0ffffff808097812 */ /* 0x000fe200078ec0ff */
[----:B------:R-:W-:Y:S01]  /*8e50*/  IMAD.WIDE.U32 R18, R2, c[0x0][0x498], R18 ;  /* 0x0001260002127a25 */ /* 0x000fe200078e0012 */
[----:B------:R-:W1:Y:S01]  /*8e60*/  S2R R8, SR_CTAID.X ;  /* 0x0000000000087919 */ /* 0x000e620000002500 */
[----:B------:R-:W-:Y:S02]  /*8e70*/  SHF.R.S32.HI R3, RZ, 0x1f, R2 ;  /* 0x0000001fff037819 */ /* 0x000fe40000011402 */
[----:B------:R-:W-:Y:S01]  /*8e80*/  LEA.HI R4, R7, R7, RZ, 0x1 ;  /* 0x0000000707047211 */ /* 0x000fe200078f08ff */
[----:B------:R-:W-:Y:S01]  /*8e90*/  FMUL.FTZ R129, R10, R129 ;  /* 0x000000810a817220 */ /* 0x000fe20000410000 */
[C---:B------:R-:W-:Y:S01]  /*8ea0*/  IADD3 R9, R0.reuse, -R9, RZ ;  /* 0x8000000900097210 */ /* 0x040fe20007ffe0ff */
[----:B------:R-:W-:Y:S01]  /*8eb0*/  IMAD R0, R0, 0x200, R7 ;  /* 0x0000020000007824 */ /* 0x000fe200078e0207 */
[----:B------:R-:W-:Y:S01]  /*8ec0*/  LOP3.LUT R13, R4, 0x1ffffffe, RZ, 0xc0, !PT ;  /* 0x1ffffffe040d7812 */ /* 0x000fe200078ec0ff */
[C---:B------:R-:W-:Y:S01]  /*8ed0*/  IMAD R4, R3.reuse, c[0x0][0x3f0], RZ ;  /* 0x0000fc0003047a24 */ /* 0x040fe200078e02ff */
[----:B------:R-:W-:Y:S01]  /*8ee0*/  R2P PR, R12, 0x6 ;  /* 0x000000060c007804 */ /* 0x000fe20000000000 */
[----:B------:R-:W-:Y:S01]  /*8ef0*/  IMAD R3, R3, c[0x0][0x498], RZ ;  /* 0x0001260003037a24 */ /* 0x000fe200078e02ff */
[----:B------:R-:W-:Y:S01]  /*8f00*/  IADD3 R13, R7, -R13, RZ ;  /* 0x8000000d070d7210 */ /* 0x000fe20007ffe0ff */
[----:B------:R-:W-:Y:S01]  /*8f10*/  IMAD R4, R2, c[0x0][0x3f4], R4 ;  /* 0x0000fd0002047a24 */ /* 0x000fe200078e0204 */
[----:B------:R-:W-:Y:S01]  /*8f20*/  LOP3.LUT R7, R12, 0x1, RZ, 0xc0, !PT ;  /* 0x000000010c077812 */ /* 0x000fe200078ec0ff */
[----:B------:R-:W-:Y:S01]  /*8f30*/  IMAD R3, R2, c[0x0][0x49c], R3 ;  /* 0x0001270002037a24 */ /* 0x000fe200078e0203 */
[----:B------:R-:W-:Y:S01]  /*8f40*/  SHF.L.U32 R12, R12, 0x6, RZ ;  /* 0x000000060c0c7819 */ /* 0x000fe200000006ff */
[----:B------:R-:W-:Y:S01]  /*8f50*/  IMAD.IADD R17, R17, 0x1, R4 ;  /* 0x0000000111117824 */ /* 0x000fe200078e0204 */
[----:B------:R-:W-:Y:S01]  /*8f60*/  LEA R9, R9, R242, 0x4 ;  /* 0x000000f209097211 */ /* 0x000fe200078e20ff */
[C---:B------:R-:W-:Y:S01]  /*8f70*/  FMUL.FTZ R128, R10.reuse, R128 ;  /* 0x000000800a807220 */ /* 0x040fe20000410000 */
[----:B------:R-:W-:Y:S01]  /*8f80*/  SHF.R.S32.HI R2, RZ, 0x1f, R6 ;  /* 0x0000001fff027819 */ /* 0x000fe20000011406 */
[----:B------:R-:W-:Y:S01]  /*8f90*/  FMUL.FTZ R125, R10, R125 ;  /* 0x0000007d0a7d7220 */ /* 0x000fe20000410000 */
[----:B------:R-:W-:Y:S01]  /*8fa0*/  LOP3.LUT R12, R12, 0x1c0, RZ, 0xc0, !PT ;  /* 0x000001c00c0c7812 */ /* 0x000fe200078ec0ff */
[----:B------:R-:W-:Y:S01]  /*8fb0*/  FMUL.FTZ R124, R10, R124 ;  /* 0x0000007c0a7c7220 */ /* 0x000fe20000410000 */
[----:B------:R-:W-:Y:S01]  /*8fc0*/  LEA R13, R13, R9, 0x3 ;  /* 0x000000090d0d7211 */ /* 0x000fe200078e18ff */
[----:B------:R-:W-:Y:S01]  /*8fd0*/  IMAD R2, R2, c[0x0][0x3e0], RZ ;  /* 0x0000f80002027a24 */ /* 0x000fe200078e02ff */
[----:B------:R-:W-:Y:S01]  /*8fe0*/  LEA.HI R12, R12, R12, RZ, 0x1d ;  /* 0x0000000c0c0c7211 */ /* 0x000fe200078fe8ff */
[C---:B-1----:R-:W-:Y:S01]  /*8ff0*/  IMAD R9, R8.reuse, 0x80, R9 ;  /* 0x0000008008097824 */ /* 0x042fe200078e0209 */
[----:B------:R-:W-:Y:S01]  /*9000*/  LEA R13, R8, R13, 0x7 ;  /* 0x0000000d080d7211 */ /* 0x000fe200078e38ff */
[C---:B------:R-:W-:Y:S01]  /*9010*/  IMAD R2, R6.reuse, c[0x0][0x3e4], R2 ;  /* 0x0000f90006027a24 */ /* 0x040fe200078e0202 */
[----:B------:R-:W-:Y:S01]  /*9020*/  ISETP.NE.U32.AND P3, PT, R7, 0x1, PT ;  /* 0x000000010700780c */ /* 0x000fe20003f65070 */
[----:B------:R-:W-:Y:S01]  /*9030*/  IMAD.WIDE.U32 R6, R6, c[0x0][0x3e0], R16 ;  /* 0x0000f80006067a25 */ /* 0x000fe200078e0010 */
[----:B------:R-:W-:-:S02]  /*9040*/  LEA R0, R0, R12, 0x1 ;  /* 0x0000000c00007211 */ /* 0x000fc400078e08ff */
[----:B------:R-:W-:Y:S01]  /*9050*/  ISETP.GE.OR P5, PT, R9, R5, P4 ;  /* 0x000000050900720c */ /* 0x000fe200027a6670 */
[----:B------:R-:W-:Y:S01]  /*9060*/  @P0 IMAD.HI.U32 R4, R13, c[0x0][0x4ec], RZ ;  /* 0x00013b000d040a27 */ /* 0x000fe200078e00ff */
[----:B------:R-:W-:Y:S02]  /*9070*/  IADD3 R17, R7, R2, RZ ;  /* 0x0000000207117210 */ /* 0x000fe40007ffe0ff */
[----:B------:R-:W-:Y:S01]  /*9080*/  SHF.R.S32.HI R2, RZ, 0x1f, R11 ;  /* 0x0000001fff027819 */ /* 0x000fe2000001140b */
[----:B------:R-:W-:Y:S01]  /*9090*/  IMAD.SHL.U32 R0, R0, 0x2, RZ ;  /* 0x0000000200007824 */ /* 0x000fe200078e00ff */
[----:B------:R-:W-:Y:S01]  /*90a0*/  IADD3 R9, R9, 0x8, RZ ;  /* 0x0000000809097810 */ /* 0x000fe20007ffe0ff */
[----:B------:R-:W-:Y:S01]  /*90b0*/  IMAD.MOV.U32 R16, RZ, RZ, R6 ;  /* 0x000000ffff107224 */ /* 0x000fe200078e0006 */
[----:B------:R-:W-:Y:S01]  /*90c0*/  MOV R7, R13 ;  /* 0x0000000d00077202 */ /* 0x000fe20000000f00 */
[----:B------:R-:W-:Y:S01]  /*90d0*/  IMAD R6, R2, c[0x0][0x3d8], RZ ;  /* 0x0000f60002067a24 */ /* 0x000fe200078e02ff */
[----:B------:R-:W-:Y:S01]  /*90e0*/  @P0 SHF.R.U32.HI R7, RZ, c[0x0][0x4f0], R4 ;  /* 0x00013c00ff070a19 */ /* 0x000fe20000011604 */
[C---:B------:R-:W-:Y:S01]  /*90f0*/  FMUL.FTZ R69, R10.reuse, R69 ;  /* 0x000000450a457220 */ /* 0x040fe20000410000 */
[----:B------:R-:W-:Y:S01]  /*9100*/  ISETP.GE.OR P4, PT, R9, R5, P4 ;  /* 0x000000050900720c */ /* 0x000fe20002786670 */
[----:B------:R-:W-:Y:S01]  /*9110*/  FMUL.FTZ R68, R10, R68 ;  /* 0x000000440a447220 */ /* 0x000fe20000410000 */
[----:B------:R-:W-:Y:S01]  /*9120*/  IADD3 R9, R0, 0x80, RZ ;  /* 0x0000008000097810 */ /* 0x000fe20007ffe0ff */
[C---:B------:R-:W-:Y:S01]  /*9130*/  FMUL.FTZ R73, R10.reuse, R73 ;  /* 0x000000490a497220 */ /* 0x040fe20000410000 */
[----:B------:R-:W-:Y:S01]  /*9140*/  IADD3 R2, -R7, RZ, RZ ;  /* 0x000000ff07027210 */ /* 0x000fe20007ffe1ff */
[----:B------:R-:W-:Y:S01]  /*9150*/  FMUL.FTZ R72, R10, R72 ;  /* 0x000000480a487220 */ /* 0x000fe20000410000 */
[----:B------:R-:W-:Y:S01]  /*9160*/  IADD3 R8, R0, 0x70, RZ ;  /* 0x0000007000087810 */ /* 0x000fe20007ffe0ff */
[----:B------:R-:W-:Y:S01]  /*9170*/  FMUL.FTZ R77, R10, R77 ;  /* 0x0000004d0a4d7220 */ /* 0x000fe20000410000 */
[----:B------:R-:W-:Y:S01]  /*9180*/  @P3 IADD3 R8, R9, 0x10, RZ ;  /* 0x0000001009083810 */ /* 0x000fe20007ffe0ff */
[----:B------:R-:W-:Y:S01]  /*9190*/  IMAD R13, R2, c[0x0][0x4e8], R13 ;  /* 0x00013a00020d7a24 */ /* 0x000fe200078e020d */
[----:B------:R-:W-:Y:S01]  /*91a0*/  SHF.R.S32.HI R9, RZ, 0x1f, R7 ;  /* 0x0000001fff097819 */ /* 0x000fe20000011407 */
[C---:B------:R-:W-:Y:S01]  /*91b0*/  FMUL.FTZ R76, R10.reuse, R76 ;  /* 0x0000004c0a4c7220 */ /* 0x040fe20000410000 */
[----:B------:R-:W-:Y:S01]  /*91c0*/  IADD3 R18, P0, R7, R18, RZ ;  /* 0x0000001207127210 */ /* 0x000fe20007f1e0ff */
[C---:B------:R-:W-:Y:S01]  /*91d0*/  FMUL.FTZ R81, R10.reuse, R81 ;  /* 0x000000510a517220 */ /* 0x040fe20000410000 */
[----:B------:R-:W-:Y:S01]  /*91e0*/  MOV R4, 0x20 ;  /* 0x0000002000047802 */ /* 0x000fe20000000f00 */
[C---:B------:R-:W-:Y:S01]  /*91f0*/  FMUL.FTZ R80, R10.reuse, R80 ;  /* 0x000000500a507220 */ /* 0x040fe20000410000 */
[----:B------:R-:W-:Y:S01]  /*9200*/  IADD3.X R19, R9, R19, R3, P0, !PT ;  /* 0x0000001309137210 */ /* 0x000fe200007fe403 */
[C---:B------:R-:W-:Y:S01]  /*9210*/  FMUL.FTZ R85, R10.reuse, R85 ;  /* 0x000000550a557220 */ /* 0x040fe20000410000 */
[----:B------:R-:W-:Y:S01]  /*9220*/  MOV R7, 0x40 ;  /* 0x0000004000077802 */ /* 0x000fe20000000f00 */
[C---:B------:R-:W-:Y:S01]  /*9230*/  FMUL.FTZ R84, R10.reuse, R84 ;  /* 0x000000540a547220 */ /* 0x040fe20000410000 */
[----:B------:R-:W-:Y:S01]  /*9240*/  SHF.R.S32.HI R3, RZ, 0x1f, R13 ;  /* 0x0000001fff037819 */ /* 0x000fe2000001140d */
[----:B------:R-:W-:Y:S01]  /*9250*/  FMUL.FTZ R89, R10, R89 ;  /* 0x000000590a597220 */ /* 0x000fe20000410000 */
[----:B------:R-:W-:Y:S01]  /*9260*/  SEL R4, R4, 0xffffffe0, !P1 ;  /* 0xffffffe004047807 */ /* 0x000fe20004800000 */
[----:B------:R-:W-:Y:S01]  /*9270*/  FMUL.FTZ R88, R10, R88 ;  /* 0x000000580a587220 */ /* 0x000fe20000410000 */
[----:B------:R-:W-:Y:S01]  /*9280*/  SEL R7, R7, 0xffffffc0, !P2 ;  /* 0xffffffc007077807 */ /* 0x000fe20005000000 */
[----:B------:R-:W-:Y:S01]  /*9290*/  IMAD R3, R3, c[0x0][0x488], RZ ;  /* 0x0001220003037a24 */ /* 0x000fe200078e02ff */
[----:B------:R-:W-:Y:S01]  /*92a0*/  F2FP.BF16.PACK_AB R128, R129, R128 ;  /* 0x000000808180723e */ /* 0x000fe200000010ff */
[----:B------:R-:W-:Y:S01]  /*92b0*/  IMAD.IADD R2, R0, 0x1, R4 ;  /* 0x0000000100027824 */ /* 0x000fe200078e0204 */
[----:B------:R-:W-:Y:S01]  /*92c0*/  F2FP.BF16.PACK_AB R124, R125, R124 ;  /* 0x0000007c7d7c723e */ /* 0x000fe200000010ff */
[C---:B------:R-:W-:Y:S01]  /*92d0*/  FMUL.FTZ R93, R10.reuse, R93 ;  /* 0x0000005d0a5d7220 */ /* 0x040fe20000410000 */
[----:B------:R-:W-:Y:S01]  /*92e0*/  F2FP.BF16.PACK_AB R68, R69, R68 ;  /* 0x000000444544723e */ /* 0x000fe200000010ff */
[C---:B------:R-:W-:Y:S01]  /*92f0*/  FMUL.FTZ R92, R10.reuse, R92 ;  /* 0x0000005c0a5c7220 */ /* 0x040fe20000410000 */
[----:B------:R-:W-:Y:S01]  /*9300*/  F2FP.BF16.PACK_AB R72, R73, R72 ;  /* 0x000000484948723e */ /* 0x000fe200000010ff */
[----:B------:R-:W-:Y:S01]  /*9310*/  FMUL.FTZ R97, R10, R97 ;  /* 0x000000610a617220 */ /* 0x000fe20000410000 */
[----:B------:R-:W-:Y:S01]  /*9320*/  IADD3 R4, R4, R8, RZ ;  /* 0x0000000804047210 */ /* 0x000fe20007ffe0ff */
[----:B------:R-:W-:Y:S01]  /*9330*/  FMUL.FTZ R96, R10, R96 ;  /* 0x000000600a607220 */ /* 0x000fe20000410000 */
[----:B------:R-:W-:Y:S01]  /*9340*/  F2FP.BF16.PACK_AB R76, R77, R76 ;  /* 0x0000004c4d4c723e */ /* 0x000fe200000010ff */
[----:B------:R-:W-:Y:S01]  /*9350*/  IMAD.IADD R9, R0, 0x1, R7 ;  /* 0x0000000100097824 */ /* 0x000fe200078e0207 */
[----:B------:R-:W-:Y:S01]  /*9360*/  F2FP.BF16.PACK_AB R80, R81, R80 ;  /* 0x000000505150723e */ /* 0x000fe200000010ff */
[C---:B------:R-:W-:Y:S01]  /*9370*/  FMUL.FTZ R121, R10.reuse, R121 ;  /* 0x000000790a797220 */ /* 0x040fe20000410000 */
[----:B------:R-:W-:Y:S01]  /*9380*/  STS [R0+0x80], R128 ;  /* 0x0000808000007388 */ /* 0x000fe20000000800 */
[----:B------:R-:W-:Y:S01]  /*9390*/  FMUL.FTZ R120, R10, R120 ;  /* 0x000000780a787220 */ /* 0x000fe20000410000 */
[----:B------:R-:W-:Y:S01]  /*93a0*/  IADD3 R12, R7, R8, RZ ;  /* 0x00000008070c7210 */ /* 0x000fe20007ffe0ff */
[----:B------:R-:W-:Y:S01]  /*93b0*/  IMAD.WIDE.U32 R18, R13, c[0x0][0x488], R18 ;  /* 0x000122000d127a25 */ /* 0x000fe200078e0012 */
[----:B------:R-:W-:Y:S01]  /*93c0*/  STS [R0+0x480], R130 ;  /* 0x0004808200007388 */ /* 0x000fe20000000800 */
[----:B------:R-:W-:-:S02]  /*93d0*/  F2FP.BF16.PACK_AB R84, R85, R84 ;  /* 0x000000545554723e */ /* 0x000fc400000010ff */
[----:B------:R-:W-:Y:S01]  /*93e0*/  IMAD R3, R13, c[0x0][0x48c], R3 ;  /* 0x000123000d037a24 */ /* 0x000fe200078e0203 */
[----:B------:R-:W-:Y:S01]  /*93f0*/  STS [R8], R124 ;  /* 0x0000007c08007388 */ /* 0x000fe20000000800 */
[C---:B------:R-:W-:Y:S01]  /*9400*/  FMUL.FTZ R101, R10.reuse, R101 ;  /* 0x000000650a657220 */ /* 0x040fe20000410000 */
[----:B------:R-:W-:Y:S01]  /*9410*/  F2FP.BF16.PACK_AB R88, R89, R88 ;  /* 0x000000585958723e */ /* 0x000fe200000010ff */
[----:B------:R-:W-:Y:S01]  /*9420*/  FMUL.FTZ R100, R10, R100 ;  /* 0x000000640a647220 */ /* 0x000fe20000410000 */
[----:B------:R-:W-:Y:S01]  /*9430*/  STS [R8+0x400], R126 ;  /* 0x0004007e08007388 */ /* 0x000fe20000000800 */
[----:B------:R-:W-:Y:S01]  /*9440*/  IMAD.IADD R13, R7, 0x1, R2 ;  /* 0x00000001070d7824 */ /* 0x000fe200078e0202 */
[----:B------:R-:W-:Y:S01]  /*9450*/  IADD3 R7, R4, R7, RZ ;  /* 0x0000000704077210 */ /* 0x000fe20007ffe0ff */
[C---:B------:R-:W-:Y:S01]  /*9460*/  FMUL.FTZ R105, R10.reuse, R105 ;  /* 0x000000690a697220 */ /* 0x040fe20000410000 */
[----:B------:R-:W-:Y:S01]  /*9470*/  STS [R2+0x80], R68 ;  /* 0x0000804402007388 */ /* 0x000fe20000000800 */
[C---:B------:R-:W-:Y:S01]  /*9480*/  FMUL.FTZ R104, R10.reuse, R104 ;  /* 0x000000680a687220 */ /* 0x040fe20000410000 */
[----:B------:R-:W-:Y:S01]  /*9490*/  F2FP.BF16.PACK_AB R92, R93, R92 ;  /* 0x0000005c5d5c723e */ /* 0x000fe200000010ff */
[C---:B------:R-:W-:Y:S01]  /*94a0*/  FMUL.FTZ R109, R10.reuse, R109 ;  /* 0x0000006d0a6d7220 */ /* 0x040fe20000410000 */
[----:B------:R-:W-:Y:S01]  /*94b0*/  STS [R2+0x480], R70 ;  /* 0x0004804602007388 */ /* 0x000fe20000000800 */
[C---:B------:R-:W-:Y:S01]  /*94c0*/  FMUL.FTZ R108, R10.reuse, R108 ;  /* 0x0000006c0a6c7220 */ /* 0x040fe20000410000 */
[----:B------:R-:W-:Y:S01]  /*94d0*/  F2FP.BF16.PACK_AB R96, R97, R96 ;  /* 0x000000606160723e */ /* 0x000fe200000010ff */
[C---:B------:R-:W-:Y:S01]  /*94e0*/  FMUL.FTZ R117, R10.reuse, R117 ;  /* 0x000000750a757220 */ /* 0x040fe20000410000 */
[----:B------:R-:W-:Y:S01]  /*94f0*/  STS [R4], R72 ;  /* 0x0000004804007388 */ /* 0x000fe20000000800 */
[C---:B------:R-:W-:Y:S01]  /*9500*/  FMUL.FTZ R116, R10.reuse, R116 ;  /* 0x000000740a747220 */ /* 0x040fe20000410000 */
[----:B------:R-:W-:Y:S01]  /*9510*/  F2FP.BF16.PACK_AB R120, R121, R120 ;  /* 0x000000787978723e */ /* 0x000fe200000010ff */
[C---:B------:R-:W-:Y:S01]  /*9520*/  FMUL.FTZ R113, R10.reuse, R113 ;  /* 0x000000710a717220 */ /* 0x040fe20000410000 */
[----:B------:R-:W-:Y:S01]  /*9530*/  STS [R4+0x400], R74 ;  /* 0x0004004a04007388 */ /* 0x000fe20000000800 */
[----:B------:R-:W-:Y:S01]  /*9540*/  FMUL.FTZ R10, R10, R112 ;  /* 0x000000700a0a7220 */ /* 0x000fe20000410000 */
[----:B------:R-:W-:Y:S01]  /*9550*/  F2FP.BF16.PACK_AB R100, R101, R100 ;  /* 0x000000646564723e */ /* 0x000fe200000010ff */
[C---:B------:R-:W-:Y:S01]  /*9560*/  IMAD R6, R11.reuse, c[0x0][0x3dc], R6 ;  /* 0x0000f7000b067a24 */ /* 0x040fe200078e0206 */
[----:B------:R-:W-:Y:S01]  /*9570*/  STS [R9+0x80], R76 ;  /* 0x0000804c09007388 */ /* 0x000fe20000000800 */
[----:B------:R-:W-:Y:S01]  /*9580*/  IMAD.WIDE.U32 R16, R11, c[0x0][0x3d8], R16 ;  /* 0x0000f6000b107a25 */ /* 0x000fe200078e0010 */
[----:B------:R-:W-:-:S02]  /*9590*/  F2FP.BF16.PACK_AB R104, R105, R104 ;  /* 0x000000686968723e */ /* 0x000fc400000010ff */
[----:B------:R-:W-:Y:S01]  /*95a0*/  STS [R9+0x480], R78 ;  /* 0x0004804e09007388 */ /* 0x000fe20000000800 */
[C---:B------:R-:W-:Y:S02]  /*95b0*/  LEA R11, P0, R18.reuse, c[0x0][0x450], 0x2 ;  /* 0x00011400120b7a11 */ /* 0x040fe400078010ff */
[----:B------:R-:W-:Y:S01]  /*95c0*/  IADD3 R3, R19, R3, RZ ;  /* 0x0000000313037210 */ /* 0x000fe20007ffe0ff */
[----:B------:R-:W-:Y:S01]  /*95d0*/  STS [R12], R80 ;  /* 0x000000500c007388 */ /* 0x000fe20000000800 */
[----:B------:R-:W-:Y:S02]  /*95e0*/  F2FP.BF16.PACK_AB R108, R109, R108 ;  /* 0x0000006c6d6c723e */ /* 0x000fe400000010ff */
[----:B------:R-:W-:Y:S01]  /*95f0*/  F2FP.BF16.PACK_AB R116, R117, R116 ;  /* 0x000000747574723e */ /* 0x000fe200000010ff */
[----:B------:R-:W-:Y:S01]  /*9600*/  STS [R12+0x400], R82 ;  /* 0x000400520c007388 */ /* 0x000fe20000000800 */
[----:B------:R-:W-:Y:S02]  /*9610*/  F2FP.BF16.PACK_AB R10, R113, R10 ;  /* 0x0000000a710a723e */ /* 0x000fe400000010ff */
[----:B------:R-:W-:Y:S01]  /*9620*/  LEA.HI.X R3, R18, c[0x0][0x454], R3, 0x2, P0 ;  /* 0x0001150012037a11 */ /* 0x000fe200000f1403 */
        /* <DEDUP_REMOVED lines=11> */
[----:B------:R3:W-:Y:S01]  /*96e0*/  STS [R4+0x4400], R102 ;  /* 0x0044006604007388 */ /* 0x0007e20000000800 */
[----:B-1----:R-:W-:-:S03]  /*96f0*/  SHF.L.U32 R0, R238, 0x1, RZ ;  /* 0x00000001ee007819 */ /* 0x002fc600000006ff */
[----:B------:R-:W-:Y:S04]  /*9700*/  STS [R9+0x4080], R104 ;  /* 0x0040806809007388 */ /* 0x000fe80000000800 */
[----:B------:R-:W-:Y:S04]  /*9710*/  STS [R9+0x4480], R106 ;  /* 0x0044806a09007388 */ /* 0x000fe80000000800 */
[----:B------:R-:W-:Y:S04]  /*9720*/  STS [R12+0x4000], R108 ;  /* 0x0040006c0c007388 */ /* 0x000fe80000000800 */
[----:B------:R-:W-:Y:S01]  /*9730*/  STS [R12+0x4400], R110 ;  /* 0x0044006e0c007388 */ /* 0x000fe20000000800 */
[----:B--2---:R-:W-:-:S03]  /*9740*/  LEA R2, P0, R16, c[0x0][0x380], 0x1 ;  /* 0x0000e00010027a11 */ /* 0x004fc600078008ff */
[----:B------:R-:W-:Y:S04]  /*9750*/  STS [R13+0x4080], R116 ;  /* 0x004080740d007388 */ /* 0x000fe80000000800 */
[----:B------:R-:W-:Y:S01]  /*9760*/  STS [R13+0x4480], R118 ;  /* 0x004480760d007388 */ /* 0x000fe20000000800 */
[----:B---3--:R-:W-:-:S03]  /*9770*/  IMAD.IADD R4, R17, 0x1, R6 ;  /* 0x0000000111047824 */ /* 0x008fc600078e0206 */
[----:B------:R-:W-:Y:S02]  /*9780*/  STS [R7+0x4000], R10 ;  /* 0x0040000a07007388 */ /* 0x000fe40000000800 */
[----:B------:R-:W-:Y:S02]  /*9790*/  LEA.HI.X R4, R16, c[0x0][0x384], R4, 0x1, P0 ;  /* 0x0000e10010047a11 */ /* 0x000fe400000f0c04 */
[----:B------:R-:W-:Y:S04]  /*97a0*/  STS [R7+0x4400], R115 ;  /* 0x0044007307007388 */ /* 0x000fe80000000800 */
[----:B------:R-:W-:Y:S01]  /*97b0*/  BAR.SYNC.DEFER_BLOCKING 0x1, 0x100 ;  /* 0x0044000000007b1d */ /* 0x000fe20000010000 */
[----:B------:R-:W-:-:S05]  /*97c0*/  ISETP.GE.AND P0, PT, R237, R5, PT ;  /* 0x00000005ed00720c */ /* 0x000fca0003f06270 */
[----:B------:R-:W-:Y:S04]  /*97d0*/  SHFL.IDX PT, R18, R11, RZ, 0x1c1f ;  /* 0x001c1fff0b127589 */ /* 0x000fe800000e0000 */
[----:B------:R-:W1:Y:S04]  /*97e0*/  SHFL.IDX PT, R19, R3, RZ, 0x1c1f ;  /* 0x001c1fff03137589 */ /* 0x000e6800000e0000 */
[----:B------:R-:W-:Y:S04]  /*97f0*/  SHFL.IDX PT, R20, R11, 0x1, 0x1c1f ;  /* 0x003c1f000b147f89 */ /* 0x000fe800000e0000 */
[----:B------:R2:W3:Y:S04]  /*9800*/  SHFL.IDX PT, R21, R3, 0x1, 0x1c1f ;  /* 0x003c1f0003157f89 */ /* 0x0004e800000e0000 */
[----:B------:R4:W4:Y:S04]  /*9810*/  SHFL.IDX PT, R40, R2, RZ, 0x181f ;  /* 0x00181fff02287589 */ /* 0x00092800000e0000 */
[----:B------:R4:W4:Y:S04]  /*9820*/  SHFL.IDX PT, R41, R4, RZ, 0x181f ;  /* 0x00181fff04297589 */ /* 0x00092800000e0000 */
[----:B-1----:R1:W-:Y:S04]  /*9830*/  @!P5 ST.E [R18.64], R15 ;  /* 0x0000000f1200d985 */ /* 0x0023e8000c10190e */
[----:B--2---:R-:W2:Y:S04]  /*9840*/  S2R R3, SR_TID.X ;  /* 0x0000000000037919 */ /* 0x004ea80000002100 */
[----:B---3--:R1:W-:Y:S04]  /*9850*/  @!P4 ST.E [R20.64], R14 ;  /* 0x0000000e1400c985 */ /* 0x0083e8000c10190e */
[----:B------:R1:W3:Y:S04]  /*9860*/  LDS.128 R32, [R0+0x1080] ;  /* 0x0010800000207984 */ /* 0x0002e80000000c00 */
[----:B------:R1:W1:Y:S04]  /*9870*/  LDS.128 R28, [R0+0x2080] ;  /* 0x00208000001c7984 */ /* 0x0002680000000c00 */
[----:B------:R1:W1:Y:S04]  /*9880*/  LDS.128 R24, [R0+0x3080] ;  /* 0x0030800000187984 */ /* 0x0002680000000c00 */
[----:B------:R1:W1:Y:S04]  /*9890*/  LDS.128 R20, [R0+0x5080] ;  /* 0x0050800000147984 */ /* 0x0002680000000c00 */
[----:B------:R1:W1:Y:S01]  /*98a0*/  LDS.128 R12, [R0+0x6080] ;  /* 0x00608000000c7984 */ /* 0x0002620000000c00 */
[----:B--2---:R-:W-:-:S03]  /*98b0*/  SHF.R.S32.HI R6, RZ, 0x1f, R3 ;  /* 0x0000001fff067819 */ /* 0x004fc60000011403 */
[----:B------:R2:W1:Y:S01]  /*98c0*/  LDS.128 R8, [R0+0x7080] ;  /* 0x0070800000087984 */ /* 0x0004620000000c00 */
[----:B------:R-:W-:-:S04]  /*98d0*/  LEA.HI R6, R6, R3, RZ, 0x3 ;  /* 0x0000000306067211 */ /* 0x000fc800078f18ff */
[----:B------:R-:W-:-:S04]  /*98e0*/  LOP3.LUT R6, R6, 0xfffffff8, RZ, 0xc0, !PT ;  /* 0xfffffff806067812 */ /* 0x000fc800078ec0ff */
[----:B------:R-:W-:-:S04]  /*98f0*/  IADD3 R3, -R6, R3, RZ ;  /* 0x0000000306037210 */ /* 0x000fc80007ffe1ff */
[----:B------:R-:W-:Y:S01]  /*9900*/  SHF.L.U32 R3, R3, 0x3, RZ ;  /* 0x0000000303037819 */ /* 0x000fe200000006ff */
[----:B------:R-:W-:Y:S05]  /*9910*/  @P0 BRA `(.L_x_2172) ;  /* 0x000000b000000947 */ /* 0x000fea0003800000 */
[----:B-1--4-:R-:W1:Y:S01]  /*9920*/  LDS.128 R16, [R0+0x80] ;  /* 0x0000800000107984 */ /* 0x012e620000000c00 */
[----:B------:R-:W-:Y:S02]  /*9930*/  ISETP.GE.AND P0, PT, R241, c[0x0][0x3c8], PT ;  /* 0x0000f200f1007a0c */ /* 0x000fe40003f06270 */
[----:B------:R-:W-:Y:S01]  /*9940*/  ISETP.GE.AND P1, PT, R3, c[0x0][0x3c8], PT ;  /* 0x0000f20003007a0c */ /* 0x000fe20003f26270 */
[----:B------:R4:W5:-:S12]  /*9950*/  LDS.128 R36, [R0+0x4080] ;  /* 0x0040800000247984 */ /* 0x0009580000000c00 */
[----:B------:R-:W-:Y:S01]  /*9960*/  @!P1 IMAD.WIDE R6, R3, 0x2, R40 ;  /* 0x0000000203069825 */ /* 0x000fe200078e0228 */
[----:B--2-4-:R-:W-:-:S04]  /*9970*/  @!P0 SHF.R.S32.HI R0, RZ, 0x1f, R241 ;  /* 0x0000001fff008819 */ /* 0x014fc800000114f1 */
[----:B------:R-:W-:-:S04]  /*9980*/  @!P0 LEA.HI R0, R0, R241, RZ, 0x3 ;  /* 0x000000f100008211 */ /* 0x000fc800078f18ff */
[----:B------:R-:W-:-:S05]  /*9990*/  @!P0 LOP3.LUT R0, R0, 0xfffffff8, RZ, 0xc0, !PT ;  /* 0xfffffff800008812 */ /* 0x000fca00078ec0ff */
[----:B------:R-:W-:Y:S01]  /*99a0*/  @!P0 IMAD.WIDE R40, R0, 0x2, R40 ;  /* 0x0000000200288825 */ /* 0x000fe200078e0228 */
[----:B-1----:R1:W-:Y:S04]  /*99b0*/  @!P1 ST.E.128 [R6.64], R16 ;  /* 0x0000001006009985 */ /* 0x0023e8000c101d0e */
[----:B-----5:R1:W-:Y:S02]  /*99c0*/  @!P0 ST.E.128 [R40.64], R36 ;  /* 0x0000002428008985 */ /* 0x0203e4000c101d0e */
.L_x_2172:
[----:B----4-:R-:W-:Y:S05]  /*99d0*/  BSYNC B0 ;  /* 0x0000000000007941 */ /* 0x010fea0003800000 */
.L_x_2171:
[----:B-12---:R-:W-:Y:S01]  /*99e0*/  IADD3 R0, R237, 0x20, RZ ;  /* 0x00000020ed007810 */ /* 0x006fe20007ffe0ff */
[----:B------:R1:W2:Y:S01]  /*99f0*/  SHFL.IDX PT, R7, R4, 0x1, 0x181f ;  /* 0x00381f0004077f89 */ /* 0x0002a200000e0000 */
[----:B------:R-:W-:Y:S02]  /*9a00*/  BSSY B0, `(.L_x_2173) ;  /* 0x000000d000007945 */ /* 0x000fe40003800000 */
[----:B------:R-:W-:Y:S01]  /*9a10*/  ISETP.GE.AND P0, PT, R0, R5, PT ;  /* 0x000000050000720c */ /* 0x000fe20003f06270 */
[----:B------:R1:W4:-:S12]  /*9a20*/  SHFL.IDX PT, R6, R2, 0x1, 0x181f ;  /* 0x00381f0002067f89 */ /* 0x00031800000e0000 */
[----:B------:R-:W-:Y:S05]  /*9a30*/  @P0 BRA `(.L_x_2174) ;  /* 0x0000009000000947 */ /* 0x000fea0003800000 */
[----:B------:R-:W-:Y:S02]  /*9a40*/  ISETP.GE.AND P0, PT, R241, c[0x0][0x3c8], PT ;  /* 0x0000f200f1007a0c */ /* 0x000fe40003f06270 */
[----:B------:R-:W-:-:S11]  /*9a50*/  ISETP.GE.AND P1, PT, R3, c[0x0][0x3c8], PT ;  /* 0x0000f20003007a0c */ /* 0x000fd60003f26270 */
[----:B------:R-:W-:Y:S02]  /*9a60*/  @!P0 SHF.R.S32.HI R0, RZ, 0x1f, R241 ;  /* 0x0000001fff008819 */ /* 0x000fe400000114f1 */
[----:B--2-4-:R-:W-:Y:S02]  /*9a70*/  @!P1 IMAD.WIDE R16, R3, 0x2, R6 ;  /* 0x0000000203109825 */ /* 0x014fe400078e0206 */
[----:B------:R-:W-:-:S03]  /*9a80*/  @!P0 LEA.HI R0, R0, R241, RZ, 0x3 ;  /* 0x000000f100008211 */ /* 0x000fc600078f18ff */
[----:B---3--:R2:W-:Y:S01]  /*9a90*/  @!P1 ST.E.128 [R16.64], R32 ;  /* 0x0000002010009985 */ /* 0x0085e2000c101d0e */
[----:B------:R-:W-:-:S05]  /*9aa0*/  @!P0 LOP3.LUT R0, R0, 0xfffffff8, RZ, 0xc0, !PT ;  /* 0xfffffff800008812 */ /* 0x000fca00078ec0ff */
[----:B------:R-:W-:-:S05]  /*9ab0*/  @!P0 IMAD.WIDE R6, R0, 0x2, R6 ;  /* 0x0000000200068825 */ /* 0x000fca00078e0206 */
[----:B------:R2:W-:Y:S02]  /*9ac0*/  @!P0 ST.E.128 [R6.64], R20 ;  /* 0x0000001406008985 */ /* 0x0005e4000c101d0e */
.L_x_2174:
[----:B------:R-:W-:Y:S05]  /*9ad0*/  BSYNC B0 ;  /* 0x0000000000007941 */ /* 0x000fea0003800000 */
.L_x_2173:
        /* <DEDUP_REMOVED lines=15> */
.L_x_2176:
[----:B------:R-:W-:Y:S05]  /*9bd0*/  BSYNC B0 ;  /* 0x0000000000007941 */ /* 0x000fea0003800000 */
.L_x_2175:
[----:B------:R-:W-:Y:S01]  /*9be0*/  IADD3 R237, R237, 0x60, RZ ;  /* 0x00000060eded7810 */ /* 0x000fe20007ffe0ff */
[----:B-1----:R1:W2:Y:S03]  /*9bf0*/  SHFL.IDX PT, R7, R4, 0x3, 0x181f ;  /* 0x00781f0004077f89 */ /* 0x0022a600000e0000 */
[----:B------:R-:W-:Y:S01]  /*9c00*/  ISETP.GE.AND P0, PT, R237, R5, PT ;  /* 0x00000005ed00720c */ /* 0x000fe20003f06270 */
[----:B----4-:R1:W4:-:S12]  /*9c10*/  SHFL.IDX PT, R6, R2, 0x3, 0x181f ;  /* 0x00781f0002067f89 */ /* 0x01031800000e0000 */
[----:B------:R-:W-:Y:S05]  /*9c20*/  @P0 EXIT ;  /* 0x000000000000094d */ /* 0x000fea0003800000 */
[----:B------:R-:W-:-:S13]  /*9c30*/  ISETP.GE.AND P0, PT, R3, c[0x0][0x3c8], PT ;  /* 0x0000f20003007a0c */ /* 0x000fda0003f06270 */
[----:B-12-4-:R-:W-:-:S05]  /*9c40*/  @!P0 IMAD.WIDE R2, R3, 0x2, R6 ;  /* 0x0000000203028825 */ /* 0x016fca00078e0206 */
        /* <DEDUP_REMOVED lines=9> */
.L_x_2177:
        /* <DEDUP_REMOVED lines=10> */
.L_x_4358:


//--------------------- .text._ZN7cutlass13device_kernelIN5flash19enable_sm80_to_sm89INS1_16FlashAttnFwdSm80INS1_25CollectiveMainloopFwdSm80ILi8ELi1ELb1EN4cute5tupleIJNS5_1CILi128EEES8_S8_EEELi128ENS_10bfloat16_tEfNS_4arch4Sm80ELb0ELb0ELb0ELb1ELb1ELb0ELb1ELb0EEENS1_21CollectiveEpilogueFwdIS9_NS6_IJNS7_ILi1EEESF_SF_EEESA_SC_Li256ELb1ELb1ELb0ELb0EEENS1_19SingleTileSchedulerILb1ELb0ELb1ELi128EEEEEEEEEvNT_6ParamsE --------------------------
	.section	.text._ZN7cutlass13device_kernelIN5flash19enable_sm80_to_sm89INS1_16FlashAttnFwdSm80INS1_25CollectiveMainloopFwdSm80ILi8ELi1ELb1EN4cute5tupleIJNS5_1CILi128EEES8_S8_EEELi128ENS_10bfloat16_tEfNS_4arch4Sm80ELb0ELb0ELb0ELb1ELb1ELb0ELb1ELb0EEENS1_21CollectiveEpilogueFwdIS9_NS6_IJNS7_ILi1EEESF_SF_EEESA_SC_Li256ELb1ELb1ELb0ELb0EEENS1_19SingleTileSchedulerILb1ELb0ELb1ELi128EEEEEEEEEvNT_6ParamsE,"ax",@progbits
	.sectioninfo	@"SHI_REGISTERS=252"
	.align	128
.text._ZN7cutlass13device_kernelIN5flash19enable_sm80_to_sm89INS1_16FlashAttnFwdSm80INS1_25CollectiveMainloopFwdSm80ILi8ELi1ELb1EN4cute5tupleIJNS5_1CILi128EEES8_S8_EEELi128ENS_10bfloat16_tEfNS_4arch4Sm80ELb0ELb0ELb0ELb1ELb1ELb0ELb1ELb0EEENS1_21CollectiveEpilogueFwdIS9_NS6_IJNS7_ILi1EEESF_SF_EEESA_SC_Li256ELb1ELb1ELb0ELb0EEENS1_19SingleTileSchedulerILb1ELb0ELb1ELi128EEEEEEEEEvNT_6ParamsE:
        .type           _ZN7cutlass13device_kernelIN5flash19enable_sm80_to_sm89INS1_16FlashAttnFwdSm80INS1_25CollectiveMainloopFwdSm80ILi8ELi1ELb1EN4cute5tupleIJNS5_1CILi128EEES8_S8_EEELi128ENS_10bfloat16_tEfNS_4arch4Sm80ELb0ELb0ELb0ELb1ELb1ELb0ELb1ELb0EEENS1_21CollectiveEpilogueFwdIS9_NS6_IJNS7_ILi1EEESF_SF_EEESA_SC_Li256ELb1ELb1ELb0ELb0EEENS1_19SingleTileSchedulerILb1ELb0ELb1ELi128EEEEEEEEEvNT_6ParamsE,@function
        .size           _ZN7cutlass13device_kernelIN5flash19enable_sm80_to_sm89INS1_16FlashAttnFwdSm80INS1_25CollectiveMainloopFwdSm80ILi8ELi1ELb1EN4cute5tupleIJNS5_1CILi128EEES8_S8_EEELi128ENS_10bfloat16_tEfNS_4arch4Sm80ELb0ELb0ELb0ELb1ELb1ELb0ELb1ELb0EEENS1_21CollectiveEpilogueFwdIS9_NS6_IJNS7_ILi1EEESF_SF_EEESA_SC_Li256ELb1ELb1ELb0ELb0EEENS1_19SingleTileSchedulerILb1ELb0ELb1ELi128EEEEEEEEEvNT_6ParamsE,(.L_x_4359 - _ZN7cutlass13device_kernelIN5flash19enable_sm80_to_sm89INS1_16FlashAttnFwdSm80INS1_25CollectiveMainloopFwdSm80ILi8ELi1ELb1EN4cute5tupleIJNS5_1CILi128EEES8_S8_EEELi128ENS_10bfloat16_tEfNS_4arch4Sm80ELb0ELb0ELb0ELb1ELb1ELb0ELb1ELb0EEENS1_21CollectiveEpilogueFwdIS9_NS6_IJNS7_ILi1EEESF_SF_EEESA_SC_Li256ELb1ELb1ELb0ELb0EEENS1_19SingleTileSchedulerILb1ELb0ELb1ELi128EEEEEEEEEvNT_6ParamsE)
        .other          _ZN7cutlass13device_kernelIN5flash19enable_sm80_to_sm89INS1_16FlashAttnFwdSm80INS1_25CollectiveMainloopFwdSm80ILi8ELi1ELb1EN4cute5tupleIJNS5_1CILi128EEES8_S8_EEELi128ENS_10bfloat16_tEfNS_4arch4Sm80ELb0ELb0ELb0ELb1ELb1ELb0ELb1ELb0EEENS1_21CollectiveEpilogueFwdIS9_NS6_IJNS7_ILi1EEESF_SF_EEESA_SC_Li256ELb1ELb1ELb0ELb0EEENS1_19SingleTileSchedulerILb1ELb0ELb1ELi128EEEEEEEEEvNT_6ParamsE,@"STO_CUDA_ENTRY STV_DEFAULT"
_ZN7cutlass13device_kernelIN5flash19enable_sm80_to_sm89INS1_16FlashAttnFwdSm80INS1_25CollectiveMainloopFwdSm80ILi8ELi1ELb1EN4cute5tupleIJNS5_1CILi128EEES8_S8_EEELi128ENS_10bfloat16_tEfNS_4arch4Sm80ELb0ELb0ELb0ELb1ELb1ELb0ELb1ELb0EEENS1_21CollectiveEpilogueFwdIS9_NS6_IJNS7_ILi1EEESF_SF_EEESA_SC_Li256ELb1ELb1ELb0ELb0EEENS1_19SingleTileSchedulerILb1ELb0ELb1ELi128EEEEEEEEEvNT_6ParamsE:
[----:B------:R-:W-:Y:S02]  /*0000*/  MOV R1, c[0x0][0x28] ;  /* 0x00000a0000017a02 */ /* 0x000fe40000000f00 */
[----:B------:R-:W1:Y:S01]  /*0010*/  S2R R5, SR_TID.X ;  /* 0x0000000000057919 */ /* 0x000e620000002100 */
[----:B------:R-:W2:Y:S01]  /*0020*/  S2UR UR11, SR_CTAID.Z ;  /* 0x00000000000b79c3 */ /* 0x000ea20000002700 */
[----:B------:R-:W-:Y:S02]  /*0030*/  UMOV UR14, 0x4 ;  /* 0x00000004000e7882 */ /* 0x000fe40000000000 */
        /* <DEDUP_REMOVED lines=16> */
.L_x_2179:
        /* <DEDUP_REMOVED lines=13> */
.L_x_2181:
[----:B------:R-:W-:Y:S02]  /*0210*/  ULDC UR6, c[0x0][0x54c] ;  /* 0x0001530000067ab9 */ /* 0x000fe40000000800 */
.L_x_2180:
[----:B------:R-:W-:Y:S02]  /*0220*/  ULDC UR4, c[0x0][0x548] ;  /* 0x0001520000047ab9 */ /* 0x000fe40000000800 */
[----:B------:R-:W-:-:S02]  /*0230*/  USHF.L.U32 UR5, UR5, 0x7, URZ ;  /* 0x0000000705057899 */ /* 0x000fc4000800063f */
[----:B------:R-:W-:-:S04]  /*0240*/  UIMAD UR4, UR6, UR4, URZ ;  /* 0x00000004060472a4 */ /* 0x000fc8000f8e023f */
[----:B------:R-:W-:-:S04]  /*0250*/  UISETP.GE.AND UP0, UPT, UR5, UR4, UPT ;  /* 0x000000040500728c */ /* 0x000fc8000bf06270 */
[----:B------:R-:W-:Y:S01]  /*0260*/  USEL UR11, UR11, 0xffffffff, !UP0 ;  /* 0xffffffff0b0b7887 */ /* 0x000fe2000c000000 */
[----:B------:R-:W-:Y:S05]  /*0270*/  BRA `(.L_x_2182) ;  /* 0x000001b000007947 */ /* 0x000fea0003800000 */
.L_x_2178:
        /* <DEDUP_REMOVED lines=8> */
.L_x_2183:
        /* <DEDUP_REMOVED lines=13> */
.L_x_2185:
[----:B------:R-:W-:Y:S02]  /*03d0*/  ULDC UR6, c[0x0][0x54c] ;  /* 0x0001530000067ab9 */ /* 0x000fe40000000800 */
.L_x_2184:
[----:B------:R-:W-:Y:S02]  /*03e0*/  ULDC UR4, c[0x0][0x548] ;  /* 0x0001520000047ab9 */ /* 0x000fe40000000800 */
[----:B------:R-:W-:-:S02]  /*03f0*/  USHF.L.U32 UR5, UR5, 0x7, URZ ;  /* 0x0000000705057899 */ /* 0x000fc4000800063f */
[----:B------:R-:W-:-:S04]  /*0400*/  UIMAD UR4, UR6, UR4, URZ ;  /* 0x00000004060472a4 */ /* 0x000fc8000f8e023f */
[----:B------:R-:W-:-:S04]  /*0410*/  UISETP.GE.AND UP0, UPT, UR5, UR4, UPT ;  /* 0x000000040500728c */ /* 0x000fc8000bf06270 */
[----:B------:R-:W-:-:S06]  /*0420*/  USEL UR11, UR11, 0xffffffff, !UP0 ;  /* 0xffffffff0b0b7887 */ /* 0x000fcc000c000000 */
.L_x_2182:
        /* <DEDUP_REMOVED lines=44> */
.L_x_2186:
        /* <DEDUP_REMOVED lines=10> */
.L_x_2187:
        /* <DEDUP_REMOVED lines=12> */
.L_x_2188:
        /* <DEDUP_REMOVED lines=53> */
[----:B------:R-:W-:Y:S01]  /*0ba0*/  IMAD.MOV.U32 R4, RZ, RZ, c[0x0][0x2b8] ;  /* 0x0000ae00ff047624 */ /* 0x000fe200078e00ff */
[----:B------:R-:W-:Y:S01]  /*0bb0*/  ULDC.64 UR4, c[0x0][0x2b0] ;  /* 0x0000ac0000047ab9 */ /* 0x000fe20000000a00 */
[----:B------:R1:W2:Y:S01]  /*0bc0*/  @P0 LDG.E R3, [R2.64] ;  /* 0x0000000c02030981 */ /* 0x0002a2000c1e1900 */
[----:B------:R-:W-:Y:S01]  /*0bd0*/  IMAD.MOV.U32 R239, RZ, RZ, RZ ;  /* 0x000000ffffef7224 */ /* 0x000fe200078e00ff */
[----:B-1----:R-:W-:-:S04]  /*0be0*/  LEA.HI R2, R6, R5, RZ, 0x3 ;  /* 0x0000000506027211 */ /* 0x002fc800078f18ff */
[----:B------:R-:W-:Y:S02]  /*0bf0*/  LOP3.LUT R35, R2, 0xfffffff8, RZ, 0xc0, !PT ;  /* 0xfffffff802237812 */ /* 0x000fe400078ec0ff */
[----:B------:R-:W-:-:S03]  /*0c00*/  SHF.R.S32.HI R2, RZ, 0x3, R2 ;  /* 0x00000003ff027819 */ /* 0x000fc60000011402 */
[----:B------:R-:W-:-:S04]  /*0c10*/  IMAD.IADD R35, R5, 0x1, -R35 ;  /* 0x0000000105237824 */ /* 0x000fc800078e0a23 */
        /* <DEDUP_REMOVED lines=36> */
[----:B------:R-:W-:Y:S01]  /*0e60*/  ISETP.GE.AND P3, PT, R33, c[0x0][0x198], PT ;  /* 0x0000660021007a0c */ /* 0x000fe20003f66270 */
[----:B------:R-:W-:Y:S01]  /*0e70*/  UIADD3 UR21, UR21, UR18, URZ ;  /* 0x0000001215157290 */ /* 0x000fe2000fffe03f */
[----:B------:R-:W-:Y:S01]  /*0e80*/  SHF.R.S32.HI R32, RZ, 0x1f, R34 ;  /* 0x0000001fff207819 */ /* 0x000fe20000011422 */
[----:B------:R-:W-:Y:S01]  /*0e90*/  UIMAD UR15, UR8, UR4, URZ ;  /* 0x00000004080f72a4 */ /* 0x000fe2000f8e023f */
[----:B------:R-:W-:Y:S01]  /*0ea0*/  ISETP.GE.AND P2, PT, R34, c[0x0][0x198], PT ;  /* 0x0000660022007a0c */ /* 0x000fe20003f46270 */
[----:B------:R-:W-:Y:S01]  /*0eb0*/  USHF.R.S32.HI UR18, URZ, 0x1f, UR11 ;  /* 0x0000001f3f127899 */ /* 0x000fe2000801140b */
[----:B------:R-:W-:Y:S01]  /*0ec0*/  LEA.HI R32, R32, R34, RZ, 0x3 ;  /* 0x0000002220207211 */ /* 0x000fe200078f18ff */
[----:B------:R-:W-:-:S02]  /*0ed0*/  UIMAD UR15, UR9, UR5, UR15 ;  /* 0x00000005090f72a4 */ /* 0x000fc4000f8e020f */
[----:B------:R-:W-:Y:S01]  /*0ee0*/  UIMAD.WIDE.U32 UR20, UR9, UR4, UR20 ;  /* 0x00000004091472a5 */ /* 0x000fe2000f8e0014 */
[----:B------:R-:W-:Y:S01]  /*0ef0*/  LOP3.LUT R32, R32, 0xfffffff8, RZ, 0xc0, !PT ;  /* 0xfffffff820207812 */ /* 0x000fe200078ec0ff */
[----:B------:R-:W-:Y:S02]  /*0f00*/  USEL UR18, UR18, URZ, !UP1 ;  /* 0x0000003f12127287 */ /* 0x000fe4000c800000 */
[----:B------:R-:W-:Y:S01]  /*0f10*/  ULDC.64 UR4, c[0x0][0x1c0] ;  /* 0x0000700000047ab9 */ /* 0x000fe20000000a00 */
[C---:B-1----:R-:W-:Y:S01]  /*0f20*/  IMAD R10, R7.reuse, 0x80, R242 ;  /* 0x00000080070a7824 */ /* 0x042fe200078e02f2 */
[----:B------:R-:W-:Y:S01]  /*0f30*/  UIMAD UR18, UR18, UR4, URZ ;  /* 0x00000004121272a4 */ /* 0x000fe2000f8e023f */
[----:B------:R-:W-:Y:S01]  /*0f40*/  IMAD R7, R7, 0x80, R2 ;  /* 0x0000008007077824 */ /* 0x000fe200078e0202 */
[----:B------:R-:W-:Y:S01]  /*0f50*/  UIADD3 UR21, UR21, UR15, URZ ;  /* 0x0000000f15157290 */ /* 0x000fe2000fffe03f */
[----:B------:R-:W-:Y:S01]  /*0f60*/  @P1 IMAD.HI.U32 R3, R10, c[0x0][0x2c8], RZ ;  /* 0x0000b2000a031a27 */ /* 0x000fe200078e00ff */
[----:B------:R-:W-:-:S02]  /*0f70*/  UIMAD UR5, UR19, UR5, UR18 ;  /* 0x00000005130572a4 */ /* 0x000fc4000f8e0212 */
[----:B------:R-:W-:Y:S01]  /*0f80*/  UIMAD.WIDE.U32 UR20, UR19, UR4, UR20 ;  /* 0x00000004131472a5 */ /* 0x000fe2000f8e0014 */
[----:B------:R-:W-:Y:S01]  /*0f90*/  IMAD.MOV.U32 R9, RZ, RZ, R10 ;  /* 0x000000ffff097224 */ /* 0x000fe200078e000a */
[----:B------:R-:W-:Y:S01]  /*0fa0*/  @P1 SHF.R.U32.HI R9, RZ, c[0x0][0x2cc], R3 ;  /* 0x0000b300ff091a19 */ /* 0x000fe20000011603 */
[----:B------:R-:W-:Y:S02]  /*0fb0*/  UISETP.GE.AND UP0, UPT, UR7, 0x81, UPT ;  /* 0x000000810700788c */ /* 0x000fe4000bf06270 */
[----:B------:R-:W-:Y:S01]  /*0fc0*/  UIADD3 UR5, UR21, UR5, URZ ;  /* 0x0000000515057290 */ /* 0x000fe2000fffe03f */
[--C-:B------:R-:W-:Y:S01]  /*0fd0*/  SHF.R.S32.HI R4, RZ, 0x1f, R9.reuse ;  /* 0x0000001fff047819 */ /* 0x100fe20000011409 */
[----:B------:R-:W-:Y:S02]  /*0fe0*/  IMAD.MOV R3, RZ, RZ, -R9 ;  /* 0x000000ffff037224 */ /* 0x000fe400078e0a09 */
[----:B------:R-:W-:Y:S02]  /*0ff0*/  IMAD.U32 R13, RZ, RZ, UR21 ;  /* 0x00000015ff0d7e24 */ /* 0x000fe4000f8e00ff */
[----:B------:R-:W-:-:S02]  /*1000*/  IMAD.U32 R12, RZ, RZ, UR20 ;  /* 0x00000014ff0c7e24 */ /* 0x000fc4000f8e00ff */
        /* <DEDUP_REMOVED lines=14> */
[----:B------:R-:W-:Y:S01]  /*10f0*/  UIADD3 UR18, UR21, UR5, URZ ;  /* 0x0000000515127290 */ /* 0x000fe2000fffe03f */
[C---:B------:R-:W-:Y:S01]  /*1100*/  IMAD.WIDE.U32 R12, R3.reuse, c[0x0][0x1a8], R12 ;  /* 0x00006a00030c7a25 */ /* 0x040fe200078e000c */
[----:B------:R-:W-:Y:S02]  /*1110*/  UIADD3 UR15, UR7, -UR15, URZ ;  /* 0x8000000f070f7290 */ /* 0x000fe4000fffe03f */
[----:B------:R-:W-:Y:S01]  /*1120*/  ULDC.64 UR4, c[0x0][0x210] ;  /* 0x0000840000047ab9 */ /* 0x000fe20000000a00 */
[----:B------:R-:W-:Y:S01]  /*1130*/  IMAD R4, R3, c[0x0][0x1ac], R4 ;  /* 0x00006b0003047a24 */ /* 0x000fe200078e0204 */
[----:B------:R-:W-:Y:S01]  /*1140*/  LEA R18, P1, R12, c[0x0][0x160], 0x1 ;  /* 0x000058000c127a11 */ /* 0x000fe200078208ff */
[----:B------:R-:W-:Y:S01]  /*1150*/  IMAD.SHL.U32 R9, R2, 0x40, RZ ;  /* 0x0000004002097824 */ /* 0x000fe200078e00ff */
[----:B------:R-:W-:Y:S01]  /*1160*/  UIMAD UR8, UR8, UR4, URZ ;  /* 0x00000004080872a4 */ /* 0x000fe2000f8e023f */
[----:B------:R-:W-:Y:S01]  /*1170*/  IMAD.IADD R4, R13, 0x1, R4 ;  /* 0x000000010d047824 */ /* 0x000fe200078e0204 */
[----:B------:R-:W-:Y:S01]  /*1180*/  UIMAD.WIDE.U32 UR22, UR9, UR4, URZ ;  /* 0x00000004091672a5 */ /* 0x000fe2000f8e003f */
[----:B------:R-:W-:Y:S01]  /*1190*/  IMAD.SHL.U32 R10, R10, 0x8, RZ ;  /* 0x000000080a0a7824 */ /* 0x000fe200078e00ff */
[----:B------:R-:W-:Y:S01]  /*11a0*/  LOP3.LUT R9, R9, 0x1c0, RZ, 0xc0, !PT ;  /* 0x000001c009097812 */ /* 0x000fe200078ec0ff */
[----:B------:R-:W-:Y:S01]  /*11b0*/  UIMAD UR5, UR9, UR5, UR8 ;  /* 0x00000005090572a4 */ /* 0x000fe2000f8e0208 */
[----:B------:R-:W-:-:S02]  /*11c0*/  LEA.HI.X R4, R12, c[0x0][0x164], R4, 0x1, P1 ;  /* 0x000059000c047a11 */ /* 0x000fc400008f0c04 */
[----:B------:R-:W-:Y:S01]  /*11d0*/  SHF.R.U32.HI R3, RZ, 0x3, R9 ;  /* 0x00000003ff037819 */ /* 0x000fe20000011609 */
[----:B------:R-:W-:Y:S01]  /*11e0*/  SHFL.IDX PT, R12, R18, RZ, 0x181f ;  /* 0x00181fff120c7589 */ /* 0x000fe200000e0000 */
[----:B------:R-:W-:Y:S01]  /*11f0*/  LOP3.LUT R241, R9, 0x38, R33, 0xf8, !PT ;  /* 0x0000003809f17812 */ /* 0x000fe200078ef821 */
[----:B------:R-:W-:Y:S01]  /*1200*/  UIADD3 UR5, UR23, UR5, URZ ;  /* 0x0000000517057290 */ /* 0x000fe2000fffe03f */
[----:B------:R-:W-:Y:S01]  /*1210*/  IADD3 R9, R7, 0x20, RZ ;  /* 0x0000002007097810 */ /* 0x000fe20007ffe0ff */
[----:B------:R-:W1:Y:S01]  /*1220*/  SHFL.IDX PT, R13, R4, RZ, 0x181f ;  /* 0x00181fff040d7589 */ /* 0x000e6200000e0000 */
[----:B------:R-:W-:Y:S01]  /*1230*/  LOP3.LUT R241, R241, R3, RZ, 0x3c, !PT ;  /* 0x00000003f1f17212 */ /* 0x000fe200078e3cff */
[----:B-----5:R-:W-:Y:S02]  /*1240*/  IMAD R3, R0, c[0x0][0x2c4], RZ ;  /* 0x0000b10000037a24 */ /* 0x020fe400078e02ff */
[----:B------:R-:W-:Y:S01]  /*1250*/  IMAD.MOV R0, RZ, RZ, -R8 ;  /* 0x000000ffff007224 */ /* 0x000fe200078e0a08 */
[----:B------:R-:W-:Y:S01]  /*1260*/  LOP3.LUT R241, R241, 0xfffffe00, R10, 0xf8, !PT ;  /* 0xfffffe00f1f17812 */ /* 0x000fe200078ef80a */
[----:B------:R-:W-:Y:S01]  /*1270*/  SHFL.IDX PT, R11, R4, 0x1, 0x181f ;  /* 0x00381f00040b7f89 */ /* 0x000fe200000e0000 */
[-C--:B------:R-:W-:Y:S01]  /*1280*/  ISETP.GE.AND P1, PT, R7, R3.reuse, PT ;  /* 0x000000030700720c */ /* 0x080fe20003f26270 */
[----:B------:R-:W-:Y:S01]  /*1290*/  IMAD R240, R0, c[0x0][0x2b8], R240 ;  /* 0x0000ae0000f07a24 */ /* 0x000fe200078e02f0 */
[----:B------:R-:W-:Y:S01]  /*12a0*/  ISETP.GE.AND P4, PT, R9, R3, PT ;  /* 0x000000030900720c */ /* 0x000fe20003f86270 */
[----:B------:R-:W3:Y:S01]  /*12b0*/  SHFL.IDX PT, R10, R18, 0x1, 0x181f ;  /* 0x00381f00120a7f89 */ /* 0x000ee200000e0000 */
[----:B------:R-:W-:Y:S01]  /*12c0*/  IMAD.SHL.U32 R241, R241, 0x2, RZ ;  /* 0x00000002f1f17824 */ /* 0x000fe200078e00ff */
[----:B------:R-:W-:Y:S01]  /*12d0*/  IADD3 R8, R7, 0x40, RZ ;  /* 0x0000004007087810 */ /* 0x000fe20007ffe0ff */
[----:B------:R-:W-:Y:S01]  /*12e0*/  IMAD.WIDE.U32 R14, R240, c[0x0][0x1e0], RZ ;  /* 0x00007800f00e7a25 */ /* 0x000fe200078e00ff */
[----:B------:R-:W-:Y:S01]  /*12f0*/  SHF.R.S32.HI R37, RZ, 0x1f, R240 ;  /* 0x0000001fff257819 */ /* 0x000fe200000114f0 */
[----:B------:R-:W-:Y:S01]  /*1300*/  SHFL.IDX PT, R19, R4, 0x3, 0x181f ;  /* 0x00781f0004137f89 */ /* 0x000fe200000e0000 */
[----:B------:R-:W-:-:S02]  /*1310*/  LEA.HI R0, R6, R5, RZ, 0x4 ;  /* 0x0000000506007211 */ /* 0x000fc400078f20ff */
[----:B------:R-:W-:Y:S01]  /*1320*/  ISETP.GE.AND P5, PT, R8, R3, PT ;  /* 0x000000030800720c */ /* 0x000fe20003fa6270 */
[----:B------:R-:W-:Y:S01]  /*1330*/  IMAD R9, R37, c[0x0][0x1e0], RZ ;  /* 0x0000780025097a24 */ /* 0x000fe200078e02ff */
[----:B------:R-:W-:Y:S02]  /*1340*/  SHF.R.S32.HI R8, RZ, 0x4, R0 ;  /* 0x00000004ff087819 */ /* 0x000fe40000011400 */
[----:B------:R-:W-:Y:S01]  /*1350*/  IADD3 R7, R7, 0x60, RZ ;  /* 0x0000006007077810 */ /* 0x000fe20007ffe0ff */
[----:B------:R-:W-:Y:S01]  /*1360*/  IMAD R9, R240, c[0x0][0x1e4], R9 ;  /* 0x00007900f0097a24 */ /* 0x000fe200078e0209 */
[----:B------:R-:W-:Y:S01]  /*1370*/  LEA.HI R238, R0, R8, RZ, 0x1 ;  /* 0x0000000800ee7211 */ /* 0x000fe200078f08ff */
[--C-:B-1----:R-:W-:Y:S01]  /*1380*/  @!P1 IMAD.WIDE R16, R33, 0x2, R12.reuse ;  /* 0x0000000221109825 */ /* 0x102fe200078e020c */
[----:B------:R-:W-:Y:S02]  /*1390*/  LEA.HI R6, R6, R5, RZ, 0x5 ;  /* 0x0000000506067211 */ /* 0x000fe400078f28ff */
[----:B------:R-:W-:Y:S01]  /*13a0*/  LOP3.LUT R238, R238, 0xfffffffe, RZ, 0xc0, !PT ;  /* 0xfffffffeeeee7812 */ /* 0x000fe200078ec0ff */
[----:B------:R-:W-:Y:S01]  /*13b0*/  @!P1 IMAD.WIDE R12, R32, 0x2, R12 ;  /* 0x00000002200c9825 */ /* 0x000fe200078e020c */
[----:B------:R3:W-:Y:S01]  /*13c0*/  @!P1 LDGSTS.E.BYPASS.LTC128B.128 [R241+0x100], [R16.64], !P3 ;  /* 0x0010000010f19fae */ /* 0x0007e2000d901d4c */
[----:B------:R-:W-:-:S02]  /*13d0*/  IADD3 R243, R241, 0x100, RZ ;  /* 0x00000100f1f37810 */ /* 0x000fc40007ffe0ff */
[----:B------:R-:W-:Y:S01]  /*13e0*/  IMAD.IADD R15, R15, 0x1, R9 ;  /* 0x000000010f0f7824 */ /* 0x000fe200078e0209 */
[----:B------:R1:W-:Y:S01]  /*13f0*/  @!P1 LDGSTS.E.BYPASS.LTC128B.128 [R241+0x4100], [R12.64], !P2 ;  /* 0x041000000cf19fae */ /* 0x0003e2000d101d4c */
[----:B------:R-:W-:Y:S01]  /*1400*/  LOP3.LUT R9, R0, 0xfffffff0, RZ, 0xc0, !PT ;  /* 0xfffffff000097812 */ /* 0x000fe200078ec0ff */
[----:B------:R-:W-:Y:S01]  /*1410*/  IMAD.IADD R238, R8, 0x1, -R238 ;  /* 0x0000000108ee7824 */ /* 0x000fe200078e0aee */
[----:B------:R-:W-:-:S03]  /*1420*/  ISETP.GE.AND P1, PT, R7, R3, PT ;  /* 0x000000030700720c */ /* 0x000fc60003f26270 */
[----:B------:R-:W-:-:S05]  /*1430*/  IMAD.IADD R9, R5, 0x1, -R9 ;  /* 0x0000000105097824 */ /* 0x000fca00078e0a09 */
[----:B------:R-:W-:-:S04]  /*1440*/  SHF.R.S32.HI R3, RZ, 0x1f, R9 ;  /* 0x0000001fff037819 */ /* 0x000fc80000011409 */
        /* <DEDUP_REMOVED lines=24> */
[----:B------:R-:W-:-:S04]  /*15d0*/  LOP3.LUT R0, R3, 0xfffffff8, RZ, 0xc0, !PT ;  /* 0xfffffff803007812 */ /* 0x000fc800078ec0ff */
[----:B------:R-:W-:Y:S01]  /*15e0*/  IADD3.X R4, R15, UR18, R4, P4, !PT ;  /* 0x000000120f047c10 */ /* 0x000fe2000a7fe404 */
[----:B------:R-:W-:Y:S01]  /*15f0*/  IMAD.IADD R0, R9, 0x1, -R0 ;  /* 0x0000000109007824 */ /* 0x000fe200078e0a00 */
[C---:B------:R-:W-:Y:S01]  /*1600*/  LEA R8, P4, R7.reuse, c[0x0][0x1c8], 0x1 ;  /* 0x0000720007087a11 */ /* 0x040fe200078808ff */
[----:B------:R-:W-:Y:S02]  /*1610*/  IMAD.SHL.U32 R9, R238, 0x8, RZ ;  /* 0x00000008ee097824 */ /* 0x000fe400078e00ff */
[----:B-1----:R-:W-:Y:S01]  /*1620*/  IMAD.SHL.U32 R10, R0, 0x40, RZ ;  /* 0x00000040000a7824 */ /* 0x002fe200078e00ff */
[----:B------:R-:W-:Y:S01]  /*1630*/  LEA.HI.X R4, R7, c[0x0][0x1cc], R4, 0x1, P4 ;  /* 0x0000730007047a11 */ /* 0x000fe200020f0c04 */
[----:B---3--:R-:W-:Y:S01]  /*1640*/  SHFL.IDX PT, R16, R8, RZ, 0x181f ;  /* 0x00181fff08107589 */ /* 0x008fe200000e0000 */
[C---:B------:R-:W-:Y:S01]  /*1650*/  IADD3 R7, -R2.reuse, UR15, RZ ;  /* 0x0000000f02077c10 */ /* 0x040fe2000fffe1ff */
[----:B------:R-:W-:Y:S01]  /*1660*/  IMAD.SHL.U32 R2, R2, 0x8, RZ ;  /* 0x0000000802027824 */ /* 0x000fe200078e00ff */
        /* <DEDUP_REMOVED lines=11> */
[----:B------:R-:W-:-:S03]  /*1720*/  ISETP.GT.AND P1, PT, R7, 0x60, PT ;  /* 0x000000600700780c */ /* 0x000fc60003f24270 */
        /* <DEDUP_REMOVED lines=32> */
[----:B------:R-:W-:Y:S01]  /*1930*/  SHF.R.U32.HI R3, RZ, 0x3, R3 ;  /* 0x00000003ff037819 */ /* 0x000fe20000011603 */
[----:B------:R-:W-:-:S03]  /*1940*/  IMAD.IADD R176, R4, 0x1, R8 ;  /* 0x0000000104b07824 */ /* 0x000fc600078e0208 */
[----:B------:R-:W-:Y:S01]  /*1950*/  LOP3.LUT R0, R9, R3, RZ, 0x3c, !PT ;  /* 0x0000000309007212 */ /* 0x000fe200078e3cff */
[----:B------:R-:W-:Y:S01]  /*1960*/  IMAD.MOV.U32 R3, RZ, RZ, 0x20 ;  /* 0x00000020ff037424 */ /* 0x000fe200078e00ff */
[----:B------:R-:W-:Y:S02]  /*1970*/  SEL R2, R2, 0xfffffff0, !P1 ;  /* 0xfffffff002027807 */ /* 0x000fe40004800000 */
[----:B------:R-:W-:Y:S01]  /*1980*/  LEA R196, R176, 0x100, 0x1 ;  /* 0x00000100b0c47811 */ /* 0x000fe200078e08ff */
[----:B------:R-:W-:Y:S01]  /*1990*/  IMAD R238, R238, 0x200, R0 ;  /* 0x00000200eeee7824 */ /* 0x000fe200078e0200 */
[----:B------:R-:W-:Y:S01]  /*19a0*/  SEL R0, R3, 0xffffffe0, !P2 ;  /* 0xffffffe003007807 */ /* 0x000fe20005000000 */
[----:B------:R-:W-:Y:S01]  /*19b0*/  IMAD.SHL.U32 R176, R176, 0x2, RZ ;  /* 0x00000002b0b07824 */ /* 0x000fe200078e00ff */
[----:B------:R-:W-:Y:S01]  /*19c0*/  BAR.SYNC.DEFER_BLOCKING 0x0 ;  /* 0x0000000000007b1d */ /* 0x000fe20000010000 */
[--C-:B------:R-:W-:Y:S01]  /*19d0*/  IMAD R184, R2, 0x2, R196.reuse ;  /* 0x0000000202b87824 */ /* 0x100fe200078e02c4 */
[----:B------:R-:W-:Y:S01]  /*19e0*/  LOP3.LUT P1, RZ, R35, 0x2, RZ, 0xc0, !PT ;  /* 0x0000000223ff7812 */ /* 0x000fe2000782c0ff */
[C---:B------:R-:W-:Y:S01]  /*19f0*/  IMAD R196, R0.reuse, 0x2, R196 ;  /* 0x0000000200c47824 */ /* 0x040fe200078e02c4 */
[----:B------:R-:W-:Y:S01]  /*1a00*/  SEL R3, R3, 0xffffffe0, !P5 ;  /* 0xffffffe003037807 */ /* 0x000fe20006800000 */
[----:B------:R-:W-:Y:S01]  /*1a10*/  IMAD R204, R0, 0x2, R184 ;  /* 0x0000000200cc7824 */ /* 0x000fe200078e02b8 */
[----:B------:R-:W-:Y:S01]  /*1a20*/  SHF.R.S32.HI R35, RZ, 0x1f, R33 ;  /* 0x0000001fff237819 */ /* 0x000fe20000011421 */
[----:B------:R-:W-:-:S04]  /*1a30*/  IMAD.SHL.U32 R238, R238, 0x2, RZ ;  /* 0x00000002eeee7824 */ /* 0x000fc800078e00ff */
[----:B------:R-:W-:Y:S01]  /*1a40*/  IMAD R235, R3, 0x2, R238 ;  /* 0x0000000203eb7824 */ /* 0x000fe200078e02ee */
[C---:B------:R-:W-:Y:S02]  /*1a50*/  IADD3 R8, R238.reuse, 0x8100, RZ ;  /* 0x00008100ee087810 */ /* 0x040fe40007ffe0ff */
[----:B------:R-:W-:Y:S02]  /*1a60*/  IADD3 R237, R238, 0x8120, RZ ;  /* 0x00008120eeed7810 */ /* 0x000fe40007ffe0ff */
[----:B------:R-:W-:-:S04]  /*1a70*/  @P1 IADD3 R237, R8, -0x20, RZ ;  /* 0xffffffe008ed1810 */ /* 0x000fc80007ffe0ff */
[----:B------:R-:W-:Y:S01]  /*1a80*/  IADD3 R231, R237, 0x800, RZ ;  /* 0x00000800ede77810 */ /* 0x000fe20007ffe0ff */
[----:B------:R-:W-:Y:S01]  /*1a90*/  IMAD R224, R3, 0x2, R237 ;  /* 0x0000000203e07824 */ /* 0x000fe200078e02ed */
[C---:B------:R-:W-:Y:S01]  /*1aa0*/  IADD3 R230, R237.reuse, 0x1000, RZ ;  /* 0x00001000ede67810 */ /* 0x040fe20007ffe0ff */
[----:B------:R-:W-:Y:S01]  /*1ab0*/  LDSM.16.M88.4 R136, [R176+0x100] ;  /* 0x00010000b088783b */ /* 0x000fe20000000200 */
[C---:B------:R-:W-:Y:S02]  /*1ac0*/  IADD3 R229, R237.reuse, 0x1800, RZ ;  /* 0x00001800ede57810 */ /* 0x040fe40007ffe0ff */
[C---:B------:R-:W-:Y:S01]  /*1ad0*/  IADD3 R228, R237.reuse, 0x2000, RZ ;  /* 0x00002000ede47810 */ /* 0x040fe20007ffe0ff */
[----:B------:R-:W-:Y:S01]  /*1ae0*/  LDSM.16.M88.4 R140, [R184] ;  /* 0x00000000b88c783b */ /* 0x000fe20000000200 */
[C---:B------:R-:W-:Y:S02]  /*1af0*/  IADD3 R227, R237.reuse, 0x2800, RZ ;  /* 0x00002800ede37810 */ /* 0x040fe40007ffe0ff */
[C---:B------:R-:W-:Y:S01]  /*1b00*/  IADD3 R226, R237.reuse, 0x3000, RZ ;  /* 0x00003000ede27810 */ /* 0x040fe20007ffe0ff */
[----:B------:R-:W-:Y:S01]  /*1b10*/  LDSM.16.M88.4 R168, [R196] ;  /* 0x00000000c4a8783b */ /* 0x000fe20000000200 */
[----:B------:R-:W-:-:S02]  /*1b20*/  IADD3 R225, R237, 0x3800, RZ ;  /* 0x00003800ede17810 */ /* 0x000fc40007ffe0ff */
[C---:B------:R-:W-:Y:S01]  /*1b30*/  IADD3 R223, R237.reuse, 0x4000, RZ ;  /* 0x00004000eddf7810 */ /* 0x040fe20007ffe0ff */
[----:B------:R-:W-:Y:S01]  /*1b40*/  LDSM.16.M88.4 R172, [R204] ;  /* 0x00000000ccac783b */ /* 0x000fe20000000200 */
        /* <DEDUP_REMOVED lines=8> */
[----:B------:R-:W-:Y:S01]  /*1bd0*/  LDSM.16.M88.4 R196, [R196+0x4000] ;  /* 0x00400000c4c4783b */ /* 0x000fe20000000200 */
[----:B------:R-:W-:-:S03]  /*1be0*/  IADD3 R216, R237, 0x7800, RZ ;  /* 0x00007800edd87810 */ /* 0x000fc60007ffe0ff */
[----:B------:R-:W-:Y:S04]  /*1bf0*/  LDSM.16.M88.4 R204, [R204+0x4000] ;  /* 0x00400000cccc783b */ /* 0x000fe80000000200 */
[----:B------:R-:W-:Y:S06]  /*1c00*/  BAR.SYNC.DEFER_BLOCKING 0x0 ;  /* 0x0000000000007b1d */ /* 0x000fec0000010000 */
[----:B------:R-:W-:-:S04]  /*1c10*/  DEPBAR.LE SB0, 0x0 ;  /* 0x000080000000791a */ /* 0x000fc80000000000 */
[----:B------:R-:W-:Y:S06]  /*1c20*/  BAR.SYNC.DEFER_BLOCKING 0x0 ;  /* 0x0000000000007b1d */ /* 0x000fec0000010000 */
[----:B---3--:R-:W2:Y:S04]  /*1c30*/  LDSM.16.M88.4 R12, [R238+0x8100] ;  /* 0x00810000ee0c783b */ /* 0x008ea80000000200 */
[----:B------:R-:W3:Y:S04]  /*1c40*/  LDSM.16.M88.4 R64, [R238+0x9100] ;  /* 0x00910000ee40783b */ /* 0x000ee80000000200 */
[----:B------:R-:W4:Y:S04]  /*1c50*/  LDSM.16.M88.4 R72, [R238+0x8900] ;  /* 0x00890000ee48783b */ /* 0x000f280000000200 */
[----:B------:R-:W3:Y:S04]  /*1c60*/  LDSM.16.M88.4 R28, [R237] ;  /* 0x00000000ed1c783b */ /* 0x000ee80000000200 */
[----:B------:R-:W3:Y:S04]  /*1c70*/  LDSM.16.M88.4 R24, [R237+0x1000] ;  /* 0x00100000ed18783b */ /* 0x000ee80000000200 */
[----:B-1----:R-:W1:Y:S04]  /*1c80*/  LDSM.16.M88.4 R20, [R237+0x800] ;  /* 0x00080000ed14783b */ /* 0x002e680000000200 */
[----:B------:R-:W1:Y:S04]  /*1c90*/  LDSM.16.M88.4 R56, [R238+0x9900] ;  /* 0x00990000ee38783b */ /* 0x000e680000000200 */
[----:B------:R-:W-:Y:S04]  /*1ca0*/  LDSM.16.M88.4 R48, [R238+0xa100] ;  /* 0x00a10000ee30783b */ /* 0x000fe80000000200 */
[----:B------:R-:W-:Y:S04]  /*1cb0*/  LDSM.16.M88.4 R40, [R238+0xa900] ;  /* 0x00a90000ee28783b */ /* 0x000fe80000000200 */
[----:B------:R-:W-:Y:S01]  /*1cc0*/  LDSM.16.M88.4 R88, [R237+0x2800] ;  /* 0x00280000ed58783b */ /* 0x000fe20000000200 */
[C---:B--2---:R-:W-:Y:S03]  /*1cd0*/  HMMA.16816.F32.BF16 R16, R136.reuse, R12, RZ ;  /* 0x0000000c8810723c */ /* 0x044fe600000418ff */
[----:B------:R-:W-:Y:S04]  /*1ce0*/  LDSM.16.M88.4 R80, [R237+0x3000] ;  /* 0x00300000ed50783b */ /* 0x000fe80000000200 */
[----:B------:R-:W-:Y:S01]  /*1cf0*/  LDSM.16.M88.4 R76, [R237+0x3800] ;  /* 0x00380000ed4c783b */ /* 0x000fe20000000200 */
[C---:B------:R-:W-:Y:S08]  /*1d00*/  HMMA.16816.F32.BF16 R12, R136.reuse, R14, RZ ;  /* 0x0000000e880c723c */ /* 0x040ff000000418ff */
[C---:B---3--:R-:W-:Y:S08]  /*1d10*/  HMMA.16816.F32.BF16 R68, R136.reuse, R64, RZ ;  /* 0x000000408844723c */ /* 0x048ff000000418ff */
[C---:B----4-:R-:W-:Y:S08]  /*1d20*/  HMMA.16816.F32.BF16 R8, R136.reuse, R72, RZ ;  /* 0x000000488808723c */ /* 0x050ff000000418ff */
[----:B------:R-:W-:Y:S08]  /*1d30*/  HMMA.16816.F32.BF16 R72, R136, R74, RZ ;  /* 0x0000004a8848723c */ /* 0x000ff000000418ff */
[C---:B------:R-:W-:Y:S07]  /*1d40*/  HMMA.16816.F32.BF16 R12, R140.reuse, R30, R12 ;  /* 0x0000001e8c0c723c */ /* 0x040fee000004180c */
[----:B------:R-:W-:Y:S01]  /*1d50*/  IMAD R30, R37, c[0x0][0x208], RZ ;  /* 0x00008200251e7a24 */ /* 0x000fe200078e02ff */
[----:B------:R-:W-:Y:S03]  /*1d60*/  HMMA.16816.F32.BF16 R16, R140, R28, R16 ;  /* 0x0000001c8c10723c */ /* 0x000fe60000041810 */
[----:B------:R-:W-:-:S04]  /*1d70*/  IMAD R30, R240, c[0x0][0x20c], R30 ;  /* 0x00008300f01e7a24 */ /* 0x000fc800078e021e */
[----:B------:R-:W-:Y:S01]  /*1d80*/  IMAD.WIDE.U32 R28, R240, c[0x0][0x208], RZ ;  /* 0x00008200f01c7a25 */ /* 0x000fe200078e00ff */
[----:B------:R-:W-:Y:S03]  /*1d90*/  HMMA.16816.F32.BF16 R68, R140, R24, R68 ;  /* 0x000000188c44723c */ /* 0x000fe60000041844 */
[----:B------:R-:W-:Y:S02]  /*1da0*/  IMAD.IADD R29, R29, 0x1, R30 ;  /* 0x000000011d1d7824 */ /* 0x000fe400078e021e */
[----:B------:R-:W-:-:S03]  /*1db0*/  IMAD.WIDE R30, R33, 0x2, RZ ;  /* 0x00000002211e7825 */ /* 0x000fc600078e02ff */
[----:B-1----:R-:W-:Y:S01]  /*1dc0*/  HMMA.16816.F32.BF16 R8, R140, R20, R8 ;  /* 0x000000148c08723c */ /* 0x002fe20000041808 */
[----:B------:R-:W-:-:S04]  /*1dd0*/  IMAD.WIDE.U32 R24, R239, c[0x0][0x218], R28 ;  /* 0x00008600ef187a25 */ /* 0x000fc800078e001c */
[----:B------:R-:W-:Y:S01]  /*1de0*/  IMAD R28, R239, c[0x0][0x21c], R36 ;  /* 0x00008700ef1c7a24 */ /* 0x000fe200078e0224 */
[----:B------:R-:W-:Y:S02]  /*1df0*/  IADD3 R44, P1, R24, UR22, RZ ;  /* 0x00000016182c7c10 */ /* 0x000fe4000ff3e0ff */
[----:B------:R-:W-:Y:S01]  /*1e00*/  HMMA.16816.F32.BF16 R72, R140, R22, R72 ;  /* 0x000000168c48723c */ /* 0x000fe20000041848 */
[----:B------:R-:W-:Y:S01]  /*1e10*/  LDSM.16.M88.4 R20, [R237+0x1800] ;  /* 0x00180000ed14783b */ /* 0x000fe20000000200 */
[----:B------:R-:W-:Y:S02]  /*1e20*/  IADD3.X R28, R25, UR5, R28, P1, !PT ;  /* 0x00000005191c7c10 */ /* 0x000fe40008ffe41c */
[----:B------:R-:W-:-:S04]  /*1e30*/  LEA R92, P1, R44, c[0x0][0x1f8], 0x1 ;  /* 0x00007e002c5c7a11 */ /* 0x000fc800078208ff */
[----:B------:R-:W-:Y:S01]  /*1e40*/  LEA.HI.X R44, R44, c[0x0][0x1fc], R28, 0x1, P1 ;  /* 0x00007f002c2c7a11 */ /* 0x000fe200008f0c1c */
[----:B------:R-:W1:Y:S01]  /*1e50*/  SHFL.IDX PT, R98, R92, RZ, 0x181f ;  /* 0x00181fff5c627589 */ /* 0x000e6200000e0000 */
[C---:B------:R-:W-:Y:S03]  /*1e60*/  HMMA.16816.F32.BF16 R60, R136.reuse, R56, RZ ;  /* 0x00000038883c723c */ /* 0x040fe600000418ff */
[----:B------:R-:W2:Y:S04]  /*1e70*/  SHFL.IDX PT, R36, R92, 0x1, 0x181f ;  /* 0x00381f005c247f89 */ /* 0x000ea800000e0000 */
[----:B------:R-:W3:Y:S01]  /*1e80*/  SHFL.IDX PT, R86, R92, 0x2, 0x181f ;  /* 0x00581f005c567f89 */ /* 0x000ee200000e0000 */
[C---:B------:R-:W-:Y:S03]  /*1e90*/  HMMA.16816.F32.BF16 R64, R136.reuse, R66, RZ ;  /* 0x000000428840723c */ /* 0x040fe600000418ff */
[----:B------:R-:W4:Y:S04]  /*1ea0*/  SHFL.IDX PT, R29, R44, RZ, 0x181f ;  /* 0x00181fff2c1d7589 */ /* 0x000f2800000e0000 */
[----:B------:R-:W4:Y:S01]  /*1eb0*/  SHFL.IDX PT, R92, R92, 0x3, 0x181f ;  /* 0x00781f005c5c7f89 */ /* 0x000f2200000e0000 */
[C---:B------:R-:W-:Y:S03]  /*1ec0*/  HMMA.16816.F32.BF16 R56, R136.reuse, R58, RZ ;  /* 0x0000003a8838723c */ /* 0x040fe600000418ff */
[----:B------:R-:W4:Y:S04]  /*1ed0*/  SHFL.IDX PT, R28, R44, 0x1, 0x181f ;  /* 0x00381f002c1c7f89 */ /* 0x000f2800000e0000 */
[----:B------:R-:W4:Y:S01]  /*1ee0*/  SHFL.IDX PT, R45, R44, 0x2, 0x181f ;  /* 0x00581f002c2d7f89 */ /* 0x000f2200000e0000 */
[----:B-1----:R-:W-:Y:S01]  /*1ef0*/  IADD3 R96, P1, R98, R30, RZ ;  /* 0x0000001e62607210 */ /* 0x002fe20007f3e0ff */
[----:B------:R-:W-:Y:S02]  /*1f00*/  HMMA.16816.F32.BF16 R52, R136, R48, RZ ;  /* 0x000000308834723c */ /* 0x000fe400000418ff */
[----:B------:R-:W1:Y:S01]  /*1f10*/  SHFL.IDX PT, R44, R44, 0x3, 0x181f ;  /* 0x00781f002c2c7f89 */ /* 0x000e6200000e0000 */
[----:B--2---:R-:W-:-:S02]  /*1f20*/  IADD3 R38, P2, R30, R36, RZ ;  /* 0x000000241e267210 */ /* 0x004fc40007f5e0ff */
[----:B---3--:R-:W-:-:S03]  /*1f30*/  IADD3 R94, P6, R30, R86, RZ ;  /* 0x000000561e5e7210 */ /* 0x008fc60007fde0ff */
[----:B------:R-:W-:Y:S01]  /*1f40*/  HMMA.16816.F32.BF16 R60, R140, R20, R60 ;  /* 0x000000148c3c723c */ /* 0x000fe2000004183c */
[----:B----4-:R-:W-:Y:S01]  /*1f50*/  IMAD.X R97, R29, 0x1, R31, P1 ;  /* 0x000000011d617824 */ /* 0x010fe200008e061f */
[----:B------:R-:W-:-:S05]  /*1f60*/  IADD3 R84, P1, R30, R92, RZ ;  /* 0x0000005c1e547210 */ /* 0x000fca0007f3e0ff */
[----:B------:R-:W-:Y:S01]  /*1f70*/  IMAD.WIDE R20, R32, 0x2, RZ ;  /* 0x0000000220147825 */ /* 0x000fe200078e02ff */
[C---:B------:R-:W-:Y:S01]  /*1f80*/  HMMA.16816.F32.BF16 R64, R140.reuse, R26, R64 ;  /* 0x0000001a8c40723c */ /* 0x040fe20000041840 */
[----:B------:R-:W2:Y:S02]  /*1f90*/  LDSM.16.M88.4 R24, [R237+0x2000] ;  /* 0x00200000ed18783b */ /* 0x000ea40000000200 */
[C---:B------:R-:W-:Y:S01]  /*1fa0*/  IMAD.X R39, R31.reuse, 0x1, R28, P2 ;  /* 0x000000011f277824 */ /* 0x040fe200010e061c */
[----:B------:R-:W-:Y:S01]  /*1fb0*/  IADD3 R98, P2, R98, R20, RZ ;  /* 0x0000001462627210 */ /* 0x000fe20007f5e0ff */
[----:B------:R-:W-:Y:S01]  /*1fc0*/  IMAD.X R95, R31, 0x1, R45, P6 ;  /* 0x000000011f5f7824 */ /* 0x000fe200030e062d */
[----:B------:R-:W-:Y:S02]  /*1fd0*/  ISETP.GE.AND P6, PT, R33, c[0x0][0x1d4], PT ;  /* 0x0000750021007a0c */ /* 0x000fe40003fc6270 */
[----:B------:R-:W-:Y:S01]  /*1fe0*/  HMMA.16816.F32.BF16 R56, R140, R22, R56 ;  /* 0x000000168c38723c */ /* 0x000fe20000041838 */
[----:B------:R-:W-:Y:S01]  /*1ff0*/  IMAD.X R99, R29, 0x1, R21, P2 ;  /* 0x000000011d637824 */ /* 0x000fe200010e0615 */
[C---:B------:R-:W-:Y:S01]  /*2000*/  IADD3 R86, P2, R20.reuse, R86, RZ ;  /* 0x0000005614567210 */ /* 0x040fe20007f5e0ff */
[----:B-1----:R-:W-:Y:S01]  /*2010*/  IMAD.X R85, R31, 0x1, R44, P1 ;  /* 0x000000011f557824 */ /* 0x002fe200008e062c */
[----:B------:R-:W-:-:S03]  /*2020*/  IADD3 R36, P1, R20, R36, RZ ;  /* 0x0000002414247210 */ /* 0x000fc60007f3e0ff */
[C---:B------:R-:W-:Y:S01]  /*2030*/  IMAD.X R87, R21.reuse, 0x1, R45, P2 ;  /* 0x0000000115577824 */ /* 0x040fe200010e062d */
[----:B------:R-:W-:Y:S01]  /*2040*/  ISETP.GE.AND P2, PT, R34, c[0x0][0x1d4], PT ;  /* 0x0000750022007a0c */ /* 0x000fe20003f46270 */
[----:B------:R-:W-:Y:S01]  /*2050*/  IMAD.X R37, R21, 0x1, R28, P1 ;  /* 0x0000000115257824 */ /* 0x000fe200008e061c */
[----:B------:R-:W-:Y:S01]  /*2060*/  IADD3 R92, P1, R20, R92, RZ ;  /* 0x0000005c145c7210 */ /* 0x000fe20007f3e0ff */
[----:B------:R-:W-:Y:S01]  /*2070*/  LDSM.16.M88.4 R28, [R238+0xb100] ;  /* 0x00b10000ee1c783b */ /* 0x000fe20000000200 */
[----:B------:R-:W-:Y:S01]  /*2080*/  ISETP.LT.OR P5, PT, R7, 0x1, P2 ;  /* 0x000000010700780c */ /* 0x000fe200017a1670 */
[C---:B------:R-:W-:Y:S01]  /*2090*/  HMMA.16816.F32.BF16 R48, R136.reuse, R50, RZ ;  /* 0x000000328830723c */ /* 0x040fe200000418ff */
[----:B------:R-:W-:Y:S01]  /*20a0*/  SHF.R.S32.HI R34, RZ, 0x1f, R32 ;  /* 0x0000001fff227819 */ /* 0x000fe20000011420 */
[----:B------:R-:W-:Y:S01]  /*20b0*/  IMAD.X R93, R21, 0x1, R44, P1 ;  /* 0x00000001155d7824 */ /* 0x000fe200008e062c */
[C---:B------:R-:W-:Y:S01]  /*20c0*/  ISETP.LT.OR P1, PT, R7.reuse, 0x1, P6 ;  /* 0x000000010700780c */ /* 0x040fe20003721670 */
[----:B------:R-:W1:Y:S04]  /*20d0*/  LDSM.16.M88.4 R20, [R238+0xb900] ;  /* 0x00b90000ee14783b */ /* 0x000e680000000200 */
[C---:B------:R-:W-:Y:S08]  /*20e0*/  HMMA.16816.F32.BF16 R44, R136.reuse, R40, RZ ;  /* 0x00000028882c723c */ /* 0x040ff000000418ff */
[----:B------:R-:W-:Y:S01]  /*20f0*/  @!PT LDS RZ, [RZ] ;  /* 0x00000000fffff984 */ /* 0x000fe20000000800 */
[----:B------:R-:W-:Y:S01]  /*2100*/  @!PT LDS RZ, [RZ] ;  /* 0x00000000fffff984 */ /* 0x000fe20000000800 */
[----:B------:R-:W-:Y:S01]  /*2110*/  @!PT LDS RZ, [RZ] ;  /* 0x00000000fffff984 */ /* 0x000fe20000000800 */
[----:B------:R3:W-:Y:S01]  /*2120*/  LDGSTS.E.BYPASS.LTC128B.128 [R241+0x100], [R96.64], !P1 ;  /* 0x0010000060f17fae */ /* 0x0007e2000c901d4c */
[C---:B------:R-:W-:Y:S01]  /*2130*/  ISETP.LT.OR P1, PT, R7.reuse, 0x21, P6 ;  /* 0x000000210700780c */ /* 0x040fe20003721670 */
[----:B------:R-:W-:Y:S02]  /*2140*/  HMMA.16816.F32.BF16 R40, R136, R42, RZ ;  /* 0x0000002a8828723c */ /* 0x000fe400000418ff */
[----:B------:R3:W-:Y:S01]  /*2150*/  LDGSTS.E.BYPASS.LTC128B.128 [R241+0x4100], [R98.64], !P5 ;  /* 0x0410000062f17fae */ /* 0x0007e2000e901d4c */
[----:B------:R-:W-:-:S05]  /*2160*/  ISETP.LT.OR P5, PT, R7, 0x21, P2 ;  /* 0x000000210700780c */ /* 0x000fca00017a1670 */
[C---:B--2---:R-:W-:Y:S04]  /*2170*/  HMMA.16816.F32.BF16 R52, R140.reuse, R24, R52 ;  /* 0x000000188c34723c */ /* 0x044fe80000041834 */
[----:B------:R2:W-:Y:S01]  /*2180*/  LDGSTS.E.BYPASS.LTC128B.128 [R241+0x1100], [R38.64], !P1 ;  /* 0x0110000026f17fae */ /* 0x0005e2000c901d4c */
[C---:B------:R-:W-:Y:S02]  /*2190*/  ISETP.LT.OR P1, PT, R7.reuse, 0x41, P6 ;  /* 0x000000410700780c */ /* 0x040fe40003721670 */
[C---:B------:R-:W-:Y:S01]  /*21a0*/  ISETP.LT.OR P6, PT, R7.reuse, 0x61, P6 ;  /* 0x000000610700780c */ /* 0x040fe200037c1670 */
[----:B------:R2:W-:Y:S01]  /*21b0*/  LDGSTS.E.BYPASS.LTC128B.128 [R241+0x5100], [R36.64], !P5 ;  /* 0x0510000024f17fae */ /* 0x0005e2000e901d4c */
[C---:B------:R-:W-:Y:S01]  /*21c0*/  ISETP.LT.OR P5, PT, R7.reuse, 0x41, P2 ;  /* 0x000000410700780c */ /* 0x040fe200017a1670 */
[----:B------:R-:W-:Y:S01]  /*21d0*/  HMMA.16816.F32.BF16 R48, R140, R26, R48 ;  /* 0x0000001a8c30723c */ /* 0x000fe20000041830 */
[----:B------:R-:W-:-:S07]  /*21e0*/  ISETP.LT.OR P2, PT, R7, 0x61, P2 ;  /* 0x000000610700780c */ /* 0x000fce0001741670 */
[----:B------:R4:W-:Y:S01]  /*21f0*/  LDGSTS.E.BYPASS.LTC128B.128 [R241+0x2100], [R94.64], !P1 ;  /* 0x021000005ef17fae */ /* 0x0009e2000c901d4c */
[C---:B-1----:R-:W-:Y:S01]  /*2200*/  HMMA.16816.F32.BF16 R24, R136.reuse, R20, RZ ;  /* 0x000000148818723c */ /* 0x042fe200000418ff */
[----:B------:R-:W-:Y:S02]  /*2210*/  PLOP3.LUT P1, PT, PT, PT, UP0, 0x40, 0x0 ;  /* 0x000000000000781c */ /* 0x000fe40003f2e808 */
[----:B------:R1:W-:Y:S04]  /*2220*/  LDGSTS.E.BYPASS.LTC128B.128 [R241+0x6100], [R86.64], !P5 ;  /* 0x0610000056f17fae */ /* 0x0003e8000e901d4c */
[----:B------:R1:W-:Y:S01]  /*2230*/  LDGSTS.E.BYPASS.LTC128B.128 [R241+0x3100], [R84.64], !P6 ;  /* 0x0310000054f17fae */ /* 0x0003e2000f101d4c */
[----:B------:R-:W-:Y:S01]  /*2240*/  HMMA.16816.F32.BF16 R20, R136, R22, RZ ;  /* 0x000000168814723c */ /* 0x000fe200000418ff */
[----:B------:R-:W-:-:S02]  /*2250*/  ISETP.GT.AND P6, PT, R242, 0x7f, PT ;  /* 0x0000007ff200780c */ /* 0x000fc40003fc4270 */
[----:B------:R4:W-:Y:S04]  /*2260*/  LDGSTS.E.BYPASS.LTC128B.128 [R241+0x7100], [R92.64], !P2 ;  /* 0x071000005cf17fae */ /* 0x0009e8000d101d4c */
[----:B------:R-:W4:Y:S01]  /*2270*/  LDSM.16.M88.4 R112, [R235+0x8900] ;  /* 0x00890000eb70783b */ /* 0x000f220000000200 */
[C---:B--2---:R-:W-:Y:S03]  /*2280*/  HMMA.16816.F32.BF16 R36, R136.reuse, R28, RZ ;  /* 0x0000001c8824723c */ /* 0x044fe600000418ff */
[----:B------:R-:W-:Y:S04]  /*2290*/  LDSM.16.M88.4 R108, [R235+0x9100] ;  /* 0x00910000eb6c783b */ /* 0x000fe80000000200 */
[----:B------:R-:W-:Y:S01]  /*22a0*/  LDSM.16.M88.4 R104, [R235+0xa900] ;  /* 0x00a90000eb68783b */ /* 0x000fe20000000200 */
[----:B------:R-:W-:Y:S03]  /*22b0*/  HMMA.16816.F32.BF16 R28, R136, R30, RZ ;  /* 0x0000001e881c723c */ /* 0x000fe600000418ff */
[----:B------:R-:W-:Y:S04]  /*22c0*/  LDSM.16.M88.4 R100, [R235+0xb100] ;  /* 0x00b10000eb64783b */ /* 0x000fe80000000200 */
[----:B---3--:R-:W-:Y:S01]  /*22d0*/  LDSM.16.M88.4 R96, [R235+0xb900] ;  /* 0x00b90000eb60783b */ /* 0x008fe20000000200 */
[C---:B------:R-:W-:Y:S03]  /*22e0*/  HMMA.16816.F32.BF16 R24, R140.reuse, R76, R24 ;  /* 0x0000004c8c18723c */ /* 0x040fe60000041818 */
[----:B-1----:R-:W1:Y:S04]  /*22f0*/  LDSM.16.M88.4 R84, [R235+0x8100] ;  /* 0x00810000eb54783b */ /* 0x002e680000000200 */
[----:B----4-:R-:W-:Y:S01]  /*2300*/  LDSM.16.M88.4 R92, [R224] ;  /* 0x00000000e05c783b */ /* 0x010fe20000000200 */
[C---:B------:R-:W-:Y:S03]  /*2310*/  HMMA.16816.F32.BF16 R36, R140.reuse, R80, R36 ;  /* 0x000000508c24723c */ /* 0x040fe60000041824 */
[----:B------:R-:W-:Y:S04]  /*2320*/  LDSM.16.M88.4 R116, [R235+0xe900] ;  /* 0x00e90000eb74783b */ /* 0x000fe80000000200 */
[----:B------:R-:W0:Y:S01]  /*2330*/  LDGDEPBAR ;  /* 0x00000000000079af */ /* 0x000e220000000000 */
[C---:B------:R-:W-:Y:S03]  /*2340*/  HMMA.16816.F32.BF16 R28, R140.reuse, R82, R28 ;  /* 0x000000528c1c723c */ /* 0x040fe6000004181c */
[----:B------:R-:W2:Y:S05]  /*2350*/  LDSM.16.M88.4 R80, [R235+0xa100] ;  /* 0x00a10000eb50783b */ /* 0x000eaa0000000200 */
[C---:B------:R-:W-:Y:S01]  /*2360*/  HMMA.16816.F32.BF16 R20, R140.reuse, R78, R20 ;  /* 0x0000004e8c14723c */ /* 0x040fe20000041814 */
[----:B------:R-:W3:Y:S07]  /*2370*/  LDSM.16.M88.4 R76, [R224+0x800] ;  /* 0x00080000e04c783b */ /* 0x000eee0000000200 */
[C---:B------:R-:W-:Y:S08]  /*2380*/  HMMA.16816.F32.BF16 R44, R140.reuse, R88, R44 ;  /* 0x000000588c2c723c */ /* 0x040ff0000004182c */
[----:B------:R-:W-:Y:S01]  /*2390*/  HMMA.16816.F32.BF16 R40, R140, R90, R40 ;  /* 0x0000005a8c28723c */ /* 0x000fe20000041828 */
[----:B------:R-:W4:Y:S07]  /*23a0*/  LDSM.16.M88.4 R88, [R235+0x9900] ;  /* 0x00990000eb58783b */ /* 0x000f2e0000000200 */
[C---:B------:R-:W-:Y:S08]  /*23b0*/  HMMA.16816.F32.BF16 R8, R168.reuse, R112, R8 ;  /* 0x00000070a808723c */ /* 0x040ff00000041808 */
        /* <DEDUP_REMOVED lines=8> */
[C---:B---3--:R-:W-:Y:S08]  /*2440*/  HMMA.16816.F32.BF16 R8, R172.reuse, R76, R8 ;  /* 0x0000004cac08723c */ /* 0x048ff00000041808 */
[----:B------:R-:W-:Y:S01]  /*2450*/  HMMA.16816.F32.BF16 R72, R172, R78, R72 ;  /* 0x0000004eac48723c */ /* 0x000fe20000041848 */
[----:B------:R-:W3:Y:S07]  /*2460*/  LDSM.16.M88.4 R76, [R224+0x2800] ;  /* 0x00280000e04c783b */ /* 0x000eee0000000200 */
[C---:B------:R-:W-:Y:S08]  /*2470*/  HMMA.16816.F32.BF16 R68, R168.reuse, R108, R68 ;  /* 0x0000006ca844723c */ /* 0x040ff00000041844 */
[C---:B------:R-:W-:Y:S01]  /*2480*/  HMMA.16816.F32.BF16 R64, R168.reuse, R110, R64 ;  /* 0x0000006ea840723c */ /* 0x040fe20000041840 */
[----:B------:R-:W-:Y:S07]  /*2490*/  LDSM.16.M88.4 R108, [R224+0x3800] ;  /* 0x00380000e06c783b */ /* 0x000fee0000000200 */
[C---:B----4-:R-:W-:Y:S08]  /*24a0*/  HMMA.16816.F32.BF16 R60, R168.reuse, R88, R60 ;  /* 0x00000058a83c723c */ /* 0x050ff0000004183c */
[C---:B------:R-:W-:Y:S01]  /*24b0*/  HMMA.16816.F32.BF16 R56, R168.reuse, R90, R56 ;  /* 0x0000005aa838723c */ /* 0x040fe20000041838 */
[----:B------:R-:W4:Y:S07]  /*24c0*/  LDSM.16.M88.4 R88, [R224+0x2000] ;  /* 0x00200000e058783b */ /* 0x000f2e0000000200 */
[C---:B------:R-:W-:Y:S08]  /*24d0*/  HMMA.16816.F32.BF16 R44, R168.reuse, R104, R44 ;  /* 0x00000068a82c723c */ /* 0x040ff0000004182c */
[C---:B------:R-:W-:Y:S01]  /*24e0*/  HMMA.16816.F32.BF16 R40, R168.reuse, R106, R40 ;  /* 0x0000006aa828723c */ /* 0x040fe20000041828 */
[----:B------:R-:W3:Y:S07]  /*24f0*/  LDSM.16.M88.4 R104, [R238+0xc100] ;  /* 0x00c10000ee68783b */ /* 0x000eee0000000200 */
        /* <DEDUP_REMOVED lines=12> */
[C---:B------:R-:W-:Y:S08]  /*25c0*/  HMMA.16816.F32.BF16 R16, R172.reuse, R92, R16 ;  /* 0x0000005cac10723c */ /* 0x040ff00000041810 */
[----:B------:R-:W-:Y:S01]  /*25d0*/  HMMA.16816.F32.BF16 R12, R172, R94, R12 ;  /* 0x0000005eac0c723c */ /* 0x000fe2000004180c */
[----:B------:R-:W-:Y:S07]  /*25e0*/  LDSM.16.M88.4 R92, [R238+0xe900] ;  /* 0x00e90000ee5c783b */ /* 0x000fee0000000200 */
[C---:B------:R-:W-:Y:S08]  /*25f0*/  HMMA.16816.F32.BF16 R24, R168.reuse, R96, R24 ;  /* 0x00000060a818723c */ /* 0x040ff00000041818 */
[----:B------:R-:W-:Y:S01]  /*2600*/  HMMA.16816.F32.BF16 R20, R168, R98, R20 ;  /* 0x00000062a814723c */ /* 0x000fe20000041814 */
[----:B------:R-:W1:Y:S07]  /*2610*/  LDSM.16.M88.4 R96, [R238+0xe100] ;  /* 0x00e10000ee60783b */ /* 0x000e6e0000000200 */
[C---:B------:R-:W-:Y:S08]  /*2620*/  HMMA.16816.F32.BF16 R36, R172.reuse, R112, R36 ;  /* 0x00000070ac24723c */ /* 0x040ff00000041824 */
[C---:B------:R-:W-:Y:S01]  /*2630*/  HMMA.16816.F32.BF16 R28, R172.reuse, R114, R28 ;  /* 0x00000072ac1c723c */ /* 0x040fe2000004181c */
[----:B------:R-:W2:Y:S07]  /*2640*/  LDSM.16.M88.4 R112, [R237+0x4000] ;  /* 0x00400000ed70783b */ /* 0x000eae0000000200 */
[C---:B----4-:R-:W-:Y:S08]  /*2650*/  HMMA.16816.F32.BF16 R52, R172.reuse, R88, R52 ;  /* 0x00000058ac34723c */ /* 0x050ff00000041834 */
        /* <DEDUP_REMOVED lines=14> */
[C---:B------:R-:W-:Y:S08]  /*2740*/  HMMA.16816.F32.BF16 R24, R172.reuse, R108, R24 ;  /* 0x0000006cac18723c */ /* 0x040ff00000041818 */
[----:B------:R-:W-:Y:S01]  /*2750*/  HMMA.16816.F32.BF16 R20, R172, R110, R20 ;  /* 0x0000006eac14723c */ /* 0x000fe20000041814 */
        /* <DEDUP_REMOVED lines=8> */
[----:B------:R-:W-:Y:S01]  /*27e0*/  HMMA.16816.F32.BF16 R12, R184, R114, R12 ;  /* 0x00000072b80c723c */ /* 0x000fe2000004180c */
[----:B------:R-:W-:Y:S07]  /*27f0*/  LDSM.16.M88.4 R112, [R235+0xf100] ;  /* 0x00f10000eb70783b */ /* 0x000fee0000000200 */
[C---:B------:R-:W-:Y:S08]  /*2800*/  HMMA.16816.F32.BF16 R44, R176.reuse, R92, R44 ;  /* 0x0000005cb02c723c */ /* 0x040ff0000004182c */
[C---:B------:R-:W-:Y:S01]  /*2810*/  HMMA.16816.F32.BF16 R40, R176.reuse, R94, R40 ;  /* 0x0000005eb028723c */ /* 0x040fe20000041828 */
[----:B------:R-:W3:Y:S07]  /*2820*/  LDSM.16.M88.4 R92, [R237+0x7800] ;  /* 0x00780000ed5c783b */ /* 0x000eee0000000200 */
[C---:B----4-:R-:W-:Y:S08]  /*2830*/  HMMA.16816.F32.BF16 R24, R176.reuse, R88, R24 ;  /* 0x00000058b018723c */ /* 0x050ff00000041818 */
[----:B------:R-:W-:Y:S01]  /*2840*/  HMMA.16816.F32.BF16 R20, R176, R90, R20 ;  /* 0x0000005ab014723c */ /* 0x000fe20000041814 */
[----:B------:R-:W4:Y:S07]  /*2850*/  LDSM.16.M88.4 R88, [R235+0xc900] ;  /* 0x00c90000eb58783b */ /* 0x000f2e0000000200 */
        /* <DEDUP_REMOVED lines=22> */
[----:B------:R-:W-:Y:S01]  /*29c0*/  HMMA.16816.F32.BF16 R20, R184, R94, R20 ;  /* 0x0000005eb814723c */ /* 0x000fe20000041814 */
[----:B------:R-:W3:Y:S07]  /*29d0*/  LDSM.16.M88.4 R92, [R224+0x5800] ;  /* 0x00580000e05c783b */ /* 0x000eee0000000200 */
[C---:B----4-:R-:W-:Y:S08]  /*29e0*/  HMMA.16816.F32.BF16 R8, R196.reuse, R88, R8 ;  /* 0x00000058c408723c */ /* 0x050ff00000041808 */
[C---:B------:R-:W-:Y:S01]  /*29f0*/  HMMA.16816.F32.BF16 R72, R196.reuse, R90, R72 ;  /* 0x0000005ac448723c */ /* 0x040fe20000041848 */
        /* <DEDUP_REMOVED lines=9> */
[----:B------:R-:W3:Y:S01]  /*2a90*/  LDSM.16.M88.4 R76, [R224+0x7800] ;  /* 0x00780000e04c783b */ /* 0x000ee20000000200 */
[----:B------:R-:W-:-:S06]  /*2aa0*/  DEPBAR.LE SB0, 0x0 ;  /* 0x000080000000791a */ /* 0x000fcc0000000000 */
        /* <DEDUP_REMOVED lines=21> */
[----:B------:R-:W-:Y:S01]  /*2c00*/  HMMA.16816.F32.BF16 R20, R204, R78, R20 ;  /* 0x0000004ecc14723c */ /* 0x000fe20000041814 */
[----:B------:R-:W-:Y:S06]  /*2c10*/  BAR.SYNC.DEFER_BLOCKING 0x0 ;  /* 0x0000000000007b1d */ /* 0x000fec0000010000 */
[----:B------:R-:W-:Y:S05]  /*2c20*/  @P1 BRA `(.L_x_2190) ;  /* 0x0000047000001947 */ /* 0x000fea0003800000 */
        /* <DEDUP_REMOVED lines=33> */
[C---:B------:R-:W-:Y:S02]  /*2e40*/  LEA R80, P1, R81.reuse, c[0x0][0x1c8], 0x1 ;  /* 0x0000720051507a11 */ /* 0x040fe400078208ff */
[----:B------:R-:W-:Y:S02]  /*2e50*/  LOP3.LUT R90, R90, 0xf, RZ, 0xc0, !PT ;  /* 0x0000000f5a5a7812 */ /* 0x000fe400078ec0ff */
[----:B------:R-:W-:Y:S01]  /*2e60*/  LEA.HI.X R81, R81, c[0x0][0x1cc], R3, 0x1, P1 ;  /* 0x0000730051517a11 */ /* 0x000fe200008f0c03 */
[----:B------:R-:W1:Y:S01]  /*2e70*/  SHFL.IDX PT, R89, R80, 0x3, 0x181f ;  /* 0x00781f0050597f89 */ /* 0x000e6200000e0000 */
[----:B------:R-:W-:-:S03]  /*2e80*/  IMAD.SHL.U32 R3, R32, 0x2, RZ ;  /* 0x0000000220037824 */ /* 0x000fc600078e00ff */
[----:B------:R-:W2:Y:S04]  /*2e90*/  SHFL.IDX PT, R79, R81, 0x3, 0x181f ;  /* 0x00781f00514f7f89 */ /* 0x000ea800000e0000 */
[----:B------:R-:W3:Y:S04]  /*2ea0*/  SHFL.IDX PT, R84, R80, RZ, 0x181f ;  /* 0x00181fff50547589 */ /* 0x000ee800000e0000 */
[----:B------:R-:W4:Y:S04]  /*2eb0*/  SHFL.IDX PT, R82, R80, 0x1, 0x181f ;  /* 0x00381f0050527f89 */ /* 0x000f2800000e0000 */
[----:B------:R-:W5:Y:S04]  /*2ec0*/  SHFL.IDX PT, R85, R81, RZ, 0x181f ;  /* 0x00181fff51557589 */ /* 0x000f6800000e0000 */
[----:B------:R-:W5:Y:S04]  /*2ed0*/  SHFL.IDX PT, R80, R80, 0x2, 0x181f ;  /* 0x00581f0050507f89 */ /* 0x000f6800000e0000 */
[----:B------:R-:W5:Y:S01]  /*2ee0*/  SHFL.IDX PT, R83, R81, 0x1, 0x181f ;  /* 0x00381f0051537f89 */ /* 0x000f6200000e0000 */
[----:B-1----:R-:W-:-:S03]  /*2ef0*/  IADD3 R90, P2, P1, R90, R89, R77 ;  /* 0x000000595a5a7210 */ /* 0x002fc6000795e04d */
[----:B------:R-:W1:Y:S01]  /*2f00*/  SHFL.IDX PT, R81, R81, 0x2, 0x181f ;  /* 0x00581f0051517f89 */ /* 0x000e6200000e0000 */
[--C-:B--2---:R-:W-:Y:S02]  /*2f10*/  IADD3.X R91, RZ, R79, R78.reuse, P2, P1 ;  /* 0x0000004fff5b7210 */ /* 0x104fe400017e244e */
[----:B------:R-:W-:Y:S02]  /*2f20*/  IADD3 R88, P2, P1, R88, R89, R3 ;  /* 0x0000005958587210 */ /* 0x000fe4000795e003 */
[C---:B---3--:R-:W-:Y:S02]  /*2f30*/  IADD3 R92, P5, R84.reuse, R77, RZ ;  /* 0x0000004d545c7210 */ /* 0x048fe40007fbe0ff */
[--C-:B------:R-:W-:Y:S02]  /*2f40*/  IADD3.X R89, RZ, R79, R7.reuse, P2, P1 ;  /* 0x0000004fff597210 */ /* 0x100fe400017e2407 */
[----:B------:R-:W-:Y:S02]  /*2f50*/  IADD3 R94, P2, R84, R3, RZ ;  /* 0x00000003545e7210 */ /* 0x000fe40007f5e0ff */
[C---:B----4-:R-:W-:Y:S01]  /*2f60*/  IADD3 R84, P1, R82.reuse, R77, RZ ;  /* 0x0000004d52547210 */ /* 0x050fe20007f3e0ff */
[C---:B-----5:R-:W-:Y:S01]  /*2f70*/  IMAD.X R93, R85.reuse, 0x1, R78, P5 ;  /* 0x00000001555d7824 */ /* 0x060fe200028e064e */
        /* <DEDUP_REMOVED lines=8> */
[C---:B-1----:R-:W-:Y:S01]  /*3000*/  IMAD.X R97, R81.reuse, 0x1, R78, P2 ;  /* 0x0000000151617824 */ /* 0x042fe200010e064e */
        /* <DEDUP_REMOVED lines=9> */
.L_x_2190:
[----:B------:R-:W-:Y:S01]  /*30a0*/  LOP3.LUT R6, R6, 0xffffffe0, RZ, 0xc0, !PT ;  /* 0xffffffe006067812 */ /* 0x000fe200078ec0ff */
[----:B------:R-:W-:Y:S01]  /*30b0*/  IMAD.MOV.U32 R76, RZ, RZ, -0x2 ;  /* 0xfffffffeff4c7424 */ /* 0x000fe200078e00ff */
[----:B------:R-:W0:Y:S01]  /*30c0*/  LDGDEPBAR ;  /* 0x00000000000079af */ /* 0x000e220000000000 */
[----:B------:R-:W-:-:S02]  /*30d0*/  IMAD.SHL.U32 R236, R4, 0x2, RZ ;  /* 0x0000000204ec7824 */ /* 0x000fc400078e00ff */
[----:B------:R-:W-:Y:S02]  /*30e0*/  IMAD.IADD R5, R5, 0x1, -R6 ;  /* 0x0000000105057824 */ /* 0x000fe400078e0a06 */
[--C-:B------:R-:W-:Y:S01]  /*30f0*/  IMAD R234, R2, 0x2, R236.reuse ;  /* 0x0000000202ea7824 */ /* 0x100fe200078e02ec */
[----:B--2---:R-:W-:Y:S01]  /*3100*/  LDSM.16.MT88.4 R96, [R236+0x4100] ;  /* 0x00410000ec60783b */ /* 0x004fe20000004200 */
        /* <DEDUP_REMOVED lines=12> */
[----:B------:R-:W-:-:S02]  /*31d0*/  ISETP.GT.AND P1, PT, R76, 0x1, PT ;  /* 0x000000014c00780c */ /* 0x000fc40003f24270 */
[C---:B------:R-:W-:Y:S02]  /*31e0*/  ISETP.GT.AND P5, PT, R76.reuse, RZ, PT ;  /* 0x000000ff4c00720c */ /* 0x040fe40003fa4270 */
[----:B------:R-:W-:Y:S02]  /*31f0*/  FSEL R19, R19, -INF , P1 ;  /* 0xff80000013137808 */ /* 0x000fe40000800000 */
[----:B------:R-:W-:Y:S02]  /*3200*/  FSEL R3, R17, -INF , P1 ;  /* 0xff80000011037808 */ /* 0x000fe40000800000 */
[----:B------:R-:W-:Y:S02]  /*3210*/  ISETP.GT.AND P1, PT, R76, 0x9, PT ;  /* 0x000000094c00780c */ /* 0x000fe40003f24270 */
[----:B------:R-:W-:Y:S02]  /*3220*/  FSEL R18, R18, -INF , P5 ;  /* 0xff80000012127808 */ /* 0x000fe40002800000 */
[----:B------:R-:W-:-:S02]  /*3230*/  FSEL R15, R15, -INF , P1 ;  /* 0xff8000000f0f7808 */ /* 0x000fc40000800000 */
[----:B------:R-:W-:Y:S02]  /*3240*/  FSEL R13, R13, -INF , P1 ;  /* 0xff8000000d0d7808 */ /* 0x000fe40000800000 */
[----:B------:R-:W-:Y:S02]  /*3250*/  FSEL R16, R16, -INF , P5 ;  /* 0xff80000010107808 */ /* 0x000fe40002800000 */
[C---:B------:R-:W-:Y:S02]  /*3260*/  ISETP.GT.AND P1, PT, R76.reuse, 0x11, PT ;  /* 0x000000114c00780c */ /* 0x040fe40003f24270 */
[C---:B------:R-:W-:Y:S02]  /*3270*/  ISETP.GT.AND P5, PT, R76.reuse, 0x10, PT ;  /* 0x000000104c00780c */ /* 0x040fe40003fa4270 */
        /* <DEDUP_REMOVED lines=11> */
[----:B------:R-:W-:Y:S02]  /*3330*/  ISETP.GT.AND P1, PT, R76, 0x28, PT ;  /* 0x000000284c00780c */ /* 0x000fe40003f24270 */
[----:B------:R-:W-:Y:S02]  /*3340*/  FSEL R208, R68, -INF , P5 ;  /* 0xff80000044d07808 */ /* 0x000fe40002800000 */
[----:B------:R-:W-:-:S02]  /*3350*/  ISETP.GT.AND P2, PT, R76, 0x18, PT ;  /* 0x000000184c00780c */ /* 0x000fc40003f44270 */
[----:B------:R-:W-:Y:S02]  /*3360*/  FMNMX.FTZ R68, R16, R3, !PT ;  /* 0x0000000310447209 */ /* 0x000fe40007810000 */
[----:B------:R-:W-:Y:S02]  /*3370*/  FSEL R203, R64, -INF , P1 ;  /* 0xff80000040cb7808 */ /* 0x000fe40000800000 */
[----:B------:R-:W-:Y:S02]  /*3380*/  FSEL R9, R74, -INF , P2 ;  /* 0xff8000004a097808 */ /* 0x000fe40001000000 */
[----:B------:R-:W-:Y:S02]  /*3390*/  FSEL R6, R72, -INF , P2 ;  /* 0xff80000048067808 */ /* 0x000fe40001000000 */
[----:B------:R-:W-:Y:S01]  /*33a0*/  FMNMX.FTZ R64, R17, R68, !PT ;  /* 0x0000004411407209 */ /* 0x000fe20007810000 */
[----:B------:R-:W-:Y:S01]  /*33b0*/  LDSM.16.MT88.4 R72, [R234+0x100] ;  /* 0x00010000ea48783b */ /* 0x000fe20000004200 */
[----:B------:R-:W-:-:S02]  /*33c0*/  ISETP.GT.AND P2, PT, R76, 0x21, PT ;  /* 0x000000214c00780c */ /* 0x000fc40003f44270 */
[----:B------:R-:W-:Y:S02]  /*33d0*/  FSEL R195, R70, -INF , P5 ;  /* 0xff80000046c37808 */ /* 0x000fe40002800000 */
[C---:B------:R-:W-:Y:S02]  /*33e0*/  ISETP.GT.AND P5, PT, R76.reuse, 0x30, PT ;  /* 0x000000304c00780c */ /* 0x040fe40003fa4270 */
[----:B------:R-:W-:Y:S02]  /*33f0*/  FMNMX.FTZ R64, R13, R64, !PT ;  /* 0x000000400d407209 */ /* 0x000fe40007810000 */
        /* <DEDUP_REMOVED lines=8> */
[----:B------:R-:W-:-:S02]  /*3480*/  ISETP.GT.AND P2, PT, R76, 0x31, PT ;  /* 0x000000314c00780c */ /* 0x000fc40003f44270 */
[----:B------:R-:W-:Y:S02]  /*3490*/  ISETP.GT.AND P1, PT, R76, 0x38, PT ;  /* 0x000000384c00780c */ /* 0x000fe40003f24270 */
[----:B------:R-:W-:Y:S02]  /*34a0*/  FMNMX.FTZ R62, R5, R62, !PT ;  /* 0x0000003e053e7209 */ /* 0x000fe40007810000 */
[----:B------:R-:W-:Y:S02]  /*34b0*/  FSEL R151, R63, -INF , P2 ;  /* 0xff8000003f977808 */ /* 0x000fe40001000000 */
[----:B------:R-:W-:Y:S02]  /*34c0*/  FSEL R146, R61, -INF , P2 ;  /* 0xff8000003d927808 */ /* 0x000fe40001000000 */
[----:B------:R-:W-:Y:S02]  /*34d0*/  FSEL R148, R56, -INF , P1 ;  /* 0xff80000038947808 */ /* 0x000fe40000800000 */
[----:B------:R-:W-:-:S02]  /*34e0*/  ISETP.GT.AND P2, PT, R76, 0x39, PT ;  /* 0x000000394c00780c */ /* 0x000fc40003f44270 */
[----:B------:R-:W-:Y:S02]  /*34f0*/  FMNMX.FTZ R56, R6, R62, !PT ;  /* 0x0000003e06387209 */ /* 0x000fe40007810000 */
[----:B------:R-:W-:Y:S02]  /*3500*/  FSEL R147, R57, -INF , P2 ;  /* 0xff80000039937808 */ /* 0x000fe40001000000 */
[----:B------:R-:W-:Y:S02]  /*3510*/  FMNMX.FTZ R56, R12, R56, !PT ;  /* 0x000000380c387209 */ /* 0x000fe40007810000 */
[----:B------:R-:W-:Y:S02]  /*3520*/  FMNMX.FTZ R57, R18, R19, !PT ;  /* 0x0000001312397209 */ /* 0x000fe40007810000 */
[----:B------:R-:W-:Y:S02]  /*3530*/  FSEL R191, R59, -INF , P2 ;  /* 0xff8000003bbf7808 */ /* 0x000fe40001000000 */
[----:B------:R-:W-:-:S02]  /*3540*/  ISETP.GT.AND P2, PT, R76, 0x40, PT ;  /* 0x000000404c00780c */ /* 0x000fc40003f44270 */
[----:B------:R-:W-:Y:S02]  /*3550*/  FMNMX.FTZ R56, R208, R56, !PT ;  /* 0x00000038d0387209 */ /* 0x000fe40007810000 */
[----:B------:R-:W-:Y:S02]  /*3560*/  FMNMX.FTZ R57, R14, R57, !PT ;  /* 0x000000390e397209 */ /* 0x000fe40007810000 */
[----:B------:R-:W-:Y:S02]  /*3570*/  FSEL R192, R58, -INF , P1 ;  /* 0xff8000003ac07808 */ /* 0x000fe40000800000 */
[----:B------:R-:W-:Y:S02]  /*3580*/  FSEL R190, R52, -INF , P2 ;  /* 0xff80000034be7808 */ /* 0x000fe40001000000 */
[----:B------:R-:W-:Y:S02]  /*3590*/  ISETP.GT.AND P1, PT, R76, 0x41, PT ;  /* 0x000000414c00780c */ /* 0x000fe40003f24270 */
[----:B------:R-:W-:-:S02]  /*35a0*/  FSEL R161, R54, -INF , P2 ;  /* 0xff80000036a17808 */ /* 0x000fc40001000000 */
[----:B------:R-:W-:Y:S02]  /*35b0*/  FMNMX.FTZ R52, R202, R56, !PT ;  /* 0x00000038ca347209 */ /* 0x000fe40007810000 */
[----:B------:R-:W-:Y:S02]  /*35c0*/  FMNMX.FTZ R54, R15, R57, !PT ;  /* 0x000000390f367209 */ /* 0x000fe40007810000 */
        /* <DEDUP_REMOVED lines=13> */
[----:B------:R-:W-:Y:S02]  /*36a0*/  FSEL R159, R49, -INF , P1 ;  /* 0xff800000319f7808 */ /* 0x000fe40000800000 */
[----:B------:R-:W-:Y:S02]  /*36b0*/  FMNMX.FTZ R48, R146, R48, !PT ;  /* 0x0000003092307209 */ /* 0x000fe40007810000 */
[----:B------:R-:W-:-:S02]  /*36c0*/  FMNMX.FTZ R49, R8, R50, !PT ;  /* 0x0000003208317209 */ /* 0x000fc40007810000 */
[----:B------:R-:W-:Y:S02]  /*36d0*/  ISETP.GT.AND P2, PT, R76, 0x50, PT ;  /* 0x000000504c00780c */ /* 0x000fe40003f44270 */
        /* <DEDUP_REMOVED lines=44> */
[----:B------:R-:W-:Y:S01]  /*39a0*/  FSEL R155, R29, -INF , P1 ;  /* 0xff8000001d9b7808 */ /* 0x000fe20000800000 */
[----:B------:R-:W-:Y:S01]  /*39b0*/  LDSM.16.MT88.4 R36, [R234+0x4900] ;  /* 0x00490000ea24783b */ /* 0x000fe20000004200 */
[----:B------:R-:W-:Y:S02]  /*39c0*/  FMNMX.FTZ R28, R157, R28, !PT ;  /* 0x0000001c9d1c7209 */ /* 0x000fe40007810000 */
[----:B------:R-:W-:-:S02]  /*39d0*/  FMNMX.FTZ R29, R165, R30, !PT ;  /* 0x0000001ea51d7209 */ /* 0x000fc40007810000 */
[----:B------:R-:W-:Y:S02]  /*39e0*/  FSEL R149, R31, -INF , P1 ;  /* 0xff8000001f957808 */ /* 0x000fe40000800000 */
[----:B------:R-:W-:Y:S02]  /*39f0*/  ISETP.GT.AND P1, PT, R76, 0x70, PT ;  /* 0x000000704c00780c */ /* 0x000fe40003f24270 */
        /* <DEDUP_REMOVED lines=16> */
[----:B------:R-:W-:Y:S02]  /*3b00*/  FMNMX.FTZ R20, R134, R28, !PT ;  /* 0x0000001c86147209 */ /* 0x000fe40007810000 */
[----:B------:R-:W-:Y:S02]  /*3b10*/  FMNMX.FTZ R24, R154, R29, !PT ;  /* 0x0000001d9a187209 */ /* 0x000fe40007810000 */
[----:B------:R-:W-:Y:S01]  /*3b20*/  FMNMX.FTZ R20, R67, R20, !PT ;  /* 0x0000001443147209 */ /* 0x000fe20007810000 */
[----:B------:R-:W-:Y:S01]  /*3b30*/  LDSM.16.MT88.4 R28, [R233+0x4900] ;  /* 0x00490000e91c783b */ /* 0x000fe20000004200 */
        /* <DEDUP_REMOVED lines=8> */
[----:B------:R-:W-:Y:S02]  /*3bc0*/  FMNMX.FTZ R22, R65, R24, !PT ;  /* 0x0000001841167209 */ /* 0x000fe40007810000 */
[----:B------:R-:W-:Y:S02]  /*3bd0*/  LDSM.16.MT88.4 R24, [R236+0x900] ;  /* 0x00090000ec18783b */ /* 0x000fe40000004200 */
        /* <DEDUP_REMOVED lines=24> */
[----:B------:R-:W1:Y:S01]  /*3d60*/  LDSM.16.MT88.4 R4, [R232+0x4100] ;  /* 0x00410000e804783b */ /* 0x000e620000004200 */
[----:B------:R-:W2:Y:S01]  /*3d70*/  MUFU.EX2 R59, R59 ;  /* 0x0000003b003b7308 */ /* 0x000ea20000000800 */
[----:B------:R-:W-:-:S02]  /*3d80*/  FFMA.FTZ R47, R208, c[0x0][0x2d0], -R133 ;  /* 0x0000b400d02f7a23 */ /* 0x000fc40000010885 */
[----:B------:R-:W-:Y:S01]  /*3d90*/  FSEL R63, R63, RZ, P1 ;  /* 0x000000ff3f3f7208 */ /* 0x000fe20000800000 */
[--C-:B------:R-:W-:Y:S01]  /*3da0*/  FFMA.FTZ R44, R202, c[0x0][0x2d0], -R133.reuse ;  /* 0x0000b400ca2c7a23 */ /* 0x100fe20000010885 */
[----:B------:R-:W-:Y:S01]  /*3db0*/  PLOP3.LUT P1, PT, PT, PT, UP0, 0x40, 0x0 ;  /* 0x000000000000781c */ /* 0x000fe20003f2e808 */
[----:B------:R-:W-:Y:S02]  /*3dc0*/  FFMA.FTZ R43, R203, c[0x0][0x2d0], -R133 ;  /* 0x0000b400cb2b7a23 */ /* 0x000fe40000010885 */
[--C-:B------:R-:W-:Y:S01]  /*3dd0*/  FFMA.FTZ R61, R18, c[0x0][0x2d0], -R63.reuse ;  /* 0x0000b400123d7a23 */ /* 0x100fe2000001083f */
[----:B------:R-:W-:Y:S01]  /*3de0*/  MUFU.EX2 R57, R57 ;  /* 0x0000003900397308 */ /* 0x000fe20000000800 */
[--C-:B------:R-:W-:Y:S02]  /*3df0*/  FFMA.FTZ R60, R19, c[0x0][0x2d0], -R63.reuse ;  /* 0x0000b400133c7a23 */ /* 0x100fe4000001083f */
[--C-:B------:R-:W-:Y:S01]  /*3e00*/  FFMA.FTZ R55, R14, c[0x0][0x2d0], -R63.reuse ;  /* 0x0000b4000e377a23 */ /* 0x100fe2000001083f */
[----:B------:R-:W-:Y:S01]  /*3e10*/  LDSM.16.MT88.4 R16, [R233+0x900] ;  /* 0x00090000e910783b */ /* 0x000fe20000004200 */
[----:B------:R-:W-:-:S02]  /*3e20*/  FFMA.FTZ R54, R15, c[0x0][0x2d0], -R63 ;  /* 0x0000b4000f367a23 */ /* 0x000fc4000001083f */
[--C-:B------:R-:W-:Y:S01]  /*3e30*/  FFMA.FTZ R50, R10, c[0x0][0x2d0], -R63.reuse ;  /* 0x0000b4000a327a23 */ /* 0x100fe2000001083f */
[----:B------:R-:W3:Y:S01]  /*3e40*/  MUFU.EX2 R53, R53 ;  /* 0x0000003500357308 */ /* 0x000ee20000000800 */
[----:B------:R-:W4:Y:S01]  /*3e50*/  LDSM.16.MT88.4 R12, [R232+0x900] ;  /* 0x00090000e80c783b */ /* 0x000f220000004200 */
[--C-:B------:R-:W-:Y:S01]  /*3e60*/  FFMA.FTZ R49, R11, c[0x0][0x2d0], -R63.reuse ;  /* 0x0000b4000b317a23 */ /* 0x100fe2000001083f */
[----:B--2---:R-:W-:Y:S01]  /*3e70*/  F2FP.BF16.PACK_AB R112, R58, R59 ;  /* 0x0000003b3a70723e */ /* 0x004fe200000010ff */
[--C-:B------:R-:W-:Y:S02]  /*3e80*/  FFMA.FTZ R46, R9, c[0x0][0x2d0], -R63.reuse ;  /* 0x0000b400092e7a23 */ /* 0x100fe4000001083f */
[----:B------:R-:W-:Y:S02]  /*3e90*/  FFMA.FTZ R45, R8, c[0x0][0x2d0], -R63 ;  /* 0x0000b400082d7a23 */ /* 0x000fe4000001083f */
[----:B------:R-:W-:Y:S01]  /*3ea0*/  MUFU.EX2 R61, R61 ;  /* 0x0000003d003d7308 */ /* 0x000fe20000000800 */
[----:B------:R-:W2:Y:S01]  /*3eb0*/  LDSM.16.MT88.4 R8, [R236+0x4900] ;  /* 0x00490000ec08783b */ /* 0x000ea20000004200 */
[----:B------:R-:W-:-:S02]  /*3ec0*/  FFMA.FTZ R40, R201, c[0x0][0x2d0], -R133 ;  /* 0x0000b400c9287a23 */ /* 0x000fc40000010885 */
[--C-:B------:R-:W-:Y:S02]  /*3ed0*/  FFMA.FTZ R42, R195, c[0x0][0x2d0], -R63.reuse ;  /* 0x0000b400c32a7a23 */ /* 0x100fe4000001083f */
[--C-:B------:R-:W-:Y:S02]  /*3ee0*/  FFMA.FTZ R41, R200, c[0x0][0x2d0], -R63.reuse ;  /* 0x0000b400c8297a23 */ /* 0x100fe4000001083f */
[----:B------:R-:W5:Y:S01]  /*3ef0*/  MUFU.EX2 R60, R60 ;  /* 0x0000003c003c7308 */ /* 0x000f620000000800 */
        /* <DEDUP_REMOVED lines=10> */
[----:B-----5:R-:W-:Y:S01]  /*3fa0*/  F2FP.BF16.PACK_AB R113, R60, R61 ;  /* 0x0000003d3c71723e */ /* 0x020fe200000010ff */
[----:B------:R-:W-:-:S02]  /*3fb0*/  FFMA.FTZ R151, R151, c[0x0][0x2d0], -R63 ;  /* 0x0000b40097977a23 */ /* 0x000fc4000001083f */
[----:B------:R-:W-:Y:S02]  /*3fc0*/  FFMA.FTZ R192, R192, c[0x0][0x2d0], -R63 ;  /* 0x0000b400c0c07a23 */ /* 0x000fe4000001083f */
[----:B------:R-:W-:Y:S02]  /*3fd0*/  FFMA.FTZ R159, R159, c[0x0][0x2d0], -R133 ;  /* 0x0000b4009f9f7a23 */ /* 0x000fe40000010885 */
        /* <DEDUP_REMOVED lines=11> */
[----:B------:R-:W-:Y:S01]  /*4090*/  FFMA.FTZ R181, R181, c[0x0][0x2d0], -R133 ;  /* 0x0000b400b5b57a23 */ /* 0x000fe20000010885 */
        /* <DEDUP_REMOVED lines=12> */
[----:B------:R-:W3:Y:S01]  /*4160*/  MUFU.EX2 R50, R50 ;  /* 0x0000003200327308 */ /* 0x000ee20000000800 */
[--C-:B------:R-:W-:Y:S02]  /*4170*/  FFMA.FTZ R154, R154, c[0x0][0x2d0], -R63.reuse ;  /* 0x0000b4009a9a7a23 */ /* 0x100fe4000001083f */
[--C-:B------:R-:W-:Y:S02]  /*4180*/  FFMA.FTZ R153, R153, c[0x0][0x2d0], -R63.reuse ;  /* 0x0000b40099997a23 */ /* 0x100fe4000001083f */
[--C-:B------:R-:W-:Y:S01]  /*4190*/  FFMA.FTZ R152, R152, c[0x0][0x2d0], -R63.reuse ;  /* 0x0000b40098987a23 */ /* 0x100fe2000001083f */
[----:B------:R-:W-:Y:S01]  /*41a0*/  HMMA.16816.F32.BF16 R96, R112, R98, RZ ;  /* 0x000000627060723c */ /* 0x000fe200000418ff */
[----:B------:R-:W-:Y:S01]  /*41b0*/  FFMA.FTZ R149, R149, c[0x0][0x2d0], -R63 ;  /* 0x0000b40095957a23 */ /* 0x000fe2000001083f */
[----:B------:R-:W5:Y:S01]  /*41c0*/  MUFU.EX2 R49, R49 ;  /* 0x0000003100317308 */ /* 0x000f620000000800 */
        /* <DEDUP_REMOVED lines=12> */
[----:B---3--:R-:W-:-:S03]  /*4290*/  FADD.FTZ R54, R50, R54 ;  /* 0x0000003632367221 */ /* 0x008fc60000010000 */
        /* <DEDUP_REMOVED lines=9> */
[----:B------:R-:W3:Y:S06]  /*4330*/  MUFU.EX2 R42, R42 ;  /* 0x0000002a002a7308 */ /* 0x000eec0000000800 */
        /* <DEDUP_REMOVED lines=21> */
[----:B----4-:R-:W-:Y:S01]  /*4490*/  HMMA.16816.F32.BF16 R84, R4, R12, R84 ;  /* 0x0000000c0454723c */ /* 0x010fe20000041854 */
[----:B------:R-:W-:Y:S01]  /*44a0*/  FADD.FTZ R51, R48, R51 ;  /* 0x0000003330337221 */ /* 0x000fe20000010000 */
[----:B------:R-:W-:Y:S01]  /*44b0*/  MUFU.EX2 R147, R147 ;  /* 0x0000009300937308 */ /* 0x000fe20000000800 */
[----:B---3--:R-:W-:-:S05]  /*44c0*/  FADD.FTZ R45, R42, R45 ;  /* 0x0000002d2a2d7221 */ /* 0x008fca0000010000 */
[C---:B------:R-:W-:Y:S01]  /*44d0*/  HMMA.16816.F32.BF16 R88, R4.reuse, R14, R88 ;  /* 0x0000000e0458723c */ /* 0x040fe20000041858 */
[----:B------:R-:W1:Y:S01]  /*44e0*/  LDSM.16.MT88.4 R12, [R232+0x4900] ;  /* 0x00490000e80c783b */ /* 0x000e620000004200 */
[----:B------:R-:W3:Y:S06]  /*44f0*/  MUFU.EX2 R150, R150 ;  /* 0x0000009600967308 */ /* 0x000eec0000000800 */
[C---:B--2---:R-:W-:Y:S02]  /*4500*/  HMMA.16816.F32.BF16 R92, R4.reuse, R8, R92 ;  /* 0x00000008045c723c */ /* 0x044fe4000004185c */
[----:B------:R-:W2:Y:S06]  /*4510*/  MUFU.EX2 R151, R151 ;  /* 0x0000009700977308 */ /* 0x000eac0000000800 */
        /* <DEDUP_REMOVED lines=48> */
[----:B---3--:R-:W-:Y:S01]  /*4820*/  FADD.FTZ R0, R150, R0 ;  /* 0x0000000096007221 */ /* 0x008fe20000010000 */
[C---:B------:R-:W-:Y:S01]  /*4830*/  HMMA.16816.F32.BF16 R88, R4.reuse, R10, R88 ;  /* 0x0000000a0458723c */ /* 0x040fe20000041858 */
[----:B------:R-:W3:Y:S05]  /*4840*/  LDSM.16.MT88.4 R8, [R232+0x5100] ;  /* 0x00510000e808783b */ /* 0x000eea0000004200 */
[----:B------:R-:W-:Y:S02]  /*4850*/  MUFU.EX2 R155, R155 ;  /* 0x0000009b009b7308 */ /* 0x000fe40000000800 */
[C---:B-----5:R-:W-:Y:S06]  /*4860*/  HMMA.16816.F32.BF16 R76, R4.reuse, R16, R76 ;  /* 0x00000010044c723c */ /* 0x060fec000004184c */
        /* <DEDUP_REMOVED lines=12> */
[C---:B---3--:R-:W-:Y:S06]  /*4930*/  HMMA.16816.F32.BF16 R116, R4.reuse, R8, R116 ;  /* 0x000000080474723c */ /* 0x048fec0000041874 */
[----:B------:R-:W3:Y:S02]  /*4940*/  MUFU.EX2 R37, R37 ;  /* 0x0000002500257308 */ /* 0x000ee40000000800 */
        /* <DEDUP_REMOVED lines=22> */
[----:B--2---:R-:W-:Y:S01]  /*4ab0*/  F2FP.BF16.PACK_AB R5, R151, R150 ;  /* 0x000000969705723e */ /* 0x004fe200000010ff */
[----:B------:R-:W-:Y:S01]  /*4ac0*/  FADD.FTZ R145, R146, R145 ;  /* 0x0000009192917221 */ /* 0x000fe20000010000 */
[----:B---3--:R-:W-:Y:S01]  /*4ad0*/  F2FP.BF16.PACK_AB R7, R37, R36 ;  /* 0x000000242507723e */ /* 0x008fe200000010ff */
        /* <DEDUP_REMOVED lines=33> */
[C---:B------:R-:W-:Y:S01]  /*4cf0*/  F2FP.BF16.PACK_AB R5, R162.reuse, R161 ;  /* 0x000000a1a205723e */ /* 0x040fe200000010ff */
        /* <DEDUP_REMOVED lines=155> */
.L_x_2194:
        /* <DEDUP_REMOVED lines=60> */
.L_x_2192:
        /* <DEDUP_REMOVED lines=18> */
[----:B------:R-:W4:Y:S01]  /*5b90*/  LDSM.16.M88.4 R32, [R238+0x9900] ;  /* 0x00990000ee20783b */ /* 0x000f220000000200 */
        /* <DEDUP_REMOVED lines=12> */
[----:B------:R-:W-:Y:S02]  /*5c60*/  LDSM.16.M88.4 R156, [R227] ;  /* 0x00000000e39c783b */ /* 0x000fe40000000200 */
[C---:B------:R-:W-:Y:S03]  /*5c70*/  HMMA.16816.F32.BF16 R16, R136.reuse, R18, RZ ;  /* 0x000000128810723c */ /* 0x040fe600000418ff */
[----:B------:R-:W1:Y:S05]  /*5c80*/  SHFL.IDX PT, R165, R160, RZ, 0x181f ;  /* 0x00181fffa0a57589 */ /* 0x000e6a00000e0000 */
[C---:B---3--:R-:W-:Y:S01]  /*5c90*/  HMMA.16816.F32.BF16 R20, R136.reuse, R24, RZ ;  /* 0x000000188814723c */ /* 0x048fe200000418ff */
[----:B------:R-:W2:Y:S05]  /*5ca0*/  SHFL.IDX PT, R180, R164, RZ, 0x181f ;  /* 0x00181fffa4b47589 */ /* 0x000eaa00000e0000 */
[----:B------:R-:W3:Y:S02]  /*5cb0*/  SHFL.IDX PT, R3, R160, 0x1, 0x181f ;  /* 0x00381f00a0037f89 */ /* 0x000ee400000e0000 */
[C---:B------:R-:W-:Y:S03]  /*5cc0*/  HMMA.16816.F32.BF16 R24, R136.reuse, R26, RZ ;  /* 0x0000001a8818723c */ /* 0x040fe600000418ff */
[----:B------:R-:W5:Y:S05]  /*5cd0*/  SHFL.IDX PT, R183, R164, 0x1, 0x181f ;  /* 0x00381f00a4b77f89 */ /* 0x000f6a00000e0000 */
[C---:B----4-:R-:W-:Y:S01]  /*5ce0*/  HMMA.16816.F32.BF16 R28, R136.reuse, R32, RZ ;  /* 0x00000020881c723c */ /* 0x050fe200000418ff */
[----:B------:R-:W-:Y:S03]  /*5cf0*/  SHFL.IDX PT, R188, R160, 0x2, 0x181f ;  /* 0x00581f00a0bc7f89 */ /* 0x000fe600000e0000 */
[C---:B-1----:R-:W-:Y:S02]  /*5d00*/  IADD3 R192, P5, R165.reuse, R246, RZ ;  /* 0x000000f6a5c07210 */ /* 0x042fe40007fbe0ff */
[----:B------:R-:W-:Y:S01]  /*5d10*/  IADD3 R194, P2, R165, R244, RZ ;  /* 0x000000f4a5c27210 */ /* 0x000fe20007f5e0ff */
[----:B------:R-:W1:Y:S01]  /*5d20*/  SHFL.IDX PT, R189, R160, 0x3, 0x181f ;  /* 0x00781f00a0bd7f89 */ /* 0x000e6200000e0000 */
[C---:B------:R-:W-:Y:S01]  /*5d30*/  HMMA.16816.F32.BF16 R32, R136.reuse, R34, RZ ;  /* 0x000000228820723c */ /* 0x040fe200000418ff */
[C---:B--2---:R-:W-:Y:S03]  /*5d40*/  IMAD.X R193, R180.reuse, 0x1, R247, P5 ;  /* 0x00000001b4c17824 */ /* 0x044fe600028e06f7 */
[----:B------:R-:W-:Y:S01]  /*5d50*/  LDSM.16.M88.4 R160, [R226] ;  /* 0x00000000e2a0783b */ /* 0x000fe20000000200 */
[----:B------:R-:W-:Y:S01]  /*5d60*/  IMAD.X R195, R180, 0x1, R245, P2 ;  /* 0x00000001b4c37824 */ /* 0x000fe200010e06f5 */
[C---:B---3--:R-:W-:Y:S02]  /*5d70*/  IADD3 R200, P1, R3.reuse, R246, RZ ;  /* 0x000000f603c87210 */ /* 0x048fe40007f3e0ff */
[C---:B------:R-:W-:Y:S01]  /*5d80*/  HMMA.16816.F32.BF16 R36, R136.reuse, R40, RZ ;  /* 0x000000288824723c */ /* 0x040fe200000418ff */
[----:B------:R-:W2:Y:S03]  /*5d90*/  SHFL.IDX PT, R181, R164, 0x2, 0x181f ;  /* 0x00581f00a4b57f89 */ /* 0x000ea600000e0000 */
[----:B------:R-:W-:Y:S01]  /*5da0*/  IADD3 R190, P2, R3, R244, RZ ;  /* 0x000000f403be7210 */ /* 0x000fe20007f5e0ff */
[C---:B-----5:R-:W-:Y:S01]  /*5db0*/  IMAD.X R201, R183.reuse, 0x1, R247, P1 ;  /* 0x00000001b7c97824 */ /* 0x060fe200008e06f7 */
[----:B------:R-:W-:Y:S02]  /*5dc0*/  SHFL.IDX PT, R182, R164, 0x3, 0x181f ;  /* 0x00781f00a4b67f89 */ /* 0x000fe400000e0000 */
[C---:B------:R-:W-:Y:S01]  /*5dd0*/  HMMA.16816.F32.BF16 R40, R136.reuse, R42, RZ ;  /* 0x0000002a8828723c */ /* 0x040fe200000418ff */
[----:B------:R-:W-:Y:S02]  /*5de0*/  IMAD.X R191, R183, 0x1, R245, P2 ;  /* 0x00000001b7bf7824 */ /* 0x000fe400010e06f5 */
[----:B------:R-:W-:Y:S01]  /*5df0*/  LDSM.16.M88.4 R164, [R225] ;  /* 0x00000000e1a4783b */ /* 0x000fe20000000200 */
[-C--:B-1----:R-:W-:Y:S04]  /*5e00*/  IADD3 R180, P2, R189, R246.reuse, RZ ;  /* 0x000000f6bdb47210 */ /* 0x082fe80007f5e0ff */
        /* <DEDUP_REMOVED lines=8> */
[----:B------:R-:W1:Y:S05]  /*5e90*/  LDSM.16.M88.4 R132, [R230] ;  /* 0x00000000e684783b */ /* 0x000e6a0000000200 */
[----:B------:R-:W-:Y:S01]  /*5ea0*/  @!PT LDS RZ, [RZ] ;  /* 0x00000000fffff984 */ /* 0x000fe20000000800 */
[----:B------:R-:W-:Y:S01]  /*5eb0*/  @!PT LDS RZ, [RZ] ;  /* 0x00000000fffff984 */ /* 0x000fe20000000800 */
[----:B------:R-:W-:Y:S01]  /*5ec0*/  @!PT LDS RZ, [RZ] ;  /* 0x00000000fffff984 */ /* 0x000fe20000000800 */
[----:B------:R3:W-:Y:S02]  /*5ed0*/  LDGSTS.E.BYPASS.LTC128B.128 [R243], [R192.64], !P4 ;  /* 0x00000000c0f37fae */ /* 0x0007e4000e101d4c */
[C---:B------:R-:W-:Y:S03]  /*5ee0*/  HMMA.16816.F32.BF16 R12, R140.reuse, R144, R12 ;  /* 0x000000908c0c723c */ /* 0x040fe6000004180c */
[----:B------:R3:W-:Y:S04]  /*5ef0*/  LDGSTS.E.BYPASS.LTC128B.128 [R241+0x4100], [R194.64], !P3 ;  /* 0x04100000c2f17fae */ /* 0x0007e8000d901d4c */
[C---:B------:R-:W-:Y:S01]  /*5f00*/  IADD3 R144, P1, R188.reuse, R246, RZ ;  /* 0x000000f6bc907210 */ /* 0x040fe20007f3e0ff */
[C---:B------:R-:W-:Y:S01]  /*5f10*/  HMMA.16816.F32.BF16 R16, R140.reuse, R146, R16 ;  /* 0x000000928c10723c */ /* 0x040fe20000041810 */
[----:B------:R4:W-:Y:S03]  /*5f20*/  LDGSTS.E.BYPASS.LTC128B.128 [R241+0x1100], [R200.64], !P4 ;  /* 0x01100000c8f17fae */ /* 0x0009e6000e101d4c */
[----:B--2---:R-:W-:Y:S01]  /*5f30*/  IMAD.X R145, R181, 0x1, R247, P1 ;  /* 0x00000001b5917824 */ /* 0x004fe200008e06f7 */
[-C--:B------:R-:W-:Y:S01]  /*5f40*/  IADD3 R188, P5, R188, R244.reuse, RZ ;  /* 0x000000f4bcbc7210 */ /* 0x080fe20007fbe0ff */
[----:B------:R2:W-:Y:S05]  /*5f50*/  LDGSTS.E.BYPASS.LTC128B.128 [R241+0x5100], [R190.64], !P3 ;  /* 0x05100000bef17fae */ /* 0x0005ea000d901d4c */
[----:B------:R5:W-:Y:S01]  /*5f60*/  LDGSTS.E.BYPASS.LTC128B.128 [R241+0x2100], [R144.64], !P4 ;  /* 0x0210000090f17fae */ /* 0x000be2000e101d4c */
[C---:B-1----:R-:W-:Y:S08]  /*5f70*/  HMMA.16816.F32.BF16 R20, R140.reuse, R132, R20 ;  /* 0x000000848c14723c */ /* 0x042ff00000041814 */
[C---:B------:R-:W-:Y:S04]  /*5f80*/  HMMA.16816.F32.BF16 R24, R140.reuse, R134, R24 ;  /* 0x000000868c18723c */ /* 0x040fe80000041818 */
[----:B--2---:R-:W-:Y:S01]  /*5f90*/  IADD3 R190, P1, R189, R244, RZ ;  /* 0x000000f4bdbe7210 */ /* 0x004fe20007f3e0ff */
[----:B------:R-:W-:Y:S02]  /*5fa0*/  IMAD.X R189, R181, 0x1, R245, P5 ;  /* 0x00000001b5bd7824 */ /* 0x000fe400028e06f5 */
[C---:B------:R-:W-:Y:S01]  /*5fb0*/  IMAD.X R181, R182.reuse, 0x1, R247, P2 ;  /* 0x00000001b6b57824 */ /* 0x040fe200010e06f7 */
[C---:B------:R-:W-:Y:S02]  /*5fc0*/  HMMA.16816.F32.BF16 R28, R140.reuse, R148, R28 ;  /* 0x000000948c1c723c */ /* 0x040fe4000004181c */
[----:B------:R1:W-:Y:S02]  /*5fd0*/  LDGSTS.E.BYPASS.LTC128B.128 [R241+0x6100], [R188.64], !P3 ;  /* 0x06100000bcf17fae */ /* 0x0003e4000d901d4c */
[----:B------:R-:W-:Y:S01]  /*5fe0*/  IMAD.X R191, R182, 0x1, R245, P1 ;  /* 0x00000001b6bf7824 */ /* 0x000fe200008e06f5 */
[----:B------:R-:W-:Y:S02]  /*5ff0*/  PLOP3.LUT P1, PT, PT, PT, UP0, 0x80, 0x0 ;  /* 0x000000000000781c */ /* 0x000fe40003f2f008 */
[----:B------:R2:W-:Y:S01]  /*6000*/  LDGSTS.E.BYPASS.LTC128B.128 [R243+0x3000], [R180.64], !P4 ;  /* 0x03000000b4f37fae */ /* 0x0005e2000e101d4c */
[C---:B------:R-:W-:Y:S04]  /*6010*/  HMMA.16816.F32.BF16 R32, R140.reuse, R150, R32 ;  /* 0x000000968c20723c */ /* 0x040fe80000041820 */
[----:B------:R1:W-:Y:S04]  /*6020*/  LDGSTS.E.BYPASS.LTC128B.128 [R243+0x7000], [R190.64], !P3 ;  /* 0x07000000bef37fae */ /* 0x0003e8000d901d4c */
[C---:B------:R-:W-:Y:S01]  /*6030*/  HMMA.16816.F32.BF16 R36, R140.reuse, R152, R36 ;  /* 0x000000988c24723c */ /* 0x040fe20000041824 */
[----:B-----5:R-:W5:Y:S05]  /*6040*/  LDSM.16.M88.4 R144, [R235+0x8100] ;  /* 0x00810000eb90783b */ /* 0x020f6a0000000200 */
[----:B------:R-:W0:Y:S02]  /*6050*/  LDGDEPBAR ;  /* 0x00000000000079af */ /* 0x000e240000000000 */
[C---:B------:R-:W-:Y:S03]  /*6060*/  HMMA.16816.F32.BF16 R40, R140.reuse, R154, R40 ;  /* 0x0000009a8c28723c */ /* 0x040fe60000041828 */
[----:B------:R-:W4:Y:S05]  /*6070*/  LDSM.16.M88.4 R132, [R235+0x8900] ;  /* 0x00890000eb84783b */ /* 0x000f2a0000000200 */
[C---:B------:R-:W-:Y:S01]  /*6080*/  HMMA.16816.F32.BF16 R44, R140.reuse, R156, R44 ;  /* 0x0000009c8c2c723c */ /* 0x040fe2000004182c */
[----:B------:R-:W5:Y:S05]  /*6090*/  LDSM.16.M88.4 R148, [R235+0x9100] ;  /* 0x00910000eb94783b */ /* 0x000f6a0000000200 */
[----:B------:R-:W5:Y:S02]  /*60a0*/  LDSM.16.M88.4 R152, [R235+0x9900] ;  /* 0x00990000eb98783b */ /* 0x000f640000000200 */
[C---:B------:R-:W-:Y:S03]  /*60b0*/  HMMA.16816.F32.BF16 R48, R140.reuse, R158, R48 ;  /* 0x0000009e8c30723c */ /* 0x040fe60000041830 */
[----:B------:R-:W5:Y:S05]  /*60c0*/  LDSM.16.M88.4 R156, [R235+0xa100] ;  /* 0x00a10000eb9c783b */ /* 0x000f6a0000000200 */
[C---:B------:R-:W-:Y:S01]  /*60d0*/  HMMA.16816.F32.BF16 R52, R140.reuse, R160, R52 ;  /* 0x000000a08c34723c */ /* 0x040fe20000041834 */
[----:B--2---:R-:W-:Y:S05]  /*60e0*/  LDSM.16.M88.4 R180, [R238+0xe100] ;  /* 0x00e10000eeb4783b */ /* 0x004fea0000000200 */
[----:B-1----:R-:W-:Y:S02]  /*60f0*/  LDSM.16.M88.4 R188, [R217] ;  /* 0x00000000d9bc783b */ /* 0x002fe40000000200 */
[C---:B------:R-:W-:Y:S03]  /*6100*/  HMMA.16816.F32.BF16 R56, R140.reuse, R162, R56 ;  /* 0x000000a28c38723c */ /* 0x040fe60000041838 */
[----:B------:R-:W-:Y:S05]  /*6110*/  LDSM.16.M88.4 R160, [R235+0xb100] ;  /* 0x00b10000eba0783b */ /* 0x000fea0000000200 */
[C---:B------:R-:W-:Y:S01]  /*6120*/  HMMA.16816.F32.BF16 R60, R140.reuse, R164, R60 ;  /* 0x000000a48c3c723c */ /* 0x040fe2000004183c */
[----:B---3--:R-:W-:Y:S05]  /*6130*/  LDSM.16.M88.4 R192, [R216] ;  /* 0x00000000d8c0783b */ /* 0x008fea0000000200 */
[----:B----4-:R-:W-:Y:S02]  /*6140*/  LDSM.16.M88.4 R200, [R235+0xc100] ;  /* 0x00c10000ebc8783b */ /* 0x010fe40000000200 */
[----:B------:R-:W-:Y:S03]  /*6150*/  HMMA.16816.F32.BF16 R64, R140, R166, R64 ;  /* 0x000000a68c40723c */ /* 0x000fe60000041840 */
[----:B------:R-:W-:Y:S05]  /*6160*/  LDSM.16.M88.4 R164, [R224+0x800] ;  /* 0x00080000e0a4783b */ /* 0x000fea0000000200 */
[C---:B-----5:R-:W-:Y:S01]  /*6170*/  HMMA.16816.F32.BF16 R4, R168.reuse, R144, R4 ;  /* 0x00000090a804723c */ /* 0x060fe20000041804 */
[----:B------:R-:W-:Y:S05]  /*6180*/  LDSM.16.M88.4 R208, [R224+0x6800] ;  /* 0x00680000e0d0783b */ /* 0x000fea0000000200 */
[----:B------:R-:W-:Y:S02]  /*6190*/  LDSM.16.M88.4 R212, [R224+0x7000] ;  /* 0x00700000e0d4783b */ /* 0x000fe40000000200 */
[C---:B------:R-:W-:Y:S03]  /*61a0*/  HMMA.16816.F32.BF16 R8, R168.reuse, R146, R8 ;  /* 0x00000092a808723c */ /* 0x040fe60000041808 */
[----:B------:R-:W1:Y:S05]  /*61b0*/  LDSM.16.M88.4 R144, [R235+0xa900] ;  /* 0x00a90000eb90783b */ /* 0x000e6a0000000200 */
        /* <DEDUP_REMOVED lines=18> */
[C---:B--2---:R-:W-:Y:S08]  /*62e0*/  HMMA.16816.F32.BF16 R60, R168.reuse, R132, R60 ;  /* 0x00000084a83c723c */ /* 0x044ff0000004183c */
[----:B------:R-:W-:Y:S01]  /*62f0*/  HMMA.16816.F32.BF16 R64, R168, R134, R64 ;  /* 0x00000086a840723c */ /* 0x000fe20000041840 */
[----:B------:R-:W1:Y:S07]  /*6300*/  LDSM.16.M88.4 R132, [R224+0x1800] ;  /* 0x00180000e084783b */ /* 0x000e6e0000000200 */
[C---:B---3--:R-:W-:Y:S08]  /*6310*/  HMMA.16816.F32.BF16 R4, R172.reuse, R148, R4 ;  /* 0x00000094ac04723c */ /* 0x048ff00000041804 */
[C---:B------:R-:W-:Y:S01]  /*6320*/  HMMA.16816.F32.BF16 R8, R172.reuse, R150, R8 ;  /* 0x00000096ac08723c */ /* 0x040fe20000041808 */
[----:B------:R-:W2:Y:S07]  /*6330*/  LDSM.16.M88.4 R148, [R224+0x2800] ;  /* 0x00280000e094783b */ /* 0x000eae0000000200 */
[C---:B------:R-:W-:Y:S08]  /*6340*/  HMMA.16816.F32.BF16 R12, R172.reuse, R164, R12 ;  /* 0x000000a4ac0c723c */ /* 0x040ff0000004180c */
        /* <DEDUP_REMOVED lines=8> */
[C---:B------:R-:W-:Y:S08]  /*63d0*/  HMMA.16816.F32.BF16 R36, R172.reuse, R144, R36 ;  /* 0x00000090ac24723c */ /* 0x040ff00000041824 */
[C---:B------:R-:W-:Y:S01]  /*63e0*/  HMMA.16816.F32.BF16 R40, R172.reuse, R146, R40 ;  /* 0x00000092ac28723c */ /* 0x040fe20000041828 */
[----:B------:R-:W5:Y:S07]  /*63f0*/  LDSM.16.M88.4 R144, [R238+0xd900] ;  /* 0x00d90000ee90783b */ /* 0x000f6e0000000200 */
[C---:B--2---:R-:W-:Y:S08]  /*6400*/  HMMA.16816.F32.BF16 R44, R172.reuse, R148, R44 ;  /* 0x00000094ac2c723c */ /* 0x044ff0000004182c */
[C---:B------:R-:W-:Y:S01]  /*6410*/  HMMA.16816.F32.BF16 R48, R172.reuse, R150, R48 ;  /* 0x00000096ac30723c */ /* 0x040fe20000041830 */
[----:B------:R-:W2:Y:S07]  /*6420*/  LDSM.16.M88.4 R148, [R238+0xe900] ;  /* 0x00e90000ee94783b */ /* 0x000eae0000000200 */
[C---:B------:R-:W-:Y:S08]  /*6430*/  HMMA.16816.F32.BF16 R52, R172.reuse, R156, R52 ;  /* 0x0000009cac34723c */ /* 0x040ff00000041834 */
[C---:B------:R-:W-:Y:S01]  /*6440*/  HMMA.16816.F32.BF16 R56, R172.reuse, R158, R56 ;  /* 0x0000009eac38723c */ /* 0x040fe20000041838 */
[----:B------:R-:W-:Y:S07]  /*6450*/  LDSM.16.M88.4 R156, [R222] ;  /* 0x00000000de9c783b */ /* 0x000fee0000000200 */
[C---:B------:R-:W-:Y:S08]  /*6460*/  HMMA.16816.F32.BF16 R60, R172.reuse, R160, R60 ;  /* 0x000000a0ac3c723c */ /* 0x040ff0000004183c */
[----:B------:R-:W-:Y:S01]  /*6470*/  HMMA.16816.F32.BF16 R64, R172, R162, R64 ;  /* 0x000000a2ac40723c */ /* 0x000fe20000041840 */
[----:B------:R-:W-:Y:S07]  /*6480*/  LDSM.16.M88.4 R160, [R221] ;  /* 0x00000000dda0783b */ /* 0x000fee0000000200 */
[C---:B---3--:R-:W-:Y:S08]  /*6490*/  HMMA.16816.F32.BF16 R4, R176.reuse, R164, R4 ;  /* 0x000000a4b004723c */ /* 0x048ff00000041804 */
[C---:B------:R-:W-:Y:S01]  /*64a0*/  HMMA.16816.F32.BF16 R8, R176.reuse, R166, R8 ;  /* 0x000000a6b008723c */ /* 0x040fe20000041808 */
[----:B------:R-:W-:Y:S07]  /*64b0*/  LDSM.16.M88.4 R164, [R220] ;  /* 0x00000000dca4783b */ /* 0x000fee0000000200 */
[C---:B----4-:R-:W-:Y:S08]  /*64c0*/  HMMA.16816.F32.BF16 R12, R176.reuse, R152, R12 ;  /* 0x00000098b00c723c */ /* 0x050ff0000004180c */
[C---:B------:R-:W-:Y:S01]  /*64d0*/  HMMA.16816.F32.BF16 R16, R176.reuse, R154, R16 ;  /* 0x0000009ab010723c */ /* 0x040fe20000041810 */
[----:B------:R-:W-:Y:S07]  /*64e0*/  LDSM.16.M88.4 R152, [R223] ;  /* 0x00000000df98783b */ /* 0x000fee0000000200 */
[C---:B-1----:R-:W-:Y:S08]  /*64f0*/  HMMA.16816.F32.BF16 R20, R176.reuse, R132, R20 ;  /* 0x00000084b014723c */ /* 0x042ff00000041814 */
[C---:B------:R-:W-:Y:S01]  /*6500*/  HMMA.16816.F32.BF16 R24, R176.reuse, R134, R24 ;  /* 0x00000086b018723c */ /* 0x040fe20000041818 */
[----:B------:R-:W1:Y:S07]  /*6510*/  LDSM.16.M88.4 R132, [R238+0xf100] ;  /* 0x00f10000ee84783b */ /* 0x000e6e0000000200 */
[C---:B-----5:R-:W-:Y:S08]  /*6520*/  HMMA.16816.F32.BF16 R28, R176.reuse, R144, R28 ;  /* 0x00000090b01c723c */ /* 0x060ff0000004181c */
[C---:B------:R-:W-:Y:S01]  /*6530*/  HMMA.16816.F32.BF16 R32, R176.reuse, R146, R32 ;  /* 0x00000092b020723c */ /* 0x040fe20000041820 */
[----:B------:R-:W3:Y:S07]  /*6540*/  LDSM.16.M88.4 R144, [R238+0xf900] ;  /* 0x00f90000ee90783b */ /* 0x000eee0000000200 */
[C---:B------:R-:W-:Y:S08]  /*6550*/  HMMA.16816.F32.BF16 R36, R176.reuse, R180, R36 ;  /* 0x000000b4b024723c */ /* 0x040ff00000041824 */
[C---:B------:R-:W-:Y:S01]  /*6560*/  HMMA.16816.F32.BF16 R40, R176.reuse, R182, R40 ;  /* 0x000000b6b028723c */ /* 0x040fe20000041828 */
[----:B------:R-:W-:Y:S07]  /*6570*/  LDSM.16.M88.4 R180, [R218] ;  /* 0x00000000dab4783b */ /* 0x000fee0000000200 */
[C---:B--2---:R-:W-:Y:S08]  /*6580*/  HMMA.16816.F32.BF16 R44, R176.reuse, R148, R44 ;  /* 0x00000094b02c723c */ /* 0x044ff0000004182c */
[C---:B------:R-:W-:Y:S01]  /*6590*/  HMMA.16816.F32.BF16 R48, R176.reuse, R150, R48 ;  /* 0x00000096b030723c */ /* 0x040fe20000041830 */
[----:B------:R-:W2:Y:S07]  /*65a0*/  LDSM.16.M88.4 R148, [R219] ;  /* 0x00000000db94783b */ /* 0x000eae0000000200 */
[C---:B-1----:R-:W-:Y:S08]  /*65b0*/  HMMA.16816.F32.BF16 R52, R176.reuse, R132, R52 ;  /* 0x00000084b034723c */ /* 0x042ff00000041834 */
[C---:B------:R-:W-:Y:S01]  /*65c0*/  HMMA.16816.F32.BF16 R56, R176.reuse, R134, R56 ;  /* 0x00000086b038723c */ /* 0x040fe20000041838 */
[----:B------:R-:W1:Y:S07]  /*65d0*/  LDSM.16.M88.4 R132, [R235+0xc900] ;  /* 0x00c90000eb84783b */ /* 0x000e6e0000000200 */
[C---:B---3--:R-:W-:Y:S08]  /*65e0*/  HMMA.16816.F32.BF16 R60, R176.reuse, R144, R60 ;  /* 0x00000090b03c723c */ /* 0x048ff0000004183c */
[----:B------:R-:W-:Y:S01]  /*65f0*/  HMMA.16816.F32.BF16 R64, R176, R146, R64 ;  /* 0x00000092b040723c */ /* 0x000fe20000041840 */
        /* <DEDUP_REMOVED lines=33> */
[----:B------:R-:W3:Y:S01]  /*6810*/  LDSM.16.M88.4 R144, [R224+0x7800] ;  /* 0x00780000e090783b */ /* 0x000ee20000000200 */
[----:B------:R-:W-:Y:S04]  /*6820*/  DEPBAR.LE SB0, 0x0 ;  /* 0x000080000000791a */ /* 0x000fe80000000000 */
[----:B------:R-:W-:Y:S02]  /*6830*/  BAR.SYNC.DEFER_BLOCKING 0x0 ;  /* 0x0000000000007b1d */ /* 0x000fe40000010000 */
        /* <DEDUP_REMOVED lines=24> */
[C---:B---3--:R-:W-:Y:S08]  /*69c0*/  HMMA.16816.F32.BF16 R60, R204.reuse, R144, R60 ;  /* 0x00000090cc3c723c */ /* 0x048ff0000004183c */
[----:B------:R-:W-:Y:S01]  /*69d0*/  HMMA.16816.F32.BF16 R64, R204, R146, R64 ;  /* 0x00000092cc40723c */ /* 0x000fe20000041840 */
[----:B------:R-:W-:-:S07]  /*69e0*/  @P1 BRA `(.L_x_2194) ;  /* 0xffffecc000001947 */ /* 0x000fce000383ffff */
.L_x_2193:
        /* <DEDUP_REMOVED lines=566> */
.L_x_2191:
        /* <DEDUP_REMOVED lines=91> */
.L_x_2189:
        /* <DEDUP_REMOVED lines=133> */
.L_x_2196:
        /* <DEDUP_REMOVED lines=138> */
.L_x_2198:
[----:B------:R-:W-:Y:S05]  /*a3f0*/  BSYNC B0 ;  /* 0x0000000000007941 */ /* 0x000fea0003800000 */
.L_x_2197:
        /* <DEDUP_REMOVED lines=15> */
.L_x_2200:
[----:B------:R-:W-:Y:S05]  /*a4f0*/  BSYNC B0 ;  /* 0x0000000000007941 */ /* 0x000fea0003800000 */
.L_x_2199:
        /* <DEDUP_REMOVED lines=15> */
.L_x_2202:
[----:B------:R-:W-:Y:S05]  /*a5f0*/  BSYNC B0 ;  /* 0x0000000000007941 */ /* 0x000fea0003800000 */
.L_x_2201:
        /* <DEDUP_REMOVED lines=16> */
.L_x_2195:
        /* <DEDUP_REMOVED lines=31> */
.L_x_2203:
        /* <DEDUP_REMOVED lines=43> */
.L_x_2205:
[----:B------:R-:W-:Y:S05]  /*aba0*/  BSYNC B0 ;  /* 0x0000000000007941 */ /* 0x000fea0003800000 */
.L_x_2204:
        /* <DEDUP_REMOVED lines=63> */
.L_x_2207:
[----:B------:R-:W-:Y:S05]  /*afa0*/  BSYNC B0 ;  /* 0x0000000000007941 */ /* 0x000fea0003800000 */
.L_x_2206:
        /* <DEDUP_REMOVED lines=15> */
.L_x_2209:
[----:B------:R-:W-:Y:S05]  /*b0a0*/  BSYNC B0 ;  /* 0x0000000000007941 */ /* 0x000fea0003800000 */
.L_x_2208:
        /* <DEDUP_REMOVED lines=15> */
.L_x_2211:
[----:B------:R-:W-:Y:S05]  /*b1a0*/  BSYNC B0 ;  /* 0x0000000000007941 */ /* 0x000fea0003800000 */
.L_x_2210:
        /* <DEDUP_REMOVED lines=16> */
.L_x_2212:
        /* <DEDUP_REMOVED lines=13> */
.L_x_4359:


//--------------------- .text._ZN7cutlass13device_kernelIN5flash19enable_sm80_to_sm89INS1_16FlashAttnFwdSm80INS1_25CollectiveMainloopFwdSm80ILi8ELi1ELb1EN4cute5tupleIJNS5_1CILi128EEES8_S8_EEELi128ENS_10bfloat16_tEfNS_4arch4Sm80ELb0ELb0ELb0ELb1ELb1ELb1ELb1ELb0EEENS1_21CollectiveEpilogueFwdIS9_NS6_IJNS7_ILi1EEESF_SF_EEESA_SC_Li256ELb1ELb1ELb0ELb0EEENS1_19SingleTileSchedulerILb1ELb0ELb1ELi128EEEEEEEEEvNT_6ParamsE --------------------------
	.section	.text._ZN7cutlass13device_kernelIN5flash19enable_sm80_to_sm89INS1_16FlashAttnFwdSm80INS1_25CollectiveMainloopFwdSm80ILi8ELi1ELb1EN4cute5tupleIJNS5_1CILi128EEES8_S8_EEELi128ENS_10bfloat16_tEfNS_4arch4Sm80ELb0ELb0ELb0ELb1ELb1ELb1ELb1ELb0EEENS1_21CollectiveEpilogueFwdIS9_NS6_IJNS7_ILi1EEESF_SF_EEESA_SC_Li256ELb1ELb1ELb0ELb0EEENS1_19SingleTileSchedulerILb1ELb0ELb1ELi128EEEEEEEEEvNT_6ParamsE,"ax",@progbits
	.sectioninfo	@"SHI_REGISTERS=253"
	.align	128
.text._ZN7cutlass13device_kernelIN5flash19enable_sm80_to_sm89INS1_16FlashAttnFwdSm80INS1_25CollectiveMainloopFwdSm80ILi8ELi1ELb1EN4cute5tupleIJNS5_1CILi128EEES8_S8_EEELi128ENS_10bfloat16_tEfNS_4arch4Sm80ELb0ELb0ELb0ELb1ELb1ELb1ELb1ELb0EEENS1_21CollectiveEpilogueFwdIS9_NS6_IJNS7_ILi1EEESF_SF_EEESA_SC_Li256ELb1ELb1ELb0ELb0EEENS1_19SingleTileSchedulerILb1ELb0ELb1ELi128EEEEEEEEEvNT_6ParamsE:
        .type           _ZN7cutlass13device_kernelIN5flash19enable_sm80_to_sm89INS1_16FlashAttnFwdSm80INS1_25CollectiveMainloopFwdSm80ILi8ELi1ELb1EN4cute5tupleIJNS5_1CILi128EEES8_S8_EEELi128ENS_10bfloat16_tEfNS_4arch4Sm80ELb0ELb0ELb0ELb1ELb1ELb1ELb1ELb0EEENS1_21CollectiveEpilogueFwdIS9_NS6_IJNS7_ILi1EEESF_SF_EEESA_SC_Li256ELb1ELb1ELb0ELb0EEENS1_19SingleTileSchedulerILb1ELb0ELb1ELi128EEEEEEEEEvNT_6ParamsE,@function
        .size           _ZN7cutlass13device_kernelIN5flash19enable_sm80_to_sm89INS1_16FlashAttnFwdSm80INS1_25CollectiveMainloopFwdSm80ILi8ELi1ELb1EN4cute5tupleIJNS5_1CILi128EEES8_S8_EEELi128ENS_10bfloat16_tEfNS_4arch4Sm80ELb0ELb0ELb0ELb1ELb1ELb1ELb1ELb0EEENS1_21CollectiveEpilogueFwdIS9_NS6_IJNS7_ILi1EEESF_SF_EEESA_SC_Li256ELb1ELb1ELb0ELb0EEENS1_19SingleTileSchedulerILb1ELb0ELb1ELi128EEEEEEEEEvNT_6ParamsE,(.L_x_4360 - _ZN7cutlass13device_kernelIN5flash19enable_sm80_to_sm89INS1_16FlashAttnFwdSm80INS1_25CollectiveMainloopFwdSm80ILi8ELi1ELb1EN4cute5tupleIJNS5_1CILi128EEES8_S8_EEELi128ENS_10bfloat16_tEfNS_4arch4Sm80ELb0ELb0ELb0ELb1ELb1ELb1ELb1ELb0EEENS1_21CollectiveEpilogueFwdIS9_NS6_IJNS7_ILi1EEESF_SF_EEESA_SC_Li256ELb1ELb1ELb0ELb0EEENS1_19SingleTileSchedulerILb1ELb0ELb1ELi128EEEEEEEEEvNT_6ParamsE)
        .other          _ZN7cutlass13device_kernelIN5flash19enable_sm80_to_sm89INS1_16FlashAttnFwdSm80INS1_25CollectiveMainloopFwdSm80ILi8ELi1ELb1EN4cute5tupleIJNS5_1CILi128EEES8_S8_EEELi128ENS_10bfloat16_tEfNS_4arch4Sm80ELb0ELb0ELb0ELb1ELb1ELb1ELb1ELb0EEENS1_21CollectiveEpilogueFwdIS9_NS6_IJNS7_ILi1EEESF_SF_EEESA_SC_Li256ELb1ELb1ELb0ELb0EEENS1_19SingleTileSchedulerILb1ELb0ELb1ELi128EEEEEEEEEvNT_6ParamsE,@"STO_CUDA_ENTRY STV_DEFAULT"
_ZN7cutlass13device_kernelIN5flash19enable_sm80_to_sm89INS1_16FlashAttnFwdSm80INS1_25CollectiveMainloopFwdSm80ILi8ELi1ELb1EN4cute5tupleIJNS5_1CILi128EEES8_S8_EEELi128ENS_10bfloat16_tEfNS_4arch4Sm80ELb0ELb0ELb0ELb1ELb1ELb1ELb1ELb0EEENS1_21CollectiveEpilogueFwdIS9_NS6_IJNS7_ILi1EEESF_SF_EEESA_SC_Li256ELb1ELb1ELb0ELb0EEENS1_19SingleTileSchedulerILb1ELb0ELb1ELi128EEEEEEEEEvNT_6ParamsE:
        /* <DEDUP_REMOVED lines=20> */
.L_x_2214:
        /* <DEDUP_REMOVED lines=13> */
.L_x_2216:
[----:B------:R-:W-:Y:S02]  /*0210*/  ULDC UR6, c[0x0][0x54c] ;  /* 0x0001530000067ab9 */ /* 0x000fe40000000800 */
.L_x_2215:
[----:B------:R-:W-:Y:S02]  /*0220*/  ULDC UR4, c[0x0][0x548] ;  /* 0x0001520000047ab9 */ /* 0x000fe40000000800 */
[----:B------:R-:W-:-:S02]  /*0230*/  USHF.L.U32 UR5, UR12, 0x7, URZ ;  /* 0x000000070c057899 */ /* 0x000fc4000800063f */
[----:B------:R-:W-:-:S04]  /*0240*/  UIMAD UR4, UR6, UR4, URZ ;  /* 0x00000004060472a4 */ /* 0x000fc8000f8e023f */
[----:B------:R-:W-:-:S04]  /*0250*/  UISETP.GE.AND UP0, UPT, UR5, UR4, UPT ;  /* 0x000000040500728c */ /* 0x000fc8000bf06270 */
[----:B------:R-:W-:Y:S01]  /*0260*/  USEL UR19, UR19, 0xffffffff, !UP0 ;  /* 0xffffffff13137887 */ /* 0x000fe2000c000000 */
[----:B------:R-:W-:Y:S05]  /*0270*/  BRA `(.L_x_2217) ;  /* 0x000001b000007947 */ /* 0x000fea0003800000 */
.L_x_2213:
        /* <DEDUP_REMOVED lines=8> */
.L_x_2218:
        /* <DEDUP_REMOVED lines=13> */
.L_x_2220:
[----:B------:R-:W-:Y:S02]  /*03d0*/  ULDC UR6, c[0x0][0x54c] ;  /* 0x0001530000067ab9 */ /* 0x000fe40000000800 */
.L_x_2219:
[----:B------:R-:W-:Y:S02]  /*03e0*/  ULDC UR4, c[0x0][0x548] ;  /* 0x0001520000047ab9 */ /* 0x000fe40000000800 */
[----:B------:R-:W-:-:S02]  /*03f0*/  USHF.L.U32 UR5, UR12, 0x7, URZ ;  /* 0x000000070c057899 */ /* 0x000fc4000800063f */
[----:B------:R-:W-:-:S04]  /*0400*/  UIMAD UR4, UR6, UR4, URZ ;  /* 0x00000004060472a4 */ /* 0x000fc8000f8e023f */
[----:B------:R-:W-:-:S04]  /*0410*/  UISETP.GE.AND UP0, UPT, UR5, UR4, UPT ;  /* 0x000000040500728c */ /* 0x000fc8000bf06270 */
[----:B------:R-:W-:-:S06]  /*0420*/  USEL UR19, UR19, 0xffffffff, !UP0 ;  /* 0xffffffff13137887 */ /* 0x000fcc000c000000 */
.L_x_2217:
        /* <DEDUP_REMOVED lines=64> */
.L_x_2221:
        /* <DEDUP_REMOVED lines=10> */
.L_x_2222:
[----:B------:R-:W-:Y:S05]  /*08d0*/  @!P4 BRA `(.L_x_2223) ;  /* 0x000000500000c947 */ /* 0x000fea0003800000 */
[----:B-1----:R1:W2:Y:S04]  /*08e0*/  LDG.E R0, [R8.64] ;  /* 0x0000001408007981 */ /* 0x0022a8000c1e1900 */
[----:B-1--4-:R-:W4:Y:S01]  /*08f0*/  LDG.E R8, [R8.64+0x4] ;  /* 0x0000041408087981 */ /* 0x012f22000c1e1900 */
[----:B--2---:R-:W1:Y:S08]  /*0900*/  R2UR UR17, R0 ;  /* 0x00000000001173c2 */ /* 0x004e7000000e0000 */
[----:B----4-:R-:W1:Y:S02]  /*0910*/  R2UR UR4, R8 ;  /* 0x00000000080473c2 */ /* 0x010e6400000e0000 */
[----:B-1----:R-:W-:-:S06]  /*0920*/  UIADD3 UR17, -UR17, UR4, URZ ;  /* 0x0000000411117290 */ /* 0x002fcc000fffe13f */
.L_x_2223:
        /* <DEDUP_REMOVED lines=185> */
[----:B------:R-:W-:Y:S01]  /*14c0*/  IMAD.MOV.U32 R76, RZ, RZ, c[0x0][0x27c] ;  /* 0x00009f00ff4c7624 */ /* 0x000fe200078e00ff */
[----:B------:R-:W-:Y:S01]  /*14d0*/  LOP3.LUT R112, R112, R117, RZ, 0x3c, !PT ;  /* 0x0000007570707212 */ /* 0x000fe200078e3cff */
[----:B------:R-:W-:Y:S01]  /*14e0*/  IMAD.MOV.U32 R14, RZ, RZ, R22 ;  /* 0x000000ffff0e7224 */ /* 0x000fe200078e0016 */
[C---:B------:R-:W-:Y:S01]  /*14f0*/  SHF.L.U64.HI R92, R160.reuse, R94, c[0x0][0x284] ;  /* 0x0000a100a05c7619 */ /* 0x040fe2000001025e */
[----:B------:R-:W-:Y:S01]  /*1500*/  IMAD.U32 R154, RZ, RZ, UR13 ;  /* 0x0000000dff9a7e24 */ /* 0x000fe2000f8e00ff */
[C---:B------:R-:W-:Y:S01]  /*1510*/  SHF.L.U64.HI R102, R160.reuse, R104, c[0x0][0x284] ;  /* 0x0000a100a0667619 */ /* 0x040fe20000010268 */
[----:B------:R-:W-:Y:S01]  /*1520*/  IMAD.U32 R146, RZ, RZ, UR13 ;  /* 0x0000000dff927e24 */ /* 0x000fe2000f8e00ff */
[----:B------:R-:W-:Y:S01]  /*1530*/  SHF.L.U64.HI R106, R160, R108, c[0x0][0x284] ;  /* 0x0000a100a06a7619 */ /* 0x000fe2000001026c */
[----:B------:R-:W-:Y:S01]  /*1540*/  IMAD.MOV.U32 R158, RZ, RZ, c[0x0][0x290] ;  /* 0x0000a400ff9e7624 */ /* 0x000fe200078e00ff */
[-C--:B------:R-:W-:Y:S01]  /*1550*/  IADD3 R115, R115, R2.reuse, R136 ;  /* 0x0000000273737210 */ /* 0x080fe20007ffe088 */
[----:B------:R-:W-:Y:S01]  /*1560*/  IMAD.MOV.U32 R89, RZ, RZ, c[0x0][0x2b8] ;  /* 0x0000ae00ff597624 */ /* 0x000fe200078e00ff */
[-C--:B------:R-:W-:Y:S01]  /*1570*/  IADD3 R114, R114, R2.reuse, R126 ;  /* 0x0000000272727210 */ /* 0x080fe20007ffe07e */
[----:B------:R-:W-:Y:S01]  /*1580*/  IMAD.SHL.U32 R99, R98, 0x40, RZ ;  /* 0x0000004062637824 */ /* 0x000fe200078e00ff */
[-C--:B------:R-:W-:Y:S01]  /*1590*/  IADD3 R113, R113, R2.reuse, R122 ;  /* 0x0000000271717210 */ /* 0x080fe20007ffe07a */
[----:B------:R-:W-:Y:S01]  /*15a0*/  IMAD.SHL.U32 R93, R160, 0x40, RZ ;  /* 0x00000040a05d7824 */ /* 0x000fe200078e00ff */
[----:B------:R-:W-:Y:S01]  /*15b0*/  IADD3 R112, R112, R2, R118 ;  /* 0x0000000270707210 */ /* 0x000fe20007ffe076 */
[----:B------:R-:W-:Y:S01]  /*15c0*/  IMAD.SHL.U32 R103, R160, 0x80, RZ ;  /* 0x00000080a0677824 */ /* 0x000fe200078e00ff */
[----:B------:R-:W-:Y:S01]  /*15d0*/  SHF.L.U64.HI R104, R158, R104, c[0x0][0x294] ;  /* 0x0000a5009e687619 */ /* 0x000fe20000010268 */
[----:B------:R-:W-:Y:S01]  /*15e0*/  IMAD.SHL.U32 R107, R160, 0x20, RZ ;  /* 0x00000020a06b7824 */ /* 0x000fe200078e00ff */
[----:B------:R-:W-:Y:S01]  /*15f0*/  SHF.L.U64.HI R108, R158, R108, c[0x0][0x294] ;  /* 0x0000a5009e6c7619 */ /* 0x000fe2000001026c */
[----:B------:R-:W-:Y:S01]  /*1600*/  IMAD.WIDE.U32 R148, R148, c[0x0][0x268], R20 ;  /* 0x00009a0094947a25 */ /* 0x000fe200078e0014 */
[----:B------:R-:W-:-:S02]  /*1610*/  LOP3.LUT R131, R131, 0xfffffff8, RZ, 0xc0, !PT ;  /* 0xfffffff883837812 */ /* 0x000fc400078ec0ff */
[----:B------:R-:W-:Y:S01]  /*1620*/  LOP3.LUT R129, R129, 0xfffffff8, RZ, 0xc0, !PT ;  /* 0xfffffff881817812 */ /* 0x000fe200078ec0ff */
[----:B------:R-:W-:Y:S01]  /*1630*/  IMAD.WIDE.U32 R154, R154, c[0x0][0x280], R18 ;  /* 0x0000a0009a9a7a25 */ /* 0x000fe200078e0012 */
[----:B------:R-:W-:Y:S02]  /*1640*/  P2R R141, PR, RZ, 0x20 ;  /* 0x00000020ff8d7803 */ /* 0x000fe40000000000 */
[----:B------:R-:W-:Y:S01]  /*1650*/  P2R R142, PR, RZ, 0x40 ;  /* 0x00000040ff8e7803 */ /* 0x000fe20000000000 */
[----:B------:R-:W-:Y:S01]  /*1660*/  IMAD.WIDE.U32 R146, R146, c[0x0][0x280], R14 ;  /* 0x0000a00092927a25 */ /* 0x000fe200078e000e */
[----:B------:R-:W-:Y:S01]  /*1670*/  IADD3 R88, R88, UR17, RZ ;  /* 0x0000001158587c10 */ /* 0x000fe2000fffe0ff */
[----:B------:R-:W-:Y:S01]  /*1680*/  ULDC UR17, c[0x0][0x1d4] ;  /* 0x0000750000117ab9 */ /* 0x000fe20000000800 */
[----:B------:R-:W-:Y:S01]  /*1690*/  SHF.R.S32.HI R111, RZ, 0x1f, R131 ;  /* 0x0000001fff6f7819 */ /* 0x000fe20000011483 */
[----:B------:R-:W-:Y:S01]  /*16a0*/  IMAD.WIDE.U32 R160, R160, 0x60, RZ ;  /* 0x00000060a0a07825 */ /* 0x000fe200078e00ff */
[----:B------:R-:W-:-:S02]  /*16b0*/  IADD3 R87, R155, UR23, RZ ;  /* 0x000000179b577c10 */ /* 0x000fc4000fffe0ff */
[----:B------:R-:W-:Y:S01]  /*16c0*/  IADD3 R83, R147, UR23, RZ ;  /* 0x0000001793537c10 */ /* 0x000fe2000fffe0ff */
[C---:B------:R-:W-:Y:S01]  /*16d0*/  IMAD.SHL.U32 R95, R158.reuse, 0x40, RZ ;  /* 0x000000409e5f7824 */ /* 0x040fe200078e00ff */
[----:B------:R-:W-:Y:S01]  /*16e0*/  IADD3 R86, R153, UR28, RZ ;  /* 0x0000001c99567c10 */ /* 0x000fe2000fffe0ff */
[C---:B------:R-:W-:Y:S01]  /*16f0*/  IMAD.SHL.U32 R105, R158.reuse, 0x80, RZ ;  /* 0x000000809e697824 */ /* 0x040fe200078e00ff */
[----:B------:R-:W-:Y:S01]  /*1700*/  IADD3 R82, R145, UR28, RZ ;  /* 0x0000001c91527c10 */ /* 0x000fe2000fffe0ff */
[----:B------:R-:W-:Y:S01]  /*1710*/  IMAD.SHL.U32 R109, R158, 0x20, RZ ;  /* 0x000000209e6d7824 */ /* 0x000fe200078e00ff */
[----:B------:R-:W-:Y:S01]  /*1720*/  SHF.R.S32.HI R110, RZ, 0x1f, R129 ;  /* 0x0000001fff6e7819 */ /* 0x000fe20000011481 */
[----:B------:R-:W-:Y:S02]  /*1730*/  IMAD.U32 R133, RZ, RZ, UR22 ;  /* 0x00000016ff857e24 */ /* 0x000fe4000f8e00ff */
[----:B------:R-:W-:Y:S02]  /*1740*/  IMAD R132, R132, 0x20, R139 ;  /* 0x0000002084847824 */ /* 0x000fe400078e028b */
[----:B------:R-:W-:-:S02]  /*1750*/  IMAD.SHL.U32 R115, R115, 0x2, RZ ;  /* 0x0000000273737824 */ /* 0x000fc400078e00ff */
[----:B------:R-:W-:Y:S02]  /*1760*/  IMAD.SHL.U32 R114, R114, 0x2, RZ ;  /* 0x0000000272727824 */ /* 0x000fe400078e00ff */
[----:B------:R-:W-:Y:S02]  /*1770*/  IMAD.SHL.U32 R113, R113, 0x2, RZ ;  /* 0x0000000271717824 */ /* 0x000fe400078e00ff */
[----:B------:R-:W-:Y:S01]  /*1780*/  IMAD.SHL.U32 R112, R112, 0x2, RZ ;  /* 0x0000000270707824 */ /* 0x000fe200078e00ff */
[----:B--2---:R1:W2:Y:S01]  /*1790*/  @P4 R2UR UR26, R0 ;  /* 0x00000000001a43c2 */ /* 0x0042a200000e0000 */
[----:B------:R-:W-:Y:S01]  /*17a0*/  @P3 LEA R4, P4, R6, c[0x0][0x220], 0x1 ;  /* 0x0000880006043a11 */ /* 0x000fe200078808ff */
[----:B-1----:R-:W-:Y:S01]  /*17b0*/  IMAD R0, R90, UR22, RZ ;  /* 0x000000165a007c24 */ /* 0x002fe2000f8e02ff */
[----:B--2---:R-:W-:Y:S02]  /*17c0*/  @UP0 USHF.R.S32.HI UR39, URZ, 0x1f, UR26 ;  /* 0x0000001f3f270899 */ /* 0x004fe4000801141a */
[----:B------:R-:W-:Y:S01]  /*17d0*/  @UP0 UMOV UR38, UR26 ;  /* 0x0000001a00260c82 */ /* 0x000fe20008000000 */
[----:B------:R-:W-:Y:S01]  /*17e0*/  IMAD R0, R91, UR29, R0 ;  /* 0x0000001d5b007c24 */ /* 0x000fe2000f8e0200 */
[----:B------:R-:W-:-:S02]  /*17f0*/  UIMAD UR29, UR10, UR4, URZ ;  /* 0x000000040a1d72a4 */ /* 0x000fc4000f8e023f */
[----:B------:R-:W-:Y:S01]  /*1800*/  @!UP0 UMOV UR38, UR19 ;  /* 0x0000001300268c82 */ /* 0x000fe20008000000 */
[----:B------:R-:W-:Y:S01]  /*1810*/  IMAD.IADD R7, R7, 0x1, R0 ;  /* 0x0000000107077824 */ /* 0x000fe200078e0200 */
[----:B------:R-:W-:Y:S01]  /*1820*/  UIMAD UR29, UR11, UR5, UR29 ;  /* 0x000000050b1d72a4 */ /* 0x000fe2000f8e021d */
[----:B------:R-:W-:Y:S01]  /*1830*/  IMAD.MOV.U32 R0, RZ, RZ, c[0x0][0x23c] ;  /* 0x00008f00ff007624 */ /* 0x000fe200078e00ff */
[----:B------:R-:W-:Y:S02]  /*1840*/  @!UP0 UMOV UR39, UR24 ;  /* 0x0000001800278c82 */ /* 0x000fe40008000000 */
[----:B------:R-:W-:Y:S01]  /*1850*/  @P3 LEA.HI.X R5, R6, c[0x0][0x224], R7, 0x1, P4 ;  /* 0x0000890006053a11 */ /* 0x000fe200020f0c07 */
[----:B------:R-:W-:Y:S01]  /*1860*/  IMAD.SHL.U32 R100, R0, 0x40, RZ ;  /* 0x0000004000647824 */ /* 0x000fe200078e00ff */
[----:B------:R-:W-:Y:S02]  /*1870*/  ULDC.64 UR4, c[0x0][0x210] ;  /* 0x0000840000047ab9 */ /* 0x000fe40000000a00 */
[----:B------:R-:W-:Y:S01]  /*1880*/  UIMAD UR32, UR10, UR4, URZ ;  /* 0x000000040a2072a4 */ /* 0x000fe2000f8e023f */
[----:B------:R-:W-:Y:S01]  /*1890*/  @!PT LDS RZ, [RZ] ;  /* 0x00000000fffff984 */ /* 0x000fe20000000800 */
[----:B------:R-:W-:Y:S01]  /*18a0*/  @!PT LDS RZ, [RZ] ;  /* 0x00000000fffff984 */ /* 0x000fe20000000800 */
[----:B------:R-:W-:Y:S01]  /*18b0*/  @!PT LDS RZ, [RZ] ;  /* 0x00000000fffff984 */ /* 0x000fe20000000800 */
[----:B------:R1:W-:Y:S01]  /*18c0*/  @P3 LDGSTS.E.BYPASS.LTC128B.128 [R134+0x8100], [R4.64], !P6 ;  /* 0x0810000004863fae */ /* 0x0003e2000f101d54 */
[----:B------:R-:W-:-:S02]  /*18d0*/  UIMAD.WIDE.U32 UR34, UR11, UR4, URZ ;  /* 0x000000040b2272a5 */ /* 0x000fc4000f8e003f */
[----:B------:R-:W-:Y:S01]  /*18e0*/  UIMAD UR32, UR11, UR5, UR32 ;  /* 0x000000050b2072a4 */ /* 0x000fe2000f8e0220 */
[----:B------:R1:W-:Y:S01]  /*18f0*/  @P3 LDGSTS.E.BYPASS.LTC128B.128 [R134+0xc100], [R4.64+0x80], !P5 ;  /* 0x0c10008004863fae */ /* 0x0003e2000e901d54 */
[----:B------:R-:W-:Y:S02]  /*1900*/  ULDC UR24, c[0x0][0x27c] ;  /* 0x00009f0000187ab9 */ /* 0x000fe40000000800 */
[----:B------:R-:W-:Y:S02]  /*1910*/  ULDC.64 UR4, c[0x0][0x268] ;  /* 0x00009a0000047ab9 */ /* 0x000fe40000000a00 */
[----:B------:R-:W-:Y:S02]  /*1920*/  UIMAD UR4, UR25, UR4, URZ ;  /* 0x00000004190472a4 */ /* 0x000fe4000f8e023f */
[----:B------:R-:W-:Y:S02]  /*1930*/  USHF.L.U32 UR24, UR24, 0x1, URZ ;  /* 0x0000000118187899 */ /* 0x000fe4000800063f */
[----:B------:R-:W-:-:S02]  /*1940*/  UIMAD UR27, UR27, UR5, UR4 ;  /* 0x000000051b1b72a4 */ /* 0x000fc4000f8e0204 */
[----:B------:R-:W-:Y:S02]  /*1950*/  UMOV UR25, 0x60 ;  /* 0x0000006000197882 */ /* 0x000fe40000000000 */
[----:B------:R-:W-:Y:S02]  /*1960*/  ULDC.64 UR4, c[0x0][0x2b0] ;  /* 0x0000ac0000047ab9 */ /* 0x000fe40000000a00 */
[----:B------:R-:W-:Y:S01]  /*1970*/  UIMAD UR26, UR39, UR4, URZ ;  /* 0x00000004271a72a4 */ /* 0x000fe2000f8e023f */
[----:B------:R-:W-:Y:S01]  /*1980*/  IADD3 R84, R149, UR27, RZ ;  /* 0x0000001b95547c10 */ /* 0x000fe2000fffe0ff */
[----:B------:R-:W-:Y:S02]  /*1990*/  UIMAD.WIDE.U32 UR36, UR38, UR4, URZ ;  /* 0x00000004262472a5 */ /* 0x000fe4000f8e003f */
[----:B------:R-:W-:Y:S02]  /*19a0*/  UIMAD UR26, UR38, UR5, UR26 ;  /* 0x00000005261a72a4 */ /* 0x000fe4000f8e021a */
[----:B------:R-:W-:-:S02]  /*19b0*/  ULDC UR4, c[0x0][0x294] ;  /* 0x0000a50000047ab9 */ /* 0x000fc40000000800 */
        /* <DEDUP_REMOVED lines=37> */
[----:B------:R-:W-:Y:S02]  /*1c10*/  ISETP.GE.AND P0, PT, R76, 0x1, PT ;  /* 0x000000014c00780c */ /* 0x000fe40003f06270 */
[----:B------:R-:W-:Y:S01]  /*1c20*/  ISETP.GE.AND P5, PT, R10, c[0x0][0x1d4], PT ;  /* 0x000075000a007a0c */ /* 0x000fe20003fa6270 */
[----:B------:R-:W0:Y:S01]  /*1c30*/  LDGDEPBAR ;  /* 0x00000000000079af */ /* 0x000e220000000000 */
[----:B------:R-:W-:Y:S02]  /*1c40*/  P2R R0, PR, RZ, 0x1 ;  /* 0x00000001ff007803 */ /* 0x000fe40000000000 */
[----:B------:R-:W-:Y:S02]  /*1c50*/  P2R R0, PR, RZ, 0x2 ;  /* 0x00000002ff007803 */ /* 0x000fe40000000000 */
[----:B--2---:R-:W-:Y:S01]  /*1c60*/  IADD3 R9, R12, 0x20, RZ ;  /* 0x000000200c097810 */ /* 0x004fe20007ffe0ff */
[----:B-1----:R-:W-:Y:S06]  /*1c70*/  BAR.SYNC.DEFER_BLOCKING 0x0 ;  /* 0x0000000000007b1d */ /* 0x002fec0000010000 */
.L_x_2271:
        /* <DEDUP_REMOVED lines=76> */
.L_x_2229:
[----:B------:R-:W-:Y:S05]  /*2140*/  BSYNC B0 ;  /* 0x0000000000007941 */ /* 0x000fea0003800000 */
.L_x_2228:
        /* <DEDUP_REMOVED lines=40> */
.L_x_2231:
[----:B------:R-:W-:Y:S05]  /*23d0*/  BSYNC B0 ;  /* 0x0000000000007941 */ /* 0x000fea0003800000 */
.L_x_2230:
        /* <DEDUP_REMOVED lines=40> */
.L_x_2233:
[----:B------:R-:W-:Y:S05]  /*2660*/  BSYNC B0 ;  /* 0x0000000000007941 */ /* 0x000fea0003800000 */
.L_x_2232:
        /* <DEDUP_REMOVED lines=38> */
.L_x_2235:
[----:B------:R-:W-:Y:S05]  /*28d0*/  BSYNC B0 ;  /* 0x0000000000007941 */ /* 0x000fea0003800000 */
.L_x_2234:
        /* <DEDUP_REMOVED lines=72> */
.L_x_2239:
[----:B------:R-:W-:Y:S05]  /*2d60*/  BSYNC B0 ;  /* 0x0000000000007941 */ /* 0x000fea0003800000 */
.L_x_2238:
        /* <DEDUP_REMOVED lines=57> */
.L_x_2237:
[----:B------:R-:W-:Y:S05]  /*3100*/  BSYNC B1 ;  /* 0x0000000000017941 */ /* 0x000fea0003800000 */
.L_x_2236:
        /* <DEDUP_REMOVED lines=60> */
.L_x_2243:
[----:B------:R-:W-:Y:S05]  /*34d0*/  BSYNC B0 ;  /* 0x0000000000007941 */ /* 0x000fea0003800000 */
.L_x_2242:
        /* <DEDUP_REMOVED lines=57> */
.L_x_2241:
[----:B------:R-:W-:Y:S05]  /*3870*/  BSYNC B1 ;  /* 0x0000000000017941 */ /* 0x000fea0003800000 */
.L_x_2240:
        /* <DEDUP_REMOVED lines=60> */
.L_x_2247:
[----:B------:R-:W-:Y:S05]  /*3c40*/  BSYNC B0 ;  /* 0x0000000000007941 */ /* 0x000fea0003800000 */
.L_x_2246:
        /* <DEDUP_REMOVED lines=57> */
.L_x_2245:
[----:B------:R-:W-:Y:S05]  /*3fe0*/  BSYNC B1 ;  /* 0x0000000000017941 */ /* 0x000fea0003800000 */
.L_x_2244:
        /* <DEDUP_REMOVED lines=59> */
.L_x_2250:
[----:B------:R-:W-:Y:S05]  /*43a0*/  BSYNC B0 ;  /* 0x0000000000007941 */ /* 0x000fea0003800000 */
.L_x_2249:
        /* <DEDUP_REMOVED lines=58> */
.L_x_2227:
        /* <DEDUP_REMOVED lines=235> */
.L_x_2252:
[----:B------:R-:W-:Y:S05]  /*5600*/  BSYNC B0 ;  /* 0x0000000000007941 */ /* 0x000fea0003800000 */
.L_x_2251:
        /* <DEDUP_REMOVED lines=123> */
.L_x_2254:
[----:B------:R-:W-:Y:S05]  /*5dc0*/  BSYNC B0 ;  /* 0x0000000000007941 */ /* 0x000fea0003800000 */
.L_x_2253:
        /* <DEDUP_REMOVED lines=123> */
.L_x_2256:
[----:B------:R-:W-:Y:S05]  /*6580*/  BSYNC B0 ;  /* 0x0000000000007941 */ /* 0x000fea0003800000 */
.L_x_2255:
        /* <DEDUP_REMOVED lines=125> */
.L_x_2226:
        /* <DEDUP_REMOVED lines=19> */
.L_x_2258:
[----:B-123--:R-:W-:Y:S05]  /*6e90*/  BSYNC B0 ;  /* 0x0000000000007941 */ /* 0x00efea0003800000 */
.L_x_2257:
        /* <DEDUP_REMOVED lines=15> */
.L_x_2260:
[----:B------:R-:W-:Y:S05]  /*6f90*/  BSYNC B0 ;  /* 0x0000000000007941 */ /* 0x000fea0003800000 */
.L_x_2259:
        /* <DEDUP_REMOVED lines=15> */
.L_x_2262:
[----:B------:R-:W-:Y:S05]  /*7090*/  BSYNC B0 ;  /* 0x0000000000007941 */ /* 0x000fea0003800000 */
.L_x_2261:
        /* <DEDUP_REMOVED lines=14> */
.L_x_2248:
[----:B------:R-:W-:Y:S05]  /*7180*/  BSYNC B2 ;  /* 0x0000000000027941 */ /* 0x000fea0003800000 */
.L_x_2225:
        /* <DEDUP_REMOVED lines=89> */
.L_x_2264:
[----:B------:R-:W-:Y:S05]  /*7720*/  BSYNC B0 ;  /* 0x0000000000007941 */ /* 0x000fea0003800000 */
.L_x_2263:
        /* <DEDUP_REMOVED lines=15> */
.L_x_2266:
[----:B------:R-:W-:Y:S05]  /*7820*/  BSYNC B0 ;  /* 0x0000000000007941 */ /* 0x000fea0003800000 */
.L_x_2265:
        /* <DEDUP_REMOVED lines=15> */
.L_x_2268:
[----:B------:R-:W-:Y:S05]  /*7920*/  BSYNC B0 ;  /* 0x0000000000007941 */ /* 0x000fea0003800000 */
.L_x_2267:
        /* <DEDUP_REMOVED lines=15> */
.L_x_2270:
[----:B------:R-:W-:Y:S05]  /*7a20*/  BSYNC B0 ;  /* 0x0000000000007941 */ /* 0x000fea0003800000 */
.L_x_2269:
        /* <DEDUP_REMOVED lines=37> */
.L_x_2224:
[----:B-12---:R-:W-:Y:S01]  /*7c80*/  UISETP.GE.AND UP0, UPT, UR9, 0x1, UPT ;  /* 0x000000010900788c */ /* 0x006fe2000bf06270 */
[----:B------:R-:W-:Y:S01]  /*7c90*/  PLOP3.LUT P2, PT, PT, PT, PT, 0x80, 0x0 ;  /* 0x000000000000781c */ /* 0x000fe20003f4f070 */
[----:B-----5:R-:W-:Y:S01]  /*7ca0*/  IMAD.MOV.U32 R2, RZ, RZ, RZ ;  /* 0x000000ffff027224 */ /* 0x020fe200078e00ff */
[----:B------:R-:W-:Y:S01]  /*7cb0*/  MOV R4, RZ ;  /* 0x000000ff00047202 */ /* 0x000fe20000000f00 */
[----:B------:R-:W-:Y:S01]  /*7cc0*/  IMAD.MOV.U32 R114, RZ, RZ, RZ ;  /* 0x000000ffff727224 */ /* 0x000fe200078e00ff */
[----:B------:R-:W-:Y:S01]  /*7cd0*/  CS2R R118, SRZ ;  /* 0x0000000000767805 */ /* 0x000fe2000001ff00 */
        /* <DEDUP_REMOVED lines=45> */
[----:B------:R-:W-:Y:S02]  /*7fb0*/  UIADD3 UR24, UR7, -0x80, URZ ;  /* 0xffffff8007187890 */ /* 0x000fe4000fffe03f */
[----:B------:R-:W-:Y:S01]  /*7fc0*/  LEA.HI R10, R5, R75, RZ, 0x3 ;  /* 0x0000004b050a7211 */ /* 0x000fe200078f18ff */
[----:B------:R1:W2:Y:S01]  /*7fd0*/  @P0 LDG.E R2, [R2.64] ;  /* 0x0000001402020981 */ /* 0x0002a2000c1e1900 */
[----:B------:R-:W-:Y:S01]  /*7fe0*/  ISETP.NE.AND P1, PT, R239, 0x1, PT ;  /* 0x00000001ef00780c */ /* 0x000fe20003f25270 */
[----:B------:R-:W-:Y:S01]  /*7ff0*/  ULDC.64 UR4, c[0x0][0x2b0] ;  /* 0x0000ac0000047ab9 */ /* 0x000fe20000000a00 */
[----:B------:R-:W-:Y:S01]  /*8000*/  LOP3.LUT R0, R0, 0xfffffffb, RZ, 0xc0, !PT ;  /* 0xfffffffb00007812 */ /* 0x000fe200078ec0ff */
[----:B------:R-:W-:-:S10]  /*8010*/  IMAD.MOV.U32 R241, RZ, RZ, RZ ;  /* 0x000000fffff17224 */ /* 0x000fd400078e00ff */
[----:B------:R-:W-:Y:S02]  /*8020*/  @P1 LOP3.LUT R0, R0, 0x4, RZ, 0xfc, !PT ;  /* 0x0000000400001812 */ /* 0x000fe400078efcff */
[----:B-1----:R-:W-:Y:S02]  /*8030*/  LOP3.LUT R3, R10, 0xfffffff8, RZ, 0xc0, !PT ;  /* 0xfffffff80a037812 */ /* 0x002fe400078ec0ff */
[----:B------:R-:W-:-:S03]  /*8040*/  SHF.R.S32.HI R10, RZ, 0x3, R10 ;  /* 0x00000003ff0a7819 */ /* 0x000fc6000001140a */
[----:B------:R-:W-:-:S04]  /*8050*/  IMAD.IADD R3, R75, 0x1, -R3 ;  /* 0x000000014b037824 */ /* 0x000fc800078e0a03 */
[----:B------:R-:W-:-:S05]  /*8060*/  IMAD R240, R3, 0x20, R10 ;  /* 0x0000002003f07824 */ /* 0x000fca00078e020a */
[----:B------:R-:W-:Y:S01]  /*8070*/  IADD3 R242, R240, UR24, RZ ;  /* 0x00000018f0f27c10 */ /* 0x000fe2000fffe0ff */
[----:B------:R-:W-:Y:S01]  /*8080*/  BAR.SYNC.DEFER_BLOCKING 0x0 ;  /* 0x0000000000007b1d */ /* 0x000fe20000010000 */
        /* <DEDUP_REMOVED lines=236> */
.L_x_2273:
        /* <DEDUP_REMOVED lines=50> */
.L_x_2277:
[----:B------:R-:W-:Y:S05]  /*9270*/  BSYNC B0 ;  /* 0x0000000000007941 */ /* 0x000fea0003800000 */
.L_x_2276:
        /* <DEDUP_REMOVED lines=73> */
.L_x_2281:
[----:B------:R-:W-:Y:S05]  /*9710*/  BSYNC B0 ;  /* 0x0000000000007941 */ /* 0x000fea0003800000 */
.L_x_2280:
        /* <DEDUP_REMOVED lines=41> */
.L_x_2279:
[----:B------:R-:W-:Y:S05]  /*99b0*/  BSYNC B1 ;  /* 0x0000000000017941 */ /* 0x000fea0003800000 */
.L_x_2278:
        /* <DEDUP_REMOVED lines=45> */
.L_x_2285:
[----:B------:R-:W-:Y:S05]  /*9c90*/  BSYNC B0 ;  /* 0x0000000000007941 */ /* 0x000fea0003800000 */
.L_x_2284:
        /* <DEDUP_REMOVED lines=41> */
.L_x_2283:
[----:B------:R-:W-:Y:S05]  /*9f30*/  BSYNC B1 ;  /* 0x0000000000017941 */ /* 0x000fea0003800000 */
.L_x_2282:
        /* <DEDUP_REMOVED lines=45> */
.L_x_2289:
[----:B------:R-:W-:Y:S05]  /*a210*/  BSYNC B0 ;  /* 0x0000000000007941 */ /* 0x000fea0003800000 */
.L_x_2288:
        /* <DEDUP_REMOVED lines=41> */
.L_x_2287:
[----:B------:R-:W-:Y:S05]  /*a4b0*/  BSYNC B1 ;  /* 0x0000000000017941 */ /* 0x000fea0003800000 */
.L_x_2286:
        /* <DEDUP_REMOVED lines=44> */
.L_x_2292:
[----:B------:R-:W-:Y:S05]  /*a780*/  BSYNC B0 ;  /* 0x0000000000007941 */ /* 0x000fea0003800000 */
.L_x_2291:
        /* <DEDUP_REMOVED lines=42> */
.L_x_2275:
        /* <DEDUP_REMOVED lines=18> */
.L_x_2294:
[----:B------:R-:W-:Y:S05]  /*ab50*/  BSYNC B0 ;  /* 0x0000000000007941 */ /* 0x000fea0003800000 */
.L_x_2293:
        /* <DEDUP_REMOVED lines=120> */
.L_x_2296:
[----:B------:R-:W-:Y:S05]  /*b2e0*/  BSYNC B0 ;  /* 0x0000000000007941 */ /* 0x000fea0003800000 */
.L_x_2295:
        /* <DEDUP_REMOVED lines=101> */
.L_x_2298:
[----:B------:R-:W-:Y:S05]  /*b940*/  BSYNC B0 ;  /* 0x0000000000007941 */ /* 0x000fea0003800000 */
.L_x_2297:
        /* <DEDUP_REMOVED lines=101> */
.L_x_2300:
[----:B------:R-:W-:Y:S05]  /*bfa0*/  BSYNC B0 ;  /* 0x0000000000007941 */ /* 0x000fea0003800000 */
.L_x_2299:
        /* <DEDUP_REMOVED lines=100> */
.L_x_2290:
[----:B------:R-:W-:Y:S05]  /*c5f0*/  BSYNC B2 ;  /* 0x0000000000027941 */ /* 0x000fea0003800000 */
.L_x_2274:
[----:B-1----:R-:W-:Y:S01]  /*c600*/  IMAD R14, R21, c[0x0][0x208], RZ ;  /* 0x00008200150e7a24 */ /* 0x002fe200078e02ff */
[----:B------:R-:W-:Y:S01]  /*c610*/  LEA.HI R5, R5, R75, RZ, 0x5 ;  /* 0x0000004b05057211 */ /* 0x000fe200078f28ff */
[C---:B------:R-:W-:Y:S01]  /*c620*/  IMAD.WIDE.U32 R12, R242.reuse, c[0x0][0x208], RZ ;  /* 0x00008200f20c7a25 */ /* 0x040fe200078e00ff */
[----:B------:R-:W-:Y:S01]  /*c630*/  BAR.SYNC.DEFER_BLOCKING 0x0 ;  /* 0x0000000000007b1d */ /* 0x000fe20000010000 */
[----:B------:R-:W-:Y:S01]  /*c640*/  LOP3.LUT P3, RZ, R3, 0x2, RZ, 0xc0, !PT ;  /* 0x0000000203ff7812 */ /* 0x000fe2000786c0ff */
[----:B------:R-:W-:Y:S01]  /*c650*/  UISETP.GE.AND UP0, UPT, UR9, 0x81, UPT ;  /* 0x000000810900788c */ /* 0x000fe2000bf06270 */
[----:B------:R-:W-:-:S02]  /*c660*/  IMAD R14, R242, c[0x0][0x20c], R14 ;  /* 0x00008300f20e7a24 */ /* 0x000fc400078e020e */
[----:B------:R-:W-:Y:S02]  /*c670*/  IMAD.SHL.U32 R15, R3, 0x40, RZ ;  /* 0x00000040030f7824 */ /* 0x000fe400078e00ff */
[----:B------:R-:W-:Y:S02]  /*c680*/  IMAD.IADD R13, R13, 0x1, R14 ;  /* 0x000000010d0d7824 */ /* 0x000fe400078e020e */
[----:B------:R-:W-:Y:S01]  /*c690*/  IMAD.SHL.U32 R14, R5, 0x20, RZ ;  /* 0x00000020050e7824 */ /* 0x000fe200078e00ff */
[----:B------:R-:W-:Y:S01]  /*c6a0*/  LOP3.LUT R15, R15, 0x1c0, RZ, 0xc0, !PT ;  /* 0x000001c00f0f7812 */ /* 0x000fe200078ec0ff */
[----:B------:R-:W-:Y:S02]  /*c6b0*/  IMAD.SHL.U32 R10, R10, 0x8, RZ ;  /* 0x000000080a0a7824 */ /* 0x000fe400078e00ff */
[----:B------:R-:W-:Y:S01]  /*c6c0*/  IMAD R11, R11, c[0x0][0x218], RZ ;  /* 0x000086000b0b7a24 */ /* 0x000fe200078e02ff */
[----:B------:R-:W-:Y:S01]  /*c6d0*/  LOP3.LUT R14, R14, 0x7ffffc00, RZ, 0xc0, !PT ;  /* 0x7ffffc000e0e7812 */ /* 0x000fe200078ec0ff */
[----:B------:R-:W-:Y:S01]  /*c6e0*/  IMAD.WIDE.U32 R12, R241, c[0x0][0x218], R12 ;  /* 0x00008600f10c7a25 */ /* 0x000fe200078e000c */
[----:B------:R-:W-:-:S02]  /*c6f0*/  LOP3.LUT R238, R15, 0x8, R10, 0xf8, !PT ;  /* 0x000000080fee7812 */ /* 0x000fc400078ef80a */
[----:B------:R-:W-:Y:S01]  /*c700*/  SHF.R.U32.HI R15, RZ, 0x3, R15 ;  /* 0x00000003ff0f7819 */ /* 0x000fe2000001160f */
[----:B------:R-:W-:Y:S01]  /*c710*/  IMAD.IADD R176, R4, 0x1, R14 ;  /* 0x0000000104b07824 */ /* 0x000fe200078e020e */
[----:B------:R-:W-:Y:S01]  /*c720*/  IADD3 R10, P0, R12, UR28, RZ ;  /* 0x0000001c0c0a7c10 */ /* 0x000fe2000ff1e0ff */
[----:B------:R-:W-:Y:S01]  /*c730*/  IMAD R11, R241, c[0x0][0x21c], R11 ;  /* 0x00008700f10b7a24 */ /* 0x000fe200078e020b */
[----:B------:R-:W-:Y:S01]  /*c740*/  LOP3.LUT R238, R238, R15, RZ, 0x3c, !PT ;  /* 0x0000000feeee7212 */ /* 0x000fe200078e3cff */
[----:B------:R-:W-:Y:S01]  /*c750*/  IMAD.WIDE R14, R32, 0x2, RZ ;  /* 0x00000002200e7825 */ /* 0x000fe200078e02ff */
[C---:B------:R-:W-:Y:S02]  /*c760*/  LEA R196, R176.reuse, 0x100, 0x1 ;  /* 0x00000100b0c47811 */ /* 0x040fe400078e08ff */
[----:B------:R-:W-:Y:S01]  /*c770*/  IADD3.X R11, R13, UR10, R11, P0, !PT ;  /* 0x0000000a0d0b7c10 */ /* 0x000fe200087fe40b */
[----:B------:R-:W-:Y:S01]  /*c780*/  IMAD.SHL.U32 R176, R176, 0x2, RZ ;  /* 0x00000002b0b07824 */ /* 0x000fe200078e00ff */
[----:B------:R-:W-:Y:S01]  /*c790*/  LEA R64, P0, R10, c[0x0][0x1f8], 0x1 ;  /* 0x00007e000a407a11 */ /* 0x000fe200078008ff */
[----:B------:R-:W-:Y:S01]  /*c7a0*/  IMAD R184, R2, 0x2, R196 ;  /* 0x0000000202b87824 */ /* 0x000fe200078e02c4 */
[----:B------:R-:W-:Y:S01]  /*c7b0*/  SHF.R.S32.HI R13, RZ, 0x1f, R8 ;  /* 0x0000001fff0d7819 */ /* 0x000fe20000011408 */
[----:B------:R-:W-:Y:S01]  /*c7c0*/  IMAD R196, R0, 0x2, R196 ;  /* 0x0000000200c47824 */ /* 0x000fe200078e02c4 */
[----:B------:R-:W-:Y:S01]  /*c7d0*/  LEA.HI.X R10, R10, c[0x0][0x1fc], R11, 0x1, P0 ;  /* 0x00007f000a0a7a11 */ /* 0x000fe200000f0c0b */
[----:B------:R-:W-:Y:S01]  /*c7e0*/  IMAD R204, R0, 0x2, R184 ;  /* 0x0000000200cc7824 */ /* 0x000fe200078e02b8 */
[----:B------:R-:W1:Y:S01]  /*c7f0*/  SHFL.IDX PT, R66, R64, 0x2, 0x181f ;  /* 0x00581f0040427f89 */ /* 0x000e6200000e0000 */
[----:B------:R-:W-:Y:S01]  /*c800*/  IMAD R238, R20, 0x200, R238 ;  /* 0x0000020014ee7824 */ /* 0x000fe200078e02ee */
[----:B------:R-:W-:Y:S01]  /*c810*/  LEA.HI R13, R13, R8, RZ, 0x3 ;  /* 0x000000080d0d7211 */ /* 0x000fe200078f18ff */
[----:B------:R-:W-:Y:S01]  /*c820*/  IMAD.SHL.U32 R243, R9, 0x2, RZ ;  /* 0x0000000209f37824 */ /* 0x000fe200078e00ff */
[----:B------:R-:W-:Y:S01]  /*c830*/  LDSM.16.M88.4 R136, [R176+0x100] ;  /* 0x00010000b088783b */ /* 0x000fe20000000200 */
[----:B------:R-:W-:Y:S01]  /*c840*/  IMAD.SHL.U32 R238, R238, 0x2, RZ ;  /* 0x00000002eeee7824 */ /* 0x000fe200078e00ff */
[----:B------:R-:W-:-:S02]  /*c850*/  LOP3.LUT R33, R13, 0xfffffff8, RZ, 0xc0, !PT ;  /* 0xfffffff80d217812 */ /* 0x000fc400078ec0ff */
[----:B------:R-:W-:Y:S02]  /*c860*/  LDSM.16.M88.4 R140, [R184] ;  /* 0x00000000b88c783b */ /* 0x000fe40000000200 */
[C---:B------:R-:W-:Y:S01]  /*c870*/  IADD3 R13, R238.reuse, 0x8100, RZ ;  /* 0x00008100ee0d7810 */ /* 0x040fe20007ffe0ff */
[----:B------:R-:W-:Y:S01]  /*c880*/  IMAD.WIDE R22, R33, 0x2, RZ ;  /* 0x0000000221167825 */ /* 0x000fe200078e02ff */
[----:B------:R-:W-:Y:S01]  /*c890*/  LDSM.16.M88.4 R168, [R196] ;  /* 0x00000000c4a8783b */ /* 0x000fe20000000200 */
[----:B------:R-:W-:Y:S02]  /*c8a0*/  IADD3 R237, R238, 0x8120, RZ ;  /* 0x00008120eeed7810 */ /* 0x000fe40007ffe0ff */
[----:B------:R-:W-:Y:S01]  /*c8b0*/  @P3 IADD3 R237, R13, -0x20, RZ ;  /* 0xffffffe00ded3810 */ /* 0x000fe20007ffe0ff */
[----:B------:R-:W-:Y:S03]  /*c8c0*/  LDSM.16.M88.4 R172, [R204] ;  /* 0x00000000ccac783b */ /* 0x000fe60000000200 */
[C---:B------:R-:W-:Y:S01]  /*c8d0*/  IADD3 R231, R237.reuse, 0x800, RZ ;  /* 0x00000800ede77810 */ /* 0x040fe20007ffe0ff */
[----:B------:R-:W-:Y:S01]  /*c8e0*/  LDSM.16.M88.4 R176, [R176+0x4100] ;  /* 0x00410000b0b0783b */ /* 0x000fe20000000200 */
[----:B------:R-:W-:-:S02]  /*c8f0*/  IADD3 R230, R237, 0x1000, RZ ;  /* 0x00001000ede67810 */ /* 0x000fc40007ffe0ff */
[C---:B------:R-:W-:Y:S01]  /*c900*/  IADD3 R229, R237.reuse, 0x1800, RZ ;  /* 0x00001800ede57810 */ /* 0x040fe20007ffe0ff */
[----:B------:R-:W-:Y:S01]  /*c910*/  LDSM.16.M88.4 R184, [R184+0x4000] ;  /* 0x00400000b8b8783b */ /* 0x000fe20000000200 */
[-C--:B-1----:R-:W-:Y:S02]  /*c920*/  IADD3 R72, P1, R14, R66.reuse, RZ ;  /* 0x000000420e487210 */ /* 0x082fe40007f3e0ff */
[----:B------:R-:W-:Y:S01]  /*c930*/  IADD3 R66, P3, R22, R66, RZ ;  /* 0x0000004216427210 */ /* 0x000fe20007f7e0ff */
[----:B------:R-:W-:Y:S01]  /*c940*/  LDSM.16.M88.4 R196, [R196+0x4000] ;  /* 0x00400000c4c4783b */ /* 0x000fe20000000200 */
[C---:B------:R-:W-:Y:S02]  /*c950*/  IADD3 R228, R237.reuse, 0x2000, RZ ;  /* 0x00002000ede47810 */ /* 0x040fe40007ffe0ff */
[C---:B------:R-:W-:Y:S01]  /*c960*/  IADD3 R227, R237.reuse, 0x2800, RZ ;  /* 0x00002800ede37810 */ /* 0x040fe20007ffe0ff */
[----:B------:R-:W-:Y:S01]  /*c970*/  LDSM.16.M88.4 R204, [R204+0x4000] ;  /* 0x00400000cccc783b */ /* 0x000fe20000000200 */
[----:B------:R-:W-:-:S02]  /*c980*/  IADD3 R226, R237, 0x3000, RZ ;  /* 0x00003000ede27810 */ /* 0x000fc40007ffe0ff */
[C---:B------:R-:W-:Y:S01]  /*c990*/  IADD3 R225, R237.reuse, 0x3800, RZ ;  /* 0x00003800ede17810 */ /* 0x040fe20007ffe0ff */
[----:B------:R-:W1:Y:S01]  /*c9a0*/  SHFL.IDX PT, R84, R64, RZ, 0x181f ;  /* 0x00181fff40547589 */ /* 0x000e6200000e0000 */
[C---:B------:R-:W-:Y:S02]  /*c9b0*/  IADD3 R223, R237.reuse, 0x4000, RZ ;  /* 0x00004000eddf7810 */ /* 0x040fe40007ffe0ff */
[C---:B------:R-:W-:Y:S01]  /*c9c0*/  IADD3 R222, R237.reuse, 0x4800, RZ ;  /* 0x00004800edde7810 */ /* 0x040fe20007ffe0ff */
[----:B------:R-:W-:Y:S01]  /*c9d0*/  BAR.SYNC.DEFER_BLOCKING 0x0 ;  /* 0x0000000000007b1d */ /* 0x000fe20000010000 */
[C---:B------:R-:W-:Y:S02]  /*c9e0*/  IADD3 R221, R237.reuse, 0x5000, RZ ;  /* 0x00005000eddd7810 */ /* 0x040fe40007ffe0ff */
[C---:B------:R-:W-:Y:S02]  /*c9f0*/  IADD3 R220, R237.reuse, 0x5800, RZ ;  /* 0x00005800eddc7810 */ /* 0x040fe40007ffe0ff */
[C---:B------:R-:W-:Y:S01]  /*ca00*/  IADD3 R219, R237.reuse, 0x6000, RZ ;  /* 0x00006000eddb7810 */ /* 0x040fe20007ffe0ff */
[----:B------:R-:W2:Y:S01]  /*ca10*/  SHFL.IDX PT, R76, R64, 0x1, 0x181f ;  /* 0x00381f00404c7f89 */ /* 0x000ea200000e0000 */
[----:B------:R-:W-:-:S02]  /*ca20*/  IADD3 R218, R237, 0x6800, RZ ;  /* 0x00006800edda7810 */ /* 0x000fc40007ffe0ff */
[C---:B------:R-:W-:Y:S01]  /*ca30*/  IADD3 R217, R237.reuse, 0x7000, RZ ;  /* 0x00007000edd97810 */ /* 0x040fe20007ffe0ff */
[----:B------:R-:W3:Y:S01]  /*ca40*/  SHFL.IDX PT, R11, R10, 0x2, 0x181f ;  /* 0x00581f000a0b7f89 */ /* 0x000ee200000e0000 */
[----:B------:R-:W-:-:S03]  /*ca50*/  IADD3 R216, R237, 0x7800, RZ ;  /* 0x00007800edd87810 */ /* 0x000fc60007ffe0ff */
[----:B------:R-:W4:Y:S04]  /*ca60*/  SHFL.IDX PT, R12, R10, RZ, 0x181f ;  /* 0x00181fff0a0c7589 */ /* 0x000f2800000e0000 */
[----:B------:R-:W5:Y:S01]  /*ca70*/  SHFL.IDX PT, R20, R10, 0x1, 0x181f ;  /* 0x00381f000a147f89 */ /* 0x000f6200000e0000 */
[----:B-1----:R-:W-:-:S03]  /*ca80*/  IADD3 R86, P0, R84, R14, RZ ;  /* 0x0000000e54567210 */ /* 0x002fc60007f1e0ff */
[----:B------:R-:W1:Y:S01]  /*ca90*/  SHFL.IDX PT, R64, R64, 0x3, 0x181f ;  /* 0x00781f0040407f89 */ /* 0x000e6200000e0000 */
[----:B------:R-:W-:-:S04]  /*caa0*/  DEPBAR.LE SB0, 0x0 ;  /* 0x000080000000791a */ /* 0x000fc80000000000 */
[----:B------:R-:W1:Y:S04]  /*cab0*/  SHFL.IDX PT, R10, R10, 0x3, 0x181f ;  /* 0x00781f000a0a7f89 */ /* 0x000e6800000e0000 */
[----:B------:R-:W-:Y:S01]  /*cac0*/  BAR.SYNC.DEFER_BLOCKING 0x0 ;  /* 0x0000000000007b1d */ /* 0x000fe20000010000 */
[----:B--2---:R-:W-:Y:S01]  /*cad0*/  IADD3 R78, P2, R14, R76, RZ ;  /* 0x0000004c0e4e7210 */ /* 0x004fe20007f5e0ff */
[--C-:B---3--:R-:W-:Y:S01]  /*cae0*/  IMAD.X R73, R15, 0x1, R11.reuse, P1 ;  /* 0x000000010f497824 */ /* 0x108fe200008e060b */
[----:B------:R-:W-:Y:S01]  /*caf0*/  IADD3 R84, P1, R84, R22, RZ ;  /* 0x0000001654547210 */ /* 0x000fe20007f3e0ff */
[----:B------:R-:W-:Y:S02]  /*cb00*/  IMAD.X R67, R23, 0x1, R11, P3 ;  /* 0x0000000117437824 */ /* 0x000fe400018e060b */
[----:B----4-:R-:W-:-:S02]  /*cb10*/  IMAD.X R87, R12, 0x1, R15, P0 ;  /* 0x000000010c577824 */ /* 0x010fc400000e060f */
[----:B------:R-:W-:Y:S01]  /*cb20*/  IMAD.X R85, R12, 0x1, R23, P1 ;  /* 0x000000010c557824 */ /* 0x000fe200008e0617 */
[----:B------:R-:W-:Y:S01]  /*cb30*/  ISETP.GE.AND P1, PT, R32, c[0x0][0x1d4], PT ;  /* 0x0000750020007a0c */ /* 0x000fe20003f26270 */
[----:B-----5:R-:W-:Y:S01]  /*cb40*/  IMAD.X R79, R15, 0x1, R20, P2 ;  /* 0x000000010f4f7824 */ /* 0x020fe200010e0614 */
[-C--:B-1----:R-:W-:Y:S02]  /*cb50*/  IADD3 R34, P0, R14, R64.reuse, RZ ;  /* 0x000000400e227210 */ /* 0x082fe40007f1e0ff */
[----:B------:R-:W-:-:S03]  /*cb60*/  IADD3 R64, P2, R22, R64, RZ ;  /* 0x0000004016407210 */ /* 0x000fc60007f5e0ff */
[--C-:B------:R-:W-:Y:S01]  /*cb70*/  IMAD.X R35, R15, 0x1, R10.reuse, P0 ;  /* 0x000000010f237824 */ /* 0x100fe200000e060a */
[----:B------:R-:W-:Y:S01]  /*cb80*/  IADD3 R76, P0, R22, R76, RZ ;  /* 0x0000004c164c7210 */ /* 0x000fe20007f1e0ff */
[----:B------:R-:W-:Y:S01]  /*cb90*/  IMAD.X R65, R23, 0x1, R10, P2 ;  /* 0x0000000117417824 */ /* 0x000fe200010e060a */
[----:B------:R-:W-:Y:S01]  /*cba0*/  ISETP.LT.OR P2, PT, R7, 0x1, P1 ;  /* 0x000000010700780c */ /* 0x000fe20000f41670 */
[----:B------:R-:W1:Y:S02]  /*cbb0*/  LDSM.16.M88.4 R24, [R238+0x8100] ;  /* 0x00810000ee18783b */ /* 0x000e640000000200 */
[----:B------:R-:W-:Y:S01]  /*cbc0*/  IMAD.X R77, R23, 0x1, R20, P0 ;  /* 0x00000001174d7824 */ /* 0x000fe200000e0614 */
[----:B------:R-:W-:Y:S01]  /*cbd0*/  ISETP.GE.AND P0, PT, R8, c[0x0][0x1d4], PT ;  /* 0x0000750008007a0c */ /* 0x000fe20003f06270 */
[----:B------:R-:W2:Y:S04]  /*cbe0*/  LDSM.16.M88.4 R16, [R238+0x8900] ;  /* 0x00890000ee10783b */ /* 0x000ea80000000200 */
[----:B------:R-:W-:Y:S04]  /*cbf0*/  LDSM.16.M88.4 R60, [R237] ;  /* 0x00000000ed3c783b */ /* 0x000fe80000000200 */
[----:B------:R-:W-:Y:S04]  /*cc00*/  LDSM.16.M88.4 R12, [R237+0x800] ;  /* 0x00080000ed0c783b */ /* 0x000fe80000000200 */
[----:B------:R-:W-:Y:S04]  /*cc10*/  LDSM.16.M88.4 R8, [R238+0x9100] ;  /* 0x00910000ee08783b */ /* 0x000fe80000000200 */
[----:B------:R-:W-:Y:S04]  /*cc20*/  LDSM.16.M88.4 R104, [R238+0x9900] ;  /* 0x00990000ee68783b */ /* 0x000fe80000000200 */
[----:B------:R-:W3:Y:S04]  /*cc30*/  LDSM.16.M88.4 R96, [R238+0xa100] ;  /* 0x00a10000ee60783b */ /* 0x000ee80000000200 */
[----:B------:R-:W4:Y:S04]  /*cc40*/  LDSM.16.M88.4 R88, [R238+0xa900] ;  /* 0x00a90000ee58783b */ /* 0x000f280000000200 */
[----:B------:R-:W5:Y:S04]  /*cc50*/  LDSM.16.M88.4 R80, [R238+0xb100] ;  /* 0x00b10000ee50783b */ /* 0x000f680000000200 */
[----:B------:R-:W-:Y:S04]  /*cc60*/  LDSM.16.M88.4 R68, [R238+0xb900] ;  /* 0x00b90000ee44783b */ /* 0x000fe80000000200 */
[----:B------:R-:W-:Y:S01]  /*cc70*/  LDSM.16.M88.4 R56, [R237+0x1000] ;  /* 0x00100000ed38783b */ /* 0x000fe20000000200 */
[C---:B-1----:R-:W-:Y:S03]  /*cc80*/  HMMA.16816.F32.BF16 R28, R136.reuse, R24, RZ ;  /* 0x00000018881c723c */ /* 0x042fe600000418ff */
[----:B------:R-:W-:Y:S04]  /*cc90*/  LDSM.16.M88.4 R52, [R237+0x1800] ;  /* 0x00180000ed34783b */ /* 0x000fe80000000200 */
[----:B------:R-:W1:Y:S01]  /*cca0*/  LDSM.16.M88.4 R44, [R237+0x2000] ;  /* 0x00200000ed2c783b */ /* 0x000e620000000200 */
[C---:B--2---:R-:W-:Y:S03]  /*ccb0*/  HMMA.16816.F32.BF16 R20, R136.reuse, R16, RZ ;  /* 0x000000108814723c */ /* 0x044fe600000418ff */
[----:B------:R-:W2:Y:S04]  /*ccc0*/  LDSM.16.M88.4 R40, [R237+0x2800] ;  /* 0x00280000ed28783b */ /* 0x000ea80000000200 */
[----:B------:R-:W1:Y:S01]  /*ccd0*/  LDSM.16.M88.4 R36, [R237+0x3000] ;  /* 0x00300000ed24783b */ /* 0x000e620000000200 */
[C---:B------:R-:W-:Y:S03]  /*cce0*/  HMMA.16816.F32.BF16 R16, R136.reuse, R18, RZ ;  /* 0x000000128810723c */ /* 0x040fe600000418ff */
[----:B------:R-:W1:Y:S04]  /*ccf0*/  LDSM.16.M88.4 R48, [R237+0x3800] ;  /* 0x00380000ed30783b */ /* 0x000e680000000200 */
[----:B------:R-:W-:Y:S01]  /*cd00*/  @!PT LDS RZ, [RZ] ;  /* 0x00000000fffff984 */ /* 0x000fe20000000800 */
[----:B------:R-:W-:Y:S01]  /*cd10*/  @!PT LDS RZ, [RZ] ;  /* 0x00000000fffff984 */ /* 0x000fe20000000800 */
[----:B------:R-:W-:Y:S01]  /*cd20*/  @!PT LDS RZ, [RZ] ;  /* 0x00000000fffff984 */ /* 0x000fe20000000800 */
[----:B------:R5:W-:Y:S01]  /*cd30*/  LDGSTS.E.BYPASS.LTC128B.128 [R243+0x100], [R86.64], !P2 ;  /* 0x0010000056f37fae */ /* 0x000be2000d101d54 */
[C---:B------:R-:W-:Y:S01]  /*cd40*/  ISETP.LT.OR P2, PT, R7.reuse, 0x1, P0 ;  /* 0x000000010700780c */ /* 0x040fe20000741670 */
[C---:B---3--:R-:W-:Y:S08]  /*cd50*/  HMMA.16816.F32.BF16 R100, R136.reuse, R96, RZ ;  /* 0x000000608864723c */ /* 0x048ff000000418ff */
[----:B----4-:R-:W-:Y:S04]  /*cd60*/  HMMA.16816.F32.BF16 R92, R136, R88, RZ ;  /* 0x00000058885c723c */ /* 0x010fe800000418ff */
[----:B------:R5:W-:Y:S01]  /*cd70*/  LDGSTS.E.BYPASS.LTC128B.128 [R243+0x4100], [R84.64], !P2 ;  /* 0x0410000054f37fae */ /* 0x000be2000d101d54 */
[----:B------:R-:W-:-:S03]  /*cd80*/  ISETP.LT.OR P2, PT, R7, 0x21, P1 ;  /* 0x000000210700780c */ /* 0x000fc60000f41670 */
[C---:B------:R-:W-:Y:S08]  /*cd90*/  HMMA.16816.F32.BF16 R96, R136.reuse, R98, RZ ;  /* 0x000000628860723c */ /* 0x040ff000000418ff */
[----:B------:R-:W-:Y:S02]  /*cda0*/  HMMA.16816.F32.BF16 R88, R136, R90, RZ ;  /* 0x0000005a8858723c */ /* 0x000fe400000418ff */
[----:B------:R3:W-:Y:S01]  /*cdb0*/  LDGSTS.E.BYPASS.LTC128B.128 [R243+0x1100], [R78.64], !P2 ;  /* 0x011000004ef37fae */ /* 0x0007e2000d101d54 */
[----:B------:R-:W-:-:S05]  /*cdc0*/  ISETP.LT.OR P2, PT, R7, 0x21, P0 ;  /* 0x000000210700780c */ /* 0x000fca0000741670 */
[----:B------:R-:W-:Y:S08]  /*cdd0*/  HMMA.16816.F32.BF16 R20, R140, R12, R20 ;  /* 0x0000000c8c14723c */ /* 0x000ff00000041814 */
[----:B------:R3:W-:Y:S01]  /*cde0*/  LDGSTS.E.BYPASS.LTC128B.128 [R243+0x5100], [R76.64], !P2 ;  /* 0x051000004cf37fae */ /* 0x0007e2000d101d54 */
[C---:B------:R-:W-:Y:S01]  /*cdf0*/  ISETP.LT.OR P2, PT, R7.reuse, 0x41, P1 ;  /* 0x000000410700780c */ /* 0x040fe20000f41670 */
[----:B-----5:R-:W-:Y:S01]  /*ce00*/  HMMA.16816.F32.BF16 R84, R136, R80, RZ ;  /* 0x000000508854723c */ /* 0x020fe200000418ff */
[----:B------:R-:W-:-:S07]  /*ce10*/  ISETP.LT.OR P1, PT, R7, 0x61, P1 ;  /* 0x000000610700780c */ /* 0x000fce0000f21670 */
[----:B------:R-:W-:Y:S04]  /*ce20*/  HMMA.16816.F32.BF16 R80, R136, R82, RZ ;  /* 0x000000528850723c */ /* 0x000fe800000418ff */
[----:B------:R4:W-:Y:S01]  /*ce30*/  LDGSTS.E.BYPASS.LTC128B.128 [R243+0x2100], [R72.64], !P2 ;  /* 0x0210000048f37fae */ /* 0x0009e2000d101d54 */
[C---:B------:R-:W-:Y:S02]  /*ce40*/  ISETP.LT.OR P2, PT, R7.reuse, 0x41, P0 ;  /* 0x000000410700780c */ /* 0x040fe40000741670 */
[----:B------:R-:W-:Y:S01]  /*ce50*/  ISETP.LT.OR P0, PT, R7, 0x61, P0 ;  /* 0x000000610700780c */ /* 0x000fe20000701670 */
[----:B------:R-:W-:Y:S08]  /*ce60*/  HMMA.16816.F32.BF16 R16, R140, R14, R16 ;  /* 0x0000000e8c10723c */ /* 0x000ff00000041810 */
[----:B------:R-:W-:Y:S02]  /*ce70*/  HMMA.16816.F32.BF16 R12, R136, R8, RZ ;  /* 0x00000008880c723c */ /* 0x000fe400000418ff */
[----:B------:R5:W-:Y:S01]  /*ce80*/  LDGSTS.E.BYPASS.LTC128B.128 [R243+0x6100], [R66.64], !P2 ;  /* 0x0610000042f37fae */ /* 0x000be2000d101d54 */
[----:B------:R-:W-:Y:S01]  /*ce90*/  LOP3.LUT P2, RZ, R3, 0x4, RZ, 0xc0, !PT ;  /* 0x0000000403ff7812 */ /* 0x000fe2000784c0ff */
[----:B------:R-:W-:-:S02]  /*cea0*/  IMAD.MOV.U32 R3, RZ, RZ, 0x40 ;  /* 0x00000040ff037424 */ /* 0x000fc400078e00ff */
[----:B------:R1:W-:Y:S02]  /*ceb0*/  LDGSTS.E.BYPASS.LTC128B.128 [R243+0x3100], [R34.64], !P1 ;  /* 0x0310000022f37fae */ /* 0x0003e4000c901d54 */
[----:B------:R-:W-:Y:S01]  /*cec0*/  HMMA.16816.F32.BF16 R108, R136, R104, RZ ;  /* 0x00000068886c723c */ /* 0x000fe200000418ff */
[----:B------:R-:W-:Y:S01]  /*ced0*/  SEL R3, R3, 0xffffffc0, !P2 ;  /* 0xffffffc003037807 */ /* 0x000fe20005000000 */
[----:B------:R5:W-:Y:S01]  /*cee0*/  LDGSTS.E.BYPASS.LTC128B.128 [R243+0x7100], [R64.64], !P0 ;  /* 0x0710000040f37fae */ /* 0x000be2000c101d54 */
[----:B------:R-:W-:-:S03]  /*cef0*/  PLOP3.LUT P0, PT, PT, PT, UP0, 0x40, 0x0 ;  /* 0x000000000000781c */ /* 0x000fc60003f0e808 */
[----:B------:R-:W-:Y:S01]  /*cf00*/  IMAD.IADD R235, R238, 0x1, R3 ;  /* 0x00000001eeeb7824 */ /* 0x000fe200078e0203 */
[----:B------:R-:W-:Y:S01]  /*cf10*/  LDSM.16.M88.4 R112, [R237+0x4000] ;  /* 0x00400000ed70783b */ /* 0x000fe20000000200 */
[C---:B------:R-:W-:Y:S01]  /*cf20*/  HMMA.16816.F32.BF16 R24, R136.reuse, R26, RZ ;  /* 0x0000001a8818723c */ /* 0x040fe200000418ff */
[----:B------:R-:W-:Y:S02]  /*cf30*/  IMAD.IADD R224, R3, 0x1, R237 ;  /* 0x0000000103e07824 */ /* 0x000fe400078e02ed */
[----:B------:R-:W-:Y:S04]  /*cf40*/  LDSM.16.M88.4 R128, [R235+0xd900] ;  /* 0x00d90000eb80783b */ /* 0x000fe80000000200 */
[----:B------:R-:W-:Y:S01]  /*cf50*/  LDSM.16.M88.4 R124, [R235+0xe100] ;  /* 0x00e10000eb7c783b */ /* 0x000fe20000000200 */
[C---:B------:R-:W-:Y:S03]  /*cf60*/  HMMA.16816.F32.BF16 R8, R136.reuse, R10, RZ ;  /* 0x0000000a8808723c */ /* 0x040fe600000418ff */
[----:B------:R-:W-:Y:S04]  /*cf70*/  LDSM.16.M88.4 R120, [R235+0xe900] ;  /* 0x00e90000eb78783b */ /* 0x000fe80000000200 */
[----:B------:R-:W-:Y:S01]  /*cf80*/  LDSM.16.M88.4 R116, [R235+0xf100] ;  /* 0x00f10000eb74783b */ /* 0x000fe20000000200 */
[----:B------:R-:W-:Y:S01]  /*cf90*/  HMMA.16816.F32.BF16 R104, R136, R106, RZ ;  /* 0x0000006a8868723c */ /* 0x000fe200000418ff */
[----:B-1----:R-:W-:-:S02]  /*cfa0*/  SHF.R.S32.HI R35, RZ, 0x1f, R32 ;  /* 0x0000001fff237819 */ /* 0x002fc40000011420 */
[----:B------:R-:W0:Y:S01]  /*cfb0*/  LDGDEPBAR ;  /* 0x00000000000079af */ /* 0x000e220000000000 */
[----:B------:R-:W-:-:S03]  /*cfc0*/  SHF.R.S32.HI R34, RZ, 0x1f, R33 ;  /* 0x0000001fff227819 */ /* 0x000fc60000011421 */
[----:B-----5:R-:W-:Y:S01]  /*cfd0*/  LDSM.16.M88.4 R64, [R238+0xc100] ;  /* 0x00c10000ee40783b */ /* 0x020fe20000000200 */
        /* <DEDUP_REMOVED lines=8> */
[----:B------:R-:W5:Y:S07]  /*d060*/  LDSM.16.M88.4 R36, [R235+0x9900] ;  /* 0x00990000eb24783b */ /* 0x000f6e0000000200 */
[C---:B---3--:R-:W-:Y:S08]  /*d070*/  HMMA.16816.F32.BF16 R76, R136.reuse, R68, RZ ;  /* 0x00000044884c723c */ /* 0x048ff000000418ff */
        /* <DEDUP_REMOVED lines=9> */
[----:B------:R-:W3:Y:S07]  /*d110*/  LDSM.16.M88.4 R52, [R235+0x8900] ;  /* 0x00890000eb34783b */ /* 0x000eee0000000200 */
[C---:B------:R-:W-:Y:S08]  /*d120*/  HMMA.16816.F32.BF16 R76, R140.reuse, R48, R76 ;  /* 0x000000308c4c723c */ /* 0x040ff0000004184c */
[----:B------:R-:W-:Y:S01]  /*d130*/  HMMA.16816.F32.BF16 R68, R140, R50, R68 ;  /* 0x000000328c44723c */ /* 0x000fe20000041844 */
[----:B------:R-:W3:Y:S07]  /*d140*/  LDSM.16.M88.4 R48, [R235+0xa100] ;  /* 0x00a10000eb30783b */ /* 0x000eee0000000200 */
[C---:B-1----:R-:W-:Y:S08]  /*d150*/  HMMA.16816.F32.BF16 R28, R168.reuse, R44, R28 ;  /* 0x0000002ca81c723c */ /* 0x042ff0000004181c */
[C---:B------:R-:W-:Y:S01]  /*d160*/  HMMA.16816.F32.BF16 R24, R168.reuse, R46, R24 ;  /* 0x0000002ea818723c */ /* 0x040fe20000041818 */
[----:B------:R-:W1:Y:S07]  /*d170*/  LDSM.16.M88.4 R44, [R235+0xa900] ;  /* 0x00a90000eb2c783b */ /* 0x000e6e0000000200 */
[C---:B--2---:R-:W-:Y:S08]  /*d180*/  HMMA.16816.F32.BF16 R12, R168.reuse, R40, R12 ;  /* 0x00000028a80c723c */ /* 0x044ff0000004180c */
[C---:B------:R-:W-:Y:S01]  /*d190*/  HMMA.16816.F32.BF16 R8, R168.reuse, R42, R8 ;  /* 0x0000002aa808723c */ /* 0x040fe20000041808 */
[----:B------:R-:W2:Y:S07]  /*d1a0*/  LDSM.16.M88.4 R40, [R235+0xb900] ;  /* 0x00b90000eb28783b */ /* 0x000eae0000000200 */
[C---:B-----5:R-:W-:Y:S08]  /*d1b0*/  HMMA.16816.F32.BF16 R108, R168.reuse, R36, R108 ;  /* 0x00000024a86c723c */ /* 0x060ff0000004186c */
[C---:B------:R-:W-:Y:S01]  /*d1c0*/  HMMA.16816.F32.BF16 R104, R168.reuse, R38, R104 ;  /* 0x00000026a868723c */ /* 0x040fe20000041868 */
[----:B------:R-:W5:Y:S07]  /*d1d0*/  LDSM.16.M88.4 R36, [R224] ;  /* 0x00000000e024783b */ /* 0x000f6e0000000200 */
[C---:B---3--:R-:W-:Y:S08]  /*d1e0*/  HMMA.16816.F32.BF16 R20, R168.reuse, R52, R20 ;  /* 0x00000034a814723c */ /* 0x048ff00000041814 */
        /* <DEDUP_REMOVED lines=9> */
[----:B------:R-:W-:Y:S01]  /*d280*/  HMMA.16816.F32.BF16 R68, R168, R42, R68 ;  /* 0x0000002aa844723c */ /* 0x000fe20000041844 */
[----:B------:R-:W2:Y:S07]  /*d290*/  LDSM.16.M88.4 R40, [R224+0x2000] ;  /* 0x00200000e028783b */ /* 0x000eae0000000200 */
[C---:B-----5:R-:W-:Y:S08]  /*d2a0*/  HMMA.16816.F32.BF16 R28, R172.reuse, R36, R28 ;  /* 0x00000024ac1c723c */ /* 0x060ff0000004181c */
[----:B------:R-:W-:Y:S01]  /*d2b0*/  HMMA.16816.F32.BF16 R24, R172, R38, R24 ;  /* 0x00000026ac18723c */ /* 0x000fe20000041818 */
[----:B------:R-:W5:Y:S07]  /*d2c0*/  LDSM.16.M88.4 R36, [R224+0x2800] ;  /* 0x00280000e024783b */ /* 0x000f6e0000000200 */
[C---:B---3--:R-:W-:Y:S08]  /*d2d0*/  HMMA.16816.F32.BF16 R84, R168.reuse, R52, R84 ;  /* 0x00000034a854723c */ /* 0x048ff00000041854 */
[----:B------:R-:W-:Y:S01]  /*d2e0*/  HMMA.16816.F32.BF16 R80, R168, R54, R80 ;  /* 0x00000036a850723c */ /* 0x000fe20000041850 */
        /* <DEDUP_REMOVED lines=12> */
[----:B------:R-:W5:Y:S07]  /*d3b0*/  LDSM.16.M88.4 R36, [R238+0xe900] ;  /* 0x00e90000ee24783b */ /* 0x000f6e0000000200 */
[C---:B---3--:R-:W-:Y:S08]  /*d3c0*/  HMMA.16816.F32.BF16 R108, R172.reuse, R52, R108 ;  /* 0x00000034ac6c723c */ /* 0x048ff0000004186c */
[C---:B------:R-:W-:Y:S01]  /*d3d0*/  HMMA.16816.F32.BF16 R104, R172.reuse, R54, R104 ;  /* 0x00000036ac68723c */ /* 0x040fe20000041868 */
[----:B------:R-:W3:Y:S07]  /*d3e0*/  LDSM.16.M88.4 R52, [R238+0xd900] ;  /* 0x00d90000ee34783b */ /* 0x000eee0000000200 */
[C---:B------:R-:W-:Y:S08]  /*d3f0*/  HMMA.16816.F32.BF16 R84, R172.reuse, R48, R84 ;  /* 0x00000030ac54723c */ /* 0x040ff00000041854 */
        /* <DEDUP_REMOVED lines=20> */
[C---:B------:R-:W-:Y:S08]  /*d540*/  HMMA.16816.F32.BF16 R20, R176.reuse, R60, R20 ;  /* 0x0000003cb014723c */ /* 0x040ff00000041814 */
        /* <DEDUP_REMOVED lines=39> */
[----:B------:R-:W-:Y:S01]  /*d7c0*/  HMMA.16816.F32.BF16 R8, R196, R38, R8 ;  /* 0x00000026c408723c */ /* 0x000fe20000041808 */
[----:B------:R-:W5:Y:S01]  /*d7d0*/  LDSM.16.M88.4 R36, [R224+0x7800] ;  /* 0x00780000e024783b */ /* 0x000f620000000200 */
        /* <DEDUP_REMOVED lines=25> */
[C---:B-----5:R-:W-:Y:S08]  /*d970*/  HMMA.16816.F32.BF16 R76, R204.reuse, R36, R76 ;  /* 0x00000024cc4c723c */ /* 0x060ff0000004184c */
[----:B------:R-:W-:Y:S01]  /*d980*/  HMMA.16816.F32.BF16 R68, R204, R38, R68 ;  /* 0x00000026cc44723c */ /* 0x000fe20000041844 */
[----:B------:R-:W-:Y:S06]  /*d990*/  BAR.SYNC.DEFER_BLOCKING 0x0 ;  /* 0x0000000000007b1d */ /* 0x000fec0000010000 */
[----:B------:R-:W-:Y:S05]  /*d9a0*/  @P0 BRA `(.L_x_2301) ;  /* 0x0000047000000947 */ /* 0x000fea0003800000 */
[----:B----4-:R-:W-:Y:S01]  /*d9b0*/  IMAD.U32 R3, RZ, RZ, UR14 ;  /* 0x0000000eff037e24 */ /* 0x010fe2000f8e00ff */
        /* <DEDUP_REMOVED lines=13> */
[----:B------:R-:W-:Y:S02]  /*da90*/  IADD3 R46, -R6, 0x10, RZ ;  /* 0x00000010062e7810 */ /* 0x000fe40007ffe1ff */
[----:B------:R-:W-:Y:S01]  /*daa0*/  SHF.L.U64.HI R38, R32, 0x1, R35 ;  /* 0x0000000120267819 */ /* 0x000fe20000010223 */
[----:B------:R-:W-:Y:S01]  /*dab0*/  IMAD R242, R3, c[0x0][0x2b8], R242 ;  /* 0x0000ae0003f27a24 */ /* 0x000fe200078e02f2 */
[----:B------:R-:W-:Y:S02]  /*dac0*/  LOP3.LUT R46, R46, 0xf, RZ, 0xc0, !PT ;  /* 0x0000000f2e2e7812 */ /* 0x000fe400078ec0ff */
[----:B------:R-:W-:Y:S02]  /*dad0*/  SHF.L.U64.HI R7, R33, 0x1, R34 ;  /* 0x0000000121077819 */ /* 0x000fe40000010222 */
[----:B------:R-:W-:-:S05]  /*dae0*/  SHF.R.S32.HI R3, RZ, 0x1f, R242 ;  /* 0x0000001fff037819 */ /* 0x000fca00000114f2 */
        /* <DEDUP_REMOVED lines=51> */
.L_x_2301:
[----:B----4-:R-:W-:Y:S01]  /*de20*/  LOP3.LUT R5, R5, 0xffffffe0, RZ, 0xc0, !PT ;  /* 0xffffffe005057812 */ /* 0x010fe200078ec0ff */
[----:B------:R-:W-:Y:S01]  /*de30*/  IMAD.MOV.U32 R37, RZ, RZ, -0x2 ;  /* 0xfffffffeff257424 */ /* 0x000fe200078e00ff */
[----:B------:R-:W0:Y:S01]  /*de40*/  LDGDEPBAR ;  /* 0x00000000000079af */ /* 0x000e220000000000 */
[----:B------:R-:W-:-:S02]  /*de50*/  IMAD.SHL.U32 R236, R4, 0x2, RZ ;  /* 0x0000000204ec7824 */ /* 0x000fc400078e00ff */
[----:B------:R-:W-:Y:S02]  /*de60*/  IMAD.IADD R75, R75, 0x1, -R5 ;  /* 0x000000014b4b7824 */ /* 0x000fe400078e0a05 */
[--C-:B------:R-:W-:Y:S01]  /*de70*/  IMAD R234, R2, 0x2, R236.reuse ;  /* 0x0000000202ea7824 */ /* 0x100fe200078e02ec */
[----:B------:R-:W-:Y:S01]  /*de80*/  LDSM.16.MT88.4 R124, [R236+0x100] ;  /* 0x00010000ec7c783b */ /* 0x000fe20000004200 */
[C---:B------:R-:W-:Y:S01]  /*de90*/  IMAD R233, R0.reuse, 0x2, R236 ;  /* 0x0000000200e97824 */ /* 0x040fe200078e02ec */
[----:B------:R-:W-:Y:S01]  /*dea0*/  SHF.R.S32.HI R3, RZ, 0x1f, R75 ;  /* 0x0000001fff037819 */ /* 0x000fe2000001144b */
[----:B------:R-:W-:-:S03]  /*deb0*/  IMAD R232, R0, 0x2, R234 ;  /* 0x0000000200e87824 */ /* 0x000fc600078e02ea */
[----:B------:R-:W-:-:S04]  /*dec0*/  LEA.HI R3, R3, R75, RZ, 0x2 ;  /* 0x0000004b03037211 */ /* 0x000fc800078f10ff */
[----:B------:R-:W-:-:S05]  /*ded0*/  LOP3.LUT R3, R3, 0x7ffffffc, RZ, 0xc0, !PT ;  /* 0x7ffffffc03037812 */ /* 0x000fca00078ec0ff */
[----:B------:R-:W-:Y:S02]  /*dee0*/  IMAD.IADD R3, R75, 0x1, -R3 ;  /* 0x000000014b037824 */ /* 0x000fe400078e0a03 */
[----:B------:R-:W-:Y:S02]  /*def0*/  LDSM.16.MT88.4 R72, [R234+0x100] ;  /* 0x00010000ea48783b */ /* 0x000fe40000004200 */
[----:B------:R-:W-:-:S05]  /*df00*/  IMAD R37, R3, R37, UR24 ;  /* 0x0000001803257e24 */ /* 0x000fca000f8e0225 */
[C---:B------:R-:W-:Y:S02]  /*df10*/  ISETP.GT.AND P1, PT, R37.reuse, RZ, PT ;  /* 0x000000ff2500720c */ /* 0x040fe40003f24270 */
[C---:B------:R-:W-:Y:S02]  /*df20*/  ISETP.GT.AND P2, PT, R37.reuse, 0x8, PT ;  /* 0x000000082500780c */ /* 0x040fe40003f44270 */
[C---:B------:R-:W-:Y:S02]  /*df30*/  ISETP.GT.AND P0, PT, R37.reuse, 0x1, PT ;  /* 0x000000012500780c */ /* 0x040fe40003f04270 */
[----:B------:R-:W-:Y:S02]  /*df40*/  FSEL R6, R30, -INF , P1 ;  /* 0xff8000001e067808 */ /* 0x000fe40000800000 */
[----:B------:R-:W-:Y:S02]  /*df50*/  FSEL R3, R28, -INF , P1 ;  /* 0xff8000001c037808 */ /* 0x000fe40000800000 */
[----:B------:R-:W-:-:S02]  /*df60*/  ISETP.GT.AND P1, PT, R37, 0x10, PT ;  /* 0x000000102500780c */ /* 0x000fc40003f24270 */
[----:B------:R-:W-:Y:S02]  /*df70*/  FSEL R26, R26, -INF , P2 ;  /* 0xff8000001a1a7808 */ /* 0x000fe40001000000 */
[----:B------:R-:W-:Y:S02]  /*df80*/  FSEL R24, R24, -INF , P2 ;  /* 0xff80000018187808 */ /* 0x000fe40001000000 */
[----:B------:R-:W-:Y:S02]  /*df90*/  ISETP.GT.AND P2, PT, R37, 0x20, PT ;  /* 0x000000202500780c */ /* 0x000fe40003f44270 */
[----:B------:R-:W-:Y:S02]  /*dfa0*/  FSEL R7, R29, -INF , P0 ;  /* 0xff8000001d077808 */ /* 0x000fe40000000000 */
[----:B------:R-:W-:Y:S02]  /*dfb0*/  FSEL R22, R22, -INF , P1 ;  /* 0xff80000016167808 */ /* 0x000fe40000800000 */
[----:B------:R-:W-:-:S02]  /*dfc0*/  FSEL R20, R20, -INF , P1 ;  /* 0xff80000014147808 */ /* 0x000fc40000800000 */
[----:B------:R-:W-:Y:S02]  /*dfd0*/  FSEL R5, R31, -INF , P0 ;  /* 0xff8000001f057808 */ /* 0x000fe40000000000 */
[C---:B------:R-:W-:Y:S02]  /*dfe0*/  ISETP.GT.AND P1, PT, R37.reuse, 0x28, PT ;  /* 0x000000282500780c */ /* 0x040fe40003f24270 */
[----:B------:R-:W-:Y:S02]  /*dff0*/  FSEL R30, R12, -INF , P2 ;  /* 0xff8000000c1e7808 */ /* 0x000fe40001000000 */
[----:B------:R-:W-:Y:S02]  /*e000*/  ISETP.GT.AND P0, PT, R37, 0x9, PT ;  /* 0x000000092500780c */ /* 0x000fe40003f04270 */
[----:B------:R-:W-:Y:S02]  /*e010*/  FMNMX.FTZ R12, R3, R7, !PT ;  /* 0x00000007030c7209 */ /* 0x000fe40007810000 */
[----:B------:R-:W-:-:S02]  /*e020*/  FSEL R29, R8, -INF , P1 ;  /* 0xff800000081d7808 */ /* 0x000fc40000800000 */
[----:B------:R-:W-:Y:S02]  /*e030*/  FSEL R27, R27, -INF , P0 ;  /* 0xff8000001b1b7808 */ /* 0x000fe40000000000 */
[----:B------:R-:W-:Y:S02]  /*e040*/  FSEL R25, R25, -INF , P0 ;  /* 0xff80000019197808 */ /* 0x000fe40000000000 */
[----:B------:R-:W-:Y:S02]  /*e050*/  FMNMX.FTZ R8, R24, R12, !PT ;  /* 0x0000000c18087209 */ /* 0x000fe40007810000 */
[----:B------:R-:W-:Y:S02]  /*e060*/  ISETP.GT.AND P0, PT, R37, 0x11, PT ;  /* 0x000000112500780c */ /* 0x000fe40003f04270 */
[----:B------:R-:W-:Y:S02]  /*e070*/  FMNMX.FTZ R8, R25, R8, !PT ;  /* 0x0000000819087209 */ /* 0x000fe40007810000 */
[----:B------:R-:W-:-:S02]  /*e080*/  FSEL R23, R23, -INF , P0 ;  /* 0xff80000017177808 */ /* 0x000fc40000000000 */
[----:B------:R-:W-:Y:S02]  /*e090*/  FSEL R21, R21, -INF , P0 ;  /* 0xff80000015157808 */ /* 0x000fe40000000000 */
[C---:B------:R-:W-:Y:S02]  /*e0a0*/  ISETP.GT.AND P0, PT, R37.reuse, 0x19, PT ;  /* 0x000000192500780c */ /* 0x040fe40003f04270 */
[----:B------:R-:W-:Y:S02]  /*e0b0*/  ISETP.GT.AND P3, PT, R37, 0x18, PT ;  /* 0x000000182500780c */ /* 0x000fe40003f64270 */
[----:B------:R-:W-:Y:S02]  /*e0c0*/  FMNMX.FTZ R8, R20, R8, !PT ;  /* 0x0000000814087209 */ /* 0x000fe40007810000 */
[----:B------:R-:W-:Y:S02]  /*e0d0*/  FSEL R31, R19, -INF , P0 ;  /* 0xff800000131f7808 */ /* 0x000fe40000000000 */
[----:B------:R-:W-:-:S02]  /*e0e0*/  FSEL R17, R17, -INF , P0 ;  /* 0xff80000011117808 */ /* 0x000fc40000000000 */
[----:B------:R-:W-:Y:S02]  /*e0f0*/  ISETP.GT.AND P0, PT, R37, 0x21, PT ;  /* 0x000000212500780c */ /* 0x000fe40003f04270 */
[----:B------:R-:W-:Y:S02]  /*e100*/  FSEL R16, R16, -INF , P3 ;  /* 0xff80000010107808 */ /* 0x000fe40001800000 */
[----:B------:R-:W-:Y:S02]  /*e110*/  FMNMX.FTZ R8, R21, R8, !PT ;  /* 0x0000000815087209 */ /* 0x000fe40007810000 */
[----:B------:R-:W-:Y:S02]  /*e120*/  FSEL R195, R15, -INF , P0 ;  /* 0xff8000000fc37808 */ /* 0x000fe40000000000 */
[----:B------:R-:W-:Y:S02]  /*e130*/  FSEL R28, R13, -INF , P0 ;  /* 0xff8000000d1c7808 */ /* 0x000fe40000000000 */
[----:B------:R-:W-:-:S02]  /*e140*/  ISETP.GT.AND P0, PT, R37, 0x29, PT ;  /* 0x000000292500780c */ /* 0x000fc40003f04270 */
[----:B------:R-:W-:Y:S02]  /*e150*/  FMNMX.FTZ R8, R16, R8, !PT ;  /* 0x0000000810087209 */ /* 0x000fe40007810000 */
[----:B--2---:R-:W-:Y:S02]  /*e160*/  FSEL R40, R9, -INF , P0 ;  /* 0xff80000009287808 */ /* 0x004fe40000000000 */
[----:B------:R-:W-:Y:S02]  /*e170*/  FMNMX.FTZ R8, R17, R8, !PT ;  /* 0x0000000811087209 */ /* 0x000fe40007810000 */
[----:B------:R-:W-:Y:S02]  /*e180*/  FMNMX.FTZ R9, R6, R5, !PT ;  /* 0x0000000506097209 */ /* 0x000fe40007810000 */
[----:B------:R-:W-:Y:S02]  /*e190*/  FMNMX.FTZ R8, R30, R8, !PT ;  /* 0x000000081e087209 */ /* 0x000fe40007810000 */
[----:B------:R-:W-:-:S02]  /*e1a0*/  FMNMX.FTZ R9, R26, R9, !PT ;  /* 0x000000091a097209 */ /* 0x000fc40007810000 */
[----:B------:R-:W-:Y:S02]  /*e1b0*/  FMNMX.FTZ R8, R28, R8, !PT ;  /* 0x000000081c087209 */ /* 0x000fe40007810000 */
[----:B------:R-:W-:Y:S02]  /*e1c0*/  FMNMX.FTZ R9, R27, R9, !PT ;  /* 0x000000091b097209 */ /* 0x000fe40007810000 */
[----:B------:R-:W-:Y:S02]  /*e1d0*/  FSEL R194, R10, -INF , P1 ;  /* 0xff8000000ac27808 */ /* 0x000fe40000800000 */
[----:B------:R-:W-:Y:S02]  /*e1e0*/  ISETP.GT.AND P1, PT, R37, 0x30, PT ;  /* 0x000000302500780c */ /* 0x000fe40003f24270 */
[----:B------:R-:W-:Y:S02]  /*e1f0*/  FMNMX.FTZ R8, R29, R8, !PT ;  /* 0x000000081d087209 */ /* 0x000fe40007810000 */
[----:B------:R-:W-:-:S02]  /*e200*/  FMNMX.FTZ R9, R22, R9, !PT ;  /* 0x0000000916097209 */ /* 0x000fc40007810000 */
[----:B------:R-:W-:Y:S02]  /*e210*/  FSEL R193, R11, -INF , P0 ;  /* 0xff8000000bc17808 */ /* 0x000fe40000000000 */
[----:B------:R-:W-:Y:S02]  /*e220*/  ISETP.GT.AND P0, PT, R37, 0x31, PT ;  /* 0x000000312500780c */ /* 0x000fe40003f04270 */
[----:B------:R-:W-:Y:S02]  /*e230*/  FSEL R145, R108, -INF , P1 ;  /* 0xff8000006c917808 */ /* 0x000fe40000800000 */
[----:B------:R-:W-:Y:S02]  /*e240*/  FMNMX.FTZ R8, R40, R8, !PT ;  /* 0x0000000828087209 */ /* 0x000fe40007810000 */
[----:B------:R-:W-:Y:S02]  /*e250*/  FSEL R36, R18, -INF , P3 ;  /* 0xff80000012247808 */ /* 0x000fe40001800000 */
        /* <DEDUP_REMOVED lines=13> */
[----:B------:R-:W-:Y:S01]  /*e330*/  FSEL R147, R105, -INF , P0 ;  /* 0xff80000069937808 */ /* 0x000fe20000000000 */
[----:B------:R-:W-:Y:S01]  /*e340*/  LDSM.16.MT88.4 R108, [R233+0x4100] ;  /* 0x00410000e96c783b */ /* 0x000fe20000004200 */
[----:B------:R-:W-:-:S02]  /*e350*/  ISETP.GT.AND P1, PT, R37, 0x40, PT ;  /* 0x000000402500780c */ /* 0x000fc40003f24270 */
        /* <DEDUP_REMOVED lines=8> */
[----:B------:R-:W-:Y:S02]  /*e3e0*/  FSEL R160, R101, -INF , P0 ;  /* 0xff80000065a07808 */ /* 0x000fe40000000000 */
[----:B------:R-:W-:Y:S02]  /*e3f0*/  ISETP.GT.AND P1, PT, R37, 0x48, PT ;  /* 0x000000482500780c */ /* 0x000fe40003f24270 */
        /* <DEDUP_REMOVED lines=9> */
[----:B------:R-:W-:Y:S02]  /*e490*/  FSEL R159, R97, -INF , P0 ;  /* 0xff800000619f7808 */ /* 0x000fe40000000000 */
[----:B------:R-:W-:Y:S02]  /*e4a0*/  ISETP.GT.AND P1, PT, R37, 0x50, PT ;  /* 0x000000502500780c */ /* 0x000fe40003f24270 */
[----:B------:R-:W-:Y:S02]  /*e4b0*/  FMNMX.FTZ R8, R189, R8, !PT ;  /* 0x00000008bd087209 */ /* 0x000fe40007810000 */
[----:B------:R-:W-:Y:S02]  /*e4c0*/  FMNMX.FTZ R9, R150, R9, !PT ;  /* 0x0000000996097209 */ /* 0x000fe40007810000 */
[----:B------:R-:W-:Y:S02]  /*e4d0*/  FSEL R165, R99, -INF , P0 ;  /* 0xff80000063a57808 */ /* 0x000fe40000000000 */
[----:B------:R-:W-:Y:S01]  /*e4e0*/  ISETP.GT.AND P0, PT, R37, 0x51, PT ;  /* 0x000000512500780c */ /* 0x000fe20003f04270 */
[----:B------:R-:W-:Y:S01]  /*e4f0*/  LDSM.16.MT88.4 R96, [R236+0x4100] ;  /* 0x00410000ec60783b */ /* 0x000fe20000004200 */
[----:B------:R-:W-:-:S02]  /*e500*/  FSEL R188, R92, -INF , P1 ;  /* 0xff8000005cbc7808 */ /* 0x000fc40000800000 */
[----:B------:R-:W-:Y:S02]  /*e510*/  FMNMX.FTZ R8, R159, R8, !PT ;  /* 0x000000089f087209 */ /* 0x000fe40007810000 */
[----:B------:R-:W-:Y:S02]  /*e520*/  FSEL R192, R106, -INF , P2 ;  /* 0xff8000006ac07808 */ /* 0x000fe40001000000 */
[----:B------:R-:W-:Y:S02]  /*e530*/  FMNMX.FTZ R9, R151, R9, !PT ;  /* 0x0000000997097209 */ /* 0x000fe40007810000 */
[----:B------:R-:W-:Y:S02]  /*e540*/  FSEL R180, R94, -INF , P1 ;  /* 0xff8000005eb47808 */ /* 0x000fe40000800000 */
[----:B------:R-:W-:Y:S02]  /*e550*/  FSEL R183, R93, -INF , P0 ;  /* 0xff8000005db77808 */ /* 0x000fe40000000000 */
        /* <DEDUP_REMOVED lines=30> */
[----:B------:R-:W-:Y:S02]  /*e740*/  FSEL R155, R81, -INF , P0 ;  /* 0xff800000519b7808 */ /* 0x000fe40000000000 */
[----:B------:R-:W-:-:S02]  /*e750*/  ISETP.GT.AND P0, PT, R37, 0x70, PT ;  /* 0x000000702500780c */ /* 0x000fc40003f04270 */
[----:B------:R-:W-:Y:S02]  /*e760*/  FMNMX.FTZ R8, R156, R8, !PT ;  /* 0x000000089c087209 */ /* 0x000fe40007810000 */
[----:B------:R-:W-:Y:S02]  /*e770*/  FMNMX.FTZ R9, R180, R9, !PT ;  /* 0x00000009b4097209 */ /* 0x000fe40007810000 */
        /* <DEDUP_REMOVED lines=16> */
[----:B------:R-:W-:-:S02]  /*e880*/  FMNMX.FTZ R8, R134, R8, !PT ;  /* 0x0000000886087209 */ /* 0x000fc40007810000 */
[----:B------:R-:W-:Y:S02]  /*e890*/  FMNMX.FTZ R9, R154, R9, !PT ;  /* 0x000000099a097209 */ /* 0x000fe40007810000 */
[----:B------:R-:W-:Y:S02]  /*e8a0*/  FMNMX.FTZ R8, R67, R8, !PT ;  /* 0x0000000843087209 */ /* 0x000fe40007810000 */
[----:B------:R-:W-:Y:S02]  /*e8b0*/  FMNMX.FTZ R10, R153, R9, !PT ;  /* 0x00000009990a7209 */ /* 0x000fe40007810000 */
[----:B------:R-:W-:Y:S01]  /*e8c0*/  FSEL R65, R79, -INF , P2 ;  /* 0xff8000004f417808 */ /* 0x000fe20001000000 */
[----:B------:R-:W1:Y:S01]  /*e8d0*/  SHFL.BFLY PT, R9, R8, 0x2, 0x1f ;  /* 0x0c401f0008097f89 */ /* 0x000e6200000e0000 */
[----:B------:R-:W-:Y:S02]  /*e8e0*/  FMNMX.FTZ R10, R152, R10, !PT ;  /* 0x0000000a980a7209 */ /* 0x000fe40007810000 */
[----:B------:R-:W-:-:S02]  /*e8f0*/  FSEL R64, R70, -INF , P1 ;  /* 0xff80000046407808 */ /* 0x000fc40000800000 */
[----:B------:R-:W-:Y:S02]  /*e900*/  FMNMX.FTZ R10, R149, R10, !PT ;  /* 0x0000000a950a7209 */ /* 0x000fe40007810000 */
[----:B------:R-:W-:Y:S02]  /*e910*/  FSEL R62, R71, -INF , P0 ;  /* 0xff800000473e7808 */ /* 0x000fe40000000000 */
        /* <DEDUP_REMOVED lines=51> */
[--C-:B------:R-:W-:Y:S01]  /*ec50*/  FFMA.FTZ R41, R195, c[0x0][0x2d0], -R63.reuse ;  /* 0x0000b400c3297a23 */ /* 0x100fe2000001083f */
[----:B------:R-:W1:Y:S01]  /*ec60*/  LDSM.16.MT88.4 R28, [R233+0x4900] ;  /* 0x00490000e91c783b */ /* 0x000e620000004200 */
        /* <DEDUP_REMOVED lines=117> */
[C---:B-----5:R-:W-:Y:S02]  /*f3c0*/  HMMA.16816.F32.BF16 R120, R4.reuse, R36, R120 ;  /* 0x000000240478723c */ /* 0x060fe40000041878 */
        /* <DEDUP_REMOVED lines=269> */
.L_x_2305:
        /* <DEDUP_REMOVED lines=61> */
.L_x_2303:
        /* <DEDUP_REMOVED lines=248> */
.L_x_2304:
        /* <DEDUP_REMOVED lines=566> */
.L_x_2302:
        /* <DEDUP_REMOVED lines=91> */
.L_x_2272:
        /* <DEDUP_REMOVED lines=67> */
[----:B------:R-:W-:Y:S01]  /*14530*/  IMAD.IADD R16, R13, 0x1, R14 ;  /* 0x000000010d107824 */ /* 0x000fe200078e020e */
        /* <DEDUP_REMOVED lines=9> */
[----:B------:R-:W-:Y:S01]  /*145d0*/  PLOP3.LUT P0, PT, PT, PT, UP1, 0x80, 0x0 ;  /* 0x000000000000781c */ /* 0x000fe20003f0f018 */
[----:B------:R-:W-:Y:S04]  /*145e0*/  STS [R4+0x400], R126 ;  /* 0x0004007e04007388 */ /* 0x000fe80000000800 */
[----:B------:R-:W-:Y:S04]  /*145f0*/  STS [R14+0x80], R68 ;  /* 0x000080440e007388 */ /* 0x000fe80000000800 */
[----:B------:R-:W-:Y:S04]  /*14600*/  STS [R14+0x480], R70 ;  /* 0x000480460e007388 */ /* 0x000fe80000000800 */
[----:B------:R1:W-:Y:S04]  /*14610*/  STS [R10+0x400], R6 ;  /* 0x000400060a007388 */ /* 0x0003e80000000800 */
[----:B------:R-:W-:Y:S04]  /*14620*/  STS [R10], R72 ;  /* 0x000000480a007388 */ /* 0x000fe80000000800 */
[----:B------:R-:W-:Y:S04]  /*14630*/  STS [R15+0x80], R76 ;  /* 0x0000804c0f007388 */ /* 0x000fe80000000800 */
[----:B------:R-:W-:Y:S01]  /*14640*/  STS [R15+0x480], R78 ;  /* 0x0004804e0f007388 */ /* 0x000fe20000000800 */
[----:B-1----:R-:W-:-:S02]  /*14650*/  IMAD.IADD R6, R13, 0x1, R4 ;  /* 0x000000010d067824 */ /* 0x002fc400078e0204 */
[----:B------:R-:W-:-:S03]  /*14660*/  IMAD.IADD R13, R10, 0x1, R13 ;  /* 0x000000010a0d7824 */ /* 0x000fc600078e020d */
        /* <DEDUP_REMOVED lines=47> */
.L_x_2307:
        /* <DEDUP_REMOVED lines=136> */
.L_x_2309:
[----:B------:R-:W-:Y:S05]  /*151e0*/  BSYNC B0 ;  /* 0x0000000000007941 */ /* 0x000fea0003800000 */
.L_x_2308:
        /* <DEDUP_REMOVED lines=15> */
.L_x_2311:
[----:B------:R-:W-:Y:S05]  /*152e0*/  BSYNC B0 ;  /* 0x0000000000007941 */ /* 0x000fea0003800000 */
.L_x_2310:
        /* <DEDUP_REMOVED lines=15> */
.L_x_2313:
[----:B------:R-:W-:Y:S05]  /*153e0*/  BSYNC B0 ;  /* 0x0000000000007941 */ /* 0x000fea0003800000 */
.L_x_2312:
        /* <DEDUP_REMOVED lines=16> */
.L_x_2306:
        /* <DEDUP_REMOVED lines=31> */
.L_x_2314:
        /* <DEDUP_REMOVED lines=43> */
.L_x_2316:
[----:B------:R-:W-:Y:S05]  /*15990*/  BSYNC B0 ;  /* 0x0000000000007941 */ /* 0x000fea0003800000 */
.L_x_2315:
        /* <DEDUP_REMOVED lines=63> */
.L_x_2318:
[----:B------:R-:W-:Y:S05]  /*15d90*/  BSYNC B0 ;  /* 0x0000000000007941 */ /* 0x000fea0003800000 */
.L_x_2317:
        /* <DEDUP_REMOVED lines=15> */
.L_x_2320:
[----:B------:R-:W-:Y:S05]  /*15e90*/  BSYNC B0 ;  /* 0x0000000000007941 */ /* 0x000fea0003800000 */
.L_x_2319:
        /* <DEDUP_REMOVED lines=15> */
.L_x_2322:
[----:B------:R-:W-:Y:S05]  /*15f90*/  BSYNC B0 ;  /* 0x0000000000007941 */ /* 0x000fea0003800000 */
.L_x_2321:
        /* <DEDUP_REMOVED lines=16> */
.L_x_2323:
        /* <DEDUP_REMOVED lines=14> */
.L_x_4360:


//--------------------- .text._ZN7cutlass13device_kernelIN5flash19enable_sm80_to_sm89INS1_16FlashAttnFwdSm80INS1_25CollectiveMainloopFwdSm80ILi8ELi1ELb1EN4cute5tupleIJNS5_1CILi128EEENS7_ILi96EEES8_EEELi128ENS_10bfloat16_tEfNS_4arch4Sm80ELb0ELb1ELb0ELb0ELb1ELb0ELb1ELb0EEENS1_21CollectiveEpilogueFwdINS6_IJS8_S8_S9_EEENS6_IJNS7_ILi1EEESH_SH_EEESB_SD_Li256ELb0ELb1ELb0ELb0EEENS1_19SingleTileSchedulerILb0ELb0ELb1ELi128EEEEEEEEEvNT_6ParamsE --------------------------
	.section	.text._ZN7cutlass13device_kernelIN5flash19enable_sm80_to_sm89INS1_16FlashAttnFwdSm80INS1_25CollectiveMainloopFwdSm80ILi8ELi1ELb1EN4cute5tupleIJNS5_1CILi128EEENS7_ILi96EEES8_EEELi128ENS_10bfloat16_tEfNS_4arch4Sm80ELb0ELb1ELb0ELb0ELb1ELb0ELb1ELb0EEENS1_21CollectiveEpilogueFwdINS6_IJS8_S8_S9_EEENS6_IJNS7_ILi1EEESH_SH_EEESB_SD_Li256ELb0ELb1ELb0ELb0EEENS1_19SingleTileSchedulerILb0ELb0ELb1ELi128EEEEEEEEEvNT_6ParamsE,"ax",@progbits
	.sectioninfo	@"SHI_REGISTERS=254"
	.align	128
.text._ZN7cutlass13device_kernelIN5flash19enable_sm80_to_sm89INS1_16FlashAttnFwdSm80INS1_25CollectiveMainloopFwdSm80ILi8ELi1ELb1EN4cute5tupleIJNS5_1CILi128EEENS7_ILi96EEES8_EEELi128ENS_10bfloat16_tEfNS_4arch4Sm80ELb0ELb1ELb0ELb0ELb1ELb0ELb1ELb0EEENS1_21CollectiveEpilogueFwdINS6_IJS8_S8_S9_EEENS6_IJNS7_ILi1EEESH_SH_EEESB_SD_Li256ELb0ELb1ELb0ELb0EEENS1_19SingleTileSchedulerILb0ELb0ELb1ELi128EEEEEEEEEvNT_6ParamsE:
        .type           _ZN7cutlass13device_kernelIN5flash19enable_sm80_to_sm89INS1_16FlashAttnFwdSm80INS1_25CollectiveMainloopFwdSm80ILi8ELi1ELb1EN4cute5tupleIJNS5_1CILi128EEENS7_ILi96EEES8_EEELi128ENS_10bfloat16_tEfNS_4arch4Sm80ELb0ELb1ELb0ELb0ELb1ELb0ELb1ELb0EEENS1_21CollectiveEpilogueFwdINS6_IJS8_S8_S9_EEENS6_IJNS7_ILi1EEESH_SH_EEESB_SD_Li256ELb0ELb1ELb0ELb0EEENS1_19SingleTileSchedulerILb0ELb0ELb1ELi128EEEEEEEEEvNT_6ParamsE,@function
        .size           _ZN7cutlass13device_kernelIN5flash19enable_sm80_to_sm89INS1_16FlashAttnFwdSm80INS1_25CollectiveMainloopFwdSm80ILi8ELi1ELb1EN4cute5tupleIJNS5_1CILi128EEENS7_ILi96EEES8_EEELi128ENS_10bfloat16_tEfNS_4arch4Sm80ELb0ELb1ELb0ELb0ELb1ELb0ELb1ELb0EEENS1_21CollectiveEpilogueFwdINS6_IJS8_S8_S9_EEENS6_IJNS7_ILi1EEESH_SH_EEESB_SD_Li256ELb0ELb1ELb0ELb0EEENS1_19SingleTileSchedulerILb0ELb0ELb1ELi128EEEEEEEEEvNT_6ParamsE,(.L_x_4361 - _ZN7cutlass13device_kernelIN5flash19enable_sm80_to_sm89INS1_16FlashAttnFwdSm80INS1_25CollectiveMainloopFwdSm80ILi8ELi1ELb1EN4cute5tupleIJNS5_1CILi128EEENS7_ILi96EEES8_EEELi128ENS_10bfloat16_tEfNS_4arch4Sm80ELb0ELb1ELb0ELb0ELb1ELb0ELb1ELb0EEENS1_21CollectiveEpilogueFwdINS6_IJS8_S8_S9_EEENS6_IJNS7_ILi1EEESH_SH_EEESB_SD_Li256ELb0ELb1ELb0ELb0EEENS1_19SingleTileSchedulerILb0ELb0ELb1ELi128EEEEEEEEEvNT_6ParamsE)
        .other          _ZN7cutlass13device_kernelIN5flash19enable_sm80_to_sm89INS1_16FlashAttnFwdSm80INS1_25CollectiveMainloopFwdSm80ILi8ELi1ELb1EN4cute5tupleIJNS5_1CILi128EEENS7_ILi96EEES8_EEELi128ENS_10bfloat16_tEfNS_4arch4Sm80ELb0ELb1ELb0ELb0ELb1ELb0ELb1ELb0EEENS1_21CollectiveEpilogueFwdINS6_IJS8_S8_S9_EEENS6_IJNS7_ILi1EEESH_SH_EEESB_SD_Li256ELb0ELb1ELb0ELb0EEENS1_19SingleTileSchedulerILb0ELb0ELb1ELi128EEEEEEEEEvNT_6ParamsE,@"STO_CUDA_ENTRY STV_DEFAULT"
_ZN7cutlass13device_kernelIN5flash19enable_sm80_to_sm89INS1_16FlashAttnFwdSm80INS1_25CollectiveMainloopFwdSm80ILi8ELi1ELb1EN4cute5tupleIJNS5_1CILi128EEENS7_ILi96EEES8_EEELi128ENS_10bfloat16_tEfNS_4arch4Sm80ELb0ELb1ELb0ELb0ELb1ELb0ELb1ELb0EEENS1_21CollectiveEpilogueFwdINS6_IJS8_S8_S9_EEENS6_IJNS7_ILi1EEESH_SH_EEESB_SD_Li256ELb0ELb1ELb0ELb0EEENS1_19SingleTileSchedulerILb0ELb0ELb1ELi128EEEEEEEEEvNT_6ParamsE:
        /* <DEDUP_REMOVED lines=53> */
.L_x_2325:
[----:B------:R-:W-:Y:S02]  /*0350*/  ULDC UR4, c[0x0][0x32c] ;  /* 0x0000cb0000047ab9 */ /* 0x000fe40000000800 */
[----:B------:R-:W-:-:S03]  /*0360*/  UISETP.NE.AND UP2, UPT, UR7, UR4, UPT ;  /* 0x000000040700728c */ /* 0x000fc6000bf45270 */
[----:B------:R-:W-:Y:S02]  /*0370*/  ULDC.64 UR4, c[0x0][0x330] ;  /* 0x0000cc0000047ab9 */ /* 0x000fe40000000a00 */
[----:B------:R-:W-:-:S07]  /*0380*/  UIMAD.WIDE.U32 UR16, UR13, UR4, URZ ;  /* 0x000000040d1072a5 */ /* 0x000fce000f8e003f */
[----:B------:R-:W-:Y:S02]  /*0390*/  @UP2 UMOV UR7, UR17 ;  /* 0x0000001100072c82 */ /* 0x000fe40008000000 */
[----:B------:R-:W-:Y:S02]  /*03a0*/  @UP2 USHF.R.U32.HI UR13, URZ, UR5, UR7 ;  /* 0x000000053f0d2299 */ /* 0x000fe40008011607 */
.L_x_2326:
[----:B------:R-:W-:Y:S02]  /*03b0*/  ULDC UR4, c[0x0][0x32c] ;  /* 0x0000cb0000047ab9 */ /* 0x000fe40000000800 */
[----:B------:R-:W-:-:S04]  /*03c0*/  UIMAD UR4, UR13, UR4, UR4 ;  /* 0x000000040d0472a4 */ /* 0x000fc8000f8e0204 */
[----:B------:R-:W-:-:S04]  /*03d0*/  UISETP.LT.AND UP2, UPT, UR6, UR4, UPT ;  /* 0x000000040600728c */ /* 0x000fc8000bf41270 */
[----:B------:R-:W-:Y:S02]  /*03e0*/  USEL UR6, UR6, UR4, UP2 ;  /* 0x0000000406067287 */ /* 0x000fe40009000000 */
.L_x_2324:
        /* <DEDUP_REMOVED lines=34> */
.L_x_2328:
[----:B------:R-:W-:Y:S02]  /*0610*/  ULDC UR4, c[0x0][0x32c] ;  /* 0x0000cb0000047ab9 */ /* 0x000fe40000000800 */
[----:B------:R-:W-:-:S03]  /*0620*/  UISETP.NE.AND UP2, UPT, UR4, 0x1, UPT ;  /* 0x000000010400788c */ /* 0x000fc6000bf45270 */
[----:B------:R-:W-:Y:S02]  /*0630*/  ULDC.64 UR4, c[0x0][0x330] ;  /* 0x0000cc0000047ab9 */ /* 0x000fe40000000a00 */
[----:B------:R-:W-:-:S06]  /*0640*/  UIMAD.WIDE.U32 UR16, UR13, UR4, URZ ;  /* 0x000000040d1072a5 */ /* 0x000fcc000f8e003f */
[----:B------:R-:W-:Y:S02]  /*0650*/  @UP2 USHF.R.U32.HI UR13, URZ, UR5, UR17 ;  /* 0x000000053f0d2299 */ /* 0x000fe40008011611 */
.L_x_2329:
[----:B------:R-:W-:Y:S02]  /*0660*/  ULDC UR4, c[0x0][0x32c] ;  /* 0x0000cb0000047ab9 */ /* 0x000fe40000000800 */
[----:B------:R-:W-:-:S04]  /*0670*/  UIMAD UR4, UR13, UR4, URZ ;  /* 0x000000040d0472a4 */ /* 0x000fc8000f8e023f */
[----:B------:R-:W-:-:S04]  /*0680*/  UISETP.LT.AND UP2, UPT, UR6, UR4, UPT ;  /* 0x000000040600728c */ /* 0x000fc8000bf41270 */
[----:B------:R-:W-:-:S04]  /*0690*/  USEL UR6, UR6, UR4, !UP2 ;  /* 0x0000000406067287 */ /* 0x000fc8000d000000 */
.L_x_2327:
        /* <DEDUP_REMOVED lines=23> */
[----:B------:R-:W-:Y:S01]  /*0810*/  MOV R97, RZ ;  /* 0x000000ff00617202 */ /* 0x000fe20000000f00 */
        /* <DEDUP_REMOVED lines=468> */
[C---:B------:R-:W-:Y:S07]  /*2560*/  HMMA.16816.F32.BF16 R16, R192.reuse, R88, R12 ;  /* 0x00000058c010723c */ /* 0x040fee000004180c */
[----:B------:R-:W-:Y:S01]  /*2570*/  SHF.R.S32.HI R13, RZ, 0x1f, R230 ;  /* 0x0000001fff0d7819 */ /* 0x000fe200000114e6 */
[C---:B------:R-:W-:Y:S08]  /*2580*/  HMMA.16816.F32.BF16 R8, R192.reuse, R90, R8 ;  /* 0x0000005ac008723c */ /* 0x040ff00000041808 */
        /* <DEDUP_REMOVED lines=24> */
[----:B------:R-:W-:Y:S01]  /*2710*/  IADD3 R24, -R231, 0x10, RZ ;  /* 0x00000010e7187810 */ /* 0x000fe20007ffe1ff */
[----:B------:R-:W-:Y:S02]  /*2720*/  IMAD.SHL.U32 R4, R230, 0x2, RZ ;  /* 0x00000002e6047824 */ /* 0x000fe400078e00ff */
[----:B------:R-:W-:Y:S01]  /*2730*/  IMAD R216, R15, c[0x0][0x2b8], R216 ;  /* 0x0000ae000fd87a24 */ /* 0x000fe200078e02d8 */
[----:B------:R-:W-:-:S03]  /*2740*/  LOP3.LUT R24, R24, 0xf, RZ, 0xc0, !PT ;  /* 0x0000000f18187812 */ /* 0x000fc600078ec0ff */
[----:B------:R-:W-:Y:S01]  /*2750*/  IMAD.WIDE.U32 R14, R216, c[0x0][0x1e0], RZ ;  /* 0x00007800d80e7a25 */ /* 0x000fe200078e00ff */
[----:B------:R-:W-:-:S05]  /*2760*/  SHF.R.S32.HI R21, RZ, 0x1f, R216 ;  /* 0x0000001fff157819 */ /* 0x000fca00000114d8 */
[----:B------:R-:W-:-:S04]  /*2770*/  IMAD R21, R21, c[0x0][0x1e0], RZ ;  /* 0x0000780015157a24 */ /* 0x000fc800078e02ff */
[----:B------:R-:W-:-:S04]  /*2780*/  IMAD R21, R216, c[0x0][0x1e4], R21 ;  /* 0x00007900d8157a24 */ /* 0x000fc800078e0215 */
[----:B------:R-:W-:Y:S01]  /*2790*/  IMAD.IADD R15, R15, 0x1, R21 ;  /* 0x000000010f0f7824 */ /* 0x000fe200078e0215 */
[----:B--2---:R-:W-:-:S03]  /*27a0*/  SHF.R.S32.HI R0, RZ, 0x1f, R215 ;  /* 0x0000001fff007819 */ /* 0x004fc600000114d7 */
[----:B------:R-:W-:Y:S01]  /*27b0*/  IMAD.WIDE.U32 R6, R215, c[0x0][0x1f0], R14 ;  /* 0x00007c00d7067a25 */ /* 0x000fe200078e000e */
[----:B------:R-:W-:-:S03]  /*27c0*/  SEL R14, RZ, 0x10, P5 ;  /* 0x00000010ff0e7807 */ /* 0x000fc60002800000 */
[----:B------:R-:W-:Y:S01]  /*27d0*/  IMAD R0, R0, c[0x0][0x1f0], RZ ;  /* 0x00007c0000007a24 */ /* 0x000fe200078e02ff */
[----:B------:R-:W-:Y:S02]  /*27e0*/  IADD3 R22, P0, R6, UR40, RZ ;  /* 0x0000002806167c10 */ /* 0x000fe4000ff1e0ff */
[----:B------:R-:W-:Y:S01]  /*27f0*/  IADD3 R26, -R14, 0x10, RZ ;  /* 0x000000100e1a7810 */ /* 0x000fe20007ffe1ff */
[----:B------:R-:W-:-:S03]  /*2800*/  IMAD R0, R215, c[0x0][0x1f4], R0 ;  /* 0x00007d00d7007a24 */ /* 0x000fc600078e0200 */
[----:B------:R-:W-:Y:S02]  /*2810*/  LOP3.LUT R26, R26, 0xf, RZ, 0xc0, !PT ;  /* 0x0000000f1a1a7812 */ /* 0x000fe400078ec0ff */
[----:B------:R-:W-:Y:S02]  /*2820*/  IADD3.X R7, R7, UR9, R0, P0, !PT ;  /* 0x0000000907077c10 */ /* 0x000fe400087fe400 */
[----:B------:R-:W-:Y:S02]  /*2830*/  LEA R6, P0, R22, c[0x0][0x1c8], 0x1 ;  /* 0x0000720016067a11 */ /* 0x000fe400078008ff */
[----:B------:R-:W-:Y:S02]  /*2840*/  SHF.L.U64.HI R0, R230, 0x1, R13 ;  /* 0x00000001e6007819 */ /* 0x000fe4000001020d */
[----:B------:R-:W-:Y:S01]  /*2850*/  LEA.HI.X R22, R22, c[0x0][0x1cc], R7, 0x1, P0 ;  /* 0x0000730016167a11 */ /* 0x000fe200000f0c07 */
[----:B------:R-:W1:Y:S01]  /*2860*/  SHFL.IDX PT, R25, R6, 0x2, 0x181f ;  /* 0x00581f0006197f89 */ /* 0x000e6200000e0000 */
[----:B------:R-:W-:-:S03]  /*2870*/  IMAD.SHL.U32 R7, R229, 0x2, RZ ;  /* 0x00000002e5077824 */ /* 0x000fc600078e00ff */
[----:B------:R-:W2:Y:S04]  /*2880*/  SHFL.IDX PT, R15, R22, 0x2, 0x181f ;  /* 0x00581f00160f7f89 */ /* 0x000ea800000e0000 */
[----:B------:R-:W3:Y:S04]  /*2890*/  SHFL.IDX PT, R20, R6, RZ, 0x181f ;  /* 0x00181fff06147589 */ /* 0x000ee800000e0000 */
[----:B------:R4:W-:Y:S04]  /*28a0*/  SHFL.IDX PT, R12, R6, 0x1, 0x181f ;  /* 0x00381f00060c7f89 */ /* 0x0009e800000e0000 */
[----:B------:R-:W5:Y:S04]  /*28b0*/  SHFL.IDX PT, R23, R22, RZ, 0x181f ;  /* 0x00181fff16177589 */ /* 0x000f6800000e0000 */
[----:B------:R5:W5:Y:S01]  /*28c0*/  SHFL.IDX PT, R21, R22, 0x1, 0x181f ;  /* 0x00381f0016157f89 */ /* 0x000b6200000e0000 */
[----:B-1----:R-:W-:-:S04]  /*28d0*/  IADD3 R26, P2, P0, R26, R25, R4 ;  /* 0x000000191a1a7210 */ /* 0x002fc8000785e004 */
[----:B--2---:R-:W-:Y:S02]  /*28e0*/  IADD3.X R27, RZ, R15, R0, P2, P0 ;  /* 0x0000000fff1b7210 */ /* 0x004fe400017e0400 */
[----:B------:R-:W-:Y:S02]  /*28f0*/  IADD3 R24, P2, P0, R24, R25, R7 ;  /* 0x0000001918187210 */ /* 0x000fe4000785e007 */
[----:B---3--:R-:W-:Y:S02]  /*2900*/  IADD3 R28, P6, R20, R4, RZ ;  /* 0x00000004141c7210 */ /* 0x008fe40007fde0ff */
[----:B----4-:R-:W-:-:S04]  /*2910*/  SHF.L.U64.HI R6, R229, 0x1, R232 ;  /* 0x00000001e5067819 */ /* 0x010fc800000102e8 */
[----:B------:R-:W-:Y:S01]  /*2920*/  IADD3.X R25, RZ, R15, R6, P2, P0 ;  /* 0x0000000fff197210 */ /* 0x000fe200017e0406 */
[--C-:B-----5:R-:W-:Y:S01]  /*2930*/  IMAD.X R29, R23, 0x1, R0.reuse, P6 ;  /* 0x00000001171d7824 */ /* 0x120fe200030e0600 */
[----:B------:R-:W-:Y:S02]  /*2940*/  IADD3 R30, P0, R12, R4, RZ ;  /* 0x000000040c1e7210 */ /* 0x000fe40007f1e0ff */
[-C--:B------:R-:W-:Y:S02]  /*2950*/  IADD3 R22, P2, R20, R7.reuse, RZ ;  /* 0x0000000714167210 */ /* 0x080fe40007f5e0ff */
[----:B------:R-:W-:Y:S01]  /*2960*/  IADD3 R20, P6, R12, R7, RZ ;  /* 0x000000070c147210 */ /* 0x000fe20007fde0ff */
[----:B------:R-:W-:Y:S01]  /*2970*/  IMAD.X R31, R21, 0x1, R0, P0 ;  /* 0x00000001151f7824 */ /* 0x000fe200000e0600 */
[----:B------:R-:W-:Y:S01]  /*2980*/  ISETP.NE.U32.AND P0, PT, R231, RZ, PT ;  /* 0x000000ffe700720c */ /* 0x000fe20003f05070 */
[--C-:B------:R-:W-:Y:S01]  /*2990*/  IMAD.X R23, R23, 0x1, R6.reuse, P2 ;  /* 0x0000000117177824 */ /* 0x100fe200010e0606 */
        /* <DEDUP_REMOVED lines=8> */
.L_x_2331:
[----:B------:R-:W-:Y:S01]  /*2a20*/  LOP3.LUT R7, R98, 0xffffffe0, RZ, 0xc0, !PT ;  /* 0xffffffe062077812 */ /* 0x000fe200078ec0ff */
[----:B------:R-:W-:Y:S01]  /*2a30*/  ULDC UR13, c[0x0][0x324] ;  /* 0x0000c900000d7ab9 */ /* 0x000fe20000000800 */
[----:B------:R-:W-:Y:S01]  /*2a40*/  LEA.HI R15, R99, R96, RZ, 0x2 ;  /* 0x00000060630f7211 */ /* 0x000fe200078f10ff */
[----:B------:R-:W-:Y:S01]  /*2a50*/  ULDC UR16, c[0x0][0x1d0] ;  /* 0x0000740000107ab9 */ /* 0x000fe20000000800 */
[----:B------:R-:W-:Y:S01]  /*2a60*/  SHF.R.S32.HI R12, RZ, 0x1f, R97 ;  /* 0x0000001fff0c7819 */ /* 0x000fe20000011461 */
[----:B------:R-:W-:Y:S01]  /*2a70*/  IMAD.IADD R0, R96, 0x1, -R7 ;  /* 0x0000000160007824 */ /* 0x000fe200078e0a07 */
[----:B------:R-:W-:Y:S01]  /*2a80*/  LOP3.LUT R15, R15, 0xfffffffc, RZ, 0xc0, !PT ;  /* 0xfffffffc0f0f7812 */ /* 0x000fe200078ec0ff */
[----:B------:R-:W-:Y:S01]  /*2a90*/  ULOP3.LUT UR13, URZ, UR13, URZ, 0x33, !UPT ;  /* 0x0000000d3f0d7292 */ /* 0x000fe2000f8e333f */
[----:B------:R-:W-:Y:S01]  /*2aa0*/  LEA.HI R12, R12, R97, RZ, 0x3 ;  /* 0x000000610c0c7211 */ /* 0x000fe200078f18ff */
[----:B------:R-:W-:Y:S01]  /*2ab0*/  UIMAD UR16, UR8, UR16, UR4 ;  /* 0x00000010081072a4 */ /* 0x000fe2000f8e0204 */
[----:B------:R-:W-:Y:S01]  /*2ac0*/  SHF.R.S32.HI R7, RZ, 0x1f, R0 ;  /* 0x0000001fff077819 */ /* 0x000fe20000011400 */
[----:B------:R-:W-:Y:S01]  /*2ad0*/  IMAD.IADD R96, R96, 0x1, -R15 ;  /* 0x0000000160607824 */ /* 0x000fe200078e0a0f */
[----:B------:R-:W-:Y:S01]  /*2ae0*/  LOP3.LUT R12, R12, 0xffffff8, RZ, 0xc0, !PT ;  /* 0x0ffffff80c0c7812 */ /* 0x000fe200078ec0ff */
[----:B------:R-:W0:Y:S01]  /*2af0*/  LDGDEPBAR ;  /* 0x00000000000079af */ /* 0x000e220000000000 */
[----:B------:R-:W-:-:S02]  /*2b00*/  LEA.HI R4, R7, R0, RZ, 0x2 ;  /* 0x0000000007047211 */ /* 0x000fc400078f10ff */
[----:B------:R-:W-:Y:S01]  /*2b10*/  LEA.HI R6, R96, R96, RZ, 0x1 ;  /* 0x0000006060067211 */ /* 0x000fe200078f08ff */
[----:B------:R-:W-:Y:S01]  /*2b20*/  IMAD.IADD R12, R97, 0x1, -R12 ;  /* 0x00000001610c7824 */ /* 0x000fe200078e0a0c */
[----:B------:R-:W-:Y:S02]  /*2b30*/  PLOP3.LUT P2, PT, PT, PT, UP1, 0x80, 0x0 ;  /* 0x000000000000781c */ /* 0x000fe40003f4f018 */
[----:B------:R-:W-:Y:S02]  /*2b40*/  LEA.HI.SX32 R7, R4, UR15, 0x1e ;  /* 0x0000000f04077c11 */ /* 0x000fe4000f8ff2ff */
[----:B------:R-:W-:Y:S02]  /*2b50*/  LOP3.LUT R15, R6, 0x1ffffffe, RZ, 0xc0, !PT ;  /* 0x1ffffffe060f7812 */ /* 0x000fe400078ec0ff */
[----:B------:R-:W-:Y:S01]  /*2b60*/  PLOP3.LUT P0, PT, PT, PT, UP1, 0x80, 0x0 ;  /* 0x000000000000781c */ /* 0x000fe20003f0f018 */
[----:B------:R-:W-:Y:S01]  /*2b70*/  IMAD R7, R12, 0x10, R7 ;  /* 0x000000100c077824 */ /* 0x000fe200078e0207 */
[----:B------:R-:W-:Y:S01]  /*2b80*/  LOP3.LUT R221, R4, 0x7ffffffc, RZ, 0xc0, !PT ;  /* 0x7ffffffc04dd7812 */ /* 0x000fe200078ec0ff */
[----:B------:R-:W-:-:S04]  /*2b90*/  IMAD.IADD R220, R96, 0x1, -R15 ;  /* 0x0000000160dc7824 */ /* 0x000fc800078e0a0f */
[----:B------:R-:W-:Y:S02]  /*2ba0*/  IMAD R220, R220, 0x8, R7 ;  /* 0x00000008dcdc7824 */ /* 0x000fe400078e0207 */
[----:B------:R-:W-:Y:S02]  /*2bb0*/  IMAD.IADD R221, R0, 0x1, -R221 ;  /* 0x0000000100dd7824 */ /* 0x000fe400078e0add */
[----:B------:R-:W-:-:S04]  /*2bc0*/  @P2 IMAD.HI.U32 R6, R220, c[0x0][0x2c8], RZ ;  /* 0x0000b200dc062a27 */ /* 0x000fc800078e00ff */
[----:B-1----:R-:W-:Y:S01]  /*2bd0*/  IMAD.MOV.U32 R25, RZ, RZ, R220 ;  /* 0x000000ffff197224 */ /* 0x002fe200078e00dc */
[----:B------:R-:W-:Y:S01]  /*2be0*/  @P0 SHF.R.U32.HI R25, RZ, c[0x0][0x2cc], R6 ;  /* 0x0000b300ff190a19 */ /* 0x000fe20000011606 */
[----:B------:R-:W-:Y:S01]  /*2bf0*/  IMAD.U32 R0, RZ, RZ, UR18 ;  /* 0x00000012ff007e24 */ /* 0x000fe2000f8e00ff */
[----:B------:R-:W-:Y:S01]  /*2c00*/  PLOP3.LUT P0, PT, PT, PT, UP0, 0x40, 0x0 ;  /* 0x000000000000781c */ /* 0x000fe20003f0e808 */
[----:B------:R-:W-:Y:S02]  /*2c10*/  IMAD.SHL.U32 R221, R221, 0x2, RZ ;  /* 0x00000002dddd7824 */ /* 0x000fe400078e00ff */
[----:B------:R-:W1:Y:S03]  /*2c20*/  SHFL.IDX PT, R4, R25, RZ, 0x1c1f ;  /* 0x001c1fff19047589 */ /* 0x000e6600000e0000 */
[C---:B------:R-:W-:Y:S02]  /*2c30*/  IADD3 R0, -R221.reuse, 0x1, R0 ;  /* 0x00000001dd007810 */ /* 0x040fe40007ffe100 */
[----:B------:R-:W-:-:S02]  /*2c40*/  IADD3 R22, -R221, UR16, RZ ;  /* 0x00000010dd167c10 */ /* 0x000fc4000fffe1ff */
[----:B------:R-:W-:Y:S02]  /*2c50*/  IADD3 R15, R0, -c[0x0][0x168], RZ ;  /* 0x80005a00000f7a10 */ /* 0x000fe40007ffe0ff */
[----:B------:R-:W-:Y:S02]  /*2c60*/  IADD3 R0, -R221, UR4, RZ ;  /* 0x00000004dd007c10 */ /* 0x000fe4000fffe1ff */
[C---:B------:R-:W-:Y:S02]  /*2c70*/  IADD3 R21, R15.reuse, c[0x0][0x328], RZ ;  /* 0x0000ca000f157a10 */ /* 0x040fe40007ffe0ff */
[----:B------:R-:W-:-:S03]  /*2c80*/  IADD3 R15, R15, UR13, RZ ;  /* 0x0000000d0f0f7c10 */ /* 0x000fc6000fffe0ff */
[--C-:B-1----:R-:W-:Y:S02]  /*2c90*/  IMAD.IADD R7, R21, 0x1, R4.reuse ;  /* 0x0000000115077824 */ /* 0x102fe400078e0204 */
[----:B------:R-:W-:-:S03]  /*2ca0*/  IMAD.IADD R23, R15, 0x1, R4 ;  /* 0x000000010f177824 */ /* 0x000fc600078e0204 */
[----:B------:R-:W-:Y:S01]  /*2cb0*/  IMNMX R24, R7, R22, PT ;  /* 0x0000001607187217 */ /* 0x000fe20003800200 */
[----:B------:R-:W-:Y:S05]  /*2cc0*/  @P0 BRA `(.L_x_2332) ;  /* 0x0000015000000947 */ /* 0x000fea0003800000 */
[----:B------:R-:W-:Y:S01]  /*2cd0*/  IMAD.U32 R7, RZ, RZ, UR11 ;  /* 0x0000000bff077e24 */ /* 0x000fe2000f8e00ff */
        /* <DEDUP_REMOVED lines=11> */
.L_x_2334:
[----:B------:R-:W-:-:S04]  /*2d90*/  MOV R4, c[0x0][0x32c] ;  /* 0x0000cb0000047a02 */ /* 0x000fc80000000f00 */
[----:B------:R-:W-:-:S13]  /*2da0*/  ISETP.NE.AND P0, PT, R4, 0x1, PT ;  /* 0x000000010400780c */ /* 0x000fda0003f05270 */
[----:B------:R-:W-:-:S05]  /*2db0*/  @P0 IMAD.HI.U32 R4, R7, c[0x0][0x330], RZ ;  /* 0x0000cc0007040a27 */ /* 0x000fca00078e00ff */
[----:B------:R-:W-:Y:S02]  /*2dc0*/  @P0 SHF.R.U32.HI R7, RZ, c[0x0][0x334], R4 ;  /* 0x0000cd00ff070a19 */ /* 0x000fe40000011604 */
.L_x_2335:
[----:B------:R-:W-:Y:S05]  /*2dd0*/  BSYNC B0 ;  /* 0x0000000000007941 */ /* 0x000fea0003800000 */
.L_x_2333:
[----:B------:R-:W-:-:S05]  /*2de0*/  IMAD R4, R7, c[0x0][0x32c], R0 ;  /* 0x0000cb0007047a24 */ /* 0x000fca00078e0200 */
[----:B------:R-:W-:Y:S02]  /*2df0*/  IADD3 R7, R4, c[0x0][0x32c], RZ ;  /* 0x0000cb0004077a10 */ /* 0x000fe40007ffe0ff */
[----:B------:R-:W-:Y:S02]  /*2e00*/  IMNMX R23, R23, R4, !PT ;  /* 0x0000000417177217 */ /* 0x000fe40007800200 */
[----:B------:R-:W-:Y:S02]  /*2e10*/  IMNMX R24, R24, R7, PT ;  /* 0x0000000718187217 */ /* 0x000fe40003800200 */
.L_x_2332:
[----:B------:R-:W-:Y:S01]  /*2e20*/  UISETP.GE.AND UP3, UPT, UR4, 0x2, UPT ;  /* 0x000000020400788c */ /* 0x000fe2000bf66270 */
[----:B------:R-:W1:Y:S01]  /*2e30*/  SHFL.IDX PT, R26, R25, 0x1, 0x1c1f ;  /* 0x003c1f00191a7f89 */ /* 0x000e6200000e0000 */
[----:B------:R-:W-:Y:S02]  /*2e40*/  UISETP.GE.AND UP4, UPT, UR4, 0x1, UPT ;  /* 0x000000010400788c */ /* 0x000fe4000bf86270 */
[----:B------:R-:W-:Y:S02]  /*2e50*/  UISETP.GE.AND UP2, UPT, UR4, 0x9, UPT ;  /* 0x000000090400788c */ /* 0x000fe4000bf46270 */
[----:B------:R-:W-:Y:S01]  /*2e60*/  PLOP3.LUT P6, PT, PT, PT, UP3, 0x40, 0x0 ;  /* 0x000000000000781c */ /* 0x000fe20003fce838 */
[----:B------:R-:W-:Y:S01]  /*2e70*/  UP2UR UR33, UPR, URZ, 0x8 ;  /* 0x000000083f217883 */ /* 0x000fe20008000000 */
[----:B------:R-:W-:Y:S01]  /*2e80*/  PLOP3.LUT P0, PT, PT, PT, UP4, 0x40, 0x0 ;  /* 0x000000000000781c */ /* 0x000fe20003f0e848 */
[----:B------:R-:W-:Y:S01]  /*2e90*/  UP2UR UR32, UPR, URZ, 0x4 ;  /* 0x000000043f207883 */ /* 0x000fe20008000000 */
[C---:B------:R-:W-:Y:S01]  /*2ea0*/  ISETP.GT.AND P6, PT, R23.reuse, 0x1, P6 ;  /* 0x000000011700780c */ /* 0x040fe200037c4270 */
[----:B------:R-:W-:Y:S01]  /*2eb0*/  UISETP.GE.AND UP3, UPT, UR4, 0xa, UPT ;  /* 0x0000000a0400788c */ /* 0x000fe2000bf66270 */
[C---:B------:R-:W-:Y:S01]  /*2ec0*/  ISETP.GT.AND P0, PT, R23.reuse, RZ, P0 ;  /* 0x000000ff1700720c */ /* 0x040fe20000704270 */
[----:B------:R-:W-:Y:S01]  /*2ed0*/  UP2UR UR34, UPR, URZ, 0x10 ;  /* 0x000000103f227883 */ /* 0x000fe20008000000 */
[----:B------:R-:W-:Y:S01]  /*2ee0*/  PLOP3.LUT P2, PT, PT, PT, UP2, 0x40, 0x0 ;  /* 0x000000000000781c */ /* 0x000fe20003f4e828 */
[----:B------:R-:W-:Y:S01]  /*2ef0*/  UISETP.GE.AND UP2, UPT, UR4, 0x11, UPT ;  /* 0x000000110400788c */ /* 0x000fe2000bf46270 */
[C---:B------:R-:W-:Y:S01]  /*2f00*/  ISETP.LT.OR P6, PT, R24.reuse, 0x2, P6 ;  /* 0x000000021800780c */ /* 0x040fe200037c1670 */
[----:B------:R-:W-:Y:S01]  /*2f10*/  UISETP.GE.AND UP4, UPT, UR4, 0x52, UPT ;  /* 0x000000520400788c */ /* 0x000fe2000bf86270 */
[----:B------:R-:W-:Y:S01]  /*2f20*/  ISETP.LT.OR P0, PT, R24, 0x1, P0 ;  /* 0x000000011800780c */ /* 0x000fe20000701670 */
[----:B------:R-:W-:Y:S01]  /*2f30*/  UP2UR UR30, UPR, URZ, 0x4 ;  /* 0x000000043f1e7883 */ /* 0x000fe20008000000 */
[----:B------:R-:W-:Y:S01]  /*2f40*/  ISETP.GT.AND P2, PT, R23, 0x8, P2 ;  /* 0x000000081700780c */ /* 0x000fe20001744270 */
[----:B------:R-:W-:Y:S01]  /*2f50*/  UISETP.GE.AND UP6, UPT, UR4, 0x4a, UPT ;  /* 0x0000004a0400788c */ /* 0x000fe2000bfc6270 */
[----:B------:R-:W-:Y:S01]  /*2f60*/  FSEL R12, R17, -INF , !P6 ;  /* 0xff800000110c7808 */ /* 0x000fe20007000000 */
[----:B------:R-:W-:Y:S01]  /*2f70*/  UISETP.GE.AND UP5, UPT, UR4, 0x51, UPT ;  /* 0x000000510400788c */ /* 0x000fe2000bfa6270 */
[----:B------:R-:W-:Y:S01]  /*2f80*/  FSEL R7, R16, -INF , !P0 ;  /* 0xff80000010077808 */ /* 0x000fe20004000000 */
[----:B------:R-:W-:Y:S01]  /*2f90*/  UP2UR UR31, UPR, URZ, 0x8 ;  /* 0x000000083f1f7883 */ /* 0x000fe20008000000 */
[----:B------:R-:W-:Y:S01]  /*2fa0*/  PLOP3.LUT P6, PT, PT, PT, UP2, 0x40, 0x0 ;  /* 0x000000000000781c */ /* 0x000fe20003fce828 */
[----:B------:R-:W-:Y:S01]  /*2fb0*/  UISETP.GE.AND UP2, UPT, UR4, 0x12, UPT ;  /* 0x000000120400788c */ /* 0x000fe2000bf46270 */
[----:B------:R-:W-:Y:S01]  /*2fc0*/  PLOP3.LUT P0, PT, PT, PT, UP3, 0x40, 0x0 ;  /* 0x000000000000781c */ /* 0x000fe20003f0e838 */
[----:B------:R-:W-:Y:S01]  /*2fd0*/  UISETP.GE.AND UP3, UPT, UR4, 0x59, UPT ;  /* 0x000000590400788c */ /* 0x000fe2000bf66270 */
[----:B------:R-:W-:Y:S01]  /*2fe0*/  ISETP.LT.OR P2, PT, R24, 0x9, P2 ;  /* 0x000000091800780c */ /* 0x000fe20001741670 */
[----:B------:R-:W-:Y:S01]  /*2ff0*/  UP2UR UR29, UPR, URZ, 0x4 ;  /* 0x000000043f1d7883 */ /* 0x000fe20008000000 */
[----:B------:R-:W-:Y:S01]  /*3000*/  ISETP.GT.AND P0, PT, R23, 0x9, P0 ;  /* 0x000000091700780c */ /* 0x000fe20000704270 */
[----:B-1----:R-:W-:Y:S01]  /*3010*/  IMAD.IADD R21, R21, 0x1, R26 ;  /* 0x0000000115157824 */ /* 0x002fe200078e021a */
[----:B------:R-:W-:-:S02]  /*3020*/  FSEL R20, R8, -INF , !P2 ;  /* 0xff80000008147808 */ /* 0x000fc40005000000 */
[----:B------:R-:W-:Y:S01]  /*3030*/  PLOP3.LUT P2, PT, PT, PT, UP2, 0x40, 0x0 ;  /* 0x000000000000781c */ /* 0x000fe20003f4e828 */
[----:B------:R-:W-:Y:S01]  /*3040*/  UISETP.GE.AND UP2, UPT, UR4, 0x19, UPT ;  /* 0x000000190400788c */ /* 0x000fe2000bf46270 */
[C---:B------:R-:W-:Y:S02]  /*3050*/  ISETP.LT.OR P0, PT, R24.reuse, 0xa, P0 ;  /* 0x0000000a1800780c */ /* 0x040fe40000701670 */
[----:B------:R-:W-:Y:S01]  /*3060*/  ISETP.GT.AND P6, PT, R23, 0x10, P6 ;  /* 0x000000101700780c */ /* 0x000fe200037c4270 */
[----:B------:R-:W-:Y:S01]  /*3070*/  UP2UR UR28, UPR, URZ, 0x4 ;  /* 0x000000043f1c7883 */ /* 0x000fe20008000000 */
[----:B------:R-:W-:Y:S02]  /*3080*/  FSEL R16, R9, -INF , !P0 ;  /* 0xff80000009107808 */ /* 0x000fe40004000000 */
[----:B------:R-:W-:Y:S01]  /*3090*/  PLOP3.LUT P0, PT, PT, PT, UP2, 0x40, 0x0 ;  /* 0x000000000000781c */ /* 0x000fe20003f0e828 */
[----:B------:R-:W-:Y:S01]  /*30a0*/  UISETP.GE.AND UP2, UPT, UR4, 0x1a, UPT ;  /* 0x0000001a0400788c */ /* 0x000fe2000bf46270 */
[----:B------:R-:W-:-:S02]  /*30b0*/  ISETP.LT.OR P6, PT, R24, 0x11, P6 ;  /* 0x000000111800780c */ /* 0x000fc400037c1670 */
[C---:B------:R-:W-:Y:S01]  /*30c0*/  ISETP.GT.AND P2, PT, R23.reuse, 0x11, P2 ;  /* 0x000000111700780c */ /* 0x040fe20001744270 */
[----:B------:R-:W-:Y:S01]  /*30d0*/  UP2UR UR27, UPR, URZ, 0x4 ;  /* 0x000000043f1b7883 */ /* 0x000fe20008000000 */
[----:B------:R-:W-:Y:S02]  /*30e0*/  FSEL R14, R72, -INF , !P6 ;  /* 0xff800000480e7808 */ /* 0x000fe40007000000 */
[----:B------:R-:W-:Y:S01]  /*30f0*/  PLOP3.LUT P6, PT, PT, PT, UP2, 0x40, 0x0 ;  /* 0x000000000000781c */ /* 0x000fe20003fce828 */
[----:B------:R-:W-:Y:S01]  /*3100*/  UISETP.GE.AND UP2, UPT, UR4, 0x21, UPT ;  /* 0x000000210400788c */ /* 0x000fe2000bf46270 */
[----:B------:R-:W-:Y:S02]  /*3110*/  ISETP.LT.OR P2, PT, R24, 0x12, P2 ;  /* 0x000000121800780c */ /* 0x000fe40001741670 */
[----:B------:R-:W-:Y:S01]  /*3120*/  ISETP.GT.AND P0, PT, R23, 0x18, P0 ;  /* 0x000000181700780c */ /* 0x000fe20000704270 */
[----:B------:R-:W-:Y:S01]  /*3130*/  UP2UR UR26, UPR, URZ, 0x4 ;  /* 0x000000043f1a7883 */ /* 0x000fe20008000000 */
[----:B------:R-:W-:-:S02]  /*3140*/  FSEL R6, R73, -INF , !P2 ;  /* 0xff80000049067808 */ /* 0x000fc40005000000 */
[----:B------:R-:W-:Y:S01]  /*3150*/  PLOP3.LUT P2, PT, PT, PT, UP2, 0x40, 0x0 ;  /* 0x000000000000781c */ /* 0x000fe20003f4e828 */
[----:B------:R-:W-:Y:S01]  /*3160*/  UISETP.GE.AND UP2, UPT, UR4, 0x22, UPT ;  /* 0x000000220400788c */ /* 0x000fe2000bf46270 */
[----:B------:R-:W-:Y:S02]  /*3170*/  ISETP.LT.OR P0, PT, R24, 0x19, P0 ;  /* 0x000000191800780c */ /* 0x000fe40000701670 */
[----:B------:R-:W-:Y:S01]  /*3180*/  ISETP.GT.AND P6, PT, R23, 0x19, P6 ;  /* 0x000000191700780c */ /* 0x000fe200037c4270 */
[----:B------:R-:W-:Y:S01]  /*3190*/  UP2UR UR25, UPR, URZ, 0x4 ;  /* 0x000000043f197883 */ /* 0x000fe20008000000 */
[----:B------:R-:W-:Y:S02]  /*31a0*/  FSEL R4, R68, -INF , !P0 ;  /* 0xff80000044047808 */ /* 0x000fe40004000000 */
[----:B------:R-:W-:Y:S01]  /*31b0*/  PLOP3.LUT P0, PT, PT, PT, UP2, 0x40, 0x0 ;  /* 0x000000000000781c */ /* 0x000fe20003f0e828 */
[----:B------:R-:W-:Y:S01]  /*31c0*/  UISETP.GE.AND UP2, UPT, UR4, 0x29, UPT ;  /* 0x000000290400788c */ /* 0x000fe2000bf46270 */
[----:B------:R-:W-:-:S02]  /*31d0*/  ISETP.LT.OR P6, PT, R24, 0x1a, P6 ;  /* 0x0000001a1800780c */ /* 0x000fc400037c1670 */
[----:B------:R-:W-:Y:S01]  /*31e0*/  ISETP.GT.AND P2, PT, R23, 0x20, P2 ;  /* 0x000000201700780c */ /* 0x000fe20001744270 */
        /* <DEDUP_REMOVED lines=52> */
[----:B------:R-:W-:-:S02]  /*3530*/  ISETP.GT.AND P2, PT, R23, 0x41, P2 ;  /* 0x000000411700780c */ /* 0x000fc40001744270 */
[----:B------:R-:W-:Y:S02]  /*3540*/  ISETP.GT.AND P0, PT, R23, 0x48, P0 ;  /* 0x000000481700780c */ /* 0x000fe40000704270 */
[C---:B------:R-:W-:Y:S02]  /*3550*/  ISETP.LT.OR P6, PT, R24.reuse, 0x41, P6 ;  /* 0x000000411800780c */ /* 0x040fe400037c1670 */
[C---:B------:R-:W-:Y:S02]  /*3560*/  ISETP.LT.OR P0, PT, R24.reuse, 0x49, P0 ;  /* 0x000000491800780c */ /* 0x040fe40000701670 */
[----:B------:R-:W-:Y:S02]  /*3570*/  ISETP.LT.OR P2, PT, R24, 0x42, P2 ;  /* 0x000000421800780c */ /* 0x000fe40001741670 */
[----:B------:R-:W-:Y:S02]  /*3580*/  FSEL R154, R44, -INF , !P0 ;  /* 0xff8000002c9a7808 */ /* 0x000fe40004000000 */
[----:B------:R-:W-:-:S02]  /*3590*/  PLOP3.LUT P0, PT, PT, PT, UP4, 0x40, 0x0 ;  /* 0x000000000000781c */ /* 0x000fc40003f0e848 */
[----:B------:R-:W-:Y:S02]  /*35a0*/  FSEL R156, R48, -INF , !P6 ;  /* 0xff800000309c7808 */ /* 0x000fe40007000000 */
[----:B------:R-:W-:Y:S02]  /*35b0*/  FSEL R152, R49, -INF , !P2 ;  /* 0xff80000031987808 */ /* 0x000fe40005000000 */
[----:B------:R-:W-:Y:S02]  /*35c0*/  PLOP3.LUT P6, PT, PT, PT, UP6, 0x40, 0x0 ;  /* 0x000000000000781c */ /* 0x000fe40003fce868 */
[----:B------:R-:W-:Y:S02]  /*35d0*/  PLOP3.LUT P2, PT, PT, PT, UP5, 0x40, 0x0 ;  /* 0x000000000000781c */ /* 0x000fe40003f4e858 */
[C---:B------:R-:W-:Y:S02]  /*35e0*/  ISETP.GT.AND P0, PT, R23.reuse, 0x51, P0 ;  /* 0x000000511700780c */ /* 0x040fe40000704270 */
        /* <DEDUP_REMOVED lines=13> */
[C---:B------:R-:W-:Y:S02]  /*36c0*/  ISETP.LT.OR P6, PT, R24.reuse, 0x59, P6 ;  /* 0x000000591800780c */ /* 0x040fe400037c1670 */
[----:B------:R-:W-:Y:S01]  /*36d0*/  ISETP.LT.OR P2, PT, R24, 0x5a, P2 ;  /* 0x0000005a1800780c */ /* 0x000fe20001741670 */
[----:B------:R-:W-:Y:S01]  /*36e0*/  IMAD.IADD R24, R15, 0x1, R26 ;  /* 0x000000010f187824 */ /* 0x000fe200078e021a */
[----:B------:R-:W-:Y:S02]  /*36f0*/  IMNMX R22, R21, R22, PT ;  /* 0x0000001615167217 */ /* 0x000fe40003800200 */
[----:B------:R-:W-:Y:S02]  /*3700*/  FSEL R132, R76, -INF , !P6 ;  /* 0xff8000004c847808 */ /* 0x000fe40007000000 */
[----:B------:R-:W-:Y:S01]  /*3710*/  FSEL R130, R77, -INF , !P2 ;  /* 0xff8000004d827808 */ /* 0x000fe20005000000 */
        /* <DEDUP_REMOVED lines=13> */
.L_x_2338:
[----:B------:R-:W-:-:S04]  /*37f0*/  MOV R9, c[0x0][0x32c] ;  /* 0x0000cb0000097a02 */ /* 0x000fc80000000f00 */
[----:B------:R-:W-:-:S13]  /*3800*/  ISETP.NE.AND P0, PT, R9, 0x1, PT ;  /* 0x000000010900780c */ /* 0x000fda0003f05270 */
[----:B------:R-:W-:-:S05]  /*3810*/  @P0 IMAD.HI.U32 R9, R15, c[0x0][0x330], RZ ;  /* 0x0000cc000f090a27 */ /* 0x000fca00078e00ff */
[----:B------:R-:W-:Y:S02]  /*3820*/  @P0 SHF.R.U32.HI R15, RZ, c[0x0][0x334], R9 ;  /* 0x0000cd00ff0f0a19 */ /* 0x000fe40000011609 */
.L_x_2339:
[----:B------:R-:W-:Y:S05]  /*3830*/  BSYNC B0 ;  /* 0x0000000000007941 */ /* 0x000fea0003800000 */
.L_x_2337:
[----:B------:R-:W-:-:S05]  /*3840*/  IMAD R15, R15, c[0x0][0x32c], R0 ;  /* 0x0000cb000f0f7a24 */ /* 0x000fca00078e0200 */
[----:B------:R-:W-:Y:S02]  /*3850*/  IADD3 R9, R15, c[0x0][0x32c], RZ ;  /* 0x0000cb000f097a10 */ /* 0x000fe40007ffe0ff */
[----:B------:R-:W-:Y:S02]  /*3860*/  IMNMX R24, R24, R15, !PT ;  /* 0x0000000f18187217 */ /* 0x000fe40007800200 */
[----:B------:R-:W-:Y:S02]  /*3870*/  IMNMX R22, R22, R9, PT ;  /* 0x0000000916167217 */ /* 0x000fe40003800200 */
.L_x_2336:
[----:B------:R-:W-:Y:S01]  /*3880*/  UP2UR UR4, UPR, URZ, 0x10 ;  /* 0x000000103f047883 */ /* 0x000fe20008000000 */
[----:B------:R-:W-:Y:S01]  /*3890*/  FMNMX.FTZ R25, R7, R12, !PT ;  /* 0x0000000c07197209 */ /* 0x000fe20007810000 */
[----:B------:R-:W-:Y:S01]  /*38a0*/  UISETP.NE.AND UP4, UPT, UR30, URZ, UPT ;  /* 0x0000003f1e00728c */ /* 0x000fe2000bf85270 */
[----:B------:R-:W-:Y:S01]  /*38b0*/  IMAD.SHL.U32 R212, R2, 0x2, RZ ;  /* 0x0000000202d47824 */ /* 0x000fe200078e00ff */
[----:B------:R-:W-:Y:S01]  /*38c0*/  UP2UR UR30, UPR, URZ, 0x8 ;  /* 0x000000083f1e7883 */ /* 0x000fe20008000000 */
[----:B------:R-:W-:Y:S01]  /*38d0*/  FMNMX.FTZ R25, R20, R25, !PT ;  /* 0x0000001914197209 */ /* 0x000fe20007810000 */
[----:B------:R-:W-:Y:S01]  /*38e0*/  UISETP.NE.AND UP3, UPT, UR32, URZ, UPT ;  /* 0x0000003f2000728c */ /* 0x000fe2000bf65270 */
[----:B------:R-:W-:Y:S01]  /*38f0*/  IMAD R210, R5, 0x2, R212 ;  /* 0x0000000205d27824 */ /* 0x000fe200078e02d4 */
[----:B------:R-:W-:Y:S01]  /*3900*/  UP2UR UR32, UPR, URZ, 0x4 ;  /* 0x000000043f207883 */ /* 0x000fe20008000000 */
[----:B------:R-:W-:Y:S01]  /*3910*/  FMNMX.FTZ R25, R16, R25, !PT ;  /* 0x0000001910197209 */ /* 0x000fe20007810000 */
[----:B------:R-:W-:Y:S01]  /*3920*/  UISETP.NE.AND UP2, UPT, UR31, URZ, UPT ;  /* 0x0000003f1f00728c */ /* 0x000fe2000bf45270 */
[C---:B------:R-:W-:Y:S01]  /*3930*/  IMAD R208, R3.reuse, 0x2, R210 ;  /* 0x0000000203d07824 */ /* 0x040fe200078e02d2 */
[----:B------:R-:W-:Y:S01]  /*3940*/  UP2UR UR31, UPR, URZ, 0x2 ;  /* 0x000000023f1f7883 */ /* 0x000fe20008000000 */
[----:B------:R-:W-:Y:S01]  /*3950*/  PLOP3.LUT P0, PT, PT, PT, UP3, 0x40, 0x0 ;  /* 0x000000000000781c */ /* 0x000fe20003f0e838 */
[----:B------:R-:W-:Y:S01]  /*3960*/  UISETP.NE.AND UP1, UPT, UR33, URZ, UPT ;  /* 0x0000003f2100728c */ /* 0x000fe2000bf25270 */
[----:B------:R-:W-:Y:S01]  /*3970*/  FMNMX.FTZ R25, R14, R25, !PT ;  /* 0x000000190e197209 */ /* 0x000fe20007810000 */
[----:B------:R-:W-:Y:S01]  /*3980*/  UP2UR UR33, UPR, URZ, 0x1 ;  /* 0x000000013f217883 */ /* 0x000fe20008000000 */
[----:B------:R-:W-:Y:S01]  /*3990*/  ISETP.GT.AND P0, PT, R24, 0x8, P0 ;  /* 0x000000081800780c */ /* 0x000fe20000704270 */
[----:B------:R-:W-:Y:S01]  /*39a0*/  UISETP.NE.AND UP0, UPT, UR34, URZ, UPT ;  /* 0x0000003f2200728c */ /* 0x000fe2000bf05270 */
[----:B------:R-:W-:Y:S01]  /*39b0*/  FMNMX.FTZ R25, R6, R25, !PT ;  /* 0x0000001906197209 */ /* 0x000fe20007810000 */
[----:B------:R-:W-:Y:S01]  /*39c0*/  UISETP.NE.AND UP3, UPT, UR28, URZ, UPT ;  /* 0x0000003f1c00728c */ /* 0x000fe2000bf65270 */
[----:B------:R-:W-:Y:S01]  /*39d0*/  PLOP3.LUT P2, PT, PT, PT, UP1, 0x40, 0x0 ;  /* 0x000000000000781c */ /* 0x000fe20003f4e818 */
[----:B------:R-:W-:Y:S01]  /*39e0*/  UISETP.NE.AND UP1, UPT, UR26, URZ, UPT ;  /* 0x0000003f1a00728c */ /* 0x000fe2000bf25270 */
[----:B------:R-:W-:Y:S01]  /*39f0*/  ISETP.LT.OR P0, PT, R22, 0x9, P0 ;  /* 0x000000091600780c */ /* 0x000fe20000701670 */
[----:B------:R-:W-:Y:S01]  /*3a00*/  LDSM.16.MT88.4 R92, [R208+0x100] ;  /* 0x00010000d05c783b */ /* 0x000fe20000004200 */
[----:B------:R-:W-:Y:S01]  /*3a10*/  PLOP3.LUT P6, PT, PT, PT, UP0, 0x40, 0x0 ;  /* 0x000000000000781c */ /* 0x000fe20003fce808 */
[----:B------:R-:W-:Y:S01]  /*3a20*/  UISETP.NE.AND UP0, UPT, UR29, URZ, UPT ;  /* 0x0000003f1d00728c */ /* 0x000fe2000bf05270 */
[C---:B------:R-:W-:Y:S01]  /*3a30*/  ISETP.GT.AND P2, PT, R24.reuse, 0x1, P2 ;  /* 0x000000011800780c */ /* 0x040fe20001744270 */
[----:B------:R-:W-:Y:S01]  /*3a40*/  LDSM.16.MT88.4 R100, [R212+0x3100] ;  /* 0x00310000d464783b */ /* 0x000fe20000004200 */
[----:B------:R-:W-:Y:S01]  /*3a50*/  ISETP.GT.AND P6, PT, R24, RZ, P6 ;  /* 0x000000ff1800720c */ /* 0x000fe200037c4270 */
[----:B------:R-:W-:Y:S01]  /*3a60*/  IMAD R209, R3, 0x2, R212 ;  /* 0x0000000203d17824 */ /* 0x000fe200078e02d4 */
[C---:B------:R-:W-:Y:S01]  /*3a70*/  ISETP.LT.OR P2, PT, R22.reuse, 0x2, P2 ;  /* 0x000000021600780c */ /* 0x040fe20001741670 */
[----:B------:R-:W-:Y:S01]  /*3a80*/  LDSM.16.MT88.4 R104, [R210+0x3100] ;  /* 0x00310000d268783b */ /* 0x000fe20000004200 */
[----:B------:R-:W-:-:S02]  /*3a90*/  ISETP.LT.OR P6, PT, R22, 0x1, P6 ;  /* 0x000000011600780c */ /* 0x000fc400037c1670 */
[----:B------:R-:W-:Y:S01]  /*3aa0*/  FSEL R23, R19, -INF , !P2 ;  /* 0xff80000013177808 */ /* 0x000fe20005000000 */
[----:B------:R-:W-:Y:S01]  /*3ab0*/  LDSM.16.MT88.4 R84, [R209+0x100] ;  /* 0x00010000d154783b */ /* 0x000fe20000004200 */
[----:B------:R-:W-:Y:S02]  /*3ac0*/  FSEL R18, R18, -INF , !P6 ;  /* 0xff80000012127808 */ /* 0x000fe40007000000 */
[----:B------:R-:W-:Y:S01]  /*3ad0*/  PLOP3.LUT P6, PT, PT, PT, UP2, 0x40, 0x0 ;  /* 0x000000000000781c */ /* 0x000fe20003fce828 */
[----:B------:R-:W-:Y:S01]  /*3ae0*/  UISETP.NE.AND UP2, UPT, UR27, URZ, UPT ;  /* 0x0000003f1b00728c */ /* 0x000fe2000bf45270 */
[----:B------:R-:W-:Y:S01]  /*3af0*/  PLOP3.LUT P2, PT, PT, PT, UP4, 0x40, 0x0 ;  /* 0x000000000000781c */ /* 0x000fe20003f4e848 */
[----:B------:R-:W-:Y:S01]  /*3b00*/  UISETP.NE.AND UP4, UPT, UR20, URZ, UPT ;  /* 0x0000003f1400728c */ /* 0x000fe2000bf85270 */
[----:B------:R-:W-:Y:S01]  /*3b10*/  ISETP.GT.AND P6, PT, R24, 0x9, P6 ;  /* 0x000000091800780c */ /* 0x000fe200037c4270 */
[----:B------:R-:W-:Y:S01]  /*3b20*/  LDSM.16.MT88.4 R28, [R212+0x900] ;  /* 0x00090000d41c783b */ /* 0x000fe20000004200 */
[----:B------:R-:W-:-:S02]  /*3b30*/  FSEL R21, R10, -INF , !P0 ;  /* 0xff8000000a157808 */ /* 0x000fc40004000000 */
[----:B------:R-:W-:Y:S01]  /*3b40*/  PLOP3.LUT P0, PT, PT, PT, UP0, 0x40, 0x0 ;  /* 0x000000000000781c */ /* 0x000fe20003f0e808 */
[----:B------:R-:W-:Y:S01]  /*3b50*/  UISETP.NE.AND UP0, UPT, UR25, URZ, UPT ;  /* 0x0000003f1900728c */ /* 0x000fe2000bf05270 */
[----:B------:R-:W-:Y:S02]  /*3b60*/  ISETP.LT.OR P6, PT, R22, 0xa, P6 ;  /* 0x0000000a1600780c */ /* 0x000fe400037c1670 */
[----:B------:R-:W-:Y:S02]  /*3b70*/  ISETP.GT.AND P2, PT, R24, 0x10, P2 ;  /* 0x000000101800780c */ /* 0x000fe40001744270 */
[----:B------:R-:W-:Y:S02]  /*3b80*/  FMNMX.FTZ R25, R4, R25, !PT ;  /* 0x0000001904197209 */ /* 0x000fe40007810000 */
[----:B------:R-:W-:Y:S02]  /*3b90*/  FSEL R19, R11, -INF , !P6 ;  /* 0xff8000000b137808 */ /* 0x000fe40007000000 */
[----:B------:R-:W-:-:S02]  /*3ba0*/  ISETP.LT.OR P2, PT, R22, 0x11, P2 ;  /* 0x000000111600780c */ /* 0x000fc40001741670 */
[----:B------:R-:W-:Y:S02]  /*3bb0*/  ISETP.GT.AND P0, PT, R24, 0x11, P0 ;  /* 0x000000111800780c */ /* 0x000fe40000704270 */
[----:B------:R-:W-:Y:S02]  /*3bc0*/  FMNMX.FTZ R0, R18, R23, !PT ;  /* 0x0000001712007209 */ /* 0x000fe40007810000 */
[----:B------:R-:W-:Y:S01]  /*3bd0*/  PLOP3.LUT P6, PT, PT, PT, UP3, 0x40, 0x0 ;  /* 0x000000000000781c */ /* 0x000fe20003fce838 */
[----:B------:R-:W-:Y:S01]  /*3be0*/  UISETP.NE.AND UP3, UPT, UR24, URZ, UPT ;  /* 0x0000003f1800728c */ /* 0x000fe2000bf65270 */
[----:B------:R-:W-:Y:S02]  /*3bf0*/  FMNMX.FTZ R25, R8, R25, !PT ;  /* 0x0000001908197209 */ /* 0x000fe40007810000 */
[----:B------:R-:W-:Y:S02]  /*3c00*/  FSEL R17, R74, -INF , !P2 ;  /* 0xff8000004a117808 */ /* 0x000fe40005000000 */
[----:B------:R-:W-:-:S02]  /*3c10*/  ISETP.LT.OR P0, PT, R22, 0x12, P0 ;  /* 0x000000121600780c */ /* 0x000fc40000701670 */
[----:B------:R-:W-:Y:S02]  /*3c20*/  FMNMX.FTZ R0, R21, R0, !PT ;  /* 0x0000000015007209 */ /* 0x000fe40007810000 */
[----:B------:R-:W-:Y:S01]  /*3c30*/  PLOP3.LUT P2, PT, PT, PT, UP2, 0x40, 0x0 ;  /* 0x000000000000781c */ /* 0x000fe20003f4e828 */
[----:B------:R-:W-:Y:S01]  /*3c40*/  UISETP.NE.AND UP2, UPT, UR23, URZ, UPT ;  /* 0x0000003f1700728c */ /* 0x000fe2000bf45270 */
[----:B------:R-:W-:Y:S02]  /*3c50*/  ISETP.GT.AND P6, PT, R24, 0x18, P6 ;  /* 0x000000181800780c */ /* 0x000fe400037c4270 */
[----:B------:R-:W-:Y:S02]  /*3c60*/  FMNMX.FTZ R25, R36, R25, !PT ;  /* 0x0000001924197209 */ /* 0x000fe40007810000 */
[----:B------:R-:W-:Y:S02]  /*3c70*/  FSEL R15, R75, -INF , !P0 ;  /* 0xff8000004b0f7808 */ /* 0x000fe40004000000 */
[----:B------:R-:W-:-:S02]  /*3c80*/  FMNMX.FTZ R0, R19, R0, !PT ;  /* 0x0000000013007209 */ /* 0x000fc40007810000 */
[----:B------:R-:W-:Y:S01]  /*3c90*/  PLOP3.LUT P0, PT, PT, PT, UP1, 0x40, 0x0 ;  /* 0x000000000000781c */ /* 0x000fe20003f0e818 */
[----:B------:R-:W-:Y:S01]  /*3ca0*/  UISETP.NE.AND UP1, UPT, UR22, URZ, UPT ;  /* 0x0000003f1600728c */ /* 0x000fe2000bf25270 */
[----:B------:R-:W-:Y:S02]  /*3cb0*/  ISETP.LT.OR P6, PT, R22, 0x19, P6 ;  /* 0x000000191600780c */ /* 0x000fe400037c1670 */
[----:B------:R-:W-:Y:S02]  /*3cc0*/  ISETP.GT.AND P2, PT, R24, 0x19, P2 ;  /* 0x000000191800780c */ /* 0x000fe40001744270 */
[----:B------:R-:W-:Y:S02]  /*3cd0*/  FMNMX.FTZ R25, R34, R25, !PT ;  /* 0x0000001922197209 */ /* 0x000fe40007810000 */
[----:B------:R-:W-:Y:S02]  /*3ce0*/  FMNMX.FTZ R0, R17, R0, !PT ;  /* 0x0000000011007209 */ /* 0x000fe40007810000 */
[----:B------:R-:W-:-:S02]  /*3cf0*/  FSEL R11, R70, -INF , !P6 ;  /* 0xff800000460b7808 */ /* 0x000fc40007000000 */
[----:B------:R-:W-:Y:S02]  /*3d00*/  ISETP.LT.OR P2, PT, R22, 0x1a, P2 ;  /* 0x0000001a1600780c */ /* 0x000fe40001741670 */
[----:B------:R-:W-:Y:S02]  /*3d10*/  ISETP.GT.AND P0, PT, R24, 0x20, P0 ;  /* 0x000000201800780c */ /* 0x000fe40000704270 */
[----:B------:R-:W-:Y:S02]  /*3d20*/  FMNMX.FTZ R25, R32, R25, !PT ;  /* 0x0000001920197209 */ /* 0x000fe40007810000 */
[----:B------:R-:W-:Y:S01]  /*3d30*/  PLOP3.LUT P6, PT, PT, PT, UP0, 0x40, 0x0 ;  /* 0x000000000000781c */ /* 0x000fe20003fce808 */
[----:B------:R-:W-:Y:S01]  /*3d40*/  UISETP.NE.AND UP0, UPT, UR21, URZ, UPT ;  /* 0x0000003f1500728c */ /* 0x000fe2000bf05270 */
[----:B------:R-:W-:Y:S02]  /*3d50*/  FMNMX.FTZ R0, R15, R0, !PT ;  /* 0x000000000f007209 */ /* 0x000fe40007810000 */
[----:B------:R-:W-:-:S02]  /*3d60*/  FSEL R9, R71, -INF , !P2 ;  /* 0xff80000047097808 */ /* 0x000fc40005000000 */
[----:B------:R-:W-:Y:S01]  /*3d70*/  ISETP.LT.OR P0, PT, R22, 0x21, P0 ;  /* 0x000000211600780c */ /* 0x000fe20000701670 */
[----:B------:R-:W-:Y:S01]  /*3d80*/  LDSM.16.MT88.4 R68, [R212+0x100] ;  /* 0x00010000d444783b */ /* 0x000fe20000004200 */
[----:B------:R-:W-:Y:S02]  /*3d90*/  FMNMX.FTZ R25, R120, R25, !PT ;  /* 0x0000001978197209 */ /* 0x000fe40007810000 */
[----:B------:R-:W-:Y:S01]  /*3da0*/  PLOP3.LUT P2, PT, PT, PT, UP3, 0x40, 0x0 ;  /* 0x000000000000781c */ /* 0x000fe20003f4e838 */
[----:B------:R-:W-:Y:S01]  /*3db0*/  UISETP.NE.AND UP3, UPT, UR19, URZ, UPT ;  /* 0x0000003f1300728c */ /* 0x000fe2000bf65270 */
[----:B------:R-:W-:Y:S02]  /*3dc0*/  ISETP.GT.AND P6, PT, R24, 0x21, P6 ;  /* 0x000000211800780c */ /* 0x000fe400037c4270 */
[----:B------:R-:W-:Y:S02]  /*3dd0*/  FMNMX.FTZ R0, R11, R0, !PT ;  /* 0x000000000b007209 */ /* 0x000fe40007810000 */
[----:B------:R-:W-:-:S02]  /*3de0*/  FSEL R141, R66, -INF , !P0 ;  /* 0xff800000428d7808 */ /* 0x000fc40004000000 */
[----:B------:R-:W-:Y:S02]  /*3df0*/  FMNMX.FTZ R25, R138, R25, !PT ;  /* 0x000000198a197209 */ /* 0x000fe40007810000 */
[----:B------:R-:W-:Y:S01]  /*3e00*/  PLOP3.LUT P0, PT, PT, PT, UP2, 0x40, 0x0 ;  /* 0x000000000000781c */ /* 0x000fe20003f0e828 */
[----:B------:R-:W-:Y:S01]  /*3e10*/  UISETP.NE.AND UP2, UPT, UR18, URZ, UPT ;  /* 0x0000003f1200728c */ /* 0x000fe2000bf45270 */
[----:B------:R-:W-:Y:S02]  /*3e20*/  ISETP.LT.OR P6, PT, R22, 0x22, P6 ;  /* 0x000000221600780c */ /* 0x000fe400037c1670 */
[----:B------:R-:W-:Y:S02]  /*3e30*/  ISETP.GT.AND P2, PT, R24, 0x28, P2 ;  /* 0x000000281800780c */ /* 0x000fe40001744270 */
[----:B------:R-:W-:Y:S02]  /*3e40*/  FMNMX.FTZ R0, R9, R0, !PT ;  /* 0x0000000009007209 */ /* 0x000fe40007810000 */
[----:B------:R-:W-:-:S02]  /*3e50*/  FMNMX.FTZ R25, R148, R25, !PT ;  /* 0x0000001994197209 */ /* 0x000fc40007810000 */
[----:B------:R-:W-:Y:S02]  /*3e60*/  FSEL R121, R67, -INF , !P6 ;  /* 0xff80000043797808 */ /* 0x000fe40007000000 */
[----:B------:R-:W-:Y:S02]  /*3e70*/  ISETP.LT.OR P2, PT, R22, 0x29, P2 ;  /* 0x000000291600780c */ /* 0x000fe40001741670 */
[----:B------:R-:W-:Y:S02]  /*3e80*/  ISETP.GT.AND P0, PT, R24, 0x29, P0 ;  /* 0x000000291800780c */ /* 0x000fe40000704270 */
[----:B------:R-:W-:Y:S01]  /*3e90*/  PLOP3.LUT P6, PT, PT, PT, UP1, 0x40, 0x0 ;  /* 0x000000000000781c */ /* 0x000fe20003fce818 */
[----:B------:R-:W-:Y:S01]  /*3ea0*/  UISETP.NE.AND UP1, UPT, UR17, URZ, UPT ;  /* 0x0000003f1100728c */ /* 0x000fe2000bf25270 */
[----:B------:R-:W-:Y:S02]  /*3eb0*/  FMNMX.FTZ R0, R141, R0, !PT ;  /* 0x000000008d007209 */ /* 0x000fe40007810000 */
[----:B------:R-:W-:-:S02]  /*3ec0*/  FMNMX.FTZ R25, R142, R25, !PT ;  /* 0x000000198e197209 */ /* 0x000fc40007810000 */
[----:B------:R-:W-:Y:S02]  /*3ed0*/  FSEL R139, R62, -INF , !P2 ;  /* 0xff8000003e8b7808 */ /* 0x000fe40005000000 */
[----:B------:R-:W-:Y:S02]  /*3ee0*/  ISETP.LT.OR P0, PT, R22, 0x2a, P0 ;  /* 0x0000002a1600780c */ /* 0x000fe40000701670 */
[----:B------:R-:W-:Y:S01]  /*3ef0*/  PLOP3.LUT P2, PT, PT, PT, UP0, 0x40, 0x0 ;  /* 0x000000000000781c */ /* 0x000fe20003f4e808 */
[----:B------:R-:W-:Y:S01]  /*3f00*/  UISETP.NE.AND UP0, UPT, UR16, URZ, UPT ;  /* 0x0000003f1000728c */ /* 0x000fe2000bf05270 */
[----:B------:R-:W-:Y:S02]  /*3f10*/  ISETP.GT.AND P6, PT, R24, 0x30, P6 ;  /* 0x000000301800780c */ /* 0x000fe400037c4270 */
[----:B------:R-:W-:Y:S01]  /*3f20*/  FMNMX.FTZ R0, R121, R0, !PT ;  /* 0x0000000079007209 */ /* 0x000fe20007810000 */
[----:B------:R-:W-:Y:S01]  /*3f30*/  ULDC.64 UR16, c[0x0][0x2c8] ;  /* 0x0000b20000107ab9 */ /* 0x000fe20000000a00 */
[----:B------:R-:W-:Y:S01]  /*3f40*/  FMNMX.FTZ R25, R140, R25, !PT ;  /* 0x000000198c197209 */ /* 0x000fe20007810000 */
[----:B------:R-:W-:Y:S01]  /*3f50*/  UIMAD.WIDE.U32 UR18, UR15, UR16, URZ ;  /* 0x000000100f1272a5 */ /* 0x000fe2000f8e003f */
[----:B------:R-:W-:-:S02]  /*3f60*/  FSEL R131, R63, -INF , !P0 ;  /* 0xff8000003f837808 */ /* 0x000fc40004000000 */
[----:B------:R-:W-:Y:S01]  /*3f70*/  PLOP3.LUT P0, PT, PT, PT, UP4, 0x40, 0x0 ;  /* 0x000000000000781c */ /* 0x000fe20003f0e848 */
[----:B------:R-:W-:Y:S01]  /*3f80*/  UISETP.NE.AND UP4, UPT, UR4, URZ, UPT ;  /* 0x0000003f0400728c */ /* 0x000fe2000bf85270 */
[----:B------:R-:W-:Y:S01]  /*3f90*/  ISETP.LT.OR P6, PT, R22, 0x31, P6 ;  /* 0x000000311600780c */ /* 0x000fe200037c1670 */
[----:B------:R-:W-:Y:S01]  /*3fa0*/  UIADD3 UR4, UR7, -0x2, URZ ;  /* 0xfffffffe07047890 */ /* 0x000fe2000fffe03f */
[----:B------:R-:W-:Y:S02]  /*3fb0*/  ISETP.GT.AND P2, PT, R24, 0x31, P2 ;  /* 0x000000311800780c */ /* 0x000fe40001744270 */
[----:B------:R-:W-:Y:S01]  /*3fc0*/  FMNMX.FTZ R0, R139, R0, !PT ;  /* 0x000000008b007209 */ /* 0x000fe20007810000 */
[----:B------:R-:W-:Y:S01]  /*3fd0*/  ULDC UR7, c[0x0][0x328] ;  /* 0x0000ca0000077ab9 */ /* 0x000fe20000000800 */
[----:B------:R-:W-:Y:S01]  /*3fe0*/  FMNMX.FTZ R25, R156, R25, !PT ;  /* 0x000000199c197209 */ /* 0x000fe20007810000 */
[----:B------:R-:W-:Y:S01]  /*3ff0*/  IMAD.U32 R168, RZ, RZ, UR4 ;  /* 0x00000004ffa87e24 */ /* 0x000fe2000f8e00ff */
[----:B------:R-:W-:-:S02]  /*4000*/  FSEL R161, R58, -INF , !P6 ;  /* 0xff8000003aa17808 */ /* 0x000fc40007000000 */
[----:B------:R-:W-:Y:S02]  /*4010*/  ISETP.LT.OR P2, PT, R22, 0x32, P2 ;  /* 0x000000321600780c */ /* 0x000fe40001741670 */
[----:B------:R-:W-:Y:S02]  /*4020*/  ISETP.GT.AND P0, PT, R24, 0x38, P0 ;  /* 0x000000381800780c */ /* 0x000fe40000704270 */
[----:B------:R-:W-:Y:S01]  /*4030*/  PLOP3.LUT P6, PT, PT, PT, UP3, 0x40, 0x0 ;  /* 0x000000000000781c */ /* 0x000fe20003fce838 */
[----:B------:R-:W-:Y:S01]  /*4040*/  UISETP.NE.AND UP3, UPT, UR30, URZ, UPT ;  /* 0x0000003f1e00728c */ /* 0x000fe2000bf65270 */
[----:B------:R-:W-:Y:S02]  /*4050*/  FMNMX.FTZ R0, R131, R0, !PT ;  /* 0x0000000083007209 */ /* 0x000fe40007810000 */
[----:B------:R-:W-:Y:S02]  /*4060*/  FMNMX.FTZ R25, R152, R25, !PT ;  /* 0x0000001998197209 */ /* 0x000fe40007810000 */
[----:B------:R-:W-:-:S02]  /*4070*/  FSEL R149, R59, -INF , !P2 ;  /* 0xff8000003b957808 */ /* 0x000fc40005000000 */
[----:B------:R-:W-:Y:S01]  /*4080*/  ISETP.LT.OR P0, PT, R22, 0x39, P0 ;  /* 0x000000391600780c */ /* 0x000fe20000701670 */
[----:B------:R-:W-:Y:S01]  /*4090*/  LDSM.16.MT88.4 R56, [R209+0x3100] ;  /* 0x00310000d138783b */ /* 0x000fe20000004200 */
[----:B------:R-:W-:Y:S01]  /*40a0*/  PLOP3.LUT P2, PT, PT, PT, UP2, 0x40, 0x0 ;  /* 0x000000000000781c */ /* 0x000fe20003f4e828 */
[----:B------:R-:W-:Y:S01]  /*40b0*/  UISETP.NE.AND UP2, UPT, UR32, URZ, UPT ;  /* 0x0000003f2000728c */ /* 0x000fe2000bf45270 */
[----:B------:R-:W-:Y:S02]  /*40c0*/  ISETP.GT.AND P6, PT, R24, 0x39, P6 ;  /* 0x000000391800780c */ /* 0x000fe400037c4270 */
[----:B------:R-:W-:Y:S02]  /*40d0*/  FMNMX.FTZ R0, R161, R0, !PT ;  /* 0x00000000a1007209 */ /* 0x000fe40007810000 */
[----:B------:R-:W-:Y:S02]  /*40e0*/  FMNMX.FTZ R25, R154, R25, !PT ;  /* 0x000000199a197209 */ /* 0x000fe40007810000 */
[----:B------:R-:W-:-:S02]  /*40f0*/  FSEL R159, R54, -INF , !P0 ;  /* 0xff800000369f7808 */ /* 0x000fc40004000000 */
[----:B------:R-:W-:Y:S01]  /*4100*/  PLOP3.LUT P0, PT, PT, PT, UP1, 0x40, 0x0 ;  /* 0x000000000000781c */ /* 0x000fe20003f0e818 */
[----:B------:R-:W-:Y:S01]  /*4110*/  UISETP.NE.AND UP1, UPT, UR31, URZ, UPT ;  /* 0x0000003f1f00728c */ /* 0x000fe2000bf25270 */
[----:B------:R-:W-:Y:S02]  /*4120*/  ISETP.LT.OR P6, PT, R22, 0x3a, P6 ;  /* 0x0000003a1600780c */ /* 0x000fe400037c1670 */
[----:B------:R-:W-:Y:S02]  /*4130*/  ISETP.GT.AND P2, PT, R24, 0x40, P2 ;  /* 0x000000401800780c */ /* 0x000fe40001744270 */
[----:B------:R-:W-:Y:S02]  /*4140*/  FMNMX.FTZ R0, R149, R0, !PT ;  /* 0x0000000095007209 */ /* 0x000fe40007810000 */
[----:B------:R-:W-:Y:S02]  /*4150*/  FMNMX.FTZ R25, R150, R25, !PT ;  /* 0x0000001996197209 */ /* 0x000fe40007810000 */
[----:B------:R-:W-:-:S02]  /*4160*/  FSEL R153, R55, -INF , !P6 ;  /* 0xff80000037997808 */ /* 0x000fc40007000000 */
[----:B------:R-:W-:Y:S01]  /*4170*/  ISETP.GT.AND P0, PT, R24, 0x41, P0 ;  /* 0x000000411800780c */ /* 0x000fe20000704270 */
[----:B------:R-:W-:Y:S01]  /*4180*/  @UP1 USHF.R.U32.HI UR15, URZ, UR17, UR19 ;  /* 0x000000113f0f1299 */ /* 0x000fe20008011613 */
[----:B------:R-:W-:Y:S02]  /*4190*/  ISETP.LT.OR P2, PT, R22, 0x41, P2 ;  /* 0x000000411600780c */ /* 0x000fe40001741670 */
[----:B------:R-:W-:Y:S01]  /*41a0*/  FMNMX.FTZ R0, R159, R0, !PT ;  /* 0x000000009f007209 */ /* 0x000fe20007810000 */
[----:B------:R-:W-:Y:S01]  /*41b0*/  UIADD3 UR14, UR14, UR15, URZ ;  /* 0x0000000f0e0e7290 */ /* 0x000fe2000fffe03f */
[----:B------:R-:W-:Y:S01]  /*41c0*/  PLOP3.LUT P6, PT, PT, PT, UP0, 0x40, 0x0 ;  /* 0x000000000000781c */ /* 0x000fe20003fce808 */
[----:B------:R-:W-:Y:S01]  /*41d0*/  UISETP.NE.AND UP0, UPT, UR33, URZ, UPT ;  /* 0x0000003f2100728c */ /* 0x000fe2000bf05270 */
[----:B------:R-:W-:Y:S01]  /*41e0*/  FMNMX.FTZ R25, R136, R25, !PT ;  /* 0x0000001988197209 */ /* 0x000fe20007810000 */
[----:B------:R-:W-:Y:S01]  /*41f0*/  UIADD3 UR7, UR14, UR7, URZ ;  /* 0x000000070e077290 */ /* 0x000fe2000fffe03f */
[----:B------:R-:W-:-:S02]  /*4200*/  ISETP.LT.OR P0, PT, R22, 0x42, P0 ;  /* 0x000000421600780c */ /* 0x000fc40000701670 */
[----:B------:R-:W-:Y:S02]  /*4210*/  FSEL R155, R50, -INF , !P2 ;  /* 0xff800000329b7808 */ /* 0x000fe40005000000 */
[----:B------:R-:W-:Y:S02]  /*4220*/  FMNMX.FTZ R0, R153, R0, !PT ;  /* 0x0000000099007209 */ /* 0x000fe40007810000 */
[----:B------:R-:W-:Y:S02]  /*4230*/  PLOP3.LUT P2, PT, PT, PT, UP6, 0x40, 0x0 ;  /* 0x000000000000781c */ /* 0x000fe40003f4e868 */
[----:B------:R-:W-:Y:S02]  /*4240*/  ISETP.GT.AND P6, PT, R24, 0x48, P6 ;  /* 0x000000481800780c */ /* 0x000fe400037c4270 */
[----:B------:R-:W-:Y:S02]  /*4250*/  FMNMX.FTZ R25, R134, R25, !PT ;  /* 0x0000001986197209 */ /* 0x000fe40007810000 */
[----:B------:R-:W-:-:S02]  /*4260*/  FSEL R157, R51, -INF , !P0 ;  /* 0xff800000339d7808 */ /* 0x000fc40004000000 */
[----:B------:R-:W-:Y:S02]  /*4270*/  FMNMX.FTZ R0, R155, R0, !PT ;  /* 0x000000009b007209 */ /* 0x000fe40007810000 */
[----:B------:R-:W-:Y:S02]  /*4280*/  PLOP3.LUT P0, PT, PT, PT, UP5, 0x40, 0x0 ;  /* 0x000000000000781c */ /* 0x000fe40003f0e858 */
[----:B------:R-:W-:Y:S02]  /*4290*/  ISETP.GT.AND P2, PT, R24, 0x49, P2 ;  /* 0x000000491800780c */ /* 0x000fe40001744270 */
[----:B------:R-:W-:Y:S02]  /*42a0*/  ISETP.LT.OR P6, PT, R22, 0x49, P6 ;  /* 0x000000491600780c */ /* 0x000fe400037c1670 */
[----:B------:R-:W-:Y:S02]  /*42b0*/  FMNMX.FTZ R25, R132, R25, !PT ;  /* 0x0000001984197209 */ /* 0x000fe40007810000 */
[----:B------:R-:W-:-:S02]  /*42c0*/  FMNMX.FTZ R10, R157, R0, !PT ;  /* 0x000000009d0a7209 */ /* 0x000fc40007810000 */
[----:B------:R-:W-:Y:S02]  /*42d0*/  ISETP.LT.OR P2, PT, R22, 0x4a, P2 ;  /* 0x0000004a1600780c */ /* 0x000fe40001741670 */
[----:B------:R-:W-:Y:S02]  /*42e0*/  FSEL R151, R46, -INF , !P6 ;  /* 0xff8000002e977808 */ /* 0x000fe40007000000 */
[----:B------:R-:W-:Y:S02]  /*42f0*/  ISETP.GT.AND P0, PT, R24, 0x50, P0 ;  /* 0x000000501800780c */ /* 0x000fe40000704270 */
[----:B------:R-:W-:Y:S02]  /*4300*/  FMNMX.FTZ R0, R130, R25, !PT ;  /* 0x0000001982007209 */ /* 0x000fe40007810000 */
[----:B------:R-:W-:Y:S02]  /*4310*/  PLOP3.LUT P6, PT, PT, PT, UP4, 0x40, 0x0 ;  /* 0x000000000000781c */ /* 0x000fe40003fce848 */
[----:B------:R-:W-:Y:S01]  /*4320*/  FSEL R143, R47, -INF , !P2 ;  /* 0xff8000002f8f7808 */ /* 0x000fe20005000000 */
[----:B------:R-:W1:Y:S01]  /*4330*/  SHFL.BFLY PT, R25, R0, 0x2, 0x1f ;  /* 0x0c401f0000197f89 */ /* 0x000e6200000e0000 */
[----:B------:R-:W-:-:S02]  /*4340*/  ISETP.LT.OR P0, PT, R22, 0x51, P0 ;  /* 0x000000511600780c */ /* 0x000fc40000701670 */
[----:B------:R-:W-:Y:S02]  /*4350*/  PLOP3.LUT P2, PT, PT, PT, UP3, 0x40, 0x0 ;  /* 0x000000000000781c */ /* 0x000fe40003f4e838 */
[----:B------:R-:W-:Y:S02]  /*4360*/  ISETP.GT.AND P6, PT, R24, 0x51, P6 ;  /* 0x000000511800780c */ /* 0x000fe400037c4270 */
[----:B------:R-:W-:Y:S02]  /*4370*/  FMNMX.FTZ R10, R151, R10, !PT ;  /* 0x0000000a970a7209 */ /* 0x000fe40007810000 */
[----:B------:R-:W-:Y:S02]  /*4380*/  FSEL R135, R82, -INF , !P0 ;  /* 0xff80000052877808 */ /* 0x000fe40004000000 */
[----:B------:R-:W-:Y:S02]  /*4390*/  PLOP3.LUT P0, PT, PT, PT, UP2, 0x40, 0x0 ;  /* 0x000000000000781c */ /* 0x000fe40003f0e828 */
[----:B------:R-:W-:-:S02]  /*43a0*/  ISETP.LT.OR P6, PT, R22, 0x52, P6 ;  /* 0x000000521600780c */ /* 0x000fc400037c1670 */
[C---:B------:R-:W-:Y:S02]  /*43b0*/  ISETP.GT.AND P2, PT, R24.reuse, 0x58, P2 ;  /* 0x000000581800780c */ /* 0x040fe40001744270 */
[----:B------:R-:W-:Y:S02]  /*43c0*/  FMNMX.FTZ R10, R143, R10, !PT ;  /* 0x0000000a8f0a7209 */ /* 0x000fe40007810000 */
[----:B------:R-:W-:Y:S02]  /*43d0*/  ISETP.GT.AND P0, PT, R24, 0x59, P0 ;  /* 0x000000591800780c */ /* 0x000fe40000704270 */
[----:B------:R-:W-:Y:S02]  /*43e0*/  FSEL R133, R83, -INF , !P6 ;  /* 0xff80000053857808 */ /* 0x000fe40007000000 */
[----:B------:R-:W-:Y:S02]  /*43f0*/  ISETP.LT.OR P2, PT, R22, 0x59, P2 ;  /* 0x000000591600780c */ /* 0x000fe40001741670 */
[----:B------:R-:W-:-:S02]  /*4400*/  FMNMX.FTZ R10, R135, R10, !PT ;  /* 0x0000000a870a7209 */ /* 0x000fc40007810000 */
[----:B------:R-:W-:Y:S02]  /*4410*/  ISETP.LT.OR P0, PT, R22, 0x5a, P0 ;  /* 0x0000005a1600780c */ /* 0x000fe40000701670 */
[----:B------:R-:W-:Y:S02]  /*4420*/  FSEL R129, R78, -INF , !P2 ;  /* 0xff8000004e817808 */ /* 0x000fe40005000000 */
[----:B------:R-:W-:Y:S02]  /*4430*/  FMNMX.FTZ R10, R133, R10, !PT ;  /* 0x0000000a850a7209 */ /* 0x000fe40007810000 */
[----:B------:R-:W-:Y:S02]  /*4440*/  FSEL R123, R79, -INF , !P0 ;  /* 0xff8000004f7b7808 */ /* 0x000fe40004000000 */
[----:B------:R-:W-:Y:S01]  /*4450*/  FMNMX.FTZ R10, R129, R10, !PT ;  /* 0x0000000a810a7209 */ /* 0x000fe20007810000 */
[----:B------:R-:W-:Y:S01]  /*4460*/  LDSM.16.MT88.4 R76, [R210+0x100] ;  /* 0x00010000d24c783b */ /* 0x000fe20000004200 */
[----:B-1----:R-:W-:-:S02]  /*4470*/  FMNMX.FTZ R27, R0, R25, !PT ;  /* 0x00000019001b7209 */ /* 0x002fc40007810000 */
        /* <DEDUP_REMOVED lines=16> */
[----:B------:R-:W2:Y:S01]  /*4580*/  LDSM.16.MT88.4 R4, [R208+0x3100] ;  /* 0x00310000d004783b */ /* 0x000ea20000004200 */
[--C-:B------:R-:W-:Y:S02]  /*4590*/  FFMA.FTZ R47, R14, c[0x0][0x2d0], -R137.reuse ;  /* 0x0000b4000e2f7a23 */ /* 0x100fe40000010889 */
[----:B------:R-:W3:Y:S01]  /*45a0*/  MUFU.EX2 R49, R49 ;  /* 0x0000003100317308 */ /* 0x000ee20000000800 */
        /* <DEDUP_REMOVED lines=8> */
[--C-:B------:R-:W-:Y:S01]  /*4630*/  FFMA.FTZ R118, R32, c[0x0][0x2d0], -R137.reuse ;  /* 0x0000b40020767a23 */ /* 0x100fe20000010889 */
[----:B------:R-:W-:Y:S01]  /*4640*/  LDSM.16.MT88.4 R36, [R210+0x3900] ;  /* 0x00390000d224783b */ /* 0x000fe20000004200 */
[--C-:B------:R-:W-:Y:S01]  /*4650*/  FFMA.FTZ R117, R120, c[0x0][0x2d0], -R137.reuse ;  /* 0x0000b40078757a23 */ /* 0x100fe20000010889 */
[----:B------:R-:W-:Y:S01]  /*4660*/  FSEL R122, R122, RZ, P0 ;  /* 0x000000ff7a7a7208 */ /* 0x000fe20000000000 */
[----:B------:R-:W-:Y:S01]  /*4670*/  FFMA.FTZ R138, R138, c[0x0][0x2d0], -R137 ;  /* 0x0000b4008a8a7a23 */ /* 0x000fe20000010889 */
[----:B------:R-:W-:Y:S01]  /*4680*/  LDSM.16.MT88.4 R32, [R209+0x3900] ;  /* 0x00390000d120783b */ /* 0x000fe20000004200 */
[----:B---3--:R-:W-:Y:S01]  /*4690*/  F2FP.BF16.PACK_AB R64, R48, R49 ;  /* 0x000000313040723e */ /* 0x008fe200000010ff */
[----:B------:R-:W1:Y:S01]  /*46a0*/  MUFU.EX2 R43, R43 ;  /* 0x0000002b002b7308 */ /* 0x000e620000000800 */
[--C-:B------:R-:W-:Y:S01]  /*46b0*/  FFMA.FTZ R50, R18, c[0x0][0x2d0], -R122.reuse ;  /* 0x0000b40012327a23 */ /* 0x100fe2000001087a */
[----:B------:R-:W-:Y:S01]  /*46c0*/  PLOP3.LUT P0, PT, PT, PT, UP0, 0x40, 0x0 ;  /* 0x000000000000781c */ /* 0x000fe20003f0e808 */
[----:B------:R-:W-:-:S02]  /*46d0*/  FFMA.FTZ R51, R23, c[0x0][0x2d0], -R122 ;  /* 0x0000b40017337a23 */ /* 0x000fc4000001087a */
[--C-:B------:R-:W-:Y:S02]  /*46e0*/  FFMA.FTZ R45, R21, c[0x0][0x2d0], -R122.reuse ;  /* 0x0000b400152d7a23 */ /* 0x100fe4000001087a */
[--C-:B------:R-:W-:Y:S01]  /*46f0*/  FFMA.FTZ R44, R19, c[0x0][0x2d0], -R122.reuse ;  /* 0x0000b400132c7a23 */ /* 0x100fe2000001087a */
[----:B------:R-:W-:Y:S01]  /*4700*/  MUFU.EX2 R50, R50 ;  /* 0x0000003200327308 */ /* 0x000fe20000000800 */
[--C-:B------:R-:W-:Y:S01]  /*4710*/  FFMA.FTZ R40, R17, c[0x0][0x2d0], -R122.reuse ;  /* 0x0000b40011287a23 */ /* 0x100fe2000001087a */
[----:B------:R-:W-:Y:S01]  /*4720*/  LDSM.16.MT88.4 R20, [R209+0x900] ;  /* 0x00090000d114783b */ /* 0x000fe20000004200 */
[--C-:B------:R-:W-:Y:S02]  /*4730*/  FFMA.FTZ R3, R11, c[0x0][0x2d0], -R122.reuse ;  /* 0x0000b4000b037a23 */ /* 0x100fe4000001087a */
[--C-:B------:R-:W-:Y:S01]  /*4740*/  FFMA.FTZ R2, R9, c[0x0][0x2d0], -R122.reuse ;  /* 0x0000b40009027a23 */ /* 0x100fe2000001087a */
[----:B------:R-:W3:Y:S01]  /*4750*/  LDSM.16.MT88.4 R16, [R208+0x900] ;  /* 0x00090000d010783b */ /* 0x000ee20000004200 */
[--C-:B------:R-:W-:Y:S01]  /*4760*/  FFMA.FTZ R15, R15, c[0x0][0x2d0], -R122.reuse ;  /* 0x0000b4000f0f7a23 */ /* 0x100fe2000001087a */
[----:B------:R-:W4:Y:S01]  /*4770*/  MUFU.EX2 R51, R51 ;  /* 0x0000003300337308 */ /* 0x000f220000000800 */
[----:B-1----:R-:W-:Y:S01]  /*4780*/  F2FP.BF16.PACK_AB R66, R43, R46 ;  /* 0x0000002e2b42723e */ /* 0x002fe200000010ff */
[----:B------:R-:W1:Y:S01]  /*4790*/  LDSM.16.MT88.4 R8, [R212+0x3900] ;  /* 0x00390000d408783b */ /* 0x000e620000004200 */
[----:B------:R-:W-:-:S02]  /*47a0*/  FFMA.FTZ R120, R141, c[0x0][0x2d0], -R122 ;  /* 0x0000b4008d787a23 */ /* 0x000fc4000001087a */
[--C-:B------:R-:W-:Y:S02]  /*47b0*/  FFMA.FTZ R121, R121, c[0x0][0x2d0], -R122.reuse ;  /* 0x0000b40079797a23 */ /* 0x100fe4000001087a */
[--C-:B------:R-:W-:Y:S01]  /*47c0*/  FFMA.FTZ R128, R139, c[0x0][0x2d0], -R122.reuse ;  /* 0x0000b4008b807a23 */ /* 0x100fe2000001087a */
[----:B------:R-:W-:Y:S01]  /*47d0*/  MUFU.EX2 R45, R45 ;  /* 0x0000002d002d7308 */ /* 0x000fe20000000800 */
[--C-:B------:R-:W-:Y:S02]  /*47e0*/  FFMA.FTZ R131, R131, c[0x0][0x2d0], -R122.reuse ;  /* 0x0000b40083837a23 */ /* 0x100fe4000001087a */
[--C-:B------:R-:W-:Y:S02]  /*47f0*/  FFMA.FTZ R139, R148, c[0x0][0x2d0], -R137.reuse ;  /* 0x0000b400948b7a23 */ /* 0x100fe40000010889 */
[--C-:B------:R-:W-:Y:S02]  /*4800*/  FFMA.FTZ R141, R142, c[0x0][0x2d0], -R137.reuse ;  /* 0x0000b4008e8d7a23 */ /* 0x100fe40000010889 */
[----:B------:R-:W-:Y:S01]  /*4810*/  FFMA.FTZ R140, R140, c[0x0][0x2d0], -R137 ;  /* 0x0000b4008c8c7a23 */ /* 0x000fe20000010889 */
[----:B------:R-:W5:Y:S01]  /*4820*/  MUFU.EX2 R44, R44 ;  /* 0x0000002c002c7308 */ /* 0x000f620000000800 */
[----:B----4-:R-:W-:Y:S01]  /*4830*/  F2FP.BF16.PACK_AB R65, R51, R50 ;  /* 0x000000323341723e */ /* 0x010fe200000010ff */
        /* <DEDUP_REMOVED lines=8> */
[----:B-----5:R-:W-:Y:S01]  /*48c0*/  F2FP.BF16.PACK_AB R67, R44, R45 ;  /* 0x0000002d2c43723e */ /* 0x020fe200000010ff */
[----:B------:R-:W4:Y:S01]  /*48d0*/  MUFU.EX2 R42, R42 ;  /* 0x0000002a002a7308 */ /* 0x000f220000000800 */
[----:B------:R-:W-:-:S02]  /*48e0*/  FFMA.FTZ R156, R156, c[0x0][0x2d0], -R137 ;  /* 0x0000b4009c9c7a23 */ /* 0x000fc40000010889 */
[--C-:B------:R-:W-:Y:S02]  /*48f0*/  FFMA.FTZ R150, R150, c[0x0][0x2d0], -R137.reuse ;  /* 0x0000b40096967a23 */ /* 0x100fe40000010889 */
[--C-:B------:R-:W-:Y:S01]  /*4900*/  FFMA.FTZ R155, R157, c[0x0][0x2d0], -R122.reuse ;  /* 0x0000b4009d9b7a23 */ /* 0x100fe2000001087a */
[C---:B------:R-:W-:Y:S01]  /*4910*/  HMMA.16816.F32.BF16 R88, R64.reuse, R92, RZ ;  /* 0x0000005c4058723c */ /* 0x040fe200000418ff */
[--C-:B------:R-:W-:Y:S01]  /*4920*/  FFMA.FTZ R151, R151, c[0x0][0x2d0], -R122.reuse ;  /* 0x0000b40097977a23 */ /* 0x100fe2000001087a */
[----:B------:R-:W-:Y:S01]  /*4930*/  MUFU.EX2 R41, R41 ;  /* 0x0000002900297308 */ /* 0x000fe20000000800 */
[----:B------:R-:W-:Y:S02]  /*4940*/  FFMA.FTZ R154, R143, c[0x0][0x2d0], -R122 ;  /* 0x0000b4008f9a7a23 */ /* 0x000fe4000001087a */
[--C-:B------:R-:W-:Y:S02]  /*4950*/  FFMA.FTZ R136, R136, c[0x0][0x2d0], -R137.reuse ;  /* 0x0000b40088887a23 */ /* 0x100fe40000010889 */
[--C-:B------:R-:W-:Y:S01]  /*4960*/  FFMA.FTZ R143, R134, c[0x0][0x2d0], -R137.reuse ;  /* 0x0000b400868f7a23 */ /* 0x100fe20000010889 */
[----:B------:R-:W-:Y:S01]  /*4970*/  HMMA.16816.F32.BF16 R92, R64, R94, RZ ;  /* 0x0000005e405c723c */ /* 0x000fe200000418ff */
[--C-:B------:R-:W-:Y:S01]  /*4980*/  FFMA.FTZ R132, R132, c[0x0][0x2d0], -R137.reuse ;  /* 0x0000b40084847a23 */ /* 0x100fe20000010889 */
[----:B------:R-:W-:Y:S01]  /*4990*/  MUFU.EX2 R14, R14 ;  /* 0x0000000e000e7308 */ /* 0x000fe20000000800 */
[----:B------:R-:W-:-:S02]  /*49a0*/  FFMA.FTZ R137, R130, c[0x0][0x2d0], -R137 ;  /* 0x0000b40082897a23 */ /* 0x000fc40000010889 */
[--C-:B------:R-:W-:Y:S02]  /*49b0*/  FFMA.FTZ R130, R135, c[0x0][0x2d0], -R122.reuse ;  /* 0x0000b40087827a23 */ /* 0x100fe4000001087a */
[--C-:B------:R-:W-:Y:S01]  /*49c0*/  FFMA.FTZ R133, R133, c[0x0][0x2d0], -R122.reuse ;  /* 0x0000b40085857a23 */ /* 0x100fe2000001087a */
[C---:B------:R-:W-:Y:S01]  /*49d0*/  HMMA.16816.F32.BF16 R96, R64.reuse, R100, RZ ;  /* 0x000000644060723c */ /* 0x040fe200000418ff */
[----:B------:R-:W-:Y:S01]  /*49e0*/  FFMA.FTZ R227, R123, c[0x0][0x2d0], -R122 ;  /* 0x0000b4007be37a23 */ /* 0x000fe2000001087a */
[----:B------:R-:W-:Y:S01]  /*49f0*/  MUFU.EX2 R40, R40 ;  /* 0x0000002800287308 */ /* 0x000fe20000000800 */
[----:B------:R-:W-:Y:S02]  /*4a00*/  FADD.FTZ R49, R49, R48 ;  /* 0x0000003031317221 */ /* 0x000fe40000010000 */
[----:B------:R-:W-:Y:S02]  /*4a10*/  FADD.FTZ R50, R50, R51 ;  /* 0x0000003332327221 */ /* 0x000fe40000010000 */
[----:B------:R-:W-:Y:S01]  /*4a20*/  FADD.FTZ R46, R46, R49 ;  /* 0x000000312e2e7221 */ /* 0x000fe20000010000 */
[----:B------:R-:W-:Y:S02]  /*4a30*/  HMMA.16816.F32.BF16 R100, R64, R102, RZ ;  /* 0x000000664064723c */ /* 0x000fe400000418ff */
[----:B------:R-:W5:Y:S01]  /*4a40*/  MUFU.EX2 R15, R15 ;  /* 0x0000000f000f7308 */ /* 0x000f620000000800 */
[----:B------:R-:W-:-:S05]  /*4a50*/  FADD.FTZ R46, R43, R46 ;  /* 0x0000002e2b2e7221 */ /* 0x000fca0000010000 */
        /* <DEDUP_REMOVED lines=22> */
[----:B----4-:R-:W-:Y:S01]  /*4bc0*/  F2FP.BF16.PACK_AB R4, R42, R47 ;  /* 0x0000002f2a04723e */ /* 0x010fe200000010ff */
        /* <DEDUP_REMOVED lines=9> */
[C---:B---3--:R-:W-:Y:S01]  /*4c60*/  HMMA.16816.F32.BF16 R88, R4.reuse, R16, R88 ;  /* 0x000000100458723c */ /* 0x048fe20000041858 */
        /* <DEDUP_REMOVED lines=202> */
.L_x_2341:
[----:B------:R-:W-:Y:S02]  /*5910*/  UISETP.NE.AND UP2, UPT, UR4, 0x1, UPT ;  /* 0x000000010400788c */ /* 0x000fe4000bf45270 */
[----:B------:R-:W-:Y:S02]  /*5920*/  ULDC.64 UR14, c[0x0][0x330] ;  /* 0x0000cc00000e7ab9 */ /* 0x000fe40000000a00 */
[----:B------:R-:W-:-:S07]  /*5930*/  UIMAD.WIDE.U32 UR18, UR16, UR14, URZ ;  /* 0x0000000e101272a5 */ /* 0x000fce000f8e003f */
[----:B------:R-:W-:Y:S02]  /*5940*/  @UP2 UMOV UR17, UR19 ;  /* 0x0000001300112c82 */ /* 0x000fe40008000000 */
[----:B------:R-:W-:Y:S02]  /*5950*/  @UP2 USHF.R.U32.HI UR16, URZ, UR15, UR17 ;  /* 0x0000000f3f102299 */ /* 0x000fe40008011611 */
.L_x_2342:
[----:B------:R-:W-:Y:S02]  /*5960*/  ULDC UR14, c[0x0][0x32c] ;  /* 0x0000cb00000e7ab9 */ /* 0x000fe40000000800 */
[----:B------:R-:W-:-:S04]  /*5970*/  UIMAD UR14, UR16, UR4, UR14 ;  /* 0x00000004100e72a4 */ /* 0x000fc8000f8e020e */
[----:B------:R-:W-:-:S04]  /*5980*/  UISETP.LT.AND UP2, UPT, UR7, UR14, UPT ;  /* 0x0000000e0700728c */ /* 0x000fc8000bf41270 */
[----:B------:R-:W-:-:S04]  /*5990*/  USEL UR7, UR7, UR14, UP2 ;  /* 0x0000000e07077287 */ /* 0x000fc80009000000 */
.L_x_2340:
        /* <DEDUP_REMOVED lines=15> */
.L_x_2354:
        /* <DEDUP_REMOVED lines=56> */
.L_x_2344:
        /* <DEDUP_REMOVED lines=22> */
[----:B------:R-:W1:Y:S07]  /*5f70*/  LDSM.16.M88.4 R148, [R202] ;  /* 0x00000000ca94783b */ /* 0x000e6e0000000200 */
        /* <DEDUP_REMOVED lines=79> */
[----:B------:R-:W3:Y:S07]  /*6470*/  LDSM.16.M88.4 R120, [R202+0x3000] ;  /* 0x00300000ca78783b */ /* 0x000eee0000000200 */
[C---:B----4-:R-:W-:Y:S08]  /*6480*/  HMMA.16816.F32.BF16 R36, R184.reuse, R128, R36 ;  /* 0x00000080b824723c */ /* 0x050ff00000041824 */
[C---:B------:R-:W-:Y:S01]  /*6490*/  HMMA.16816.F32.BF16 R40, R184.reuse, R130, R40 ;  /* 0x00000082b828723c */ /* 0x040fe20000041828 */
[----:B------:R-:W4:Y:S07]  /*64a0*/  LDSM.16.M88.4 R128, [R202+0x3800] ;  /* 0x00380000ca80783b */ /* 0x000f2e0000000200 */
[C---:B-1----:R-:W-:Y:S08]  /*64b0*/  HMMA.16816.F32.BF16 R44, R184.reuse, R132, R44 ;  /* 0x00000084b82c723c */ /* 0x042ff0000004182c */
[----:B------:R-:W-:Y:S01]  /*64c0*/  HMMA.16816.F32.BF16 R48, R184, R134, R48 ;  /* 0x00000086b830723c */ /* 0x000fe20000041830 */
[----:B------:R-:W1:Y:S07]  /*64d0*/  LDSM.16.M88.4 R132, [R202+0x4000] ;  /* 0x00400000ca84783b */ /* 0x000e6e0000000200 */
[C---:B-----5:R-:W-:Y:S08]  /*64e0*/  HMMA.16816.F32.BF16 R4, R188.reuse, R136, R4 ;  /* 0x00000088bc04723c */ /* 0x060ff00000041804 */
[C---:B------:R-:W-:Y:S01]  /*64f0*/  HMMA.16816.F32.BF16 R8, R188.reuse, R138, R8 ;  /* 0x0000008abc08723c */ /* 0x040fe20000041808 */
[----:B------:R-:W5:Y:S01]  /*6500*/  LDSM.16.M88.4 R136, [R202+0x5800] ;  /* 0x00580000ca88783b */ /* 0x000f620000000200 */
[----:B------:R-:W-:Y:S06]  /*6510*/  DEPBAR.LE SB0, 0x0 ;  /* 0x000080000000791a */ /* 0x000fec0000000000 */
[C---:B--2---:R-:W-:Y:S01]  /*6520*/  HMMA.16816.F32.BF16 R12, R188.reuse, R116, R12 ;  /* 0x00000074bc0c723c */ /* 0x044fe2000004180c */
[----:B------:R-:W-:Y:S07]  /*6530*/  BAR.SYNC.DEFER_BLOCKING 0x0 ;  /* 0x0000000000007b1d */ /* 0x000fee0000010000 */
        /* <DEDUP_REMOVED lines=19> */
[C---:B-----5:R-:W-:Y:S08]  /*6670*/  HMMA.16816.F32.BF16 R44, R192.reuse, R136, R44 ;  /* 0x00000088c02c723c */ /* 0x060ff0000004182c */
[----:B------:R-:W-:Y:S01]  /*6680*/  HMMA.16816.F32.BF16 R48, R192, R138, R48 ;  /* 0x0000008ac030723c */ /* 0x000fe20000041830 */
[----:B------:R-:W-:-:S07]  /*6690*/  @!P0 BRA `(.L_x_2345) ;  /* 0x0000035000008947 */ /* 0x000fce0003800000 */
[----:B------:R-:W-:Y:S02]  /*66a0*/  IMAD R119, R238, 0x60, R219 ;  /* 0x00000060ee777824 */ /* 0x000fe400078e02db */
        /* <DEDUP_REMOVED lines=52> */
.L_x_2345:
[----:B-1----:R-:W-:Y:S01]  /*69f0*/  IMAD.MOV.U32 R119, RZ, RZ, R220 ;  /* 0x000000ffff777224 */ /* 0x002fe200078e00dc */
        /* <DEDUP_REMOVED lines=9> */
[----:B------:R-:W1:Y:S01]  /*6a90*/  SHFL.IDX PT, R129, R119, RZ, 0x1c1f ;  /* 0x001c1fff77817589 */ /* 0x000e6200000e0000 */
        /* <DEDUP_REMOVED lines=22> */
.L_x_2348:
[----:B------:R-:W-:Y:S04]  /*6c00*/  MOV R116, c[0x0][0x32c] ;  /* 0x0000cb0000747a02 */ /* 0x000fe80000000f00 */
[----:B------:R-:W-:Y:S11]  /*6c10*/  ISETP.NE.AND P0, PT, R116, 0x1, PT ;  /* 0x000000017400780c */ /* 0x000ff60003f05270 */
[----:B------:R-:W-:Y:S02]  /*6c20*/  @!UPT UIADD3 URZ, URZ, URZ, URZ ;  /* 0x0000003f3f3ff290 */ /* 0x000fe4000fffe03f */
[----:B------:R-:W-:Y:S05]  /*6c30*/  @P0 IMAD.HI.U32 R116, R118, c[0x0][0x330], RZ ;  /* 0x0000cc0076740a27 */ /* 0x000fea00078e00ff */
[----:B------:R-:W-:Y:S02]  /*6c40*/  @P0 SHF.R.U32.HI R118, RZ, c[0x0][0x334], R116 ;  /* 0x0000cd00ff760a19 */ /* 0x000fe40000011674 */
.L_x_2349:
[----:B------:R-:W-:Y:S05]  /*6c50*/  BSYNC B0 ;  /* 0x0000000000007941 */ /* 0x000fea0003800000 */
.L_x_2347:
[----:B------:R-:W-:Y:S04]  /*6c60*/  IMAD.IADD R129, R122, 0x1, -R221 ;  /* 0x000000017a817824 */ /* 0x000fe800078e0add */
[----:B------:R-:W-:Y:S05]  /*6c70*/  IMAD R118, R118, c[0x0][0x32c], R129 ;  /* 0x0000cb0076767a24 */ /* 0x000fea00078e0281 */
[----:B------:R-:W-:Y:S02]  /*6c80*/  IADD3 R116, R118, c[0x0][0x32c], RZ ;  /* 0x0000cb0076747a10 */ /* 0x000fe40007ffe0ff */
[----:B------:R-:W-:Y:S02]  /*6c90*/  IMNMX R121, R121, R118, !PT ;  /* 0x0000007679797217 */ /* 0x000fe40007800200 */
[----:B------:R-:W-:Y:S02]  /*6ca0*/  IMNMX R123, R123, R116, PT ;  /* 0x000000747b7b7217 */ /* 0x000fe40003800200 */
.L_x_2346:
[C---:B------:R-:W-:Y:S02]  /*6cb0*/  ISETP.GE.AND P0, PT, R122.reuse, 0x1, PT ;  /* 0x000000017a00780c */ /* 0x040fe40003f06270 */
        /* <DEDUP_REMOVED lines=10> */
[----:B------:R-:W1:Y:S01]  /*6d60*/  SHFL.IDX PT, R4, R119, 0x1, 0x1c1f ;  /* 0x003c1f0077047f89 */ /* 0x000e6200000e0000 */
        /* <DEDUP_REMOVED lines=10> */
[----:B------:R-:W-:Y:S01]  /*6e10*/  ISETP.GT.AND P0, PT, R121, 0x9, !P2 ;  /* 0x000000097900780c */ /* 0x000fe20005704270 */
[--C-:B-1----:R-:W-:Y:S02]  /*6e20*/  IMAD.IADD R117, R117, 0x1, R4.reuse ;  /* 0x0000000175757824 */ /* 0x102fe400078e0204 */
[----:B------:R-:W-:Y:S01]  /*6e30*/  IMAD.IADD R0, R0, 0x1, R4 ;  /* 0x0000000100007824 */ /* 0x000fe200078e0204 */
        /* <DEDUP_REMOVED lines=136> */
.L_x_2352:
[----:B------:R-:W-:Y:S04]  /*76c0*/  MOV R4, c[0x0][0x32c] ;  /* 0x0000cb0000047a02 */ /* 0x000fe80000000f00 */
[----:B------:R-:W-:Y:S11]  /*76d0*/  ISETP.NE.AND P0, PT, R4, 0x1, PT ;  /* 0x000000010400780c */ /* 0x000ff60003f05270 */
[----:B------:R-:W-:Y:S02]  /*76e0*/  @!UPT UIADD3 URZ, URZ, URZ, URZ ;  /* 0x0000003f3f3ff290 */ /* 0x000fe4000fffe03f */
[----:B------:R-:W-:Y:S05]  /*76f0*/  @P0 IMAD.HI.U32 R4, R5, c[0x0][0x330], RZ ;  /* 0x0000cc0005040a27 */ /* 0x000fea00078e00ff */
[----:B------:R-:W-:Y:S02]  /*7700*/  @P0 SHF.R.U32.HI R5, RZ, c[0x0][0x334], R4 ;  /* 0x0000cd00ff050a19 */ /* 0x000fe40000011604 */
.L_x_2353:
[----:B------:R-:W-:Y:S05]  /*7710*/  BSYNC B0 ;  /* 0x0000000000007941 */ /* 0x000fea0003800000 */
.L_x_2351:
[----:B------:R-:W-:Y:S04]  /*7720*/  IMAD.IADD R122, R122, 0x1, -R221 ;  /* 0x000000017a7a7824 */ /* 0x000fe800078e0add */
[----:B------:R-:W-:Y:S05]  /*7730*/  IMAD R122, R5, c[0x0][0x32c], R122 ;  /* 0x0000cb00057a7a24 */ /* 0x000fea00078e027a */
[----:B------:R-:W-:Y:S02]  /*7740*/  IADD3 R4, R122, c[0x0][0x32c], RZ ;  /* 0x0000cb007a047a10 */ /* 0x000fe40007ffe0ff */
[----:B------:R-:W-:Y:S02]  /*7750*/  IMNMX R0, R0, R122, !PT ;  /* 0x0000007a00007217 */ /* 0x000fe40007800200 */
[----:B------:R-:W-:Y:S02]  /*7760*/  IMNMX R117, R117, R4, PT ;  /* 0x0000000475757217 */ /* 0x000fe40003800200 */
.L_x_2350:
[----:B------:R-:W-:Y:S02]  /*7770*/  LOP3.LUT P0, RZ, R226, 0x200000, RZ, 0xc0, !PT ;  /* 0x00200000e2ff7812 */ /* 0x000fe4000780c0ff */
[C---:B------:R-:W-:Y:S02]  /*7780*/  ISETP.GT.AND P6, PT, R0.reuse, 0x58, !P6 ;  /* 0x000000580000780c */ /* 0x040fe400077c4270 */
[C---:B------:R-:W-:Y:S02]  /*7790*/  ISETP.GT.AND P0, PT, R0.reuse, RZ, !P0 ;  /* 0x000000ff0000720c */ /* 0x040fe40004704270 */
        /* <DEDUP_REMOVED lines=14> */
[----:B------:R-:W-:Y:S02]  /*7880*/  FMNMX.FTZ R7, R118, R7, !PT ;  /* 0x0000000776077209 */ /* 0x000fe40007810000 */
[C---:B------:R-:W-:Y:S02]  /*7890*/  ISETP.LT.OR P0, PT, R117.reuse, 0x9, P0 ;  /* 0x000000097500780c */ /* 0x040fe40000701670 */
        /* <DEDUP_REMOVED lines=51> */
[----:B------:R-:W-:Y:S01]  /*7bd0*/  LOP3.LUT P0, RZ, R226, 0x800, RZ, 0xc0, !PT ;  /* 0x00000800e2ff7812 */ /* 0x000fe2000780c0ff */
[----:B------:R-:W-:Y:S01]  /*7be0*/  LDSM.16.MT88.4 R20, [R210+0x100] ;  /* 0x00010000d214783b */ /* 0x000fe20000004200 */
        /* <DEDUP_REMOVED lines=28> */
[----:B------:R-:W1:Y:S01]  /*7db0*/  SHFL.BFLY PT, R6, R5, 0x2, 0x1f ;  /* 0x0c401f0005067f89 */ /* 0x000e6200000e0000 */
[----:B------:R-:W-:Y:S02]  /*7dc0*/  FMNMX.FTZ R4, R241, R4, !PT ;  /* 0x00000004f1047209 */ /* 0x000fe40007810000 */
[----:B------:R-:W-:Y:S04]  /*7dd0*/  ISETP.GT.AND P0, PT, R0, 0x38, !P0 ;  /* 0x000000380000780c */ /* 0x000fe80004704270 */
[----:B------:R-:W-:Y:S01]  /*7de0*/  ISETP.LT.OR P0, PT, R117, 0x39, P0 ;  /* 0x000000397500780c */ /* 0x000fe20000701670 */
[----:B------:R-:W-:Y:S03]  /*7df0*/  LDSM.16.MT88.4 R28, [R209+0x100] ;  /* 0x00010000d11c783b */ /* 0x000fe60000004200 */
        /* <DEDUP_REMOVED lines=14> */
[----:B------:R-:W-:Y:S02]  /*7ee0*/  ISETP.LT.OR P0, PT, R117, 0x42, P0 ;  /* 0x000000427500780c */ /* 0x000fe40000701670 */
[----:B-1----:R-:W-:Y:S02]  /*7ef0*/  FMNMX.FTZ R6, R5, R6, !PT ;  /* 0x0000000605067209 */ /* 0x002fe40007810000 */
        /* <DEDUP_REMOVED lines=18> */
[----:B------:R-:W-:Y:S04]  /*8020*/  LOP3.LUT P0, RZ, R226, 0x1, RZ, 0xc0, !PT ;  /* 0x00000001e2ff7812 */ /* 0x000fe8000780c0ff */
[----:B------:R-:W-:Y:S02]  /*8030*/  ISETP.GT.AND P0, PT, R0, 0x51, !P0 ;  /* 0x000000510000780c */ /* 0x000fe40004704270 */
[----:B------:R-:W-:Y:S02]  /*8040*/  FMNMX.FTZ R0, R149, R4, !PT ;  /* 0x0000000495007209 */ /* 0x000fe40007810000 */
[----:B------:R-:W-:Y:S02]  /*8050*/  ISETP.LT.OR P0, PT, R117, 0x52, P0 ;  /* 0x000000527500780c */ /* 0x000fe40000701670 */
[----:B------:R-:W-:Y:S02]  /*8060*/  FSEL R117, R51, -INF , !P2 ;  /* 0xff80000033757808 */ /* 0x000fe40005000000 */
        /* <DEDUP_REMOVED lines=8> */
[C---:B------:R-:W-:Y:S03]  /*80f0*/  FMUL.FTZ R151, R0.reuse, c[0x0][0x2d0] ;  /* 0x0000b40000977a20 */ /* 0x040fe60000410000 */
[----:B------:R-:W-:Y:S02]  /*8100*/  FSEL R6, R0, RZ, P0 ;  /* 0x000000ff00067208 */ /* 0x000fe40000000000 */
[----:B------:R-:W-:Y:S03]  /*8110*/  FSEL R151, R151, RZ, P0 ;  /* 0x000000ff97977208 */ /* 0x000fe60000000000 */
[----:B------:R-:W-:Y:S02]  /*8120*/  FADD.FTZ R3, -R6, R3 ;  /* 0x0000000306037221 */ /* 0x000fe40000010100 */
        /* <DEDUP_REMOVED lines=8> */
[--C-:B------:R-:W-:Y:S02]  /*81b0*/  FFMA.FTZ R143, R242, c[0x0][0x2d0], -R151.reuse ;  /* 0x0000b400f28f7a23 */ /* 0x100fe40000010897 */
[--C-:B------:R-:W-:Y:S02]  /*81c0*/  FFMA.FTZ R154, R154, c[0x0][0x2d0], -R151.reuse ;  /* 0x0000b4009a9a7a23 */ /* 0x100fe40000010897 */
[----:B------:R-:W1:Y:S01]  /*81d0*/  SHFL.BFLY PT, R4, R5, 0x1, 0x1f ;  /* 0x0c201f0005047f89 */ /* 0x000e6200000e0000 */
        /* <DEDUP_REMOVED lines=9> */
[----:B------:R-:W-:Y:S05]  /*8270*/  FFMA.FTZ R138, R138, c[0x0][0x2d0], -R151 ;  /* 0x0000b4008a8a7a23 */ /* 0x000fea0000010897 */
[----:B------:R-:W3:Y:S01]  /*8280*/  MUFU.EX2 R129, R129 ;  /* 0x0000008100817308 */ /* 0x000ee20000000800 */
[----:B-1----:R-:W-:Y:S01]  /*8290*/  FMNMX.FTZ R116, R5, R4, !PT ;  /* 0x0000000405747209 */ /* 0x002fe20007810000 */
[----:B------:R-:W-:Y:S01]  /*82a0*/  FMUL.FTZ R4, R3, c[0x0][0x2d0] ;  /* 0x0000b40003047a20 */ /* 0x000fe20000410000 */
[----:B--2---:R-:W-:Y:S02]  /*82b0*/  F2FP.BF16.PACK_AB R120, R119, R128 ;  /* 0x000000807778723e */ /* 0x004fe400000010ff */
[C---:B------:R-:W-:Y:S01]  /*82c0*/  FSETP.NEU.FTZ.AND P0, PT, R116.reuse, -INF , PT ;  /* 0xff8000007400780b */ /* 0x040fe20003f1d000 */
[C---:B------:R-:W-:Y:S04]  /*82d0*/  FMUL.FTZ R134, R116.reuse, c[0x0][0x2d0] ;  /* 0x0000b40074867a20 */ /* 0x040fe80000410000 */
[----:B------:R-:W1:Y:S01]  /*82e0*/  MUFU.EX2 R3, R4 ;  /* 0x0000000400037308 */ /* 0x000e620000000800 */
[----:B------:R-:W-:Y:S02]  /*82f0*/  FSEL R5, R116, RZ, P0 ;  /* 0x000000ff74057208 */ /* 0x000fe40000000000 */
[----:B------:R-:W-:Y:S02]  /*8300*/  FSEL R134, R134, RZ, P0 ;  /* 0x000000ff86867208 */ /* 0x000fe40000000000 */
[----:B------:R-:W-:Y:S01]  /*8310*/  ISETP.GT.AND P0, PT, R238, UR4, PT ;  /* 0x00000004ee007c0c */ /* 0x000fe2000bf04270 */
[----:B------:R-:W-:Y:S02]  /*8320*/  FADD.FTZ R5, -R5, R2 ;  /* 0x0000000205057221 */ /* 0x000fe40000010100 */
[--C-:B------:R-:W-:Y:S02]  /*8330*/  FFMA.FTZ R132, R13, c[0x0][0x2d0], -R134.reuse ;  /* 0x0000b4000d847a23 */ /* 0x100fe40000010886 */
[----:B------:R-:W2:Y:S01]  /*8340*/  LDSM.16.MT88.4 R12, [R212+0x100] ;  /* 0x00010000d40c783b */ /* 0x000ea20000004200 */
[--C-:B------:R-:W-:Y:S01]  /*8350*/  FFMA.FTZ R133, R17, c[0x0][0x2d0], -R134.reuse ;  /* 0x0000b40011857a23 */ /* 0x100fe20000010886 */
[----:B------:R-:W-:Y:S01]  /*8360*/  MUFU.EX2 R137, R137 ;  /* 0x0000008900897308 */ /* 0x000fe20000000800 */
[--C-:B------:R-:W-:Y:S01]  /*8370*/  FFMA.FTZ R131, R9, c[0x0][0x2d0], -R134.reuse ;  /* 0x0000b40009837a23 */ /* 0x100fe20000010886 */
[----:B---3--:R-:W-:Y:S01]  /*8380*/  F2FP.BF16.PACK_AB R122, R129, R118 ;  /* 0x00000076817a723e */ /* 0x008fe200000010ff */
[--C-:B------:R-:W-:Y:S02]  /*8390*/  FFMA.FTZ R130, R11, c[0x0][0x2d0], -R134.reuse ;  /* 0x0000b4000b827a23 */ /* 0x100fe40000010886 */
[----:B------:R-:W-:Y:S02]  /*83a0*/  FMUL.FTZ R2, R5, c[0x0][0x2d0] ;  /* 0x0000b40005027a20 */ /* 0x000fe40000410000 */
[--C-:B------:R-:W-:Y:S02]  /*83b0*/  FFMA.FTZ R165, R165, c[0x0][0x2d0], -R134.reuse ;  /* 0x0000b400a5a57a23 */ /* 0x100fe40000010886 */
[--C-:B------:R-:W-:Y:S01]  /*83c0*/  FFMA.FTZ R167, R167, c[0x0][0x2d0], -R134.reuse ;  /* 0x0000b400a7a77a23 */ /* 0x100fe20000010886 */
        /* <DEDUP_REMOVED lines=29> */
[----:B------:R-:W3:Y:S01]  /*85a0*/  LDSM.16.MT88.4 R68, [R210+0x3100] ;  /* 0x00310000d244783b */ /* 0x000ee20000004200 */
[C---:B------:R-:W-:Y:S02]  /*85b0*/  FMUL.FTZ R26, R2.reuse, R86 ;  /* 0x00000056021a7220 */ /* 0x040fe40000410000 */
[C---:B------:R-:W-:Y:S01]  /*85c0*/  FMUL.FTZ R27, R2.reuse, R87 ;  /* 0x00000057021b7220 */ /* 0x040fe20000410000 */
[----:B------:R-:W4:Y:S01]  /*85d0*/  MUFU.EX2 R140, R140 ;  /* 0x0000008c008c7308 */ /* 0x000f220000000800 */
        /* <DEDUP_REMOVED lines=8> */
[----:B------:R-:W-:Y:S01]  /*8660*/  LDSM.16.MT88.4 R84, [R209+0x900] ;  /* 0x00090000d154783b */ /* 0x000fe20000004200 */
[----:B------:R-:W-:Y:S01]  /*8670*/  FMUL.FTZ R54, R2, R54 ;  /* 0x0000003602367220 */ /* 0x000fe20000410000 */
[----:B-1----:R-:W-:Y:S01]  /*8680*/  F2FP.BF16.PACK_AB R123, R130, R131 ;  /* 0x00000083827b723e */ /* 0x002fe200000010ff */
[C---:B------:R-:W-:Y:S02]  /*8690*/  FMUL.FTZ R55, R2.reuse, R55 ;  /* 0x0000003702377220 */ /* 0x040fe40000410000 */
[C---:B------:R-:W-:Y:S02]  /*86a0*/  FMUL.FTZ R56, R3.reuse, R56 ;  /* 0x0000003803387220 */ /* 0x040fe40000410000 */
[C---:B------:R-:W-:Y:S01]  /*86b0*/  FMUL.FTZ R57, R3.reuse, R57 ;  /* 0x0000003903397220 */ /* 0x040fe20000410000 */
[----:B------:R-:W-:Y:S01]  /*86c0*/  LDSM.16.MT88.4 R92, [R208+0x4900] ;  /* 0x00490000d05c783b */ /* 0x000fe20000004200 */
[C---:B--2---:R-:W-:Y:S01]  /*86d0*/  HMMA.16816.F32.BF16 R4, R120.reuse, R12, R4 ;  /* 0x0000000c7804723c */ /* 0x044fe20000041804 */
[----:B------:R-:W-:Y:S04]  /*86e0*/  MUFU.EX2 R154, R154 ;  /* 0x0000009a009a7308 */ /* 0x000fe80000000800 */
[C---:B------:R-:W-:Y:S02]  /*86f0*/  FMUL.FTZ R58, R2.reuse, R58 ;  /* 0x0000003a023a7220 */ /* 0x040fe40000410000 */
[----:B------:R-:W-:Y:S01]  /*8700*/  LDSM.16.MT88.4 R100, [R208+0x2900] ;  /* 0x00290000d064783b */ /* 0x000fe20000004200 */
        /* <DEDUP_REMOVED lines=8> */
[C---:B------:R-:W-:Y:S01]  /*8790*/  FMUL.FTZ R59, R2.reuse, R59 ;  /* 0x0000003b023b7220 */ /* 0x040fe20000410000 */
[----:B------:R-:W1:Y:S01]  /*87a0*/  LDSM.16.MT88.4 R72, [R209+0x3100] ;  /* 0x00310000d148783b */ /* 0x000e620000004200 */
        /* <DEDUP_REMOVED lines=9> */
[C---:B------:R-:W-:Y:S01]  /*8840*/  FMUL.FTZ R64, R3.reuse, R64 ;  /* 0x0000004003407220 */ /* 0x040fe20000410000 */
[----:B------:R-:W-:Y:S01]  /*8850*/  MUFU.EX2 R166, R166 ;  /* 0x000000a600a67308 */ /* 0x000fe20000000800 */
[C---:B------:R-:W-:Y:S04]  /*8860*/  FMUL.FTZ R22, R2.reuse, R82 ;  /* 0x0000005202167220 */ /* 0x040fe80000410000 */
[C---:B------:R-:W-:Y:S02]  /*8870*/  FMUL.FTZ R23, R2.reuse, R83 ;  /* 0x0000005302177220 */ /* 0x040fe40000410000 */
[----:B------:R-:W2:Y:S01]  /*8880*/  LDSM.16.MT88.4 R80, [R212+0x900] ;  /* 0x00090000d450783b */ /* 0x000ea20000004200 */
[----:B------:R-:W-:Y:S02]  /*8890*/  FMUL.FTZ R65, R3, R65 ;  /* 0x0000004103417220 */ /* 0x000fe40000410000 */
[C---:B------:R-:W-:Y:S01]  /*88a0*/  FMUL.FTZ R66, R2.reuse, R66 ;  /* 0x0000004202427220 */ /* 0x040fe20000410000 */
[----:B------:R-:W-:Y:S01]  /*88b0*/  MUFU.EX2 R168, R168 ;  /* 0x000000a800a87308 */ /* 0x000fe20000000800 */
[C---:B------:R-:W-:Y:S03]  /*88c0*/  HMMA.16816.F32.BF16 R20, R120.reuse, R28, R20 ;  /* 0x0000001c7814723c */ /* 0x040fe60000041814 */
[C---:B------:R-:W-:Y:S02]  /*88d0*/  FMUL.FTZ R67, R2.reuse, R67 ;  /* 0x0000004302437220 */ /* 0x040fe40000410000 */
[--C-:B------:R-:W-:Y:S02]  /*88e0*/  FFMA.FTZ R239, R239, c[0x0][0x2d0], -R134.reuse ;  /* 0x0000b400efef7a23 */ /* 0x100fe40000010886 */
[C---:B------:R-:W-:Y:S01]  /*88f0*/  FMUL.FTZ R28, R3.reuse, R88 ;  /* 0x00000058031c7220 */ /* 0x040fe20000410000 */
[C---:B------:R-:W-:Y:S01]  /*8900*/  HMMA.16816.F32.BF16 R24, R120.reuse, R30, R24 ;  /* 0x0000001e7818723c */ /* 0x040fe20000041818 */
[----:B------:R-:W-:Y:S03]  /*8910*/  MUFU.EX2 R241, R241 ;  /* 0x000000f100f17308 */ /* 0x000fe60000000800 */
[----:B------:R-:W-:Y:S02]  /*8920*/  FMUL.FTZ R29, R3, R89 ;  /* 0x00000059031d7220 */ /* 0x000fe40000410000 */
[--C-:B------:R-:W-:Y:S02]  /*8930*/  FFMA.FTZ R157, R157, c[0x0][0x2d0], -R134.reuse ;  /* 0x0000b4009d9d7a23 */ /* 0x100fe40000010886 */
[C---:B------:R-:W-:Y:S03]  /*8940*/  FMUL.FTZ R30, R2.reuse, R90 ;  /* 0x0000005a021e7220 */ /* 0x040fe60000410000 */
[----:B------:R-:W-:Y:S01]  /*8950*/  MUFU.EX2 R239, R239 ;  /* 0x000000ef00ef7308 */ /* 0x000fe20000000800 */
[C---:B------:R-:W-:Y:S02]  /*8960*/  FMUL.FTZ R31, R2.reuse, R91 ;  /* 0x0000005b021f7220 */ /* 0x040fe40000410000 */
[----:B------:R-:W-:Y:S01]  /*8970*/  LDSM.16.MT88.4 R88, [R208+0x900] ;  /* 0x00090000d058783b */ /* 0x000fe20000004200 */
[--C-:B------:R-:W-:Y:S02]  /*8980*/  FFMA.FTZ R155, R155, c[0x0][0x2d0], -R134.reuse ;  /* 0x0000b4009b9b7a23 */ /* 0x100fe40000010886 */
[--C-:B------:R-:W-:Y:S02]  /*8990*/  FFMA.FTZ R139, R139, c[0x0][0x2d0], -R134.reuse ;  /* 0x0000b4008b8b7a23 */ /* 0x100fe40000010886 */
[C---:B------:R-:W-:Y:S02]  /*89a0*/  HMMA.16816.F32.BF16 R28, R120.reuse, R36, R28 ;  /* 0x00000024781c723c */ /* 0x040fe4000004181c */
[----:B------:R-:W-:Y:S01]  /*89b0*/  MUFU.EX2 R160, R160 ;  /* 0x000000a000a07308 */ /* 0x000fe20000000800 */
[----:B------:R-:W-:Y:S02]  /*89c0*/  FFMA.FTZ R135, R135, c[0x0][0x2d0], -R134 ;  /* 0x0000b40087877a23 */ /* 0x000fe40000010886 */
[C---:B------:R-:W-:Y:S02]  /*89d0*/  FFMA.FTZ R128, R3.reuse, R228, R128 ;  /* 0x000000e403807223 */ /* 0x040fe40000010080 */
[C---:B------:R-:W-:Y:S01]  /*89e0*/  FMUL.FTZ R36, R3.reuse, R96 ;  /* 0x0000006003247220 */ /* 0x040fe20000410000 */
[C---:B------:R-:W-:Y:S04]  /*89f0*/  HMMA.16816.F32.BF16 R32, R120.reuse, R38, R32 ;  /* 0x000000267820723c */ /* 0x040fe80000041820 */
[----:B------:R-:W-:Y:S01]  /*8a00*/  FMUL.FTZ R37, R3, R97 ;  /* 0x0000006103257220 */ /* 0x000fe20000410000 */
[----:B------:R-:W-:Y:S01]  /*8a10*/  MUFU.EX2 R152, R152 ;  /* 0x0000009800987308 */ /* 0x000fe20000000800 */
[C---:B------:R-:W-:Y:S02]  /*8a20*/  FFMA.FTZ R133, R2.reuse, R227, R133 ;  /* 0x000000e302857223 */ /* 0x040fe40000010085 */
[C---:B------:R-:W-:Y:S04]  /*8a30*/  FMUL.FTZ R38, R2.reuse, R98 ;  /* 0x0000006202267220 */ /* 0x040fe80000410000 */
[----:B------:R-:W-:Y:S02]  /*8a40*/  FMUL.FTZ R39, R2, R99 ;  /* 0x0000006302277220 */ /* 0x000fe40000410000 */
[----:B------:R-:W-:Y:S01]  /*8a50*/  LDSM.16.MT88.4 R96, [R209+0x2900] ;  /* 0x00290000d160783b */ /* 0x000fe20000004200 */
[----:B------:R-:W-:Y:S01]  /*8a60*/  MUFU.EX2 R157, R157 ;  /* 0x0000009d009d7308 */ /* 0x000fe20000000800 */
[----:B------:R-:W-:Y:S02]  /*8a70*/  FADD.FTZ R119, R119, R128 ;  /* 0x0000008077777221 */ /* 0x000fe40000010000 */
[----:B------:R-:W-:Y:S01]  /*8a80*/  FADD.FTZ R132, R132, R133 ;  /* 0x0000008584847221 */ /* 0x000fe20000010000 */
[C---:B------:R-:W-:Y:S03]  /*8a90*/  HMMA.16816.F32.BF16 R36, R120.reuse, R44, R36 ;  /* 0x0000002c7824723c */ /* 0x040fe60000041824 */
[----:B------:R-:W-:Y:S02]  /*8aa0*/  FADD.FTZ R118, R118, R119 ;  /* 0x0000007776767221 */ /* 0x000fe40000010000 */
[----:B------:R-:W-:Y:S01]  /*8ab0*/  FADD.FTZ R131, R131, R132 ;  /* 0x0000008483837221 */ /* 0x000fe20000010000 */
        /* <DEDUP_REMOVED lines=8> */
[--C-:B------:R-:W-:Y:S02]  /*8b40*/  FFMA.FTZ R109, R247, c[0x0][0x2d0], -R134.reuse ;  /* 0x0000b400f76d7a23 */ /* 0x100fe40000010886 */
[--C-:B------:R-:W-:Y:S02]  /*8b50*/  FFMA.FTZ R110, R245, c[0x0][0x2d0], -R134.reuse ;  /* 0x0000b400f56e7a23 */ /* 0x100fe40000010886 */
[--C-:B------:R-:W-:Y:S01]  /*8b60*/  FFMA.FTZ R111, R161, c[0x0][0x2d0], -R134.reuse ;  /* 0x0000b400a16f7a23 */ /* 0x100fe20000010886 */
[C---:B---3--:R-:W-:Y:S01]  /*8b70*/  HMMA.16816.F32.BF16 R44, R120.reuse, R68, R44 ;  /* 0x00000044782c723c */ /* 0x048fe2000004182c */
[----:B------:R-:W3:Y:S02]  /*8b80*/  MUFU.EX2 R108, R108 ;  /* 0x0000006c006c7308 */ /* 0x000ee40000000800 */
[--C-:B------:R-:W-:Y:S02]  /*8b90*/  FFMA.FTZ R148, R159, c[0x0][0x2d0], -R134.reuse ;  /* 0x0000b4009f947a23 */ /* 0x100fe40000010886 */
[--C-:B------:R-:W-:Y:S02]  /*8ba0*/  FFMA.FTZ R159, R164, c[0x0][0x2d0], -R151.reuse ;  /* 0x0000b400a49f7a23 */ /* 0x100fe40000010897 */
[----:B----4-:R-:W-:Y:S01]  /*8bb0*/  F2FP.BF16.PACK_AB R68, R140, R137 ;  /* 0x000000898c44723e */ /* 0x010fe200000010ff */
[C---:B------:R-:W-:Y:S03]  /*8bc0*/  HMMA.16816.F32.BF16 R48, R120.reuse, R70, R48 ;  /* 0x000000467830723c */ /* 0x040fe60000041830 */
[----:B------:R-:W-:Y:S01]  /*8bd0*/  MUFU.EX2 R109, R109 ;  /* 0x0000006d006d7308 */ /* 0x000fe20000000800 */
[--C-:B------:R-:W-:Y:S02]  /*8be0*/  FFMA.FTZ R161, R162, c[0x0][0x2d0], -R151.reuse ;  /* 0x0000b400a2a17a23 */ /* 0x100fe40000010897 */
[--C-:B------:R-:W-:Y:S02]  /*8bf0*/  FFMA.FTZ R162, R237, c[0x0][0x2d0], -R134.reuse ;  /* 0x0000b400eda27a23 */ /* 0x100fe40000010886 */
[C---:B-1----:R-:W-:Y:S04]  /*8c00*/  HMMA.16816.F32.BF16 R52, R120.reuse, R72, R52 ;  /* 0x000000487834723c */ /* 0x042fe80000041834 */
[--C-:B------:R-:W-:Y:S01]  /*8c10*/  FFMA.FTZ R164, R169, c[0x0][0x2d0], -R134.reuse ;  /* 0x0000b400a9a47a23 */ /* 0x100fe20000010886 */
[----:B------:R-:W1:Y:S01]  /*8c20*/  MUFU.EX2 R110, R110 ;  /* 0x0000006e006e7308 */ /* 0x000e620000000800 */
[--C-:B------:R-:W-:Y:S02]  /*8c30*/  FFMA.FTZ R169, R240, c[0x0][0x2d0], -R151.reuse ;  /* 0x0000b400f0a97a23 */ /* 0x100fe40000010897 */
[C---:B------:R-:W-:Y:S01]  /*8c40*/  HMMA.16816.F32.BF16 R56, R120.reuse, R74, R56 ;  /* 0x0000004a7838723c */ /* 0x040fe20000041838 */
[----:B------:R-:W4:Y:S03]  /*8c50*/  LDSM.16.MT88.4 R72, [R210+0x900] ;  /* 0x00090000d248783b */ /* 0x000f260000004200 */
[----:B---3--:R-:W-:Y:S01]  /*8c60*/  F2FP.BF16.PACK_AB R70, R108, R143 ;  /* 0x0000008f6c46723e */ /* 0x008fe200000010ff */
[--C-:B------:R-:W-:Y:S02]  /*8c70*/  FFMA.FTZ R237, R170, c[0x0][0x2d0], -R151.reuse ;  /* 0x0000b400aaed7a23 */ /* 0x100fe40000010897 */
[----:B------:R-:W-:Y:S01]  /*8c80*/  MUFU.EX2 R111, R111 ;  /* 0x0000006f006f7308 */ /* 0x000fe20000000800 */
[C---:B------:R-:W-:Y:S04]  /*8c90*/  HMMA.16816.F32.BF16 R60, R120.reuse, R76, R60 ;  /* 0x0000004c783c723c */ /* 0x040fe8000004183c */
[--C-:B------:R-:W-:Y:S02]  /*8ca0*/  FFMA.FTZ R170, R243, c[0x0][0x2d0], -R134.reuse ;  /* 0x0000b400f3aa7a23 */ /* 0x100fe40000010886 */
[--C-:B------:R-:W-:Y:S02]  /*8cb0*/  FFMA.FTZ R240, R171, c[0x0][0x2d0], -R134.reuse ;  /* 0x0000b400abf07a23 */ /* 0x100fe40000010886 */
[----:B------:R-:W-:Y:S01]  /*8cc0*/  HMMA.16816.F32.BF16 R64, R120, R78, R64 ;  /* 0x0000004e7840723c */ /* 0x000fe20000041840 */
[----:B------:R-:W3:Y:S01]  /*8cd0*/  MUFU.EX2 R148, R148 ;  /* 0x0000009400947308 */ /* 0x000ee20000000800 */
[----:B------:R-:W5:Y:S02]  /*8ce0*/  LDSM.16.MT88.4 R76, [R212+0x3900] ;  /* 0x00390000d44c783b */ /* 0x000f640000004200 */
[--C-:B------:R-:W-:Y:S01]  /*8cf0*/  FFMA.FTZ R171, R156, c[0x0][0x2d0], -R151.reuse ;  /* 0x0000b4009cab7a23 */ /* 0x100fe20000010897 */
[----:B-1----:R-:W-:Y:S01]  /*8d00*/  F2FP.BF16.PACK_AB R69, R110, R109 ;  /* 0x0000006d6e45723e */ /* 0x002fe200000010ff */
[--C-:B------:R-:W-:Y:S02]  /*8d10*/  FFMA.FTZ R243, R150, c[0x0][0x2d0], -R151.reuse ;  /* 0x0000b40096f37a23 */ /* 0x100fe40000010897 */
[--C-:B------:R-:W-:Y:S03]  /*8d20*/  FFMA.FTZ R150, R163, c[0x0][0x2d0], -R134.reuse ;  /* 0x0000b400a3967a23 */ /* 0x100fe60000010886 */
[----:B------:R-:W1:Y:S01]  /*8d30*/  MUFU.EX2 R159, R159 ;  /* 0x0000009f009f7308 */ /* 0x000e620000000800 */
[--C-:B------:R-:W-:Y:S02]  /*8d40*/  FFMA.FTZ R156, R153, c[0x0][0x2d0], -R134.reuse ;  /* 0x0000b400999c7a23 */ /* 0x100fe40000010886 */
[----:B------:R-:W-:Y:S02]  /*8d50*/  FFMA.FTZ R151, R136, c[0x0][0x2d0], -R151 ;  /* 0x0000b40088977a23 */ /* 0x000fe40000010897 */
[--C-:B------:R-:W-:Y:S02]  /*8d60*/  FFMA.FTZ R136, R149, c[0x0][0x2d0], -R134.reuse ;  /* 0x0000b40095887a23 */ /* 0x100fe40000010886 */
[----:B------:R-:W-:Y:S02]  /*8d70*/  FFMA.FTZ R134, R117, c[0x0][0x2d0], -R134 ;  /* 0x0000b40075867a23 */ /* 0x000fe40000010886 */
[----:B------:R-:W-:Y:S01]  /*8d80*/  FADD.FTZ R118, R129, R118 ;  /* 0x0000007681767221 */ /* 0x000fe20000010000 */
[----:B------:R-:W1:Y:S01]  /*8d90*/  MUFU.EX2 R161, R161 ;  /* 0x000000a100a17308 */ /* 0x000e620000000800 */
[----:B------:R-:W-:Y:S02]  /*8da0*/  FADD.FTZ R130, R130, R131 ;  /* 0x0000008382827221 */ /* 0x000fe40000010000 */
[----:B------:R-:W-:Y:S01]  /*8db0*/  FADD.FTZ R137, R137, R118 ;  /* 0x0000007689897221 */ /* 0x000fe20000010000 */
[----:B---3--:R-:W-:Y:S01]  /*8dc0*/  F2FP.BF16.PACK_AB R71, R148, R111 ;  /* 0x0000006f9447723e */ /* 0x008fe200000010ff */
[----:B------:R-:W-:Y:S02]  /*8dd0*/  FADD.FTZ R109, R109, R130 ;  /* 0x000000826d6d7221 */ /* 0x000fe40000010000 */
[----:B------:R-:W-:Y:S02]  /*8de0*/  FADD.FTZ R140, R140, R137 ;  /* 0x000000898c8c7221 */ /* 0x000fe40000010000 */
[----:B------:R-:W-:Y:S01]  /*8df0*/  FADD.FTZ R110, R110, R109 ;  /* 0x0000006d6e6e7221 */ /* 0x000fe20000010000 */
[----:B------:R-:W3:Y:S01]  /*8e00*/  MUFU.EX2 R162, R162 ;  /* 0x000000a200a27308 */ /* 0x000ee20000000800 */
[C---:B--2---:R-:W-:Y:S05]  /*8e10*/  HMMA.16816.F32.BF16 R4, R68.reuse, R80, R4 ;  /* 0x000000504404723c */ /* 0x044fea0000041804 */
[----:B------:R-:W-:Y:S02]  /*8e20*/  FADD.FTZ R143, R143, R140 ;  /* 0x0000008c8f8f7221 */ /* 0x000fe40000010000 */
[----:B------:R-:W-:Y:S01]  /*8e30*/  FADD.FTZ R3, R111, R110 ;  /* 0x0000006e6f037221 */ /* 0x000fe20000010000 */
[C---:B------:R-:W-:Y:S01]  /*8e40*/  HMMA.16816.F32.BF16 R8, R68.reuse, R82, R8 ;  /* 0x000000524408723c */ /* 0x040fe20000041808 */
[----:B------:R-:W-:Y:S01]  /*8e50*/  LDSM.16.MT88.4 R80, [R209+0x3900] ;  /* 0x00390000d150783b */ /* 0x000fe20000004200 */
[----:B------:R-:W2:Y:S02]  /*8e60*/  MUFU.EX2 R164, R164 ;  /* 0x000000a400a47308 */ /* 0x000ea40000000800 */
[----:B------:R-:W-:Y:S02]  /*8e70*/  FADD.FTZ R108, R108, R143 ;  /* 0x0000008f6c6c7221 */ /* 0x000fe40000010000 */
[----:B------:R-:W-:Y:S02]  /*8e80*/  FADD.FTZ R3, R148, R3 ;  /* 0x0000000394037221 */ /* 0x000fe40000010000 */
[C---:B----4-:R-:W-:Y:S04]  /*8e90*/  HMMA.16816.F32.BF16 R12, R68.reuse, R72, R12 ;  /* 0x00000048440c723c */ /* 0x050fe8000004180c */
[----:B------:R-:W-:Y:S04]  /*8ea0*/  MUFU.EX2 R169, R169 ;  /* 0x000000a900a97308 */ /* 0x000fe80000000800 */
[C---:B------:R-:W-:Y:S01]  /*8eb0*/  HMMA.16816.F32.BF16 R16, R68.reuse, R74, R16 ;  /* 0x0000004a4410723c */ /* 0x040fe20000041810 */
[----:B------:R-:W4:Y:S05]  /*8ec0*/  LDSM.16.MT88.4 R72, [R210+0x3900] ;  /* 0x00390000d248783b */ /* 0x000f2a0000004200 */
[----:B------:R-:W-:Y:S02]  /*8ed0*/  MUFU.EX2 R237, R237 ;  /* 0x000000ed00ed7308 */ /* 0x000fe40000000800 */
[C---:B------:R-:W-:Y:S08]  /*8ee0*/  HMMA.16816.F32.BF16 R20, R68.reuse, R84, R20 ;  /* 0x000000544414723c */ /* 0x040ff00000041814 */
        /* <DEDUP_REMOVED lines=8> */
[C---:B-----5:R-:W-:Y:S08]  /*8f70*/  HMMA.16816.F32.BF16 R36, R68.reuse, R76, R36 ;  /* 0x0000004c4424723c */ /* 0x060ff00000041824 */
[C---:B------:R-:W-:Y:S01]  /*8f80*/  HMMA.16816.F32.BF16 R40, R68.reuse, R78, R40 ;  /* 0x0000004e4428723c */ /* 0x040fe20000041828 */
[----:B------:R-:W-:Y:S01]  /*8f90*/  LDSM.16.MT88.4 R76, [R210+0x1100] ;  /* 0x00110000d24c783b */ /* 0x000fe20000004200 */
[----:B------:R-:W-:Y:S06]  /*8fa0*/  MUFU.EX2 R243, R243 ;  /* 0x000000f300f37308 */ /* 0x000fec0000000800 */
[C---:B----4-:R-:W-:Y:S04]  /*8fb0*/  HMMA.16816.F32.BF16 R44, R68.reuse, R72, R44 ;  /* 0x00000048442c723c */ /* 0x050fe8000004182c */
[----:B------:R-:W-:Y:S04]  /*8fc0*/  MUFU.EX2 R150, R150 ;  /* 0x0000009600967308 */ /* 0x000fe80000000800 */
[C---:B------:R-:W-:Y:S01]  /*8fd0*/  HMMA.16816.F32.BF16 R48, R68.reuse, R74, R48 ;  /* 0x0000004a4430723c */ /* 0x040fe20000041830 */
[----:B------:R-:W4:Y:S05]  /*8fe0*/  LDSM.16.MT88.4 R72, [R212+0x1100] ;  /* 0x00110000d448783b */ /* 0x000f2a0000004200 */
[----:B------:R-:W-:Y:S02]  /*8ff0*/  MUFU.EX2 R156, R156 ;  /* 0x0000009c009c7308 */ /* 0x000fe40000000800 */
[C---:B------:R-:W-:Y:S08]  /*9000*/  HMMA.16816.F32.BF16 R52, R68.reuse, R80, R52 ;  /* 0x000000504434723c */ /* 0x040ff00000041834 */
[C---:B------:R-:W-:Y:S01]  /*9010*/  HMMA.16816.F32.BF16 R56, R68.reuse, R82, R56 ;  /* 0x000000524438723c */ /* 0x040fe20000041838 */
[----:B------:R-:W5:Y:S01]  /*9020*/  LDSM.16.MT88.4 R80, [R209+0x1100] ;  /* 0x00110000d150783b */ /* 0x000f620000004200 */
[----:B------:R-:W2:Y:S06]  /*9030*/  MUFU.EX2 R141, R141 ;  /* 0x0000008d008d7308 */ /* 0x000eac0000000800 */
[C---:B-1----:R-:W-:Y:S04]  /*9040*/  HMMA.16816.F32.BF16 R60, R68.reuse, R84, R60 ;  /* 0x00000054443c723c */ /* 0x042fe8000004183c */
[----:B------:R-:W-:Y:S04]  /*9050*/  MUFU.EX2 R138, R138 ;  /* 0x0000008a008a7308 */ /* 0x000fe80000000800 */
[----:B------:R-:W-:Y:S01]  /*9060*/  HMMA.16816.F32.BF16 R64, R68, R86, R64 ;  /* 0x000000564440723c */ /* 0x000fe20000041840 */
[----:B------:R-:W1:Y:S05]  /*9070*/  LDSM.16.MT88.4 R84, [R208+0x1100] ;  /* 0x00110000d054783b */ /* 0x000e6a0000004200 */
[----:B------:R-:W5:Y:S01]  /*9080*/  MUFU.EX2 R151, R151 ;  /* 0x0000009700977308 */ /* 0x000f620000000800 */
[----:B------:R-:W-:Y:S01]  /*9090*/  F2FP.BF16.PACK_AB R68, R154, R159 ;  /* 0x0000009f9a44723e */ /* 0x000fe200000010ff */
[----:B------:R-:W-:Y:S01]  /*90a0*/  FADD.FTZ R159, R159, R108 ;  /* 0x0000006c9f9f7221 */ /* 0x000fe20000010000 */
[----:B------:R-:W-:Y:S03]  /*90b0*/  F2FP.BF16.PACK_AB R70, R161, R158 ;  /* 0x0000009ea146723e */ /* 0x000fe600000010ff */
[----:B---3--:R-:W-:Y:S01]  /*90c0*/  F2FP.BF16.PACK_AB R69, R165, R162 ;  /* 0x000000a2a545723e */ /* 0x008fe200000010ff */
[----:B------:R-:W-:Y:S01]  /*90d0*/  FADD.FTZ R162, R162, R3 ;  /* 0x00000003a2a27221 */ /* 0x000fe20000010000 */
[----:B--2---:R-:W-:Y:S01]  /*90e0*/  F2FP.BF16.PACK_AB R71, R167, R164 ;  /* 0x000000a4a747723e */ /* 0x004fe200000010ff */
[----:B------:R-:W-:Y:S01]  /*90f0*/  FADD.FTZ R159, R154, R159 ;  /* 0x0000009f9a9f7221 */ /* 0x000fe20000010000 */
[----:B------:R-:W-:Y:S01]  /*9100*/  F2FP.BF16.PACK_AB R120, R141, R142 ;  /* 0x0000008e8d78723e */ /* 0x000fe200000010ff */
[----:B------:R-:W-:Y:S01]  /*9110*/  MUFU.EX2 R136, R136 ;  /* 0x0000008800887308 */ /* 0x000fe20000000800 */
[----:B------:R-:W-:Y:S02]  /*9120*/  FADD.FTZ R165, R165, R162 ;  /* 0x000000a2a5a57221 */ /* 0x000fe40000010000 */
[----:B------:R-:W-:Y:S01]  /*9130*/  FADD.FTZ R158, R158, R159 ;  /* 0x0000009f9e9e7221 */ /* 0x000fe20000010000 */
[C---:B----4-:R-:W-:Y:S03]  /*9140*/  HMMA.16816.F32.BF16 R4, R68.reuse, R72, R4 ;  /* 0x000000484404723c */ /* 0x050fe60000041804 */
[----:B------:R-:W-:Y:S02]  /*9150*/  FADD.FTZ R164, R164, R165 ;  /* 0x000000a5a4a47221 */ /* 0x000fe40000010000 */
[----:B------:R-:W-:Y:S01]  /*9160*/  FADD.FTZ R161, R161, R158 ;  /* 0x0000009ea1a17221 */ /* 0x000fe20000010000 */
[----:B------:R-:W2:Y:S01]  /*9170*/  MUFU.EX2 R139, R139 ;  /* 0x0000008b008b7308 */ /* 0x000ea20000000800 */
[----:B------:R-:W-:Y:S01]  /*9180*/  FADD.FTZ R167, R167, R164 ;  /* 0x000000a4a7a77221 */ /* 0x000fe20000010000 */
[C---:B------:R-:W-:Y:S01]  /*9190*/  HMMA.16816.F32.BF16 R8, R68.reuse, R74, R8 ;  /* 0x0000004a4408723c */ /* 0x040fe20000041808 */
[----:B------:R-:W3:Y:S03]  /*91a0*/  LDSM.16.MT88.4 R72, [R212+0x4100] ;  /* 0x00410000d448783b */ /* 0x000ee60000004200 */
[----:B-----5:R-:W-:Y:S01]  /*91b0*/  F2FP.BF16.PACK_AB R122, R151, R138 ;  /* 0x0000008a977a723e */ /* 0x020fe200000010ff */
[----:B------:R-:W-:Y:S03]  /*91c0*/  FADD.FTZ R2, R170, R167 ;  /* 0x000000a7aa027221 */ /* 0x000fe60000010000 */
[C---:B------:R-:W-:Y:S01]  /*91d0*/  HMMA.16816.F32.BF16 R12, R68.reuse, R76, R12 ;  /* 0x0000004c440c723c */ /* 0x040fe2000004180c */
[----:B------:R-:W-:Y:S03]  /*91e0*/  MUFU.EX2 R135, R135 ;  /* 0x0000008700877308 */ /* 0x000fe60000000800 */
[----:B------:R-:W-:Y:S04]  /*91f0*/  FADD.FTZ R2, R241, R2 ;  /* 0x00000002f1027221 */ /* 0x000fe80000010000 */
[C---:B------:R-:W-:Y:S01]  /*9200*/  HMMA.16816.F32.BF16 R16, R68.reuse, R78, R16 ;  /* 0x0000004e4410723c */ /* 0x040fe20000041810 */
[----:B------:R-:W4:Y:S02]  /*9210*/  LDSM.16.MT88.4 R76, [R210+0x4100] ;  /* 0x00410000d24c783b */ /* 0x000f240000004200 */
[----:B------:R-:W5:Y:S01]  /*9220*/  MUFU.EX2 R134, R134 ;  /* 0x0000008600867308 */ /* 0x000f620000000800 */
[----:B------:R-:W-:Y:S01]  /*9230*/  FADD.FTZ R3, R239, R2 ;  /* 0x00000002ef037221 */ /* 0x000fe20000010000 */
[----:B--2---:R-:W-:Y:S03]  /*9240*/  F2FP.BF16.PACK_AB R121, R139, R136 ;  /* 0x000000888b79723e */ /* 0x004fe600000010ff */
[C---:B------:R-:W-:Y:S04]  /*9250*/  HMMA.16816.F32.BF16 R20, R68.reuse, R80, R20 ;  /* 0x000000504414723c */ /* 0x040fe80000041814 */
[----:B------:R-:W-:Y:S04]  /*9260*/  FADD.FTZ R3, R240, R3 ;  /* 0x00000003f0037221 */ /* 0x000fe80000010000 */
[C---:B------:R-:W-:Y:S01]  /*9270*/  HMMA.16816.F32.BF16 R24, R68.reuse, R82, R24 ;  /* 0x000000524418723c */ /* 0x040fe20000041818 */
[----:B------:R-:W2:Y:S03]  /*9280*/  LDSM.16.MT88.4 R80, [R209+0x4100] ;  /* 0x00410000d150783b */ /* 0x000ea60000004200 */
[----:B------:R-:W-:Y:S04]  /*9290*/  FADD.FTZ R2, R150, R3 ;  /* 0x0000000396027221 */ /* 0x000fe80000010000 */
[C---:B-1----:R-:W-:Y:S04]  /*92a0*/  HMMA.16816.F32.BF16 R28, R68.reuse, R84, R28 ;  /* 0x00000054441c723c */ /* 0x042fe8000004181c */
[----:B-----5:R-:W-:Y:S01]  /*92b0*/  F2FP.BF16.PACK_AB R123, R134, R135 ;  /* 0x00000087867b723e */ /* 0x020fe200000010ff */
[----:B------:R-:W-:Y:S03]  /*92c0*/  FADD.FTZ R2, R157, R2 ;  /* 0x000000029d027221 */ /* 0x000fe60000010000 */
[C---:B------:R-:W-:Y:S01]  /*92d0*/  HMMA.16816.F32.BF16 R32, R68.reuse, R86, R32 ;  /* 0x000000564420723c */ /* 0x040fe20000041820 */
[----:B------:R-:W1:Y:S03]  /*92e0*/  LDSM.16.MT88.4 R84, [R212+0x1900] ;  /* 0x00190000d454783b */ /* 0x000e660000004200 */
[----:B------:R-:W-:Y:S02]  /*92f0*/  FADD.FTZ R3, R155, R2 ;  /* 0x000000029b037221 */ /* 0x000fe40000010000 */
[----:B------:R-:W-:Y:S02]  /*9300*/  IMAD.MOV.U32 R2, RZ, RZ, R116 ;  /* 0x000000ffff027224 */ /* 0x000fe400078e0074 */
[C---:B---3--:R-:W-:Y:S04]  /*9310*/  HMMA.16816.F32.BF16 R36, R68.reuse, R72, R36 ;  /* 0x000000484424723c */ /* 0x048fe80000041824 */
[----:B------:R-:W-:Y:S04]  /*9320*/  FADD.FTZ R3, R156, R3 ;  /* 0x000000039c037221 */ /* 0x000fe80000010000 */
[C---:B------:R-:W-:Y:S01]  /*9330*/  HMMA.16816.F32.BF16 R40, R68.reuse, R74, R40 ;  /* 0x0000004a4428723c */ /* 0x040fe20000041828 */
[----:B------:R-:W3:Y:S03]  /*9340*/  LDSM.16.MT88.4 R72, [R210+0x1900] ;  /* 0x00190000d248783b */ /* 0x000ee60000004200 */
[----:B------:R-:W-:Y:S02]  /*9350*/  FADD.FTZ R136, R136, R3 ;  /* 0x0000000388887221 */ /* 0x000fe40000010000 */
[----:B------:R-:W-:Y:S02]  /*9360*/  IMAD.MOV.U32 R3, RZ, RZ, R0 ;  /* 0x000000ffff037224 */ /* 0x000fe400078e0000 */
[C---:B----4-:R-:W-:Y:S04]  /*9370*/  HMMA.16816.F32.BF16 R44, R68.reuse, R76, R44 ;  /* 0x0000004c442c723c */ /* 0x050fe8000004182c */
[----:B------:R-:W-:Y:S04]  /*9380*/  FADD.FTZ R136, R139, R136 ;  /* 0x000000888b887221 */ /* 0x000fe80000010000 */
[C---:B------:R-:W-:Y:S01]  /*9390*/  HMMA.16816.F32.BF16 R48, R68.reuse, R78, R48 ;  /* 0x0000004e4430723c */ /* 0x040fe20000041830 */
[----:B------:R-:W4:Y:S03]  /*93a0*/  LDSM.16.MT88.4 R76, [R209+0x1900] ;  /* 0x00190000d14c783b */ /* 0x000f260000004200 */
[----:B------:R-:W-:Y:S04]  /*93b0*/  FADD.FTZ R135, R135, R136 ;  /* 0x0000008887877221 */ /* 0x000fe80000010000 */
[C---:B--2---:R-:W-:Y:S04]  /*93c0*/  HMMA.16816.F32.BF16 R52, R68.reuse, R80, R52 ;  /* 0x000000504434723c */ /* 0x044fe80000041834 */
[----:B------:R-:W-:Y:S04]  /*93d0*/  FADD.FTZ R227, R134, R135 ;  /* 0x0000008786e37221 */ /* 0x000fe80000010000 */
        /* <DEDUP_REMOVED lines=12> */
[C---:B-1----:R-:W-:Y:S03]  /*94a0*/  HMMA.16816.F32.BF16 R4, R68.reuse, R84, R4 ;  /* 0x000000544404723c */ /* 0x042fe60000041804 */
[----:B------:R-:W-:Y:S01]  /*94b0*/  FADD.FTZ R237, R237, R168 ;  /* 0x000000a8eded7221 */ /* 0x000fe20000010000 */
[----:B------:R-:W-:Y:S04]  /*94c0*/  IADD3 R168, R238, -0x1, RZ ;  /* 0xffffffffeea87810 */ /* 0x000fe80007ffe0ff */
[C---:B------:R-:W-:Y:S01]  /*94d0*/  HMMA.16816.F32.BF16 R8, R68.reuse, R86, R8 ;  /* 0x000000564408723c */ /* 0x040fe20000041808 */
[----:B------:R-:W1:Y:S03]  /*94e0*/  LDSM.16.MT88.4 R84, [R212+0x4900] ;  /* 0x00490000d454783b */ /* 0x000e660000004200 */
[----:B------:R-:W-:Y:S04]  /*94f0*/  IMAD.MOV.U32 R238, RZ, RZ, R168 ;  /* 0x000000ffffee7224 */ /* 0x000fe800078e00a8 */
[C---:B---3--:R-:W-:Y:S08]  /*9500*/  HMMA.16816.F32.BF16 R12, R68.reuse, R72, R12 ;  /* 0x00000048440c723c */ /* 0x048ff0000004180c */
        /* <DEDUP_REMOVED lines=10> */
[----:B------:R-:W-:Y:S07]  /*95b0*/  LDSM.16.MT88.4 R84, [R208+0x2100] ;  /* 0x00210000d054783b */ /* 0x000fee0000004200 */
[C---:B---3--:R-:W-:Y:S08]  /*95c0*/  HMMA.16816.F32.BF16 R44, R68.reuse, R72, R44 ;  /* 0x00000048442c723c */ /* 0x048ff0000004182c */
        /* <DEDUP_REMOVED lines=15> */
[C---:B----4-:R-:W-:Y:S03]  /*96c0*/  HMMA.16816.F32.BF16 R4, R68.reuse, R76, R4 ;  /* 0x0000004c4404723c */ /* 0x050fe60000041804 */
        /* <DEDUP_REMOVED lines=17> */
[C---:B------:R-:W-:Y:S08]  /*97e0*/  HMMA.16816.F32.BF16 R40, R68.reuse, R78, R40 ;  /* 0x0000004e4428723c */ /* 0x040ff00000041828 */
[C---:B--2---:R-:W-:Y:S08]  /*97f0*/  HMMA.16816.F32.BF16 R44, R68.reuse, R80, R44 ;  /* 0x00000050442c723c */ /* 0x044ff0000004182c */
[C---:B------:R-:W-:Y:S08]  /*9800*/  HMMA.16816.F32.BF16 R48, R68.reuse, R82, R48 ;  /* 0x000000524430723c */ /* 0x040ff00000041830 */
[C---:B------:R-:W-:Y:S08]  /*9810*/  HMMA.16816.F32.BF16 R52, R68.reuse, R88, R52 ;  /* 0x000000584434723c */ /* 0x040ff00000041834 */
[C---:B------:R-:W-:Y:S08]  /*9820*/  HMMA.16816.F32.BF16 R56, R68.reuse, R90, R56 ;  /* 0x0000005a4438723c */ /* 0x040ff00000041838 */
[C---:B-1----:R-:W-:Y:S08]  /*9830*/  HMMA.16816.F32.BF16 R60, R68.reuse, R72, R60 ;  /* 0x00000048443c723c */ /* 0x042ff0000004183c */
[----:B------:R-:W-:Y:S08]  /*9840*/  HMMA.16816.F32.BF16 R64, R68, R74, R64 ;  /* 0x0000004a4440723c */ /* 0x000ff00000041840 */
[C---:B----4-:R-:W-:Y:S01]  /*9850*/  HMMA.16816.F32.BF16 R112, R120.reuse, R84, R4 ;  /* 0x000000547870723c */ /* 0x050fe20000041804 */
[----:B------:R-:W1:Y:S07]  /*9860*/  LDSM.16.MT88.4 R4, [R210+0x5900] ;  /* 0x00590000d204783b */ /* 0x000e6e0000004200 */
[C---:B------:R-:W-:Y:S01]  /*9870*/  HMMA.16816.F32.BF16 R68, R120.reuse, R86, R8 ;  /* 0x000000567844723c */ /* 0x040fe20000041808 */
[----:B------:R-:W2:Y:S07]  /*9880*/  LDSM.16.MT88.4 R8, [R209+0x5900] ;  /* 0x00590000d108783b */ /* 0x000eae0000004200 */
[C---:B------:R-:W-:Y:S01]  /*9890*/  HMMA.16816.F32.BF16 R72, R120.reuse, R92, R12 ;  /* 0x0000005c7848723c */ /* 0x040fe2000004180c */
[----:B------:R-:W3:Y:S07]  /*98a0*/  LDSM.16.MT88.4 R12, [R208+0x5900] ;  /* 0x00590000d00c783b */ /* 0x000eee0000004200 */
        /* <DEDUP_REMOVED lines=11> */
[C---:B---3--:R-:W-:Y:S07]  /*9960*/  HMMA.16816.F32.BF16 R60, R120.reuse, R12, R60 ;  /* 0x0000000c783c723c */ /* 0x048fee000004183c */
[----:B------:R-:W-:Y:S01]  /*9970*/  IMAD.MOV.U32 R12, RZ, RZ, R116 ;  /* 0x000000ffff0c7224 */ /* 0x000fe200078e0074 */
[----:B------:R-:W-:Y:S01]  /*9980*/  HMMA.16816.F32.BF16 R64, R120, R14, R64 ;  /* 0x0000000e7840723c */ /* 0x000fe20000041840 */
[----:B------:R-:W-:-:S07]  /*9990*/  @P0 BRA `(.L_x_2354) ;  /* 0xffffc0f000000947 */ /* 0x000fce000383ffff */
.L_x_2343:
        /* <DEDUP_REMOVED lines=25> */
.L_x_2356:
[----:B------:R-:W-:Y:S02]  /*9b30*/  ULDC UR8, c[0x0][0x32c] ;  /* 0x0000cb0000087ab9 */ /* 0x000fe40000000800 */
[----:B------:R-:W-:Y:S02]  /*9b40*/  UISETP.NE.AND UP2, UPT, UR8, 0x1, UPT ;  /* 0x000000010800788c */ /* 0x000fe4000bf45270 */
[----:B------:R-:W-:Y:S02]  /*9b50*/  ULDC.64 UR14, c[0x0][0x330] ;  /* 0x0000cc00000e7ab9 */ /* 0x000fe40000000a00 */
[----:B------:R-:W-:-:S07]  /*9b60*/  UIMAD.WIDE.U32 UR16, UR7, UR14, URZ ;  /* 0x0000000e071072a5 */ /* 0x000fce000f8e003f */
[----:B------:R-:W-:Y:S02]  /*9b70*/  @UP2 USHF.R.U32.HI UR7, URZ, UR15, UR17 ;  /* 0x0000000f3f072299 */ /* 0x000fe40008011611 */
.L_x_2357:
[----:B------:R-:W-:Y:S02]  /*9b80*/  ULDC UR8, c[0x0][0x32c] ;  /* 0x0000cb0000087ab9 */ /* 0x000fe40000000800 */
[----:B------:R-:W-:-:S04]  /*9b90*/  UIMAD UR8, UR7, UR8, URZ ;  /* 0x00000008070872a4 */ /* 0x000fc8000f8e023f */
[----:B------:R-:W-:-:S04]  /*9ba0*/  UISETP.LT.AND UP2, UPT, UR4, UR8, UPT ;  /* 0x000000080400728c */ /* 0x000fc8000bf41270 */
[----:B------:R-:W-:-:S04]  /*9bb0*/  USEL UR4, UR4, UR8, !UP2 ;  /* 0x0000000804047287 */ /* 0x000fc8000d000000 */
.L_x_2355:
        /* <DEDUP_REMOVED lines=17> */
.L_x_2361:
        /* <DEDUP_REMOVED lines=36> */
[----:B------:R1:W1:Y:S01]  /*9f10*/  SHFL.IDX PT, R0, R6, 0x2, 0x181f ;  /* 0x00581f0006007f89 */ /* 0x00026200000e0000 */
        /* <DEDUP_REMOVED lines=19> */
.L_x_2359:
        /* <DEDUP_REMOVED lines=33> */
[----:B------:R-:W3:Y:S07]  /*a260*/  LDSM.16.M88.4 R148, [R211+0xa900] ;  /* 0x00a90000d394783b */ /* 0x000eee0000000200 */
[C---:B------:R-:W-:Y:S08]  /*a270*/  HMMA.16816.F32.BF16 R44, R144.reuse, R152, R44 ;  /* 0x00000098902c723c */ /* 0x040ff0000004182c */
[----:B------:R-:W-:Y:S01]  /*a280*/  HMMA.16816.F32.BF16 R48, R144, R154, R48 ;  /* 0x0000009a9030723c */ /* 0x000fe20000041830 */
[----:B------:R-:W4:Y:S07]  /*a290*/  LDSM.16.M88.4 R152, [R202] ;  /* 0x00000000ca98783b */ /* 0x000f2e0000000200 */
[C---:B--2---:R-:W-:Y:S08]  /*a2a0*/  HMMA.16816.F32.BF16 R4, R172.reuse, R120, R4 ;  /* 0x00000078ac04723c */ /* 0x044ff00000041804 */
        /* <DEDUP_REMOVED lines=31> */
[----:B------:R-:W2:Y:S07]  /*a4a0*/  LDSM.16.M88.4 R164, [R199] ;  /* 0x00000000c7a4783b */ /* 0x000eae0000000200 */
[C---:B-1----:R-:W-:Y:S08]  /*a4b0*/  HMMA.16816.F32.BF16 R44, R176.reuse, R128, R44 ;  /* 0x00000080b02c723c */ /* 0x042ff0000004182c */
[----:B------:R-:W-:Y:S01]  /*a4c0*/  HMMA.16816.F32.BF16 R48, R176, R130, R48 ;  /* 0x00000082b030723c */ /* 0x000fe20000041830 */
[----:B------:R-:W1:Y:S07]  /*a4d0*/  LDSM.16.M88.4 R128, [R198] ;  /* 0x00000000c680783b */ /* 0x000e6e0000000200 */
        /* <DEDUP_REMOVED lines=53> */
[C---:B---3--:R-:W-:Y:S08]  /*a830*/  HMMA.16816.F32.BF16 R12, R192.reuse, R132, R12 ;  /* 0x00000084c00c723c */ /* 0x048ff0000004180c */
[C---:B------:R-:W-:Y:S08]  /*a840*/  HMMA.16816.F32.BF16 R16, R192.reuse, R134, R16 ;  /* 0x00000086c010723c */ /* 0x040ff00000041810 */
[C---:B----4-:R-:W-:Y:S08]  /*a850*/  HMMA.16816.F32.BF16 R20, R192.reuse, R136, R20 ;  /* 0x00000088c014723c */ /* 0x050ff00000041814 */
        /* <DEDUP_REMOVED lines=41> */
[----:B------:R5:W5:Y:S01]  /*aaf0*/  SHFL.IDX PT, R0, R134, 0x2, 0x181f ;  /* 0x00581f0086007f89 */ /* 0x000b6200000e0000 */
        /* <DEDUP_REMOVED lines=19> */
.L_x_2360:
[----:B------:R-:W-:Y:S01]  /*ac30*/  FMNMX.FTZ R0, R4, R3, !PT ;  /* 0x0000000304007209 */ /* 0x000fe20007810000 */
        /* <DEDUP_REMOVED lines=47> */
[----:B------:R-:W-:Y:S02]  /*af30*/  ISETP.GT.AND P0, PT, R236, UR4, PT ;  /* 0x00000004ec007c0c */ /* 0x000fe4000bf04270 */
[----:B------:R-:W-:Y:S02]  /*af40*/  FMNMX.FTZ R120, R49, R0, !PT ;  /* 0x0000000031787209 */ /* 0x000fe40007810000 */
[----:B------:R-:W-:Y:S03]  /*af50*/  FMNMX.FTZ R0, R50, R123, !PT ;  /* 0x0000007b32007209 */ /* 0x000fe60007810000 */
[----:B------:R-:W-:Y:S01]  /*af60*/  SHFL.BFLY PT, R123, R120, 0x2, 0x1f ;  /* 0x0c401f00787b7f89 */ /* 0x000fe200000e0000 */
[----:B------:R-:W-:Y:S07]  /*af70*/  FMNMX.FTZ R121, R51, R0, !PT ;  /* 0x0000000033797209 */ /* 0x000fee0007810000 */
[----:B------:R-:W1:Y:S02]  /*af80*/  SHFL.BFLY PT, R0, R121, 0x2, 0x1f ;  /* 0x0c401f0079007f89 */ /* 0x000e6400000e0000 */
[----:B-1----:R-:W-:Y:S02]  /*af90*/  FMNMX.FTZ R119, R121, R0, !PT ;  /* 0x0000000079777209 */ /* 0x002fe40007810000 */
[----:B------:R-:W-:Y:S04]  /*afa0*/  FMNMX.FTZ R129, R120, R123, !PT ;  /* 0x0000007b78817209 */ /* 0x000fe80007810000 */
[----:B------:R-:W-:Y:S08]  /*afb0*/  LDSM.16.MT88.4 R120, [R212+0x100] ;  /* 0x00010000d478783b */ /* 0x000ff00000004200 */
[----:B------:R-:W1:Y:S08]  /*afc0*/  SHFL.BFLY PT, R2, R129, 0x1, 0x1f ;  /* 0x0c201f0081027f89 */ /* 0x000e7000000e0000 */
[----:B------:R-:W2:Y:S01]  /*afd0*/  SHFL.BFLY PT, R116, R119, 0x1, 0x1f ;  /* 0x0c201f0077747f89 */ /* 0x000ea200000e0000 */
[----:B-1----:R-:W-:Y:S07]  /*afe0*/  FMNMX.FTZ R0, R129, R2, !PT ;  /* 0x0000000281007209 */ /* 0x002fee0007810000 */
[----:B------:R-:W1:Y:S01]  /*aff0*/  LDSM.16.MT88.4 R128, [R210+0x100] ;  /* 0x00010000d280783b */ /* 0x000e620000004200 */
[C---:B------:R-:W-:Y:S02]  /*b000*/  FADD.FTZ R2, -R0.reuse, R3 ;  /* 0x0000000300027221 */ /* 0x040fe40000010100 */
[----:B------:R-:W-:Y:S01]  /*b010*/  FMUL.FTZ R151, R0, c[0x0][0x2d0] ;  /* 0x0000b40000977a20 */ /* 0x000fe20000410000 */
[----:B--2---:R-:W-:Y:S01]  /*b020*/  FMNMX.FTZ R116, R119, R116, !PT ;  /* 0x0000007477747209 */ /* 0x004fe20007810000 */
[----:B------:R-:W-:Y:S02]  /*b030*/  FMUL.FTZ R3, R2, c[0x0][0x2d0] ;  /* 0x0000b40002037a20 */ /* 0x000fe40000410000 */
[----:B------:R-:W-:Y:S02]  /*b040*/  FFMA.FTZ R142, R4, c[0x0][0x2d0], -R151 ;  /* 0x0000b400048e7a23 */ /* 0x000fe40000010897 */
[C---:B------:R-:W-:Y:S02]  /*b050*/  FADD.FTZ R2, -R116.reuse, R117 ;  /* 0x0000007574027221 */ /* 0x040fe40000010100 */
[----:B------:R-:W-:Y:S01]  /*b060*/  FMUL.FTZ R143, R116, c[0x0][0x2d0] ;  /* 0x0000b400748f7a20 */ /* 0x000fe20000410000 */
[----:B------:R-:W2:Y:S01]  /*b070*/  MUFU.EX2 R3, R3 ;  /* 0x0000000300037308 */ /* 0x000ea20000000800 */
[----:B------:R-:W-:Y:S02]  /*b080*/  FMUL.FTZ R117, R2, c[0x0][0x2d0] ;  /* 0x0000b40002757a20 */ /* 0x000fe40000410000 */
[--C-:B------:R-:W-:Y:S02]  /*b090*/  FFMA.FTZ R5, R5, c[0x0][0x2d0], -R151.reuse ;  /* 0x0000b40005057a23 */ /* 0x100fe40000010897 */
[--C-:B------:R-:W-:Y:S02]  /*b0a0*/  FFMA.FTZ R119, R8, c[0x0][0x2d0], -R151.reuse ;  /* 0x0000b40008777a23 */ /* 0x100fe40000010897 */
[----:B------:R-:W-:Y:S02]  /*b0b0*/  FFMA.FTZ R140, R9, c[0x0][0x2d0], -R151 ;  /* 0x0000b400098c7a23 */ /* 0x000fe40000010897 */
[--C-:B------:R-:W-:Y:S01]  /*b0c0*/  FFMA.FTZ R6, R6, c[0x0][0x2d0], -R143.reuse ;  /* 0x0000b40006067a23 */ /* 0x100fe2000001088f */
[----:B------:R3:W4:Y:S01]  /*b0d0*/  MUFU.EX2 R2, R117 ;  /* 0x0000007500027308 */ /* 0x0007220000000800 */
[--C-:B------:R-:W-:Y:S02]  /*b0e0*/  FFMA.FTZ R7, R7, c[0x0][0x2d0], -R143.reuse ;  /* 0x0000b40007077a23 */ /* 0x100fe4000001088f */
[----:B------:R-:W-:Y:S02]  /*b0f0*/  FFMA.FTZ R148, R11, c[0x0][0x2d0], -R143 ;  /* 0x0000b4000b947a23 */ /* 0x000fe4000001088f */
[--C-:B------:R-:W-:Y:S02]  /*b100*/  FFMA.FTZ R157, R36, c[0x0][0x2d0], -R151.reuse ;  /* 0x0000b400249d7a23 */ /* 0x100fe40000010897 */
[----:B------:R-:W-:Y:S02]  /*b110*/  FFMA.FTZ R158, R37, c[0x0][0x2d0], -R151 ;  /* 0x0000b400259e7a23 */ /* 0x000fe40000010897 */
[--C-:B------:R-:W-:Y:S01]  /*b120*/  FFMA.FTZ R159, R38, c[0x0][0x2d0], -R143.reuse ;  /* 0x0000b400269f7a23 */ /* 0x100fe2000001088f */
[----:B------:R-:W-:Y:S01]  /*b130*/  MUFU.EX2 R142, R142 ;  /* 0x0000008e008e7308 */ /* 0x000fe20000000800 */
[--C-:B------:R-:W-:Y:S02]  /*b140*/  FFMA.FTZ R160, R39, c[0x0][0x2d0], -R143.reuse ;  /* 0x0000b40027a07a23 */ /* 0x100fe4000001088f */
[----:B------:R-:W-:Y:S01]  /*b150*/  LDSM.16.MT88.4 R36, [R209+0x4900] ;  /* 0x00490000d124783b */ /* 0x000fe20000004200 */
[C---:B--2---:R-:W-:Y:S02]  /*b160*/  FMUL.FTZ R8, R3.reuse, R112 ;  /* 0x0000007003087220 */ /* 0x044fe40000410000 */
[C---:B------:R-:W-:Y:S02]  /*b170*/  FMUL.FTZ R9, R3.reuse, R113 ;  /* 0x0000007103097220 */ /* 0x040fe40000410000 */
[C---:B------:R-:W-:Y:S02]  /*b180*/  FMUL.FTZ R68, R3.reuse, R68 ;  /* 0x0000004403447220 */ /* 0x040fe40000410000 */
[----:B------:R-:W2:Y:S01]  /*b190*/  MUFU.EX2 R5, R5 ;  /* 0x0000000500057308 */ /* 0x000ea20000000800 */
[C---:B------:R-:W-:Y:S02]  /*b1a0*/  FMUL.FTZ R69, R3.reuse, R69 ;  /* 0x0000004503457220 */ /* 0x040fe40000410000 */
[C---:B------:R-:W-:Y:S02]  /*b1b0*/  FMUL.FTZ R72, R3.reuse, R72 ;  /* 0x0000004803487220 */ /* 0x040fe40000410000 */
[----:B---3--:R-:W-:Y:S02]  /*b1c0*/  FFMA.FTZ R117, R10, c[0x0][0x2d0], -R143 ;  /* 0x0000b4000a757a23 */ /* 0x008fe4000001088f */
[C---:B----4-:R-:W-:Y:S02]  /*b1d0*/  FMUL.FTZ R10, R2.reuse, R114 ;  /* 0x00000072020a7220 */ /* 0x050fe40000410000 */
[C---:B------:R-:W-:Y:S01]  /*b1e0*/  FMUL.FTZ R11, R2.reuse, R115 ;  /* 0x00000073020b7220 */ /* 0x040fe20000410000 */
[----:B------:R-:W-:Y:S01]  /*b1f0*/  MUFU.EX2 R119, R119 ;  /* 0x0000007700777308 */ /* 0x000fe20000000800 */
[C---:B------:R-:W-:Y:S02]  /*b200*/  FMUL.FTZ R70, R2.reuse, R70 ;  /* 0x0000004602467220 */ /* 0x040fe40000410000 */
[C---:B------:R-:W-:Y:S02]  /*b210*/  FMUL.FTZ R71, R2.reuse, R71 ;  /* 0x0000004702477220 */ /* 0x040fe40000410000 */
[C---:B------:R-:W-:Y:S02]  /*b220*/  FMUL.FTZ R73, R3.reuse, R73 ;  /* 0x0000004903497220 */ /* 0x040fe40000410000 */
[C---:B------:R-:W-:Y:S02]  /*b230*/  FMUL.FTZ R74, R2.reuse, R74 ;  /* 0x0000004a024a7220 */ /* 0x040fe40000410000 */
        /* <DEDUP_REMOVED lines=14> */
[----:B------:R-:W2:Y:S01]  /*b320*/  MUFU.EX2 R7, R7 ;  /* 0x0000000700077308 */ /* 0x000ea20000000800 */
[C---:B------:R-:W-:Y:S02]  /*b330*/  FMUL.FTZ R86, R2.reuse, R86 ;  /* 0x0000005602567220 */ /* 0x040fe40000410000 */
[----:B------:R-:W-:Y:S01]  /*b340*/  FMUL.FTZ R87, R2, R87 ;  /* 0x0000005702577220 */ /* 0x000fe20000410000 */
[----:B---3--:R-:W-:Y:S01]  /*b350*/  F2FP.BF16.PACK_AB R114, R140, R119 ;  /* 0x000000778c72723e */ /* 0x008fe200000010ff */
[--C-:B------:R-:W-:Y:S02]  /*b360*/  FFMA.FTZ R161, R40, c[0x0][0x2d0], -R151.reuse ;  /* 0x0000b40028a17a23 */ /* 0x100fe40000010897 */
[----:B------:R-:W-:Y:S02]  /*b370*/  FFMA.FTZ R162, R41, c[0x0][0x2d0], -R151 ;  /* 0x0000b40029a27a23 */ /* 0x000fe40000010897 */
[--C-:B------:R-:W-:Y:S01]  /*b380*/  FFMA.FTZ R163, R42, c[0x0][0x2d0], -R143.reuse ;  /* 0x0000b4002aa37a23 */ /* 0x100fe2000001088f */
[----:B------:R-:W-:Y:S01]  /*b390*/  MUFU.EX2 R117, R117 ;  /* 0x0000007500757308 */ /* 0x000fe20000000800 */
[----:B------:R-:W-:Y:S02]  /*b3a0*/  FFMA.FTZ R164, R43, c[0x0][0x2d0], -R143 ;  /* 0x0000b4002ba47a23 */ /* 0x000fe4000001088f */
[----:B------:R-:W-:Y:S01]  /*b3b0*/  LDSM.16.MT88.4 R40, [R210+0x2900] ;  /* 0x00290000d228783b */ /* 0x000fe20000004200 */
[--C-:B------:R-:W-:Y:S02]  /*b3c0*/  FFMA.FTZ R165, R44, c[0x0][0x2d0], -R151.reuse ;  /* 0x0000b4002ca57a23 */ /* 0x100fe40000010897 */
[----:B------:R-:W-:Y:S02]  /*b3d0*/  FFMA.FTZ R166, R45, c[0x0][0x2d0], -R151 ;  /* 0x0000b4002da67a23 */ /* 0x000fe40000010897 */
[--C-:B------:R-:W-:Y:S02]  /*b3e0*/  FFMA.FTZ R167, R46, c[0x0][0x2d0], -R143.reuse ;  /* 0x0000b4002ea77a23 */ /* 0x100fe4000001088f */
[----:B------:R-:W3:Y:S01]  /*b3f0*/  MUFU.EX2 R148, R148 ;  /* 0x0000009400947308 */ /* 0x000ee20000000800 */
[----:B------:R-:W-:Y:S02]  /*b400*/  FFMA.FTZ R168, R47, c[0x0][0x2d0], -R143 ;  /* 0x0000b4002fa87a23 */ /* 0x000fe4000001088f */
[----:B------:R-:W-:Y:S01]  /*b410*/  LDSM.16.MT88.4 R44, [R209+0x2900] ;  /* 0x00290000d12c783b */ /* 0x000fe20000004200 */
        /* <DEDUP_REMOVED lines=12> */
[C---:B------:R-:W-:Y:S01]  /*b4e0*/  FMUL.FTZ R97, R3.reuse, R97 ;  /* 0x0000006103617220 */ /* 0x040fe20000410000 */
[----:B---3--:R-:W-:Y:S01]  /*b4f0*/  F2FP.BF16.PACK_AB R115, R148, R117 ;  /* 0x000000759473723e */ /* 0x008fe200000010ff */
[C---:B------:R-:W-:Y:S02]  /*b500*/  FMUL.FTZ R98, R2.reuse, R98 ;  /* 0x0000006202627220 */ /* 0x040fe40000410000 */
[C---:B------:R-:W-:Y:S02]  /*b510*/  FMUL.FTZ R99, R2.reuse, R99 ;  /* 0x0000006302637220 */ /* 0x040fe40000410000 */
[C---:B------:R-:W-:Y:S01]  /*b520*/  FMUL.FTZ R100, R3.reuse, R100 ;  /* 0x0000006403647220 */ /* 0x040fe20000410000 */
[----:B------:R-:W-:Y:S01]  /*b530*/  MUFU.EX2 R159, R159 ;  /* 0x0000009f009f7308 */ /* 0x000fe20000000800 */
[C---:B------:R-:W-:Y:S05]  /*b540*/  HMMA.16816.F32.BF16 R8, R112.reuse, R120, R8 ;  /* 0x000000787008723c */ /* 0x040fea0000041808 */
[C---:B------:R-:W-:Y:S02]  /*b550*/  FMUL.FTZ R101, R3.reuse, R101 ;  /* 0x0000006503657220 */ /* 0x040fe40000410000 */
[C---:B------:R-:W-:Y:S01]  /*b560*/  FMUL.FTZ R102, R2.reuse, R102 ;  /* 0x0000006602667220 */ /* 0x040fe20000410000 */
[C---:B------:R-:W-:Y:S01]  /*b570*/  HMMA.16816.F32.BF16 R68, R112.reuse, R122, R68 ;  /* 0x0000007a7044723c */ /* 0x040fe20000041844 */
[----:B------:R-:W2:Y:S01]  /*b580*/  LDSM.16.MT88.4 R120, [R208+0x100] ;  /* 0x00010000d078783b */ /* 0x000ea20000004200 */
[----:B------:R-:W-:Y:S02]  /*b590*/  MUFU.EX2 R160, R160 ;  /* 0x000000a000a07308 */ /* 0x000fe40000000800 */
[----:B------:R-:W-:Y:S02]  /*b5a0*/  FMUL.FTZ R103, R2, R103 ;  /* 0x0000006702677220 */ /* 0x000fe40000410000 */
[--C-:B------:R-:W-:Y:S02]  /*b5b0*/  FFMA.FTZ R141, R12, c[0x0][0x2d0], -R151.reuse ;  /* 0x0000b4000c8d7a23 */ /* 0x100fe40000010897 */
[C---:B-1----:R-:W-:Y:S04]  /*b5c0*/  HMMA.16816.F32.BF16 R72, R112.reuse, R128, R72 ;  /* 0x000000807048723c */ /* 0x042fe80000041848 */
[----:B------:R-:W-:Y:S01]  /*b5d0*/  FMUL.FTZ R12, R3, R108 ;  /* 0x0000006c030c7220 */ /* 0x000fe20000410000 */
[----:B------:R-:W-:Y:S01]  /*b5e0*/  MUFU.EX2 R141, R141 ;  /* 0x0000008d008d7308 */ /* 0x000fe20000000800 */
[----:B------:R-:W-:Y:S02]  /*b5f0*/  FFMA.FTZ R150, R13, c[0x0][0x2d0], -R151 ;  /* 0x0000b4000d967a23 */ /* 0x000fe40000010897 */
[C---:B------:R-:W-:Y:S01]  /*b600*/  HMMA.16816.F32.BF16 R76, R112.reuse, R130, R76 ;  /* 0x00000082704c723c */ /* 0x040fe2000004184c */
[----:B------:R-:W1:Y:S03]  /*b610*/  LDSM.16.MT88.4 R128, [R212+0x3100] ;  /* 0x00310000d480783b */ /* 0x000e660000004200 */
[----:B------:R-:W-:Y:S02]  /*b620*/  FMUL.FTZ R13, R3, R109 ;  /* 0x0000006d030d7220 */ /* 0x000fe40000410000 */
[--C-:B------:R-:W-:Y:S01]  /*b630*/  FFMA.FTZ R149, R14, c[0x0][0x2d0], -R143.reuse ;  /* 0x0000b4000e957a23 */ /* 0x100fe2000001088f */
[----:B------:R-:W3:Y:S01]  /*b640*/  MUFU.EX2 R150, R150 ;  /* 0x0000009600967308 */ /* 0x000ee20000000800 */
[C---:B------:R-:W-:Y:S04]  /*b650*/  HMMA.16816.F32.BF16 R80, R112.reuse, R132, R80 ;  /* 0x000000847050723c */ /* 0x040fe80000041850 */
[C---:B------:R-:W-:Y:S02]  /*b660*/  FMUL.FTZ R14, R2.reuse, R110 ;  /* 0x0000006e020e7220 */ /* 0x040fe40000410000 */
[----:B------:R-:W-:Y:S02]  /*b670*/  FFMA.FTZ R152, R15, c[0x0][0x2d0], -R143 ;  /* 0x0000b4000f987a23 */ /* 0x000fe4000001088f */
[C---:B------:R-:W-:Y:S01]  /*b680*/  HMMA.16816.F32.BF16 R84, R112.reuse, R134, R84 ;  /* 0x000000867054723c */ /* 0x040fe20000041854 */
[----:B------:R-:W4:Y:S01]  /*b690*/  LDSM.16.MT88.4 R132, [R210+0x3100] ;  /* 0x00310000d284783b */ /* 0x000f220000004200 */
[----:B------:R-:W-:Y:S02]  /*b6a0*/  MUFU.EX2 R149, R149 ;  /* 0x0000009500957308 */ /* 0x000fe40000000800 */
[C---:B------:R-:W-:Y:S02]  /*b6b0*/  FMUL.FTZ R15, R2.reuse, R111 ;  /* 0x0000006f020f7220 */ /* 0x040fe40000410000 */
[C---:B------:R-:W-:Y:S02]  /*b6c0*/  FMUL.FTZ R104, R3.reuse, R104 ;  /* 0x0000006803687220 */ /* 0x040fe40000410000 */
[C---:B------:R-:W-:Y:S01]  /*b6d0*/  FMUL.FTZ R105, R3.reuse, R105 ;  /* 0x0000006903697220 */ /* 0x040fe20000410000 */
[C---:B--2---:R-:W-:Y:S01]  /*b6e0*/  HMMA.16816.F32.BF16 R88, R112.reuse, R120, R88 ;  /* 0x000000787058723c */ /* 0x044fe20000041858 */
[----:B------:R-:W-:Y:S02]  /*b6f0*/  LDSM.16.MT88.4 R108, [R208+0x3100] ;  /* 0x00310000d06c783b */ /* 0x000fe40000004200 */
[C---:B------:R-:W-:Y:S01]  /*b700*/  FMUL.FTZ R106, R2.reuse, R106 ;  /* 0x0000006a026a7220 */ /* 0x040fe20000410000 */
[----:B------:R-:W2:Y:S01]  /*b710*/  MUFU.EX2 R152, R152 ;  /* 0x0000009800987308 */ /* 0x000ea20000000800 */
[C---:B------:R-:W-:Y:S02]  /*b720*/  FMUL.FTZ R107, R2.reuse, R107 ;  /* 0x0000006b026b7220 */ /* 0x040fe40000410000 */
[C---:B------:R-:W-:Y:S01]  /*b730*/  FMUL.FTZ R52, R3.reuse, R52 ;  /* 0x0000003403347220 */ /* 0x040fe20000410000 */
[C---:B------:R-:W-:Y:S01]  /*b740*/  HMMA.16816.F32.BF16 R92, R112.reuse, R122, R92 ;  /* 0x0000007a705c723c */ /* 0x040fe2000004185c */
[----:B------:R-:W5:Y:S03]  /*b750*/  LDSM.16.MT88.4 R120, [R209+0x3100] ;  /* 0x00310000d178783b */ /* 0x000f660000004200 */
[C---:B------:R-:W-:Y:S02]  /*b760*/  FMUL.FTZ R53, R3.reuse, R53 ;  /* 0x0000003503357220 */ /* 0x040fe40000410000 */
[C---:B------:R-:W-:Y:S01]  /*b770*/  FMUL.FTZ R54, R2.reuse, R54 ;  /* 0x0000003602367220 */ /* 0x040fe20000410000 */
[----:B------:R-:W-:Y:S01]  /*b780*/  MUFU.EX2 R161, R161 ;  /* 0x000000a100a17308 */ /* 0x000fe20000000800 */
[C---:B-1----:R-:W-:Y:S04]  /*b790*/  HMMA.16816.F32.BF16 R96, R112.reuse, R128, R96 ;  /* 0x000000807060723c */ /* 0x042fe80000041860 */
[C---:B------:R-:W-:Y:S02]  /*b7a0*/  FMUL.FTZ R55, R2.reuse, R55 ;  /* 0x0000003702377220 */ /* 0x040fe40000410000 */
[C---:B------:R-:W-:Y:S02]  /*b7b0*/  FMUL.FTZ R56, R3.reuse, R56 ;  /* 0x0000003803387220 */ /* 0x040fe40000410000 */
[C---:B------:R-:W-:Y:S01]  /*b7c0*/  HMMA.16816.F32.BF16 R100, R112.reuse, R130, R100 ;  /* 0x000000827064723c */ /* 0x040fe20000041864 */
[----:B------:R-:W1:Y:S01]  /*b7d0*/  LDSM.16.MT88.4 R128, [R212+0x900] ;  /* 0x00090000d480783b */ /* 0x000e620000004200 */
[----:B------:R-:W-:Y:S02]  /*b7e0*/  MUFU.EX2 R162, R162 ;  /* 0x000000a200a27308 */ /* 0x000fe40000000800 */
[C---:B------:R-:W-:Y:S02]  /*b7f0*/  FMUL.FTZ R57, R3.reuse, R57 ;  /* 0x0000003903397220 */ /* 0x040fe40000410000 */
[C---:B------:R-:W-:Y:S02]  /*b800*/  FMUL.FTZ R58, R2.reuse, R58 ;  /* 0x0000003a023a7220 */ /* 0x040fe40000410000 */
[C---:B----4-:R-:W-:Y:S04]  /*b810*/  HMMA.16816.F32.BF16 R12, R112.reuse, R132, R12 ;  /* 0x00000084700c723c */ /* 0x050fe8000004180c */
[----:B------:R-:W-:Y:S01]  /*b820*/  FMUL.FTZ R59, R2, R59 ;  /* 0x0000003b023b7220 */ /* 0x000fe20000410000 */
[----:B------:R-:W-:Y:S01]  /*b830*/  MUFU.EX2 R163, R163 ;  /* 0x000000a300a37308 */ /* 0x000fe20000000800 */
[----:B------:R-:W-:Y:S02]  /*b840*/  FMUL.FTZ R60, R3, R60 ;  /* 0x0000003c033c7220 */ /* 0x000fe40000410000 */
[C---:B------:R-:W-:Y:S01]  /*b850*/  HMMA.16816.F32.BF16 R104, R112.reuse, R134, R104 ;  /* 0x000000867068723c */ /* 0x040fe20000041868 */
[----:B------:R-:W4:Y:S03]  /*b860*/  LDSM.16.MT88.4 R132, [R210+0x900] ;  /* 0x00090000d284783b */ /* 0x000f260000004200 */
[--C-:B------:R-:W-:Y:S01]  /*b870*/  FFMA.FTZ R153, R16, c[0x0][0x2d0], -R151.reuse ;  /* 0x0000b40010997a23 */ /* 0x100fe20000010897 */
[----:B---3--:R-:W-:Y:S01]  /*b880*/  F2FP.BF16.PACK_AB R16, R150, R141 ;  /* 0x0000008d9610723e */ /* 0x008fe200000010ff */
[----:B------:R-:W-:Y:S01]  /*b890*/  FFMA.FTZ R154, R17, c[0x0][0x2d0], -R151 ;  /* 0x0000b400119a7a23 */ /* 0x000fe20000010897 */
[----:B--2---:R-:W-:Y:S01]  /*b8a0*/  F2FP.BF16.PACK_AB R17, R152, R149 ;  /* 0x000000959811723e */ /* 0x004fe200000010ff */
[--C-:B------:R-:W-:Y:S01]  /*b8b0*/  FFMA.FTZ R155, R18, c[0x0][0x2d0], -R143.reuse ;  /* 0x0000b400129b7a23 */ /* 0x100fe2000001088f */
[C---:B-----5:R-:W-:Y:S01]  /*b8c0*/  HMMA.16816.F32.BF16 R52, R112.reuse, R120, R52 ;  /* 0x000000787034723c */ /* 0x060fe20000041834 */
[----:B------:R-:W-:Y:S02]  /*b8d0*/  MUFU.EX2 R153, R153 ;  /* 0x0000009900997308 */ /* 0x000fe40000000800 */
[----:B------:R-:W-:Y:S02]  /*b8e0*/  FFMA.FTZ R156, R19, c[0x0][0x2d0], -R143 ;  /* 0x0000b400139c7a23 */ /* 0x000fe4000001088f */
[C---:B------:R-:W-:Y:S02]  /*b8f0*/  FMUL.FTZ R61, R3.reuse, R61 ;  /* 0x0000003d033d7220 */ /* 0x040fe40000410000 */
[C---:B------:R-:W-:Y:S01]  /*b900*/  FMUL.FTZ R62, R2.reuse, R62 ;  /* 0x0000003e023e7220 */ /* 0x040fe20000410000 */
[C---:B------:R-:W-:Y:S01]  /*b910*/  HMMA.16816.F32.BF16 R56, R112.reuse, R122, R56 ;  /* 0x0000007a7038723c */ /* 0x040fe20000041838 */
[----:B------:R-:W2:Y:S02]  /*b920*/  LDSM.16.MT88.4 R120, [R209+0x900] ;  /* 0x00090000d178783b */ /* 0x000ea40000004200 */
[----:B------:R-:W3:Y:S01]  /*b930*/  MUFU.EX2 R154, R154 ;  /* 0x0000009a009a7308 */ /* 0x000ee20000000800 */
[C---:B------:R-:W-:Y:S02]  /*b940*/  FMUL.FTZ R63, R2.reuse, R63 ;  /* 0x0000003f023f7220 */ /* 0x040fe40000410000 */
[C---:B------:R-:W-:Y:S02]  /*b950*/  FMUL.FTZ R64, R3.reuse, R64 ;  /* 0x0000004003407220 */ /* 0x040fe40000410000 */
[C---:B------:R-:W-:Y:S03]  /*b960*/  FMUL.FTZ R65, R3.reuse, R65 ;  /* 0x0000004103417220 */ /* 0x040fe60000410000 */
[C---:B------:R-:W-:Y:S02]  /*b970*/  HMMA.16816.F32.BF16 R60, R112.reuse, R108, R60 ;  /* 0x0000006c703c723c */ /* 0x040fe4000004183c */
[----:B------:R-:W-:Y:S01]  /*b980*/  MUFU.EX2 R155, R155 ;  /* 0x0000009b009b7308 */ /* 0x000fe20000000800 */
[C---:B------:R-:W-:Y:S02]  /*b990*/  FMUL.FTZ R66, R2.reuse, R66 ;  /* 0x0000004202427220 */ /* 0x040fe40000410000 */
[----:B------:R-:W-:Y:S02]  /*b9a0*/  FMUL.FTZ R67, R2, R67 ;  /* 0x0000004302437220 */ /* 0x000fe40000410000 */
[----:B------:R-:W-:Y:S02]  /*b9b0*/  FFMA.FTZ R48, R48, c[0x0][0x2d0], -R151 ;  /* 0x0000b40030307a23 */ /* 0x000fe40000010897 */
[----:B------:R-:W-:Y:S03]  /*b9c0*/  FFMA.FTZ R142, R3, R228, R142 ;  /* 0x000000e4038e7223 */ /* 0x000fe6000001008e */
[----:B------:R-:W-:Y:S01]  /*b9d0*/  HMMA.16816.F32.BF16 R64, R112, R110, R64 ;  /* 0x0000006e7040723c */ /* 0x000fe20000041840 */
[----:B------:R-:W5:Y:S01]  /*b9e0*/  MUFU.EX2 R156, R156 ;  /* 0x0000009c009c7308 */ /* 0x000f620000000800 */
[----:B------:R-:W2:Y:S01]  /*b9f0*/  LDSM.16.MT88.4 R108, [R212+0x3900] ;  /* 0x00390000d46c783b */ /* 0x000ea20000004200 */
[----:B------:R-:W-:Y:S01]  /*ba00*/  MOV R3, R0 ;  /* 0x0000000000037202 */ /* 0x000fe20000000f00 */
[----:B------:R-:W-:Y:S01]  /*ba10*/  FFMA.FTZ R6, R2, R227, R6 ;  /* 0x000000e302067223 */ /* 0x000fe20000010006 */
[----:B---3--:R-:W-:Y:S01]  /*ba20*/  F2FP.BF16.PACK_AB R18, R154, R153 ;  /* 0x000000999a12723e */ /* 0x008fe200000010ff */
[----:B------:R-:W-:Y:S02]  /*ba30*/  FADD.FTZ R142, R5, R142 ;  /* 0x0000008e058e7221 */ /* 0x000fe40000010000 */
[----:B------:R-:W-:Y:S02]  /*ba40*/  FADD.FTZ R6, R7, R6 ;  /* 0x0000000607067221 */ /* 0x000fe40000010000 */
[----:B------:R-:W3:Y:S01]  /*ba50*/  LDSM.16.MT88.4 R112, [R210+0x3900] ;  /* 0x00390000d270783b */ /* 0x000ee20000004200 */
[----:B------:R-:W-:Y:S01]  /*ba60*/  MUFU.EX2 R164, R164 ;  /* 0x000000a400a47308 */ /* 0x000fe20000000800 */
[----:B------:R-:W-:Y:S02]  /*ba70*/  FADD.FTZ R119, R119, R142 ;  /* 0x0000008e77777221 */ /* 0x000fe40000010000 */
[----:B------:R-:W-:Y:S02]  /*ba80*/  FADD.FTZ R117, R117, R6 ;  /* 0x0000000675757221 */ /* 0x000fe40000010000 */
[----:B------:R-:W-:Y:S02]  /*ba90*/  FADD.FTZ R140, R140, R119 ;  /* 0x000000778c8c7221 */ /* 0x000fe40000010000 */
[----:B------:R-:W-:Y:S01]  /*baa0*/  FADD.FTZ R148, R148, R117 ;  /* 0x0000007594947221 */ /* 0x000fe20000010000 */
[----:B------:R-:W-:Y:S01]  /*bab0*/  MOV R117, R116 ;  /* 0x0000007400757202 */ /* 0x000fe20000000f00 */
[----:B------:R-:W-:Y:S01]  /*bac0*/  FADD.FTZ R141, R141, R140 ;  /* 0x0000008c8d8d7221 */ /* 0x000fe20000010000 */
[----:B------:R-:W-:Y:S01]  /*bad0*/  MUFU.EX2 R165, R165 ;  /* 0x000000a500a57308 */ /* 0x000fe20000000800 */
[----:B------:R-:W-:Y:S02]  /*bae0*/  FADD.FTZ R149, R149, R148 ;  /* 0x0000009495957221 */ /* 0x000fe40000010000 */
[----:B------:R-:W-:Y:S01]  /*baf0*/  FADD.FTZ R150, R150, R141 ;  /* 0x0000008d96967221 */ /* 0x000fe20000010000 */
[----:B-----5:R-:W-:Y:S01]  /*bb00*/  F2FP.BF16.PACK_AB R19, R156, R155 ;  /* 0x0000009b9c13723e */ /* 0x020fe200000010ff */
[----:B------:R-:W-:Y:S02]  /*bb10*/  FADD.FTZ R152, R152, R149 ;  /* 0x0000009598987221 */ /* 0x000fe40000010000 */
[----:B------:R-:W-:Y:S02]  /*bb20*/  FADD.FTZ R153, R153, R150 ;  /* 0x0000009699997221 */ /* 0x000fe40000010000 */
[----:B------:R-:W-:Y:S01]  /*bb30*/  FADD.FTZ R5, R155, R152 ;  /* 0x000000989b057221 */ /* 0x000fe20000010000 */
[----:B------:R-:W-:Y:S01]  /*bb40*/  MUFU.EX2 R166, R166 ;  /* 0x000000a600a67308 */ /* 0x000fe20000000800 */
[C---:B-1----:R-:W-:Y:S05]  /*bb50*/  HMMA.16816.F32.BF16 R8, R16.reuse, R128, R8 ;  /* 0x000000801008723c */ /* 0x042fea0000041808 */
[----:B------:R-:W-:Y:S02]  /*bb60*/  FADD.FTZ R154, R154, R153 ;  /* 0x000000999a9a7221 */ /* 0x000fe40000010000 */
[--C-:B------:R-:W-:Y:S01]  /*bb70*/  FFMA.FTZ R129, R20, c[0x0][0x2d0], -R151.reuse ;  /* 0x0000b40014817a23 */ /* 0x100fe20000010897 */
[C---:B------:R-:W-:Y:S01]  /*bb80*/  HMMA.16816.F32.BF16 R68, R16.reuse, R130, R68 ;  /* 0x000000821044723c */ /* 0x040fe20000041844 */
[----:B------:R-:W-:Y:S03]  /*bb90*/  MUFU.EX2 R167, R167 ;  /* 0x000000a700a77308 */ /* 0x000fe60000000800 */
[----:B------:R-:W-:Y:S02]  /*bba0*/  FFMA.FTZ R128, R21, c[0x0][0x2d0], -R151 ;  /* 0x0000b40015807a23 */ /* 0x000fe40000010897 */
[----:B------:R-:W-:Y:S02]  /*bbb0*/  FADD.FTZ R5, R156, R5 ;  /* 0x000000059c057221 */ /* 0x000fe40000010000 */
[C---:B----4-:R-:W-:Y:S03]  /*bbc0*/  HMMA.16816.F32.BF16 R72, R16.reuse, R132, R72 ;  /* 0x000000841048723c */ /* 0x050fe60000041848 */
[----:B------:R-:W-:Y:S01]  /*bbd0*/  MUFU.EX2 R129, R129 ;  /* 0x0000008100817308 */ /* 0x000fe20000000800 */
[--C-:B------:R-:W-:Y:S02]  /*bbe0*/  FFMA.FTZ R130, R22, c[0x0][0x2d0], -R143.reuse ;  /* 0x0000b40016827a23 */ /* 0x100fe4000001088f */
[----:B------:R-:W-:Y:S02]  /*bbf0*/  FFMA.FTZ R131, R23, c[0x0][0x2d0], -R143 ;  /* 0x0000b40017837a23 */ /* 0x000fe4000001088f */
[C---:B------:R-:W-:Y:S01]  /*bc00*/  HMMA.16816.F32.BF16 R76, R16.reuse, R134, R76 ;  /* 0x00000086104c723c */ /* 0x040fe2000004184c */
[----:B------:R-:W-:Y:S03]  /*bc10*/  LDSM.16.MT88.4 R20, [R208+0x3900] ;  /* 0x00390000d014783b */ /* 0x000fe60000004200 */
[--C-:B------:R-:W-:Y:S01]  /*bc20*/  FFMA.FTZ R132, R24, c[0x0][0x2d0], -R151.reuse ;  /* 0x0000b40018847a23 */ /* 0x100fe20000010897 */
[----:B------:R-:W1:Y:S01]  /*bc30*/  MUFU.EX2 R128, R128 ;  /* 0x0000008000807308 */ /* 0x000e620000000800 */
[----:B------:R-:W-:Y:S02]  /*bc40*/  FFMA.FTZ R133, R25, c[0x0][0x2d0], -R151 ;  /* 0x0000b40019857a23 */ /* 0x000fe40000010897 */
[C---:B--2---:R-:W-:Y:S04]  /*bc50*/  HMMA.16816.F32.BF16 R80, R16.reuse, R120, R80 ;  /* 0x000000781050723c */ /* 0x044fe80000041850 */
[--C-:B------:R-:W-:Y:S02]  /*bc60*/  FFMA.FTZ R134, R26, c[0x0][0x2d0], -R143.reuse ;  /* 0x0000b4001a867a23 */ /* 0x100fe4000001088f */
[----:B------:R-:W-:Y:S01]  /*bc70*/  FFMA.FTZ R135, R27, c[0x0][0x2d0], -R143 ;  /* 0x0000b4001b877a23 */ /* 0x000fe2000001088f */
[----:B------:R-:W-:Y:S01]  /*bc80*/  MUFU.EX2 R130, R130 ;  /* 0x0000008200827308 */ /* 0x000fe20000000800 */
[C---:B------:R-:W-:Y:S01]  /*bc90*/  HMMA.16816.F32.BF16 R84, R16.reuse, R122, R84 ;  /* 0x0000007a1054723c */ /* 0x040fe20000041854 */
[----:B------:R-:W2:Y:S07]  /*bca0*/  LDSM.16.MT88.4 R120, [R209+0x3900] ;  /* 0x00390000d178783b */ /* 0x000eae0000004200 */
[C---:B------:R-:W-:Y:S01]  /*bcb0*/  HMMA.16816.F32.BF16 R88, R16.reuse, R136, R88 ;  /* 0x000000881058723c */ /* 0x040fe20000041858 */
[----:B------:R-:W-:Y:S01]  /*bcc0*/  LDSM.16.MT88.4 R24, [R210+0x1100] ;  /* 0x00110000d218783b */ /* 0x000fe20000004200 */
[----:B------:R-:W4:Y:S05]  /*bcd0*/  MUFU.EX2 R131, R131 ;  /* 0x0000008300837308 */ /* 0x000f2a0000000800 */
[--C-:B------:R-:W-:Y:S01]  /*bce0*/  FFMA.FTZ R136, R32, c[0x0][0x2d0], -R151.reuse ;  /* 0x0000b40020887a23 */ /* 0x100fe20000010897 */
[C---:B------:R-:W-:Y:S04]  /*bcf0*/  HMMA.16816.F32.BF16 R92, R16.reuse, R138, R92 ;  /* 0x0000008a105c723c */ /* 0x040fe8000004185c */
[----:B------:R-:W-:Y:S01]  /*bd00*/  FFMA.FTZ R137, R33, c[0x0][0x2d0], -R151 ;  /* 0x0000b40021897a23 */ /* 0x000fe20000010897 */
[----:B------:R-:W-:Y:S02]  /*bd10*/  MUFU.EX2 R132, R132 ;  /* 0x0000008400847308 */ /* 0x000fe40000000800 */
[--C-:B------:R-:W-:Y:S01]  /*bd20*/  FFMA.FTZ R138, R34, c[0x0][0x2d0], -R143.reuse ;  /* 0x0000b400228a7a23 */ /* 0x100fe2000001088f */
[C---:B------:R-:W-:Y:S04]  /*bd30*/  HMMA.16816.F32.BF16 R96, R16.reuse, R108, R96 ;  /* 0x0000006c1060723c */ /* 0x040fe80000041860 */
[----:B------:R-:W-:Y:S02]  /*bd40*/  FFMA.FTZ R139, R35, c[0x0][0x2d0], -R143 ;  /* 0x0000b400238b7a23 */ /* 0x000fe4000001088f */
[----:B------:R-:W-:Y:S01]  /*bd50*/  LDSM.16.MT88.4 R32, [R210+0x1900] ;  /* 0x00190000d220783b */ /* 0x000fe20000004200 */
[----:B------:R-:W5:Y:S01]  /*bd60*/  MUFU.EX2 R133, R133 ;  /* 0x0000008500857308 */ /* 0x000f620000000800 */
[C---:B------:R-:W-:Y:S06]  /*bd70*/  HMMA.16816.F32.BF16 R100, R16.reuse, R110, R100 ;  /* 0x0000006e1064723c */ /* 0x040fec0000041864 */
[----:B------:R-:W1:Y:S02]  /*bd80*/  LDSM.16.MT88.4 R108, [R212+0x1100] ;  /* 0x00110000d46c783b */ /* 0x000e640000004200 */
[C---:B---3--:R-:W-:Y:S01]  /*bd90*/  HMMA.16816.F32.BF16 R12, R16.reuse, R112, R12 ;  /* 0x00000070100c723c */ /* 0x048fe2000004180c */
[----:B------:R-:W-:Y:S07]  /*bda0*/  MUFU.EX2 R134, R134 ;  /* 0x0000008600867308 */ /* 0x000fee0000000800 */
[C---:B------:R-:W-:Y:S01]  /*bdb0*/  HMMA.16816.F32.BF16 R104, R16.reuse, R114, R104 ;  /* 0x000000721068723c */ /* 0x040fe20000041868 */
[----:B------:R-:W3:Y:S02]  /*bdc0*/  LDSM.16.MT88.4 R112, [R209+0x1100] ;  /* 0x00110000d170783b */ /* 0x000ee40000004200 */
[----:B------:R-:W-:Y:S05]  /*bdd0*/  MUFU.EX2 R136, R136 ;  /* 0x0000008800887308 */ /* 0x000fea0000000800 */
[C---:B--2---:R-:W-:Y:S05]  /*bde0*/  HMMA.16816.F32.BF16 R52, R16.reuse, R120, R52 ;  /* 0x000000781034723c */ /* 0x044fea0000041834 */
[----:B------:R2:W1:Y:S02]  /*bdf0*/  MUFU.EX2 R121, R135 ;  /* 0x0000008700797308 */ /* 0x0004640000000800 */
[--C-:B------:R-:W-:Y:S01]  /*be00*/  FFMA.FTZ R120, R28, c[0x0][0x2d0], -R151.reuse ;  /* 0x0000b4001c787a23 */ /* 0x100fe20000010897 */
[C---:B------:R-:W-:Y:S07]  /*be10*/  HMMA.16816.F32.BF16 R56, R16.reuse, R122, R56 ;  /* 0x0000007a1038723c */ /* 0x040fee0000041838 */
[----:B------:R-:W-:Y:S01]  /*be20*/  FFMA.FTZ R123, R29, c[0x0][0x2d0], -R151 ;  /* 0x0000b4001d7b7a23 */ /* 0x000fe20000010897 */
[C---:B------:R-:W-:Y:S01]  /*be30*/  HMMA.16816.F32.BF16 R60, R16.reuse, R20, R60 ;  /* 0x00000014103c723c */ /* 0x040fe2000004183c */
[----:B------:R-:W-:Y:S03]  /*be40*/  MUFU.EX2 R120, R120 ;  /* 0x0000007800787308 */ /* 0x000fe60000000800 */
[----:B------:R-:W-:Y:S02]  /*be50*/  FFMA.FTZ R122, R30, c[0x0][0x2d0], -R143 ;  /* 0x0000b4001e7a7a23 */ /* 0x000fe4000001088f */
[----:B------:R-:W-:Y:S02]  /*be60*/  FFMA.FTZ R151, R49, c[0x0][0x2d0], -R151 ;  /* 0x0000b40031977a23 */ /* 0x000fe40000010897 */
[----:B------:R-:W-:Y:S01]  /*be70*/  HMMA.16816.F32.BF16 R64, R16, R22, R64 ;  /* 0x000000161040723c */ /* 0x000fe20000041840 */
[----:B------:R-:W3:Y:S02]  /*be80*/  LDSM.16.MT88.4 R20, [R208+0x1100] ;  /* 0x00110000d014783b */ /* 0x000ee40000004200 */
[----:B------:R-:W3:Y:S01]  /*be90*/  MUFU.EX2 R123, R123 ;  /* 0x0000007b007b7308 */ /* 0x000ee20000000800 */
[--C-:B------:R-:W-:Y:S02]  /*bea0*/  FFMA.FTZ R49, R50, c[0x0][0x2d0], -R143.reuse ;  /* 0x0000b40032317a23 */ /* 0x100fe4000001088f */
[--C-:B--2---:R-:W-:Y:S01]  /*beb0*/  FFMA.FTZ R135, R31, c[0x0][0x2d0], -R143.reuse ;  /* 0x0000b4001f877a23 */ /* 0x104fe2000001088f */
[----:B-1----:R-:W-:Y:S01]  /*bec0*/  F2FP.BF16.PACK_AB R16, R128, R129 ;  /* 0x000000818010723e */ /* 0x002fe200000010ff */
[----:B------:R-:W-:Y:S01]  /*bed0*/  FFMA.FTZ R143, R51, c[0x0][0x2d0], -R143 ;  /* 0x0000b400338f7a23 */ /* 0x000fe2000001088f */
[----:B----4-:R-:W-:Y:S01]  /*bee0*/  F2FP.BF16.PACK_AB R17, R131, R130 ;  /* 0x000000828311723e */ /* 0x010fe200000010ff */
[----:B------:R-:W-:Y:S02]  /*bef0*/  LDSM.16.MT88.4 R28, [R209+0x4100] ;  /* 0x00410000d11c783b */ /* 0x000fe40000004200 */
[----:B-----5:R-:W-:Y:S01]  /*bf00*/  F2FP.BF16.PACK_AB R18, R133, R132 ;  /* 0x000000848512723e */ /* 0x020fe200000010ff */
[----:B------:R-:W-:Y:S01]  /*bf10*/  MUFU.EX2 R122, R122 ;  /* 0x0000007a007a7308 */ /* 0x000fe20000000800 */
[----:B------:R-:W-:Y:S01]  /*bf20*/  F2FP.BF16.PACK_AB R19, R121, R134 ;  /* 0x000000867913723e */ /* 0x000fe200000010ff */
[----:B------:R-:W-:Y:S02]  /*bf30*/  FADD.FTZ R129, R129, R154 ;  /* 0x0000009a81817221 */ /* 0x000fe40000010000 */
[----:B------:R-:W-:Y:S02]  /*bf40*/  FADD.FTZ R130, R130, R5 ;  /* 0x0000000582827221 */ /* 0x000fe40000010000 */
[----:B------:R-:W-:Y:S02]  /*bf50*/  FADD.FTZ R129, R128, R129 ;  /* 0x0000008180817221 */ /* 0x000fe40000010000 */
[C---:B------:R-:W-:Y:S02]  /*bf60*/  HMMA.16816.F32.BF16 R8, R16.reuse, R108, R8 ;  /* 0x0000006c1008723c */ /* 0x040fe40000041808 */
[----:B------:R-:W1:Y:S01]  /*bf70*/  MUFU.EX2 R135, R135 ;  /* 0x0000008700877308 */ /* 0x000e620000000800 */
[----:B------:R-:W-:Y:S02]  /*bf80*/  FADD.FTZ R131, R131, R130 ;  /* 0x0000008283837221 */ /* 0x000fe40000010000 */
[----:B------:R-:W-:Y:S02]  /*bf90*/  FADD.FTZ R132, R132, R129 ;  /* 0x0000008184847221 */ /* 0x000fe40000010000 */
[----:B------:R-:W-:Y:S01]  /*bfa0*/  FADD.FTZ R134, R134, R131 ;  /* 0x0000008386867221 */ /* 0x000fe20000010000 */
[C---:B------:R-:W-:Y:S01]  /*bfb0*/  HMMA.16816.F32.BF16 R68, R16.reuse, R110, R68 ;  /* 0x0000006e1044723c */ /* 0x040fe20000041844 */
[----:B------:R-:W2:Y:S03]  /*bfc0*/  LDSM.16.MT88.4 R108, [R212+0x4100] ;  /* 0x00410000d46c783b */ /* 0x000ea60000004200 */
[----:B------:R-:W4:Y:S01]  /*bfd0*/  MUFU.EX2 R137, R137 ;  /* 0x0000008900897308 */ /* 0x000f220000000800 */
[----:B------:R-:W-:Y:S02]  /*bfe0*/  FADD.FTZ R133, R133, R132 ;  /* 0x0000008485857221 */ /* 0x000fe40000010000 */
[----:B------:R-:W-:Y:S01]  /*bff0*/  FADD.FTZ R121, R121, R134 ;  /* 0x0000008679797221 */ /* 0x000fe20000010000 */
[C---:B------:R-:W-:Y:S06]  /*c000*/  HMMA.16816.F32.BF16 R72, R16.reuse, R24, R72 ;  /* 0x000000181048723c */ /* 0x040fec0000041848 */
[----:B------:R-:W-:Y:S02]  /*c010*/  MUFU.EX2 R138, R138 ;  /* 0x0000008a008a7308 */ /* 0x000fe40000000800 */
[C---:B------:R-:W-:Y:S01]  /*c020*/  HMMA.16816.F32.BF16 R76, R16.reuse, R26, R76 ;  /* 0x0000001a104c723c */ /* 0x040fe2000004184c */
[----:B------:R-:W5:Y:S07]  /*c030*/  LDSM.16.MT88.4 R24, [R210+0x4100] ;  /* 0x00410000d218783b */ /* 0x000f6e0000004200 */
[C---:B---3--:R-:W-:Y:S01]  /*c040*/  HMMA.16816.F32.BF16 R80, R16.reuse, R112, R80 ;  /* 0x000000701050723c */ /* 0x048fe20000041850 */
[----:B------:R-:W3:Y:S07]  /*c050*/  MUFU.EX2 R139, R139 ;  /* 0x0000008b008b7308 */ /* 0x000eee0000000800 */
[C---:B------:R-:W-:Y:S01]  /*c060*/  HMMA.16816.F32.BF16 R84, R16.reuse, R114, R84 ;  /* 0x000000721054723c */ /* 0x040fe20000041854 */
[----:B------:R-:W1:Y:S02]  /*c070*/  LDSM.16.MT88.4 R112, [R208+0x4100] ;  /* 0x00410000d070783b */ /* 0x000e640000004200 */
[----:B------:R-:W1:Y:S05]  /*c080*/  MUFU.EX2 R168, R168 ;  /* 0x000000a800a87308 */ /* 0x000e6a0000000800 */
[C---:B------:R-:W-:Y:S05]  /*c090*/  HMMA.16816.F32.BF16 R88, R16.reuse, R20, R88 ;  /* 0x000000141058723c */ /* 0x040fea0000041858 */
[----:B------:R-:W-:Y:S03]  /*c0a0*/  MUFU.EX2 R48, R48 ;  /* 0x0000003000307308 */ /* 0x000fe60000000800 */
[C---:B------:R-:W-:Y:S01]  /*c0b0*/  HMMA.16816.F32.BF16 R92, R16.reuse, R22, R92 ;  /* 0x00000016105c723c */ /* 0x040fe2000004185c */
[----:B------:R-:W1:Y:S06]  /*c0c0*/  LDSM.16.MT88.4 R20, [R212+0x1900] ;  /* 0x00190000d414783b */ /* 0x000e6c0000004200 */
[----:B------:R-:W1:Y:S01]  /*c0d0*/  MUFU.EX2 R151, R151 ;  /* 0x0000009700977308 */ /* 0x000e620000000800 */
[C---:B--2---:R-:W-:Y:S08]  /*c0e0*/  HMMA.16816.F32.BF16 R96, R16.reuse, R108, R96 ;  /* 0x0000006c1060723c */ /* 0x044ff00000041860 */
[C---:B------:R-:W-:Y:S01]  /*c0f0*/  HMMA.16816.F32.BF16 R100, R16.reuse, R110, R100 ;  /* 0x0000006e1064723c */ /* 0x040fe20000041864 */
[----:B------:R-:W-:Y:S01]  /*c100*/  LDSM.16.MT88.4 R108, [R208+0x4900] ;  /* 0x00490000d06c783b */ /* 0x000fe20000004200 */
[----:B------:R-:W-:Y:S06]  /*c110*/  MUFU.EX2 R49, R49 ;  /* 0x0000003100317308 */ /* 0x000fec0000000800 */
[C---:B-----5:R-:W-:Y:S04]  /*c120*/  HMMA.16816.F32.BF16 R12, R16.reuse, R24, R12 ;  /* 0x00000018100c723c */ /* 0x060fe8000004180c */
[----:B------:R-:W2:Y:S04]  /*c130*/  MUFU.EX2 R50, R143 ;  /* 0x0000008f00327308 */ /* 0x000ea80000000800 */
[C---:B------:R-:W-:Y:S01]  /*c140*/  HMMA.16816.F32.BF16 R104, R16.reuse, R26, R104 ;  /* 0x0000001a1068723c */ /* 0x040fe20000041868 */
[----:B------:R-:W5:Y:S07]  /*c150*/  LDSM.16.MT88.4 R24, [R209+0x1900] ;  /* 0x00190000d118783b */ /* 0x000f6e0000004200 */
[C---:B------:R-:W-:Y:S08]  /*c160*/  HMMA.16816.F32.BF16 R52, R16.reuse, R28, R52 ;  /* 0x0000001c1034723c */ /* 0x040ff00000041834 */
[C---:B------:R-:W-:Y:S01]  /*c170*/  HMMA.16816.F32.BF16 R56, R16.reuse, R30, R56 ;  /* 0x0000001e1038723c */ /* 0x040fe20000041838 */
[----:B------:R-:W2:Y:S07]  /*c180*/  LDSM.16.MT88.4 R28, [R208+0x1900] ;  /* 0x00190000d01c783b */ /* 0x000eae0000004200 */
[C---:B-1----:R-:W-:Y:S08]  /*c190*/  HMMA.16816.F32.BF16 R60, R16.reuse, R112, R60 ;  /* 0x00000070103c723c */ /* 0x042ff0000004183c */
[----:B------:R-:W-:Y:S07]  /*c1a0*/  HMMA.16816.F32.BF16 R64, R16, R114, R64 ;  /* 0x000000721040723c */ /* 0x000fee0000041840 */
[----:B------:R-:W-:Y:S01]  /*c1b0*/  F2FP.BF16.PACK_AB R16, R123, R120 ;  /* 0x000000787b10723e */ /* 0x000fe200000010ff */
[----:B------:R-:W-:Y:S01]  /*c1c0*/  FADD.FTZ R120, R120, R133 ;  /* 0x0000008578787221 */ /* 0x000fe20000010000 */
[----:B------:R-:W-:Y:S03]  /*c1d0*/  F2FP.BF16.PACK_AB R17, R135, R122 ;  /* 0x0000007a8711723e */ /* 0x000fe600000010ff */
[----:B----4-:R-:W-:Y:S01]  /*c1e0*/  F2FP.BF16.PACK_AB R18, R137, R136 ;  /* 0x000000888912723e */ /* 0x010fe200000010ff */
[----:B------:R-:W-:Y:S01]  /*c1f0*/  FADD.FTZ R122, R122, R121 ;  /* 0x000000797a7a7221 */ /* 0x000fe20000010000 */
[----:B---3--:R-:W-:Y:S01]  /*c200*/  F2FP.BF16.PACK_AB R19, R139, R138 ;  /* 0x0000008a8b13723e */ /* 0x008fe200000010ff */
[----:B------:R-:W-:Y:S02]  /*c210*/  FADD.FTZ R123, R123, R120 ;  /* 0x000000787b7b7221 */ /* 0x000fe40000010000 */
[----:B------:R-:W-:Y:S02]  /*c220*/  FADD.FTZ R135, R135, R122 ;  /* 0x0000007a87877221 */ /* 0x000fe40000010000 */
[----:B------:R-:W-:Y:S02]  /*c230*/  FADD.FTZ R136, R136, R123 ;  /* 0x0000007b88887221 */ /* 0x000fe40000010000 */
[C---:B------:R-:W-:Y:S03]  /*c240*/  HMMA.16816.F32.BF16 R8, R16.reuse, R20, R8 ;  /* 0x000000141008723c */ /* 0x040fe60000041808 */
[----:B------:R-:W-:Y:S02]  /*c250*/  FADD.FTZ R2, R138, R135 ;  /* 0x000000878a027221 */ /* 0x000fe40000010000 */
[----:B------:R-:W-:Y:S02]  /*c260*/  FADD.FTZ R136, R137, R136 ;  /* 0x0000008889887221 */ /* 0x000fe40000010000 */
[----:B------:R-:W-:Y:S01]  /*c270*/  FADD.FTZ R2, R139, R2 ;  /* 0x000000028b027221 */ /* 0x000fe20000010000 */
[C---:B------:R-:W-:Y:S01]  /*c280*/  HMMA.16816.F32.BF16 R68, R16.reuse, R22, R68 ;  /* 0x000000161044723c */ /* 0x040fe20000041844 */
[----:B------:R-:W1:Y:S07]  /*c290*/  LDSM.16.MT88.4 R20, [R212+0x4900] ;  /* 0x00490000d414783b */ /* 0x000e6e0000004200 */
[C---:B------:R-:W-:Y:S08]  /*c2a0*/  HMMA.16816.F32.BF16 R72, R16.reuse, R32, R72 ;  /* 0x000000201048723c */ /* 0x040ff00000041848 */
[C---:B------:R-:W-:Y:S01]  /*c2b0*/  HMMA.16816.F32.BF16 R76, R16.reuse, R34, R76 ;  /* 0x00000022104c723c */ /* 0x040fe2000004184c */
[----:B------:R-:W3:Y:S07]  /*c2c0*/  LDSM.16.MT88.4 R32, [R210+0x4900] ;  /* 0x00490000d220783b */ /* 0x000eee0000004200 */
[C---:B-----5:R-:W-:Y:S08]  /*c2d0*/  HMMA.16816.F32.BF16 R80, R16.reuse, R24, R80 ;  /* 0x000000181050723c */ /* 0x060ff00000041850 */
[C---:B------:R-:W-:Y:S01]  /*c2e0*/  HMMA.16816.F32.BF16 R84, R16.reuse, R26, R84 ;  /* 0x0000001a1054723c */ /* 0x040fe20000041854 */
[----:B------:R-:W4:Y:S07]  /*c2f0*/  LDSM.16.MT88.4 R24, [R212+0x2100] ;  /* 0x00210000d418783b */ /* 0x000f2e0000004200 */
[C---:B--2---:R-:W-:Y:S08]  /*c300*/  HMMA.16816.F32.BF16 R88, R16.reuse, R28, R88 ;  /* 0x0000001c1058723c */ /* 0x044ff00000041858 */
[C---:B------:R-:W-:Y:S01]  /*c310*/  HMMA.16816.F32.BF16 R92, R16.reuse, R30, R92 ;  /* 0x0000001e105c723c */ /* 0x040fe2000004185c */
[----:B------:R-:W-:Y:S07]  /*c320*/  LDSM.16.MT88.4 R28, [R209+0x2100] ;  /* 0x00210000d11c783b */ /* 0x000fee0000004200 */
[C---:B-1----:R-:W-:Y:S08]  /*c330*/  HMMA.16816.F32.BF16 R96, R16.reuse, R20, R96 ;  /* 0x000000141060723c */ /* 0x042ff00000041860 */
[C---:B------:R-:W-:Y:S01]  /*c340*/  HMMA.16816.F32.BF16 R100, R16.reuse, R22, R100 ;  /* 0x000000161064723c */ /* 0x040fe20000041864 */
[----:B------:R-:W1:Y:S07]  /*c350*/  LDSM.16.MT88.4 R20, [R210+0x2100] ;  /* 0x00210000d214783b */ /* 0x000e6e0000004200 */
[C---:B---3--:R-:W-:Y:S08]  /*c360*/  HMMA.16816.F32.BF16 R12, R16.reuse, R32, R12 ;  /* 0x00000020100c723c */ /* 0x048ff0000004180c */
[C---:B------:R-:W-:Y:S01]  /*c370*/  HMMA.16816.F32.BF16 R104, R16.reuse, R34, R104 ;  /* 0x000000221068723c */ /* 0x040fe20000041868 */
[----:B------:R-:W2:Y:S07]  /*c380*/  LDSM.16.MT88.4 R32, [R208+0x2100] ;  /* 0x00210000d020783b */ /* 0x000eae0000004200 */
[C---:B------:R-:W-:Y:S08]  /*c390*/  HMMA.16816.F32.BF16 R52, R16.reuse, R36, R52 ;  /* 0x000000241034723c */ /* 0x040ff00000041834 */
[C---:B------:R-:W-:Y:S01]  /*c3a0*/  HMMA.16816.F32.BF16 R56, R16.reuse, R38, R56 ;  /* 0x000000261038723c */ /* 0x040fe20000041838 */
[----:B------:R-:W-:Y:S07]  /*c3b0*/  LDSM.16.MT88.4 R36, [R209+0x5100] ;  /* 0x00510000d124783b */ /* 0x000fee0000004200 */
[C---:B------:R-:W-:Y:S08]  /*c3c0*/  HMMA.16816.F32.BF16 R60, R16.reuse, R108, R60 ;  /* 0x0000006c103c723c */ /* 0x040ff0000004183c */
[----:B------:R-:W-:Y:S07]  /*c3d0*/  HMMA.16816.F32.BF16 R64, R16, R110, R64 ;  /* 0x0000006e1040723c */ /* 0x000fee0000041840 */
        /* <DEDUP_REMOVED lines=14> */
[----:B------:R-:W3:Y:S07]  /*c4c0*/  LDSM.16.MT88.4 R24, [R212+0x5100] ;  /* 0x00510000d418783b */ /* 0x000eee0000004200 */
        /* <DEDUP_REMOVED lines=10> */
[C---:B------:R-:W-:Y:S01]  /*c570*/  HMMA.16816.F32.BF16 R100, R16.reuse, R26, R100 ;  /* 0x0000001a1064723c */ /* 0x040fe20000041864 */
[----:B------:R-:W3:Y:S07]  /*c580*/  LDSM.16.MT88.4 R24, [R208+0x2900] ;  /* 0x00290000d018783b */ /* 0x000eee0000004200 */
[C---:B-1----:R-:W-:Y:S08]  /*c590*/  HMMA.16816.F32.BF16 R12, R16.reuse, R20, R12 ;  /* 0x00000014100c723c */ /* 0x042ff0000004180c */
[C---:B------:R-:W-:Y:S01]  /*c5a0*/  HMMA.16816.F32.BF16 R104, R16.reuse, R22, R104 ;  /* 0x000000161068723c */ /* 0x040fe20000041868 */
[----:B------:R-:W1:Y:S07]  /*c5b0*/  LDSM.16.MT88.4 R20, [R212+0x5900] ;  /* 0x00590000d414783b */ /* 0x000e6e0000004200 */
[C---:B------:R-:W-:Y:S08]  /*c5c0*/  HMMA.16816.F32.BF16 R52, R16.reuse, R36, R52 ;  /* 0x000000241034723c */ /* 0x040ff00000041834 */
[C---:B------:R-:W-:Y:S08]  /*c5d0*/  HMMA.16816.F32.BF16 R56, R16.reuse, R38, R56 ;  /* 0x000000261038723c */ /* 0x040ff00000041838 */
[C---:B----4-:R-:W-:Y:S08]  /*c5e0*/  HMMA.16816.F32.BF16 R60, R16.reuse, R28, R60 ;  /* 0x0000001c103c723c */ /* 0x050ff0000004183c */
        /* <DEDUP_REMOVED lines=10> */
[C---:B--2---:R-:W-:Y:S01]  /*c690*/  HMMA.16816.F32.BF16 R112, R16.reuse, R32, R8 ;  /* 0x000000201070723c */ /* 0x044fe20000041808 */
[----:B------:R-:W2:Y:S02]  /*c6a0*/  LDSM.16.MT88.4 R8, [R210+0x5900] ;  /* 0x00590000d208783b */ /* 0x000ea40000004200 */
[----:B------:R-:W-:Y:S01]  /*c6b0*/  FADD.FTZ R49, R49, R168 ;  /* 0x000000a831317221 */ /* 0x000fe20000010000 */
[----:B------:R-:W-:Y:S01]  /*c6c0*/  IADD3 R168, R236, -0x1, RZ ;  /* 0xffffffffeca87810 */ /* 0x000fe20007ffe0ff */
[----:B------:R-:W-:Y:S02]  /*c6d0*/  FADD.FTZ R228, R151, R48 ;  /* 0x0000003097e47221 */ /* 0x000fe40000010000 */
[----:B------:R-:W-:Y:S01]  /*c6e0*/  FADD.FTZ R227, R50, R49 ;  /* 0x0000003132e37221 */ /* 0x000fe20000010000 */
[C---:B------:R-:W-:Y:S04]  /*c6f0*/  HMMA.16816.F32.BF16 R68, R16.reuse, R34, R68 ;  /* 0x000000221044723c */ /* 0x040fe80000041844 */
[----:B------:R-:W-:Y:S04]  /*c700*/  MOV R236, R168 ;  /* 0x000000a800ec7202 */ /* 0x000fe80000000f00 */
[C---:B------:R-:W-:Y:S08]  /*c710*/  HMMA.16816.F32.BF16 R72, R16.reuse, R40, R72 ;  /* 0x000000281048723c */ /* 0x040ff00000041848 */
[C---:B------:R-:W-:Y:S08]  /*c720*/  HMMA.16816.F32.BF16 R76, R16.reuse, R42, R76 ;  /* 0x0000002a104c723c */ /* 0x040ff0000004184c */
[C---:B------:R-:W-:Y:S08]  /*c730*/  HMMA.16816.F32.BF16 R80, R16.reuse, R44, R80 ;  /* 0x0000002c1050723c */ /* 0x040ff00000041850 */
[C---:B------:R-:W-:Y:S08]  /*c740*/  HMMA.16816.F32.BF16 R84, R16.reuse, R46, R84 ;  /* 0x0000002e1054723c */ /* 0x040ff00000041854 */
[C---:B---3--:R-:W-:Y:S08]  /*c750*/  HMMA.16816.F32.BF16 R88, R16.reuse, R24, R88 ;  /* 0x000000181058723c */ /* 0x048ff00000041858 */
[C---:B------:R-:W-:Y:S01]  /*c760*/  HMMA.16816.F32.BF16 R92, R16.reuse, R26, R92 ;  /* 0x0000001a105c723c */ /* 0x040fe2000004185c */
[----:B------:R-:W3:Y:S07]  /*c770*/  LDSM.16.MT88.4 R24, [R209+0x5900] ;  /* 0x00590000d118783b */ /* 0x000eee0000004200 */
[C---:B-1----:R-:W-:Y:S08]  /*c780*/  HMMA.16816.F32.BF16 R96, R16.reuse, R20, R96 ;  /* 0x000000141060723c */ /* 0x042ff00000041860 */
[C---:B------:R-:W-:Y:S01]  /*c790*/  HMMA.16816.F32.BF16 R100, R16.reuse, R22, R100 ;  /* 0x000000161064723c */ /* 0x040fe20000041864 */
[----:B------:R-:W1:Y:S07]  /*c7a0*/  LDSM.16.MT88.4 R20, [R208+0x5900] ;  /* 0x00590000d014783b */ /* 0x000e6e0000004200 */
[C---:B--2---:R-:W-:Y:S07]  /*c7b0*/  HMMA.16816.F32.BF16 R108, R16.reuse, R8, R12 ;  /* 0x00000008106c723c */ /* 0x044fee000004180c */
[----:B------:R-:W-:Y:S01]  /*c7c0*/  MOV R12, R116 ;  /* 0x00000074000c7202 */ /* 0x000fe20000000f00 */
[C---:B------:R-:W-:Y:S08]  /*c7d0*/  HMMA.16816.F32.BF16 R104, R16.reuse, R10, R104 ;  /* 0x0000000a1068723c */ /* 0x040ff00000041868 */
[C---:B---3--:R-:W-:Y:S08]  /*c7e0*/  HMMA.16816.F32.BF16 R52, R16.reuse, R24, R52 ;  /* 0x000000181034723c */ /* 0x048ff00000041834 */
[C---:B------:R-:W-:Y:S08]  /*c7f0*/  HMMA.16816.F32.BF16 R56, R16.reuse, R26, R56 ;  /* 0x0000001a1038723c */ /* 0x040ff00000041838 */
[C---:B-1----:R-:W-:Y:S08]  /*c800*/  HMMA.16816.F32.BF16 R60, R16.reuse, R20, R60 ;  /* 0x00000014103c723c */ /* 0x042ff0000004183c */
[----:B------:R-:W-:Y:S01]  /*c810*/  HMMA.16816.F32.BF16 R64, R16, R22, R64 ;  /* 0x000000161040723c */ /* 0x000fe20000041840 */
[----:B------:R-:W-:-:S07]  /*c820*/  @P0 BRA `(.L_x_2361) ;  /* 0xffffd4a000000947 */ /* 0x000fce000383ffff */
.L_x_2358:
        /* <DEDUP_REMOVED lines=9> */
.L_x_2372:
[----:B------:R-:W-:Y:S04]  /*c8c0*/  DEPBAR.LE SB0, 0x0 ;  /* 0x000080000000791a */ /* 0x000fe80000000000 */
[----:B------:R-:W-:Y:S01]  /*c8d0*/  BAR.SYNC.DEFER_BLOCKING 0x0 ;  /* 0x0000000000007b1d */ /* 0x000fe20000010000 */
[C---:B------:R-:W-:Y:S01]  /*c8e0*/  IMAD.WIDE.U32 R44, R216.reuse, c[0x0][0x208], RZ ;  /* 0x00008200d82c7a25 */ /* 0x040fe200078e00ff */
[----:B------:R-:W-:Y:S02]  /*c8f0*/  SHF.R.S32.HI R37, RZ, 0x1f, R216 ;  /* 0x0000001fff257819 */ /* 0x000fe400000114d8 */
[----:B------:R-:W-:Y:S03]  /*c900*/  SHF.R.S32.HI R129, RZ, 0x1f, R215 ;  /* 0x0000001fff817819 */ /* 0x000fe600000114d7 */
[----:B------:R-:W-:Y:S02]  /*c910*/  IMAD R37, R37, c[0x0][0x208], RZ ;  /* 0x0000820025257a24 */ /* 0x000fe400078e02ff */
[----:B------:R-:W-:Y:S04]  /*c920*/  IMAD R129, R129, c[0x0][0x218], RZ ;  /* 0x0000860081817a24 */ /* 0x000fe800078e02ff */
[----:B------:R-:W-:Y:S01]  /*c930*/  IMAD R129, R215, c[0x0][0x21c], R129 ;  /* 0x00008700d7817a24 */ /* 0x000fe200078e0281 */
[----:B------:R-:W1:Y:S05]  /*c940*/  LDSM.16.M88.4 R8, [R214+0x8100] ;  /* 0x00810000d608783b */ /* 0x000e6a0000000200 */
[----:B------:R-:W2:Y:S05]  /*c950*/  LDSM.16.M88.4 R16, [R214+0x8900] ;  /* 0x00890000d610783b */ /* 0x000eaa0000000200 */
[----:B------:R-:W3:Y:S05]  /*c960*/  LDSM.16.M88.4 R24, [R214+0x9100] ;  /* 0x00910000d618783b */ /* 0x000eea0000000200 */
[----:B------:R-:W4:Y:S05]  /*c970*/  LDSM.16.M88.4 R32, [R214+0x9900] ;  /* 0x00990000d620783b */ /* 0x000f2a0000000200 */
[----:B------:R-:W5:Y:S05]  /*c980*/  LDSM.16.M88.4 R40, [R214+0xa100] ;  /* 0x00a10000d628783b */ /* 0x000f6a0000000200 */
[----:B------:R-:W3:Y:S05]  /*c990*/  LDSM.16.M88.4 R48, [R214+0xa900] ;  /* 0x00a90000d630783b */ /* 0x000eea0000000200 */
[----:B------:R-:W3:Y:S05]  /*c9a0*/  LDSM.16.M88.4 R116, [R213] ;  /* 0x00000000d574783b */ /* 0x000eea0000000200 */
[----:B------:R-:W-:Y:S01]  /*c9b0*/  LDSM.16.M88.4 R120, [R207] ;  /* 0x00000000cf78783b */ /* 0x000fe20000000200 */
[C---:B-1----:R-:W-:Y:S04]  /*c9c0*/  HMMA.16816.F32.BF16 R4, R124.reuse, R8, RZ ;  /* 0x000000087c04723c */ /* 0x042fe800000418ff */
[----:B------:R-:W-:Y:S04]  /*c9d0*/  LDSM.16.M88.4 R136, [R203] ;  /* 0x00000000cb88783b */ /* 0x000fe80000000200 */
[C---:B------:R-:W-:Y:S08]  /*c9e0*/  HMMA.16816.F32.BF16 R8, R124.reuse, R10, RZ ;  /* 0x0000000a7c08723c */ /* 0x040ff000000418ff */
[C---:B--2---:R-:W-:Y:S08]  /*c9f0*/  HMMA.16816.F32.BF16 R12, R124.reuse, R16, RZ ;  /* 0x000000107c0c723c */ /* 0x044ff000000418ff */
[C---:B------:R-:W-:Y:S08]  /*ca00*/  HMMA.16816.F32.BF16 R16, R124.reuse, R18, RZ ;  /* 0x000000127c10723c */ /* 0x040ff000000418ff */
[C---:B---3--:R-:W-:Y:S08]  /*ca10*/  HMMA.16816.F32.BF16 R20, R124.reuse, R24, RZ ;  /* 0x000000187c14723c */ /* 0x048ff000000418ff */
[C---:B------:R-:W-:Y:S08]  /*ca20*/  HMMA.16816.F32.BF16 R24, R124.reuse, R26, RZ ;  /* 0x0000001a7c18723c */ /* 0x040ff000000418ff */
[C---:B----4-:R-:W-:Y:S07]  /*ca30*/  HMMA.16816.F32.BF16 R28, R124.reuse, R32, RZ ;  /* 0x000000207c1c723c */ /* 0x050fee00000418ff */
[----:B------:R-:W-:Y:S05]  /*ca40*/  IMAD R33, R216, c[0x0][0x20c], R37 ;  /* 0x00008300d8217a24 */ /* 0x000fea00078e0225 */
[----:B------:R-:W-:Y:S02]  /*ca50*/  IMAD.IADD R45, R45, 0x1, R33 ;  /* 0x000000012d2d7824 */ /* 0x000fe400078e0221 */
[C---:B------:R-:W-:Y:S02]  /*ca60*/  HMMA.16816.F32.BF16 R32, R124.reuse, R34, RZ ;  /* 0x000000227c20723c */ /* 0x040fe400000418ff */
[----:B------:R-:W-:Y:S05]  /*ca70*/  IMAD.WIDE.U32 R44, R215, c[0x0][0x218], R44 ;  /* 0x00008600d72c7a25 */ /* 0x000fea00078e002c */
[----:B------:R-:W-:Y:S01]  /*ca80*/  IADD3 R0, P0, R44, UR38, RZ ;  /* 0x000000262c007c10 */ /* 0x000fe2000ff1e0ff */
[C---:B-----5:R-:W-:Y:S04]  /*ca90*/  HMMA.16816.F32.BF16 R36, R124.reuse, R40, RZ ;  /* 0x000000287c24723c */ /* 0x060fe800000418ff */
[----:B------:R-:W-:Y:S02]  /*caa0*/  IADD3.X R129, R45, UR10, R129, P0, !PT ;  /* 0x0000000a2d817c10 */ /* 0x000fe400087fe481 */
[C---:B------:R-:W-:Y:S02]  /*cab0*/  LEA R151, P0, R0.reuse, c[0x0][0x1f8], 0x1 ;  /* 0x00007e0000977a11 */ /* 0x040fe400078008ff */
[C---:B------:R-:W-:Y:S03]  /*cac0*/  HMMA.16816.F32.BF16 R40, R124.reuse, R42, RZ ;  /* 0x0000002a7c28723c */ /* 0x040fe600000418ff */
[----:B------:R-:W1:Y:S01]  /*cad0*/  SHFL.IDX PT, R132, R151, RZ, 0x181f ;  /* 0x00181fff97847589 */ /* 0x000e6200000e0000 */
[----:B------:R-:W-:Y:S04]  /*cae0*/  LEA.HI.X R150, R0, c[0x0][0x1fc], R129, 0x1, P0 ;  /* 0x00007f0000967a11 */ /* 0x000fe800000f0c81 */
[C---:B------:R-:W-:Y:S01]  /*caf0*/  HMMA.16816.F32.BF16 R44, R124.reuse, R48, RZ ;  /* 0x000000307c2c723c */ /* 0x040fe200000418ff */
[----:B------:R-:W-:Y:S05]  /*cb00*/  LDSM.16.M88.4 R128, [R206] ;  /* 0x00000000ce80783b */ /* 0x000fea0000000200 */
[----:B------:R-:W2:Y:S02]  /*cb10*/  SHFL.IDX PT, R142, R151, 0x1, 0x181f ;  /* 0x00381f00978e7f89 */ /* 0x000ea400000e0000 */
[----:B------:R-:W-:Y:S03]  /*cb20*/  HMMA.16816.F32.BF16 R48, R124, R50, RZ ;  /* 0x000000327c30723c */ /* 0x000fe600000418ff */
[----:B------:R-:W-:Y:S05]  /*cb30*/  SHFL.IDX PT, R143, R150, 0x2, 0x181f ;  /* 0x00581f00968f7f89 */ /* 0x000fea00000e0000 */
[C---:B------:R-:W-:Y:S01]  /*cb40*/  HMMA.16816.F32.BF16 R4, R144.reuse, R116, R4 ;  /* 0x000000749004723c */ /* 0x040fe20000041804 */
[----:B------:R-:W3:Y:S04]  /*cb50*/  SHFL.IDX PT, R140, R150, RZ, 0x181f ;  /* 0x00181fff968c7589 */ /* 0x000ee800000e0000 */
[-C--:B-1----:R-:W-:Y:S01]  /*cb60*/  IADD3 R148, P2, R132, R230.reuse, RZ ;  /* 0x000000e684947210 */ /* 0x082fe20007f5e0ff */
[----:B------:R-:W1:Y:S02]  /*cb70*/  SHFL.IDX PT, R0, R150, 0x1, 0x181f ;  /* 0x00381f0096007f89 */ /* 0x000e6400000e0000 */
[C---:B------:R-:W-:Y:S03]  /*cb80*/  HMMA.16816.F32.BF16 R8, R144.reuse, R118, R8 ;  /* 0x000000769008723c */ /* 0x040fe60000041808 */
[----:B------:R-:W-:Y:S01]  /*cb90*/  LDSM.16.M88.4 R116, [R205] ;  /* 0x00000000cd74783b */ /* 0x000fe20000000200 */
[-C--:B--2---:R-:W-:Y:S04]  /*cba0*/  IADD3 R154, P6, R142, R229.reuse, RZ ;  /* 0x000000e58e9a7210 */ /* 0x084fe80007fde0ff */
[C---:B------:R-:W-:Y:S01]  /*cbb0*/  HMMA.16816.F32.BF16 R12, R144.reuse, R120, R12 ;  /* 0x00000078900c723c */ /* 0x040fe2000004180c */
[----:B------:R-:W2:Y:S06]  /*cbc0*/  SHFL.IDX PT, R141, R151, 0x2, 0x181f ;  /* 0x00581f00978d7f89 */ /* 0x000eac00000e0000 */
[-C--:B------:R-:W-:Y:S01]  /*cbd0*/  IADD3 R120, P0, R132, R229.reuse, RZ ;  /* 0x000000e584787210 */ /* 0x080fe20007f1e0ff */
[C---:B------:R-:W-:Y:S01]  /*cbe0*/  HMMA.16816.F32.BF16 R16, R144.reuse, R122, R16 ;  /* 0x0000007a9010723c */ /* 0x040fe20000041810 */
[----:B------:R-:W4:Y:S03]  /*cbf0*/  LDSM.16.M88.4 R132, [R204] ;  /* 0x00000000cc84783b */ /* 0x000f260000000200 */
[C-C-:B---3--:R-:W-:Y:S02]  /*cc00*/  IMAD.X R149, R140.reuse, 0x1, R169.reuse, P2 ;  /* 0x000000018c957824 */ /* 0x148fe400010e06a9 */
[--C-:B------:R-:W-:Y:S01]  /*cc10*/  IMAD.X R121, R140, 0x1, R232.reuse, P0 ;  /* 0x000000018c797824 */ /* 0x100fe200000e06e8 */
[-C--:B------:R-:W-:Y:S01]  /*cc20*/  IADD3 R152, P0, R142, R230.reuse, RZ ;  /* 0x000000e68e987210 */ /* 0x080fe20007f1e0ff */
[C---:B------:R-:W-:Y:S01]  /*cc30*/  HMMA.16816.F32.BF16 R20, R144.reuse, R128, R20 ;  /* 0x000000809014723c */ /* 0x040fe20000041814 */
[----:B------:R-:W-:Y:S01]  /*cc40*/  @!PT LDS RZ, [RZ] ;  /* 0x00000000fffff984 */ /* 0x000fe20000000800 */
[----:B------:R-:W-:Y:S01]  /*cc50*/  @!PT LDS RZ, [RZ] ;  /* 0x00000000fffff984 */ /* 0x000fe20000000800 */
[----:B------:R-:W-:Y:S01]  /*cc60*/  @!PT LDS RZ, [RZ] ;  /* 0x00000000fffff984 */ /* 0x000fe20000000800 */
[----:B------:R3:W-:Y:S03]  /*cc70*/  LDGSTS.E.BYPASS.LTC128B.128 [R225], [R148.64], !P5 ;  /* 0x0000000094e17fae */ /* 0x0007e6000e901d6a */
[C-C-:B-1----:R-:W-:Y:S02]  /*cc80*/  IMAD.X R153, R0.reuse, 0x1, R169.reuse, P0 ;  /* 0x0000000100997824 */ /* 0x142fe400000e06a9 */
[----:B------:R1:W-:Y:S01]  /*cc90*/  LDGSTS.E.BYPASS.LTC128B.128 [R224], [R120.64], !P4 ;  /* 0x0000000078e07fae */ /* 0x0003e2000e101d6a */
[--C-:B------:R-:W-:Y:S01]  /*cca0*/  IMAD.X R155, R0, 0x1, R232.reuse, P6 ;  /* 0x00000001009b7824 */ /* 0x100fe200030e06e8 */
[C---:B------:R-:W-:Y:S03]  /*ccb0*/  HMMA.16816.F32.BF16 R24, R144.reuse, R130, R24 ;  /* 0x000000829018723c */ /* 0x040fe60000041818 */
[----:B------:R5:W-:Y:S01]  /*ccc0*/  LDGSTS.E.BYPASS.LTC128B.128 [R223], [R152.64], !P5 ;  /* 0x0000000098df7fae */ /* 0x000be2000e901d6a */
[C---:B--2---:R-:W-:Y:S02]  /*ccd0*/  IADD3 R140, P2, R141.reuse, R230, RZ ;  /* 0x000000e68d8c7210 */ /* 0x044fe40007f5e0ff */
[----:B------:R-:W-:Y:S02]  /*cce0*/  IADD3 R150, P0, R141, R229, RZ ;  /* 0x000000e58d967210 */ /* 0x000fe40007f1e0ff */
[----:B------:R5:W-:Y:S01]  /*ccf0*/  LDGSTS.E.BYPASS.LTC128B.128 [R222], [R154.64], !P4 ;  /* 0x000000009ade7fae */ /* 0x000be2000e101d6a */
[C---:B------:R-:W-:Y:S01]  /*cd00*/  IMAD.X R141, R143.reuse, 0x1, R169, P2 ;  /* 0x000000018f8d7824 */ /* 0x040fe200010e06a9 */
[C---:B------:R-:W-:Y:S04]  /*cd10*/  HMMA.16816.F32.BF16 R28, R144.reuse, R116, R28 ;  /* 0x00000074901c723c */ /* 0x040fe8000004181c */
[----:B------:R2:W-:Y:S01]  /*cd20*/  LDGSTS.E.BYPASS.LTC128B.128 [R225+0x2000], [R140.64], !P5 ;  /* 0x020000008ce17fae */ /* 0x0005e2000e901d6a */
[----:B------:R-:W-:Y:S01]  /*cd30*/  IMAD.X R151, R143, 0x1, R232, P0 ;  /* 0x000000018f977824 */ /* 0x000fe200000e06e8 */
[----:B------:R-:W-:Y:S02]  /*cd40*/  ISETP.GT.AND P0, PT, R168, UR6, PT ;  /* 0x00000006a8007c0c */ /* 0x000fe4000bf04270 */
[C---:B------:R-:W-:Y:S02]  /*cd50*/  HMMA.16816.F32.BF16 R32, R144.reuse, R118, R32 ;  /* 0x000000769020723c */ /* 0x040fe40000041820 */
[----:B------:R3:W-:Y:S05]  /*cd60*/  LDGSTS.E.BYPASS.LTC128B.128 [R225+0x5000], [R150.64], !P4 ;  /* 0x0500000096e17fae */ /* 0x0007ea000e101d6a */
[----:B-1----:R-:W1:Y:S01]  /*cd70*/  LDSM.16.M88.4 R120, [R211+0x8100] ;  /* 0x00810000d378783b */ /* 0x002e620000000200 */
[C---:B----4-:R-:W-:Y:S04]  /*cd80*/  HMMA.16816.F32.BF16 R36, R144.reuse, R132, R36 ;  /* 0x000000849024723c */ /* 0x050fe80000041824 */
[----:B------:R-:W0:Y:S04]  /*cd90*/  LDGDEPBAR ;  /* 0x00000000000079af */ /* 0x000e280000000000 */
[C---:B------:R-:W-:Y:S01]  /*cda0*/  HMMA.16816.F32.BF16 R40, R144.reuse, R134, R40 ;  /* 0x000000869028723c */ /* 0x040fe20000041828 */
[----:B------:R-:W4:Y:S05]  /*cdb0*/  LDSM.16.M88.4 R128, [R211+0x8900] ;  /* 0x00890000d380783b */ /* 0x000f2a0000000200 */
[----:B------:R-:W4:Y:S02]  /*cdc0*/  LDSM.16.M88.4 R116, [R211+0x9100] ;  /* 0x00910000d374783b */ /* 0x000f240000000200 */
[C---:B------:R-:W-:Y:S03]  /*cdd0*/  HMMA.16816.F32.BF16 R44, R144.reuse, R136, R44 ;  /* 0x00000088902c723c */ /* 0x040fe6000004182c */
[----:B------:R-:W4:Y:S05]  /*cde0*/  LDSM.16.M88.4 R132, [R211+0x9900] ;  /* 0x00990000d384783b */ /* 0x000f2a0000000200 */
[----:B------:R-:W-:Y:S01]  /*cdf0*/  HMMA.16816.F32.BF16 R48, R144, R138, R48 ;  /* 0x0000008a9030723c */ /* 0x000fe20000041830 */
[----:B--2---:R-:W2:Y:S05]  /*ce00*/  LDSM.16.M88.4 R140, [R211+0xa100] ;  /* 0x00a10000d38c783b */ /* 0x004eaa0000000200 */
[----:B---3--:R-:W3:Y:S05]  /*ce10*/  LDSM.16.M88.4 R148, [R211+0xa900] ;  /* 0x00a90000d394783b */ /* 0x008eea0000000200 */
[----:B------:R-:W2:Y:S01]  /*ce20*/  LDSM.16.M88.4 R136, [R202] ;  /* 0x00000000ca88783b */ /* 0x000ea20000000200 */
[C---:B-1----:R-:W-:Y:S04]  /*ce30*/  HMMA.16816.F32.BF16 R4, R172.reuse, R120, R4 ;  /* 0x00000078ac04723c */ /* 0x042fe80000041804 */
[----:B-----5:R-:W-:Y:S05]  /*ce40*/  LDSM.16.M88.4 R152, [R202+0x1000] ;  /* 0x00100000ca98783b */ /* 0x020fea0000000200 */
[----:B------:R-:W-:Y:S01]  /*ce50*/  LDSM.16.M88.4 R156, [R202+0x1800] ;  /* 0x00180000ca9c783b */ /* 0x000fe20000000200 */
[C---:B------:R-:W-:Y:S04]  /*ce60*/  HMMA.16816.F32.BF16 R8, R172.reuse, R122, R8 ;  /* 0x0000007aac08723c */ /* 0x040fe80000041808 */
[----:B------:R-:W1:Y:S04]  /*ce70*/  LDSM.16.M88.4 R120, [R202+0x800] ;  /* 0x00080000ca78783b */ /* 0x000e680000000200 */
[C---:B----4-:R-:W-:Y:S01]  /*ce80*/  HMMA.16816.F32.BF16 R12, R172.reuse, R128, R12 ;  /* 0x00000080ac0c723c */ /* 0x050fe2000004180c */
[----:B------:R-:W4:Y:S05]  /*ce90*/  LDSM.16.M88.4 R160, [R202+0x2000] ;  /* 0x00200000caa0783b */ /* 0x000f2a0000000200 */
[----:B------:R-:W-:Y:S02]  /*cea0*/  LDSM.16.M88.4 R164, [R202+0x5000] ;  /* 0x00500000caa4783b */ /* 0x000fe40000000200 */
[C---:B------:R-:W-:Y:S03]  /*ceb0*/  HMMA.16816.F32.BF16 R16, R172.reuse, R130, R16 ;  /* 0x00000082ac10723c */ /* 0x040fe60000041810 */
[----:B------:R-:W-:Y:S05]  /*cec0*/  LDSM.16.M88.4 R128, [R214+0xb100] ;  /* 0x00b10000d680783b */ /* 0x000fea0000000200 */
[C---:B------:R-:W-:Y:S08]  /*ced0*/  HMMA.16816.F32.BF16 R20, R172.reuse, R116, R20 ;  /* 0x00000074ac14723c */ /* 0x040ff00000041814 */
[C---:B------:R-:W-:Y:S01]  /*cee0*/  HMMA.16816.F32.BF16 R24, R172.reuse, R118, R24 ;  /* 0x00000076ac18723c */ /* 0x040fe20000041818 */
[----:B------:R-:W5:Y:S07]  /*cef0*/  LDSM.16.M88.4 R116, [R202+0x2800] ;  /* 0x00280000ca74783b */ /* 0x000f6e0000000200 */
        /* <DEDUP_REMOVED lines=21> */
[C---:B----4-:R-:W-:Y:S08]  /*d050*/  HMMA.16816.F32.BF16 R36, R176.reuse, R160, R36 ;  /* 0x000000a0b024723c */ /* 0x050ff00000041824 */
[C---:B------:R-:W-:Y:S01]  /*d060*/  HMMA.16816.F32.BF16 R40, R176.reuse, R162, R40 ;  /* 0x000000a2b028723c */ /* 0x040fe20000041828 */
[----:B------:R-:W4:Y:S07]  /*d070*/  LDSM.16.M88.4 R160, [R199] ;  /* 0x00000000c7a0783b */ /* 0x000f2e0000000200 */
[C---:B-----5:R-:W-:Y:S08]  /*d080*/  HMMA.16816.F32.BF16 R44, R176.reuse, R116, R44 ;  /* 0x00000074b02c723c */ /* 0x060ff0000004182c */
[----:B------:R-:W-:Y:S01]  /*d090*/  HMMA.16816.F32.BF16 R48, R176, R118, R48 ;  /* 0x00000076b030723c */ /* 0x000fe20000041830 */
[----:B------:R-:W5:Y:S07]  /*d0a0*/  LDSM.16.M88.4 R116, [R198] ;  /* 0x00000000c674783b */ /* 0x000f6e0000000200 */
[C---:B------:R-:W-:Y:S08]  /*d0b0*/  HMMA.16816.F32.BF16 R4, R180.reuse, R128, R4 ;  /* 0x00000080b404723c */ /* 0x040ff00000041804 */
[C---:B------:R-:W-:Y:S01]  /*d0c0*/  HMMA.16816.F32.BF16 R8, R180.reuse, R130, R8 ;  /* 0x00000082b408723c */ /* 0x040fe20000041808 */
[----:B------:R-:W1:Y:S07]  /*d0d0*/  LDSM.16.M88.4 R128, [R197] ;  /* 0x00000000c580783b */ /* 0x000e6e0000000200 */
[C---:B------:R-:W-:Y:S08]  /*d0e0*/  HMMA.16816.F32.BF16 R12, R180.reuse, R132, R12 ;  /* 0x00000084b40c723c */ /* 0x040ff0000004180c */
[C---:B------:R-:W-:Y:S01]  /*d0f0*/  HMMA.16816.F32.BF16 R16, R180.reuse, R134, R16 ;  /* 0x00000086b410723c */ /* 0x040fe20000041810 */
[----:B------:R-:W4:Y:S07]  /*d100*/  LDSM.16.M88.4 R132, [R196] ;  /* 0x00000000c484783b */ /* 0x000f2e0000000200 */
        /* <DEDUP_REMOVED lines=9> */
[C---:B------:R-:W-:Y:S08]  /*d1a0*/  HMMA.16816.F32.BF16 R44, R180.reuse, R136, R44 ;  /* 0x00000088b42c723c */ /* 0x040ff0000004182c */
        /* <DEDUP_REMOVED lines=8> */
[C---:B----4-:R-:W-:Y:S08]  /*d230*/  HMMA.16816.F32.BF16 R20, R184.reuse, R160, R20 ;  /* 0x000000a0b814723c */ /* 0x050ff00000041814 */
[C---:B------:R-:W-:Y:S01]  /*d240*/  HMMA.16816.F32.BF16 R24, R184.reuse, R162, R24 ;  /* 0x000000a2b818723c */ /* 0x040fe20000041818 */
[----:B------:R-:W-:Y:S07]  /*d250*/  LDSM.16.M88.4 R160, [R202+0x4800] ;  /* 0x00480000caa0783b */ /* 0x000fee0000000200 */
        /* <DEDUP_REMOVED lines=8> */
[----:B------:R-:W4:Y:S07]  /*d2e0*/  LDSM.16.M88.4 R132, [R202+0x4000] ;  /* 0x00400000ca84783b */ /* 0x000f2e0000000200 */
[C---:B--2---:R-:W-:Y:S08]  /*d2f0*/  HMMA.16816.F32.BF16 R4, R188.reuse, R140, R4 ;  /* 0x0000008cbc04723c */ /* 0x044ff00000041804 */
[C---:B------:R-:W-:Y:S01]  /*d300*/  HMMA.16816.F32.BF16 R8, R188.reuse, R142, R8 ;  /* 0x0000008ebc08723c */ /* 0x040fe20000041808 */
[----:B------:R-:W2:Y:S01]  /*d310*/  LDSM.16.M88.4 R140, [R202+0x5800] ;  /* 0x00580000ca8c783b */ /* 0x000ea20000000200 */
[----:B------:R-:W-:Y:S04]  /*d320*/  DEPBAR.LE SB0, 0x0 ;  /* 0x000080000000791a */ /* 0x000fe80000000000 */
[----:B------:R-:W-:Y:S02]  /*d330*/  BAR.SYNC.DEFER_BLOCKING 0x0 ;  /* 0x0000000000007b1d */ /* 0x000fe40000010000 */
[C---:B-1----:R-:W-:Y:S08]  /*d340*/  HMMA.16816.F32.BF16 R12, R188.reuse, R120, R12 ;  /* 0x00000078bc0c723c */ /* 0x042ff0000004180c */
        /* <DEDUP_REMOVED lines=19> */
[C---:B--2---:R-:W-:Y:S08]  /*d480*/  HMMA.16816.F32.BF16 R44, R192.reuse, R140, R44 ;  /* 0x0000008cc02c723c */ /* 0x044ff0000004182c */
        /* <DEDUP_REMOVED lines=33> */
[----:B------:R-:W5:Y:S01]  /*d6a0*/  SHFL.IDX PT, R116, R136, 0x2, 0x181f ;  /* 0x00581f0088747f89 */ /* 0x000f6200000e0000 */
[C---:B-1----:R-:W-:Y:S02]  /*d6b0*/  IADD3 R122, P0, R119.reuse, R230, RZ ;  /* 0x000000e6777a7210 */ /* 0x042fe40007f1e0ff */
[-C--:B------:R-:W-:Y:S03]  /*d6c0*/  IADD3 R128, P2, R119, R229.reuse, RZ ;  /* 0x000000e577807210 */ /* 0x080fe60007f5e0ff */
[C-C-:B--2---:R-:W-:Y:S01]  /*d6d0*/  IMAD.X R123, R120.reuse, 0x1, R169.reuse, P0 ;  /* 0x00000001787b7824 */ /* 0x144fe200000e06a9 */
[----:B------:R-:W-:Y:S02]  /*d6e0*/  IADD3.X R129, R120, R232, RZ, P2, !PT ;  /* 0x000000e878817210 */ /* 0x000fe400017fe4ff */
[CC--:B---3--:R-:W-:Y:S02]  /*d6f0*/  IADD3 R130, P0, R117.reuse, R230.reuse, RZ ;  /* 0x000000e675827210 */ /* 0x0c8fe40007f1e0ff */
[----:B------:R1:W-:Y:S01]  /*d700*/  LDGSTS.E.BYPASS.LTC128B.128 [R217+0x8100], [R122.64], !P5 ;  /* 0x081000007ad97fae */ /* 0x0003e2000e901d6a */
[-C--:B------:R-:W-:Y:S02]  /*d710*/  IADD3 R132, P6, R117, R229.reuse, RZ ;  /* 0x000000e575847210 */ /* 0x080fe40007fde0ff */
[----:B----4-:R-:W-:Y:S01]  /*d720*/  IMAD.X R131, R118, 0x1, R169, P0 ;  /* 0x0000000176837824 */ /* 0x010fe200000e06a9 */
[----:B------:R1:W-:Y:S01]  /*d730*/  LDGSTS.E.BYPASS.LTC128B.128 [R217+0xb100], [R128.64], !P4 ;  /* 0x0b10000080d97fae */ /* 0x0003e2000e101d6a */
[----:B-----5:R-:W-:Y:S01]  /*d740*/  IADD3 R120, P2, R0, R230, RZ ;  /* 0x000000e600787210 */ /* 0x020fe20007f5e0ff */
        /* <DEDUP_REMOVED lines=8> */
.L_x_2363:
[----:B-1----:R-:W-:Y:S01]  /*d7d0*/  IMAD.MOV.U32 R122, RZ, RZ, R220 ;  /* 0x000000ffff7a7224 */ /* 0x002fe200078e00dc */
        /* <DEDUP_REMOVED lines=8> */
[----:B------:R-:W-:Y:S02]  /*d860*/  IADD3 R118, R116, c[0x0][0x328], RZ ;  /* 0x0000ca0074767a10 */ /* 0x000fe40007ffe0ff */
        /* <DEDUP_REMOVED lines=23> */
.L_x_2366:
[----:B------:R-:W-:Y:S04]  /*d9e0*/  MOV R117, c[0x0][0x32c] ;  /* 0x0000cb0000757a02 */ /* 0x000fe80000000f00 */
[----:B------:R-:W-:Y:S11]  /*d9f0*/  ISETP.NE.AND P0, PT, R117, 0x1, PT ;  /* 0x000000017500780c */ /* 0x000ff60003f05270 */
[----:B------:R-:W-:Y:S02]  /*da00*/  @!UPT UIADD3 URZ, URZ, URZ, URZ ;  /* 0x0000003f3f3ff290 */ /* 0x000fe4000fffe03f */
[----:B------:R-:W-:Y:S05]  /*da10*/  @P0 IMAD.HI.U32 R117, R119, c[0x0][0x330], RZ ;  /* 0x0000cc0077750a27 */ /* 0x000fea00078e00ff */
[----:B------:R-:W-:Y:S02]  /*da20*/  @P0 SHF.R.U32.HI R119, RZ, c[0x0][0x334], R117 ;  /* 0x0000cd00ff770a19 */ /* 0x000fe40000011675 */
.L_x_2367:
[----:B------:R-:W-:Y:S05]  /*da30*/  BSYNC B0 ;  /* 0x0000000000007941 */ /* 0x000fea0003800000 */
.L_x_2365:
[----:B------:R-:W-:Y:S05]  /*da40*/  IMAD R120, R119, c[0x0][0x32c], R0 ;  /* 0x0000cb0077787a24 */ /* 0x000fea00078e0200 */
[----:B------:R-:W-:Y:S02]  /*da50*/  IADD3 R117, R120, c[0x0][0x32c], RZ ;  /* 0x0000cb0078757a10 */ /* 0x000fe40007ffe0ff */
[----:B------:R-:W-:Y:S02]  /*da60*/  IMNMX R129, R129, R120, !PT ;  /* 0x0000007881817217 */ /* 0x000fe40007800200 */
[----:B------:R-:W-:Y:S02]  /*da70*/  IMNMX R130, R130, R117, PT ;  /* 0x0000007582827217 */ /* 0x000fe40003800200 */
.L_x_2364:
        /* <DEDUP_REMOVED lines=10> */
[C---:B------:R-:W-:Y:S02]  /*db20*/  ISETP.GT.AND P0, PT, R129.reuse, 0x8, !P2 ;  /* 0x000000088100780c */ /* 0x040fe40005704270 */
        /* <DEDUP_REMOVED lines=10> */
[C---:B------:R-:W-:Y:S04]  /*dbd0*/  ISETP.GT.AND P0, PT, R129.reuse, 0x10, !P2 ;  /* 0x000000108100780c */ /* 0x040fe80005704270 */
        /* <DEDUP_REMOVED lines=11> */
[C---:B------:R-:W-:Y:S01]  /*dc90*/  ISETP.GT.AND P0, PT, R129.reuse, 0x18, !P2 ;  /* 0x000000188100780c */ /* 0x040fe20005704270 */
        /* <DEDUP_REMOVED lines=11> */
[----:B------:R-:W-:Y:S01]  /*dd50*/  LOP3.LUT R226, R226, 0xffffdfff, RZ, 0xc0, !PT ;  /* 0xffffdfffe2e27812 */ /* 0x000fe200078ec0ff */
[----:B------:R-:W-:Y:S01]  /*dd60*/  IMAD.IADD R5, R116, 0x1, R13 ;  /* 0x0000000174057824 */ /* 0x000fe200078e020d */
        /* <DEDUP_REMOVED lines=84> */
[C---:B------:R-:W-:Y:S02]  /*e2b0*/  ISETP.GT.AND P0, PT, R129.reuse, 0x58, !P6 ;  /* 0x000000588100780c */ /* 0x040fe40007704270 */
[----:B------:R-:W-:Y:S02]  /*e2c0*/  LOP3.LUT R226, R226, 0xffdfffff, RZ, 0xc0, !PT ;  /* 0xffdfffffe2e27812 */ /* 0x000fe400078ec0ff */
[----:B------:R-:W-:Y:S04]  /*e2d0*/  ISETP.LT.OR P0, PT, R130, 0x59, P0 ;  /* 0x000000598200780c */ /* 0x000fe80000701670 */
[----:B------:R-:W-:Y:S02]  /*e2e0*/  FSEL R120, R48, -INF , !P0 ;  /* 0xff80000030787808 */ /* 0x000fe40004000000 */
[C---:B------:R-:W-:Y:S02]  /*e2f0*/  ISETP.GT.AND P0, PT, R129.reuse, RZ, !P2 ;  /* 0x000000ff8100720c */ /* 0x040fe40005704270 */
        /* <DEDUP_REMOVED lines=25> */
.L_x_2370:
[----:B------:R-:W-:Y:S04]  /*e490*/  MOV R4, c[0x0][0x32c] ;  /* 0x0000cb0000047a02 */ /* 0x000fe80000000f00 */
[----:B------:R-:W-:Y:S11]  /*e4a0*/  ISETP.NE.AND P0, PT, R4, 0x1, PT ;  /* 0x000000010400780c */ /* 0x000ff60003f05270 */
[----:B------:R-:W-:Y:S02]  /*e4b0*/  @!UPT UIADD3 URZ, URZ, URZ, URZ ;  /* 0x0000003f3f3ff290 */ /* 0x000fe4000fffe03f */
[----:B------:R-:W-:Y:S05]  /*e4c0*/  @P0 IMAD.HI.U32 R4, R13, c[0x0][0x330], RZ ;  /* 0x0000cc000d040a27 */ /* 0x000fea00078e00ff */
[----:B------:R-:W-:Y:S02]  /*e4d0*/  @P0 SHF.R.U32.HI R13, RZ, c[0x0][0x334], R4 ;  /* 0x0000cd00ff0d0a19 */ /* 0x000fe40000011604 */
.L_x_2371:
[----:B------:R-:W-:Y:S05]  /*e4e0*/  BSYNC B0 ;  /* 0x0000000000007941 */ /* 0x000fea0003800000 */
.L_x_2369:
[----:B------:R-:W-:Y:S05]  /*e4f0*/  IMAD R0, R13, c[0x0][0x32c], R0 ;  /* 0x0000cb000d007a24 */ /* 0x000fea00078e0200 */
[----:B------:R-:W-:Y:S02]  /*e500*/  IADD3 R13, R0, c[0x0][0x32c], RZ ;  /* 0x0000cb00000d7a10 */ /* 0x000fe40007ffe0ff */
[----:B------:R-:W-:Y:S02]  /*e510*/  IMNMX R5, R5, R0, !PT ;  /* 0x0000000005057217 */ /* 0x000fe40007800200 */
[----:B------:R-:W-:Y:S02]  /*e520*/  IMNMX R118, R118, R13, PT ;  /* 0x0000000d76767217 */ /* 0x000fe40003800200 */
.L_x_2368:
[----:B------:R-:W-:Y:S02]  /*e530*/  LOP3.LUT P0, RZ, R226, 0x200000, RZ, 0xc0, !PT ;  /* 0x00200000e2ff7812 */ /* 0x000fe4000780c0ff */
        /* <DEDUP_REMOVED lines=98> */
[----:B------:R-:W-:Y:S01]  /*eb60*/  LOP3.LUT P0, RZ, R226, 0x80, RZ, 0xc0, !PT ;  /* 0x00000080e2ff7812 */ /* 0x000fe2000780c0ff */
[----:B------:R-:W-:Y:S01]  /*eb70*/  LDSM.16.MT88.4 R28, [R209+0x3100] ;  /* 0x00310000d11c783b */ /* 0x000fe20000004200 */
        /* <DEDUP_REMOVED lines=41> */
[----:B------:R-:W-:Y:S04]  /*ee10*/  FSEL R47, R47, -INF , !P0 ;  /* 0xff8000002f2f7808 */ /* 0x000fe80004000000 */
        /* <DEDUP_REMOVED lines=16> */
[----:B------:R-:W-:Y:S01]  /*ef20*/  LDSM.16.MT88.4 R40, [R208+0x4900] ;  /* 0x00490000d028783b */ /* 0x000fe20000004200 */
[--C-:B------:R-:W-:Y:S01]  /*ef30*/  FFMA.FTZ R119, R119, c[0x0][0x2d0], -R46.reuse ;  /* 0x0000b40077777a23 */ /* 0x100fe2000001082e */
[----:B-1----:R-:W-:Y:S01]  /*ef40*/  FMNMX.FTZ R5, R7, R4, !PT ;  /* 0x0000000407057209 */ /* 0x002fe20007810000 */
[--C-:B------:R-:W-:Y:S02]  /*ef50*/  FFMA.FTZ R122, R249, c[0x0][0x2d0], -R46.reuse ;  /* 0x0000b400f97a7a23 */ /* 0x100fe4000001082e */
[--C-:B------:R-:W-:Y:S02]  /*ef60*/  FFMA.FTZ R128, R245, c[0x0][0x2d0], -R46.reuse ;  /* 0x0000b400f5807a23 */ /* 0x100fe4000001082e */
[----:B------:R-:W1:Y:S01]  /*ef70*/  MUFU.EX2 R15, R15 ;  /* 0x0000000f000f7308 */ /* 0x000e620000000800 */
[----:B------:R-:W2:Y:S01]  /*ef80*/  SHFL.BFLY PT, R4, R5, 0x1, 0x1f ;  /* 0x0c201f0005047f89 */ /* 0x000ea200000e0000 */
        /* <DEDUP_REMOVED lines=10> */
[----:B------:R-:W3:Y:S01]  /*f030*/  MUFU.EX2 R49, R49 ;  /* 0x0000003100317308 */ /* 0x000ee20000000800 */
[--C-:B------:R-:W-:Y:S02]  /*f040*/  FFMA.FTZ R143, R143, c[0x0][0x2d0], -R46.reuse ;  /* 0x0000b4008f8f7a23 */ /* 0x100fe4000001082e */
[--C-:B------:R-:W-:Y:S01]  /*f050*/  FFMA.FTZ R137, R137, c[0x0][0x2d0], -R46.reuse ;  /* 0x0000b40089897a23 */ /* 0x100fe2000001082e */
[----:B-1----:R-:W-:Y:S01]  /*f060*/  F2FP.BF16.PACK_AB R16, R15, R48 ;  /* 0x000000300f10723e */ /* 0x002fe200000010ff */
[--C-:B------:R-:W-:Y:S01]  /*f070*/  FFMA.FTZ R123, R123, c[0x0][0x2d0], -R46.reuse ;  /* 0x0000b4007b7b7a23 */ /* 0x100fe2000001082e */
[----:B--2---:R-:W-:Y:S01]  /*f080*/  FMNMX.FTZ R12, R5, R4, !PT ;  /* 0x00000004050c7209 */ /* 0x004fe20007810000 */
[----:B------:R-:W-:Y:S02]  /*f090*/  FMUL.FTZ R4, R3, c[0x0][0x2d0] ;  /* 0x0000b40003047a20 */ /* 0x000fe40000410000 */
[--C-:B------:R-:W-:Y:S01]  /*f0a0*/  FFMA.FTZ R158, R121, c[0x0][0x2d0], -R46.reuse ;  /* 0x0000b400799e7a23 */ /* 0x100fe2000001082e */
[C---:B------:R-:W-:Y:S01]  /*f0b0*/  FSETP.NEU.FTZ.AND P0, PT, R12.reuse, -INF , PT ;  /* 0xff8000000c00780b */ /* 0x040fe20003f1d000 */
[----:B------:R-:W-:Y:S01]  /*f0c0*/  FMUL.FTZ R118, R12, c[0x0][0x2d0] ;  /* 0x0000b4000c767a20 */ /* 0x000fe20000410000 */
[----:B------:R-:W1:Y:S01]  /*f0d0*/  MUFU.EX2 R3, R4 ;  /* 0x0000000400037308 */ /* 0x000e620000000800 */
[----:B------:R-:W-:Y:S01]  /*f0e0*/  FFMA.FTZ R120, R120, c[0x0][0x2d0], -R46 ;  /* 0x0000b40078787a23 */ /* 0x000fe2000001082e */
[----:B------:R-:W-:Y:S02]  /*f0f0*/  FSEL R5, R12, RZ, P0 ;  /* 0x000000ff0c057208 */ /* 0x000fe40000000000 */
[----:B------:R-:W-:Y:S02]  /*f100*/  FSEL R118, R118, RZ, P0 ;  /* 0x000000ff76767208 */ /* 0x000fe40000000000 */
[----:B------:R-:W-:Y:S01]  /*f110*/  ISETP.GT.AND P0, PT, R168, UR6, PT ;  /* 0x00000006a8007c0c */ /* 0x000fe2000bf04270 */
[----:B------:R-:W-:Y:S02]  /*f120*/  FADD.FTZ R5, -R5, R2 ;  /* 0x0000000205057221 */ /* 0x000fe40000010100 */
[--C-:B------:R-:W-:Y:S01]  /*f130*/  FFMA.FTZ R50, R11, c[0x0][0x2d0], -R118.reuse ;  /* 0x0000b4000b327a23 */ /* 0x100fe20000010876 */
[----:B------:R-:W-:Y:S01]  /*f140*/  MUFU.EX2 R119, R119 ;  /* 0x0000007700777308 */ /* 0x000fe20000000800 */
[----:B------:R-:W2:Y:S01]  /*f150*/  LDSM.16.MT88.4 R8, [R212+0x100] ;  /* 0x00010000d408783b */ /* 0x000ea20000004200 */
[--C-:B------:R-:W-:Y:S01]  /*f160*/  FFMA.FTZ R117, R25, c[0x0][0x2d0], -R118.reuse ;  /* 0x0000b40019757a23 */ /* 0x100fe20000010876 */
[----:B---3--:R-:W-:Y:S01]  /*f170*/  F2FP.BF16.PACK_AB R18, R49, R14 ;  /* 0x0000000e3112723e */ /* 0x008fe200000010ff */
[--C-:B------:R-:W-:Y:S02]  /*f180*/  FFMA.FTZ R116, R21, c[0x0][0x2d0], -R118.reuse ;  /* 0x0000b40015747a23 */ /* 0x100fe40000010876 */
[--C-:B------:R-:W-:Y:S02]  /*f190*/  FFMA.FTZ R51, R17, c[0x0][0x2d0], -R118.reuse ;  /* 0x0000b40011337a23 */ /* 0x100fe40000010876 */
[----:B------:R-:W-:Y:S01]  /*f1a0*/  FMUL.FTZ R2, R5, c[0x0][0x2d0] ;  /* 0x0000b40005027a20 */ /* 0x000fe20000410000 */
[----:B------:R-:W3:Y:S01]  /*f1b0*/  LDSM.16.MT88.4 R20, [R210+0x100] ;  /* 0x00010000d214783b */ /* 0x000ee20000004200 */
[----:B------:R-:W-:Y:S01]  /*f1c0*/  MUFU.EX2 R117, R117 ;  /* 0x0000007500757308 */ /* 0x000fe20000000800 */
[--C-:B------:R-:W-:Y:S02]  /*f1d0*/  FFMA.FTZ R160, R47, c[0x0][0x2d0], -R118.reuse ;  /* 0x0000b4002fa07a23 */ /* 0x100fe40000010876 */
[--C-:B------:R-:W-:Y:S02]  /*f1e0*/  FFMA.FTZ R156, R133, c[0x0][0x2d0], -R118.reuse ;  /* 0x0000b400859c7a23 */ /* 0x100fe40000010876 */
[C---:B-1----:R-:W-:Y:S02]  /*f1f0*/  FMUL.FTZ R4, R3.reuse, R112 ;  /* 0x0000007003047220 */ /* 0x042fe40000410000 */
[----:B------:R-:W1:Y:S01]  /*f200*/  LDSM.16.MT88.4 R24, [R209+0x100] ;  /* 0x00010000d118783b */ /* 0x000e620000004200 */
[C---:B------:R-:W-:Y:S02]  /*f210*/  FMUL.FTZ R5, R3.reuse, R113 ;  /* 0x0000007103057220 */ /* 0x040fe40000410000 */
[----:B------:R-:W4:Y:S01]  /*f220*/  MUFU.EX2 R116, R116 ;  /* 0x0000007400747308 */ /* 0x000f220000000800 */
        /* <DEDUP_REMOVED lines=11> */
[----:B------:R-:W5:Y:S01]  /*f2e0*/  MUFU.EX2 R50, R50 ;  /* 0x0000003200327308 */ /* 0x000f620000000800 */
[C---:B------:R-:W-:Y:S02]  /*f2f0*/  FMUL.FTZ R88, R3.reuse, R88 ;  /* 0x0000005803587220 */ /* 0x040fe40000410000 */
[----:B------:R-:W-:Y:S01]  /*f300*/  FMUL.FTZ R89, R3, R89 ;  /* 0x0000005903597220 */ /* 0x000fe20000410000 */
[----:B----4-:R-:W-:Y:S01]  /*f310*/  F2FP.BF16.PACK_AB R17, R116, R117 ;  /* 0x000000757411723e */ /* 0x010fe200000010ff */
[--C-:B------:R-:W-:Y:S02]  /*f320*/  FFMA.FTZ R133, R45, c[0x0][0x2d0], -R118.reuse ;  /* 0x0000b4002d857a23 */ /* 0x100fe40000010876 */
        /* <DEDUP_REMOVED lines=8> */
[----:B------:R-:W1:Y:S01]  /*f3b0*/  MUFU.EX2 R122, R122 ;  /* 0x0000007a007a7308 */ /* 0x000e620000000800 */
[C---:B------:R-:W-:Y:S02]  /*f3c0*/  FMUL.FTZ R53, R3.reuse, R53 ;  /* 0x0000003503357220 */ /* 0x040fe40000410000 */
[C---:B------:R-:W-:Y:S01]  /*f3d0*/  FMUL.FTZ R56, R3.reuse, R56 ;  /* 0x0000003803387220 */ /* 0x040fe20000410000 */
[----:B-----5:R-:W-:Y:S01]  /*f3e0*/  F2FP.BF16.PACK_AB R19, R50, R51 ;  /* 0x000000333213723e */ /* 0x020fe200000010ff */
[C---:B------:R-:W-:Y:S02]  /*f3f0*/  FMUL.FTZ R57, R3.reuse, R57 ;  /* 0x0000003903397220 */ /* 0x040fe40000410000 */
[C---:B------:R-:W-:Y:S02]  /*f400*/  FMUL.FTZ R60, R3.reuse, R60 ;  /* 0x0000003c033c7220 */ /* 0x040fe40000410000 */
[C---:B------:R-:W-:Y:S01]  /*f410*/  FMUL.FTZ R61, R3.reuse, R61 ;  /* 0x0000003d033d7220 */ /* 0x040fe20000410000 */
[----:B------:R-:W-:Y:S01]  /*f420*/  MUFU.EX2 R128, R128 ;  /* 0x0000008000807308 */ /* 0x000fe20000000800 */
[C---:B------:R-:W-:Y:S02]  /*f430*/  FMUL.FTZ R64, R3.reuse, R64 ;  /* 0x0000004003407220 */ /* 0x040fe40000410000 */
[C---:B------:R-:W-:Y:S02]  /*f440*/  FMUL.FTZ R65, R3.reuse, R65 ;  /* 0x0000004103417220 */ /* 0x040fe40000410000 */
[C---:B----4-:R-:W-:Y:S02]  /*f450*/  FMUL.FTZ R6, R2.reuse, R114 ;  /* 0x0000007202067220 */ /* 0x050fe40000410000 */
[C---:B------:R-:W-:Y:S02]  /*f460*/  FMUL.FTZ R7, R2.reuse, R115 ;  /* 0x0000007302077220 */ /* 0x040fe40000410000 */
[C---:B------:R-:W-:Y:S01]  /*f470*/  FMUL.FTZ R70, R2.reuse, R70 ;  /* 0x0000004602467220 */ /* 0x040fe20000410000 */
[----:B------:R-:W-:Y:S01]  /*f480*/  MUFU.EX2 R141, R141 ;  /* 0x0000008d008d7308 */ /* 0x000fe20000000800 */
[C---:B------:R-:W-:Y:S02]  /*f490*/  FMUL.FTZ R71, R2.reuse, R71 ;  /* 0x0000004702477220 */ /* 0x040fe40000410000 */
[C---:B------:R-:W-:Y:S01]  /*f4a0*/  FMUL.FTZ R74, R2.reuse, R74 ;  /* 0x0000004a024a7220 */ /* 0x040fe20000410000 */
[C---:B--2---:R-:W-:Y:S05]  /*f4b0*/  HMMA.16816.F32.BF16 R4, R16.reuse, R8, R4 ;  /* 0x000000081004723c */ /* 0x044fea0000041804 */
[C---:B------:R-:W-:Y:S01]  /*f4c0*/  FMUL.FTZ R75, R2.reuse, R75 ;  /* 0x0000004b024b7220 */ /* 0x040fe20000410000 */
[----:B------:R-:W-:Y:S01]  /*f4d0*/  MUFU.EX2 R130, R130 ;  /* 0x0000008200827308 */ /* 0x000fe20000000800 */
[C---:B------:R-:W-:Y:S01]  /*f4e0*/  FMUL.FTZ R78, R2.reuse, R78 ;  /* 0x0000004e024e7220 */ /* 0x040fe20000410000 */
[C---:B------:R-:W-:Y:S01]  /*f4f0*/  HMMA.16816.F32.BF16 R68, R16.reuse, R10, R68 ;  /* 0x0000000a1044723c */ /* 0x040fe20000041844 */
[----:B------:R-:W2:Y:S03]  /*f500*/  LDSM.16.MT88.4 R8, [R208+0x100] ;  /* 0x00010000d008783b */ /* 0x000ea60000004200 */
[C---:B------:R-:W-:Y:S02]  /*f510*/  FMUL.FTZ R79, R2.reuse, R79 ;  /* 0x0000004f024f7220 */ /* 0x040fe40000410000 */
[C---:B------:R-:W-:Y:S02]  /*f520*/  FMUL.FTZ R82, R2.reuse, R82 ;  /* 0x0000005202527220 */ /* 0x040fe40000410000 */
[C---:B---3--:R-:W-:Y:S01]  /*f530*/  HMMA.16816.F32.BF16 R72, R16.reuse, R20, R72 ;  /* 0x000000141048723c */ /* 0x048fe20000041848 */
[----:B------:R-:W-:Y:S03]  /*f540*/  MUFU.EX2 R132, R132 ;  /* 0x0000008400847308 */ /* 0x000fe60000000800 */
[C---:B------:R-:W-:Y:S02]  /*f550*/  FMUL.FTZ R83, R2.reuse, R83 ;  /* 0x0000005302537220 */ /* 0x040fe40000410000 */
[C---:B------:R-:W-:Y:S02]  /*f560*/  FMUL.FTZ R86, R2.reuse, R86 ;  /* 0x0000005602567220 */ /* 0x040fe40000410000 */
[C---:B------:R-:W-:Y:S01]  /*f570*/  HMMA.16816.F32.BF16 R76, R16.reuse, R22, R76 ;  /* 0x00000016104c723c */ /* 0x040fe2000004184c */
[----:B------:R-:W3:Y:S02]  /*f580*/  LDSM.16.MT88.4 R20, [R212+0x3100] ;  /* 0x00310000d414783b */ /* 0x000ee40000004200 */
[----:B------:R-:W-:Y:S01]  /*f590*/  MUFU.EX2 R149, R149 ;  /* 0x0000009500957308 */ /* 0x000fe20000000800 */
[C---:B------:R-:W-:Y:S02]  /*f5a0*/  FMUL.FTZ R87, R2.reuse, R87 ;  /* 0x0000005702577220 */ /* 0x040fe40000410000 */
[C---:B------:R-:W-:Y:S02]  /*f5b0*/  FMUL.FTZ R98, R2.reuse, R98 ;  /* 0x0000006202627220 */ /* 0x040fe40000410000 */
[C---:B-1----:R-:W-:Y:S04]  /*f5c0*/  HMMA.16816.F32.BF16 R80, R16.reuse, R24, R80 ;  /* 0x000000181050723c */ /* 0x042fe80000041850 */
[C---:B------:R-:W-:Y:S01]  /*f5d0*/  FMUL.FTZ R99, R2.reuse, R99 ;  /* 0x0000006302637220 */ /* 0x040fe20000410000 */
[----:B------:R-:W-:Y:S01]  /*f5e0*/  MUFU.EX2 R138, R138 ;  /* 0x0000008a008a7308 */ /* 0x000fe20000000800 */
[C---:B------:R-:W-:Y:S02]  /*f5f0*/  FMUL.FTZ R102, R2.reuse, R102 ;  /* 0x0000006602667220 */ /* 0x040fe40000410000 */
[C---:B------:R-:W-:Y:S01]  /*f600*/  HMMA.16816.F32.BF16 R84, R16.reuse, R26, R84 ;  /* 0x0000001a1054723c */ /* 0x040fe20000041854 */
[----:B------:R-:W1:Y:S03]  /*f610*/  LDSM.16.MT88.4 R24, [R210+0x3100] ;  /* 0x00310000d218783b */ /* 0x000e660000004200 */
[C---:B------:R-:W-:Y:S02]  /*f620*/  FMUL.FTZ R90, R2.reuse, R90 ;  /* 0x0000005a025a7220 */ /* 0x040fe40000410000 */
[C---:B------:R-:W-:Y:S01]  /*f630*/  FMUL.FTZ R91, R2.reuse, R91 ;  /* 0x0000005b025b7220 */ /* 0x040fe20000410000 */
[----:B------:R-:W-:Y:S01]  /*f640*/  MUFU.EX2 R159, R159 ;  /* 0x0000009f009f7308 */ /* 0x000fe20000000800 */
[C---:B------:R-:W-:Y:S04]  /*f650*/  FMUL.FTZ R103, R2.reuse, R103 ;  /* 0x0000006702677220 */ /* 0x040fe80000410000 */
[C---:B------:R-:W-:Y:S01]  /*f660*/  FMUL.FTZ R106, R2.reuse, R106 ;  /* 0x0000006a026a7220 */ /* 0x040fe20000410000 */
[C---:B--2---:R-:W-:Y:S03]  /*f670*/  HMMA.16816.F32.BF16 R88, R16.reuse, R8, R88 ;  /* 0x000000081058723c */ /* 0x044fe60000041858 */
[C---:B------:R-:W-:Y:S01]  /*f680*/  FMUL.FTZ R92, R3.reuse, R92 ;  /* 0x0000005c035c7220 */ /* 0x040fe20000410000 */
[----:B------:R-:W-:Y:S01]  /*f690*/  MUFU.EX2 R140, R140 ;  /* 0x0000008c008c7308 */ /* 0x000fe20000000800 */
[C---:B------:R-:W-:Y:S02]  /*f6a0*/  FMUL.FTZ R93, R3.reuse, R93 ;  /* 0x0000005d035d7220 */ /* 0x040fe40000410000 */
[C---:B------:R-:W-:Y:S02]  /*f6b0*/  FMUL.FTZ R94, R2.reuse, R94 ;  /* 0x0000005e025e7220 */ /* 0x040fe40000410000 */
[C---:B------:R-:W-:Y:S03]  /*f6c0*/  FMUL.FTZ R95, R2.reuse, R95 ;  /* 0x0000005f025f7220 */ /* 0x040fe60000410000 */
[C---:B------:R-:W-:Y:S02]  /*f6d0*/  FMUL.FTZ R8, R3.reuse, R108 ;  /* 0x0000006c03087220 */ /* 0x040fe40000410000 */
[----:B------:R-:W-:Y:S01]  /*f6e0*/  FMUL.FTZ R9, R3, R109 ;  /* 0x0000006d03097220 */ /* 0x000fe20000410000 */
[----:B------:R-:W-:Y:S01]  /*f6f0*/  MUFU.EX2 R163, R163 ;  /* 0x000000a300a37308 */ /* 0x000fe20000000800 */
[C---:B------:R-:W-:Y:S03]  /*f700*/  HMMA.16816.F32.BF16 R92, R16.reuse, R10, R92 ;  /* 0x0000000a105c723c */ /* 0x040fe6000004185c */
[C---:B------:R-:W-:Y:S02]  /*f710*/  FMUL.FTZ R107, R2.reuse, R107 ;  /* 0x0000006b026b7220 */ /* 0x040fe40000410000 */
[C---:B------:R-:W-:Y:S02]  /*f720*/  FMUL.FTZ R54, R2.reuse, R54 ;  /* 0x0000003602367220 */ /* 0x040fe40000410000 */
[C---:B------:R-:W-:Y:S01]  /*f730*/  FMUL.FTZ R10, R2.reuse, R110 ;  /* 0x0000006e020a7220 */ /* 0x040fe20000410000 */
[C---:B---3--:R-:W-:Y:S01]  /*f740*/  HMMA.16816.F32.BF16 R96, R16.reuse, R20, R96 ;  /* 0x000000141060723c */ /* 0x048fe20000041860 */
[----:B------:R-:W-:Y:S03]  /*f750*/  MUFU.EX2 R150, R150 ;  /* 0x0000009600967308 */ /* 0x000fe60000000800 */
[----:B------:R-:W-:Y:S02]  /*f760*/  FFMA.FTZ R110, R37, c[0x0][0x2d0], -R118 ;  /* 0x0000b400256e7a23 */ /* 0x000fe40000010876 */
[----:B------:R-:W-:Y:S01]  /*f770*/  LDSM.16.MT88.4 R36, [R208+0x900] ;  /* 0x00090000d024783b */ /* 0x000fe20000004200 */
[C---:B------:R-:W-:Y:S01]  /*f780*/  FMUL.FTZ R11, R2.reuse, R111 ;  /* 0x0000006f020b7220 */ /* 0x040fe20000410000 */
[C---:B------:R-:W-:Y:S03]  /*f790*/  HMMA.16816.F32.BF16 R100, R16.reuse, R22, R100 ;  /* 0x000000161064723c */ /* 0x040fe60000041864 */
[----:B------:R-:W-:Y:S01]  /*f7a0*/  MUFU.EX2 R110, R110 ;  /* 0x0000006e006e7308 */ /* 0x000fe20000000800 */
[----:B------:R-:W-:Y:S02]  /*f7b0*/  FMUL.FTZ R55, R2, R55 ;  /* 0x0000003702377220 */ /* 0x000fe40000410000 */
[----:B------:R-:W2:Y:S01]  /*f7c0*/  LDSM.16.MT88.4 R20, [R208+0x3100] ;  /* 0x00310000d014783b */ /* 0x000ea20000004200 */
[----:B------:R-:W-:Y:S01]  /*f7d0*/  FFMA.FTZ R109, R131, c[0x0][0x2d0], -R46 ;  /* 0x0000b400836d7a23 */ /* 0x000fe2000001082e */
[C---:B-1----:R-:W-:Y:S04]  /*f7e0*/  HMMA.16816.F32.BF16 R8, R16.reuse, R24, R8 ;  /* 0x000000181008723c */ /* 0x042fe80000041808 */
[----:B------:R-:W-:Y:S01]  /*f7f0*/  FFMA.FTZ R131, R33, c[0x0][0x2d0], -R118 ;  /* 0x0000b40021837a23 */ /* 0x000fe20000010876 */
[----:B------:R-:W1:Y:S01]  /*f800*/  MUFU.EX2 R109, R109 ;  /* 0x0000006d006d7308 */ /* 0x000e620000000800 */
[----:B------:R-:W-:Y:S01]  /*f810*/  LDSM.16.MT88.4 R32, [R209+0x900] ;  /* 0x00090000d120783b */ /* 0x000fe20000004200 */
[----:B------:R-:W-:Y:S01]  /*f820*/  FFMA.FTZ R46, R44, c[0x0][0x2d0], -R46 ;  /* 0x0000b4002c2e7a23 */ /* 0x000fe2000001082e */
[C---:B------:R-:W-:Y:S04]  /*f830*/  HMMA.16816.F32.BF16 R104, R16.reuse, R26, R104 ;  /* 0x0000001a1068723c */ /* 0x040fe80000041868 */
[C---:B------:R-:W-:Y:S02]  /*f840*/  FMUL.FTZ R58, R2.reuse, R58 ;  /* 0x0000003a023a7220 */ /* 0x040fe40000410000 */
[----:B------:R-:W3:Y:S01]  /*f850*/  LDSM.16.MT88.4 R24, [R212+0x900] ;  /* 0x00090000d418783b */ /* 0x000ee20000004200 */
[----:B------:R4:W-:Y:S01]  /*f860*/  MUFU.EX2 R121, R46 ;  /* 0x0000002e00797308 */ /* 0x0009e20000000800 */
[C---:B------:R-:W-:Y:S04]  /*f870*/  HMMA.16816.F32.BF16 R52, R16.reuse, R28, R52 ;  /* 0x0000001c1034723c */ /* 0x040fe80000041834 */
[C---:B------:R-:W-:Y:S02]  /*f880*/  FMUL.FTZ R59, R2.reuse, R59 ;  /* 0x0000003b023b7220 */ /* 0x040fe40000410000 */
[--C-:B------:R-:W-:Y:S02]  /*f890*/  FFMA.FTZ R108, R247, c[0x0][0x2d0], -R118.reuse ;  /* 0x0000b400f76c7a23 */ /* 0x100fe40000010876 */
[--C-:B------:R-:W-:Y:S01]  /*f8a0*/  FFMA.FTZ R111, R243, c[0x0][0x2d0], -R118.reuse ;  /* 0x0000b400f36f7a23 */ /* 0x100fe20000010876 */
[----:B------:R-:W5:Y:S02]  /*f8b0*/  MUFU.EX2 R131, R131 ;  /* 0x0000008300837308 */ /* 0x000f640000000800 */
[C---:B------:R-:W-:Y:S01]  /*f8c0*/  HMMA.16816.F32.BF16 R56, R16.reuse, R30, R56 ;  /* 0x0000001e1038723c */ /* 0x040fe20000041838 */
[----:B------:R-:W3:Y:S02]  /*f8d0*/  LDSM.16.MT88.4 R28, [R210+0x900] ;  /* 0x00090000d21c783b */ /* 0x000ee40000004200 */
[C---:B------:R-:W-:Y:S02]  /*f8e0*/  FMUL.FTZ R62, R2.reuse, R62 ;  /* 0x0000003e023e7220 */ /* 0x040fe40000410000 */
[C---:B------:R-:W-:Y:S02]  /*f8f0*/  FMUL.FTZ R63, R2.reuse, R63 ;  /* 0x0000003f023f7220 */ /* 0x040fe40000410000 */
[C---:B------:R-:W-:Y:S01]  /*f900*/  FMUL.FTZ R66, R2.reuse, R66 ;  /* 0x0000004202427220 */ /* 0x040fe20000410000 */
[----:B------:R-:W-:Y:S01]  /*f910*/  MUFU.EX2 R108, R108 ;  /* 0x0000006c006c7308 */ /* 0x000fe20000000800 */
[----:B------:R-:W-:Y:S03]  /*f920*/  FMUL.FTZ R67, R2, R67 ;  /* 0x0000004302437220 */ /* 0x000fe60000410000 */
[C---:B--2---:R-:W-:Y:S01]  /*f930*/  HMMA.16816.F32.BF16 R60, R16.reuse, R20, R60 ;  /* 0x00000014103c723c */ /* 0x044fe2000004183c */
[----:B----4-:R-:W-:Y:S02]  /*f940*/  LDSM.16.MT88.4 R44, [R209+0x2900] ;  /* 0x00290000d12c783b */ /* 0x010fe40000004200 */
[--C-:B------:R-:W-:Y:S02]  /*f950*/  FFMA.FTZ R134, R241, c[0x0][0x2d0], -R118.reuse ;  /* 0x0000b400f1867a23 */ /* 0x100fe40000010876 */
[--C-:B------:R-:W-:Y:S01]  /*f960*/  FFMA.FTZ R155, R237, c[0x0][0x2d0], -R118.reuse ;  /* 0x0000b400ed9b7a23 */ /* 0x100fe20000010876 */
[----:B------:R-:W2:Y:S01]  /*f970*/  MUFU.EX2 R111, R111 ;  /* 0x0000006f006f7308 */ /* 0x000ea20000000800 */
[--C-:B------:R-:W-:Y:S01]  /*f980*/  FFMA.FTZ R136, R235, c[0x0][0x2d0], -R118.reuse ;  /* 0x0000b400eb887a23 */ /* 0x100fe20000010876 */
[----:B------:R-:W-:Y:S01]  /*f990*/  HMMA.16816.F32.BF16 R64, R16, R22, R64 ;  /* 0x000000161040723c */ /* 0x000fe20000041840 */
[----:B------:R-:W4:Y:S03]  /*f9a0*/  LDSM.16.MT88.4 R20, [R212+0x3900] ;  /* 0x00390000d414783b */ /* 0x000f260000004200 */
[--C-:B------:R-:W-:Y:S02]  /*f9b0*/  FFMA.FTZ R157, R157, c[0x0][0x2d0], -R118.reuse ;  /* 0x0000b4009d9d7a23 */ /* 0x100fe40000010876 */
[--C-:B------:R-:W-:Y:S01]  /*f9c0*/  FFMA.FTZ R142, R231, c[0x0][0x2d0], -R118.reuse ;  /* 0x0000b400e78e7a23 */ /* 0x100fe20000010876 */
[----:B------:R-:W-:Y:S01]  /*f9d0*/  F2FP.BF16.PACK_AB R16, R122, R119 ;  /* 0x000000777a10723e */ /* 0x000fe200000010ff */
[----:B------:R-:W-:Y:S01]  /*f9e0*/  MUFU.EX2 R134, R134 ;  /* 0x0000008600867308 */ /* 0x000fe20000000800 */
[----:B-1----:R-:W-:Y:S03]  /*f9f0*/  F2FP.BF16.PACK_AB R18, R109, R128 ;  /* 0x000000806d12723e */ /* 0x002fe600000010ff */
[----:B-----5:R-:W-:Y:S01]  /*fa00*/  F2FP.BF16.PACK_AB R19, R131, R110 ;  /* 0x0000006e8313723e */ /* 0x020fe200000010ff */
[--C-:B------:R-:W-:Y:S02]  /*fa10*/  FFMA.FTZ R167, R167, c[0x0][0x2d0], -R118.reuse ;  /* 0x0000b400a7a77a23 */ /* 0x100fe40000010876 */
[--C-:B------:R-:W-:Y:S02]  /*fa20*/  FFMA.FTZ R148, R165, c[0x0][0x2d0], -R118.reuse ;  /* 0x0000b400a5947a23 */ /* 0x100fe40000010876 */
[--C-:B------:R-:W-:Y:S01]  /*fa30*/  FFMA.FTZ R161, R161, c[0x0][0x2d0], -R118.reuse ;  /* 0x0000b400a1a17a23 */ /* 0x100fe20000010876 */
[----:B------:R-:W1:Y:S01]  /*fa40*/  MUFU.EX2 R155, R155 ;  /* 0x0000009b009b7308 */ /* 0x000e620000000800 */
[--C-:B------:R-:W-:Y:S02]  /*fa50*/  FFMA.FTZ R151, R151, c[0x0][0x2d0], -R118.reuse ;  /* 0x0000b40097977a23 */ /* 0x100fe40000010876 */
[--C-:B------:R-:W-:Y:S01]  /*fa60*/  FFMA.FTZ R154, R139, c[0x0][0x2d0], -R118.reuse ;  /* 0x0000b4008b9a7a23 */ /* 0x100fe20000010876 */
[----:B--2---:R-:W-:Y:S01]  /*fa70*/  F2FP.BF16.PACK_AB R17, R111, R108 ;  /* 0x0000006c6f11723e */ /* 0x004fe200000010ff */
[--C-:B------:R-:W-:Y:S02]  /*fa80*/  FFMA.FTZ R135, R135, c[0x0][0x2d0], -R118.reuse ;  /* 0x0000b40087877a23 */ /* 0x100fe40000010876 */
[--C-:B------:R-:W-:Y:S02]  /*fa90*/  FFMA.FTZ R129, R129, c[0x0][0x2d0], -R118.reuse ;  /* 0x0000b40081817a23 */ /* 0x100fe40000010876 */
[----:B------:R-:W-:Y:S01]  /*faa0*/  FFMA.FTZ R118, R13, c[0x0][0x2d0], -R118 ;  /* 0x0000b4000d767a23 */ /* 0x000fe20000010876 */
[----:B------:R-:W-:Y:S01]  /*fab0*/  MUFU.EX2 R136, R136 ;  /* 0x0000008800887308 */ /* 0x000fe20000000800 */
[C---:B---3--:R-:W-:Y:S03]  /*fac0*/  HMMA.16816.F32.BF16 R4, R16.reuse, R24, R4 ;  /* 0x000000181004723c */ /* 0x048fe60000041804 */
[----:B------:R-:W-:Y:S02]  /*fad0*/  FFMA.FTZ R48, R3, R228, R48 ;  /* 0x000000e403307223 */ /* 0x000fe40000010030 */
[----:B------:R-:W-:Y:S02]  /*fae0*/  FFMA.FTZ R117, R2, R227, R117 ;  /* 0x000000e302757223 */ /* 0x000fe40000010075 */
[----:B------:R-:W-:Y:S01]  /*faf0*/  FADD.FTZ R15, R15, R48 ;  /* 0x000000300f0f7221 */ /* 0x000fe20000010000 */
[C---:B------:R-:W-:Y:S01]  /*fb00*/  HMMA.16816.F32.BF16 R68, R16.reuse, R26, R68 ;  /* 0x0000001a1044723c */ /* 0x040fe20000041844 */
[----:B------:R-:W2:Y:S01]  /*fb10*/  LDSM.16.MT88.4 R24, [R210+0x3900] ;  /* 0x00390000d218783b */ /* 0x000ea20000004200 */
[----:B------:R-:W3:Y:S02]  /*fb20*/  MUFU.EX2 R157, R157 ;  /* 0x0000009d009d7308 */ /* 0x000ee40000000800 */
[----:B------:R-:W-:Y:S02]  /*fb30*/  FADD.FTZ R116, R116, R117 ;  /* 0x0000007574747221 */ /* 0x000fe40000010000 */
[----:B------:R-:W-:Y:S02]  /*fb40*/  FADD.FTZ R14, R14, R15 ;  /* 0x0000000f0e0e7221 */ /* 0x000fe40000010000 */
[C---:B------:R-:W-:Y:S04]  /*fb50*/  HMMA.16816.F32.BF16 R72, R16.reuse, R28, R72 ;  /* 0x0000001c1048723c */ /* 0x040fe80000041848 */
[----:B------:R-:W-:Y:S01]  /*fb60*/  MUFU.EX2 R142, R142 ;  /* 0x0000008e008e7308 */ /* 0x000fe20000000800 */
[----:B------:R-:W-:Y:S02]  /*fb70*/  FADD.FTZ R3, R51, R116 ;  /* 0x0000007433037221 */ /* 0x000fe40000010000 */
[----:B------:R-:W-:Y:S01]  /*fb80*/  FADD.FTZ R14, R49, R14 ;  /* 0x0000000e310e7221 */ /* 0x000fe20000010000 */
[C---:B------:R-:W-:Y:S01]  /*fb90*/  HMMA.16816.F32.BF16 R76, R16.reuse, R30, R76 ;  /* 0x0000001e104c723c */ /* 0x040fe2000004184c */
[----:B------:R-:W5:Y:S03]  /*fba0*/  LDSM.16.MT88.4 R28, [R209+0x3900] ;  /* 0x00390000d11c783b */ /* 0x000f660000004200 */
[----:B------:R-:W-:Y:S02]  /*fbb0*/  FADD.FTZ R3, R50, R3 ;  /* 0x0000000332037221 */ /* 0x000fe40000010000 */
[----:B------:R-:W1:Y:S01]  /*fbc0*/  MUFU.EX2 R167, R167 ;  /* 0x000000a700a77308 */ /* 0x000e620000000800 */
[----:B------:R-:W-:Y:S01]  /*fbd0*/  FADD.FTZ R119, R119, R14 ;  /* 0x0000000e77777221 */ /* 0x000fe20000010000 */
        /* <DEDUP_REMOVED lines=9> */
[----:B------:R-:W1:Y:S01]  /*fc70*/  MUFU.EX2 R161, R161 ;  /* 0x000000a100a17308 */ /* 0x000e620000000800 */
[----:B------:R-:W-:Y:S02]  /*fc80*/  FADD.FTZ R110, R110, R111 ;  /* 0x0000006f6e6e7221 */ /* 0x000fe40000010000 */
[----:B------:R-:W-:Y:S01]  /*fc90*/  FADD.FTZ R128, R109, R128 ;  /* 0x000000806d807221 */ /* 0x000fe20000010000 */
[C---:B------:R-:W-:Y:S01]  /*fca0*/  HMMA.16816.F32.BF16 R92, R16.reuse, R38, R92 ;  /* 0x00000026105c723c */ /* 0x040fe2000004185c */
[----:B------:R-:W-:Y:S03]  /*fcb0*/  LDSM.16.MT88.4 R36, [R208+0x4100] ;  /* 0x00410000d024783b */ /* 0x000fe60000004200 */
[----:B------:R-:W-:Y:S02]  /*fcc0*/  FADD.FTZ R131, R131, R110 ;  /* 0x0000006e83837221 */ /* 0x000fe40000010000 */
[----:B------:R-:W1:Y:S01]  /*fcd0*/  MUFU.EX2 R143, R143 ;  /* 0x0000008f008f7308 */ /* 0x000e620000000800 */
[----:B------:R-:W-:Y:S01]  /*fce0*/  IMAD.MOV.U32 R3, RZ, RZ, R0 ;  /* 0x000000ffff037224 */ /* 0x000fe200078e0000 */
[C---:B----4-:R-:W-:Y:S08]  /*fcf0*/  HMMA.16816.F32.BF16 R96, R16.reuse, R20, R96 ;  /* 0x000000141060723c */ /* 0x050ff00000041860 */
[C---:B------:R-:W-:Y:S01]  /*fd00*/  HMMA.16816.F32.BF16 R100, R16.reuse, R22, R100 ;  /* 0x000000161064723c */ /* 0x040fe20000041864 */
[----:B------:R-:W4:Y:S01]  /*fd10*/  LDSM.16.MT88.4 R20, [R212+0x1100] ;  /* 0x00110000d414783b */ /* 0x000f220000004200 */
[----:B------:R-:W-:Y:S06]  /*fd20*/  MUFU.EX2 R137, R137 ;  /* 0x0000008900897308 */ /* 0x000fec0000000800 */
[C---:B--2---:R-:W-:Y:S04]  /*fd30*/  HMMA.16816.F32.BF16 R8, R16.reuse, R24, R8 ;  /* 0x000000181008723c */ /* 0x044fe80000041808 */
[----:B------:R-:W2:Y:S04]  /*fd40*/  MUFU.EX2 R152, R152 ;  /* 0x0000009800987308 */ /* 0x000ea80000000800 */
[C---:B------:R-:W-:Y:S01]  /*fd50*/  HMMA.16816.F32.BF16 R104, R16.reuse, R26, R104 ;  /* 0x0000001a1068723c */ /* 0x040fe20000041868 */
[----:B------:R-:W2:Y:S05]  /*fd60*/  LDSM.16.MT88.4 R24, [R210+0x1100] ;  /* 0x00110000d218783b */ /* 0x000eaa0000004200 */
[----:B------:R-:W-:Y:S02]  /*fd70*/  MUFU.EX2 R151, R151 ;  /* 0x0000009700977308 */ /* 0x000fe40000000800 */
[C---:B-----5:R-:W-:Y:S08]  /*fd80*/  HMMA.16816.F32.BF16 R52, R16.reuse, R28, R52 ;  /* 0x0000001c1034723c */ /* 0x060ff00000041834 */
[C---:B------:R-:W-:Y:S01]  /*fd90*/  HMMA.16816.F32.BF16 R56, R16.reuse, R30, R56 ;  /* 0x0000001e1038723c */ /* 0x040fe20000041838 */
[----:B------:R-:W5:Y:S01]  /*fda0*/  LDSM.16.MT88.4 R28, [R209+0x1100] ;  /* 0x00110000d11c783b */ /* 0x000f620000004200 */
[----:B------:R-:W2:Y:S06]  /*fdb0*/  MUFU.EX2 R154, R154 ;  /* 0x0000009a009a7308 */ /* 0x000eac0000000800 */
[C---:B-1----:R-:W-:Y:S04]  /*fdc0*/  HMMA.16816.F32.BF16 R60, R16.reuse, R32, R60 ;  /* 0x00000020103c723c */ /* 0x042fe8000004183c */
[----:B------:R-:W-:Y:S04]  /*fdd0*/  MUFU.EX2 R135, R135 ;  /* 0x0000008700877308 */ /* 0x000fe80000000800 */
[----:B------:R-:W-:Y:S01]  /*fde0*/  HMMA.16816.F32.BF16 R64, R16, R34, R64 ;  /* 0x000000221040723c */ /* 0x000fe20000041840 */
[----:B------:R-:W1:Y:S05]  /*fdf0*/  LDSM.16.MT88.4 R32, [R208+0x1100] ;  /* 0x00110000d020783b */ /* 0x000e6a0000004200 */
[----:B------:R-:W1:Y:S01]  /*fe00*/  MUFU.EX2 R156, R156 ;  /* 0x0000009c009c7308 */ /* 0x000e620000000800 */
[----:B------:R-:W-:Y:S01]  /*fe10*/  F2FP.BF16.PACK_AB R16, R130, R141 ;  /* 0x0000008d8210723e */ /* 0x000fe200000010ff */
[----:B------:R-:W-:Y:S01]  /*fe20*/  FADD.FTZ R141, R141, R128 ;  /* 0x000000808d8d7221 */ /* 0x000fe20000010000 */
[----:B------:R-:W-:Y:S03]  /*fe30*/  F2FP.BF16.PACK_AB R18, R149, R132 ;  /* 0x000000849512723e */ /* 0x000fe600000010ff */
[----:B------:R-:W-:Y:S01]  /*fe40*/  F2FP.BF16.PACK_AB R17, R155, R134 ;  /* 0x000000869b11723e */ /* 0x000fe200000010ff */
[----:B------:R-:W-:Y:S01]  /*fe50*/  FADD.FTZ R134, R134, R131 ;  /* 0x0000008386867221 */ /* 0x000fe20000010000 */
[----:B---3--:R-:W-:Y:S01]  /*fe60*/  F2FP.BF16.PACK_AB R19, R157, R136 ;  /* 0x000000889d13723e */ /* 0x008fe200000010ff */
[----:B------:R-:W-:Y:S01]  /*fe70*/  FADD.FTZ R141, R130, R141 ;  /* 0x0000008d828d7221 */ /* 0x000fe20000010000 */
[----:B------:R-:W-:Y:S01]  /*fe80*/  MUFU.EX2 R123, R123 ;  /* 0x0000007b007b7308 */ /* 0x000fe20000000800 */
[----:B------:R-:W-:Y:S02]  /*fe90*/  FADD.FTZ R155, R155, R134 ;  /* 0x000000869b9b7221 */ /* 0x000fe40000010000 */
[----:B------:R-:W-:Y:S02]  /*fea0*/  FADD.FTZ R132, R132, R141 ;  /* 0x0000008d84847221 */ /* 0x000fe40000010000 */
[C---:B----4-:R-:W-:Y:S03]  /*feb0*/  HMMA.16816.F32.BF16 R4, R16.reuse, R20, R4 ;  /* 0x000000141004723c */ /* 0x050fe60000041804 */
[----:B------:R-:W-:Y:S02]  /*fec0*/  FADD.FTZ R136, R136, R155 ;  /* 0x0000009b88887221 */ /* 0x000fe40000010000 */
[----:B------:R-:W3:Y:S01]  /*fed0*/  MUFU.EX2 R158, R158 ;  /* 0x0000009e009e7308 */ /* 0x000ee20000000800 */
[----:B------:R-:W-:Y:S02]  /*fee0*/  FADD.FTZ R149, R149, R132 ;  /* 0x0000008495957221 */ /* 0x000fe40000010000 */
[C---:B------:R-:W-:Y:S01]  /*fef0*/  HMMA.16816.F32.BF16 R68, R16.reuse, R22, R68 ;  /* 0x000000161044723c */ /* 0x040fe20000041844 */
[----:B------:R-:W4:Y:S03]  /*ff00*/  LDSM.16.MT88.4 R20, [R212+0x4100] ;  /* 0x00410000d414783b */ /* 0x000f260000004200 */
[----:B------:R-:W-:Y:S03]  /*ff10*/  FADD.FTZ R157, R157, R136 ;  /* 0x000000889d9d7221 */ /* 0x000fe60000010000 */
[----:B------:R-:W1:Y:S01]  /*ff20*/  MUFU.EX2 R120, R120 ;  /* 0x0000007800787308 */ /* 0x000e620000000800 */
[C---:B--2---:R-:W-:Y:S08]  /*ff30*/  HMMA.16816.F32.BF16 R72, R16.reuse, R24, R72 ;  /* 0x000000181048723c */ /* 0x044ff00000041848 */
[C---:B------:R-:W-:Y:S01]  /*ff40*/  HMMA.16816.F32.BF16 R76, R16.reuse, R26, R76 ;  /* 0x0000001a104c723c */ /* 0x040fe2000004184c */
[----:B------:R-:W2:Y:S01]  /*ff50*/  LDSM.16.MT88.4 R24, [R210+0x4100] ;  /* 0x00410000d218783b */ /* 0x000ea20000004200 */
[----:B------:R-:W-:Y:S06]  /*ff60*/  MUFU.EX2 R129, R129 ;  /* 0x0000008100817308 */ /* 0x000fec0000000800 */
[C---:B-----5:R-:W-:Y:S04]  /*ff70*/  HMMA.16816.F32.BF16 R80, R16.reuse, R28, R80 ;  /* 0x0000001c1050723c */ /* 0x060fe80000041850 */
[----:B------:R-:W5:Y:S04]  /*ff80*/  MUFU.EX2 R160, R160 ;  /* 0x000000a000a07308 */ /* 0x000f680000000800 */
[C---:B------:R-:W-:Y:S01]  /*ff90*/  HMMA.16816.F32.BF16 R84, R16.reuse, R30, R84 ;  /* 0x0000001e1054723c */ /* 0x040fe20000041854 */
[----:B------:R-:W3:Y:S05]  /*ffa0*/  LDSM.16.MT88.4 R28, [R209+0x4100] ;  /* 0x00410000d11c783b */ /* 0x000eea0000004200 */
[----:B------:R-:W-:Y:S02]  /*ffb0*/  MUFU.EX2 R133, R133 ;  /* 0x0000008500857308 */ /* 0x000fe40000000800 */
[C---:B-1----:R-:W-:Y:S08]  /*ffc0*/  HMMA.16816.F32.BF16 R88, R16.reuse, R32, R88 ;  /* 0x000000201058723c */ /* 0x042ff00000041858 */
[C---:B------:R-:W-:Y:S01]  /*ffd0*/  HMMA.16816.F32.BF16 R92, R16.reuse, R34, R92 ;  /* 0x00000022105c723c */ /* 0x040fe2000004185c */
[----:B------:R-:W1:Y:S01]  /*ffe0*/  LDSM.16.MT88.4 R32, [R212+0x1900] ;  /* 0x00190000d420783b */ /* 0x000e620000004200 */
[----:B------:R-:W1:Y:S06]  /*fff0*/  MUFU.EX2 R118, R118 ;  /* 0x0000007600767308 */ /* 0x000e6c0000000800 */
[C---:B----4-:R-:W-:Y:S08]  /*10000*/  HMMA.16816.F32.BF16 R96, R16.reuse, R20, R96 ;  /* 0x000000141060723c */ /* 0x050ff00000041860 */
        /* <DEDUP_REMOVED lines=22> */
[----:B------:R-:W-:Y:S02]  /*10170*/  FADD.FTZ R163, R163, R140 ;  /* 0x0000008ca3a37221 */ /* 0x000fe40000010000 */
[----:B------:R-:W-:Y:S01]  /*10180*/  FADD.FTZ R2, R161, R2 ;  /* 0x00000002a1027221 */ /* 0x000fe20000010000 */
[C---:B------:R-:W-:Y:S01]  /*10190*/  HMMA.16816.F32.BF16 R68, R16.reuse, R34, R68 ;  /* 0x000000221044723c */ /* 0x040fe20000041844 */
[----:B------:R-:W1:Y:S07]  /*101a0*/  LDSM.16.MT88.4 R32, [R212+0x4900] ;  /* 0x00490000d420783b */ /* 0x000e6e0000004200 */
        /* <DEDUP_REMOVED lines=11> */
[----:B------:R-:W-:Y:S07]  /*10260*/  LDSM.16.MT88.4 R32, [R208+0x2100] ;  /* 0x00210000d020783b */ /* 0x000fee0000004200 */
[C---:B----4-:R-:W-:Y:S08]  /*10270*/  HMMA.16816.F32.BF16 R8, R16.reuse, R20, R8 ;  /* 0x000000141008723c */ /* 0x050ff00000041808 */
        /* <DEDUP_REMOVED lines=14> */
[----:B------:R-:W-:Y:S01]  /*10360*/  FADD.FTZ R150, R143, R150 ;  /* 0x000000968f967221 */ /* 0x000fe20000010000 */
[----:B------:R-:W-:Y:S01]  /*10370*/  IADD3 R2, R168, -0x1, RZ ;  /* 0xffffffffa8027810 */ /* 0x000fe20007ffe0ff */
        /* <DEDUP_REMOVED lines=8> */
[----:B------:R-:W-:Y:S02]  /*10400*/  IMAD.MOV.U32 R168, RZ, RZ, R2 ;  /* 0x000000ffffa87224 */ /* 0x000fe400078e0002 */
[----:B------:R-:W-:Y:S02]  /*10410*/  IMAD.MOV.U32 R2, RZ, RZ, R12 ;  /* 0x000000ffff027224 */ /* 0x000fe400078e000c */
[C---:B---3--:R-:W-:Y:S08]  /*10420*/  HMMA.16816.F32.BF16 R72, R16.reuse, R28, R72 ;  /* 0x0000001c1048723c */ /* 0x048ff00000041848 */
        /* <DEDUP_REMOVED lines=17> */
[----:B------:R-:W1:Y:S06]  /*10540*/  LDSM.16.MT88.4 R20, [R212+0x5900] ;  /* 0x00590000d414783b */ /* 0x000e6c0000004200 */
[----:B------:R-:W-:Y:S01]  /*10550*/  F2FP.BF16.PACK_AB R16, R158, R123 ;  /* 0x0000007b9e10723e */ /* 0x000fe200000010ff */
[----:B------:R-:W-:Y:S01]  /*10560*/  FADD.FTZ R123, R123, R152 ;  /* 0x000000987b7b7221 */ /* 0x000fe20000010000 */
[----:B------:R-:W-:Y:S03]  /*10570*/  F2FP.BF16.PACK_AB R18, R121, R120 ;  /* 0x000000787912723e */ /* 0x000fe600000010ff */
[----:B-----5:R-:W-:Y:S01]  /*10580*/  F2FP.BF16.PACK_AB R17, R160, R129 ;  /* 0x00000081a011723e */ /* 0x020fe200000010ff */
[----:B------:R-:W-:Y:S01]  /*10590*/  FADD.FTZ R129, R129, R156 ;  /* 0x0000009c81817221 */ /* 0x000fe20000010000 */
[----:B------:R-:W-:Y:S01]  /*105a0*/  F2FP.BF16.PACK_AB R19, R118, R133 ;  /* 0x000000857613723e */ /* 0x000fe200000010ff */
[----:B------:R-:W-:Y:S02]  /*105b0*/  FADD.FTZ R123, R158, R123 ;  /* 0x0000007b9e7b7221 */ /* 0x000fe40000010000 */
[----:B------:R-:W-:Y:S02]  /*105c0*/  FADD.FTZ R160, R160, R129 ;  /* 0x00000081a0a07221 */ /* 0x000fe40000010000 */
[----:B------:R-:W-:Y:S02]  /*105d0*/  FADD.FTZ R120, R120, R123 ;  /* 0x0000007b78787221 */ /* 0x000fe40000010000 */
[C---:B----4-:R-:W-:Y:S01]  /*105e0*/  HMMA.16816.F32.BF16 R112, R16.reuse, R32, R4 ;  /* 0x000000201070723c */ /* 0x050fe20000041804 */
[----:B------:R-:W3:Y:S02]  /*105f0*/  LDSM.16.MT88.4 R4, [R210+0x5900] ;  /* 0x00590000d204783b */ /* 0x000ee40000004200 */
[----:B------:R-:W-:Y:S02]  /*10600*/  FADD.FTZ R133, R133, R160 ;  /* 0x000000a085857221 */ /* 0x000fe40000010000 */
[----:B------:R-:W-:Y:S02]  /*10610*/  FADD.FTZ R228, R121, R120 ;  /* 0x0000007879e47221 */ /* 0x000fe40000010000 */
[----:B------:R-:W-:Y:S01]  /*10620*/  FADD.FTZ R227, R118, R133 ;  /* 0x0000008576e37221 */ /* 0x000fe20000010000 */
[C---:B------:R-:W-:Y:S08]  /*10630*/  HMMA.16816.F32.BF16 R68, R16.reuse, R34, R68 ;  /* 0x000000221044723c */ /* 0x040ff00000041844 */
[C---:B------:R-:W-:Y:S08]  /*10640*/  HMMA.16816.F32.BF16 R72, R16.reuse, R40, R72 ;  /* 0x000000281048723c */ /* 0x040ff00000041848 */
[C---:B------:R-:W-:Y:S08]  /*10650*/  HMMA.16816.F32.BF16 R76, R16.reuse, R42, R76 ;  /* 0x0000002a104c723c */ /* 0x040ff0000004184c */
[C---:B------:R-:W-:Y:S08]  /*10660*/  HMMA.16816.F32.BF16 R80, R16.reuse, R44, R80 ;  /* 0x0000002c1050723c */ /* 0x040ff00000041850 */
[C---:B------:R-:W-:Y:S08]  /*10670*/  HMMA.16816.F32.BF16 R84, R16.reuse, R46, R84 ;  /* 0x0000002e1054723c */ /* 0x040ff00000041854 */
[C---:B--2---:R-:W-:Y:S08]  /*10680*/  HMMA.16816.F32.BF16 R88, R16.reuse, R24, R88 ;  /* 0x000000181058723c */ /* 0x044ff00000041858 */
[C---:B------:R-:W-:Y:S01]  /*10690*/  HMMA.16816.F32.BF16 R92, R16.reuse, R26, R92 ;  /* 0x0000001a105c723c */ /* 0x040fe2000004185c */
[----:B------:R-:W2:Y:S07]  /*106a0*/  LDSM.16.MT88.4 R24, [R209+0x5900] ;  /* 0x00590000d118783b */ /* 0x000eae0000004200 */
[C---:B-1----:R-:W-:Y:S08]  /*106b0*/  HMMA.16816.F32.BF16 R96, R16.reuse, R20, R96 ;  /* 0x000000141060723c */ /* 0x042ff00000041860 */
[C---:B------:R-:W-:Y:S01]  /*106c0*/  HMMA.16816.F32.BF16 R100, R16.reuse, R22, R100 ;  /* 0x000000161064723c */ /* 0x040fe20000041864 */
[----:B------:R-:W1:Y:S07]  /*106d0*/  LDSM.16.MT88.4 R20, [R208+0x5900] ;  /* 0x00590000d014783b */ /* 0x000e6e0000004200 */
[C---:B---3--:R-:W-:Y:S08]  /*106e0*/  HMMA.16816.F32.BF16 R108, R16.reuse, R4, R8 ;  /* 0x00000004106c723c */ /* 0x048ff00000041808 */
[C---:B------:R-:W-:Y:S08]  /*106f0*/  HMMA.16816.F32.BF16 R104, R16.reuse, R6, R104 ;  /* 0x000000061068723c */ /* 0x040ff00000041868 */
[C---:B--2---:R-:W-:Y:S08]  /*10700*/  HMMA.16816.F32.BF16 R52, R16.reuse, R24, R52 ;  /* 0x000000181034723c */ /* 0x044ff00000041834 */
[C---:B------:R-:W-:Y:S08]  /*10710*/  HMMA.16816.F32.BF16 R56, R16.reuse, R26, R56 ;  /* 0x0000001a1038723c */ /* 0x040ff00000041838 */
[C---:B-1----:R-:W-:Y:S08]  /*10720*/  HMMA.16816.F32.BF16 R60, R16.reuse, R20, R60 ;  /* 0x00000014103c723c */ /* 0x042ff0000004183c */
[----:B------:R-:W-:Y:S01]  /*10730*/  HMMA.16816.F32.BF16 R64, R16, R22, R64 ;  /* 0x000000161040723c */ /* 0x000fe20000041840 */
[----:B------:R-:W-:-:S07]  /*10740*/  @P0 BRA `(.L_x_2372) ;  /* 0xffffc17000000947 */ /* 0x000fce000383ffff */
.L_x_2362:
        /* <DEDUP_REMOVED lines=90> */
.L_x_2330:
        /* <DEDUP_REMOVED lines=229> */
.L_x_2375:
[----:B---34-:R-:W-:Y:S05]  /*11b40*/  BSYNC B0 ;  /* 0x0000000000007941 */ /* 0x018fea0003800000 */
.L_x_2374:
        /* <DEDUP_REMOVED lines=15> */
.L_x_2377:
[----:B------:R-:W-:Y:S05]  /*11c40*/  BSYNC B0 ;  /* 0x0000000000007941 */ /* 0x000fea0003800000 */
.L_x_2376:
        /* <DEDUP_REMOVED lines=15> */
.L_x_2379:
[----:B------:R-:W-:Y:S05]  /*11d40*/  BSYNC B0 ;  /* 0x0000000000007941 */ /* 0x000fea0003800000 */
.L_x_2378:
        /* <DEDUP_REMOVED lines=16> */
.L_x_2373:
        /* <DEDUP_REMOVED lines=42> */
.L_x_2381:
[----:B------:R-:W-:Y:S05]  /*120f0*/  BSYNC B0 ;  /* 0x0000000000007941 */ /* 0x000fea0003800000 */
.L_x_2380:
        /* <DEDUP_REMOVED lines=57> */
.L_x_2383:
[----:B------:R-:W-:Y:S05]  /*12490*/  BSYNC B0 ;  /* 0x0000000000007941 */ /* 0x000fea0003800000 */
.L_x_2382:
        /* <DEDUP_REMOVED lines=15> */
.L_x_2385:
[----:B------:R-:W-:Y:S05]  /*12590*/  BSYNC B0 ;  /* 0x0000000000007941 */ /* 0x000fea0003800000 */
.L_x_2384:
        /* <DEDUP_REMOVED lines=15> */
.L_x_2387:
[----:B------:R-:W-:Y:S05]  /*12690*/  BSYNC B0 ;  /* 0x0000000000007941 */ /* 0x000fea0003800000 */
.L_x_2386:
        /* <DEDUP_REMOVED lines=16> */
.L_x_2388:
        /* <DEDUP_REMOVED lines=14> */
.L_x_4361:


//--------------------- .text._ZN7cutlass13device_kernelIN5flash19enable_sm80_to_sm89INS1_16FlashAttnFwdSm80INS1_25CollectiveMainloopFwdSm80ILi8ELi1ELb1EN4cute5tupleIJNS5_1CILi128EEENS7_ILi96EEES8_EEELi128ENS_10bfloat16_tEfNS_4arch4Sm80ELb0ELb1ELb0ELb1ELb1ELb0ELb1ELb0EEENS1_21CollectiveEpilogueFwdINS6_IJS8_S8_S9_EEENS6_IJNS7_ILi1EEESH_SH_EEESB_SD_Li256ELb1ELb1ELb0ELb0EEENS1_19SingleTileSchedulerILb1ELb0ELb1ELi128EEEEEEEEEvNT_6ParamsE --------------------------
	.section	.text._ZN7cutlass13device_kernelIN5flash19enable_sm80_to_sm89INS1_16FlashAttnFwdSm80INS1_25CollectiveMainloopFwdSm80ILi8ELi1ELb1EN4cute5tupleIJNS5_1CILi128EEENS7_ILi96EEES8_EEELi128ENS_10bfloat16_tEfNS_4arch4Sm80ELb0ELb1ELb0ELb1ELb1ELb0ELb1ELb0EEENS1_21CollectiveEpilogueFwdINS6_IJS8_S8_S9_EEENS6_IJNS7_ILi1EEESH_SH_EEESB_SD_Li256ELb1ELb1ELb0ELb0EEENS1_19SingleTileSchedulerILb1ELb0ELb1ELi128EEEEEEEEEvNT_6ParamsE,"ax",@progbits
	.sectioninfo	@"SHI_REGISTERS=255"
	.align	128
.text._ZN7cutlass13device_kernelIN5flash19enable_sm80_to_sm89INS1_16FlashAttnFwdSm80INS1_25CollectiveMainloopFwdSm80ILi8ELi1ELb1EN4cute5tupleIJNS5_1CILi128EEENS7_ILi96EEES8_EEELi128ENS_10bfloat16_tEfNS_4arch4Sm80ELb0ELb1ELb0ELb1ELb1ELb0ELb1ELb0EEENS1_21CollectiveEpilogueFwdINS6_IJS8_S8_S9_EEENS6_IJNS7_ILi1EEESH_SH_EEESB_SD_Li256ELb1ELb1ELb0ELb0EEENS1_19SingleTileSchedulerILb1ELb0ELb1ELi128EEEEEEEEEvNT_6ParamsE:
        .type           _ZN7cutlass13device_kernelIN5flash19enable_sm80_to_sm89INS1_16FlashAttnFwdSm80INS1_25CollectiveMainloopFwdSm80ILi8ELi1ELb1EN4cute5tupleIJNS5_1CILi128EEENS7_ILi96EEES8_EEELi128ENS_10bfloat16_tEfNS_4arch4Sm80ELb0ELb1ELb0ELb1ELb1ELb0ELb1ELb0EEENS1_21CollectiveEpilogueFwdINS6_IJS8_S8_S9_EEENS6_IJNS7_ILi1EEESH_SH_EEESB_SD_Li256ELb1ELb1ELb0ELb0EEENS1_19SingleTileSchedulerILb1ELb0ELb1ELi128EEEEEEEEEvNT_6ParamsE,@function
        .size           _ZN7cutlass13device_kernelIN5flash19enable_sm80_to_sm89INS1_16FlashAttnFwdSm80INS1_25CollectiveMainloopFwdSm80ILi8ELi1ELb1EN4cute5tupleIJNS5_1CILi128EEENS7_ILi96EEES8_EEELi128ENS_10bfloat16_tEfNS_4arch4Sm80ELb0ELb1ELb0ELb1ELb1ELb0ELb1ELb0EEENS1_21CollectiveEpilogueFwdINS6_IJS8_S8_S9_EEENS6_IJNS7_ILi1EEESH_SH_EEESB_SD_Li256ELb1ELb1ELb0ELb0EEENS1_19SingleTileSchedulerILb1ELb0ELb1ELi128EEEEEEEEEvNT_6ParamsE,(.L_x_4362 - _ZN7cutlass13device_kernelIN5flash19enable_sm80_to_sm89INS1_16FlashAttnFwdSm80INS1_25CollectiveMainloopFwdSm80ILi8ELi1ELb1EN4cute5tupleIJNS5_1CILi128EEENS7_ILi96EEES8_EEELi128ENS_10bfloat16_tEfNS_4arch4Sm80ELb0ELb1ELb0ELb1ELb1ELb0ELb1ELb0EEENS1_21CollectiveEpilogueFwdINS6_IJS8_S8_S9_EEENS6_IJNS7_ILi1EEESH_SH_EEESB_SD_Li256ELb1ELb1ELb0ELb0EEENS1_19SingleTileSchedulerILb1ELb0ELb1ELi128EEEEEEEEEvNT_6ParamsE)
        .other          _ZN7cutlass13device_kernelIN5flash19enable_sm80_to_sm89INS1_16FlashAttnFwdSm80INS1_25CollectiveMainloopFwdSm80ILi8ELi1ELb1EN4cute5tupleIJNS5_1CILi128EEENS7_ILi96EEES8_EEELi128ENS_10bfloat16_tEfNS_4arch4Sm80ELb0ELb1ELb0ELb1ELb1ELb0ELb1ELb0EEENS1_21CollectiveEpilogueFwdINS6_IJS8_S8_S9_EEENS6_IJNS7_ILi1EEESH_SH_EEESB_SD_Li256ELb1ELb1ELb0ELb0EEENS1_19SingleTileSchedulerILb1ELb0ELb1ELi128EEEEEEEEEvNT_6ParamsE,@"STO_CUDA_ENTRY STV_DEFAULT"
_ZN7cutlass13device_kernelIN5flash19enable_sm80_to_sm89INS1_16FlashAttnFwdSm80INS1_25CollectiveMainloopFwdSm80ILi8ELi1ELb1EN4cute5tupleIJNS5_1CILi128EEENS7_ILi96EEES8_EEELi128ENS_10bfloat16_tEfNS_4arch4Sm80ELb0ELb1ELb0ELb1ELb1ELb0ELb1ELb0EEENS1_21CollectiveEpilogueFwdINS6_IJS8_S8_S9_EEENS6_IJNS7_ILi1EEESH_SH_EEESB_SD_Li256ELb1ELb1ELb0ELb0EEENS1_19SingleTileSchedulerILb1ELb0ELb1ELi128EEEEEEEEEvNT_6ParamsE:
[----:B------:R-:W-:Y:S02]  /*0000*/  MOV R1, c[0x0][0x28] ;  /* 0x00000a0000017a02 */ /* 0x000fe40000000f00 */
[----:B------:R-:W1:Y:S01]  /*0010*/  S2R R100, SR_TID.X ;  /* 0x0000000000647919 */ /* 0x000e620000002100 */
[----:B------:R-:W-:Y:S01]  /*0020*/  MOV R5, 0x4 ;  /* 0x0000000400057802 */ /* 0x000fe20000000f00 */
[----:B------:R-:W2:Y:S01]  /*0030*/  S2UR UR4, SR_CTAID.X ;  /* 0x00000000000479c3 */ /* 0x000ea20000002500 */
[----:B------:R-:W-:Y:S01]  /*0040*/  ULDC.64 UR6, c[0x0][0x118] ;  /* 0x0000460000067ab9 */ /* 0x000fe20000000a00 */
[----:B------:R-:W3:Y:S01]  /*0050*/  S2R R228, SR_CTAID.Z ;  /* 0x0000000000e47919 */ /* 0x000ee20000002700 */
        /* <DEDUP_REMOVED lines=10> */
.L_x_2390:
        /* <DEDUP_REMOVED lines=8> */
.L_x_2392:
[----:B------:R-:W-:-:S04]  /*0180*/  MOV R0, c[0x0][0x54c] ;  /* 0x0001530000007a02 */ /* 0x000fc80000000f00 */
.L_x_2391:
[----:B------:R-:W-:Y:S01]  /*0190*/  USHF.L.U32 UR4, UR4, 0x7, URZ ;  /* 0x0000000704047899 */ /* 0x000fe2000800063f */
[----:B-----5:R-:W-:-:S05]  /*01a0*/  IMAD R0, R0, c[0x0][0x548], RZ ;  /* 0x0001520000007a24 */ /* 0x020fca00078e02ff */
[----:B------:R-:W-:-:S04]  /*01b0*/  MOV R15, UR4 ;  /* 0x00000004000f7c02 */ /* 0x000fc80008000f00 */
[----:B------:R-:W-:-:S04]  /*01c0*/  ISETP.GE.AND P0, PT, R15, R0, PT ;  /* 0x000000000f00720c */ /* 0x000fc80003f06270 */
[----:B------:R-:W-:Y:S01]  /*01d0*/  SEL R228, R228, 0xffffffff, !P0 ;  /* 0xffffffffe4e47807 */ /* 0x000fe20004000000 */
[----:B------:R-:W-:Y:S05]  /*01e0*/  BRA `(.L_x_2393) ;  /* 0x0000013000007947 */ /* 0x000fea0003800000 */
.L_x_2389:
[----:B------:R-:W-:-:S04]  /*01f0*/  ISETP.NE.U32.AND P0, PT, RZ, c[0x0][0x568], PT ;  /* 0x00015a00ff007a0c */ /* 0x000fc80003f05070 */
[----:B------:R-:W-:-:S13]  /*0200*/  ISETP.NE.AND.EX P0, PT, RZ, c[0x0][0x56c], PT, P0 ;  /* 0x00015b00ff007a0c */ /* 0x000fda0003f05300 */
[----:B------:R-:W-:Y:S05]  /*0210*/  @!P0 BRA `(.L_x_2394) ;  /* 0x0000002000008947 */ /* 0x000fea0003800000 */
[----:B------:R1:W5:Y:S01]  /*0220*/  LDG.E R0, [R2.64] ;  /* 0x0000000602007981 */ /* 0x000362000c1e1900 */
[----:B------:R-:W-:Y:S05]  /*0230*/  BRA `(.L_x_2395) ;  /* 0x0000009000007947 */ /* 0x000fea0003800000 */
.L_x_2394:
        /* <DEDUP_REMOVED lines=8> */
.L_x_2396:
[----:B------:R-:W-:-:S04]  /*02c0*/  MOV R0, c[0x0][0x54c] ;  /* 0x0001530000007a02 */ /* 0x000fc80000000f00 */
.L_x_2395:
[----:B------:R-:W-:Y:S01]  /*02d0*/  USHF.L.U32 UR4, UR4, 0x7, URZ ;  /* 0x0000000704047899 */ /* 0x000fe2000800063f */
[----:B-----5:R-:W-:-:S05]  /*02e0*/  IMAD R0, R0, c[0x0][0x548], RZ ;  /* 0x0001520000007a24 */ /* 0x020fca00078e02ff */
[----:B------:R-:W-:-:S04]  /*02f0*/  MOV R15, UR4 ;  /* 0x00000004000f7c02 */ /* 0x000fc80008000f00 */
[----:B------:R-:W-:-:S04]  /*0300*/  ISETP.GE.AND P0, PT, R15, R0, PT ;  /* 0x000000000f00720c */ /* 0x000fc80003f06270 */
[----:B------:R-:W-:-:S04]  /*0310*/  SEL R228, R228, 0xffffffff, !P0 ;  /* 0xffffffffe4e47807 */ /* 0x000fc80004000000 */
.L_x_2393:
[----:B------:R-:W-:-:S13]  /*0320*/  ISETP.GE.AND P0, PT, R228, RZ, PT ;  /* 0x000000ffe400720c */ /* 0x000fda0003f06270 */
[----:B------:R-:W-:Y:S05]  /*0330*/  @!P0 EXIT ;  /* 0x000000000000894d */ /* 0x000fea0003800000 */
[----:B------:R-:W-:Y:S01]  /*0340*/  ISETP.NE.U32.AND P2, PT, RZ, c[0x0][0x370], PT ;  /* 0x0000dc00ff007a0c */ /* 0x000fe20003f45070 */
[----:B------:R-:W-:Y:S01]  /*0350*/  IMAD.MOV.U32 R227, RZ, RZ, RZ ;  /* 0x000000ffffe37224 */ /* 0x000fe200078e00ff */
[----:B------:R-:W-:Y:S01]  /*0360*/  ISETP.NE.U32.AND P0, PT, RZ, c[0x0][0x360], PT ;  /* 0x0000d800ff007a0c */ /* 0x000fe20003f05070 */
[----:B------:R-:W-:Y:S01]  /*0370*/  IMAD.MOV.U32 R226, RZ, RZ, c[0x0][0x168] ;  /* 0x00005a00ffe27624 */ /* 0x000fe200078e00ff */
[----:B------:R-:W-:Y:S01]  /*0380*/  ISETP.NE.AND.EX P2, PT, RZ, c[0x0][0x374], PT, P2 ;  /* 0x0000dd00ff007a0c */ /* 0x000fe20003f45320 */
[----:B-1----:R-:W-:Y:S01]  /*0390*/  IMAD.MOV.U32 R2, RZ, RZ, RZ ;  /* 0x000000ffff027224 */ /* 0x002fe200078e00ff */
[----:B------:R-:W-:Y:S01]  /*03a0*/  ISETP.NE.AND.EX P0, PT, RZ, c[0x0][0x364], PT, P0 ;  /* 0x0000d900ff007a0c */ /* 0x000fe20003f05300 */
[----:B------:R-:W-:Y:S01]  /*03b0*/  IMAD.WIDE R8, R228, R5, c[0x0][0x348] ;  /* 0x0000d200e4087625 */ /* 0x000fe200078e0205 */
[----:B------:R-:W-:-:S04]  /*03c0*/  ISETP.NE.U32.AND P1, PT, RZ, c[0x0][0x348], PT ;  /* 0x0000d200ff007a0c */ /* 0x000fc80003f25070 */
[----:B------:R-:W-:-:S05]  /*03d0*/  ISETP.NE.AND.EX P1, PT, RZ, c[0x0][0x34c], PT, P1 ;  /* 0x0000d300ff007a0c */ /* 0x000fca0003f25310 */
[----:B------:R-:W-:-:S04]  /*03e0*/  @P2 IMAD.WIDE R12, R228, R5, c[0x0][0x370] ;  /* 0x0000dc00e40c2625 */ /* 0x000fc800078e0205 */
[----:B------:R-:W-:Y:S01]  /*03f0*/  @P0 IMAD.WIDE R10, R228, R5, c[0x0][0x360] ;  /* 0x0000d800e40a0625 */ /* 0x000fe200078e0205 */
[----:B------:R1:W5:Y:S04]  /*0400*/  @P2 LDG.E R227, [R12.64] ;  /* 0x000000060ce32981 */ /* 0x000368000c1e1900 */
[----:B------:R1:W5:Y:S04]  /*0410*/  @P1 LDG.E R2, [R8.64] ;  /* 0x0000000608021981 */ /* 0x000368000c1e1900 */
[----:B------:R1:W5:Y:S01]  /*0420*/  @P0 LDG.E R226, [R10.64] ;  /* 0x000000060ae20981 */ /* 0x000362000c1e1900 */
[----:B------:R-:W-:-:S02]  /*0430*/  ULDC UR5, c[0x0][0x2ac] ;  /* 0x0000ab0000057ab9 */ /* 0x000fc40000000800 */
[----:B------:R-:W-:Y:S01]  /*0440*/  ULDC UR4, c[0x0][0x1d0] ;  /* 0x0000740000047ab9 */ /* 0x000fe20000000800 */
[----:B------:R-:W2:Y:S01]  /*0450*/  S2R R220, SR_CTAID.Y ;  /* 0x0000000000dc7919 */ /* 0x000ea20000002600 */
[----:B------:R-:W-:-:S06]  /*0460*/  UIMAD UR4, UR5, UR4, URZ ;  /* 0x00000004050472a4 */ /* 0x000fcc000f8e023f */
[----:B------:R-:W-:Y:S01]  /*0470*/  IMAD.U32 R6, RZ, RZ, UR4 ;  /* 0x00000004ff067e24 */ /* 0x000fe2000f8e00ff */
[----:B--2---:R-:W-:Y:S01]  /*0480*/  SHF.R.S32.HI R0, RZ, 0x1f, R220 ;  /* 0x0000001fff007819 */ /* 0x004fe200000114dc */
[----:B------:R-:W-:Y:S05]  /*0490*/  @P0 BRA `(.L_x_2397) ;  /* 0x0000004000000947 */ /* 0x000fea0003800000 */
[----:B-1----:R-:W-:Y:S05]  /*04a0*/  @!P1 BRA `(.L_x_2397) ;  /* 0x0000003000009947 */ /* 0x002fea0003800000 */
[----:B-----5:R-:W2:Y:S04]  /*04b0*/  LDG.E R226, [R8.64] ;  /* 0x0000000608e27981 */ /* 0x020ea8000c1e1900 */
[----:B------:R-:W2:Y:S02]  /*04c0*/  LDG.E R3, [R8.64+0x4] ;  /* 0x0000040608037981 */ /* 0x000ea4000c1e1900 */
[----:B--2---:R-:W-:Y:S02]  /*04d0*/  IADD3 R226, -R226, R3, RZ ;  /* 0x00000003e2e27210 */ /* 0x004fe40007ffe1ff */
.L_x_2397:
[----:B-1----:R-:W-:-:S04]  /*04e0*/  ISETP.NE.U32.AND P0, PT, RZ, c[0x0][0x368], PT ;  /* 0x0000da00ff007a0c */ /* 0x002fc80003f05070 */
[----:B------:R-:W-:-:S13]  /*04f0*/  ISETP.NE.AND.EX P0, PT, RZ, c[0x0][0x36c], PT, P0 ;  /* 0x0000db00ff007a0c */ /* 0x000fda0003f05300 */
[----:B------:R-:W-:Y:S05]  /*0500*/  @!P0 BRA `(.L_x_2398) ;  /* 0x0000003000008947 */ /* 0x000fea0003800000 */
[----:B------:R-:W-:-:S06]  /*0510*/  IMAD.WIDE R6, R228, R5, c[0x0][0x368] ;  /* 0x0000da00e4067625 */ /* 0x000fcc00078e0205 */
[----:B------:R1:W5:Y:S01]  /*0520*/  LDG.E R6, [R6.64] ;  /* 0x0000000606067981 */ /* 0x000362000c1e1900 */
[----:B------:R-:W-:Y:S05]  /*0530*/  BRA `(.L_x_2399) ;  /* 0x0000007000007947 */ /* 0x000fea0003800000 */
.L_x_2398:
[----:B------:R-:W-:-:S04]  /*0540*/  ISETP.NE.U32.AND P0, PT, RZ, c[0x0][0x350], PT ;  /* 0x0000d400ff007a0c */ /* 0x000fc80003f05070 */
[----:B------:R-:W-:-:S13]  /*0550*/  ISETP.NE.AND.EX P0, PT, RZ, c[0x0][0x354], PT, P0 ;  /* 0x0000d500ff007a0c */ /* 0x000fda0003f05300 */
[----:B------:R-:W-:Y:S05]  /*0560*/  @!P0 BRA `(.L_x_2399) ;  /* 0x0000004000008947 */ /* 0x000fea0003800000 */
[----:B------:R-:W-:-:S05]  /*0570*/  IMAD.WIDE R8, R228, R5, c[0x0][0x350] ;  /* 0x0000d400e4087625 */ /* 0x000fca00078e0205 */
[----:B------:R-:W2:Y:S04]  /*0580*/  LDG.E R3, [R8.64] ;  /* 0x0000000608037981 */ /* 0x000ea8000c1e1900 */
[----:B------:R-:W2:Y:S02]  /*0590*/  LDG.E R6, [R8.64+0x4] ;  /* 0x0000040608067981 */ /* 0x000ea4000c1e1900 */
[----:B--2---:R-:W-:-:S03]  /*05a0*/  IADD3 R6, -R3, R6, RZ ;  /* 0x0000000603067210 */ /* 0x004fc60007ffe1ff */
.L_x_2399:
[----:B------:R-:W-:Y:S01]  /*05b0*/  IMAD.MOV.U32 R3, RZ, RZ, c[0x0][0x2c4] ;  /* 0x0000b100ff037624 */ /* 0x000fe200078e00ff */
[----:B-1----:R-:W-:Y:S01]  /*05c0*/  IADD3 R7, R15, 0x7f, RZ ;  /* 0x0000007f0f077810 */ /* 0x002fe20007ffe0ff */
[----:B-----5:R-:W-:-:S03]  /*05d0*/  IMAD.IADD R217, R6, 0x1, -R227 ;  /* 0x0000000106d97824 */ /* 0x020fc600078e0ae3 */
[----:B------:R-:W-:Y:S01]  /*05e0*/  ISETP.NE.AND P4, PT, R3, 0x1, PT ;  /* 0x000000010300780c */ /* 0x000fe20003f85270 */
[----:B------:R-:W-:Y:S01]  /*05f0*/  IMAD.MOV.U32 R3, RZ, RZ, c[0x0][0x32c] ;  /* 0x0000cb00ff037624 */ /* 0x000fe200078e00ff */
[----:B------:R-:W-:-:S04]  /*0600*/  IADD3 R6, R217, 0x1, -R226 ;  /* 0x00000001d9067810 */ /* 0x000fc80007ffe8e2 */
[----:B------:R-:W-:-:S07]  /*0610*/  ISETP.GE.AND P3, PT, R3, 0x1, PT ;  /* 0x000000010300780c */ /* 0x000fce0003f66270 */
[----:B------:R-:W-:-:S05]  /*0620*/  @P4 IADD3 R4, R15, 0x7f, RZ ;  /* 0x0000007f0f044810 */ /* 0x000fca0007ffe0ff */
[----:B------:R-:W-:-:S05]  /*0630*/  @P4 IMAD.HI.U32 R4, R4, c[0x0][0x2c8], RZ ;  /* 0x0000b20004044a27 */ /* 0x000fca00078e00ff */
        /* <DEDUP_REMOVED lines=13> */
.L_x_2401:
[----:B------:R-:W-:-:S13]  /*0710*/  ISETP.NE.AND P0, PT, R3, 0x1, PT ;  /* 0x000000010300780c */ /* 0x000fda0003f05270 */
[----:B------:R-:W-:-:S05]  /*0720*/  @P0 IMAD.HI.U32 R6, R4, c[0x0][0x330], RZ ;  /* 0x0000cc0004060a27 */ /* 0x000fca00078e00ff */
[----:B------:R-:W-:-:S05]  /*0730*/  @P0 SHF.R.U32.HI R4, RZ, c[0x0][0x334], R6 ;  /* 0x0000cd00ff040a19 */ /* 0x000fca0000011606 */
.L_x_2402:
[----:B------:R-:W-:-:S05]  /*0740*/  IMAD R4, R4, R3, c[0x0][0x32c] ;  /* 0x0000cb0004047624 */ /* 0x000fca00078e0203 */
[----:B------:R-:W-:-:S04]  /*0750*/  IMNMX R7, R7, R4, PT ;  /* 0x0000000407077217 */ /* 0x000fc80003800200 */
.L_x_2400:
[----:B------:R-:W-:Y:S01]  /*0760*/  IADD3 R7, R7, 0x5f, RZ ;  /* 0x0000005f07077810 */ /* 0x000fe20007ffe0ff */
[----:B------:R-:W-:Y:S01]  /*0770*/  @P4 IMAD.HI.U32 R4, R15, c[0x0][0x2c8], RZ ;  /* 0x0000b2000f044a27 */ /* 0x000fe200078e00ff */
[----:B------:R-:W-:-:S03]  /*0780*/  IADD3 R9, R217, 0x5f, RZ ;  /* 0x0000005fd9097810 */ /* 0x000fc60007ffe0ff */
[----:B------:R-:W-:-:S04]  /*0790*/  IMAD.HI R7, R7, 0x2aaaaaab, RZ ;  /* 0x2aaaaaab07077827 */ /* 0x000fc800078e02ff */
[----:B------:R-:W-:Y:S01]  /*07a0*/  IMAD.HI R9, R9, 0x2aaaaaab, RZ ;  /* 0x2aaaaaab09097827 */ /* 0x000fe200078e02ff */
[----:B------:R-:W-:-:S03]  /*07b0*/  SHF.R.U32.HI R6, RZ, 0x1f, R7 ;  /* 0x0000001fff067819 */ /* 0x000fc60000011607 */
[----:B------:R-:W-:Y:S01]  /*07c0*/  IMAD.MOV.U32 R11, RZ, RZ, R15 ;  /* 0x000000ffff0b7224 */ /* 0x000fe200078e000f */
[----:B------:R-:W-:Y:S01]  /*07d0*/  @P4 SHF.R.U32.HI R11, RZ, c[0x0][0x2cc], R4 ;  /* 0x0000b300ff0b4a19 */ /* 0x000fe20000011604 */
[----:B------:R-:W-:Y:S01]  /*07e0*/  IMAD.IADD R14, R217, 0x1, -R226 ;  /* 0x00000001d90e7824 */ /* 0x000fe200078e0ae2 */
[----:B------:R-:W-:Y:S02]  /*07f0*/  SHF.R.U32.HI R8, RZ, 0x1f, R9 ;  /* 0x0000001fff087819 */ /* 0x000fe40000011609 */
[----:B------:R-:W-:Y:S01]  /*0800*/  LEA.HI.SX32 R6, R7, R6, 0x1c ;  /* 0x0000000607067211 */ /* 0x000fe200078fe2ff */
[----:B------:R-:W-:Y:S01]  /*0810*/  IMAD.IADD R4, R14, 0x1, R11 ;  /* 0x000000010e047824 */ /* 0x000fe200078e020b */
[----:B------:R-:W-:-:S04]  /*0820*/  LEA.HI.SX32 R13, R9, R8, 0x1c ;  /* 0x00000008090d7211 */ /* 0x000fc800078fe2ff */
[----:B------:R-:W-:Y:S02]  /*0830*/  IADD3 R7, R4, -c[0x0][0x324], RZ ;  /* 0x8000c90004077a10 */ /* 0x000fe40007ffe0ff */
        /* <DEDUP_REMOVED lines=10> */
.L_x_2404:
[----:B------:R-:W-:-:S13]  /*08e0*/  ISETP.NE.AND P0, PT, R3, 0x1, PT ;  /* 0x000000010300780c */ /* 0x000fda0003f05270 */
[----:B------:R-:W-:-:S05]  /*08f0*/  @P0 IMAD.HI.U32 R3, R4, c[0x0][0x330], RZ ;  /* 0x0000cc0004030a27 */ /* 0x000fca00078e00ff */
[----:B------:R-:W-:-:S05]  /*0900*/  @P0 SHF.R.U32.HI R4, RZ, c[0x0][0x334], R3 ;  /* 0x0000cd00ff040a19 */ /* 0x000fca0000011603 */
.L_x_2405:
[----:B------:R-:W-:-:S05]  /*0910*/  IMAD R4, R4, c[0x0][0x32c], RZ ;  /* 0x0000cb0004047a24 */ /* 0x000fca00078e02ff */
[----:B------:R-:W-:-:S05]  /*0920*/  IMNMX R7, R7, R4, !PT ;  /* 0x0000000407077217 */ /* 0x000fca0007800200 */
.L_x_2403:
        /* <DEDUP_REMOVED lines=10> */
[----:B------:R-:W-:Y:S01]  /*09d0*/  CS2R R56, SRZ ;  /* 0x0000000000387805 */ /* 0x000fe2000001ff00 */
[----:B------:R-:W-:Y:S01]  /*09e0*/  CS2R R54, SRZ ;  /* 0x0000000000367805 */ /* 0x000fe2000001ff00 */
[----:B------:R-:W-:Y:S01]  /*09f0*/  CS2R R52, SRZ ;  /* 0x0000000000347805 */ /* 0x000fe2000001ff00 */
[----:B------:R-:W-:Y:S01]  /*0a00*/  IMNMX R216, RZ, R216, !PT ;  /* 0x000000d8ffd87217 */ /* 0x000fe20007800200 */
[----:B------:R-:W-:Y:S01]  /*0a10*/  CS2R R106, SRZ ;  /* 0x00000000006a7805 */ /* 0x000fe2000001ff00 */
[----:B------:R-:W-:Y:S01]  /*0a20*/  CS2R R104, SRZ ;  /* 0x0000000000687805 */ /* 0x000fe2000001ff00 */
[----:B------:R-:W-:Y:S01]  /*0a30*/  CS2R R110, SRZ ;  /* 0x00000000006e7805 */ /* 0x000fe2000001ff00 */
[----:B------:R-:W-:Y:S01]  /*0a40*/  ISETP.GT.AND P0, PT, R13, R216, PT ;  /* 0x000000d80d00720c */ /* 0x000fe20003f04270 */
        /* <DEDUP_REMOVED lines=24> */
[----:B------:R-:W-:-:S04]  /*0bd0*/  ISETP.NE.U32.AND P0, PT, RZ, c[0x0][0x340], PT ;  /* 0x0000d000ff007a0c */ /* 0x000fc80003f05070 */
[----:B------:R-:W-:-:S13]  /*0be0*/  ISETP.NE.AND.EX P0, PT, RZ, c[0x0][0x344], PT, P0 ;  /* 0x0000d100ff007a0c */ /* 0x000fda0003f05300 */
[----:B------:R-:W-:-:S06]  /*0bf0*/  @P0 IMAD.WIDE R230, R228, R5, c[0x0][0x340] ;  /* 0x0000d000e4e60625 */ /* 0x000fcc00078e0205 */
[----:B------:R-:W2:Y:S01]  /*0c00*/  @P0 LDG.E R230, [R230.64] ;  /* 0x00000006e6e60981 */ /* 0x000ea2000c1e1900 */
[----:B------:R-:W-:Y:S01]  /*0c10*/  SHF.R.S32.HI R105, RZ, 0x1f, R100 ;  /* 0x0000001fff697819 */ /* 0x000fe20000011464 */
[----:B------:R-:W-:Y:S02]  /*0c20*/  IMAD.MOV.U32 R12, RZ, RZ, 0x60 ;  /* 0x00000060ff0c7424 */ /* 0x000fe400078e00ff */
[----:B------:R-:W-:Y:S01]  /*0c30*/  IMAD.MOV.U32 R3, RZ, RZ, c[0x0][0x2b8] ;  /* 0x0000ae00ff037624 */ /* 0x000fe200078e00ff */
[----:B------:R-:W-:Y:S01]  /*0c40*/  LEA.HI R16, R105, R100, RZ, 0x3 ;  /* 0x0000006469107211 */ /* 0x000fe200078f18ff */
[----:B------:R-:W-:Y:S02]  /*0c50*/  IMAD R103, R13, R12, -0x60 ;  /* 0xffffffa00d677424 */ /* 0x000fe400078e020c */
[----:B------:R-:W-:Y:S01]  /*0c60*/  IMAD.MOV.U32 R221, RZ, RZ, RZ ;  /* 0x000000ffffdd7224 */ /* 0x000fe200078e00ff */
[----:B------:R-:W-:Y:S02]  /*0c70*/  LOP3.LUT R9, R16, 0xfffffff8, RZ, 0xc0, !PT ;  /* 0xfffffff810097812 */ /* 0x000fe400078ec0ff */
[----:B------:R-:W-:-:S02]  /*0c80*/  SHF.R.S32.HI R16, RZ, 0x3, R16 ;  /* 0x00000003ff107819 */ /* 0x000fc40000011410 */
[----:B------:R-:W-:Y:S01]  /*0c90*/  ISETP.NE.AND P5, PT, R3, 0x1, PT ;  /* 0x000000010300780c */ /* 0x000fe20003fa5270 */
[----:B------:R-:W-:-:S04]  /*0ca0*/  IMAD.IADD R9, R100, 0x1, -R9 ;  /* 0x0000000164097824 */ /* 0x000fc800078e0a09 */
[----:B------:R-:W-:-:S04]  /*0cb0*/  IMAD R224, R9, 0x20, R16 ;  /* 0x0000002009e07824 */ /* 0x000fc800078e0210 */
[----:B------:R-:W-:-:S05]  /*0cc0*/  IMAD.IADD R222, R224, 0x1, R103 ;  /* 0x00000001e0de7824 */ /* 0x000fca00078e0267 */
[C---:B------:R-:W-:Y:S01]  /*0cd0*/  ISETP.GE.AND P2, PT, R222.reuse, R217, PT ;  /* 0x000000d9de00720c */ /* 0x040fe20003f46270 */
[----:B------:R-:W-:-:S03]  /*0ce0*/  IMAD.IADD R222, R222, 0x1, R227 ;  /* 0x00000001dede7824 */ /* 0x000fc600078e02e3 */
[----:B------:R-:W-:Y:S01]  /*0cf0*/  ISETP.GT.OR P2, PT, R224, 0x5f, P2 ;  /* 0x0000005fe000780c */ /* 0x000fe20001744670 */
[----:B------:R-:W-:-:S04]  /*0d00*/  @P5 IMAD.HI.U32 R4, R222, c[0x0][0x2bc], RZ ;  /* 0x0000af00de045a27 */ /* 0x000fc800078e00ff */
[----:B------:R-:W-:Y:S01]  /*0d10*/  IMAD.MOV.U32 R3, RZ, RZ, R222 ;  /* 0x000000ffff037224 */ /* 0x000fe200078e00de */
[----:B------:R-:W-:Y:S01]  /*0d20*/  @P5 SHF.R.U32.HI R3, RZ, c[0x0][0x2c0], R4 ;  /* 0x0000b000ff035a19 */ /* 0x000fe20000011604 */
[----:B------:R-:W-:Y:S01]  /*0d30*/  BAR.SYNC.DEFER_BLOCKING 0x0 ;  /* 0x0000000000007b1d */ /* 0x000fe20000010000 */
[----:B------:R-:W-:-:S04]  /*0d40*/  IMAD.WIDE.U32 R6, R2, c[0x0][0x178], RZ ;  /* 0x00005e0002067a25 */ /* 0x000fc800078e00ff */
[----:B------:R-:W-:-:S05]  /*0d50*/  @!P0 IMAD.MOV.U32 R230, RZ, RZ, R228 ;  /* 0x000000ffffe68224 */ /* 0x000fca00078e00e4 */
[----:B--2---:R-:W-:-:S05]  /*0d60*/  SHF.R.S32.HI R215, RZ, 0x1f, R230 ;  /* 0x0000001fffd77819 */ /* 0x004fca00000114e6 */
[----:B------:R-:W-:-:S04]  /*0d70*/  IMAD R215, R215, c[0x0][0x2b0], RZ ;  /* 0x0000ac00d7d77a24 */ /* 0x000fc800078e02ff */
[C---:B------:R-:W-:Y:S02]  /*0d80*/  IMAD R215, R230.reuse, c[0x0][0x2b4], R215 ;  /* 0x0000ad00e6d77a24 */ /* 0x040fe400078e02d7 */
[----:B------:R-:W-:-:S04]  /*0d90*/  IMAD.WIDE.U32 R230, R230, c[0x0][0x2b0], RZ ;  /* 0x0000ac00e6e67a25 */ /* 0x000fc800078e00ff */
[----:B------:R-:W-:Y:S01]  /*0da0*/  IMAD.IADD R215, R231, 0x1, R215 ;  /* 0x00000001e7d77824 */ /* 0x000fe200078e02d7 */
[----:B------:R-:W-:-:S04]  /*0db0*/  @!P2 IADD3 R5, P0, R3, R230, RZ ;  /* 0x000000e60305a210 */ /* 0x000fc80007f1e0ff */
[----:B------:R-:W-:Y:S02]  /*0dc0*/  @!P2 LEA.HI.X.SX32 R4, R3, R215, 0x1, P0 ;  /* 0x000000d70304a211 */ /* 0x000fe400000f0eff */
[----:B------:R-:W-:-:S04]  /*0dd0*/  @!P2 LEA R18, P0, R5, c[0x0][0x2a0], 0x2 ;  /* 0x0000a8000512aa11 */ /* 0x000fc800078010ff */
[----:B------:R-:W-:-:S05]  /*0de0*/  @!P2 LEA.HI.X R19, R5, c[0x0][0x2a4], R4, 0x2, P0 ;  /* 0x0000a9000513aa11 */ /* 0x000fca00000f1404 */
[----:B------:R1:W2:Y:S01]  /*0df0*/  @!P2 LDG.E R221, [R18.64] ;  /* 0x0000000612dda981 */ /* 0x0002a2000c1e1900 */
[----:B------:R-:W-:Y:S01]  /*0e00*/  SHF.R.S32.HI R5, RZ, 0x1f, R2 ;  /* 0x0000001fff057819 */ /* 0x000fe20000011402 */
[----:B------:R-:W-:Y:S01]  /*0e10*/  IMAD.SHL.U32 R225, R9, 0x8, RZ ;  /* 0x0000000809e17824 */ /* 0x000fe200078e00ff */
[----:B------:R-:W-:Y:S01]  /*0e20*/  SHF.R.S32.HI R4, RZ, 0x1f, R228 ;  /* 0x0000001fff047819 */ /* 0x000fe200000114e4 */
[----:B------:R-:W-:Y:S01]  /*0e30*/  IMAD.WIDE.U32 R234, R220, c[0x0][0x1e8], RZ ;  /* 0x00007a00dcea7a25 */ /* 0x000fe200078e00ff */
[----:B------:R-:W-:Y:S02]  /*0e40*/  LEA.HI R102, R105, R100, RZ, 0x5 ;  /* 0x0000006469667211 */ /* 0x000fe400078f28ff */
[----:B------:R-:W-:Y:S01]  /*0e50*/  SEL R4, R4, RZ, !P1 ;  /* 0x000000ff04047207 */ /* 0x000fe20004800000 */
[----:B------:R-:W-:Y:S01]  /*0e60*/  IMAD R5, R5, c[0x0][0x178], RZ ;  /* 0x00005e0005057a24 */ /* 0x000fe200078e02ff */
[----:B------:R-:W-:Y:S01]  /*0e70*/  IADD3 R8, R225, 0x40, RZ ;  /* 0x00000040e1087810 */ /* 0x000fe20007ffe0ff */
[----:B------:R-:W-:Y:S01]  /*0e80*/  IMAD R12, R13, -0x60, R12 ;  /* 0xffffffa00d0c7824 */ /* 0x000fe200078e020c */
[----:B------:R-:W-:Y:S01]  /*0e90*/  ISETP.GE.AND P6, PT, R225, c[0x0][0x198], PT ;  /* 0x00006600e1007a0c */ /* 0x000fe20003fc6270 */
[----:B------:R-:W-:Y:S01]  /*0ea0*/  IMAD R5, R2, c[0x0][0x17c], R5 ;  /* 0x00005f0002057a24 */ /* 0x000fe200078e0205 */
[----:B------:R-:W-:Y:S01]  /*0eb0*/  ISETP.GE.AND P2, PT, R8, c[0x0][0x198], PT ;  /* 0x0000660008007a0c */ /* 0x000fe20003f46270 */
[----:B------:R-:W-:Y:S01]  /*0ec0*/  IMAD.IADD R2, R15, 0x1, R224 ;  /* 0x000000010f027824 */ /* 0x000fe200078e02e0 */
[----:B------:R-:W-:Y:S01]  /*0ed0*/  SHF.R.S32.HI R107, RZ, 0x5, R102 ;  /* 0x00000005ff6b7819 */ /* 0x000fe20000011466 */
[----:B------:R-:W-:-:S02]  /*0ee0*/  IMAD.IADD R7, R7, 0x1, R5 ;  /* 0x0000000107077824 */ /* 0x000fc400078e0205 */
[----:B------:R-:W-:Y:S02]  /*0ef0*/  IMAD R5, R0, c[0x0][0x1b8], RZ ;  /* 0x00006e0000057a24 */ /* 0x000fe400078e02ff */
[----:B------:R-:W-:-:S04]  /*0f00*/  IMAD.WIDE.U32 R10, R220, c[0x0][0x1b8], R6 ;  /* 0x00006e00dc0a7a25 */ /* 0x000fc800078e0006 */
[----:B------:R-:W-:Y:S02]  /*0f10*/  IMAD R5, R220, c[0x0][0x1bc], R5 ;  /* 0x00006f00dc057a24 */ /* 0x000fe400078e0205 */
[----:B------:R-:W-:-:S04]  /*0f20*/  @P4 IMAD.HI.U32 R6, R2, c[0x0][0x2c8], RZ ;  /* 0x0000b20002064a27 */ /* 0x000fc800078e00ff */
[----:B------:R-:W-:Y:S01]  /*0f30*/  IMAD.IADD R11, R11, 0x1, R5 ;  /* 0x000000010b0b7824 */ /* 0x000fe200078e0205 */
[----:B------:R-:W-:Y:S01]  /*0f40*/  SEL R5, R228, RZ, !P1 ;  /* 0x000000ffe4057207 */ /* 0x000fe20004800000 */
[----:B------:R-:W-:Y:S01]  /*0f50*/  IMAD.MOV.U32 R7, RZ, RZ, R2 ;  /* 0x000000ffff077224 */ /* 0x000fe200078e0002 */
[----:B------:R-:W-:Y:S01]  /*0f60*/  @P4 SHF.R.U32.HI R7, RZ, c[0x0][0x2cc], R6 ;  /* 0x0000b300ff074a19 */ /* 0x000fe20000011606 */
[----:B------:R-:W-:Y:S02]  /*0f70*/  IMAD R4, R4, c[0x0][0x1c0], RZ ;  /* 0x0000700004047a24 */ /* 0x000fe400078e02ff */
[----:B------:R-:W-:Y:S01]  /*0f80*/  IMAD.WIDE.U32 R10, R5, c[0x0][0x1c0], R10 ;  /* 0x00007000050a7a25 */ /* 0x000fe200078e000a */
[----:B------:R-:W-:-:S03]  /*0f90*/  SHF.R.S32.HI R6, RZ, 0x1f, R7 ;  /* 0x0000001fff067819 */ /* 0x000fc60000011407 */
[----:B------:R-:W-:Y:S02]  /*0fa0*/  IMAD R4, R5, c[0x0][0x1c4], R4 ;  /* 0x0000710005047a24 */ /* 0x000fe400078e0204 */
[----:B------:R-:W-:Y:S02]  /*0fb0*/  IMAD.MOV R5, RZ, RZ, -R7 ;  /* 0x000000ffff057224 */ /* 0x000fe400078e0a07 */
[----:B------:R-:W-:Y:S02]  /*0fc0*/  IMAD.IADD R11, R11, 0x1, R4 ;  /* 0x000000010b0b7824 */ /* 0x000fe400078e0204 */
[----:B------:R-:W-:Y:S02]  /*0fd0*/  IMAD R5, R5, c[0x0][0x2c4], R2 ;  /* 0x0000b10005057a24 */ /* 0x000fe400078e0202 */
[----:B------:R-:W-:Y:S02]  /*0fe0*/  IMAD R6, R6, c[0x0][0x1b0], RZ ;  /* 0x00006c0006067a24 */ /* 0x000fe400078e02ff */
[----:B------:R-:W-:Y:S01]  /*0ff0*/  IMAD.WIDE.U32 R10, R7, c[0x0][0x1b0], R10 ;  /* 0x00006c00070a7a25 */ /* 0x000fe200078e000a */
[----:B------:R-:W-:-:S03]  /*1000*/  SHF.R.S32.HI R2, RZ, 0x1f, R5 ;  /* 0x0000001fff027819 */ /* 0x000fc60000011405 */
[----:B------:R-:W-:Y:S02]  /*1010*/  IMAD R6, R7, c[0x0][0x1b4], R6 ;  /* 0x00006d0007067a24 */ /* 0x000fe400078e0206 */
[----:B------:R-:W-:Y:S02]  /*1020*/  IMAD R2, R2, c[0x0][0x1a8], RZ ;  /* 0x00006a0002027a24 */ /* 0x000fe400078e02ff */
[----:B------:R-:W-:Y:S02]  /*1030*/  IMAD.IADD R7, R11, 0x1, R6 ;  /* 0x000000010b077824 */ /* 0x000fe400078e0206 */
[----:B------:R-:W-:Y:S02]  /*1040*/  IMAD.MOV.U32 R6, RZ, RZ, R10 ;  /* 0x000000ffff067224 */ /* 0x000fe400078e000a */
[C---:B------:R-:W-:Y:S02]  /*1050*/  IMAD R11, R5.reuse, c[0x0][0x1ac], R2 ;  /* 0x00006b00050b7a24 */ /* 0x040fe400078e0202 */
[----:B------:R-:W-:-:S04]  /*1060*/  IMAD.WIDE.U32 R6, R5, c[0x0][0x1a8], R6 ;  /* 0x00006a0005067a25 */ /* 0x000fc800078e0006 */
[----:B------:R-:W-:Y:S01]  /*1070*/  IMAD.IADD R11, R7, 0x1, R11 ;  /* 0x00000001070b7824 */ /* 0x000fe200078e020b */
[----:B------:R-:W-:Y:S01]  /*1080*/  LEA R17, P0, R6, c[0x0][0x160], 0x1 ;  /* 0x0000580006117a11 */ /* 0x000fe200078008ff */
[----:B------:R-:W-:Y:S02]  /*1090*/  IMAD.SHL.U32 R4, R16, 0x40, RZ ;  /* 0x0000004010047824 */ /* 0x000fe400078e00ff */
[----:B------:R-:W-:Y:S01]  /*10a0*/  IMAD.IADD R7, R15, 0x1, R16 ;  /* 0x000000010f077824 */ /* 0x000fe200078e0210 */
[----:B------:R-:W-:Y:S01]  /*10b0*/  LEA.HI.X R11, R6, c[0x0][0x164], R11, 0x1, P0 ;  /* 0x00005900060b7a11 */ /* 0x000fe200000f0c0b */
[----:B------:R-:W-:Y:S01]  /*10c0*/  SHFL.IDX PT, R26, R17, RZ, 0x181f ;  /* 0x00181fff111a7589 */ /* 0x000fe200000e0000 */
[----:B------:R-:W-:Y:S01]  /*10d0*/  LOP3.LUT R4, R4, 0x1c0, RZ, 0xc0, !PT ;  /* 0x000001c004047812 */ /* 0x000fe200078ec0ff */
[----:B------:R-:W-:Y:S02]  /*10e0*/  IMAD R6, R226, c[0x0][0x2c4], RZ ;  /* 0x0000b100e2067a24 */ /* 0x000fe400078e02ff */
[----:B------:R-:W3:Y:S01]  /*10f0*/  SHFL.IDX PT, R27, R11, RZ, 0x181f ;  /* 0x00181fff0b1b7589 */ /* 0x000ee200000e0000 */
[----:B------:R-:W-:Y:S01]  /*1100*/  SHF.R.U32.HI R2, RZ, 0x3, R4 ;  /* 0x00000003ff027819 */ /* 0x000fe20000011604 */
[----:B------:R-:W-:Y:S01]  /*1110*/  IMAD.MOV R5, RZ, RZ, -R3 ;  /* 0x000000ffff057224 */ /* 0x000fe200078e0a03 */
[----:B-1----:R-:W-:Y:S01]  /*1120*/  LOP3.LUT R19, R4, 0x38, R225, 0xf8, !PT ;  /* 0x0000003804137812 */ /* 0x002fe200078ef8e1 */
[----:B------:R-:W-:Y:S01]  /*1130*/  SHFL.IDX PT, R22, R17, 0x1, 0x181f ;  /* 0x00381f0011167f89 */ /* 0x000fe200000e0000 */
[----:B------:R-:W-:Y:S01]  /*1140*/  ISETP.GE.AND P0, PT, R7, R6, PT ;  /* 0x000000060700720c */ /* 0x000fe20003f06270 */
[----:B------:R-:W-:Y:S01]  /*1150*/  IMAD R222, R5, c[0x0][0x2b8], R222 ;  /* 0x0000ae0005de7a24 */ /* 0x000fe200078e02de */
[----:B------:R-:W-:Y:S01]  /*1160*/  LOP3.LUT R19, R19, R2, RZ, 0x3c, !PT ;  /* 0x0000000213137212 */ /* 0x000fe200078e3cff */
[----:B------:R-:W1:Y:S01]  /*1170*/  SHFL.IDX PT, R23, R11, 0x1, 0x181f ;  /* 0x00381f000b177f89 */ /* 0x000e6200000e0000 */
[----:B------:R-:W-:Y:S01]  /*1180*/  LEA.HI R2, R105, R100, RZ, 0x6 ;  /* 0x0000006469027211 */ /* 0x000fe200078f30ff */
[----:B------:R-:W-:Y:S01]  /*1190*/  IMAD.WIDE.U32 R20, R222, c[0x0][0x1e0], RZ ;  /* 0x00007800de147a25 */ /* 0x000fe200078e00ff */
[----:B------:R-:W-:Y:S01]  /*11a0*/  SHF.R.S32.HI R3, RZ, 0x1f, R8 ;  /* 0x0000001fff037819 */ /* 0x000fe20000011408 */
[----:B------:R-:W-:Y:S01]  /*11b0*/  SHFL.IDX PT, R10, R17, 0x3, 0x181f ;  /* 0x00781f00110a7f89 */ /* 0x000fe200000e0000 */
[----:B------:R-:W-:Y:S01]  /*11c0*/  SHF.R.S32.HI R5, RZ, 0x1f, R222 ;  /* 0x0000001fff057819 */ /* 0x000fe200000114de */
[----:B------:R-:W-:Y:S01]  /*11d0*/  IMAD.SHL.U32 R2, R2, 0x8, RZ ;  /* 0x0000000802027824 */ /* 0x000fe200078e00ff */
[----:B------:R-:W-:Y:S01]  /*11e0*/  LEA.HI R3, R3, R8, RZ, 0x3 ;  /* 0x0000000803037211 */ /* 0x000fe200078f18ff */
[----:B------:R-:W-:-:S02]  /*11f0*/  IMAD.IADD R101, R217, 0x1, R12 ;  /* 0x00000001d9657824 */ /* 0x000fc400078e020c */
[----:B------:R-:W-:Y:S01]  /*1200*/  IMAD.WIDE.U32 R232, R220, c[0x0][0x210], RZ ;  /* 0x00008400dce87a25 */ /* 0x000fe200078e00ff */
[----:B------:R-:W-:Y:S02]  /*1210*/  LOP3.LUT R2, R19, 0xfffffe00, R2, 0xf8, !PT ;  /* 0xfffffe0013027812 */ /* 0x000fe400078ef802 */
[----:B------:R-:W-:Y:S01]  /*1220*/  LOP3.LUT R243, R3, 0xfffffff8, RZ, 0xc0, !PT ;  /* 0xfffffff803f37812 */ /* 0x000fe200078ec0ff */
[----:B------:R-:W-:Y:S01]  /*1230*/  IMAD R19, R5, c[0x0][0x1e0], RZ ;  /* 0x0000780005137a24 */ /* 0x000fe200078e02ff */
[----:B------:R-:W-:Y:S01]  /*1240*/  IADD3 R3, R7, 0x20, RZ ;  /* 0x0000002007037810 */ /* 0x000fe20007ffe0ff */
[----:B------:R-:W-:Y:S01]  /*1250*/  IMAD.SHL.U32 R223, R2, 0x2, RZ ;  /* 0x0000000202df7824 */ /* 0x000fe200078e00ff */
[----:B------:R-:W-:Y:S01]  /*1260*/  SHF.R.S32.HI R244, RZ, 0x1f, R243 ;  /* 0x0000001ffff47819 */ /* 0x000fe200000114f3 */
[----:B---3--:R-:W-:-:S03]  /*1270*/  @!P0 IMAD.WIDE R24, R225, 0x2, R26 ;  /* 0x00000002e1188825 */ /* 0x008fc600078e021a */
[----:B------:R-:W-:Y:S01]  /*1280*/  IADD3 R240, R223, 0x100, RZ ;  /* 0x00000100dff07810 */ /* 0x000fe20007ffe0ff */
[----:B------:R-:W-:Y:S01]  /*1290*/  @!P0 IMAD.WIDE R26, R243, 0x2, R26 ;  /* 0x00000002f31a8825 */ /* 0x000fe200078e021a */
[----:B------:R1:W-:Y:S01]  /*12a0*/  @!P0 LDGSTS.E.BYPASS.LTC128B.128 [R223+0x100], [R24.64], !P6 ;  /* 0x0010000018df8fae */ /* 0x0003e2000f101d46 */
[----:B------:R-:W-:Y:S02]  /*12b0*/  IADD3 R239, R223, 0x3100, RZ ;  /* 0x00003100dfef7810 */ /* 0x000fe40007ffe0ff */
[----:B------:R-:W-:Y:S01]  /*12c0*/  IMAD R18, R222, c[0x0][0x1e4], R19 ;  /* 0x00007900de127a24 */ /* 0x000fe200078e0213 */
[----:B------:R3:W-:Y:S01]  /*12d0*/  @!P0 LDGSTS.E.BYPASS.LTC128B.128 [R223+0x4100], [R26.64], !P2 ;  /* 0x041000001adf8fae */ /* 0x0007e2000d101d46 */
[-C--:B------:R-:W-:Y:S01]  /*12e0*/  ISETP.GE.AND P0, PT, R3, R6.reuse, PT ;  /* 0x000000060300720c */ /* 0x080fe20003f06270 */
[----:B------:R-:W-:Y:S01]  /*12f0*/  IMAD.IADD R76, R101, 0x1, -R16 ;  /* 0x00000001654c7824 */ /* 0x000fe200078e0a10 */
[----:B------:R-:W-:Y:S01]  /*1300*/  IADD3 R3, R7, 0x40, RZ ;  /* 0x0000004007037810 */ /* 0x000fe20007ffe0ff */
[----:B------:R-:W-:Y:S01]  /*1310*/  IMAD.IADD R19, R21, 0x1, R18 ;  /* 0x0000000115137824 */ /* 0x000fe200078e0212 */
[----:B------:R-:W-:Y:S01]  /*1320*/  IADD3 R7, R7, 0x60, RZ ;  /* 0x0000006007077810 */ /* 0x000fe20007ffe0ff */
[----:B------:R-:W-:Y:S01]  /*1330*/  IMAD.MOV.U32 R18, RZ, RZ, R20 ;  /* 0x000000ffff127224 */ /* 0x000fe200078e0014 */
[----:B------:R-:W-:Y:S01]  /*1340*/  ISETP.GE.AND P1, PT, R3, R6, PT ;  /* 0x000000060300720c */ /* 0x000fe20003f26270 */
[----:B------:R-:W-:Y:S01]  /*1350*/  IMAD R3, R0, c[0x0][0x1e8], RZ ;  /* 0x00007a0000037a24 */ /* 0x000fe200078e02ff */
[----:B------:R-:W-:Y:S01]  /*1360*/  SHFL.IDX PT, R20, R17, 0x2, 0x181f ;  /* 0x00581f0011147f89 */ /* 0x000fe200000e0000 */
[----:B------:R-:W-:Y:S01]  /*1370*/  IMAD R5, R5, c[0x0][0x208], RZ ;  /* 0x0000820005057a24 */ /* 0x000fe200078e02ff */
[C---:B------:R-:W-:Y:S01]  /*1380*/  IADD3 R238, R223.reuse, 0x1100, RZ ;  /* 0x00001100dfee7810 */ /* 0x040fe20007ffe0ff */
[----:B------:R-:W-:Y:S01]  /*1390*/  IMAD R3, R220, c[0x0][0x1ec], R3 ;  /* 0x00007b00dc037a24 */ /* 0x000fe200078e0203 */
[----:B------:R-:W4:Y:S01]  /*13a0*/  SHFL.IDX PT, R21, R11, 0x2, 0x181f ;  /* 0x00581f000b157f89 */ /* 0x000f2200000e0000 */
[----:B------:R-:W-:-:S02]  /*13b0*/  IADD3 R237, R223, 0x4100, RZ ;  /* 0x00004100dfed7810 */ /* 0x000fc40007ffe0ff */
[----:B------:R-:W-:Y:S01]  /*13c0*/  IMAD.IADD R218, R235, 0x1, R3 ;  /* 0x00000001ebda7824 */ /* 0x000fe200078e0203 */
[----:B------:R-:W5:Y:S01]  /*13d0*/  SHFL.IDX PT, R11, R11, 0x3, 0x181f ;  /* 0x00781f000b0b7f89 */ /* 0x000f6200000e0000 */
[----:B-1----:R-:W-:-:S04]  /*13e0*/  @!P0 IMAD.WIDE R24, R225, 0x2, R22 ;  /* 0x00000002e1188825 */ /* 0x002fc800078e0216 */
[----:B------:R-:W-:Y:S01]  /*13f0*/  @!P0 IMAD.WIDE R22, R243, 0x2, R22 ;  /* 0x00000002f3168825 */ /* 0x000fe200078e0216 */
[----:B------:R5:W-:Y:S04]  /*1400*/  @!P0 LDGSTS.E.BYPASS.LTC128B.128 [R223+0x1100], [R24.64], !P6 ;  /* 0x0110000018df8fae */ /* 0x000be8000f101d46 */
[----:B------:R1:W-:Y:S01]  /*1410*/  @!P0 LDGSTS.E.BYPASS.LTC128B.128 [R223+0x5100], [R22.64], !P2 ;  /* 0x0510000016df8fae */ /* 0x0003e2000d101d46 */
[----:B--2---:R-:W-:Y:S01]  /*1420*/  SHF.R.S32.HI R2, RZ, 0x1f, R221 ;  /* 0x0000001fff027819 */ /* 0x004fe200000114dd */
[----:B------:R-:W-:-:S04]  /*1430*/  IMAD.WIDE.U32 R18, R221, c[0x0][0x1f0], R18 ;  /* 0x00007c00dd127a25 */ /* 0x000fc800078e0012 */
[----:B------:R-:W-:Y:S01]  /*1440*/  IMAD R4, R2, c[0x0][0x1f0], RZ ;  /* 0x00007c0002047a24 */ /* 0x000fe200078e02ff */
[----:B------:R-:W-:Y:S01]  /*1450*/  IADD3 R18, P0, R234, R18, RZ ;  /* 0x00000012ea127210 */ /* 0x000fe20007f1e0ff */
[----:B------:R-:W-:Y:S02]  /*1460*/  IMAD R2, R2, c[0x0][0x218], RZ ;  /* 0x0000860002027a24 */ /* 0x000fe400078e02ff */
[C---:B------:R-:W-:Y:S02]  /*1470*/  IMAD R3, R221.reuse, c[0x0][0x1f4], R4 ;  /* 0x00007d00dd037a24 */ /* 0x040fe400078e0204 */
[----:B------:R-:W-:-:S03]  /*1480*/  IMAD R2, R221, c[0x0][0x21c], R2 ;  /* 0x00008700dd027a24 */ /* 0x000fc600078e0202 */
[----:B------:R-:W-:Y:S02]  /*1490*/  IADD3.X R3, R218, R19, R3, P0, !PT ;  /* 0x00000013da037210 */ /* 0x000fe400007fe403 */
[----:B------:R-:W-:-:S04]  /*14a0*/  LEA R4, P0, R18, c[0x0][0x1c8], 0x1 ;  /* 0x0000720012047a11 */ /* 0x000fc800078008ff */
[----:B------:R-:W-:Y:S01]  /*14b0*/  LEA.HI.X R3, R18, c[0x0][0x1cc], R3, 0x1, P0 ;  /* 0x0000730012037a11 */ /* 0x000fe200000f0c03 */
[--C-:B----4-:R-:W-:Y:S01]  /*14c0*/  @!P1 IMAD.WIDE R18, R225, 0x2, R20.reuse ;  /* 0x00000002e1129825 */ /* 0x110fe200078e0214 */
[----:B------:R-:W-:Y:S02]  /*14d0*/  ISETP.GE.AND P0, PT, R7, R6, PT ;  /* 0x000000060700720c */ /* 0x000fe40003f06270 */
[----:B------:R-:W-:Y:S01]  /*14e0*/  SHFL.IDX PT, R6, R4, RZ, 0x181f ;  /* 0x00181fff04067589 */ /* 0x000fe200000e0000 */
[----:B------:R-:W-:-:S03]  /*14f0*/  @!P1 IMAD.WIDE R20, R243, 0x2, R20 ;  /* 0x00000002f3149825 */ /* 0x000fc600078e0214 */
[----:B------:R-:W3:Y:S04]  /*1500*/  SHFL.IDX PT, R7, R3, RZ, 0x181f ;  /* 0x00181fff03077589 */ /* 0x000ee800000e0000 */
[----:B------:R2:W-:Y:S03]  /*1510*/  @!P1 LDGSTS.E.BYPASS.LTC128B.128 [R223+0x2100], [R18.64], !P6 ;  /* 0x0210000012df9fae */ /* 0x0005e6000f101d46 */
[--C-:B-----5:R-:W-:Y:S01]  /*1520*/  @!P0 IMAD.WIDE R24, R225, 0x2, R10.reuse ;  /* 0x00000002e1188825 */ /* 0x120fe200078e020a */
[----:B------:R4:W-:Y:S01]  /*1530*/  @!P1 LDGSTS.E.BYPASS.LTC128B.128 [R223+0x6100], [R20.64], !P2 ;  /* 0x0610000014df9fae */ /* 0x0009e2000d101d46 */
[----:B------:R-:W-:Y:S02]  /*1540*/  ISETP.GE.AND P1, PT, R76, 0x21, PT ;  /* 0x000000214c00780c */ /* 0x000fe40003f26270 */
[----:B-1----:R-:W-:Y:S01]  /*1550*/  @!P0 IMAD.WIDE R22, R243, 0x2, R10 ;  /* 0x00000002f3168825 */ /* 0x002fe200078e020a */
[----:B------:R1:W-:Y:S01]  /*1560*/  @!P0 LDGSTS.E.BYPASS.LTC128B.128 [R223+0x3100], [R24.64], !P6 ;  /* 0x0310000018df8fae */ /* 0x0003e2000f101d46 */
[----:B------:R-:W-:-:S02]  /*1570*/  ISETP.GE.AND P6, PT, R8, c[0x0][0x1d4], PT ;  /* 0x0000750008007a0c */ /* 0x000fc40003fc6270 */
[----:B------:R-:W-:Y:S01]  /*1580*/  IMAD R10, R222, c[0x0][0x20c], R5 ;  /* 0x00008300de0a7a24 */ /* 0x000fe200078e0205 */
[----:B------:R5:W-:Y:S01]  /*1590*/  @!P0 LDGSTS.E.BYPASS.LTC128B.128 [R223+0x7100], [R22.64], !P2 ;  /* 0x0710000016df8fae */ /* 0x000be2000d101d46 */
[----:B------:R-:W-:Y:S01]  /*15a0*/  ISETP.GE.AND P0, PT, R76, 0x1, PT ;  /* 0x000000014c00780c */ /* 0x000fe20003f06270 */
[----:B------:R-:W-:Y:S01]  /*15b0*/  IMAD R5, R0, c[0x0][0x210], RZ ;  /* 0x0000840000057a24 */ /* 0x000fe200078e02ff */
[----:B------:R-:W-:Y:S01]  /*15c0*/  ISETP.GE.AND P2, PT, R225, c[0x0][0x1d4], PT ;  /* 0x00007500e1007a0c */ /* 0x000fe20003f46270 */
[----:B------:R-:W-:Y:S01]  /*15d0*/  IMAD R0, R222, c[0x0][0x1e0], RZ ;  /* 0x00007800de007a24 */ /* 0x000fe200078e02ff */
[----:B------:R-:W0:Y:S01]  /*15e0*/  LDGDEPBAR ;  /* 0x00000000000079af */ /* 0x000e220000000000 */
[----:B------:R-:W-:Y:S01]  /*15f0*/  IMAD R5, R220, c[0x0][0x214], R5 ;  /* 0x00008500dc057a24 */ /* 0x000fe200078e0205 */
[----:B------:R-:W-:Y:S01]  /*1600*/  SEL R245, RZ, 0x10, P6 ;  /* 0x00000010fff57807 */ /* 0x000fe20003000000 */
[----:B------:R-:W-:Y:S02]  /*1610*/  IMAD R17, R221, c[0x0][0x1f0], R0 ;  /* 0x00007c00dd117a24 */ /* 0x000fe400078e0200 */
[----:B------:R-:W-:-:S02]  /*1620*/  IMAD.IADD R219, R233, 0x1, R5 ;  /* 0x00000001e9db7824 */ /* 0x000fc400078e0205 */
[----:B------:R-:W-:Y:S02]  /*1630*/  IMAD R17, R220, c[0x0][0x1e8], R17 ;  /* 0x00007a00dc117a24 */ /* 0x000fe400078e0211 */
[----:B---3--:R-:W-:-:S03]  /*1640*/  @P0 IMAD.WIDE R26, R243, 0x2, R6 ;  /* 0x00000002f31a0825 */ /* 0x008fc600078e0206 */
[----:B------:R-:W-:Y:S01]  /*1650*/  LEA R17, R17, c[0x0][0x1c8], 0x1 ;  /* 0x0000720011117a11 */ /* 0x000fe200078e08ff */
[----:B--2---:R-:W-:Y:S01]  /*1660*/  IMAD.WIDE.U32 R18, R222, c[0x0][0x208], RZ ;  /* 0x00008200de127a25 */ /* 0x004fe200078e00ff */
[----:B----4-:R-:W-:Y:S03]  /*1670*/  SHFL.IDX PT, R20, R4, 0x1, 0x181f ;  /* 0x00381f0004147f89 */ /* 0x010fe600000e0000 */
[----:B------:R-:W-:Y:S01]  /*1680*/  IMAD.IADD R11, R19, 0x1, R10 ;  /* 0x00000001130b7824 */ /* 0x000fe200078e020a */
[----:B------:R-:W2:Y:S01]  /*1690*/  SHFL.IDX PT, R21, R3, 0x1, 0x181f ;  /* 0x00381f0003157f89 */ /* 0x000ea200000e0000 */
[----:B------:R-:W-:Y:S02]  /*16a0*/  IMAD.MOV.U32 R10, RZ, RZ, R18 ;  /* 0x000000ffff0a7224 */ /* 0x000fe400078e0012 */
[----:B-----5:R-:W-:-:S04]  /*16b0*/  @P0 IMAD.WIDE R22, R225, 0x2, R6 ;  /* 0x00000002e1160825 */ /* 0x020fc800078e0206 */
[----:B------:R-:W-:Y:S01]  /*16c0*/  IMAD.WIDE.U32 R10, R221, c[0x0][0x218], R10 ;  /* 0x00008600dd0a7a25 */ /* 0x000fe200078e000a */
[----:B------:R3:W-:Y:S04]  /*16d0*/  @P0 LDGSTS.E.BYPASS.LTC128B.128 [R223+0x8100], [R22.64], !P2 ;  /* 0x0810000016df0fae */ /* 0x0007e8000d101d46 */
[----:B------:R4:W-:Y:S01]  /*16e0*/  @P0 LDGSTS.E.BYPASS.LTC128B.128 [R223+0xb100], [R26.64], !P6 ;  /* 0x0b1000001adf0fae */ /* 0x0009e2000f101d46 */
[----:B------:R-:W-:Y:S02]  /*16f0*/  IADD3 R5, P0, R232, R10, RZ ;  /* 0x0000000ae8057210 */ /* 0x000fe40007f1e0ff */
[----:B------:R-:W-:Y:S02]  /*1700*/  LEA.HI R10, R105, R100, RZ, 0x4 ;  /* 0x00000064690a7211 */ /* 0x000fe400078f20ff */
[----:B-1----:R-:W-:Y:S01]  /*1710*/  IADD3.X R24, R219, R11, R2, P0, !PT ;  /* 0x0000000bdb187210 */ /* 0x002fe200007fe402 */
[----:B------:R-:W-:Y:S01]  /*1720*/  IMAD.SHL.U32 R2, R16, 0x8, RZ ;  /* 0x0000000810027824 */ /* 0x000fe200078e00ff */
[----:B------:R-:W-:-:S02]  /*1730*/  LEA R7, P0, R5, c[0x0][0x1f8], 0x1 ;  /* 0x00007e0005077a11 */ /* 0x000fc400078008ff */
[----:B------:R-:W-:Y:S01]  /*1740*/  SHF.R.S32.HI R11, RZ, 0x4, R10 ;  /* 0x00000004ff0b7819 */ /* 0x000fe2000001140a */
[----:B--2---:R-:W-:Y:S01]  /*1750*/  @P1 IMAD.WIDE R18, R225, 0x2, R20 ;  /* 0x00000002e1121825 */ /* 0x004fe200078e0214 */
[----:B------:R-:W-:Y:S01]  /*1760*/  LEA.HI.X R24, R5, c[0x0][0x1fc], R24, 0x1, P0 ;  /* 0x00007f0005187a11 */ /* 0x000fe200000f0c18 */
[----:B------:R-:W1:Y:S01]  /*1770*/  SHFL.IDX PT, R51, R7, RZ, 0x181f ;  /* 0x00181fff07337589 */ /* 0x000e6200000e0000 */
[C---:B------:R-:W-:Y:S01]  /*1780*/  LOP3.LUT R5, R10.reuse, 0xfffffff0, RZ, 0xc0, !PT ;  /* 0xfffffff00a057812 */ /* 0x040fe200078ec0ff */
[----:B------:R-:W-:Y:S01]  /*1790*/  @P1 IMAD.WIDE R20, R243, 0x2, R20 ;  /* 0x00000002f3141825 */ /* 0x000fe200078e0214 */
[----:B------:R-:W-:Y:S01]  /*17a0*/  LEA.HI R10, R10, R11, RZ, 0x1 ;  /* 0x0000000b0a0a7211 */ /* 0x000fe200078f08ff */
[----:B------:R2:W-:Y:S02]  /*17b0*/  @P1 LDGSTS.E.BYPASS.LTC128B.128 [R223+0x9100], [R18.64], !P2 ;  /* 0x0910000012df1fae */ /* 0x0005e4000d101d46 */
[----:B------:R-:W-:Y:S01]  /*17c0*/  IMAD.IADD R16, R100, 0x1, -R5 ;  /* 0x0000000164107824 */ /* 0x000fe200078e0a05 */
[----:B------:R-:W-:Y:S01]  /*17d0*/  LOP3.LUT R10, R10, 0xfffffffe, RZ, 0xc0, !PT ;  /* 0xfffffffe0a0a7812 */ /* 0x000fe200078ec0ff */
[----:B------:R-:W5:Y:S01]  /*17e0*/  SHFL.IDX PT, R4, R24, RZ, 0x181f ;  /* 0x00181fff18047589 */ /* 0x000f6200000e0000 */
[----:B---3--:R-:W-:-:S02]  /*17f0*/  IMAD.WIDE R22, R225, 0x2, RZ ;  /* 0x00000002e1167825 */ /* 0x008fc400078e02ff */
[----:B------:R-:W-:Y:S01]  /*1800*/  SHF.R.S32.HI R5, RZ, 0x1f, R16 ;  /* 0x0000001fff057819 */ /* 0x000fe20000011410 */
[----:B------:R-:W3:Y:S01]  /*1810*/  SHFL.IDX PT, R78, R7, 0x1, 0x181f ;  /* 0x00381f00074e7f89 */ /* 0x000ee200000e0000 */
[----:B------:R-:W-:Y:S02]  /*1820*/  IMAD.IADD R10, R11, 0x1, -R10 ;  /* 0x000000010b0a7824 */ /* 0x000fe400078e0a0a */
[----:B------:R-:W-:Y:S01]  /*1830*/  LEA.HI R5, R5, R16, RZ, 0x3 ;  /* 0x0000001005057211 */ /* 0x000fe200078f18ff */
[----:B------:R1:W-:Y:S01]  /*1840*/  @P1 LDGSTS.E.BYPASS.LTC128B.128 [R223+0xc100], [R20.64], !P6 ;  /* 0x0c10000014df1fae */ /* 0x0003e2000f101d46 */
[----:B------:R-:W-:-:S03]  /*1850*/  ISETP.GT.AND P1, PT, R76, 0x40, PT ;  /* 0x000000404c00780c */ /* 0x000fc60003f24270 */
[----:B------:R-:W3:Y:S04]  /*1860*/  SHFL.IDX PT, R6, R24, 0x1, 0x181f ;  /* 0x00381f0018067f89 */ /* 0x000ee800000e0000 */
[----:B------:R3:W4:Y:S04]  /*1870*/  SHFL.IDX PT, R80, R7, 0x2, 0x181f ;  /* 0x00581f0007507f89 */ /* 0x00072800000e0000 */
[----:B------:R-:W-:Y:S04]  /*1880*/  SHFL.IDX PT, R0, R24, 0x2, 0x181f ;  /* 0x00581f0018007f89 */ /* 0x000fe800000e0000 */
[----:B--2---:R-:W-:Y:S04]  /*1890*/  SHFL.IDX PT, R18, R17, 0x2, 0x181f ;  /* 0x00581f0011127f89 */ /* 0x004fe800000e0000 */
[----:B------:R2:W2:Y:S01]  /*18a0*/  SHFL.IDX PT, R19, R3, 0x2, 0x181f ;  /* 0x00581f0003137f89 */ /* 0x0004a200000e0000 */
[----:B-1----:R-:W-:Y:S01]  /*18b0*/  IADD3 R20, P0, R51, R22, RZ ;  /* 0x0000001633147210 */ /* 0x002fe20007f1e0ff */
[----:B---3--:R-:W-:-:S04]  /*18c0*/  IMAD.SHL.U32 R7, R9, 0x40, RZ ;  /* 0x0000004009077824 */ /* 0x008fc800078e00ff */
[----:B-----5:R-:W-:Y:S01]  /*18d0*/  IMAD.X R21, R4, 0x1, R23, P0 ;  /* 0x0000000104157824 */ /* 0x020fe200000e0617 */
[----:B------:R-:W-:Y:S02]  /*18e0*/  IADD3 R48, P0, R22, R78, RZ ;  /* 0x0000004e16307210 */ /* 0x000fe40007f1e0ff */
[----:B------:R-:W-:-:S03]  /*18f0*/  LOP3.LUT R7, R7, 0x1c0, RZ, 0xc0, !PT ;  /* 0x000001c007077812 */ /* 0x000fc600078ec0ff */
[----:B------:R-:W-:Y:S01]  /*1900*/  IMAD.X R49, R23, 0x1, R6, P0 ;  /* 0x0000000117317824 */ /* 0x000fe200000e0606 */
[----:B------:R-:W-:Y:S02]  /*1910*/  LOP3.LUT R2, R7, 0x8, R2, 0xf8, !PT ;  /* 0x0000000807027812 */ /* 0x000fe400078ef802 */
[----:B------:R-:W-:Y:S02]  /*1920*/  SHF.R.U32.HI R7, RZ, 0x3, R7 ;  /* 0x00000003ff077819 */ /* 0x000fe40000011607 */
[C---:B--2---:R-:W-:Y:S01]  /*1930*/  LOP3.LUT R3, R5.reuse, 0xfffffff8, RZ, 0xc0, !PT ;  /* 0xfffffff805037812 */ /* 0x044fe200078ec0ff */
[----:B------:R-:W-:Y:S01]  /*1940*/  IMAD.SHL.U32 R5, R5, 0x40, RZ ;  /* 0x0000004005057824 */ /* 0x000fe200078e00ff */
[----:B------:R-:W-:Y:S02]  /*1950*/  LOP3.LUT R7, R2, R7, RZ, 0x3c, !PT ;  /* 0x0000000702077212 */ /* 0x000fe400078e3cff */
[----:B----4-:R-:W-:Y:S01]  /*1960*/  IADD3 R82, P0, R22, R80, RZ ;  /* 0x0000005016527210 */ /* 0x010fe20007f1e0ff */
[----:B------:R-:W-:-:S02]  /*1970*/  IMAD.IADD R3, R16, 0x1, -R3 ;  /* 0x0000000110037824 */ /* 0x000fc400078e0a03 */
[----:B------:R-:W-:-:S04]  /*1980*/  @P1 IMAD.WIDE R16, R225, 0x2, R18 ;  /* 0x00000002e1101825 */ /* 0x000fc800078e0212 */
[----:B------:R-:W-:Y:S01]  /*1990*/  @P1 IMAD.WIDE R18, R243, 0x2, R18 ;  /* 0x00000002f3121825 */ /* 0x000fe200078e0212 */
[----:B------:R1:W-:Y:S03]  /*19a0*/  @P1 LDGSTS.E.BYPASS.LTC128B.128 [R223+0xa100], [R16.64], !P2 ;  /* 0x0a10000010df1fae */ /* 0x0003e6000d101d46 */
[----:B------:R-:W-:Y:S01]  /*19b0*/  IMAD.SHL.U32 R2, R3, 0x40, RZ ;  /* 0x0000004003027824 */ /* 0x000fe200078e00ff */
[----:B------:R1:W-:Y:S01]  /*19c0*/  @P1 LDGSTS.E.BYPASS.LTC128B.128 [R223+0xd100], [R18.64], !P6 ;  /* 0x0d10000012df1fae */ /* 0x0003e2000f101d46 */
[C---:B------:R-:W-:Y:S01]  /*19d0*/  IMAD R214, R10.reuse, 0x200, R7 ;  /* 0x000002000ad67824 */ /* 0x040fe200078e0207 */
[----:B------:R-:W-:Y:S01]  /*19e0*/  LOP3.LUT P1, RZ, R9, 0x2, RZ, 0xc0, !PT ;  /* 0x0000000209ff7812 */ /* 0x000fe2000782c0ff */
[----:B------:R-:W-:Y:S01]  /*19f0*/  IMAD.SHL.U32 R7, R10, 0x8, RZ ;  /* 0x000000080a077824 */ /* 0x000fe200078e00ff */
[----:B------:R-:W0:Y:S01]  /*1a00*/  LDGDEPBAR ;  /* 0x00000000000079af */ /* 0x000e220000000000 */
[----:B------:R-:W-:Y:S01]  /*1a10*/  IMAD.WIDE R10, R243, 0x2, RZ ;  /* 0x00000002f30a7825 */ /* 0x000fe200078e02ff */
[----:B------:R-:W-:-:S03]  /*1a20*/  LOP3.LUT R2, R2, 0x1c0, RZ, 0xc0, !PT ;  /* 0x000001c002027812 */ /* 0x000fc600078ec0ff */
[----:B------:R-:W-:Y:S01]  /*1a30*/  IMAD.X R83, R23, 0x1, R0, P0 ;  /* 0x0000000117537824 */ /* 0x000fe200000e0600 */
[----:B------:R-:W-:Y:S01]  /*1a40*/  IADD3 R50, P0, R51, R10, RZ ;  /* 0x0000000a33327210 */ /* 0x000fe20007f1e0ff */
[----:B------:R-:W-:Y:S01]  /*1a50*/  IMAD.SHL.U32 R214, R214, 0x2, RZ ;  /* 0x00000002d6d67824 */ /* 0x000fe200078e00ff */
[----:B------:R-:W-:Y:S02]  /*1a60*/  LOP3.LUT R7, R2, 0x8, R7, 0xf8, !PT ;  /* 0x0000000802077812 */ /* 0x000fe400078ef807 */
[----:B------:R-:W-:Y:S01]  /*1a70*/  SHF.R.U32.HI R2, RZ, 0x3, R2 ;  /* 0x00000003ff027819 */ /* 0x000fe20000011602 */
[----:B------:R-:W-:Y:S01]  /*1a80*/  IMAD.X R51, R4, 0x1, R11, P0 ;  /* 0x0000000104337824 */ /* 0x000fe200000e060b */
[----:B------:R-:W-:Y:S02]  /*1a90*/  IADD3 R78, P0, R10, R78, RZ ;  /* 0x0000004e0a4e7210 */ /* 0x000fe40007f1e0ff */
[----:B------:R-:W-:Y:S02]  /*1aa0*/  LOP3.LUT R2, R7, R2, RZ, 0x3c, !PT ;  /* 0x0000000207027212 */ /* 0x000fe400078e3cff */
[----:B------:R-:W-:Y:S01]  /*1ab0*/  IADD3 R4, R214, 0x8100, RZ ;  /* 0x00008100d6047810 */ /* 0x000fe20007ffe0ff */
[----:B------:R-:W-:Y:S01]  /*1ac0*/  IMAD.X R79, R11, 0x1, R6, P0 ;  /* 0x000000010b4f7824 */ /* 0x000fe200000e0606 */
[----:B------:R-:W-:Y:S01]  /*1ad0*/  LOP3.LUT R2, R2, 0xfffffe00, R5, 0xf8, !PT ;  /* 0xfffffe0002027812 */ /* 0x000fe200078ef805 */
[----:B------:R-:W-:Y:S01]  /*1ae0*/  IMAD.MOV.U32 R5, RZ, RZ, 0x10 ;  /* 0x00000010ff057424 */ /* 0x000fe200078e00ff */
[----:B------:R-:W-:Y:S01]  /*1af0*/  IADD3 R80, P0, R10, R80, RZ ;  /* 0x000000500a507210 */ /* 0x000fe20007f1e0ff */
[----:B------:R-:W-:Y:S01]  /*1b00*/  IMAD.MOV.U32 R10, RZ, RZ, 0x20 ;  /* 0x00000020ff0a7424 */ /* 0x000fe200078e00ff */
[----:B------:R-:W-:Y:S01]  /*1b10*/  IADD3 R213, R214, 0x8120, RZ ;  /* 0x00008120d6d57810 */ /* 0x000fe20007ffe0ff */
[----:B------:R-:W-:Y:S01]  /*1b20*/  IMAD R7, R107, 0x400, R2 ;  /* 0x000004006b077824 */ /* 0x000fe200078e0202 */
[----:B------:R-:W-:-:S04]  /*1b30*/  DEPBAR.LE SB0, 0x1 ;  /* 0x000080400000791a */ /* 0x000fc80000000000 */
[----:B------:R-:W-:Y:S01]  /*1b40*/  @P1 IADD3 R213, R4, -0x20, RZ ;  /* 0xffffffe004d51810 */ /* 0x000fe20007ffe0ff */
[----:B------:R-:W-:Y:S01]  /*1b50*/  BAR.SYNC.DEFER_BLOCKING 0x0 ;  /* 0x0000000000007b1d */ /* 0x000fe20000010000 */
[----:B------:R-:W-:Y:S01]  /*1b60*/  R2P PR, R3, 0x6 ;  /* 0x0000000603007804 */ /* 0x000fe20000000000 */
[----:B------:R-:W-:Y:S01]  /*1b70*/  IMAD.X R81, R11, 0x1, R0, P0 ;  /* 0x000000010b517824 */ /* 0x000fe200000e0600 */
[C---:B------:R-:W-:Y:S01]  /*1b80*/  LEA R4, R7.reuse, 0x100, 0x1 ;  /* 0x0000010007047811 */ /* 0x040fe200078e08ff */
[----:B------:R-:W-:Y:S01]  /*1b90*/  IMAD.SHL.U32 R7, R7, 0x2, RZ ;  /* 0x0000000207077824 */ /* 0x000fe200078e00ff */
[----:B------:R-:W-:Y:S02]  /*1ba0*/  ISETP.GE.AND P0, PT, R225, c[0x0][0x1d4], PT ;  /* 0x00007500e1007a0c */ /* 0x000fe40003f06270 */
[----:B------:R-:W-:Y:S02]  /*1bb0*/  SEL R5, R5, 0xfffffff0, !P1 ;  /* 0xfffffff005057807 */ /* 0x000fe40004800000 */
[----:B------:R-:W-:-:S02]  /*1bc0*/  SEL R3, R10, 0xffffffe0, !P2 ;  /* 0xffffffe00a037807 */ /* 0x000fc40005000000 */
[----:B------:R-:W-:Y:S01]  /*1bd0*/  ISETP.LT.OR P1, PT, R76, 0x1, P0 ;  /* 0x000000014c00780c */ /* 0x000fe20000721670 */
[--C-:B------:R-:W-:Y:S01]  /*1be0*/  IMAD R6, R5, 0x2, R4.reuse ;  /* 0x0000000205067824 */ /* 0x100fe200078e0204 */
[----:B------:R-:W-:Y:S01]  /*1bf0*/  ISETP.GE.AND P2, PT, R8, c[0x0][0x1d4], PT ;  /* 0x0000750008007a0c */ /* 0x000fe20003f46270 */
[----:B------:R-:W-:Y:S01]  /*1c00*/  IMAD R4, R3, 0x2, R4 ;  /* 0x0000000203047824 */ /* 0x000fe200078e0204 */
[----:B------:R-:W-:Y:S01]  /*1c10*/  IADD3 R207, R213, 0x800, RZ ;  /* 0x00000800d5cf7810 */ /* 0x000fe20007ffe0ff */
[----:B------:R-:W-:Y:S01]  /*1c20*/  IMAD R0, R3, 0x2, R6 ;  /* 0x0000000203007824 */ /* 0x000fe200078e0206 */
[C---:B------:R-:W-:Y:S02]  /*1c30*/  IADD3 R206, R213.reuse, 0x1000, RZ ;  /* 0x00001000d5ce7810 */ /* 0x040fe40007ffe0ff */
[C---:B------:R-:W-:Y:S02]  /*1c40*/  IADD3 R205, R213.reuse, 0x1800, RZ ;  /* 0x00001800d5cd7810 */ /* 0x040fe40007ffe0ff */
[----:B------:R-:W-:-:S02]  /*1c50*/  IADD3 R204, R213, 0x2000, RZ ;  /* 0x00002000d5cc7810 */ /* 0x000fc40007ffe0ff */
[C---:B------:R-:W-:Y:S01]  /*1c60*/  IADD3 R203, R213.reuse, 0x2800, RZ ;  /* 0x00002800d5cb7810 */ /* 0x040fe20007ffe0ff */
[----:B------:R-:W-:Y:S01]  /*1c70*/  LDSM.16.M88.4 R124, [R7+0x100] ;  /* 0x00010000077c783b */ /* 0x000fe20000000200 */
[C---:B------:R-:W-:Y:S02]  /*1c80*/  IADD3 R201, R213.reuse, 0x3000, RZ ;  /* 0x00003000d5c97810 */ /* 0x040fe40007ffe0ff */
[C---:B------:R-:W-:Y:S01]  /*1c90*/  IADD3 R200, R213.reuse, 0x3800, RZ ;  /* 0x00003800d5c87810 */ /* 0x040fe20007ffe0ff */
[----:B------:R2:W-:Y:S01]  /*1ca0*/  LDSM.16.M88.4 R180, [R7+0x4100] ;  /* 0x0041000007b4783b */ /* 0x0005e20000000200 */
[C---:B------:R-:W-:Y:S02]  /*1cb0*/  IADD3 R199, R213.reuse, 0x4000, RZ ;  /* 0x00004000d5c77810 */ /* 0x040fe40007ffe0ff */
[C---:B------:R-:W-:Y:S01]  /*1cc0*/  IADD3 R198, R213.reuse, 0x4800, RZ ;  /* 0x00004800d5c67810 */ /* 0x040fe20007ffe0ff */
[----:B------:R-:W-:Y:S01]  /*1cd0*/  LDSM.16.M88.4 R144, [R6] ;  /* 0x000000000690783b */ /* 0x000fe20000000200 */
[----:B------:R-:W-:-:S02]  /*1ce0*/  IADD3 R197, R213, 0x5000, RZ ;  /* 0x00005000d5c57810 */ /* 0x000fc40007ffe0ff */
[----:B------:R-:W-:Y:S01]  /*1cf0*/  IADD3 R196, R213, 0x5800, RZ ;  /* 0x00005800d5c47810 */ /* 0x000fe20007ffe0ff */
[----:B------:R-:W-:Y:S04]  /*1d00*/  LDSM.16.M88.4 R184, [R6+0x4000] ;  /* 0x0040000006b8783b */ /* 0x000fe80000000200 */
[----:B------:R-:W-:Y:S04]  /*1d10*/  LDSM.16.M88.4 R172, [R4] ;  /* 0x0000000004ac783b */ /* 0x000fe80000000200 */
[----:B------:R-:W-:Y:S04]  /*1d20*/  LDSM.16.M88.4 R188, [R4+0x4000] ;  /* 0x0040000004bc783b */ /* 0x000fe80000000200 */
[----:B------:R-:W-:Y:S01]  /*1d30*/  LDSM.16.M88.4 R176, [R0] ;  /* 0x0000000000b0783b */ /* 0x000fe20000000200 */
[----:B--2---:R-:W-:-:S03]  /*1d40*/  IADD3 R7, R13, -0x1, RZ ;  /* 0xffffffff0d077810 */ /* 0x004fc60007ffe0ff */
[----:B------:R-:W-:Y:S04]  /*1d50*/  LDSM.16.M88.4 R192, [R0+0x4000] ;  /* 0x0040000000c0783b */ /* 0x000fe80000000200 */
[----:B------:R-:W-:Y:S06]  /*1d60*/  BAR.SYNC.DEFER_BLOCKING 0x0 ;  /* 0x0000000000007b1d */ /* 0x000fec0000010000 */
[----:B------:R-:W-:-:S04]  /*1d70*/  DEPBAR.LE SB0, 0x0 ;  /* 0x000080000000791a */ /* 0x000fc80000000000 */
[----:B------:R-:W-:Y:S06]  /*1d80*/  BAR.SYNC.DEFER_BLOCKING 0x0 ;  /* 0x0000000000007b1d */ /* 0x000fec0000010000 */
[----:B------:R-:W-:Y:S04]  /*1d90*/  LDSM.16.M88.4 R24, [R214+0x8100] ;  /* 0x00810000d618783b */ /* 0x000fe80000000200 */
[----:B-1----:R-:W-:Y:S04]  /*1da0*/  LDSM.16.M88.4 R16, [R214+0x8900] ;  /* 0x00890000d610783b */ /* 0x002fe80000000200 */
[----:B------:R-:W1:Y:S04]  /*1db0*/  LDSM.16.M88.4 R52, [R214+0x9100] ;  /* 0x00910000d634783b */ /* 0x000e680000000200 */
[----:B------:R-:W-:Y:S04]  /*1dc0*/  LDSM.16.M88.4 R44, [R214+0x9900] ;  /* 0x00990000d62c783b */ /* 0x000fe80000000200 */
[----:B------:R-:W-:Y:S04]  /*1dd0*/  LDSM.16.M88.4 R36, [R214+0xa100] ;  /* 0x00a10000d624783b */ /* 0x000fe80000000200 */
[----:B------:R-:W-:Y:S04]  /*1de0*/  LDSM.16.M88.4 R28, [R214+0xa900] ;  /* 0x00a90000d61c783b */ /* 0x000fe80000000200 */
[----:B------:R-:W-:Y:S04]  /*1df0*/  LDSM.16.M88.4 R64, [R213] ;  /* 0x00000000d540783b */ /* 0x000fe80000000200 */
[----:B------:R-:W-:Y:S04]  /*1e00*/  LDSM.16.M88.4 R40, [R213+0x800] ;  /* 0x00080000d528783b */ /* 0x000fe80000000200 */
[----:B------:R-:W2:Y:S04]  /*1e10*/  LDSM.16.M88.4 R32, [R213+0x1000] ;  /* 0x00100000d520783b */ /* 0x000ea80000000200 */
[----:B------:R-:W3:Y:S04]  /*1e20*/  LDSM.16.M88.4 R60, [R213+0x1800] ;  /* 0x00180000d53c783b */ /* 0x000ee80000000200 */
[----:B------:R-:W4:Y:S04]  /*1e30*/  LDSM.16.M88.4 R72, [R213+0x2000] ;  /* 0x00200000d548783b */ /* 0x000f280000000200 */
[----:B------:R-:W5:Y:S04]  /*1e40*/  LDSM.16.M88.4 R68, [R213+0x2800] ;  /* 0x00280000d544783b */ /* 0x000f680000000200 */
[----:B------:R-:W-:Y:S01]  /*1e50*/  @!PT LDS RZ, [RZ] ;  /* 0x00000000fffff984 */ /* 0x000fe20000000800 */
[----:B------:R-:W-:Y:S01]  /*1e60*/  @!PT LDS RZ, [RZ] ;  /* 0x00000000fffff984 */ /* 0x000fe20000000800 */
[----:B------:R-:W-:Y:S01]  /*1e70*/  @!PT LDS RZ, [RZ] ;  /* 0x00000000fffff984 */ /* 0x000fe20000000800 */
[----:B------:R3:W-:Y:S01]  /*1e80*/  LDGSTS.E.BYPASS.LTC128B.128 [R223+0x100], [R20.64], !P1 ;  /* 0x0010000014df7fae */ /* 0x0007e2000c901d46 */
[C---:B------:R-:W-:Y:S01]  /*1e90*/  ISETP.LT.OR P1, PT, R76.reuse, 0x1, P2 ;  /* 0x000000014c00780c */ /* 0x040fe20001721670 */
[C---:B-1----:R-:W-:Y:S08]  /*1ea0*/  HMMA.16816.F32.BF16 R56, R124.reuse, R52, RZ ;  /* 0x000000347c38723c */ /* 0x042ff000000418ff */
[----:B------:R-:W-:Y:S04]  /*1eb0*/  HMMA.16816.F32.BF16 R52, R124, R54, RZ ;  /* 0x000000367c34723c */ /* 0x000fe800000418ff */
[----:B------:R1:W-:Y:S01]  /*1ec0*/  LDGSTS.E.BYPASS.LTC128B.128 [R223+0x3100], [R50.64], !P1 ;  /* 0x0310000032df7fae */ /* 0x0003e2000c901d46 */
[----:B------:R-:W-:-:S02]  /*1ed0*/  ISETP.LT.OR P1, PT, R76, 0x21, P0 ;  /* 0x000000214c00780c */ /* 0x000fc40000721670 */
[----:B------:R-:W-:-:S09]  /*1ee0*/  ISETP.LT.OR P0, PT, R76, 0x41, P0 ;  /* 0x000000414c00780c */ /* 0x000fd20000701670 */
[----:B--2---:R-:W-:Y:S02]  /*1ef0*/  HMMA.16816.F32.BF16 R56, R144, R32, R56 ;  /* 0x000000209038723c */ /* 0x004fe40000041838 */
[----:B------:R1:W-:Y:S01]  /*1f00*/  LDGSTS.E.BYPASS.LTC128B.128 [R223+0x1100], [R48.64], !P1 ;  /* 0x0110000030df7fae */ /* 0x0003e2000c901d46 */
[C---:B------:R-:W-:Y:S02]  /*1f10*/  ISETP.LT.OR P1, PT, R76.reuse, 0x21, P2 ;  /* 0x000000214c00780c */ /* 0x040fe40001721670 */
[----:B------:R-:W-:-:S03]  /*1f20*/  ISETP.LT.OR P2, PT, R76, 0x41, P2 ;  /* 0x000000414c00780c */ /* 0x000fc60001741670 */
[C---:B---3--:R-:W-:Y:S08]  /*1f30*/  HMMA.16816.F32.BF16 R20, R124.reuse, R16, RZ ;  /* 0x000000107c14723c */ /* 0x048ff000000418ff */
[----:B------:R2:W-:Y:S01]  /*1f40*/  LDGSTS.E.BYPASS.LTC128B.128 [R223+0x4100], [R78.64], !P1 ;  /* 0x041000004edf7fae */ /* 0x0005e2000c901d46 */
[----:B------:R-:W-:Y:S01]  /*1f50*/  LOP3.LUT P1, RZ, R9, 0x4, RZ, 0xc0, !PT ;  /* 0x0000000409ff7812 */ /* 0x000fe2000782c0ff */
[----:B------:R-:W-:Y:S02]  /*1f60*/  HMMA.16816.F32.BF16 R16, R124, R18, RZ ;  /* 0x000000127c10723c */ /* 0x000fe400000418ff */
[----:B------:R3:W-:Y:S01]  /*1f70*/  LDGSTS.E.BYPASS.LTC128B.128 [R223+0x2100], [R82.64], !P0 ;  /* 0x0210000052df7fae */ /* 0x0007e2000c101d46 */
[----:B------:R-:W-:-:S02]  /*1f80*/  SEL R0, R10, 0xffffffe0, !P1 ;  /* 0xffffffe00a007807 */ /* 0x000fc40004800000 */
[----:B------:R-:W-:Y:S01]  /*1f90*/  ISETP.GT.AND P0, PT, R7, R216, PT ;  /* 0x000000d80700720c */ /* 0x000fe20003f04270 */
[----:B------:R3:W-:Y:S01]  /*1fa0*/  LDGSTS.E.BYPASS.LTC128B.128 [R223+0x5100], [R80.64], !P2 ;  /* 0x0510000050df7fae */ /* 0x0007e2000d101d46 */
[----:B------:R-:W-:Y:S01]  /*1fb0*/  ISETP.GT.AND P1, PT, R224, 0x5f, PT ;  /* 0x0000005fe000780c */ /* 0x000fe20003f24270 */
[----:B------:R-:W-:Y:S01]  /*1fc0*/  HMMA.16816.F32.BF16 R8, R124, R24, RZ ;  /* 0x000000187c08723c */ /* 0x000fe200000418ff */
[C---:B------:R-:W-:Y:S01]  /*1fd0*/  IMAD R211, R0.reuse, 0x2, R214 ;  /* 0x0000000200d37824 */ /* 0x040fe200078e02d6 */
[----:B------:R-:W-:Y:S01]  /*1fe0*/  LDSM.16.M88.4 R92, [R214+0xd100] ;  /* 0x00d10000d65c783b */ /* 0x000fe20000000200 */
[----:B------:R-:W-:-:S03]  /*1ff0*/  IMAD R202, R0, 0x2, R213 ;  /* 0x0000000200ca7824 */ /* 0x000fc600078e02d5 */
[----:B------:R-:W-:Y:S02]  /*2000*/  LDSM.16.M88.4 R88, [R213+0x3000] ;  /* 0x00300000d558783b */ /* 0x000fe40000000200 */
[C---:B-1----:R-:W-:Y:S02]  /*2010*/  HMMA.16816.F32.BF16 R48, R124.reuse, R44, RZ ;  /* 0x0000002c7c30723c */ /* 0x042fe400000418ff */
[----:B------:R-:W-:Y:S04]  /*2020*/  LDSM.16.M88.4 R84, [R213+0x3800] ;  /* 0x00380000d554783b */ /* 0x000fe80000000200 */
[----:B------:R-:W-:Y:S02]  /*2030*/  LDSM.16.M88.4 R96, [R211+0xc100] ;  /* 0x00c10000d360783b */ /* 0x000fe40000000200 */
[C---:B------:R-:W-:Y:S02]  /*2040*/  HMMA.16816.F32.BF16 R24, R124.reuse, R26, RZ ;  /* 0x0000001a7c18723c */ /* 0x040fe400000418ff */
[----:B--2---:R-:W-:Y:S04]  /*2050*/  LDSM.16.M88.4 R76, [R211+0x8900] ;  /* 0x00890000d34c783b */ /* 0x004fe80000000200 */
[----:B------:R-:W0:Y:S02]  /*2060*/  LDGDEPBAR ;  /* 0x00000000000079af */ /* 0x000e240000000000 */
[----:B------:R-:W-:Y:S02]  /*2070*/  HMMA.16816.F32.BF16 R44, R124, R46, RZ ;  /* 0x0000002e7c2c723c */ /* 0x000fe400000418ff */
[----:B---3--:R-:W-:Y:S06]  /*2080*/  LDSM.16.M88.4 R80, [R213+0x4000] ;  /* 0x00400000d550783b */ /* 0x008fec0000000200 */
[C---:B------:R-:W-:Y:S08]  /*2090*/  HMMA.16816.F32.BF16 R8, R144.reuse, R64, R8 ;  /* 0x000000409008723c */ /* 0x040ff00000041808 */
[C---:B------:R-:W-:Y:S01]  /*20a0*/  HMMA.16816.F32.BF16 R24, R144.reuse, R66, R24 ;  /* 0x000000429018723c */ /* 0x040fe20000041818 */
[----:B------:R-:W1:Y:S07]  /*20b0*/  LDSM.16.M88.4 R64, [R211+0x8100] ;  /* 0x00810000d340783b */ /* 0x000e6e0000000200 */
[C---:B------:R-:W-:Y:S08]  /*20c0*/  HMMA.16816.F32.BF16 R48, R144.reuse, R60, R48 ;  /* 0x0000003c9030723c */ /* 0x040ff00000041830 */
[C---:B------:R-:W-:Y:S01]  /*20d0*/  HMMA.16816.F32.BF16 R44, R144.reuse, R62, R44 ;  /* 0x0000003e902c723c */ /* 0x040fe2000004182c */
[----:B------:R-:W2:Y:S07]  /*20e0*/  LDSM.16.M88.4 R60, [R211+0x9100] ;  /* 0x00910000d33c783b */ /* 0x000eae0000000200 */
[C---:B------:R-:W-:Y:S08]  /*20f0*/  HMMA.16816.F32.BF16 R20, R144.reuse, R40, R20 ;  /* 0x000000289014723c */ /* 0x040ff00000041814 */
[C---:B------:R-:W-:Y:S08]  /*2100*/  HMMA.16816.F32.BF16 R16, R144.reuse, R42, R16 ;  /* 0x0000002a9010723c */ /* 0x040ff00000041810 */
[----:B------:R-:W-:Y:S08]  /*2110*/  HMMA.16816.F32.BF16 R52, R144, R34, R52 ;  /* 0x000000229034723c */ /* 0x000ff00000041834 */
[C---:B------:R-:W-:Y:S08]  /*2120*/  HMMA.16816.F32.BF16 R40, R124.reuse, R36, RZ ;  /* 0x000000247c28723c */ /* 0x040ff000000418ff */
[C---:B------:R-:W-:Y:S08]  /*2130*/  HMMA.16816.F32.BF16 R32, R124.reuse, R28, RZ ;  /* 0x0000001c7c20723c */ /* 0x040ff000000418ff */
[C---:B------:R-:W-:Y:S08]  /*2140*/  HMMA.16816.F32.BF16 R36, R124.reuse, R38, RZ ;  /* 0x000000267c24723c */ /* 0x040ff000000418ff */
[----:B------:R-:W-:Y:S08]  /*2150*/  HMMA.16816.F32.BF16 R28, R124, R30, RZ ;  /* 0x0000001e7c1c723c */ /* 0x000ff000000418ff */
[C---:B----4-:R-:W-:Y:S08]  /*2160*/  HMMA.16816.F32.BF16 R40, R144.reuse, R72, R40 ;  /* 0x000000489028723c */ /* 0x050ff00000041828 */
[C---:B------:R-:W-:Y:S01]  /*2170*/  HMMA.16816.F32.BF16 R36, R144.reuse, R74, R36 ;  /* 0x0000004a9024723c */ /* 0x040fe20000041824 */
[----:B------:R-:W3:Y:S07]  /*2180*/  LDSM.16.M88.4 R72, [R211+0x9900] ;  /* 0x00990000d348783b */ /* 0x000eee0000000200 */
[C---:B-----5:R-:W-:Y:S08]  /*2190*/  HMMA.16816.F32.BF16 R32, R144.reuse, R68, R32 ;  /* 0x000000449020723c */ /* 0x060ff00000041820 */
        /* <DEDUP_REMOVED lines=8> */
[C---:B------:R-:W-:Y:S08]  /*2220*/  HMMA.16816.F32.BF16 R20, R172.reuse, R76, R20 ;  /* 0x0000004cac14723c */ /* 0x040ff00000041814 */
[C---:B------:R-:W-:Y:S01]  /*2230*/  HMMA.16816.F32.BF16 R16, R172.reuse, R78, R16 ;  /* 0x0000004eac10723c */ /* 0x040fe20000041810 */
[----:B------:R-:W5:Y:S07]  /*2240*/  LDSM.16.M88.4 R76, [R202] ;  /* 0x00000000ca4c783b */ /* 0x000f6e0000000200 */
        /* <DEDUP_REMOVED lines=51> */
[C---:B-----5:R-:W-:Y:S08]  /*2580*/  HMMA.16816.F32.BF16 R48, R184.reuse, R76, R48 ;  /* 0x0000004cb830723c */ /* 0x060ff00000041830 */
[C---:B------:R-:W-:Y:S01]  /*2590*/  HMMA.16816.F32.BF16 R44, R184.reuse, R78, R44 ;  /* 0x0000004eb82c723c */ /* 0x040fe2000004182c */
[----:B------:R-:W-:Y:S07]  /*25a0*/  LDSM.16.M88.4 R76, [R202+0x3800] ;  /* 0x00380000ca4c783b */ /* 0x000fee0000000200 */
[C---:B------:R-:W-:Y:S08]  /*25b0*/  HMMA.16816.F32.BF16 R56, R184.reuse, R80, R56 ;  /* 0x00000050b838723c */ /* 0x040ff00000041838 */
[C---:B------:R-:W-:Y:S01]  /*25c0*/  HMMA.16816.F32.BF16 R52, R184.reuse, R82, R52 ;  /* 0x00000052b834723c */ /* 0x040fe20000041834 */
[----:B------:R-:W-:Y:S07]  /*25d0*/  LDSM.16.M88.4 R80, [R202+0x3000] ;  /* 0x00300000ca50783b */ /* 0x000fee0000000200 */
[C---:B---3--:R-:W-:Y:S08]  /*25e0*/  HMMA.16816.F32.BF16 R40, R184.reuse, R72, R40 ;  /* 0x00000048b828723c */ /* 0x048ff00000041828 */
[C---:B------:R-:W-:Y:S01]  /*25f0*/  HMMA.16816.F32.BF16 R36, R184.reuse, R74, R36 ;  /* 0x0000004ab824723c */ /* 0x040fe20000041824 */
[----:B------:R-:W-:Y:S07]  /*2600*/  LDSM.16.M88.4 R72, [R202+0x4000] ;  /* 0x00400000ca48783b */ /* 0x000fee0000000200 */
[C---:B----4-:R-:W-:Y:S08]  /*2610*/  HMMA.16816.F32.BF16 R32, R184.reuse, R68, R32 ;  /* 0x00000044b820723c */ /* 0x050ff00000041820 */
[----:B------:R-:W-:Y:S01]  /*2620*/  HMMA.16816.F32.BF16 R28, R184, R70, R28 ;  /* 0x00000046b81c723c */ /* 0x000fe2000004181c */
[----:B------:R-:W3:Y:S07]  /*2630*/  LDSM.16.M88.4 R68, [R202+0x4800] ;  /* 0x00480000ca44783b */ /* 0x000eee0000000200 */
[C---:B-1----:R-:W-:Y:S08]  /*2640*/  HMMA.16816.F32.BF16 R8, R188.reuse, R64, R8 ;  /* 0x00000040bc08723c */ /* 0x042ff00000041808 */
[C---:B------:R-:W-:Y:S01]  /*2650*/  HMMA.16816.F32.BF16 R24, R188.reuse, R66, R24 ;  /* 0x00000042bc18723c */ /* 0x040fe20000041818 */
[----:B------:R-:W1:Y:S07]  /*2660*/  LDSM.16.M88.4 R64, [R202+0x5000] ;  /* 0x00500000ca40783b */ /* 0x000e6e0000000200 */
[C---:B--2---:R-:W-:Y:S08]  /*2670*/  HMMA.16816.F32.BF16 R20, R188.reuse, R60, R20 ;  /* 0x0000003cbc14723c */ /* 0x044ff00000041814 */
[----:B------:R-:W-:Y:S01]  /*2680*/  HMMA.16816.F32.BF16 R16, R188, R62, R16 ;  /* 0x0000003ebc10723c */ /* 0x000fe20000041810 */
[----:B------:R-:W2:Y:S01]  /*2690*/  LDSM.16.M88.4 R60, [R202+0x5800] ;  /* 0x00580000ca3c783b */ /* 0x000ea20000000200 */
        /* <DEDUP_REMOVED lines=18> */
[----:B------:R-:W-:Y:S01]  /*27c0*/  SHF.R.S32.HI R40, RZ, 0x1f, R225 ;  /* 0x0000001fff287819 */ /* 0x000fe200000114e1 */
[C---:B------:R-:W-:Y:S08]  /*27d0*/  HMMA.16816.F32.BF16 R36, R192.reuse, R66, R36 ;  /* 0x00000042c024723c */ /* 0x040ff00000041824 */
[C---:B--2---:R-:W-:Y:S08]  /*27e0*/  HMMA.16816.F32.BF16 R32, R192.reuse, R60, R32 ;  /* 0x0000003cc020723c */ /* 0x044ff00000041820 */
        /* <DEDUP_REMOVED lines=15> */
[----:B------:R-:W-:Y:S02]  /*28e0*/  ISETP.GE.AND P2, PT, R225, c[0x0][0x1d4], PT ;  /* 0x00007500e1007a0c */ /* 0x000fe40003f46270 */
[----:B------:R-:W-:Y:S01]  /*28f0*/  SHF.L.U64.HI R4, R243, 0x1, R244 ;  /* 0x00000001f3047819 */ /* 0x000fe200000102f4 */
[----:B------:R-:W-:Y:S01]  /*2900*/  IMAD R222, R7, c[0x0][0x2b8], R222 ;  /* 0x0000ae0007de7a24 */ /* 0x000fe200078e02de */
[----:B------:R-:W-:-:S03]  /*2910*/  SEL R6, RZ, 0x10, P2 ;  /* 0x00000010ff067807 */ /* 0x000fc60001000000 */
[----:B------:R-:W-:Y:S01]  /*2920*/  IMAD.WIDE.U32 R42, R222, c[0x0][0x1e0], RZ ;  /* 0x00007800de2a7a25 */ /* 0x000fe200078e00ff */
[----:B------:R-:W-:Y:S02]  /*2930*/  SHF.R.S32.HI R7, RZ, 0x1f, R222 ;  /* 0x0000001fff077819 */ /* 0x000fe400000114de */
[----:B------:R-:W-:-:S03]  /*2940*/  IADD3 R64, -R6, 0x10, RZ ;  /* 0x0000001006407810 */ /* 0x000fc60007ffe1ff */
[----:B------:R-:W-:Y:S01]  /*2950*/  IMAD R7, R7, c[0x0][0x1e0], RZ ;  /* 0x0000780007077a24 */ /* 0x000fe200078e02ff */
[----:B------:R-:W-:-:S03]  /*2960*/  LOP3.LUT R64, R64, 0xf, RZ, 0xc0, !PT ;  /* 0x0000000f40407812 */ /* 0x000fc600078ec0ff */
[----:B------:R-:W-:-:S04]  /*2970*/  IMAD R0, R222, c[0x0][0x1e4], R7 ;  /* 0x00007900de007a24 */ /* 0x000fc800078e0207 */
[----:B------:R-:W-:Y:S01]  /*2980*/  IMAD.IADD R43, R43, 0x1, R0 ;  /* 0x000000012b2b7824 */ /* 0x000fe200078e0200 */
[----:B-1----:R-:W-:-:S04]  /*2990*/  IADD3 R61, -R245, 0x10, RZ ;  /* 0x00000010f53d7810 */ /* 0x002fc80007ffe1ff */
[----:B------:R-:W-:Y:S02]  /*29a0*/  LOP3.LUT R61, R61, 0xf, RZ, 0xc0, !PT ;  /* 0x0000000f3d3d7812 */ /* 0x000fe400078ec0ff */
[----:B--2---:R-:W-:Y:S01]  /*29b0*/  SHF.R.S32.HI R0, RZ, 0x1f, R221 ;  /* 0x0000001fff007819 */ /* 0x004fe200000114dd */
[----:B------:R-:W-:-:S04]  /*29c0*/  IMAD.WIDE.U32 R42, R221, c[0x0][0x1f0], R42 ;  /* 0x00007c00dd2a7a25 */ /* 0x000fc800078e002a */
[----:B------:R-:W-:Y:S01]  /*29d0*/  IMAD R0, R0, c[0x0][0x1f0], RZ ;  /* 0x00007c0000007a24 */ /* 0x000fe200078e02ff */
[----:B------:R-:W-:-:S03]  /*29e0*/  IADD3 R7, P0, R234, R42, RZ ;  /* 0x0000002aea077210 */ /* 0x000fc60007f1e0ff */
[----:B------:R-:W-:Y:S02]  /*29f0*/  IMAD R41, R221, c[0x0][0x1f4], R0 ;  /* 0x00007d00dd297a24 */ /* 0x000fe400078e0200 */
[----:B------:R-:W-:-:S03]  /*2a00*/  IMAD.SHL.U32 R0, R243, 0x2, RZ ;  /* 0x00000002f3007824 */ /* 0x000fc600078e00ff */
[----:B------:R-:W-:Y:S02]  /*2a10*/  IADD3.X R42, R218, R43, R41, P0, !PT ;  /* 0x0000002bda2a7210 */ /* 0x000fe400007fe429 */
[----:B------:R-:W-:Y:S02]  /*2a20*/  LEA R43, P0, R7, c[0x0][0x1c8], 0x1 ;  /* 0x00007200072b7a11 */ /* 0x000fe400078008ff */
[----:B------:R-:W-:Y:S02]  /*2a30*/  SHF.L.U64.HI R41, R225, 0x1, R40 ;  /* 0x00000001e1297819 */ /* 0x000fe40000010228 */
[----:B------:R-:W-:Y:S01]  /*2a40*/  LEA.HI.X R42, R7, c[0x0][0x1cc], R42, 0x1, P0 ;  /* 0x00007300072a7a11 */ /* 0x000fe200000f0c2a */
[----:B------:R-:W1:Y:S01]  /*2a50*/  SHFL.IDX PT, R60, R43, 0x2, 0x181f ;  /* 0x00581f002b3c7f89 */ /* 0x000e6200000e0000 */
[----:B------:R-:W-:-:S03]  /*2a60*/  IMAD.SHL.U32 R7, R225, 0x2, RZ ;  /* 0x00000002e1077824 */ /* 0x000fc600078e00ff */
[----:B------:R-:W2:Y:S04]  /*2a70*/  SHFL.IDX PT, R62, R42, 0x2, 0x181f ;  /* 0x00581f002a3e7f89 */ /* 0x000ea800000e0000 */
[----:B------:R-:W-:Y:S01]  /*2a80*/  SHFL.IDX PT, R63, R42, 0x1, 0x181f ;  /* 0x00381f002a3f7f89 */ /* 0x000fe200000e0000 */
[----:B-1----:R-:W-:-:S04]  /*2a90*/  IADD3 R64, P2, P0, R64, R60, R7 ;  /* 0x0000003c40407210 */ /* 0x002fc8000785e007 */
        /* <DEDUP_REMOVED lines=12> */
[----:B---3--:R-:W-:-:S04]  /*2b60*/  IADD3 R74, P0, R62, R7, RZ ;  /* 0x000000073e4a7210 */ /* 0x008fc80007f1e0ff */
[----:B------:R1:W-:Y:S01]  /*2b70*/  LDGSTS.E.BYPASS.LTC128B.128 [R223+0xb100], [R60.64], !P6 ;  /* 0x0b1000003cdf7fae */ /* 0x0003e2000f101d46 */
[----:B------:R-:W-:Y:S01]  /*2b80*/  IMAD.X R75, R63, 0x1, R41, P0 ;  /* 0x000000013f4b7824 */ /* 0x000fe200000e0629 */
        /* <DEDUP_REMOVED lines=8> */
.L_x_2407:
[----:B------:R-:W-:Y:S01]  /*2c10*/  LOP3.LUT R7, R102, 0xffffffe0, RZ, 0xc0, !PT ;  /* 0xffffffe066077812 */ /* 0x000fe200078ec0ff */
[----:B------:R-:W-:Y:S01]  /*2c20*/  ULDC UR4, c[0x0][0x324] ;  /* 0x0000c90000047ab9 */ /* 0x000fe20000000800 */
[----:B------:R-:W-:Y:S01]  /*2c30*/  LEA.HI R41, R105, R100, RZ, 0x2 ;  /* 0x0000006469297211 */ /* 0x000fe200078f10ff */
[----:B------:R-:W-:Y:S01]  /*2c40*/  ULOP3.LUT UR4, URZ, UR4, URZ, 0x33, !UPT ;  /* 0x000000043f047292 */ /* 0x000fe2000f8e333f */
[----:B------:R-:W-:Y:S01]  /*2c50*/  SHF.R.S32.HI R42, RZ, 0x1f, R107 ;  /* 0x0000001fff2a7819 */ /* 0x000fe2000001146b */
[----:B------:R-:W-:Y:S01]  /*2c60*/  IMAD.IADD R0, R100, 0x1, -R7 ;  /* 0x0000000164007824 */ /* 0x000fe200078e0a07 */
[----:B------:R-:W-:Y:S01]  /*2c70*/  LOP3.LUT R41, R41, 0xfffffffc, RZ, 0xc0, !PT ;  /* 0xfffffffc29297812 */ /* 0x000fe200078ec0ff */
[----:B------:R-:W0:Y:S01]  /*2c80*/  LDGDEPBAR ;  /* 0x00000000000079af */ /* 0x000e220000000000 */
[----:B------:R-:W-:Y:S02]  /*2c90*/  LEA.HI R42, R42, R107, RZ, 0x3 ;  /* 0x0000006b2a2a7211 */ /* 0x000fe400078f18ff */
[----:B------:R-:W-:Y:S01]  /*2ca0*/  SHF.R.S32.HI R7, RZ, 0x1f, R0 ;  /* 0x0000001fff077819 */ /* 0x000fe20000011400 */
[----:B------:R-:W-:Y:S01]  /*2cb0*/  IMAD.IADD R100, R100, 0x1, -R41 ;  /* 0x0000000164647824 */ /* 0x000fe200078e0a29 */
[----:B------:R-:W-:-:S02]  /*2cc0*/  LOP3.LUT R42, R42, 0xffffff8, RZ, 0xc0, !PT ;  /* 0x0ffffff82a2a7812 */ /* 0x000fc400078ec0ff */
[----:B------:R-:W-:Y:S02]  /*2cd0*/  LEA.HI R4, R7, R0, RZ, 0x2 ;  /* 0x0000000007047211 */ /* 0x000fe400078f10ff */
[----:B------:R-:W-:Y:S01]  /*2ce0*/  LEA.HI R6, R100, R100, RZ, 0x1 ;  /* 0x0000006464067211 */ /* 0x000fe200078f08ff */
[----:B------:R-:W-:Y:S01]  /*2cf0*/  IMAD.IADD R42, R107, 0x1, -R42 ;  /* 0x000000016b2a7824 */ /* 0x000fe200078e0a2a */
[----:B------:R-:W-:Y:S02]  /*2d00*/  LEA.HI.SX32 R7, R4, R15, 0x1e ;  /* 0x0000000f04077211 */ /* 0x000fe400078ff2ff */
[----:B------:R-:W-:-:S03]  /*2d10*/  LOP3.LUT R41, R6, 0x1ffffffe, RZ, 0xc0, !PT ;  /* 0x1ffffffe06297812 */ /* 0x000fc600078ec0ff */
[----:B------:R-:W-:Y:S02]  /*2d20*/  IMAD R7, R42, 0x10, R7 ;  /* 0x000000102a077824 */ /* 0x000fe400078e0207 */
[----:B------:R-:W-:Y:S01]  /*2d30*/  IMAD.IADD R100, R100, 0x1, -R41 ;  /* 0x0000000164647824 */ /* 0x000fe200078e0a29 */
[----:B------:R-:W-:-:S03]  /*2d40*/  LOP3.LUT R41, R4, 0x7ffffffc, RZ, 0xc0, !PT ;  /* 0x7ffffffc04297812 */ /* 0x000fc600078ec0ff */
[----:B------:R-:W-:Y:S02]  /*2d50*/  IMAD R229, R100, 0x8, R7 ;  /* 0x0000000864e57824 */ /* 0x000fe400078e0207 */
[----:B------:R-:W-:Y:S02]  /*2d60*/  IMAD.IADD R41, R0, 0x1, -R41 ;  /* 0x0000000100297824 */ /* 0x000fe400078e0a29 */
[----:B------:R-:W-:-:S04]  /*2d70*/  @P4 IMAD.HI.U32 R6, R229, c[0x0][0x2c8], RZ ;  /* 0x0000b200e5064a27 */ /* 0x000fc800078e00ff */
[----:B------:R-:W-:Y:S01]  /*2d80*/  IMAD.MOV.U32 R7, RZ, RZ, R229 ;  /* 0x000000ffff077224 */ /* 0x000fe200078e00e5 */
[----:B------:R-:W-:Y:S01]  /*2d90*/  @P4 SHF.R.U32.HI R7, RZ, c[0x0][0x2cc], R6 ;  /* 0x0000b300ff074a19 */ /* 0x000fe20000011606 */
[----:B------:R-:W-:-:S04]  /*2da0*/  IMAD.SHL.U32 R236, R41, 0x2, RZ ;  /* 0x0000000229ec7824 */ /* 0x000fc800078e00ff */
[----:B------:R-:W2:Y:S01]  /*2db0*/  SHFL.IDX PT, R4, R7, RZ, 0x1c1f ;  /* 0x001c1fff07047589 */ /* 0x000ea200000e0000 */
[----:B-1----:R-:W-:Y:S01]  /*2dc0*/  IADD3 R61, -R236, 0x1, R101 ;  /* 0x00000001ec3d7810 */ /* 0x002fe20007ffe165 */
[----:B------:R-:W-:Y:S01]  /*2dd0*/  IMAD.IADD R41, R12, 0x1, -R236 ;  /* 0x000000010c297824 */ /* 0x000fe200078e0aec */
[----:B------:R-:W-:-:S03]  /*2de0*/  IADD3 R43, -R236, R217, R12 ;  /* 0x000000d9ec2b7210 */ /* 0x000fc60007ffe10c */
[----:B------:R-:W-:-:S05]  /*2df0*/  IMAD.IADD R61, R61, 0x1, -R226 ;  /* 0x000000013d3d7824 */ /* 0x000fca00078e0ae2 */
[C---:B------:R-:W-:Y:S02]  /*2e00*/  IADD3 R62, R61.reuse, c[0x0][0x328], RZ ;  /* 0x0000ca003d3e7a10 */ /* 0x040fe40007ffe0ff */
[----:B------:R-:W-:-:S03]  /*2e10*/  IADD3 R61, R61, UR4, RZ ;  /* 0x000000043d3d7c10 */ /* 0x000fc6000fffe0ff */
[--C-:B--2---:R-:W-:Y:S02]  /*2e20*/  IMAD.IADD R64, R62, 0x1, R4.reuse ;  /* 0x000000013e407824 */ /* 0x104fe400078e0204 */
[----:B------:R-:W-:-:S03]  /*2e30*/  IMAD.IADD R63, R61, 0x1, R4 ;  /* 0x000000013d3f7824 */ /* 0x000fc600078e0204 */
[----:B------:R-:W-:Y:S01]  /*2e40*/  IMNMX R64, R64, R43, PT ;  /* 0x0000002b40407217 */ /* 0x000fe20003800200 */
[----:B------:R-:W-:Y:S05]  /*2e50*/  @!P3 BRA `(.L_x_2408) ;  /* 0x000001400000b947 */ /* 0x000fea0003800000 */
[----:B------:R-:W-:Y:S01]  /*2e60*/  IADD3 R4, -R226, R217, R4 ;  /* 0x000000d9e2047210 */ /* 0x000fe20007ffe104 */
        /* <DEDUP_REMOVED lines=10> */
.L_x_2410:
[----:B------:R-:W-:-:S04]  /*2f10*/  MOV R0, c[0x0][0x32c] ;  /* 0x0000cb0000007a02 */ /* 0x000fc80000000f00 */
[----:B------:R-:W-:-:S13]  /*2f20*/  ISETP.NE.AND P0, PT, R0, 0x1, PT ;  /* 0x000000010000780c */ /* 0x000fda0003f05270 */
[----:B------:R-:W-:-:S05]  /*2f30*/  @P0 IMAD.HI.U32 R0, R4, c[0x0][0x330], RZ ;  /* 0x0000cc0004000a27 */ /* 0x000fca00078e00ff */
[----:B------:R-:W-:Y:S02]  /*2f40*/  @P0 SHF.R.U32.HI R4, RZ, c[0x0][0x334], R0 ;  /* 0x0000cd00ff040a19 */ /* 0x000fe40000011600 */
.L_x_2411:
[----:B------:R-:W-:Y:S05]  /*2f50*/  BSYNC B0 ;  /* 0x0000000000007941 */ /* 0x000fea0003800000 */
.L_x_2409:
[----:B------:R-:W-:-:S05]  /*2f60*/  IMAD R4, R4, c[0x0][0x32c], R41 ;  /* 0x0000cb0004047a24 */ /* 0x000fca00078e0229 */
[----:B------:R-:W-:Y:S02]  /*2f70*/  IADD3 R65, R4, c[0x0][0x32c], RZ ;  /* 0x0000cb0004417a10 */ /* 0x000fe40007ffe0ff */
[----:B------:R-:W-:Y:S02]  /*2f80*/  IMNMX R63, R63, R4, !PT ;  /* 0x000000043f3f7217 */ /* 0x000fe40007800200 */
[----:B------:R-:W-:Y:S02]  /*2f90*/  IMNMX R64, R64, R65, PT ;  /* 0x0000004140407217 */ /* 0x000fe40003800200 */
.L_x_2408:
[C---:B------:R-:W-:Y:S01]  /*2fa0*/  ISETP.GE.AND P0, PT, R12.reuse, 0x2, PT ;  /* 0x000000020c00780c */ /* 0x040fe20003f06270 */
[----:B------:R-:W1:Y:S01]  /*2fb0*/  SHFL.IDX PT, R7, R7, 0x1, 0x1c1f ;  /* 0x003c1f0007077f89 */ /* 0x000e6200000e0000 */
[----:B------:R-:W-:Y:S02]  /*2fc0*/  ISETP.GE.AND P2, PT, R12, 0x9, PT ;  /* 0x000000090c00780c */ /* 0x000fe40003f46270 */
[----:B------:R-:W-:Y:S02]  /*2fd0*/  P2R R0, PR, RZ, 0x1 ;  /* 0x00000001ff007803 */ /* 0x000fe40000000000 */
[----:B------:R-:W-:-:S02]  /*2fe0*/  ISETP.GT.AND P0, PT, R63, 0x1, !P0 ;  /* 0x000000013f00780c */ /* 0x000fc40004704270 */
[----:B------:R-:W-:Y:S02]  /*2ff0*/  P2R R77, PR, RZ, 0x4 ;  /* 0x00000004ff4d7803 */ /* 0x000fe40000000000 */
[----:B------:R-:W-:-:S04]  /*3000*/  ISETP.LT.OR P0, PT, R64, 0x2, P0 ;  /* 0x000000024000780c */ /* 0x000fc80000701670 */
[----:B------:R-:W-:Y:S02]  /*3010*/  FSEL R60, R9, -INF , !P0 ;  /* 0xff800000093c7808 */ /* 0x000fe40004000000 */
[C---:B------:R-:W-:Y:S02]  /*3020*/  ISETP.GT.AND P0, PT, R63.reuse, 0x8, !P2 ;  /* 0x000000083f00780c */ /* 0x040fe40005704270 */
[----:B------:R-:W-:Y:S02]  /*3030*/  ISETP.GE.AND P2, PT, R12, 0xa, PT ;  /* 0x0000000a0c00780c */ /* 0x000fe40003f46270 */
[----:B------:R-:W-:Y:S02]  /*3040*/  ISETP.LT.OR P0, PT, R64, 0x9, P0 ;  /* 0x000000094000780c */ /* 0x000fe40000701670 */
[----:B------:R-:W-:Y:S02]  /*3050*/  P2R R76, PR, RZ, 0x4 ;  /* 0x00000004ff4c7803 */ /* 0x000fe40000000000 */
[----:B------:R-:W-:Y:S01]  /*3060*/  FSEL R42, R24, -INF , !P0 ;  /* 0xff800000182a7808 */ /* 0x000fe20004000000 */
[--C-:B-1----:R-:W-:Y:S01]  /*3070*/  IMAD.IADD R62, R62, 0x1, R7.reuse ;  /* 0x000000013e3e7824 */ /* 0x102fe200078e0207 */
[----:B------:R-:W-:Y:S01]  /*3080*/  ISETP.GT.AND P0, PT, R63, 0x9, !P2 ;  /* 0x000000093f00780c */ /* 0x000fe20005704270 */
[----:B------:R-:W-:Y:S01]  /*3090*/  IMAD.IADD R61, R61, 0x1, R7 ;  /* 0x000000013d3d7824 */ /* 0x000fe200078e0207 */
        /* <DEDUP_REMOVED lines=87> */
[----:B------:R-:W-:Y:S02]  /*3610*/  IMNMX R43, R62, R43, PT ;  /* 0x0000002b3e2b7217 */ /* 0x000fe40003800200 */
[----:B------:R-:W-:Y:S02]  /*3620*/  FSEL R140, R32, -INF , !P0 ;  /* 0xff800000208c7808 */ /* 0x000fe40004000000 */
[----:B------:R-:W-:Y:S02]  /*3630*/  ISETP.GT.AND P0, PT, R63, 0x51, !P2 ;  /* 0x000000513f00780c */ /* 0x000fe40005704270 */
[----:B------:R-:W-:-:S02]  /*3640*/  P2R R32, PR, RZ, 0x4 ;  /* 0x00000004ff207803 */ /* 0x000fc40000000000 */
[----:B------:R-:W-:Y:S02]  /*3650*/  ISETP.LT.OR P0, PT, R64, 0x52, P0 ;  /* 0x000000524000780c */ /* 0x000fe40000701670 */
[----:B------:R-:W-:Y:S02]  /*3660*/  ISETP.GE.AND P2, PT, R12, 0x59, PT ;  /* 0x000000590c00780c */ /* 0x000fe40003f46270 */
[----:B------:R-:W-:Y:S02]  /*3670*/  FSEL R138, R33, -INF , !P0 ;  /* 0xff800000218a7808 */ /* 0x000fe40004000000 */
[----:B------:R-:W-:Y:S02]  /*3680*/  ISETP.GT.AND P0, PT, R63, 0x58, !P2 ;  /* 0x000000583f00780c */ /* 0x000fe40005704270 */
[----:B------:R-:W-:Y:S02]  /*3690*/  P2R R25, PR, RZ, 0x4 ;  /* 0x00000004ff197803 */ /* 0x000fe40000000000 */
[----:B------:R-:W-:-:S02]  /*36a0*/  ISETP.LT.OR P0, PT, R64, 0x59, P0 ;  /* 0x000000594000780c */ /* 0x000fc40000701670 */
[----:B------:R-:W-:Y:S02]  /*36b0*/  ISETP.GE.AND P2, PT, R12, 0x1, PT ;  /* 0x000000010c00780c */ /* 0x000fe40003f46270 */
[----:B------:R-:W-:Y:S02]  /*36c0*/  FSEL R136, R28, -INF , !P0 ;  /* 0xff8000001c887808 */ /* 0x000fe40004000000 */
[----:B------:R-:W-:Y:S02]  /*36d0*/  ISETP.GT.AND P0, PT, R63, RZ, !P2 ;  /* 0x000000ff3f00720c */ /* 0x000fe40005704270 */
[----:B------:R-:W-:Y:S02]  /*36e0*/  P2R R28, PR, RZ, 0x4 ;  /* 0x00000004ff1c7803 */ /* 0x000fe40000000000 */
[----:B------:R-:W-:Y:S02]  /*36f0*/  ISETP.LT.OR P0, PT, R64, 0x1, P0 ;  /* 0x000000014000780c */ /* 0x000fe40000701670 */
[----:B------:R-:W-:-:S02]  /*3700*/  ISETP.GE.AND P2, PT, R12, 0x5a, PT ;  /* 0x0000005a0c00780c */ /* 0x000fc40003f46270 */
[----:B------:R-:W-:Y:S02]  /*3710*/  FSEL R8, R8, -INF , !P0 ;  /* 0xff80000008087808 */ /* 0x000fe40004000000 */
[----:B------:R-:W-:-:S04]  /*3720*/  ISETP.GT.AND P0, PT, R63, 0x59, !P2 ;  /* 0x000000593f00780c */ /* 0x000fc80005704270 */
[----:B------:R-:W-:-:S04]  /*3730*/  ISETP.LT.OR P0, PT, R64, 0x5a, P0 ;  /* 0x0000005a4000780c */ /* 0x000fc80000701670 */
[----:B------:R-:W-:Y:S01]  /*3740*/  FSEL R135, R29, -INF , !P0 ;  /* 0xff8000001d877808 */ /* 0x000fe20004000000 */
        /* <DEDUP_REMOVED lines=12> */
.L_x_2414:
[----:B------:R-:W-:-:S04]  /*3810*/  MOV R7, c[0x0][0x32c] ;  /* 0x0000cb0000077a02 */ /* 0x000fc80000000f00 */
[----:B------:R-:W-:-:S13]  /*3820*/  ISETP.NE.AND P0, PT, R7, 0x1, PT ;  /* 0x000000010700780c */ /* 0x000fda0003f05270 */
[----:B------:R-:W-:-:S05]  /*3830*/  @P0 IMAD.HI.U32 R7, R12, c[0x0][0x330], RZ ;  /* 0x0000cc000c070a27 */ /* 0x000fca00078e00ff */
[----:B------:R-:W-:Y:S02]  /*3840*/  @P0 SHF.R.U32.HI R12, RZ, c[0x0][0x334], R7 ;  /* 0x0000cd00ff0c0a19 */ /* 0x000fe40000011607 */
.L_x_2415:
[----:B------:R-:W-:Y:S05]  /*3850*/  BSYNC B0 ;  /* 0x0000000000007941 */ /* 0x000fea0003800000 */
.L_x_2413:
[----:B------:R-:W-:-:S05]  /*3860*/  IMAD R62, R12, c[0x0][0x32c], R41 ;  /* 0x0000cb000c3e7a24 */ /* 0x000fca00078e0229 */
[----:B------:R-:W-:Y:S02]  /*3870*/  IADD3 R12, R62, c[0x0][0x32c], RZ ;  /* 0x0000cb003e0c7a10 */ /* 0x000fe40007ffe0ff */
[----:B------:R-:W-:Y:S02]  /*3880*/  IMNMX R61, R61, R62, !PT ;  /* 0x0000003e3d3d7217 */ /* 0x000fe40007800200 */
[----:B------:R-:W-:Y:S02]  /*3890*/  IMNMX R43, R43, R12, PT ;  /* 0x0000000c2b2b7217 */ /* 0x000fe40003800200 */
.L_x_2412:
[----:B------:R-:W-:Y:S01]  /*38a0*/  ISETP.NE.AND P0, PT, R77, RZ, PT ;  /* 0x000000ff4d00720c */ /* 0x000fe20003f05270 */
[----:B------:R-:W-:Y:S01]  /*38b0*/  IMAD.SHL.U32 R212, R2, 0x2, RZ ;  /* 0x0000000202d47824 */ /* 0x000fe200078e00ff */
[----:B------:R-:W-:Y:S02]  /*38c0*/  IADD3 R169, R13, -0x2, RZ ;  /* 0xfffffffe0da97810 */ /* 0x000fe40007ffe0ff */
[----:B------:R-:W-:Y:S01]  /*38d0*/  ISETP.GT.AND P0, PT, R61, 0x8, !P0 ;  /* 0x000000083d00780c */ /* 0x000fe20004704270 */
[--C-:B------:R-:W-:Y:S01]  /*38e0*/  IMAD R210, R5, 0x2, R212.reuse ;  /* 0x0000000205d27824 */ /* 0x100fe200078e02d4 */
[----:B------:R-:W-:Y:S01]  /*38f0*/  LDSM.16.MT88.4 R100, [R212+0x3100] ;  /* 0x00310000d464783b */ /* 0x000fe20000004200 */
[----:B------:R-:W-:Y:S01]  /*3900*/  IMAD R209, R3, 0x2, R212 ;  /* 0x0000000203d17824 */ /* 0x000fe200078e02d4 */
[----:B------:R-:W-:Y:S01]  /*3910*/  ISETP.LT.OR P0, PT, R43, 0x9, P0 ;  /* 0x000000092b00780c */ /* 0x000fe20000701670 */
[----:B------:R-:W-:Y:S01]  /*3920*/  IMAD R208, R3, 0x2, R210 ;  /* 0x0000000203d07824 */ /* 0x000fe200078e02d2 */
[----:B------:R-:W-:Y:S02]  /*3930*/  LDSM.16.MT88.4 R104, [R210+0x3100] ;  /* 0x00310000d268783b */ /* 0x000fe40000004200 */
[----:B------:R-:W-:-:S02]  /*3940*/  FSEL R7, R26, -INF , !P0 ;  /* 0xff8000001a077808 */ /* 0x000fc40004000000 */
[----:B------:R-:W-:Y:S01]  /*3950*/  ISETP.NE.AND P0, PT, R76, RZ, PT ;  /* 0x000000ff4c00720c */ /* 0x000fe20003f05270 */
[----:B------:R-:W-:Y:S03]  /*3960*/  LDSM.16.MT88.4 R92, [R208+0x100] ;  /* 0x00010000d05c783b */ /* 0x000fe60000004200 */
[----:B------:R-:W-:Y:S01]  /*3970*/  ISETP.GT.AND P0, PT, R61, 0x9, !P0 ;  /* 0x000000093d00780c */ /* 0x000fe20004704270 */
[----:B------:R-:W-:Y:S03]  /*3980*/  LDSM.16.MT88.4 R76, [R210+0x100] ;  /* 0x00010000d24c783b */ /* 0x000fe60000004200 */
[----:B------:R-:W-:Y:S01]  /*3990*/  ISETP.LT.OR P0, PT, R43, 0xa, P0 ;  /* 0x0000000a2b00780c */ /* 0x000fe20000701670 */
[----:B------:R-:W-:Y:S03]  /*39a0*/  LDSM.16.MT88.4 R84, [R209+0x100] ;  /* 0x00010000d154783b */ /* 0x000fe60000004200 */
[----:B------:R-:W-:-:S02]  /*39b0*/  FSEL R27, R27, -INF , !P0 ;  /* 0xff8000001b1b7808 */ /* 0x000fc40004000000 */
        /* <DEDUP_REMOVED lines=52> */
[----:B------:R-:W-:Y:S01]  /*3d00*/  FMNMX.FTZ R19, R158, R19, !PT ;  /* 0x000000139e137209 */ /* 0x000fe20007810000 */
[----:B------:R-:W-:Y:S01]  /*3d10*/  LDSM.16.MT88.4 R56, [R209+0x3100] ;  /* 0x00310000d138783b */ /* 0x000fe20000004200 */
        /* <DEDUP_REMOVED lines=34> */
[----:B------:R-:W-:Y:S02]  /*3f40*/  LDSM.16.MT88.4 R36, [R210+0x3900] ;  /* 0x00390000d224783b */ /* 0x000fe40000004200 */
        /* <DEDUP_REMOVED lines=8> */
[----:B------:R-:W-:Y:S01]  /*3fd0*/  LDSM.16.MT88.4 R32, [R209+0x3900] ;  /* 0x00390000d120783b */ /* 0x000fe20000004200 */
[----:B------:R-:W-:Y:S02]  /*3fe0*/  FMNMX.FTZ R0, R136, R19, !PT ;  /* 0x0000001388007209 */ /* 0x000fe40007810000 */
[----:B------:R-:W-:Y:S02]  /*3ff0*/  ISETP.GT.AND P0, PT, R61, 0x1, !P0 ;  /* 0x000000013d00780c */ /* 0x000fe40004704270 */
[----:B------:R-:W-:Y:S02]  /*4000*/  FMNMX.FTZ R0, R135, R0, !PT ;  /* 0x0000000087007209 */ /* 0x000fe40007810000 */
[----:B------:R-:W-:-:S03]  /*4010*/  ISETP.LT.OR P0, PT, R43, 0x2, P0 ;  /* 0x000000022b00780c */ /* 0x000fc60000701670 */
[----:B------:R-:W1:Y:S01]  /*4020*/  SHFL.BFLY PT, R19, R0, 0x2, 0x1f ;  /* 0x0c401f0000137f89 */ /* 0x000e6200000e0000 */
[----:B------:R-:W-:Y:S02]  /*4030*/  FSEL R11, R11, -INF , !P0 ;  /* 0xff8000000b0b7808 */ /* 0x000fe40004000000 */
[----:B------:R-:W-:-:S04]  /*4040*/  ISETP.NE.AND P0, PT, R28, RZ, PT ;  /* 0x000000ff1c00720c */ /* 0x000fc80003f05270 */
[----:B------:R-:W-:-:S04]  /*4050*/  ISETP.GT.AND P0, PT, R61, RZ, !P0 ;  /* 0x000000ff3d00720c */ /* 0x000fc80004704270 */
        /* <DEDUP_REMOVED lines=9> */
[----:B------:R-:W-:Y:S02]  /*40f0*/  FMNMX.FTZ R12, R21, R12, !PT ;  /* 0x0000000c150c7209 */ /* 0x000fe40007810000 */
[----:B------:R-:W-:Y:S02]  /*4100*/  ISETP.GT.AND P0, PT, R61, 0x59, !P2 ;  /* 0x000000593d00780c */ /* 0x000fe40005704270 */
[----:B------:R-:W-:Y:S02]  /*4110*/  FMNMX.FTZ R12, R23, R12, !PT ;  /* 0x0000000c170c7209 */ /* 0x000fe40007810000 */
[----:B------:R-:W-:-:S02]  /*4120*/  ISETP.LT.OR P0, PT, R43, 0x5a, P0 ;  /* 0x0000005a2b00780c */ /* 0x000fc40000701670 */
[----:B------:R-:W-:Y:S02]  /*4130*/  FMNMX.FTZ R12, R17, R12, !PT ;  /* 0x0000000c110c7209 */ /* 0x000fe40007810000 */
[----:B------:R-:W-:Y:S02]  /*4140*/  FSEL R128, R31, -INF , !P0 ;  /* 0xff8000001f807808 */ /* 0x000fe40004000000 */
[----:B------:R-:W-:Y:S01]  /*4150*/  FMNMX.FTZ R12, R9, R12, !PT ;  /* 0x0000000c090c7209 */ /* 0x000fe20007810000 */
[----:B------:R-:W-:Y:S01]  /*4160*/  LDSM.16.MT88.4 R28, [R212+0x900] ;  /* 0x00090000d41c783b */ /* 0x000fe20000004200 */
[----:B-1----:R-:W-:Y:S02]  /*4170*/  FMNMX.FTZ R22, R0, R19, !PT ;  /* 0x0000001300167209 */ /* 0x002fe40007810000 */
        /* <DEDUP_REMOVED lines=36> */
[--C-:B------:R-:W-:Y:S02]  /*43c0*/  FFMA.FTZ R121, R132, c[0x0][0x2d0], -R139.reuse ;  /* 0x0000b40084797a23 */ /* 0x100fe4000001088b */
        /* <DEDUP_REMOVED lines=8> */
[----:B--2---:R-:W-:Y:S02]  /*4450*/  F2FP.BF16.PACK_AB R64, R51, R116 ;  /* 0x000000743340723e */ /* 0x004fe400000010ff */
[----:B------:R-:W1:Y:S01]  /*4460*/  MUFU.EX2 R47, R47 ;  /* 0x0000002f002f7308 */ /* 0x000e620000000800 */
[--C-:B------:R-:W-:Y:S02]  /*4470*/  FFMA.FTZ R117, R10, c[0x0][0x2d0], -R130.reuse ;  /* 0x0000b4000a757a23 */ /* 0x100fe40000010882 */
[--C-:B------:R-:W-:Y:S02]  /*4480*/  FFMA.FTZ R118, R11, c[0x0][0x2d0], -R130.reuse ;  /* 0x0000b4000b767a23 */ /* 0x100fe40000010882 */
[----:B------:R-:W-:-:S02]  /*4490*/  FFMA.FTZ R50, R7, c[0x0][0x2d0], -R130 ;  /* 0x0000b40007327a23 */ /* 0x000fc40000010882 */
[--C-:B------:R-:W-:Y:S01]  /*44a0*/  FFMA.FTZ R49, R27, c[0x0][0x2d0], -R130.reuse ;  /* 0x0000b4001b317a23 */ /* 0x100fe20000010882 */
[----:B------:R-:W2:Y:S01]  /*44b0*/  LDSM.16.MT88.4 R4, [R208+0x3100] ;  /* 0x00310000d004783b */ /* 0x000ea20000004200 */
[----:B------:R-:W-:Y:S01]  /*44c0*/  MUFU.EX2 R117, R117 ;  /* 0x0000007500757308 */ /* 0x000fe20000000800 */
[--C-:B------:R-:W-:Y:S02]  /*44d0*/  FFMA.FTZ R2, R17, c[0x0][0x2d0], -R130.reuse ;  /* 0x0000b40011027a23 */ /* 0x100fe40000010882 */
[----:B------:R-:W3:Y:S01]  /*44e0*/  LDSM.16.MT88.4 R16, [R208+0x900] ;  /* 0x00090000d010783b */ /* 0x000ee20000004200 */
[--C-:B------:R-:W-:Y:S02]  /*44f0*/  FFMA.FTZ R41, R9, c[0x0][0x2d0], -R130.reuse ;  /* 0x0000b40009297a23 */ /* 0x100fe40000010882 */
[--C-:B------:R-:W-:Y:S01]  /*4500*/  FFMA.FTZ R44, R21, c[0x0][0x2d0], -R130.reuse ;  /* 0x0000b400152c7a23 */ /* 0x100fe20000010882 */
[----:B-1----:R-:W-:Y:S01]  /*4510*/  F2FP.BF16.PACK_AB R66, R47, R48 ;  /* 0x000000302f42723e */ /* 0x002fe200000010ff */
[----:B------:R-:W1:Y:S01]  /*4520*/  MUFU.EX2 R118, R118 ;  /* 0x0000007600767308 */ /* 0x000e620000000800 */
[----:B------:R-:W4:Y:S01]  /*4530*/  LDSM.16.MT88.4 R8, [R212+0x3900] ;  /* 0x00390000d408783b */ /* 0x000f220000004200 */
[----:B------:R-:W-:-:S02]  /*4540*/  FFMA.FTZ R43, R23, c[0x0][0x2d0], -R130 ;  /* 0x0000b400172b7a23 */ /* 0x000fc40000010882 */
[--C-:B------:R-:W-:Y:S01]  /*4550*/  FFMA.FTZ R123, R123, c[0x0][0x2d0], -R130.reuse ;  /* 0x0000b4007b7b7a23 */ /* 0x100fe20000010882 */
[----:B------:R-:W5:Y:S01]  /*4560*/  LDSM.16.MT88.4 R24, [R210+0x900] ;  /* 0x00090000d218783b */ /* 0x000f620000004200 */
[--C-:B------:R-:W-:Y:S02]  /*4570*/  FFMA.FTZ R132, R143, c[0x0][0x2d0], -R130.reuse ;  /* 0x0000b4008f847a23 */ /* 0x100fe40000010882 */
[----:B------:R-:W-:Y:S01]  /*4580*/  MUFU.EX2 R50, R50 ;  /* 0x0000003200327308 */ /* 0x000fe20000000800 */
[----:B------:R-:W2:Y:S01]  /*4590*/  LDSM.16.MT88.4 R20, [R209+0x900] ;  /* 0x00090000d114783b */ /* 0x000ea20000004200 */
[--C-:B------:R-:W-:Y:S02]  /*45a0*/  FFMA.FTZ R131, R131, c[0x0][0x2d0], -R130.reuse ;  /* 0x0000b40083837a23 */ /* 0x100fe40000010882 */
[----:B------:R-:W-:Y:S02]  /*45b0*/  FFMA.FTZ R134, R141, c[0x0][0x2d0], -R130 ;  /* 0x0000b4008d867a23 */ /* 0x000fe40000010882 */
[----:B------:R-:W-:-:S02]  /*45c0*/  FFMA.FTZ R141, R160, c[0x0][0x2d0], -R139 ;  /* 0x0000b400a08d7a23 */ /* 0x000fc4000001088b */
[----:B------:R-:W3:Y:S01]  /*45d0*/  MUFU.EX2 R49, R49 ;  /* 0x0000003100317308 */ /* 0x000ee20000000800 */
[----:B-1----:R-:W-:Y:S01]  /*45e0*/  F2FP.BF16.PACK_AB R65, R118, R117 ;  /* 0x000000757641723e */ /* 0x002fe200000010ff */
[----:B------:R-:W-:Y:S02]  /*45f0*/  FFMA.FTZ R143, R152, c[0x0][0x2d0], -R139 ;  /* 0x0000b400988f7a23 */ /* 0x000fe4000001088b */
[--C-:B------:R-:W-:Y:S02]  /*4600*/  FFMA.FTZ R152, R163, c[0x0][0x2d0], -R130.reuse ;  /* 0x0000b400a3987a23 */ /* 0x100fe40000010882 */
[--C-:B------:R-:W-:Y:S02]  /*4610*/  FFMA.FTZ R153, R153, c[0x0][0x2d0], -R130.reuse ;  /* 0x0000b40099997a23 */ /* 0x100fe40000010882 */
[----:B------:R-:W-:Y:S01]  /*4620*/  MUFU.EX2 R46, R46 ;  /* 0x0000002e002e7308 */ /* 0x000fe20000000800 */
[--C-:B------:R-:W-:Y:S02]  /*4630*/  FFMA.FTZ R155, R155, c[0x0][0x2d0], -R130.reuse ;  /* 0x0000b4009b9b7a23 */ /* 0x100fe40000010882 */
[----:B------:R-:W-:-:S02]  /*4640*/  FFMA.FTZ R160, R161, c[0x0][0x2d0], -R130 ;  /* 0x0000b400a1a07a23 */ /* 0x000fc40000010882 */
[--C-:B------:R-:W-:Y:S02]  /*4650*/  FFMA.FTZ R161, R154, c[0x0][0x2d0], -R139.reuse ;  /* 0x0000b4009aa17a23 */ /* 0x100fe4000001088b */
[--C-:B------:R-:W-:Y:S01]  /*4660*/  FFMA.FTZ R163, R150, c[0x0][0x2d0], -R139.reuse ;  /* 0x0000b40096a37a23 */ /* 0x100fe2000001088b */
[----:B---3--:R-:W-:Y:S01]  /*4670*/  F2FP.BF16.PACK_AB R67, R49, R50 ;  /* 0x000000323143723e */ /* 0x008fe200000010ff */
[----:B------:R-:W1:Y:S01]  /*4680*/  MUFU.EX2 R45, R45 ;  /* 0x0000002d002d7308 */ /* 0x000e620000000800 */
        /* <DEDUP_REMOVED lines=19> */
[----:B------:R-:W-:Y:S02]  /*47c0*/  FADD.FTZ R51, R116, R51 ;  /* 0x0000003374337221 */ /* 0x000fe40000010000 */
[----:B------:R-:W-:Y:S01]  /*47d0*/  FADD.FTZ R117, R117, R118 ;  /* 0x0000007675757221 */ /* 0x000fe20000010000 */
[C---:B------:R-:W-:Y:S01]  /*47e0*/  HMMA.16816.F32.BF16 R100, R64.reuse, R102, RZ ;  /* 0x000000664064723c */ /* 0x040fe200000418ff */
[----:B------:R-:W-:Y:S01]  /*47f0*/  FADD.FTZ R48, R48, R51 ;  /* 0x0000003330307221 */ /* 0x000fe20000010000 */
[----:B------:R-:W3:Y:S01]  /*4800*/  MUFU.EX2 R43, R43 ;  /* 0x0000002b002b7308 */ /* 0x000ee20000000800 */
[----:B------:R-:W-:Y:S02]  /*4810*/  FADD.FTZ R50, R50, R117 ;  /* 0x0000007532327221 */ /* 0x000fe40000010000 */
        /* <DEDUP_REMOVED lines=21> */
[----:B------:R-:W4:Y:S06]  /*4970*/  MUFU.EX2 R134, R134 ;  /* 0x0000008600867308 */ /* 0x000f2c0000000800 */
[C---:B--2---:R-:W-:Y:S02]  /*4980*/  HMMA.16816.F32.BF16 R60, R64.reuse, R4, RZ ;  /* 0x00000004403c723c */ /* 0x044fe400000418ff */
[----:B------:R-:W-:Y:S05]  /*4990*/  MUFU.EX2 R141, R141 ;  /* 0x0000008d008d7308 */ /* 0x000fea0000000800 */
[----:B-1----:R-:W-:Y:S01]  /*49a0*/  F2FP.BF16.PACK_AB R4, R45, R46 ;  /* 0x0000002e2d04723e */ /* 0x002fe200000010ff */
[----:B------:R-:W-:Y:S01]  /*49b0*/  HMMA.16816.F32.BF16 R64, R64, R6, RZ ;  /* 0x000000064040723c */ /* 0x000fe200000418ff */
[----:B---3--:R-:W-:Y:S01]  /*49c0*/  F2FP.BF16.PACK_AB R5, R43, R44 ;  /* 0x0000002c2b05723e */ /* 0x008fe200000010ff */
[----:B------:R-:W1:Y:S01]  /*49d0*/  MUFU.EX2 R142, R142 ;  /* 0x0000008e008e7308 */ /* 0x000e620000000800 */
[----:B------:R-:W-:-:S02]  /*49e0*/  FADD.FTZ R46, R46, R47 ;  /* 0x0000002f2e2e7221 */ /* 0x000fc40000010000 */
[----:B------:R-:W-:Y:S02]  /*49f0*/  FADD.FTZ R44, R44, R49 ;  /* 0x000000312c2c7221 */ /* 0x000fe40000010000 */
[----:B------:R-:W-:Y:S01]  /*4a00*/  F2FP.BF16.PACK_AB R6, R3, R42 ;  /* 0x0000002a0306723e */ /* 0x000fe200000010ff */
[----:B------:R-:W-:Y:S01]  /*4a10*/  FADD.FTZ R45, R45, R46 ;  /* 0x0000002e2d2d7221 */ /* 0x000fe20000010000 */
[----:B------:R-:W-:Y:S01]  /*4a20*/  F2FP.BF16.PACK_AB R7, R41, R2 ;  /* 0x000000022907723e */ /* 0x000fe200000010ff */
[----:B------:R-:W-:Y:S01]  /*4a30*/  MUFU.EX2 R148, R148 ;  /* 0x0000009400947308 */ /* 0x000fe20000000800 */
[----:B------:R-:W-:Y:S02]  /*4a40*/  FADD.FTZ R43, R43, R44 ;  /* 0x0000002c2b2b7221 */ /* 0x000fe40000010000 */
[----:B------:R-:W-:-:S03]  /*4a50*/  FADD.FTZ R42, R42, R45 ;  /* 0x0000002d2a2a7221 */ /* 0x000fc60000010000 */
[C---:B------:R-:W-:Y:S02]  /*4a60*/  HMMA.16816.F32.BF16 R88, R4.reuse, R16, R88 ;  /* 0x000000100458723c */ /* 0x040fe40000041858 */
[----:B------:R-:W2:Y:S06]  /*4a70*/  MUFU.EX2 R143, R143 ;  /* 0x0000008f008f7308 */ /* 0x000eac0000000800 */
[C---:B------:R-:W-:Y:S01]  /*4a80*/  HMMA.16816.F32.BF16 R92, R4.reuse, R18, R92 ;  /* 0x00000012045c723c */ /* 0x040fe2000004185c */
[----:B------:R-:W3:Y:S01]  /*4a90*/  LDSM.16.MT88.4 R16, [R208+0x3900] ;  /* 0x00390000d010783b */ /* 0x000ee20000004200 */
[----:B------:R-:W-:Y:S06]  /*4aa0*/  MUFU.EX2 R152, R152 ;  /* 0x0000009800987308 */ /* 0x000fec0000000800 */
[C---:B----4-:R-:W-:Y:S02]  /*4ab0*/  HMMA.16816.F32.BF16 R96, R4.reuse, R8, R96 ;  /* 0x000000080460723c */ /* 0x050fe40000041860 */
[----:B------:R-:W4:Y:S06]  /*4ac0*/  MUFU.EX2 R153, R153 ;  /* 0x0000009900997308 */ /* 0x000f2c0000000800 */
        /* <DEDUP_REMOVED lines=33> */
[----:B------:R-:W-:-:S02]  /*4ce0*/  F2FP.BF16.PACK_AB R4, R120, R119 ;  /* 0x000000777804723e */ /* 0x000fc400000010ff */
[----:B------:R-:W-:Y:S01]  /*4cf0*/  F2FP.BF16.PACK_AB R6, R121, R122 ;  /* 0x0000007a7906723e */ /* 0x000fe200000010ff */
[----:B------:R-:W2:Y:S01]  /*4d00*/  MUFU.EX2 R135, R135 ;  /* 0x0000008700877308 */ /* 0x000ea20000000800 */
[----:B------:R-:W-:Y:S02]  /*4d10*/  F2FP.BF16.PACK_AB R5, R132, R123 ;  /* 0x0000007b8405723e */ /* 0x000fe400000010ff */
[----:B------:R-:W-:-:S05]  /*4d20*/  F2FP.BF16.PACK_AB R7, R134, R131 ;  /* 0x000000838607723e */ /* 0x000fca00000010ff */
[----:B------:R-:W-:Y:S02]  /*4d30*/  MUFU.EX2 R137, R137 ;  /* 0x0000008900897308 */ /* 0x000fe40000000800 */
[C---:B-1----:R-:W-:Y:S06]  /*4d40*/  HMMA.16816.F32.BF16 R88, R4.reuse, R8, R88 ;  /* 0x000000080458723c */ /* 0x042fec0000041858 */
[----:B------:R-:W1:Y:S02]  /*4d50*/  MUFU.EX2 R138, R138 ;  /* 0x0000008a008a7308 */ /* 0x000e640000000800 */
[C---:B------:R-:W-:Y:S01]  /*4d60*/  HMMA.16816.F32.BF16 R92, R4.reuse, R10, R92 ;  /* 0x0000000a045c723c */ /* 0x040fe2000004185c */
[----:B------:R-:W1:Y:S05]  /*4d70*/  LDSM.16.MT88.4 R8, [R208+0x4100] ;  /* 0x00410000d008783b */ /* 0x000e6a0000004200 */
[----:B------:R-:W-:Y:S02]  /*4d80*/  MUFU.EX2 R241, R241 ;  /* 0x000000f100f17308 */ /* 0x000fe40000000800 */
[C---:B------:R-:W-:Y:S08]  /*4d90*/  HMMA.16816.F32.BF16 R72, R4.reuse, R24, R72 ;  /* 0x000000180448723c */ /* 0x040ff00000041848 */
[C---:B--2---:R-:W-:Y:S08]  /*4da0*/  HMMA.16816.F32.BF16 R96, R4.reuse, R16, R96 ;  /* 0x000000100460723c */ /* 0x044ff00000041860 */
[C---:B------:R-:W-:Y:S01]  /*4db0*/  HMMA.16816.F32.BF16 R100, R4.reuse, R18, R100 ;  /* 0x000000120464723c */ /* 0x040fe20000041864 */
[----:B------:R-:W2:Y:S07]  /*4dc0*/  LDSM.16.MT88.4 R16, [R208+0x1900] ;  /* 0x00190000d010783b */ /* 0x000eae0000004200 */
[C---:B------:R-:W-:Y:S01]  /*4dd0*/  HMMA.16816.F32.BF16 R76, R4.reuse, R26, R76 ;  /* 0x0000001a044c723c */ /* 0x040fe2000004184c */
[----:B------:R-:W-:Y:S07]  /*4de0*/  LDSM.16.MT88.4 R24, [R210+0x1900] ;  /* 0x00190000d218783b */ /* 0x000fee0000004200 */
[C---:B------:R-:W-:Y:S08]  /*4df0*/  HMMA.16816.F32.BF16 R112, R4.reuse, R28, R112 ;  /* 0x0000001c0470723c */ /* 0x040ff00000041870 */
[C---:B-1----:R-:W-:Y:S08]  /*4e00*/  HMMA.16816.F32.BF16 R60, R4.reuse, R8, R60 ;  /* 0x00000008043c723c */ /* 0x042ff0000004183c */
[C---:B------:R-:W-:Y:S01]  /*4e10*/  HMMA.16816.F32.BF16 R64, R4.reuse, R10, R64 ;  /* 0x0000000a0440723c */ /* 0x040fe20000041840 */
[----:B------:R-:W1:Y:S07]  /*4e20*/  LDSM.16.MT88.4 R8, [R212+0x4900] ;  /* 0x00490000d408783b */ /* 0x000e6e0000004200 */
[C---:B------:R-:W-:Y:S01]  /*4e30*/  HMMA.16816.F32.BF16 R68, R4.reuse, R30, R68 ;  /* 0x0000001e0444723c */ /* 0x040fe20000041844 */
[----:B------:R-:W-:Y:S07]  /*4e40*/  LDSM.16.MT88.4 R28, [R212+0x1900] ;  /* 0x00190000d41c783b */ /* 0x000fee0000004200 */
[C---:B------:R-:W-:Y:S08]  /*4e50*/  HMMA.16816.F32.BF16 R80, R4.reuse, R20, R80 ;  /* 0x000000140450723c */ /* 0x040ff00000041850 */
[C---:B------:R-:W-:Y:S01]  /*4e60*/  HMMA.16816.F32.BF16 R84, R4.reuse, R22, R84 ;  /* 0x000000160454723c */ /* 0x040fe20000041854 */
[----:B------:R-:W-:Y:S07]  /*4e70*/  LDSM.16.MT88.4 R20, [R209+0x1900] ;  /* 0x00190000d114783b */ /* 0x000fee0000004200 */
[C---:B------:R-:W-:Y:S08]  /*4e80*/  HMMA.16816.F32.BF16 R108, R4.reuse, R36, R108 ;  /* 0x00000024046c723c */ /* 0x040ff0000004186c */
[C---:B------:R-:W-:Y:S01]  /*4e90*/  HMMA.16816.F32.BF16 R104, R4.reuse, R38, R104 ;  /* 0x000000260468723c */ /* 0x040fe20000041868 */
[----:B------:R-:W1:Y:S07]  /*4ea0*/  LDSM.16.MT88.4 R36, [R210+0x4900] ;  /* 0x00490000d224783b */ /* 0x000e6e0000004200 */
[C---:B------:R-:W-:Y:S08]  /*4eb0*/  HMMA.16816.F32.BF16 R52, R4.reuse, R32, R52 ;  /* 0x000000200434723c */ /* 0x040ff00000041834 */
[----:B------:R-:W-:Y:S01]  /*4ec0*/  HMMA.16816.F32.BF16 R56, R4, R34, R56 ;  /* 0x000000220438723c */ /* 0x000fe20000041838 */
[----:B------:R-:W3:Y:S06]  /*4ed0*/  LDSM.16.MT88.4 R32, [R209+0x4900] ;  /* 0x00490000d120783b */ /* 0x000eec0000004200 */
[----:B------:R-:W-:-:S02]  /*4ee0*/  F2FP.BF16.PACK_AB R4, R142, R141 ;  /* 0x0000008d8e04723e */ /* 0x000fc400000010ff */
[----:B------:R-:W-:Y:S02]  /*4ef0*/  F2FP.BF16.PACK_AB R6, R143, R148 ;  /* 0x000000948f06723e */ /* 0x000fe400000010ff */
[----:B----4-:R-:W-:Y:S02]  /*4f00*/  F2FP.BF16.PACK_AB R5, R153, R152 ;  /* 0x000000989905723e */ /* 0x010fe400000010ff */
[----:B------:R-:W-:-:S07]  /*4f10*/  F2FP.BF16.PACK_AB R7, R160, R155 ;  /* 0x0000009ba007723e */ /* 0x000fce00000010ff */
        /* <DEDUP_REMOVED lines=8> */
[----:B------:R-:W4:Y:S07]  /*4fa0*/  LDSM.16.MT88.4 R24, [R210+0x2100] ;  /* 0x00210000d218783b */ /* 0x000f2e0000004200 */
[C---:B------:R-:W-:Y:S08]  /*4fb0*/  HMMA.16816.F32.BF16 R108, R4.reuse, R36, R108 ;  /* 0x00000024046c723c */ /* 0x040ff0000004186c */
[C---:B------:R-:W-:Y:S01]  /*4fc0*/  HMMA.16816.F32.BF16 R104, R4.reuse, R38, R104 ;  /* 0x000000260468723c */ /* 0x040fe20000041868 */
[----:B------:R-:W1:Y:S07]  /*4fd0*/  LDSM.16.MT88.4 R36, [R210+0x5100] ;  /* 0x00510000d224783b */ /* 0x000e6e0000004200 */
[C---:B------:R-:W-:Y:S08]  /*4fe0*/  HMMA.16816.F32.BF16 R112, R4.reuse, R28, R112 ;  /* 0x0000001c0470723c */ /* 0x040ff00000041870 */
[C---:B------:R-:W-:Y:S01]  /*4ff0*/  HMMA.16816.F32.BF16 R68, R4.reuse, R30, R68 ;  /* 0x0000001e0444723c */ /* 0x040fe20000041844 */
[----:B------:R-:W-:Y:S07]  /*5000*/  LDSM.16.MT88.4 R28, [R212+0x2100] ;  /* 0x00210000d41c783b */ /* 0x000fee0000004200 */
[C---:B------:R-:W-:Y:S08]  /*5010*/  HMMA.16816.F32.BF16 R80, R4.reuse, R20, R80 ;  /* 0x000000140450723c */ /* 0x040ff00000041850 */
[C---:B------:R-:W-:Y:S01]  /*5020*/  HMMA.16816.F32.BF16 R84, R4.reuse, R22, R84 ;  /* 0x000000160454723c */ /* 0x040fe20000041854 */
[----:B------:R-:W1:Y:S07]  /*5030*/  LDSM.16.MT88.4 R20, [R209+0x2100] ;  /* 0x00210000d114783b */ /* 0x000e6e0000004200 */
[C---:B---3--:R-:W-:Y:S08]  /*5040*/  HMMA.16816.F32.BF16 R52, R4.reuse, R32, R52 ;  /* 0x000000200434723c */ /* 0x048ff00000041834 */
[C---:B------:R-:W-:Y:S01]  /*5050*/  HMMA.16816.F32.BF16 R56, R4.reuse, R34, R56 ;  /* 0x000000220438723c */ /* 0x040fe20000041838 */
[----:B------:R-:W-:Y:S07]  /*5060*/  LDSM.16.MT88.4 R32, [R209+0x5100] ;  /* 0x00510000d120783b */ /* 0x000fee0000004200 */
[C---:B--2---:R-:W-:Y:S08]  /*5070*/  HMMA.16816.F32.BF16 R60, R4.reuse, R16, R60 ;  /* 0x00000010043c723c */ /* 0x044ff0000004183c */
[----:B------:R-:W-:Y:S01]  /*5080*/  HMMA.16816.F32.BF16 R64, R4, R18, R64 ;  /* 0x000000120440723c */ /* 0x000fe20000041840 */
[----:B------:R-:W2:Y:S06]  /*5090*/  LDSM.16.MT88.4 R16, [R212+0x5100] ;  /* 0x00510000d410783b */ /* 0x000eac0000004200 */
[----:B-----5:R-:W-:-:S02]  /*50a0*/  F2FP.BF16.PACK_AB R4, R161, R158 ;  /* 0x0000009ea104723e */ /* 0x020fc400000010ff */
[----:B------:R-:W-:Y:S02]  /*50b0*/  F2FP.BF16.PACK_AB R6, R163, R154 ;  /* 0x0000009aa306723e */ /* 0x000fe400000010ff */
[----:B------:R-:W-:Y:S02]  /*50c0*/  F2FP.BF16.PACK_AB R5, R157, R150 ;  /* 0x000000969d05723e */ /* 0x000fe400000010ff */
[----:B------:R-:W-:-:S07]  /*50d0*/  F2FP.BF16.PACK_AB R7, R156, R151 ;  /* 0x000000979c07723e */ /* 0x000fce00000010ff */
[C---:B-1----:R-:W-:Y:S08]  /*50e0*/  HMMA.16816.F32.BF16 R88, R4.reuse, R8, R88 ;  /* 0x000000080458723c */ /* 0x042ff00000041858 */
[C---:B------:R-:W-:Y:S01]  /*50f0*/  HMMA.16816.F32.BF16 R92, R4.reuse, R10, R92 ;  /* 0x0000000a045c723c */ /* 0x040fe2000004185c */
[----:B------:R-:W1:Y:S07]  /*5100*/  LDSM.16.MT88.4 R8, [R208+0x5100] ;  /* 0x00510000d008783b */ /* 0x000e6e0000004200 */
[C---:B----4-:R-:W-:Y:S08]  /*5110*/  HMMA.16816.F32.BF16 R72, R4.reuse, R24, R72 ;  /* 0x000000180448723c */ /* 0x050ff00000041848 */
[C---:B------:R-:W-:Y:S01]  /*5120*/  HMMA.16816.F32.BF16 R76, R4.reuse, R26, R76 ;  /* 0x0000001a044c723c */ /* 0x040fe2000004184c */
[----:B------:R-:W3:Y:S07]  /*5130*/  LDSM.16.MT88.4 R24, [R210+0x2900] ;  /* 0x00290000d218783b */ /* 0x000eee0000004200 */
[C---:B------:R-:W-:Y:S07]  /*5140*/  HMMA.16816.F32.BF16 R108, R4.reuse, R36, R108 ;  /* 0x00000024046c723c */ /* 0x040fee000004186c */
[----:B------:R-:W-:Y:S01]  /*5150*/  FFMA.FTZ R36, R129, c[0x0][0x2d0], -R130 ;  /* 0x0000b40081247a23 */ /* 0x000fe20000010882 */
[C---:B------:R-:W-:Y:S05]  /*5160*/  HMMA.16816.F32.BF16 R80, R4.reuse, R20, R80 ;  /* 0x000000140450723c */ /* 0x040fea0000041850 */
[----:B------:R-:W4:Y:S03]  /*5170*/  MUFU.EX2 R36, R36 ;  /* 0x0000002400247308 */ /* 0x000f260000000800 */
[C---:B------:R-:W-:Y:S01]  /*5180*/  HMMA.16816.F32.BF16 R84, R4.reuse, R22, R84 ;  /* 0x000000160454723c */ /* 0x040fe20000041854 */
[----:B------:R-:W5:Y:S07]  /*5190*/  LDSM.16.MT88.4 R20, [R209+0x2900] ;  /* 0x00290000d114783b */ /* 0x000f6e0000004200 */
        /* <DEDUP_REMOVED lines=8> */
[----:B------:R-:W1:Y:S07]  /*5220*/  LDSM.16.MT88.4 R28, [R212+0x2900] ;  /* 0x00290000d41c783b */ /* 0x000e6e0000004200 */
[C---:B------:R-:W-:Y:S08]  /*5230*/  HMMA.16816.F32.BF16 R104, R4.reuse, R38, R104 ;  /* 0x000000260468723c */ /* 0x040ff00000041868 */
[C---:B------:R-:W-:Y:S08]  /*5240*/  HMMA.16816.F32.BF16 R52, R4.reuse, R32, R52 ;  /* 0x000000200434723c */ /* 0x040ff00000041834 */
[----:B------:R-:W-:Y:S07]  /*5250*/  HMMA.16816.F32.BF16 R56, R4, R34, R56 ;  /* 0x000000220438723c */ /* 0x000fee0000041838 */
[----:B------:R-:W-:-:S02]  /*5260*/  F2FP.BF16.PACK_AB R4, R149, R140 ;  /* 0x0000008c9504723e */ /* 0x000fc400000010ff */
[----:B------:R-:W-:Y:S02]  /*5270*/  F2FP.BF16.PACK_AB R6, R135, R136 ;  /* 0x000000888706723e */ /* 0x000fe400000010ff */
[----:B------:R-:W-:Y:S02]  /*5280*/  F2FP.BF16.PACK_AB R5, R138, R137 ;  /* 0x000000898a05723e */ /* 0x000fe400000010ff */
[----:B----4-:R-:W-:-:S07]  /*5290*/  F2FP.BF16.PACK_AB R7, R241, R36 ;  /* 0x00000024f107723e */ /* 0x010fce00000010ff */
[C---:B---3--:R-:W-:Y:S07]  /*52a0*/  HMMA.16816.F32.BF16 R72, R4.reuse, R24, R72 ;  /* 0x000000180448723c */ /* 0x048fee0000041848 */
[----:B------:R-:W-:Y:S01]  /*52b0*/  FADD.FTZ R24, R2, R43 ;  /* 0x0000002b02187221 */ /* 0x000fe20000010000 */
[----:B-----5:R-:W-:Y:S01]  /*52c0*/  HMMA.16816.F32.BF16 R80, R4, R20, R80 ;  /* 0x000000140450723c */ /* 0x020fe20000041850 */
[----:B------:R-:W-:Y:S02]  /*52d0*/  FADD.FTZ R2, R3, R42 ;  /* 0x0000002a03027221 */ /* 0x000fe40000010000 */
[----:B------:R-:W-:-:S02]  /*52e0*/  FADD.FTZ R24, R41, R24 ;  /* 0x0000001829187221 */ /* 0x000fc40000010000 */
[----:B------:R-:W-:Y:S02]  /*52f0*/  FADD.FTZ R3, R119, R2 ;  /* 0x0000000277037221 */ /* 0x000fe40000010000 */
[----:B------:R-:W-:Y:S01]  /*5300*/  FADD.FTZ R123, R123, R24 ;  /* 0x000000187b7b7221 */ /* 0x000fe20000010000 */
[C---:B------:R-:W-:Y:S01]  /*5310*/  HMMA.16816.F32.BF16 R84, R4.reuse, R22, R84 ;  /* 0x000000160454723c */ /* 0x040fe20000041854 */
[----:B------:R-:W-:Y:S01]  /*5320*/  FADD.FTZ R3, R120, R3 ;  /* 0x0000000378037221 */ /* 0x000fe20000010000 */
[----:B------:R-:W3:Y:S01]  /*5330*/  LDSM.16.MT88.4 R20, [R210+0x5900] ;  /* 0x00590000d214783b */ /* 0x000ee20000004200 */
        /* <DEDUP_REMOVED lines=8> */
[----:B------:R-:W-:Y:S01]  /*53c0*/  HMMA.16816.F32.BF16 R92, R4, R18, R92 ;  /* 0x00000012045c723c */ /* 0x000fe2000004185c */
[----:B------:R-:W2:Y:S01]  /*53d0*/  LDSM.16.MT88.4 R16, [R209+0x5900] ;  /* 0x00590000d110783b */ /* 0x000ea20000004200 */
[----:B------:R-:W-:Y:S02]  /*53e0*/  FADD.FTZ R3, R142, R141 ;  /* 0x0000008d8e037221 */ /* 0x000fe40000010000 */
[----:B------:R-:W-:Y:S02]  /*53f0*/  FADD.FTZ R2, R153, R2 ;  /* 0x0000000299027221 */ /* 0x000fe40000010000 */
[----:B------:R-:W-:-:S02]  /*5400*/  FADD.FTZ R148, R148, R3 ;  /* 0x0000000394947221 */ /* 0x000fc40000010000 */
[C---:B-1----:R-:W-:Y:S01]  /*5410*/  HMMA.16816.F32.BF16 R96, R4.reuse, R8, R96 ;  /* 0x000000080460723c */ /* 0x042fe20000041860 */
[----:B------:R-:W-:Y:S02]  /*5420*/  FADD.FTZ R3, R155, R2 ;  /* 0x000000029b037221 */ /* 0x000fe40000010000 */
[----:B------:R-:W-:Y:S02]  /*5430*/  FADD.FTZ R143, R143, R148 ;  /* 0x000000948f8f7221 */ /* 0x000fe40000010000 */
[----:B------:R-:W-:Y:S02]  /*5440*/  FADD.FTZ R3, R160, R3 ;  /* 0x00000003a0037221 */ /* 0x000fe40000010000 */
[----:B------:R-:W-:Y:S01]  /*5450*/  FADD.FTZ R158, R158, R143 ;  /* 0x0000008f9e9e7221 */ /* 0x000fe20000010000 */
[----:B------:R-:W-:Y:S01]  /*5460*/  HMMA.16816.F32.BF16 R100, R4, R10, R100 ;  /* 0x0000000a0464723c */ /* 0x000fe20000041864 */
[----:B------:R-:W1:Y:S01]  /*5470*/  LDSM.16.MT88.4 R8, [R208+0x5900] ;  /* 0x00590000d008783b */ /* 0x000e620000004200 */
        /* <DEDUP_REMOVED lines=8> */
[----:B------:R-:W-:Y:S01]  /*5500*/  @P4 IMAD.HI.U32 R2, R15, c[0x0][0x2c8], RZ ;  /* 0x0000b2000f024a27 */ /* 0x000fe200078e00ff */
[C---:B------:R-:W-:Y:S03]  /*5510*/  HMMA.16816.F32.BF16 R68, R4.reuse, R30, R68 ;  /* 0x0000001e0444723c */ /* 0x040fe60000041844 */
[----:B------:R-:W-:Y:S01]  /*5520*/  FADD.FTZ R140, R140, R163 ;  /* 0x000000a38c8c7221 */ /* 0x000fe20000010000 */
[----:B------:R-:W-:Y:S01]  /*5530*/  @P4 SHF.R.U32.HI R15, RZ, c[0x0][0x2cc], R2 ;  /* 0x0000b300ff0f4a19 */ /* 0x000fe20000011602 */
[----:B------:R-:W-:Y:S02]  /*5540*/  FADD.FTZ R137, R137, R156 ;  /* 0x0000009c89897221 */ /* 0x000fe40000010000 */
[----:B------:R-:W-:Y:S01]  /*5550*/  FADD.FTZ R149, R149, R140 ;  /* 0x0000008c95957221 */ /* 0x000fe20000010000 */
[----:B------:R-:W-:Y:S01]  /*5560*/  HMMA.16816.F32.BF16 R76, R4, R26, R76 ;  /* 0x0000001a044c723c */ /* 0x000fe2000004184c */
[----:B------:R-:W-:-:S02]  /*5570*/  FADD.FTZ R137, R138, R137 ;  /* 0x000000898a897221 */ /* 0x000fc40000010000 */
[----:B------:R-:W-:Y:S02]  /*5580*/  IMAD.IADD R14, R14, 0x1, R15 ;  /* 0x000000010e0e7824 */ /* 0x000fe400078e020f */
[----:B------:R-:W-:Y:S02]  /*5590*/  FADD.FTZ R136, R136, R149 ;  /* 0x0000009588887221 */ /* 0x000fe40000010000 */
[----:B------:R-:W-:Y:S01]  /*55a0*/  FADD.FTZ R36, R36, R137 ;  /* 0x0000008924247221 */ /* 0x000fe20000010000 */
[----:B---3--:R-:W-:Y:S01]  /*55b0*/  HMMA.16816.F32.BF16 R108, R4, R20, R108 ;  /* 0x00000014046c723c */ /* 0x008fe2000004186c */
[----:B------:R-:W-:Y:S01]  /*55c0*/  FADD.FTZ R242, R135, R136 ;  /* 0x0000008887f27221 */ /* 0x000fe20000010000 */
[----:B------:R-:W-:Y:S01]  /*55d0*/  IADD3 R3, R14, c[0x0][0x328], RZ ;  /* 0x0000ca000e037a10 */ /* 0x000fe20007ffe0ff */
[----:B------:R-:W-:-:S05]  /*55e0*/  FADD.FTZ R241, R241, R36 ;  /* 0x00000024f1f17221 */ /* 0x000fca0000010000 */
[C---:B------:R-:W-:Y:S08]  /*55f0*/  HMMA.16816.F32.BF16 R104, R4.reuse, R22, R104 ;  /* 0x000000160468723c */ /* 0x040ff00000041868 */
[C---:B--2---:R-:W-:Y:S08]  /*5600*/  HMMA.16816.F32.BF16 R52, R4.reuse, R16, R52 ;  /* 0x000000100434723c */ /* 0x044ff00000041834 */
[C---:B------:R-:W-:Y:S08]  /*5610*/  HMMA.16816.F32.BF16 R56, R4.reuse, R18, R56 ;  /* 0x000000120438723c */ /* 0x040ff00000041838 */
[C---:B-1----:R-:W-:Y:S08]  /*5620*/  HMMA.16816.F32.BF16 R60, R4.reuse, R8, R60 ;  /* 0x00000008043c723c */ /* 0x042ff0000004183c */
[----:B------:R-:W-:Y:S01]  /*5630*/  HMMA.16816.F32.BF16 R64, R4, R10, R64 ;  /* 0x0000000a0440723c */ /* 0x000fe20000041840 */
[----:B------:R-:W-:Y:S07]  /*5640*/  @!P3 BRA `(.L_x_2416) ;  /* 0x000001100000b947 */ /* 0x000fee0003800000 */
[C---:B------:R-:W-:Y:S02]  /*5650*/  ISETP.GT.AND P0, PT, R14.reuse, RZ, PT ;  /* 0x000000ff0e00720c */ /* 0x040fe40003f04270 */
[----:B------:R-:W-:-:S11]  /*5660*/  IADD3 R2, R14, -0x1, RZ ;  /* 0xffffffff0e027810 */ /* 0x000fd60007ffe0ff */
[----:B------:R-:W-:Y:S05]  /*5670*/  @P0 BRA `(.L_x_2417) ;  /* 0x0000007000000947 */ /* 0x000fea0003800000 */
[----:B------:R-:W-:Y:S02]  /*5680*/  IMAD.MOV.U32 R2, RZ, RZ, 0x1 ;  /* 0x00000001ff027424 */ /* 0x000fe400078e00ff */
[----:B------:R-:W-:-:S03]  /*5690*/  IMAD.MOV R14, RZ, RZ, -R14 ;  /* 0x000000ffff0e7224 */ /* 0x000fc600078e0a0e */
[----:B------:R-:W-:-:S13]  /*56a0*/  ISETP.NE.AND P0, PT, R2, c[0x0][0x32c], PT ;  /* 0x0000cb0002007a0c */ /* 0x000fda0003f05270 */
[----:B------:R-:W-:-:S05]  /*56b0*/  @P0 IMAD.HI.U32 R2, R14, c[0x0][0x330], RZ ;  /* 0x0000cc000e020a27 */ /* 0x000fca00078e00ff */
[----:B------:R-:W-:-:S04]  /*56c0*/  @P0 SHF.R.U32.HI R14, RZ, c[0x0][0x334], R2 ;  /* 0x0000cd00ff0e0a19 */ /* 0x000fc80000011602 */
[----:B------:R-:W-:Y:S01]  /*56d0*/  LOP3.LUT R2, RZ, R14, RZ, 0x33, !PT ;  /* 0x0000000eff027212 */ /* 0x000fe200078e33ff */
[----:B------:R-:W-:Y:S05]  /*56e0*/  BRA `(.L_x_2418) ;  /* 0x0000004000007947 */ /* 0x000fea0003800000 */
.L_x_2417:
[----:B------:R-:W-:-:S04]  /*56f0*/  MOV R4, 0x1 ;  /* 0x0000000100047802 */ /* 0x000fc80000000f00 */
[----:B------:R-:W-:-:S13]  /*5700*/  ISETP.NE.AND P0, PT, R4, c[0x0][0x32c], PT ;  /* 0x0000cb0004007a0c */ /* 0x000fda0003f05270 */
[----:B------:R-:W-:-:S05]  /*5710*/  @P0 IMAD.HI.U32 R4, R2, c[0x0][0x330], RZ ;  /* 0x0000cc0002040a27 */ /* 0x000fca00078e00ff */
[----:B------:R-:W-:Y:S02]  /*5720*/  @P0 SHF.R.U32.HI R2, RZ, c[0x0][0x334], R4 ;  /* 0x0000cd00ff020a19 */ /* 0x000fe40000011604 */
.L_x_2418:
[----:B------:R-:W-:-:S05]  /*5730*/  MOV R5, c[0x0][0x32c] ;  /* 0x0000cb0000057a02 */ /* 0x000fca0000000f00 */
[----:B------:R-:W-:-:S05]  /*5740*/  IMAD R2, R2, R5, c[0x0][0x32c] ;  /* 0x0000cb0002027624 */ /* 0x000fca00078e0205 */
[----:B------:R-:W-:-:S05]  /*5750*/  IMNMX R3, R3, R2, PT ;  /* 0x0000000203037217 */ /* 0x000fca0003800200 */
.L_x_2416:
[----:B------:R-:W-:-:S05]  /*5760*/  IMAD.HI R3, R3, 0x2aaaaaab, RZ ;  /* 0x2aaaaaab03037827 */ /* 0x000fca00078e02ff */
[----:B------:R-:W-:-:S04]  /*5770*/  SHF.R.U32.HI R2, RZ, 0x1f, R3 ;  /* 0x0000001fff027819 */ /* 0x000fc80000011603 */
[----:B------:R-:W-:-:S04]  /*5780*/  LEA.HI.SX32 R3, R3, R2, 0x1c ;  /* 0x0000000203037211 */ /* 0x000fc800078fe2ff */
[----:B------:R-:W-:-:S04]  /*5790*/  IMNMX R250, R216, R3, !PT ;  /* 0x00000003d8fa7217 */ /* 0x000fc80007800200 */
[----:B------:R-:W-:-:S13]  /*57a0*/  ISETP.GE.AND P0, PT, R169, R250, PT ;  /* 0x000000faa900720c */ /* 0x000fda0003f06270 */
        /* <DEDUP_REMOVED lines=8> */
.L_x_2430:
[----:B------:R-:W-:Y:S04]  /*5830*/  DEPBAR.LE SB0, 0x0 ;  /* 0x000080000000791a */ /* 0x000fe80000000000 */
[----:B------:R-:W-:Y:S01]  /*5840*/  BAR.SYNC.DEFER_BLOCKING 0x0 ;  /* 0x0000000000007b1d */ /* 0x000fe20000010000 */
[----:B------:R-:W-:Y:S05]  /*5850*/  ISETP.GT.AND P0, PT, R216, R251, PT ;  /* 0x000000fbd800720c */ /* 0x000fea0003f04270 */
        /* <DEDUP_REMOVED lines=15> */
[----:B------:R-:W-:Y:S02]  /*5950*/  SHF.R.S32.HI R8, RZ, 0x1f, R221 ;  /* 0x0000001fff087819 */ /* 0x000fe400000114dd */
[----:B------:R-:W-:Y:S01]  /*5960*/  IADD3 R12, -R245, 0x10, RZ ;  /* 0x00000010f50c7810 */ /* 0x000fe20007ffe1ff */
[----:B------:R-:W-:Y:S02]  /*5970*/  IMAD R0, R0, c[0x0][0x208], RZ ;  /* 0x0000820000007a24 */ /* 0x000fe400078e02ff */
[----:B------:R-:W-:Y:S01]  /*5980*/  IMAD R8, R8, c[0x0][0x218], RZ ;  /* 0x0000860008087a24 */ /* 0x000fe200078e02ff */
[----:B------:R-:W-:Y:S01]  /*5990*/  LOP3.LUT R12, R12, 0xf, RZ, 0xc0, !PT ;  /* 0x0000000f0c0c7812 */ /* 0x000fe200078ec0ff */
[----:B------:R-:W-:Y:S02]  /*59a0*/  IMAD R0, R222, c[0x0][0x20c], R0 ;  /* 0x00008300de007a24 */ /* 0x000fe400078e0200 */
[----:B------:R-:W-:Y:S02]  /*59b0*/  IMAD R8, R221, c[0x0][0x21c], R8 ;  /* 0x00008700dd087a24 */ /* 0x000fe400078e0208 */
[----:B------:R-:W-:Y:S04]  /*59c0*/  IMAD.IADD R5, R5, 0x1, R0 ;  /* 0x0000000105057824 */ /* 0x000fe800078e0200 */
[----:B------:R-:W-:Y:S05]  /*59d0*/  IMAD.WIDE.U32 R4, R221, c[0x0][0x218], R4 ;  /* 0x00008600dd047a25 */ /* 0x000fea00078e0004 */
[----:B------:R-:W-:Y:S04]  /*59e0*/  IADD3 R6, P0, R232, R4, RZ ;  /* 0x00000004e8067210 */ /* 0x000fe80007f1e0ff */
[----:B------:R-:W-:Y:S02]  /*59f0*/  IADD3.X R5, R219, R5, R8, P0, !PT ;  /* 0x00000005db057210 */ /* 0x000fe400007fe408 */
[C---:B------:R-:W-:Y:S04]  /*5a00*/  LEA R4, P0, R6.reuse, c[0x0][0x1f8], 0x1 ;  /* 0x00007e0006047a11 */ /* 0x040fe800078008ff */
[----:B------:R-:W-:Y:S01]  /*5a10*/  LEA.HI.X R0, R6, c[0x0][0x1fc], R5, 0x1, P0 ;  /* 0x00007f0006007a11 */ /* 0x000fe200000f0c05 */
[----:B------:R-:W-:Y:S04]  /*5a20*/  SHFL.IDX PT, R7, R4, RZ, 0x181f ;  /* 0x00181fff04077589 */ /* 0x000fe800000e0000 */
[----:B------:R-:W2:Y:S04]  /*5a30*/  SHFL.IDX PT, R5, R4, 0x2, 0x181f ;  /* 0x00581f0004057f89 */ /* 0x000ea800000e0000 */
[----:B------:R-:W3:Y:S04]  /*5a40*/  SHFL.IDX PT, R6, R0, 0x2, 0x181f ;  /* 0x00581f0000067f89 */ /* 0x000ee800000e0000 */
[----:B------:R-:W5:Y:S04]  /*5a50*/  SHFL.IDX PT, R8, R0, RZ, 0x181f ;  /* 0x00181fff00087589 */ /* 0x000f6800000e0000 */
[----:B------:R-:W4:Y:S04]  /*5a60*/  SHFL.IDX PT, R9, R4, 0x1, 0x181f ;  /* 0x00381f0004097f89 */ /* 0x000f2800000e0000 */
[----:B------:R-:W1:Y:S01]  /*5a70*/  SHFL.IDX PT, R10, R0, 0x1, 0x181f ;  /* 0x00381f00000a7f89 */ /* 0x000e6200000e0000 */
[----:B--2---:R-:W-:Y:S04]  /*5a80*/  IADD3 R12, P2, P0, R12, R5, R246 ;  /* 0x000000050c0c7210 */ /* 0x004fe8000785e0f6 */
[----:B---3--:R-:W-:Y:S02]  /*5a90*/  IADD3.X R13, RZ, R6, R247, P2, P0 ;  /* 0x00000006ff0d7210 */ /* 0x008fe400017e04f7 */
[----:B------:R-:W-:Y:S02]  /*5aa0*/  IADD3 R14, P0, R7, R248, RZ ;  /* 0x000000f8070e7210 */ /* 0x000fe40007f1e0ff */
[----:B------:R-:W-:Y:S03]  /*5ab0*/  ISETP.GE.AND P2, PT, R225, c[0x0][0x1d4], PT ;  /* 0x00007500e1007a0c */ /* 0x000fe60003f46270 */
[C---:B-----5:R-:W-:Y:S01]  /*5ac0*/  IMAD.X R15, R8.reuse, 0x1, R249, P0 ;  /* 0x00000001080f7824 */ /* 0x060fe200000e06f9 */
[----:B------:R-:W-:Y:S05]  /*5ad0*/  IADD3 R16, P0, R7, R246, RZ ;  /* 0x000000f607107210 */ /* 0x000fea0007f1e0ff */
[----:B------:R-:W-:Y:S01]  /*5ae0*/  IMAD.X R17, R8, 0x1, R247, P0 ;  /* 0x0000000108117824 */ /* 0x000fe200000e06f7 */
[C---:B----4-:R-:W-:Y:S03]  /*5af0*/  IADD3 R18, P0, R9.reuse, R248, RZ ;  /* 0x000000f809127210 */ /* 0x050fe60007f1e0ff */
[----:B------:R2:W-:Y:S02]  /*5b00*/  LDGSTS.E.BYPASS.LTC128B.128 [R240], [R14.64], !P2 ;  /* 0x000000000ef07fae */ /* 0x0005e4000d101d46 */
[C---:B-1----:R-:W-:Y:S01]  /*5b10*/  IMAD.X R19, R10.reuse, 0x1, R249, P0 ;  /* 0x000000010a137824 */ /* 0x042fe200000e06f9 */
[----:B------:R-:W-:Y:S01]  /*5b20*/  IADD3 R8, P0, R9, R246, RZ ;  /* 0x000000f609087210 */ /* 0x000fe20007f1e0ff */
[----:B------:R2:W-:Y:S04]  /*5b30*/  LDGSTS.E.BYPASS.LTC128B.128 [R239], [R16.64], !P6 ;  /* 0x0000000010ef7fae */ /* 0x0005e8000f101d46 */
        /* <DEDUP_REMOVED lines=8> */
.L_x_2420:
[C---:B--23--:R-:W-:Y:S01]  /*5bc0*/  HMMA.16816.F32.BF16 R4, R124.reuse, R116, RZ ;  /* 0x000000747c04723c */ /* 0x04cfe200000418ff */
[----:B------:R-:W0:Y:S02]  /*5bd0*/  LDGDEPBAR ;  /* 0x00000000000079af */ /* 0x000e240000000000 */
[----:B------:R-:W-:Y:S05]  /*5be0*/  ISETP.GT.AND P0, PT, R251, R216, PT ;  /* 0x000000d8fb00720c */ /* 0x000fea0003f04270 */
        /* <DEDUP_REMOVED lines=134> */
[----:B------:R-:W-:Y:S01]  /*6450*/  IMAD R117, R251, 0x60, R227 ;  /* 0x00000060fb757824 */ /* 0x000fe200078e02e3 */
[----:B------:R-:W-:Y:S01]  /*6460*/  IADD3 R128, -R245, 0x10, RZ ;  /* 0x00000010f5807810 */ /* 0x000fe20007ffe1ff */
[----:B------:R-:W-:Y:S03]  /*6470*/  IMAD.MOV.U32 R221, RZ, RZ, RZ ;  /* 0x000000ffffdd7224 */ /* 0x000fe600078e00ff */
[----:B------:R-:W-:Y:S02]  /*6480*/  IADD3 R222, R117, -0x60, R224 ;  /* 0xffffffa075de7810 */ /* 0x000fe40007ffe0e0 */
[----:B------:R-:W-:Y:S03]  /*6490*/  LOP3.LUT R128, R128, 0xf, RZ, 0xc0, !PT ;  /* 0x0000000f80807812 */ /* 0x000fe600078ec0ff */
[----:B------:R-:W-:Y:S04]  /*64a0*/  @P5 IMAD.HI.U32 R116, R222, c[0x0][0x2bc], RZ ;  /* 0x0000af00de745a27 */ /* 0x000fe800078e00ff */
[----:B------:R-:W-:Y:S01]  /*64b0*/  IMAD.MOV.U32 R0, RZ, RZ, R222 ;  /* 0x000000ffff007224 */ /* 0x000fe200078e00de */
[----:B------:R-:W-:Y:S04]  /*64c0*/  @P5 SHF.R.U32.HI R0, RZ, c[0x0][0x2c0], R116 ;  /* 0x0000b000ff005a19 */ /* 0x000fe80000011674 */
[C---:B------:R-:W-:Y:S04]  /*64d0*/  @!P1 IADD3 R117, P0, R0.reuse, R230, RZ ;  /* 0x000000e600759210 */ /* 0x040fe80007f1e0ff */
[----:B------:R-:W-:Y:S02]  /*64e0*/  @!P1 LEA.HI.X.SX32 R116, R0, R215, 0x1, P0 ;  /* 0x000000d700749211 */ /* 0x000fe400000f0eff */
        /* <DEDUP_REMOVED lines=18> */
[----:B------:R-:W-:Y:S04]  /*6610*/  SHFL.IDX PT, R119, R116, RZ, 0x181f ;  /* 0x00181fff74777589 */ /* 0x000fe800000e0000 */
[----:B------:R-:W1:Y:S04]  /*6620*/  SHFL.IDX PT, R117, R116, 0x2, 0x181f ;  /* 0x00581f0074757f89 */ /* 0x000e6800000e0000 */
[----:B------:R-:W2:Y:S04]  /*6630*/  SHFL.IDX PT, R118, R0, 0x2, 0x181f ;  /* 0x00581f0000767f89 */ /* 0x000ea800000e0000 */
[----:B------:R-:W3:Y:S04]  /*6640*/  SHFL.IDX PT, R120, R0, RZ, 0x181f ;  /* 0x00181fff00787589 */ /* 0x000ee800000e0000 */
[----:B------:R-:W4:Y:S04]  /*6650*/  SHFL.IDX PT, R121, R116, 0x1, 0x181f ;  /* 0x00381f0074797f89 */ /* 0x000f2800000e0000 */
[----:B------:R-:W5:Y:S01]  /*6660*/  SHFL.IDX PT, R122, R0, 0x1, 0x181f ;  /* 0x00381f00007a7f89 */ /* 0x000f6200000e0000 */
[----:B-1----:R-:W-:Y:S04]  /*6670*/  IADD3 R128, P2, P0, R128, R117, R246 ;  /* 0x0000007580807210 */ /* 0x002fe8000785e0f6 */
[----:B--2---:R-:W-:Y:S02]  /*6680*/  IADD3.X R129, RZ, R118, R247, P2, P0 ;  /* 0x00000076ff817210 */ /* 0x004fe400017e04f7 */
[----:B------:R-:W-:Y:S02]  /*6690*/  IADD3 R130, P0, R119, R248, RZ ;  /* 0x000000f877827210 */ /* 0x000fe40007f1e0ff */
[----:B------:R-:W-:Y:S03]  /*66a0*/  ISETP.GE.AND P2, PT, R225, c[0x0][0x1d4], PT ;  /* 0x00007500e1007a0c */ /* 0x000fe60003f46270 */
[C---:B---3--:R-:W-:Y:S01]  /*66b0*/  IMAD.X R131, R120.reuse, 0x1, R249, P0 ;  /* 0x0000000178837824 */ /* 0x048fe200000e06f9 */
[----:B------:R-:W-:Y:S05]  /*66c0*/  IADD3 R132, P0, R119, R246, RZ ;  /* 0x000000f677847210 */ /* 0x000fea0007f1e0ff */
[----:B------:R-:W-:Y:S01]  /*66d0*/  IMAD.X R133, R120, 0x1, R247, P0 ;  /* 0x0000000178857824 */ /* 0x000fe200000e06f7 */
[C---:B----4-:R-:W-:Y:S03]  /*66e0*/  IADD3 R134, P0, R121.reuse, R248, RZ ;  /* 0x000000f879867210 */ /* 0x050fe60007f1e0ff */
[----:B------:R1:W-:Y:S02]  /*66f0*/  LDGSTS.E.BYPASS.LTC128B.128 [R223+0x8100], [R130.64], !P2 ;  /* 0x0810000082df7fae */ /* 0x0003e4000d101d46 */
[C---:B-----5:R-:W-:Y:S01]  /*6700*/  IMAD.X R135, R122.reuse, 0x1, R249, P0 ;  /* 0x000000017a877824 */ /* 0x060fe200000e06f9 */
[----:B------:R-:W-:Y:S01]  /*6710*/  IADD3 R120, P0, R121, R246, RZ ;  /* 0x000000f679787210 */ /* 0x000fe20007f1e0ff */
[----:B------:R1:W-:Y:S04]  /*6720*/  LDGSTS.E.BYPASS.LTC128B.128 [R223+0xb100], [R132.64], !P6 ;  /* 0x0b10000084df7fae */ /* 0x0003e8000f101d46 */
        /* <DEDUP_REMOVED lines=8> */
.L_x_2421:
[----:B------:R-:W-:Y:S01]  /*67b0*/  @P4 IMAD.HI.U32 R0, R229, c[0x0][0x2c8], RZ ;  /* 0x0000b200e5004a27 */ /* 0x000fe200078e00ff */
[----:B------:R-:W0:Y:S03]  /*67c0*/  LDGDEPBAR ;  /* 0x00000000000079af */ /* 0x000e260000000000 */
[----:B-1----:R-:W-:Y:S01]  /*67d0*/  IMAD.MOV.U32 R121, RZ, RZ, R229 ;  /* 0x000000ffff797224 */ /* 0x002fe200078e00e5 */
[----:B------:R-:W-:Y:S01]  /*67e0*/  @P4 SHF.R.U32.HI R121, RZ, c[0x0][0x2cc], R0 ;  /* 0x0000b300ff794a19 */ /* 0x000fe20000011600 */
[----:B------:R-:W-:Y:S04]  /*67f0*/  IMAD R119, R251, -0x60, RZ ;  /* 0xffffffa0fb777824 */ /* 0x000fe800078e02ff */
[----:B------:R-:W1:Y:S01]  /*6800*/  SHFL.IDX PT, R118, R121, RZ, 0x1c1f ;  /* 0x001c1fff79767589 */ /* 0x000e6200000e0000 */
[----:B------:R-:W-:Y:S04]  /*6810*/  IADD3 R0, -R236, 0x1, R119 ;  /* 0x00000001ec007810 */ /* 0x000fe80007ffe177 */
[----:B------:R-:W-:Y:S04]  /*6820*/  IADD3 R0, -R226, R0, R217 ;  /* 0x00000000e2007210 */ /* 0x000fe80007ffe1d9 */
        /* <DEDUP_REMOVED lines=18> */
.L_x_2424:
[----:B------:R-:W-:Y:S04]  /*6950*/  MOV R116, c[0x0][0x32c] ;  /* 0x0000cb0000747a02 */ /* 0x000fe80000000f00 */
[----:B------:R-:W-:Y:S11]  /*6960*/  ISETP.NE.AND P0, PT, R116, 0x1, PT ;  /* 0x000000017400780c */ /* 0x000ff60003f05270 */
[----:B------:R-:W-:Y:S02]  /*6970*/  @!UPT UIADD3 URZ, URZ, URZ, URZ ;  /* 0x0000003f3f3ff290 */ /* 0x000fe4000fffe03f */
[----:B------:R-:W-:Y:S05]  /*6980*/  @P0 IMAD.HI.U32 R116, R118, c[0x0][0x330], RZ ;  /* 0x0000cc0076740a27 */ /* 0x000fea00078e00ff */
[----:B------:R-:W-:Y:S02]  /*6990*/  @P0 SHF.R.U32.HI R118, RZ, c[0x0][0x334], R116 ;  /* 0x0000cd00ff760a19 */ /* 0x000fe40000011674 */
.L_x_2425:
[----:B------:R-:W-:Y:S05]  /*69a0*/  BSYNC B0 ;  /* 0x0000000000007941 */ /* 0x000fea0003800000 */
.L_x_2423:
[----:B------:R-:W-:Y:S04]  /*69b0*/  IMAD.IADD R123, R119, 0x1, -R236 ;  /* 0x00000001777b7824 */ /* 0x000fe800078e0aec */
[----:B------:R-:W-:Y:S05]  /*69c0*/  IMAD R123, R118, c[0x0][0x32c], R123 ;  /* 0x0000cb00767b7a24 */ /* 0x000fea00078e027b */
[----:B------:R-:W-:Y:S02]  /*69d0*/  IADD3 R116, R123, c[0x0][0x32c], RZ ;  /* 0x0000cb007b747a10 */ /* 0x000fe40007ffe0ff */
[----:B------:R-:W-:Y:S02]  /*69e0*/  IMNMX R136, R136, R123, !PT ;  /* 0x0000007b88887217 */ /* 0x000fe40007800200 */
[----:B------:R-:W-:Y:S02]  /*69f0*/  IMNMX R153, R153, R116, PT ;  /* 0x0000007499997217 */ /* 0x000fe40003800200 */
.L_x_2422:
[C---:B------:R-:W-:Y:S02]  /*6a00*/  ISETP.GE.AND P0, PT, R119.reuse, 0x1, PT ;  /* 0x000000017700780c */ /* 0x040fe40003f06270 */
[----:B------:R-:W-:Y:S02]  /*6a10*/  ISETP.GE.AND P2, PT, R119, 0x2, PT ;  /* 0x000000027700780c */ /* 0x000fe40003f46270 */
[----:B------:R-:W-:Y:S02]  /*6a20*/  P2R R151, PR, RZ, 0x1 ;  /* 0x00000001ff977803 */ /* 0x000fe40000000000 */
[----:B------:R-:W-:Y:S02]  /*6a30*/  ISETP.GT.AND P0, PT, R136, RZ, !P0 ;  /* 0x000000ff8800720c */ /* 0x000fe40004704270 */
[----:B------:R-:W-:Y:S02]  /*6a40*/  P2R R149, PR, RZ, 0x4 ;  /* 0x00000004ff957803 */ /* 0x000fe40000000000 */
[----:B------:R-:W-:Y:S04]  /*6a50*/  ISETP.LT.OR P0, PT, R153, 0x1, P0 ;  /* 0x000000019900780c */ /* 0x000fe80000701670 */
[----:B------:R-:W-:Y:S02]  /*6a60*/  FSEL R120, R4, -INF , !P0 ;  /* 0xff80000004787808 */ /* 0x000fe40004000000 */
[C---:B------:R-:W-:Y:S02]  /*6a70*/  ISETP.GT.AND P0, PT, R136.reuse, 0x1, !P2 ;  /* 0x000000018800780c */ /* 0x040fe40005704270 */
        /* <DEDUP_REMOVED lines=9> */
[C---:B------:R-:W-:Y:S02]  /*6b10*/  ISETP.GT.AND P0, PT, R136.reuse, 0x9, !P2 ;  /* 0x000000098800780c */ /* 0x040fe40005704270 */
[----:B------:R-:W-:Y:S02]  /*6b20*/  ISETP.GE.AND P2, PT, R119, 0x11, PT ;  /* 0x000000117700780c */ /* 0x000fe40003f46270 */
[----:B------:R-:W-:Y:S02]  /*6b30*/  ISETP.LT.OR P0, PT, R153, 0xa, P0 ;  /* 0x0000000a9900780c */ /* 0x000fe40000701670 */
[----:B------:R-:W-:Y:S02]  /*6b40*/  P2R R135, PR, RZ, 0x4 ;  /* 0x00000004ff877803 */ /* 0x000fe40000000000 */
[----:B------:R-:W-:Y:S02]  /*6b50*/  FSEL R8, R9, -INF , !P0 ;  /* 0xff80000009087808 */ /* 0x000fe40004000000 */
[----:B------:R-:W-:Y:S01]  /*6b60*/  ISETP.GT.AND P0, PT, R136, 0x10, !P2 ;  /* 0x000000108800780c */ /* 0x000fe20005704270 */
[----:B------:R-:W1:Y:S01]  /*6b70*/  SHFL.IDX PT, R9, R121, 0x1, 0x1c1f ;  /* 0x003c1f0079097f89 */ /* 0x000e6200000e0000 */
        /* <DEDUP_REMOVED lines=11> */
[----:B------:R-:W-:Y:S01]  /*6c30*/  ISETP.LT.OR P0, PT, R153, 0x19, P0 ;  /* 0x000000199900780c */ /* 0x000fe20000701670 */
[--C-:B-1----:R-:W-:Y:S01]  /*6c40*/  IMAD.IADD R117, R117, 0x1, R9.reuse ;  /* 0x0000000175757824 */ /* 0x102fe200078e0209 */
[----:B------:R-:W-:Y:S01]  /*6c50*/  P2R R132, PR, RZ, 0x4 ;  /* 0x00000004ff847803 */ /* 0x000fe20000000000 */
[----:B------:R-:W-:Y:S01]  /*6c60*/  IMAD.IADD R0, R0, 0x1, R9 ;  /* 0x0000000100007824 */ /* 0x000fe200078e0209 */
        /* <DEDUP_REMOVED lines=80> */
[----:B------:R-:W-:Y:S04]  /*7170*/  ISETP.GT.AND P0, PT, R136, 0x59, !P2 ;  /* 0x000000598800780c */ /* 0x000fe80005704270 */
[----:B------:R-:W-:Y:S04]  /*7180*/  ISETP.LT.OR P0, PT, R153, 0x5a, P0 ;  /* 0x0000005a9900780c */ /* 0x000fe80000701670 */
        /* <DEDUP_REMOVED lines=15> */
.L_x_2428:
[----:B------:R-:W-:Y:S04]  /*7280*/  MOV R9, c[0x0][0x32c] ;  /* 0x0000cb0000097a02 */ /* 0x000fe80000000f00 */
[----:B------:R-:W-:Y:S11]  /*7290*/  ISETP.NE.AND P0, PT, R9, 0x1, PT ;  /* 0x000000010900780c */ /* 0x000ff60003f05270 */
[----:B------:R-:W-:Y:S02]  /*72a0*/  @!UPT UIADD3 URZ, URZ, URZ, URZ ;  /* 0x0000003f3f3ff290 */ /* 0x000fe4000fffe03f */
[----:B------:R-:W-:Y:S05]  /*72b0*/  @P0 IMAD.HI.U32 R9, R13, c[0x0][0x330], RZ ;  /* 0x0000cc000d090a27 */ /* 0x000fea00078e00ff */
[----:B------:R-:W-:Y:S02]  /*72c0*/  @P0 SHF.R.U32.HI R13, RZ, c[0x0][0x334], R9 ;  /* 0x0000cd00ff0d0a19 */ /* 0x000fe40000011609 */
.L_x_2429:
[----:B------:R-:W-:Y:S05]  /*72d0*/  BSYNC B0 ;  /* 0x0000000000007941 */ /* 0x000fea0003800000 */
.L_x_2427:
[----:B------:R-:W-:Y:S04]  /*72e0*/  IMAD.IADD R32, R119, 0x1, -R236 ;  /* 0x0000000177207824 */ /* 0x000fe800078e0aec */
[----:B------:R-:W-:Y:S05]  /*72f0*/  IMAD R32, R13, c[0x0][0x32c], R32 ;  /* 0x0000cb000d207a24 */ /* 0x000fea00078e0220 */
[----:B------:R-:W-:Y:S02]  /*7300*/  IADD3 R36, R32, c[0x0][0x32c], RZ ;  /* 0x0000cb0020247a10 */ /* 0x000fe40007ffe0ff */
[----:B------:R-:W-:Y:S02]  /*7310*/  IMNMX R0, R0, R32, !PT ;  /* 0x0000002000007217 */ /* 0x000fe40007800200 */
[----:B------:R-:W-:Y:S02]  /*7320*/  IMNMX R117, R117, R36, PT ;  /* 0x0000002475757217 */ /* 0x000fe40003800200 */
.L_x_2426:
[----:B------:R-:W-:Y:S01]  /*7330*/  ISETP.NE.AND P0, PT, R151, RZ, PT ;  /* 0x000000ff9700720c */ /* 0x000fe20003f05270 */
[----:B------:R-:W-:Y:S03]  /*7340*/  IMAD.MOV.U32 R48, RZ, RZ, R17 ;  /* 0x000000ffff307224 */ /* 0x000fe600078e0011 */
[----:B------:R-:W-:Y:S04]  /*7350*/  ISETP.GT.AND P0, PT, R0, RZ, !P0 ;  /* 0x000000ff0000720c */ /* 0x000fe80004704270 */
        /* <DEDUP_REMOVED lines=14> */
[C---:B------:R-:W-:Y:S04]  /*7440*/  ISETP.GT.AND P0, PT, R0.reuse, 0x9, !P0 ;  /* 0x000000090000780c */ /* 0x040fe80004704270 */
        /* <DEDUP_REMOVED lines=17> */
[----:B------:R-:W-:Y:S04]  /*7560*/  ISETP.NE.AND P0, PT, R132, RZ, PT ;  /* 0x000000ff8400720c */ /* 0x000fe80003f05270 */
[C---:B------:R-:W-:Y:S04]  /*7570*/  ISETP.GT.AND P0, PT, R0.reuse, 0x19, !P0 ;  /* 0x000000190000780c */ /* 0x040fe80004704270 */
[----:B------:R-:W-:Y:S04]  /*7580*/  ISETP.LT.OR P0, PT, R117, 0x1a, P0 ;  /* 0x0000001a7500780c */ /* 0x000fe80000701670 */
[----:B------:R-:W-:Y:S02]  /*7590*/  FSEL R161, R19, -INF , !P0 ;  /* 0xff80000013a17808 */ /* 0x000fe40004000000 */
[----:B------:R-:W-:Y:S04]  /*75a0*/  ISETP.NE.AND P0, PT, R131, RZ, PT ;  /* 0x000000ff8300720c */ /* 0x000fe80003f05270 */
        /* <DEDUP_REMOVED lines=20> */
[----:B------:R-:W-:Y:S04]  /*76f0*/  ISETP.GT.AND P0, PT, R0, 0x31, !P0 ;  /* 0x000000310000780c */ /* 0x000fe80004704270 */
[----:B------:R-:W-:Y:S04]  /*7700*/  ISETP.LT.OR P0, PT, R117, 0x32, P0 ;  /* 0x000000327500780c */ /* 0x000fe80000701670 */
        /* <DEDUP_REMOVED lines=20> */
[C---:B------:R-:W-:Y:S01]  /*7850*/  ISETP.LT.OR P0, PT, R117.reuse, 0x49, P0 ;  /* 0x000000497500780c */ /* 0x040fe20000701670 */
[----:B------:R-:W-:Y:S03]  /*7860*/  LDSM.16.MT88.4 R20, [R210+0x100] ;  /* 0x00010000d214783b */ /* 0x000fe60000004200 */
        /* <DEDUP_REMOVED lines=16> */
[----:B------:R-:W-:Y:S01]  /*7970*/  ISETP.NE.AND P0, PT, R4, RZ, PT ;  /* 0x000000ff0400720c */ /* 0x000fe20003f05270 */
[----:B------:R-:W-:Y:S01]  /*7980*/  LDSM.16.MT88.4 R44, [R212+0x3100] ;  /* 0x00310000d42c783b */ /* 0x000fe20000004200 */
[----:B------:R-:W-:Y:S02]  /*7990*/  FMNMX.FTZ R4, R8, R5, !PT ;  /* 0x0000000508047209 */ /* 0x000fe40007810000 */
[----:B------:R-:W-:Y:S02]  /*79a0*/  ISETP.GT.AND P0, PT, R0, 0x58, !P0 ;  /* 0x000000580000780c */ /* 0x000fe40004704270 */
[----:B------:R-:W-:Y:S02]  /*79b0*/  FMNMX.FTZ R5, R137, R4, !PT ;  /* 0x0000000489057209 */ /* 0x000fe40007810000 */
[----:B------:R-:W-:Y:S02]  /*79c0*/  ISETP.LT.OR P0, PT, R117, 0x59, P0 ;  /* 0x000000597500780c */ /* 0x000fe40000701670 */
[----:B------:R-:W-:Y:S02]  /*79d0*/  FMNMX.FTZ R4, R140, R5, !PT ;  /* 0x000000058c047209 */ /* 0x000fe40007810000 */
[----:B------:R-:W-:Y:S02]  /*79e0*/  FSEL R135, R50, -INF , !P0 ;  /* 0xff80000032877808 */ /* 0x000fe40004000000 */
[----:B------:R-:W-:Y:S02]  /*79f0*/  FMNMX.FTZ R4, R143, R4, !PT ;  /* 0x000000048f047209 */ /* 0x000fe40007810000 */
[----:B------:R-:W-:Y:S02]  /*7a00*/  ISETP.GT.AND P0, PT, R0, 0x59, !P2 ;  /* 0x000000590000780c */ /* 0x000fe40005704270 */
[----:B------:R-:W-:Y:S02]  /*7a10*/  FMNMX.FTZ R4, R48, R4, !PT ;  /* 0x0000000430047209 */ /* 0x000fe40007810000 */
[----:B------:R-:W-:Y:S02]  /*7a20*/  ISETP.LT.OR P0, PT, R117, 0x5a, P0 ;  /* 0x0000005a7500780c */ /* 0x000fe40000701670 */
[----:B------:R-:W-:Y:S02]  /*7a30*/  FMNMX.FTZ R5, R159, R4, !PT ;  /* 0x000000049f057209 */ /* 0x000fe40007810000 */
[----:B------:R-:W-:Y:S02]  /*7a40*/  FSEL R117, R51, -INF , !P0 ;  /* 0xff80000033757808 */ /* 0x000fe40004000000 */
        /* <DEDUP_REMOVED lines=27> */
[----:B------:R-:W-:Y:S04]  /*7c00*/  FMNMX.FTZ R12, R157, R12, !PT ;  /* 0x0000000c9d0c7209 */ /* 0x000fe80007810000 */
[----:B------:R-:W-:Y:S04]  /*7c10*/  FMNMX.FTZ R12, R155, R12, !PT ;  /* 0x0000000c9b0c7209 */ /* 0x000fe80007810000 */
[----:B------:R-:W-:Y:S04]  /*7c20*/  FMNMX.FTZ R12, R153, R12, !PT ;  /* 0x0000000c990c7209 */ /* 0x000fe80007810000 */
[----:B------:R-:W-:Y:S02]  /*7c30*/  FMNMX.FTZ R0, R149, R12, !PT ;  /* 0x0000000c95007209 */ /* 0x000fe40007810000 */
[----:B-1----:R-:W-:Y:S02]  /*7c40*/  FMNMX.FTZ R10, R4, R5, !PT ;  /* 0x00000005040a7209 */ /* 0x002fe40007810000 */
[----:B------:R-:W-:Y:S03]  /*7c50*/  FMNMX.FTZ R0, R139, R0, !PT ;  /* 0x000000008b007209 */ /* 0x000fe60007810000 */
[----:B------:R-:W1:Y:S01]  /*7c60*/  SHFL.BFLY PT, R15, R10, 0x1, 0x1f ;  /* 0x0c201f000a0f7f89 */ /* 0x000e6200000e0000 */
[----:B------:R-:W-:Y:S04]  /*7c70*/  FMNMX.FTZ R0, R135, R0, !PT ;  /* 0x0000000087007209 */ /* 0x000fe80007810000 */
[----:B------:R-:W-:Y:S05]  /*7c80*/  FMNMX.FTZ R6, R117, R0, !PT ;  /* 0x0000000075067209 */ /* 0x000fea0007810000 */
[----:B------:R-:W2:Y:S01]  /*7c90*/  SHFL.BFLY PT, R7, R6, 0x2, 0x1f ;  /* 0x0c401f0006077f89 */ /* 0x000ea200000e0000 */
[----:B-1----:R-:W-:Y:S04]  /*7ca0*/  FMNMX.FTZ R0, R10, R15, !PT ;  /* 0x0000000f0a007209 */ /* 0x002fe80007810000 */
[C---:B------:R-:W-:Y:S01]  /*7cb0*/  FSETP.NEU.FTZ.AND P0, PT, R0.reuse, -INF , PT ;  /* 0xff8000000000780b */ /* 0x040fe20003f1d000 */
[----:B------:R-:W-:Y:S01]  /*7cc0*/  FMUL.FTZ R151, R0, c[0x0][0x2d0] ;  /* 0x0000b40000977a20 */ /* 0x000fe20000410000 */
[----:B--2---:R-:W-:Y:S04]  /*7cd0*/  FMNMX.FTZ R5, R6, R7, !PT ;  /* 0x0000000706057209 */ /* 0x004fe80007810000 */
[----:B------:R-:W-:Y:S02]  /*7ce0*/  FSEL R151, R151, RZ, P0 ;  /* 0x000000ff97977208 */ /* 0x000fe40000000000 */
[----:B------:R-:W-:Y:S01]  /*7cf0*/  FSEL R6, R0, RZ, P0 ;  /* 0x000000ff00067208 */ /* 0x000fe20000000000 */
[----:B------:R-:W1:Y:S02]  /*7d00*/  SHFL.BFLY PT, R4, R5, 0x1, 0x1f ;  /* 0x0c201f0005047f89 */ /* 0x000e6400000e0000 */
[--C-:B------:R-:W-:Y:S02]  /*7d10*/  FFMA.FTZ R119, R118, c[0x0][0x2d0], -R151.reuse ;  /* 0x0000b40076777a23 */ /* 0x100fe40000010897 */
[----:B------:R-:W-:Y:S02]  /*7d20*/  FFMA.FTZ R118, R116, c[0x0][0x2d0], -R151 ;  /* 0x0000b40074767a23 */ /* 0x000fe40000010897 */
[----:B------:R-:W-:Y:S02]  /*7d30*/  FADD.FTZ R3, -R6, R3 ;  /* 0x0000000306037221 */ /* 0x000fe40000010100 */
        /* <DEDUP_REMOVED lines=14> */
[C---:B------:R-:W-:Y:S01]  /*7e20*/  FMUL.FTZ R134, R116.reuse, c[0x0][0x2d0] ;  /* 0x0000b40074867a20 */ /* 0x040fe20000410000 */
[----:B------:R-:W1:Y:S01]  /*7e30*/  MUFU.EX2 R3, R4 ;  /* 0x0000000400037308 */ /* 0x000e620000000800 */
[--C-:B------:R-:W-:Y:S01]  /*7e40*/  FFMA.FTZ R169, R169, c[0x0][0x2d0], -R151.reuse ;  /* 0x0000b400a9a97a23 */ /* 0x100fe20000010897 */
[----:B------:R-:W-:Y:S01]  /*7e50*/  FSEL R5, R116, RZ, P0 ;  /* 0x000000ff74057208 */ /* 0x000fe20000000000 */
[--C-:B------:R-:W-:Y:S01]  /*7e60*/  FFMA.FTZ R168, R168, c[0x0][0x2d0], -R151.reuse ;  /* 0x0000b400a8a87a23 */ /* 0x100fe20000010897 */
[----:B------:R-:W-:Y:S01]  /*7e70*/  FSEL R134, R134, RZ, P0 ;  /* 0x000000ff86867208 */ /* 0x000fe20000000000 */
[----:B------:R-:W-:Y:S01]  /*7e80*/  FFMA.FTZ R170, R170, c[0x0][0x2d0], -R151 ;  /* 0x0000b400aaaa7a23 */ /* 0x000fe20000010897 */
[----:B------:R-:W-:Y:S01]  /*7e90*/  ISETP.GT.AND P0, PT, R251, R250, PT ;  /* 0x000000fafb00720c */ /* 0x000fe20003f04270 */
[----:B------:R-:W-:Y:S02]  /*7ea0*/  FADD.FTZ R5, -R5, R2 ;  /* 0x0000000205057221 */ /* 0x000fe40000010100 */
[--C-:B------:R-:W-:Y:S01]  /*7eb0*/  FFMA.FTZ R132, R13, c[0x0][0x2d0], -R134.reuse ;  /* 0x0000b4000d847a23 */ /* 0x100fe20000010886 */
[----:B------:R-:W-:Y:S01]  /*7ec0*/  MUFU.EX2 R118, R118 ;  /* 0x0000007600767308 */ /* 0x000fe20000000800 */
[----:B------:R-:W3:Y:S01]  /*7ed0*/  LDSM.16.MT88.4 R12, [R212+0x100] ;  /* 0x00010000d40c783b */ /* 0x000ee20000004200 */
[--C-:B------:R-:W-:Y:S01]  /*7ee0*/  FFMA.FTZ R133, R17, c[0x0][0x2d0], -R134.reuse ;  /* 0x0000b40011857a23 */ /* 0x100fe20000010886 */
[----:B--2---:R-:W-:Y:S01]  /*7ef0*/  F2FP.BF16.PACK_AB R120, R119, R128 ;  /* 0x000000807778723e */ /* 0x004fe200000010ff */
[--C-:B------:R-:W-:Y:S02]  /*7f00*/  FFMA.FTZ R131, R9, c[0x0][0x2d0], -R134.reuse ;  /* 0x0000b40009837a23 */ /* 0x100fe40000010886 */
[--C-:B------:R-:W-:Y:S02]  /*7f10*/  FFMA.FTZ R130, R11, c[0x0][0x2d0], -R134.reuse ;  /* 0x0000b4000b827a23 */ /* 0x100fe40000010886 */
[----:B------:R-:W-:Y:S02]  /*7f20*/  FMUL.FTZ R2, R5, c[0x0][0x2d0] ;  /* 0x0000b40005027a20 */ /* 0x000fe40000410000 */
[----:B------:R-:W2:Y:S01]  /*7f30*/  MUFU.EX2 R129, R129 ;  /* 0x0000008100817308 */ /* 0x000ea20000000800 */
[--C-:B------:R-:W-:Y:S02]  /*7f40*/  FFMA.FTZ R165, R165, c[0x0][0x2d0], -R134.reuse ;  /* 0x0000b400a5a57a23 */ /* 0x100fe40000010886 */
[----:B------:R-:W-:Y:S02]  /*7f50*/  FFMA.FTZ R164, R164, c[0x0][0x2d0], -R134 ;  /* 0x0000b400a4a47a23 */ /* 0x000fe40000010886 */
[C---:B-1----:R-:W-:Y:S02]  /*7f60*/  FMUL.FTZ R4, R3.reuse, R112 ;  /* 0x0000007003047220 */ /* 0x042fe40000410000 */
[C---:B------:R-:W-:Y:S02]  /*7f70*/  FMUL.FTZ R5, R3.reuse, R113 ;  /* 0x0000007103057220 */ /* 0x040fe40000410000 */
[C---:B------:R-:W-:Y:S01]  /*7f80*/  FMUL.FTZ R8, R3.reuse, R68 ;  /* 0x0000004403087220 */ /* 0x040fe20000410000 */
[----:B------:R-:W1:Y:S01]  /*7f90*/  MUFU.EX2 R2, R2 ;  /* 0x0000000200027308 */ /* 0x000e620000000800 */
[C---:B------:R-:W-:Y:S02]  /*7fa0*/  FMUL.FTZ R9, R3.reuse, R69 ;  /* 0x0000004503097220 */ /* 0x040fe40000410000 */
[----:B------:R-:W-:Y:S02]  /*7fb0*/  IMAD.MOV.U32 R112, RZ, RZ, R31 ;  /* 0x000000ffff707224 */ /* 0x000fe400078e001f */
[----:B------:R-:W-:Y:S02]  /*7fc0*/  IMAD.MOV.U32 R113, RZ, RZ, R30 ;  /* 0x000000ffff717224 */ /* 0x000fe400078e001e */
[C---:B------:R-:W-:Y:S02]  /*7fd0*/  FMUL.FTZ R17, R3.reuse, R77 ;  /* 0x0000004d03117220 */ /* 0x040fe40000410000 */
[C---:B------:R-:W-:Y:S01]  /*7fe0*/  FMUL.FTZ R16, R3.reuse, R76 ;  /* 0x0000004c03107220 */ /* 0x040fe20000410000 */
[----:B------:R-:W-:Y:S01]  /*7ff0*/  MUFU.EX2 R133, R133 ;  /* 0x0000008500857308 */ /* 0x000fe20000000800 */
[C---:B------:R-:W-:Y:S02]  /*8000*/  FMUL.FTZ R24, R3.reuse, R84 ;  /* 0x0000005403187220 */ /* 0x040fe40000410000 */
[----:B------:R-:W-:Y:S01]  /*8010*/  FMUL.FTZ R25, R3, R85 ;  /* 0x0000005503197220 */ /* 0x000fe20000410000 */
[----:B--2---:R-:W-:Y:S01]  /*8020*/  F2FP.BF16.PACK_AB R122, R129, R118 ;  /* 0x00000076817a723e */ /* 0x004fe200000010ff */
[----:B------:R-:W-:Y:S02]  /*8030*/  IMAD.MOV.U32 R76, RZ, RZ, R32 ;  /* 0x000000ffff4c7224 */ /* 0x000fe400078e0020 */
[C---:B------:R-:W-:Y:S02]  /*8040*/  FMUL.FTZ R41, R3.reuse, R101 ;  /* 0x0000006503297220 */ /* 0x040fe40000410000 */
[C---:B------:R-:W-:Y:S01]  /*8050*/  FMUL.FTZ R49, R3.reuse, R105 ;  /* 0x0000006903317220 */ /* 0x040fe20000410000 */
[----:B------:R-:W2:Y:S01]  /*8060*/  MUFU.EX2 R132, R132 ;  /* 0x0000008400847308 */ /* 0x000ea20000000800 */
[C---:B------:R-:W-:Y:S02]  /*8070*/  FMUL.FTZ R32, R3.reuse, R92 ;  /* 0x0000005c03207220 */ /* 0x040fe40000410000 */
[--C-:B------:R-:W-:Y:S02]  /*8080*/  FFMA.FTZ R92, R112, c[0x0][0x2d0], -R134.reuse ;  /* 0x0000b400705c7a23 */ /* 0x100fe40000010886 */
[C---:B-1----:R-:W-:Y:S02]  /*8090*/  FMUL.FTZ R7, R2.reuse, R115 ;  /* 0x0000007302077220 */ /* 0x042fe40000410000 */
[C---:B------:R-:W-:Y:S02]  /*80a0*/  FMUL.FTZ R6, R2.reuse, R114 ;  /* 0x0000007202067220 */ /* 0x040fe40000410000 */
[C---:B------:R-:W-:Y:S01]  /*80b0*/  FMUL.FTZ R10, R2.reuse, R70 ;  /* 0x00000046020a7220 */ /* 0x040fe20000410000 */
[----:B------:R-:W-:Y:S01]  /*80c0*/  MUFU.EX2 R131, R131 ;  /* 0x0000008300837308 */ /* 0x000fe20000000800 */
[C---:B------:R-:W-:Y:S02]  /*80d0*/  FMUL.FTZ R11, R2.reuse, R71 ;  /* 0x00000047020b7220 */ /* 0x040fe40000410000 */
[----:B------:R-:W-:Y:S01]  /*80e0*/  IMAD.MOV.U32 R115, RZ, RZ, R29 ;  /* 0x000000ffff737224 */ /* 0x000fe200078e001d */
[----:B------:R-:W-:Y:S01]  /*80f0*/  LDSM.16.MT88.4 R68, [R210+0x3100] ;  /* 0x00310000d244783b */ /* 0x000fe20000004200 */
[C---:B------:R-:W-:Y:S02]  /*8100*/  FMUL.FTZ R18, R2.reuse, R78 ;  /* 0x0000004e02127220 */ /* 0x040fe40000410000 */
[C---:B------:R-:W-:Y:S02]  /*8110*/  FMUL.FTZ R19, R2.reuse, R79 ;  /* 0x0000004f02137220 */ /* 0x040fe40000410000 */
[C---:B------:R-:W-:Y:S01]  /*8120*/  FMUL.FTZ R26, R2.reuse, R86 ;  /* 0x00000056021a7220 */ /* 0x040fe20000410000 */
[----:B------:R-:W1:Y:S01]  /*8130*/  MUFU.EX2 R130, R130 ;  /* 0x0000008200827308 */ /* 0x000e620000000800 */
[C---:B------:R-:W-:Y:S01]  /*8140*/  FMUL.FTZ R27, R2.reuse, R87 ;  /* 0x00000057021b7220 */ /* 0x040fe20000410000 */
[----:B------:R-:W4:Y:S01]  /*8150*/  LDSM.16.MT88.4 R28, [R209+0x100] ;  /* 0x00010000d11c783b */ /* 0x000f220000004200 */
[----:B------:R-:W-:Y:S01]  /*8160*/  FMUL.FTZ R34, R2, R94 ;  /* 0x0000005e02227220 */ /* 0x000fe20000410000 */
[----:B--2---:R-:W-:Y:S01]  /*8170*/  F2FP.BF16.PACK_AB R121, R132, R133 ;  /* 0x000000858479723e */ /* 0x004fe200000010ff */
[C---:B------:R-:W-:Y:S02]  /*8180*/  FMUL.FTZ R35, R2.reuse, R95 ;  /* 0x0000005f02237220 */ /* 0x040fe40000410000 */
[C---:B------:R-:W-:Y:S02]  /*8190*/  FMUL.FTZ R42, R2.reuse, R102 ;  /* 0x00000066022a7220 */ /* 0x040fe40000410000 */
[C---:B------:R-:W-:Y:S01]  /*81a0*/  FMUL.FTZ R43, R2.reuse, R103 ;  /* 0x00000067022b7220 */ /* 0x040fe20000410000 */
[----:B------:R-:W-:Y:S01]  /*81b0*/  LDSM.16.MT88.4 R84, [R209+0x900] ;  /* 0x00090000d154783b */ /* 0x000fe20000004200 */
[C---:B------:R-:W-:Y:S01]  /*81c0*/  FMUL.FTZ R50, R2.reuse, R106 ;  /* 0x0000006a02327220 */ /* 0x040fe20000410000 */
[----:B------:R-:W-:Y:S01]  /*81d0*/  MUFU.EX2 R137, R137 ;  /* 0x0000008900897308 */ /* 0x000fe20000000800 */
[----:B------:R-:W-:Y:S02]  /*81e0*/  FMUL.FTZ R51, R2, R107 ;  /* 0x0000006b02337220 */ /* 0x000fe40000410000 */
[----:B------:R-:W-:Y:S02]  /*81f0*/  IMAD.MOV.U32 R114, RZ, RZ, R33 ;  /* 0x000000ffff727224 */ /* 0x000fe400078e0021 */
[----:B------:R-:W-:Y:S02]  /*8200*/  FMUL.FTZ R33, R3, R93 ;  /* 0x0000005d03217220 */ /* 0x000fe40000410000 */
[--C-:B------:R-:W-:Y:S02]  /*8210*/  FFMA.FTZ R93, R113, c[0x0][0x2d0], -R134.reuse ;  /* 0x0000b400715d7a23 */ /* 0x100fe40000010886 */
[C---:B------:R-:W-:Y:S01]  /*8220*/  FMUL.FTZ R40, R3.reuse, R100 ;  /* 0x0000006403287220 */ /* 0x040fe20000410000 */
[----:B------:R-:W2:Y:S01]  /*8230*/  MUFU.EX2 R140, R140 ;  /* 0x0000008c008c7308 */ /* 0x000ea20000000800 */
[C---:B------:R-:W-:Y:S01]  /*8240*/  FMUL.FTZ R52, R3.reuse, R52 ;  /* 0x0000003403347220 */ /* 0x040fe20000410000 */
[----:B-1----:R-:W-:Y:S01]  /*8250*/  F2FP.BF16.PACK_AB R123, R130, R131 ;  /* 0x00000083827b723e */ /* 0x002fe200000010ff */
[C---:B------:R-:W-:Y:S02]  /*8260*/  FMUL.FTZ R53, R3.reuse, R53 ;  /* 0x0000003503357220 */ /* 0x040fe40000410000 */
[C---:B------:R-:W-:Y:S02]  /*8270*/  FMUL.FTZ R54, R2.reuse, R54 ;  /* 0x0000003602367220 */ /* 0x040fe40000410000 */
[C---:B------:R-:W-:Y:S02]  /*8280*/  FMUL.FTZ R55, R2.reuse, R55 ;  /* 0x0000003702377220 */ /* 0x040fe40000410000 */
[C---:B---3--:R-:W-:Y:S01]  /*8290*/  HMMA.16816.F32.BF16 R4, R120.reuse, R12, R4 ;  /* 0x0000000c7804723c */ /* 0x048fe20000041804 */
[----:B------:R-:W-:Y:S04]  /*82a0*/  MUFU.EX2 R100, R93 ;  /* 0x0000005d00647308 */ /* 0x000fe80000000800 */
[C---:B------:R-:W-:Y:S02]  /*82b0*/  FMUL.FTZ R56, R3.reuse, R56 ;  /* 0x0000003803387220 */ /* 0x040fe40000410000 */
[C---:B------:R-:W-:Y:S01]  /*82c0*/  FMUL.FTZ R12, R3.reuse, R72 ;  /* 0x00000048030c7220 */ /* 0x040fe20000410000 */
[C---:B------:R-:W-:Y:S03]  /*82d0*/  HMMA.16816.F32.BF16 R8, R120.reuse, R14, R8 ;  /* 0x0000000e7808723c */ /* 0x040fe60000041808 */
[----:B------:R-:W-:Y:S01]  /*82e0*/  MUFU.EX2 R143, R143 ;  /* 0x0000008f008f7308 */ /* 0x000fe20000000800 */
[C---:B------:R-:W-:Y:S02]  /*82f0*/  FMUL.FTZ R13, R3.reuse, R73 ;  /* 0x00000049030d7220 */ /* 0x040fe40000410000 */
[C---:B------:R-:W-:Y:S02]  /*8300*/  FMUL.FTZ R57, R3.reuse, R57 ;  /* 0x0000003903397220 */ /* 0x040fe40000410000 */
[C---:B------:R-:W-:Y:S04]  /*8310*/  FMUL.FTZ R14, R2.reuse, R74 ;  /* 0x0000004a020e7220 */ /* 0x040fe80000410000 */
[C---:B------:R-:W-:Y:S01]  /*8320*/  FMUL.FTZ R15, R2.reuse, R75 ;  /* 0x0000004b020f7220 */ /* 0x040fe20000410000 */
[----:B------:R-:W-:Y:S01]  /*8330*/  MUFU.EX2 R159, R159 ;  /* 0x0000009f009f7308 */ /* 0x000fe20000000800 */
[----:B------:R-:W1:Y:S01]  /*8340*/  LDSM.16.MT88.4 R72, [R209+0x3100] ;  /* 0x00310000d148783b */ /* 0x000e620000004200 */
[C---:B------:R-:W-:Y:S02]  /*8350*/  FMUL.FTZ R58, R2.reuse, R58 ;  /* 0x0000003a023a7220 */ /* 0x040fe40000410000 */
[C---:B------:R-:W-:Y:S02]  /*8360*/  FMUL.FTZ R59, R2.reuse, R59 ;  /* 0x0000003b023b7220 */ /* 0x040fe40000410000 */
        /* <DEDUP_REMOVED lines=11> */
[----:B------:R-:W-:Y:S01]  /*8420*/  LDSM.16.MT88.4 R80, [R212+0x900] ;  /* 0x00090000d450783b */ /* 0x000fe20000004200 */
[C---:B------:R-:W-:Y:S02]  /*8430*/  FMUL.FTZ R63, R2.reuse, R63 ;  /* 0x0000003f023f7220 */ /* 0x040fe40000410000 */
[C---:B------:R-:W-:Y:S01]  /*8440*/  FMUL.FTZ R64, R3.reuse, R64 ;  /* 0x0000004003407220 */ /* 0x040fe20000410000 */
[----:B------:R-:W-:Y:S01]  /*8450*/  MUFU.EX2 R165, R165 ;  /* 0x000000a500a57308 */ /* 0x000fe20000000800 */
[C---:B----4-:R-:W-:Y:S03]  /*8460*/  HMMA.16816.F32.BF16 R20, R120.reuse, R28, R20 ;  /* 0x0000001c7814723c */ /* 0x050fe60000041814 */
[C---:B------:R-:W-:Y:S02]  /*8470*/  FMUL.FTZ R65, R3.reuse, R65 ;  /* 0x0000004103417220 */ /* 0x040fe40000410000 */
[C---:B------:R-:W-:Y:S02]  /*8480*/  FMUL.FTZ R66, R2.reuse, R66 ;  /* 0x0000004202427220 */ /* 0x040fe40000410000 */
[C---:B------:R-:W-:Y:S01]  /*8490*/  FMUL.FTZ R28, R3.reuse, R88 ;  /* 0x00000058031c7220 */ /* 0x040fe20000410000 */
[C---:B------:R-:W-:Y:S01]  /*84a0*/  HMMA.16816.F32.BF16 R24, R120.reuse, R30, R24 ;  /* 0x0000001e7818723c */ /* 0x040fe20000041818 */
[----:B------:R-:W-:Y:S03]  /*84b0*/  MUFU.EX2 R164, R164 ;  /* 0x000000a400a47308 */ /* 0x000fe60000000800 */
[----:B------:R-:W-:Y:S02]  /*84c0*/  FMUL.FTZ R29, R3, R89 ;  /* 0x00000059031d7220 */ /* 0x000fe40000410000 */
[C---:B------:R-:W-:Y:S02]  /*84d0*/  FMUL.FTZ R67, R2.reuse, R67 ;  /* 0x0000004302437220 */ /* 0x040fe40000410000 */
[C---:B------:R-:W-:Y:S03]  /*84e0*/  FMUL.FTZ R30, R2.reuse, R90 ;  /* 0x0000005a021e7220 */ /* 0x040fe60000410000 */
[----:B------:R-:W-:Y:S01]  /*84f0*/  MUFU.EX2 R166, R166 ;  /* 0x000000a600a67308 */ /* 0x000fe20000000800 */
[----:B------:R-:W-:Y:S02]  /*8500*/  FMUL.FTZ R31, R2, R91 ;  /* 0x0000005b021f7220 */ /* 0x000fe40000410000 */
[----:B------:R-:W-:Y:S01]  /*8510*/  LDSM.16.MT88.4 R88, [R208+0x900] ;  /* 0x00090000d058783b */ /* 0x000fe20000004200 */
[--C-:B------:R-:W-:Y:S02]  /*8520*/  FFMA.FTZ R167, R167, c[0x0][0x2d0], -R134.reuse ;  /* 0x0000b400a7a77a23 */ /* 0x100fe40000010886 */
[--C-:B------:R-:W-:Y:S02]  /*8530*/  FFMA.FTZ R252, R252, c[0x0][0x2d0], -R134.reuse ;  /* 0x0000b400fcfc7a23 */ /* 0x100fe40000010886 */
[C---:B------:R-:W-:Y:S02]  /*8540*/  HMMA.16816.F32.BF16 R28, R120.reuse, R36, R28 ;  /* 0x00000024781c723c */ /* 0x040fe4000004181c */
[----:B------:R-:W-:Y:S01]  /*8550*/  MUFU.EX2 R167, R167 ;  /* 0x000000a700a77308 */ /* 0x000fe20000000800 */
[--C-:B------:R-:W-:Y:S02]  /*8560*/  FFMA.FTZ R171, R171, c[0x0][0x2d0], -R134.reuse ;  /* 0x0000b400abab7a23 */ /* 0x100fe40000010886 */
[--C-:B------:R-:W-:Y:S02]  /*8570*/  FFMA.FTZ R163, R163, c[0x0][0x2d0], -R134.reuse ;  /* 0x0000b400a3a37a23 */ /* 0x100fe40000010886 */
        /* <DEDUP_REMOVED lines=8> */
[----:B------:R3:W-:Y:S01]  /*8600*/  MUFU.EX2 R96, R92 ;  /* 0x0000005c00607308 */ /* 0x0007e20000000800 */
        /* <DEDUP_REMOVED lines=8> */
[--C-:B------:R-:W-:Y:S02]  /*8690*/  FFMA.FTZ R109, R76, c[0x0][0x2d0], -R134.reuse ;  /* 0x0000b4004c6d7a23 */ /* 0x100fe40000010886 */
[----:B------:R-:W4:Y:S01]  /*86a0*/  LDSM.16.MT88.4 R76, [R208+0x3100] ;  /* 0x00310000d04c783b */ /* 0x000f220000004200 */
[C---:B------:R-:W-:Y:S01]  /*86b0*/  FMUL.FTZ R44, R3.reuse, R108 ;  /* 0x0000006c032c7220 */ /* 0x040fe20000410000 */
[----:B------:R-:W-:Y:S01]  /*86c0*/  MUFU.EX2 R170, R170 ;  /* 0x000000aa00aa7308 */ /* 0x000fe20000000800 */
[C---:B------:R-:W-:Y:S03]  /*86d0*/  FMUL.FTZ R46, R2.reuse, R110 ;  /* 0x0000006e022e7220 */ /* 0x040fe60000410000 */
[----:B------:R-:W-:Y:S02]  /*86e0*/  FMUL.FTZ R47, R2, R111 ;  /* 0x0000006f022f7220 */ /* 0x000fe40000410000 */
[----:B---3--:R-:W-:Y:S01]  /*86f0*/  LDSM.16.MT88.4 R92, [R208+0x4900] ;  /* 0x00490000d05c783b */ /* 0x008fe20000004200 */
[--C-:B------:R-:W-:Y:S02]  /*8700*/  FFMA.FTZ R108, R48, c[0x0][0x2d0], -R151.reuse ;  /* 0x0000b400306c7a23 */ /* 0x100fe40000010897 */
[----:B------:R-:W-:Y:S01]  /*8710*/  FMUL.FTZ R48, R3, R104 ;  /* 0x0000006803307220 */ /* 0x000fe20000410000 */
[----:B------:R-:W-:Y:S01]  /*8720*/  MUFU.EX2 R109, R109 ;  /* 0x0000006d006d7308 */ /* 0x000fe20000000800 */
[C---:B------:R-:W-:Y:S03]  /*8730*/  HMMA.16816.F32.BF16 R44, R120.reuse, R68, R44 ;  /* 0x00000044782c723c */ /* 0x040fe6000004182c */
[----:B------:R-:W-:Y:S01]  /*8740*/  LDSM.16.MT88.4 R104, [R212+0x5900] ;  /* 0x00590000d468783b */ /* 0x000fe20000004200 */
[--C-:B------:R-:W-:Y:S02]  /*8750*/  FFMA.FTZ R110, R115, c[0x0][0x2d0], -R134.reuse ;  /* 0x0000b400736e7a23 */ /* 0x100fe40000010886 */
[--C-:B------:R-:W-:Y:S01]  /*8760*/  FFMA.FTZ R111, R148, c[0x0][0x2d0], -R134.reuse ;  /* 0x0000b400946f7a23 */ /* 0x100fe20000010886 */
[----:B--2---:R-:W-:Y:S01]  /*8770*/  F2FP.BF16.PACK_AB R68, R140, R137 ;  /* 0x000000898c44723e */ /* 0x004fe200000010ff */
[C---:B------:R-:W-:Y:S01]  /*8780*/  HMMA.16816.F32.BF16 R48, R120.reuse, R70, R48 ;  /* 0x000000467830723c */ /* 0x040fe20000041830 */
[----:B------:R-:W2:Y:S03]  /*8790*/  MUFU.EX2 R108, R108 ;  /* 0x0000006c006c7308 */ /* 0x000ea60000000800 */
[--C-:B------:R-:W-:Y:S02]  /*87a0*/  FFMA.FTZ R148, R161, c[0x0][0x2d0], -R134.reuse ;  /* 0x0000b400a1947a23 */ /* 0x100fe40000010886 */
[--C-:B------:R-:W-:Y:S02]  /*87b0*/  FFMA.FTZ R161, R162, c[0x0][0x2d0], -R151.reuse ;  /* 0x0000b400a2a17a23 */ /* 0x100fe40000010897 */
[C---:B-1----:R-:W-:Y:S03]  /*87c0*/  HMMA.16816.F32.BF16 R52, R120.reuse, R72, R52 ;  /* 0x000000487834723c */ /* 0x042fe60000041834 */
[----:B------:R-:W1:Y:S01]  /*87d0*/  MUFU.EX2 R110, R110 ;  /* 0x0000006e006e7308 */ /* 0x000e620000000800 */
[--C-:B------:R-:W-:Y:S02]  /*87e0*/  FFMA.FTZ R162, R114, c[0x0][0x2d0], -R134.reuse ;  /* 0x0000b40072a27a23 */ /* 0x100fe40000010886 */
[--C-:B------:R-:W-:Y:S02]  /*87f0*/  FFMA.FTZ R156, R156, c[0x0][0x2d0], -R151.reuse ;  /* 0x0000b4009c9c7a23 */ /* 0x100fe40000010897 */
[C---:B------:R-:W-:Y:S01]  /*8800*/  HMMA.16816.F32.BF16 R56, R120.reuse, R74, R56 ;  /* 0x0000004a7838723c */ /* 0x040fe20000041838 */
[----:B------:R-:W3:Y:S03]  /*8810*/  LDSM.16.MT88.4 R72, [R210+0x900] ;  /* 0x00090000d248783b */ /* 0x000ee60000004200 */
[--C-:B------:R-:W-:Y:S01]  /*8820*/  FFMA.FTZ R152, R152, c[0x0][0x2d0], -R151.reuse ;  /* 0x0000b40098987a23 */ /* 0x100fe20000010897 */
[----:B------:R-:W-:Y:S01]  /*8830*/  MUFU.EX2 R111, R111 ;  /* 0x0000006f006f7308 */ /* 0x000fe20000000800 */
[--C-:B------:R-:W-:Y:S02]  /*8840*/  FFMA.FTZ R150, R150, c[0x0][0x2d0], -R151.reuse ;  /* 0x0000b40096967a23 */ /* 0x100fe40000010897 */
[C---:B----4-:R-:W-:Y:S04]  /*8850*/  HMMA.16816.F32.BF16 R60, R120.reuse, R76, R60 ;  /* 0x0000004c783c723c */ /* 0x050fe8000004183c */
[----:B--2---:R-:W-:Y:S01]  /*8860*/  F2FP.BF16.PACK_AB R70, R108, R143 ;  /* 0x0000008f6c46723e */ /* 0x004fe200000010ff */
[--C-:B------:R-:W-:Y:S02]  /*8870*/  FFMA.FTZ R142, R142, c[0x0][0x2d0], -R151.reuse ;  /* 0x0000b4008e8e7a23 */ /* 0x100fe40000010897 */
[----:B------:R-:W2:Y:S01]  /*8880*/  MUFU.EX2 R148, R148 ;  /* 0x0000009400947308 */ /* 0x000ea20000000800 */
[----:B------:R-:W-:Y:S01]  /*8890*/  HMMA.16816.F32.BF16 R64, R120, R78, R64 ;  /* 0x0000004e7840723c */ /* 0x000fe20000041840 */
[----:B------:R-:W4:Y:S03]  /*88a0*/  LDSM.16.MT88.4 R76, [R212+0x3900] ;  /* 0x00390000d44c783b */ /* 0x000f260000004200 */
[----:B-1----:R-:W-:Y:S01]  /*88b0*/  F2FP.BF16.PACK_AB R69, R110, R109 ;  /* 0x0000006d6e45723e */ /* 0x002fe200000010ff */
[--C-:B------:R-:W-:Y:S02]  /*88c0*/  FFMA.FTZ R141, R141, c[0x0][0x2d0], -R151.reuse ;  /* 0x0000b4008d8d7a23 */ /* 0x100fe40000010897 */
[--C-:B------:R-:W-:Y:S02]  /*88d0*/  FFMA.FTZ R138, R138, c[0x0][0x2d0], -R151.reuse ;  /* 0x0000b4008a8a7a23 */ /* 0x100fe40000010897 */
[----:B------:R-:W1:Y:S03]  /*88e0*/  MUFU.EX2 R161, R161 ;  /* 0x000000a100a17308 */ /* 0x000e660000000800 */
[----:B------:R-:W-:Y:S02]  /*88f0*/  FFMA.FTZ R151, R136, c[0x0][0x2d0], -R151 ;  /* 0x0000b40088977a23 */ /* 0x000fe40000010897 */
[----:B------:R-:W-:Y:S02]  /*8900*/  FFMA.FTZ R136, R149, c[0x0][0x2d0], -R134 ;  /* 0x0000b40095887a23 */ /* 0x000fe40000010886 */
[----:B------:R-:W-:Y:S02]  /*8910*/  IMAD.MOV.U32 R149, RZ, RZ, R96 ;  /* 0x000000ffff957224 */ /* 0x000fe400078e0060 */
[----:B------:R-:W-:Y:S01]  /*8920*/  FFMA.FTZ R134, R117, c[0x0][0x2d0], -R134 ;  /* 0x0000b40075867a23 */ /* 0x000fe20000010886 */
[----:B------:R-:W5:Y:S01]  /*8930*/  MUFU.EX2 R162, R162 ;  /* 0x000000a200a27308 */ /* 0x000f620000000800 */
[----:B------:R-:W-:Y:S02]  /*8940*/  IMAD.MOV.U32 R117, RZ, RZ, R100 ;  /* 0x000000ffff757224 */ /* 0x000fe400078e0064 */
[----:B------:R-:W-:Y:S01]  /*8950*/  FFMA.FTZ R128, R3, R242, R128 ;  /* 0x000000f203807223 */ /* 0x000fe20000010080 */
[----:B--2---:R-:W-:Y:S01]  /*8960*/  F2FP.BF16.PACK_AB R71, R148, R111 ;  /* 0x0000006f9447723e */ /* 0x004fe200000010ff */
[----:B------:R-:W-:Y:S02]  /*8970*/  FFMA.FTZ R133, R2, R241, R133 ;  /* 0x000000f102857223 */ /* 0x000fe40000010085 */
[----:B------:R-:W-:Y:S02]  /*8980*/  FADD.FTZ R119, R119, R128 ;  /* 0x0000008077777221 */ /* 0x000fe40000010000 */
[----:B------:R-:W-:Y:S01]  /*8990*/  FADD.FTZ R132, R132, R133 ;  /* 0x0000008584847221 */ /* 0x000fe20000010000 */
[----:B------:R-:W-:Y:S01]  /*89a0*/  MUFU.EX2 R252, R252 ;  /* 0x000000fc00fc7308 */ /* 0x000fe20000000800 */
[C---:B------:R-:W-:Y:S05]  /*89b0*/  HMMA.16816.F32.BF16 R4, R68.reuse, R80, R4 ;  /* 0x000000504404723c */ /* 0x040fea0000041804 */
[----:B------:R-:W-:Y:S02]  /*89c0*/  FADD.FTZ R118, R118, R119 ;  /* 0x0000007776767221 */ /* 0x000fe40000010000 */
[----:B------:R-:W-:Y:S01]  /*89d0*/  FADD.FTZ R131, R131, R132 ;  /* 0x0000008483837221 */ /* 0x000fe20000010000 */
        /* <DEDUP_REMOVED lines=10> */
[----:B------:R-:W2:Y:S03]  /*8a80*/  LDSM.16.MT88.4 R72, [R210+0x3900] ;  /* 0x00390000d248783b */ /* 0x000ea60000004200 */
[----:B------:R-:W-:Y:S02]  /*8a90*/  FADD.FTZ R140, R140, R137 ;  /* 0x000000898c8c7221 */ /* 0x000fe40000010000 */
[----:B------:R-:W-:Y:S01]  /*8aa0*/  MUFU.EX2 R156, R156 ;  /* 0x0000009c009c7308 */ /* 0x000fe20000000800 */
[----:B------:R-:W-:Y:S01]  /*8ab0*/  FADD.FTZ R110, R110, R109 ;  /* 0x0000006d6e6e7221 */ /* 0x000fe20000010000 */
[C---:B------:R-:W-:Y:S04]  /*8ac0*/  HMMA.16816.F32.BF16 R20, R68.reuse, R84, R20 ;  /* 0x000000544414723c */ /* 0x040fe80000041814 */
[----:B------:R-:W-:Y:S02]  /*8ad0*/  FADD.FTZ R143, R143, R140 ;  /* 0x0000008c8f8f7221 */ /* 0x000fe40000010000 */
[----:B------:R-:W-:Y:S02]  /*8ae0*/  FADD.FTZ R3, R111, R110 ;  /* 0x0000006e6f037221 */ /* 0x000fe40000010000 */
[C---:B------:R-:W-:Y:S01]  /*8af0*/  HMMA.16816.F32.BF16 R24, R68.reuse, R86, R24 ;  /* 0x000000564418723c */ /* 0x040fe20000041818 */
[----:B------:R-:W3:Y:S01]  /*8b00*/  LDSM.16.MT88.4 R84, [R208+0x3900] ;  /* 0x00390000d054783b */ /* 0x000ee20000004200 */
[----:B------:R-:W-:Y:S02]  /*8b10*/  MUFU.EX2 R152, R152 ;  /* 0x0000009800987308 */ /* 0x000fe40000000800 */
[----:B------:R-:W-:Y:S02]  /*8b20*/  FADD.FTZ R108, R108, R143 ;  /* 0x0000008f6c6c7221 */ /* 0x000fe40000010000 */
[----:B------:R-:W-:Y:S02]  /*8b30*/  FADD.FTZ R3, R148, R3 ;  /* 0x0000000394037221 */ /* 0x000fe40000010000 */
        /* <DEDUP_REMOVED lines=9> */
[C---:B--2---:R-:W-:Y:S04]  /*8bd0*/  HMMA.16816.F32.BF16 R44, R68.reuse, R72, R44 ;  /* 0x00000048442c723c */ /* 0x044fe8000004182c */
[----:B------:R-:W-:Y:S04]  /*8be0*/  MUFU.EX2 R155, R155 ;  /* 0x0000009b009b7308 */ /* 0x000fe80000000800 */
[C---:B------:R-:W-:Y:S01]  /*8bf0*/  HMMA.16816.F32.BF16 R48, R68.reuse, R74, R48 ;  /* 0x0000004a4430723c */ /* 0x040fe20000041830 */
[----:B------:R-:W2:Y:S05]  /*8c00*/  LDSM.16.MT88.4 R72, [R212+0x1100] ;  /* 0x00110000d448783b */ /* 0x000eaa0000004200 */
[----:B------:R-:W-:Y:S02]  /*8c10*/  MUFU.EX2 R153, R153 ;  /* 0x0000009900997308 */ /* 0x000fe40000000800 */
[C---:B------:R-:W-:Y:S08]  /*8c20*/  HMMA.16816.F32.BF16 R52, R68.reuse, R80, R52 ;  /* 0x000000504434723c */ /* 0x040ff00000041834 */
[C---:B------:R-:W-:Y:S01]  /*8c30*/  HMMA.16816.F32.BF16 R56, R68.reuse, R82, R56 ;  /* 0x000000524438723c */ /* 0x040fe20000041838 */
[----:B------:R-:W4:Y:S01]  /*8c40*/  LDSM.16.MT88.4 R80, [R209+0x1100] ;  /* 0x00110000d150783b */ /* 0x000f220000004200 */
[----:B------:R-:W-:Y:S06]  /*8c50*/  MUFU.EX2 R142, R142 ;  /* 0x0000008e008e7308 */ /* 0x000fec0000000800 */
[C---:B---3--:R-:W-:Y:S04]  /*8c60*/  HMMA.16816.F32.BF16 R60, R68.reuse, R84, R60 ;  /* 0x00000054443c723c */ /* 0x048fe8000004183c */
[----:B------:R-:W3:Y:S04]  /*8c70*/  MUFU.EX2 R141, R141 ;  /* 0x0000008d008d7308 */ /* 0x000ee80000000800 */
[----:B------:R-:W-:Y:S01]  /*8c80*/  HMMA.16816.F32.BF16 R64, R68, R86, R64 ;  /* 0x000000564440723c */ /* 0x000fe20000041840 */
[----:B------:R-:W4:Y:S05]  /*8c90*/  LDSM.16.MT88.4 R84, [R208+0x1100] ;  /* 0x00110000d054783b */ /* 0x000f2a0000004200 */
[----:B------:R-:W-:Y:S01]  /*8ca0*/  MUFU.EX2 R138, R138 ;  /* 0x0000008a008a7308 */ /* 0x000fe20000000800 */
[----:B------:R-:W-:Y:S01]  /*8cb0*/  F2FP.BF16.PACK_AB R68, R154, R159 ;  /* 0x0000009f9a44723e */ /* 0x000fe200000010ff */
[----:B------:R-:W-:Y:S01]  /*8cc0*/  FADD.FTZ R159, R159, R108 ;  /* 0x0000006c9f9f7221 */ /* 0x000fe20000010000 */
[----:B-1----:R-:W-:Y:S03]  /*8cd0*/  F2FP.BF16.PACK_AB R70, R161, R158 ;  /* 0x0000009ea146723e */ /* 0x002fe600000010ff */
[----:B-----5:R-:W-:Y:S01]  /*8ce0*/  F2FP.BF16.PACK_AB R69, R165, R162 ;  /* 0x000000a2a545723e */ /* 0x020fe200000010ff */
[----:B------:R-:W-:Y:S01]  /*8cf0*/  FADD.FTZ R162, R162, R3 ;  /* 0x00000003a2a27221 */ /* 0x000fe20000010000 */
[----:B------:R-:W-:Y:S01]  /*8d00*/  F2FP.BF16.PACK_AB R71, R167, R164 ;  /* 0x000000a4a747723e */ /* 0x000fe200000010ff */
[----:B------:R-:W-:Y:S01]  /*8d10*/  FADD.FTZ R159, R154, R159 ;  /* 0x0000009f9a9f7221 */ /* 0x000fe20000010000 */
[----:B------:R-:W1:Y:S01]  /*8d20*/  MUFU.EX2 R151, R151 ;  /* 0x0000009700977308 */ /* 0x000e620000000800 */
[----:B------:R-:W-:Y:S02]  /*8d30*/  FADD.FTZ R165, R165, R162 ;  /* 0x000000a2a5a57221 */ /* 0x000fe40000010000 */
[----:B------:R-:W-:Y:S01]  /*8d40*/  FADD.FTZ R158, R158, R159 ;  /* 0x0000009f9e9e7221 */ /* 0x000fe20000010000 */
[----:B---3--:R-:W-:Y:S01]  /*8d50*/  F2FP.BF16.PACK_AB R120, R141, R142 ;  /* 0x0000008e8d78723e */ /* 0x008fe200000010ff */
[C---:B--2---:R-:W-:Y:S03]  /*8d60*/  HMMA.16816.F32.BF16 R4, R68.reuse, R72, R4 ;  /* 0x000000484404723c */ /* 0x044fe60000041804 */
[----:B------:R-:W-:Y:S02]  /*8d70*/  FADD.FTZ R164, R164, R165 ;  /* 0x000000a5a4a47221 */ /* 0x000fe40000010000 */
[----:B------:R-:W-:Y:S01]  /*8d80*/  MUFU.EX2 R136, R136 ;  /* 0x0000008800887308 */ /* 0x000fe20000000800 */
[----:B------:R-:W-:Y:S02]  /*8d90*/  FADD.FTZ R161, R161, R158 ;  /* 0x0000009ea1a17221 */ /* 0x000fe40000010000 */
[C---:B------:R-:W-:Y:S01]  /*8da0*/  HMMA.16816.F32.BF16 R8, R68.reuse, R74, R8 ;  /* 0x0000004a4408723c */ /* 0x040fe20000041808 */
[----:B------:R-:W2:Y:S03]  /*8db0*/  LDSM.16.MT88.4 R72, [R212+0x4100] ;  /* 0x00410000d448783b */ /* 0x000ea60000004200 */
[----:B------:R-:W-:Y:S03]  /*8dc0*/  FADD.FTZ R167, R167, R164 ;  /* 0x000000a4a7a77221 */ /* 0x000fe60000010000 */
[----:B------:R-:W3:Y:S01]  /*8dd0*/  MUFU.EX2 R139, R139 ;  /* 0x0000008b008b7308 */ /* 0x000ee20000000800 */
[C---:B------:R-:W-:Y:S04]  /*8de0*/  HMMA.16816.F32.BF16 R12, R68.reuse, R76, R12 ;  /* 0x0000004c440c723c */ /* 0x040fe8000004180c */
[----:B-1----:R-:W-:Y:S01]  /*8df0*/  F2FP.BF16.PACK_AB R122, R151, R138 ;  /* 0x0000008a977a723e */ /* 0x002fe200000010ff */
[----:B------:R-:W-:Y:S03]  /*8e00*/  FADD.FTZ R3, R117, R167 ;  /* 0x000000a775037221 */ /* 0x000fe60000010000 */
[C---:B------:R-:W-:Y:S01]  /*8e10*/  HMMA.16816.F32.BF16 R16, R68.reuse, R78, R16 ;  /* 0x0000004e4410723c */ /* 0x040fe20000041810 */
[----:B------:R-:W1:Y:S01]  /*8e20*/  LDSM.16.MT88.4 R76, [R210+0x4100] ;  /* 0x00410000d24c783b */ /* 0x000e620000004200 */
[----:B------:R-:W-:Y:S02]  /*8e30*/  MUFU.EX2 R135, R135 ;  /* 0x0000008700877308 */ /* 0x000fe40000000800 */
[----:B------:R-:W-:Y:S04]  /*8e40*/  FADD.FTZ R3, R149, R3 ;  /* 0x0000000395037221 */ /* 0x000fe80000010000 */
[C---:B----4-:R-:W-:Y:S04]  /*8e50*/  HMMA.16816.F32.BF16 R20, R68.reuse, R80, R20 ;  /* 0x000000504414723c */ /* 0x050fe80000041814 */
[----:B------:R-:W4:Y:S01]  /*8e60*/  MUFU.EX2 R134, R134 ;  /* 0x0000008600867308 */ /* 0x000f220000000800 */
[----:B------:R-:W-:Y:S01]  /*8e70*/  FADD.FTZ R2, R252, R3 ;  /* 0x00000003fc027221 */ /* 0x000fe20000010000 */
[----:B---3--:R-:W-:Y:S02]  /*8e80*/  F2FP.BF16.PACK_AB R121, R139, R136 ;  /* 0x000000888b79723e */ /* 0x008fe400000010ff */
[C---:B------:R-:W-:Y:S01]  /*8e90*/  HMMA.16816.F32.BF16 R24, R68.reuse, R82, R24 ;  /* 0x000000524418723c */ /* 0x040fe20000041818 */
[----:B------:R-:W3:Y:S03]  /*8ea0*/  LDSM.16.MT88.4 R80, [R209+0x4100] ;  /* 0x00410000d150783b */ /* 0x000ee60000004200 */
[----:B------:R-:W-:Y:S04]  /*8eb0*/  FADD.FTZ R2, R171, R2 ;  /* 0x00000002ab027221 */ /* 0x000fe80000010000 */
[C---:B------:R-:W-:Y:S04]  /*8ec0*/  HMMA.16816.F32.BF16 R28, R68.reuse, R84, R28 ;  /* 0x00000054441c723c */ /* 0x040fe8000004181c */
[----:B------:R-:W-:Y:S04]  /*8ed0*/  FADD.FTZ R2, R163, R2 ;  /* 0x00000002a3027221 */ /* 0x000fe80000010000 */
[C---:B------:R-:W-:Y:S01]  /*8ee0*/  HMMA.16816.F32.BF16 R32, R68.reuse, R86, R32 ;  /* 0x000000564420723c */ /* 0x040fe20000041820 */
[----:B------:R-:W5:Y:S03]  /*8ef0*/  LDSM.16.MT88.4 R84, [R212+0x1900] ;  /* 0x00190000d454783b */ /* 0x000f660000004200 */
[----:B----4-:R-:W-:Y:S01]  /*8f00*/  F2FP.BF16.PACK_AB R123, R134, R135 ;  /* 0x00000087867b723e */ /* 0x010fe200000010ff */
[----:B------:R-:W-:Y:S03]  /*8f10*/  FADD.FTZ R2, R157, R2 ;  /* 0x000000029d027221 */ /* 0x000fe60000010000 */
[C---:B--2---:R-:W-:Y:S04]  /*8f20*/  HMMA.16816.F32.BF16 R36, R68.reuse, R72, R36 ;  /* 0x000000484424723c */ /* 0x044fe80000041824 */
[----:B------:R-:W-:Y:S04]  /*8f30*/  FADD.FTZ R2, R155, R2 ;  /* 0x000000029b027221 */ /* 0x000fe80000010000 */
        /* <DEDUP_REMOVED lines=9> */
[----:B------:R-:W-:Y:S01]  /*8fd0*/  HMMA.16816.F32.BF16 R64, R68, R90, R64 ;  /* 0x0000005a4440723c */ /* 0x000fe20000041840 */
[----:B------:R-:W-:Y:S06]  /*8fe0*/  LDSM.16.MT88.4 R88, [R209+0x4900] ;  /* 0x00490000d158783b */ /* 0x000fec0000004200 */
[----:B------:R-:W-:Y:S02]  /*8ff0*/  F2FP.BF16.PACK_AB R69, R96, R100 ;  /* 0x000000646045723e */ /* 0x000fe400000010ff */
[----:B------:R-:W-:Y:S01]  /*9000*/  F2FP.BF16.PACK_AB R68, R169, R166 ;  /* 0x000000a6a944723e */ /* 0x000fe200000010ff */
[----:B------:R-:W-:Y:S02]  /*9010*/  LDSM.16.MT88.4 R96, [R209+0x2900] ;  /* 0x00290000d160783b */ /* 0x000fe40000004200 */
[----:B------:R-:W-:Y:S01]  /*9020*/  F2FP.BF16.PACK_AB R70, R170, R168 ;  /* 0x000000a8aa46723e */ /* 0x000fe200000010ff */
[----:B------:R-:W-:Y:S01]  /*9030*/  FADD.FTZ R166, R166, R161 ;  /* 0x000000a1a6a67221 */ /* 0x000fe20000010000 */
[----:B------:R-:W-:Y:S04]  /*9040*/  F2FP.BF16.PACK_AB R71, R171, R252 ;  /* 0x000000fcab47723e */ /* 0x000fe800000010ff */
[----:B------:R-:W-:Y:S03]  /*9050*/  LDSM.16.MT88.4 R100, [R208+0x2900] ;  /* 0x00290000d064783b */ /* 0x000fe60000004200 */
[C---:B-----5:R-:W-:Y:S08]  /*9060*/  HMMA.16816.F32.BF16 R4, R68.reuse, R84, R4 ;  /* 0x000000544404723c */ /* 0x060ff00000041804 */
        /* <DEDUP_REMOVED lines=23> */
[----:B------:R-:W-:Y:S02]  /*91e0*/  F2FP.BF16.PACK_AB R68, R156, R160 ;  /* 0x000000a09c44723e */ /* 0x000fe400000010ff */
[----:B------:R-:W-:Y:S03]  /*91f0*/  F2FP.BF16.PACK_AB R70, R150, R152 ;  /* 0x000000989646723e */ /* 0x000fe600000010ff */
[----:B------:R-:W-:Y:S02]  /*9200*/  F2FP.BF16.PACK_AB R69, R157, R163 ;  /* 0x000000a39d45723e */ /* 0x000fe400000010ff */
[C---:B------:R-:W-:Y:S01]  /*9210*/  F2FP.BF16.PACK_AB R71, R153.reuse, R155 ;  /* 0x0000009b9947723e */ /* 0x040fe200000010ff */
[----:B------:R-:W-:Y:S02]  /*9220*/  FADD.FTZ R153, R153, R2 ;  /* 0x0000000299997221 */ /* 0x000fe40000010000 */
[----:B------:R-:W-:Y:S02]  /*9230*/  IMAD.MOV.U32 R2, RZ, RZ, R116 ;  /* 0x000000ffff027224 */ /* 0x000fe400078e0074 */
[----:B------:R-:W-:Y:S02]  /*9240*/  FADD.FTZ R136, R136, R153 ;  /* 0x0000009988887221 */ /* 0x000fe40000010000 */
[C---:B-1----:R-:W-:Y:S03]  /*9250*/  HMMA.16816.F32.BF16 R4, R68.reuse, R76, R4 ;  /* 0x0000004c4404723c */ /* 0x042fe60000041804 */
[----:B------:R-:W-:Y:S04]  /*9260*/  FADD.FTZ R136, R139, R136 ;  /* 0x000000888b887221 */ /* 0x000fe80000010000 */
[----:B------:R-:W-:Y:S01]  /*9270*/  FADD.FTZ R135, R135, R136 ;  /* 0x0000008887877221 */ /* 0x000fe20000010000 */
[C---:B------:R-:W-:Y:S01]  /*9280*/  HMMA.16816.F32.BF16 R8, R68.reuse, R78, R8 ;  /* 0x0000004e4408723c */ /* 0x040fe20000041808 */
[----:B------:R-:W1:Y:S03]  /*9290*/  LDSM.16.MT88.4 R76, [R212+0x5100] ;  /* 0x00510000d44c783b */ /* 0x000e660000004200 */
[----:B------:R-:W-:Y:S04]  /*92a0*/  FADD.FTZ R241, R134, R135 ;  /* 0x0000008786f17221 */ /* 0x000fe80000010000 */
        /* <DEDUP_REMOVED lines=8> */
[----:B------:R-:W4:Y:S07]  /*9330*/  LDSM.16.MT88.4 R84, [R212+0x2900] ;  /* 0x00290000d454783b */ /* 0x000f2e0000004200 */
[C---:B-1----:R-:W-:Y:S08]  /*9340*/  HMMA.16816.F32.BF16 R36, R68.reuse, R76, R36 ;  /* 0x0000004c4424723c */ /* 0x042ff00000041824 */
[C---:B------:R-:W-:Y:S08]  /*9350*/  HMMA.16816.F32.BF16 R40, R68.reuse, R78, R40 ;  /* 0x0000004e4428723c */ /* 0x040ff00000041828 */
[C---:B---3--:R-:W-:Y:S08]  /*9360*/  HMMA.16816.F32.BF16 R44, R68.reuse, R80, R44 ;  /* 0x00000050442c723c */ /* 0x048ff0000004182c */
[C---:B------:R-:W-:Y:S08]  /*9370*/  HMMA.16816.F32.BF16 R48, R68.reuse, R82, R48 ;  /* 0x000000524430723c */ /* 0x040ff00000041830 */
[C---:B------:R-:W-:Y:S08]  /*9380*/  HMMA.16816.F32.BF16 R52, R68.reuse, R88, R52 ;  /* 0x000000584434723c */ /* 0x040ff00000041834 */
[C---:B------:R-:W-:Y:S08]  /*9390*/  HMMA.16816.F32.BF16 R56, R68.reuse, R90, R56 ;  /* 0x0000005a4438723c */ /* 0x040ff00000041838 */
[C---:B--2---:R-:W-:Y:S08]  /*93a0*/  HMMA.16816.F32.BF16 R60, R68.reuse, R72, R60 ;  /* 0x00000048443c723c */ /* 0x044ff0000004183c */
        /* <DEDUP_REMOVED lines=16> */
[C---:B------:R-:W-:Y:S04]  /*94b0*/  HMMA.16816.F32.BF16 R104, R120.reuse, R6, R48 ;  /* 0x000000067868723c */ /* 0x040fe80000041830 */
[----:B------:R-:W-:Y:S01]  /*94c0*/  IADD3 R169, R251, -0x1, RZ ;  /* 0xfffffffffba97810 */ /* 0x000fe20007ffe0ff */
[----:B------:R-:W-:Y:S03]  /*94d0*/  FADD.FTZ R5, R168, R5 ;  /* 0x00000005a8057221 */ /* 0x000fe60000010000 */
[C---:B--2---:R-:W-:Y:S04]  /*94e0*/  HMMA.16816.F32.BF16 R52, R120.reuse, R8, R52 ;  /* 0x000000087834723c */ /* 0x044fe80000041834 */
[----:B------:R-:W-:Y:S02]  /*94f0*/  FADD.FTZ R3, R170, R5 ;  /* 0x00000005aa037221 */ /* 0x000fe40000010000 */
[----:B------:R-:W-:Y:S02]  /*9500*/  IMAD.MOV.U32 R251, RZ, RZ, R169 ;  /* 0x000000fffffb7224 */ /* 0x000fe400078e00a9 */
[C---:B------:R-:W-:Y:S04]  /*9510*/  HMMA.16816.F32.BF16 R56, R120.reuse, R10, R56 ;  /* 0x0000000a7838723c */ /* 0x040fe80000041838 */
[----:B------:R-:W-:Y:S04]  /*9520*/  FADD.FTZ R3, R160, R3 ;  /* 0x00000003a0037221 */ /* 0x000fe80000010000 */
[----:B------:R-:W-:Y:S01]  /*9530*/  FADD.FTZ R3, R156, R3 ;  /* 0x000000039c037221 */ /* 0x000fe20000010000 */
[C---:B---3--:R-:W-:Y:S03]  /*9540*/  HMMA.16816.F32.BF16 R60, R120.reuse, R12, R60 ;  /* 0x0000000c783c723c */ /* 0x048fe6000004183c */
[----:B------:R-:W-:Y:S04]  /*9550*/  FADD.FTZ R3, R152, R3 ;  /* 0x0000000398037221 */ /* 0x000fe80000010000 */
[----:B------:R-:W-:Y:S01]  /*9560*/  FADD.FTZ R3, R150, R3 ;  /* 0x0000000396037221 */ /* 0x000fe20000010000 */
[----:B------:R-:W-:Y:S04]  /*9570*/  HMMA.16816.F32.BF16 R64, R120, R14, R64 ;  /* 0x0000000e7840723c */ /* 0x000fe80000041840 */
[----:B------:R-:W-:Y:S02]  /*9580*/  FADD.FTZ R142, R142, R3 ;  /* 0x000000038e8e7221 */ /* 0x000fe40000010000 */
[----:B------:R-:W-:Y:S02]  /*9590*/  IMAD.MOV.U32 R12, RZ, RZ, R116 ;  /* 0x000000ffff0c7224 */ /* 0x000fe400078e0074 */
[----:B------:R-:W-:Y:S04]  /*95a0*/  FADD.FTZ R141, R141, R142 ;  /* 0x0000008e8d8d7221 */ /* 0x000fe80000010000 */
[----:B------:R-:W-:Y:S02]  /*95b0*/  FADD.FTZ R138, R138, R141 ;  /* 0x0000008d8a8a7221 */ /* 0x000fe40000010000 */
[----:B------:R-:W-:Y:S02]  /*95c0*/  IMAD.MOV.U32 R3, RZ, RZ, R0 ;  /* 0x000000ffff037224 */ /* 0x000fe400078e0000 */
[----:B------:R-:W-:Y:S01]  /*95d0*/  FADD.FTZ R242, R151, R138 ;  /* 0x0000008a97f27221 */ /* 0x000fe20000010000 */
[----:B------:R-:W-:-:S05]  /*95e0*/  @P0 BRA `(.L_x_2430) ;  /* 0xffffc24000000947 */ /* 0x000fca000383ffff */
.L_x_2419:
[----:B------:R-:W1:Y:S01]  /*95f0*/  S2R R5, SR_CTAID.X ;  /* 0x0000000000057919 */ /* 0x000e620000002500 */
[----:B------:R-:W-:-:S02]  /*9600*/  IADD3 R2, R217, 0x1, -R226 ;  /* 0x00000001d9027810 */ /* 0x000fc40007ffe8e2 */
[----:B-1----:R-:W-:-:S05]  /*9610*/  LEA R5, R5, 0x7f, 0x7 ;  /* 0x0000007f05057811 */ /* 0x002fca00078e38ff */
[----:B------:R-:W-:-:S05]  /*9620*/  @P4 IMAD.HI.U32 R3, R5, c[0x0][0x2c8], RZ ;  /* 0x0000b20005034a27 */ /* 0x000fca00078e00ff */
        /* <DEDUP_REMOVED lines=13> */
.L_x_2432:
[----:B------:R-:W-:-:S04]  /*9700*/  MOV R2, 0x1 ;  /* 0x0000000100027802 */ /* 0x000fc80000000f00 */
[----:B------:R-:W-:-:S13]  /*9710*/  ISETP.NE.AND P0, PT, R2, c[0x0][0x32c], PT ;  /* 0x0000cb0002007a0c */ /* 0x000fda0003f05270 */
[----:B------:R-:W-:-:S05]  /*9720*/  @P0 IMAD.HI.U32 R2, R4, c[0x0][0x330], RZ ;  /* 0x0000cc0004020a27 */ /* 0x000fca00078e00ff */
[----:B------:R-:W-:-:S05]  /*9730*/  @P0 SHF.R.U32.HI R4, RZ, c[0x0][0x334], R2 ;  /* 0x0000cd00ff040a19 */ /* 0x000fca0000011602 */
.L_x_2433:
[----:B------:R-:W-:-:S05]  /*9740*/  IMAD R4, R4, c[0x0][0x32c], RZ ;  /* 0x0000cb0004047a24 */ /* 0x000fca00078e02ff */
[----:B------:R-:W-:-:S04]  /*9750*/  IMNMX R3, R3, R4, !PT ;  /* 0x0000000403037217 */ /* 0x000fc80007800200 */
.L_x_2431:
[----:B------:R-:W-:-:S05]  /*9760*/  IADD3 R3, R3, 0x5f, RZ ;  /* 0x0000005f03037810 */ /* 0x000fca0007ffe0ff */
[----:B------:R-:W-:-:S05]  /*9770*/  IMAD.HI R3, R3, 0x2aaaaaab, RZ ;  /* 0x2aaaaaab03037827 */ /* 0x000fca00078e02ff */
[----:B------:R-:W-:-:S04]  /*9780*/  SHF.R.U32.HI R2, RZ, 0x1f, R3 ;  /* 0x0000001fff027819 */ /* 0x000fc80000011603 */
[----:B------:R-:W-:-:S04]  /*9790*/  LEA.HI.SX32 R3, R3, R2, 0x1c ;  /* 0x0000000203037211 */ /* 0x000fc800078fe2ff */
[----:B------:R-:W-:-:S04]  /*97a0*/  IMNMX R250, R216, R3, !PT ;  /* 0x00000003d8fa7217 */ /* 0x000fc80007800200 */
[----:B------:R-:W-:-:S13]  /*97b0*/  ISETP.GE.AND P0, PT, R169, R250, PT ;  /* 0x000000faa900720c */ /* 0x000fda0003f06270 */
[----:B------:R-:W-:Y:S05]  /*97c0*/  @!P0 BRA `(.L_x_2434) ;  /* 0x00002c0000008947 */ /* 0x000fea0003800000 */
[----:B------:R-:W-:Y:S01]  /*97d0*/  IMAD.MOV.U32 R3, RZ, RZ, R0 ;  /* 0x000000ffff037224 */ /* 0x000fe200078e0000 */
[----:B------:R-:W-:Y:S01]  /*97e0*/  SHF.R.S32.HI R0, RZ, 0x1f, R225 ;  /* 0x0000001fff007819 */ /* 0x000fe200000114e1 */
[----:B------:R-:W-:Y:S01]  /*97f0*/  IMAD.MOV.U32 R117, RZ, RZ, R12 ;  /* 0x000000ffff757224 */ /* 0x000fe200078e000c */
[----:B------:R-:W-:Y:S01]  /*9800*/  MOV R251, R169 ;  /* 0x000000a900fb7202 */ /* 0x000fe20000000f00 */
[----:B------:R-:W-:Y:S01]  /*9810*/  IMAD.SHL.U32 R248, R225, 0x2, RZ ;  /* 0x00000002e1f87824 */ /* 0x000fe200078e00ff */
[C---:B------:R-:W-:Y:S02]  /*9820*/  SHF.L.U64.HI R247, R243.reuse, 0x1, R244 ;  /* 0x00000001f3f77819 */ /* 0x040fe400000102f4 */
[----:B------:R-:W-:Y:S02]  /*9830*/  SHF.L.U32 R246, R243, 0x1, RZ ;  /* 0x00000001f3f67819 */ /* 0x000fe400000006ff */
[----:B------:R-:W-:Y:S02]  /*9840*/  SHF.L.U64.HI R249, R225, 0x1, R0 ;  /* 0x00000001e1f97819 */ /* 0x000fe40000010200 */
.L_x_2437:
        /* <DEDUP_REMOVED lines=57> */
.L_x_2435:
[C---:B--23--:R-:W-:Y:S01]  /*9be0*/  HMMA.16816.F32.BF16 R4, R124.reuse, R120, RZ ;  /* 0x000000787c04723c */ /* 0x04cfe200000418ff */
[----:B------:R-:W-:Y:S02]  /*9bf0*/  LDSM.16.M88.4 R156, [R202+0x1000] ;  /* 0x00100000ca9c783b */ /* 0x000fe40000000200 */
        /* <DEDUP_REMOVED lines=146> */
[----:B------:R1:W2:Y:S01]  /*a520*/  @!P1 LDG.E R221, [R128.64] ;  /* 0x0000000680dd9981 */ /* 0x0002a2000c1e1900 */
[----:B------:R-:W-:Y:S04]  /*a530*/  IMAD R222, R119, c[0x0][0x2b8], R222 ;  /* 0x0000ae0077de7a24 */ /* 0x000fe800078e02de */
[C---:B------:R-:W-:Y:S01]  /*a540*/  IMAD.WIDE.U32 R122, R222.reuse, c[0x0][0x1e0], RZ ;  /* 0x00007800de7a7a25 */ /* 0x040fe200078e00ff */
[----:B------:R-:W-:Y:S05]  /*a550*/  SHF.R.S32.HI R119, RZ, 0x1f, R222 ;  /* 0x0000001fff777819 */ /* 0x000fea00000114de */
[----:B------:R-:W-:Y:S04]  /*a560*/  IMAD R119, R119, c[0x0][0x1e0], RZ ;  /* 0x0000780077777a24 */ /* 0x000fe800078e02ff */
[----:B------:R-:W-:Y:S04]  /*a570*/  IMAD R119, R222, c[0x0][0x1e4], R119 ;  /* 0x00007900de777a24 */ /* 0x000fe800078e0277 */
[----:B------:R-:W-:Y:S01]  /*a580*/  IMAD.IADD R123, R123, 0x1, R119 ;  /* 0x000000017b7b7824 */ /* 0x000fe200078e0277 */
[----:B-1----:R-:W-:Y:S04]  /*a590*/  IADD3 R128, -R245, 0x10, RZ ;  /* 0x00000010f5807810 */ /* 0x002fe80007ffe1ff */
[----:B------:R-:W-:Y:S02]  /*a5a0*/  LOP3.LUT R128, R128, 0xf, RZ, 0xc0, !PT ;  /* 0x0000000f80807812 */ /* 0x000fe400078ec0ff */
[----:B--2---:R-:W-:Y:S01]  /*a5b0*/  SHF.R.S32.HI R121, RZ, 0x1f, R221 ;  /* 0x0000001fff797819 */ /* 0x004fe200000114dd */
        /* <DEDUP_REMOVED lines=33> */
.L_x_2436:
        /* <DEDUP_REMOVED lines=49> */
[----:B------:R-:W-:Y:S02]  /*aae0*/  ISETP.GT.AND P0, PT, R251, R250, PT ;  /* 0x000000fafb00720c */ /* 0x000fe40003f04270 */
[----:B------:R-:W-:Y:S02]  /*aaf0*/  FMNMX.FTZ R122, R49, R0, !PT ;  /* 0x00000000317a7209 */ /* 0x000fe40007810000 */
[----:B------:R-:W-:Y:S02]  /*ab00*/  FMNMX.FTZ R0, R50, R121, !PT ;  /* 0x0000007932007209 */ /* 0x000fe40007810000 */
[----:B------:R-:W-:Y:S01]  /*ab10*/  IADD3 R169, R251, -0x1, RZ ;  /* 0xfffffffffba97810 */ /* 0x000fe20007ffe0ff */
[----:B------:R-:W-:Y:S01]  /*ab20*/  SHFL.BFLY PT, R123, R122, 0x2, 0x1f ;  /* 0x0c401f007a7b7f89 */ /* 0x000fe200000e0000 */
[----:B------:R-:W-:Y:S02]  /*ab30*/  FMNMX.FTZ R118, R51, R0, !PT ;  /* 0x0000000033767209 */ /* 0x000fe40007810000 */
[----:B------:R-:W-:Y:S05]  /*ab40*/  MOV R251, R169 ;  /* 0x000000a900fb7202 */ /* 0x000fea0000000f00 */
        /* <DEDUP_REMOVED lines=8> */
[--C-:B------:R-:W-:Y:S01]  /*abd0*/  FFMA.FTZ R6, R6, c[0x0][0x2d0], -R143.reuse ;  /* 0x0000b40006067a23 */ /* 0x100fe2000001088f */
[----:B------:R-:W1:Y:S01]  /*abe0*/  LDSM.16.MT88.4 R120, [R212+0x100] ;  /* 0x00010000d478783b */ /* 0x000e620000004200 */
[----:B------:R-:W-:Y:S02]  /*abf0*/  FFMA.FTZ R7, R7, c[0x0][0x2d0], -R143 ;  /* 0x0000b40007077a23 */ /* 0x000fe4000001088f */
[C---:B------:R-:W-:Y:S02]  /*ac00*/  FADD.FTZ R2, -R0.reuse, R3 ;  /* 0x0000000300027221 */ /* 0x040fe40000010100 */
[----:B------:R-:W-:Y:S01]  /*ac10*/  FMUL.FTZ R150, R0, c[0x0][0x2d0] ;  /* 0x0000b40000967a20 */ /* 0x000fe20000410000 */
[----:B------:R-:W-:Y:S01]  /*ac20*/  MUFU.EX2 R6, R6 ;  /* 0x0000000600067308 */ /* 0x000fe20000000800 */
[----:B------:R-:W-:Y:S02]  /*ac30*/  FMUL.FTZ R3, R2, c[0x0][0x2d0] ;  /* 0x0000b40002037a20 */ /* 0x000fe40000410000 */
[----:B------:R-:W-:Y:S02]  /*ac40*/  FADD.FTZ R2, -R116, R117 ;  /* 0x0000007574027221 */ /* 0x000fe40000010100 */
[--C-:B------:R-:W-:Y:S02]  /*ac50*/  FFMA.FTZ R140, R4, c[0x0][0x2d0], -R150.reuse ;  /* 0x0000b400048c7a23 */ /* 0x100fe40000010896 */
[----:B------:R-:W-:Y:S02]  /*ac60*/  FMUL.FTZ R117, R2, c[0x0][0x2d0] ;  /* 0x0000b40002757a20 */ /* 0x000fe40000410000 */
[--C-:B------:R-:W-:Y:S01]  /*ac70*/  FFMA.FTZ R5, R5, c[0x0][0x2d0], -R150.reuse ;  /* 0x0000b40005057a23 */ /* 0x100fe20000010896 */
[----:B------:R-:W2:Y:S01]  /*ac80*/  MUFU.EX2 R3, R3 ;  /* 0x0000000300037308 */ /* 0x000ea20000000800 */
[--C-:B------:R-:W-:Y:S02]  /*ac90*/  FFMA.FTZ R118, R8, c[0x0][0x2d0], -R150.reuse ;  /* 0x0000b40008767a23 */ /* 0x100fe40000010896 */
[--C-:B------:R-:W-:Y:S02]  /*aca0*/  FFMA.FTZ R119, R9, c[0x0][0x2d0], -R150.reuse ;  /* 0x0000b40009777a23 */ /* 0x100fe40000010896 */
[--C-:B------:R-:W-:Y:S02]  /*acb0*/  FFMA.FTZ R142, R11, c[0x0][0x2d0], -R143.reuse ;  /* 0x0000b4000b8e7a23 */ /* 0x100fe4000001088f */
[--C-:B------:R-:W-:Y:S02]  /*acc0*/  FFMA.FTZ R155, R36, c[0x0][0x2d0], -R150.reuse ;  /* 0x0000b400249b7a23 */ /* 0x100fe40000010896 */
[--C-:B------:R-:W-:Y:S01]  /*acd0*/  FFMA.FTZ R158, R37, c[0x0][0x2d0], -R150.reuse ;  /* 0x0000b400259e7a23 */ /* 0x100fe20000010896 */
[----:B------:R3:W4:Y:S01]  /*ace0*/  MUFU.EX2 R2, R117 ;  /* 0x0000007500027308 */ /* 0x0007220000000800 */
[--C-:B------:R-:W-:Y:S02]  /*acf0*/  FFMA.FTZ R157, R38, c[0x0][0x2d0], -R143.reuse ;  /* 0x0000b400269d7a23 */ /* 0x100fe4000001088f */
[--C-:B------:R-:W-:Y:S02]  /*ad00*/  FFMA.FTZ R160, R39, c[0x0][0x2d0], -R143.reuse ;  /* 0x0000b40027a07a23 */ /* 0x100fe4000001088f */
[----:B------:R-:W-:Y:S01]  /*ad10*/  LDSM.16.MT88.4 R36, [R209+0x4900] ;  /* 0x00490000d124783b */ /* 0x000fe20000004200 */
[--C-:B------:R-:W-:Y:S02]  /*ad20*/  FFMA.FTZ R159, R40, c[0x0][0x2d0], -R150.reuse ;  /* 0x0000b400289f7a23 */ /* 0x100fe40000010896 */
[--C-:B------:R-:W-:Y:S02]  /*ad30*/  FFMA.FTZ R162, R41, c[0x0][0x2d0], -R150.reuse ;  /* 0x0000b40029a27a23 */ /* 0x100fe40000010896 */
[----:B------:R-:W-:Y:S01]  /*ad40*/  MUFU.EX2 R140, R140 ;  /* 0x0000008c008c7308 */ /* 0x000fe20000000800 */
[--C-:B------:R-:W-:Y:S02]  /*ad50*/  FFMA.FTZ R161, R42, c[0x0][0x2d0], -R143.reuse ;  /* 0x0000b4002aa17a23 */ /* 0x100fe4000001088f */
[--C-:B------:R-:W-:Y:S02]  /*ad60*/  FFMA.FTZ R164, R43, c[0x0][0x2d0], -R143.reuse ;  /* 0x0000b4002ba47a23 */ /* 0x100fe4000001088f */
[C---:B--2---:R-:W-:Y:S01]  /*ad70*/  FMUL.FTZ R8, R3.reuse, R112 ;  /* 0x0000007003087220 */ /* 0x044fe20000410000 */
[----:B------:R-:W-:Y:S01]  /*ad80*/  LDSM.16.MT88.4 R40, [R210+0x2900] ;  /* 0x00290000d228783b */ /* 0x000fe20000004200 */
[C---:B------:R-:W-:Y:S02]  /*ad90*/  FMUL.FTZ R9, R3.reuse, R113 ;  /* 0x0000007103097220 */ /* 0x040fe40000410000 */
[C---:B------:R-:W-:Y:S01]  /*ada0*/  FMUL.FTZ R68, R3.reuse, R68 ;  /* 0x0000004403447220 */ /* 0x040fe20000410000 */
[----:B------:R-:W2:Y:S01]  /*adb0*/  MUFU.EX2 R5, R5 ;  /* 0x0000000500057308 */ /* 0x000ea20000000800 */
[C---:B------:R-:W-:Y:S02]  /*adc0*/  FMUL.FTZ R69, R3.reuse, R69 ;  /* 0x0000004503457220 */ /* 0x040fe40000410000 */
[C---:B------:R-:W-:Y:S02]  /*add0*/  FMUL.FTZ R72, R3.reuse, R72 ;  /* 0x0000004803487220 */ /* 0x040fe40000410000 */
[--C-:B---3--:R-:W-:Y:S02]  /*ade0*/  FFMA.FTZ R117, R10, c[0x0][0x2d0], -R143.reuse ;  /* 0x0000b4000a757a23 */ /* 0x108fe4000001088f */
        /* <DEDUP_REMOVED lines=20> */
[----:B------:R-:W-:Y:S01]  /*af30*/  FMUL.FTZ R85, R3, R85 ;  /* 0x0000005503557220 */ /* 0x000fe20000410000 */
[----:B------:R-:W-:Y:S01]  /*af40*/  MUFU.EX2 R117, R117 ;  /* 0x0000007500757308 */ /* 0x000fe20000000800 */
[C---:B------:R-:W-:Y:S02]  /*af50*/  FMUL.FTZ R86, R2.reuse, R86 ;  /* 0x0000005602567220 */ /* 0x040fe40000410000 */
[----:B------:R-:W-:Y:S01]  /*af60*/  FMUL.FTZ R87, R2, R87 ;  /* 0x0000005702577220 */ /* 0x000fe20000410000 */
[----:B---3--:R-:W-:Y:S01]  /*af70*/  F2FP.BF16.PACK_AB R114, R119, R118 ;  /* 0x000000767772723e */ /* 0x008fe200000010ff */
[--C-:B------:R-:W-:Y:S02]  /*af80*/  FFMA.FTZ R163, R44, c[0x0][0x2d0], -R150.reuse ;  /* 0x0000b4002ca37a23 */ /* 0x100fe40000010896 */
[--C-:B------:R-:W-:Y:S02]  /*af90*/  FFMA.FTZ R166, R45, c[0x0][0x2d0], -R150.reuse ;  /* 0x0000b4002da67a23 */ /* 0x100fe40000010896 */
[--C-:B------:R-:W-:Y:S01]  /*afa0*/  FFMA.FTZ R165, R46, c[0x0][0x2d0], -R143.reuse ;  /* 0x0000b4002ea57a23 */ /* 0x100fe2000001088f */
[----:B------:R-:W3:Y:S01]  /*afb0*/  MUFU.EX2 R142, R142 ;  /* 0x0000008e008e7308 */ /* 0x000ee20000000800 */
[--C-:B------:R-:W-:Y:S02]  /*afc0*/  FFMA.FTZ R168, R47, c[0x0][0x2d0], -R143.reuse ;  /* 0x0000b4002fa87a23 */ /* 0x100fe4000001088f */
        /* <DEDUP_REMOVED lines=19> */
[C---:B-1----:R-:W-:Y:S05]  /*b100*/  HMMA.16816.F32.BF16 R8, R112.reuse, R120, R8 ;  /* 0x000000787008723c */ /* 0x042fea0000041808 */
[C---:B------:R-:W-:Y:S02]  /*b110*/  FMUL.FTZ R101, R3.reuse, R101 ;  /* 0x0000006503657220 */ /* 0x040fe40000410000 */
[C---:B------:R-:W-:Y:S01]  /*b120*/  FMUL.FTZ R102, R2.reuse, R102 ;  /* 0x0000006602667220 */ /* 0x040fe20000410000 */
[C---:B------:R-:W-:Y:S01]  /*b130*/  HMMA.16816.F32.BF16 R68, R112.reuse, R122, R68 ;  /* 0x0000007a7044723c */ /* 0x040fe20000041844 */
[----:B------:R-:W1:Y:S01]  /*b140*/  LDSM.16.MT88.4 R120, [R208+0x100] ;  /* 0x00010000d078783b */ /* 0x000e620000004200 */
[----:B------:R-:W-:Y:S02]  /*b150*/  MUFU.EX2 R160, R160 ;  /* 0x000000a000a07308 */ /* 0x000fe40000000800 */
[----:B------:R-:W-:Y:S02]  /*b160*/  FMUL.FTZ R103, R2, R103 ;  /* 0x0000006702677220 */ /* 0x000fe40000410000 */
[--C-:B------:R-:W-:Y:S02]  /*b170*/  FFMA.FTZ R141, R12, c[0x0][0x2d0], -R150.reuse ;  /* 0x0000b4000c8d7a23 */ /* 0x100fe40000010896 */
[C---:B------:R-:W-:Y:S04]  /*b180*/  HMMA.16816.F32.BF16 R72, R112.reuse, R128, R72 ;  /* 0x000000807048723c */ /* 0x040fe80000041848 */
[----:B------:R-:W-:Y:S01]  /*b190*/  FMUL.FTZ R12, R3, R108 ;  /* 0x0000006c030c7220 */ /* 0x000fe20000410000 */
[----:B------:R-:W-:Y:S01]  /*b1a0*/  MUFU.EX2 R141, R141 ;  /* 0x0000008d008d7308 */ /* 0x000fe20000000800 */
[--C-:B------:R-:W-:Y:S02]  /*b1b0*/  FFMA.FTZ R148, R13, c[0x0][0x2d0], -R150.reuse ;  /* 0x0000b4000d947a23 */ /* 0x100fe40000010896 */
[C---:B------:R-:W-:Y:S01]  /*b1c0*/  HMMA.16816.F32.BF16 R76, R112.reuse, R130, R76 ;  /* 0x00000082704c723c */ /* 0x040fe2000004184c */
[----:B------:R-:W2:Y:S03]  /*b1d0*/  LDSM.16.MT88.4 R128, [R212+0x3100] ;  /* 0x00310000d480783b */ /* 0x000ea60000004200 */
[----:B------:R-:W-:Y:S02]  /*b1e0*/  FMUL.FTZ R13, R3, R109 ;  /* 0x0000006d030d7220 */ /* 0x000fe40000410000 */
[--C-:B------:R-:W-:Y:S01]  /*b1f0*/  FFMA.FTZ R149, R14, c[0x0][0x2d0], -R143.reuse ;  /* 0x0000b4000e957a23 */ /* 0x100fe2000001088f */
[----:B------:R-:W3:Y:S01]  /*b200*/  MUFU.EX2 R148, R148 ;  /* 0x0000009400947308 */ /* 0x000ee20000000800 */
[C---:B------:R-:W-:Y:S04]  /*b210*/  HMMA.16816.F32.BF16 R80, R112.reuse, R132, R80 ;  /* 0x000000847050723c */ /* 0x040fe80000041850 */
[C---:B------:R-:W-:Y:S02]  /*b220*/  FMUL.FTZ R14, R2.reuse, R110 ;  /* 0x0000006e020e7220 */ /* 0x040fe40000410000 */
[--C-:B------:R-:W-:Y:S02]  /*b230*/  FFMA.FTZ R152, R15, c[0x0][0x2d0], -R143.reuse ;  /* 0x0000b4000f987a23 */ /* 0x100fe4000001088f */
[C---:B------:R-:W-:Y:S01]  /*b240*/  HMMA.16816.F32.BF16 R84, R112.reuse, R134, R84 ;  /* 0x000000867054723c */ /* 0x040fe20000041854 */
[----:B------:R-:W4:Y:S01]  /*b250*/  LDSM.16.MT88.4 R132, [R210+0x3100] ;  /* 0x00310000d284783b */ /* 0x000f220000004200 */
[----:B------:R-:W-:Y:S02]  /*b260*/  MUFU.EX2 R149, R149 ;  /* 0x0000009500957308 */ /* 0x000fe40000000800 */
[C---:B------:R-:W-:Y:S02]  /*b270*/  FMUL.FTZ R15, R2.reuse, R111 ;  /* 0x0000006f020f7220 */ /* 0x040fe40000410000 */
[C---:B------:R-:W-:Y:S02]  /*b280*/  FMUL.FTZ R104, R3.reuse, R104 ;  /* 0x0000006803687220 */ /* 0x040fe40000410000 */
[C---:B------:R-:W-:Y:S01]  /*b290*/  FMUL.FTZ R105, R3.reuse, R105 ;  /* 0x0000006903697220 */ /* 0x040fe20000410000 */
[C---:B-1----:R-:W-:Y:S01]  /*b2a0*/  HMMA.16816.F32.BF16 R88, R112.reuse, R120, R88 ;  /* 0x000000787058723c */ /* 0x042fe20000041858 */
[----:B------:R-:W-:Y:S02]  /*b2b0*/  LDSM.16.MT88.4 R108, [R208+0x3100] ;  /* 0x00310000d06c783b */ /* 0x000fe40000004200 */
[C---:B------:R-:W-:Y:S01]  /*b2c0*/  FMUL.FTZ R106, R2.reuse, R106 ;  /* 0x0000006a026a7220 */ /* 0x040fe20000410000 */
[----:B------:R-:W1:Y:S01]  /*b2d0*/  MUFU.EX2 R152, R152 ;  /* 0x0000009800987308 */ /* 0x000e620000000800 */
[C---:B------:R-:W-:Y:S02]  /*b2e0*/  FMUL.FTZ R107, R2.reuse, R107 ;  /* 0x0000006b026b7220 */ /* 0x040fe40000410000 */
[C---:B------:R-:W-:Y:S01]  /*b2f0*/  FMUL.FTZ R52, R3.reuse, R52 ;  /* 0x0000003403347220 */ /* 0x040fe20000410000 */
[C---:B------:R-:W-:Y:S01]  /*b300*/  HMMA.16816.F32.BF16 R92, R112.reuse, R122, R92 ;  /* 0x0000007a705c723c */ /* 0x040fe2000004185c */
[----:B------:R-:W5:Y:S03]  /*b310*/  LDSM.16.MT88.4 R120, [R209+0x3100] ;  /* 0x00310000d178783b */ /* 0x000f660000004200 */
[C---:B------:R-:W-:Y:S02]  /*b320*/  FMUL.FTZ R53, R3.reuse, R53 ;  /* 0x0000003503357220 */ /* 0x040fe40000410000 */
[C---:B------:R-:W-:Y:S01]  /*b330*/  FMUL.FTZ R54, R2.reuse, R54 ;  /* 0x0000003602367220 */ /* 0x040fe20000410000 */
[----:B------:R-:W-:Y:S01]  /*b340*/  MUFU.EX2 R159, R159 ;  /* 0x0000009f009f7308 */ /* 0x000fe20000000800 */
[C---:B--2---:R-:W-:Y:S04]  /*b350*/  HMMA.16816.F32.BF16 R96, R112.reuse, R128, R96 ;  /* 0x000000807060723c */ /* 0x044fe80000041860 */
[C---:B------:R-:W-:Y:S02]  /*b360*/  FMUL.FTZ R55, R2.reuse, R55 ;  /* 0x0000003702377220 */ /* 0x040fe40000410000 */
[C---:B------:R-:W-:Y:S02]  /*b370*/  FMUL.FTZ R56, R3.reuse, R56 ;  /* 0x0000003803387220 */ /* 0x040fe40000410000 */
[C---:B------:R-:W-:Y:S01]  /*b380*/  HMMA.16816.F32.BF16 R100, R112.reuse, R130, R100 ;  /* 0x000000827064723c */ /* 0x040fe20000041864 */
[----:B------:R-:W2:Y:S01]  /*b390*/  LDSM.16.MT88.4 R128, [R212+0x900] ;  /* 0x00090000d480783b */ /* 0x000ea20000004200 */
        /* <DEDUP_REMOVED lines=11> */
[--C-:B------:R-:W-:Y:S01]  /*b450*/  FFMA.FTZ R154, R17, c[0x0][0x2d0], -R150.reuse ;  /* 0x0000b400119a7a23 */ /* 0x100fe20000010896 */
[----:B-1----:R-:W-:Y:S01]  /*b460*/  F2FP.BF16.PACK_AB R17, R152, R149 ;  /* 0x000000959811723e */ /* 0x002fe200000010ff */
[--C-:B------:R-:W-:Y:S01]  /*b470*/  FFMA.FTZ R153, R18, c[0x0][0x2d0], -R143.reuse ;  /* 0x0000b40012997a23 */ /* 0x100fe2000001088f */
[C---:B-----5:R-:W-:Y:S01]  /*b480*/  HMMA.16816.F32.BF16 R52, R112.reuse, R120, R52 ;  /* 0x000000787034723c */ /* 0x060fe20000041834 */
[----:B------:R-:W-:Y:S02]  /*b490*/  MUFU.EX2 R151, R151 ;  /* 0x0000009700977308 */ /* 0x000fe40000000800 */
[--C-:B------:R-:W-:Y:S02]  /*b4a0*/  FFMA.FTZ R156, R19, c[0x0][0x2d0], -R143.reuse ;  /* 0x0000b400139c7a23 */ /* 0x100fe4000001088f */
[C---:B------:R-:W-:Y:S02]  /*b4b0*/  FMUL.FTZ R61, R3.reuse, R61 ;  /* 0x0000003d033d7220 */ /* 0x040fe40000410000 */
[C---:B------:R-:W-:Y:S01]  /*b4c0*/  FMUL.FTZ R62, R2.reuse, R62 ;  /* 0x0000003e023e7220 */ /* 0x040fe20000410000 */
[C---:B------:R-:W-:Y:S01]  /*b4d0*/  HMMA.16816.F32.BF16 R56, R112.reuse, R122, R56 ;  /* 0x0000007a7038723c */ /* 0x040fe20000041838 */
[----:B------:R-:W1:Y:S02]  /*b4e0*/  LDSM.16.MT88.4 R120, [R209+0x900] ;  /* 0x00090000d178783b */ /* 0x000e640000004200 */
        /* <DEDUP_REMOVED lines=9> */
[----:B------:R-:W-:Y:S03]  /*b580*/  FFMA.FTZ R50, R50, c[0x0][0x2d0], -R143 ;  /* 0x0000b40032327a23 */ /* 0x000fe6000001088f */
[----:B------:R-:W-:Y:S01]  /*b590*/  HMMA.16816.F32.BF16 R64, R112, R110, R64 ;  /* 0x0000006e7040723c */ /* 0x000fe20000041840 */
[----:B------:R-:W5:Y:S01]  /*b5a0*/  MUFU.EX2 R156, R156 ;  /* 0x0000009c009c7308 */ /* 0x000f620000000800 */
[----:B------:R-:W1:Y:S01]  /*b5b0*/  LDSM.16.MT88.4 R108, [R212+0x3900] ;  /* 0x00390000d46c783b */ /* 0x000e620000004200 */
[----:B------:R-:W-:Y:S01]  /*b5c0*/  FFMA.FTZ R140, R3, R242, R140 ;  /* 0x000000f2038c7223 */ /* 0x000fe2000001008c */
[----:B---3--:R-:W-:Y:S01]  /*b5d0*/  F2FP.BF16.PACK_AB R18, R154, R151 ;  /* 0x000000979a12723e */ /* 0x008fe200000010ff */
[----:B------:R-:W-:Y:S01]  /*b5e0*/  FFMA.FTZ R6, R2, R241, R6 ;  /* 0x000000f102067223 */ /* 0x000fe20000010006 */
[----:B------:R-:W-:Y:S01]  /*b5f0*/  MOV R3, R0 ;  /* 0x0000000000037202 */ /* 0x000fe20000000f00 */
[----:B------:R-:W-:Y:S02]  /*b600*/  FADD.FTZ R5, R5, R140 ;  /* 0x0000008c05057221 */ /* 0x000fe40000010000 */
[----:B------:R-:W-:Y:S01]  /*b610*/  FADD.FTZ R6, R7, R6 ;  /* 0x0000000607067221 */ /* 0x000fe20000010000 */
        /* <DEDUP_REMOVED lines=16> */
[C---:B--2---:R-:W-:Y:S05]  /*b720*/  HMMA.16816.F32.BF16 R8, R16.reuse, R128, R8 ;  /* 0x000000801008723c */ /* 0x044fea0000041808 */
[----:B------:R-:W-:Y:S02]  /*b730*/  FADD.FTZ R154, R154, R151 ;  /* 0x000000979a9a7221 */ /* 0x000fe40000010000 */
[--C-:B------:R-:W-:Y:S01]  /*b740*/  FFMA.FTZ R129, R20, c[0x0][0x2d0], -R150.reuse ;  /* 0x0000b40014817a23 */ /* 0x100fe20000010896 */
[C---:B------:R-:W-:Y:S01]  /*b750*/  HMMA.16816.F32.BF16 R68, R16.reuse, R130, R68 ;  /* 0x000000821044723c */ /* 0x040fe20000041844 */
[----:B------:R-:W-:Y:S03]  /*b760*/  MUFU.EX2 R165, R165 ;  /* 0x000000a500a57308 */ /* 0x000fe60000000800 */
[--C-:B------:R-:W-:Y:S02]  /*b770*/  FFMA.FTZ R128, R21, c[0x0][0x2d0], -R150.reuse ;  /* 0x0000b40015807a23 */ /* 0x100fe40000010896 */
[----:B------:R-:W-:Y:S02]  /*b780*/  FADD.FTZ R5, R156, R5 ;  /* 0x000000059c057221 */ /* 0x000fe40000010000 */
[C---:B----4-:R-:W-:Y:S03]  /*b790*/  HMMA.16816.F32.BF16 R72, R16.reuse, R132, R72 ;  /* 0x000000841048723c */ /* 0x050fe60000041848 */
[----:B------:R-:W-:Y:S01]  /*b7a0*/  MUFU.EX2 R129, R129 ;  /* 0x0000008100817308 */ /* 0x000fe20000000800 */
[--C-:B------:R-:W-:Y:S02]  /*b7b0*/  FFMA.FTZ R130, R22, c[0x0][0x2d0], -R143.reuse ;  /* 0x0000b40016827a23 */ /* 0x100fe4000001088f */
[--C-:B------:R-:W-:Y:S02]  /*b7c0*/  FFMA.FTZ R131, R23, c[0x0][0x2d0], -R143.reuse ;  /* 0x0000b40017837a23 */ /* 0x100fe4000001088f */
[C---:B------:R-:W-:Y:S01]  /*b7d0*/  HMMA.16816.F32.BF16 R76, R16.reuse, R134, R76 ;  /* 0x00000086104c723c */ /* 0x040fe2000004184c */
[----:B------:R-:W-:Y:S03]  /*b7e0*/  LDSM.16.MT88.4 R20, [R208+0x3900] ;  /* 0x00390000d014783b */ /* 0x000fe60000004200 */
[--C-:B------:R-:W-:Y:S01]  /*b7f0*/  FFMA.FTZ R132, R24, c[0x0][0x2d0], -R150.reuse ;  /* 0x0000b40018847a23 */ /* 0x100fe20000010896 */
[----:B------:R-:W2:Y:S01]  /*b800*/  MUFU.EX2 R128, R128 ;  /* 0x0000008000807308 */ /* 0x000ea20000000800 */
[--C-:B------:R-:W-:Y:S02]  /*b810*/  FFMA.FTZ R133, R25, c[0x0][0x2d0], -R150.reuse ;  /* 0x0000b40019857a23 */ /* 0x100fe40000010896 */
[C---:B-1----:R-:W-:Y:S04]  /*b820*/  HMMA.16816.F32.BF16 R80, R16.reuse, R120, R80 ;  /* 0x000000781050723c */ /* 0x042fe80000041850 */
[--C-:B------:R-:W-:Y:S02]  /*b830*/  FFMA.FTZ R134, R26, c[0x0][0x2d0], -R143.reuse ;  /* 0x0000b4001a867a23 */ /* 0x100fe4000001088f */
[--C-:B------:R-:W-:Y:S01]  /*b840*/  FFMA.FTZ R135, R27, c[0x0][0x2d0], -R143.reuse ;  /* 0x0000b4001b877a23 */ /* 0x100fe2000001088f */
[----:B------:R-:W-:Y:S01]  /*b850*/  MUFU.EX2 R130, R130 ;  /* 0x0000008200827308 */ /* 0x000fe20000000800 */
[C---:B------:R-:W-:Y:S01]  /*b860*/  HMMA.16816.F32.BF16 R84, R16.reuse, R122, R84 ;  /* 0x0000007a1054723c */ /* 0x040fe20000041854 */
[----:B------:R-:W1:Y:S07]  /*b870*/  LDSM.16.MT88.4 R120, [R209+0x3900] ;  /* 0x00390000d178783b */ /* 0x000e6e0000004200 */
[C---:B------:R-:W-:Y:S01]  /*b880*/  HMMA.16816.F32.BF16 R88, R16.reuse, R136, R88 ;  /* 0x000000881058723c */ /* 0x040fe20000041858 */
[----:B------:R-:W-:Y:S01]  /*b890*/  LDSM.16.MT88.4 R24, [R210+0x1100] ;  /* 0x00110000d218783b */ /* 0x000fe20000004200 */
[----:B------:R-:W4:Y:S05]  /*b8a0*/  MUFU.EX2 R131, R131 ;  /* 0x0000008300837308 */ /* 0x000f2a0000000800 */
[--C-:B------:R-:W-:Y:S01]  /*b8b0*/  FFMA.FTZ R136, R32, c[0x0][0x2d0], -R150.reuse ;  /* 0x0000b40020887a23 */ /* 0x100fe20000010896 */
[C---:B------:R-:W-:Y:S04]  /*b8c0*/  HMMA.16816.F32.BF16 R92, R16.reuse, R138, R92 ;  /* 0x0000008a105c723c */ /* 0x040fe8000004185c */
[--C-:B------:R-:W-:Y:S01]  /*b8d0*/  FFMA.FTZ R137, R33, c[0x0][0x2d0], -R150.reuse ;  /* 0x0000b40021897a23 */ /* 0x100fe20000010896 */
[----:B------:R-:W-:Y:S02]  /*b8e0*/  MUFU.EX2 R132, R132 ;  /* 0x0000008400847308 */ /* 0x000fe40000000800 */
[--C-:B------:R-:W-:Y:S01]  /*b8f0*/  FFMA.FTZ R138, R34, c[0x0][0x2d0], -R143.reuse ;  /* 0x0000b400228a7a23 */ /* 0x100fe2000001088f */
[C---:B------:R-:W-:Y:S04]  /*b900*/  HMMA.16816.F32.BF16 R96, R16.reuse, R108, R96 ;  /* 0x0000006c1060723c */ /* 0x040fe80000041860 */
[--C-:B------:R-:W-:Y:S02]  /*b910*/  FFMA.FTZ R139, R35, c[0x0][0x2d0], -R143.reuse ;  /* 0x0000b400238b7a23 */ /* 0x100fe4000001088f */
[----:B------:R-:W-:Y:S01]  /*b920*/  LDSM.16.MT88.4 R32, [R210+0x1900] ;  /* 0x00190000d220783b */ /* 0x000fe20000004200 */
[----:B------:R-:W5:Y:S01]  /*b930*/  MUFU.EX2 R133, R133 ;  /* 0x0000008500857308 */ /* 0x000f620000000800 */
[C---:B------:R-:W-:Y:S06]  /*b940*/  HMMA.16816.F32.BF16 R100, R16.reuse, R110, R100 ;  /* 0x0000006e1064723c */ /* 0x040fec0000041864 */
[----:B------:R-:W2:Y:S02]  /*b950*/  LDSM.16.MT88.4 R108, [R212+0x1100] ;  /* 0x00110000d46c783b */ /* 0x000ea40000004200 */
[C---:B---3--:R-:W-:Y:S01]  /*b960*/  HMMA.16816.F32.BF16 R12, R16.reuse, R112, R12 ;  /* 0x00000070100c723c */ /* 0x048fe2000004180c */
[----:B------:R-:W-:Y:S07]  /*b970*/  MUFU.EX2 R134, R134 ;  /* 0x0000008600867308 */ /* 0x000fee0000000800 */
[C---:B------:R-:W-:Y:S01]  /*b980*/  HMMA.16816.F32.BF16 R104, R16.reuse, R114, R104 ;  /* 0x000000721068723c */ /* 0x040fe20000041868 */
[----:B------:R-:W3:Y:S02]  /*b990*/  LDSM.16.MT88.4 R112, [R209+0x1100] ;  /* 0x00110000d170783b */ /* 0x000ee40000004200 */
[----:B------:R-:W-:Y:S05]  /*b9a0*/  MUFU.EX2 R136, R136 ;  /* 0x0000008800887308 */ /* 0x000fea0000000800 */
[C---:B-1----:R-:W-:Y:S05]  /*b9b0*/  HMMA.16816.F32.BF16 R52, R16.reuse, R120, R52 ;  /* 0x000000781034723c */ /* 0x042fea0000041834 */
[----:B------:R1:W1:Y:S02]  /*b9c0*/  MUFU.EX2 R121, R135 ;  /* 0x0000008700797308 */ /* 0x0002640000000800 */
[--C-:B------:R-:W-:Y:S01]  /*b9d0*/  FFMA.FTZ R120, R28, c[0x0][0x2d0], -R150.reuse ;  /* 0x0000b4001c787a23 */ /* 0x100fe20000010896 */
[C---:B------:R-:W-:Y:S07]  /*b9e0*/  HMMA.16816.F32.BF16 R56, R16.reuse, R122, R56 ;  /* 0x0000007a1038723c */ /* 0x040fee0000041838 */
[--C-:B------:R-:W-:Y:S01]  /*b9f0*/  FFMA.FTZ R123, R29, c[0x0][0x2d0], -R150.reuse ;  /* 0x0000b4001d7b7a23 */ /* 0x100fe20000010896 */
[C---:B------:R-:W-:Y:S01]  /*ba00*/  HMMA.16816.F32.BF16 R60, R16.reuse, R20, R60 ;  /* 0x00000014103c723c */ /* 0x040fe2000004183c */
[----:B------:R-:W-:Y:S03]  /*ba10*/  MUFU.EX2 R120, R120 ;  /* 0x0000007800787308 */ /* 0x000fe60000000800 */
[--C-:B------:R-:W-:Y:S02]  /*ba20*/  FFMA.FTZ R122, R30, c[0x0][0x2d0], -R143.reuse ;  /* 0x0000b4001e7a7a23 */ /* 0x100fe4000001088f */
[----:B------:R-:W-:Y:S02]  /*ba30*/  FFMA.FTZ R150, R49, c[0x0][0x2d0], -R150 ;  /* 0x0000b40031967a23 */ /* 0x000fe40000010896 */
[----:B------:R-:W-:Y:S01]  /*ba40*/  HMMA.16816.F32.BF16 R64, R16, R22, R64 ;  /* 0x000000161040723c */ /* 0x000fe20000041840 */
[----:B------:R-:W3:Y:S02]  /*ba50*/  LDSM.16.MT88.4 R20, [R208+0x1100] ;  /* 0x00110000d014783b */ /* 0x000ee40000004200 */
[----:B------:R-:W3:Y:S01]  /*ba60*/  MUFU.EX2 R123, R123 ;  /* 0x0000007b007b7308 */ /* 0x000ee20000000800 */
[--C-:B-1----:R-:W-:Y:S03]  /*ba70*/  FFMA.FTZ R135, R31, c[0x0][0x2d0], -R143.reuse ;  /* 0x0000b4001f877a23 */ /* 0x102fe6000001088f */
[----:B--2---:R-:W-:Y:S01]  /*ba80*/  F2FP.BF16.PACK_AB R16, R128, R129 ;  /* 0x000000818010723e */ /* 0x004fe200000010ff */
        /* <DEDUP_REMOVED lines=148> */
.L_x_2434:
[----:B------:R-:W-:-:S13]  /*c3d0*/  ISETP.GE.AND P0, PT, R169, R216, PT ;  /* 0x000000d8a900720c */ /* 0x000fda0003f06270 */
[----:B------:R-:W-:Y:S05]  /*c3e0*/  @!P0 BRA `(.L_x_2438) ;  /* 0x00003d3000008947 */ /* 0x000fea0003800000 */
[----:B------:R-:W-:Y:S01]  /*c3f0*/  SHF.R.S32.HI R170, RZ, 0x1f, R225 ;  /* 0x0000001fffaa7819 */ /* 0x000fe200000114e1 */
[----:B------:R-:W-:Y:S01]  /*c400*/  IMAD.MOV.U32 R2, RZ, RZ, R12 ;  /* 0x000000ffff027224 */ /* 0x000fe200078e000c */
[----:B------:R-:W-:Y:S01]  /*c410*/  SHF.L.U64.HI R244, R243, 0x1, R244 ;  /* 0x00000001f3f47819 */ /* 0x000fe200000102f4 */
[----:B------:R-:W-:Y:S01]  /*c420*/  IMAD.MOV.U32 R3, RZ, RZ, R0 ;  /* 0x000000ffff037224 */ /* 0x000fe200078e0000 */
[----:B------:R-:W-:Y:S01]  /*c430*/  SHF.L.U64.HI R170, R225, 0x1, R170 ;  /* 0x00000001e1aa7819 */ /* 0x000fe200000102aa */
[----:B------:R-:W-:Y:S01]  /*c440*/  IMAD.SHL.U32 R243, R243, 0x2, RZ ;  /* 0x00000002f3f37824 */ /* 0x000fe200078e00ff */
[----:B------:R-:W-:Y:S02]  /*c450*/  SHF.L.U32 R168, R225, 0x1, RZ ;  /* 0x00000001e1a87819 */ /* 0x000fe400000006ff */
.L_x_2448:
[----:B------:R-:W-:Y:S04]  /*c460*/  DEPBAR.LE SB0, 0x0 ;  /* 0x000080000000791a */ /* 0x000fe80000000000 */
[----:B------:R-:W-:Y:S01]  /*c470*/  BAR.SYNC.DEFER_BLOCKING 0x0 ;  /* 0x0000000000007b1d */ /* 0x000fe20000010000 */
[----:B------:R-:W-:Y:S01]  /*c480*/  ISETP.GE.AND P2, PT, R225, c[0x0][0x1d4], PT ;  /* 0x00007500e1007a0c */ /* 0x000fe20003f46270 */
[----:B------:R-:W-:Y:S01]  /*c490*/  IMAD.WIDE.U32 R46, R222, c[0x0][0x208], RZ ;  /* 0x00008200de2e7a25 */ /* 0x000fe200078e00ff */
[----:B------:R-:W-:Y:S02]  /*c4a0*/  SHF.R.S32.HI R37, RZ, 0x1f, R222 ;  /* 0x0000001fff257819 */ /* 0x000fe400000114de */
[----:B------:R-:W-:Y:S03]  /*c4b0*/  SHF.R.S32.HI R44, RZ, 0x1f, R221 ;  /* 0x0000001fff2c7819 */ /* 0x000fe600000114dd */
[----:B------:R-:W-:Y:S02]  /*c4c0*/  IMAD R37, R37, c[0x0][0x208], RZ ;  /* 0x0000820025257a24 */ /* 0x000fe400078e02ff */
[----:B------:R-:W-:Y:S02]  /*c4d0*/  IMAD R44, R44, c[0x0][0x218], RZ ;  /* 0x000086002c2c7a24 */ /* 0x000fe400078e02ff */
[----:B------:R-:W-:Y:S02]  /*c4e0*/  IMAD R37, R222, c[0x0][0x20c], R37 ;  /* 0x00008300de257a24 */ /* 0x000fe400078e0225 */
[----:B------:R-:W-:Y:S02]  /*c4f0*/  IMAD R44, R221, c[0x0][0x21c], R44 ;  /* 0x00008700dd2c7a24 */ /* 0x000fe400078e022c */
[----:B------:R-:W-:Y:S04]  /*c500*/  IMAD.IADD R47, R47, 0x1, R37 ;  /* 0x000000012f2f7824 */ /* 0x000fe800078e0225 */
[----:B------:R-:W-:Y:S01]  /*c510*/  IMAD.WIDE.U32 R46, R221, c[0x0][0x218], R46 ;  /* 0x00008600dd2e7a25 */ /* 0x000fe200078e002e */
[----:B------:R-:W1:Y:S04]  /*c520*/  LDSM.16.M88.4 R8, [R214+0x8100] ;  /* 0x00810000d608783b */ /* 0x000e680000000200 */
[----:B------:R-:W-:Y:S01]  /*c530*/  IADD3 R0, P0, R232, R46, RZ ;  /* 0x0000002ee8007210 */ /* 0x000fe20007f1e0ff */
[----:B------:R-:W2:Y:S03]  /*c540*/  LDSM.16.M88.4 R16, [R214+0x8900] ;  /* 0x00890000d610783b */ /* 0x000ea60000000200 */
[----:B------:R-:W-:Y:S02]  /*c550*/  IADD3.X R45, R219, R47, R44, P0, !PT ;  /* 0x0000002fdb2d7210 */ /* 0x000fe400007fe42c */
[C---:B------:R-:W-:Y:S01]  /*c560*/  LEA R150, P0, R0.reuse, c[0x0][0x1f8], 0x1 ;  /* 0x00007e0000967a11 */ /* 0x040fe200078008ff */
[----:B------:R-:W-:Y:S03]  /*c570*/  LDSM.16.M88.4 R24, [R214+0x9100] ;  /* 0x00910000d618783b */ /* 0x000fe60000000200 */
[----:B------:R-:W-:Y:S02]  /*c580*/  LEA.HI.X R138, R0, c[0x0][0x1fc], R45, 0x1, P0 ;  /* 0x00007f00008a7a11 */ /* 0x000fe400000f0c2d */
[----:B------:R-:W-:Y:S05]  /*c590*/  LDSM.16.M88.4 R32, [R214+0x9900] ;  /* 0x00990000d620783b */ /* 0x000fea0000000200 */
[----:B------:R-:W-:Y:S05]  /*c5a0*/  LDSM.16.M88.4 R40, [R214+0xa100] ;  /* 0x00a10000d628783b */ /* 0x000fea0000000200 */
[----:B------:R-:W-:Y:S05]  /*c5b0*/  LDSM.16.M88.4 R48, [R214+0xa900] ;  /* 0x00a90000d630783b */ /* 0x000fea0000000200 */
[----:B------:R-:W-:Y:S05]  /*c5c0*/  LDSM.16.M88.4 R116, [R213] ;  /* 0x00000000d574783b */ /* 0x000fea0000000200 */
[----:B------:R-:W-:Y:S01]  /*c5d0*/  LDSM.16.M88.4 R120, [R207] ;  /* 0x00000000cf78783b */ /* 0x000fe20000000200 */
[C---:B-1----:R-:W-:Y:S04]  /*c5e0*/  HMMA.16816.F32.BF16 R4, R124.reuse, R8, RZ ;  /* 0x000000087c04723c */ /* 0x042fe800000418ff */
[----:B------:R-:W-:Y:S05]  /*c5f0*/  LDSM.16.M88.4 R128, [R206] ;  /* 0x00000000ce80783b */ /* 0x000fea0000000200 */
[----:B------:R-:W1:Y:S01]  /*c600*/  SHFL.IDX PT, R132, R150, RZ, 0x181f ;  /* 0x00181fff96847589 */ /* 0x000e6200000e0000 */
[C---:B------:R-:W-:Y:S04]  /*c610*/  HMMA.16816.F32.BF16 R8, R124.reuse, R10, RZ ;  /* 0x0000000a7c08723c */ /* 0x040fe800000418ff */
[----:B------:R-:W3:Y:S04]  /*c620*/  SHFL.IDX PT, R133, R138, RZ, 0x181f ;  /* 0x00181fff8a857589 */ /* 0x000ee800000e0000 */
[C---:B--2---:R-:W-:Y:S01]  /*c630*/  HMMA.16816.F32.BF16 R12, R124.reuse, R16, RZ ;  /* 0x000000107c0c723c */ /* 0x044fe200000418ff */
[----:B------:R-:W2:Y:S05]  /*c640*/  SHFL.IDX PT, R136, R150, 0x1, 0x181f ;  /* 0x00381f0096887f89 */ /* 0x000eaa00000e0000 */
[----:B------:R-:W4:Y:S02]  /*c650*/  SHFL.IDX PT, R139, R138, 0x1, 0x181f ;  /* 0x00381f008a8b7f89 */ /* 0x000f2400000e0000 */
[C---:B------:R-:W-:Y:S03]  /*c660*/  HMMA.16816.F32.BF16 R16, R124.reuse, R18, RZ ;  /* 0x000000127c10723c */ /* 0x040fe600000418ff */
[----:B------:R-:W-:Y:S01]  /*c670*/  SHFL.IDX PT, R137, R138, 0x2, 0x181f ;  /* 0x00581f008a897f89 */ /* 0x000fe200000e0000 */
[CC--:B-1----:R-:W-:Y:S04]  /*c680*/  IADD3 R140, P0, R132.reuse, R168.reuse, RZ ;  /* 0x000000a8848c7210 */ /* 0x0c2fe80007f1e0ff */
[C---:B------:R-:W-:Y:S01]  /*c690*/  HMMA.16816.F32.BF16 R20, R124.reuse, R24, RZ ;  /* 0x000000187c14723c */ /* 0x040fe200000418ff */
[----:B------:R1:W5:Y:S03]  /*c6a0*/  SHFL.IDX PT, R0, R150, 0x2, 0x181f ;  /* 0x00581f0096007f89 */ /* 0x00036600000e0000 */
[C---:B---3--:R-:W-:Y:S01]  /*c6b0*/  IMAD.X R141, R133.reuse, 0x1, R170, P0 ;  /* 0x00000001858d7824 */ /* 0x048fe200000e06aa */
[-C--:B------:R-:W-:Y:S03]  /*c6c0*/  IADD3 R142, P0, R132, R243.reuse, RZ ;  /* 0x000000f3848e7210 */ /* 0x080fe60007f1e0ff */
[C---:B------:R-:W-:Y:S04]  /*c6d0*/  HMMA.16816.F32.BF16 R24, R124.reuse, R26, RZ ;  /* 0x0000001a7c18723c */ /* 0x040fe800000418ff */
[----:B------:R-:W-:Y:S01]  /*c6e0*/  IMAD.X R143, R133, 0x1, R244, P0 ;  /* 0x00000001858f7824 */ /* 0x000fe200000e06f4 */
[CC--:B--2---:R-:W-:Y:S01]  /*c6f0*/  IADD3 R148, P0, R136.reuse, R168.reuse, RZ ;  /* 0x000000a888947210 */ /* 0x0c4fe20007f1e0ff */
[----:B------:R-:W-:Y:S02]  /*c700*/  LDSM.16.M88.4 R132, [R204] ;  /* 0x00000000cc84783b */ /* 0x000fe40000000200 */
[C---:B------:R-:W-:Y:S04]  /*c710*/  HMMA.16816.F32.BF16 R28, R124.reuse, R32, RZ ;  /* 0x000000207c1c723c */ /* 0x040fe800000418ff */
[C---:B----4-:R-:W-:Y:S04]  /*c720*/  IMAD.X R149, R139.reuse, 0x1, R170, P0 ;  /* 0x000000018b957824 */ /* 0x050fe800000e06aa */
[C---:B------:R-:W-:Y:S01]  /*c730*/  HMMA.16816.F32.BF16 R32, R124.reuse, R34, RZ ;  /* 0x000000227c20723c */ /* 0x040fe200000418ff */
[-C--:B-1----:R-:W-:Y:S05]  /*c740*/  IADD3 R150, P0, R136, R243.reuse, RZ ;  /* 0x000000f388967210 */ /* 0x082fea0007f1e0ff */
[----:B------:R-:W-:Y:S01]  /*c750*/  IMAD.X R151, R139, 0x1, R244, P0 ;  /* 0x000000018b977824 */ /* 0x000fe200000e06f4 */
[C---:B-----5:R-:W-:Y:S01]  /*c760*/  IADD3 R154, P0, R0.reuse, R168, RZ ;  /* 0x000000a8009a7210 */ /* 0x060fe20007f1e0ff */
[C---:B------:R-:W-:Y:S04]  /*c770*/  HMMA.16816.F32.BF16 R36, R124.reuse, R40, RZ ;  /* 0x000000287c24723c */ /* 0x040fe800000418ff */
[C---:B------:R-:W-:Y:S01]  /*c780*/  IMAD.X R155, R137.reuse, 0x1, R170, P0 ;  /* 0x00000001899b7824 */ /* 0x040fe200000e06aa */
[----:B------:R-:W-:Y:S03]  /*c790*/  IADD3 R152, P0, R0, R243, RZ ;  /* 0x000000f300987210 */ /* 0x000fe60007f1e0ff */
[C---:B------:R-:W-:Y:S04]  /*c7a0*/  HMMA.16816.F32.BF16 R40, R124.reuse, R42, RZ ;  /* 0x0000002a7c28723c */ /* 0x040fe800000418ff */
[----:B------:R-:W-:Y:S01]  /*c7b0*/  IMAD.X R153, R137, 0x1, R244, P0 ;  /* 0x0000000189997824 */ /* 0x000fe200000e06f4 */
[----:B------:R-:W-:Y:S03]  /*c7c0*/  ISETP.GT.AND P0, PT, R169, R216, PT ;  /* 0x000000d8a900720c */ /* 0x000fe60003f04270 */
[C---:B------:R-:W-:Y:S08]  /*c7d0*/  HMMA.16816.F32.BF16 R44, R124.reuse, R48, RZ ;  /* 0x000000307c2c723c */ /* 0x040ff000000418ff */
[----:B------:R-:W-:Y:S08]  /*c7e0*/  HMMA.16816.F32.BF16 R48, R124, R50, RZ ;  /* 0x000000327c30723c */ /* 0x000ff000000418ff */
[C---:B------:R-:W-:Y:S08]  /*c7f0*/  HMMA.16816.F32.BF16 R4, R144.reuse, R116, R4 ;  /* 0x000000749004723c */ /* 0x040ff00000041804 */
[C---:B------:R-:W-:Y:S01]  /*c800*/  HMMA.16816.F32.BF16 R8, R144.reuse, R118, R8 ;  /* 0x000000769008723c */ /* 0x040fe20000041808 */
[----:B------:R-:W1:Y:S07]  /*c810*/  LDSM.16.M88.4 R116, [R205] ;  /* 0x00000000cd74783b */ /* 0x000e6e0000000200 */
[C---:B------:R-:W-:Y:S08]  /*c820*/  HMMA.16816.F32.BF16 R12, R144.reuse, R120, R12 ;  /* 0x00000078900c723c */ /* 0x040ff0000004180c */
[C---:B------:R-:W-:Y:S01]  /*c830*/  HMMA.16816.F32.BF16 R16, R144.reuse, R122, R16 ;  /* 0x0000007a9010723c */ /* 0x040fe20000041810 */
[----:B------:R-:W2:Y:S05]  /*c840*/  LDSM.16.M88.4 R120, [R203] ;  /* 0x00000000cb78783b */ /* 0x000eaa0000000200 */
[----:B------:R-:W-:Y:S01]  /*c850*/  @!PT LDS RZ, [RZ] ;  /* 0x00000000fffff984 */ /* 0x000fe20000000800 */
[----:B------:R-:W-:Y:S01]  /*c860*/  @!PT LDS RZ, [RZ] ;  /* 0x00000000fffff984 */ /* 0x000fe20000000800 */
[----:B------:R-:W-:Y:S01]  /*c870*/  @!PT LDS RZ, [RZ] ;  /* 0x00000000fffff984 */ /* 0x000fe20000000800 */
[----:B------:R3:W-:Y:S02]  /*c880*/  LDGSTS.E.BYPASS.LTC128B.128 [R240], [R140.64], !P2 ;  /* 0x000000008cf07fae */ /* 0x0007e4000d101d46 */
[C---:B------:R-:W-:Y:S03]  /*c890*/  HMMA.16816.F32.BF16 R20, R144.reuse, R128, R20 ;  /* 0x000000809014723c */ /* 0x040fe60000041814 */
[----:B------:R3:W-:Y:S05]  /*c8a0*/  LDGSTS.E.BYPASS.LTC128B.128 [R239], [R142.64], !P6 ;  /* 0x000000008eef7fae */ /* 0x0007ea000f101d46 */
[C---:B------:R-:W-:Y:S01]  /*c8b0*/  HMMA.16816.F32.BF16 R24, R144.reuse, R130, R24 ;  /* 0x000000829018723c */ /* 0x040fe20000041818 */
[----:B------:R4:W-:Y:S05]  /*c8c0*/  LDGSTS.E.BYPASS.LTC128B.128 [R238], [R148.64], !P2 ;  /* 0x0000000094ee7fae */ /* 0x0009ea000d101d46 */
[----:B------:R4:W-:Y:S02]  /*c8d0*/  LDGSTS.E.BYPASS.LTC128B.128 [R237], [R150.64], !P6 ;  /* 0x0000000096ed7fae */ /* 0x0009e4000f101d46 */
[C---:B-1----:R-:W-:Y:S03]  /*c8e0*/  HMMA.16816.F32.BF16 R28, R144.reuse, R116, R28 ;  /* 0x00000074901c723c */ /* 0x042fe6000004181c */
[----:B------:R1:W-:Y:S05]  /*c8f0*/  LDGSTS.E.BYPASS.LTC128B.128 [R240+0x2000], [R154.64], !P2 ;  /* 0x020000009af07fae */ /* 0x0003ea000d101d46 */
[----:B------:R1:W-:Y:S01]  /*c900*/  LDGSTS.E.BYPASS.LTC128B.128 [R240+0x5000], [R152.64], !P6 ;  /* 0x0500000098f07fae */ /* 0x0003e2000f101d46 */
[C---:B------:R-:W-:Y:S04]  /*c910*/  HMMA.16816.F32.BF16 R32, R144.reuse, R118, R32 ;  /* 0x000000769020723c */ /* 0x040fe80000041820 */
[----:B------:R-:W5:Y:S04]  /*c920*/  LDSM.16.M88.4 R128, [R211+0x8100] ;  /* 0x00810000d380783b */ /* 0x000f680000000200 */
[C---:B------:R-:W-:Y:S01]  /*c930*/  HMMA.16816.F32.BF16 R36, R144.reuse, R132, R36 ;  /* 0x000000849024723c */ /* 0x040fe20000041824 */
[----:B------:R-:W0:Y:S05]  /*c940*/  LDGDEPBAR ;  /* 0x00000000000079af */ /* 0x000e2a0000000000 */
[----:B------:R-:W1:Y:S02]  /*c950*/  LDSM.16.M88.4 R136, [R211+0x8900] ;  /* 0x00890000d388783b */ /* 0x000e640000000200 */
[C---:B------:R-:W-:Y:S03]  /*c960*/  HMMA.16816.F32.BF16 R40, R144.reuse, R134, R40 ;  /* 0x000000869028723c */ /* 0x040fe60000041828 */
[----:B------:R-:W1:Y:S05]  /*c970*/  LDSM.16.M88.4 R116, [R211+0x9100] ;  /* 0x00910000d374783b */ /* 0x000e6a0000000200 */
[C---:B--2---:R-:W-:Y:S01]  /*c980*/  HMMA.16816.F32.BF16 R44, R144.reuse, R120, R44 ;  /* 0x00000078902c723c */ /* 0x044fe2000004182c */
[----:B------:R-:W2:Y:S05]  /*c990*/  LDSM.16.M88.4 R132, [R211+0x9900] ;  /* 0x00990000d384783b */ /* 0x000eaa0000000200 */
[----:B---3--:R-:W3:Y:S02]  /*c9a0*/  LDSM.16.M88.4 R140, [R211+0xa100] ;  /* 0x00a10000d38c783b */ /* 0x008ee40000000200 */
[----:B------:R-:W-:Y:S03]  /*c9b0*/  HMMA.16816.F32.BF16 R48, R144, R122, R48 ;  /* 0x0000007a9030723c */ /* 0x000fe60000041830 */
[----:B----4-:R-:W4:Y:S05]  /*c9c0*/  LDSM.16.M88.4 R148, [R211+0xa900] ;  /* 0x00a90000d394783b */ /* 0x010f2a0000000200 */
[----:B------:R-:W2:Y:S01]  /*c9d0*/  LDSM.16.M88.4 R120, [R202] ;  /* 0x00000000ca78783b */ /* 0x000ea20000000200 */
[C---:B-----5:R-:W-:Y:S04]  /*c9e0*/  HMMA.16816.F32.BF16 R4, R172.reuse, R128, R4 ;  /* 0x00000080ac04723c */ /* 0x060fe80000041804 */
[----:B-1----:R-:W-:Y:S05]  /*c9f0*/  LDSM.16.M88.4 R152, [R202+0x1000] ;  /* 0x00100000ca98783b */ /* 0x002fea0000000200 */
[----:B------:R-:W-:Y:S01]  /*ca00*/  LDSM.16.M88.4 R156, [R202+0x1800] ;  /* 0x00180000ca9c783b */ /* 0x000fe20000000200 */
[C---:B------:R-:W-:Y:S04]  /*ca10*/  HMMA.16816.F32.BF16 R8, R172.reuse, R130, R8 ;  /* 0x00000082ac08723c */ /* 0x040fe80000041808 */
[----:B------:R-:W1:Y:S04]  /*ca20*/  LDSM.16.M88.4 R128, [R202+0x800] ;  /* 0x00080000ca80783b */ /* 0x000e680000000200 */
[C---:B------:R-:W-:Y:S01]  /*ca30*/  HMMA.16816.F32.BF16 R12, R172.reuse, R136, R12 ;  /* 0x00000088ac0c723c */ /* 0x040fe2000004180c */
[----:B------:R-:W5:Y:S05]  /*ca40*/  LDSM.16.M88.4 R160, [R202+0x2000] ;  /* 0x00200000caa0783b */ /* 0x000f6a0000000200 */
[----:B------:R-:W-:Y:S02]  /*ca50*/  LDSM.16.M88.4 R164, [R202+0x5000] ;  /* 0x00500000caa4783b */ /* 0x000fe40000000200 */
[C---:B------:R-:W-:Y:S03]  /*ca60*/  HMMA.16816.F32.BF16 R16, R172.reuse, R138, R16 ;  /* 0x0000008aac10723c */ /* 0x040fe60000041810 */
[----:B------:R-:W-:Y:S05]  /*ca70*/  LDSM.16.M88.4 R136, [R214+0xb900] ;  /* 0x00b90000d688783b */ /* 0x000fea0000000200 */
[C---:B------:R-:W-:Y:S08]  /*ca80*/  HMMA.16816.F32.BF16 R20, R172.reuse, R116, R20 ;  /* 0x00000074ac14723c */ /* 0x040ff00000041814 */
        /* <DEDUP_REMOVED lines=13> */
[----:B------:R-:W2:Y:S07]  /*cb60*/  LDSM.16.M88.4 R120, [R214+0xd100] ;  /* 0x00d10000d678783b */ /* 0x000eae0000000200 */
        /* <DEDUP_REMOVED lines=9> */
[C---:B-----5:R-:W-:Y:S08]  /*cc00*/  HMMA.16816.F32.BF16 R36, R176.reuse, R160, R36 ;  /* 0x000000a0b024723c */ /* 0x060ff00000041824 */
[C---:B------:R-:W-:Y:S01]  /*cc10*/  HMMA.16816.F32.BF16 R40, R176.reuse, R162, R40 ;  /* 0x000000a2b028723c */ /* 0x040fe20000041828 */
[----:B------:R-:W5:Y:S07]  /*cc20*/  LDSM.16.M88.4 R160, [R199] ;  /* 0x00000000c7a0783b */ /* 0x000f6e0000000200 */
        /* <DEDUP_REMOVED lines=12> */
[C---:B----4-:R-:W-:Y:S08]  /*ccf0*/  HMMA.16816.F32.BF16 R28, R180.reuse, R148, R28 ;  /* 0x00000094b41c723c */ /* 0x050ff0000004181c */
[C---:B------:R-:W-:Y:S01]  /*cd00*/  HMMA.16816.F32.BF16 R32, R180.reuse, R150, R32 ;  /* 0x00000096b420723c */ /* 0x040fe20000041820 */
[----:B------:R-:W-:Y:S07]  /*cd10*/  LDSM.16.M88.4 R148, [R211+0xc900] ;  /* 0x00c90000d394783b */ /* 0x000fee0000000200 */
[C---:B------:R-:W-:Y:S08]  /*cd20*/  HMMA.16816.F32.BF16 R36, R180.reuse, R120, R36 ;  /* 0x00000078b424723c */ /* 0x040ff00000041824 */
[C---:B------:R-:W-:Y:S01]  /*cd30*/  HMMA.16816.F32.BF16 R40, R180.reuse, R122, R40 ;  /* 0x0000007ab428723c */ /* 0x040fe20000041828 */
[----:B------:R-:W4:Y:S07]  /*cd40*/  LDSM.16.M88.4 R120, [R211+0xb900] ;  /* 0x00b90000d378783b */ /* 0x000f2e0000000200 */
[C---:B-1----:R-:W-:Y:S08]  /*cd50*/  HMMA.16816.F32.BF16 R44, R180.reuse, R128, R44 ;  /* 0x00000080b42c723c */ /* 0x042ff0000004182c */
        /* <DEDUP_REMOVED lines=13> */
[----:B------:R-:W5:Y:S07]  /*ce30*/  LDSM.16.M88.4 R116, [R202+0x3000] ;  /* 0x00300000ca74783b */ /* 0x000f6e0000000200 */
[C---:B--2---:R-:W-:Y:S08]  /*ce40*/  HMMA.16816.F32.BF16 R36, R184.reuse, R132, R36 ;  /* 0x00000084b824723c */ /* 0x044ff00000041824 */
[C---:B------:R-:W-:Y:S01]  /*ce50*/  HMMA.16816.F32.BF16 R40, R184.reuse, R134, R40 ;  /* 0x00000086b828723c */ /* 0x040fe20000041828 */
[----:B------:R-:W2:Y:S07]  /*ce60*/  LDSM.16.M88.4 R132, [R202+0x3800] ;  /* 0x00380000ca84783b */ /* 0x000eae0000000200 */
[C---:B------:R-:W-:Y:S08]  /*ce70*/  HMMA.16816.F32.BF16 R44, R184.reuse, R136, R44 ;  /* 0x00000088b82c723c */ /* 0x040ff0000004182c */
[----:B------:R-:W-:Y:S01]  /*ce80*/  HMMA.16816.F32.BF16 R48, R184, R138, R48 ;  /* 0x0000008ab830723c */ /* 0x000fe20000041830 */
[----:B------:R-:W2:Y:S07]  /*ce90*/  LDSM.16.M88.4 R136, [R202+0x4000] ;  /* 0x00400000ca88783b */ /* 0x000eae0000000200 */
[C---:B---3--:R-:W-:Y:S08]  /*cea0*/  HMMA.16816.F32.BF16 R4, R188.reuse, R140, R4 ;  /* 0x0000008cbc04723c */ /* 0x048ff00000041804 */
[C---:B------:R-:W-:Y:S01]  /*ceb0*/  HMMA.16816.F32.BF16 R8, R188.reuse, R142, R8 ;  /* 0x0000008ebc08723c */ /* 0x040fe20000041808 */
[----:B------:R-:W3:Y:S01]  /*cec0*/  LDSM.16.M88.4 R140, [R202+0x5800] ;  /* 0x00580000ca8c783b */ /* 0x000ee20000000200 */
[----:B------:R-:W-:Y:S04]  /*ced0*/  DEPBAR.LE SB0, 0x0 ;  /* 0x000080000000791a */ /* 0x000fe80000000000 */
[----:B------:R-:W-:Y:S02]  /*cee0*/  BAR.SYNC.DEFER_BLOCKING 0x0 ;  /* 0x0000000000007b1d */ /* 0x000fe40000010000 */
        /* <DEDUP_REMOVED lines=50> */
[----:B------:R-:W1:Y:S04]  /*d210*/  SHFL.IDX PT, R118, R116, RZ, 0x181f ;  /* 0x00181fff74767589 */ /* 0x000e6800000e0000 */
[----:B------:R-:W2:Y:S04]  /*d220*/  SHFL.IDX PT, R121, R0, RZ, 0x181f ;  /* 0x00181fff00797589 */ /* 0x000ea800000e0000 */
[----:B------:R-:W3:Y:S04]  /*d230*/  SHFL.IDX PT, R117, R116, 0x1, 0x181f ;  /* 0x00381f0074757f89 */ /* 0x000ee800000e0000 */
[----:B------:R-:W4:Y:S04]  /*d240*/  SHFL.IDX PT, R119, R0, 0x1, 0x181f ;  /* 0x00381f0000777f89 */ /* 0x000f2800000e0000 */
[----:B------:R-:W5:Y:S01]  /*d250*/  SHFL.IDX PT, R123, R0, 0x2, 0x181f ;  /* 0x00581f00007b7f89 */ /* 0x000f6200000e0000 */
[C---:B-1----:R-:W-:Y:S05]  /*d260*/  IADD3 R128, P0, R118.reuse, R168, RZ ;  /* 0x000000a876807210 */ /* 0x042fea0007f1e0ff */
[C-C-:B--2---:R-:W-:Y:S01]  /*d270*/  IMAD.X R129, R121.reuse, 0x1, R170.reuse, P0 ;  /* 0x0000000179817824 */ /* 0x144fe200000e06aa */
[-C--:B------:R-:W-:Y:S04]  /*d280*/  IADD3 R130, P0, R118, R243.reuse, RZ ;  /* 0x000000f376827210 */ /* 0x080fe80007f1e0ff */
[----:B------:R1:W-:Y:S01]  /*d290*/  LDGSTS.E.BYPASS.LTC128B.128 [R223+0x8100], [R128.64], !P2 ;  /* 0x0810000080df7fae */ /* 0x0003e2000d101d46 */
[----:B------:R-:W-:Y:S02]  /*d2a0*/  IADD3.X R131, R121, R244, RZ, P0, !PT ;  /* 0x000000f479837210 */ /* 0x000fe400007fe4ff */
[-C--:B---3--:R-:W-:Y:S03]  /*d2b0*/  IADD3 R132, P0, R117, R168.reuse, RZ ;  /* 0x000000a875847210 */ /* 0x088fe60007f1e0ff */
[----:B------:R1:W-:Y:S02]  /*d2c0*/  LDGSTS.E.BYPASS.LTC128B.128 [R223+0xb100], [R130.64], !P6 ;  /* 0x0b10000082df7fae */ /* 0x0003e4000f101d46 */
[----:B----4-:R-:W-:Y:S01]  /*d2d0*/  IMAD.X R133, R119, 0x1, R170, P0 ;  /* 0x0000000177857824 */ /* 0x010fe200000e06aa */
[-C--:B------:R-:W-:Y:S04]  /*d2e0*/  IADD3 R118, P0, R117, R243.reuse, RZ ;  /* 0x000000f375767210 */ /* 0x080fe80007f1e0ff */
[----:B------:R1:W-:Y:S01]  /*d2f0*/  LDGSTS.E.BYPASS.LTC128B.128 [R223+0x9100], [R132.64], !P2 ;  /* 0x0910000084df7fae */ /* 0x0003e2000d101d46 */
[--C-:B------:R-:W-:Y:S01]  /*d300*/  IMAD.X R119, R119, 0x1, R244.reuse, P0 ;  /* 0x0000000177777824 */ /* 0x100fe200000e06f4 */
[C---:B------:R-:W-:Y:S04]  /*d310*/  IADD3 R134, P0, R120.reuse, R168, RZ ;  /* 0x000000a878867210 */ /* 0x040fe80007f1e0ff */
[----:B------:R1:W-:Y:S01]  /*d320*/  LDGSTS.E.BYPASS.LTC128B.128 [R223+0xc100], [R118.64], !P6 ;  /* 0x0c10000076df7fae */ /* 0x0003e2000f101d46 */
[C---:B-----5:R-:W-:Y:S02]  /*d330*/  IADD3.X R135, R123.reuse, R170, RZ, P0, !PT ;  /* 0x000000aa7b877210 */ /* 0x060fe400007fe4ff */
[----:B------:R-:W-:Y:S03]  /*d340*/  IADD3 R120, P0, R120, R243, RZ ;  /* 0x000000f378787210 */ /* 0x000fe60007f1e0ff */
[----:B------:R1:W-:Y:S02]  /*d350*/  LDGSTS.E.BYPASS.LTC128B.128 [R223+0xa100], [R134.64], !P2 ;  /* 0x0a10000086df7fae */ /* 0x0003e4000d101d46 */
[----:B------:R-:W-:Y:S05]  /*d360*/  IMAD.X R121, R123, 0x1, R244, P0 ;  /* 0x000000017b797824 */ /* 0x000fea00000e06f4 */
[----:B------:R1:W-:Y:S03]  /*d370*/  LDGSTS.E.BYPASS.LTC128B.128 [R223+0xd100], [R120.64], !P6 ;  /* 0x0d10000078df7fae */ /* 0x0003e6000f101d46 */
.L_x_2439:
[----:B------:R-:W-:Y:S01]  /*d380*/  @P4 IMAD.HI.U32 R0, R229, c[0x0][0x2c8], RZ ;  /* 0x0000b200e5004a27 */ /* 0x000fe200078e00ff */
[----:B------:R-:W0:Y:S03]  /*d390*/  LDGDEPBAR ;  /* 0x00000000000079af */ /* 0x000e260000000000 */
[----:B------:R-:W-:Y:S01]  /*d3a0*/  IMAD.MOV.U32 R156, RZ, RZ, R229 ;  /* 0x000000ffff9c7224 */ /* 0x000fe200078e00e5 */
[----:B------:R-:W-:Y:S01]  /*d3b0*/  @P4 SHF.R.U32.HI R156, RZ, c[0x0][0x2cc], R0 ;  /* 0x0000b300ff9c4a19 */ /* 0x000fe20000011600 */
[----:B------:R-:W-:Y:S04]  /*d3c0*/  IMAD R157, R169, -0x60, RZ ;  /* 0xffffffa0a99d7824 */ /* 0x000fe800078e02ff */
[----:B------:R-:W2:Y:S01]  /*d3d0*/  SHFL.IDX PT, R117, R156, RZ, 0x1c1f ;  /* 0x001c1fff9c757589 */ /* 0x000ea200000e0000 */
[----:B------:R-:W-:Y:S01]  /*d3e0*/  IADD3 R152, -R236, 0x1, R157 ;  /* 0x00000001ec987810 */ /* 0x000fe20007ffe19d */
[----:B------:R-:W-:Y:S03]  /*d3f0*/  IMAD.IADD R151, R157, 0x1, -R236 ;  /* 0x000000019d977824 */ /* 0x000fe600078e0aec */
[----:B------:R-:W-:Y:S04]  /*d400*/  IADD3 R152, -R226, R152, R217 ;  /* 0x00000098e2987210 */ /* 0x000fe80007ffe1d9 */
[C---:B------:R-:W-:Y:S02]  /*d410*/  IADD3 R154, R152.reuse, c[0x0][0x328], RZ ;  /* 0x0000ca00989a7a10 */ /* 0x040fe40007ffe0ff */
[----:B------:R-:W-:Y:S02]  /*d420*/  IADD3 R152, R152, UR4, RZ ;  /* 0x0000000498987c10 */ /* 0x000fe4000fffe0ff */
[----:B--2---:R-:W-:Y:S03]  /*d430*/  IADD3 R160, R154, R117, RZ ;  /* 0x000000759aa07210 */ /* 0x004fe60007ffe0ff */
        /* <DEDUP_REMOVED lines=15> */
.L_x_2442:
[----:B------:R-:W-:Y:S04]  /*d530*/  MOV R0, c[0x0][0x32c] ;  /* 0x0000cb0000007a02 */ /* 0x000fe80000000f00 */
[----:B------:R-:W-:Y:S11]  /*d540*/  ISETP.NE.AND P0, PT, R0, 0x1, PT ;  /* 0x000000010000780c */ /* 0x000ff60003f05270 */
[----:B------:R-:W-:Y:S02]  /*d550*/  @!UPT UIADD3 URZ, URZ, URZ, URZ ;  /* 0x0000003f3f3ff290 */ /* 0x000fe4000fffe03f */
[----:B------:R-:W-:Y:S05]  /*d560*/  @P0 IMAD.HI.U32 R0, R116, c[0x0][0x330], RZ ;  /* 0x0000cc0074000a27 */ /* 0x000fea00078e00ff */
[----:B------:R-:W-:Y:S02]  /*d570*/  @P0 SHF.R.U32.HI R116, RZ, c[0x0][0x334], R0 ;  /* 0x0000cd00ff740a19 */ /* 0x000fe40000011600 */
.L_x_2443:
[----:B------:R-:W-:Y:S05]  /*d580*/  BSYNC B0 ;  /* 0x0000000000007941 */ /* 0x000fea0003800000 */
.L_x_2441:
[----:B-1----:R-:W-:Y:S05]  /*d590*/  IMAD R119, R116, c[0x0][0x32c], R151 ;  /* 0x0000cb0074777a24 */ /* 0x002fea00078e0297 */
[----:B------:R-:W-:Y:S02]  /*d5a0*/  IADD3 R117, R119, c[0x0][0x32c], RZ ;  /* 0x0000cb0077757a10 */ /* 0x000fe40007ffe0ff */
[----:B------:R-:W-:Y:S02]  /*d5b0*/  IMNMX R158, R158, R119, !PT ;  /* 0x000000779e9e7217 */ /* 0x000fe40007800200 */
[----:B------:R-:W-:Y:S02]  /*d5c0*/  IMNMX R160, R160, R117, PT ;  /* 0x00000075a0a07217 */ /* 0x000fe40003800200 */
.L_x_2440:
[C---:B------:R-:W-:Y:S02]  /*d5d0*/  ISETP.GE.AND P0, PT, R157.reuse, 0x2, PT ;  /* 0x000000029d00780c */ /* 0x040fe40003f06270 */
[----:B------:R-:W-:Y:S02]  /*d5e0*/  ISETP.GE.AND P2, PT, R157, 0x9, PT ;  /* 0x000000099d00780c */ /* 0x000fe40003f46270 */
[----:B------:R-:W-:Y:S02]  /*d5f0*/  P2R R150, PR, RZ, 0x1 ;  /* 0x00000001ff967803 */ /* 0x000fe40000000000 */
[----:B------:R-:W-:Y:S02]  /*d600*/  ISETP.GT.AND P0, PT, R158, 0x1, !P0 ;  /* 0x000000019e00780c */ /* 0x000fe40004704270 */
[----:B------:R-:W-:Y:S02]  /*d610*/  P2R R148, PR, RZ, 0x4 ;  /* 0x00000004ff947803 */ /* 0x000fe40000000000 */
[----:B------:R-:W-:Y:S04]  /*d620*/  ISETP.LT.OR P0, PT, R160, 0x2, P0 ;  /* 0x00000002a000780c */ /* 0x000fe80000701670 */
[----:B------:R-:W-:Y:S02]  /*d630*/  FSEL R116, R5, -INF , !P0 ;  /* 0xff80000005747808 */ /* 0x000fe40004000000 */
[----:B------:R-:W-:Y:S02]  /*d640*/  ISETP.GT.AND P0, PT, R158, 0x8, !P2 ;  /* 0x000000089e00780c */ /* 0x000fe40005704270 */
[C---:B------:R-:W-:Y:S02]  /*d650*/  ISETP.GE.AND P2, PT, R157.reuse, 0xa, PT ;  /* 0x0000000a9d00780c */ /* 0x040fe40003f46270 */
        /* <DEDUP_REMOVED lines=9> */
[C---:B------:R-:W-:Y:S02]  /*d6f0*/  ISETP.GE.AND P2, PT, R157.reuse, 0x12, PT ;  /* 0x000000129d00780c */ /* 0x040fe40003f46270 */
[----:B------:R-:W-:Y:S02]  /*d700*/  ISETP.LT.OR P0, PT, R160, 0x11, P0 ;  /* 0x00000011a000780c */ /* 0x000fe40000701670 */
[----:B------:R-:W-:Y:S02]  /*d710*/  P2R R138, PR, RZ, 0x4 ;  /* 0x00000004ff8a7803 */ /* 0x000fe40000000000 */
[----:B-1----:R-:W-:Y:S02]  /*d720*/  FSEL R119, R12, -INF , !P0 ;  /* 0xff8000000c777808 */ /* 0x002fe40004000000 */
        /* <DEDUP_REMOVED lines=25> */
[----:B------:R-:W-:Y:S01]  /*d8c0*/  ISETP.GT.AND P0, PT, R158, 0x28, !P2 ;  /* 0x000000289e00780c */ /* 0x000fe20005704270 */
[----:B------:R-:W1:Y:S01]  /*d8d0*/  SHFL.IDX PT, R21, R156, 0x1, 0x1c1f ;  /* 0x003c1f009c157f89 */ /* 0x000e6200000e0000 */
        /* <DEDUP_REMOVED lines=11> */
[----:B------:R-:W-:Y:S01]  /*d990*/  ISETP.LT.OR P0, PT, R160, 0x31, P0 ;  /* 0x00000031a000780c */ /* 0x000fe20000701670 */
[--C-:B-1----:R-:W-:Y:S01]  /*d9a0*/  IMAD.IADD R154, R154, 0x1, R21.reuse ;  /* 0x000000019a9a7824 */ /* 0x102fe200078e0215 */
[----:B------:R-:W-:Y:S01]  /*d9b0*/  P2R R118, PR, RZ, 0x4 ;  /* 0x00000004ff767803 */ /* 0x000fe20000000000 */
[----:B------:R-:W-:Y:S01]  /*d9c0*/  IMAD.IADD R152, R152, 0x1, R21 ;  /* 0x0000000198987824 */ /* 0x000fe200078e0215 */
        /* <DEDUP_REMOVED lines=51> */
[----:B------:R-:W-:Y:S02]  /*dd00*/  ISETP.GT.AND P0, PT, R158, RZ, !P2 ;  /* 0x000000ff9e00720c */ /* 0x000fe40005704270 */
[----:B------:R-:W-:Y:S02]  /*dd10*/  ISETP.GE.AND P2, PT, R157, 0x5a, PT ;  /* 0x0000005a9d00780c */ /* 0x000fe40003f46270 */
[----:B------:R-:W-:Y:S04]  /*dd20*/  ISETP.LT.OR P0, PT, R160, 0x1, P0 ;  /* 0x00000001a000780c */ /* 0x000fe80000701670 */
        /* <DEDUP_REMOVED lines=18> */
.L_x_2446:
[----:B------:R-:W-:Y:S04]  /*de50*/  MOV R4, c[0x0][0x32c] ;  /* 0x0000cb0000047a02 */ /* 0x000fe80000000f00 */
[----:B------:R-:W-:Y:S11]  /*de60*/  ISETP.NE.AND P0, PT, R4, 0x1, PT ;  /* 0x000000010400780c */ /* 0x000ff60003f05270 */
[----:B------:R-:W-:Y:S02]  /*de70*/  @!UPT UIADD3 URZ, URZ, URZ, URZ ;  /* 0x0000003f3f3ff290 */ /* 0x000fe4000fffe03f */
[----:B------:R-:W-:Y:S05]  /*de80*/  @P0 IMAD.HI.U32 R4, R32, c[0x0][0x330], RZ ;  /* 0x0000cc0020040a27 */ /* 0x000fea00078e00ff */
[----:B------:R-:W-:Y:S02]  /*de90*/  @P0 SHF.R.U32.HI R32, RZ, c[0x0][0x334], R4 ;  /* 0x0000cd00ff200a19 */ /* 0x000fe40000011604 */
.L_x_2447:
[----:B------:R-:W-:Y:S05]  /*dea0*/  BSYNC B0 ;  /* 0x0000000000007941 */ /* 0x000fea0003800000 */
.L_x_2445:
[----:B------:R-:W-:Y:S05]  /*deb0*/  IMAD R151, R32, c[0x0][0x32c], R151 ;  /* 0x0000cb0020977a24 */ /* 0x000fea00078e0297 */
[----:B------:R-:W-:Y:S02]  /*dec0*/  IADD3 R21, R151, c[0x0][0x32c], RZ ;  /* 0x0000cb0097157a10 */ /* 0x000fe40007ffe0ff */
[----:B------:R-:W-:Y:S02]  /*ded0*/  IMNMX R152, R152, R151, !PT ;  /* 0x0000009798987217 */ /* 0x000fe40007800200 */
[----:B------:R-:W-:Y:S02]  /*dee0*/  IMNMX R154, R154, R21, PT ;  /* 0x000000159a9a7217 */ /* 0x000fe40003800200 */
.L_x_2444:
[----:B------:R-:W-:Y:S04]  /*def0*/  ISETP.NE.AND P0, PT, R17, RZ, PT ;  /* 0x000000ff1100720c */ /* 0x000fe80003f05270 */
[----:B------:R-:W-:Y:S04]  /*df00*/  ISETP.GT.AND P0, PT, R152, RZ, !P0 ;  /* 0x000000ff9800720c */ /* 0x000fe80004704270 */
        /* <DEDUP_REMOVED lines=55> */
[----:B------:R-:W-:Y:S02]  /*e280*/  LDSM.16.MT88.4 R28, [R209+0x3100] ;  /* 0x00310000d11c783b */ /* 0x000fe40000004200 */
        /* <DEDUP_REMOVED lines=99> */
[--C-:B------:R-:W-:Y:S02]  /*e8c0*/  FFMA.FTZ R49, R9, c[0x0][0x2d0], -R46.reuse ;  /* 0x0000b40009317a23 */ /* 0x100fe4000001082e */
        /* <DEDUP_REMOVED lines=16> */
[----:B------:R-:W-:Y:S01]  /*e9d0*/  MUFU.EX2 R14, R14 ;  /* 0x0000000e000e7308 */ /* 0x000fe20000000800 */
        /* <DEDUP_REMOVED lines=8> */
[----:B------:R-:W1:Y:S01]  /*ea60*/  MUFU.EX2 R49, R49 ;  /* 0x0000003100317308 */ /* 0x000e620000000800 */
[----:B------:R-:W3:Y:S01]  /*ea70*/  LDSM.16.MT88.4 R8, [R212+0x100] ;  /* 0x00010000d408783b */ /* 0x000ee20000004200 */
[--C-:B------:R-:W-:Y:S01]  /*ea80*/  FFMA.FTZ R117, R21, c[0x0][0x2d0], -R118.reuse ;  /* 0x0000b40015757a23 */ /* 0x100fe20000010876 */
[----:B--2---:R-:W-:Y:S01]  /*ea90*/  F2FP.BF16.PACK_AB R16, R15, R48 ;  /* 0x000000300f10723e */ /* 0x004fe200000010ff */
[--C-:B------:R-:W-:Y:S02]  /*eaa0*/  FFMA.FTZ R116, R17, c[0x0][0x2d0], -R118.reuse ;  /* 0x0000b40011747a23 */ /* 0x100fe40000010876 */
[--C-:B------:R-:W-:Y:S02]  /*eab0*/  FFMA.FTZ R51, R7, c[0x0][0x2d0], -R118.reuse ;  /* 0x0000b40007337a23 */ /* 0x100fe40000010876 */
[----:B------:R-:W-:Y:S01]  /*eac0*/  FMUL.FTZ R2, R5, c[0x0][0x2d0] ;  /* 0x0000b40005027a20 */ /* 0x000fe20000410000 */
[----:B------:R-:W2:Y:S01]  /*ead0*/  LDSM.16.MT88.4 R20, [R210+0x100] ;  /* 0x00010000d214783b */ /* 0x000ea20000004200 */
[----:B------:R-:W4:Y:S01]  /*eae0*/  MUFU.EX2 R3, R6 ;  /* 0x0000000600037308 */ /* 0x000f220000000800 */
[--C-:B------:R-:W-:Y:S02]  /*eaf0*/  FFMA.FTZ R134, R40, c[0x0][0x2d0], -R118.reuse ;  /* 0x0000b40028867a23 */ /* 0x100fe40000010876 */
[----:B------:R-:W-:Y:S02]  /*eb00*/  FFMA.FTZ R160, R47, c[0x0][0x2d0], -R118 ;  /* 0x0000b4002fa07a23 */ /* 0x000fe40000010876 */
[--C-:B------:R-:W-:Y:S02]  /*eb10*/  FFMA.FTZ R140, R171, c[0x0][0x2d0], -R46.reuse ;  /* 0x0000b400ab8c7a23 */ /* 0x100fe4000001082e */
[----:B------:R-:W-:Y:S01]  /*eb20*/  LDSM.16.MT88.4 R40, [R208+0x4900] ;  /* 0x00490000d028783b */ /* 0x000fe20000004200 */
[--C-:B------:R-:W-:Y:S02]  /*eb30*/  FFMA.FTZ R163, R163, c[0x0][0x2d0], -R46.reuse ;  /* 0x0000b400a3a37a23 */ /* 0x100fe4000001082e */
[----:B------:R-:W-:Y:S01]  /*eb40*/  MUFU.EX2 R117, R117 ;  /* 0x0000007500757308 */ /* 0x000fe20000000800 */
[--C-:B------:R-:W-:Y:S02]  /*eb50*/  FFMA.FTZ R150, R153, c[0x0][0x2d0], -R46.reuse ;  /* 0x0000b40099967a23 */ /* 0x100fe4000001082e */
[--C-:B------:R-:W-:Y:S01]  /*eb60*/  FFMA.FTZ R143, R143, c[0x0][0x2d0], -R46.reuse ;  /* 0x0000b4008f8f7a23 */ /* 0x100fe2000001082e */
[----:B-1----:R-:W-:Y:S01]  /*eb70*/  F2FP.BF16.PACK_AB R18, R49, R14 ;  /* 0x0000000e3112723e */ /* 0x002fe200000010ff */
[----:B------:R-:W-:Y:S02]  /*eb80*/  FFMA.FTZ R139, R139, c[0x0][0x2d0], -R46 ;  /* 0x0000b4008b8b7a23 */ /* 0x000fe4000001082e */
[--C-:B------:R-:W-:Y:S02]  /*eb90*/  FFMA.FTZ R156, R133, c[0x0][0x2d0], -R118.reuse ;  /* 0x0000b400859c7a23 */ /* 0x100fe40000010876 */
[----:B------:R-:W-:Y:S01]  /*eba0*/  FFMA.FTZ R133, R45, c[0x0][0x2d0], -R118 ;  /* 0x0000b4002d857a23 */ /* 0x000fe20000010876 */
[----:B------:R-:W1:Y:S01]  /*ebb0*/  MUFU.EX2 R116, R116 ;  /* 0x0000007400747308 */ /* 0x000e620000000800 */
[--C-:B------:R-:W-:Y:S02]  /*ebc0*/  FFMA.FTZ R123, R123, c[0x0][0x2d0], -R46.reuse ;  /* 0x0000b4007b7b7a23 */ /* 0x100fe4000001082e */
[----:B------:R-:W-:Y:S02]  /*ebd0*/  FFMA.FTZ R158, R121, c[0x0][0x2d0], -R46 ;  /* 0x0000b400799e7a23 */ /* 0x000fe4000001082e */
[C---:B----4-:R-:W-:Y:S02]  /*ebe0*/  FMUL.FTZ R4, R3.reuse, R112 ;  /* 0x0000007003047220 */ /* 0x050fe40000410000 */
        /* <DEDUP_REMOVED lines=8> */
[----:B------:R-:W4:Y:S01]  /*ec70*/  MUFU.EX2 R50, R50 ;  /* 0x0000003200327308 */ /* 0x000f220000000800 */
        /* <DEDUP_REMOVED lines=14> */
[C---:B------:R-:W-:Y:S01]  /*ed60*/  FMUL.FTZ R105, R3.reuse, R105 ;  /* 0x0000006903697220 */ /* 0x040fe20000410000 */
[----:B----4-:R-:W-:Y:S01]  /*ed70*/  F2FP.BF16.PACK_AB R19, R50, R51 ;  /* 0x000000333213723e */ /* 0x010fe200000010ff */
        /* <DEDUP_REMOVED lines=9> */
[----:B------:R-:W-:Y:S01]  /*ee10*/  MUFU.EX2 R128, R128 ;  /* 0x0000008000807308 */ /* 0x000fe20000000800 */
[C---:B------:R-:W-:Y:S02]  /*ee20*/  FMUL.FTZ R71, R2.reuse, R71 ;  /* 0x0000004702477220 */ /* 0x040fe40000410000 */
[C---:B------:R-:W-:Y:S01]  /*ee30*/  FMUL.FTZ R74, R2.reuse, R74 ;  /* 0x0000004a024a7220 */ /* 0x040fe20000410000 */
[C---:B---3--:R-:W-:Y:S05]  /*ee40*/  HMMA.16816.F32.BF16 R4, R16.reuse, R8, R4 ;  /* 0x000000081004723c */ /* 0x048fea0000041804 */
[C---:B------:R-:W-:Y:S01]  /*ee50*/  FMUL.FTZ R75, R2.reuse, R75 ;  /* 0x0000004b024b7220 */ /* 0x040fe20000410000 */
[----:B------:R-:W-:Y:S01]  /*ee60*/  MUFU.EX2 R141, R141 ;  /* 0x0000008d008d7308 */ /* 0x000fe20000000800 */
[C---:B------:R-:W-:Y:S01]  /*ee70*/  FMUL.FTZ R78, R2.reuse, R78 ;  /* 0x0000004e024e7220 */ /* 0x040fe20000410000 */
[C---:B------:R-:W-:Y:S01]  /*ee80*/  HMMA.16816.F32.BF16 R68, R16.reuse, R10, R68 ;  /* 0x0000000a1044723c */ /* 0x040fe20000041844 */
[----:B------:R-:W1:Y:S03]  /*ee90*/  LDSM.16.MT88.4 R8, [R208+0x100] ;  /* 0x00010000d008783b */ /* 0x000e660000004200 */
[C---:B------:R-:W-:Y:S02]  /*eea0*/  FMUL.FTZ R79, R2.reuse, R79 ;  /* 0x0000004f024f7220 */ /* 0x040fe40000410000 */
[C---:B------:R-:W-:Y:S02]  /*eeb0*/  FMUL.FTZ R82, R2.reuse, R82 ;  /* 0x0000005202527220 */ /* 0x040fe40000410000 */
[C---:B--2---:R-:W-:Y:S01]  /*eec0*/  HMMA.16816.F32.BF16 R72, R16.reuse, R20, R72 ;  /* 0x000000141048723c */ /* 0x044fe20000041848 */
[----:B------:R-:W-:Y:S03]  /*eed0*/  MUFU.EX2 R130, R130 ;  /* 0x0000008200827308 */ /* 0x000fe60000000800 */
[C---:B------:R-:W-:Y:S02]  /*eee0*/  FMUL.FTZ R83, R2.reuse, R83 ;  /* 0x0000005302537220 */ /* 0x040fe40000410000 */
[C---:B------:R-:W-:Y:S02]  /*eef0*/  FMUL.FTZ R86, R2.reuse, R86 ;  /* 0x0000005602567220 */ /* 0x040fe40000410000 */
[C---:B------:R-:W-:Y:S01]  /*ef00*/  HMMA.16816.F32.BF16 R76, R16.reuse, R22, R76 ;  /* 0x00000016104c723c */ /* 0x040fe2000004184c */
[----:B------:R-:W2:Y:S02]  /*ef10*/  LDSM.16.MT88.4 R20, [R212+0x3100] ;  /* 0x00310000d414783b */ /* 0x000ea40000004200 */
[----:B------:R-:W-:Y:S01]  /*ef20*/  MUFU.EX2 R132, R132 ;  /* 0x0000008400847308 */ /* 0x000fe20000000800 */
[C---:B------:R-:W-:Y:S02]  /*ef30*/  FMUL.FTZ R87, R2.reuse, R87 ;  /* 0x0000005702577220 */ /* 0x040fe40000410000 */
[C---:B------:R-:W-:Y:S02]  /*ef40*/  FMUL.FTZ R98, R2.reuse, R98 ;  /* 0x0000006202627220 */ /* 0x040fe40000410000 */
[C---:B------:R-:W-:Y:S04]  /*ef50*/  HMMA.16816.F32.BF16 R80, R16.reuse, R24, R80 ;  /* 0x000000181050723c */ /* 0x040fe80000041850 */
[C---:B------:R-:W-:Y:S01]  /*ef60*/  FMUL.FTZ R99, R2.reuse, R99 ;  /* 0x0000006302637220 */ /* 0x040fe20000410000 */
[----:B------:R-:W-:Y:S01]  /*ef70*/  MUFU.EX2 R149, R149 ;  /* 0x0000009500957308 */ /* 0x000fe20000000800 */
[C---:B------:R-:W-:Y:S02]  /*ef80*/  FMUL.FTZ R102, R2.reuse, R102 ;  /* 0x0000006602667220 */ /* 0x040fe40000410000 */
[C---:B------:R-:W-:Y:S01]  /*ef90*/  HMMA.16816.F32.BF16 R84, R16.reuse, R26, R84 ;  /* 0x0000001a1054723c */ /* 0x040fe20000041854 */
[----:B------:R-:W3:Y:S03]  /*efa0*/  LDSM.16.MT88.4 R24, [R210+0x3100] ;  /* 0x00310000d218783b */ /* 0x000ee60000004200 */
[C---:B------:R-:W-:Y:S02]  /*efb0*/  FMUL.FTZ R90, R2.reuse, R90 ;  /* 0x0000005a025a7220 */ /* 0x040fe40000410000 */
[C---:B------:R-:W-:Y:S01]  /*efc0*/  FMUL.FTZ R91, R2.reuse, R91 ;  /* 0x0000005b025b7220 */ /* 0x040fe20000410000 */
[----:B------:R-:W-:Y:S01]  /*efd0*/  MUFU.EX2 R134, R134 ;  /* 0x0000008600867308 */ /* 0x000fe20000000800 */
[C---:B------:R-:W-:Y:S04]  /*efe0*/  FMUL.FTZ R103, R2.reuse, R103 ;  /* 0x0000006702677220 */ /* 0x040fe80000410000 */
[C---:B------:R-:W-:Y:S01]  /*eff0*/  FMUL.FTZ R106, R2.reuse, R106 ;  /* 0x0000006a026a7220 */ /* 0x040fe20000410000 */
[C---:B-1----:R-:W-:Y:S03]  /*f000*/  HMMA.16816.F32.BF16 R88, R16.reuse, R8, R88 ;  /* 0x000000081058723c */ /* 0x042fe60000041858 */
[C---:B------:R-:W-:Y:S01]  /*f010*/  FMUL.FTZ R92, R3.reuse, R92 ;  /* 0x0000005c035c7220 */ /* 0x040fe20000410000 */
[----:B------:R-:W-:Y:S01]  /*f020*/  MUFU.EX2 R138, R138 ;  /* 0x0000008a008a7308 */ /* 0x000fe20000000800 */
[C---:B------:R-:W-:Y:S02]  /*f030*/  FMUL.FTZ R93, R3.reuse, R93 ;  /* 0x0000005d035d7220 */ /* 0x040fe40000410000 */
[C---:B------:R-:W-:Y:S02]  /*f040*/  FMUL.FTZ R94, R2.reuse, R94 ;  /* 0x0000005e025e7220 */ /* 0x040fe40000410000 */
[----:B------:R-:W-:Y:S03]  /*f050*/  FMUL.FTZ R95, R2, R95 ;  /* 0x0000005f025f7220 */ /* 0x000fe60000410000 */
[C---:B------:R-:W-:Y:S02]  /*f060*/  FMUL.FTZ R8, R3.reuse, R108 ;  /* 0x0000006c03087220 */ /* 0x040fe40000410000 */
[--C-:B------:R-:W-:Y:S01]  /*f070*/  FFMA.FTZ R108, R36, c[0x0][0x2d0], -R118.reuse ;  /* 0x0000b400246c7a23 */ /* 0x100fe20000010876 */
[----:B------:R-:W-:Y:S01]  /*f080*/  MUFU.EX2 R159, R159 ;  /* 0x0000009f009f7308 */ /* 0x000fe20000000800 */
[C---:B------:R-:W-:Y:S03]  /*f090*/  HMMA.16816.F32.BF16 R92, R16.reuse, R10, R92 ;  /* 0x0000000a105c723c */ /* 0x040fe6000004185c */
[----:B------:R-:W-:Y:S02]  /*f0a0*/  FMUL.FTZ R9, R3, R109 ;  /* 0x0000006d03097220 */ /* 0x000fe40000410000 */
[C---:B------:R-:W-:Y:S02]  /*f0b0*/  FMUL.FTZ R107, R2.reuse, R107 ;  /* 0x0000006b026b7220 */ /* 0x040fe40000410000 */
[C---:B------:R-:W-:Y:S01]  /*f0c0*/  FMUL.FTZ R10, R2.reuse, R110 ;  /* 0x0000006e020a7220 */ /* 0x040fe20000410000 */
[C---:B--2---:R-:W-:Y:S01]  /*f0d0*/  HMMA.16816.F32.BF16 R96, R16.reuse, R20, R96 ;  /* 0x000000141060723c */ /* 0x044fe20000041860 */
[----:B------:R-:W-:Y:S03]  /*f0e0*/  MUFU.EX2 R108, R108 ;  /* 0x0000006c006c7308 */ /* 0x000fe60000000800 */
[--C-:B------:R-:W-:Y:S02]  /*f0f0*/  FFMA.FTZ R110, R37, c[0x0][0x2d0], -R118.reuse ;  /* 0x0000b400256e7a23 */ /* 0x100fe40000010876 */
[----:B------:R-:W-:Y:S01]  /*f100*/  LDSM.16.MT88.4 R36, [R208+0x900] ;  /* 0x00090000d024783b */ /* 0x000fe20000004200 */
[----:B------:R-:W-:Y:S01]  /*f110*/  FMUL.FTZ R11, R2, R111 ;  /* 0x0000006f020b7220 */ /* 0x000fe20000410000 */
[C---:B------:R-:W-:Y:S03]  /*f120*/  HMMA.16816.F32.BF16 R100, R16.reuse, R22, R100 ;  /* 0x000000161064723c */ /* 0x040fe60000041864 */
[----:B------:R-:W-:Y:S01]  /*f130*/  MUFU.EX2 R110, R110 ;  /* 0x0000006e006e7308 */ /* 0x000fe20000000800 */
[----:B------:R-:W-:Y:S02]  /*f140*/  FFMA.FTZ R111, R32, c[0x0][0x2d0], -R118 ;  /* 0x0000b400206f7a23 */ /* 0x000fe40000010876 */
[----:B------:R-:W1:Y:S01]  /*f150*/  LDSM.16.MT88.4 R20, [R208+0x3100] ;  /* 0x00310000d014783b */ /* 0x000e620000004200 */
[C---:B------:R-:W-:Y:S01]  /*f160*/  FMUL.FTZ R54, R2.reuse, R54 ;  /* 0x0000003602367220 */ /* 0x040fe20000410000 */
[C---:B---3--:R-:W-:Y:S04]  /*f170*/  HMMA.16816.F32.BF16 R8, R16.reuse, R24, R8 ;  /* 0x000000181008723c */ /* 0x048fe80000041808 */
[C---:B------:R-:W-:Y:S01]  /*f180*/  FMUL.FTZ R55, R2.reuse, R55 ;  /* 0x0000003702377220 */ /* 0x040fe20000410000 */
[----:B------:R-:W-:Y:S01]  /*f190*/  MUFU.EX2 R111, R111 ;  /* 0x0000006f006f7308 */ /* 0x000fe20000000800 */
[----:B------:R-:W-:Y:S02]  /*f1a0*/  FFMA.FTZ R109, R131, c[0x0][0x2d0], -R46 ;  /* 0x0000b400836d7a23 */ /* 0x000fe4000001082e */
[C---:B------:R-:W-:Y:S01]  /*f1b0*/  HMMA.16816.F32.BF16 R104, R16.reuse, R26, R104 ;  /* 0x0000001a1068723c */ /* 0x040fe20000041868 */
[----:B------:R-:W2:Y:S03]  /*f1c0*/  LDSM.16.MT88.4 R24, [R212+0x900] ;  /* 0x00090000d418783b */ /* 0x000ea60000004200 */
[----:B------:R-:W-:Y:S02]  /*f1d0*/  FFMA.FTZ R131, R33, c[0x0][0x2d0], -R118 ;  /* 0x0000b40021837a23 */ /* 0x000fe40000010876 */
[C---:B------:R-:W-:Y:S01]  /*f1e0*/  FMUL.FTZ R58, R2.reuse, R58 ;  /* 0x0000003a023a7220 */ /* 0x040fe20000410000 */
[----:B------:R-:W3:Y:S01]  /*f1f0*/  MUFU.EX2 R109, R109 ;  /* 0x0000006d006d7308 */ /* 0x000ee20000000800 */
[C---:B------:R-:W-:Y:S01]  /*f200*/  HMMA.16816.F32.BF16 R52, R16.reuse, R28, R52 ;  /* 0x0000001c1034723c */ /* 0x040fe20000041834 */
[----:B------:R-:W-:Y:S03]  /*f210*/  LDSM.16.MT88.4 R32, [R209+0x900] ;  /* 0x00090000d120783b */ /* 0x000fe60000004200 */
[C---:B------:R-:W-:Y:S02]  /*f220*/  FMUL.FTZ R59, R2.reuse, R59 ;  /* 0x0000003b023b7220 */ /* 0x040fe40000410000 */
[C---:B------:R-:W-:Y:S02]  /*f230*/  FMUL.FTZ R61, R3.reuse, R61 ;  /* 0x0000003d033d7220 */ /* 0x040fe40000410000 */
[C---:B------:R-:W-:Y:S01]  /*f240*/  FMUL.FTZ R62, R2.reuse, R62 ;  /* 0x0000003e023e7220 */ /* 0x040fe20000410000 */
[----:B------:R-:W5:Y:S02]  /*f250*/  MUFU.EX2 R131, R131 ;  /* 0x0000008300837308 */ /* 0x000f640000000800 */
[C---:B------:R-:W-:Y:S01]  /*f260*/  HMMA.16816.F32.BF16 R56, R16.reuse, R30, R56 ;  /* 0x0000001e1038723c */ /* 0x040fe20000041838 */
[----:B------:R-:W2:Y:S02]  /*f270*/  LDSM.16.MT88.4 R28, [R210+0x900] ;  /* 0x00090000d21c783b */ /* 0x000ea40000004200 */
[C---:B------:R-:W-:Y:S02]  /*f280*/  FMUL.FTZ R63, R2.reuse, R63 ;  /* 0x0000003f023f7220 */ /* 0x040fe40000410000 */
[C---:B------:R-:W-:Y:S02]  /*f290*/  FMUL.FTZ R64, R3.reuse, R64 ;  /* 0x0000004003407220 */ /* 0x040fe40000410000 */
[----:B------:R-:W-:Y:S01]  /*f2a0*/  FMUL.FTZ R65, R3, R65 ;  /* 0x0000004103417220 */ /* 0x000fe20000410000 */
[----:B------:R-:W-:Y:S01]  /*f2b0*/  MUFU.EX2 R140, R140 ;  /* 0x0000008c008c7308 */ /* 0x000fe20000000800 */
[C---:B------:R-:W-:Y:S01]  /*f2c0*/  FMUL.FTZ R66, R2.reuse, R66 ;  /* 0x0000004202427220 */ /* 0x040fe20000410000 */
[C---:B-1----:R-:W-:Y:S03]  /*f2d0*/  HMMA.16816.F32.BF16 R60, R16.reuse, R20, R60 ;  /* 0x00000014103c723c */ /* 0x042fe6000004183c */
[----:B------:R-:W-:Y:S02]  /*f2e0*/  FMUL.FTZ R67, R2, R67 ;  /* 0x0000004302437220 */ /* 0x000fe40000410000 */
[--C-:B------:R-:W-:Y:S02]  /*f2f0*/  FFMA.FTZ R120, R120, c[0x0][0x2d0], -R46.reuse ;  /* 0x0000b40078787a23 */ /* 0x100fe4000001082e */
[----:B------:R-:W-:Y:S01]  /*f300*/  FFMA.FTZ R46, R44, c[0x0][0x2d0], -R46 ;  /* 0x0000b4002c2e7a23 */ /* 0x000fe2000001082e */
[----:B------:R-:W-:Y:S01]  /*f310*/  MUFU.EX2 R163, R163 ;  /* 0x000000a300a37308 */ /* 0x000fe20000000800 */
[--C-:B------:R-:W-:Y:S01]  /*f320*/  FFMA.FTZ R155, R251, c[0x0][0x2d0], -R118.reuse ;  /* 0x0000b400fb9b7a23 */ /* 0x100fe20000010876 */
[----:B------:R-:W-:Y:S01]  /*f330*/  HMMA.16816.F32.BF16 R64, R16, R22, R64 ;  /* 0x000000161040723c */ /* 0x000fe20000041840 */
[----:B------:R-:W1:Y:S02]  /*f340*/  LDSM.16.MT88.4 R20, [R212+0x3900] ;  /* 0x00390000d414783b */ /* 0x000e640000004200 */
[--C-:B------:R-:W-:Y:S02]  /*f350*/  FFMA.FTZ R136, R249, c[0x0][0x2d0], -R118.reuse ;  /* 0x0000b400f9887a23 */ /* 0x100fe40000010876 */
[--C-:B------:R-:W-:Y:S02]  /*f360*/  FFMA.FTZ R157, R157, c[0x0][0x2d0], -R118.reuse ;  /* 0x0000b4009d9d7a23 */ /* 0x100fe40000010876 */
[----:B----4-:R-:W-:Y:S01]  /*f370*/  F2FP.BF16.PACK_AB R16, R122, R119 ;  /* 0x000000777a10723e */ /* 0x010fe200000010ff */
[----:B------:R4:W-:Y:S01]  /*f380*/  MUFU.EX2 R121, R46 ;  /* 0x0000002e00797308 */ /* 0x0009e20000000800 */
[----:B---3--:R-:W-:Y:S03]  /*f390*/  F2FP.BF16.PACK_AB R18, R109, R128 ;  /* 0x000000806d12723e */ /* 0x008fe600000010ff */
[----:B------:R-:W-:Y:S01]  /*f3a0*/  F2FP.BF16.PACK_AB R17, R111, R108 ;  /* 0x0000006c6f11723e */ /* 0x000fe200000010ff */
[--C-:B------:R-:W-:Y:S01]  /*f3b0*/  FFMA.FTZ R142, R245, c[0x0][0x2d0], -R118.reuse ;  /* 0x0000b400f58e7a23 */ /* 0x100fe20000010876 */
[----:B-----5:R-:W-:Y:S01]  /*f3c0*/  F2FP.BF16.PACK_AB R19, R131, R110 ;  /* 0x0000006e8313723e */ /* 0x020fe200000010ff */
[--C-:B------:R-:W-:Y:S02]  /*f3d0*/  FFMA.FTZ R167, R167, c[0x0][0x2d0], -R118.reuse ;  /* 0x0000b400a7a77a23 */ /* 0x100fe40000010876 */
[--C-:B------:R-:W-:Y:S01]  /*f3e0*/  FFMA.FTZ R148, R165, c[0x0][0x2d0], -R118.reuse ;  /* 0x0000b400a5947a23 */ /* 0x100fe20000010876 */
[----:B------:R-:W3:Y:S01]  /*f3f0*/  MUFU.EX2 R155, R155 ;  /* 0x0000009b009b7308 */ /* 0x000ee20000000800 */
[--C-:B------:R-:W-:Y:S02]  /*f400*/  FFMA.FTZ R161, R161, c[0x0][0x2d0], -R118.reuse ;  /* 0x0000b400a1a17a23 */ /* 0x100fe40000010876 */
[C---:B--2---:R-:W-:Y:S03]  /*f410*/  HMMA.16816.F32.BF16 R4, R16.reuse, R24, R4 ;  /* 0x000000181004723c */ /* 0x044fe60000041804 */
[--C-:B------:R-:W-:Y:S02]  /*f420*/  FFMA.FTZ R151, R151, c[0x0][0x2d0], -R118.reuse ;  /* 0x0000b40097977a23 */ /* 0x100fe40000010876 */
[--C-:B------:R-:W-:Y:S02]  /*f430*/  FFMA.FTZ R154, R137, c[0x0][0x2d0], -R118.reuse ;  /* 0x0000b400899a7a23 */ /* 0x100fe40000010876 */
[----:B------:R-:W-:Y:S01]  /*f440*/  MUFU.EX2 R136, R136 ;  /* 0x0000008800887308 */ /* 0x000fe20000000800 */
[C---:B------:R-:W-:Y:S01]  /*f450*/  HMMA.16816.F32.BF16 R68, R16.reuse, R26, R68 ;  /* 0x0000001a1044723c */ /* 0x040fe20000041844 */
[----:B------:R-:W2:Y:S03]  /*f460*/  LDSM.16.MT88.4 R24, [R210+0x3900] ;  /* 0x00390000d218783b */ /* 0x000ea60000004200 */
[--C-:B------:R-:W-:Y:S02]  /*f470*/  FFMA.FTZ R135, R135, c[0x0][0x2d0], -R118.reuse ;  /* 0x0000b40087877a23 */ /* 0x100fe40000010876 */
[--C-:B------:R-:W-:Y:S02]  /*f480*/  FFMA.FTZ R129, R129, c[0x0][0x2d0], -R118.reuse ;  /* 0x0000b40081817a23 */ /* 0x100fe40000010876 */
[C---:B------:R-:W-:Y:S01]  /*f490*/  HMMA.16816.F32.BF16 R72, R16.reuse, R28, R72 ;  /* 0x0000001c1048723c */ /* 0x040fe20000041848 */
[----:B----4-:R-:W-:Y:S01]  /*f4a0*/  LDSM.16.MT88.4 R44, [R209+0x2900] ;  /* 0x00290000d12c783b */ /* 0x010fe20000004200 */
[----:B------:R-:W4:Y:S02]  /*f4b0*/  MUFU.EX2 R157, R157 ;  /* 0x0000009d009d7308 */ /* 0x000f240000000800 */
[----:B------:R-:W-:Y:S02]  /*f4c0*/  FFMA.FTZ R118, R13, c[0x0][0x2d0], -R118 ;  /* 0x0000b4000d767a23 */ /* 0x000fe40000010876 */
[----:B------:R-:W-:Y:S02]  /*f4d0*/  FFMA.FTZ R48, R3, R242, R48 ;  /* 0x000000f203307223 */ /* 0x000fe40000010030 */
[C---:B------:R-:W-:Y:S01]  /*f4e0*/  HMMA.16816.F32.BF16 R76, R16.reuse, R30, R76 ;  /* 0x0000001e104c723c */ /* 0x040fe2000004184c */
[----:B------:R-:W5:Y:S03]  /*f4f0*/  LDSM.16.MT88.4 R28, [R209+0x3900] ;  /* 0x00390000d11c783b */ /* 0x000f660000004200 */
[----:B------:R-:W-:Y:S01]  /*f500*/  MUFU.EX2 R142, R142 ;  /* 0x0000008e008e7308 */ /* 0x000fe20000000800 */
[----:B------:R-:W-:Y:S02]  /*f510*/  FFMA.FTZ R117, R2, R241, R117 ;  /* 0x000000f102757223 */ /* 0x000fe40000010075 */
[----:B------:R-:W-:Y:S01]  /*f520*/  FADD.FTZ R15, R15, R48 ;  /* 0x000000300f0f7221 */ /* 0x000fe20000010000 */
[C---:B------:R-:W-:Y:S04]  /*f530*/  HMMA.16816.F32.BF16 R80, R16.reuse, R32, R80 ;  /* 0x000000201050723c */ /* 0x040fe80000041850 */
[----:B------:R-:W-:Y:S02]  /*f540*/  FADD.FTZ R116, R116, R117 ;  /* 0x0000007574747221 */ /* 0x000fe40000010000 */
[----:B------:R-:W1:Y:S01]  /*f550*/  MUFU.EX2 R167, R167 ;  /* 0x000000a700a77308 */ /* 0x000e620000000800 */
[----:B------:R-:W-:Y:S01]  /*f560*/  FADD.FTZ R14, R14, R15 ;  /* 0x0000000f0e0e7221 */ /* 0x000fe20000010000 */
[C---:B------:R-:W-:Y:S01]  /*f570*/  HMMA.16816.F32.BF16 R84, R16.reuse, R34, R84 ;  /* 0x000000221054723c */ /* 0x040fe20000041854 */
[----:B------:R-:W3:Y:S03]  /*f580*/  LDSM.16.MT88.4 R32, [R208+0x3900] ;  /* 0x00390000d020783b */ /* 0x000ee60000004200 */
[----:B------:R-:W-:Y:S02]  /*f590*/  FADD.FTZ R3, R51, R116 ;  /* 0x0000007433037221 */ /* 0x000fe40000010000 */
[----:B------:R-:W-:Y:S02]  /*f5a0*/  FADD.FTZ R14, R49, R14 ;  /* 0x0000000e310e7221 */ /* 0x000fe40000010000 */
[C---:B------:R-:W-:Y:S01]  /*f5b0*/  HMMA.16816.F32.BF16 R88, R16.reuse, R36, R88 ;  /* 0x000000241058723c */ /* 0x040fe20000041858 */
[----:B------:R-:W-:Y:S03]  /*f5c0*/  MUFU.EX2 R148, R148 ;  /* 0x0000009400947308 */ /* 0x000fe60000000800 */
[----:B------:R-:W-:Y:S02]  /*f5d0*/  FADD.FTZ R3, R50, R3 ;  /* 0x0000000332037221 */ /* 0x000fe40000010000 */
[----:B------:R-:W-:Y:S02]  /*f5e0*/  FADD.FTZ R119, R119, R14 ;  /* 0x0000000e77777221 */ /* 0x000fe40000010000 */
[C---:B------:R-:W-:Y:S01]  /*f5f0*/  HMMA.16816.F32.BF16 R92, R16.reuse, R38, R92 ;  /* 0x00000026105c723c */ /* 0x040fe2000004185c */
[----:B------:R-:W-:Y:S02]  /*f600*/  LDSM.16.MT88.4 R36, [R208+0x4100] ;  /* 0x00410000d024783b */ /* 0x000fe40000004200 */
[----:B------:R-:W3:Y:S01]  /*f610*/  MUFU.EX2 R161, R161 ;  /* 0x000000a100a17308 */ /* 0x000ee20000000800 */
[----:B------:R-:W-:Y:S02]  /*f620*/  FADD.FTZ R108, R108, R3 ;  /* 0x000000036c6c7221 */ /* 0x000fe40000010000 */
        /* <DEDUP_REMOVED lines=9> */
[----:B------:R-:W1:Y:S01]  /*f6c0*/  MUFU.EX2 R143, R143 ;  /* 0x0000008f008f7308 */ /* 0x000e620000000800 */
[C---:B--2---:R-:W-:Y:S04]  /*f6d0*/  HMMA.16816.F32.BF16 R8, R16.reuse, R24, R8 ;  /* 0x000000181008723c */ /* 0x044fe80000041808 */
[----:B------:R-:W-:Y:S02]  /*f6e0*/  FADD.FTZ R131, R131, R110 ;  /* 0x0000006e83837221 */ /* 0x000fe40000010000 */
[----:B------:R-:W-:Y:S02]  /*f6f0*/  IMAD.MOV.U32 R3, RZ, RZ, R0 ;  /* 0x000000ffff037224 */ /* 0x000fe400078e0000 */
[C---:B------:R-:W-:Y:S01]  /*f700*/  HMMA.16816.F32.BF16 R104, R16.reuse, R26, R104 ;  /* 0x0000001a1068723c */ /* 0x040fe20000041868 */
[----:B------:R-:W2:Y:S01]  /*f710*/  LDSM.16.MT88.4 R24, [R210+0x1100] ;  /* 0x00110000d218783b */ /* 0x000ea20000004200 */
[----:B------:R-:W-:Y:S06]  /*f720*/  MUFU.EX2 R139, R139 ;  /* 0x0000008b008b7308 */ /* 0x000fec0000000800 */
[C---:B-----5:R-:W-:Y:S04]  /*f730*/  HMMA.16816.F32.BF16 R52, R16.reuse, R28, R52 ;  /* 0x0000001c1034723c */ /* 0x060fe80000041834 */
[----:B------:R-:W5:Y:S04]  /*f740*/  MUFU.EX2 R152, R152 ;  /* 0x0000009800987308 */ /* 0x000f680000000800 */
[C---:B------:R-:W-:Y:S01]  /*f750*/  HMMA.16816.F32.BF16 R56, R16.reuse, R30, R56 ;  /* 0x0000001e1038723c */ /* 0x040fe20000041838 */
[----:B------:R-:W2:Y:S05]  /*f760*/  LDSM.16.MT88.4 R28, [R209+0x1100] ;  /* 0x00110000d11c783b */ /* 0x000eaa0000004200 */
[----:B------:R-:W-:Y:S02]  /*f770*/  MUFU.EX2 R151, R151 ;  /* 0x0000009700977308 */ /* 0x000fe40000000800 */
[C---:B---3--:R-:W-:Y:S08]  /*f780*/  HMMA.16816.F32.BF16 R60, R16.reuse, R32, R60 ;  /* 0x00000020103c723c */ /* 0x048ff0000004183c */
[----:B------:R-:W-:Y:S01]  /*f790*/  HMMA.16816.F32.BF16 R64, R16, R34, R64 ;  /* 0x000000221040723c */ /* 0x000fe20000041840 */
[----:B------:R-:W3:Y:S01]  /*f7a0*/  LDSM.16.MT88.4 R32, [R208+0x1100] ;  /* 0x00110000d020783b */ /* 0x000ee20000004200 */
[----:B------:R-:W2:Y:S05]  /*f7b0*/  MUFU.EX2 R154, R154 ;  /* 0x0000009a009a7308 */ /* 0x000eaa0000000800 */
[----:B------:R-:W-:Y:S01]  /*f7c0*/  F2FP.BF16.PACK_AB R16, R130, R141 ;  /* 0x0000008d8210723e */ /* 0x000fe200000010ff */
[----:B------:R-:W-:Y:S01]  /*f7d0*/  FADD.FTZ R141, R141, R128 ;  /* 0x000000808d8d7221 */ /* 0x000fe20000010000 */
[----:B------:R-:W-:Y:S03]  /*f7e0*/  F2FP.BF16.PACK_AB R18, R149, R132 ;  /* 0x000000849512723e */ /* 0x000fe600000010ff */
[----:B------:R-:W-:Y:S01]  /*f7f0*/  F2FP.BF16.PACK_AB R17, R155, R134 ;  /* 0x000000869b11723e */ /* 0x000fe200000010ff */
[----:B------:R-:W-:Y:S01]  /*f800*/  MUFU.EX2 R135, R135 ;  /* 0x0000008700877308 */ /* 0x000fe20000000800 */
[----:B----4-:R-:W-:Y:S01]  /*f810*/  F2FP.BF16.PACK_AB R19, R157, R136 ;  /* 0x000000889d13723e */ /* 0x010fe200000010ff */
[----:B------:R-:W-:Y:S02]  /*f820*/  FADD.FTZ R134, R134, R131 ;  /* 0x0000008386867221 */ /* 0x000fe40000010000 */
[----:B------:R-:W-:Y:S02]  /*f830*/  FADD.FTZ R141, R130, R141 ;  /* 0x0000008d828d7221 */ /* 0x000fe40000010000 */
[----:B------:R-:W-:Y:S02]  /*f840*/  FADD.FTZ R155, R155, R134 ;  /* 0x000000869b9b7221 */ /* 0x000fe40000010000 */
[C---:B-1----:R-:W-:Y:S02]  /*f850*/  HMMA.16816.F32.BF16 R4, R16.reuse, R20, R4 ;  /* 0x000000141004723c */ /* 0x042fe40000041804 */
[----:B------:R-:W1:Y:S01]  /*f860*/  MUFU.EX2 R156, R156 ;  /* 0x0000009c009c7308 */ /* 0x000e620000000800 */
[----:B------:R-:W-:Y:S02]  /*f870*/  FADD.FTZ R132, R132, R141 ;  /* 0x0000008d84847221 */ /* 0x000fe40000010000 */
[----:B------:R-:W-:Y:S02]  /*f880*/  FADD.FTZ R136, R136, R155 ;  /* 0x0000009b88887221 */ /* 0x000fe40000010000 */
[----:B------:R-:W-:Y:S01]  /*f890*/  FADD.FTZ R149, R149, R132 ;  /* 0x0000008495957221 */ /* 0x000fe20000010000 */
[C---:B------:R-:W-:Y:S01]  /*f8a0*/  HMMA.16816.F32.BF16 R68, R16.reuse, R22, R68 ;  /* 0x000000161044723c */ /* 0x040fe20000041844 */
[----:B------:R-:W4:Y:S03]  /*f8b0*/  LDSM.16.MT88.4 R20, [R212+0x4100] ;  /* 0x00410000d414783b */ /* 0x000f260000004200 */
[----:B------:R-:W-:Y:S01]  /*f8c0*/  MUFU.EX2 R123, R123 ;  /* 0x0000007b007b7308 */ /* 0x000fe20000000800 */
[----:B------:R-:W-:Y:S03]  /*f8d0*/  FADD.FTZ R157, R157, R136 ;  /* 0x000000889d9d7221 */ /* 0x000fe60000010000 */
[C---:B--2---:R-:W-:Y:S06]  /*f8e0*/  HMMA.16816.F32.BF16 R72, R16.reuse, R24, R72 ;  /* 0x000000181048723c */ /* 0x044fec0000041848 */
[----:B------:R-:W2:Y:S02]  /*f8f0*/  MUFU.EX2 R158, R158 ;  /* 0x0000009e009e7308 */ /* 0x000ea40000000800 */
[C---:B------:R-:W-:Y:S01]  /*f900*/  HMMA.16816.F32.BF16 R76, R16.reuse, R26, R76 ;  /* 0x0000001a104c723c */ /* 0x040fe2000004184c */
[----:B------:R-:W1:Y:S07]  /*f910*/  LDSM.16.MT88.4 R24, [R210+0x4100] ;  /* 0x00410000d218783b */ /* 0x000e6e0000004200 */
[C---:B------:R-:W-:Y:S01]  /*f920*/  HMMA.16816.F32.BF16 R80, R16.reuse, R28, R80 ;  /* 0x0000001c1050723c */ /* 0x040fe20000041850 */
[----:B------:R-:W1:Y:S07]  /*f930*/  MUFU.EX2 R120, R120 ;  /* 0x0000007800787308 */ /* 0x000e6e0000000800 */
[C---:B------:R-:W-:Y:S01]  /*f940*/  HMMA.16816.F32.BF16 R84, R16.reuse, R30, R84 ;  /* 0x0000001e1054723c */ /* 0x040fe20000041854 */
[----:B------:R-:W2:Y:S02]  /*f950*/  LDSM.16.MT88.4 R28, [R209+0x4100] ;  /* 0x00410000d11c783b */ /* 0x000ea40000004200 */
[----:B------:R-:W-:Y:S05]  /*f960*/  MUFU.EX2 R129, R129 ;  /* 0x0000008100817308 */ /* 0x000fea0000000800 */
[C---:B---3--:R-:W-:Y:S05]  /*f970*/  HMMA.16816.F32.BF16 R88, R16.reuse, R32, R88 ;  /* 0x000000201058723c */ /* 0x048fea0000041858 */
[----:B------:R-:W3:Y:S03]  /*f980*/  MUFU.EX2 R160, R160 ;  /* 0x000000a000a07308 */ /* 0x000ee60000000800 */
[C---:B------:R-:W-:Y:S01]  /*f990*/  HMMA.16816.F32.BF16 R92, R16.reuse, R34, R92 ;  /* 0x00000022105c723c */ /* 0x040fe2000004185c */
[----:B------:R-:W3:Y:S06]  /*f9a0*/  LDSM.16.MT88.4 R32, [R212+0x1900] ;  /* 0x00190000d420783b */ /* 0x000eec0000004200 */
[----:B------:R-:W-:Y:S01]  /*f9b0*/  MUFU.EX2 R133, R133 ;  /* 0x0000008500857308 */ /* 0x000fe20000000800 */
[C---:B----4-:R-:W-:Y:S08]  /*f9c0*/  HMMA.16816.F32.BF16 R96, R16.reuse, R20, R96 ;  /* 0x000000141060723c */ /* 0x050ff00000041860 */
[C---:B------:R-:W-:Y:S01]  /*f9d0*/  HMMA.16816.F32.BF16 R100, R16.reuse, R22, R100 ;  /* 0x000000161064723c */ /* 0x040fe20000041864 */
[----:B------:R-:W4:Y:S01]  /*f9e0*/  LDSM.16.MT88.4 R20, [R210+0x1900] ;  /* 0x00190000d214783b */ /* 0x000f220000004200 */
[----:B------:R-:W3:Y:S06]  /*f9f0*/  MUFU.EX2 R118, R118 ;  /* 0x0000007600767308 */ /* 0x000eec0000000800 */
[C---:B-1----:R-:W-:Y:S08]  /*fa00*/  HMMA.16816.F32.BF16 R8, R16.reuse, R24, R8 ;  /* 0x000000181008723c */ /* 0x042ff00000041808 */
[C---:B------:R-:W-:Y:S01]  /*fa10*/  HMMA.16816.F32.BF16 R104, R16.reuse, R26, R104 ;  /* 0x0000001a1068723c */ /* 0x040fe20000041868 */
[----:B------:R-:W1:Y:S07]  /*fa20*/  LDSM.16.MT88.4 R24, [R209+0x1900] ;  /* 0x00190000d118783b */ /* 0x000e6e0000004200 */
[C---:B--2---:R-:W-:Y:S08]  /*fa30*/  HMMA.16816.F32.BF16 R52, R16.reuse, R28, R52 ;  /* 0x0000001c1034723c */ /* 0x044ff00000041834 */
        /* <DEDUP_REMOVED lines=14> */
[C---:B---3--:R-:W-:Y:S03]  /*fb20*/  HMMA.16816.F32.BF16 R4, R16.reuse, R32, R4 ;  /* 0x000000201004723c */ /* 0x048fe60000041804 */
[----:B------:R-:W-:Y:S02]  /*fb30*/  FADD.FTZ R2, R148, R167 ;  /* 0x000000a794027221 */ /* 0x000fe40000010000 */
[----:B------:R-:W-:Y:S02]  /*fb40*/  FADD.FTZ R163, R163, R140 ;  /* 0x0000008ca3a37221 */ /* 0x000fe40000010000 */
[----:B------:R-:W-:Y:S01]  /*fb50*/  FADD.FTZ R2, R161, R2 ;  /* 0x00000002a1027221 */ /* 0x000fe20000010000 */
        /* <DEDUP_REMOVED lines=13> */
[----:B------:R-:W-:Y:S07]  /*fc30*/  LDSM.16.MT88.4 R32, [R208+0x2100] ;  /* 0x00210000d020783b */ /* 0x000fee0000004200 */
[C---:B----4-:R-:W-:Y:S08]  /*fc40*/  HMMA.16816.F32.BF16 R8, R16.reuse, R20, R8 ;  /* 0x000000141008723c */ /* 0x050ff00000041808 */
[C---:B------:R-:W-:Y:S01]  /*fc50*/  HMMA.16816.F32.BF16 R104, R16.reuse, R22, R104 ;  /* 0x000000161068723c */ /* 0x040fe20000041868 */
[----:B------:R-:W3:Y:S07]  /*fc60*/  LDSM.16.MT88.4 R20, [R209+0x2100] ;  /* 0x00210000d114783b */ /* 0x000eee0000004200 */
        /* <DEDUP_REMOVED lines=8> */
[----:B-----5:R-:W-:Y:S03]  /*fcf0*/  F2FP.BF16.PACK_AB R18, R152, R139 ;  /* 0x0000008b9812723e */ /* 0x020fe600000010ff */
[----:B------:R-:W-:Y:S01]  /*fd00*/  F2FP.BF16.PACK_AB R17, R154, R151 ;  /* 0x000000979a11723e */ /* 0x000fe200000010ff */
[----:B------:R-:W-:Y:S01]  /*fd10*/  FADD.FTZ R151, R151, R2 ;  /* 0x0000000297977221 */ /* 0x000fe20000010000 */
[----:B------:R-:W-:Y:S01]  /*fd20*/  F2FP.BF16.PACK_AB R19, R156, R135 ;  /* 0x000000879c13723e */ /* 0x000fe200000010ff */
[----:B------:R-:W-:Y:S01]  /*fd30*/  FADD.FTZ R150, R143, R150 ;  /* 0x000000968f967221 */ /* 0x000fe20000010000 */
[----:B------:R-:W-:Y:S01]  /*fd40*/  IADD3 R2, R169, -0x1, RZ ;  /* 0xffffffffa9027810 */ /* 0x000fe20007ffe0ff */
[----:B------:R-:W-:Y:S02]  /*fd50*/  FADD.FTZ R154, R154, R151 ;  /* 0x000000979a9a7221 */ /* 0x000fe40000010000 */
[----:B------:R-:W-:Y:S02]  /*fd60*/  FADD.FTZ R139, R139, R150 ;  /* 0x000000968b8b7221 */ /* 0x000fe40000010000 */
[C---:B-1----:R-:W-:Y:S03]  /*fd70*/  HMMA.16816.F32.BF16 R4, R16.reuse, R24, R4 ;  /* 0x000000181004723c */ /* 0x042fe60000041804 */
[----:B------:R-:W-:Y:S02]  /*fd80*/  FADD.FTZ R135, R135, R154 ;  /* 0x0000009a87877221 */ /* 0x000fe40000010000 */
[----:B------:R-:W-:Y:S02]  /*fd90*/  FADD.FTZ R152, R152, R139 ;  /* 0x0000008b98987221 */ /* 0x000fe40000010000 */
[----:B------:R-:W-:Y:S01]  /*fda0*/  FADD.FTZ R156, R156, R135 ;  /* 0x000000879c9c7221 */ /* 0x000fe20000010000 */
[C---:B------:R-:W-:Y:S01]  /*fdb0*/  HMMA.16816.F32.BF16 R68, R16.reuse, R26, R68 ;  /* 0x0000001a1044723c */ /* 0x040fe20000041844 */
[----:B------:R-:W1:Y:S03]  /*fdc0*/  LDSM.16.MT88.4 R24, [R212+0x5100] ;  /* 0x00510000d418783b */ /* 0x000e660000004200 */
[----:B------:R-:W-:Y:S02]  /*fdd0*/  IMAD.MOV.U32 R169, RZ, RZ, R2 ;  /* 0x000000ffffa97224 */ /* 0x000fe400078e0002 */
[----:B------:R-:W-:Y:S02]  /*fde0*/  IMAD.MOV.U32 R2, RZ, RZ, R12 ;  /* 0x000000ffff027224 */ /* 0x000fe400078e000c */
        /* <DEDUP_REMOVED lines=13> */
[C---:B------:R-:W-:Y:S08]  /*fec0*/  HMMA.16816.F32.BF16 R104, R16.reuse, R30, R104 ;  /* 0x0000001e1068723c */ /* 0x040ff00000041868 */
[C---:B------:R-:W-:Y:S08]  /*fed0*/  HMMA.16816.F32.BF16 R52, R16.reuse, R36, R52 ;  /* 0x000000241034723c */ /* 0x040ff00000041834 */
[C---:B------:R-:W-:Y:S08]  /*fee0*/  HMMA.16816.F32.BF16 R56, R16.reuse, R38, R56 ;  /* 0x000000261038723c */ /* 0x040ff00000041838 */
[C---:B---3--:R-:W-:Y:S08]  /*fef0*/  HMMA.16816.F32.BF16 R60, R16.reuse, R20, R60 ;  /* 0x00000014103c723c */ /* 0x048ff0000004183c */
        /* <DEDUP_REMOVED lines=21> */
[C---:B-1----:R-:W-:Y:S08]  /*10050*/  HMMA.16816.F32.BF16 R88, R16.reuse, R24, R88 ;  /* 0x000000181058723c */ /* 0x042ff00000041858 */
[C---:B------:R-:W-:Y:S01]  /*10060*/  HMMA.16816.F32.BF16 R92, R16.reuse, R26, R92 ;  /* 0x0000001a105c723c */ /* 0x040fe2000004185c */
[----:B------:R-:W1:Y:S07]  /*10070*/  LDSM.16.MT88.4 R24, [R209+0x5900] ;  /* 0x00590000d118783b */ /* 0x000e6e0000004200 */
[C---:B--2---:R-:W-:Y:S08]  /*10080*/  HMMA.16816.F32.BF16 R96, R16.reuse, R20, R96 ;  /* 0x000000141060723c */ /* 0x044ff00000041860 */
[C---:B------:R-:W-:Y:S01]  /*10090*/  HMMA.16816.F32.BF16 R100, R16.reuse, R22, R100 ;  /* 0x000000161064723c */ /* 0x040fe20000041864 */
[----:B------:R-:W2:Y:S07]  /*100a0*/  LDSM.16.MT88.4 R20, [R208+0x5900] ;  /* 0x00590000d014783b */ /* 0x000eae0000004200 */
[C---:B---3--:R-:W-:Y:S08]  /*100b0*/  HMMA.16816.F32.BF16 R108, R16.reuse, R4, R8 ;  /* 0x00000004106c723c */ /* 0x048ff00000041808 */
[C---:B------:R-:W-:Y:S08]  /*100c0*/  HMMA.16816.F32.BF16 R104, R16.reuse, R6, R104 ;  /* 0x000000061068723c */ /* 0x040ff00000041868 */
[C---:B-1----:R-:W-:Y:S08]  /*100d0*/  HMMA.16816.F32.BF16 R52, R16.reuse, R24, R52 ;  /* 0x000000181034723c */ /* 0x042ff00000041834 */
[C---:B------:R-:W-:Y:S08]  /*100e0*/  HMMA.16816.F32.BF16 R56, R16.reuse, R26, R56 ;  /* 0x0000001a1038723c */ /* 0x040ff00000041838 */
[C---:B--2---:R-:W-:Y:S08]  /*100f0*/  HMMA.16816.F32.BF16 R60, R16.reuse, R20, R60 ;  /* 0x00000014103c723c */ /* 0x044ff0000004183c */
[----:B------:R-:W-:Y:S01]  /*10100*/  HMMA.16816.F32.BF16 R64, R16, R22, R64 ;  /* 0x000000161040723c */ /* 0x000fe20000041840 */
[----:B------:R-:W-:-:S07]  /*10110*/  @P0 BRA `(.L_x_2448) ;  /* 0xffffc34000000947 */ /* 0x000fce000383ffff */
.L_x_2438:
[----:B------:R-:W1:Y:S01]  /*10120*/  SHFL.BFLY PT, R3, R242, 0x2, 0x1f ;  /* 0x0c401f00f2037f89 */ /* 0x000e6200000e0000 */
[----:B------:R-:W-:-:S02]  /*10130*/  MOV R4, RZ ;  /* 0x000000ff00047202 */ /* 0x000fc40000000f00 */
[----:B------:R-:W-:Y:S01]  /*10140*/  PLOP3.LUT P2, PT, PT, PT, PT, 0x8, 0x0 ;  /* 0x000000000000781c */ /* 0x000fe20003f4e170 */
[----:B------:R-:W2:Y:S01]  /*10150*/  SHFL.BFLY PT, R2, R241, 0x2, 0x1f ;  /* 0x0c401f00f1027f89 */ /* 0x000ea200000e0000 */
        /* <DEDUP_REMOVED lines=87> */
.L_x_2406:
[----:B------:R-:W-:Y:S01]  /*106d0*/  SHF.R.S32.HI R0, RZ, 0x1f, R220 ;  /* 0x0000001fff007819 */ /* 0x000fe200000114dc */
[----:B------:R-:W-:Y:S05]  /*106e0*/  @P2 BRA `(.L_x_2449) ;  /* 0x0000125000002947 */ /* 0x000fea0003800000 */
[----:B------:R-:W1:Y:S01]  /*106f0*/  S2R R2, SR_TID.X ;  /* 0x0000000000027919 */ /* 0x000e620000002100 */
[----:B------:R-:W-:Y:S02]  /*10700*/  F2FP.BF16.PACK_AB R112, R113, R112 ;  /* 0x000000707170723e */ /* 0x000fe400000010ff */
[----:B------:R-:W-:Y:S01]  /*10710*/  F2FP.BF16.PACK_AB R114, R115, R114 ;  /* 0x000000727372723e */ /* 0x000fe200000010ff */
[----:B------:R-:W-:Y:S01]  /*10720*/  BAR.SYNC.DEFER_BLOCKING 0x1, 0x100 ;  /* 0x0044000000007b1d */ /* 0x000fe20000010000 */
        /* <DEDUP_REMOVED lines=10> */
[----:B-1----:R-:W-:Y:S02]  /*107d0*/  SHF.R.S32.HI R5, RZ, 0x1f, R2 ;  /* 0x0000001fff057819 */ /* 0x002fe40000011402 */
[----:B------:R-:W-:Y:S02]  /*107e0*/  F2FP.BF16.PACK_AB R88, R89, R88 ;  /* 0x000000585958723e */ /* 0x000fe400000010ff */
[----:B------:R-:W-:Y:S02]  /*107f0*/  LEA.HI R8, R5, R2, RZ, 0x2 ;  /* 0x0000000205087211 */ /* 0x000fe400078f10ff */
[----:B------:R-:W-:-:S02]  /*10800*/  F2FP.BF16.PACK_AB R90, R91, R90 ;  /* 0x0000005a5b5a723e */ /* 0x000fc400000010ff */
[--C-:B------:R-:W-:Y:S02]  /*10810*/  SHF.R.S32.HI R10, RZ, 0x2, R8.reuse ;  /* 0x00000002ff0a7819 */ /* 0x100fe40000011408 */
[----:B------:R-:W-:Y:S02]  /*10820*/  SHF.R.S32.HI R9, RZ, 0x1f, R8 ;  /* 0x0000001fff097819 */ /* 0x000fe40000011408 */
[----:B------:R-:W-:Y:S02]  /*10830*/  LOP3.LUT R11, R8, 0xfffffffc, RZ, 0xc0, !PT ;  /* 0xfffffffc080b7812 */ /* 0x000fe400078ec0ff */
[----:B------:R-:W-:Y:S02]  /*10840*/  LEA.HI R9, R9, R10, RZ, 0x3 ;  /* 0x0000000a09097211 */ /* 0x000fe400078f18ff */
[----:B------:R-:W-:Y:S01]  /*10850*/  F2FP.BF16.PACK_AB R92, R93, R92 ;  /* 0x0000005c5d5c723e */ /* 0x000fe200000010ff */
[----:B------:R-:W-:Y:S01]  /*10860*/  IMAD.IADD R11, R2, 0x1, -R11 ;  /* 0x00000001020b7824 */ /* 0x000fe200078e0a0b */
[----:B------:R-:W-:-:S02]  /*10870*/  LOP3.LUT R9, R9, 0xfffffff8, RZ, 0xc0, !PT ;  /* 0xfffffff809097812 */ /* 0x000fc400078ec0ff */
[----:B------:R-:W-:Y:S02]  /*10880*/  F2FP.BF16.PACK_AB R94, R95, R94 ;  /* 0x0000005e5f5e723e */ /* 0x000fe400000010ff */
[----:B------:R-:W-:Y:S01]  /*10890*/  F2FP.BF16.PACK_AB R96, R97, R96 ;  /* 0x000000606160723e */ /* 0x000fe200000010ff */
[----:B------:R-:W-:Y:S01]  /*108a0*/  IMAD.IADD R10, R10, 0x1, -R9 ;  /* 0x000000010a0a7824 */ /* 0x000fe200078e0a09 */
[----:B------:R-:W-:Y:S02]  /*108b0*/  LEA.HI R9, R5, R2, RZ, 0x5 ;  /* 0x0000000205097211 */ /* 0x000fe400078f28ff */
[----:B------:R-:W-:Y:S01]  /*108c0*/  F2FP.BF16.PACK_AB R98, R99, R98 ;  /* 0x000000626362723e */ /* 0x000fe200000010ff */
[C---:B------:R-:W-:Y:S01]  /*108d0*/  IMAD.SHL.U32 R12, R10.reuse, 0x40, RZ ;  /* 0x000000400a0c7824 */ /* 0x040fe200078e00ff */
[----:B------:R-:W-:Y:S02]  /*108e0*/  SHF.R.S32.HI R8, RZ, 0x5, R9 ;  /* 0x00000005ff087819 */ /* 0x000fe40000011409 */
[----:B------:R-:W-:-:S02]  /*108f0*/  LOP3.LUT R14, R10, 0x1, RZ, 0xc0, !PT ;  /* 0x000000010a0e7812 */ /* 0x000fc400078ec0ff */
[----:B------:R-:W-:Y:S01]  /*10900*/  LOP3.LUT R12, R12, 0x1c0, RZ, 0xc0, !PT ;  /* 0x000001c00c0c7812 */ /* 0x000fe200078ec0ff */
[----:B------:R-:W-:Y:S01]  /*10910*/  IMAD R13, R8, 0x200, R11 ;  /* 0x00000200080d7824 */ /* 0x000fe200078e020b */
[----:B------:R-:W-:Y:S02]  /*10920*/  ISETP.NE.U32.AND P0, PT, R14, 0x1, PT ;  /* 0x000000010e00780c */ /* 0x000fe40003f05070 */
[----:B------:R-:W-:Y:S02]  /*10930*/  LEA.HI R12, R12, R12, RZ, 0x1d ;  /* 0x0000000c0c0c7211 */ /* 0x000fe400078fe8ff */
[----:B------:R-:W-:Y:S01]  /*10940*/  R2P PR, R10, 0x6 ;  /* 0x000000060a007804 */ /* 0x000fe20000000000 */
[----:B------:R-:W-:Y:S01]  /*10950*/  IMAD.MOV.U32 R10, RZ, RZ, 0x20 ;  /* 0x00000020ff0a7424 */ /* 0x000fe200078e00ff */
[----:B------:R-:W-:Y:S01]  /*10960*/  F2FP.BF16.PACK_AB R6, R101, R6 ;  /* 0x000000066506723e */ /* 0x000fe200000010ff */
[----:B------:R-:W-:Y:S01]  /*10970*/  IMAD.U32 R12, R13, 0x2, R12 ;  /* 0x000000020d0c7824 */ /* 0x000fe200078e000c */
[----:B------:R-:W-:-:S02]  /*10980*/  F2FP.BF16.PACK_AB R102, R103, R102 ;  /* 0x000000666766723e */ /* 0x000fc400000010ff */
[----:B------:R-:W-:Y:S01]  /*10990*/  SEL R10, R10, 0xffffffe0, !P1 ;  /* 0xffffffe00a0a7807 */ /* 0x000fe20004800000 */
[----:B------:R-:W-:Y:S01]  /*109a0*/  IMAD.SHL.U32 R13, R12, 0x2, RZ ;  /* 0x000000020c0d7824 */ /* 0x000fe200078e00ff */
[----:B------:R-:W-:Y:S02]  /*109b0*/  F2FP.BF16.PACK_AB R108, R109, R108 ;  /* 0x0000006c6d6c723e */ /* 0x000fe400000010ff */
[----:B------:R-:W-:Y:S01]  /*109c0*/  F2FP.BF16.PACK_AB R110, R111, R110 ;  /* 0x0000006e6f6e723e */ /* 0x000fe200000010ff */
[C---:B------:R-:W-:Y:S01]  /*109d0*/  IMAD.IADD R17, R13.reuse, 0x1, R10 ;  /* 0x000000010d117824 */ /* 0x040fe200078e020a */
[C---:B------:R-:W-:Y:S01]  /*109e0*/  IADD3 R12, R13.reuse, 0x80, RZ ;  /* 0x000000800d0c7810 */ /* 0x040fe20007ffe0ff */
[----:B------:R-:W-:Y:S01]  /*109f0*/  STS [R13+0x80], R112 ;  /* 0x000080700d007388 */ /* 0x000fe20000000800 */
[----:B------:R-:W-:Y:S02]  /*10a00*/  IADD3 R15, R13, 0x70, RZ ;  /* 0x000000700d0f7810 */ /* 0x000fe40007ffe0ff */
[----:B------:R-:W-:Y:S01]  /*10a10*/  @P0 IADD3 R15, R12, 0x10, RZ ;  /* 0x000000100c0f0810 */ /* 0x000fe20007ffe0ff */
[----:B------:R-:W-:Y:S01]  /*10a20*/  IMAD.MOV.U32 R12, RZ, RZ, 0x40 ;  /* 0x00000040ff0c7424 */ /* 0x000fe200078e00ff */
[----:B------:R-:W-:Y:S01]  /*10a30*/  STS [R13+0x480], R114 ;  /* 0x000480720d007388 */ /* 0x000fe20000000800 */
[----:B------:R-:W-:-:S02]  /*10a40*/  F2FP.BF16.PACK_AB R104, R105, R104 ;  /* 0x000000686968723e */ /* 0x000fc400000010ff */
[--C-:B------:R-:W-:Y:S01]  /*10a50*/  IMAD.IADD R19, R10, 0x1, R15.reuse ;  /* 0x000000010a137824 */ /* 0x100fe200078e020f */
[----:B------:R-:W-:Y:S01]  /*10a60*/  SEL R12, R12, 0xffffffc0, !P2 ;  /* 0xffffffc00c0c7807 */ /* 0x000fe20005000000 */
[----:B------:R-:W-:Y:S01]  /*10a70*/  STS [R15], R68 ;  /* 0x000000440f007388 */ /* 0x000fe20000000800 */
[----:B------:R-:W-:Y:S02]  /*10a80*/  F2FP.BF16.PACK_AB R106, R107, R106 ;  /* 0x0000006a6b6a723e */ /* 0x000fe400000010ff */
[----:B------:R-:W-:Y:S01]  /*10a90*/  F2FP.BF16.PACK_AB R52, R53, R52 ;  /* 0x000000343534723e */ /* 0x000fe200000010ff */
[--C-:B------:R-:W-:Y:S01]  /*10aa0*/  IMAD.IADD R21, R13, 0x1, R12.reuse ;  /* 0x000000010d157824 */ /* 0x100fe200078e020c */
[----:B------:R-:W-:Y:S01]  /*10ab0*/  STS [R15+0x400], R70 ;  /* 0x000400460f007388 */ /* 0x000fe20000000800 */
        /* <DEDUP_REMOVED lines=13> */
[----:B------:R-:W-:Y:S02]  /*10b90*/  F2FP.BF16.PACK_AB R3, R3, R66 ;  /* 0x000000420303723e */ /* 0x000fe400000010ff */
[----:B------:R-:W-:Y:S01]  /*10ba0*/  ISETP.NE.U32.AND P1, PT, RZ, c[0x0][0x508], PT ;  /* 0x00014200ff007a0c */ /* 0x000fe20003f25070 */
[----:B------:R-:W-:Y:S01]  /*10bb0*/  STS [R21+0x80], R80 ;  /* 0x0000805015007388 */ /* 0x000fe20000000800 */
[----:B------:R-:W-:-:S02]  /*10bc0*/  ISETP.NE.U32.AND P0, PT, RZ, c[0x0][0x500], PT ;  /* 0x00014000ff007a0c */ /* 0x000fc40003f05070 */
[----:B------:R-:W-:Y:S01]  /*10bd0*/  ISETP.NE.AND.EX P1, PT, RZ, c[0x0][0x50c], PT, P1 ;  /* 0x00014300ff007a0c */ /* 0x000fe20003f25310 */
[----:B------:R-:W-:Y:S01]  /*10be0*/  STS [R21+0x480], R82 ;  /* 0x0004805215007388 */ /* 0x000fe20000000800 */
[----:B------:R-:W-:-:S03]  /*10bf0*/  ISETP.NE.AND.EX P0, PT, RZ, c[0x0][0x504], PT, P0 ;  /* 0x00014100ff007a0c */ /* 0x000fc60003f05300 */
        /* <DEDUP_REMOVED lines=9> */
[----:B------:R2:W-:Y:S04]  /*10c90*/  STS [R15+0x4400], R102 ;  /* 0x004400660f007388 */ /* 0x0005e80000000800 */
[----:B------:R-:W-:Y:S04]  /*10ca0*/  STS [R17+0x4080], R108 ;  /* 0x0040806c11007388 */ /* 0x000fe80000000800 */
[----:B------:R3:W-:Y:S04]  /*10cb0*/  STS [R17+0x4480], R110 ;  /* 0x0044806e11007388 */ /* 0x0007e80000000800 */
[----:B------:R-:W-:Y:S04]  /*10cc0*/  STS [R19+0x4000], R104 ;  /* 0x0040006813007388 */ /* 0x000fe80000000800 */
[----:B------:R4:W-:Y:S01]  /*10cd0*/  STS [R19+0x4400], R106 ;  /* 0x0044006a13007388 */ /* 0x0009e20000000800 */
[----:B-1----:R-:W-:-:S03]  /*10ce0*/  IMAD.MOV.U32 R13, RZ, RZ, 0x4 ;  /* 0x00000004ff0d7424 */ /* 0x002fc600078e00ff */
[----:B------:R1:W-:Y:S04]  /*10cf0*/  STS [R21+0x4080], R52 ;  /* 0x0040803415007388 */ /* 0x0003e80000000800 */
[----:B------:R1:W-:Y:S01]  /*10d00*/  STS [R21+0x4480], R54 ;  /* 0x0044803615007388 */ /* 0x0003e20000000800 */
[----:B--2---:R-:W-:-:S03]  /*10d10*/  IMAD.WIDE R14, R228, R13, c[0x0][0x500] ;  /* 0x00014000e40e7625 */ /* 0x004fc600078e020d */
[----:B------:R1:W-:Y:S04]  /*10d20*/  STS [R23+0x4000], R56 ;  /* 0x0040003817007388 */ /* 0x0003e80000000800 */
[----:B------:R1:W-:Y:S04]  /*10d30*/  STS [R23+0x4400], R58 ;  /* 0x0044003a17007388 */ /* 0x0003e80000000800 */
[----:B------:R1:W-:Y:S04]  /*10d40*/  STS [R25+0x4080], R60 ;  /* 0x0040803c19007388 */ /* 0x0003e80000000800 */
[----:B------:R1:W-:Y:S04]  /*10d50*/  STS [R25+0x4480], R62 ;  /* 0x0044803e19007388 */ /* 0x0003e80000000800 */
[----:B------:R1:W-:Y:S04]  /*10d60*/  STS [R27+0x4000], R64 ;  /* 0x004000401b007388 */ /* 0x0003e80000000800 */
[----:B------:R1:W-:Y:S04]  /*10d70*/  STS [R27+0x4400], R3 ;  /* 0x004400031b007388 */ /* 0x0003e80000000800 */
[----:B------:R-:W-:Y:S01]  /*10d80*/  BAR.SYNC.DEFER_BLOCKING 0x1, 0x100 ;  /* 0x0044000000007b1d */ /* 0x000fe20000010000 */
[----:B------:R-:W-:-:S02]  /*10d90*/  IMAD.MOV.U32 R10, RZ, RZ, c[0x0][0x388] ;  /* 0x0000e200ff0a7624 */ /* 0x000fc400078e00ff */
[----:B------:R-:W-:-:S03]  /*10da0*/  @P1 IMAD.WIDE R12, R228, R13, c[0x0][0x508] ;  /* 0x00014200e40c1625 */ /* 0x000fc600078e020d */
[----:B---3--:R-:W2:Y:S04]  /*10db0*/  @P0 LDG.E R17, [R14.64] ;  /* 0x000000060e110981 */ /* 0x008ea8000c1e1900 */
[----:B------:R1:W5:Y:S01]  /*10dc0*/  @P1 LDG.E R10, [R12.64] ;  /* 0x000000060c0a1981 */ /* 0x000362000c1e1900 */
[----:B----4-:R-:W-:Y:S02]  /*10dd0*/  CS2R R18, SRZ ;  /* 0x0000000000127805 */ /* 0x010fe4000001ff00 */
[--C-:B--2---:R-:W-:Y:S01]  /*10de0*/  @P0 SHF.R.S32.HI R19, RZ, 0x1f, R17.reuse ;  /* 0x0000001fff130819 */ /* 0x104fe20000011411 */
[----:B------:R-:W-:Y:S01]  /*10df0*/  @P0 IMAD.MOV.U32 R18, RZ, RZ, R17 ;  /* 0x000000ffff120224 */ /* 0x000fe200078e0011 */
[----:B------:R-:W-:Y:S05]  /*10e00*/  @P1 BRA `(.L_x_2450) ;  /* 0x0000004000001947 */ /* 0x000fea0003800000 */
[----:B-1----:R-:W-:Y:S05]  /*10e10*/  @!P0 BRA `(.L_x_2450) ;  /* 0x0000003000008947 */ /* 0x002fea0003800000 */
[----:B-----5:R-:W2:Y:S04]  /*10e20*/  LDG.E R10, [R14.64] ;  /* 0x000000060e0a7981 */ /* 0x020ea8000c1e1900 */
[----:B------:R-:W2:Y:S02]  /*10e30*/  LDG.E R3, [R14.64+0x4] ;  /* 0x000004060e037981 */ /* 0x000ea4000c1e1900 */
[----:B--2---:R-:W-:-:S02]  /*10e40*/  IADD3 R10, -R10, R3, RZ ;  /* 0x000000030a0a7210 */ /* 0x004fc40007ffe1ff */
.L_x_2450:
[----:B-1----:R-:W-:Y:S01]  /*10e50*/  LOP3.LUT R3, R9, 0xffffffe0, RZ, 0xc0, !PT ;  /* 0xffffffe009037812 */ /* 0x002fe200078ec0ff */
[----:B------:R-:W1:Y:S01]  /*10e60*/  S2R R39, SR_CTAID.X ;  /* 0x0000000000277919 */ /* 0x000e620000002500 */
[----:B------:R-:W-:Y:S01]  /*10e70*/  SHF.R.S32.HI R9, RZ, 0x1f, R8 ;  /* 0x0000001fff097819 */ /* 0x000fe20000011408 */
[----:B------:R-:W-:Y:S01]  /*10e80*/  IMAD.MOV.U32 R13, RZ, RZ, c[0x0][0x4e8] ;  /* 0x00013a00ff0d7624 */ /* 0x000fe200078e00ff */
[----:B------:R-:W-:Y:S01]  /*10e90*/  MOV R22, R18 ;  /* 0x0000001200167202 */ /* 0x000fe20000000f00 */
[----:B------:R-:W-:Y:S01]  /*10ea0*/  IMAD.IADD R12, R2, 0x1, -R3 ;  /* 0x00000001020c7824 */ /* 0x000fe200078e0a03 */
[----:B------:R-:W-:Y:S01]  /*10eb0*/  LEA.HI R9, R9, R8, RZ, 0x3 ;  /* 0x0000000809097211 */ /* 0x000fe200078f18ff */
[----:B------:R-:W-:Y:S01]  /*10ec0*/  IMAD.MOV.U32 R23, RZ, RZ, R19 ;  /* 0x000000ffff177224 */ /* 0x000fe200078e0013 */
[----:B------:R-:W-:Y:S01]  /*10ed0*/  LEA.HI R3, R11, R11, RZ, 0x1 ;  /* 0x0000000b0b037211 */ /* 0x000fe200078f08ff */
[----:B------:R-:W-:Y:S01]  /*10ee0*/  BSSY B0, `(.L_x_2451) ;  /* 0x0000075000007945 */ /* 0x000fe20003800000 */
[----:B------:R-:W-:Y:S01]  /*10ef0*/  SHF.R.S32.HI R15, RZ, 0x1f, R12 ;  /* 0x0000001fff0f7819 */ /* 0x000fe2000001140c */
[----:B------:R-:W-:Y:S01]  /*10f00*/  IMAD.WIDE.U32 R22, R220, c[0x0][0x490], R22 ;  /* 0x00012400dc167a25 */ /* 0x000fe200078e0016 */
[----:B------:R-:W-:-:S02]  /*10f10*/  LOP3.LUT R9, R9, 0xffffff8, RZ, 0xc0, !PT ;  /* 0x0ffffff809097812 */ /* 0x000fc400078ec0ff */
[----:B------:R-:W-:Y:S02]  /*10f20*/  LEA.HI R6, R15, R12, RZ, 0x2 ;  /* 0x0000000c0f067211 */ /* 0x000fe400078f10ff */
[----:B------:R-:W-:Y:S02]  /*10f30*/  LOP3.LUT R14, R3, 0x1ffffffe, RZ, 0xc0, !PT ;  /* 0x1ffffffe030e7812 */ /* 0x000fe400078ec0ff */
[----:B------:R-:W-:Y:S01]  /*10f40*/  IADD3 R8, R8, -R9, RZ ;  /* 0x8000000908087210 */ /* 0x000fe20007ffe0ff */
[----:B------:R-:W-:Y:S01]  /*10f50*/  IMAD R9, R0, c[0x0][0x490], RZ ;  /* 0x0001240000097a24 */ /* 0x000fe200078e02ff */
[----:B------:R-:W-:Y:S01]  /*10f60*/  SHF.R.S32.HI R3, RZ, 0x2, R6 ;  /* 0x00000002ff037819 */ /* 0x000fe20000011406 */
[----:B------:R-:W-:Y:S01]  /*10f70*/  IMAD.IADD R15, R11, 0x1, -R14 ;  /* 0x000000010b0f7824 */ /* 0x000fe200078e0a0e */
[----:B------:R-:W-:Y:S01]  /*10f80*/  ISETP.NE.AND P1, PT, R13, 0x1, PT ;  /* 0x000000010d00780c */ /* 0x000fe20003f25270 */
[----:B------:R-:W-:Y:S01]  /*10f90*/  IMAD R13, R19, c[0x0][0x3a0], RZ ;  /* 0x0000e800130d7a24 */ /* 0x000fe200078e02ff */
[CC--:B------:R-:W-:Y:S01]  /*10fa0*/  LEA.HI R6, R5.reuse, R2.reuse, RZ, 0x3 ;  /* 0x0000000205067211 */ /* 0x0c0fe200078f18ff */
[----:B------:R-:W-:Y:S01]  /*10fb0*/  IMAD R8, R8, 0x10, R3 ;  /* 0x0000001008087824 */ /* 0x000fe200078e0203 */
[----:B------:R-:W-:Y:S01]  /*10fc0*/  LEA.HI R5, R5, R2, RZ, 0x6 ;  /* 0x0000000205057211 */ /* 0x000fe200078f30ff */
[----:B------:R-:W-:Y:S01]  /*10fd0*/  IMAD R3, R0, c[0x0][0x3e8], RZ ;  /* 0x0000fa0000037a24 */ /* 0x000fe200078e02ff */
[----:B------:R-:W-:Y:S01]  /*10fe0*/  LOP3.LUT R11, R6, 0xfffffff8, RZ, 0xc0, !PT ;  /* 0xfffffff8060b7812 */ /* 0x000fe200078ec0ff */
[----:B------:R-:W-:Y:S01]  /*10ff0*/  IMAD R0, R15, 0x8, R8 ;  /* 0x000000080f007824 */ /* 0x000fe200078e0208 */
[----:B------:R-:W-:Y:S01]  /*11000*/  SHF.R.S32.HI R6, RZ, 0x3, R6 ;  /* 0x00000003ff067819 */ /* 0x000fe20000011406 */
[----:B------:R-:W-:Y:S01]  /*11010*/  IMAD R13, R18, c[0x0][0x3a4], R13 ;  /* 0x0000e900120d7a24 */ /* 0x000fe200078e020d */
[----:B------:R-:W-:Y:S01]  /*11020*/  SHF.R.S32.HI R15, RZ, 0x1f, R228 ;  /* 0x0000001fff0f7819 */ /* 0x000fe200000114e4 */
[----:B-1----:R-:W-:Y:S01]  /*11030*/  IMAD R0, R39, 0x80, R0 ;  /* 0x0000008027007824 */ /* 0x002fe200078e0200 */
[----:B------:R-:W-:Y:S01]  /*11040*/  SEL R14, R228, RZ, !P0 ;  /* 0x000000ffe40e7207 */ /* 0x000fe20004000000 */
[----:B------:R-:W-:Y:S01]  /*11050*/  IMAD.WIDE.U32 R18, R18, c[0x0][0x3a0], RZ ;  /* 0x0000e80012127a25 */ /* 0x000fe200078e00ff */
[----:B------:R-:W-:-:S02]  /*11060*/  SEL R15, R15, RZ, !P0 ;  /* 0x000000ff0f0f7207 */ /* 0x000fc40004000000 */
[----:B------:R-:W-:Y:S01]  /*11070*/  LOP3.LUT P2, RZ, R12, 0x3, RZ, 0xc0, !PT ;  /* 0x000000030cff7812 */ /* 0x000fe2000784c0ff */
[----:B------:R-:W-:Y:S01]  /*11080*/  IMAD.IADD R11, R2, 0x1, -R11 ;  /* 0x00000001020b7824 */ /* 0x000fe200078e0a0b */
[----:B------:R-:W-:Y:S01]  /*11090*/  IADD3 R19, R19, R13, RZ ;  /* 0x0000000d13137210 */ /* 0x000fe20007ffe0ff */
[----:B------:R-:W-:-:S04]  /*110a0*/  @P1 IMAD.HI.U32 R2, R0, c[0x0][0x4ec], RZ ;  /* 0x00013b0000021a27 */ /* 0x000fc800078e00ff */
[C---:B------:R-:W-:Y:S02]  /*110b0*/  IMAD R9, R220.reuse, c[0x0][0x494], R9 ;  /* 0x00012500dc097a24 */ /* 0x040fe400078e0209 */
[----:B------:R-:W-:Y:S01]  /*110c0*/  IMAD.MOV.U32 R16, RZ, RZ, R0 ;  /* 0x000000ffff107224 */ /* 0x000fe200078e0000 */
[----:B------:R-:W-:Y:S01]  /*110d0*/  @P1 SHF.R.U32.HI R16, RZ, c[0x0][0x4f0], R2 ;  /* 0x00013c00ff101a19 */ /* 0x000fe20000011602 */
[C---:B------:R-:W-:Y:S01]  /*110e0*/  IMAD R3, R220.reuse, c[0x0][0x3ec], R3 ;  /* 0x0000fb00dc037a24 */ /* 0x040fe200078e0203 */
[----:B------:R-:W-:Y:S01]  /*110f0*/  LEA R2, R11, R6, 0x5 ;  /* 0x000000060b027211 */ /* 0x000fe200078e28ff */
[----:B------:R-:W-:Y:S01]  /*11100*/  IMAD.WIDE.U32 R18, R220, c[0x0][0x3e8], R18 ;  /* 0x0000fa00dc127a25 */ /* 0x000fe200078e0012 */
[----:B------:R-:W-:Y:S02]  /*11110*/  IADD3 R23, R23, R9, RZ ;  /* 0x0000000917177210 */ /* 0x000fe40007ffe0ff */
[--C-:B------:R-:W-:Y:S01]  /*11120*/  SHF.R.S32.HI R20, RZ, 0x1f, R16.reuse ;  /* 0x0000001fff147819 */ /* 0x100fe20000011410 */
[----:B------:R-:W-:-:S02]  /*11130*/  IMAD.MOV R9, RZ, RZ, -R16 ;  /* 0x000000ffff097224 */ /* 0x000fc400078e0a10 */
[----:B------:R-:W-:Y:S02]  /*11140*/  IMAD.IADD R19, R19, 0x1, R3 ;  /* 0x0000000113137824 */ /* 0x000fe400078e0203 */
[----:B------:R-:W-:Y:S02]  /*11150*/  IMAD R13, R39, 0x80, R2 ;  /* 0x00000080270d7824 */ /* 0x000fe400078e0202 */
[----:B------:R-:W-:Y:S02]  /*11160*/  IMAD R3, R15, c[0x0][0x498], RZ ;  /* 0x000126000f037a24 */ /* 0x000fe400078e02ff */
[----:B------:R-:W-:-:S04]  /*11170*/  IMAD.WIDE.U32 R22, R14, c[0x0][0x498], R22 ;  /* 0x000126000e167a25 */ /* 0x000fc800078e0016 */
[----:B------:R-:W-:Y:S01]  /*11180*/  IMAD R2, R9, c[0x0][0x4e8], R0 ;  /* 0x00013a0009027a24 */ /* 0x000fe200078e0200 */
[----:B------:R-:W-:Y:S01]  /*11190*/  IADD3 R16, P0, R16, R22, RZ ;  /* 0x0000001610107210 */ /* 0x000fe20007f1e0ff */
[----:B------:R-:W-:Y:S01]  /*111a0*/  @P1 IMAD.HI.U32 R0, R13, c[0x0][0x4ec], RZ ;  /* 0x00013b000d001a27 */ /* 0x000fe200078e00ff */
[----:B------:R-:W-:Y:S02]  /*111b0*/  MOV R9, R13 ;  /* 0x0000000d00097202 */ /* 0x000fe40000000f00 */
[----:B------:R-:W-:Y:S01]  /*111c0*/  SHF.R.S32.HI R12, RZ, 0x1f, R2 ;  /* 0x0000001fff0c7819 */ /* 0x000fe20000011402 */
[----:B------:R-:W-:Y:S01]  /*111d0*/  IMAD R3, R14, c[0x0][0x49c], R3 ;  /* 0x000127000e037a24 */ /* 0x000fe200078e0203 */
[----:B------:R-:W-:Y:S01]  /*111e0*/  @P1 SHF.R.U32.HI R9, RZ, c[0x0][0x4f0], R0 ;  /* 0x00013c00ff091a19 */ /* 0x000fe20000011600 */
[----:B------:R-:W-:Y:S02]  /*111f0*/  IMAD.SHL.U32 R0, R11, 0x8, RZ ;  /* 0x000000080b007824 */ /* 0x000fe400078e00ff */
[----:B------:R-:W-:Y:S01]  /*11200*/  IMAD R11, R12, c[0x0][0x488], RZ ;  /* 0x000122000c0b7a24 */ /* 0x000fe200078e02ff */
[----:B------:R-:W-:Y:S01]  /*11210*/  IADD3.X R17, R20, R23, R3, P0, !PT ;  /* 0x0000001714117210 */ /* 0x000fe200007fe403 */
[----:B------:R-:W-:Y:S01]  /*11220*/  IMAD.SHL.U32 R3, R6, 0x40, RZ ;  /* 0x0000004006037824 */ /* 0x000fe200078e00ff */
[----:B------:R-:W-:Y:S01]  /*11230*/  IADD3 R36, R0, 0x40, RZ ;  /* 0x0000004000247810 */ /* 0x000fe20007ffe0ff */
[----:B------:R-:W-:-:S02]  /*11240*/  IMAD R11, R2, c[0x0][0x48c], R11 ;  /* 0x00012300020b7a24 */ /* 0x000fc400078e020b */
[----:B------:R-:W-:Y:S01]  /*11250*/  IMAD.WIDE.U32 R16, R2, c[0x0][0x488], R16 ;  /* 0x0001220002107a25 */ /* 0x000fe200078e0010 */
[----:B------:R-:W-:-:S03]  /*11260*/  LOP3.LUT R3, R3, 0x1c0, RZ, 0xc0, !PT ;  /* 0x000001c003037812 */ /* 0x000fc600078ec0ff */
[----:B------:R-:W-:Y:S01]  /*11270*/  IMAD R15, R15, c[0x0][0x3f0], RZ ;  /* 0x0000fc000f0f7a24 */ /* 0x000fe200078e02ff */
[----:B------:R-:W-:Y:S01]  /*11280*/  LEA R12, P0, R16, c[0x0][0x450], 0x2 ;  /* 0x00011400100c7a11 */ /* 0x000fe200078010ff */
[----:B------:R-:W-:Y:S01]  /*11290*/  IMAD.MOV R32, RZ, RZ, -R9 ;  /* 0x000000ffff207224 */ /* 0x000fe200078e0a09 */
[----:B------:R-:W-:Y:S01]  /*112a0*/  IADD3 R11, R17, R11, RZ ;  /* 0x0000000b110b7210 */ /* 0x000fe20007ffe0ff */
[C---:B------:R-:W-:Y:S01]  /*112b0*/  IMAD R17, R14.reuse, c[0x0][0x3f4], R15 ;  /* 0x0000fd000e117a24 */ /* 0x040fe200078e020f */
[----:B------:R-:W-:Y:S01]  /*112c0*/  LOP3.LUT R2, R3, 0x38, R0, 0xf8, !PT ;  /* 0x0000003803027812 */ /* 0x000fe200078ef800 */
[----:B------:R-:W-:Y:S01]  /*112d0*/  SHFL.IDX PT, R42, R12, RZ, 0x1c1f ;  /* 0x001c1fff0c2a7589 */ /* 0x000fe200000e0000 */
[----:B------:R-:W-:Y:S01]  /*112e0*/  SHF.R.U32.HI R3, RZ, 0x3, R3 ;  /* 0x00000003ff037819 */ /* 0x000fe20000011603 */
[----:B------:R-:W-:Y:S01]  /*112f0*/  IMAD.WIDE.U32 R14, R14, c[0x0][0x3f0], R18 ;  /* 0x0000fc000e0e7a25 */ /* 0x000fe200078e0012 */
[----:B------:R-:W-:Y:S01]  /*11300*/  LEA.HI.X R11, R16, c[0x0][0x454], R11, 0x2, P0 ;  /* 0x00011500100b7a11 */ /* 0x000fe200000f140b */
[----:B------:R-:W-:Y:S01]  /*11310*/  SHFL.IDX PT, R34, R12, 0x1, 0x1c1f ;  /* 0x003c1f000c227f89 */ /* 0x000fe200000e0000 */
[----:B------:R-:W-:Y:S01]  /*11320*/  LOP3.LUT R3, R2, R3, RZ, 0x3c, !PT ;  /* 0x0000000302037212 */ /* 0x000fe200078e3cff */
[----:B------:R-:W-:Y:S01]  /*11330*/  IMAD R32, R32, c[0x0][0x4e8], R13 ;  /* 0x00013a0020207a24 */ /* 0x000fe200078e020d */
[----:B------:R-:W-:Y:S01]  /*11340*/  SHF.R.S32.HI R2, RZ, 0x1f, R9 ;  /* 0x0000001fff027819 */ /* 0x000fe20000011409 */
[----:B------:R-:W1:Y:S01]  /*11350*/  SHFL.IDX PT, R43, R11, RZ, 0x1c1f ;  /* 0x001c1fff0b2b7589 */ /* 0x000e6200000e0000 */
[----:B------:R-:W-:Y:S01]  /*11360*/  LEA R13, R39, R8, 0x7 ;  /* 0x00000008270d7211 */ /* 0x000fe200078e38ff */
[----:B------:R-:W-:Y:S01]  /*11370*/  IMAD.IADD R15, R15, 0x1, R17 ;  /* 0x000000010f0f7824 */ /* 0x000fe200078e0211 */
[----:B------:R-:W-:Y:S01]  /*11380*/  LEA R39, R39, R6, 0x7 ;  /* 0x0000000627277211 */ /* 0x000fe200078e38ff */
[----:B------:R-:W2:Y:S01]  /*11390*/  SHFL.IDX PT, R35, R11, 0x1, 0x1c1f ;  /* 0x003c1f000b237f89 */ /* 0x000ea200000e0000 */
[----:B------:R-:W-:Y:S01]  /*113a0*/  IMAD R8, R2, c[0x0][0x3e0], RZ ;  /* 0x0000f80002087a24 */ /* 0x000fe200078e02ff */
[----:B------:R-:W-:Y:S01]  /*113b0*/  IADD3 R17, R13, 0x8, RZ ;  /* 0x000000080d117810 */ /* 0x000fe20007ffe0ff */
[----:B-----5:R-:W-:-:S02]  /*113c0*/  IMAD R2, R10, c[0x0][0x4e8], RZ ;  /* 0x00013a000a027a24 */ /* 0x020fc400078e02ff */
[----:B------:R-:W-:Y:S02]  /*113d0*/  IMAD.SHL.U32 R10, R5, 0x8, RZ ;  /* 0x00000008050a7824 */ /* 0x000fe400078e00ff */
[----:B------:R-:W-:Y:S01]  /*113e0*/  IMAD R8, R9, c[0x0][0x3e4], R8 ;  /* 0x0000f90009087a24 */ /* 0x000fe200078e0208 */
[-C--:B------:R-:W-:Y:S01]  /*113f0*/  ISETP.GE.OR P0, PT, R13, R2.reuse, P2 ;  /* 0x000000020d00720c */ /* 0x080fe20001706670 */
[----:B------:R-:W-:Y:S01]  /*11400*/  IMAD.WIDE.U32 R14, R9, c[0x0][0x3e0], R14 ;  /* 0x0000f800090e7a25 */ /* 0x000fe200078e000e */
[----:B------:R-:W-:Y:S02]  /*11410*/  ISETP.GE.OR P2, PT, R17, R2, P2 ;  /* 0x000000021100720c */ /* 0x000fe40001746670 */
[----:B------:R-:W-:Y:S01]  /*11420*/  SHF.R.S32.HI R9, RZ, 0x1f, R32 ;  /* 0x0000001fff097819 */ /* 0x000fe20000011420 */
[----:B------:R-:W-:Y:S01]  /*11430*/  IMAD.IADD R15, R15, 0x1, R8 ;  /* 0x000000010f0f7824 */ /* 0x000fe200078e0208 */
[----:B------:R-:W-:-:S03]  /*11440*/  LOP3.LUT R10, R3, 0x7ffffe00, R10, 0xf8, !PT ;  /* 0x7ffffe00030a7812 */ /* 0x000fc600078ef80a */
[----:B------:R-:W-:Y:S01]  /*11450*/  IMAD R9, R9, c[0x0][0x3d8], RZ ;  /* 0x0000f60009097a24 */ /* 0x000fe200078e02ff */
[----:B------:R-:W-:-:S03]  /*11460*/  SHF.L.U32 R40, R10, 0x1, RZ ;  /* 0x000000010a287819 */ /* 0x000fc600000006ff */
[C---:B------:R-:W-:Y:S01]  /*11470*/  IMAD R3, R32.reuse, c[0x0][0x3dc], R9 ;  /* 0x0000f70020037a24 */ /* 0x040fe200078e0209 */
[----:B-1----:R1:W-:Y:S01]  /*11480*/  @!P0 ST.E [R42.64], R4 ;  /* 0x000000042a008985 */ /* 0x0023e2000c101906 */
[----:B------:R-:W-:-:S03]  /*11490*/  IMAD.WIDE.U32 R32, R32, c[0x0][0x3d8], R14 ;  /* 0x0000f60020207a25 */ /* 0x000fc600078e000e */
[----:B--2---:R1:W-:Y:S01]  /*114a0*/  @!P2 ST.E [R34.64], R7 ;  /* 0x000000072200a985 */ /* 0x0043e2000c101906 */
[----:B------:R-:W-:Y:S01]  /*114b0*/  IMAD.IADD R3, R33, 0x1, R3 ;  /* 0x0000000121037824 */ /* 0x000fe200078e0203 */
[C---:B------:R-:W-:Y:S02]  /*114c0*/  LEA R38, P0, R32.reuse, c[0x0][0x380], 0x1 ;  /* 0x0000e00020267a11 */ /* 0x040fe400078008ff */
        /* <DEDUP_REMOVED lines=22> */
.L_x_2452:
[----:B------:R-:W-:Y:S05]  /*11630*/  BSYNC B0 ;  /* 0x0000000000007941 */ /* 0x000fea0003800000 */
.L_x_2451:
        /* <DEDUP_REMOVED lines=15> */
.L_x_2454:
[----:B------:R-:W-:Y:S05]  /*11730*/  BSYNC B0 ;  /* 0x0000000000007941 */ /* 0x000fea0003800000 */
.L_x_2453:
        /* <DEDUP_REMOVED lines=15> */
.L_x_2456:
[----:B------:R-:W-:Y:S05]  /*11830*/  BSYNC B0 ;  /* 0x0000000000007941 */ /* 0x000fea0003800000 */
.L_x_2455:
        /* <DEDUP_REMOVED lines=16> */
.L_x_2449:
[----:B------:R-:W-:Y:S01]  /*11940*/  ISETP.NE.U32.AND P0, PT, RZ, c[0x0][0x508], PT ;  /* 0x00014200ff007a0c */ /* 0x000fe20003f05070 */
[----:B------:R-:W-:Y:S01]  /*11950*/  IMAD.MOV.U32 R9, RZ, RZ, 0x4 ;  /* 0x00000004ff097424 */ /* 0x000fe200078e00ff */
[----:B------:R-:W-:Y:S02]  /*11960*/  ISETP.NE.U32.AND P1, PT, RZ, c[0x0][0x500], PT ;  /* 0x00014000ff007a0c */ /* 0x000fe40003f25070 */
[----:B------:R-:W-:Y:S01]  /*11970*/  ISETP.NE.AND.EX P0, PT, RZ, c[0x0][0x50c], PT, P0 ;  /* 0x00014300ff007a0c */ /* 0x000fe20003f05300 */
[----:B------:R-:W-:Y:S01]  /*11980*/  IMAD.WIDE R6, R228, R9, c[0x0][0x500] ;  /* 0x00014000e4067625 */ /* 0x000fe200078e0209 */
[----:B------:R-:W-:-:S03]  /*11990*/  ISETP.NE.AND.EX P1, PT, RZ, c[0x0][0x504], PT, P1 ;  /* 0x00014100ff007a0c */ /* 0x000fc60003f25310 */
[----:B------:R-:W-:-:S08]  /*119a0*/  IMAD.MOV.U32 R3, RZ, RZ, c[0x0][0x388] ;  /* 0x0000e200ff037624 */ /* 0x000fd000078e00ff */
        /* <DEDUP_REMOVED lines=8> */
[----:B-----5:R-:W2:Y:S04]  /*11a30*/  LDG.E R3, [R6.64] ;  /* 0x0000000606037981 */ /* 0x020ea8000c1e1900 */
[----:B------:R-:W2:Y:S02]  /*11a40*/  LDG.E R2, [R6.64+0x4] ;  /* 0x0000040606027981 */ /* 0x000ea4000c1e1900 */
[----:B--2---:R-:W-:-:S02]  /*11a50*/  IADD3 R3, -R3, R2, RZ ;  /* 0x0000000203037210 */ /* 0x004fc40007ffe1ff */
.L_x_2457:
        /* <DEDUP_REMOVED lines=19> */
[----:B------:R-:W-:-:S04]  /*11b90*/  IMAD.WIDE.U32 R12, R220, c[0x0][0x490], R12 ;  /* 0x00012400dc0c7a25 */ /* 0x000fc800078e000c */
[----:B------:R-:W-:Y:S02]  /*11ba0*/  IMAD.IADD R15, R4, 0x1, R13 ;  /* 0x00000001040f7824 */ /* 0x000fe400078e020d */
[----:B------:R-:W-:Y:S02]  /*11bb0*/  IMAD.MOV.U32 R14, RZ, RZ, R12 ;  /* 0x000000ffff0e7224 */ /* 0x000fe400078e000c */
[----:B------:R-:W-:Y:S02]  /*11bc0*/  IMAD R13, R5, c[0x0][0x498], RZ ;  /* 0x00012600050d7a24 */ /* 0x000fe400078e02ff */
[----:B------:R-:W-:-:S04]  /*11bd0*/  @P0 IMAD.HI.U32 R6, R8, c[0x0][0x4ec], RZ ;  /* 0x00013b0008060a27 */ /* 0x000fc800078e00ff */
[----:B------:R-:W-:Y:S01]  /*11be0*/  IMAD.WIDE.U32 R14, R228, c[0x0][0x498], R14 ;  /* 0x00012600e40e7a25 */ /* 0x000fe200078e000e */
[----:B------:R-:W-:-:S03]  /*11bf0*/  @P0 SHF.R.U32.HI R7, RZ, c[0x0][0x4f0], R6 ;  /* 0x00013c00ff070a19 */ /* 0x000fc60000011606 */
[----:B------:R-:W-:Y:S01]  /*11c00*/  IMAD R13, R228, c[0x0][0x49c], R13 ;  /* 0x00012700e40d7a24 */ /* 0x000fe200078e020d */
[C---:B------:R-:W-:Y:S02]  /*11c10*/  IADD3 R9, -R7.reuse, RZ, RZ ;  /* 0x000000ff07097210 */ /* 0x040fe40007ffe1ff */
[----:B------:R-:W-:Y:S02]  /*11c20*/  SHF.R.S32.HI R4, RZ, 0x1f, R7 ;  /* 0x0000001fff047819 */ /* 0x000fe40000011407 */
[----:B------:R-:W-:Y:S01]  /*11c30*/  IADD3 R12, P0, R7, R14, RZ ;  /* 0x0000000e070c7210 */ /* 0x000fe20007f1e0ff */
[----:B------:R-:W-:-:S03]  /*11c40*/  IMAD R9, R9, c[0x0][0x4e8], R8 ;  /* 0x00013a0009097a24 */ /* 0x000fc600078e0208 */
[----:B------:R-:W-:Y:S02]  /*11c50*/  IADD3.X R13, R4, R15, R13, P0, !PT ;  /* 0x0000000f040d7210 */ /* 0x000fe400007fe40d */
[----:B------:R-:W-:Y:S02]  /*11c60*/  SHF.R.S32.HI R6, RZ, 0x1f, R9 ;  /* 0x0000001fff067819 */ /* 0x000fe40000011409 */
[----:B------:R-:W-:Y:S01]  /*11c70*/  MOV R4, 0xff800000 ;  /* 0xff80000000047802 */ /* 0x000fe20000000f00 */
[----:B------:R-:W-:-:S04]  /*11c80*/  IMAD.WIDE.U32 R12, R9, c[0x0][0x488], R12 ;  /* 0x00012200090c7a25 */ /* 0x000fc800078e000c */
[----:B------:R-:W-:-:S04]  /*11c90*/  IMAD R6, R6, c[0x0][0x488], RZ ;  /* 0x0001220006067a24 */ /* 0x000fc800078e02ff */
[----:B------:R-:W-:Y:S01]  /*11ca0*/  IMAD R7, R9, c[0x0][0x48c], R6 ;  /* 0x0001230009077a24 */ /* 0x000fe200078e0206 */
[----:B------:R-:W-:-:S04]  /*11cb0*/  LEA R6, P0, R12, c[0x0][0x450], 0x2 ;  /* 0x000114000c067a11 */ /* 0x000fc800078010ff */
[----:B------:R-:W-:-:S04]  /*11cc0*/  IADD3 R7, R13, R7, RZ ;  /* 0x000000070d077210 */ /* 0x000fc80007ffe0ff */
[----:B------:R-:W-:-:S05]  /*11cd0*/  LEA.HI.X R7, R12, c[0x0][0x454], R7, 0x2, P0 ;  /* 0x000115000c077a11 */ /* 0x000fca00000f1407 */
[----:B------:R1:W-:Y:S02]  /*11ce0*/  STG.E [R6.64], R4 ;  /* 0x0000000406007986 */ /* 0x0003e4000c101906 */
.L_x_2459:
[----:B------:R-:W-:Y:S05]  /*11cf0*/  BSYNC B0 ;  /* 0x0000000000007941 */ /* 0x000fea0003800000 */
.L_x_2458:
[----:B-1----:R-:W1:Y:S01]  /*11d00*/  S2R R6, SR_CTAID.X ;  /* 0x0000000000067919 */ /* 0x002e620000002500 */
[----:B------:R-:W-:Y:S01]  /*11d10*/  SHF.R.S32.HI R9, RZ, 0x1f, R2 ;  /* 0x0000001fff097819 */ /* 0x000fe20000011402 */
[----:B------:R-:W-:Y:S01]  /*11d20*/  IMAD R7, R11, c[0x0][0x3a0], RZ ;  /* 0x0000e8000b077a24 */ /* 0x000fe200078e02ff */
[----:B------:R-:W-:Y:S01]  /*11d30*/  MOV R8, c[0x0][0x4e8] ;  /* 0x00013a0000087a02 */ /* 0x000fe20000000f00 */
[----:B------:R-:W-:Y:S01]  /*11d40*/  IMAD R5, R5, c[0x0][0x3f0], RZ ;  /* 0x0000fc0005057a24 */ /* 0x000fe200078e02ff */
[-C--:B------:R-:W-:Y:S01]  /*11d50*/  LEA.HI R4, R9, R2.reuse, RZ, 0x3 ;  /* 0x0000000209047211 */ /* 0x080fe200078f18ff */
[----:B------:R-:W-:Y:S01]  /*11d60*/  IMAD R7, R10, c[0x0][0x3a4], R7 ;  /* 0x0000e9000a077a24 */ /* 0x000fe200078e0207 */
[----:B------:R-:W-:Y:S01]  /*11d70*/  ISETP.NE.AND P0, PT, R8, 0x1, PT ;  /* 0x000000010800780c */ /* 0x000fe20003f05270 */
[----:B------:R-:W-:Y:S01]  /*11d80*/  IMAD.WIDE.U32 R10, R10, c[0x0][0x3a0], RZ ;  /* 0x0000e8000a0a7a25 */ /* 0x000fe200078e00ff */
[----:B------:R-:W-:Y:S01]  /*11d90*/  LOP3.LUT R9, R4, 0xfffffff8, RZ, 0xc0, !PT ;  /* 0xfffffff804097812 */ /* 0x000fe200078ec0ff */
[----:B------:R-:W-:Y:S01]  /*11da0*/  BSSY B0, `(.L_x_2460) ;  /* 0x000002f000007945 */ /* 0x000fe20003800000 */
[----:B------:R-:W-:Y:S01]  /*11db0*/  SHF.R.S32.HI R4, RZ, 0x3, R4 ;  /* 0x00000003ff047819 */ /* 0x000fe20000011404 */
[----:B------:R-:W-:Y:S01]  /*11dc0*/  IMAD R5, R228, c[0x0][0x3f4], R5 ;  /* 0x0000fd00e4057a24 */ /* 0x000fe200078e0205 */
[----:B------:R-:W-:Y:S01]  /*11dd0*/  IADD3 R9, -R9, R2, RZ ;  /* 0x0000000209097210 */ /* 0x000fe20007ffe1ff */
[----:B-----5:R-:W-:Y:S01]  /*11de0*/  IMAD R3, R3, c[0x0][0x4e8], RZ ;  /* 0x00013a0003037a24 */ /* 0x020fe200078e02ff */
[----:B------:R-:W-:Y:S01]  /*11df0*/  IADD3 R11, R11, R7, RZ ;  /* 0x000000070b0b7210 */ /* 0x000fe20007ffe0ff */
[----:B------:R-:W-:-:S02]  /*11e00*/  IMAD R7, R0, c[0x0][0x3e8], RZ ;  /* 0x0000fa0000077a24 */ /* 0x000fc400078e02ff */
[C---:B------:R-:W-:Y:S01]  /*11e10*/  IMAD R13, R9.reuse, 0x20, R4 ;  /* 0x00000020090d7824 */ /* 0x040fe200078e0204 */
[----:B------:R-:W-:Y:S01]  /*11e20*/  SHF.L.U32 R9, R9, 0x3, RZ ;  /* 0x0000000309097819 */ /* 0x000fe200000006ff */
[C---:B------:R-:W-:Y:S02]  /*11e30*/  IMAD R7, R220.reuse, c[0x0][0x3ec], R7 ;  /* 0x0000fb00dc077a24 */ /* 0x040fe400078e0207 */
[----:B------:R-:W-:Y:S01]  /*11e40*/  IMAD.WIDE.U32 R10, R220, c[0x0][0x3e8], R10 ;  /* 0x0000fa00dc0a7a25 */ /* 0x000fe200078e000a */
[C---:B-1----:R-:W-:Y:S02]  /*11e50*/  LEA R13, R6.reuse, R13, 0x7 ;  /* 0x0000000d060d7211 */ /* 0x042fe400078e38ff */
[----:B------:R-:W-:Y:S02]  /*11e60*/  LEA R4, R6, R4, 0x7 ;  /* 0x0000000406047211 */ /* 0x000fe400078e38ff */
[----:B------:R-:W-:Y:S01]  /*11e70*/  IADD3 R11, R7, R11, RZ ;  /* 0x0000000b070b7210 */ /* 0x000fe20007ffe0ff */
[----:B------:R-:W-:-:S04]  /*11e80*/  @P0 IMAD.HI.U32 R0, R13, c[0x0][0x4ec], RZ ;  /* 0x00013b000d000a27 */ /* 0x000fc800078e00ff */
[----:B------:R-:W-:Y:S01]  /*11e90*/  IMAD.MOV.U32 R2, RZ, RZ, R13 ;  /* 0x000000ffff027224 */ /* 0x000fe200078e000d */
[----:B------:R-:W-:Y:S01]  /*11ea0*/  @P0 SHF.R.U32.HI R2, RZ, c[0x0][0x4f0], R0 ;  /* 0x00013c00ff020a19 */ /* 0x000fe20000011600 */
[----:B------:R-:W-:-:S03]  /*11eb0*/  IMAD.WIDE.U32 R10, R228, c[0x0][0x3f0], R10 ;  /* 0x0000fc00e40a7a25 */ /* 0x000fc600078e000a */
[----:B------:R-:W-:Y:S02]  /*11ec0*/  SHF.R.S32.HI R7, RZ, 0x1f, R2 ;  /* 0x0000001fff077819 */ /* 0x000fe40000011402 */
[----:B------:R-:W-:Y:S02]  /*11ed0*/  IADD3 R0, -R2, RZ, RZ ;  /* 0x000000ff02007210 */ /* 0x000fe40007ffe1ff */
[----:B------:R-:W-:Y:S01]  /*11ee0*/  IADD3 R11, R11, R5, RZ ;  /* 0x000000050b0b7210 */ /* 0x000fe20007ffe0ff */
[----:B------:R-:W-:Y:S02]  /*11ef0*/  IMAD R7, R7, c[0x0][0x3e0], RZ ;  /* 0x0000f80007077a24 */ /* 0x000fe400078e02ff */
[----:B------:R-:W-:Y:S02]  /*11f00*/  IMAD R0, R0, c[0x0][0x4e8], R13 ;  /* 0x00013a0000007a24 */ /* 0x000fe400078e020d */
[----:B------:R-:W-:-:S04]  /*11f10*/  IMAD.WIDE.U32 R10, R2, c[0x0][0x3e0], R10 ;  /* 0x0000f800020a7a25 */ /* 0x000fc800078e000a */
[----:B------:R-:W-:Y:S01]  /*11f20*/  IMAD R7, R2, c[0x0][0x3e4], R7 ;  /* 0x0000f90002077a24 */ /* 0x000fe200078e0207 */
[----:B------:R-:W-:-:S03]  /*11f30*/  SHF.R.S32.HI R2, RZ, 0x1f, R0 ;  /* 0x0000001fff027819 */ /* 0x000fc60000011400 */
        /* <DEDUP_REMOVED lines=9> */
[----:B------:R-:W-:-:S03]  /*11fd0*/  IADD3 R5, R9, 0x40, RZ ;  /* 0x0000004009057810 */ /* 0x000fc60007ffe0ff */
        /* <DEDUP_REMOVED lines=11> */
.L_x_2461:
[----:B------:R-:W-:Y:S05]  /*12090*/  BSYNC B0 ;  /* 0x0000000000007941 */ /* 0x000fea0003800000 */
.L_x_2460:
        /* <DEDUP_REMOVED lines=15> */
.L_x_2463:
[----:B------:R-:W-:Y:S05]  /*12190*/  BSYNC B0 ;  /* 0x0000000000007941 */ /* 0x000fea0003800000 */
.L_x_2462:
        /* <DEDUP_REMOVED lines=15> */
.L_x_2465:
[----:B------:R-:W-:Y:S05]  /*12290*/  BSYNC B0 ;  /* 0x0000000000007941 */ /* 0x000fea0003800000 */
.L_x_2464:
[----:B------:R-:W-:Y:S01]  /*122a0*/  IADD3 R4, R4, 0x60, RZ ;  /* 0x0000006004047810 */ /* 0x000fe20007ffe0ff */
[----:B-1----:R1:W2:Y:S03]  /*122b0*/  SHFL.IDX PT, R7, R0, 0x3, 0x181f ;  /* 0x00781f0000077f89 */ /* 0x0022a600000e0000 */
[----:B------:R-:W-:Y:S01]  /*122c0*/  ISETP.GE.AND P0, PT, R4, R3, PT ;  /* 0x000000030400720c */ /* 0x000fe20003f06270 */
[----:B------:R1:W3:-:S12]  /*122d0*/  SHFL.IDX PT, R6, R2, 0x3, 0x181f ;  /* 0x00781f0002067f89 */ /* 0x0002d800000e0000 */
[----:B------:R-:W-:Y:S05]  /*122e0*/  @P0 EXIT ;  /* 0x000000000000094d */ /* 0x000fea0003800000 */
[----:B------:R-:W-:-:S13]  /*122f0*/  ISETP.GE.AND P0, PT, R9, c[0x0][0x3c8], PT ;  /* 0x0000f20009007a0c */ /* 0x000fda0003f06270 */
[----:B-123--:R-:W-:-:S05]  /*12300*/  @!P0 IMAD.WIDE R2, R9, 0x2, R6 ;  /* 0x0000000209028825 */ /* 0x00efca00078e0206 */
[----:B------:R1:W-:Y:S01]  /*12310*/  @!P0 ST.E.128 [R2.64], RZ ;  /* 0x000000ff02008985 */ /* 0x0003e2000c101d06 */
[----:B------:R-:W-:-:S13]  /*12320*/  ISETP.GE.AND P0, PT, R5, c[0x0][0x3c8], PT ;  /* 0x0000f20005007a0c */ /* 0x000fda0003f06270 */
[----:B------:R-:W-:Y:S05]  /*12330*/  @P0 EXIT ;  /* 0x000000000000094d */ /* 0x000fea0003800000 */
[----:B------:R-:W-:-:S04]  /*12340*/  SHF.R.S32.HI R0, RZ, 0x1f, R5 ;  /* 0x0000001fff007819 */ /* 0x000fc80000011405 */
[----:B------:R-:W-:-:S04]  /*12350*/  LEA.HI R0, R0, R5, RZ, 0x3 ;  /* 0x0000000500007211 */ /* 0x000fc800078f18ff */
[----:B-1----:R-:W-:-:S05]  /*12360*/  LOP3.LUT R3, R0, 0xfffffff8, RZ, 0xc0, !PT ;  /* 0xfffffff800037812 */ /* 0x002fca00078ec0ff */
[----:B------:R-:W-:-:S05]  /*12370*/  IMAD.WIDE R6, R3, 0x2, R6 ;  /* 0x0000000203067825 */ /* 0x000fca00078e0206 */
[----:B------:R-:W-:Y:S01]  /*12380*/  ST.E.128 [R6.64], RZ ;  /* 0x000000ff06007985 */ /* 0x000fe2000c101d06 */
[----:B------:R-:W-:Y:S05]  /*12390*/  EXIT ;  /* 0x000000000000794d */ /* 0x000fea0003800000 */
.L_x_2466:
        /* <DEDUP_REMOVED lines=14> */
.L_x_4362:


//--------------------- .text._ZN7cutlass13device_kernelIN5flash19enable_sm80_to_sm89INS1_16FlashAttnFwdSm80INS1_25CollectiveMainloopFwdSm80ILi8ELi1ELb1EN4cute5tupleIJNS5_1CILi128EEENS7_ILi96EEES8_EEELi128ENS_10bfloat16_tEfNS_4arch4Sm80ELb0ELb1ELb0ELb1ELb1ELb1ELb1ELb0EEENS1_21CollectiveEpilogueFwdINS6_IJS8_S8_S9_EEENS6_IJNS7_ILi1EEESH_SH_EEESB_SD_Li256ELb1ELb1ELb0ELb0EEENS1_19SingleTileSchedulerILb1ELb0ELb1ELi128EEEEEEEEEvNT_6ParamsE --------------------------
	.section	.text._ZN7cutlass13device_kernelIN5flash19enable_sm80_to_sm89INS1_16FlashAttnFwdSm80INS1_25CollectiveMainloopFwdSm80ILi8ELi1ELb1EN4cute5tupleIJNS5_1CILi128EEENS7_ILi96EEES8_EEELi128ENS_10bfloat16_tEfNS_4arch4Sm80ELb0ELb1ELb0ELb1ELb1ELb1ELb1ELb0EEENS1_21CollectiveEpilogueFwdINS6_IJS8_S8_S9_EEENS6_IJNS7_ILi1EEESH_SH_EEESB_SD_Li256ELb1ELb1ELb0ELb0EEENS1_19SingleTileSchedulerILb1ELb0ELb1ELi128EEEEEEEEEvNT_6ParamsE,"ax",@progbits
	.sectioninfo	@"SHI_REGISTERS=255"
	.align	128
.text._ZN7cutlass13device_kernelIN5flash19enable_sm80_to_sm89INS1_16FlashAttnFwdSm80INS1_25CollectiveMainloopFwdSm80ILi8ELi1ELb1EN4cute5tupleIJNS5_1CILi128EEENS7_ILi96EEES8_EEELi128ENS_10bfloat16_tEfNS_4arch4Sm80ELb0ELb1ELb0ELb1ELb1ELb1ELb1ELb0EEENS1_21CollectiveEpilogueFwdINS6_IJS8_S8_S9_EEENS6_IJNS7_ILi1EEESH_SH_EEESB_SD_Li256ELb1ELb1ELb0ELb0EEENS1_19SingleTileSchedulerILb1ELb0ELb1ELi128EEEEEEEEEvNT_6ParamsE:
        .type           _ZN7cutlass13device_kernelIN5flash19enable_sm80_to_sm89INS1_16FlashAttnFwdSm80INS1_25CollectiveMainloopFwdSm80ILi8ELi1ELb1EN4cute5tupleIJNS5_1CILi128EEENS7_ILi96EEES8_EEELi128ENS_10bfloat16_tEfNS_4arch4Sm80ELb0ELb1ELb0ELb1ELb1ELb1ELb1ELb0EEENS1_21CollectiveEpilogueFwdINS6_IJS8_S8_S9_EEENS6_IJNS7_ILi1EEESH_SH_EEESB_SD_Li256ELb1ELb1ELb0ELb0EEENS1_19SingleTileSchedulerILb1ELb0ELb1ELi128EEEEEEEEEvNT_6ParamsE,@function
        .size           _ZN7cutlass13device_kernelIN5flash19enable_sm80_to_sm89INS1_16FlashAttnFwdSm80INS1_25CollectiveMainloopFwdSm80ILi8ELi1ELb1EN4cute5tupleIJNS5_1CILi128EEENS7_ILi96EEES8_EEELi128ENS_10bfloat16_tEfNS_4arch4Sm80ELb0ELb1ELb0ELb1ELb1ELb1ELb1ELb0EEENS1_21CollectiveEpilogueFwdINS6_IJS8_S8_S9_EEENS6_IJNS7_ILi1EEESH_SH_EEESB_SD_Li256ELb1ELb1ELb0ELb0EEENS1_19SingleTileSchedulerILb1ELb0ELb1ELi128EEEEEEEEEvNT_6ParamsE,(.L_x_4363 - _ZN7cutlass13device_kernelIN5flash19enable_sm80_to_sm89INS1_16FlashAttnFwdSm80INS1_25CollectiveMainloopFwdSm80ILi8ELi1ELb1EN4cute5tupleIJNS5_1CILi128EEENS7_ILi96EEES8_EEELi128ENS_10bfloat16_tEfNS_4arch4Sm80ELb0ELb1ELb0ELb1ELb1ELb1ELb1ELb0EEENS1_21CollectiveEpilogueFwdINS6_IJS8_S8_S9_EEENS6_IJNS7_ILi1EEESH_SH_EEESB_SD_Li256ELb1ELb1ELb0ELb0EEENS1_19SingleTileSchedulerILb1ELb0ELb1ELi128EEEEEEEEEvNT_6ParamsE)
        .other          _ZN7cutlass13device_kernelIN5flash19enable_sm80_to_sm89INS1_16FlashAttnFwdSm80INS1_25CollectiveMainloopFwdSm80ILi8ELi1ELb1EN4cute5tupleIJNS5_1CILi128EEENS7_ILi96EEES8_EEELi128ENS_10bfloat16_tEfNS_4arch4Sm80ELb0ELb1ELb0ELb1ELb1ELb1ELb1ELb0EEENS1_21CollectiveEpilogueFwdINS6_IJS8_S8_S9_EEENS6_IJNS7_ILi1EEESH_SH_EEESB_SD_Li256ELb1ELb1ELb0ELb0EEENS1_19SingleTileSchedulerILb1ELb0ELb1ELi128EEEEEEEEEvNT_6ParamsE,@"STO_CUDA_ENTRY STV_DEFAULT"
_ZN7cutlass13device_kernelIN5flash19enable_sm80_to_sm89INS1_16FlashAttnFwdSm80INS1_25CollectiveMainloopFwdSm80ILi8ELi1ELb1EN4cute5tupleIJNS5_1CILi128EEENS7_ILi96EEES8_EEELi128ENS_10bfloat16_tEfNS_4arch4Sm80ELb0ELb1ELb0ELb1ELb1ELb1ELb1ELb0EEENS1_21CollectiveEpilogueFwdINS6_IJS8_S8_S9_EEENS6_IJNS7_ILi1EEESH_SH_EEESB_SD_Li256ELb1ELb1ELb0ELb0EEENS1_19SingleTileSchedulerILb1ELb0ELb1ELi128EEEEEEEEEvNT_6ParamsE:
[----:B------:R-:W-:Y:S02]  /*0000*/  MOV R1, c[0x0][0x28] ;  /* 0x00000a0000017a02 */ /* 0x000fe40000000f00 */
[----:B------:R-:W1:Y:S01]  /*0010*/  S2R R73, SR_TID.X ;  /* 0x0000000000497919 */ /* 0x000e620000002100 */
[----:B------:R-:W2:Y:S01]  /*0020*/  S2UR UR4, SR_CTAID.X ;  /* 0x00000000000479c3 */ /* 0x000ea20000002500 */
[----:B------:R-:W-:Y:S02]  /*0030*/  ULDC.64 UR18, c[0x0][0x118] ;  /* 0x0000460000127ab9 */ /* 0x000fe40000000a00 */
[----:B------:R-:W3:Y:S01]  /*0040*/  S2R R217, SR_CTAID.Z ;  /* 0x0000000000d97919 */ /* 0x000ee20000002700 */
[----:B-1----:R-:W-:-:S06]  /*0050*/  SHF.R.U32.HI R0, RZ, 0x5, R73 ;  /* 0x00000005ff007819 */ /* 0x002fcc0000011649 */
[----:B------:R-:W1:Y:S02]  /*0060*/  SHFL.IDX PT, R0, R0, RZ, 0x1f ;  /* 0x00001fff00007589 */ /* 0x000e6400000e0000 */
[----:B-1----:R-:W-:Y:S02]  /*0070*/  ISETP.NE.AND P0, PT, R0, RZ, PT ;  /* 0x000000ff0000720c */ /* 0x002fe40003f05270 */
[----:B------:R-:W-:-:S05]  /*0080*/  MOV R0, 0x4 ;  /* 0x0000000400007802 */ /* 0x000fca0000000f00 */
[----:B---3--:R-:W-:-:S06]  /*0090*/  IMAD.WIDE R2, R217, R0, c[0x0][0x568] ;  /* 0x00015a00d9027625 */ /* 0x008fcc00078e0200 */
[----:B--2---:R-:W-:Y:S05]  /*00a0*/  @!P0 BRA `(.L_x_2467) ;  /* 0x0000014000008947 */ /* 0x004fea0003800000 */
[----:B------:R-:W-:-:S04]  /*00b0*/  ISETP.NE.U32.AND P0, PT, RZ, c[0x0][0x568], PT ;  /* 0x00015a00ff007a0c */ /* 0x000fc80003f05070 */
[----:B------:R-:W-:-:S13]  /*00c0*/  ISETP.NE.AND.EX P0, PT, RZ, c[0x0][0x56c], PT, P0 ;  /* 0x00015b00ff007a0c */ /* 0x000fda0003f05300 */
[----:B------:R-:W-:Y:S05]  /*00d0*/  @!P0 BRA `(.L_x_2468) ;  /* 0x0000002000008947 */ /* 0x000fea0003800000 */
[----:B------:R1:W5:Y:S01]  /*00e0*/  LDG.E R2, [R2.64] ;  /* 0x0000001202027981 */ /* 0x000362000c1e1900 */
[----:B------:R-:W-:Y:S05]  /*00f0*/  BRA `(.L_x_2469) ;  /* 0x0000009000007947 */ /* 0x000fea0003800000 */
.L_x_2468:
        /* <DEDUP_REMOVED lines=8> */
.L_x_2470:
[----:B------:R-:W-:-:S04]  /*0180*/  MOV R2, c[0x0][0x54c] ;  /* 0x0001530000027a02 */ /* 0x000fc80000000f00 */
.L_x_2469:
[----:B------:R-:W-:Y:S01]  /*0190*/  USHF.L.U32 UR4, UR4, 0x7, URZ ;  /* 0x0000000704047899 */ /* 0x000fe2000800063f */
[----:B-----5:R-:W-:-:S05]  /*01a0*/  IMAD R2, R2, c[0x0][0x548], RZ ;  /* 0x0001520002027a24 */ /* 0x020fca00078e02ff */
[----:B------:R-:W-:-:S04]  /*01b0*/  MOV R7, UR4 ;  /* 0x0000000400077c02 */ /* 0x000fc80008000f00 */
[----:B------:R-:W-:-:S04]  /*01c0*/  ISETP.GE.AND P0, PT, R7, R2, PT ;  /* 0x000000020700720c */ /* 0x000fc80003f06270 */
[----:B------:R-:W-:Y:S01]  /*01d0*/  SEL R217, R217, 0xffffffff, !P0 ;  /* 0xffffffffd9d97807 */ /* 0x000fe20004000000 */
[----:B------:R-:W-:Y:S05]  /*01e0*/  BRA `(.L_x_2471) ;  /* 0x0000013000007947 */ /* 0x000fea0003800000 */
.L_x_2467:
[----:B------:R-:W-:-:S04]  /*01f0*/  ISETP.NE.U32.AND P0, PT, RZ, c[0x0][0x568], PT ;  /* 0x00015a00ff007a0c */ /* 0x000fc80003f05070 */
[----:B------:R-:W-:-:S13]  /*0200*/  ISETP.NE.AND.EX P0, PT, RZ, c[0x0][0x56c], PT, P0 ;  /* 0x00015b00ff007a0c */ /* 0x000fda0003f05300 */
[----:B------:R-:W-:Y:S05]  /*0210*/  @!P0 BRA `(.L_x_2472) ;  /* 0x0000002000008947 */ /* 0x000fea0003800000 */
[----:B------:R1:W5:Y:S01]  /*0220*/  LDG.E R2, [R2.64] ;  /* 0x0000001202027981 */ /* 0x000362000c1e1900 */
[----:B------:R-:W-:Y:S05]  /*0230*/  BRA `(.L_x_2473) ;  /* 0x0000009000007947 */ /* 0x000fea0003800000 */
.L_x_2472:
        /* <DEDUP_REMOVED lines=8> */
.L_x_2474:
[----:B------:R-:W-:-:S04]  /*02c0*/  MOV R2, c[0x0][0x54c] ;  /* 0x0001530000027a02 */ /* 0x000fc80000000f00 */
.L_x_2473:
[----:B------:R-:W-:Y:S01]  /*02d0*/  USHF.L.U32 UR4, UR4, 0x7, URZ ;  /* 0x0000000704047899 */ /* 0x000fe2000800063f */
[----:B-----5:R-:W-:-:S05]  /*02e0*/  IMAD R2, R2, c[0x0][0x548], RZ ;  /* 0x0001520002027a24 */ /* 0x020fca00078e02ff */
[----:B------:R-:W-:-:S04]  /*02f0*/  MOV R7, UR4 ;  /* 0x0000000400077c02 */ /* 0x000fc80008000f00 */
[----:B------:R-:W-:-:S04]  /*0300*/  ISETP.GE.AND P0, PT, R7, R2, PT ;  /* 0x000000020700720c */ /* 0x000fc80003f06270 */
[----:B------:R-:W-:-:S04]  /*0310*/  SEL R217, R217, 0xffffffff, !P0 ;  /* 0xffffffffd9d97807 */ /* 0x000fc80004000000 */
.L_x_2471:
[----:B------:R-:W-:-:S13]  /*0320*/  ISETP.GE.AND P0, PT, R217, RZ, PT ;  /* 0x000000ffd900720c */ /* 0x000fda0003f06270 */
[----:B------:R-:W-:Y:S05]  /*0330*/  @!P0 EXIT ;  /* 0x000000000000894d */ /* 0x000fea0003800000 */
[----:B------:R-:W-:Y:S01]  /*0340*/  ISETP.NE.U32.AND P0, PT, RZ, c[0x0][0x370], PT ;  /* 0x0000dc00ff007a0c */ /* 0x000fe20003f05070 */
[----:B------:R-:W-:Y:S01]  /*0350*/  IMAD.MOV.U32 R215, RZ, RZ, RZ ;  /* 0x000000ffffd77224 */ /* 0x000fe200078e00ff */
[----:B------:R-:W-:Y:S01]  /*0360*/  ISETP.NE.U32.AND P1, PT, RZ, c[0x0][0x360], PT ;  /* 0x0000d800ff007a0c */ /* 0x000fe20003f25070 */
[----:B------:R-:W-:Y:S01]  /*0370*/  IMAD.MOV.U32 R76, RZ, RZ, RZ ;  /* 0x000000ffff4c7224 */ /* 0x000fe200078e00ff */
[----:B------:R-:W-:Y:S01]  /*0380*/  ISETP.NE.AND.EX P2, PT, RZ, c[0x0][0x374], PT, P0 ;  /* 0x0000dd00ff007a0c */ /* 0x000fe20003f45300 */
[----:B------:R-:W-:Y:S01]  /*0390*/  IMAD.MOV.U32 R4, RZ, RZ, RZ ;  /* 0x000000ffff047224 */ /* 0x000fe200078e00ff */
[----:B------:R-:W-:Y:S01]  /*03a0*/  ISETP.NE.AND.EX P0, PT, RZ, c[0x0][0x364], PT, P1 ;  /* 0x0000d900ff007a0c */ /* 0x000fe20003f05310 */
[CC--:B------:R-:W-:Y:S01]  /*03b0*/  IMAD.WIDE R12, R217.reuse, R0.reuse, c[0x0][0x348] ;  /* 0x0000d200d90c7625 */ /* 0x0c0fe200078e0200 */
[----:B------:R-:W-:Y:S02]  /*03c0*/  ISETP.NE.U32.AND P1, PT, RZ, c[0x0][0x348], PT ;  /* 0x0000d200ff007a0c */ /* 0x000fe40003f25070 */
[----:B------:R-:W-:Y:S01]  /*03d0*/  ISETP.NE.U32.AND P3, PT, RZ, c[0x0][0x350], PT ;  /* 0x0000d400ff007a0c */ /* 0x000fe20003f65070 */
[----:B------:R-:W-:Y:S01]  /*03e0*/  IMAD.WIDE R10, R217, R0, c[0x0][0x350] ;  /* 0x0000d400d90a7625 */ /* 0x000fe200078e0200 */
[----:B------:R-:W-:-:S02]  /*03f0*/  ISETP.NE.U32.AND P4, PT, RZ, c[0x0][0x358], PT ;  /* 0x0000d600ff007a0c */ /* 0x000fc40003f85070 */
[----:B------:R-:W-:Y:S01]  /*0400*/  ISETP.NE.AND.EX P1, PT, RZ, c[0x0][0x34c], PT, P1 ;  /* 0x0000d300ff007a0c */ /* 0x000fe20003f25310 */
[CC--:B------:R-:W-:Y:S01]  /*0410*/  IMAD.WIDE R8, R217.reuse, R0.reuse, c[0x0][0x358] ;  /* 0x0000d600d9087625 */ /* 0x0c0fe200078e0200 */
[----:B------:R-:W-:Y:S02]  /*0420*/  ISETP.NE.AND.EX P3, PT, RZ, c[0x0][0x354], PT, P3 ;  /* 0x0000d500ff007a0c */ /* 0x000fe40003f65330 */
[----:B------:R-:W-:Y:S01]  /*0430*/  ISETP.NE.AND.EX P4, PT, RZ, c[0x0][0x35c], PT, P4 ;  /* 0x0000d700ff007a0c */ /* 0x000fe20003f85340 */
[CC--:B------:R-:W-:Y:S01]  /*0440*/  @P2 IMAD.WIDE R14, R217.reuse, R0.reuse, c[0x0][0x370] ;  /* 0x0000dc00d90e2625 */ /* 0x0c0fe200078e0200 */
[----:B------:R-:W-:Y:S01]  /*0450*/  MOV R82, RZ ;  /* 0x000000ff00527202 */ /* 0x000fe20000000f00 */
[----:B------:R-:W2:Y:S02]  /*0460*/  S2R R214, SR_CTAID.Y ;  /* 0x0000000000d67919 */ /* 0x000ea40000002600 */
[----:B------:R-:W-:Y:S02]  /*0470*/  IMAD.MOV.U32 R216, RZ, RZ, c[0x0][0x168] ;  /* 0x00005a00ffd87624 */ /* 0x000fe400078e00ff */
[----:B------:R3:W5:Y:S01]  /*0480*/  @P2 LDG.E R215, [R14.64] ;  /* 0x000000120ed72981 */ /* 0x000762000c1e1900 */
[----:B-1----:R-:W-:-:S03]  /*0490*/  @P0 IMAD.WIDE R2, R217, R0, c[0x0][0x360] ;  /* 0x0000d800d9020625 */ /* 0x002fc600078e0200 */
[----:B------:R3:W5:Y:S04]  /*04a0*/  @P1 LDG.E R76, [R12.64] ;  /* 0x000000120c4c1981 */ /* 0x000768000c1e1900 */
[----:B------:R3:W5:Y:S04]  /*04b0*/  @P3 LDG.E R82, [R10.64] ;  /* 0x000000120a523981 */ /* 0x000768000c1e1900 */
[----:B------:R3:W5:Y:S01]  /*04c0*/  @P4 LDG.E R4, [R8.64] ;  /* 0x0000001208044981 */ /* 0x000762000c1e1900 */
[----:B------:R-:W-:-:S03]  /*04d0*/  IMAD.MOV.U32 R6, RZ, RZ, c[0x0][0x2ac] ;  /* 0x0000ab00ff067624 */ /* 0x000fc600078e00ff */
[----:B------:R1:W5:Y:S01]  /*04e0*/  @P0 LDG.E R216, [R2.64] ;  /* 0x0000001202d80981 */ /* 0x000362000c1e1900 */
[----:B------:R-:W-:Y:S01]  /*04f0*/  IMAD R6, R6, c[0x0][0x1d0], RZ ;  /* 0x0000740006067a24 */ /* 0x000fe200078e02ff */
[----:B--2---:R-:W-:Y:S02]  /*0500*/  SHF.R.S32.HI R75, RZ, 0x1f, R214 ;  /* 0x0000001fff4b7819 */ /* 0x004fe400000114d6 */
[----:B-1----:R-:W-:Y:S01]  /*0510*/  MOV R2, c[0x0][0x228] ;  /* 0x00008a0000027a02 */ /* 0x002fe20000000f00 */
[----:B------:R-:W-:Y:S05]  /*0520*/  @P0 BRA `(.L_x_2475) ;  /* 0x0000004000000947 */ /* 0x000fea0003800000 */
[----:B---3--:R-:W-:Y:S05]  /*0530*/  @!P1 BRA `(.L_x_2475) ;  /* 0x0000003000009947 */ /* 0x008fea0003800000 */
[----:B-----5:R1:W2:Y:S04]  /*0540*/  LDG.E R216, [R12.64] ;  /* 0x000000120cd87981 */ /* 0x0202a8000c1e1900 */
[----:B-1----:R-:W2:Y:S02]  /*0550*/  LDG.E R12, [R12.64+0x4] ;  /* 0x000004120c0c7981 */ /* 0x002ea4000c1e1900 */
[----:B--2---:R-:W-:-:S02]  /*0560*/  IADD3 R216, -R216, R12, RZ ;  /* 0x0000000cd8d87210 */ /* 0x004fc40007ffe1ff */
.L_x_2475:
[----:B---3--:R-:W-:-:S04]  /*0570*/  ISETP.NE.U32.AND P0, PT, RZ, c[0x0][0x368], PT ;  /* 0x0000da00ff007a0c */ /* 0x008fc80003f05070 */
[----:B------:R-:W-:-:S13]  /*0580*/  ISETP.NE.AND.EX P0, PT, RZ, c[0x0][0x36c], PT, P0 ;  /* 0x0000db00ff007a0c */ /* 0x000fda0003f05300 */
[----:B------:R-:W-:Y:S05]  /*0590*/  @!P0 BRA `(.L_x_2476) ;  /* 0x0000003000008947 */ /* 0x000fea0003800000 */
[----:B------:R-:W-:-:S05]  /*05a0*/  IMAD.WIDE R10, R217, R0, c[0x0][0x368] ;  /* 0x0000da00d90a7625 */ /* 0x000fca00078e0200 */
[----:B------:R1:W5:Y:S01]  /*05b0*/  LDG.E R6, [R10.64] ;  /* 0x000000120a067981 */ /* 0x000362000c1e1900 */
[----:B------:R-:W-:Y:S05]  /*05c0*/  BRA `(.L_x_2477) ;  /* 0x0000004000007947 */ /* 0x000fea0003800000 */
.L_x_2476:
[----:B------:R-:W-:Y:S05]  /*05d0*/  @!P3 BRA `(.L_x_2477) ;  /* 0x000000300000b947 */ /* 0x000fea0003800000 */
[----:B------:R1:W2:Y:S04]  /*05e0*/  LDG.E R6, [R10.64] ;  /* 0x000000120a067981 */ /* 0x0002a8000c1e1900 */
[----:B-1----:R-:W2:Y:S02]  /*05f0*/  LDG.E R10, [R10.64+0x4] ;  /* 0x000004120a0a7981 */ /* 0x002ea4000c1e1900 */
[----:B--2---:R-:W-:Y:S02]  /*0600*/  IADD3 R6, -R6, R10, RZ ;  /* 0x0000000a06067210 */ /* 0x004fe40007ffe1ff */
.L_x_2477:
[----:B------:R2:W3:Y:S01]  /*0610*/  @P4 LDG.E R3, [R8.64] ;  /* 0x0000001208034981 */ /* 0x0004e2000c1e1900 */
[----:B------:R-:W-:-:S04]  /*0620*/  ISETP.NE.U32.AND P0, PT, RZ, c[0x0][0x378], PT ;  /* 0x0000de00ff007a0c */ /* 0x000fc80003f05070 */
[----:B------:R-:W-:Y:S01]  /*0630*/  ISETP.NE.AND.EX P0, PT, RZ, c[0x0][0x37c], PT, P0 ;  /* 0x0000df00ff007a0c */ /* 0x000fe20003f05300 */
[----:B-----5:R-:W-:Y:S01]  /*0640*/  IMAD.MOV.U32 R74, RZ, RZ, R6 ;  /* 0x000000ffff4a7224 */ /* 0x020fe200078e0006 */
[----:B--2---:R-:W3:Y:S11]  /*0650*/  @P4 LDG.E R8, [R8.64+0x4] ;  /* 0x0000041208084981 */ /* 0x004ef6000c1e1900 */
[----:B-1----:R-:W-:-:S05]  /*0660*/  @P0 IMAD.WIDE R10, R217, R0, c[0x0][0x378] ;  /* 0x0000de00d90a0625 */ /* 0x002fca00078e0200 */
[----:B------:R1:W5:Y:S01]  /*0670*/  @P0 LDG.E R74, [R10.64] ;  /* 0x000000120a4a0981 */ /* 0x000362000c1e1900 */
[----:B------:R-:W-:Y:S01]  /*0680*/  IMAD.MOV.U32 R213, RZ, RZ, c[0x0][0x2c4] ;  /* 0x0000b100ffd57624 */ /* 0x000fe200078e00ff */
[----:B------:R-:W-:Y:S01]  /*0690*/  LOP3.LUT R218, R218, 0xffbfffff, RZ, 0xc0, !PT ;  /* 0xffbfffffdada7812 */ /* 0x000fe200078ec0ff */
[----:B------:R-:W-:Y:S01]  /*06a0*/  IMAD.MOV.U32 R117, RZ, RZ, R7 ;  /* 0x000000ffff757224 */ /* 0x000fe200078e0007 */
[----:B------:R-:W-:Y:S01]  /*06b0*/  IADD3 R7, R7, 0x7f, RZ ;  /* 0x0000007f07077810 */ /* 0x000fe20007ffe0ff */
[----:B------:R-:W-:Y:S01]  /*06c0*/  IMAD.MOV.U32 R212, RZ, RZ, c[0x0][0x32c] ;  /* 0x0000cb00ffd47624 */ /* 0x000fe200078e00ff */
[----:B------:R-:W-:-:S04]  /*06d0*/  ISETP.NE.AND P2, PT, R213, 0x1, PT ;  /* 0x00000001d500780c */ /* 0x000fc80003f45270 */
[----:B------:R-:W-:-:S09]  /*06e0*/  ISETP.GE.AND P1, PT, R212, 0x1, PT ;  /* 0x00000001d400780c */ /* 0x000fd20003f26270 */
[----:B------:R-:W-:Y:S02]  /*06f0*/  @P2 IADD3 R5, R117, 0x7f, RZ ;  /* 0x0000007f75052810 */ /* 0x000fe40007ffe0ff */
[----:B------:R-:W-:-:S03]  /*0700*/  @P2 LOP3.LUT R218, R218, 0x400000, RZ, 0xfc, !PT ;  /* 0x00400000dada2812 */ /* 0x000fc600078efcff */
[----:B------:R-:W-:Y:S01]  /*0710*/  @P2 IMAD.HI.U32 R5, R5, c[0x0][0x2c8], RZ ;  /* 0x0000b20005052a27 */ /* 0x000fe200078e00ff */
[----:B------:R-:W-:-:S04]  /*0720*/  LOP3.LUT R218, R218, 0xff7fffff, RZ, 0xc0, !PT ;  /* 0xff7fffffdada7812 */ /* 0x000fc800078ec0ff */
[----:B------:R-:W-:Y:S02]  /*0730*/  @P2 SHF.R.U32.HI R7, RZ, c[0x0][0x2cc], R5 ;  /* 0x0000b300ff072a19 */ /* 0x000fe40000011605 */
[----:B------:R-:W-:Y:S01]  /*0740*/  @P1 LOP3.LUT R218, R218, 0x800000, RZ, 0xfc, !PT ;  /* 0x00800000dada1812 */ /* 0x000fe200078efcff */
[----:B---3--:R-:W-:Y:S02]  /*0750*/  @P4 IMAD.IADD R2, R8, 0x1, -R3 ;  /* 0x0000000108024824 */ /* 0x008fe400078e0a03 */
[----:B------:R-:W-:-:S04]  /*0760*/  IMAD.IADD R3, R6, 0x1, -R215 ;  /* 0x0000000106037824 */ /* 0x000fc800078e0ad7 */
[----:B------:R-:W-:-:S05]  /*0770*/  IMAD.IADD R211, R3, 0x1, R2 ;  /* 0x0000000103d37824 */ /* 0x000fca00078e0202 */
[----:B------:R-:W-:-:S05]  /*0780*/  IADD3 R80, R211, 0x1, -R216 ;  /* 0x00000001d3507810 */ /* 0x000fca0007ffe8d8 */
[----:B------:R-:W-:-:S05]  /*0790*/  IMAD.IADD R7, R80, 0x1, R7 ;  /* 0x0000000150077824 */ /* 0x000fca00078e0207 */
[----:B------:R-:W-:Y:S01]  /*07a0*/  IADD3 R9, R7, c[0x0][0x328], RZ ;  /* 0x0000ca0007097a10 */ /* 0x000fe20007ffe0ff */
[----:B------:R-:W-:Y:S05]  /*07b0*/  @!P1 BRA `(.L_x_2478) ;  /* 0x000000e000009947 */ /* 0x000fea0003800000 */
[C---:B-1----:R-:W-:Y:S02]  /*07c0*/  ISETP.GT.AND P0, PT, R7.reuse, RZ, PT ;  /* 0x000000ff0700720c */ /* 0x042fe40003f04270 */
        /* <DEDUP_REMOVED lines=8> */
.L_x_2479:
[----:B------:R-:W-:-:S13]  /*0850*/  ISETP.NE.AND P0, PT, R212, 0x1, PT ;  /* 0x00000001d400780c */ /* 0x000fda0003f05270 */
[----:B------:R-:W-:-:S05]  /*0860*/  @P0 IMAD.HI.U32 R7, R5, c[0x0][0x330], RZ ;  /* 0x0000cc0005070a27 */ /* 0x000fca00078e00ff */
[----:B------:R-:W-:-:S05]  /*0870*/  @P0 SHF.R.U32.HI R5, RZ, c[0x0][0x334], R7 ;  /* 0x0000cd00ff050a19 */ /* 0x000fca0000011607 */
.L_x_2480:
[----:B------:R-:W-:-:S05]  /*0880*/  IMAD R5, R5, R212, c[0x0][0x32c] ;  /* 0x0000cb0005057624 */ /* 0x000fca00078e02d4 */
[----:B------:R-:W-:Y:S02]  /*0890*/  IMNMX R9, R9, R5, PT ;  /* 0x0000000509097217 */ /* 0x000fe40003800200 */
.L_x_2478:
[----:B-1----:R-:W-:Y:S01]  /*08a0*/  @P2 IMAD.HI.U32 R8, R117, c[0x0][0x2c8], RZ ;  /* 0x0000b20075082a27 */ /* 0x002fe200078e00ff */
[----:B------:R-:W-:-:S03]  /*08b0*/  IADD3 R5, R211, 0x5f, RZ ;  /* 0x0000005fd3057810 */ /* 0x000fc60007ffe0ff */
[----:B------:R-:W-:Y:S01]  /*08c0*/  IMAD.MOV.U32 R7, RZ, RZ, R117 ;  /* 0x000000ffff077224 */ /* 0x000fe200078e0075 */
[----:B------:R-:W-:Y:S01]  /*08d0*/  @P2 SHF.R.U32.HI R7, RZ, c[0x0][0x2cc], R8 ;  /* 0x0000b300ff072a19 */ /* 0x000fe20000011608 */
[----:B------:R-:W-:-:S04]  /*08e0*/  IMAD.HI R5, R5, 0x2aaaaaab, RZ ;  /* 0x2aaaaaab05057827 */ /* 0x000fc800078e02ff */
[----:B------:R-:W-:Y:S01]  /*08f0*/  IMAD.IADD R116, R211, 0x1, -R216 ;  /* 0x00000001d3747824 */ /* 0x000fe200078e0ad8 */
[----:B------:R-:W-:-:S03]  /*0900*/  SHF.R.U32.HI R79, RZ, 0x1f, R5 ;  /* 0x0000001fff4f7819 */ /* 0x000fc60000011605 */
[----:B------:R-:W-:Y:S01]  /*0910*/  IMAD.IADD R7, R116, 0x1, R7 ;  /* 0x0000000174077824 */ /* 0x000fe200078e0207 */
[----:B------:R-:W-:-:S04]  /*0920*/  LEA.HI.SX32 R79, R5, R79, 0x1c ;  /* 0x0000004f054f7211 */ /* 0x000fc800078fe2ff */
        /* <DEDUP_REMOVED lines=10> */
.L_x_2482:
[----:B------:R-:W-:-:S13]  /*09d0*/  ISETP.NE.AND P0, PT, R212, 0x1, PT ;  /* 0x00000001d400780c */ /* 0x000fda0003f05270 */
[----:B------:R-:W-:-:S05]  /*09e0*/  @P0 IMAD.HI.U32 R5, R7, c[0x0][0x330], RZ ;  /* 0x0000cc0007050a27 */ /* 0x000fca00078e00ff */
[----:B------:R-:W-:-:S05]  /*09f0*/  @P0 SHF.R.U32.HI R7, RZ, c[0x0][0x334], R5 ;  /* 0x0000cd00ff070a19 */ /* 0x000fca0000011605 */
.L_x_2483:
[----:B------:R-:W-:-:S05]  /*0a00*/  IMAD R7, R7, c[0x0][0x32c], RZ ;  /* 0x0000cb0007077a24 */ /* 0x000fca00078e02ff */
[----:B------:R-:W-:-:S04]  /*0a10*/  IMNMX R8, R8, R7, !PT ;  /* 0x0000000708087217 */ /* 0x000fc80007800200 */
.L_x_2481:
        /* <DEDUP_REMOVED lines=24> */
[----:B------:R-:W-:Y:S01]  /*0ba0*/  SHF.R.S32.HI R7, RZ, 0x1f, R73 ;  /* 0x0000001fff077819 */ /* 0x000fe20000011449 */
[----:B------:R-:W-:Y:S01]  /*0bb0*/  IMAD R122, R75, c[0x0][0x240], RZ ;  /* 0x000090004b7a7a24 */ /* 0x000fe200078e02ff */
[----:B------:R-:W-:Y:S01]  /*0bc0*/  ISETP.NE.AND.EX P2, PT, RZ, c[0x0][0x344], PT, P0 ;  /* 0x0000d100ff007a0c */ /* 0x000fe20003f45300 */
[----:B------:R-:W-:Y:S01]  /*0bd0*/  IMAD.MOV.U32 R128, RZ, RZ, 0x60 ;  /* 0x00000060ff807424 */ /* 0x000fe200078e00ff */
[----:B------:R-:W-:Y:S02]  /*0be0*/  IADD3 R39, R3, -0x1, RZ ;  /* 0xffffffff03277810 */ /* 0x000fe40007ffe0ff */
[----:B------:R-:W-:Y:S02]  /*0bf0*/  SEL R130, R217, RZ, !P4 ;  /* 0x000000ffd9827207 */ /* 0x000fe40006000000 */
[----:B------:R-:W-:Y:S01]  /*0c00*/  MOV R96, c[0x0][0x238] ;  /* 0x00008e0000607a02 */ /* 0x000fe20000000f00 */
[----:B------:R-:W-:Y:S01]  /*0c10*/  IMAD.MOV.U32 R95, RZ, RZ, c[0x0][0x23c] ;  /* 0x00008f00ff5f7624 */ /* 0x000fe200078e00ff */
[----:B------:R-:W-:-:S02]  /*0c20*/  UMOV UR12, 0x6 ;  /* 0x00000006000c7882 */ /* 0x000fc40000000000 */
[----:B------:R-:W-:-:S03]  /*0c30*/  ULDC.64 UR4, c[0x0][0x290] ;  /* 0x0000a40000047ab9 */ /* 0x000fc60000000a00 */
[----:B------:R-:W-:-:S06]  /*0c40*/  @P2 IMAD.WIDE R140, R217, R0, c[0x0][0x340] ;  /* 0x0000d000d98c2625 */ /* 0x000fcc00078e0200 */
[----:B------:R-:W2:Y:S01]  /*0c50*/  @P2 LDG.E R140, [R140.64] ;  /* 0x000000128c8c2981 */ /* 0x000ea2000c1e1900 */
[CC--:B------:R-:W-:Y:S01]  /*0c60*/  LEA.HI R0, R7.reuse, R73.reuse, RZ, 0x3 ;  /* 0x0000004907007211 */ /* 0x0c0fe200078f18ff */
[----:B------:R-:W-:Y:S01]  /*0c70*/  IMAD R122, R214, c[0x0][0x244], R122 ;  /* 0x00009100d67a7a24 */ /* 0x000fe200078e027a */
[----:B------:R-:W-:Y:S01]  /*0c80*/  LEA.HI R7, R7, R73, RZ, 0x6 ;  /* 0x0000004907077211 */ /* 0x000fe200078f30ff */
[C---:B------:R-:W-:Y:S01]  /*0c90*/  IMAD R81, R128.reuse, c[0x0][0x23c], RZ ;  /* 0x00008f0080517a24 */ /* 0x040fe200078e02ff */
[----:B------:R-:W-:Y:S01]  /*0ca0*/  SHF.R.S32.HI R15, RZ, 0x3, R0 ;  /* 0x00000003ff0f7819 */ /* 0x000fe20000011400 */
[----:B------:R-:W-:Y:S01]  /*0cb0*/  IMAD.WIDE.U32 R128, R128, c[0x0][0x238], RZ ;  /* 0x00008e0080807a25 */ /* 0x000fe200078e00ff */
[----:B------:R-:W-:Y:S01]  /*0cc0*/  LOP3.LUT R0, R0, 0xfffffff8, RZ, 0xc0, !PT ;  /* 0xfffffff800007812 */ /* 0x000fe200078ec0ff */
[----:B------:R-:W-:Y:S01]  /*0cd0*/  USHF.L.U64.HI UR7, UR4, UR12, UR5 ;  /* 0x0000000c04077299 */ /* 0x000fe20008010205 */
[--C-:B------:R-:W-:Y:S01]  /*0ce0*/  SHF.R.S32.HI R136, RZ, 0x1f, R15.reuse ;  /* 0x0000001fff887819 */ /* 0x100fe2000001140f */
[----:B------:R-:W-:Y:S01]  /*0cf0*/  IMAD.IADD R77, R2, 0x1, -R15 ;  /* 0x00000001024d7824 */ /* 0x000fe200078e0a0f */
[----:B------:R-:W-:Y:S01]  /*0d00*/  IADD3 R124, P0, R15, R4, RZ ;  /* 0x000000040f7c7210 */ /* 0x000fe20007f1e0ff */
[----:B------:R-:W-:Y:S01]  /*0d10*/  IMAD.IADD R0, R73, 0x1, -R0 ;  /* 0x0000000149007824 */ /* 0x000fe200078e0a00 */
[----:B------:R-:W-:Y:S01]  /*0d20*/  SHF.L.U32 R91, R15, 0x6, RZ ;  /* 0x000000060f5b7819 */ /* 0x000fe200000006ff */
[----:B------:R-:W-:Y:S01]  /*0d30*/  IMAD.IADD R81, R129, 0x1, R81 ;  /* 0x0000000181517824 */ /* 0x000fe200078e0251 */
[----:B------:R-:W-:Y:S01]  /*0d40*/  LEA.HI.X.SX32 R125, R4, R136, 0x1, P0 ;  /* 0x00000088047d7211 */ /* 0x000fe200000f0eff */
[----:B------:R-:W-:Y:S01]  /*0d50*/  IMAD.SHL.U32 R16, R0, 0x8, RZ ;  /* 0x0000000800107824 */ /* 0x000fe200078e00ff */
[----:B------:R-:W-:Y:S01]  /*0d60*/  LOP3.LUT R91, R91, 0x1c0, RZ, 0xc0, !PT ;  /* 0x000001c05b5b7812 */ /* 0x000fe200078ec0ff */
[----:B------:R-:W-:Y:S01]  /*0d70*/  IMAD R3, R81, R39, RZ ;  /* 0x0000002751037224 */ /* 0x000fe200078e02ff */
[----:B------:R-:W-:Y:S01]  /*0d80*/  SHF.L.U32 R98, R95, 0x6, RZ ;  /* 0x000000065f627819 */ /* 0x000fe200000006ff */
[----:B------:R-:W-:Y:S01]  /*0d90*/  IMAD R8, R125, c[0x0][0x238], RZ ;  /* 0x00008e007d087a24 */ /* 0x000fe200078e02ff */
[----:B------:R-:W-:Y:S01]  /*0da0*/  SHF.R.S32.HI R17, RZ, 0x1f, R16 ;  /* 0x0000001fff117819 */ /* 0x000fe20000011410 */
[----:B------:R-:W-:Y:S01]  /*0db0*/  IMAD.SHL.U32 R7, R7, 0x8, RZ ;  /* 0x0000000807077824 */ /* 0x000fe200078e00ff */
[----:B------:R-:W-:Y:S01]  /*0dc0*/  IADD3 R92, R16, 0x40, RZ ;  /* 0x00000040105c7810 */ /* 0x000fe20007ffe0ff */
[C---:B------:R-:W-:Y:S01]  /*0dd0*/  IMAD R8, R124.reuse, c[0x0][0x23c], R8 ;  /* 0x00008f007c087a24 */ /* 0x040fe200078e0208 */
[--C-:B------:R-:W-:Y:S01]  /*0de0*/  LOP3.LUT R89, R91, 0x38, R16.reuse, 0xf8, !PT ;  /* 0x000000385b597812 */ /* 0x100fe200078ef810 */
[----:B------:R-:W-:Y:S01]  /*0df0*/  IMAD.WIDE.U32 R4, R124, c[0x0][0x238], R16 ;  /* 0x00008e007c047a25 */ /* 0x000fe200078e0010 */
[----:B------:R-:W-:Y:S01]  /*0e00*/  LOP3.LUT R7, R7, 0xfffffe00, RZ, 0xc0, !PT ;  /* 0xfffffe0007077812 */ /* 0x000fe200078ec0ff */
[----:B------:R-:W-:Y:S01]  /*0e10*/  USHF.L.U32 UR8, UR4, 0x6, URZ ;  /* 0x0000000604087899 */ /* 0x000fe2000800063f */
[----:B------:R-:W-:Y:S01]  /*0e20*/  SHF.R.U32.HI R90, RZ, 0x3, R91 ;  /* 0x00000003ff5a7819 */ /* 0x000fe2000001165b */
[----:B------:R-:W-:Y:S01]  /*0e30*/  IMAD.IADD R9, R5, 0x1, R8 ;  /* 0x0000000105097824 */ /* 0x000fe200078e0208 */
[----:B------:R-:W-:Y:S01]  /*0e40*/  MOV R8, R4 ;  /* 0x0000000400087202 */ /* 0x000fe20000000f00 */
[----:B------:R-:W-:Y:S01]  /*0e50*/  IMAD R5, R39, -0x60, R77 ;  /* 0xffffffa027057824 */ /* 0x000fe200078e024d */
[----:B------:R-:W-:Y:S01]  /*0e60*/  SHF.R.S32.HI R4, RZ, 0x1f, R217 ;  /* 0x0000001fff047819 */ /* 0x000fe200000114d9 */
[----:B------:R-:W-:Y:S01]  /*0e70*/  IMAD.SHL.U32 R18, R0, 0x4, RZ ;  /* 0x0000000400127824 */ /* 0x000fe200078e00ff */
[----:B------:R-:W-:Y:S01]  /*0e80*/  ISETP.GE.AND P6, PT, R16, c[0x0][0x1d4], PT ;  /* 0x0000750010007a0c */ /* 0x000fe20003fc6270 */
[----:B------:R-:W-:Y:S01]  /*0e90*/  IMAD.WIDE.U32 R8, R214, c[0x0][0x240], R8 ;  /* 0x00009000d6087a25 */ /* 0x000fe200078e0008 */
[----:B------:R-:W-:Y:S01]  /*0ea0*/  SEL R107, R4, RZ, !P4 ;  /* 0x000000ff046b7207 */ /* 0x000fe20006000000 */
[----:B------:R-:W-:Y:S01]  /*0eb0*/  UIMAD.WIDE.U32 UR10, UR4, 0x60, URZ ;  /* 0x00000060040a78a5 */ /* 0x000fe2000f8e003f */
[----:B------:R-:W-:Y:S01]  /*0ec0*/  ISETP.GE.AND P0, PT, R5, 0x1, PT ;  /* 0x000000010500780c */ /* 0x000fe20003f06270 */
[----:B------:R-:W-:Y:S01]  /*0ed0*/  IMAD.IADD R123, R9, 0x1, R122 ;  /* 0x00000001097b7824 */ /* 0x000fe200078e027a */
[----:B------:R-:W-:Y:S01]  /*0ee0*/  MOV R122, R8 ;  /* 0x00000008007a7202 */ /* 0x000fe20000000f00 */
[----:B------:R-:W-:Y:S01]  /*0ef0*/  IMAD R126, R107, c[0x0][0x248], RZ ;  /* 0x000092006b7e7a24 */ /* 0x000fe200078e02ff */
[----:B------:R-:W-:Y:S01]  /*0f00*/  SHF.R.S32.HI R8, RZ, 0x1f, R39 ;  /* 0x0000001fff087819 */ /* 0x000fe20000011427 */
[----:B------:R-:W-:Y:S01]  /*0f10*/  IMAD R138, R136, c[0x0][0x280], RZ ;  /* 0x0000a000888a7a24 */ /* 0x000fe200078e02ff */
[----:B------:R-:W-:Y:S01]  /*0f20*/  ISETP.GE.AND P5, PT, R92, c[0x0][0x1d4], PT ;  /* 0x000075005c007a0c */ /* 0x000fe20003fa6270 */
[C---:B------:R-:W-:Y:S01]  /*0f30*/  IMAD R126, R130.reuse, c[0x0][0x24c], R126 ;  /* 0x00009300827e7a24 */ /* 0x040fe200078e027e */
[----:B------:R-:W-:Y:S01]  /*0f40*/  LOP3.LUT R89, R7, R89, R90, 0xf6, !PT ;  /* 0x0000005907597212 */ /* 0x000fe200078ef65a */
[----:B------:R-:W-:Y:S01]  /*0f50*/  IMAD.WIDE.U32 R122, R130, c[0x0][0x248], R122 ;  /* 0x00009200827a7a25 */ /* 0x000fe200078e007a */
[----:B------:R-:W-:Y:S01]  /*0f60*/  SHF.R.S32.HI R19, RZ, 0x1f, R18 ;  /* 0x0000001fff137819 */ /* 0x000fe20000011412 */
[----:B------:R-:W-:Y:S01]  /*0f70*/  UIMAD UR6, UR5, 0x60, URZ ;  /* 0x00000060050678a4 */ /* 0x000fe2000f8e023f */
[----:B------:R-:W-:Y:S01]  /*0f80*/  IADD3 R88, R15, 0x20, RZ ;  /* 0x000000200f587810 */ /* 0x000fe20007ffe0ff */
[----:B------:R-:W-:Y:S01]  /*0f90*/  IMAD.IADD R127, R123, 0x1, R126 ;  /* 0x000000017b7f7824 */ /* 0x000fe200078e027e */
[----:B------:R-:W-:Y:S01]  /*0fa0*/  IADD3 R85, R15, 0x40, RZ ;  /* 0x000000400f557810 */ /* 0x000fe20007ffe0ff */
[----:B------:R-:W-:Y:S01]  /*0fb0*/  IMAD.MOV.U32 R126, RZ, RZ, R122 ;  /* 0x000000ffff7e7224 */ /* 0x000fe200078e007a */
[----:B-----5:R-:W-:Y:S01]  /*0fc0*/  SHF.R.S32.HI R105, RZ, 0x1f, R74 ;  /* 0x0000001fff697819 */ /* 0x020fe2000001144a */
[-C--:B------:R-:W-:Y:S01]  /*0fd0*/  IMAD R3, R8, R128.reuse, R3 ;  /* 0x0000008008037224 */ /* 0x080fe200078e0203 */
[----:B------:R-:W-:Y:S01]  /*0fe0*/  SHF.L.U32 R84, R85, 0x6, RZ ;  /* 0x0000000655547819 */ /* 0x000fe200000006ff */
[----:B------:R-:W-:Y:S01]  /*0ff0*/  IMAD.WIDE.U32 R8, R39, R128, R126 ;  /* 0x0000008027087225 */ /* 0x000fe200078e007e */
[----:B------:R-:W-:Y:S01]  /*1000*/  SHF.R.S32.HI R103, RZ, 0x1f, R92 ;  /* 0x0000001fff677819 */ /* 0x000fe2000001145c */
[----:B------:R-:W-:Y:S01]  /*1010*/  USHF.L.U64.HI UR9, UR4, 0x5, UR5 ;  /* 0x0000000504097899 */ /* 0x000fe20008010205 */
[----:B------:R-:W-:Y:S01]  /*1020*/  LOP3.LUT R84, R84, 0x1c0, RZ, 0xc0, !PT ;  /* 0x000001c054547812 */ /* 0x000fe200078ec0ff */
[----:B------:R-:W-:Y:S01]  /*1030*/  IMAD.IADD R3, R9, 0x1, R3 ;  /* 0x0000000109037824 */ /* 0x000fe200078e0203 */
[----:B------:R-:W-:Y:S01]  /*1040*/  @P0 LEA R10, P1, R8, c[0x0][0x220], 0x1 ;  /* 0x00008800080a0a11 */ /* 0x000fe200078208ff */
[----:B------:R-:W-:Y:S01]  /*1050*/  IMAD.SHL.U32 R89, R89, 0x2, RZ ;  /* 0x0000000259597824 */ /* 0x000fe200078e00ff */
[----:B------:R-:W-:Y:S01]  /*1060*/  SHF.R.U32.HI R97, RZ, 0x3, R84 ;  /* 0x00000003ff617819 */ /* 0x000fe20000011654 */
[----:B------:R-:W-:Y:S01]  /*1070*/  IMAD R136, R136, c[0x0][0x290], RZ ;  /* 0x0000a40088887a24 */ /* 0x000fe200078e02ff */
[----:B------:R-:W-:Y:S01]  /*1080*/  @P0 LEA.HI.X R11, R8, c[0x0][0x224], R3, 0x1, P1 ;  /* 0x00008900080b0a11 */ /* 0x000fe200008f0c03 */
[----:B------:R-:W-:Y:S01]  /*1090*/  IMAD.WIDE.U32 R142, R15, c[0x0][0x290], R18 ;  /* 0x0000a4000f8e7a25 */ /* 0x000fe200078e0012 */
[----:B------:R-:W-:Y:S01]  /*10a0*/  ISETP.GE.AND P1, PT, R5, 0x21, PT ;  /* 0x000000210500780c */ /* 0x000fe20003f26270 */
[----:B------:R-:W-:Y:S01]  /*10b0*/  USHF.L.U32 UR16, UR4, 0x5, URZ ;  /* 0x0000000504107899 */ /* 0x000fe2000800063f */
[----:B------:R-:W-:Y:S01]  /*10c0*/  LEA.HI R103, R103, R92, RZ, 0x3 ;  /* 0x0000005c67677211 */ /* 0x000fe200078f18ff */
[----:B------:R-:W-:Y:S01]  /*10d0*/  @!PT LDS RZ, [RZ] ;  /* 0x00000000fffff984 */ /* 0x000fe20000000800 */
[----:B------:R-:W-:Y:S01]  /*10e0*/  @!PT LDS RZ, [RZ] ;  /* 0x00000000fffff984 */ /* 0x000fe20000000800 */
[----:B------:R-:W-:Y:S01]  /*10f0*/  @!PT LDS RZ, [RZ] ;  /* 0x00000000fffff984 */ /* 0x000fe20000000800 */
[----:B------:R1:W-:Y:S01]  /*1100*/  @P0 LDGSTS.E.BYPASS.LTC128B.128 [R89+0x8100], [R10.64], !P6 ;  /* 0x081000000a590fae */ /* 0x0003e2000f101d52 */
[----:B------:R-:W-:Y:S01]  /*1110*/  IMAD R136, R15, c[0x0][0x294], R136 ;  /* 0x0000a5000f887a24 */ /* 0x000fe200078e0288 */
[----:B------:R-:W-:Y:S01]  /*1120*/  UMOV UR14, 0x5 ;  /* 0x00000005000e7882 */ /* 0x000fe20000000000 */
[----:B------:R-:W-:Y:S01]  /*1130*/  IMAD.SHL.U32 R87, R88, 0x40, RZ ;  /* 0x0000004058577824 */ /* 0x000fe200078e00ff */
[----:B------:R1:W-:Y:S01]  /*1140*/  @P0 LDGSTS.E.BYPASS.LTC128B.128 [R89+0xb100], [R10.64+0x80], !P5 ;  /* 0x0b1000800a590fae */ /* 0x0003e2000e901d52 */
[----:B------:R-:W-:Y:S01]  /*1150*/  IMAD.IADD R143, R143, 0x1, R136 ;  /* 0x000000018f8f7824 */ /* 0x000fe200078e0288 */
[----:B------:R-:W-:Y:S01]  /*1160*/  ULDC.64 UR4, c[0x0][0x280] ;  /* 0x0000a00000047ab9 */ /* 0x000fe20000000a00 */
[----:B------:R-:W-:Y:S01]  /*1170*/  IMAD.WIDE.U32 R20, R214, c[0x0][0x260], R16 ;  /* 0x00009800d6147a25 */ /* 0x000fe200078e0010 */
[----:B------:R-:W-:Y:S01]  /*1180*/  LOP3.LUT R87, R87, 0x1c0, RZ, 0xc0, !PT ;  /* 0x000001c057577812 */ /* 0x000fe200078ec0ff */
[----:B------:R-:W-:Y:S01]  /*1190*/  USHF.L.U64.HI UR12, UR4, UR12, UR5 ;  /* 0x0000000c040c7299 */ /* 0x000fe20008010205 */
[----:B------:R-:W-:Y:S01]  /*11a0*/  LOP3.LUT R103, R103, 0xfffffff8, RZ, 0xc0, !PT ;  /* 0xfffffff867677812 */ /* 0x000fe200078ec0ff */
[C---:B------:R-:W-:Y:S01]  /*11b0*/  IMAD R138, R15.reuse, c[0x0][0x284], R138 ;  /* 0x0000a1000f8a7a24 */ /* 0x040fe200078e028a */
[----:B------:R-:W-:Y:S01]  /*11c0*/  SHF.R.U32.HI R86, RZ, 0x3, R87 ;  /* 0x00000003ff567819 */ /* 0x000fe20000011657 */
[----:B------:R-:W-:Y:S01]  /*11d0*/  IMAD.WIDE.U32 R144, R15, c[0x0][0x280], R18 ;  /* 0x0000a0000f907a25 */ /* 0x000fe200078e0012 */
[----:B------:R-:W-:Y:S01]  /*11e0*/  MOV R110, c[0x0][0x2b8] ;  /* 0x0000ae00006e7a02 */ /* 0x000fe20000000f00 */
[----:B------:R-:W-:Y:S01]  /*11f0*/  USHF.L.U64.HI UR14, UR4, UR14, UR5 ;  /* 0x0000000e040e7299 */ /* 0x000fe20008010205 */
[----:B------:R-:W-:Y:S01]  /*1200*/  P2R R93, PR, RZ, 0x20 ;  /* 0x00000020ff5d7803 */ /* 0x000fe20000000000 */
[----:B------:R-:W-:Y:S01]  /*1210*/  IMAD R106, R105, c[0x0][0x280], RZ ;  /* 0x0000a000696a7a24 */ /* 0x000fe200078e02ff */
[----:B------:R-:W-:Y:S01]  /*1220*/  IADD3 R145, R145, R138, RZ ;  /* 0x0000008a91917210 */ /* 0x000fe20007ffe0ff */
[----:B------:R-:W-:Y:S01]  /*1230*/  IMAD R107, R107, c[0x0][0x268], RZ ;  /* 0x00009a006b6b7a24 */ /* 0x000fe200078e02ff */
[----:B------:R-:W-:Y:S01]  /*1240*/  UIMAD.WIDE.U32 UR20, UR4, 0x60, URZ ;  /* 0x00000060041478a5 */ /* 0x000fe2000f8e003f */
[----:B------:R-:W-:Y:S01]  /*1250*/  IMAD R100, R75, c[0x0][0x1e8], RZ ;  /* 0x00007a004b647a24 */ /* 0x000fe200078e02ff */
[----:B------:R-:W-:Y:S01]  /*1260*/  UIMAD UR5, UR5, 0x60, URZ ;  /* 0x00000060050578a4 */ /* 0x000fe2000f8e023f */
[----:B------:R-:W-:Y:S01]  /*1270*/  IMAD R105, R105, c[0x0][0x290], RZ ;  /* 0x0000a40069697a24 */ /* 0x000fe200078e02ff */
[----:B------:R-:W-:Y:S01]  /*1280*/  P2R R94, PR, RZ, 0x40 ;  /* 0x00000040ff5e7803 */ /* 0x000fe20000000000 */
[----:B------:R-:W-:Y:S01]  /*1290*/  IMAD R99, R75, c[0x0][0x210], RZ ;  /* 0x000084004b637a24 */ /* 0x000fe200078e02ff */
[----:B------:R-:W-:Y:S01]  /*12a0*/  IADD3 R14, R18, 0x20, RZ ;  /* 0x00000020120e7810 */ /* 0x000fe20007ffe0ff */
[----:B------:R-:W-:Y:S01]  /*12b0*/  IMAD R107, R130, c[0x0][0x26c], R107 ;  /* 0x00009b00826b7a24 */ /* 0x000fe200078e026b */
[----:B------:R-:W-:Y:S01]  /*12c0*/  SHF.R.S32.HI R102, RZ, 0x1f, R103 ;  /* 0x0000001fff667819 */ /* 0x000fe20000011467 */
[----:B------:R-:W-:Y:S01]  /*12d0*/  IMAD.WIDE.U32 R132, R214, c[0x0][0x1e8], RZ ;  /* 0x00007a00d6847a25 */ /* 0x000fe200078e00ff */
[----:B------:R-:W-:Y:S01]  /*12e0*/  USHF.L.U32 UR13, UR4, 0x6, URZ ;  /* 0x00000006040d7899 */ /* 0x000fe2000800063f */
[----:B-1----:R-:W-:Y:S01]  /*12f0*/  @P1 LEA R10, P0, R96, R8, 0x5 ;  /* 0x00000008600a1211 */ /* 0x002fe200078028ff */
[----:B------:R-:W-:Y:S01]  /*1300*/  USHF.L.U32 UR15, UR4, 0x5, URZ ;  /* 0x00000005040f7899 */ /* 0x000fe2000800063f */
[----:B------:R-:W-:Y:S01]  /*1310*/  IMAD R100, R214, c[0x0][0x1ec], R100 ;  /* 0x00007b00d6647a24 */ /* 0x000fe200078e0264 */
[----:B------:R-:W-:Y:S01]  /*1320*/  UIADD3 UR6, UR11, UR6, URZ ;  /* 0x000000060b067290 */ /* 0x000fe2000fffe03f */
[----:B------:R-:W-:Y:S01]  /*1330*/  @P1 LEA.HI.X R9, R96, R3, R95, 0x5, P0 ;  /* 0x0000000360091211 */ /* 0x000fe200000f2c5f */
[----:B------:R-:W-:Y:S01]  /*1340*/  IMAD R106, R74, c[0x0][0x284], R106 ;  /* 0x0000a1004a6a7a24 */ /* 0x000fe200078e026a */
[----:B------:R-:W-:Y:S01]  /*1350*/  @P1 LEA R12, P0, R10, c[0x0][0x220], 0x1 ;  /* 0x000088000a0c1a11 */ /* 0x000fe200078008ff */
[----:B------:R-:W-:Y:S01]  /*1360*/  IMAD R105, R74, c[0x0][0x294], R105 ;  /* 0x0000a5004a697a24 */ /* 0x000fe200078e0269 */
[----:B------:R-:W-:Y:S01]  /*1370*/  SHF.L.U64.HI R95, R96, 0x6, R95 ;  /* 0x00000006605f7819 */ /* 0x000fe2000001025f */
[----:B------:R-:W-:Y:S01]  /*1380*/  IMAD.WIDE.U32 R144, R74, c[0x0][0x280], R144 ;  /* 0x0000a0004a907a25 */ /* 0x000fe200078e0090 */
[----:B------:R-:W-:Y:S01]  /*1390*/  @P1 LEA.HI.X R13, R10, c[0x0][0x224], R9, 0x1, P0 ;  /* 0x000089000a0d1a11 */ /* 0x000fe200000f0c09 */
[----:B------:R-:W-:Y:S01]  /*13a0*/  UIADD3 UR5, UR21, UR5, URZ ;  /* 0x0000000515057290 */ /* 0x000fe2000fffe03f */
[----:B------:R-:W-:Y:S01]  /*13b0*/  ISETP.GT.AND P0, PT, R5, 0x40, PT ;  /* 0x000000400500780c */ /* 0x000fe20003f04270 */
[----:B------:R-:W-:Y:S01]  /*13c0*/  IMAD R10, R75, c[0x0][0x260], RZ ;  /* 0x000098004b0a7a24 */ /* 0x000fe200078e02ff */
[----:B------:R-:W-:Y:S01]  /*13d0*/  IADD3 R100, R133, R100, RZ ;  /* 0x0000006485647210 */ /* 0x000fe20007ffe0ff */
[----:B------:R1:W-:Y:S01]  /*13e0*/  @P1 LDGSTS.E.BYPASS.LTC128B.128 [R89+0x9100], [R12.64], !P6 ;  /* 0x091000000c591fae */ /* 0x0003e2000f101d52 */
[----:B------:R-:W-:Y:S01]  /*13f0*/  IMAD.WIDE.U32 R142, R74, c[0x0][0x290], R142 ;  /* 0x0000a4004a8e7a25 */ /* 0x000fe200078e008e */
[----:B------:R-:W-:-:S02]  /*1400*/  ULDC.U8 UR4, c[0x0][0x298] ;  /* 0x0000a60000047ab9 */ /* 0x000fc40000000000 */
[----:B------:R1:W-:Y:S01]  /*1410*/  @P1 LDGSTS.E.BYPASS.LTC128B.128 [R89+0xc100], [R12.64+0x80], !P5 ;  /* 0x0c1000800c591fae */ /* 0x0003e2000e901d52 */
[----:B------:R-:W-:Y:S02]  /*1420*/  IMAD R10, R214, c[0x0][0x264], R10 ;  /* 0x00009900d60a7a24 */ /* 0x000fe400078e020a */
[----:B------:R-:W-:Y:S02]  /*1430*/  IMAD.MOV.U32 R104, RZ, RZ, c[0x0][0x27c] ;  /* 0x00009f00ff687624 */ /* 0x000fe400078e00ff */
[----:B------:R-:W-:Y:S02]  /*1440*/  IMAD.IADD R11, R21, 0x1, R10 ;  /* 0x00000001150b7824 */ /* 0x000fe400078e020a */
[----:B------:R-:W-:Y:S02]  /*1450*/  IMAD.MOV.U32 R10, RZ, RZ, R20 ;  /* 0x000000ffff0a7224 */ /* 0x000fe400078e0014 */
[----:B------:R-:W-:-:S04]  /*1460*/  IMAD.WIDE.U32 R20, R15, c[0x0][0x280], R16 ;  /* 0x0000a0000f147a25 */ /* 0x000fc800078e0010 */
[----:B------:R-:W-:Y:S02]  /*1470*/  IMAD.IADD R139, R138, 0x1, R21 ;  /* 0x000000018a8b7824 */ /* 0x000fe400078e0215 */
[----:B------:R-:W-:Y:S02]  /*1480*/  IMAD.MOV.U32 R138, RZ, RZ, R20 ;  /* 0x000000ffff8a7224 */ /* 0x000fe400078e0014 */
[----:B------:R-:W-:-:S04]  /*1490*/  IMAD.WIDE.U32 R130, R130, c[0x0][0x268], R10 ;  /* 0x00009a0082827a25 */ /* 0x000fc800078e000a */
[----:B------:R-:W-:-:S04]  /*14a0*/  IMAD.WIDE.U32 R138, R74, c[0x0][0x280], R138 ;  /* 0x0000a0004a8a7a25 */ /* 0x000fc800078e008a */
[----:B------:R-:W-:Y:S02]  /*14b0*/  IMAD.MOV.U32 R54, RZ, RZ, c[0x0][0x27c] ;  /* 0x00009f00ff367624 */ /* 0x000fe400078e00ff */
[C---:B-1----:R-:W-:Y:S01]  /*14c0*/  IMAD.WIDE.U32 R12, R96.reuse, 0x40, RZ ;  /* 0x00000040600c7825 */ /* 0x042fe200078e00ff */
[----:B------:R-:W-:-:S03]  /*14d0*/  SHF.L.U32 R96, R96, 0x6, RZ ;  /* 0x0000000660607819 */ /* 0x000fc600000006ff */
[----:B------:R-:W-:Y:S01]  /*14e0*/  IMAD.IADD R98, R13, 0x1, R98 ;  /* 0x000000010d627824 */ /* 0x000fe200078e0262 */
[----:B------:R-:W-:Y:S01]  /*14f0*/  IADD3 R83, P3, R12, 0x80, RZ ;  /* 0x000000800c537810 */ /* 0x000fe20007f7e0ff */
[----:B------:R-:W-:-:S04]  /*1500*/  IMAD.WIDE.U32 R134, R214, c[0x0][0x210], RZ ;  /* 0x00008400d6867a25 */ /* 0x000fc800078e00ff */
[----:B------:R-:W-:Y:S02]  /*1510*/  IMAD R99, R214, c[0x0][0x214], R99 ;  /* 0x00008500d6637a24 */ /* 0x000fe400078e0263 */
[----:B------:R-:W-:Y:S01]  /*1520*/  IMAD.IADD R109, R145, 0x1, R106 ;  /* 0x00000001916d7824 */ /* 0x000fe200078e026a */
[----:B------:R-:W-:Y:S01]  /*1530*/  IADD3 R106, R106, R139, RZ ;  /* 0x0000008b6a6a7210 */ /* 0x000fe20007ffe0ff */
[----:B------:R-:W-:Y:S02]  /*1540*/  IMAD.IADD R108, R143, 0x1, R105 ;  /* 0x000000018f6c7824 */ /* 0x000fe400078e0269 */
[----:B------:R-:W-:Y:S02]  /*1550*/  IMAD.IADD R82, R82, 0x1, R6 ;  /* 0x0000000152527824 */ /* 0x000fe400078e0206 */
[----:B------:R-:W-:Y:S02]  /*1560*/  IMAD.SHL.U32 R54, R54, 0x2, RZ ;  /* 0x0000000236367824 */ /* 0x000fe400078e00ff */
[----:B------:R-:W-:-:S02]  /*1570*/  IMAD.IADD R99, R135, 0x1, R99 ;  /* 0x0000000187637824 */ /* 0x000fc400078e0263 */
[----:B------:R-:W-:Y:S02]  /*1580*/  IMAD R0, R0, 0x20, R15 ;  /* 0x0000002000007824 */ /* 0x000fe400078e020f */
[----:B------:R-:W-:Y:S01]  /*1590*/  IMAD.IADD R107, R131, 0x1, R107 ;  /* 0x00000001836b7824 */ /* 0x000fe200078e026b */
[----:B--2---:R-:W-:Y:S01]  /*15a0*/  @P2 SHF.R.S32.HI R141, RZ, 0x1f, R140 ;  /* 0x0000001fff8d2819 */ /* 0x004fe2000001148c */
[----:B------:R-:W-:Y:S02]  /*15b0*/  @!P2 IMAD.MOV.U32 R140, RZ, RZ, R217 ;  /* 0x000000ffff8ca224 */ /* 0x000fe400078e00d9 */
[----:B------:R-:W-:Y:S01]  /*15c0*/  @!P2 IMAD.MOV.U32 R141, RZ, RZ, R4 ;  /* 0x000000ffff8da224 */ /* 0x000fe200078e0004 */
[----:B------:R-:W-:Y:S02]  /*15d0*/  ISETP.GE.AND P2, PT, R16, c[0x0][0x27c], PT ;  /* 0x00009f0010007a0c */ /* 0x000fe40003f46270 */
[----:B------:R-:W-:Y:S01]  /*15e0*/  @P0 IADD3 R4, P1, R8, R12, RZ ;  /* 0x0000000c08040210 */ /* 0x000fe20007f3e0ff */
[----:B------:R-:W-:Y:S01]  /*15f0*/  IMAD.WIDE.U32 R12, R15, c[0x0][0x290], R16 ;  /* 0x0000a4000f0c7a25 */ /* 0x000fe200078e0010 */
[----:B------:R-:W-:-:S02]  /*1600*/  SEL R5, RZ, c[0x0][0x27c], !P2 ;  /* 0x00009f00ff057a07 */ /* 0x000fc40005000000 */
[----:B------:R-:W-:Y:S01]  /*1610*/  @P0 IADD3.X R3, R98, R3, RZ, P1, !PT ;  /* 0x0000000362030210 */ /* 0x000fe20000ffe4ff */
[----:B------:R-:W-:Y:S01]  /*1620*/  IMAD.IADD R137, R136, 0x1, R13 ;  /* 0x0000000188897824 */ /* 0x000fe200078e020d */
[----:B------:R-:W-:Y:S01]  /*1630*/  @P0 LEA R8, P1, R4, c[0x0][0x220], 0x1 ;  /* 0x0000880004080a11 */ /* 0x000fe200078208ff */
[----:B------:R-:W-:Y:S01]  /*1640*/  IMAD R101, R141, c[0x0][0x2b0], RZ ;  /* 0x0000ac008d657a24 */ /* 0x000fe200078e02ff */
[----:B------:R-:W-:Y:S01]  /*1650*/  IADD3 R5, R16, R5, RZ ;  /* 0x0000000510057210 */ /* 0x000fe20007ffe0ff */
[----:B------:R-:W-:Y:S01]  /*1660*/  IMAD.X R98, RZ, RZ, R98, P3 ;  /* 0x000000ffff627224 */ /* 0x000fe200018e0662 */
[----:B------:R-:W-:Y:S01]  /*1670*/  @P0 LEA.HI.X R9, R4, c[0x0][0x224], R3, 0x1, P1 ;  /* 0x0000890004090a11 */ /* 0x000fe200008f0c03 */
[C---:B------:R-:W-:Y:S01]  /*1680*/  IMAD R101, R140.reuse, c[0x0][0x2b4], R101 ;  /* 0x0000ad008c657a24 */ /* 0x040fe200078e0265 */
[----:B------:R-:W-:Y:S01]  /*1690*/  MOV R136, R12 ;  /* 0x0000000c00887202 */ /* 0x000fe20000000f00 */
[----:B------:R-:W-:Y:S01]  /*16a0*/  IMAD.WIDE.U32 R140, R140, c[0x0][0x2b0], RZ ;  /* 0x0000ac008c8c7a25 */ /* 0x000fe200078e00ff */
[----:B------:R-:W-:Y:S01]  /*16b0*/  SHF.R.S32.HI R3, RZ, 0x1f, R5 ;  /* 0x0000001fff037819 */ /* 0x000fe20000011405 */
[----:B------:R1:W-:Y:S01]  /*16c0*/  @P0 LDGSTS.E.BYPASS.LTC128B.128 [R89+0xa100], [R8.64], !P6 ;  /* 0x0a10000008590fae */ /* 0x0003e2000f101d52 */
[----:B------:R-:W-:Y:S01]  /*16d0*/  SHF.R.S32.HI R12, RZ, 0x1f, R88 ;  /* 0x0000001fff0c7819 */ /* 0x000fe20000011458 */
[----:B------:R-:W-:Y:S01]  /*16e0*/  IMAD.WIDE.U32 R136, R74, c[0x0][0x290], R136 ;  /* 0x0000a4004a887a25 */ /* 0x000fe200078e0088 */
[----:B------:R-:W-:Y:S01]  /*16f0*/  SHF.R.S32.HI R13, RZ, 0x1f, R85 ;  /* 0x0000001fff0d7819 */ /* 0x000fe20000011455 */
[----:B------:R1:W-:Y:S01]  /*1700*/  @P0 LDGSTS.E.BYPASS.LTC128B.128 [R89+0xd100], [R8.64+0x80], !P5 ;  /* 0x0d10008008590fae */ /* 0x0003e2000e901d52 */
[-C--:B------:R-:W-:Y:S01]  /*1710*/  LEA.HI R4, R3, R5.reuse, RZ, 0x6 ;  /* 0x0000000503047211 */ /* 0x080fe200078f30ff */
[----:B------:R-:W-:Y:S01]  /*1720*/  IMAD.IADD R105, R105, 0x1, R137 ;  /* 0x0000000169697824 */ /* 0x000fe200078e0289 */
[----:B------:R-:W-:Y:S01]  /*1730*/  LEA.HI R12, R12, R88, RZ, 0x3 ;  /* 0x000000580c0c7211 */ /* 0x000fe200078f18ff */
[----:B------:R-:W0:Y:S01]  /*1740*/  LDGDEPBAR ;  /* 0x00000000000079af */ /* 0x000e220000000000 */
[----:B------:R-:W-:-:S02]  /*1750*/  LEA.HI R3, R3, R5, RZ, 0x3 ;  /* 0x0000000503037211 */ /* 0x000fc400078f18ff */
[----:B------:R-:W-:Y:S01]  /*1760*/  LEA.HI R13, R13, R85, RZ, 0x3 ;  /* 0x000000550d0d7211 */ /* 0x000fe200078f18ff */
[----:B------:R-:W-:Y:S01]  /*1770*/  IMAD.SHL.U32 R12, R12, 0x40, RZ ;  /* 0x000000400c0c7824 */ /* 0x000fe200078e00ff */
[----:B------:R-:W-:Y:S02]  /*1780*/  SHF.R.S32.HI R4, RZ, 0x6, R4 ;  /* 0x00000006ff047819 */ /* 0x000fe40000011404 */
[----:B------:R-:W-:Y:S01]  /*1790*/  LOP3.LUT R114, R91, 0x38, R3, 0xf8, !PT ;  /* 0x000000385b727812 */ /* 0x000fe200078ef803 */
[----:B------:R-:W-:Y:S01]  /*17a0*/  IMAD.SHL.U32 R13, R13, 0x40, RZ ;  /* 0x000000400d0d7824 */ /* 0x000fe200078e00ff */
[----:B------:R-:W-:Y:S01]  /*17b0*/  LOP3.LUT R12, R12, 0xfffffe00, RZ, 0xc0, !PT ;  /* 0xfffffe000c0c7812 */ /* 0x000fe200078ec0ff */
[----:B------:R-:W-:Y:S01]  /*17c0*/  IMAD R5, R4, 0x1800, R7 ;  /* 0x0000180004057824 */ /* 0x000fe200078e0207 */
[----:B------:R-:W-:Y:S02]  /*17d0*/  LOP3.LUT R114, R114, R90, RZ, 0x3c, !PT ;  /* 0x0000005a72727212 */ /* 0x000fe400078e3cff */
[----:B------:R-:W-:-:S02]  /*17e0*/  LOP3.LUT R13, R13, 0xfffffe00, RZ, 0xc0, !PT ;  /* 0xfffffe000d0d7812 */ /* 0x000fc400078ec0ff */
[--C-:B------:R-:W-:Y:S01]  /*17f0*/  LOP3.LUT R113, R87, 0x38, R3.reuse, 0xf8, !PT ;  /* 0x0000003857717812 */ /* 0x100fe200078ef803 */
[----:B------:R-:W-:Y:S01]  /*1800*/  IMAD.IADD R114, R5, 0x1, R114 ;  /* 0x0000000105727824 */ /* 0x000fe200078e0272 */
[----:B------:R-:W-:Y:S01]  /*1810*/  LOP3.LUT R112, R84, 0x38, R3, 0xf8, !PT ;  /* 0x0000003854707812 */ /* 0x000fe200078ef803 */
[C---:B------:R-:W-:Y:S01]  /*1820*/  IMAD R5, R4.reuse, 0x1800, R12 ;  /* 0x0000180004057824 */ /* 0x040fe200078e020c */
[----:B------:R-:W-:Y:S01]  /*1830*/  LOP3.LUT R113, R113, R86, RZ, 0x3c, !PT ;  /* 0x0000005671717212 */ /* 0x000fe200078e3cff */
[----:B------:R-:W-:Y:S01]  /*1840*/  IMAD R4, R4, 0x1800, R13 ;  /* 0x0000180004047824 */ /* 0x000fe200078e020d */
[----:B------:R-:W-:Y:S02]  /*1850*/  LOP3.LUT R112, R112, R97, RZ, 0x3c, !PT ;  /* 0x0000006170707212 */ /* 0x000fe400078e3cff */
[----:B------:R-:W-:Y:S02]  /*1860*/  IADD3 R113, R5, R113, RZ ;  /* 0x0000007105717210 */ /* 0x000fe40007ffe0ff */
[----:B------:R-:W-:Y:S01]  /*1870*/  LOP3.LUT R115, R3, 0xfffffff8, RZ, 0xc0, !PT ;  /* 0xfffffff803737812 */ /* 0x000fe200078ec0ff */
[----:B------:R-:W-:Y:S01]  /*1880*/  IMAD.IADD R112, R4, 0x1, R112 ;  /* 0x0000000104707824 */ /* 0x000fe200078e0270 */
[----:B------:R-:W-:Y:S01]  /*1890*/  ISETP.GE.AND P5, PT, R16, c[0x0][0x1d4], PT ;  /* 0x0000750010007a0c */ /* 0x000fe20003fa6270 */
[----:B------:R-:W-:Y:S01]  /*18a0*/  IMAD.SHL.U32 R113, R113, 0x2, RZ ;  /* 0x0000000271717824 */ /* 0x000fe200078e00ff */
[----:B------:R-:W-:Y:S01]  /*18b0*/  IADD3 R101, R141, R101, RZ ;  /* 0x000000658d657210 */ /* 0x000fe20007ffe0ff */
[----:B------:R-:W-:Y:S01]  /*18c0*/  IMAD.SHL.U32 R112, R112, 0x2, RZ ;  /* 0x0000000270707824 */ /* 0x000fe200078e00ff */
[----:B------:R-:W-:-:S02]  /*18d0*/  SHF.R.S32.HI R55, RZ, 0x3, R3 ;  /* 0x00000003ff377819 */ /* 0x000fc40000011403 */
[----:B------:R-:W-:Y:S02]  /*18e0*/  SHF.R.S32.HI R111, RZ, 0x1f, R115 ;  /* 0x0000001fff6f7819 */ /* 0x000fe40000011473 */
[----:B------:R-:W-:Y:S01]  /*18f0*/  SHF.L.U32 R114, R114, 0x1, RZ ;  /* 0x0000000172727819 */ /* 0x000fe200000006ff */
[----:B------:R-:W-:Y:S01]  /*1900*/  BAR.SYNC.DEFER_BLOCKING 0x0 ;  /* 0x0000000000007b1d */ /* 0x000fe20000010000 */
[----:B------:R-:W-:Y:S02]  /*1910*/  ISETP.NE.AND P1, PT, R110, 0x1, PT ;  /* 0x000000016e00780c */ /* 0x000fe40003f25270 */
[----:B-1----:R-:W-:-:S03]  /*1920*/  ISETP.GE.AND P0, PT, R104, 0x1, PT ;  /* 0x000000016800780c */ /* 0x002fc60003f06270 */
.L_x_2519:
[----:B------:R-:W-:Y:S01]  /*1930*/  IMAD R3, R39, 0x60, R0 ;  /* 0x0000006027037824 */ /* 0x000fe200078e0200 */
        /* <DEDUP_REMOVED lines=9> */
[----:B-1----:R-:W-:Y:S05]  /*19d0*/  @P1 IMAD.HI.U32 R4, R120, c[0x0][0x2bc], RZ ;  /* 0x0000af0078041a27 */ /* 0x002fea00078e00ff */
[----:B------:R-:W-:Y:S06]  /*19e0*/  @P1 SHF.R.U32.HI R3, RZ, c[0x0][0x2c0], R4 ;  /* 0x0000b000ff031a19 */ /* 0x000fec0000011604 */
[C---:B------:R-:W-:Y:S04]  /*19f0*/  @!P0 IADD3 R5, P1, R3.reuse, R140, RZ ;  /* 0x0000008c03058210 */ /* 0x040fe80007f3e0ff */
[----:B------:R-:W-:Y:S01]  /*1a00*/  @!P0 LEA.HI.X.SX32 R4, R3, R101, 0x1, P1 ;  /* 0x0000006503048211 */ /* 0x000fe200008f0eff */
[----:B------:R-:W-:Y:S01]  /*1a10*/  IMAD.MOV R3, RZ, RZ, -R3 ;  /* 0x000000ffff037224 */ /* 0x000fe200078e0a03 */
[----:B------:R-:W-:Y:S03]  /*1a20*/  @!P0 LEA R8, P1, R5, c[0x0][0x2a0], 0x2 ;  /* 0x0000a80005088a11 */ /* 0x000fe600078210ff */
[----:B------:R-:W-:Y:S01]  /*1a30*/  IMAD R120, R3, c[0x0][0x2b8], R120 ;  /* 0x0000ae0003787a24 */ /* 0x000fe200078e0278 */
[----:B------:R-:W-:Y:S03]  /*1a40*/  @!P0 LEA.HI.X R9, R5, c[0x0][0x2a4], R4, 0x2, P1 ;  /* 0x0000a90005098a11 */ /* 0x000fe600008f1404 */
[C---:B------:R-:W-:Y:S01]  /*1a50*/  IMAD.WIDE.U32 R4, R120.reuse, c[0x0][0x1e0], RZ ;  /* 0x0000780078047a25 */ /* 0x040fe200078e00ff */
[----:B------:R-:W-:Y:S01]  /*1a60*/  SHF.R.S32.HI R119, RZ, 0x1f, R120 ;  /* 0x0000001fff777819 */ /* 0x000fe20000011478 */
[----:B------:R-:W2:Y:S04]  /*1a70*/  @!P0 LDG.E R121, [R8.64] ;  /* 0x0000001208798981 */ /* 0x000ea8000c1e1900 */
[----:B------:R-:W-:Y:S01]  /*1a80*/  IMAD R3, R119, c[0x0][0x1e0], RZ ;  /* 0x0000780077037a24 */ /* 0x000fe200078e02ff */
[----:B------:R-:W-:Y:S03]  /*1a90*/  BAR.SYNC.DEFER_BLOCKING 0x0 ;  /* 0x0000000000007b1d */ /* 0x000fe60000010000 */
        /* <DEDUP_REMOVED lines=52> */
.L_x_2489:
[----:B------:R-:W-:Y:S05]  /*1de0*/  BSYNC B0 ;  /* 0x0000000000007941 */ /* 0x000fea0003800000 */
.L_x_2488:
        /* <DEDUP_REMOVED lines=40> */
.L_x_2491:
[----:B------:R-:W-:Y:S05]  /*2070*/  BSYNC B0 ;  /* 0x0000000000007941 */ /* 0x000fea0003800000 */
.L_x_2490:
[----:B------:R-:W-:Y:S01]  /*2080*/  ISETP.GE.AND P3, PT, R85, R148, PT ;  /* 0x000000945500720c */ /* 0x000fe20003f66270 */
[----:B-----5:R-:W-:Y:S01]  /*2090*/  IMAD.MOV.U32 R8, RZ, RZ, R28 ;  /* 0x000000ffff087224 */ /* 0x020fe200078e001c */
[----:B------:R-:W-:Y:S01]  /*20a0*/  MOV R4, R32 ;  /* 0x0000002000047202 */ /* 0x000fe20000000f00 */
[----:B------:R-:W-:Y:S01]  /*20b0*/  IMAD.MOV.U32 R6, RZ, RZ, R29 ;  /* 0x000000ffff067224 */ /* 0x000fe200078e001d */
[----:B------:R-:W-:Y:S01]  /*20c0*/  BSSY B0, `(.L_x_2492) ;  /* 0x0000021000007945 */ /* 0x000fe20003800000 */
[----:B------:R-:W-:Y:S01]  /*20d0*/  IMAD.MOV.U32 R3, RZ, RZ, R33 ;  /* 0x000000ffff037224 */ /* 0x000fe200078e0021 */
[----:B------:R-:W-:Y:S01]  /*20e0*/  CS2R R24, SRZ ;  /* 0x0000000000187805 */ /* 0x000fe2000001ff00 */
[----:B------:R-:W-:Y:S01]  /*20f0*/  CS2R R26, SRZ ;  /* 0x00000000001a7805 */ /* 0x000fe2000001ff00 */
[----:B-1----:R-:W-:Y:S01]  /*2100*/  PRMT R10, R6, 0x5410, R8 ;  /* 0x00005410060a7816 */ /* 0x002fe20000000008 */
        /* <DEDUP_REMOVED lines=28> */
.L_x_2493:
[----:B------:R-:W-:Y:S05]  /*22d0*/  BSYNC B0 ;  /* 0x0000000000007941 */ /* 0x000fea0003800000 */
.L_x_2492:
        /* <DEDUP_REMOVED lines=28> */
[----:B------:R-:W-:Y:S01]  /*24a0*/  @!P0 IMAD.U32 R34, R38, 0x10000, RZ ;  /* 0x0001000026228824 */ /* 0x000fe200078e00ff */
[----:B------:R-:W-:Y:S02]  /*24b0*/  @!P0 PRMT R5, R5, 0x5410, R4 ;  /* 0x0000541005058816 */ /* 0x000fe40000000004 */
[----:B------:R-:W-:Y:S02]  /*24c0*/  @!P0 PRMT R42, R42, 0x5410, R6 ;  /* 0x000054102a2a8816 */ /* 0x000fe40000000006 */
        /* <DEDUP_REMOVED lines=10> */
[C---:B------:R-:W-:Y:S02]  /*2570*/  @!P0 FMUL.FTZ R63, R3.reuse, R34 ;  /* 0x00000022033f8220 */ /* 0x040fe40000410000 */
[C---:B------:R-:W-:Y:S02]  /*2580*/  @!P0 FMUL.FTZ R64, R6.reuse, R38 ;  /* 0x0000002606408220 */ /* 0x040fe40000410000 */
        /* <DEDUP_REMOVED lines=12> */
[----:B------:R-:W-:Y:S01]  /*2650*/  @!P0 FMUL.FTZ R65, R5, R35 ;  /* 0x0000002305418220 */ /* 0x000fe20000410000 */
[----:B------:R-:W-:Y:S01]  /*2660*/  @!P0 F2FP.BF16.PACK_AB R3, R3, R63 ;  /* 0x0000003f0303823e */ /* 0x000fe200000010ff */
        /* <DEDUP_REMOVED lines=15> */
.L_x_2497:
[----:B------:R-:W-:Y:S05]  /*2760*/  BSYNC B0 ;  /* 0x0000000000007941 */ /* 0x000fea0003800000 */
.L_x_2496:
        /* <DEDUP_REMOVED lines=26> */
[C---:B------:R-:W-:Y:S01]  /*2910*/  @!P0 FMUL.FTZ R41, R3.reuse, R31 ;  /* 0x0000001f03298220 */ /* 0x040fe20000410000 */
        /* <DEDUP_REMOVED lines=30> */
.L_x_2495:
[----:B------:R-:W-:Y:S05]  /*2b00*/  BSYNC B1 ;  /* 0x0000000000017941 */ /* 0x000fea0003800000 */
.L_x_2494:
        /* <DEDUP_REMOVED lines=60> */
.L_x_2501:
[----:B------:R-:W-:Y:S05]  /*2ed0*/  BSYNC B0 ;  /* 0x0000000000007941 */ /* 0x000fea0003800000 */
.L_x_2500:
        /* <DEDUP_REMOVED lines=57> */
.L_x_2499:
[----:B------:R-:W-:Y:S05]  /*3270*/  BSYNC B1 ;  /* 0x0000000000017941 */ /* 0x000fea0003800000 */
.L_x_2498:
        /* <DEDUP_REMOVED lines=59> */
.L_x_2504:
[----:B------:R-:W-:Y:S05]  /*3630*/  BSYNC B0 ;  /* 0x0000000000007941 */ /* 0x000fea0003800000 */
.L_x_2503:
[----:B------:R-:W-:Y:S11]  /*3640*/  ISETP.GE.AND P0, PT, R92, c[0x0][0x1d4], PT ;  /* 0x000075005c007a0c */ /* 0x000ff60003f06270 */
[----:B------:R-:W-:Y:S02]  /*3650*/  @!UPT UIADD3 URZ, URZ, URZ, URZ ;  /* 0x0000003f3f3ff290 */ /* 0x000fe4000fffe03f */
[----:B------:R-:W-:-:S05]  /*3660*/  @P0 BRA `(.L_x_2502) ;  /* 0x000022f000000947 */ /* 0x000fca0003800000 */
[C---:B----4-:R-:W-:Y:S01]  /*3670*/  LEA R30, P0, R103.reuse, R147, 0x1 ;  /* 0x00000093671e7211 */ /* 0x050fe200078008ff */
[----:B-1----:R-:W1:Y:S03]  /*3680*/  LDS.128 R20, [R89+0xd100] ;  /* 0x00d1000059147984 */ /* 0x002e660000000c00 */
[----:B--2---:R-:W-:Y:S02]  /*3690*/  LEA.HI.X R31, R103, R146, R102, 0x1, P0 ;  /* 0x00000092671f7211 */ /* 0x004fe400000f0c66 */
        /* <DEDUP_REMOVED lines=52> */
.L_x_2487:
        /* <DEDUP_REMOVED lines=11> */
[----:B------:R1:W2:Y:S01]  /*3a90*/  SHFL.IDX PT, R159, R146, RZ, 0x181f ;  /* 0x00181fff929f7589 */ /* 0x0002a200000e0000 */
[----:B------:R-:W-:Y:S05]  /*3aa0*/  BSSY B0, `(.L_x_2505) ;  /* 0x00000c2000007945 */ /* 0x000fea0003800000 */
[----:B------:R-:W-:Y:S01]  /*3ab0*/  @!P1 IADD3 R4, P3, P0, R138, UR15, R64 ;  /* 0x0000000f8a049c10 */ /* 0x000fe2000f87e040 */
[----:B------:R1:W3:Y:S03]  /*3ac0*/  SHFL.IDX PT, R158, R147, RZ, 0x181f ;  /* 0x00181fff939e7589 */ /* 0x0002e600000e0000 */
[----:B------:R-:W-:Y:S02]  /*3ad0*/  @!P1 IADD3.X R3, R106, UR14, R38, P3, P0 ;  /* 0x0000000e6a039c10 */ /* 0x000fe40009fe0426 */
[----:B------:R-:W-:Y:S04]  /*3ae0*/  @!P1 IADD3 R6, P3, P0, R136, UR16, R44 ;  /* 0x0000001088069c10 */ /* 0x000fe8000f87e02c */
[--C-:B------:R-:W-:Y:S02]  /*3af0*/  @!P1 IADD3.X R5, R105, UR9, R9.reuse, P3, P0 ;  /* 0x0000000969059c10 */ /* 0x100fe40009fe0409 */
        /* <DEDUP_REMOVED lines=17> */
[----:B------:R-:W-:Y:S03]  /*3c10*/  CS2R R20, SRZ ;  /* 0x0000000000147805 */ /* 0x000fe6000001ff00 */
[----:B------:R1:W3:Y:S01]  /*3c20*/  @!P0 LDG.E.128 R56, [R10.64] ;  /* 0x000000120a388981 */ /* 0x0002e2000c1e1d00 */
[----:B----4-:R-:W-:Y:S06]  /*3c30*/  CS2R R22, SRZ ;  /* 0x0000000000167805 */ /* 0x010fec000001ff00 */
[----:B------:R4:W3:Y:S01]  /*3c40*/  @!P0 LDG.E.128 R20, [R4.64] ;  /* 0x0000001204148981 */ /* 0x0008e2000c1e1d00 */
[----:B------:R-:W-:Y:S04]  /*3c50*/  ISETP.GE.AND P0, PT, R15, R148, PT ;  /* 0x000000940f00720c */ /* 0x000fe80003f06270 */
[----:B------:R-:W-:Y:S01]  /*3c60*/  ISETP.GE.OR P0, PT, R16, c[0x0][0x27c], P0 ;  /* 0x00009f0010007a0c */ /* 0x000fe20000706670 */
[----:B-1----:R-:W-:Y:S11]  /*3c70*/  CS2R R10, SRZ ;  /* 0x00000000000a7805 */ /* 0x002ff6000001ff00 */
[----:B------:R-:W-:Y:S01]  /*3c80*/  @!UPT UIADD3 URZ, URZ, URZ, URZ ;  /* 0x0000003f3f3ff290 */ /* 0x000fe2000fffe03f */
[----:B------:R-:W-:Y:S05]  /*3c90*/  @!P0 IADD3 R64, P1, R138, R64, RZ ;  /* 0x000000408a408210 */ /* 0x000fea0007f3e0ff */
[----:B------:R-:W-:Y:S01]  /*3ca0*/  @!P0 IMAD.X R38, R106, 0x1, R38, P1 ;  /* 0x000000016a268824 */ /* 0x000fe200008e0626 */
[C---:B----4-:R-:W-:Y:S04]  /*3cb0*/  @!P0 LEA R4, P1, R64.reuse, c[0x0][0x270], 0x1 ;  /* 0x00009c0040048a11 */ /* 0x050fe800078208ff */
[----:B------:R-:W-:Y:S02]  /*3cc0*/  @!P0 LEA.HI.X R5, R64, c[0x0][0x274], R38, 0x1, P1 ;  /* 0x00009d0040058a11 */ /* 0x000fe400008f0c26 */
[----:B------:R-:W-:Y:S05]  /*3cd0*/  @!P0 IADD3 R44, P1, R136, R44, RZ ;  /* 0x0000002c882c8210 */ /* 0x000fea0007f3e0ff */
[----:B------:R-:W-:Y:S01]  /*3ce0*/  @!P0 IMAD.X R9, R105, 0x1, R9, P1 ;  /* 0x0000000169098824 */ /* 0x000fe200008e0609 */
[C---:B------:R-:W-:Y:S04]  /*3cf0*/  @!P0 LEA R24, P1, R44.reuse, c[0x0][0x288], 0x1 ;  /* 0x0000a2002c188a11 */ /* 0x040fe800078208ff */
[----:B------:R-:W-:Y:S02]  /*3d00*/  @!P0 LEA.HI.X R25, R44, c[0x0][0x28c], R9, 0x1, P1 ;  /* 0x0000a3002c198a11 */ /* 0x000fe400008f0c09 */
[----:B------:R-:W-:Y:S01]  /*3d10*/  CS2R R8, SRZ ;  /* 0x0000000000087805 */ /* 0x000fe2000001ff00 */
[----:B------:R-:W-:Y:S02]  /*3d20*/  ISETP.GE.AND P1, PT, R16, c[0x0][0x27c], PT ;  /* 0x00009f0010007a0c */ /* 0x000fe40003f26270 */
[----:B------:R1:W5:Y:S07]  /*3d30*/  @!P0 LDG.E.128 R40, [R24.64] ;  /* 0x0000001218288981 */ /* 0x00036e000c1e1d00 */
        /* <DEDUP_REMOVED lines=12> */
[----:B------:R-:W-:Y:S04]  /*3e00*/  PRMT R71, R6, 0x5410, R5 ;  /* 0x0000541006477816 */ /* 0x000fe80000000005 */
[----:B------:R-:W-:Y:S01]  /*3e10*/  PRMT R72, R3, 0x5410, R4 ;  /* 0x0000541003487816 */ /* 0x000fe20000000004 */
[----:B------:R-:W-:Y:S02]  /*3e20*/  IMAD.MOV.U32 R6, RZ, RZ, R22 ;  /* 0x000000ffff067224 */ /* 0x000fe400078e0016 */
[----:B------:R-:W-:Y:S02]  /*3e30*/  IMAD.MOV.U32 R5, RZ, RZ, R23 ;  /* 0x000000ffff057224 */ /* 0x000fe400078e0017 */
        /* <DEDUP_REMOVED lines=16> */
[--C-:B------:R-:W-:Y:S01]  /*3f40*/  IMAD.MOV.U32 R44, RZ, RZ, R41.reuse ;  /* 0x000000ffff2c7224 */ /* 0x100fe200078e0029 */
[----:B------:R-:W-:Y:S01]  /*3f50*/  @!P1 SHF.R.U64 R40, R40, 0x10, R41 ;  /* 0x0000001028289819 */ /* 0x000fe20000001229 */
[----:B------:R-:W-:Y:S01]  /*3f60*/  IMAD.MOV.U32 R6, RZ, RZ, R11 ;  /* 0x000000ffff067224 */ /* 0x000fe200078e000b */
[----:B------:R-:W-:Y:S02]  /*3f70*/  LEA.HI R4, R3, R4, RZ, 0x4 ;  /* 0x0000000403047211 */ /* 0x000fe400078f20ff */
[----:B------:R-:W-:Y:S02]  /*3f80*/  @!P1 SHF.R.U64 R5, R8, 0x10, R9 ;  /* 0x0000001008059819 */ /* 0x000fe40000001209 */
[----:B------:R-:W-:Y:S02]  /*3f90*/  LEA.HI.SX32 R4, R4, R55, 0x1c ;  /* 0x0000003704047211 */ /* 0x000fe400078fe2ff */
[C---:B------:R-:W-:Y:S02]  /*3fa0*/  LEA R150, P0, R115.reuse, R158, 0x1 ;  /* 0x0000009e73967211 */ /* 0x040fe400078008ff */
[----:B------:R-:W-:Y:S01]  /*3fb0*/  SHF.R.S32.HI R3, RZ, 0x1f, R4 ;  /* 0x0000001fff037819 */ /* 0x000fe20000011404 */
[----:B------:R-:W-:Y:S01]  /*3fc0*/  IMAD.SHL.U32 R45, R4, 0x8, RZ ;  /* 0x00000008042d7824 */ /* 0x000fe200078e00ff */
[----:B------:R-:W-:Y:S02]  /*3fd0*/  LEA.HI.X R151, R115, R159, R111, 0x1, P0 ;  /* 0x0000009f73977211 */ /* 0x000fe400000f0c6f */
[----:B------:R-:W-:Y:S02]  /*3fe0*/  LEA.HI R3, R3, R4, RZ, 0x3 ;  /* 0x0000000403037211 */ /* 0x000fe400078f18ff */
[----:B------:R-:W-:Y:S02]  /*3ff0*/  LOP3.LUT R4, R91, 0x38, R45, 0xf8, !PT ;  /* 0x000000385b047812 */ /* 0x000fe400078ef82d */
[----:B------:R-:W-:Y:S02]  /*4000*/  SHF.R.S32.HI R3, RZ, 0x3, R3 ;  /* 0x00000003ff037819 */ /* 0x000fe40000011403 */
[----:B------:R-:W-:Y:S02]  /*4010*/  LOP3.LUT R4, R4, R90, RZ, 0x3c, !PT ;  /* 0x0000005a04047212 */ /* 0x000fe400078e3cff */
[----:B------:R-:W-:Y:S01]  /*4020*/  ISETP.GE.AND P0, PT, R45, c[0x0][0x1d4], PT ;  /* 0x000075002d007a0c */ /* 0x000fe20003f06270 */
[----:B------:R-:W-:Y:S01]  /*4030*/  IMAD R3, R3, 0x1800, R7 ;  /* 0x0000180003037824 */ /* 0x000fe200078e0207 */
[----:B------:R-:W-:Y:S02]  /*4040*/  @!P1 SHF.R.U32.HI R37, RZ, 0x10, R41 ;  /* 0x00000010ff259819 */ /* 0x000fe40000011629 */
[--C-:B------:R-:W-:Y:S01]  /*4050*/  @!P1 SHF.R.U32.HI R41, RZ, 0x10, R43.reuse ;  /* 0x00000010ff299819 */ /* 0x100fe2000001162b */
[----:B------:R-:W-:Y:S01]  /*4060*/  IMAD.IADD R3, R3, 0x1, R4 ;  /* 0x0000000103037824 */ /* 0x000fe200078e0204 */
[----:B------:R-:W-:Y:S01]  /*4070*/  @!P1 SHF.R.U64 R38, R42, 0x10, R43 ;  /* 0x000000102a269819 */ /* 0x000fe2000000122b */
[----:B------:R-:W-:Y:S01]  /*4080*/  IMAD.MOV.U32 R4, RZ, RZ, R8 ;  /* 0x000000ffff047224 */ /* 0x000fe200078e0008 */
[----:B------:R-:W-:Y:S01]  /*4090*/  @!P1 PRMT R52, R52, 0x5410, R41 ;  /* 0x0000541034349816 */ /* 0x000fe20000000029 */
[----:B------:R-:W-:Y:S01]  /*40a0*/  IMAD.SHL.U32 R24, R3, 0x2, RZ ;  /* 0x0000000203187824 */ /* 0x000fe200078e00ff */
[----:B------:R-:W-:Y:S01]  /*40b0*/  @!P1 PRMT R44, R44, 0x5410, R37 ;  /* 0x000054102c2c9816 */ /* 0x000fe20000000025 */
[----:B------:R-:W-:Y:S01]  /*40c0*/  IMAD.MOV.U32 R8, RZ, RZ, R10 ;  /* 0x000000ffff087224 */ /* 0x000fe200078e000a */
[----:B------:R-:W-:Y:S01]  /*40d0*/  @!P1 SHF.R.U64 R10, R10, 0x10, R11 ;  /* 0x000000100a0a9819 */ /* 0x000fe2000000120b */
[----:B------:R-:W-:Y:S01]  /*40e0*/  IMAD.MOV.U32 R3, RZ, RZ, R9 ;  /* 0x000000ffff037224 */ /* 0x000fe200078e0009 */
[C---:B-1----:R-:W-:Y:S01]  /*40f0*/  @!P1 LOP3.LUT R41, R64.reuse, 0xffff0000, RZ, 0xc0, !PT ;  /* 0xffff000040299812 */ /* 0x042fe200078ec0ff */
[----:B------:R-:W-:Y:S01]  /*4100*/  @!P0 IMAD.WIDE R158, R45, 0x2, R158 ;  /* 0x000000022d9e8825 */ /* 0x000fe200078e029e */
[----:B------:R-:W1:Y:S01]  /*4110*/  LDS.128 R24, [R24+0x8100] ;  /* 0x0081000018187984 */ /* 0x000e620000000c00 */
[----:B------:R-:W-:Y:S02]  /*4120*/  @!P1 SHF.L.U32 R37, R64, 0x10, RZ ;  /* 0x0000001040259819 */ /* 0x000fe400000006ff */
[C---:B------:R-:W-:Y:S01]  /*4130*/  @!P1 IMAD.U32 R47, R66.reuse, 0x10000, RZ ;  /* 0x00010000422f9824 */ /* 0x040fe200078e00ff */
[----:B------:R-:W-:Y:S01]  /*4140*/  @!P1 SHF.L.U32 R43, R65, 0x10, RZ ;  /* 0x00000010412b9819 */ /* 0x000fe200000006ff */
[----:B------:R-:W-:Y:S01]  /*4150*/  @!P1 IMAD.U32 R51, R67, 0x10000, RZ ;  /* 0x0001000043339824 */ /* 0x000fe200078e00ff */
[----:B------:R-:W-:Y:S02]  /*4160*/  @!P1 LOP3.LUT R45, R65, 0xffff0000, RZ, 0xc0, !PT ;  /* 0xffff0000412d9812 */ /* 0x000fe400078ec0ff */
[----:B------:R-:W-:Y:S02]  /*4170*/  @!P1 LOP3.LUT R49, R66, 0xffff0000, RZ, 0xc0, !PT ;  /* 0xffff000042319812 */ /* 0x000fe400078ec0ff */
[----:B------:R-:W-:Y:S02]  /*4180*/  @!P1 LOP3.LUT R53, R67, 0xffff0000, RZ, 0xc0, !PT ;  /* 0xffff000043359812 */ /* 0x000fe400078ec0ff */
[----:B------:R-:W-:Y:S02]  /*4190*/  @!P1 PRMT R8, R8, 0x5410, R10 ;  /* 0x0000541008089816 */ /* 0x000fe4000000000a */
[----:B------:R-:W-:Y:S02]  /*41a0*/  @!P1 PRMT R40, R36, 0x5410, R40 ;  /* 0x0000541024289816 */ /* 0x000fe40000000028 */
[----:B------:R-:W-:Y:S02]  /*41b0*/  @!P1 PRMT R4, R4, 0x5410, R5 ;  /* 0x0000541004049816 */ /* 0x000fe40000000005 */
[----:B------:R-:W-:Y:S01]  /*41c0*/  @!P1 SHF.R.U32.HI R9, RZ, 0x10, R9 ;  /* 0x00000010ff099819 */ /* 0x000fe20000011609 */
[C---:B------:R-:W-:Y:S01]  /*41d0*/  @!P1 IMAD.U32 R36, R40.reuse, 0x10000, RZ ;  /* 0x0001000028249824 */ /* 0x040fe200078e00ff */
[----:B------:R-:W-:Y:S02]  /*41e0*/  @!P1 LOP3.LUT R40, R40, 0xffff0000, RZ, 0xc0, !PT ;  /* 0xffff000028289812 */ /* 0x000fe400078ec0ff */
[----:B------:R-:W-:Y:S01]  /*41f0*/  @!P1 PRMT R5, R3, 0x5410, R9 ;  /* 0x0000541003059816 */ /* 0x000fe20000000009 */
[----:B------:R-:W-:Y:S01]  /*4200*/  @!P1 IMAD.U32 R9, R4, 0x10000, RZ ;  /* 0x0001000004099824 */ /* 0x000fe200078e00ff */
[----:B------:R-:W-:Y:S01]  /*4210*/  MOV R48, R42 ;  /* 0x0000002a00307202 */ /* 0x000fe20000000f00 */
[C---:B------:R-:W-:Y:S01]  /*4220*/  @!P1 IMAD.U32 R42, R44.reuse, 0x10000, RZ ;  /* 0x000100002c2a9824 */ /* 0x040fe200078e00ff */
[----:B------:R-:W-:Y:S02]  /*4230*/  @!P1 LOP3.LUT R44, R44, 0xffff0000, RZ, 0xc0, !PT ;  /* 0xffff00002c2c9812 */ /* 0x000fe400078ec0ff */
[----:B------:R-:W-:Y:S02]  /*4240*/  @!P1 PRMT R48, R48, 0x5410, R38 ;  /* 0x0000541030309816 */ /* 0x000fe40000000026 */
[C---:B------:R-:W-:Y:S02]  /*4250*/  @!P1 SHF.L.U32 R50, R52.reuse, 0x10, RZ ;  /* 0x0000001034329819 */ /* 0x040fe400000006ff */
[----:B------:R-:W-:Y:S01]  /*4260*/  @!P1 LOP3.LUT R52, R52, 0xffff0000, RZ, 0xc0, !PT ;  /* 0xffff000034349812 */ /* 0x000fe200078ec0ff */
[C---:B------:R-:W-:Y:S01]  /*4270*/  @!P1 IMAD.U32 R46, R48.reuse, 0x10000, RZ ;  /* 0x00010000302e9824 */ /* 0x040fe200078e00ff */
[----:B------:R-:W-:Y:S02]  /*4280*/  @!P1 LOP3.LUT R48, R48, 0xffff0000, RZ, 0xc0, !PT ;  /* 0xffff000030309812 */ /* 0x000fe400078ec0ff */
[----:B------:R-:W-:Y:S01]  /*4290*/  @!P1 SHF.R.U32.HI R11, RZ, 0x10, R11 ;  /* 0x00000010ff0b9819 */ /* 0x000fe2000001160b */
[C---:B-1----:R-:W-:Y:S01]  /*42a0*/  @!P1 IMAD.U32 R3, R24.reuse, 0x10000, RZ ;  /* 0x0001000018039824 */ /* 0x042fe200078e00ff */
[----:B------:R-:W-:Y:S02]  /*42b0*/  @!P1 LOP3.LUT R10, R24, 0xffff0000, RZ, 0xc0, !PT ;  /* 0xffff0000180a9812 */ /* 0x000fe400078ec0ff */
[----:B------:R-:W-:Y:S01]  /*42c0*/  @!P1 LOP3.LUT R38, R27, 0xffff0000, RZ, 0xc0, !PT ;  /* 0xffff00001b269812 */ /* 0x000fe200078ec0ff */
[C---:B------:R-:W-:Y:S01]  /*42d0*/  @!P1 FMUL.FTZ R149, R3.reuse, R36 ;  /* 0x0000002403959220 */ /* 0x040fe20000410000 */
[----:B------:R-:W-:Y:S01]  /*42e0*/  @!P1 PRMT R11, R6, 0x5410, R11 ;  /* 0x00005410060b9816 */ /* 0x000fe2000000000b */
[----:B------:R-:W-:Y:S01]  /*42f0*/  @!P1 FMUL.FTZ R152, R10, R40 ;  /* 0x000000280a989220 */ /* 0x000fe20000410000 */
[----:B------:R-:W-:Y:S01]  /*4300*/  @!P1 LOP3.LUT R6, R4, 0xffff0000, RZ, 0xc0, !PT ;  /* 0xffff000004069812 */ /* 0x000fe200078ec0ff */
[-C--:B------:R-:W-:Y:S02]  /*4310*/  @!P1 FMUL.FTZ R3, R3, R9.reuse ;  /* 0x0000000903039220 */ /* 0x080fe40000410000 */
[----:B------:R-:W-:Y:S01]  /*4320*/  @!P1 FFMA.FTZ R149, R37, R9, -R149 ;  /* 0x0000000925959223 */ /* 0x000fe20000010895 */
[----:B------:R-:W-:Y:S01]  /*4330*/  @!P1 LOP3.LUT R9, R5, 0xffff0000, RZ, 0xc0, !PT ;  /* 0xffff000005099812 */ /* 0x000fe200078ec0ff */
[-C--:B------:R-:W-:Y:S01]  /*4340*/  @!P1 FMUL.FTZ R4, R10, R6.reuse ;  /* 0x000000060a049220 */ /* 0x080fe20000410000 */
[----:B------:R-:W-:Y:S01]  /*4350*/  @!P1 LOP3.LUT R10, R25, 0xffff0000, RZ, 0xc0, !PT ;  /* 0xffff0000190a9812 */ /* 0x000fe200078ec0ff */
[----:B------:R-:W-:Y:S01]  /*4360*/  @!P1 FFMA.FTZ R152, R41, R6, -R152 ;  /* 0x0000000629989223 */ /* 0x000fe20000010898 */
[----:B------:R-:W-:Y:S01]  /*4370*/  @!P1 SHF.L.U32 R6, R5, 0x10, RZ ;  /* 0x0000001005069819 */ /* 0x000fe200000006ff */
[----:B------:R-:W-:Y:S01]  /*4380*/  @!P1 FFMA.FTZ R3, R36, R37, R3 ;  /* 0x0000002524039223 */ /* 0x000fe20000010003 */
[----:B------:R-:W-:Y:S01]  /*4390*/  @!P1 SHF.L.U32 R37, R26, 0x10, RZ ;  /* 0x000000101a259819 */ /* 0x000fe200000006ff */
[----:B------:R-:W-:Y:S01]  /*43a0*/  @!P1 IMAD.U32 R36, R25, 0x10000, RZ ;  /* 0x0001000019249824 */ /* 0x000fe200078e00ff */
[----:B------:R-:W-:Y:S01]  /*43b0*/  @!P1 F2FP.BF16.PACK_AB R149, R152, R149 ;  /* 0x000000959895923e */ /* 0x000fe200000010ff */
[----:B------:R-:W-:Y:S02]  /*43c0*/  @!P1 FMUL.FTZ R154, R10, R44 ;  /* 0x0000002c0a9a9220 */ /* 0x000fe40000410000 */
[C---:B------:R-:W-:Y:S01]  /*43d0*/  @!P1 FMUL.FTZ R153, R36.reuse, R42 ;  /* 0x0000002a24999220 */ /* 0x040fe20000410000 */
[----:B------:R-:W-:Y:S01]  /*43e0*/  @!P1 MOV R64, R149 ;  /* 0x0000009500409202 */ /* 0x000fe20000000f00 */
[-C--:B------:R-:W-:Y:S01]  /*43f0*/  @!P1 FMUL.FTZ R5, R36, R6.reuse ;  /* 0x0000000624059220 */ /* 0x080fe20000410000 */
[----:B------:R-:W-:Y:S01]  /*4400*/  @!P1 LOP3.LUT R36, R26, 0xffff0000, RZ, 0xc0, !PT ;  /* 0xffff00001a249812 */ /* 0x000fe200078ec0ff */
[----:B------:R-:W-:Y:S02]  /*4410*/  @!P1 FFMA.FTZ R153, R43, R6, -R153 ;  /* 0x000000062b999223 */ /* 0x000fe40000010899 */
[-C--:B------:R-:W-:Y:S01]  /*4420*/  @!P1 FMUL.FTZ R6, R10, R9.reuse ;  /* 0x000000090a069220 */ /* 0x080fe20000410000 */
[C---:B------:R-:W-:Y:S01]  /*4430*/  @!P1 LOP3.LUT R10, R8.reuse, 0xffff0000, RZ, 0xc0, !PT ;  /* 0xffff0000080a9812 */ /* 0x040fe200078ec0ff */
[----:B------:R-:W-:Y:S02]  /*4440*/  @!P1 FFMA.FTZ R154, R45, R9, -R154 ;  /* 0x000000092d9a9223 */ /* 0x000fe4000001089a */
[----:B------:R-:W-:Y:S02]  /*4450*/  @!P1 IMAD.U32 R9, R8, 0x10000, RZ ;  /* 0x0001000008099824 */ /* 0x000fe400078e00ff */
[C---:B------:R-:W-:Y:S01]  /*4460*/  @!P1 FMUL.FTZ R155, R37.reuse, R46 ;  /* 0x0000002e259b9220 */ /* 0x040fe20000410000 */
[----:B------:R-:W-:Y:S01]  /*4470*/  @!P1 F2FP.BF16.PACK_AB R153, R154, R153 ;  /* 0x000000999a99923e */ /* 0x000fe200000010ff */
[C---:B------:R-:W-:Y:S02]  /*4480*/  @!P1 FMUL.FTZ R156, R36.reuse, R48 ;  /* 0x00000030249c9220 */ /* 0x040fe40000410000 */
[-C--:B------:R-:W-:Y:S02]  /*4490*/  @!P1 FMUL.FTZ R8, R37, R9.reuse ;  /* 0x0000000925089220 */ /* 0x080fe40000410000 */
[----:B------:R-:W-:Y:S02]  /*44a0*/  @!P1 FFMA.FTZ R155, R47, R9, -R155 ;  /* 0x000000092f9b9223 */ /* 0x000fe4000001089b */
[-C--:B------:R-:W-:Y:S01]  /*44b0*/  @!P1 FMUL.FTZ R9, R36, R10.reuse ;  /* 0x0000000a24099220 */ /* 0x080fe20000410000 */
[----:B------:R-:W-:Y:S01]  /*44c0*/  @!P1 LOP3.LUT R36, R11, 0xffff0000, RZ, 0xc0, !PT ;  /* 0xffff00000b249812 */ /* 0x000fe200078ec0ff */
[----:B------:R-:W-:Y:S02]  /*44d0*/  @!P1 FFMA.FTZ R156, R49, R10, -R156 ;  /* 0x0000000a319c9223 */ /* 0x000fe4000001089c */
[----:B------:R-:W-:Y:S02]  /*44e0*/  @!P1 IMAD.U32 R10, R27, 0x10000, RZ ;  /* 0x000100001b0a9824 */ /* 0x000fe400078e00ff */
[----:B------:R-:W-:Y:S01]  /*44f0*/  @!P1 FFMA.FTZ R4, R40, R41, R4 ;  /* 0x0000002928049223 */ /* 0x000fe20000010004 */
[----:B------:R-:W-:Y:S01]  /*4500*/  @!P1 F2FP.BF16.PACK_AB R155, R156, R155 ;  /* 0x0000009b9c9b923e */ /* 0x000fe200000010ff */
[----:B------:R-:W-:Y:S02]  /*4510*/  @!P1 IMAD.U32 R37, R11, 0x10000, RZ ;  /* 0x000100000b259824 */ /* 0x000fe400078e00ff */
        /* <DEDUP_REMOVED lines=8> */
[-C--:B------:R-:W-:Y:S02]  /*45a0*/  @!P1 FFMA.FTZ R157, R53, R36.reuse, -R157 ;  /* 0x00000024359d9223 */ /* 0x080fe4000001089d */
        /* <DEDUP_REMOVED lines=17> */
.L_x_2506:
[----:B-1----:R-:W-:Y:S05]  /*46c0*/  BSYNC B0 ;  /* 0x0000000000007941 */ /* 0x002fea0003800000 */
.L_x_2505:
[----:B------:R1:W2:Y:S01]  /*46d0*/  SHFL.IDX PT, R65, R146, 0x1, 0x181f ;  /* 0x00381f0092417f89 */ /* 0x0002a200000e0000 */
[----:B------:R-:W-:Y:S01]  /*46e0*/  ISETP.GE.OR P0, PT, R88, R148, P5 ;  /* 0x000000945800720c */ /* 0x000fe20002f06670 */
[----:B------:R-:W-:Y:S02]  /*46f0*/  BSSY B0, `(.L_x_2507) ;  /* 0x0000078000007945 */ /* 0x000fe40003800000 */
[----:B------:R1:W3:Y:S10]  /*4700*/  SHFL.IDX PT, R64, R147, 0x1, 0x181f ;  /* 0x00381f0093407f89 */ /* 0x0002f400000e0000 */
[----:B------:R-:W-:-:S05]  /*4710*/  @P0 BRA `(.L_x_2508) ;  /* 0x0000075000000947 */ /* 0x000fca0003800000 */
[----:B------:R-:W-:Y:S01]  /*4720*/  SEL R4, R54, R70, !P2 ;  /* 0x0000004636047207 */ /* 0x000fe20005000000 */
[----:B------:R-:W4:Y:S01]  /*4730*/  LDS.128 R48, [R113+0x8100] ;  /* 0x0081000071307984 */ /* 0x000f220000000c00 */
[C---:B---3--:R-:W-:Y:S02]  /*4740*/  LEA R52, P0, R115.reuse, R64, 0x1 ;  /* 0x0000004073347211 */ /* 0x048fe400078008ff */
[----:B------:R-:W-:Y:S02]  /*4750*/  SHF.R.S32.HI R3, RZ, 0x1f, R4 ;  /* 0x0000001fff037819 */ /* 0x000fe40000011404 */
[----:B--2---:R-:W-:Y:S02]  /*4760*/  LEA.HI.X R53, R115, R65, R111, 0x1, P0 ;  /* 0x0000004173357211 */ /* 0x004fe400000f0c6f */
[----:B------:R-:W-:Y:S02]  /*4770*/  LEA.HI R4, R3, R4, RZ, 0x4 ;  /* 0x0000000403047211 */ /* 0x000fe400078f20ff */
[--C-:B------:R-:W-:Y:S02]  /*4780*/  @!P1 SHF.R.U64 R6, R30, 0x10, R31.reuse ;  /* 0x000000101e069819 */ /* 0x100fe4000000121f */
[----:B------:R-:W-:Y:S02]  /*4790*/  LEA.HI.SX32 R4, R4, R55, 0x1c ;  /* 0x0000003704047211 */ /* 0x000fe400078fe2ff */
[----:B------:R-:W-:Y:S02]  /*47a0*/  @!P1 SHF.R.U32.HI R5, RZ, 0x10, R31 ;  /* 0x00000010ff059819 */ /* 0x000fe4000001161f */
[----:B------:R-:W-:Y:S01]  /*47b0*/  SHF.R.S32.HI R3, RZ, 0x1f, R4 ;  /* 0x0000001fff037819 */ /* 0x000fe20000011404 */
[----:B-----5:R-:W-:Y:S01]  /*47c0*/  IMAD.SHL.U32 R10, R4, 0x8, RZ ;  /* 0x00000008040a7824 */ /* 0x020fe200078e00ff */
[----:B------:R-:W-:Y:S02]  /*47d0*/  @!P1 PRMT R9, R35, 0x5410, R5 ;  /* 0x0000541023099816 */ /* 0x000fe40000000005 */
[----:B------:R-:W-:Y:S02]  /*47e0*/  LEA.HI R3, R3, R4, RZ, 0x3 ;  /* 0x0000000403037211 */ /* 0x000fe400078f18ff */
[----:B------:R-:W-:Y:S02]  /*47f0*/  LOP3.LUT R4, R87, 0x38, R10, 0xf8, !PT ;  /* 0x0000003857047812 */ /* 0x000fe400078ef80a */
[----:B------:R-:W-:Y:S02]  /*4800*/  SHF.R.S32.HI R3, RZ, 0x3, R3 ;  /* 0x00000003ff037819 */ /* 0x000fe40000011403 */
[----:B------:R-:W-:Y:S02]  /*4810*/  LOP3.LUT R4, R4, R86, RZ, 0x3c, !PT ;  /* 0x0000005604047212 */ /* 0x000fe400078e3cff */
[----:B------:R-:W-:Y:S01]  /*4820*/  ISETP.GE.AND P0, PT, R10, c[0x0][0x1d4], PT ;  /* 0x000075000a007a0c */ /* 0x000fe20003f06270 */
[----:B------:R-:W-:Y:S01]  /*4830*/  IMAD R3, R3, 0x1800, R12 ;  /* 0x0000180003037824 */ /* 0x000fe200078e020c */
[--C-:B------:R-:W-:Y:S02]  /*4840*/  @!P1 SHF.R.U64 R8, R60, 0x10, R61.reuse ;  /* 0x000000103c089819 */ /* 0x100fe4000000123d */
[----:B------:R-:W-:Y:S01]  /*4850*/  @!P1 SHF.R.U32.HI R60, RZ, 0x10, R61 ;  /* 0x00000010ff3c9819 */ /* 0x000fe2000001163d */
[----:B------:R-:W-:Y:S01]  /*4860*/  IMAD.IADD R3, R3, 0x1, R4 ;  /* 0x0000000103037824 */ /* 0x000fe200078e0204 */
[--C-:B------:R-:W-:Y:S02]  /*4870*/  @!P1 SHF.R.U32.HI R4, RZ, 0x10, R29.reuse ;  /* 0x00000010ff049819 */ /* 0x100fe4000001161d */
[----:B------:R-:W-:Y:S01]  /*4880*/  @!P1 PRMT R30, R72, 0x5432, R8 ;  /* 0x00005432481e9816 */ /* 0x000fe20000000008 */
[----:B------:R-:W-:Y:S01]  /*4890*/  IMAD.SHL.U32 R24, R3, 0x2, RZ ;  /* 0x0000000203187824 */ /* 0x000fe200078e00ff */
[----:B------:R-:W-:Y:S02]  /*48a0*/  @!P1 SHF.R.U64 R3, R28, 0x10, R29 ;  /* 0x000000101c039819 */ /* 0x000fe4000000121d */
[----:B------:R-:W-:Y:S01]  /*48b0*/  @!P1 SHF.L.U32 R11, R30, 0x10, RZ ;  /* 0x000000101e0b9819 */ /* 0x000fe200000006ff */
[----:B------:R-:W-:Y:S01]  /*48c0*/  @!P0 IMAD.WIDE R64, R10, 0x2, R64 ;  /* 0x000000020a408825 */ /* 0x000fe200078e0240 */
[----:B----4-:R-:W-:Y:S01]  /*48d0*/  @!P1 LOP3.LUT R37, R49, 0xffff0000, RZ, 0xc0, !PT ;  /* 0xffff000031259812 */ /* 0x010fe200078ec0ff */
[----:B------:R-:W2:Y:S01]  /*48e0*/  LDS.128 R24, [R24+0x8100] ;  /* 0x0081000018187984 */ /* 0x000ea20000000c00 */
[C---:B------:R-:W-:Y:S01]  /*48f0*/  @!P1 LOP3.LUT R31, R48.reuse, 0xffff0000, RZ, 0xc0, !PT ;  /* 0xffff0000301f9812 */ /* 0x040fe200078ec0ff */
[----:B------:R-:W-:Y:S01]  /*4900*/  @!P1 IMAD.U32 R29, R48, 0x10000, RZ ;  /* 0x00010000301d9824 */ /* 0x000fe200078e00ff */
[C---:B------:R-:W-:Y:S01]  /*4910*/  @!P1 LOP3.LUT R46, R51.reuse, 0xffff0000, RZ, 0xc0, !PT ;  /* 0xffff0000332e9812 */ /* 0x040fe200078ec0ff */
[----:B------:R-:W-:Y:S01]  /*4920*/  @!P1 IMAD.U32 R44, R51, 0x10000, RZ ;  /* 0x00010000332c9824 */ /* 0x000fe200078e00ff */
[C---:B------:R-:W-:Y:S01]  /*4930*/  @!P1 LOP3.LUT R42, R50.reuse, 0xffff0000, RZ, 0xc0, !PT ;  /* 0xffff0000322a9812 */ /* 0x040fe200078ec0ff */
[----:B------:R-:W-:Y:S01]  /*4940*/  @!P1 IMAD.U32 R40, R50, 0x10000, RZ ;  /* 0x0001000032289824 */ /* 0x000fe200078e00ff */
[----:B------:R-:W-:Y:S02]  /*4950*/  @!P1 PRMT R8, R34, 0x5432, R3 ;  /* 0x0000543222089816 */ /* 0x000fe40000000003 */
[----:B------:R-:W-:Y:S01]  /*4960*/  @!P1 PRMT R28, R35, 0x5432, R6 ;  /* 0x00005432231c9816 */ /* 0x000fe20000000006 */
[----:B------:R-:W-:Y:S01]  /*4970*/  @!P1 IMAD.U32 R35, R49, 0x10000, RZ ;  /* 0x0001000031239824 */ /* 0x000fe200078e00ff */
[----:B------:R-:W-:Y:S01]  /*4980*/  @!P1 PRMT R72, R72, 0x5410, R60 ;  /* 0x0000541048489816 */ /* 0x000fe2000000003c */
[----:B------:R-:W-:Y:S01]  /*4990*/  @!P1 IMAD.U32 R5, R8, 0x10000, RZ ;  /* 0x0001000008059824 */ /* 0x000fe200078e00ff */
[----:B------:R-:W-:Y:S02]  /*49a0*/  @!P1 PRMT R4, R34, 0x5410, R4 ;  /* 0x0000541022049816 */ /* 0x000fe40000000004 */
[C---:B------:R-:W-:Y:S01]  /*49b0*/  @!P1 LOP3.LUT R36, R72.reuse, 0xffff0000, RZ, 0xc0, !PT ;  /* 0xffff000048249812 */ /* 0x040fe200078ec0ff */
[----:B------:R-:W-:Y:S01]  /*49c0*/  @!P1 IMAD.U32 R34, R72, 0x10000, RZ ;  /* 0x0001000048229824 */ /* 0x000fe200078e00ff */
[----:B------:R-:W-:Y:S01]  /*49d0*/  @!P1 LOP3.LUT R30, R30, 0xffff0000, RZ, 0xc0, !PT ;  /* 0xffff00001e1e9812 */ /* 0x000fe200078ec0ff */
[C---:B------:R-:W-:Y:S01]  /*49e0*/  @!P1 IMAD.U32 R6, R4.reuse, 0x10000, RZ ;  /* 0x0001000004069824 */ /* 0x040fe200078e00ff */
[----:B------:R-:W-:Y:S02]  /*49f0*/  @!P1 LOP3.LUT R4, R4, 0xffff0000, RZ, 0xc0, !PT ;  /* 0xffff000004049812 */ /* 0x000fe400078ec0ff */
[----:B------:R-:W-:Y:S02]  /*4a00*/  @!P1 LOP3.LUT R8, R8, 0xffff0000, RZ, 0xc0, !PT ;  /* 0xffff000008089812 */ /* 0x000fe400078ec0ff */
[--C-:B------:R-:W-:Y:S02]  /*4a10*/  @!P1 SHF.R.U64 R62, R62, 0x10, R63.reuse ;  /* 0x000000103e3e9819 */ /* 0x100fe4000000123f */
[----:B------:R-:W-:Y:S04]  /*4a20*/  @!P1 SHF.R.U32.HI R45, RZ, 0x10, R63 ;  /* 0x00000010ff2d9819 */ /* 0x000fe8000001163f */
[C---:B------:R-:W-:Y:S02]  /*4a30*/  @!P1 PRMT R45, R71.reuse, 0x5432, R45 ;  /* 0x00005432472d9816 */ /* 0x040fe4000000002d */
[----:B------:R-:W-:Y:S02]  /*4a40*/  @!P1 PRMT R71, R71, 0x5410, R62 ;  /* 0x0000541047479816 */ /* 0x000fe4000000003e */
[C---:B------:R-:W-:Y:S02]  /*4a50*/  @!P1 SHF.L.U32 R43, R45.reuse, 0x10, RZ ;  /* 0x000000102d2b9819 */ /* 0x040fe400000006ff */
[----:B------:R-:W-:Y:S02]  /*4a60*/  @!P1 LOP3.LUT R45, R45, 0xffff0000, RZ, 0xc0, !PT ;  /* 0xffff00002d2d9812 */ /* 0x000fe400078ec0ff */
[C---:B------:R-:W-:Y:S02]  /*4a70*/  @!P1 SHF.L.U32 R38, R71.reuse, 0x10, RZ ;  /* 0x0000001047269819 */ /* 0x040fe400000006ff */
[----:B------:R-:W-:Y:S01]  /*4a80*/  @!P1 LOP3.LUT R41, R71, 0xffff0000, RZ, 0xc0, !PT ;  /* 0xffff000047299812 */ /* 0x000fe200078ec0ff */
[----:B--2---:R-:W-:Y:S01]  /*4a90*/  @!P1 IMAD.U32 R3, R24, 0x10000, RZ ;  /* 0x0001000018039824 */ /* 0x004fe200078e00ff */
[----:B------:R-:W-:Y:S03]  /*4aa0*/  @!P1 SHF.L.U32 R10, R25, 0x10, RZ ;  /* 0x00000010190a9819 */ /* 0x000fe600000006ff */
[C---:B------:R-:W-:Y:S02]  /*4ab0*/  @!P1 FMUL.FTZ R47, R3.reuse, R11 ;  /* 0x0000000b032f9220 */ /* 0x040fe40000410000 */
[C---:B------:R-:W-:Y:S02]  /*4ac0*/  @!P1 FMUL.FTZ R60, R10.reuse, R34 ;  /* 0x000000220a3c9220 */ /* 0x040fe40000410000 */
        /* <DEDUP_REMOVED lines=16> */
[----:B------:R-:W-:Y:S02]  /*4bd0*/  @!P1 FFMA.FTZ R62, R31, R8, -R62 ;  /* 0x000000081f3e9223 */ /* 0x000fe4000001083e */
[C---:B------:R-:W-:Y:S01]  /*4be0*/  @!P1 IMAD.U32 R8, R9.reuse, 0x10000, RZ ;  /* 0x0001000009089824 */ /* 0x040fe200078e00ff */
[----:B------:R-:W-:Y:S01]  /*4bf0*/  @!P1 MOV R49, R60 ;  /* 0x0000003c00319202 */ /* 0x000fe20000000f00 */
[----:B------:R-:W-:Y:S01]  /*4c00*/  @!P1 FMUL.FTZ R63, R10, R43 ;  /* 0x0000002b0a3f9220 */ /* 0x000fe20000410000 */
[----:B------:R-:W-:Y:S01]  /*4c10*/  @!P1 LOP3.LUT R9, R9, 0xffff0000, RZ, 0xc0, !PT ;  /* 0xffff000009099812 */ /* 0x000fe200078ec0ff */
[C---:B------:R-:W-:Y:S01]  /*4c20*/  @!P1 FMUL.FTZ R66, R11.reuse, R45 ;  /* 0x0000002d0b429220 */ /* 0x040fe20000410000 */
[----:B------:R-:W-:Y:S01]  /*4c30*/  @!P1 F2FP.BF16.PACK_AB R47, R62, R47 ;  /* 0x0000002f3e2f923e */ /* 0x000fe200000010ff */
[-C--:B------:R-:W-:Y:S02]  /*4c40*/  @!P1 FMUL.FTZ R10, R10, R8.reuse ;  /* 0x000000080a0a9220 */ /* 0x080fe40000410000 */
[----:B------:R-:W-:Y:S02]  /*4c50*/  @!P1 FFMA.FTZ R63, R44, R8, -R63 ;  /* 0x000000082c3f9223 */ /* 0x000fe4000001083f */
[----:B------:R-:W-:Y:S02]  /*4c60*/  @!P1 IMAD.U32 R8, R26, 0x10000, RZ ;  /* 0x000100001a089824 */ /* 0x000fe400078e00ff */
[-C--:B------:R-:W-:Y:S02]  /*4c70*/  @!P1 FMUL.FTZ R11, R11, R9.reuse ;  /* 0x000000090b0b9220 */ /* 0x080fe40000410000 */
[----:B------:R-:W-:Y:S02]  /*4c80*/  @!P1 FFMA.FTZ R66, R46, R9, -R66 ;  /* 0x000000092e429223 */ /* 0x000fe40000010842 */
[C---:B------:R-:W-:Y:S01]  /*4c90*/  @!P1 IMAD.U32 R9, R28.reuse, 0x10000, RZ ;  /* 0x000100001c099824 */ /* 0x040fe200078e00ff */
[----:B------:R-:W-:Y:S01]  /*4ca0*/  @!P1 LOP3.LUT R28, R28, 0xffff0000, RZ, 0xc0, !PT ;  /* 0xffff00001c1c9812 */ /* 0x000fe200078ec0ff */
[----:B------:R-:W-:Y:S01]  /*4cb0*/  @!P1 FMUL.FTZ R71, R8, R38 ;  /* 0x0000002608479220 */ /* 0x000fe20000410000 */
[----:B------:R-:W-:Y:S01]  /*4cc0*/  @!P1 F2FP.BF16.PACK_AB R63, R66, R63 ;  /* 0x0000003f423f923e */ /* 0x000fe200000010ff */
[C---:B------:R-:W-:Y:S02]  /*4cd0*/  @!P1 FMUL.FTZ R67, R29.reuse, R41 ;  /* 0x000000291d439220 */ /* 0x040fe40000410000 */
        /* <DEDUP_REMOVED lines=25> */
.L_x_2508:
[----:B------:R-:W-:Y:S05]  /*4e70*/  BSYNC B0 ;  /* 0x0000000000007941 */ /* 0x000fea0003800000 */
.L_x_2507:
[----:B-----5:R4:W1:Y:S01]  /*4e80*/  SHFL.IDX PT, R43, R146, 0x2, 0x181f ;  /* 0x00581f00922b7f89 */ /* 0x02086200000e0000 */
[----:B------:R-:W-:Y:S03]  /*4e90*/  ISETP.GE.OR P0, PT, R85, R148, P5 ;  /* 0x000000945500720c */ /* 0x000fe60002f06670 */
[----:B------:R4:W3:Y:S10]  /*4ea0*/  SHFL.IDX PT, R42, R147, 0x2, 0x181f ;  /* 0x00581f00932a7f89 */ /* 0x0008f400000e0000 */
[----:B------:R-:W-:-:S05]  /*4eb0*/  @P0 BRA `(.L_x_2502) ;  /* 0x00000aa000000947 */ /* 0x000fca0003800000 */
[----:B------:R-:W-:Y:S01]  /*4ec0*/  SEL R70, R54, R70, !P2 ;  /* 0x0000004636467207 */ /* 0x000fe20005000000 */
[----:B------:R-:W5:Y:S01]  /*4ed0*/  LDS.128 R44, [R112+0x8100] ;  /* 0x00810000702c7984 */ /* 0x000f620000000c00 */
[----:B------:R-:W-:Y:S02]  /*4ee0*/  @!P1 SHF.R.U64 R8, R56, 0x10, R57 ;  /* 0x0000001038089819 */ /* 0x000fe40000001239 */
[----:B------:R-:W-:Y:S02]  /*4ef0*/  SHF.R.S32.HI R3, RZ, 0x1f, R70 ;  /* 0x0000001fff037819 */ /* 0x000fe40000011446 */
[----:B--23--:R-:W-:Y:S02]  /*4f00*/  LEA R48, P0, R115, R42, 0x1 ;  /* 0x0000002a73307211 */ /* 0x00cfe400078008ff */
[----:B------:R-:W-:Y:S02]  /*4f10*/  LEA.HI R3, R3, R70, RZ, 0x4 ;  /* 0x0000004603037211 */ /* 0x000fe400078f20ff */
[----:B-1----:R-:W-:Y:S02]  /*4f20*/  LEA.HI.X R49, R115, R43, R111, 0x1, P0 ;  /* 0x0000002b73317211 */ /* 0x002fe400000f0c6f */
[----:B------:R-:W-:Y:S02]  /*4f30*/  LEA.HI.SX32 R4, R3, R55, 0x1c ;  /* 0x0000003703047211 */ /* 0x000fe400078fe2ff */
[--C-:B------:R-:W-:Y:S02]  /*4f40*/  @!P1 SHF.R.U64 R6, R22, 0x10, R23.reuse ;  /* 0x0000001016069819 */ /* 0x100fe40000001217 */
[----:B------:R-:W-:Y:S01]  /*4f50*/  SHF.R.S32.HI R3, RZ, 0x1f, R4 ;  /* 0x0000001fff037819 */ /* 0x000fe20000011404 */
[----:B------:R-:W-:Y:S01]  /*4f60*/  IMAD.SHL.U32 R41, R4, 0x8, RZ ;  /* 0x0000000804297824 */ /* 0x000fe200078e00ff */
[----:B------:R-:W-:Y:S02]  /*4f70*/  @!P1 SHF.R.U32.HI R5, RZ, 0x10, R23 ;  /* 0x00000010ff059819 */ /* 0x000fe40000011617 */
[----:B------:R-:W-:Y:S02]  /*4f80*/  LEA.HI R3, R3, R4, RZ, 0x3 ;  /* 0x0000000403037211 */ /* 0x000fe400078f18ff */
[----:B------:R-:W-:Y:S02]  /*4f90*/  LOP3.LUT R4, R84, 0x38, R41, 0xf8, !PT ;  /* 0x0000003854047812 */ /* 0x000fe400078ef829 */
[----:B------:R-:W-:Y:S02]  /*4fa0*/  SHF.R.S32.HI R3, RZ, 0x3, R3 ;  /* 0x00000003ff037819 */ /* 0x000fe40000011403 */
[----:B------:R-:W-:Y:S02]  /*4fb0*/  LOP3.LUT R4, R4, R97, RZ, 0x3c, !PT ;  /* 0x0000006104047212 */ /* 0x000fe400078e3cff */
[----:B------:R-:W-:Y:S01]  /*4fc0*/  @!P1 PRMT R9, R33, 0x5410, R5 ;  /* 0x0000541021099816 */ /* 0x000fe20000000005 */
[----:B------:R-:W-:Y:S01]  /*4fd0*/  IMAD R3, R3, 0x1800, R13 ;  /* 0x0000180003037824 */ /* 0x000fe200078e020d */
[----:B------:R-:W-:Y:S02]  /*4fe0*/  @!P1 SHF.R.U32.HI R56, RZ, 0x10, R57 ;  /* 0x00000010ff389819 */ /* 0x000fe40000011639 */
[----:B------:R-:W-:Y:S01]  /*4ff0*/  @!P1 SHF.R.U32.HI R38, RZ, 0x10, R59 ;  /* 0x00000010ff269819 */ /* 0x000fe2000001163b */
[----:B------:R-:W-:Y:S01]  /*5000*/  IMAD.IADD R3, R3, 0x1, R4 ;  /* 0x0000000103037824 */ /* 0x000fe200078e0204 */
[----:B------:R-:W-:Y:S02]  /*5010*/  @!P1 SHF.R.U32.HI R4, RZ, 0x10, R21 ;  /* 0x00000010ff049819 */ /* 0x000fe40000011615 */
[----:B------:R-:W-:Y:S01]  /*5020*/  @!P1 SHF.R.U64 R58, R58, 0x10, R59 ;  /* 0x000000103a3a9819 */ /* 0x000fe2000000123b */
[----:B------:R-:W-:Y:S01]  /*5030*/  IMAD.SHL.U32 R24, R3, 0x2, RZ ;  /* 0x0000000203187824 */ /* 0x000fe200078e00ff */
[----:B------:R-:W-:Y:S02]  /*5040*/  @!P1 SHF.R.U64 R3, R20, 0x10, R21 ;  /* 0x0000001014039819 */ /* 0x000fe40000001215 */
[----:B------:R-:W-:Y:S01]  /*5050*/  @!P1 PRMT R20, R33, 0x5432, R6 ;  /* 0x0000543221149816 */ /* 0x000fe20000000006 */
[C---:B-----5:R-:W-:Y:S01]  /*5060*/  @!P1 IMAD.U32 R21, R44.reuse, 0x10000, RZ ;  /* 0x000100002c159824 */ /* 0x060fe200078e00ff */
[----:B------:R-:W-:Y:S01]  /*5070*/  @!P1 SHF.L.U32 R29, R45, 0x10, RZ ;  /* 0x000000102d1d9819 */ /* 0x000fe200000006ff */
[----:B------:R-:W-:Y:S01]  /*5080*/  @!P1 IMAD.U32 R37, R47, 0x10000, RZ ;  /* 0x000100002f259824 */ /* 0x000fe200078e00ff */
[----:B------:R-:W1:Y:S01]  /*5090*/  LDS.128 R24, [R24+0x8100] ;  /* 0x0081000018187984 */ /* 0x000e620000000c00 */
[----:B------:R-:W-:Y:S02]  /*50a0*/  @!P1 LOP3.LUT R31, R45, 0xffff0000, RZ, 0xc0, !PT ;  /* 0xffff00002d1f9812 */ /* 0x000fe400078ec0ff */
[----:B------:R-:W-:Y:S02]  /*50b0*/  @!P1 LOP3.LUT R23, R44, 0xffff0000, RZ, 0xc0, !PT ;  /* 0xffff00002c179812 */ /* 0x000fe400078ec0ff */
[----:B------:R-:W-:Y:S02]  /*50c0*/  @!P1 LOP3.LUT R40, R47, 0xffff0000, RZ, 0xc0, !PT ;  /* 0xffff00002f289812 */ /* 0x000fe400078ec0ff */
[C---:B------:R-:W-:Y:S02]  /*50d0*/  @!P1 SHF.L.U32 R33, R46.reuse, 0x10, RZ ;  /* 0x000000102e219819 */ /* 0x040fe400000006ff */
[----:B------:R-:W-:Y:S02]  /*50e0*/  @!P1 LOP3.LUT R35, R46, 0xffff0000, RZ, 0xc0, !PT ;  /* 0xffff00002e239812 */ /* 0x000fe400078ec0ff */
[----:B------:R-:W-:Y:S02]  /*50f0*/  @!P1 PRMT R4, R32, 0x5410, R4 ;  /* 0x0000541020049816 */ /* 0x000fe40000000004 */
[C---:B------:R-:W-:Y:S02]  /*5100*/  @!P1 PRMT R22, R69.reuse, 0x5432, R8 ;  /* 0x0000543245169816 */ /* 0x040fe40000000008 */
[----:B------:R-:W-:Y:S01]  /*5110*/  @!P1 PRMT R69, R69, 0x5410, R56 ;  /* 0x0000541045459816 */ /* 0x000fe20000000038 */
[C---:B------:R-:W-:Y:S01]  /*5120*/  @!P1 IMAD.U32 R6, R4.reuse, 0x10000, RZ ;  /* 0x0001000004069824 */ /* 0x040fe200078e00ff */
[----:B------:R-:W-:Y:S01]  /*5130*/  @!P1 LOP3.LUT R4, R4, 0xffff0000, RZ, 0xc0, !PT ;  /* 0xffff000004049812 */ /* 0x000fe200078ec0ff */
[----:B------:R-:W-:Y:S01]  /*5140*/  @!P1 IMAD.U32 R11, R22, 0x10000, RZ ;  /* 0x00010000160b9824 */ /* 0x000fe200078e00ff */
[----:B------:R-:W-:Y:S01]  /*5150*/  @!P1 PRMT R8, R32, 0x5432, R3 ;  /* 0x0000543220089816 */ /* 0x000fe20000000003 */
[C---:B------:R-:W-:Y:S01]  /*5160*/  @!P1 IMAD.U32 R28, R69.reuse, 0x10000, RZ ;  /* 0x00010000451c9824 */ /* 0x040fe200078e00ff */
[----:B------:R-:W-:Y:S02]  /*5170*/  @!P1 LOP3.LUT R30, R69, 0xffff0000, RZ, 0xc0, !PT ;  /* 0xffff0000451e9812 */ /* 0x000fe400078ec0ff */
[----:B------:R-:W-:Y:S01]  /*5180*/  @!P1 LOP3.LUT R22, R22, 0xffff0000, RZ, 0xc0, !PT ;  /* 0xffff000016169812 */ /* 0x000fe200078ec0ff */
[C---:B------:R-:W-:Y:S01]  /*5190*/  @!P1 IMAD.U32 R5, R8.reuse, 0x10000, RZ ;  /* 0x0001000008059824 */ /* 0x040fe200078e00ff */
[----:B------:R-:W-:Y:S02]  /*51a0*/  @!P1 LOP3.LUT R8, R8, 0xffff0000, RZ, 0xc0, !PT ;  /* 0xffff000008089812 */ /* 0x000fe400078ec0ff */
[C---:B------:R-:W-:Y:S02]  /*51b0*/  @!P1 PRMT R38, R68.reuse, 0x5432, R38 ;  /* 0x0000543244269816 */ /* 0x040fe40000000026 */
[----:B------:R-:W-:Y:S02]  /*51c0*/  @!P1 PRMT R68, R68, 0x5410, R58 ;  /* 0x0000541044449816 */ /* 0x000fe4000000003a */
[----:B------:R-:W-:Y:S01]  /*51d0*/  ISETP.GE.AND P0, PT, R41, c[0x0][0x1d4], PT ;  /* 0x0000750029007a0c */ /* 0x000fe20003f06270 */
[C---:B------:R-:W-:Y:S01]  /*51e0*/  @!P1 IMAD.U32 R36, R38.reuse, 0x10000, RZ ;  /* 0x0001000026249824 */ /* 0x040fe200078e00ff */
[----:B------:R-:W-:Y:S01]  /*51f0*/  @!P1 LOP3.LUT R38, R38, 0xffff0000, RZ, 0xc0, !PT ;  /* 0xffff000026269812 */ /* 0x000fe200078ec0ff */
[C---:B------:R-:W-:Y:S01]  /*5200*/  @!P1 IMAD.U32 R32, R68.reuse, 0x10000, RZ ;  /* 0x0001000044209824 */ /* 0x040fe200078e00ff */
[----:B------:R-:W-:Y:S01]  /*5210*/  @!P1 LOP3.LUT R34, R68, 0xffff0000, RZ, 0xc0, !PT ;  /* 0xffff000044229812 */ /* 0x000fe200078ec0ff */
[----:B-1----:R-:W-:Y:S01]  /*5220*/  @!P1 IMAD.U32 R10, R25, 0x10000, RZ ;  /* 0x00010000190a9824 */ /* 0x002fe200078e00ff */
        /* <DEDUP_REMOVED lines=19> */
[----:B------:R-:W-:Y:S02]  /*5360*/  @!P1 FFMA.FTZ R53, R23, R8, -R53 ;  /* 0x0000000817359223 */ /* 0x000fe40000010835 */
[----:B------:R-:W-:Y:S01]  /*5370*/  @!P1 IMAD.U32 R8, R9, 0x10000, RZ ;  /* 0x0001000009089824 */ /* 0x000fe200078e00ff */
[----:B------:R-:W-:Y:S01]  /*5380*/  @!P1 MOV R45, R51 ;  /* 0x00000033002d9202 */ /* 0x000fe20000000f00 */
[C---:B------:R-:W-:Y:S01]  /*5390*/  @!P1 FMUL.FTZ R56, R10.reuse, R36 ;  /* 0x000000240a389220 */ /* 0x040fe20000410000 */
[----:B------:R-:W-:Y:S01]  /*53a0*/  @!P1 F2FP.BF16.PACK_AB R50, R53, R50 ;  /* 0x000000323532923e */ /* 0x000fe200000010ff */
[----:B------:R-:W-:Y:S01]  /*53b0*/  @!P1 FMUL.FTZ R58, R11, R38 ;  /* 0x000000260b3a9220 */ /* 0x000fe20000410000 */
[----:B------:R-:W-:Y:S01]  /*53c0*/  @!P1 LOP3.LUT R9, R9, 0xffff0000, RZ, 0xc0, !PT ;  /* 0xffff000009099812 */ /* 0x000fe200078ec0ff */
        /* <DEDUP_REMOVED lines=10> */
[-C--:B------:R-:W-:Y:S02]  /*5470*/  @!P1 FMUL.FTZ R8, R8, R9.reuse ;  /* 0x0000000908089220 */ /* 0x080fe40000410000 */
[----:B------:R-:W-:Y:S02]  /*5480*/  @!P1 FFMA.FTZ R57, R33, R9, -R57 ;  /* 0x0000000921399223 */ /* 0x000fe40000010839 */
[-C--:B------:R-:W-:Y:S02]  /*5490*/  @!P1 FMUL.FTZ R9, R21, R20.reuse ;  /* 0x0000001415099220 */ /* 0x080fe40000410000 */
[----:B------:R-:W-:Y:S02]  /*54a0*/  @!P1 FFMA.FTZ R20, R35, R20, -R59 ;  /* 0x0000001423149223 */ /* 0x000fe4000001083b */
[----:B------:R-:W-:Y:S02]  /*54b0*/  @!P1 IMAD.MOV.U32 R44, RZ, RZ, R50 ;  /* 0x000000ffff2c9224 */ /* 0x000fe400078e0032 */
[----:B------:R-:W-:Y:S01]  /*54c0*/  @!P1 IMAD.MOV.U32 R47, RZ, RZ, R56 ;  /* 0x000000ffff2f9224 */ /* 0x000fe200078e0038 */
[----:B------:R-:W-:Y:S01]  /*54d0*/  @!P1 F2FP.BF16.PACK_AB R20, R20, R57 ;  /* 0x000000391414923e */ /* 0x000fe200000010ff */
[----:B------:R-:W-:Y:S02]  /*54e0*/  @!P1 FFMA.FTZ R4, R22, R23, R4 ;  /* 0x0000001716049223 */ /* 0x000fe40000010004 */
[----:B------:R-:W-:Y:S02]  /*54f0*/  @!P1 FFMA.FTZ R5, R28, R29, R5 ;  /* 0x0000001d1c059223 */ /* 0x000fe40000010005 */
[----:B------:R-:W-:Y:S01]  /*5500*/  @!P1 IMAD.MOV.U32 R46, RZ, RZ, R20 ;  /* 0x000000ffff2e9224 */ /* 0x000fe200078e0014 */
[----:B------:R-:W-:Y:S01]  /*5510*/  @!P1 F2FP.BF16.PACK_AB R3, R4, R3 ;  /* 0x000000030403923e */ /* 0x000fe200000010ff */
[----:B------:R-:W-:Y:S02]  /*5520*/  @!P1 FFMA.FTZ R6, R30, R31, R6 ;  /* 0x0000001f1e069223 */ /* 0x000fe40000010006 */
[----:B------:R-:W-:Y:S01]  /*5530*/  @!P1 FFMA.FTZ R8, R32, R33, R8 ;  /* 0x0000002120089223 */ /* 0x000fe20000010008 */
[----:B------:R1:W-:Y:S01]  /*5540*/  ST.E.128 [R48.64], R44 ;  /* 0x0000002c30007985 */ /* 0x0003e2000c101d12 */
[----:B------:R-:W-:Y:S01]  /*5550*/  @!P1 FFMA.FTZ R9, R34, R35, R9 ;  /* 0x0000002322099223 */ /* 0x000fe20000010009 */
[----:B------:R-:W-:Y:S01]  /*5560*/  @!P1 F2FP.BF16.PACK_AB R5, R6, R5 ;  /* 0x000000050605923e */ /* 0x000fe200000010ff */
[----:B------:R-:W-:Y:S02]  /*5570*/  @!P1 FFMA.FTZ R10, R36, R37, R10 ;  /* 0x00000025240a9223 */ /* 0x000fe4000001000a */
        /* <DEDUP_REMOVED lines=12> */
.L_x_2486:
        /* <DEDUP_REMOVED lines=19> */
.L_x_2510:
[----:B-12---:R-:W-:Y:S05]  /*5770*/  BSYNC B0 ;  /* 0x0000000000007941 */ /* 0x006fea0003800000 */
.L_x_2509:
        /* <DEDUP_REMOVED lines=15> */
.L_x_2512:
[----:B------:R-:W-:Y:S05]  /*5870*/  BSYNC B0 ;  /* 0x0000000000007941 */ /* 0x000fea0003800000 */
.L_x_2511:
[----:B-1----:R-:W1:Y:S01]  /*5880*/  SHFL.IDX PT, R146, R146, 0x2, 0x181f ;  /* 0x00581f0092927f89 */ /* 0x002e6200000e0000 */
[----:B------:R-:W-:Y:S03]  /*5890*/  ISETP.GE.AND P0, PT, R3, 0x41, PT ;  /* 0x000000410300780c */ /* 0x000fe60003f06270 */
[----:B------:R-:W4:Y:S10]  /*58a0*/  SHFL.IDX PT, R147, R147, 0x2, 0x181f ;  /* 0x00581f0093937f89 */ /* 0x000f3400000e0000 */
[----:B------:R-:W-:-:S05]  /*58b0*/  @!P0 BRA `(.L_x_2502) ;  /* 0x000000a000008947 */ /* 0x000fca0003800000 */
[----:B--2---:R-:W2:Y:S01]  /*58c0*/  @!P5 LDS.128 R8, [R89+0xa100] ;  /* 0x00a100005908d984 */ /* 0x004ea20000000c00 */
[CC--:B----4-:R-:W-:Y:S04]  /*58d0*/  @!P5 LEA R20, P0, R16.reuse, R147.reuse, 0x1 ;  /* 0x000000931014d211 */ /* 0x0d0fe800078008ff */
[-C--:B-1----:R-:W-:Y:S02]  /*58e0*/  @!P5 LEA.HI.X R21, R16, R146.reuse, R17, 0x1, P0 ;  /* 0x000000921015d211 */ /* 0x082fe400000f0c11 */
[----:B------:R-:W-:Y:S11]  /*58f0*/  ISETP.GE.AND P0, PT, R92, c[0x0][0x1d4], PT ;  /* 0x000075005c007a0c */ /* 0x000ff60003f06270 */
[----:B------:R-:W-:Y:S02]  /*5900*/  @!UPT UIADD3 URZ, URZ, URZ, URZ ;  /* 0x0000003f3f3ff290 */ /* 0x000fe4000fffe03f */
[C---:B---3--:R-:W-:Y:S04]  /*5910*/  @!P0 LEA R4, P1, R103.reuse, R147, 0x1 ;  /* 0x0000009367048211 */ /* 0x048fe800078208ff */
[----:B------:R-:W-:Y:S01]  /*5920*/  @!P0 LEA.HI.X R5, R103, R146, R102, 0x1, P1 ;  /* 0x0000009267058211 */ /* 0x000fe200008f0c66 */
[----:B--2---:R-:W-:Y:S04]  /*5930*/  @!P5 ST.E.128 [R20.64], R8 ;  /* 0x000000081400d985 */ /* 0x004fe8000c101d12 */
[----:B------:R-:W1:Y:S04]  /*5940*/  @!P0 LDS.128 R8, [R89+0xd100] ;  /* 0x00d1000059088984 */ /* 0x000e680000000c00 */
[----:B-1----:R1:W-:Y:S02]  /*5950*/  @!P0 ST.E.128 [R4.64], R8 ;  /* 0x0000000804008985 */ /* 0x0023e4000c101d12 */
.L_x_2502:
[----:B------:R-:W-:Y:S05]  /*5960*/  BSYNC B2 ;  /* 0x0000000000027941 */ /* 0x000fea0003800000 */
.L_x_2485:
[----:B------:R-:W-:Y:S01]  /*5970*/  IMAD R3, R39, -0x60, RZ ;  /* 0xffffffa027037824 */ /* 0x000fe200078e02ff */
[----:B------:R-:W-:Y:S01]  /*5980*/  ISETP.NE.AND P6, PT, R93, RZ, PT ;  /* 0x000000ff5d00720c */ /* 0x000fe20003fc5270 */
[----:B-1----:R-:W-:Y:S01]  /*5990*/  IMAD.WIDE R22, R39, 0x60, R124 ;  /* 0x0000006027167825 */ /* 0x002fe200078e027c */
[----:B------:R-:W-:Y:S03]  /*59a0*/  BSSY B0, `(.L_x_2513) ;  /* 0x000004b000007945 */ /* 0x000fe60003800000 */
[----:B--23--:R-:W-:Y:S01]  /*59b0*/  IMAD.IADD R4, R77, 0x1, R3 ;  /* 0x000000014d047824 */ /* 0x00cfe200078e0203 */
[----:B------:R-:W-:Y:S01]  /*59c0*/  IADD3 R3, R3, R2, RZ ;  /* 0x0000000203037210 */ /* 0x000fe20007ffe0ff */
[----:B------:R-:W-:Y:S02]  /*59d0*/  IMAD R5, R119, c[0x0][0x208], RZ ;  /* 0x0000820077057a24 */ /* 0x000fe400078e02ff */
[----:B------:R-:W-:Y:S01]  /*59e0*/  IMAD.WIDE.U32 R20, R120, c[0x0][0x208], RZ ;  /* 0x0000820078147a25 */ /* 0x000fe200078e00ff */
[----:B------:R-:W-:Y:S02]  /*59f0*/  ISETP.GE.AND P1, PT, R4, 0x21, PT ;  /* 0x000000210400780c */ /* 0x000fe40003f26270 */
[----:B------:R-:W-:Y:S01]  /*5a00*/  IMNMX R3, R3, 0x60, PT ;  /* 0x0000006003037817 */ /* 0x000fe20003800200 */
[----:B------:R-:W-:Y:S02]  /*5a10*/  IMAD R5, R120, c[0x0][0x20c], R5 ;  /* 0x0000830078057a24 */ /* 0x000fe400078e0205 */
[----:B------:R-:W-:Y:S02]  /*5a20*/  IMAD R11, R118, c[0x0][0x218], RZ ;  /* 0x00008600760b7a24 */ /* 0x000fe400078e02ff */
[----:B------:R-:W-:Y:S01]  /*5a30*/  IMAD.IADD R3, R3, 0x1, -R15 ;  /* 0x0000000103037824 */ /* 0x000fe200078e0a0f */
[----:B------:R-:W-:Y:S01]  /*5a40*/  IADD3 R21, R21, R5, RZ ;  /* 0x0000000515157210 */ /* 0x000fe20007ffe0ff */
[C---:B------:R-:W-:Y:S04]  /*5a50*/  IMAD R11, R121.reuse, c[0x0][0x21c], R11 ;  /* 0x00008700790b7a24 */ /* 0x040fe800078e020b */
[----:B------:R-:W-:Y:S01]  /*5a60*/  @P1 IADD3 R8, P0, R22, 0x20, RZ ;  /* 0x0000002016081810 */ /* 0x000fe20007f1e0ff */
[----:B------:R-:W-:Y:S03]  /*5a70*/  IMAD.WIDE.U32 R20, R121, c[0x0][0x218], R20 ;  /* 0x0000860079147a25 */ /* 0x000fe600078e0014 */
[----:B------:R-:W-:Y:S02]  /*5a80*/  @P1 IADD3.X R6, RZ, R23, RZ, P0, !PT ;  /* 0x00000017ff061210 */ /* 0x000fe400007fe4ff */
[----:B------:R-:W-:Y:S03]  /*5a90*/  ISETP.GE.AND P0, PT, R4, 0x41, PT ;  /* 0x000000410400780c */ /* 0x000fe60003f06270 */
[----:B------:R-:W-:Y:S04]  /*5aa0*/  @P1 IMAD R6, R6, c[0x0][0x258], RZ ;  /* 0x0000960006061a24 */ /* 0x000fe800078e02ff */
[----:B------:R-:W-:Y:S06]  /*5ab0*/  @P1 IMAD R6, R8, c[0x0][0x25c], R6 ;  /* 0x0000970008061a24 */ /* 0x000fec00078e0206 */
[----:B------:R-:W-:Y:S05]  /*5ac0*/  @P0 IADD3 R10, P3, R22, 0x40, RZ ;  /* 0x00000040160a0810 */ /* 0x000fea0007f7e0ff */
[----:B------:R-:W-:Y:S01]  /*5ad0*/  @P0 IMAD.X R9, RZ, RZ, R23, P3 ;  /* 0x000000ffff090224 */ /* 0x000fe200018e0617 */
[----:B------:R-:W-:Y:S03]  /*5ae0*/  IADD3 R20, P3, R134, R20, RZ ;  /* 0x0000001486147210 */ /* 0x000fe60007f7e0ff */
[----:B------:R-:W-:Y:S01]  /*5af0*/  @P0 IMAD R9, R9, c[0x0][0x258], RZ ;  /* 0x0000960009090a24 */ /* 0x000fe200078e02ff */
[----:B------:R-:W-:Y:S01]  /*5b00*/  IADD3.X R11, R99, R21, R11, P3, !PT ;  /* 0x00000015630b7210 */ /* 0x000fe20001ffe40b */
[----:B------:R-:W-:Y:S01]  /*5b10*/  @P1 IMAD.MOV.U32 R21, RZ, RZ, R107 ;  /* 0x000000ffff151224 */ /* 0x000fe200078e006b */
[----:B------:R-:W-:Y:S01]  /*5b20*/  ISETP.GE.AND P3, PT, R4, 0x1, PT ;  /* 0x000000010400780c */ /* 0x000fe20003f66270 */
[----:B------:R-:W-:Y:S11]  /*5b30*/  @P0 IMAD R9, R10, c[0x0][0x25c], R9 ;  /* 0x000097000a090a24 */ /* 0x000ff600078e0209 */
[----:B------:R-:W-:Y:S01]  /*5b40*/  @!UPT UIADD3 URZ, URZ, URZ, URZ ;  /* 0x0000003f3f3ff290 */ /* 0x000fe2000fffe03f */
[-C--:B------:R-:W-:Y:S01]  /*5b50*/  @P3 MOV R25, R107.reuse ;  /* 0x0000006b00193202 */ /* 0x080fe20000000f00 */
[----:B------:R-:W-:Y:S02]  /*5b60*/  @P3 IMAD R4, R23, c[0x0][0x258], RZ ;  /* 0x0000960017043a24 */ /* 0x000fe400078e02ff */
[----:B------:R-:W-:Y:S02]  /*5b70*/  @P3 IMAD.MOV.U32 R24, RZ, RZ, R130 ;  /* 0x000000ffff183224 */ /* 0x000fe400078e0082 */
[C---:B------:R-:W-:Y:S02]  /*5b80*/  @P3 IMAD R4, R22.reuse, c[0x0][0x25c], R4 ;  /* 0x0000970016043a24 */ /* 0x040fe400078e0204 */
[----:B------:R-:W-:Y:S04]  /*5b90*/  @P3 IMAD.WIDE.U32 R24, R22, c[0x0][0x258], R24 ;  /* 0x0000960016183a25 */ /* 0x000fe800078e0018 */
[----:B------:R-:W-:Y:S01]  /*5ba0*/  @P3 IMAD.IADD R4, R25, 0x1, R4 ;  /* 0x0000000119043824 */ /* 0x000fe200078e0204 */
[C---:B------:R-:W-:Y:S04]  /*5bb0*/  @P3 LEA R22, P4, R24.reuse, c[0x0][0x250], 0x1 ;  /* 0x0000940018163a11 */ /* 0x040fe800078808ff */
[----:B------:R-:W-:Y:S02]  /*5bc0*/  @P3 LEA.HI.X R23, R24, c[0x0][0x254], R4, 0x1, P4 ;  /* 0x0000950018173a11 */ /* 0x000fe400020f0c04 */
[C---:B------:R-:W-:Y:S04]  /*5bd0*/  LEA R5, P4, R20.reuse, c[0x0][0x1f8], 0x1 ;  /* 0x00007e0014057a11 */ /* 0x040fe800078808ff */
[----:B------:R-:W-:Y:S02]  /*5be0*/  LEA.HI.X R4, R20, c[0x0][0x1fc], R11, 0x1, P4 ;  /* 0x00007f0014047a11 */ /* 0x000fe400020f0c0b */
[----:B------:R-:W-:Y:S05]  /*5bf0*/  @P1 MOV R20, R130 ;  /* 0x0000008200141202 */ /* 0x000fea0000000f00 */
[----:B------:R-:W-:Y:S05]  /*5c00*/  @P1 IMAD.WIDE.U32 R20, R8, c[0x0][0x258], R20 ;  /* 0x0000960008141a25 */ /* 0x000fea00078e0014 */
[C---:B------:R-:W-:Y:S02]  /*5c10*/  @P1 LEA R24, P4, R20.reuse, c[0x0][0x250], 0x1 ;  /* 0x0000940014181a11 */ /* 0x040fe400078808ff */
[----:B------:R-:W-:Y:S02]  /*5c20*/  @P1 IADD3 R6, R21, R6, RZ ;  /* 0x0000000615061210 */ /* 0x000fe40007ffe0ff */
[----:B------:R-:W-:Y:S02]  /*5c30*/  @P0 MOV R21, R107 ;  /* 0x0000006b00150202 */ /* 0x000fe40000000f00 */
[----:B------:R-:W-:Y:S01]  /*5c40*/  @P1 LEA.HI.X R25, R20, c[0x0][0x254], R6, 0x1, P4 ;  /* 0x0000950014191a11 */ /* 0x000fe200020f0c06 */
[----:B------:R-:W-:Y:S01]  /*5c50*/  @P0 IMAD.MOV.U32 R20, RZ, RZ, R130 ;  /* 0x000000ffff140224 */ /* 0x000fe200078e0082 */
[----:B------:R1:W2:Y:S03]  /*5c60*/  SHFL.IDX PT, R6, R5, RZ, 0x181f ;  /* 0x00181fff05067589 */ /* 0x0002a600000e0000 */
[----:B------:R-:W-:Y:S04]  /*5c70*/  @P0 IMAD.WIDE.U32 R20, R10, c[0x0][0x258], R20 ;  /* 0x000096000a140a25 */ /* 0x000fe800078e0014 */
[----:B------:R-:W-:Y:S01]  /*5c80*/  @P0 IMAD.IADD R9, R21, 0x1, R9 ;  /* 0x0000000115090824 */ /* 0x000fe200078e0209 */
[C---:B------:R-:W-:Y:S04]  /*5c90*/  @P0 LEA R8, P4, R20.reuse, c[0x0][0x250], 0x1 ;  /* 0x0000940014080a11 */ /* 0x040fe800078808ff */
[----:B------:R-:W-:Y:S02]  /*5ca0*/  @P0 LEA.HI.X R9, R20, c[0x0][0x254], R9, 0x1, P4 ;  /* 0x0000950014090a11 */ /* 0x000fe400020f0c09 */
[----:B------:R-:W-:Y:S11]  /*5cb0*/  ISETP.NE.AND P4, PT, R94, RZ, PT ;  /* 0x000000ff5e00720c */ /* 0x000ff60003f85270 */
[----:B------:R-:W-:Y:S02]  /*5cc0*/  @!UPT UIADD3 URZ, URZ, URZ, URZ ;  /* 0x0000003f3f3ff290 */ /* 0x000fe4000fffe03f */
[----:B------:R-:W-:Y:S01]  /*5cd0*/  @!PT LDS RZ, [RZ] ;  /* 0x00000000fffff984 */ /* 0x000fe20000000800 */
        /* <DEDUP_REMOVED lines=8> */
[----:B------:R-:W0:Y:S05]  /*5d60*/  LDGDEPBAR ;  /* 0x00000000000079af */ /* 0x000e2a0000000000 */
[----:B---3--:R1:W3:Y:S01]  /*5d70*/  SHFL.IDX PT, R8, R4, RZ, 0x181f ;  /* 0x00181fff04087589 */ /* 0x0082e200000e0000 */
[----:B------:R-:W-:Y:S04]  /*5d80*/  DEPBAR.LE SB0, 0x0 ;  /* 0x000080000000791a */ /* 0x000fe80000000000 */
[----:B------:R-:W-:Y:S06]  /*5d90*/  BAR.SYNC.DEFER_BLOCKING 0x0 ;  /* 0x0000000000007b1d */ /* 0x000fec0000010000 */
[----:B------:R-:W-:-:S05]  /*5da0*/  @!P0 BRA `(.L_x_2514) ;  /* 0x000000a000008947 */ /* 0x000fca0003800000 */
[C---:B-12---:R-:W-:Y:S04]  /*5db0*/  @!P5 LEA R22, P0, R16.reuse, R6, 0x1 ;  /* 0x000000061016d211 */ /* 0x046fe800078008ff */
[----:B---3--:R-:W-:Y:S02]  /*5dc0*/  @!P5 LEA.HI.X R23, R16, R8, R17, 0x1, P0 ;  /* 0x000000081017d211 */ /* 0x008fe400000f0c11 */
        /* <DEDUP_REMOVED lines=8> */
.L_x_2514:
[----:B--2---:R-:W-:Y:S05]  /*5e50*/  BSYNC B0 ;  /* 0x0000000000007941 */ /* 0x004fea0003800000 */
.L_x_2513:
[----:B-1-3--:R1:W2:Y:S01]  /*5e60*/  SHFL.IDX PT, R8, R4, 0x1, 0x181f ;  /* 0x00381f0004087f89 */ /* 0x00a2a200000e0000 */
[----:B------:R-:W-:Y:S01]  /*5e70*/  ISETP.GE.AND P0, PT, R3, 0x21, PT ;  /* 0x000000210300780c */ /* 0x000fe20003f06270 */
[----:B------:R-:W-:Y:S02]  /*5e80*/  BSSY B0, `(.L_x_2515) ;  /* 0x000000d000007945 */ /* 0x000fe40003800000 */
[----:B------:R1:W3:Y:S10]  /*5e90*/  SHFL.IDX PT, R6, R5, 0x1, 0x181f ;  /* 0x00381f0005067f89 */ /* 0x0002f400000e0000 */
[----:B------:R-:W-:-:S05]  /*5ea0*/  @!P0 BRA `(.L_x_2516) ;  /* 0x000000a000008947 */ /* 0x000fca0003800000 */
[C---:B---3--:R-:W-:Y:S04]  /*5eb0*/  @!P5 LEA R22, P0, R16.reuse, R6, 0x1 ;  /* 0x000000061016d211 */ /* 0x048fe800078008ff */
[----:B--2---:R-:W-:Y:S02]  /*5ec0*/  @!P5 LEA.HI.X R23, R16, R8, R17, 0x1, P0 ;  /* 0x000000081017d211 */ /* 0x004fe400000f0c11 */
[----:B------:R-:W-:Y:S11]  /*5ed0*/  ISETP.GE.AND P0, PT, R92, c[0x0][0x1d4], PT ;  /* 0x000075005c007a0c */ /* 0x000ff60003f06270 */
[----:B------:R-:W-:Y:S02]  /*5ee0*/  @!UPT UIADD3 URZ, URZ, URZ, URZ ;  /* 0x0000003f3f3ff290 */ /* 0x000fe4000fffe03f */
[C---:B------:R-:W-:Y:S04]  /*5ef0*/  @!P0 LEA R20, P1, R103.reuse, R6, 0x1 ;  /* 0x0000000667148211 */ /* 0x040fe800078208ff */
[----:B------:R-:W-:Y:S02]  /*5f00*/  @!P0 LEA.HI.X R21, R103, R8, R102, 0x1, P1 ;  /* 0x0000000867158211 */ /* 0x000fe400008f0c66 */
[----:B------:R-:W2:Y:S04]  /*5f10*/  @!P5 LDS.128 R8, [R89+0x1100] ;  /* 0x001100005908d984 */ /* 0x000ea80000000c00 */
[----:B--2---:R-:W-:Y:S04]  /*5f20*/  @!P5 ST.E.128 [R22.64], R8 ;  /* 0x000000081600d985 */ /* 0x004fe8000c101d12 */
[----:B------:R-:W2:Y:S04]  /*5f30*/  @!P0 LDS.128 R8, [R89+0x4100] ;  /* 0x0041000059088984 */ /* 0x000ea80000000c00 */
[----:B--2---:R2:W-:Y:S02]  /*5f40*/  @!P0 ST.E.128 [R20.64], R8 ;  /* 0x0000000814008985 */ /* 0x0045e4000c101d12 */
.L_x_2516:
[----:B------:R-:W-:Y:S05]  /*5f50*/  BSYNC B0 ;  /* 0x0000000000007941 */ /* 0x000fea0003800000 */
.L_x_2515:
[----:B-1----:R-:W1:Y:S01]  /*5f60*/  SHFL.IDX PT, R4, R4, 0x2, 0x181f ;  /* 0x00581f0004047f89 */ /* 0x002e6200000e0000 */
[----:B------:R-:W-:Y:S01]  /*5f70*/  ISETP.GE.AND P0, PT, R3, 0x41, PT ;  /* 0x000000410300780c */ /* 0x000fe20003f06270 */
[----:B------:R-:W-:Y:S02]  /*5f80*/  BSSY B0, `(.L_x_2517) ;  /* 0x000000d000007945 */ /* 0x000fe40003800000 */
[----:B------:R-:W4:Y:S10]  /*5f90*/  SHFL.IDX PT, R5, R5, 0x2, 0x181f ;  /* 0x00581f0005057f89 */ /* 0x000f3400000e0000 */
[----:B------:R-:W-:-:S05]  /*5fa0*/  @!P0 BRA `(.L_x_2518) ;  /* 0x000000a000008947 */ /* 0x000fca0003800000 */
[----:B--2---:R-:W2:Y:S01]  /*5fb0*/  @!P5 LDS.128 R8, [R89+0x2100] ;  /* 0x002100005908d984 */ /* 0x004ea20000000c00 */
[CC--:B----4-:R-:W-:Y:S04]  /*5fc0*/  @!P5 LEA R22, P0, R16.reuse, R5.reuse, 0x1 ;  /* 0x000000051016d211 */ /* 0x0d0fe800078008ff */
[-C--:B-1----:R-:W-:Y:S02]  /*5fd0*/  @!P5 LEA.HI.X R23, R16, R4.reuse, R17, 0x1, P0 ;  /* 0x000000041017d211 */ /* 0x082fe400000f0c11 */
[----:B------:R-:W-:Y:S11]  /*5fe0*/  ISETP.GE.AND P0, PT, R92, c[0x0][0x1d4], PT ;  /* 0x000075005c007a0c */ /* 0x000ff60003f06270 */
[----:B------:R-:W-:Y:S02]  /*5ff0*/  @!UPT UIADD3 URZ, URZ, URZ, URZ ;  /* 0x0000003f3f3ff290 */ /* 0x000fe4000fffe03f */
[C---:B------:R-:W-:Y:S04]  /*6000*/  @!P0 LEA R20, P1, R103.reuse, R5, 0x1 ;  /* 0x0000000567148211 */ /* 0x040fe800078208ff */
[----:B------:R-:W-:Y:S01]  /*6010*/  @!P0 LEA.HI.X R21, R103, R4, R102, 0x1, P1 ;  /* 0x0000000467158211 */ /* 0x000fe200008f0c66 */
[----:B--2---:R-:W-:Y:S04]  /*6020*/  @!P5 ST.E.128 [R22.64], R8 ;  /* 0x000000081600d985 */ /* 0x004fe8000c101d12 */
[----:B------:R-:W1:Y:S04]  /*6030*/  @!P0 LDS.128 R8, [R89+0x5100] ;  /* 0x0051000059088984 */ /* 0x000e680000000c00 */
[----:B-1----:R1:W-:Y:S02]  /*6040*/  @!P0 ST.E.128 [R20.64], R8 ;  /* 0x0000000814008985 */ /* 0x0023e4000c101d12 */
.L_x_2518:
[----:B------:R-:W-:Y:S05]  /*6050*/  BSYNC B0 ;  /* 0x0000000000007941 */ /* 0x000fea0003800000 */
.L_x_2517:
[C---:B------:R-:W-:Y:S02]  /*6060*/  ISETP.GT.AND P0, PT, R39.reuse, R78, PT ;  /* 0x0000004e2700720c */ /* 0x040fe40003f04270 */
[----:B------:R-:W-:Y:S11]  /*6070*/  IADD3 R39, R39, -0x1, RZ ;  /* 0xffffffff27277810 */ /* 0x000ff60007ffe0ff */
[----:B-1----:R-:W-:Y:S01]  /*6080*/  @P0 SHF.R.S32.HI R4, RZ, 0x1f, R39 ;  /* 0x0000001fff040819 */ /* 0x002fe20000011427 */
[----:B------:R-:W-:Y:S02]  /*6090*/  @P0 IMAD R3, R81, R39, RZ ;  /* 0x0000002751030224 */ /* 0x000fe400078e02ff */
[----:B--2---:R-:W-:Y:S02]  /*60a0*/  @P0 IMAD.MOV.U32 R8, RZ, RZ, R122 ;  /* 0x000000ffff080224 */ /* 0x004fe400078e007a */
[----:B------:R-:W-:Y:S02]  /*60b0*/  @P0 IMAD.MOV.U32 R9, RZ, RZ, R127 ;  /* 0x000000ffff090224 */ /* 0x000fe400078e007f */
[-C--:B------:R-:W-:Y:S02]  /*60c0*/  @P0 IMAD R3, R4, R128.reuse, R3 ;  /* 0x0000008004030224 */ /* 0x080fe400078e0203 */
[----:B------:R-:W-:Y:S04]  /*60d0*/  @P0 IMAD.WIDE.U32 R8, R39, R128, R8 ;  /* 0x0000008027080225 */ /* 0x000fe800078e0008 */
[----:B------:R-:W-:Y:S01]  /*60e0*/  @P0 IMAD.IADD R3, R9, 0x1, R3 ;  /* 0x0000000109030824 */ /* 0x000fe200078e0203 */
[C---:B------:R-:W-:Y:S04]  /*60f0*/  @P0 LEA R4, P1, R8.reuse, c[0x0][0x220], 0x1 ;  /* 0x0000880008040a11 */ /* 0x040fe800078208ff */
[----:B----4-:R-:W-:Y:S02]  /*6100*/  @P0 LEA.HI.X R5, R8, c[0x0][0x224], R3, 0x1, P1 ;  /* 0x0000890008050a11 */ /* 0x010fe400008f0c03 */
        /* <DEDUP_REMOVED lines=20> */
.L_x_2484:
[----:B------:R-:W-:Y:S02]  /*6250*/  ISETP.NE.AND P3, PT, R213, 0x1, PT ;  /* 0x00000001d500780c */ /* 0x000fe40003f65270 */
[----:B------:R-:W-:-:S02]  /*6260*/  IADD3 R2, R117, 0x7f, RZ ;  /* 0x0000007f75027810 */ /* 0x000fc40007ffe0ff */
[----:B------:R-:W-:-:S03]  /*6270*/  ISETP.GE.AND P1, PT, R212, 0x1, PT ;  /* 0x00000001d400780c */ /* 0x000fc60003f26270 */
[----:B------:R-:W-:-:S06]  /*6280*/  IMAD.MOV.U32 R3, RZ, RZ, R2 ;  /* 0x000000ffff037224 */ /* 0x000fcc00078e0002 */
[----:B------:R-:W-:-:S05]  /*6290*/  @P3 IMAD.HI.U32 R0, R2, c[0x0][0x2c8], RZ ;  /* 0x0000b20002003a27 */ /* 0x000fca00078e00ff */
[----:B------:R-:W-:-:S05]  /*62a0*/  @P3 SHF.R.U32.HI R3, RZ, c[0x0][0x2cc], R0 ;  /* 0x0000b300ff033a19 */ /* 0x000fca0000011600 */
[----:B------:R-:W-:-:S05]  /*62b0*/  IMAD.IADD R3, R80, 0x1, R3 ;  /* 0x0000000150037824 */ /* 0x000fca00078e0203 */
[----:B-1----:R-:W-:Y:S01]  /*62c0*/  IADD3 R4, R3, c[0x0][0x328], RZ ;  /* 0x0000ca0003047a10 */ /* 0x002fe20007ffe0ff */
[----:B------:R-:W-:Y:S05]  /*62d0*/  @!P1 BRA `(.L_x_2520) ;  /* 0x000000f000009947 */ /* 0x000fea0003800000 */
[C---:B------:R-:W-:Y:S01]  /*62e0*/  ISETP.GT.AND P0, PT, R3.reuse, RZ, PT ;  /* 0x000000ff0300720c */ /* 0x040fe20003f04270 */
[----:B------:R-:W-:Y:S01]  /*62f0*/  IMAD.MOV.U32 R0, RZ, RZ, c[0x0][0x32c] ;  /* 0x0000cb00ff007624 */ /* 0x000fe200078e00ff */
        /* <DEDUP_REMOVED lines=8> */
.L_x_2521:
[----:B------:R-:W-:-:S13]  /*6380*/  ISETP.NE.AND P0, PT, R0, 0x1, PT ;  /* 0x000000010000780c */ /* 0x000fda0003f05270 */
[----:B------:R-:W-:-:S05]  /*6390*/  @P0 IMAD.HI.U32 R3, R2, c[0x0][0x330], RZ ;  /* 0x0000cc0002030a27 */ /* 0x000fca00078e00ff */
[----:B------:R-:W-:-:S05]  /*63a0*/  @P0 SHF.R.U32.HI R2, RZ, c[0x0][0x334], R3 ;  /* 0x0000cd00ff020a19 */ /* 0x000fca0000011603 */
.L_x_2522:
[----:B------:R-:W-:-:S05]  /*63b0*/  IMAD R0, R2, R0, c[0x0][0x32c] ;  /* 0x0000cb0002007624 */ /* 0x000fca00078e0200 */
[----:B------:R-:W-:-:S04]  /*63c0*/  IMNMX R4, R4, R0, PT ;  /* 0x0000000004047217 */ /* 0x000fc80003800200 */
.L_x_2520:
[----:B------:R-:W-:Y:S01]  /*63d0*/  IADD3 R2, R4, 0x5f, RZ ;  /* 0x0000005f04027810 */ /* 0x000fe20007ffe0ff */
[----:B------:R-:W-:-:S04]  /*63e0*/  @P3 IMAD.HI.U32 R0, R117, c[0x0][0x2c8], RZ ;  /* 0x0000b20075003a27 */ /* 0x000fc800078e00ff */
[----:B------:R-:W-:-:S04]  /*63f0*/  IMAD.HI R2, R2, 0x2aaaaaab, RZ ;  /* 0x2aaaaaab02027827 */ /* 0x000fc800078e02ff */
[----:B------:R-:W-:Y:S01]  /*6400*/  IMAD.MOV.U32 R3, RZ, RZ, R117 ;  /* 0x000000ffff037224 */ /* 0x000fe200078e0075 */
[----:B------:R-:W-:Y:S02]  /*6410*/  @P3 SHF.R.U32.HI R3, RZ, c[0x0][0x2cc], R0 ;  /* 0x0000b300ff033a19 */ /* 0x000fe40000011600 */
[----:B------:R-:W-:-:S03]  /*6420*/  SHF.R.U32.HI R0, RZ, 0x1f, R2 ;  /* 0x0000001fff007819 */ /* 0x000fc60000011602 */
[----:B------:R-:W-:Y:S01]  /*6430*/  IMAD.IADD R3, R116, 0x1, R3 ;  /* 0x0000000174037824 */ /* 0x000fe200078e0203 */
[----:B------:R-:W-:-:S04]  /*6440*/  LEA.HI.SX32 R17, R2, R0, 0x1c ;  /* 0x0000000002117211 */ /* 0x000fc800078fe2ff */
[----:B------:R-:W-:Y:S02]  /*6450*/  IADD3 R0, R3, -c[0x0][0x324], RZ ;  /* 0x8000c90003007a10 */ /* 0x000fe40007ffe0ff */
[----:B------:R-:W-:Y:S01]  /*6460*/  IMNMX R17, R17, R79, PT ;  /* 0x0000004f11117217 */ /* 0x000fe20003800200 */
        /* <DEDUP_REMOVED lines=10> */
.L_x_2524:
[----:B------:R-:W-:-:S04]  /*6510*/  MOV R2, c[0x0][0x32c] ;  /* 0x0000cb0000027a02 */ /* 0x000fc80000000f00 */
[----:B------:R-:W-:-:S13]  /*6520*/  ISETP.NE.AND P0, PT, R2, 0x1, PT ;  /* 0x000000010200780c */ /* 0x000fda0003f05270 */
[----:B------:R-:W-:-:S05]  /*6530*/  @P0 IMAD.HI.U32 R2, R3, c[0x0][0x330], RZ ;  /* 0x0000cc0003020a27 */ /* 0x000fca00078e00ff */
[----:B------:R-:W-:-:S05]  /*6540*/  @P0 SHF.R.U32.HI R3, RZ, c[0x0][0x334], R2 ;  /* 0x0000cd00ff030a19 */ /* 0x000fca0000011602 */
.L_x_2525:
[----:B------:R-:W-:-:S05]  /*6550*/  IMAD R3, R3, c[0x0][0x32c], RZ ;  /* 0x0000cb0003037a24 */ /* 0x000fca00078e02ff */
[----:B------:R-:W-:-:S05]  /*6560*/  IMNMX R0, R0, R3, !PT ;  /* 0x0000000300007217 */ /* 0x000fca0007800200 */
.L_x_2523:
[----:B------:R-:W-:Y:S01]  /*6570*/  IMAD.HI R0, R0, 0x2aaaaaab, RZ ;  /* 0x2aaaaaab00007827 */ /* 0x000fe200078e02ff */
[----:B------:R-:W-:Y:S01]  /*6580*/  PLOP3.LUT P2, PT, PT, PT, PT, 0x80, 0x0 ;  /* 0x000000000000781c */ /* 0x000fe20003f4f070 */
[----:B------:R-:W-:Y:S01]  /*6590*/  CS2R R4, SRZ ;  /* 0x0000000000047805 */ /* 0x000fe2000001ff00 */
[----:B------:R-:W-:Y:S01]  /*65a0*/  CS2R R62, SRZ ;  /* 0x00000000003e7805 */ /* 0x000fe2000001ff00 */
[----:B------:R-:W-:Y:S01]  /*65b0*/  IMAD.MOV.U32 R66, RZ, RZ, RZ ;  /* 0x000000ffff427224 */ /* 0x000fe200078e00ff */
[----:B------:R-:W-:Y:S01]  /*65c0*/  SHF.R.U32.HI R226, RZ, 0x1f, R0 ;  /* 0x0000001fffe27819 */ /* 0x000fe20000011600 */
[----:B---3--:R-:W-:Y:S01]  /*65d0*/  IMAD.MOV.U32 R6, RZ, RZ, RZ ;  /* 0x000000ffff067224 */ /* 0x008fe200078e00ff */
[----:B------:R-:W-:Y:S01]  /*65e0*/  CS2R R60, SRZ ;  /* 0x00000000003c7805 */ /* 0x000fe2000001ff00 */
[----:B------:R-:W-:Y:S01]  /*65f0*/  IMAD.MOV.U32 R64, RZ, RZ, RZ ;  /* 0x000000ffff407224 */ /* 0x000fe200078e00ff */
        /* <DEDUP_REMOVED lines=32> */
[----:B------:R-:W-:Y:S01]  /*6800*/  MOV R10, RZ ;  /* 0x000000ff000a7202 */ /* 0x000fe20000000f00 */
[----:B------:R-:W-:Y:S05]  /*6810*/  @!P0 BRA `(.L_x_2526) ;  /* 0x00014da000008947 */ /* 0x000fea0003800000 */
[----:B------:R-:W-:-:S04]  /*6820*/  ISETP.NE.U32.AND P0, PT, RZ, c[0x0][0x340], PT ;  /* 0x0000d000ff007a0c */ /* 0x000fc80003f05070 */
[----:B------:R-:W-:-:S13]  /*6830*/  ISETP.NE.AND.EX P0, PT, RZ, c[0x0][0x344], PT, P0 ;  /* 0x0000d100ff007a0c */ /* 0x000fda0003f05300 */
[----:B------:R-:W-:-:S04]  /*6840*/  @P0 IMAD.MOV.U32 R236, RZ, RZ, 0x4 ;  /* 0x00000004ffec0424 */ /* 0x000fc800078e00ff */
[----:B------:R-:W-:-:S06]  /*6850*/  @P0 IMAD.WIDE R236, R217, R236, c[0x0][0x340] ;  /* 0x0000d000d9ec0625 */ /* 0x000fcc00078e02ec */
[----:B------:R-:W2:Y:S01]  /*6860*/  @P0 LDG.E R236, [R236.64] ;  /* 0x00000012ecec0981 */ /* 0x000ea2000c1e1900 */
[----:B------:R-:W-:Y:S01]  /*6870*/  SHF.R.S32.HI R7, RZ, 0x1f, R73 ;  /* 0x0000001fff077819 */ /* 0x000fe20000011449 */
[----:B------:R-:W-:Y:S01]  /*6880*/  IMAD.MOV.U32 R5, RZ, RZ, 0x60 ;  /* 0x00000060ff057424 */ /* 0x000fe200078e00ff */
[----:B------:R-:W-:Y:S01]  /*6890*/  LOP3.LUT R218, R218, 0xffdfffff, RZ, 0xc0, !PT ;  /* 0xffdfffffdada7812 */ /* 0x000fe200078ec0ff */
        /* <DEDUP_REMOVED lines=9> */
[----:B------:R-:W-:-:S04]  /*6930*/  IMAD.IADD R228, R222, 0x1, R16 ;  /* 0x00000001dee47824 */ /* 0x000fc800078e0210 */
[----:B------:R-:W-:Y:S01]  /*6940*/  @P1 LOP3.LUT R218, R218, 0x200000, RZ, 0xfc, !PT ;  /* 0x00200000dada1812 */ /* 0x000fe200078efcff */
[----:B------:R-:W-:Y:S01]  /*6950*/  BAR.SYNC.DEFER_BLOCKING 0x0 ;  /* 0x0000000000007b1d */ /* 0x000fe20000010000 */
[----:B------:R-:W-:Y:S01]  /*6960*/  @!P0 IMAD.MOV.U32 R236, RZ, RZ, R217 ;  /* 0x000000ffffec8224 */ /* 0x000fe200078e00d9 */
[C---:B------:R-:W-:Y:S01]  /*6970*/  ISETP.GE.AND P0, PT, R228.reuse, R211, PT ;  /* 0x000000d3e400720c */ /* 0x040fe20003f06270 */
[----:B------:R-:W-:-:S03]  /*6980*/  IMAD.IADD R228, R228, 0x1, R215 ;  /* 0x00000001e4e47824 */ /* 0x000fc600078e02d7 */
[----:B--2---:R-:W-:Y:S01]  /*6990*/  SHF.R.S32.HI R225, RZ, 0x1f, R236 ;  /* 0x0000001fffe17819 */ /* 0x004fe200000114ec */
[----:B------:R-:W-:Y:S01]  /*69a0*/  @P1 IMAD.HI.U32 R2, R228, c[0x0][0x2bc], RZ ;  /* 0x0000af00e4021a27 */ /* 0x000fe200078e00ff */
[----:B------:R-:W-:-:S03]  /*69b0*/  ISETP.GT.OR P0, PT, R222, 0x5f, P0 ;  /* 0x0000005fde00780c */ /* 0x000fc60000704670 */
[----:B------:R-:W-:Y:S02]  /*69c0*/  IMAD R225, R225, c[0x0][0x2b0], RZ ;  /* 0x0000ac00e1e17a24 */ /* 0x000fe400078e02ff */
[----:B------:R-:W-:Y:S01]  /*69d0*/  IMAD.MOV.U32 R3, RZ, RZ, R228 ;  /* 0x000000ffff037224 */ /* 0x000fe200078e00e4 */
[----:B------:R-:W-:Y:S01]  /*69e0*/  @P1 SHF.R.U32.HI R3, RZ, c[0x0][0x2c0], R2 ;  /* 0x0000b000ff031a19 */ /* 0x000fe20000011602 */
        /* <DEDUP_REMOVED lines=9> */
[----:B------:R-:W-:Y:S01]  /*6a80*/  IMAD R6, R75, c[0x0][0x1b8], RZ ;  /* 0x00006e004b067a24 */ /* 0x000fe200078e02ff */
[----:B------:R-:W-:Y:S01]  /*6a90*/  ISETP.NE.U32.AND P0, PT, RZ, c[0x0][0x348], PT ;  /* 0x0000d200ff007a0c */ /* 0x000fe20003f05070 */
[----:B------:R-:W-:Y:S01]  /*6aa0*/  IMAD.IADD R22, R117, 0x1, R222 ;  /* 0x0000000175167824 */ /* 0x000fe200078e02de */
[----:B------:R-:W-:Y:S01]  /*6ab0*/  LEA.HI R20, R7, R73, RZ, 0x4 ;  /* 0x0000004907147211 */ /* 0x000fe200078f20ff */
[----:B------:R-:W-:Y:S01]  /*6ac0*/  IMAD R2, R2, c[0x0][0x178], RZ ;  /* 0x00005e0002027a24 */ /* 0x000fe200078e02ff */
[----:B------:R-:W-:Y:S01]  /*6ad0*/  ISETP.NE.AND.EX P0, PT, RZ, c[0x0][0x34c], PT, P0 ;  /* 0x0000d300ff007a0c */ /* 0x000fe20003f05300 */
[----:B------:R-:W-:Y:S01]  /*6ae0*/  IMAD R6, R214, c[0x0][0x1bc], R6 ;  /* 0x00006f00d6067a24 */ /* 0x000fe200078e0206 */
[----:B------:R-:W-:Y:S01]  /*6af0*/  LOP3.LUT R218, R218, 0xfffbffff, RZ, 0xc0, !PT ;  /* 0xfffbffffdada7812 */ /* 0x000fe200078ec0ff */
[----:B------:R-:W-:Y:S01]  /*6b00*/  IMAD R2, R76, c[0x0][0x17c], R2 ;  /* 0x00005f004c027a24 */ /* 0x000fe200078e0202 */
[----:B------:R-:W-:Y:S01]  /*6b10*/  SEL R4, R217, RZ, !P0 ;  /* 0x000000ffd9047207 */ /* 0x000fe20004000000 */
[----:B------:R-:W-:Y:S01]  /*6b20*/  IMAD R220, R75, c[0x0][0x1e8], RZ ;  /* 0x00007a004bdc7a24 */ /* 0x000fe200078e02ff */
[----:B------:R-:W-:Y:S01]  /*6b30*/  IADD3 R72, R17, -0x1, RZ ;  /* 0xffffffff11487810 */ /* 0x000fe20007ffe0ff */
[----:B------:R-:W-:-:S04]  /*6b40*/  IMAD.WIDE.U32 R234, R214, c[0x0][0x1e8], RZ ;  /* 0x00007a00d6ea7a25 */ /* 0x000fc800078e00ff */
[----:B------:R-:W-:Y:S02]  /*6b50*/  IMAD R220, R214, c[0x0][0x1ec], R220 ;  /* 0x00007b00d6dc7a24 */ /* 0x000fe400078e02dc */
[----:B------:R-:W-:Y:S02]  /*6b60*/  IMAD.IADD R12, R117, 0x1, R18 ;  /* 0x00000001750c7824 */ /* 0x000fe400078e0212 */
[----:B------:R-:W-:Y:S02]  /*6b70*/  IMAD.IADD R220, R235, 0x1, R220 ;  /* 0x00000001ebdc7824 */ /* 0x000fe400078e02dc */
[----:B------:R-:W-:Y:S02]  /*6b80*/  IMAD.SHL.U32 R224, R0, 0x8, RZ ;  /* 0x0000000800e07824 */ /* 0x000fe400078e00ff */
[----:B-1----:R-:W-:-:S03]  /*6b90*/  IMAD.WIDE.U32 R8, R76, c[0x0][0x178], RZ ;  /* 0x00005e004c087a25 */ /* 0x002fc600078e00ff */
[----:B------:R-:W-:Y:S01]  /*6ba0*/  IADD3 R223, R224, 0x40, RZ ;  /* 0x00000040e0df7810 */ /* 0x000fe20007ffe0ff */
[----:B------:R-:W-:Y:S01]  /*6bb0*/  IMAD.IADD R9, R9, 0x1, R2 ;  /* 0x0000000109097824 */ /* 0x000fe200078e0202 */
[----:B------:R-:W-:Y:S01]  /*6bc0*/  SHF.R.S32.HI R2, RZ, 0x1f, R217 ;  /* 0x0000001fff027819 */ /* 0x000fe200000114d9 */
[----:B------:R-:W-:Y:S02]  /*6bd0*/  IMAD R5, R17, -0x60, R5 ;  /* 0xffffffa011057824 */ /* 0x000fe400078e0205 */
[----:B------:R-:W-:Y:S01]  /*6be0*/  IMAD.WIDE.U32 R10, R214, c[0x0][0x1b8], R8 ;  /* 0x00006e00d60a7a25 */ /* 0x000fe200078e0008 */
[----:B------:R-:W-:-:S03]  /*6bf0*/  SEL R2, R2, RZ, !P0 ;  /* 0x000000ff02027207 */ /* 0x000fc60004000000 */
[----:B------:R-:W-:-:S04]  /*6c00*/  @P3 IMAD.HI.U32 R8, R22, c[0x0][0x2c8], RZ ;  /* 0x0000b20016083a27 */ /* 0x000fc800078e00ff */
[----:B------:R-:W-:Y:S02]  /*6c10*/  IMAD.IADD R11, R11, 0x1, R6 ;  /* 0x000000010b0b7824 */ /* 0x000fe400078e0206 */
[----:B------:R-:W-:Y:S01]  /*6c20*/  IMAD.MOV.U32 R6, RZ, RZ, R22 ;  /* 0x000000ffff067224 */ /* 0x000fe200078e0016 */
[----:B------:R-:W-:Y:S01]  /*6c30*/  @P3 SHF.R.U32.HI R6, RZ, c[0x0][0x2cc], R8 ;  /* 0x0000b300ff063a19 */ /* 0x000fe20000011608 */
[----:B------:R-:W-:Y:S02]  /*6c40*/  IMAD R2, R2, c[0x0][0x1c0], RZ ;  /* 0x0000700002027a24 */ /* 0x000fe400078e02ff */
[----:B------:R-:W-:-:S04]  /*6c50*/  IMAD.WIDE.U32 R8, R4, c[0x0][0x1c0], R10 ;  /* 0x0000700004087a25 */ /* 0x000fc800078e000a */
[----:B------:R-:W-:Y:S01]  /*6c60*/  IMAD R2, R4, c[0x0][0x1c4], R2 ;  /* 0x0000710004027a24 */ /* 0x000fe200078e0202 */
[----:B------:R-:W-:Y:S01]  /*6c70*/  SHF.R.S32.HI R4, RZ, 0x1f, R6 ;  /* 0x0000001fff047819 */ /* 0x000fe20000011406 */
[----:B------:R-:W-:Y:S02]  /*6c80*/  IMAD R219, R75, c[0x0][0x210], RZ ;  /* 0x000084004bdb7a24 */ /* 0x000fe400078e02ff */
[----:B------:R-:W-:Y:S02]  /*6c90*/  IMAD.IADD R9, R9, 0x1, R2 ;  /* 0x0000000109097824 */ /* 0x000fe400078e0202 */
[----:B------:R-:W-:Y:S02]  /*6ca0*/  IMAD R2, R4, c[0x0][0x1b0], RZ ;  /* 0x00006c0004027a24 */ /* 0x000fe400078e02ff */
[----:B------:R-:W-:Y:S02]  /*6cb0*/  IMAD.MOV R4, RZ, RZ, -R3 ;  /* 0x000000ffff047224 */ /* 0x000fe400078e0a03 */
[----:B------:R-:W-:-:S02]  /*6cc0*/  IMAD.MOV R3, RZ, RZ, -R6 ;  /* 0x000000ffff037224 */ /* 0x000fc400078e0a06 */
[----:B------:R-:W-:Y:S02]  /*6cd0*/  IMAD R228, R4, c[0x0][0x2b8], R228 ;  /* 0x0000ae0004e47a24 */ /* 0x000fe400078e02e4 */
[----:B------:R-:W-:Y:S01]  /*6ce0*/  IMAD R22, R3, c[0x0][0x2c4], R22 ;  /* 0x0000b10003167a24 */ /* 0x000fe200078e0216 */
[----:B------:R-:W-:Y:S01]  /*6cf0*/  LOP3.LUT R3, R20, 0xfffffff0, RZ, 0xc0, !PT ;  /* 0xfffffff014037812 */ /* 0x000fe200078ec0ff */
[C---:B------:R-:W-:Y:S01]  /*6d00*/  IMAD R2, R6.reuse, c[0x0][0x1b4], R2 ;  /* 0x00006d0006027a24 */ /* 0x040fe200078e0202 */
[----:B------:R-:W-:Y:S01]  /*6d10*/  SHF.R.S32.HI R29, RZ, 0x1f, R228 ;  /* 0x0000001fff1d7819 */ /* 0x000fe200000114e4 */
[----:B------:R-:W-:Y:S01]  /*6d20*/  IMAD.WIDE.U32 R8, R6, c[0x0][0x1b0], R8 ;  /* 0x00006c0006087a25 */ /* 0x000fe200078e0008 */
[----:B------:R-:W-:-:S03]  /*6d30*/  SHF.R.S32.HI R21, RZ, 0x1f, R22 ;  /* 0x0000001fff157819 */ /* 0x000fc60000011416 */
[----:B------:R-:W-:Y:S02]  /*6d40*/  IMAD.IADD R9, R9, 0x1, R2 ;  /* 0x0000000109097824 */ /* 0x000fe400078e0202 */
[----:B------:R-:W-:Y:S02]  /*6d50*/  IMAD R2, R29, c[0x0][0x1e0], RZ ;  /* 0x000078001d027a24 */ /* 0x000fe400078e02ff */
[----:B------:R-:W-:Y:S02]  /*6d60*/  IMAD R21, R21, c[0x0][0x1a8], RZ ;  /* 0x00006a0015157a24 */ /* 0x000fe400078e02ff */
[----:B------:R-:W-:-:S04]  /*6d70*/  IMAD.WIDE.U32 R10, R228, c[0x0][0x1e0], RZ ;  /* 0x00007800e40a7a25 */ /* 0x000fc800078e00ff */
[----:B------:R-:W-:Y:S02]  /*6d80*/  IMAD R2, R228, c[0x0][0x1e4], R2 ;  /* 0x00007900e4027a24 */ /* 0x000fe400078e0202 */
[C---:B------:R-:W-:Y:S02]  /*6d90*/  IMAD R21, R22.reuse, c[0x0][0x1ac], R21 ;  /* 0x00006b0016157a24 */ /* 0x040fe400078e0215 */
[----:B------:R-:W-:-:S04]  /*6da0*/  IMAD.WIDE.U32 R22, R22, c[0x0][0x1a8], R8 ;  /* 0x00006a0016167a25 */ /* 0x000fc800078e0008 */
[----:B------:R-:W-:Y:S02]  /*6db0*/  IMAD.IADD R11, R11, 0x1, R2 ;  /* 0x000000010b0b7824 */ /* 0x000fe400078e0202 */
[----:B------:R-:W-:Y:S01]  /*6dc0*/  IMAD.IADD R21, R23, 0x1, R21 ;  /* 0x0000000117157824 */ /* 0x000fe200078e0215 */
[----:B------:R-:W-:Y:S01]  /*6dd0*/  LEA R23, P1, R22, c[0x0][0x160], 0x1 ;  /* 0x0000580016177a11 */ /* 0x000fe200078208ff */
[----:B------:R-:W-:Y:S02]  /*6de0*/  IMAD.IADD R3, R73, 0x1, -R3 ;  /* 0x0000000149037824 */ /* 0x000fe400078e0a03 */
[----:B------:R-:W-:Y:S01]  /*6df0*/  IMAD R8, R216, c[0x0][0x2c4], RZ ;  /* 0x0000b100d8087a24 */ /* 0x000fe200078e02ff */
[----:B------:R-:W-:Y:S01]  /*6e00*/  LEA.HI.X R21, R22, c[0x0][0x164], R21, 0x1, P1 ;  /* 0x0000590016157a11 */ /* 0x000fe200008f0c15 */
[----:B------:R-:W-:Y:S01]  /*6e10*/  SHFL.IDX PT, R24, R23, RZ, 0x181f ;  /* 0x00181fff17187589 */ /* 0x000fe200000e0000 */
[----:B------:R-:W-:Y:S01]  /*6e20*/  SHF.R.S32.HI R4, RZ, 0x1f, R3 ;  /* 0x0000001fff047819 */ /* 0x000fe20000011403 */
[----:B------:R-:W-:Y:S01]  /*6e30*/  IMAD.WIDE.U32 R232, R214, c[0x0][0x210], RZ ;  /* 0x00008400d6e87a25 */ /* 0x000fe200078e00ff */
[----:B------:R-:W-:Y:S01]  /*6e40*/  ISETP.GE.AND P4, PT, R12, R8, PT ;  /* 0x000000080c00720c */ /* 0x000fe20003f86270 */
[----:B------:R-:W1:Y:S01]  /*6e50*/  SHFL.IDX PT, R25, R21, RZ, 0x181f ;  /* 0x00181fff15197589 */ /* 0x000e6200000e0000 */
[----:B------:R-:W-:Y:S01]  /*6e60*/  LEA.HI R4, R4, R3, RZ, 0x3 ;  /* 0x0000000304047211 */ /* 0x000fe200078f18ff */
[----:B------:R-:W-:Y:S01]  /*6e70*/  IMAD R219, R214, c[0x0][0x214], R219 ;  /* 0x00008500d6db7a24 */ /* 0x000fe200078e02db */
[----:B------:R-:W-:Y:S01]  /*6e80*/  IADD3 R22, R12, 0x20, RZ ;  /* 0x000000200c167810 */ /* 0x000fe20007ffe0ff */
[----:B------:R-:W-:Y:S01]  /*6e90*/  SHFL.IDX PT, R30, R23, 0x3, 0x181f ;  /* 0x00781f00171e7f89 */ /* 0x000fe200000e0000 */
[C---:B------:R-:W-:Y:S01]  /*6ea0*/  LOP3.LUT R13, R4.reuse, 0xfffffff8, RZ, 0xc0, !PT ;  /* 0xfffffff8040d7812 */ /* 0x040fe200078ec0ff */
[----:B------:R-:W-:-:S02]  /*6eb0*/  IMAD.SHL.U32 R4, R4, 0x40, RZ ;  /* 0x0000004004047824 */ /* 0x000fc400078e00ff */
[----:B------:R-:W-:Y:S01]  /*6ec0*/  SHFL.IDX PT, R31, R21, 0x3, 0x181f ;  /* 0x00781f00151f7f89 */ /* 0x000fe200000e0000 */
[----:B------:R-:W-:Y:S02]  /*6ed0*/  IMAD.IADD R219, R233, 0x1, R219 ;  /* 0x00000001e9db7824 */ /* 0x000fe400078e02db */
[----:B------:R-:W-:Y:S02]  /*6ee0*/  IMAD.IADD R13, R3, 0x1, -R13 ;  /* 0x00000001030d7824 */ /* 0x000fe400078e0a0d */
[----:B------:R-:W-:Y:S02]  /*6ef0*/  IMAD.MOV.U32 R3, RZ, RZ, 0x10 ;  /* 0x00000010ff037424 */ /* 0x000fe400078e00ff */
[----:B-1----:R-:W-:Y:S01]  /*6f00*/  @!P4 IMAD.WIDE R26, R224, 0x2, R24 ;  /* 0x00000002e01ac825 */ /* 0x002fe200078e0218 */
[----:B--2---:R-:W-:-:S03]  /*6f10*/  SHF.R.S32.HI R19, RZ, 0x1f, R227 ;  /* 0x0000001fff137819 */ /* 0x004fc600000114e3 */
[----:B------:R-:W-:-:S04]  /*6f20*/  IMAD.WIDE.U32 R10, R227, c[0x0][0x1f0], R10 ;  /* 0x00007c00e30a7a25 */ /* 0x000fc800078e000a */
[----:B------:R-:W-:Y:S01]  /*6f30*/  IMAD R14, R19, c[0x0][0x1f0], RZ ;  /* 0x00007c00130e7a24 */ /* 0x000fe200078e02ff */
[----:B------:R-:W-:Y:S02]  /*6f40*/  IADD3 R2, P0, R234, R10, RZ ;  /* 0x0000000aea027210 */ /* 0x000fe40007f1e0ff */
[----:B------:R-:W-:Y:S01]  /*6f50*/  LEA.HI R10, R7, R73, RZ, 0x6 ;  /* 0x00000049070a7211 */ /* 0x000fe200078f30ff */
[----:B------:R-:W-:-:S04]  /*6f60*/  IMAD R14, R227, c[0x0][0x1f4], R14 ;  /* 0x00007d00e30e7a24 */ /* 0x000fc800078e020e */
[----:B------:R-:W-:Y:S01]  /*6f70*/  IMAD.SHL.U32 R10, R10, 0x8, RZ ;  /* 0x000000080a0a7824 */ /* 0x000fe200078e00ff */
[----:B------:R-:W-:Y:S01]  /*6f80*/  IADD3.X R14, R220, R11, R14, P0, !PT ;  /* 0x0000000bdc0e7210 */ /* 0x000fe200007fe40e */
[----:B------:R-:W-:Y:S01]  /*6f90*/  IMAD.SHL.U32 R11, R18, 0x40, RZ ;  /* 0x00000040120b7824 */ /* 0x000fe200078e00ff */
[----:B------:R-:W-:Y:S02]  /*6fa0*/  LEA R15, P0, R2, c[0x0][0x1c8], 0x1 ;  /* 0x00007200020f7a11 */ /* 0x000fe400078008ff */
[----:B------:R-:W-:Y:S02]  /*6fb0*/  LOP3.LUT R10, R10, 0xfffffe00, RZ, 0xc0, !PT ;  /* 0xfffffe000a0a7812 */ /* 0x000fe400078ec0ff */
[----:B------:R-:W-:Y:S02]  /*6fc0*/  LOP3.LUT R11, R11, 0x1c0, RZ, 0xc0, !PT ;  /* 0x000001c00b0b7812 */ /* 0x000fe400078ec0ff */
[----:B------:R-:W-:Y:S02]  /*6fd0*/  LEA.HI.X R14, R2, c[0x0][0x1cc], R14, 0x1, P0 ;  /* 0x00007300020e7a11 */ /* 0x000fe400000f0c0e */
[----:B------:R-:W-:-:S02]  /*6fe0*/  SHF.R.U32.HI R9, RZ, 0x3, R11 ;  /* 0x00000003ff097819 */ /* 0x000fc4000001160b */
[----:B------:R-:W-:Y:S02]  /*6ff0*/  LOP3.LUT R28, R11, 0x38, R224, 0xf8, !PT ;  /* 0x000000380b1c7812 */ /* 0x000fe400078ef8e0 */
[----:B------:R-:W-:Y:S02]  /*7000*/  @!P4 SHF.R.S32.HI R2, RZ, 0x1f, R223 ;  /* 0x0000001fff02c819 */ /* 0x000fe400000114df */
[C---:B------:R-:W-:Y:S01]  /*7010*/  R2P PR, R13.reuse, 0x6 ;  /* 0x000000060d007804 */ /* 0x040fe20000000000 */
[----:B------:R-:W-:Y:S01]  /*7020*/  IMAD.SHL.U32 R13, R13, 0x40, RZ ;  /* 0x000000400d0d7824 */ /* 0x000fe200078e00ff */
[----:B------:R-:W-:Y:S02]  /*7030*/  LOP3.LUT R28, R28, R9, RZ, 0x3c, !PT ;  /* 0x000000091c1c7212 */ /* 0x000fe400078e3cff */
[----:B------:R-:W-:Y:S02]  /*7040*/  @!P4 LEA.HI R2, R2, R223, RZ, 0x3 ;  /* 0x000000df0202c211 */ /* 0x000fe400078f18ff */
[----:B------:R-:W-:Y:S01]  /*7050*/  ISETP.GE.AND P3, PT, R224, c[0x0][0x198], PT ;  /* 0x00006600e0007a0c */ /* 0x000fe20003f66270 */
[----:B------:R-:W-:Y:S01]  /*7060*/  IMAD.IADD R28, R10, 0x1, R28 ;  /* 0x000000010a1c7824 */ /* 0x000fe200078e021c */
[----:B------:R-:W-:-:S02]  /*7070*/  ISETP.GE.AND P0, PT, R223, c[0x0][0x198], PT ;  /* 0x00006600df007a0c */ /* 0x000fc40003f06270 */
[----:B------:R-:W-:Y:S01]  /*7080*/  @!P4 LOP3.LUT R2, R2, 0xfffffff8, RZ, 0xc0, !PT ;  /* 0xfffffff80202c812 */ /* 0x000fe200078ec0ff */
[----:B------:R-:W-:Y:S01]  /*7090*/  @!P4 IMAD.SHL.U32 R6, R28, 0x2, RZ ;  /* 0x000000021c06c824 */ /* 0x000fe200078e00ff */
[----:B------:R-:W-:Y:S02]  /*70a0*/  SEL R3, R3, 0xfffffff0, !P1 ;  /* 0xfffffff003037807 */ /* 0x000fe40004800000 */
[-C--:B------:R-:W-:Y:S01]  /*70b0*/  ISETP.GE.AND P1, PT, R22, R8.reuse, PT ;  /* 0x000000081600720c */ /* 0x080fe20003f26270 */
[----:B------:R-:W-:Y:S01]  /*70c0*/  @!P4 IMAD.WIDE R24, R2, 0x2, R24 ;  /* 0x000000020218c825 */ /* 0x000fe200078e0218 */
[----:B------:R-:W-:Y:S02]  /*70d0*/  IADD3 R2, R12, 0x40, RZ ;  /* 0x000000400c027810 */ /* 0x000fe40007ffe0ff */
[----:B------:R-:W-:Y:S01]  /*70e0*/  LOP3.LUT R13, R13, 0x1c0, RZ, 0xc0, !PT ;  /* 0x000001c00d0d7812 */ /* 0x000fe200078ec0ff */
[----:B------:R1:W-:Y:S01]  /*70f0*/  @!P4 LDGSTS.E.BYPASS.LTC128B.128 [R6+0x100], [R26.64], !P3 ;  /* 0x001000001a06cfae */ /* 0x0003e2000d901d52 */
[----:B------:R-:W-:-:S02]  /*7100*/  ISETP.GE.AND P5, PT, R2, R8, PT ;  /* 0x000000080200720c */ /* 0x000fc40003fa6270 */
[----:B------:R-:W-:Y:S01]  /*7110*/  IADD3 R2, R12, 0x60, RZ ;  /* 0x000000600c027810 */ /* 0x000fe20007ffe0ff */
[----:B------:R2:W-:Y:S03]  /*7120*/  @!P4 LDGSTS.E.BYPASS.LTC128B.128 [R6+0x4100], [R24.64], !P0 ;  /* 0x041000001806cfae */ /* 0x0005e6000c101d52 */
[----:B------:R-:W-:Y:S02]  /*7130*/  ISETP.GE.AND P6, PT, R2, R8, PT ;  /* 0x000000080200720c */ /* 0x000fe40003fc6270 */
[----:B------:R-:W-:-:S04]  /*7140*/  @!P1 SHF.R.S32.HI R22, RZ, 0x1f, R223 ;  /* 0x0000001fff169819 */ /* 0x000fc800000114df */
[----:B------:R-:W-:-:S04]  /*7150*/  @!P1 LEA.HI R22, R22, R223, RZ, 0x3 ;  /* 0x000000df16169211 */ /* 0x000fc800078f18ff */
[----:B------:R-:W-:-:S03]  /*7160*/  @!P1 LOP3.LUT R22, R22, 0xfffffff8, RZ, 0xc0, !PT ;  /* 0xfffffff816169812 */ /* 0x000fc600078ec0ff */
[----:B------:R-:W-:Y:S01]  /*7170*/  @!P6 IMAD.SHL.U32 R2, R28, 0x2, RZ ;  /* 0x000000021c02e824 */ /* 0x000fe200078e00ff */
[----:B-1----:R-:W-:Y:S04]  /*7180*/  SHFL.IDX PT, R26, R23, 0x1, 0x181f ;  /* 0x00381f00171a7f89 */ /* 0x002fe800000e0000 */
[----:B--2---:R1:W-:Y:S01]  /*7190*/  SHFL.IDX PT, R24, R23, 0x2, 0x181f ;  /* 0x00581f0017187f89 */ /* 0x0043e200000e0000 */
[----:B------:R-:W-:-:S03]  /*71a0*/  @!P5 SHF.R.S32.HI R6, RZ, 0x1f, R223 ;  /* 0x0000001fff06d819 */ /* 0x000fc600000114df */
[----:B------:R-:W2:Y:S01]  /*71b0*/  SHFL.IDX PT, R25, R21, 0x2, 0x181f ;  /* 0x00581f0015197f89 */ /* 0x000ea200000e0000 */
[----:B------:R-:W-:-:S03]  /*71c0*/  @!P5 LEA.HI R6, R6, R223, RZ, 0x3 ;  /* 0x000000df0606d211 */ /* 0x000fc600078f18ff */
[----:B------:R-:W3:Y:S01]  /*71d0*/  SHFL.IDX PT, R27, R21, 0x1, 0x181f ;  /* 0x00381f00151b7f89 */ /* 0x000ee200000e0000 */
[----:B------:R-:W-:Y:S01]  /*71e0*/  @!P5 LOP3.LUT R6, R6, 0xfffffff8, RZ, 0xc0, !PT ;  /* 0xfffffff80606d812 */ /* 0x000fe200078ec0ff */
[----:B-1----:R-:W-:-:S04]  /*71f0*/  @!P1 IMAD.SHL.U32 R23, R28, 0x2, RZ ;  /* 0x000000021c179824 */ /* 0x002fc800078e00ff */
[----:B--2---:R-:W-:Y:S01]  /*7200*/  @!P5 IMAD.WIDE R34, R6, 0x2, R24 ;  /* 0x000000020622d825 */ /* 0x004fe200078e0218 */
[----:B------:R-:W-:-:S03]  /*7210*/  @!P6 SHF.R.S32.HI R6, RZ, 0x1f, R223 ;  /* 0x0000001fff06e819 */ /* 0x000fc600000114df */
[----:B---3--:R-:W-:Y:S01]  /*7220*/  @!P1 IMAD.WIDE R32, R22, 0x2, R26 ;  /* 0x0000000216209825 */ /* 0x008fe200078e021a */
[----:B------:R-:W-:-:S03]  /*7230*/  @!P6 LEA.HI R6, R6, R223, RZ, 0x3 ;  /* 0x000000df0606e211 */ /* 0x000fc600078f18ff */
[----:B------:R-:W-:Y:S01]  /*7240*/  @!P5 IMAD.WIDE R36, R224, 0x2, R24 ;  /* 0x00000002e024d825 */ /* 0x000fe200078e0218 */
[----:B------:R-:W-:-:S03]  /*7250*/  @!P6 LOP3.LUT R6, R6, 0xfffffff8, RZ, 0xc0, !PT ;  /* 0xfffffff80606e812 */ /* 0x000fc600078ec0ff */
[----:B------:R-:W-:-:S04]  /*7260*/  @!P1 IMAD.WIDE R26, R224, 0x2, R26 ;  /* 0x00000002e01a9825 */ /* 0x000fc800078e021a */
[--C-:B------:R-:W-:Y:S01]  /*7270*/  @!P6 IMAD.WIDE R24, R224, 0x2, R30.reuse ;  /* 0x00000002e018e825 */ /* 0x100fe200078e021e */
[----:B------:R1:W-:Y:S03]  /*7280*/  @!P1 LDGSTS.E.BYPASS.LTC128B.128 [R23+0x1100], [R26.64], !P3 ;  /* 0x011000001a179fae */ /* 0x0003e6000d901d52 */
[----:B------:R-:W-:Y:S01]  /*7290*/  @!P6 IMAD.WIDE R30, R6, 0x2, R30 ;  /* 0x00000002061ee825 */ /* 0x000fe200078e021e */
[----:B------:R1:W-:Y:S03]  /*72a0*/  @!P1 LDGSTS.E.BYPASS.LTC128B.128 [R23+0x5100], [R32.64], !P0 ;  /* 0x0510000020179fae */ /* 0x0003e6000c101d52 */
[----:B------:R-:W-:Y:S02]  /*72b0*/  @!P5 IMAD.SHL.U32 R21, R28, 0x2, RZ ;  /* 0x000000021c15d824 */ /* 0x000fe400078e00ff */
[----:B------:R-:W-:-:S03]  /*72c0*/  IMAD.IADD R6, R211, 0x1, R5 ;  /* 0x00000001d3067824 */ /* 0x000fc600078e0205 */
[----:B------:R2:W-:Y:S01]  /*72d0*/  @!P5 LDGSTS.E.BYPASS.LTC128B.128 [R21+0x2100], [R36.64], !P3 ;  /* 0x021000002415dfae */ /* 0x0005e2000d901d52 */
[----:B------:R-:W-:-:S03]  /*72e0*/  IMAD.IADD R48, R6, 0x1, -R18 ;  /* 0x0000000106307824 */ /* 0x000fc600078e0a12 */
[----:B------:R2:W-:Y:S04]  /*72f0*/  @!P5 LDGSTS.E.BYPASS.LTC128B.128 [R21+0x6100], [R34.64], !P0 ;  /* 0x061000002215dfae */ /* 0x0005e8000c101d52 */
[----:B------:R3:W-:Y:S01]  /*7300*/  @!P6 LDGSTS.E.BYPASS.LTC128B.128 [R2+0x3100], [R24.64], !P3 ;  /* 0x031000001802efae */ /* 0x0007e2000d901d52 */
[----:B------:R-:W-:-:S03]  /*7310*/  ISETP.GE.AND P3, PT, R223, c[0x0][0x1d4], PT ;  /* 0x00007500df007a0c */ /* 0x000fc60003f66270 */
[----:B------:R4:W-:Y:S01]  /*7320*/  @!P6 LDGSTS.E.BYPASS.LTC128B.128 [R2+0x7100], [R30.64], !P0 ;  /* 0x071000001e02efae */ /* 0x0009e2000c101d52 */
[----:B------:R-:W-:Y:S02]  /*7330*/  ISETP.GE.AND P0, PT, R48, 0x1, PT ;  /* 0x000000013000780c */ /* 0x000fe40003f06270 */
[----:B------:R-:W-:Y:S01]  /*7340*/  SEL R246, RZ, 0x10, P3 ;  /* 0x00000010fff67807 */ /* 0x000fe20001800000 */
[----:B------:R-:W0:Y:S04]  /*7350*/  LDGDEPBAR ;  /* 0x00000000000079af */ /* 0x000e280000000000 */
[----:B-1----:R-:W-:Y:S06]  /*7360*/  SHFL.IDX PT, R23, R14, 0x1, 0x181f ;  /* 0x00381f000e177f89 */ /* 0x002fec00000e0000 */
[----:B------:R-:W-:Y:S01]  /*7370*/  @P0 IMAD.SHL.U32 R22, R28, 0x2, RZ ;  /* 0x000000021c160824 */ /* 0x000fe200078e00ff */
[----:B--2---:R-:W-:Y:S01]  /*7380*/  @P0 SHF.R.S32.HI R21, RZ, 0x1f, R223 ;  /* 0x0000001fff150819 */ /* 0x004fe200000114df */
[----:B---3--:R-:W-:Y:S03]  /*7390*/  SHFL.IDX PT, R24, R15, RZ, 0x181f ;  /* 0x00181fff0f187589 */ /* 0x008fe600000e0000 */
[----:B------:R-:W-:Y:S01]  /*73a0*/  @P0 LEA.HI R21, R21, R223, RZ, 0x3 ;  /* 0x000000df15150211 */ /* 0x000fe200078f18ff */
[----:B------:R-:W1:Y:S01]  /*73b0*/  SHFL.IDX PT, R25, R14, RZ, 0x181f ;  /* 0x00181fff0e197589 */ /* 0x000e6200000e0000 */
[----:B----4-:R-:W-:-:S02]  /*73c0*/  IMAD.MOV.U32 R2, RZ, RZ, 0x20 ;  /* 0x00000020ff027424 */ /* 0x010fc400078e00ff */
[----:B------:R-:W-:Y:S02]  /*73d0*/  @P0 LOP3.LUT R21, R21, 0xfffffff8, RZ, 0xc0, !PT ;  /* 0xfffffff815150812 */ /* 0x000fe400078ec0ff */
[----:B------:R-:W-:Y:S02]  /*73e0*/  SHF.R.S32.HI R30, RZ, 0x4, R20 ;  /* 0x00000004ff1e7819 */ /* 0x000fe40000011414 */
[----:B------:R-:W-:Y:S02]  /*73f0*/  SEL R2, R2, 0xffffffe0, !P2 ;  /* 0xffffffe002027807 */ /* 0x000fe40005000000 */
[----:B------:R-:W-:-:S13]  /*7400*/  ISETP.GE.AND P2, PT, R224, c[0x0][0x1d4], PT ;  /* 0x00007500e0007a0c */ /* 0x000fda0003f46270 */
[----:B------:R-:W-:Y:S01]  /*7410*/  @P2 LOP3.LUT R218, R218, 0x40000, RZ, 0xfc, !PT ;  /* 0x00040000dada2812 */ /* 0x000fe200078efcff */
[----:B-1----:R-:W-:-:S03]  /*7420*/  @P0 IMAD.WIDE R26, R21, 0x2, R24 ;  /* 0x00000002151a0825 */ /* 0x002fc600078e0218 */
[----:B------:R-:W-:Y:S01]  /*7430*/  LOP3.LUT R218, R218, 0xffefffff, RZ, 0xc0, !PT ;  /* 0xffefffffdada7812 */ /* 0x000fe200078ec0ff */
[----:B------:R-:W-:-:S03]  /*7440*/  @P0 IMAD.WIDE R24, R224, 0x2, R24 ;  /* 0x00000002e0180825 */ /* 0x000fc600078e0218 */
[----:B------:R-:W-:Y:S02]  /*7450*/  @P3 LOP3.LUT R218, R218, 0x100000, RZ, 0xfc, !PT ;  /* 0x00100000dada3812 */ /* 0x000fe400078efcff */
[----:B------:R1:W-:Y:S02]  /*7460*/  @P0 LDGSTS.E.BYPASS.LTC128B.128 [R22+0x8100], [R24.64], !P2 ;  /* 0x0810000018160fae */ /* 0x0003e4000d101d52 */
[----:B------:R-:W-:Y:S02]  /*7470*/  LOP3.LUT R218, R218, 0xfff7ffff, RZ, 0xc0, !PT ;  /* 0xfff7ffffdada7812 */ /* 0x000fe400078ec0ff */
[----:B------:R1:W-:Y:S01]  /*7480*/  @P0 LDGSTS.E.BYPASS.LTC128B.128 [R22+0xb100], [R26.64], !P3 ;  /* 0x0b1000001a160fae */ /* 0x0003e2000d901d52 */
[----:B------:R-:W-:-:S13]  /*7490*/  ISETP.GE.AND P0, PT, R48, 0x21, PT ;  /* 0x000000213000780c */ /* 0x000fda0003f06270 */
[----:B------:R-:W-:Y:S01]  /*74a0*/  @P0 IMAD.SHL.U32 R21, R28, 0x2, RZ ;  /* 0x000000021c150824 */ /* 0x000fe200078e00ff */
[----:B-1----:R1:W2:Y:S02]  /*74b0*/  SHFL.IDX PT, R22, R15, 0x1, 0x181f ;  /* 0x00381f000f167f89 */ /* 0x0022a400000e0000 */
[----:B-1----:R-:W-:Y:S01]  /*74c0*/  @P0 SHF.R.S32.HI R15, RZ, 0x1f, R223 ;  /* 0x0000001fff0f0819 */ /* 0x002fe200000114df */
[----:B--2---:R-:W-:-:S03]  /*74d0*/  @P0 IMAD.WIDE R24, R224, 0x2, R22 ;  /* 0x00000002e0180825 */ /* 0x004fc600078e0216 */
[----:B------:R-:W-:Y:S02]  /*74e0*/  @P0 LEA.HI R15, R15, R223, RZ, 0x3 ;  /* 0x000000df0f0f0211 */ /* 0x000fe400078f18ff */
[----:B------:R1:W-:Y:S02]  /*74f0*/  @P0 LDGSTS.E.BYPASS.LTC128B.128 [R21+0x9100], [R24.64], !P2 ;  /* 0x0910000018150fae */ /* 0x0003e4000d101d52 */
[----:B------:R-:W-:-:S05]  /*7500*/  @P0 LOP3.LUT R15, R15, 0xfffffff8, RZ, 0xc0, !PT ;  /* 0xfffffff80f0f0812 */ /* 0x000fca00078ec0ff */
[----:B------:R-:W-:-:S04]  /*7510*/  @P0 IMAD.WIDE R22, R15, 0x2, R22 ;  /* 0x000000020f160825 */ /* 0x000fc800078e0216 */
[----:B------:R-:W-:Y:S01]  /*7520*/  IMAD R15, R228, c[0x0][0x1e0], RZ ;  /* 0x00007800e40f7a24 */ /* 0x000fe200078e02ff */
[----:B------:R2:W-:Y:S01]  /*7530*/  @P0 LDGSTS.E.BYPASS.LTC128B.128 [R21+0xc100], [R22.64], !P3 ;  /* 0x0c10000016150fae */ /* 0x0005e2000d901d52 */
[----:B------:R-:W-:Y:S02]  /*7540*/  ISETP.GE.AND P0, PT, R48, 0x41, PT ;  /* 0x000000413000780c */ /* 0x000fe40003f06270 */
[----:B------:R-:W-:-:S04]  /*7550*/  IMAD R15, R227, c[0x0][0x1f0], R15 ;  /* 0x00007c00e30f7a24 */ /* 0x000fc800078e020f */
[----:B------:R-:W-:-:S05]  /*7560*/  IMAD R15, R214, c[0x0][0x1e8], R15 ;  /* 0x00007a00d60f7a24 */ /* 0x000fca00078e020f */
[----:B------:R-:W-:-:S05]  /*7570*/  LEA R15, R15, c[0x0][0x1c8], 0x1 ;  /* 0x000072000f0f7a11 */ /* 0x000fca00078e08ff */
[----:B--2---:R2:W-:Y:S04]  /*7580*/  SHFL.IDX PT, R22, R15, 0x2, 0x181f ;  /* 0x00581f000f167f89 */ /* 0x0045e800000e0000 */
[----:B------:R3:W1:Y:S01]  /*7590*/  SHFL.IDX PT, R23, R14, 0x2, 0x181f ;  /* 0x00581f000e177f89 */ /* 0x00066200000e0000 */
[----:B--2---:R-:W-:Y:S01]  /*75a0*/  @P0 IMAD.SHL.U32 R15, R28, 0x2, RZ ;  /* 0x000000021c0f0824 */ /* 0x004fe200078e00ff */
[----:B---3--:R-:W-:Y:S01]  /*75b0*/  @P0 SHF.R.S32.HI R14, RZ, 0x1f, R223 ;  /* 0x0000001fff0e0819 */ /* 0x008fe200000114df */
[----:B-1----:R-:W-:-:S03]  /*75c0*/  @P0 IMAD.WIDE R24, R224, 0x2, R22 ;  /* 0x00000002e0180825 */ /* 0x002fc600078e0216 */
[----:B------:R-:W-:Y:S02]  /*75d0*/  @P0 LEA.HI R14, R14, R223, RZ, 0x3 ;  /* 0x000000df0e0e0211 */ /* 0x000fe400078f18ff */
[----:B------:R1:W-:Y:S01]  /*75e0*/  @P0 LDGSTS.E.BYPASS.LTC128B.128 [R15+0xa100], [R24.64], !P2 ;  /* 0x0a100000180f0fae */ /* 0x0003e2000d101d52 */
[----:B------:R-:W-:Y:S02]  /*75f0*/  ISETP.GT.AND P2, PT, R222, 0x5f, PT ;  /* 0x0000005fde00780c */ /* 0x000fe40003f44270 */
[----:B------:R-:W-:-:S05]  /*7600*/  @P0 LOP3.LUT R14, R14, 0xfffffff8, RZ, 0xc0, !PT ;  /* 0xfffffff80e0e0812 */ /* 0x000fca00078ec0ff */
[----:B------:R-:W-:Y:S01]  /*7610*/  @P0 IMAD.WIDE R22, R14, 0x2, R22 ;  /* 0x000000020e160825 */ /* 0x000fe200078e0216 */
[----:B------:R-:W-:-:S04]  /*7620*/  LEA.HI R14, R20, R30, RZ, 0x1 ;  /* 0x0000001e140e7211 */ /* 0x000fc800078f08ff */
[----:B------:R-:W-:Y:S01]  /*7630*/  LOP3.LUT R14, R14, 0xfffffffe, RZ, 0xc0, !PT ;  /* 0xfffffffe0e0e7812 */ /* 0x000fe200078ec0ff */
[----:B------:R1:W-:Y:S01]  /*7640*/  @P0 LDGSTS.E.BYPASS.LTC128B.128 [R15+0xd100], [R22.64], !P3 ;  /* 0x0d100000160f0fae */ /* 0x0003e2000d901d52 */
[----:B------:R-:W-:Y:S02]  /*7650*/  ISETP.LT.AND P0, PT, RZ, c[0x0][0x27c], PT ;  /* 0x00009f00ff007a0c */ /* 0x000fe40003f01270 */
[----:B------:R-:W-:Y:S01]  /*7660*/  ISETP.NE.AND P3, PT, R213, 0x1, PT ;  /* 0x00000001d500780c */ /* 0x000fe20003f65270 */
[----:B------:R-:W-:Y:S01]  /*7670*/  IMAD.IADD R30, R30, 0x1, -R14 ;  /* 0x000000011e1e7824 */ /* 0x000fe200078e0a0e */
[----:B------:R-:W0:Y:S01]  /*7680*/  LDGDEPBAR ;  /* 0x00000000000079af */ /* 0x000e220000000000 */
[----:B------:R-:W-:Y:S02]  /*7690*/  @P2 LOP3.LUT R218, R218, 0x80000, RZ, 0xfc, !PT ;  /* 0x00080000dada2812 */ /* 0x000fe400078efcff */
[----:B------:R-:W-:-:S05]  /*76a0*/  IMAD.SHL.U32 R14, R30, 0x8, RZ ;  /* 0x000000081e0e7824 */ /* 0x000fca00078e00ff */
[----:B------:R-:W-:Y:S02]  /*76b0*/  LOP3.LUT R14, R13, 0x8, R14, 0xf8, !PT ;  /* 0x000000080d0e7812 */ /* 0x000fe400078ef80e */
[----:B------:R-:W-:-:S04]  /*76c0*/  SHF.R.U32.HI R13, RZ, 0x3, R13 ;  /* 0x00000003ff0d7819 */ /* 0x000fc8000001160d */
[----:B------:R-:W-:-:S04]  /*76d0*/  LOP3.LUT R13, R14, R13, RZ, 0x3c, !PT ;  /* 0x0000000d0e0d7212 */ /* 0x000fc800078e3cff */
[----:B------:R-:W-:Y:S01]  /*76e0*/  LOP3.LUT R4, R13, 0xfffffe00, R4, 0xf8, !PT ;  /* 0xfffffe000d047812 */ /* 0x000fe200078ef804 */
[----:B------:R-:W-:Y:S05]  /*76f0*/  @P0 BRA `(.L_x_2527) ;  /* 0x0000002000000947 */ /* 0x000fea0003800000 */
[----:B------:R-:W-:-:S04]  /*7700*/  DEPBAR.LE SB0, 0x1 ;  /* 0x000080400000791a */ /* 0x000fc80000000000 */
[----:B------:R-:W-:Y:S05]  /*7710*/  BRA `(.L_x_2528) ;  /* 0x00004d0000007947 */ /* 0x000fea0003800000 */
.L_x_2527:
[----:B------:R-:W-:Y:S01]  /*7720*/  ULDC.U8 UR4, c[0x0][0x298] ;  /* 0x0000a60000047ab9 */ /* 0x000fe20000000000 */
[----:B-1---5:R-:W-:Y:S01]  /*7730*/  SHF.R.S32.HI R22, RZ, 0x1f, R74 ;  /* 0x0000001fff167819 */ /* 0x022fe2000001144a */
[----:B------:R-:W-:Y:S01]  /*7740*/  IMAD.WIDE.U32 R20, R74, c[0x0][0x280], RZ ;  /* 0x0000a0004a147a25 */ /* 0x000fe200078e00ff */
[----:B------:R-:W-:Y:S01]  /*7750*/  ISETP.NE.AND P0, PT, RZ, UR4, PT ;  /* 0x00000004ff007c0c */ /* 0x000fe2000bf05270 */
[----:B------:R-:W-:Y:S01]  /*7760*/  BSSY B2, `(.L_x_2528) ;  /* 0x00004cb000027945 */ /* 0x000fe20003800000 */
[----:B------:R-:W-:Y:S01]  /*7770*/  LEA R12, R0, R12, 0x5 ;  /* 0x0000000c000c7211 */ /* 0x000fe200078e28ff */
[----:B------:R-:W-:Y:S01]  /*7780*/  IMAD R13, R22, c[0x0][0x280], RZ ;  /* 0x0000a000160d7a24 */ /* 0x000fe200078e02ff */
[----:B------:R-:W-:Y:S01]  /*7790*/  SHF.L.U32 R31, R28, 0x1, RZ ;  /* 0x000000011c1f7819 */ /* 0x000fe200000006ff */
[----:B------:R-:W-:Y:S02]  /*77a0*/  IMAD R22, R22, c[0x0][0x290], RZ ;  /* 0x0000a40016167a24 */ /* 0x000fe400078e02ff */
[----:B------:R-:W-:-:S02]  /*77b0*/  IMAD R13, R74, c[0x0][0x284], R13 ;  /* 0x0000a1004a0d7a24 */ /* 0x000fc400078e020d */
[C---:B------:R-:W-:Y:S02]  /*77c0*/  IMAD R22, R74.reuse, c[0x0][0x294], R22 ;  /* 0x0000a5004a167a24 */ /* 0x040fe400078e0216 */
        /* <DEDUP_REMOVED lines=8> */
[----:B------:R-:W-:Y:S01]  /*7850*/  IMAD.MOV.U32 R22, RZ, RZ, R74 ;  /* 0x000000ffff167224 */ /* 0x000fe200078e004a */
[----:B------:R-:W-:Y:S01]  /*7860*/  @P3 SHF.R.U32.HI R12, RZ, c[0x0][0x2cc], R9 ;  /* 0x0000b300ff0c3a19 */ /* 0x000fe20000011609 */
[----:B------:R-:W-:Y:S01]  /*7870*/  IMAD.SHL.U32 R13, R0, 0x4, RZ ;  /* 0x00000004000d7824 */ /* 0x000fe200078e00ff */
[----:B------:R-:W-:Y:S01]  /*7880*/  CS2R R78, SRZ ;  /* 0x00000000004e7805 */ /* 0x000fe2000001ff00 */
[----:B------:R-:W-:Y:S01]  /*7890*/  CS2R R62, SRZ ;  /* 0x00000000003e7805 */ /* 0x000fe2000001ff00 */
[----:B------:R-:W-:Y:S01]  /*78a0*/  SHF.R.S32.HI R9, RZ, 0x1f, R12 ;  /* 0x0000001fff097819 */ /* 0x000fe2000001140c */
[----:B------:R-:W-:Y:S01]  /*78b0*/  IMAD.WIDE.U32 R14, R12, c[0x0][0x280], R14 ;  /* 0x0000a0000c0e7a25 */ /* 0x000fe200078e000e */
[----:B------:R-:W-:Y:S01]  /*78c0*/  CS2R R76, SRZ ;  /* 0x00000000004c7805 */ /* 0x000fe2000001ff00 */
[----:B------:R-:W-:-:S02]  /*78d0*/  CS2R R66, SRZ ;  /* 0x0000000000427805 */ /* 0x000fc4000001ff00 */
[C---:B------:R-:W-:Y:S02]  /*78e0*/  IMAD R10, R9.reuse, c[0x0][0x280], RZ ;  /* 0x0000a000090a7a24 */ /* 0x040fe400078e02ff */
[----:B------:R-:W-:Y:S02]  /*78f0*/  IMAD R9, R9, c[0x0][0x290], RZ ;  /* 0x0000a40009097a24 */ /* 0x000fe400078e02ff */
[C---:B------:R-:W-:Y:S02]  /*7900*/  IMAD R10, R12.reuse, c[0x0][0x284], R10 ;  /* 0x0000a1000c0a7a24 */ /* 0x040fe400078e020a */
[----:B------:R-:W-:-:S03]  /*7910*/  IMAD.WIDE.U32 R22, R12, c[0x0][0x290], R22 ;  /* 0x0000a4000c167a25 */ /* 0x000fc600078e0016 */
[----:B------:R-:W-:Y:S01]  /*7920*/  IADD3 R20, R15, R10, RZ ;  /* 0x0000000a0f147210 */ /* 0x000fe20007ffe0ff */
[----:B------:R-:W-:Y:S01]  /*7930*/  IMAD R9, R12, c[0x0][0x294], R9 ;  /* 0x0000a5000c097a24 */ /* 0x000fe200078e0209 */
[----:B------:R-:W-:-:S04]  /*7940*/  LEA R10, P0, R14, c[0x0][0x270], 0x1 ;  /* 0x00009c000e0a7a11 */ /* 0x000fc800078008ff */
[----:B------:R-:W-:Y:S01]  /*7950*/  LEA.HI.X R20, R14, c[0x0][0x274], R20, 0x1, P0 ;  /* 0x00009d000e147a11 */ /* 0x000fe200000f0c14 */
[----:B------:R1:W2:Y:S01]  /*7960*/  SHFL.IDX PT, R24, R10, RZ, 0x181f ;  /* 0x00181fff0a187589 */ /* 0x0002a200000e0000 */
[----:B------:R-:W-:Y:S02]  /*7970*/  IADD3 R14, R23, R9, RZ ;  /* 0x00000009170e7210 */ /* 0x000fe40007ffe0ff */
[C---:B------:R-:W-:Y:S01]  /*7980*/  LEA R9, P0, R22.reuse, c[0x0][0x288], 0x1 ;  /* 0x0000a20016097a11 */ /* 0x040fe200078008ff */
[----:B------:R1:W3:Y:S03]  /*7990*/  SHFL.IDX PT, R25, R20, RZ, 0x181f ;  /* 0x00181fff14197589 */ /* 0x0002e600000e0000 */
        /* <DEDUP_REMOVED lines=22> */
.L_x_2531:
[----:B------:R-:W-:Y:S05]  /*7b00*/  BSYNC B0 ;  /* 0x0000000000007941 */ /* 0x000fea0003800000 */
.L_x_2530:
[----:B-----5:R-:W-:Y:S01]  /*7b10*/  IMAD.MOV.U32 R21, RZ, RZ, R78 ;  /* 0x000000ffff157224 */ /* 0x020fe200078e004e */
[----:B-1-3--:R1:W3:Y:S01]  /*7b20*/  SHFL.IDX PT, R25, R20, 0x1, 0x181f ;  /* 0x00381f0014197f89 */ /* 0x00a2e200000e0000 */
[----:B------:R-:W-:Y:S01]  /*7b30*/  IMAD.MOV.U32 R15, RZ, RZ, R79 ;  /* 0x000000ffff0f7224 */ /* 0x000fe200078e004f */
[----:B------:R-:W-:Y:S01]  /*7b40*/  BSSY B0, `(.L_x_2532) ;  /* 0x0000026000007945 */ /* 0x000fe20003800000 */
[----:B------:R-:W-:Y:S01]  /*7b50*/  IMAD.MOV.U32 R12, RZ, RZ, R62 ;  /* 0x000000ffff0c7224 */ /* 0x000fe200078e003e */
[----:B--2---:R1:W2:Y:S01]  /*7b60*/  SHFL.IDX PT, R24, R10, 0x1, 0x181f ;  /* 0x00381f000a187f89 */ /* 0x0042a200000e0000 */
[----:B------:R-:W-:Y:S01]  /*7b70*/  IMAD.MOV.U32 R11, RZ, RZ, R63 ;  /* 0x000000ffff0b7224 */ /* 0x000fe200078e003f */
[----:B------:R-:W-:Y:S01]  /*7b80*/  PRMT R52, R15, 0x5410, R21 ;  /* 0x000054100f347816 */ /* 0x000fe20000000015 */
[----:B------:R-:W-:Y:S01]  /*7b90*/  IMAD.MOV.U32 R15, RZ, RZ, R77 ;  /* 0x000000ffff0f7224 */ /* 0x000fe200078e004d */
[----:B------:R-:W-:Y:S01]  /*7ba0*/  PRMT R60, R12, 0x7610, R60 ;  /* 0x000076100c3c7816 */ /* 0x000fe2000000003c */
[----:B------:R-:W-:Y:S01]  /*7bb0*/  IMAD.MOV.U32 R12, RZ, RZ, R66 ;  /* 0x000000ffff0c7224 */ /* 0x000fe200078e0042 */
[----:B------:R-:W-:Y:S01]  /*7bc0*/  PRMT R59, R11, 0x7610, R59 ;  /* 0x000076100b3b7816 */ /* 0x000fe2000000003b */
[----:B------:R1:W4:Y:S01]  /*7bd0*/  SHFL.IDX PT, R23, R14, 0x1, 0x181f ;  /* 0x00381f000e177f89 */ /* 0x00032200000e0000 */
[----:B------:R-:W-:Y:S01]  /*7be0*/  MOV R21, R76 ;  /* 0x0000004c00157202 */ /* 0x000fe20000000f00 */
[----:B------:R-:W-:Y:S01]  /*7bf0*/  CS2R R70, SRZ ;  /* 0x0000000000467805 */ /* 0x000fe2000001ff00 */
[----:B------:R-:W-:Y:S01]  /*7c00*/  MOV R11, R67 ;  /* 0x00000043000b7202 */ /* 0x000fe20000000f00 */
[----:B----4-:R1:W4:Y:S01]  /*7c10*/  SHFL.IDX PT, R22, R9, 0x1, 0x181f ;  /* 0x00381f0009167f89 */ /* 0x01032200000e0000 */
[----:B------:R-:W-:Y:S01]  /*7c20*/  PRMT R49, R15, 0x5410, R21 ;  /* 0x000054100f317816 */ /* 0x000fe20000000015 */
[----:B------:R-:W-:Y:S01]  /*7c30*/  CS2R R54, SRZ ;  /* 0x0000000000367805 */ /* 0x000fe2000001ff00 */
[----:B------:R-:W-:Y:S01]  /*7c40*/  PRMT R58, R12, 0x7610, R58 ;  /* 0x000076100c3a7816 */ /* 0x000fe2000000003a */
[----:B------:R-:W-:Y:S01]  /*7c50*/  CS2R R68, SRZ ;  /* 0x0000000000447805 */ /* 0x000fe2000001ff00 */
[----:B------:R-:W-:Y:S01]  /*7c60*/  PRMT R53, R11, 0x7610, R53 ;  /* 0x000076100b357816 */ /* 0x000fe20000000035 */
        /* <DEDUP_REMOVED lines=19> */
.L_x_2533:
[----:B------:R-:W-:Y:S05]  /*7da0*/  BSYNC B0 ;  /* 0x0000000000007941 */ /* 0x000fea0003800000 */
.L_x_2532:
[----:B-----5:R-:W-:Y:S01]  /*7db0*/  IMAD.MOV.U32 R21, RZ, RZ, R56 ;  /* 0x000000ffff157224 */ /* 0x020fe200078e0038 */
[----:B------:R-:W-:Y:S01]  /*7dc0*/  MOV R12, R70 ;  /* 0x00000046000c7202 */ /* 0x000fe20000000f00 */
[----:B------:R-:W-:Y:S01]  /*7dd0*/  IMAD.MOV.U32 R15, RZ, RZ, R57 ;  /* 0x000000ffff0f7224 */ /* 0x000fe200078e0039 */
[----:B--23--:R2:W3:Y:S01]  /*7de0*/  SHFL.IDX PT, R25, R20, 0x2, 0x181f ;  /* 0x00581f0014197f89 */ /* 0x00c4e200000e0000 */
        /* <DEDUP_REMOVED lines=37> */
.L_x_2535:
[----:B------:R-:W-:Y:S05]  /*8040*/  BSYNC B0 ;  /* 0x0000000000007941 */ /* 0x000fea0003800000 */
.L_x_2534:
[----:B------:R-:W2:Y:S01]  /*8050*/  SHFL.IDX PT, R15, R14, 0x3, 0x181f ;  /* 0x00781f000e0f7f89 */ /* 0x000ea200000e0000 */
[----:B-----5:R-:W-:Y:S01]  /*8060*/  IMAD.MOV.U32 R12, RZ, RZ, R42 ;  /* 0x000000ffff0c7224 */ /* 0x020fe200078e002a */
[----:B------:R-:W-:Y:S01]  /*8070*/  BSSY B0, `(.L_x_2536) ;  /* 0x0000025000007945 */ /* 0x000fe20003800000 */
[----:B------:R-:W-:Y:S01]  /*8080*/  IMAD.MOV.U32 R11, RZ, RZ, R43 ;  /* 0x000000ffff0b7224 */ /* 0x000fe200078e002b */
[----:B------:R-:W4:Y:S01]  /*8090*/  SHFL.IDX PT, R21, R20, 0x3, 0x181f ;  /* 0x00781f0014157f89 */ /* 0x000f2200000e0000 */
[----:B------:R-:W-:Y:S01]  /*80a0*/  CS2R R36, SRZ ;  /* 0x0000000000247805 */ /* 0x000fe2000001ff00 */
[----:B-1----:R-:W-:Y:S01]  /*80b0*/  CS2R R26, SRZ ;  /* 0x00000000001a7805 */ /* 0x002fe2000001ff00 */
[----:B------:R-:W-:Y:S01]  /*80c0*/  CS2R R34, SRZ ;  /* 0x0000000000227805 */ /* 0x000fe2000001ff00 */
[----:B--2---:R1:W2:Y:S01]  /*80d0*/  SHFL.IDX PT, R14, R9, 0x3, 0x181f ;  /* 0x00781f00090e7f89 */ /* 0x0042a200000e0000 */
[----:B------:R-:W-:Y:S01]  /*80e0*/  PRMT R23, R11, 0x5410, R12 ;  /* 0x000054100b177816 */ /* 0x000fe2000000000c */
[----:B------:R-:W-:Y:S01]  /*80f0*/  IMAD.MOV.U32 R12, RZ, RZ, R40 ;  /* 0x000000ffff0c7224 */ /* 0x000fe200078e0028 */
[----:B------:R-:W-:Y:S01]  /*8100*/  MOV R11, R41 ;  /* 0x00000029000b7202 */ /* 0x000fe20000000f00 */
[----:B------:R3:W2:Y:S03]  /*8110*/  SHFL.IDX PT, R20, R10, 0x3, 0x181f ;  /* 0x00781f000a147f89 */ /* 0x0006a600000e0000 */
[----:B----4-:R-:W-:Y:S01]  /*8120*/  PRMT R22, R11, 0x5410, R12 ;  /* 0x000054100b167816 */ /* 0x010fe2000000000c */
[----:B-1----:R-:W-:Y:S01]  /*8130*/  IMAD.MOV.U32 R9, RZ, RZ, R51 ;  /* 0x000000ffff097224 */ /* 0x002fe200078e0033 */
[----:B---3--:R-:W-:-:S04]  /*8140*/  MOV R10, R50 ;  /* 0x00000032000a7202 */ /* 0x008fc80000000f00 */
[----:B------:R-:W-:Y:S01]  /*8150*/  PRMT R25, R9, 0x5410, R10 ;  /* 0x0000541009197816 */ /* 0x000fe2000000000a */
[----:B------:R-:W-:Y:S01]  /*8160*/  IMAD.MOV.U32 R10, RZ, RZ, R46 ;  /* 0x000000ffff0a7224 */ /* 0x000fe200078e002e */
[----:B------:R-:W-:-:S04]  /*8170*/  MOV R9, R47 ;  /* 0x0000002f00097202 */ /* 0x000fc80000000f00 */
[----:B------:R-:W-:Y:S01]  /*8180*/  PRMT R24, R9, 0x5410, R10 ;  /* 0x0000541009187816 */ /* 0x000fe2000000000a */
[----:B------:R-:W-:Y:S05]  /*8190*/  @P6 BRA `(.L_x_2537) ;  /* 0x0000012000006947 */ /* 0x000fea0003800000 */
[C---:B--2---:R-:W-:Y:S01]  /*81a0*/  ISETP.GE.AND P0, PT, R13.reuse, c[0x0][0x27c], PT ;  /* 0x00009f000d007a0c */ /* 0x044fe20003f06270 */
[----:B------:R-:W-:Y:S01]  /*81b0*/  CS2R R36, SRZ ;  /* 0x0000000000247805 */ /* 0x000fe2000001ff00 */
[----:B------:R-:W-:Y:S01]  /*81c0*/  CS2R R34, SRZ ;  /* 0x0000000000227805 */ /* 0x000fe2000001ff00 */
[----:B------:R-:W-:-:S10]  /*81d0*/  IADD3 R10, R13, 0x20, RZ ;  /* 0x000000200d0a7810 */ /* 0x000fd40007ffe0ff */
[----:B------:R-:W-:-:S04]  /*81e0*/  @!P0 IMAD.WIDE R32, R13, 0x2, R20 ;  /* 0x000000020d208825 */ /* 0x000fc800078e0214 */
[----:B------:R-:W-:Y:S01]  /*81f0*/  @!P0 IMAD.WIDE R26, R13, 0x2, R14 ;  /* 0x000000020d1a8825 */ /* 0x000fe200078e020e */
[----:B------:R1:W5:Y:S04]  /*8200*/  @!P0 LD.E.64 R36, [R32.64] ;  /* 0x0000001220248980 */ /* 0x000368000c101b00 */
[----:B------:R2:W5:Y:S01]  /*8210*/  @!P0 LD.E.64 R34, [R26.64] ;  /* 0x000000121a228980 */ /* 0x000562000c101b00 */
[----:B------:R-:W-:-:S13]  /*8220*/  ISETP.GE.AND P0, PT, R10, c[0x0][0x27c], PT ;  /* 0x00009f000a007a0c */ /* 0x000fda0003f06270 */
[----:B------:R-:W-:-:S04]  /*8230*/  @!P0 SHF.R.S32.HI R9, RZ, 0x1f, R10 ;  /* 0x0000001fff098819 */ /* 0x000fc8000001140a */
[----:B------:R-:W-:Y:S01]  /*8240*/  @!P0 LEA.HI R9, R9, R10, RZ, 0x2 ;  /* 0x0000000a09098211 */ /* 0x000fe200078f10ff */
[----:B-1----:R-:W-:-:S03]  /*8250*/  CS2R R32, SRZ ;  /* 0x0000000000207805 */ /* 0x002fc6000001ff00 */
[----:B------:R-:W-:Y:S01]  /*8260*/  @!P0 LOP3.LUT R9, R9, 0xfffffffc, RZ, 0xc0, !PT ;  /* 0xfffffffc09098812 */ /* 0x000fe200078ec0ff */
[----:B--2---:R-:W-:-:S04]  /*8270*/  CS2R R26, SRZ ;  /* 0x00000000001a7805 */ /* 0x004fc8000001ff00 */
[----:B------:R-:W-:-:S04]  /*8280*/  @!P0 IMAD.WIDE R20, R9, 0x2, R20 ;  /* 0x0000000209148825 */ /* 0x000fc800078e0214 */
[----:B------:R-:W-:Y:S01]  /*8290*/  @!P0 IMAD.WIDE R14, R9, 0x2, R14 ;  /* 0x00000002090e8825 */ /* 0x000fe200078e020e */
[----:B------:R1:W5:Y:S04]  /*82a0*/  @!P0 LD.E.64 R32, [R20.64] ;  /* 0x0000001214208980 */ /* 0x000368000c101b00 */
[----:B------:R1:W5:Y:S02]  /*82b0*/  @!P0 LD.E.64 R26, [R14.64] ;  /* 0x000000120e1a8980 */ /* 0x000364000c101b00 */
.L_x_2537:
[----:B--2---:R-:W-:Y:S05]  /*82c0*/  BSYNC B0 ;  /* 0x0000000000007941 */ /* 0x004fea0003800000 */
.L_x_2536:
[----:B-1----:R-:W-:Y:S01]  /*82d0*/  IMAD.IADD R21, R8, 0x1, -R117 ;  /* 0x0000000108157824 */ /* 0x002fe200078e0a75 */
[----:B-----5:R-:W-:Y:S01]  /*82e0*/  MOV R8, R37 ;  /* 0x0000002500087202 */ /* 0x020fe20000000f00 */
[----:B------:R-:W-:Y:S01]  /*82f0*/  IMAD.MOV.U32 R9, RZ, RZ, R32 ;  /* 0x000000ffff097224 */ /* 0x000fe200078e0020 */
[----:B------:R-:W-:-:S04]  /*8300*/  DEPBAR.LE SB0, 0x1 ;  /* 0x000080400000791a */ /* 0x000fc80000000000 */
[----:B------:R-:W-:Y:S01]  /*8310*/  IMNMX R21, R21, 0x80, PT ;  /* 0x0000008015157817 */ /* 0x000fe20003800200 */
[----:B------:R-:W-:Y:S01]  /*8320*/  IMAD.MOV.U32 R10, RZ, RZ, R33 ;  /* 0x000000ffff0a7224 */ /* 0x000fe200078e0021 */
[----:B------:R-:W-:Y:S01]  /*8330*/  PRMT R12, R9, 0x7610, R12 ;  /* 0x00007610090c7816 */ /* 0x000fe2000000000c */
[----:B------:R-:W-:Y:S01]  /*8340*/  IMAD.MOV.U32 R9, RZ, RZ, R36 ;  /* 0x000000ffff097224 */ /* 0x000fe200078e0024 */
[----:B------:R-:W-:Y:S01]  /*8350*/  BAR.SYNC.DEFER_BLOCKING 0x0 ;  /* 0x0000000000007b1d */ /* 0x000fe20000010000 */
[----:B------:R-:W-:Y:S01]  /*8360*/  ISETP.GE.AND P0, PT, R18, R21, PT ;  /* 0x000000151200720c */ /* 0x000fe20003f06270 */
[----:B------:R-:W-:Y:S01]  /*8370*/  IMAD.MOV.U32 R11, RZ, RZ, R26 ;  /* 0x000000ffff0b7224 */ /* 0x000fe200078e001a */
[----:B------:R-:W-:Y:S01]  /*8380*/  PRMT R14, R14, 0x5410, R10 ;  /* 0x000054100e0e7816 */ /* 0x000fe2000000000a */
[----:B------:R-:W-:Y:S01]  /*8390*/  IMAD.MOV.U32 R10, RZ, RZ, R27 ;  /* 0x000000ffff0a7224 */ /* 0x000fe200078e001b */
[----:B------:R-:W-:Y:S01]  /*83a0*/  PRMT R20, R8, 0x5410, R9 ;  /* 0x0000541008147816 */ /* 0x000fe20000000009 */
[----:B------:R-:W-:Y:S01]  /*83b0*/  IMAD.MOV.U32 R8, RZ, RZ, R35 ;  /* 0x000000ffff087224 */ /* 0x000fe200078e0023 */
[----:B------:R-:W-:Y:S01]  /*83c0*/  MOV R9, R34 ;  /* 0x0000002200097202 */ /* 0x000fe20000000f00 */
[----:B------:R-:W-:Y:S01]  /*83d0*/  BSSY B1, `(.L_x_2538) ;  /* 0x0000068000017945 */ /* 0x000fe20003800000 */
[----:B------:R-:W-:-:S02]  /*83e0*/  PRMT R14, R11, 0x7610, R14 ;  /* 0x000076100b0e7816 */ /* 0x000fc4000000000e */
        /* <DEDUP_REMOVED lines=14> */
[----:B------:R-:W-:Y:S02]  /*84d0*/  LOP3.LUT R67, R59, 0xffff0000, RZ, 0xc0, !PT ;  /* 0xffff00003b437812 */ /* 0x000fe400078ec0ff */
[----:B------:R-:W-:Y:S01]  /*84e0*/  PRMT R60, R60, 0x5410, R64 ;  /* 0x000054103c3c7816 */ /* 0x000fe20000000040 */
[C---:B-1----:R-:W-:Y:S01]  /*84f0*/  IMAD.U32 R62, R10.reuse, 0x10000, RZ ;  /* 0x000100000a3e7824 */ /* 0x042fe200078e00ff */
[----:B------:R-:W-:Y:S01]  /*8500*/  LOP3.LUT R61, R10, 0xffff0000, RZ, 0xc0, !PT ;  /* 0xffff00000a3d7812 */ /* 0x000fe200078ec0ff */
[----:B------:R-:W-:Y:S01]  /*8510*/  IMAD.U32 R10, R11, 0x10000, RZ ;  /* 0x000100000b0a7824 */ /* 0x000fe200078e00ff */
[C---:B------:R-:W-:Y:S02]  /*8520*/  SHF.L.U32 R66, R8.reuse, 0x10, RZ ;  /* 0x0000001008427819 */ /* 0x040fe400000006ff */
[----:B------:R-:W-:Y:S01]  /*8530*/  LOP3.LUT R65, R8, 0xffff0000, RZ, 0xc0, !PT ;  /* 0xffff000008417812 */ /* 0x000fe200078ec0ff */
[----:B------:R-:W-:Y:S01]  /*8540*/  IMAD.U32 R8, R53, 0x10000, RZ ;  /* 0x0001000035087824 */ /* 0x000fe200078e00ff */
[----:B------:R-:W-:Y:S01]  /*8550*/  LOP3.LUT R63, R11, 0xffff0000, RZ, 0xc0, !PT ;  /* 0xffff00000b3f7812 */ /* 0x000fe200078ec0ff */
[----:B------:R-:W-:Y:S01]  /*8560*/  IMAD.U32 R11, R59, 0x10000, RZ ;  /* 0x000100003b0b7824 */ /* 0x000fe200078e00ff */
[----:B------:R-:W-:Y:S01]  /*8570*/  LOP3.LUT R53, R53, 0xffff0000, RZ, 0xc0, !PT ;  /* 0xffff000035357812 */ /* 0x000fe200078ec0ff */
[----:B------:R-:W-:Y:S01]  /*8580*/  FMUL.FTZ R59, R61, R8 ;  /* 0x000000083d3b7220 */ /* 0x000fe20000410000 */
[----:B------:R-:W-:Y:S01]  /*8590*/  SHF.L.U32 R64, R9, 0x10, RZ ;  /* 0x0000001009407819 */ /* 0x000fe200000006ff */
[----:B------:R-:W-:Y:S01]  /*85a0*/  FMUL.FTZ R61, R61, R11 ;  /* 0x0000000b3d3d7220 */ /* 0x000fe20000410000 */
[----:B------:R-:W-:Y:S01]  /*85b0*/  LOP3.LUT R74, R9, 0xffff0000, RZ, 0xc0, !PT ;  /* 0xffff0000094a7812 */ /* 0x000fe200078ec0ff */
[----:B------:R-:W-:-:S02]  /*85c0*/  FMUL.FTZ R9, R63, R53 ;  /* 0x000000353f097220 */ /* 0x000fc40000410000 */
[C---:B------:R-:W-:Y:S02]  /*85d0*/  FFMA.FTZ R61, R62.reuse, R8, R61 ;  /* 0x000000083e3d7223 */ /* 0x040fe4000001003d */
[----:B------:R-:W-:Y:S01]  /*85e0*/  FFMA.FTZ R59, R62, R11, -R59 ;  /* 0x0000000b3e3b7223 */ /* 0x000fe2000001083b */
[----:B------:R-:W-:Y:S01]  /*85f0*/  SHF.L.U32 R11, R60, 0x10, RZ ;  /* 0x000000103c0b7819 */ /* 0x000fe200000006ff */
[C---:B------:R-:W-:Y:S01]  /*8600*/  IMAD.U32 R8, R58.reuse, 0x10000, RZ ;  /* 0x000100003a087824 */ /* 0x040fe200078e00ff */
[----:B------:R-:W-:Y:S01]  /*8610*/  LOP3.LUT R58, R58, 0xffff0000, RZ, 0xc0, !PT ;  /* 0xffff00003a3a7812 */ /* 0x000fe200078ec0ff */
[-C--:B------:R-:W-:Y:S01]  /*8620*/  FMUL.FTZ R63, R63, R67.reuse ;  /* 0x000000433f3f7220 */ /* 0x080fe20000410000 */
[----:B------:R-:W-:Y:S01]  /*8630*/  LOP3.LUT R60, R60, 0xffff0000, RZ, 0xc0, !PT ;  /* 0xffff00003c3c7812 */ /* 0x000fe200078ec0ff */
[C---:B------:R-:W-:Y:S02]  /*8640*/  FFMA.FTZ R9, R10.reuse, R67, -R9 ;  /* 0x000000430a097223 */ /* 0x040fe40000010809 */
[----:B------:R-:W-:-:S02]  /*8650*/  FFMA.FTZ R63, R10, R53, R63 ;  /* 0x000000350a3f7223 */ /* 0x000fc4000001003f */
[C---:B------:R-:W-:Y:S02]  /*8660*/  FMUL.FTZ R10, R65.reuse, R8 ;  /* 0x00000008410a7220 */ /* 0x040fe40000410000 */
[C---:B------:R-:W-:Y:S02]  /*8670*/  FMUL.FTZ R53, R74.reuse, R58 ;  /* 0x0000003a4a357220 */ /* 0x040fe40000410000 */
[-C--:B------:R-:W-:Y:S02]  /*8680*/  FMUL.FTZ R65, R65, R11.reuse ;  /* 0x0000000b41417220 */ /* 0x080fe40000410000 */
[----:B------:R-:W-:Y:S02]  /*8690*/  FMUL.FTZ R74, R74, R60 ;  /* 0x0000003c4a4a7220 */ /* 0x000fe40000410000 */
[C---:B------:R-:W-:Y:S01]  /*86a0*/  FFMA.FTZ R62, R66.reuse, R11, -R10 ;  /* 0x0000000b423e7223 */ /* 0x040fe2000001080a */
        /* <DEDUP_REMOVED lines=8> */
.L_x_2541:
[----:B------:R-:W-:Y:S05]  /*8730*/  BSYNC B0 ;  /* 0x0000000000007941 */ /* 0x000fea0003800000 */
.L_x_2540:
[----:B-1----:R-:W-:-:S04]  /*8740*/  IADD3 R8, R13, 0x20, RZ ;  /* 0x000000200d087810 */ /* 0x002fc80007ffe0ff */
[----:B------:R-:W-:-:S13]  /*8750*/  ISETP.GE.AND P0, PT, R8, c[0x0][0x27c], PT ;  /* 0x00009f0008007a0c */ /* 0x000fda0003f06270 */
[----:B------:R-:W-:Y:S05]  /*8760*/  @P0 BRA `(.L_x_2539) ;  /* 0x000002e000000947 */ /* 0x000fea0003800000 */
[----:B------:R-:W1:Y:S01]  /*8770*/  LDS.128 R8, [R31+0x4100] ;  /* 0x004100001f087984 */ /* 0x000e620000000c00 */
[----:B------:R-:W-:Y:S02]  /*8780*/  SHF.R.U64 R58, R76, 0x10, R77 ;  /* 0x000000104c3a7819 */ /* 0x000fe4000000124d */
[----:B------:R-:W-:Y:S02]  /*8790*/  SHF.R.U64 R53, R78, 0x10, R79 ;  /* 0x000000104e357819 */ /* 0x000fe4000000124f */
[----:B------:R-:W-:Y:S02]  /*87a0*/  SHF.R.U32.HI R76, RZ, 0x10, R77 ;  /* 0x00000010ff4c7819 */ /* 0x000fe4000001164d */
[----:B------:R-:W-:Y:S02]  /*87b0*/  SHF.R.U32.HI R78, RZ, 0x10, R79 ;  /* 0x00000010ff4e7819 */ /* 0x000fe4000001164f */
[----:B------:R-:W-:Y:S02]  /*87c0*/  PRMT R58, R49, 0x5432, R58 ;  /* 0x00005432313a7816 */ /* 0x000fe4000000003a */
[----:B------:R-:W-:-:S02]  /*87d0*/  PRMT R53, R52, 0x5432, R53 ;  /* 0x0000543234357816 */ /* 0x000fc40000000035 */
[----:B------:R-:W-:Y:S02]  /*87e0*/  PRMT R49, R49, 0x5410, R76 ;  /* 0x0000541031317816 */ /* 0x000fe4000000004c */
[----:B------:R-:W-:-:S04]  /*87f0*/  PRMT R52, R52, 0x5410, R78 ;  /* 0x0000541034347816 */ /* 0x000fc8000000004e */
[----:B------:R-:W-:Y:S01]  /*8800*/  LOP3.LUT R65, R52, 0xffff0000, RZ, 0xc0, !PT ;  /* 0xffff000034417812 */ /* 0x000fe200078ec0ff */
        /* <DEDUP_REMOVED lines=25> */
[----:B------:R-:W-:Y:S02]  /*89a0*/  FMUL.FTZ R63, R63, R11 ;  /* 0x0000000b3f3f7220 */ /* 0x000fe40000410000 */
        /* <DEDUP_REMOVED lines=10> */
.L_x_2539:
[----:B------:R-:W-:Y:S05]  /*8a50*/  BSYNC B1 ;  /* 0x0000000000017941 */ /* 0x000fea0003800000 */
.L_x_2538:
[----:B-1----:R-:W-:Y:S01]  /*8a60*/  IADD3 R8, R18, 0x20, RZ ;  /* 0x0000002012087810 */ /* 0x002fe20007ffe0ff */
[----:B------:R-:W-:Y:S03]  /*8a70*/  BSSY B1, `(.L_x_2542) ;  /* 0x0000066000017945 */ /* 0x000fe60003800000 */
[----:B------:R-:W-:-:S13]  /*8a80*/  ISETP.GE.AND P0, PT, R8, R21, PT ;  /* 0x000000150800720c */ /* 0x000fda0003f06270 */
[----:B------:R-:W-:Y:S05]  /*8a90*/  @P0 BRA `(.L_x_2543) ;  /* 0x0000063000000947 */ /* 0x000fea0003800000 */
[----:B------:R-:W-:Y:S01]  /*8aa0*/  ISETP.GE.AND P0, PT, R13, c[0x0][0x27c], PT ;  /* 0x00009f000d007a0c */ /* 0x000fe20003f06270 */
[----:B------:R-:W-:-:S12]  /*8ab0*/  BSSY B0, `(.L_x_2544) ;  /* 0x0000030000007945 */ /* 0x000fd80003800000 */
        /* <DEDUP_REMOVED lines=13> */
[C---:B------:R-:W-:Y:S01]  /*8b90*/  IMAD.U32 R10, R11.reuse, 0x10000, RZ ;  /* 0x000100000b0a7824 */ /* 0x040fe200078e00ff */
[C---:B------:R-:W-:Y:S02]  /*8ba0*/  SHF.L.U32 R62, R8.reuse, 0x10, RZ ;  /* 0x00000010083e7819 */ /* 0x040fe400000006ff */
[----:B------:R-:W-:Y:S01]  /*8bb0*/  LOP3.LUT R61, R8, 0xffff0000, RZ, 0xc0, !PT ;  /* 0xffff0000083d7812 */ /* 0x000fe200078ec0ff */
[C---:B------:R-:W-:Y:S01]  /*8bc0*/  IMAD.U32 R8, R44.reuse, 0x10000, RZ ;  /* 0x000100002c087824 */ /* 0x040fe200078e00ff */
        /* <DEDUP_REMOVED lines=30> */
.L_x_2545:
[----:B------:R-:W-:Y:S05]  /*8db0*/  BSYNC B0 ;  /* 0x0000000000007941 */ /* 0x000fea0003800000 */
.L_x_2544:
        /* <DEDUP_REMOVED lines=29> */
[C---:B------:R-:W-:Y:S01]  /*8f90*/  SHF.L.U32 R11, R44.reuse, 0x10, RZ ;  /* 0x000000102c0b7819 */ /* 0x040fe200000006ff */
        /* <DEDUP_REMOVED lines=19> */
.L_x_2543:
[----:B------:R-:W-:Y:S05]  /*90d0*/  BSYNC B1 ;  /* 0x0000000000017941 */ /* 0x000fea0003800000 */
.L_x_2542:
        /* <DEDUP_REMOVED lines=26> */
[C---:B------:R-:W-:Y:S01]  /*9280*/  FMUL.FTZ R25, R44.reuse, R8 ;  /* 0x000000082c197220 */ /* 0x040fe20000410000 */
[C---:B------:R-:W-:Y:S01]  /*9290*/  SHF.L.U32 R47, R9.reuse, 0x10, RZ ;  /* 0x00000010092f7819 */ /* 0x040fe200000006ff */
        /* <DEDUP_REMOVED lines=25> */
.L_x_2549:
[----:B------:R-:W-:Y:S05]  /*9430*/  BSYNC B0 ;  /* 0x0000000000007941 */ /* 0x000fea0003800000 */
.L_x_2548:
        /* <DEDUP_REMOVED lines=49> */
.L_x_2547:
[----:B------:R-:W-:Y:S05]  /*9750*/  BSYNC B1 ;  /* 0x0000000000017941 */ /* 0x000fea0003800000 */
.L_x_2546:
[----:B-1----:R-:W-:-:S04]  /*9760*/  IADD3 R8, R18, 0x60, RZ ;  /* 0x0000006012087810 */ /* 0x002fc80007ffe0ff */
        /* <DEDUP_REMOVED lines=51> */
.L_x_2552:
[----:B------:R-:W-:Y:S05]  /*9aa0*/  BSYNC B0 ;  /* 0x0000000000007941 */ /* 0x000fea0003800000 */
.L_x_2551:
[----:B------:R-:W-:-:S04]  /*9ab0*/  IADD3 R13, R13, 0x20, RZ ;  /* 0x000000200d0d7810 */ /* 0x000fc80007ffe0ff */
[----:B------:R-:W-:-:S13]  /*9ac0*/  ISETP.GE.AND P0, PT, R13, c[0x0][0x27c], PT ;  /* 0x00009f000d007a0c */ /* 0x000fda0003f06270 */
[----:B------:R-:W-:Y:S05]  /*9ad0*/  @P0 BRA `(.L_x_2550) ;  /* 0x0000293000000947 */ /* 0x000fea0003800000 */
[----:B-1----:R-:W1:Y:S01]  /*9ae0*/  LDS.128 R8, [R31+0x7100] ;  /* 0x007100001f087984 */ /* 0x002e620000000c00 */
[----:B------:R-:W-:Y:S02]  /*9af0*/  SHF.R.U64 R13, R32, 0x10, R33 ;  /* 0x00000010200d7819 */ /* 0x000fe40000001221 */
[--C-:B------:R-:W-:Y:S02]  /*9b00*/  SHF.R.U64 R20, R26, 0x10, R27.reuse ;  /* 0x000000101a147819 */ /* 0x100fe4000000121b */
[----:B------:R-:W-:Y:S02]  /*9b10*/  SHF.R.U32.HI R26, RZ, 0x10, R27 ;  /* 0x00000010ff1a7819 */ /* 0x000fe4000001161b */
[----:B------:R-:W-:Y:S02]  /*9b20*/  SHF.R.U32.HI R15, RZ, 0x10, R33 ;  /* 0x00000010ff0f7819 */ /* 0x000fe40000011621 */
[C---:B------:R-:W-:Y:S02]  /*9b30*/  PRMT R13, R12.reuse, 0x5410, R13 ;  /* 0x000054100c0d7816 */ /* 0x040fe4000000000d */
[----:B------:R-:W-:-:S02]  /*9b40*/  PRMT R12, R12, 0x5432, R26 ;  /* 0x000054320c0c7816 */ /* 0x000fc4000000001a */
[C---:B------:R-:W-:Y:S02]  /*9b50*/  PRMT R15, R14.reuse, 0x5432, R15 ;  /* 0x000054320e0f7816 */ /* 0x040fe4000000000f */
[----:B------:R-:W-:Y:S02]  /*9b60*/  PRMT R14, R14, 0x5410, R20 ;  /* 0x000054100e0e7816 */ /* 0x000fe40000000014 */
        /* <DEDUP_REMOVED lines=38> */
.L_x_2529:
[----:B------:R-:W-:Y:S01]  /*9dd0*/  @P3 IMAD.HI.U32 R13, R12, c[0x0][0x2c8], RZ ;  /* 0x0000b2000c0d3a27 */ /* 0x000fe200078e00ff */
[----:B------:R-:W-:Y:S01]  /*9de0*/  CS2R R58, SRZ ;  /* 0x00000000003a7805 */ /* 0x000fe2000001ff00 */
[----:B------:R-:W-:Y:S02]  /*9df0*/  CS2R R56, SRZ ;  /* 0x0000000000387805 */ /* 0x000fe4000001ff00 */
[----:B------:R-:W-:Y:S01]  /*9e00*/  IMAD.MOV.U32 R21, RZ, RZ, R15 ;  /* 0x000000ffff157224 */ /* 0x000fe200078e000f */
[----:B------:R-:W-:-:S04]  /*9e10*/  @P3 SHF.R.U32.HI R12, RZ, c[0x0][0x2cc], R13 ;  /* 0x0000b300ff0c3a19 */ /* 0x000fc8000001160d */
[----:B------:R-:W-:Y:S01]  /*9e20*/  SHF.R.S32.HI R13, RZ, 0x1f, R12 ;  /* 0x0000001fff0d7819 */ /* 0x000fe2000001140c */
[----:B------:R-:W-:-:S04]  /*9e30*/  IMAD.WIDE.U32 R20, R12, c[0x0][0x280], R20 ;  /* 0x0000a0000c147a25 */ /* 0x000fc800078e0014 */
[C---:B------:R-:W-:Y:S01]  /*9e40*/  IMAD R14, R13.reuse, c[0x0][0x280], RZ ;  /* 0x0000a0000d0e7a24 */ /* 0x040fe200078e02ff */
[----:B------:R-:W-:Y:S01]  /*9e50*/  LEA R15, P0, R20, c[0x0][0x270], 0x1 ;  /* 0x00009c00140f7a11 */ /* 0x000fe200078008ff */
[----:B------:R-:W-:Y:S02]  /*9e60*/  IMAD R13, R13, c[0x0][0x290], RZ ;  /* 0x0000a4000d0d7a24 */ /* 0x000fe400078e02ff */
[C---:B------:R-:W-:Y:S02]  /*9e70*/  IMAD R14, R12.reuse, c[0x0][0x284], R14 ;  /* 0x0000a1000c0e7a24 */ /* 0x040fe400078e020e */
[----:B------:R-:W-:Y:S01]  /*9e80*/  IMAD R13, R12, c[0x0][0x294], R13 ;  /* 0x0000a5000c0d7a24 */ /* 0x000fe200078e020d */
[----:B------:R-:W1:Y:S01]  /*9e90*/  SHFL.IDX PT, R24, R15, RZ, 0x181f ;  /* 0x00181fff0f187589 */ /* 0x000e6200000e0000 */
[----:B------:R-:W-:Y:S01]  /*9ea0*/  IMAD.IADD R49, R21, 0x1, R14 ;  /* 0x0000000115317824 */ /* 0x000fe200078e020e */
[----:B------:R-:W-:-:S04]  /*9eb0*/  MOV R21, R23 ;  /* 0x0000001700157202 */ /* 0x000fc80000000f00 */
[----:B------:R-:W-:Y:S01]  /*9ec0*/  LEA.HI.X R49, R20, c[0x0][0x274], R49, 0x1, P0 ;  /* 0x00009d0014317a11 */ /* 0x000fe200000f0c31 */
[----:B------:R-:W-:-:S04]  /*9ed0*/  IMAD.MOV.U32 R20, RZ, RZ, R74 ;  /* 0x000000ffff147224 */ /* 0x000fc800078e004a */
[----:B------:R-:W-:Y:S01]  /*9ee0*/  IMAD.WIDE.U32 R20, R12, c[0x0][0x290], R20 ;  /* 0x0000a4000c147a25 */ /* 0x000fe200078e0014 */
[----:B------:R-:W-:-:S03]  /*9ef0*/  SHF.R.S32.HI R12, RZ, 0x1f, R224 ;  /* 0x0000001fff0c7819 */ /* 0x000fc600000114e0 */
[----:B------:R-:W-:Y:S01]  /*9f00*/  IMAD.IADD R14, R21, 0x1, R13 ;  /* 0x00000001150e7824 */ /* 0x000fe200078e020d */
[----:B------:R-:W-:-:S04]  /*9f10*/  LEA R13, P0, R20, c[0x0][0x288], 0x1 ;  /* 0x0000a200140d7a11 */ /* 0x000fc800078008ff */
[----:B------:R-:W-:Y:S02]  /*9f20*/  LEA.HI.X R14, R20, c[0x0][0x28c], R14, 0x1, P0 ;  /* 0x0000a300140e7a11 */ /* 0x000fe400000f0c0e */
[----:B------:R-:W2:Y:S01]  /*9f30*/  SHFL.IDX PT, R20, R49, RZ, 0x181f ;  /* 0x00181fff31147589 */ /* 0x000ea200000e0000 */
[----:B------:R-:W-:-:S03]  /*9f40*/  ISETP.GE.OR P0, PT, R224, c[0x0][0x27c], P4 ;  /* 0x00009f00e0007a0c */ /* 0x000fc60002706670 */
[----:B------:R-:W-:Y:S10]  /*9f50*/  SHFL.IDX PT, R21, R14, RZ, 0x181f ;  /* 0x00181fff0e157589 */ /* 0x000ff400000e0000 */
[C---:B------:R-:W-:Y:S01]  /*9f60*/  @!P0 IMAD.SHL.U32 R23, R224.reuse, 0x2, RZ ;  /* 0x00000002e0178824 */ /* 0x040fe200078e00ff */
[----:B------:R-:W-:-:S04]  /*9f70*/  @!P0 SHF.L.U64.HI R22, R224, 0x1, R12 ;  /* 0x00000001e0168819 */ /* 0x000fc8000001020c */
[----:B-1----:R-:W-:-:S04]  /*9f80*/  @!P0 IADD3 R24, P2, R24, R23, RZ ;  /* 0x0000001718188210 */ /* 0x002fc80007f5e0ff */
[----:B--2---:R-:W-:Y:S02]  /*9f90*/  @!P0 IADD3.X R25, R20, R22, RZ, P2, !PT ;  /* 0x0000001614198210 */ /* 0x004fe400017fe4ff */
[----:B------:R-:W1:Y:S01]  /*9fa0*/  SHFL.IDX PT, R20, R13, RZ, 0x181f ;  /* 0x00181fff0d147589 */ /* 0x000e6200000e0000 */
[----:B------:R-:W-:Y:S01]  /*9fb0*/  CS2R R54, SRZ ;  /* 0x0000000000367805 */ /* 0x000fe2000001ff00 */
[----:B------:R-:W-:Y:S02]  /*9fc0*/  CS2R R52, SRZ ;  /* 0x0000000000347805 */ /* 0x000fe4000001ff00 */
[----:B------:R-:W2:Y:S01]  /*9fd0*/  @!P0 LD.E.128 R56, [R24.64] ;  /* 0x0000001218388980 */ /* 0x000ea2000c101d00 */
[----:B-1----:R-:W-:-:S05]  /*9fe0*/  @!P0 IADD3 R20, P2, R20, R23, RZ ;  /* 0x0000001714148210 */ /* 0x002fca0007f5e0ff */
[----:B------:R-:W-:-:S05]  /*9ff0*/  @!P0 IMAD.X R21, R21, 0x1, R22, P2 ;  /* 0x0000000115158824 */ /* 0x000fca00010e0616 */
[----:B------:R1:W3:Y:S01]  /*a000*/  @!P0 LD.E.128 R52, [R20.64] ;  /* 0x0000001214348980 */ /* 0x0002e2000c101d00 */
[----:B------:R-:W-:Y:S01]  /*a010*/  BSSY B0, `(.L_x_2553) ;  /* 0x0000023000007945 */ /* 0x000fe20003800000 */
[----:B------:R-:W-:Y:S01]  /*a020*/  CS2R R46, SRZ ;  /* 0x00000000002e7805 */ /* 0x000fe2000001ff00 */
[----:B------:R-:W-:Y:S01]  /*a030*/  CS2R R44, SRZ ;  /* 0x00000000002c7805 */ /* 0x000fe2000001ff00 */
[----:B------:R-:W-:Y:S01]  /*a040*/  CS2R R42, SRZ ;  /* 0x00000000002a7805 */ /* 0x000fe2000001ff00 */
[----:B------:R-:W-:Y:S01]  /*a050*/  CS2R R40, SRZ ;  /* 0x0000000000287805 */ /* 0x000fe2000001ff00 */
[----:B------:R-:W-:Y:S01]  /*a060*/  ISETP.GE.AND P2, PT, R224, c[0x0][0x27c], PT ;  /* 0x00009f00e0007a0c */ /* 0x000fe20003f46270 */
[----:B--2---:R-:W-:Y:S01]  /*a070*/  IMAD.MOV.U32 R23, RZ, RZ, R58 ;  /* 0x000000ffff177224 */ /* 0x004fe200078e003a */
[----:B------:R-:W-:Y:S01]  /*a080*/  MOV R22, R59 ;  /* 0x0000003b00167202 */ /* 0x000fe20000000f00 */
[----:B-1----:R-:W-:Y:S02]  /*a090*/  IMAD.MOV.U32 R21, RZ, RZ, R56 ;  /* 0x000000ffff157224 */ /* 0x002fe400078e0038 */
[----:B------:R-:W-:Y:S01]  /*a0a0*/  IMAD.MOV.U32 R20, RZ, RZ, R57 ;  /* 0x000000ffff147224 */ /* 0x000fe200078e0039 */
[----:B------:R-:W-:-:S02]  /*a0b0*/  PRMT R76, R22, 0x5410, R23 ;  /* 0x00005410164c7816 */ /* 0x000fc40000000017 */
[----:B------:R1:W2:Y:S02]  /*a0c0*/  SHFL.IDX PT, R22, R15, 0x1, 0x181f ;  /* 0x00381f000f167f89 */ /* 0x0002a400000e0000 */
[----:B------:R-:W-:Y:S02]  /*a0d0*/  PRMT R75, R20, 0x5410, R21 ;  /* 0x00005410144b7816 */ /* 0x000fe40000000015 */
[----:B------:R1:W4:Y:S04]  /*a0e0*/  SHFL.IDX PT, R20, R13, 0x1, 0x181f ;  /* 0x00381f000d147f89 */ /* 0x00032800000e0000 */
[----:B------:R1:W1:Y:S04]  /*a0f0*/  SHFL.IDX PT, R23, R49, 0x1, 0x181f ;  /* 0x00381f0031177f89 */ /* 0x00026800000e0000 */
[----:B------:R1:W1:Y:S01]  /*a100*/  SHFL.IDX PT, R21, R14, 0x1, 0x181f ;  /* 0x00381f000e157f89 */ /* 0x00026200000e0000 */
[----:B---3--:R-:W-:Y:S01]  /*a110*/  IMAD.MOV.U32 R26, RZ, RZ, R55 ;  /* 0x000000ffff1a7224 */ /* 0x008fe200078e0037 */
[----:B------:R-:W-:Y:S01]  /*a120*/  MOV R27, R54 ;  /* 0x00000036001b7202 */ /* 0x000fe20000000f00 */
[----:B------:R-:W-:Y:S01]  /*a130*/  IMAD.MOV.U32 R25, RZ, RZ, R52 ;  /* 0x000000ffff197224 */ /* 0x000fe200078e0034 */
[----:B------:R-:W-:-:S02]  /*a140*/  MOV R24, R53 ;  /* 0x0000003500187202 */ /* 0x000fc40000000f00 */
[----:B------:R-:W-:Y:S02]  /*a150*/  PRMT R74, R26, 0x5410, R27 ;  /* 0x000054101a4a7816 */ /* 0x000fe4000000001b */
[----:B------:R-:W-:Y:S01]  /*a160*/  PRMT R71, R24, 0x5410, R25 ;  /* 0x0000541018477816 */ /* 0x000fe20000000019 */
[----:B------:R-:W-:Y:S05]  /*a170*/  @P1 BRA `(.L_x_2554) ;  /* 0x000000c000001947 */ /* 0x000fea0003800000 */
[----:B--2-4-:R-:W-:Y:S01]  /*a180*/  CS2R R44, SRZ ;  /* 0x00000000002c7805 */ /* 0x014fe2000001ff00 */
[----:B------:R-:W-:Y:S01]  /*a190*/  CS2R R42, SRZ ;  /* 0x00000000002a7805 */ /* 0x000fe2000001ff00 */
[----:B------:R-:W-:Y:S01]  /*a1a0*/  CS2R R40, SRZ ;  /* 0x0000000000287805 */ /* 0x000fe2000001ff00 */
[----:B------:R-:W-:Y:S05]  /*a1b0*/  @P2 BRA `(.L_x_2554) ;  /* 0x0000008000002947 */ /* 0x000fea0003800000 */
[C---:B------:R-:W-:Y:S01]  /*a1c0*/  IMAD.SHL.U32 R24, R224.reuse, 0x2, RZ ;  /* 0x00000002e0187824 */ /* 0x040fe200078e00ff */
[----:B------:R-:W-:-:S04]  /*a1d0*/  SHF.L.U64.HI R25, R224, 0x1, R12 ;  /* 0x00000001e0197819 */ /* 0x000fc8000001020c */
[----:B------:R-:W-:-:S05]  /*a1e0*/  IADD3 R22, P0, R22, R24, RZ ;  /* 0x0000001816167210 */ /* 0x000fca0007f1e0ff */
[----:B-1----:R-:W-:Y:S01]  /*a1f0*/  IMAD.X R23, R23, 0x1, R25, P0 ;  /* 0x0000000117177824 */ /* 0x002fe200000e0619 */
[----:B------:R-:W-:-:S04]  /*a200*/  IADD3 R20, P0, R20, R24, RZ ;  /* 0x0000001814147210 */ /* 0x000fc80007f1e0ff */
[----:B------:R1:W5:Y:S01]  /*a210*/  LD.E.128 R44, [R22.64] ;  /* 0x00000012162c7980 */ /* 0x000362000c101d00 */
[----:B------:R-:W-:-:S05]  /*a220*/  IMAD.X R21, R21, 0x1, R25, P0 ;  /* 0x0000000115157824 */ /* 0x000fca00000e0619 */
[----:B------:R1:W5:Y:S03]  /*a230*/  LD.E.128 R40, [R20.64] ;  /* 0x0000001214287980 */ /* 0x000366000c101d00 */
.L_x_2554:
[----:B--2-4-:R-:W-:Y:S05]  /*a240*/  BSYNC B0 ;  /* 0x0000000000007941 */ /* 0x014fea0003800000 */
.L_x_2553:
[----:B-1----:R-:W1:Y:S01]  /*a250*/  SHFL.IDX PT, R22, R15, 0x2, 0x181f ;  /* 0x00581f000f167f89 */ /* 0x002e6200000e0000 */
[C---:B------:R-:W-:Y:S01]  /*a260*/  ISETP.GE.OR P0, PT, R224.reuse, c[0x0][0x27c], P5 ;  /* 0x00009f00e0007a0c */ /* 0x040fe20002f06670 */
[----:B------:R-:W-:Y:S01]  /*a270*/  CS2R R38, SRZ ;  /* 0x0000000000267805 */ /* 0x000fe2000001ff00 */
[----:B------:R-:W-:Y:S01]  /*a280*/  CS2R R36, SRZ ;  /* 0x0000000000247805 */ /* 0x000fe2000001ff00 */
[----:B------:R-:W2:Y:S10]  /*a290*/  SHFL.IDX PT, R23, R49, 0x2, 0x181f ;  /* 0x00581f0031177f89 */ /* 0x000eb400000e0000 */
[C---:B------:R-:W-:Y:S01]  /*a2a0*/  @!P0 IMAD.SHL.U32 R20, R224.reuse, 0x2, RZ ;  /* 0x00000002e0148824 */ /* 0x040fe200078e00ff */
[----:B------:R-:W-:-:S04]  /*a2b0*/  @!P0 SHF.L.U64.HI R21, R224, 0x1, R12 ;  /* 0x00000001e0158819 */ /* 0x000fc8000001020c */
[-C--:B-1----:R-:W-:Y:S02]  /*a2c0*/  @!P0 IADD3 R24, P1, R22, R20.reuse, RZ ;  /* 0x0000001416188210 */ /* 0x082fe40007f3e0ff */
[----:B------:R-:W1:Y:S03]  /*a2d0*/  SHFL.IDX PT, R22, R13, 0x2, 0x181f ;  /* 0x00581f000d167f89 */ /* 0x000e6600000e0000 */
[----:B--2---:R-:W-:Y:S02]  /*a2e0*/  @!P0 IMAD.X R25, R23, 0x1, R21, P1 ;  /* 0x0000000117198824 */ /* 0x004fe400008e0615 */
[----:B------:R-:W2:Y:S01]  /*a2f0*/  SHFL.IDX PT, R23, R14, 0x2, 0x181f ;  /* 0x00581f000e177f89 */ /* 0x000ea200000e0000 */
[----:B------:R-:W-:Y:S01]  /*a300*/  CS2R R34, SRZ ;  /* 0x0000000000227805 */ /* 0x000fe2000001ff00 */
[----:B------:R-:W-:Y:S02]  /*a310*/  CS2R R32, SRZ ;  /* 0x0000000000207805 */ /* 0x000fe4000001ff00 */
[----:B------:R3:W4:Y:S01]  /*a320*/  @!P0 LD.E.128 R36, [R24.64] ;  /* 0x0000001218248980 */ /* 0x000722000c101d00 */
[----:B-1----:R-:W-:-:S05]  /*a330*/  @!P0 IADD3 R20, P1, R22, R20, RZ ;  /* 0x0000001416148210 */ /* 0x002fca0007f3e0ff */
[----:B--2---:R-:W-:-:S05]  /*a340*/  @!P0 IMAD.X R21, R23, 0x1, R21, P1 ;  /* 0x0000000117158824 */ /* 0x004fca00008e0615 */
[----:B------:R1:W2:Y:S01]  /*a350*/  @!P0 LD.E.128 R32, [R20.64] ;  /* 0x0000001214208980 */ /* 0x0002a2000c101d00 */
[----:B-----5:R-:W-:Y:S01]  /*a360*/  IMAD.MOV.U32 R22, RZ, RZ, R47 ;  /* 0x000000ffff167224 */ /* 0x020fe200078e002f */
[----:B------:R-:W-:-:S04]  /*a370*/  MOV R23, R46 ;  /* 0x0000002e00177202 */ /* 0x000fc80000000f00 */
[----:B------:R-:W-:Y:S01]  /*a380*/  PRMT R69, R22, 0x5410, R23 ;  /* 0x0000541016457816 */ /* 0x000fe20000000017 */
[----:B------:R-:W-:Y:S01]  /*a390*/  IMAD.MOV.U32 R22, RZ, RZ, R43 ;  /* 0x000000ffff167224 */ /* 0x000fe200078e002b */
[----:B------:R-:W-:-:S04]  /*a3a0*/  MOV R23, R42 ;  /* 0x0000002a00177202 */ /* 0x000fc80000000f00 */
[----:B------:R-:W-:Y:S01]  /*a3b0*/  PRMT R67, R22, 0x5410, R23 ;  /* 0x0000541016437816 */ /* 0x000fe20000000017 */
[----:B-1----:R-:W-:Y:S02]  /*a3c0*/  IMAD.MOV.U32 R21, RZ, RZ, R44 ;  /* 0x000000ffff157224 */ /* 0x002fe400078e002c */
[----:B------:R-:W-:-:S05]  /*a3d0*/  IMAD.MOV.U32 R20, RZ, RZ, R45 ;  /* 0x000000ffff147224 */ /* 0x000fca00078e002d */
[----:B------:R-:W-:Y:S01]  /*a3e0*/  PRMT R68, R20, 0x5410, R21 ;  /* 0x0000541014447816 */ /* 0x000fe20000000015 */
[----:B------:R-:W-:Y:S02]  /*a3f0*/  IMAD.MOV.U32 R21, RZ, RZ, R40 ;  /* 0x000000ffff157224 */ /* 0x000fe400078e0028 */
[----:B------:R-:W-:-:S05]  /*a400*/  IMAD.MOV.U32 R20, RZ, RZ, R41 ;  /* 0x000000ffff147224 */ /* 0x000fca00078e0029 */
[----:B------:R-:W-:Y:S01]  /*a410*/  PRMT R66, R20, 0x5410, R21 ;  /* 0x0000541014427816 */ /* 0x000fe20000000015 */
[----:B------:R-:W1:Y:S01]  /*a420*/  SHFL.IDX PT, R49, R49, 0x3, 0x181f ;  /* 0x00781f0031317f89 */ /* 0x000e6200000e0000 */
[----:B------:R-:W-:Y:S03]  /*a430*/  BSSY B0, `(.L_x_2555) ;  /* 0x0000020000007945 */ /* 0x000fe60003800000 */
[----:B------:R-:W1:Y:S01]  /*a440*/  SHFL.IDX PT, R15, R15, 0x3, 0x181f ;  /* 0x00781f000f0f7f89 */ /* 0x000e6200000e0000 */
[----:B------:R-:W-:-:S03]  /*a450*/  CS2R R26, SRZ ;  /* 0x00000000001a7805 */ /* 0x000fc6000001ff00 */
[----:B------:R-:W1:Y:S01]  /*a460*/  SHFL.IDX PT, R13, R13, 0x3, 0x181f ;  /* 0x00781f000d0d7f89 */ /* 0x000e6200000e0000 */
[----:B---3--:R-:W-:-:S03]  /*a470*/  CS2R R24, SRZ ;  /* 0x0000000000187805 */ /* 0x008fc6000001ff00 */
[----:B------:R-:W3:Y:S01]  /*a480*/  SHFL.IDX PT, R14, R14, 0x3, 0x181f ;  /* 0x00781f000e0e7f89 */ /* 0x000ee200000e0000 */
[----:B----4-:R-:W-:Y:S01]  /*a490*/  IMAD.MOV.U32 R22, RZ, RZ, R39 ;  /* 0x000000ffff167224 */ /* 0x010fe200078e0027 */
[----:B------:R-:W-:Y:S01]  /*a4a0*/  MOV R23, R38 ;  /* 0x0000002600177202 */ /* 0x000fe20000000f00 */
[----:B------:R-:W-:Y:S01]  /*a4b0*/  IMAD.MOV.U32 R21, RZ, RZ, R36 ;  /* 0x000000ffff157224 */ /* 0x000fe200078e0024 */
[----:B------:R-:W-:Y:S02]  /*a4c0*/  MOV R20, R37 ;  /* 0x0000002500147202 */ /* 0x000fe40000000f00 */
[----:B------:R-:W-:Y:S02]  /*a4d0*/  PRMT R65, R22, 0x5410, R23 ;  /* 0x0000541016417816 */ /* 0x000fe40000000017 */
[----:B------:R-:W-:Y:S01]  /*a4e0*/  PRMT R64, R20, 0x5410, R21 ;  /* 0x0000541014407816 */ /* 0x000fe20000000015 */
[----:B--2---:R-:W-:Y:S01]  /*a4f0*/  IMAD.MOV.U32 R23, RZ, RZ, R34 ;  /* 0x000000ffff177224 */ /* 0x004fe200078e0022 */
[----:B------:R-:W-:Y:S01]  /*a500*/  MOV R21, R32 ;  /* 0x0000002000157202 */ /* 0x000fe20000000f00 */
[----:B------:R-:W-:-:S02]  /*a510*/  IMAD.MOV.U32 R22, RZ, RZ, R35 ;  /* 0x000000ffff167224 */ /* 0x000fc400078e0023 */
[----:B------:R-:W-:-:S03]  /*a520*/  IMAD.MOV.U32 R20, RZ, RZ, R33 ;  /* 0x000000ffff147224 */ /* 0x000fc600078e0021 */
[----:B------:R-:W-:Y:S02]  /*a530*/  PRMT R63, R22, 0x5410, R23 ;  /* 0x00005410163f7816 */ /* 0x000fe40000000017 */
[----:B------:R-:W-:Y:S01]  /*a540*/  PRMT R62, R20, 0x5410, R21 ;  /* 0x00005410143e7816 */ /* 0x000fe20000000015 */
[----:B------:R-:W-:Y:S01]  /*a550*/  CS2R R22, SRZ ;  /* 0x0000000000167805 */ /* 0x000fe2000001ff00 */
[----:B------:R-:W-:Y:S01]  /*a560*/  CS2R R20, SRZ ;  /* 0x0000000000147805 */ /* 0x000fe2000001ff00 */
[----:B------:R-:W-:Y:S05]  /*a570*/  @P6 BRA `(.L_x_2556) ;  /* 0x000000b000006947 */ /* 0x000fea0003800000 */
[C---:B-1-3--:R-:W-:Y:S01]  /*a580*/  IMAD.SHL.U32 R20, R224.reuse, 0x2, RZ ;  /* 0x00000002e0147824 */ /* 0x04afe200078e00ff */
[----:B------:R-:W-:Y:S01]  /*a590*/  SHF.L.U64.HI R12, R224, 0x1, R12 ;  /* 0x00000001e00c7819 */ /* 0x000fe2000001020c */
[----:B------:R-:W-:Y:S01]  /*a5a0*/  CS2R R24, SRZ ;  /* 0x0000000000187805 */ /* 0x000fe2000001ff00 */
[----:B------:R-:W-:Y:S02]  /*a5b0*/  CS2R R22, SRZ ;  /* 0x0000000000167805 */ /* 0x000fe4000001ff00 */
[----:B------:R-:W-:-:S05]  /*a5c0*/  IADD3 R50, P0, R15, R20, RZ ;  /* 0x000000140f327210 */ /* 0x000fca0007f1e0ff */
[--C-:B------:R-:W-:Y:S01]  /*a5d0*/  IMAD.X R51, R49, 0x1, R12.reuse, P0 ;  /* 0x0000000131337824 */ /* 0x100fe200000e060c */
[----:B------:R-:W-:Y:S02]  /*a5e0*/  IADD3 R60, P0, R13, R20, RZ ;  /* 0x000000140d3c7210 */ /* 0x000fe40007f1e0ff */
[----:B------:R-:W-:Y:S02]  /*a5f0*/  CS2R R20, SRZ ;  /* 0x0000000000147805 */ /* 0x000fe4000001ff00 */
[----:B------:R1:W5:Y:S01]  /*a600*/  @!P2 LD.E.128 R24, [R50.64] ;  /* 0x000000123218a980 */ /* 0x000362000c101d00 */
[----:B------:R-:W-:-:S05]  /*a610*/  IMAD.X R61, R14, 0x1, R12, P0 ;  /* 0x000000010e3d7824 */ /* 0x000fca00000e060c */
[----:B------:R1:W5:Y:S03]  /*a620*/  @!P2 LD.E.128 R20, [R60.64] ;  /* 0x000000123c14a980 */ /* 0x000366000c101d00 */
.L_x_2556:
[----:B-1-3--:R-:W-:Y:S05]  /*a630*/  BSYNC B0 ;  /* 0x0000000000007941 */ /* 0x00afea0003800000 */
.L_x_2555:
        /* <DEDUP_REMOVED lines=8> */
[----:B------:R-:W-:Y:S01]  /*a6c0*/  ISETP.GE.OR P0, PT, R18, R61, P2 ;  /* 0x0000003d1200720c */ /* 0x000fe20001706670 */
[----:B------:R-:W-:Y:S01]  /*a6d0*/  IMAD.MOV.U32 R8, RZ, RZ, R21 ;  /* 0x000000ffff087224 */ /* 0x000fe200078e0015 */
[----:B------:R-:W-:Y:S01]  /*a6e0*/  PRMT R60, R13, 0x5410, R14 ;  /* 0x000054100d3c7816 */ /* 0x000fe2000000000e */
[----:B------:R-:W-:Y:S01]  /*a6f0*/  IMAD.MOV.U32 R13, RZ, RZ, R25 ;  /* 0x000000ffff0d7224 */ /* 0x000fe200078e0019 */
[----:B------:R-:W-:-:S02]  /*a700*/  PRMT R51, R51, 0x5410, R12 ;  /* 0x0000541033337816 */ /* 0x000fc4000000000c */
[----:B------:R-:W-:Y:S02]  /*a710*/  MOV R12, R22 ;  /* 0x00000016000c7202 */ /* 0x000fe40000000f00 */
[----:B------:R-:W-:Y:S01]  /*a720*/  PRMT R51, R13, 0x7610, R51 ;  /* 0x000076100d337816 */ /* 0x000fe20000000033 */
[----:B------:R-:W-:Y:S01]  /*a730*/  IMAD.MOV.U32 R13, RZ, RZ, R23 ;  /* 0x000000ffff0d7224 */ /* 0x000fe200078e0017 */
[----:B------:R-:W-:Y:S02]  /*a740*/  PRMT R50, R50, 0x5410, R12 ;  /* 0x0000541032327816 */ /* 0x000fe4000000000c */
[----:B------:R-:W-:Y:S02]  /*a750*/  MOV R12, R20 ;  /* 0x00000014000c7202 */ /* 0x000fe40000000f00 */
[----:B------:R-:W-:Y:S02]  /*a760*/  PRMT R50, R13, 0x7610, R50 ;  /* 0x000076100d327816 */ /* 0x000fe40000000032 */
[----:B------:R-:W-:Y:S01]  /*a770*/  PRMT R49, R8, 0x5410, R12 ;  /* 0x0000541008317816 */ /* 0x000fe2000000000c */
[----:B------:R-:W-:Y:S05]  /*a780*/  @P0 BRA `(.L_x_2558) ;  /* 0x0000067000000947 */ /* 0x000fea0003800000 */
[----:B------:R-:W-:Y:S01]  /*a790*/  IMAD.MOV.U32 R13, RZ, RZ, c[0x0][0x27c] ;  /* 0x00009f00ff0d7624 */ /* 0x000fe200078e00ff */
[----:B------:R-:W-:-:S02]  /*a7a0*/  SHF.R.U64 R52, R52, 0x10, R53 ;  /* 0x0000001034347819 */ /* 0x000fc40000001235 */
[----:B------:R-:W-:Y:S02]  /*a7b0*/  SHF.R.U64 R56, R56, 0x10, R57 ;  /* 0x0000001038387819 */ /* 0x000fe40000001239 */
[----:B------:R-:W-:Y:S02]  /*a7c0*/  LEA.HI R13, R13, R0, RZ, 0x1d ;  /* 0x000000000d0d7211 */ /* 0x000fe400078fe8ff */
[----:B------:R-:W-:Y:S02]  /*a7d0*/  SHF.R.U64 R58, R58, 0x10, R59 ;  /* 0x000000103a3a7819 */ /* 0x000fe4000000123b */
[----:B------:R-:W-:Y:S01]  /*a7e0*/  SHF.R.S32.HI R8, RZ, 0x1f, R13 ;  /* 0x0000001fff087819 */ /* 0x000fe2000001140d */
[----:B------:R-:W-:Y:S01]  /*a7f0*/  IMAD.SHL.U32 R12, R13, 0x8, RZ ;  /* 0x000000080d0c7824 */ /* 0x000fe200078e00ff */
[----:B------:R-:W-:Y:S02]  /*a800*/  SHF.R.U32.HI R59, RZ, 0x10, R59 ;  /* 0x00000010ff3b7819 */ /* 0x000fe4000001163b */
[----:B------:R-:W-:-:S02]  /*a810*/  LEA.HI R8, R8, R13, RZ, 0x3 ;  /* 0x0000000d08087211 */ /* 0x000fc400078f18ff */
[----:B------:R-:W-:Y:S02]  /*a820*/  LOP3.LUT R12, R11, 0x38, R12, 0xf8, !PT ;  /* 0x000000380b0c7812 */ /* 0x000fe400078ef80c */
[----:B------:R-:W-:Y:S01]  /*a830*/  SHF.R.U32.HI R53, RZ, 0x10, R53 ;  /* 0x00000010ff357819 */ /* 0x000fe20000011635 */
[----:B------:R-:W-:Y:S01]  /*a840*/  IMAD.SHL.U32 R8, R8, 0x400, RZ ;  /* 0x0000040008087824 */ /* 0x000fe200078e00ff */
[----:B------:R-:W-:Y:S02]  /*a850*/  LOP3.LUT R12, R12, R9, RZ, 0x3c, !PT ;  /* 0x000000090c0c7212 */ /* 0x000fe400078e3cff */
[----:B------:R-:W-:Y:S02]  /*a860*/  PRMT R52, R71, 0x5432, R52 ;  /* 0x0000543247347816 */ /* 0x000fe40000000034 */
[----:B------:R-:W-:Y:S02]  /*a870*/  LOP3.LUT R8, R8, 0x7fffe000, RZ, 0xc0, !PT ;  /* 0x7fffe00008087812 */ /* 0x000fe400078ec0ff */
[----:B------:R-:W-:Y:S01]  /*a880*/  PRMT R56, R75, 0x5432, R56 ;  /* 0x000054324b387816 */ /* 0x000fe20000000038 */
[----:B------:R-:W-:Y:S01]  /*a890*/  IMAD.U32 R84, R52, 0x10000, RZ ;  /* 0x0001000034547824 */ /* 0x000fe200078e00ff */
[----:B------:R-:W-:-:S02]  /*a8a0*/  IADD3 R70, R12, R8, R10 ;  /* 0x000000080c467210 */ /* 0x000fc40007ffe00a */
[----:B------:R-:W1:Y:S01]  /*a8b0*/  LDS.128 R12, [R31+0x100] ;  /* 0x000100001f0c7984 */ /* 0x000e620000000c00 */
[--C-:B------:R-:W-:Y:S01]  /*a8c0*/  SHF.R.U64 R54, R54, 0x10, R55.reuse ;  /* 0x0000001036367819 */ /* 0x100fe20000001237 */
[----:B------:R-:W-:Y:S01]  /*a8d0*/  IMAD.U32 R81, R56, 0x10000, RZ ;  /* 0x0001000038517824 */ /* 0x000fe200078e00ff */
[----:B------:R-:W-:Y:S01]  /*a8e0*/  SHF.R.U32.HI R55, RZ, 0x10, R55 ;  /* 0x00000010ff377819 */ /* 0x000fe20000011637 */
[----:B------:R-:W-:Y:S01]  /*a8f0*/  IMAD.SHL.U32 R70, R70, 0x2, RZ ;  /* 0x0000000246467824 */ /* 0x000fe200078e00ff */
[C---:B------:R-:W-:Y:S02]  /*a900*/  PRMT R58, R76.reuse, 0x5432, R58 ;  /* 0x000054324c3a7816 */ /* 0x040fe4000000003a */
[----:B------:R-:W-:Y:S02]  /*a910*/  PRMT R59, R76, 0x5410, R59 ;  /* 0x000054104c3b7816 */ /* 0x000fe4000000003b */
[----:B------:R-:W2:Y:S01]  /*a920*/  LDS.128 R8, [R70+0x100] ;  /* 0x0001000046087984 */ /* 0x000ea20000000c00 */
[----:B------:R-:W-:-:S02]  /*a930*/  PRMT R53, R71, 0x5410, R53 ;  /* 0x0000541047357816 */ /* 0x000fc40000000035 */
[----:B------:R-:W-:Y:S02]  /*a940*/  SHF.R.U32.HI R57, RZ, 0x10, R57 ;  /* 0x00000010ff397819 */ /* 0x000fe40000011639 */
[C---:B------:R-:W-:Y:S01]  /*a950*/  PRMT R54, R74.reuse, 0x5432, R54 ;  /* 0x000054324a367816 */ /* 0x040fe20000000036 */
[----:B------:R-:W-:Y:S01]  /*a960*/  IMAD.U32 R83, R53, 0x10000, RZ ;  /* 0x0001000035537824 */ /* 0x000fe200078e00ff */
[----:B------:R-:W-:Y:S02]  /*a970*/  PRMT R55, R74, 0x5410, R55 ;  /* 0x000054104a377816 */ /* 0x000fe40000000037 */
[----:B------:R-:W-:Y:S02]  /*a980*/  PRMT R57, R75, 0x5410, R57 ;  /* 0x000054104b397816 */ /* 0x000fe40000000039 */
[----:B------:R-:W-:Y:S02]  /*a990*/  LOP3.LUT R52, R52, 0xffff0000, RZ, 0xc0, !PT ;  /* 0xffff000034347812 */ /* 0x000fe400078ec0ff */
[----:B------:R-:W-:Y:S01]  /*a9a0*/  LOP3.LUT R56, R56, 0xffff0000, RZ, 0xc0, !PT ;  /* 0xffff000038387812 */ /* 0x000fe200078ec0ff */
[----:B------:R-:W-:Y:S01]  /*a9b0*/  IMAD.U32 R86, R57, 0x10000, RZ ;  /* 0x0001000039567824 */ /* 0x000fe200078e00ff */
[----:B------:R-:W-:-:S02]  /*a9c0*/  LOP3.LUT R53, R53, 0xffff0000, RZ, 0xc0, !PT ;  /* 0xffff000035357812 */ /* 0x000fc400078ec0ff */
[----:B------:R-:W-:Y:S02]  /*a9d0*/  LOP3.LUT R57, R57, 0xffff0000, RZ, 0xc0, !PT ;  /* 0xffff000039397812 */ /* 0x000fe400078ec0ff */
[C---:B-1----:R-:W-:Y:S01]  /*a9e0*/  SHF.L.U32 R71, R13.reuse, 0x10, RZ ;  /* 0x000000100d477819 */ /* 0x042fe200000006ff */
[----:B------:R-:W-:Y:S01]  /*a9f0*/  IMAD.U32 R74, R12, 0x10000, RZ ;  /* 0x000100000c4a7824 */ /* 0x000fe200078e00ff */
[----:B------:R-:W-:Y:S01]  /*aa00*/  LOP3.LUT R76, R13, 0xffff0000, RZ, 0xc0, !PT ;  /* 0xffff00000d4c7812 */ /* 0x000fe200078ec0ff */
[C---:B------:R-:W-:Y:S01]  /*aa10*/  IMAD.U32 R13, R15.reuse, 0x10000, RZ ;  /* 0x000100000f0d7824 */ /* 0x040fe200078e00ff */
[----:B------:R-:W-:Y:S01]  /*aa20*/  LOP3.LUT R77, R15, 0xffff0000, RZ, 0xc0, !PT ;  /* 0xffff00000f4d7812 */ /* 0x000fe200078ec0ff */
[----:B------:R-:W-:Y:S01]  /*aa30*/  IMAD.U32 R75, R14, 0x10000, RZ ;  /* 0x000100000e4b7824 */ /* 0x000fe200078e00ff */
[----:B------:R-:W-:Y:S02]  /*aa40*/  LOP3.LUT R12, R12, 0xffff0000, RZ, 0xc0, !PT ;  /* 0xffff00000c0c7812 */ /* 0x000fe400078ec0ff */
[----:B------:R-:W-:Y:S01]  /*aa50*/  LOP3.LUT R14, R14, 0xffff0000, RZ, 0xc0, !PT ;  /* 0xffff00000e0e7812 */ /* 0x000fe200078ec0ff */
[----:B--2---:R-:W-:Y:S01]  /*aa60*/  IMAD.U32 R85, R8, 0x10000, RZ ;  /* 0x0001000008557824 */ /* 0x004fe200078e00ff */
[----:B------:R-:W-:Y:S01]  /*aa70*/  SHF.L.U32 R15, R9, 0x10, RZ ;  /* 0x00000010090f7819 */ /* 0x000fe200000006ff */
[----:B------:R-:W-:Y:S01]  /*aa80*/  IMAD.U32 R80, R11, 0x10000, RZ ;  /* 0x000100000b507824 */ /* 0x000fe200078e00ff */
[----:B------:R-:W-:-:S02]  /*aa90*/  LOP3.LUT R79, R9, 0xffff0000, RZ, 0xc0, !PT ;  /* 0xffff0000094f7812 */ /* 0x000fc400078ec0ff */
[C---:B------:R-:W-:Y:S02]  /*aaa0*/  SHF.L.U32 R78, R10.reuse, 0x10, RZ ;  /* 0x000000100a4e7819 */ /* 0x040fe400000006ff */
[----:B------:R-:W-:Y:S01]  /*aab0*/  LOP3.LUT R9, R10, 0xffff0000, RZ, 0xc0, !PT ;  /* 0xffff00000a097812 */ /* 0x000fe200078ec0ff */
[-C--:B------:R-:W-:Y:S01]  /*aac0*/  FMUL.FTZ R10, R85, R84.reuse ;  /* 0x00000054550a7220 */ /* 0x080fe20000410000 */
[----:B------:R-:W-:Y:S01]  /*aad0*/  LOP3.LUT R82, R11, 0xffff0000, RZ, 0xc0, !PT ;  /* 0xffff00000b527812 */ /* 0x000fe200078ec0ff */
[-C--:B------:R-:W-:Y:S01]  /*aae0*/  FMUL.FTZ R85, R85, R81.reuse ;  /* 0x0000005155557220 */ /* 0x080fe20000410000 */
[----:B------:R-:W-:Y:S01]  /*aaf0*/  LOP3.LUT R8, R8, 0xffff0000, RZ, 0xc0, !PT ;  /* 0xffff000008087812 */ /* 0x000fe200078ec0ff */
[C---:B------:R-:W-:Y:S02]  /*ab00*/  FFMA.FTZ R11, R74.reuse, R81, -R10 ;  /* 0x000000514a0b7223 */ /* 0x040fe4000001080a */
[----:B------:R-:W-:Y:S01]  /*ab10*/  FFMA.FTZ R74, R74, R84, R85 ;  /* 0x000000544a4a7223 */ /* 0x000fe20000010055 */
[----:B------:R-:W-:Y:S01]  /*ab20*/  SHF.L.U32 R84, R59, 0x10, RZ ;  /* 0x000000103b547819 */ /* 0x000fe200000006ff */
[C---:B------:R-:W-:Y:S01]  /*ab30*/  IMAD.U32 R81, R55.reuse, 0x10000, RZ ;  /* 0x0001000037517824 */ /* 0x040fe200078e00ff */
[----:B------:R-:W-:Y:S01]  /*ab40*/  LOP3.LUT R55, R55, 0xffff0000, RZ, 0xc0, !PT ;  /* 0xffff000037377812 */ /* 0x000fe200078ec0ff */
[----:B------:R-:W-:Y:S01]  /*ab50*/  FMUL.FTZ R10, R15, R83 ;  /* 0x000000530f0a7220 */ /* 0x000fe20000410000 */
[----:B------:R-:W-:Y:S01]  /*ab60*/  LOP3.LUT R59, R59, 0xffff0000, RZ, 0xc0, !PT ;  /* 0xffff00003b3b7812 */ /* 0x000fe200078ec0ff */
[----:B------:R-:W-:-:S02]  /*ab70*/  FMUL.FTZ R85, R15, R86 ;  /* 0x000000560f557220 */ /* 0x000fc40000410000 */
[CC--:B------:R-:W-:Y:S02]  /*ab80*/  FMUL.FTZ R15, R80.reuse, R81.reuse ;  /* 0x00000051500f7220 */ /* 0x0c0fe40000410000 */
[-C--:B------:R-:W-:Y:S02]  /*ab90*/  FMUL.FTZ R80, R80, R84.reuse ;  /* 0x0000005450507220 */ /* 0x080fe40000410000 */
[C---:B------:R-:W-:Y:S02]  /*aba0*/  FFMA.FTZ R15, R13.reuse, R84, -R15 ;  /* 0x000000540d0f7223 */ /* 0x040fe4000001080f */
[----:B------:R-:W-:Y:S02]  /*abb0*/  FFMA.FTZ R80, R13, R81, R80 ;  /* 0x000000510d507223 */ /* 0x000fe40000010050 */
[C---:B------:R-:W-:Y:S02]  /*abc0*/  FMUL.FTZ R13, R8.reuse, R52 ;  /* 0x00000034080d7220 */ /* 0x040fe40000410000 */
[----:B------:R-:W-:-:S02]  /*abd0*/  FMUL.FTZ R8, R8, R56 ;  /* 0x0000003808087220 */ /* 0x000fc40000410000 */
[C---:B------:R-:W-:Y:S01]  /*abe0*/  IMAD.U32 R81, R54.reuse, 0x10000, RZ ;  /* 0x0001000036517824 */ /* 0x040fe200078e00ff */
[----:B------:R-:W-:Y:S01]  /*abf0*/  LOP3.LUT R54, R54, 0xffff0000, RZ, 0xc0, !PT ;  /* 0xffff000036367812 */ /* 0x000fe200078ec0ff */
[C---:B------:R-:W-:Y:S02]  /*ac00*/  FFMA.FTZ R10, R71.reuse, R86, -R10 ;  /* 0x00000056470a7223 */ /* 0x040fe4000001080a */
[----:B------:R-:W-:Y:S02]  /*ac10*/  FFMA.FTZ R71, R71, R83, R85 ;  /* 0x0000005347477223 */ /* 0x000fe40000010055 */
[----:B------:R-:W-:Y:S02]  /*ac20*/  FFMA.FTZ R56, R12, R56, -R13 ;  /* 0x000000380c387223 */ /* 0x000fe4000001080d */
[C---:B------:R-:W-:Y:S01]  /*ac30*/  IMAD.U32 R83, R58.reuse, 0x10000, RZ ;  /* 0x000100003a537824 */ /* 0x040fe200078e00ff */
[----:B------:R-:W-:Y:S01]  /*ac40*/  LOP3.LUT R58, R58, 0xffff0000, RZ, 0xc0, !PT ;  /* 0xffff00003a3a7812 */ /* 0x000fe200078ec0ff */
[----:B------:R-:W-:-:S02]  /*ac50*/  FFMA.FTZ R8, R12, R52, R8 ;  /* 0x000000340c087223 */ /* 0x000fc40000010008 */
[C---:B------:R-:W-:Y:S02]  /*ac60*/  FMUL.FTZ R12, R78.reuse, R81 ;  /* 0x000000514e0c7220 */ /* 0x040fe40000410000 */
[-C--:B------:R-:W-:Y:S01]  /*ac70*/  FMUL.FTZ R78, R78, R83.reuse ;  /* 0x000000534e4e7220 */ /* 0x080fe20000410000 */
[----:B------:R-:W-:Y:S01]  /*ac80*/  F2FP.BF16.PACK_AB R8, R8, R74 ;  /* 0x0000004a0808723e */ /* 0x000fe200000010ff */
[----:B------:R-:W-:Y:S02]  /*ac90*/  FFMA.FTZ R83, R75, R83, -R12 ;  /* 0x000000534b537223 */ /* 0x000fe4000001080c */
[C---:B------:R-:W-:Y:S02]  /*aca0*/  FMUL.FTZ R52, R9.reuse, R54 ;  /* 0x0000003609347220 */ /* 0x040fe40000410000 */
[----:B------:R-:W-:Y:S02]  /*acb0*/  FMUL.FTZ R12, R9, R58 ;  /* 0x0000003a090c7220 */ /* 0x000fe40000410000 */
[----:B------:R-:W-:-:S02]  /*acc0*/  FMUL.FTZ R13, R79, R53 ;  /* 0x000000354f0d7220 */ /* 0x000fc40000410000 */
[C---:B------:R-:W-:Y:S02]  /*acd0*/  FMUL.FTZ R9, R82.reuse, R55 ;  /* 0x0000003752097220 */ /* 0x040fe40000410000 */
[----:B------:R-:W-:Y:S02]  /*ace0*/  FMUL.FTZ R79, R79, R57 ;  /* 0x000000394f4f7220 */ /* 0x000fe40000410000 */
[----:B------:R-:W-:Y:S02]  /*acf0*/  FMUL.FTZ R82, R82, R59 ;  /* 0x0000003b52527220 */ /* 0x000fe40000410000 */
[----:B------:R-:W-:Y:S02]  /*ad00*/  FFMA.FTZ R13, R76, R57, -R13 ;  /* 0x000000394c0d7223 */ /* 0x000fe4000001080d */
[----:B------:R-:W-:Y:S02]  /*ad10*/  FFMA.FTZ R58, R14, R58, -R52 ;  /* 0x0000003a0e3a7223 */ /* 0x000fe40000010834 */
[----:B------:R-:W-:Y:S01]  /*ad20*/  FFMA.FTZ R59, R77, R59, -R9 ;  /* 0x0000003b4d3b7223 */ /* 0x000fe20000010809 */
[----:B------:R-:W-:Y:S01]  /*ad30*/  F2FP.BF16.PACK_AB R13, R13, R10 ;  /* 0x0000000a0d0d723e */ /* 0x000fe200000010ff */
[----:B------:R-:W-:-:S02]  /*ad40*/  FFMA.FTZ R79, R76, R53, R79 ;  /* 0x000000354c4f7223 */ /* 0x000fc4000001004f */
[----:B------:R-:W-:Y:S01]  /*ad50*/  FFMA.FTZ R78, R75, R81, R78 ;  /* 0x000000514b4e7223 */ /* 0x000fe2000001004e */
[----:B------:R-:W-:Y:S01]  /*ad60*/  F2FP.BF16.PACK_AB R15, R59, R15 ;  /* 0x0000000f3b0f723e */ /* 0x000fe200000010ff */
[----:B------:R-:W-:Y:S01]  /*ad70*/  FFMA.FTZ R54, R14, R54, R12 ;  /* 0x000000360e367223 */ /* 0x000fe2000001000c */
[----:B------:R-:W-:Y:S01]  /*ad80*/  F2FP.BF16.PACK_AB R12, R56, R11 ;  /* 0x0000000b380c723e */ /* 0x000fe200000010ff */
[----:B------:R-:W-:Y:S01]  /*ad90*/  FFMA.FTZ R82, R77, R55, R82 ;  /* 0x000000374d527223 */ /* 0x000fe20000010052 */
[----:B------:R-:W-:Y:S02]  /*ada0*/  F2FP.BF16.PACK_AB R14, R58, R83 ;  /* 0x000000533a0e723e */ /* 0x000fe400000010ff */
[----:B------:R-:W-:Y:S02]  /*adb0*/  F2FP.BF16.PACK_AB R9, R79, R71 ;  /* 0x000000474f09723e */ /* 0x000fe400000010ff */
[----:B------:R-:W-:Y:S01]  /*adc0*/  F2FP.BF16.PACK_AB R10, R54, R78 ;  /* 0x0000004e360a723e */ /* 0x000fe200000010ff */
[----:B------:R1:W-:Y:S01]  /*add0*/  STS.128 [R31+0x100], R12 ;  /* 0x0001000c1f007388 */ /* 0x0003e20000000c00 */
[----:B------:R-:W-:-:S05]  /*ade0*/  F2FP.BF16.PACK_AB R11, R82, R80 ;  /* 0x00000050520b723e */ /* 0x000fca00000010ff */
[----:B------:R1:W-:Y:S02]  /*adf0*/  STS.128 [R70+0x100], R8 ;  /* 0x0001000846007388 */ /* 0x0003e40000000c00 */
.L_x_2558:
[----:B------:R-:W-:Y:S05]  /*ae00*/  BSYNC B0 ;  /* 0x0000000000007941 */ /* 0x000fea0003800000 */
.L_x_2557:
[----:B-1----:R-:W-:Y:S01]  /*ae10*/  IADD3 R9, R18, 0x20, RZ ;  /* 0x0000002012097810 */ /* 0x002fe20007ffe0ff */
        /* <DEDUP_REMOVED lines=9> */
[----:B------:R-:W-:Y:S01]  /*aeb0*/  SHF.R.S32.HI R9, RZ, 0x1f, R11 ;  /* 0x0000001fff097819 */ /* 0x000fe2000001140b */
[----:B------:R-:W-:Y:S01]  /*aec0*/  IMAD.SHL.U32 R10, R11, 0x8, RZ ;  /* 0x000000080b0a7824 */ /* 0x000fe200078e00ff */
[----:B------:R-:W-:Y:S01]  /*aed0*/  LOP3.LUT R13, R13, 0x1c0, RZ, 0xc0, !PT ;  /* 0x000001c00d0d7812 */ /* 0x000fe200078ec0ff */
[----:B------:R-:W-:Y:S01]  /*aee0*/  IMAD.SHL.U32 R8, R8, 0x40, RZ ;  /* 0x0000004008087824 */ /* 0x000fe200078e00ff */
[----:B------:R-:W-:-:S02]  /*aef0*/  LEA.HI R9, R9, R11, RZ, 0x3 ;  /* 0x0000000b09097211 */ /* 0x000fc400078f18ff */
[----:B------:R-:W-:Y:S02]  /*af00*/  SHF.R.U32.HI R12, RZ, 0x3, R13 ;  /* 0x00000003ff0c7819 */ /* 0x000fe4000001160d */
[----:B------:R-:W-:Y:S01]  /*af10*/  LOP3.LUT R10, R13, 0x38, R10, 0xf8, !PT ;  /* 0x000000380d0a7812 */ /* 0x000fe200078ef80a */
[----:B------:R-:W-:Y:S01]  /*af20*/  IMAD.SHL.U32 R9, R9, 0x400, RZ ;  /* 0x0000040009097824 */ /* 0x000fe200078e00ff */
[----:B------:R-:W-:Y:S02]  /*af30*/  LOP3.LUT R14, R13, 0x38, R224, 0xf8, !PT ;  /* 0x000000380d0e7812 */ /* 0x000fe400078ef8e0 */
[----:B------:R-:W-:Y:S02]  /*af40*/  LOP3.LUT R8, R8, 0xfffffe00, RZ, 0xc0, !PT ;  /* 0xfffffe0008087812 */ /* 0x000fe400078ec0ff */
[----:B------:R-:W-:Y:S02]  /*af50*/  LOP3.LUT R10, R10, R12, RZ, 0x3c, !PT ;  /* 0x0000000c0a0a7212 */ /* 0x000fe400078e3cff */
[----:B------:R-:W-:-:S02]  /*af60*/  LOP3.LUT R9, R9, 0x7fffe000, RZ, 0xc0, !PT ;  /* 0x7fffe00009097812 */ /* 0x000fc400078ec0ff */
[----:B------:R-:W-:Y:S02]  /*af70*/  LOP3.LUT R14, R8, R14, R12, 0xf6, !PT ;  /* 0x0000000e080e7212 */ /* 0x000fe400078ef60c */
[----:B------:R-:W-:Y:S02]  /*af80*/  IADD3 R31, R10, R9, R8 ;  /* 0x000000090a1f7210 */ /* 0x000fe40007ffe008 */
[----:B------:R-:W-:Y:S01]  /*af90*/  SHF.R.U64 R44, R44, 0x10, R45 ;  /* 0x000000102c2c7819 */ /* 0x000fe2000000122d */
[----:B------:R-:W-:Y:S01]  /*afa0*/  IMAD.SHL.U32 R52, R14, 0x2, RZ ;  /* 0x000000020e347824 */ /* 0x000fe200078e00ff */
[----:B------:R-:W-:Y:S01]  /*afb0*/  PRMT R40, R66, 0x5432, R40 ;  /* 0x0000543242287816 */ /* 0x000fe20000000028 */
[----:B------:R-:W-:Y:S01]  /*afc0*/  IMAD.SHL.U32 R31, R31, 0x2, RZ ;  /* 0x000000021f1f7824 */ /* 0x000fe200078e00ff */
[----:B------:R-:W-:Y:S02]  /*afd0*/  SHF.R.U32.HI R41, RZ, 0x10, R41 ;  /* 0x00000010ff297819 */ /* 0x000fe40000011629 */
[----:B------:R-:W1:Y:S01]  /*afe0*/  LDS.128 R12, [R52+0x100] ;  /* 0x00010000340c7984 */ /* 0x000e620000000c00 */
[----:B------:R-:W-:Y:S01]  /*aff0*/  PRMT R44, R68, 0x5432, R44 ;  /* 0x00005432442c7816 */ /* 0x000fe2000000002c */
[----:B------:R-:W-:Y:S01]  /*b000*/  IMAD.U32 R59, R40, 0x10000, RZ ;  /* 0x00010000283b7824 */ /* 0x000fe200078e00ff */
[--C-:B------:R-:W-:Y:S01]  /*b010*/  SHF.R.U64 R46, R46, 0x10, R47.reuse ;  /* 0x000000102e2e7819 */ /* 0x100fe2000000122f */
[----:B------:R-:W2:Y:S01]  /*b020*/  LDS.128 R8, [R31+0x100] ;  /* 0x000100001f087984 */ /* 0x000ea20000000c00 */
[----:B------:R-:W-:-:S02]  /*b030*/  SHF.R.U32.HI R47, RZ, 0x10, R47 ;  /* 0x00000010ff2f7819 */ /* 0x000fc4000001162f */
[----:B------:R-:W-:Y:S01]  /*b040*/  PRMT R41, R66, 0x5410, R41 ;  /* 0x0000541042297816 */ /* 0x000fe20000000029 */
[----:B------:R-:W-:Y:S01]  /*b050*/  IMAD.U32 R66, R44, 0x10000, RZ ;  /* 0x000100002c427824 */ /* 0x000fe200078e00ff */
[----:B------:R-:W-:Y:S02]  /*b060*/  SHF.R.U32.HI R45, RZ, 0x10, R45 ;  /* 0x00000010ff2d7819 */ /* 0x000fe4000001162d */
[C---:B------:R-:W-:Y:S02]  /*b070*/  PRMT R46, R69.reuse, 0x5432, R46 ;  /* 0x00005432452e7816 */ /* 0x040fe4000000002e */
[----:B------:R-:W-:Y:S02]  /*b080*/  PRMT R47, R69, 0x5410, R47 ;  /* 0x00005410452f7816 */ /* 0x000fe4000000002f */
[----:B------:R-:W-:Y:S02]  /*b090*/  LOP3.LUT R40, R40, 0xffff0000, RZ, 0xc0, !PT ;  /* 0xffff000028287812 */ /* 0x000fe400078ec0ff */
[----:B------:R-:W-:-:S02]  /*b0a0*/  SHF.R.U64 R42, R42, 0x10, R43 ;  /* 0x000000102a2a7819 */ /* 0x000fc4000000122b */
[----:B------:R-:W-:Y:S02]  /*b0b0*/  PRMT R45, R68, 0x5410, R45 ;  /* 0x00005410442d7816 */ /* 0x000fe4000000002d */
[----:B------:R-:W-:Y:S02]  /*b0c0*/  SHF.R.U32.HI R43, RZ, 0x10, R43 ;  /* 0x00000010ff2b7819 */ /* 0x000fe4000001162b */
[----:B------:R-:W-:Y:S02]  /*b0d0*/  LOP3.LUT R70, R44, 0xffff0000, RZ, 0xc0, !PT ;  /* 0xffff00002c467812 */ /* 0x000fe400078ec0ff */
[C---:B------:R-:W-:Y:S02]  /*b0e0*/  PRMT R43, R67.reuse, 0x5410, R43 ;  /* 0x00005410432b7816 */ /* 0x040fe4000000002b */
[----:B------:R-:W-:Y:S01]  /*b0f0*/  PRMT R42, R67, 0x5432, R42 ;  /* 0x00005432432a7816 */ /* 0x000fe2000000002a */
[C---:B-1----:R-:W-:Y:S01]  /*b100*/  IMAD.U32 R54, R12.reuse, 0x10000, RZ ;  /* 0x000100000c367824 */ /* 0x042fe200078e00ff */
[----:B------:R-:W-:Y:S01]  /*b110*/  LOP3.LUT R53, R12, 0xffff0000, RZ, 0xc0, !PT ;  /* 0xffff00000c357812 */ /* 0x000fe200078ec0ff */
[C---:B------:R-:W-:Y:S01]  /*b120*/  IMAD.U32 R12, R13.reuse, 0x10000, RZ ;  /* 0x000100000d0c7824 */ /* 0x040fe200078e00ff */
[----:B------:R-:W-:Y:S01]  /*b130*/  LOP3.LUT R56, R13, 0xffff0000, RZ, 0xc0, !PT ;  /* 0xffff00000d387812 */ /* 0x000fe200078ec0ff */
[----:B------:R-:W-:Y:S01]  /*b140*/  IMAD.U32 R13, R15, 0x10000, RZ ;  /* 0x000100000f0d7824 */ /* 0x000fe200078e00ff */
[----:B--2---:R-:W-:Y:S01]  /*b150*/  SHF.L.U32 R57, R8, 0x10, RZ ;  /* 0x0000001008397819 */ /* 0x004fe200000006ff */
[----:B------:R-:W-:Y:S01]  /*b160*/  IMAD.U32 R67, R11, 0x10000, RZ ;  /* 0x000100000b437824 */ /* 0x000fe200078e00ff */
[----:B------:R-:W-:Y:S01]  /*b170*/  LOP3.LUT R58, R15, 0xffff0000, RZ, 0xc0, !PT ;  /* 0xffff00000f3a7812 */ /* 0x000fe200078ec0ff */
[----:B------:R-:W-:Y:S01]  /*b180*/  IMAD.U32 R68, R10, 0x10000, RZ ;  /* 0x000100000a447824 */ /* 0x000fe200078e00ff */
[----:B------:R-:W-:Y:S01]  /*b190*/  LOP3.LUT R15, R8, 0xffff0000, RZ, 0xc0, !PT ;  /* 0xffff0000080f7812 */ /* 0x000fe200078ec0ff */
[C---:B------:R-:W-:Y:S01]  /*b1a0*/  IMAD.U32 R8, R9.reuse, 0x10000, RZ ;  /* 0x0001000009087824 */ /* 0x040fe200078e00ff */
[----:B------:R-:W-:Y:S01]  /*b1b0*/  LOP3.LUT R69, R9, 0xffff0000, RZ, 0xc0, !PT ;  /* 0xffff000009457812 */ /* 0x000fe200078ec0ff */
[C---:B------:R-:W-:Y:S01]  /*b1c0*/  FMUL.FTZ R9, R57.reuse, R59 ;  /* 0x0000003b39097220 */ /* 0x040fe20000410000 */
[----:B------:R-:W-:Y:S01]  /*b1d0*/  LOP3.LUT R10, R10, 0xffff0000, RZ, 0xc0, !PT ;  /* 0xffff00000a0a7812 */ /* 0x000fe200078ec0ff */
[-C--:B------:R-:W-:Y:S01]  /*b1e0*/  FMUL.FTZ R57, R57, R66.reuse ;  /* 0x0000004239397220 */ /* 0x080fe20000410000 */
[----:B------:R-:W-:Y:S01]  /*b1f0*/  LOP3.LUT R11, R11, 0xffff0000, RZ, 0xc0, !PT ;  /* 0xffff00000b0b7812 */ /* 0x000fe200078ec0ff */
[----:B------:R-:W-:-:S02]  /*b200*/  FFMA.FTZ R9, R54, R66, -R9 ;  /* 0x0000004236097223 */ /* 0x000fc40000010809 */
[----:B------:R-:W-:Y:S02]  /*b210*/  FMUL.FTZ R44, R15, R40 ;  /* 0x000000280f2c7220 */ /* 0x000fe40000410000 */
[----:B------:R-:W-:Y:S01]  /*b220*/  FFMA.FTZ R57, R54, R59, R57 ;  /* 0x0000003b36397223 */ /* 0x000fe20000010039 */
[----:B------:R-:W-:Y:S01]  /*b230*/  SHF.L.U32 R54, R45, 0x10, RZ ;  /* 0x000000102d367819 */ /* 0x000fe200000006ff */
[C---:B------:R-:W-:Y:S01]  /*b240*/  IMAD.U32 R66, R41.reuse, 0x10000, RZ ;  /* 0x0001000029427824 */ /* 0x040fe200078e00ff */
[----:B------:R-:W-:Y:S01]  /*b250*/  LOP3.LUT R41, R41, 0xffff0000, RZ, 0xc0, !PT ;  /* 0xffff000029297812 */ /* 0x000fe200078ec0ff */
[-C--:B------:R-:W-:Y:S01]  /*b260*/  FMUL.FTZ R15, R15, R70.reuse ;  /* 0x000000460f0f7220 */ /* 0x080fe20000410000 */
[----:B------:R-:W-:Y:S01]  /*b270*/  LOP3.LUT R45, R45, 0xffff0000, RZ, 0xc0, !PT ;  /* 0xffff00002d2d7812 */ /* 0x000fe200078ec0ff */
[----:B------:R-:W-:Y:S02]  /*b280*/  FFMA.FTZ R70, R53, R70, -R44 ;  /* 0x0000004635467223 */ /* 0x000fe4000001082c */
[----:B------:R-:W-:-:S02]  /*b290*/  FMUL.FTZ R44, R8, R66 ;  /* 0x00000042082c7220 */ /* 0x000fc40000410000 */
[----:B------:R-:W-:Y:S02]  /*b2a0*/  FMUL.FTZ R8, R8, R54 ;  /* 0x0000003608087220 */ /* 0x000fe40000410000 */
[C---:B------:R-:W-:Y:S01]  /*b2b0*/  IMAD.U32 R59, R43.reuse, 0x10000, RZ ;  /* 0x000100002b3b7824 */ /* 0x040fe200078e00ff */
[----:B------:R-:W-:Y:S01]  /*b2c0*/  LOP3.LUT R43, R43, 0xffff0000, RZ, 0xc0, !PT ;  /* 0xffff00002b2b7812 */ /* 0x000fe200078ec0ff */
[----:B------:R-:W-:Y:S02]  /*b2d0*/  FFMA.FTZ R15, R53, R40, R15 ;  /* 0x00000028350f7223 */ /* 0x000fe4000001000f */
[C---:B------:R-:W-:Y:S01]  /*b2e0*/  IMAD.U32 R40, R47.reuse, 0x10000, RZ ;  /* 0x000100002f287824 */ /* 0x040fe200078e00ff */
[----:B------:R-:W-:Y:S01]  /*b2f0*/  LOP3.LUT R47, R47, 0xffff0000, RZ, 0xc0, !PT ;  /* 0xffff00002f2f7812 */ /* 0x000fe200078ec0ff */
[----:B------:R-:W-:Y:S02]  /*b300*/  FFMA.FTZ R66, R12, R66, R8 ;  /* 0x000000420c427223 */ /* 0x000fe40000010008 */
[----:B------:R-:W-:-:S02]  /*b310*/  FMUL.FTZ R8, R67, R59 ;  /* 0x0000003b43087220 */ /* 0x000fc40000410000 */
[----:B------:R-:W-:Y:S02]  /*b320*/  FFMA.FTZ R44, R12, R54, -R44 ;  /* 0x000000360c2c7223 */ /* 0x000fe4000001082c */
[-C--:B------:R-:W-:Y:S02]  /*b330*/  FMUL.FTZ R67, R67, R40.reuse ;  /* 0x0000002843437220 */ /* 0x080fe40000410000 */
[C---:B------:R-:W-:Y:S01]  /*b340*/  IMAD.U32 R12, R42.reuse, 0x10000, RZ ;  /* 0x000100002a0c7824 */ /* 0x040fe200078e00ff */
[----:B------:R-:W-:Y:S01]  /*b350*/  LOP3.LUT R42, R42, 0xffff0000, RZ, 0xc0, !PT ;  /* 0xffff00002a2a7812 */ /* 0x000fe200078ec0ff */
[C---:B------:R-:W-:Y:S01]  /*b360*/  IMAD.U32 R53, R46.reuse, 0x10000, RZ ;  /* 0x000100002e357824 */ /* 0x040fe200078e00ff */
[----:B------:R-:W-:Y:S01]  /*b370*/  LOP3.LUT R46, R46, 0xffff0000, RZ, 0xc0, !PT ;  /* 0xffff00002e2e7812 */ /* 0x000fe200078ec0ff */
[C---:B------:R-:W-:Y:S02]  /*b380*/  FFMA.FTZ R40, R13.reuse, R40, -R8 ;  /* 0x000000280d287223 */ /* 0x040fe40000010808 */
[----:B------:R-:W-:-:S02]  /*b390*/  FFMA.FTZ R59, R13, R59, R67 ;  /* 0x0000003b0d3b7223 */ /* 0x000fc40000010043 */
[----:B------:R-:W-:Y:S02]  /*b3a0*/  FMUL.FTZ R13, R68, R12 ;  /* 0x0000000c440d7220 */ /* 0x000fe40000410000 */
[C---:B------:R-:W-:Y:S01]  /*b3b0*/  IMAD.U32 R55, R14.reuse, 0x10000, RZ ;  /* 0x000100000e377824 */ /* 0x040fe200078e00ff */
[----:B------:R-:W-:Y:S01]  /*b3c0*/  LOP3.LUT R14, R14, 0xffff0000, RZ, 0xc0, !PT ;  /* 0xffff00000e0e7812 */ /* 0x000fe200078ec0ff */
[C---:B------:R-:W-:Y:S02]  /*b3d0*/  FMUL.FTZ R8, R69.reuse, R41 ;  /* 0x0000002945087220 */ /* 0x040fe40000410000 */
[----:B------:R-:W-:Y:S02]  /*b3e0*/  FMUL.FTZ R68, R68, R53 ;  /* 0x0000003544447220 */ /* 0x000fe40000410000 */
[-C--:B------:R-:W-:Y:S02]  /*b3f0*/  FMUL.FTZ R69, R69, R45.reuse ;  /* 0x0000002d45457220 */ /* 0x080fe40000410000 */
[----:B------:R-:W-:-:S02]  /*b400*/  FFMA.FTZ R45, R56, R45, -R8 ;  /* 0x0000002d382d7223 */ /* 0x000fc40000010808 */
[----:B------:R-:W-:Y:S02]  /*b410*/  FFMA.FTZ R68, R55, R12, R68 ;  /* 0x0000000c37447223 */ /* 0x000fe40000010044 */
        /* <DEDUP_REMOVED lines=10> */
[----:B------:R-:W-:-:S02]  /*b4c0*/  FFMA.FTZ R69, R56, R41, R69 ;  /* 0x0000002938457223 */ /* 0x000fc40000010045 */
        /* <DEDUP_REMOVED lines=9> */
.L_x_2560:
[----:B------:R-:W-:Y:S05]  /*b560*/  BSYNC B0 ;  /* 0x0000000000007941 */ /* 0x000fea0003800000 */
.L_x_2559:
        /* <DEDUP_REMOVED lines=28> */
[----:B------:R-:W-:Y:S02]  /*b730*/  PRMT R36, R64, 0x5432, R36 ;  /* 0x0000543240247816 */ /* 0x000fe40000000024 */
[----:B------:R-:W1:Y:S01]  /*b740*/  LDS.128 R12, [R40+0x100] ;  /* 0x00010000280c7984 */ /* 0x000e620000000c00 */
[----:B------:R-:W-:Y:S01]  /*b750*/  IMAD.U32 R47, R32, 0x10000, RZ ;  /* 0x00010000202f7824 */ /* 0x000fe200078e00ff */
[----:B------:R-:W-:Y:S01]  /*b760*/  SHF.R.U32.HI R33, RZ, 0x10, R33 ;  /* 0x00000010ff217819 */ /* 0x000fe20000011621 */
[----:B------:R-:W-:Y:S01]  /*b770*/  IMAD.U32 R52, R36, 0x10000, RZ ;  /* 0x0001000024347824 */ /* 0x000fe200078e00ff */
[----:B------:R-:W2:Y:S01]  /*b780*/  LDS.128 R8, [R31+0x100] ;  /* 0x000100001f087984 */ /* 0x000ea20000000c00 */
[----:B------:R-:W-:-:S02]  /*b790*/  SHF.R.U32.HI R37, RZ, 0x10, R37 ;  /* 0x00000010ff257819 */ /* 0x000fc40000011625 */
[----:B------:R-:W-:Y:S02]  /*b7a0*/  LOP3.LUT R32, R32, 0xffff0000, RZ, 0xc0, !PT ;  /* 0xffff000020207812 */ /* 0x000fe400078ec0ff */
[----:B------:R-:W-:Y:S02]  /*b7b0*/  PRMT R33, R62, 0x5410, R33 ;  /* 0x000054103e217816 */ /* 0x000fe40000000021 */
[----:B------:R-:W-:Y:S02]  /*b7c0*/  SHF.R.U64 R34, R34, 0x10, R35 ;  /* 0x0000001022227819 */ /* 0x000fe40000001223 */
[----:B------:R-:W-:Y:S02]  /*b7d0*/  PRMT R37, R64, 0x5410, R37 ;  /* 0x0000541040257816 */ /* 0x000fe40000000025 */
[----:B------:R-:W-:Y:S02]  /*b7e0*/  SHF.R.U64 R38, R38, 0x10, R39 ;  /* 0x0000001026267819 */ /* 0x000fe40000001227 */
[----:B------:R-:W-:-:S02]  /*b7f0*/  SHF.R.U32.HI R35, RZ, 0x10, R35 ;  /* 0x00000010ff237819 */ /* 0x000fc40000011623 */
[----:B------:R-:W-:Y:S02]  /*b800*/  LOP3.LUT R56, R36, 0xffff0000, RZ, 0xc0, !PT ;  /* 0xffff000024387812 */ /* 0x000fe400078ec0ff */
[----:B------:R-:W-:Y:S02]  /*b810*/  SHF.R.U32.HI R39, RZ, 0x10, R39 ;  /* 0x00000010ff277819 */ /* 0x000fe40000011627 */
[----:B------:R-:W-:Y:S02]  /*b820*/  PRMT R35, R63, 0x5410, R35 ;  /* 0x000054103f237816 */ /* 0x000fe40000000023 */
[----:B------:R-:W-:Y:S02]  /*b830*/  PRMT R39, R65, 0x5410, R39 ;  /* 0x0000541041277816 */ /* 0x000fe40000000027 */
[----:B------:R-:W-:Y:S02]  /*b840*/  PRMT R34, R63, 0x5432, R34 ;  /* 0x000054323f227816 */ /* 0x000fe40000000022 */
        /* <DEDUP_REMOVED lines=71> */
.L_x_2562:
[----:B------:R-:W-:Y:S05]  /*bcc0*/  BSYNC B0 ;  /* 0x0000000000007941 */ /* 0x000fea0003800000 */
.L_x_2561:
[----:B-1----:R-:W-:-:S04]  /*bcd0*/  IADD3 R8, R18, 0x60, RZ ;  /* 0x0000006012087810 */ /* 0x002fc80007ffe0ff */
        /* <DEDUP_REMOVED lines=14> */
[C---:B------:R-:W-:Y:S01]  /*bdc0*/  LOP3.LUT R10, R14.reuse, 0x38, R10, 0xf8, !PT ;  /* 0x000000380e0a7812 */ /* 0x040fe200078ef80a */
        /* <DEDUP_REMOVED lines=100> */
.L_x_2550:
[----:B------:R-:W-:Y:S05]  /*c410*/  BSYNC B2 ;  /* 0x0000000000027941 */ /* 0x000fea0003800000 */
.L_x_2528:
[----:B-1----:R-:W-:Y:S01]  /*c420*/  IMAD R8, R29, c[0x0][0x208], RZ ;  /* 0x000082001d087a24 */ /* 0x002fe200078e02ff */
[----:B------:R-:W-:Y:S01]  /*c430*/  BAR.SYNC.DEFER_BLOCKING 0x0 ;  /* 0x0000000000007b1d */ /* 0x000fe20000010000 */
[----:B------:R-:W-:Y:S01]  /*c440*/  IMAD.WIDE.U32 R12, R228, c[0x0][0x208], RZ ;  /* 0x00008200e40c7a25 */ /* 0x000fe200078e00ff */
[----:B------:R-:W-:Y:S02]  /*c450*/  SHF.R.S32.HI R229, RZ, 0x1f, R223 ;  /* 0x0000001fffe57819 */ /* 0x000fe400000114df */
[----:B------:R-:W-:Y:S01]  /*c460*/  ISETP.GE.AND P1, PT, R224, c[0x0][0x1d4], PT ;  /* 0x00007500e0007a0c */ /* 0x000fe20003f26270 */
[----:B------:R-:W-:Y:S01]  /*c470*/  IMAD R8, R228, c[0x0][0x20c], R8 ;  /* 0x00008300e4087a24 */ /* 0x000fe200078e0208 */
[----:B------:R-:W-:Y:S01]  /*c480*/  LEA.HI R229, R229, R223, RZ, 0x3 ;  /* 0x000000dfe5e57211 */ /* 0x000fe200078f18ff */
[----:B------:R-:W-:Y:S01]  /*c490*/  IMAD R10, R19, c[0x0][0x218], RZ ;  /* 0x00008600130a7a24 */ /* 0x000fe200078e02ff */
[----:B------:R-:W-:Y:S01]  /*c4a0*/  LEA.HI R19, R7, R73, RZ, 0x5 ;  /* 0x0000004907137211 */ /* 0x000fe200078f28ff */
[----:B------:R-:W-:Y:S01]  /*c4b0*/  IMAD.IADD R13, R13, 0x1, R8 ;  /* 0x000000010d0d7824 */ /* 0x000fe200078e0208 */
[----:B------:R-:W-:Y:S01]  /*c4c0*/  LOP3.LUT R229, R229, 0xfffffff8, RZ, 0xc0, !PT ;  /* 0xfffffff8e5e57812 */ /* 0x000fe200078ec0ff */
[C---:B------:R-:W-:Y:S01]  /*c4d0*/  IMAD R10, R227.reuse, c[0x0][0x21c], R10 ;  /* 0x00008700e30a7a24 */ /* 0x040fe200078e020a */
[----:B------:R-:W-:Y:S01]  /*c4e0*/  SHF.R.S32.HI R247, RZ, 0x1f, R224 ;  /* 0x0000001ffff77819 */ /* 0x000fe200000114e0 */
[----:B------:R-:W-:Y:S01]  /*c4f0*/  IMAD.WIDE.U32 R12, R227, c[0x0][0x218], R12 ;  /* 0x00008600e30c7a25 */ /* 0x000fe200078e000c */
[----:B------:R-:W-:-:S03]  /*c500*/  SHF.R.S32.HI R231, RZ, 0x1f, R229 ;  /* 0x0000001fffe77819 */ /* 0x000fc600000114e5 */
[----:B------:R-:W-:Y:S01]  /*c510*/  IMAD.SHL.U32 R9, R0, 0x40, RZ ;  /* 0x0000004000097824 */ /* 0x000fe200078e00ff */
[----:B------:R-:W-:Y:S01]  /*c520*/  IADD3 R8, P0, R232, R12, RZ ;  /* 0x0000000ce8087210 */ /* 0x000fe20007f1e0ff */
[----:B------:R-:W-:Y:S01]  /*c530*/  IMAD.SHL.U32 R210, R18, 0x8, RZ ;  /* 0x0000000812d27824 */ /* 0x000fe200078e00ff */
[----:B------:R-:W-:Y:S01]  /*c540*/  SHF.R.S32.HI R18, RZ, 0x5, R19 ;  /* 0x00000005ff127819 */ /* 0x000fe20000011413 */
[----:B------:R-:W-:Y:S01]  /*c550*/  IMAD.WIDE R20, R229, 0x2, RZ ;  /* 0x00000002e5147825 */ /* 0x000fe200078e02ff */
[----:B------:R-:W-:Y:S02]  /*c560*/  IADD3.X R10, R219, R13, R10, P0, !PT ;  /* 0x0000000ddb0a7210 */ /* 0x000fe400007fe40a */
[----:B-----5:R-:W-:Y:S01]  /*c570*/  LEA R74, P0, R8, c[0x0][0x1f8], 0x1 ;  /* 0x00007e00084a7a11 */ /* 0x020fe200078008ff */
[----:B------:R-:W-:Y:S01]  /*c580*/  IMAD R172, R18, 0x400, R4 ;  /* 0x0000040012ac7824 */ /* 0x000fe200078e0204 */
[----:B------:R-:W-:Y:S01]  /*c590*/  LOP3.LUT R9, R9, 0x1c0, RZ, 0xc0, !PT ;  /* 0x000001c009097812 */ /* 0x000fe200078ec0ff */
[----:B------:R-:W-:Y:S01]  /*c5a0*/  IMAD.WIDE R12, R224, 0x2, RZ ;  /* 0x00000002e00c7825 */ /* 0x000fe200078e02ff */
[----:B------:R-:W-:Y:S01]  /*c5b0*/  LEA.HI.X R8, R8, c[0x0][0x1fc], R10, 0x1, P0 ;  /* 0x00007f0008087a11 */ /* 0x000fe200000f0c0a */
[----:B------:R-:W1:Y:S01]  /*c5c0*/  SHFL.IDX PT, R56, R74, RZ, 0x181f ;  /* 0x00181fff4a387589 */ /* 0x000e6200000e0000 */
[----:B------:R-:W-:Y:S01]  /*c5d0*/  LOP3.LUT R210, R9, 0x8, R210, 0xf8, !PT ;  /* 0x0000000809d27812 */ /* 0x000fe200078ef8d2 */
[----:B------:R-:W-:Y:S01]  /*c5e0*/  IMAD.SHL.U32 R230, R28, 0x2, RZ ;  /* 0x000000021ce67824 */ /* 0x000fe200078e00ff */
        /* <DEDUP_REMOVED lines=11> */
[----:B------:R-:W-:Y:S01]  /*c6a0*/  IMAD R180, R2, 0x2, R180 ;  /* 0x0000000202b47824 */ /* 0x000fe200078e02b4 */
[----:B------:R-:W-:Y:S01]  /*c6b0*/  IADD3 R242, R230, 0x3100, RZ ;  /* 0x00003100e6f27810 */ /* 0x000fe20007ffe0ff */
[----:B------:R-:W-:Y:S01]  /*c6c0*/  IMAD.SHL.U32 R210, R210, 0x2, RZ ;  /* 0x00000002d2d27824 */ /* 0x000fe200078e00ff */
[----:B------:R-:W4:Y:S01]  /*c6d0*/  SHFL.IDX PT, R74, R74, 0x2, 0x181f ;  /* 0x00581f004a4a7f89 */ /* 0x000f2200000e0000 */
[----:B------:R-:W-:Y:S01]  /*c6e0*/  IMAD R184, R2, 0x2, R176 ;  /* 0x0000000202b87824 */ /* 0x000fe200078e02b0 */
[----:B------:R-:W-:-:S02]  /*c6f0*/  IADD3 R241, R230, 0x1100, RZ ;  /* 0x00001100e6f17810 */ /* 0x000fc40007ffe0ff */
[----:B------:R-:W4:Y:S01]  /*c700*/  SHFL.IDX PT, R8, R8, 0x2, 0x181f ;  /* 0x00581f0008087f89 */ /* 0x000f2200000e0000 */
[C---:B------:R-:W-:Y:S02]  /*c710*/  IADD3 R11, R210.reuse, 0x8100, RZ ;  /* 0x00008100d20b7810 */ /* 0x040fe40007ffe0ff */
[----:B------:R-:W-:Y:S01]  /*c720*/  IADD3 R209, R210, 0x8120, RZ ;  /* 0x00008120d2d17810 */ /* 0x000fe20007ffe0ff */
[----:B------:R-:W-:Y:S01]  /*c730*/  LDSM.16.M88.4 R120, [R172+0x100] ;  /* 0x00010000ac78783b */ /* 0x000fe20000000200 */
[----:B------:R-:W-:Y:S02]  /*c740*/  @P0 IADD3 R209, R11, -0x20, RZ ;  /* 0xffffffe00bd10810 */ /* 0x000fe40007ffe0ff */
[----:B-1----:R-:W-:Y:S01]  /*c750*/  IADD3 R58, P0, R56, R12, RZ ;  /* 0x0000000c383a7210 */ /* 0x002fe20007f1e0ff */
[----:B------:R-:W-:Y:S01]  /*c760*/  LDSM.16.M88.4 R124, [R176] ;  /* 0x00000000b07c783b */ /* 0x000fe20000000200 */
[----:B------:R-:W-:Y:S02]  /*c770*/  IADD3 R240, R230, 0x4100, RZ ;  /* 0x00004100e6f07810 */ /* 0x000fe40007ffe0ff */
[----:B------:R-:W-:Y:S01]  /*c780*/  IADD3 R203, R209, 0x800, RZ ;  /* 0x00000800d1cb7810 */ /* 0x000fe20007ffe0ff */
[----:B------:R-:W-:Y:S01]  /*c790*/  LDSM.16.M88.4 R148, [R180] ;  /* 0x00000000b494783b */ /* 0x000fe20000000200 */
[----:B--2---:R-:W-:Y:S01]  /*c7a0*/  IMAD.X R59, R10, 0x1, R13, P0 ;  /* 0x000000010a3b7824 */ /* 0x004fe200000e060d */
[----:B---3--:R-:W-:-:S02]  /*c7b0*/  IADD3 R50, P0, R12, R14, RZ ;  /* 0x0000000e0c327210 */ /* 0x008fc40007f1e0ff */
[----:B------:R-:W-:Y:S01]  /*c7c0*/  LDSM.16.M88.4 R156, [R184] ;  /* 0x00000000b89c783b */ /* 0x000fe20000000200 */
[----:B------:R-:W-:Y:S02]  /*c7d0*/  IADD3 R202, R209, 0x1000, RZ ;  /* 0x00001000d1ca7810 */ /* 0x000fe40007ffe0ff */
[----:B----4-:R-:W-:Y:S01]  /*c7e0*/  IMAD.X R51, R13, 0x1, R9, P0 ;  /* 0x000000010d337824 */ /* 0x010fe200000e0609 */
[----:B------:R-:W-:Y:S01]  /*c7f0*/  LDSM.16.M88.4 R172, [R172+0x4100] ;  /* 0x00410000acac783b */ /* 0x000fe20000000200 */
[----:B------:R-:W-:Y:S02]  /*c800*/  IADD3 R12, P0, R12, R74, RZ ;  /* 0x0000004a0c0c7210 */ /* 0x000fe40007f1e0ff */
[C---:B------:R-:W-:Y:S01]  /*c810*/  IADD3 R201, R209.reuse, 0x1800, RZ ;  /* 0x00001800d1c97810 */ /* 0x040fe20007ffe0ff */
[----:B------:R-:W-:Y:S01]  /*c820*/  LDSM.16.M88.4 R176, [R176+0x4000] ;  /* 0x00400000b0b0783b */ /* 0x000fe20000000200 */
[----:B------:R-:W-:Y:S01]  /*c830*/  IADD3 R200, R209, 0x2000, RZ ;  /* 0x00002000d1c87810 */ /* 0x000fe20007ffe0ff */
[----:B------:R-:W-:Y:S01]  /*c840*/  IMAD.X R13, R13, 0x1, R8, P0 ;  /* 0x000000010d0d7824 */ /* 0x000fe200000e0608 */
[----:B------:R-:W-:Y:S01]  /*c850*/  IADD3 R56, P0, R56, R20, RZ ;  /* 0x0000001438387210 */ /* 0x000fe20007f1e0ff */
[----:B------:R-:W-:Y:S01]  /*c860*/  LDSM.16.M88.4 R180, [R180+0x4000] ;  /* 0x00400000b4b4783b */ /* 0x000fe20000000200 */
[----:B------:R-:W-:-:S02]  /*c870*/  IADD3 R199, R209, 0x2800, RZ ;  /* 0x00002800d1c77810 */ /* 0x000fc40007ffe0ff */
[----:B------:R-:W-:Y:S01]  /*c880*/  IADD3 R197, R209, 0x3000, RZ ;  /* 0x00003000d1c57810 */ /* 0x000fe20007ffe0ff */
[----:B------:R-:W-:Y:S01]  /*c890*/  LDSM.16.M88.4 R184, [R184+0x4000] ;  /* 0x00400000b8b8783b */ /* 0x000fe20000000200 */
[----:B------:R-:W-:-:S03]  /*c8a0*/  IMAD.X R57, R10, 0x1, R21, P0 ;  /* 0x000000010a397824 */ /* 0x000fc600000e0615 */
[----:B------:R-:W-:Y:S01]  /*c8b0*/  BAR.SYNC.DEFER_BLOCKING 0x0 ;  /* 0x0000000000007b1d */ /* 0x000fe20000010000 */
[C---:B------:R-:W-:Y:S02]  /*c8c0*/  IADD3 R14, P0, R20.reuse, R14, RZ ;  /* 0x0000000e140e7210 */ /* 0x040fe40007f1e0ff */
[C---:B------:R-:W-:Y:S02]  /*c8d0*/  IADD3 R196, R209.reuse, 0x3800, RZ ;  /* 0x00003800d1c47810 */ /* 0x040fe40007ffe0ff */
[----:B------:R-:W-:Y:S01]  /*c8e0*/  IADD3 R195, R209, 0x4000, RZ ;  /* 0x00004000d1c37810 */ /* 0x000fe20007ffe0ff */
[----:B------:R-:W-:Y:S01]  /*c8f0*/  IMAD.X R15, R21, 0x1, R9, P0 ;  /* 0x00000001150f7824 */ /* 0x000fe200000e0609 */
[----:B------:R-:W-:Y:S02]  /*c900*/  IADD3 R74, P0, R20, R74, RZ ;  /* 0x0000004a144a7210 */ /* 0x000fe40007f1e0ff */
[C---:B------:R-:W-:Y:S02]  /*c910*/  IADD3 R194, R209.reuse, 0x4800, RZ ;  /* 0x00004800d1c27810 */ /* 0x040fe40007ffe0ff */
[----:B------:R-:W-:Y:S01]  /*c920*/  IADD3 R193, R209, 0x5000, RZ ;  /* 0x00005000d1c17810 */ /* 0x000fe20007ffe0ff */
[----:B------:R-:W-:Y:S01]  /*c930*/  IMAD.X R75, R21, 0x1, R8, P0 ;  /* 0x00000001154b7824 */ /* 0x000fe200000e0608 */
[----:B------:R-:W-:-:S02]  /*c940*/  ISETP.LT.OR P0, PT, R48, 0x1, P1 ;  /* 0x000000013000780c */ /* 0x000fc40000f01670 */
[----:B------:R-:W-:Y:S01]  /*c950*/  IADD3 R192, R209, 0x5800, RZ ;  /* 0x00005800d1c07810 */ /* 0x000fe20007ffe0ff */
[----:B------:R-:W-:-:S04]  /*c960*/  DEPBAR.LE SB0, 0x0 ;  /* 0x000080000000791a */ /* 0x000fc80000000000 */
[----:B------:R-:W-:Y:S06]  /*c970*/  BAR.SYNC.DEFER_BLOCKING 0x0 ;  /* 0x0000000000007b1d */ /* 0x000fec0000010000 */
[----:B------:R-:W-:Y:S04]  /*c980*/  LDSM.16.M88.4 R8, [R210+0x8100] ;  /* 0x00810000d208783b */ /* 0x000fe80000000200 */
[----:B------:R-:W1:Y:S04]  /*c990*/  LDSM.16.M88.4 R80, [R210+0x8900] ;  /* 0x00890000d250783b */ /* 0x000e680000000200 */
[----:B------:R-:W2:Y:S04]  /*c9a0*/  LDSM.16.M88.4 R68, [R210+0x9100] ;  /* 0x00910000d244783b */ /* 0x000ea80000000200 */
[----:B------:R-:W3:Y:S04]  /*c9b0*/  LDSM.16.M88.4 R60, [R210+0x9900] ;  /* 0x00990000d23c783b */ /* 0x000ee80000000200 */
[----:B------:R-:W4:Y:S04]  /*c9c0*/  LDSM.16.M88.4 R52, [R210+0xa100] ;  /* 0x00a10000d234783b */ /* 0x000f280000000200 */
[----:B------:R-:W-:Y:S04]  /*c9d0*/  LDSM.16.M88.4 R44, [R210+0xa900] ;  /* 0x00a90000d22c783b */ /* 0x000fe80000000200 */
[----:B------:R-:W-:Y:S04]  /*c9e0*/  LDSM.16.M88.4 R36, [R209] ;  /* 0x00000000d124783b */ /* 0x000fe80000000200 */
[----:B------:R-:W3:Y:S04]  /*c9f0*/  LDSM.16.M88.4 R32, [R209+0x800] ;  /* 0x00080000d120783b */ /* 0x000ee80000000200 */
[----:B------:R-:W4:Y:S04]  /*ca00*/  LDSM.16.M88.4 R28, [R209+0x1000] ;  /* 0x00100000d11c783b */ /* 0x000f280000000200 */
[----:B------:R-:W4:Y:S04]  /*ca10*/  LDSM.16.M88.4 R24, [R209+0x1800] ;  /* 0x00180000d118783b */ /* 0x000f280000000200 */
[----:B------:R-:W4:Y:S04]  /*ca20*/  LDSM.16.M88.4 R20, [R209+0x2000] ;  /* 0x00200000d114783b */ /* 0x000f280000000200 */
[----:B------:R-:W4:Y:S01]  /*ca30*/  LDSM.16.M88.4 R40, [R209+0x2800] ;  /* 0x00280000d128783b */ /* 0x000f220000000200 */
[----:B-1----:R-:W-:Y:S03]  /*ca40*/  HMMA.16816.F32.BF16 R84, R120, R80, RZ ;  /* 0x000000507854723c */ /* 0x002fe600000418ff */
[----:B------:R-:W-:Y:S01]  /*ca50*/  @!PT LDS RZ, [RZ] ;  /* 0x00000000fffff984 */ /* 0x000fe20000000800 */
[----:B------:R-:W-:Y:S01]  /*ca60*/  @!PT LDS RZ, [RZ] ;  /* 0x00000000fffff984 */ /* 0x000fe20000000800 */
[----:B------:R-:W-:Y:S01]  /*ca70*/  @!PT LDS RZ, [RZ] ;  /* 0x00000000fffff984 */ /* 0x000fe20000000800 */
[----:B------:R4:W-:Y:S01]  /*ca80*/  LDGSTS.E.BYPASS.LTC128B.128 [R230+0x100], [R58.64], !P0 ;  /* 0x001000003ae67fae */ /* 0x0009e2000c101d52 */
[----:B------:R-:W-:-:S04]  /*ca90*/  ISETP.GE.AND P0, PT, R223, c[0x0][0x1d4], PT ;  /* 0x00007500df007a0c */ /* 0x000fc80003f06270 */
[C---:B------:R-:W-:Y:S01]  /*caa0*/  ISETP.LT.OR P2, PT, R48.reuse, 0x1, P0 ;  /* 0x000000013000780c */ /* 0x040fe20000741670 */
[C---:B------:R-:W-:Y:S08]  /*cab0*/  HMMA.16816.F32.BF16 R80, R120.reuse, R82, RZ ;  /* 0x000000527850723c */ /* 0x040ff000000418ff */
[----:B--2---:R-:W-:Y:S04]  /*cac0*/  HMMA.16816.F32.BF16 R76, R120, R68, RZ ;  /* 0x00000044784c723c */ /* 0x004fe800000418ff */
[----:B------:R4:W-:Y:S01]  /*cad0*/  LDGSTS.E.BYPASS.LTC128B.128 [R230+0x3100], [R56.64], !P2 ;  /* 0x0310000038e67fae */ /* 0x0009e2000d101d52 */
[----:B------:R-:W-:-:S02]  /*cae0*/  ISETP.LT.OR P2, PT, R48, 0x21, P1 ;  /* 0x000000213000780c */ /* 0x000fc40000f41670 */
[C---:B------:R-:W-:Y:S01]  /*caf0*/  ISETP.LT.OR P1, PT, R48.reuse, 0x41, P1 ;  /* 0x000000413000780c */ /* 0x040fe20000f21670 */
[C---:B---3--:R-:W-:Y:S08]  /*cb00*/  HMMA.16816.F32.BF16 R64, R120.reuse, R60, RZ ;  /* 0x0000003c7840723c */ /* 0x048ff000000418ff */
[----:B------:R-:W-:Y:S02]  /*cb10*/  HMMA.16816.F32.BF16 R68, R120, R70, RZ ;  /* 0x000000467844723c */ /* 0x000fe400000418ff */
[----:B------:R1:W-:Y:S01]  /*cb20*/  LDGSTS.E.BYPASS.LTC128B.128 [R230+0x1100], [R50.64], !P2 ;  /* 0x0110000032e67fae */ /* 0x0003e2000d101d52 */
[----:B------:R-:W-:-:S02]  /*cb30*/  ISETP.LT.OR P2, PT, R48, 0x21, P0 ;  /* 0x000000213000780c */ /* 0x000fc40000741670 */
[----:B------:R-:W-:-:S03]  /*cb40*/  ISETP.LT.OR P0, PT, R48, 0x41, P0 ;  /* 0x000000413000780c */ /* 0x000fc60000701670 */
[C---:B------:R-:W-:Y:S08]  /*cb50*/  HMMA.16816.F32.BF16 R60, R120.reuse, R62, RZ ;  /* 0x0000003e783c723c */ /* 0x040ff000000418ff */
[----:B------:R2:W-:Y:S01]  /*cb60*/  LDGSTS.E.BYPASS.LTC128B.128 [R230+0x4100], [R14.64], !P2 ;  /* 0x041000000ee67fae */ /* 0x0005e2000d101d52 */
[----:B------:R-:W-:Y:S01]  /*cb70*/  LOP3.LUT P2, RZ, R0, 0x4, RZ, 0xc0, !PT ;  /* 0x0000000400ff7812 */ /* 0x000fe2000784c0ff */
[C---:B----4-:R-:W-:Y:S02]  /*cb80*/  HMMA.16816.F32.BF16 R56, R120.reuse, R52, RZ ;  /* 0x000000347838723c */ /* 0x050fe400000418ff */
[----:B------:R3:W-:Y:S04]  /*cb90*/  LDGSTS.E.BYPASS.LTC128B.128 [R230+0x2100], [R12.64], !P1 ;  /* 0x021000000ce67fae */ /* 0x0007e8000c901d52 */
[----:B------:R4:W-:Y:S01]  /*cba0*/  LDGSTS.E.BYPASS.LTC128B.128 [R230+0x5100], [R74.64], !P0 ;  /* 0x051000004ae67fae */ /* 0x0009e2000c101d52 */
[----:B------:R-:W-:Y:S01]  /*cbb0*/  ISETP.GT.AND P0, PT, R72, R226, PT ;  /* 0x000000e24800720c */ /* 0x000fe20003f04270 */
[----:B------:R-:W-:Y:S02]  /*cbc0*/  HMMA.16816.F32.BF16 R52, R120, R54, RZ ;  /* 0x000000367834723c */ /* 0x000fe400000418ff */
[----:B------:R-:W0:Y:S06]  /*cbd0*/  LDGDEPBAR ;  /* 0x00000000000079af */ /* 0x000e2c0000000000 */
[C---:B------:R-:W-:Y:S08]  /*cbe0*/  HMMA.16816.F32.BF16 R84, R124.reuse, R32, R84 ;  /* 0x000000207c54723c */ /* 0x040ff00000041854 */
[----:B------:R-:W-:Y:S01]  /*cbf0*/  HMMA.16816.F32.BF16 R80, R124, R34, R80 ;  /* 0x000000227c50723c */ /* 0x000fe20000041850 */
[----:B--2---:R-:W-:-:S05]  /*cc00*/  IMAD.MOV.U32 R14, RZ, RZ, 0x40 ;  /* 0x00000040ff0e7424 */ /* 0x004fca00078e00ff */
[----:B------:R-:W-:Y:S02]  /*cc10*/  SEL R0, R14, 0xffffffc0, !P2 ;  /* 0xffffffc00e007807 */ /* 0x000fe40005000000 */
[----:B---3--:R-:W-:Y:S03]  /*cc20*/  HMMA.16816.F32.BF16 R12, R120, R8, RZ ;  /* 0x00000008780c723c */ /* 0x008fe600000418ff */
[----:B------:R-:W-:Y:S02]  /*cc30*/  IMAD.IADD R207, R210, 0x1, R0 ;  /* 0x00000001d2cf7824 */ /* 0x000fe400078e0200 */
[----:B------:R-:W-:-:S03]  /*cc40*/  IMAD.IADD R198, R0, 0x1, R209 ;  /* 0x0000000100c67824 */ /* 0x000fc600078e02d1 */
[C---:B------:R-:W-:Y:S01]  /*cc50*/  HMMA.16816.F32.BF16 R8, R120.reuse, R10, RZ ;  /* 0x0000000a7808723c */ /* 0x040fe200000418ff */
[----:B------:R-:W-:Y:S04]  /*cc60*/  LDSM.16.M88.4 R100, [R207+0x8900] ;  /* 0x00890000cf64783b */ /* 0x000fe80000000200 */
[----:B------:R-:W-:Y:S03]  /*cc70*/  LDSM.16.M88.4 R32, [R207+0x9100] ;  /* 0x00910000cf20783b */ /* 0x000fe60000000200 */
[----:B-1----:R-:W-:Y:S01]  /*cc80*/  HMMA.16816.F32.BF16 R48, R120, R44, RZ ;  /* 0x0000002c7830723c */ /* 0x002fe200000418ff */
[----:B------:R-:W-:Y:S04]  /*cc90*/  LDSM.16.M88.4 R96, [R198] ;  /* 0x00000000c660783b */ /* 0x000fe80000000200 */
[----:B------:R-:W-:Y:S03]  /*cca0*/  LDSM.16.M88.4 R92, [R198+0x800] ;  /* 0x00080000c65c783b */ /* 0x000fe60000000200 */
[C---:B------:R-:W-:Y:S01]  /*ccb0*/  HMMA.16816.F32.BF16 R12, R124.reuse, R36, R12 ;  /* 0x000000247c0c723c */ /* 0x040fe2000004180c */
[----:B------:R-:W-:Y:S04]  /*ccc0*/  LDSM.16.M88.4 R88, [R198+0x1000] ;  /* 0x00100000c658783b */ /* 0x000fe80000000200 */
[----:B------:R-:W-:Y:S03]  /*ccd0*/  LDSM.16.M88.4 R104, [R207+0xb900] ;  /* 0x00b90000cf68783b */ /* 0x000fe60000000200 */
        /* <DEDUP_REMOVED lines=8> */
[----:B------:R-:W-:Y:S08]  /*cd60*/  HMMA.16816.F32.BF16 R44, R120, R46, RZ ;  /* 0x0000002e782c723c */ /* 0x000ff000000418ff */
        /* <DEDUP_REMOVED lines=65> */
[----:B------:R-:W3:Y:S07]  /*d180*/  LDSM.16.M88.4 R40, [R198+0x3000] ;  /* 0x00300000c628783b */ /* 0x000eee0000000200 */
[C---:B-1----:R-:W-:Y:S08]  /*d190*/  HMMA.16816.F32.BF16 R76, R176.reuse, R36, R76 ;  /* 0x00000024b04c723c */ /* 0x042ff0000004184c */
        /* <DEDUP_REMOVED lines=13> */
[----:B------:R-:W1:Y:S01]  /*d270*/  LDSM.16.M88.4 R20, [R198+0x5800] ;  /* 0x00580000c614783b */ /* 0x000e620000000200 */
        /* <DEDUP_REMOVED lines=16> */
[C---:B------:R-:W-:Y:S08]  /*d380*/  HMMA.16816.F32.BF16 R68, R184.reuse, R34, R68 ;  /* 0x00000022b844723c */ /* 0x040ff00000041844 */
[C---:B--2---:R-:W-:Y:S08]  /*d390*/  HMMA.16816.F32.BF16 R64, R184.reuse, R28, R64 ;  /* 0x0000001cb840723c */ /* 0x044ff00000041840 */
[C---:B------:R-:W-:Y:S08]  /*d3a0*/  HMMA.16816.F32.BF16 R60, R184.reuse, R30, R60 ;  /* 0x0000001eb83c723c */ /* 0x040ff0000004183c */
[C---:B---3--:R-:W-:Y:S08]  /*d3b0*/  HMMA.16816.F32.BF16 R56, R184.reuse, R24, R56 ;  /* 0x00000018b838723c */ /* 0x048ff00000041838 */
        /* <DEDUP_REMOVED lines=20> */
[----:B------:R-:W-:Y:S01]  /*d500*/  IADD3 R25, -R246, 0x10, RZ ;  /* 0x00000010f6197810 */ /* 0x000fe20007ffe1ff */
[----:B------:R-:W-:Y:S01]  /*d510*/  IMAD R228, R0, c[0x0][0x2b8], R228 ;  /* 0x0000ae0000e47a24 */ /* 0x000fe200078e02e4 */
[----:B------:R-:W-:Y:S02]  /*d520*/  SHF.L.U64.HI R16, R229, 0x1, R231 ;  /* 0x00000001e5107819 */ /* 0x000fe400000102e7 */
[----:B------:R-:W-:Y:S01]  /*d530*/  LOP3.LUT R25, R25, 0xf, RZ, 0xc0, !PT ;  /* 0x0000000f19197812 */ /* 0x000fe200078ec0ff */
[----:B------:R-:W-:Y:S01]  /*d540*/  IMAD.WIDE.U32 R20, R228, c[0x0][0x1e0], RZ ;  /* 0x00007800e4147a25 */ /* 0x000fe200078e00ff */
[----:B------:R-:W-:-:S02]  /*d550*/  SHF.R.S32.HI R0, RZ, 0x1f, R228 ;  /* 0x0000001fff007819 */ /* 0x000fc400000114e4 */
[----:B------:R-:W-:-:S03]  /*d560*/  ISETP.GE.AND P4, PT, R223, c[0x0][0x1d4], PT ;  /* 0x00007500df007a0c */ /* 0x000fc60003f86270 */
[----:B------:R-:W-:-:S04]  /*d570*/  IMAD R0, R0, c[0x0][0x1e0], RZ ;  /* 0x0000780000007a24 */ /* 0x000fc800078e02ff */
[----:B------:R-:W-:-:S04]  /*d580*/  IMAD R0, R228, c[0x0][0x1e4], R0 ;  /* 0x00007900e4007a24 */ /* 0x000fc800078e0200 */
[----:B------:R-:W-:Y:S01]  /*d590*/  IMAD.IADD R21, R21, 0x1, R0 ;  /* 0x0000000115157824 */ /* 0x000fe200078e0200 */
[----:B-1----:R-:W-:Y:S02]  /*d5a0*/  SHF.L.U64.HI R22, R224, 0x1, R247 ;  /* 0x00000001e0167819 */ /* 0x002fe400000102f7 */
[----:B--2---:R-:W-:Y:S01]  /*d5b0*/  SHF.R.S32.HI R0, RZ, 0x1f, R227 ;  /* 0x0000001fff007819 */ /* 0x004fe200000114e3 */
[----:B------:R-:W-:-:S04]  /*d5c0*/  IMAD.WIDE.U32 R20, R227, c[0x0][0x1f0], R20 ;  /* 0x00007c00e3147a25 */ /* 0x000fc800078e0014 */
[----:B------:R-:W-:-:S04]  /*d5d0*/  IMAD R0, R0, c[0x0][0x1f0], RZ ;  /* 0x00007c0000007a24 */ /* 0x000fc800078e02ff */
[----:B------:R-:W-:Y:S01]  /*d5e0*/  IMAD R23, R227, c[0x0][0x1f4], R0 ;  /* 0x00007d00e3177a24 */ /* 0x000fe200078e0200 */
[----:B------:R-:W-:Y:S02]  /*d5f0*/  IADD3 R0, P0, R234, R20, RZ ;  /* 0x00000014ea007210 */ /* 0x000fe40007f1e0ff */
[----:B------:R-:W-:Y:S02]  /*d600*/  SEL R20, RZ, 0x10, P5 ;  /* 0x00000010ff147807 */ /* 0x000fe40002800000 */
[----:B------:R-:W-:Y:S01]  /*d610*/  IADD3.X R23, R220, R21, R23, P0, !PT ;  /* 0x00000015dc177210 */ /* 0x000fe200007fe417 */
[----:B------:R-:W-:Y:S01]  /*d620*/  IMAD.SHL.U32 R21, R224, 0x2, RZ ;  /* 0x00000002e0157824 */ /* 0x000fe200078e00ff */
[----:B------:R-:W-:Y:S02]  /*d630*/  LEA R24, P0, R0, c[0x0][0x1c8], 0x1 ;  /* 0x0000720000187a11 */ /* 0x000fe400078008ff */
[----:B------:R-:W-:Y:S02]  /*d640*/  IADD3 R28, -R20, 0x10, RZ ;  /* 0x00000010141c7810 */ /* 0x000fe40007ffe1ff */
[----:B------:R-:W-:Y:S01]  /*d650*/  LEA.HI.X R23, R0, c[0x0][0x1cc], R23, 0x1, P0 ;  /* 0x0000730000177a11 */ /* 0x000fe200000f0c17 */
[----:B------:R-:W1:Y:S01]  /*d660*/  SHFL.IDX PT, R26, R24, 0x2, 0x181f ;  /* 0x00581f00181a7f89 */ /* 0x000e6200000e0000 */
[----:B------:R-:W-:Y:S01]  /*d670*/  LOP3.LUT R28, R28, 0xf, RZ, 0xc0, !PT ;  /* 0x0000000f1c1c7812 */ /* 0x000fe200078ec0ff */
[----:B------:R-:W-:-:S02]  /*d680*/  IMAD.SHL.U32 R0, R229, 0x2, RZ ;  /* 0x00000002e5007824 */ /* 0x000fc400078e00ff */
[----:B------:R-:W2:Y:S01]  /*d690*/  SHFL.IDX PT, R27, R23, 0x2, 0x181f ;  /* 0x00581f00171b7f89 */ /* 0x000ea200000e0000 */
[----:B-1----:R-:W-:-:S04]  /*d6a0*/  IADD3 R28, P1, P0, R28, R26, R21 ;  /* 0x0000001a1c1c7210 */ /* 0x002fc8000783e015 */
[-C--:B--2---:R-:W-:Y:S02]  /*d6b0*/  IADD3.X R29, RZ, R27.reuse, R22, P1, P0 ;  /* 0x0000001bff1d7210 */ /* 0x084fe40000fe0416 */
[----:B------:R-:W-:Y:S02]  /*d6c0*/  IADD3 R30, P1, P0, R25, R26, R0 ;  /* 0x0000001a191e7210 */ /* 0x000fe4000783e000 */
[----:B------:R-:W1:Y:S02]  /*d6d0*/  SHFL.IDX PT, R25, R24, RZ, 0x181f ;  /* 0x00181fff18197589 */ /* 0x000e6400000e0000 */
[----:B------:R-:W-:Y:S02]  /*d6e0*/  IADD3.X R31, RZ, R27, R16, P1, P0 ;  /* 0x0000001bff1f7210 */ /* 0x000fe40000fe0410 */
[----:B------:R-:W2:Y:S04]  /*d6f0*/  SHFL.IDX PT, R26, R23, RZ, 0x181f ;  /* 0x00181fff171a7589 */ /* 0x000ea800000e0000 */
[----:B------:R-:W3:Y:S04]  /*d700*/  SHFL.IDX PT, R24, R24, 0x1, 0x181f ;  /* 0x00381f0018187f89 */ /* 0x000ee800000e0000 */
[----:B------:R-:W4:Y:S01]  /*d710*/  SHFL.IDX PT, R23, R23, 0x1, 0x181f ;  /* 0x00381f0017177f89 */ /* 0x000f2200000e0000 */
[----:B-1----:R-:W-:-:S05]  /*d720*/  IADD3 R32, P0, R25, R21, RZ ;  /* 0x0000001519207210 */ /* 0x002fca0007f1e0ff */
[----:B--2---:R-:W-:Y:S01]  /*d730*/  IMAD.X R33, R26, 0x1, R22, P0 ;  /* 0x000000011a217824 */ /* 0x004fe200000e0616 */
[----:B------:R-:W-:-:S04]  /*d740*/  IADD3 R34, P0, R25, R0, RZ ;  /* 0x0000000019227210 */ /* 0x000fc80007f1e0ff */
[----:B------:R1:W-:Y:S01]  /*d750*/  LDGSTS.E.BYPASS.LTC128B.128 [R230+0x8100], [R32.64], !P5 ;  /* 0x0810000020e67fae */ /* 0x0003e2000e901d52 */
[----:B------:R-:W-:Y:S01]  /*d760*/  IMAD.X R35, R26, 0x1, R16, P0 ;  /* 0x000000011a237824 */ /* 0x000fe200000e0610 */
[----:B---3--:R-:W-:-:S04]  /*d770*/  IADD3 R26, P0, R24, R21, RZ ;  /* 0x00000015181a7210 */ /* 0x008fc80007f1e0ff */
[----:B------:R1:W-:Y:S01]  /*d780*/  LDGSTS.E.BYPASS.LTC128B.128 [R230+0xb100], [R34.64], !P4 ;  /* 0x0b10000022e67fae */ /* 0x0003e2000e101d52 */
[----:B----4-:R-:W-:Y:S01]  /*d790*/  IMAD.X R27, R23, 0x1, R22, P0 ;  /* 0x00000001171b7824 */ /* 0x010fe200000e0616 */
        /* <DEDUP_REMOVED lines=8> */
.L_x_2563:
[----:B----4-:R-:W-:Y:S01]  /*d820*/  LOP3.LUT R0, R19, 0xffffffe0, RZ, 0xc0, !PT ;  /* 0xffffffe013007812 */ /* 0x010fe200078ec0ff */
        /* <DEDUP_REMOVED lines=15> */
[----:B------:R-:W-:Y:S02]  /*d920*/  LOP3.LUT R16, R16, 0x1ffffffe, RZ, 0xc0, !PT ;  /* 0x1ffffffe10107812 */ /* 0x000fe400078ec0ff */
[----:B------:R-:W-:Y:S01]  /*d930*/  ISETP.GE.AND P0, PT, R212, 0x1, PT ;  /* 0x00000001d400780c */ /* 0x000fe20003f06270 */
[----:B------:R-:W-:Y:S02]  /*d940*/  IMAD R18, R19, 0x10, R18 ;  /* 0x0000001013127824 */ /* 0x000fe400078e0212 */
[----:B------:R-:W-:-:S04]  /*d950*/  IMAD.IADD R16, R73, 0x1, -R16 ;  /* 0x0000000149107824 */ /* 0x000fc800078e0a10 */
[----:B------:R-:W-:-:S04]  /*d960*/  IMAD R238, R16, 0x8, R18 ;  /* 0x0000000810ee7824 */ /* 0x000fc800078e0212 */
[----:B------:R-:W-:-:S04]  /*d970*/  @P3 IMAD.HI.U32 R16, R238, c[0x0][0x2c8], RZ ;  /* 0x0000b200ee103a27 */ /* 0x000fc800078e00ff */
[----:B------:R-:W-:Y:S01]  /*d980*/  IMAD.MOV.U32 R20, RZ, RZ, R238 ;  /* 0x000000ffff147224 */ /* 0x000fe200078e00ee */
[----:B------:R-:W-:Y:S02]  /*d990*/  @P3 SHF.R.U32.HI R20, RZ, c[0x0][0x2cc], R16 ;  /* 0x0000b300ff143a19 */ /* 0x000fe40000011610 */
[----:B------:R-:W-:-:S03]  /*d9a0*/  LOP3.LUT R16, R0, 0x7ffffffc, RZ, 0xc0, !PT ;  /* 0x7ffffffc00107812 */ /* 0x000fc600078ec0ff */
[----:B------:R-:W2:Y:S02]  /*d9b0*/  SHFL.IDX PT, R0, R20, RZ, 0x1c1f ;  /* 0x001c1fff14007589 */ /* 0x000ea400000e0000 */
[----:B------:R-:W-:-:S04]  /*d9c0*/  IMAD.IADD R16, R7, 0x1, -R16 ;  /* 0x0000000107107824 */ /* 0x000fc800078e0a10 */
[----:B------:R-:W-:-:S04]  /*d9d0*/  IMAD.SHL.U32 R239, R16, 0x2, RZ ;  /* 0x0000000210ef7824 */ /* 0x000fc800078e00ff */
[----:B------:R-:W-:Y:S01]  /*d9e0*/  IMAD.IADD R21, R5, 0x1, -R239 ;  /* 0x0000000105157824 */ /* 0x000fe200078e0aef */
[C---:B------:R-:W-:Y:S02]  /*d9f0*/  IADD3 R23, -R239.reuse, 0x1, R6 ;  /* 0x00000001ef177810 */ /* 0x040fe40007ffe106 */
[----:B------:R-:W-:-:S03]  /*da00*/  IADD3 R22, -R239, R211, R5 ;  /* 0x000000d3ef167210 */ /* 0x000fc60007ffe105 */
[----:B------:R-:W-:-:S05]  /*da10*/  IMAD.IADD R23, R23, 0x1, -R216 ;  /* 0x0000000117177824 */ /* 0x000fca00078e0ad8 */
[C---:B-1----:R-:W-:Y:S02]  /*da20*/  IADD3 R24, R23.reuse, c[0x0][0x328], RZ ;  /* 0x0000ca0017187a10 */ /* 0x042fe40007ffe0ff */
        /* <DEDUP_REMOVED lines=16> */
.L_x_2566:
[----:B------:R-:W-:-:S04]  /*db30*/  MOV R0, c[0x0][0x32c] ;  /* 0x0000cb0000007a02 */ /* 0x000fc80000000f00 */
[----:B------:R-:W-:-:S13]  /*db40*/  ISETP.NE.AND P0, PT, R0, 0x1, PT ;  /* 0x000000010000780c */ /* 0x000fda0003f05270 */
[----:B------:R-:W-:-:S05]  /*db50*/  @P0 IMAD.HI.U32 R0, R6, c[0x0][0x330], RZ ;  /* 0x0000cc0006000a27 */ /* 0x000fca00078e00ff */
[----:B------:R-:W-:Y:S02]  /*db60*/  @P0 SHF.R.U32.HI R6, RZ, c[0x0][0x334], R0 ;  /* 0x0000cd00ff060a19 */ /* 0x000fe40000011600 */
.L_x_2567:
[----:B------:R-:W-:Y:S05]  /*db70*/  BSYNC B0 ;  /* 0x0000000000007941 */ /* 0x000fea0003800000 */
.L_x_2565:
[----:B------:R-:W-:-:S05]  /*db80*/  IMAD R6, R6, c[0x0][0x32c], R21 ;  /* 0x0000cb0006067a24 */ /* 0x000fca00078e0215 */
[----:B------:R-:W-:Y:S02]  /*db90*/  IADD3 R0, R6, c[0x0][0x32c], RZ ;  /* 0x0000cb0006007a10 */ /* 0x000fe40007ffe0ff */
[----:B------:R-:W-:Y:S02]  /*dba0*/  IMNMX R25, R25, R6, !PT ;  /* 0x0000000619197217 */ /* 0x000fe40007800200 */
[----:B------:R-:W-:Y:S02]  /*dbb0*/  IMNMX R26, R26, R0, PT ;  /* 0x000000001a1a7217 */ /* 0x000fe40003800200 */
.L_x_2564:
[C---:B------:R-:W-:Y:S02]  /*dbc0*/  ISETP.GE.AND P0, PT, R5.reuse, 0x2, PT ;  /* 0x000000020500780c */ /* 0x040fe40003f06270 */
        /* <DEDUP_REMOVED lines=70> */
[----:B------:R-:W-:Y:S02]  /*e030*/  ISETP.GE.AND P5, PT, R5, 0x42, PT ;  /* 0x000000420500780c */ /* 0x000fe40003fa6270 */
[----:B------:R-:W-:Y:S02]  /*e040*/  FSEL R147, R60, -INF , !P0 ;  /* 0xff8000003c937808 */ /* 0x000fe40004000000 */
[----:B------:R-:W-:Y:S02]  /*e050*/  ISETP.GT.AND P0, PT, R25, 0x39, !P1 ;  /* 0x000000391900780c */ /* 0x000fe40004f04270 */
[----:B------:R-:W-:Y:S02]  /*e060*/  ISETP.GE.AND P4, PT, R5, 0x49, PT ;  /* 0x000000490500780c */ /* 0x000fe40003f86270 */
[----:B------:R-:W-:-:S02]  /*e070*/  ISETP.LT.OR P0, PT, R26, 0x3a, P0 ;  /* 0x0000003a1a00780c */ /* 0x000fc40000701670 */
[----:B------:R-:W-:Y:S02]  /*e080*/  ISETP.GE.AND P3, PT, R5, 0x4a, PT ;  /* 0x0000004a0500780c */ /* 0x000fe40003f66270 */
        /* <DEDUP_REMOVED lines=32> */
[----:B------:R-:W-:Y:S02]  /*e290*/  ISETP.GE.AND P0, PT, R5, 0x5a, PT ;  /* 0x0000005a0500780c */ /* 0x000fe40003f06270 */
[----:B------:R-:W1:Y:S02]  /*e2a0*/  SHFL.IDX PT, R5, R20, 0x1, 0x1c1f ;  /* 0x003c1f0014057f89 */ /* 0x000e6400000e0000 */
[----:B------:R-:W-:Y:S02]  /*e2b0*/  P2R R42, PR, RZ, 0x1 ;  /* 0x00000001ff2a7803 */ /* 0x000fe40000000000 */
[----:B------:R-:W-:-:S04]  /*e2c0*/  ISETP.GT.AND P0, PT, R25, 0x59, !P0 ;  /* 0x000000591900780c */ /* 0x000fc80004704270 */
[----:B------:R-:W-:-:S04]  /*e2d0*/  ISETP.LT.OR P0, PT, R26, 0x5a, P0 ;  /* 0x0000005a1a00780c */ /* 0x000fc80000701670 */
[----:B------:R-:W-:Y:S02]  /*e2e0*/  FSEL R138, R45, -INF , !P0 ;  /* 0xff8000002d8a7808 */ /* 0x000fe40004000000 */
[----:B------:R-:W-:Y:S01]  /*e2f0*/  ISETP.GE.AND P0, PT, R212, 0x1, PT ;  /* 0x00000001d400780c */ /* 0x000fe20003f06270 */
[--C-:B-1----:R-:W-:Y:S02]  /*e300*/  IMAD.IADD R24, R24, 0x1, R5.reuse ;  /* 0x0000000118187824 */ /* 0x102fe400078e0205 */
[----:B------:R-:W-:-:S03]  /*e310*/  IMAD.IADD R23, R23, 0x1, R5 ;  /* 0x0000000117177824 */ /* 0x000fc600078e0205 */
[----:B------:R-:W-:-:S07]  /*e320*/  IMNMX R22, R24, R22, PT ;  /* 0x0000001618167217 */ /* 0x000fce0003800200 */
        /* <DEDUP_REMOVED lines=12> */
.L_x_2570:
[----:B------:R-:W-:-:S04]  /*e3f0*/  MOV R5, c[0x0][0x32c] ;  /* 0x0000cb0000057a02 */ /* 0x000fc80000000f00 */
[----:B------:R-:W-:-:S13]  /*e400*/  ISETP.NE.AND P0, PT, R5, 0x1, PT ;  /* 0x000000010500780c */ /* 0x000fda0003f05270 */
[----:B------:R-:W-:-:S05]  /*e410*/  @P0 IMAD.HI.U32 R5, R12, c[0x0][0x330], RZ ;  /* 0x0000cc000c050a27 */ /* 0x000fca00078e00ff */
[----:B------:R-:W-:Y:S02]  /*e420*/  @P0 SHF.R.U32.HI R12, RZ, c[0x0][0x334], R5 ;  /* 0x0000cd00ff0c0a19 */ /* 0x000fe40000011605 */
.L_x_2571:
[----:B------:R-:W-:Y:S05]  /*e430*/  BSYNC B0 ;  /* 0x0000000000007941 */ /* 0x000fea0003800000 */
.L_x_2569:
[----:B------:R-:W-:-:S05]  /*e440*/  IMAD R12, R12, c[0x0][0x32c], R21 ;  /* 0x0000cb000c0c7a24 */ /* 0x000fca00078e0215 */
[----:B------:R-:W-:Y:S02]  /*e450*/  IADD3 R5, R12, c[0x0][0x32c], RZ ;  /* 0x0000cb000c057a10 */ /* 0x000fe40007ffe0ff */
[----:B------:R-:W-:Y:S02]  /*e460*/  IMNMX R23, R23, R12, !PT ;  /* 0x0000000c17177217 */ /* 0x000fe40007800200 */
[----:B------:R-:W-:Y:S02]  /*e470*/  IMNMX R22, R22, R5, PT ;  /* 0x0000000516167217 */ /* 0x000fe40003800200 */
.L_x_2568:
        /* <DEDUP_REMOVED lines=70> */
[----:B------:R-:W-:Y:S02]  /*e8e0*/  ISETP.GT.AND P0, PT, R23, 0x40, !P6 ;  /* 0x000000401700780c */ /* 0x000fe40007704270 */
[----:B------:R-:W-:Y:S02]  /*e8f0*/  ISETP.NE.AND P6, PT, R43, RZ, PT ;  /* 0x000000ff2b00720c */ /* 0x000fe40003fc5270 */
[----:B------:R-:W-:-:S04]  /*e900*/  ISETP.LT.OR P0, PT, R22, 0x41, P0 ;  /* 0x000000411600780c */ /* 0x000fc80000701670 */
[----:B------:R-:W-:Y:S02]  /*e910*/  FSEL R164, R58, -INF , !P0 ;  /* 0xff8000003aa47808 */ /* 0x000fe40004000000 */
[----:B------:R-:W-:Y:S02]  /*e920*/  ISETP.GT.AND P0, PT, R23, 0x41, !P5 ;  /* 0x000000411700780c */ /* 0x000fe40006f04270 */
[----:B------:R-:W-:Y:S02]  /*e930*/  ISETP.NE.AND P5, PT, R44, RZ, PT ;  /* 0x000000ff2c00720c */ /* 0x000fe40003fa5270 */
[----:B------:R-:W-:-:S04]  /*e940*/  ISETP.LT.OR P0, PT, R22, 0x42, P0 ;  /* 0x000000421600780c */ /* 0x000fc80000701670 */
[----:B------:R-:W-:Y:S02]  /*e950*/  FSEL R166, R59, -INF , !P0 ;  /* 0xff8000003ba67808 */ /* 0x000fe40004000000 */
[----:B------:R-:W-:Y:S01]  /*e960*/  ISETP.GT.AND P0, PT, R23, 0x48, !P4 ;  /* 0x000000481700780c */ /* 0x000fe20006704270 */
[----:B------:R-:W-:Y:S01]  /*e970*/  LDSM.16.MT88.4 R56, [R205+0x3100] ;  /* 0x00310000cd38783b */ /* 0x000fe20000004200 */
[----:B------:R-:W-:Y:S02]  /*e980*/  ISETP.NE.AND P4, PT, R0, RZ, PT ;  /* 0x000000ff0000720c */ /* 0x000fe40003f85270 */
[----:B------:R-:W-:Y:S02]  /*e990*/  ISETP.LT.OR P0, PT, R22, 0x49, P0 ;  /* 0x000000491600780c */ /* 0x000fe40000701670 */
[----:B------:R-:W-:Y:S02]  /*e9a0*/  FMNMX.FTZ R0, R19, R16, !PT ;  /* 0x0000001013007209 */ /* 0x000fe40007810000 */
[----:B------:R-:W-:-:S02]  /*e9b0*/  FSEL R154, R54, -INF , !P0 ;  /* 0xff800000369a7808 */ /* 0x000fc40004000000 */
[----:B------:R-:W-:Y:S02]  /*e9c0*/  ISETP.GT.AND P0, PT, R23, 0x49, !P3 ;  /* 0x000000491700780c */ /* 0x000fe40005f04270 */
[----:B------:R-:W-:Y:S02]  /*e9d0*/  FMNMX.FTZ R0, R18, R0, !PT ;  /* 0x0000000012007209 */ /* 0x000fe40007810000 */
[----:B------:R-:W-:Y:S02]  /*e9e0*/  ISETP.LT.OR P0, PT, R22, 0x4a, P0 ;  /* 0x0000004a1600780c */ /* 0x000fe40000701670 */
[----:B------:R-:W-:Y:S02]  /*e9f0*/  FMNMX.FTZ R0, R7, R0, !PT ;  /* 0x0000000007007209 */ /* 0x000fe40007810000 */
[----:B------:R-:W-:Y:S02]  /*ea00*/  FSEL R152, R55, -INF , !P0 ;  /* 0xff80000037987808 */ /* 0x000fe40004000000 */
[----:B------:R-:W-:-:S02]  /*ea10*/  ISETP.GT.AND P0, PT, R23, 0x50, !P2 ;  /* 0x000000501700780c */ /* 0x000fc40005704270 */
[----:B------:R-:W-:Y:S02]  /*ea20*/  FMNMX.FTZ R0, R84, R0, !PT ;  /* 0x0000000054007209 */ /* 0x000fe40007810000 */
[----:B------:R-:W-:Y:S02]  /*ea30*/  ISETP.LT.OR P0, PT, R22, 0x51, P0 ;  /* 0x000000511600780c */ /* 0x000fe40000701670 */
[----:B------:R-:W-:Y:S02]  /*ea40*/  FMNMX.FTZ R0, R85, R0, !PT ;  /* 0x0000000055007209 */ /* 0x000fe40007810000 */
[----:B------:R-:W-:Y:S02]  /*ea50*/  FSEL R139, R50, -INF , !P0 ;  /* 0xff800000328b7808 */ /* 0x000fe40004000000 */
[----:B------:R-:W-:Y:S02]  /*ea60*/  ISETP.GT.AND P0, PT, R23, 0x51, !P1 ;  /* 0x000000511700780c */ /* 0x000fe40004f04270 */
[----:B------:R-:W-:-:S02]  /*ea70*/  FMNMX.FTZ R0, R6, R0, !PT ;  /* 0x0000000006007209 */ /* 0x000fc40007810000 */
[----:B------:R-:W-:Y:S02]  /*ea80*/  ISETP.LT.OR P0, PT, R22, 0x52, P0 ;  /* 0x000000521600780c */ /* 0x000fe40000701670 */
[----:B------:R-:W-:Y:S02]  /*ea90*/  FMNMX.FTZ R0, R13, R0, !PT ;  /* 0x000000000d007209 */ /* 0x000fe40007810000 */
[----:B------:R-:W-:Y:S02]  /*eaa0*/  FSEL R136, R51, -INF , !P0 ;  /* 0xff80000033887808 */ /* 0x000fe40004000000 */
[----:B------:R-:W-:Y:S02]  /*eab0*/  ISETP.GT.AND P0, PT, R23, 0x1, !P4 ;  /* 0x000000011700780c */ /* 0x000fe40006704270 */
[----:B------:R-:W-:Y:S02]  /*eac0*/  FMNMX.FTZ R0, R34, R0, !PT ;  /* 0x0000000022007209 */ /* 0x000fe40007810000 */
[----:B------:R-:W-:-:S02]  /*ead0*/  ISETP.LT.OR P0, PT, R22, 0x2, P0 ;  /* 0x000000021600780c */ /* 0x000fc40000701670 */
[----:B------:R-:W-:Y:S02]  /*eae0*/  FMNMX.FTZ R0, R33, R0, !PT ;  /* 0x0000000021007209 */ /* 0x000fe40007810000 */
[----:B------:R-:W-:Y:S02]  /*eaf0*/  FSEL R15, R15, -INF , !P0 ;  /* 0xff8000000f0f7808 */ /* 0x000fe40004000000 */
[----:B------:R-:W-:Y:S02]  /*eb00*/  ISETP.GT.AND P0, PT, R23, RZ, !P5 ;  /* 0x000000ff1700720c */ /* 0x000fe40006f04270 */
[----:B------:R-:W-:Y:S02]  /*eb10*/  FMNMX.FTZ R0, R32, R0, !PT ;  /* 0x0000000020007209 */ /* 0x000fe40007810000 */
[----:B------:R-:W-:Y:S02]  /*eb20*/  ISETP.LT.OR P0, PT, R22, 0x1, P0 ;  /* 0x000000011600780c */ /* 0x000fe40000701670 */
[----:B------:R-:W-:-:S02]  /*eb30*/  FMNMX.FTZ R0, R128, R0, !PT ;  /* 0x0000000080007209 */ /* 0x000fc40007810000 */
[----:B------:R-:W-:Y:S02]  /*eb40*/  FSEL R14, R14, -INF , !P0 ;  /* 0xff8000000e0e7808 */ /* 0x000fe40004000000 */
        /* <DEDUP_REMOVED lines=24> */
[----:B------:R-:W-:Y:S01]  /*ecd0*/  ISETP.GT.AND P0, PT, R23, 0x58, !P6 ;  /* 0x000000581700780c */ /* 0x000fe20007704270 */
[----:B------:R-:W1:Y:S01]  /*ece0*/  SHFL.BFLY PT, R20, R0, 0x2, 0x1f ;  /* 0x0c401f0000147f89 */ /* 0x000e6200000e0000 */
[----:B------:R-:W-:Y:S02]  /*ecf0*/  FMNMX.FTZ R21, R162, R21, !PT ;  /* 0x00000015a2157209 */ /* 0x000fe40007810000 */
[----:B------:R-:W-:Y:S02]  /*ed00*/  ISETP.LT.OR P0, PT, R22, 0x59, P0 ;  /* 0x000000591600780c */ /* 0x000fe40000701670 */
[----:B------:R-:W-:Y:S02]  /*ed10*/  FMNMX.FTZ R21, R163, R21, !PT ;  /* 0x00000015a3157209 */ /* 0x000fe40007810000 */
[----:B------:R-:W-:-:S02]  /*ed20*/  ISETP.NE.AND P6, PT, R42, RZ, PT ;  /* 0x000000ff2a00720c */ /* 0x000fc40003fc5270 */
        /* <DEDUP_REMOVED lines=8> */
[----:B------:R-:W-:Y:S02]  /*edb0*/  FMNMX.FTZ R21, R152, R21, !PT ;  /* 0x0000001598157209 */ /* 0x000fe40007810000 */
[----:B-1----:R-:W-:Y:S02]  /*edc0*/  FMNMX.FTZ R0, R0, R20, !PT ;  /* 0x0000001400007209 */ /* 0x002fe40007810000 */
[----:B------:R-:W-:Y:S02]  /*edd0*/  FMNMX.FTZ R21, R139, R21, !PT ;  /* 0x000000158b157209 */ /* 0x000fe40007810000 */
[----:B------:R-:W-:Y:S01]  /*ede0*/  ISETP.NE.AND P6, PT, R213, 0x1, PT ;  /* 0x00000001d500780c */ /* 0x000fe20003fc5270 */
[----:B------:R-:W1:Y:S01]  /*edf0*/  SHFL.BFLY PT, R20, R0, 0x1, 0x1f ;  /* 0x0c201f0000147f89 */ /* 0x000e6200000e0000 */
[----:B------:R-:W-:-:S04]  /*ee00*/  FMNMX.FTZ R21, R136, R21, !PT ;  /* 0x0000001588157209 */ /* 0x000fc80007810000 */
[----:B------:R-:W-:-:S04]  /*ee10*/  FMNMX.FTZ R21, R132, R21, !PT ;  /* 0x0000001584157209 */ /* 0x000fc80007810000 */
[----:B------:R-:W-:-:S05]  /*ee20*/  FMNMX.FTZ R21, R131, R21, !PT ;  /* 0x0000001583157209 */ /* 0x000fca0007810000 */
[----:B------:R-:W2:Y:S01]  /*ee30*/  SHFL.BFLY PT, R22, R21, 0x2, 0x1f ;  /* 0x0c401f0015167f89 */ /* 0x000ea200000e0000 */
[----:B-1----:R-:W-:-:S04]  /*ee40*/  FMNMX.FTZ R0, R0, R20, !PT ;  /* 0x0000001400007209 */ /* 0x002fc80007810000 */
[C---:B------:R-:W-:Y:S01]  /*ee50*/  FSETP.NEU.FTZ.AND P0, PT, R0.reuse, -INF , PT ;  /* 0xff8000000000780b */ /* 0x040fe20003f1d000 */
[----:B------:R-:W-:-:S05]  /*ee60*/  FMUL.FTZ R143, R0, c[0x0][0x2d0] ;  /* 0x0000b400008f7a20 */ /* 0x000fca0000410000 */
[----:B------:R-:W-:Y:S02]  /*ee70*/  FSEL R143, R143, RZ, P0 ;  /* 0x000000ff8f8f7208 */ /* 0x000fe40000000000 */
[----:B--2---:R-:W-:-:S03]  /*ee80*/  FMNMX.FTZ R21, R21, R22, !PT ;  /* 0x0000001615157209 */ /* 0x004fc60007810000 */
[--C-:B------:R-:W-:Y:S02]  /*ee90*/  FFMA.FTZ R48, R16, c[0x0][0x2d0], -R143.reuse ;  /* 0x0000b40010307a23 */ /* 0x100fe4000001088f */
[--C-:B------:R-:W-:Y:S01]  /*eea0*/  FFMA.FTZ R49, R19, c[0x0][0x2d0], -R143.reuse ;  /* 0x0000b40013317a23 */ /* 0x100fe2000001088f */
[----:B------:R-:W1:Y:S01]  /*eeb0*/  SHFL.BFLY PT, R20, R21, 0x1, 0x1f ;  /* 0x0c201f0015147f89 */ /* 0x000e6200000e0000 */
[--C-:B------:R-:W-:Y:S02]  /*eec0*/  FFMA.FTZ R45, R18, c[0x0][0x2d0], -R143.reuse ;  /* 0x0000b400122d7a23 */ /* 0x100fe4000001088f */
[----:B------:R-:W-:Y:S01]  /*eed0*/  MUFU.EX2 R48, R48 ;  /* 0x0000003000307308 */ /* 0x000fe20000000800 */
[--C-:B------:R-:W-:Y:S02]  /*eee0*/  FFMA.FTZ R44, R7, c[0x0][0x2d0], -R143.reuse ;  /* 0x0000b400072c7a23 */ /* 0x100fe4000001088f */
[--C-:B------:R-:W-:Y:S02]  /*eef0*/  FFMA.FTZ R18, R6, c[0x0][0x2d0], -R143.reuse ;  /* 0x0000b40006127a23 */ /* 0x100fe4000001088f */
[----:B------:R-:W-:-:S02]  /*ef00*/  FFMA.FTZ R3, R13, c[0x0][0x2d0], -R143 ;  /* 0x0000b4000d037a23 */ /* 0x000fc4000001088f */
[--C-:B------:R-:W-:Y:S01]  /*ef10*/  FFMA.FTZ R43, R84, c[0x0][0x2d0], -R143.reuse ;  /* 0x0000b400542b7a23 */ /* 0x100fe2000001088f */
[----:B------:R-:W2:Y:S01]  /*ef20*/  MUFU.EX2 R49, R49 ;  /* 0x0000003100317308 */ /* 0x000ea20000000800 */
[--C-:B------:R-:W-:Y:S02]  /*ef30*/  FFMA.FTZ R42, R85, c[0x0][0x2d0], -R143.reuse ;  /* 0x0000b400552a7a23 */ /* 0x100fe4000001088f */
[--C-:B------:R-:W-:Y:S02]  /*ef40*/  FFMA.FTZ R118, R34, c[0x0][0x2d0], -R143.reuse ;  /* 0x0000b40022767a23 */ /* 0x100fe4000001088f */
[--C-:B------:R-:W-:Y:S02]  /*ef50*/  FFMA.FTZ R119, R33, c[0x0][0x2d0], -R143.reuse ;  /* 0x0000b40021777a23 */ /* 0x100fe4000001088f */
[--C-:B------:R-:W-:Y:S01]  /*ef60*/  FFMA.FTZ R129, R32, c[0x0][0x2d0], -R143.reuse ;  /* 0x0000b40020817a23 */ /* 0x100fe2000001088f */
[----:B------:R-:W-:Y:S01]  /*ef70*/  MUFU.EX2 R45, R45 ;  /* 0x0000002d002d7308 */ /* 0x000fe20000000800 */
[----:B------:R-:W-:Y:S01]  /*ef80*/  LDSM.16.MT88.4 R32, [R205+0x3900] ;  /* 0x00390000cd20783b */ /* 0x000fe20000004200 */
[----:B------:R-:W-:-:S02]  /*ef90*/  FFMA.FTZ R128, R128, c[0x0][0x2d0], -R143 ;  /* 0x0000b40080807a23 */ /* 0x000fc4000001088f */
[--C-:B------:R-:W-:Y:S01]  /*efa0*/  FFMA.FTZ R144, R144, c[0x0][0x2d0], -R143.reuse ;  /* 0x0000b40090907a23 */ /* 0x100fe2000001088f */
[----:B-1----:R-:W-:Y:S01]  /*efb0*/  FMNMX.FTZ R16, R20, R21, !PT ;  /* 0x0000001514107209 */ /* 0x002fe20007810000 */
[--C-:B------:R-:W-:Y:S02]  /*efc0*/  FFMA.FTZ R145, R145, c[0x0][0x2d0], -R143.reuse ;  /* 0x0000b40091917a23 */ /* 0x100fe4000001088f */
[----:B------:R-:W1:Y:S01]  /*efd0*/  MUFU.EX2 R44, R44 ;  /* 0x0000002c002c7308 */ /* 0x000e620000000800 */
[----:B--2---:R-:W-:Y:S01]  /*efe0*/  F2FP.BF16.PACK_AB R64, R48, R49 ;  /* 0x000000313040723e */ /* 0x004fe200000010ff */
[----:B------:R-:W-:Y:S01]  /*eff0*/  LDSM.16.MT88.4 R20, [R205+0x900] ;  /* 0x00090000cd14783b */ /* 0x000fe20000004200 */
[C---:B------:R-:W-:Y:S01]  /*f000*/  FMUL.FTZ R133, R16.reuse, c[0x0][0x2d0] ;  /* 0x0000b40010857a20 */ /* 0x040fe20000410000 */
[----:B------:R-:W-:Y:S01]  /*f010*/  FSETP.NEU.FTZ.AND P0, PT, R16, -INF , PT ;  /* 0xff8000001000780b */ /* 0x000fe20003f1d000 */
[--C-:B------:R-:W-:Y:S02]  /*f020*/  FFMA.FTZ R147, R147, c[0x0][0x2d0], -R143.reuse ;  /* 0x0000b40093937a23 */ /* 0x100fe4000001088f */
[--C-:B------:R-:W-:Y:S01]  /*f030*/  FFMA.FTZ R146, R146, c[0x0][0x2d0], -R143.reuse ;  /* 0x0000b40092927a23 */ /* 0x100fe2000001088f */
[----:B------:R-:W-:Y:S01]  /*f040*/  FSEL R133, R133, RZ, P0 ;  /* 0x000000ff85857208 */ /* 0x000fe20000000000 */
[----:B------:R-:W-:Y:S01]  /*f050*/  MUFU.EX2 R43, R43 ;  /* 0x0000002b002b7308 */ /* 0x000fe20000000800 */
[----:B------:R-:W-:-:S02]  /*f060*/  FFMA.FTZ R165, R165, c[0x0][0x2d0], -R143 ;  /* 0x0000b400a5a57a23 */ /* 0x000fc4000001088f */
[----:B------:R-:W-:Y:S02]  /*f070*/  FFMA.FTZ R160, R160, c[0x0][0x2d0], -R143 ;  /* 0x0000b400a0a07a23 */ /* 0x000fe4000001088f */
[--C-:B------:R-:W-:Y:S02]  /*f080*/  FFMA.FTZ R50, R14, c[0x0][0x2d0], -R133.reuse ;  /* 0x0000b4000e327a23 */ /* 0x100fe40000010885 */
[--C-:B------:R-:W-:Y:S01]  /*f090*/  FFMA.FTZ R51, R15, c[0x0][0x2d0], -R133.reuse ;  /* 0x0000b4000f337a23 */ /* 0x100fe20000010885 */
[----:B-1----:R-:W-:Y:S01]  /*f0a0*/  F2FP.BF16.PACK_AB R66, R44, R45 ;  /* 0x0000002d2c42723e */ /* 0x002fe200000010ff */
[--C-:B------:R-:W-:Y:S01]  /*f0b0*/  FFMA.FTZ R47, R12, c[0x0][0x2d0], -R133.reuse ;  /* 0x0000b4000c2f7a23 */ /* 0x100fe20000010885 */
[----:B------:R-:W-:Y:S01]  /*f0c0*/  MUFU.EX2 R42, R42 ;  /* 0x0000002a002a7308 */ /* 0x000fe20000000800 */
[--C-:B------:R-:W-:Y:S01]  /*f0d0*/  FFMA.FTZ R46, R5, c[0x0][0x2d0], -R133.reuse ;  /* 0x0000b400052e7a23 */ /* 0x100fe20000010885 */
[----:B------:R-:W-:Y:S01]  /*f0e0*/  LDSM.16.MT88.4 R12, [R204+0x900] ;  /* 0x00090000cc0c783b */ /* 0x000fe20000004200 */
[----:B------:R-:W-:-:S02]  /*f0f0*/  FFMA.FTZ R41, R11, c[0x0][0x2d0], -R133 ;  /* 0x0000b4000b297a23 */ /* 0x000fc40000010885 */
[--C-:B------:R-:W-:Y:S01]  /*f100*/  FFMA.FTZ R40, R10, c[0x0][0x2d0], -R133.reuse ;  /* 0x0000b4000a287a23 */ /* 0x100fe20000010885 */
[----:B------:R-:W1:Y:S01]  /*f110*/  LDSM.16.MT88.4 R4, [R204+0x3100] ;  /* 0x00310000cc04783b */ /* 0x000e620000004200 */
[--C-:B------:R-:W-:Y:S01]  /*f120*/  FFMA.FTZ R2, R9, c[0x0][0x2d0], -R133.reuse ;  /* 0x0000b40009027a23 */ /* 0x100fe20000010885 */
[----:B------:R-:W-:Y:S01]  /*f130*/  MUFU.EX2 R50, R50 ;  /* 0x0000003200327308 */ /* 0x000fe20000000800 */
[--C-:B------:R-:W-:Y:S02]  /*f140*/  FFMA.FTZ R19, R8, c[0x0][0x2d0], -R133.reuse ;  /* 0x0000b40008137a23 */ /* 0x100fe40000010885 */
[----:B------:R-:W2:Y:S01]  /*f150*/  LDSM.16.MT88.4 R8, [R208+0x3900] ;  /* 0x00390000d008783b */ /* 0x000ea20000004200 */
[--C-:B------:R-:W-:Y:S02]  /*f160*/  FFMA.FTZ R130, R130, c[0x0][0x2d0], -R133.reuse ;  /* 0x0000b40082827a23 */ /* 0x100fe40000010885 */
[--C-:B------:R-:W-:Y:S02]  /*f170*/  FFMA.FTZ R134, R134, c[0x0][0x2d0], -R133.reuse ;  /* 0x0000b40086867a23 */ /* 0x100fe40000010885 */
[----:B------:R-:W3:Y:S01]  /*f180*/  MUFU.EX2 R51, R51 ;  /* 0x0000003300337308 */ /* 0x000ee20000000800 */
[----:B------:R-:W-:-:S02]  /*f190*/  FFMA.FTZ R135, R135, c[0x0][0x2d0], -R133 ;  /* 0x0000b40087877a23 */ /* 0x000fc40000010885 */
[--C-:B------:R-:W-:Y:S02]  /*f1a0*/  FFMA.FTZ R137, R137, c[0x0][0x2d0], -R133.reuse ;  /* 0x0000b40089897a23 */ /* 0x100fe40000010885 */
[--C-:B------:R-:W-:Y:S02]  /*f1b0*/  FFMA.FTZ R155, R155, c[0x0][0x2d0], -R133.reuse ;  /* 0x0000b4009b9b7a23 */ /* 0x100fe40000010885 */
[--C-:B------:R-:W-:Y:S01]  /*f1c0*/  FFMA.FTZ R162, R162, c[0x0][0x2d0], -R133.reuse ;  /* 0x0000b400a2a27a23 */ /* 0x100fe20000010885 */
[----:B------:R-:W-:Y:S01]  /*f1d0*/  MUFU.EX2 R47, R47 ;  /* 0x0000002f002f7308 */ /* 0x000fe20000000800 */
[--C-:B------:R-:W-:Y:S02]  /*f1e0*/  FFMA.FTZ R163, R163, c[0x0][0x2d0], -R133.reuse ;  /* 0x0000b400a3a37a23 */ /* 0x100fe40000010885 */
[----:B------:R-:W-:Y:S02]  /*f1f0*/  FFMA.FTZ R167, R167, c[0x0][0x2d0], -R133 ;  /* 0x0000b400a7a77a23 */ /* 0x000fe40000010885 */
[----:B------:R-:W-:-:S02]  /*f200*/  FFMA.FTZ R161, R161, c[0x0][0x2d0], -R143 ;  /* 0x0000b400a1a17a23 */ /* 0x000fc4000001088f */
[----:B------:R-:W-:Y:S01]  /*f210*/  FFMA.FTZ R153, R153, c[0x0][0x2d0], -R143 ;  /* 0x0000b40099997a23 */ /* 0x000fe2000001088f */
[----:B------:R-:W4:Y:S01]  /*f220*/  MUFU.EX2 R46, R46 ;  /* 0x0000002e002e7308 */ /* 0x000f220000000800 */
[----:B---3--:R-:W-:Y:S01]  /*f230*/  F2FP.BF16.PACK_AB R65, R51, R50 ;  /* 0x000000323341723e */ /* 0x008fe200000010ff */
[--C-:B------:R-:W-:Y:S02]  /*f240*/  FFMA.FTZ R164, R164, c[0x0][0x2d0], -R133.reuse ;  /* 0x0000b400a4a47a23 */ /* 0x100fe40000010885 */
[--C-:B------:R-:W-:Y:S02]  /*f250*/  FFMA.FTZ R166, R166, c[0x0][0x2d0], -R133.reuse ;  /* 0x0000b400a6a67a23 */ /* 0x100fe40000010885 */
[--C-:B------:R-:W-:Y:S02]  /*f260*/  FFMA.FTZ R154, R154, c[0x0][0x2d0], -R133.reuse ;  /* 0x0000b4009a9a7a23 */ /* 0x100fe40000010885 */
[----:B------:R-:W-:Y:S01]  /*f270*/  MUFU.EX2 R18, R18 ;  /* 0x0000001200127308 */ /* 0x000fe20000000800 */
[----:B------:R-:W-:-:S02]  /*f280*/  FFMA.FTZ R152, R152, c[0x0][0x2d0], -R133 ;  /* 0x0000b40098987a23 */ /* 0x000fc40000010885 */
[----:B------:R-:W-:Y:S02]  /*f290*/  FADD.FTZ R48, R49, R48 ;  /* 0x0000003031307221 */ /* 0x000fe40000010000 */
[----:B------:R-:W-:Y:S02]  /*f2a0*/  FADD.FTZ R50, R50, R51 ;  /* 0x0000003332327221 */ /* 0x000fe40000010000 */
[----:B------:R-:W-:Y:S01]  /*f2b0*/  FADD.FTZ R48, R45, R48 ;  /* 0x000000302d307221 */ /* 0x000fe20000010000 */
[----:B----4-:R-:W-:Y:S01]  /*f2c0*/  F2FP.BF16.PACK_AB R67, R46, R47 ;  /* 0x0000002f2e43723e */ /* 0x010fe200000010ff */
[----:B------:R-:W-:Y:S01]  /*f2d0*/  MUFU.EX2 R3, R3 ;  /* 0x0000000300037308 */ /* 0x000fe20000000800 */
[----:B------:R-:W-:Y:S02]  /*f2e0*/  FADD.FTZ R50, R47, R50 ;  /* 0x000000322f327221 */ /* 0x000fe40000010000 */
[----:B------:R-:W-:Y:S02]  /*f2f0*/  FADD.FTZ R44, R44, R48 ;  /* 0x000000302c2c7221 */ /* 0x000fe40000010000 */
[----:B------:R-:W-:Y:S01]  /*f300*/  FADD.FTZ R46, R46, R50 ;  /* 0x000000322e2e7221 */ /* 0x000fe20000010000 */
[----:B------:R-:W-:Y:S01]  /*f310*/  HMMA.16816.F32.BF16 R84, R64, R88, RZ ;  /* 0x000000584054723c */ /* 0x000fe200000418ff */
[----:B------:R-:W-:Y:S01]  /*f320*/  FADD.FTZ R44, R43, R44 ;  /* 0x0000002c2b2c7221 */ /* 0x000fe20000010000 */
[----:B------:R-:W3:Y:S01]  /*f330*/  MUFU.EX2 R41, R41 ;  /* 0x0000002900297308 */ /* 0x000ee20000000800 */
[----:B------:R-:W-:-:S02]  /*f340*/  FFMA.FTZ R245, R138, c[0x0][0x2d0], -R143 ;  /* 0x0000b4008af57a23 */ /* 0x000fc4000001088f */
[--C-:B------:R-:W-:Y:S02]  /*f350*/  FFMA.FTZ R142, R142, c[0x0][0x2d0], -R143.reuse ;  /* 0x0000b4008e8e7a23 */ /* 0x100fe4000001088f */
[--C-:B------:R-:W-:Y:S01]  /*f360*/  FFMA.FTZ R141, R141, c[0x0][0x2d0], -R143.reuse ;  /* 0x0000b4008d8d7a23 */ /* 0x100fe2000001088f */
[C---:B------:R-:W-:Y:S01]  /*f370*/  HMMA.16816.F32.BF16 R88, R64.reuse, R90, RZ ;  /* 0x0000005a4058723c */ /* 0x040fe200000418ff */
[----:B------:R-:W-:Y:S01]  /*f380*/  FFMA.FTZ R140, R140, c[0x0][0x2d0], -R143 ;  /* 0x0000b4008c8c7a23 */ /* 0x000fe2000001088f */
[----:B------:R-:W4:Y:S01]  /*f390*/  MUFU.EX2 R40, R40 ;  /* 0x0000002800287308 */ /* 0x000f220000000800 */
[--C-:B------:R-:W-:Y:S02]  /*f3a0*/  FFMA.FTZ R138, R139, c[0x0][0x2d0], -R133.reuse ;  /* 0x0000b4008b8a7a23 */ /* 0x100fe40000010885 */
[--C-:B------:R-:W-:Y:S02]  /*f3b0*/  FFMA.FTZ R136, R136, c[0x0][0x2d0], -R133.reuse ;  /* 0x0000b40088887a23 */ /* 0x100fe40000010885 */
[----:B------:R-:W-:Y:S01]  /*f3c0*/  FFMA.FTZ R244, R131, c[0x0][0x2d0], -R133 ;  /* 0x0000b40083f47a23 */ /* 0x000fe20000010885 */
[----:B------:R-:W-:Y:S02]  /*f3d0*/  HMMA.16816.F32.BF16 R92, R64, R96, RZ ;  /* 0x00000060405c723c */ /* 0x000fe400000418ff */
[----:B------:R-:W-:Y:S01]  /*f3e0*/  MUFU.EX2 R2, R2 ;  /* 0x0000000200027308 */ /* 0x000fe20000000800 */
[----:B---3--:R-:W-:-:S05]  /*f3f0*/  FADD.FTZ R46, R41, R46 ;  /* 0x0000002e292e7221 */ /* 0x008fca0000010000 */
[C---:B------:R-:W-:Y:S02]  /*f400*/  HMMA.16816.F32.BF16 R96, R64.reuse, R98, RZ ;  /* 0x000000624060723c */ /* 0x040fe400000418ff */
[----:B------:R-:W3:Y:S06]  /*f410*/  MUFU.EX2 R19, R19 ;  /* 0x0000001300137308 */ /* 0x000eec0000000800 */
[C---:B------:R-:W-:Y:S02]  /*f420*/  HMMA.16816.F32.BF16 R112, R64.reuse, R108, RZ ;  /* 0x0000006c4070723c */ /* 0x040fe400000418ff */
[----:B------:R-:W5:Y:S06]  /*f430*/  MUFU.EX2 R118, R118 ;  /* 0x0000007600767308 */ /* 0x000f6c0000000800 */
        /* <DEDUP_REMOVED lines=9> */
[----:B------:R-:W1:Y:S06]  /*f4d0*/  MUFU.EX2 R134, R134 ;  /* 0x0000008600867308 */ /* 0x000e6c0000000800 */
[C---:B------:R-:W-:Y:S02]  /*f4e0*/  HMMA.16816.F32.BF16 R72, R64.reuse, R74, RZ ;  /* 0x0000004a4048723c */ /* 0x040fe400000418ff */
[----:B------:R-:W-:Y:S06]  /*f4f0*/  MUFU.EX2 R135, R135 ;  /* 0x0000008700877308 */ /* 0x000fec0000000800 */
[C---:B------:R-:W-:Y:S02]  /*f500*/  HMMA.16816.F32.BF16 R80, R64.reuse, R82, RZ ;  /* 0x000000524050723c */ /* 0x040fe400000418ff */
[----:B------:R-:W1:Y:S06]  /*f510*/  MUFU.EX2 R137, R137 ;  /* 0x0000008900897308 */ /* 0x000e6c0000000800 */
[C---:B------:R-:W-:Y:S02]  /*f520*/  HMMA.16816.F32.BF16 R100, R64.reuse, R102, RZ ;  /* 0x000000664064723c */ /* 0x040fe400000418ff */
[----:B------:R-:W2:Y:S06]  /*f530*/  MUFU.EX2 R144, R144 ;  /* 0x0000009000907308 */ /* 0x000eac0000000800 */
[C---:B------:R-:W-:Y:S02]  /*f540*/  HMMA.16816.F32.BF16 R56, R64.reuse, R58, RZ ;  /* 0x0000003a4038723c */ /* 0x040fe400000418ff */
[----:B------:R-:W-:Y:S06]  /*f550*/  MUFU.EX2 R145, R145 ;  /* 0x0000009100917308 */ /* 0x000fec0000000800 */
[C---:B-1----:R-:W-:Y:S02]  /*f560*/  HMMA.16816.F32.BF16 R60, R64.reuse, R4, RZ ;  /* 0x00000004403c723c */ /* 0x042fe400000418ff */
        /* <DEDUP_REMOVED lines=9> */
[----:B---3--:R-:W-:Y:S01]  /*f600*/  F2FP.BF16.PACK_AB R7, R19, R2 ;  /* 0x000000021307723e */ /* 0x008fe200000010ff */
[----:B------:R-:W1:Y:S01]  /*f610*/  MUFU.EX2 R155, R155 ;  /* 0x0000009b009b7308 */ /* 0x000e620000000800 */
[----:B------:R-:W-:Y:S02]  /*f620*/  FADD.FTZ R40, R2, R40 ;  /* 0x0000002802287221 */ /* 0x000fe40000010000 */
[----:B------:R-:W-:Y:S02]  /*f630*/  FADD.FTZ R3, R3, R42 ;  /* 0x0000002a03037221 */ /* 0x000fe40000010000 */
[----:B------:R-:W-:Y:S01]  /*f640*/  FADD.FTZ R19, R19, R40 ;  /* 0x0000002813137221 */ /* 0x000fe20000010000 */
[----:B------:R-:W-:Y:S01]  /*f650*/  HMMA.16816.F32.BF16 R84, R4, R12, R84 ;  /* 0x0000000c0454723c */ /* 0x000fe20000041854 */
[----:B-----5:R-:W-:Y:S01]  /*f660*/  FADD.FTZ R3, R118, R3 ;  /* 0x0000000376037221 */ /* 0x020fe20000010000 */
[----:B------:R-:W3:Y:S01]  /*f670*/  MUFU.EX2 R162, R162 ;  /* 0x000000a200a27308 */ /* 0x000ee20000000800 */
[----:B------:R-:W-:-:S02]  /*f680*/  FADD.FTZ R19, R130, R19 ;  /* 0x0000001382137221 */ /* 0x000fc40000010000 */
[----:B------:R-:W-:-:S03]  /*f690*/  @P6 IMAD.HI.U32 R2, R117, c[0x0][0x2c8], RZ ;  /* 0x0000b20075026a27 */ /* 0x000fc600078e00ff */
[----:B------:R-:W-:Y:S01]  /*f6a0*/  HMMA.16816.F32.BF16 R88, R4, R14, R88 ;  /* 0x0000000e0458723c */ /* 0x000fe20000041858 */
[----:B------:R-:W4:Y:S01]  /*f6b0*/  LDSM.16.MT88.4 R12, [R204+0x3900] ;  /* 0x00390000cc0c783b */ /* 0x000f220000004200 */
[----:B------:R-:W-:Y:S01]  /*f6c0*/  MUFU.EX2 R163, R163 ;  /* 0x000000a300a37308 */ /* 0x000fe20000000800 */
[----:B------:R-:W-:Y:S02]  /*f6d0*/  @P6 SHF.R.U32.HI R117, RZ, c[0x0][0x2cc], R2 ;  /* 0x0000b300ff756a19 */ /* 0x000fe40000011602 */
[----:B------:R-:W-:-:S03]  /*f6e0*/  ISETP.GE.AND P6, PT, R212, 0x1, PT ;  /* 0x00000001d400780c */ /* 0x000fc60003fc6270 */
[C---:B--2---:R-:W-:Y:S01]  /*f6f0*/  HMMA.16816.F32.BF16 R92, R4.reuse, R8, R92 ;  /* 0x00000008045c723c */ /* 0x044fe2000004185c */
[----:B------:R-:W-:Y:S01]  /*f700*/  IMAD.IADD R116, R116, 0x1, R117 ;  /* 0x0000000174747824 */ /* 0x000fe200078e0275 */
[----:B------:R-:W2:Y:S06]  /*f710*/  MUFU.EX2 R167, R167 ;  /* 0x000000a700a77308 */ /* 0x000eac0000000800 */
[C---:B------:R-:W-:Y:S01]  /*f720*/  HMMA.16816.F32.BF16 R96, R4.reuse, R10, R96 ;  /* 0x0000000a0460723c */ /* 0x040fe20000041860 */
[----:B------:R-:W5:Y:S01]  /*f730*/  LDSM.16.MT88.4 R8, [R204+0x1100] ;  /* 0x00110000cc08783b */ /* 0x000f620000004200 */
[----:B------:R-:W1:Y:S06]  /*f740*/  MUFU.EX2 R165, R165 ;  /* 0x000000a500a57308 */ /* 0x000e6c0000000800 */
[C---:B------:R-:W-:Y:S02]  /*f750*/  HMMA.16816.F32.BF16 R112, R4.reuse, R28, R112 ;  /* 0x0000001c0470723c */ /* 0x040fe40000041870 */
[----:B------:R-:W-:Y:S06]  /*f760*/  MUFU.EX2 R160, R160 ;  /* 0x000000a000a07308 */ /* 0x000fec0000000800 */
[C---:B------:R-:W-:Y:S01]  /*f770*/  HMMA.16816.F32.BF16 R108, R4.reuse, R30, R108 ;  /* 0x0000001e046c723c */ /* 0x040fe2000004186c */
[----:B------:R-:W1:Y:S01]  /*f780*/  LDSM.16.MT88.4 R28, [R208+0x1100] ;  /* 0x00110000d01c783b */ /* 0x000e620000004200 */
[----:B------:R-:W-:Y:S06]  /*f790*/  MUFU.EX2 R161, R161 ;  /* 0x000000a100a17308 */ /* 0x000fec0000000800 */
[C---:B------:R-:W-:Y:S02]  /*f7a0*/  HMMA.16816.F32.BF16 R68, R4.reuse, R24, R68 ;  /* 0x000000180444723c */ /* 0x040fe40000041844 */
[----:B------:R-:W-:Y:S06]  /*f7b0*/  MUFU.EX2 R153, R153 ;  /* 0x0000009900997308 */ /* 0x000fec0000000800 */
[C---:B------:R-:W-:Y:S01]  /*f7c0*/  HMMA.16816.F32.BF16 R72, R4.reuse, R26, R72 ;  /* 0x0000001a0448723c */ /* 0x040fe20000041848 */
[----:B------:R-:W-:Y:S01]  /*f7d0*/  LDSM.16.MT88.4 R24, [R206+0x1100] ;  /* 0x00110000ce18783b */ /* 0x000fe20000004200 */
[----:B------:R-:W1:Y:S06]  /*f7e0*/  MUFU.EX2 R164, R164 ;  /* 0x000000a400a47308 */ /* 0x000e6c0000000800 */
        /* <DEDUP_REMOVED lines=9> */
[----:B------:R-:W1:Y:S06]  /*f880*/  MUFU.EX2 R142, R142 ;  /* 0x0000008e008e7308 */ /* 0x000e6c0000000800 */
[C---:B------:R-:W-:Y:S02]  /*f890*/  HMMA.16816.F32.BF16 R52, R4.reuse, R32, R52 ;  /* 0x000000200434723c */ /* 0x040fe40000041834 */
[----:B------:R-:W-:Y:S06]  /*f8a0*/  MUFU.EX2 R141, R141 ;  /* 0x0000008d008d7308 */ /* 0x000fec0000000800 */
[C---:B------:R-:W-:Y:S01]  /*f8b0*/  HMMA.16816.F32.BF16 R56, R4.reuse, R34, R56 ;  /* 0x000000220438723c */ /* 0x040fe20000041838 */
[----:B------:R-:W-:Y:S01]  /*f8c0*/  LDSM.16.MT88.4 R32, [R205+0x4100] ;  /* 0x00410000cd20783b */ /* 0x000fe20000004200 */
[----:B------:R-:W-:Y:S06]  /*f8d0*/  MUFU.EX2 R140, R140 ;  /* 0x0000008c008c7308 */ /* 0x000fec0000000800 */
[C---:B----4-:R-:W-:Y:S02]  /*f8e0*/  HMMA.16816.F32.BF16 R60, R4.reuse, R12, R60 ;  /* 0x0000000c043c723c */ /* 0x050fe4000004183c */
[----:B------:R-:W-:Y:S06]  /*f8f0*/  MUFU.EX2 R245, R245 ;  /* 0x000000f500f57308 */ /* 0x000fec0000000800 */
[----:B------:R-:W-:Y:S01]  /*f900*/  HMMA.16816.F32.BF16 R64, R4, R14, R64 ;  /* 0x0000000e0440723c */ /* 0x000fe20000041840 */
[----:B------:R-:W4:Y:S01]  /*f910*/  LDSM.16.MT88.4 R12, [R208+0x4100] ;  /* 0x00410000d00c783b */ /* 0x000f220000004200 */
[----:B------:R-:W1:Y:S05]  /*f920*/  MUFU.EX2 R138, R138 ;  /* 0x0000008a008a7308 */ /* 0x000e6a0000000800 */
[C---:B------:R-:W-:Y:S01]  /*f930*/  F2FP.BF16.PACK_AB R4, R119.reuse, R118 ;  /* 0x000000767704723e */ /* 0x040fe200000010ff */
[----:B------:R-:W-:Y:S01]  /*f940*/  FADD.FTZ R119, R119, R3 ;  /* 0x0000000377777221 */ /* 0x000fe20000010000 */
[----:B------:R-:W-:Y:S01]  /*f950*/  F2FP.BF16.PACK_AB R6, R128, R129 ;  /* 0x000000818006723e */ /* 0x000fe200000010ff */
[----:B------:R-:W2:Y:S01]  /*f960*/  MUFU.EX2 R136, R136 ;  /* 0x0000008800887308 */ /* 0x000ea20000000800 */
[C---:B------:R-:W-:Y:S01]  /*f970*/  F2FP.BF16.PACK_AB R5, R134.reuse, R130 ;  /* 0x000000828605723e */ /* 0x040fe200000010ff */
[----:B------:R-:W-:Y:S01]  /*f980*/  FADD.FTZ R134, R134, R19 ;  /* 0x0000001386867221 */ /* 0x000fe20000010000 */
[----:B------:R-:W-:Y:S01]  /*f990*/  F2FP.BF16.PACK_AB R7, R137, R135 ;  /* 0x000000878907723e */ /* 0x000fe200000010ff */
[----:B------:R-:W-:Y:S01]  /*f9a0*/  FADD.FTZ R119, R129, R119 ;  /* 0x0000007781777221 */ /* 0x000fe20000010000 */
[----:B------:R-:W-:Y:S01]  /*f9b0*/  IADD3 R3, R116, c[0x0][0x328], RZ ;  /* 0x0000ca0074037a10 */ /* 0x000fe20007ffe0ff */
[----:B------:R-:W-:-:S02]  /*f9c0*/  FADD.FTZ R134, R135, R134 ;  /* 0x0000008687867221 */ /* 0x000fc40000010000 */
[----:B------:R-:W-:Y:S01]  /*f9d0*/  MUFU.EX2 R244, R244 ;  /* 0x000000f400f47308 */ /* 0x000fe20000000800 */
[----:B------:R-:W-:Y:S01]  /*f9e0*/  FADD.FTZ R128, R128, R119 ;  /* 0x0000007780807221 */ /* 0x000fe20000010000 */
[----:B-----5:R-:W-:Y:S01]  /*f9f0*/  HMMA.16816.F32.BF16 R84, R4, R8, R84 ;  /* 0x000000080454723c */ /* 0x020fe20000041854 */
[----:B------:R-:W-:Y:S02]  /*fa00*/  FADD.FTZ R137, R137, R134 ;  /* 0x0000008689897221 */ /* 0x000fe40000010000 */
[----:B------:R-:W-:Y:S02]  /*fa10*/  FADD.FTZ R128, R144, R128 ;  /* 0x0000008090807221 */ /* 0x000fe40000010000 */
[----:B-1----:R-:W-:-:S03]  /*fa20*/  FADD.FTZ R137, R155, R137 ;  /* 0x000000899b897221 */ /* 0x002fc60000010000 */
[C---:B------:R-:W-:Y:S01]  /*fa30*/  HMMA.16816.F32.BF16 R88, R4.reuse, R10, R88 ;  /* 0x0000000a0458723c */ /* 0x040fe20000041858 */
[----:B------:R-:W1:Y:S07]  /*fa40*/  LDSM.16.MT88.4 R8, [R204+0x4100] ;  /* 0x00410000cc08783b */ /* 0x000e6e0000004200 */
[C---:B------:R-:W-:Y:S08]  /*fa50*/  HMMA.16816.F32.BF16 R112, R4.reuse, R28, R112 ;  /* 0x0000001c0470723c */ /* 0x040ff00000041870 */
[C---:B----4-:R-:W-:Y:S08]  /*fa60*/  HMMA.16816.F32.BF16 R92, R4.reuse, R12, R92 ;  /* 0x0000000c045c723c */ /* 0x050ff0000004185c */
[C---:B------:R-:W-:Y:S01]  /*fa70*/  HMMA.16816.F32.BF16 R96, R4.reuse, R14, R96 ;  /* 0x0000000e0460723c */ /* 0x040fe20000041860 */
[----:B------:R-:W4:Y:S07]  /*fa80*/  LDSM.16.MT88.4 R12, [R204+0x1900] ;  /* 0x00190000cc0c783b */ /* 0x000f2e0000004200 */
[C---:B------:R-:W-:Y:S01]  /*fa90*/  HMMA.16816.F32.BF16 R108, R4.reuse, R30, R108 ;  /* 0x0000001e046c723c */ /* 0x040fe2000004186c */
[----:B------:R-:W-:Y:S07]  /*faa0*/  LDSM.16.MT88.4 R28, [R208+0x1900] ;  /* 0x00190000d01c783b */ /* 0x000fee0000004200 */
[C---:B------:R-:W-:Y:S08]  /*fab0*/  HMMA.16816.F32.BF16 R68, R4.reuse, R24, R68 ;  /* 0x000000180444723c */ /* 0x040ff00000041844 */
[C---:B-1----:R-:W-:Y:S08]  /*fac0*/  HMMA.16816.F32.BF16 R60, R4.reuse, R8, R60 ;  /* 0x00000008043c723c */ /* 0x042ff0000004183c */
[C---:B------:R-:W-:Y:S01]  /*fad0*/  HMMA.16816.F32.BF16 R64, R4.reuse, R10, R64 ;  /* 0x0000000a0440723c */ /* 0x040fe20000041840 */
[----:B------:R-:W1:Y:S07]  /*fae0*/  LDSM.16.MT88.4 R8, [R208+0x4900] ;  /* 0x00490000d008783b */ /* 0x000e6e0000004200 */
[C---:B------:R-:W-:Y:S01]  /*faf0*/  HMMA.16816.F32.BF16 R72, R4.reuse, R26, R72 ;  /* 0x0000001a0448723c */ /* 0x040fe20000041848 */
[----:B------:R-:W5:Y:S07]  /*fb00*/  LDSM.16.MT88.4 R24, [R206+0x1900] ;  /* 0x00190000ce18783b */ /* 0x000f6e0000004200 */
[C---:B------:R-:W-:Y:S08]  /*fb10*/  HMMA.16816.F32.BF16 R76, R4.reuse, R20, R76 ;  /* 0x00000014044c723c */ /* 0x040ff0000004184c */
[C---:B------:R-:W-:Y:S01]  /*fb20*/  HMMA.16816.F32.BF16 R80, R4.reuse, R22, R80 ;  /* 0x000000160450723c */ /* 0x040fe20000041850 */
[----:B------:R-:W1:Y:S07]  /*fb30*/  LDSM.16.MT88.4 R20, [R205+0x1900] ;  /* 0x00190000cd14783b */ /* 0x000e6e0000004200 */
[C---:B------:R-:W-:Y:S08]  /*fb40*/  HMMA.16816.F32.BF16 R104, R4.reuse, R36, R104 ;  /* 0x000000240468723c */ /* 0x040ff00000041868 */
[C---:B------:R-:W-:Y:S01]  /*fb50*/  HMMA.16816.F32.BF16 R100, R4.reuse, R38, R100 ;  /* 0x000000260464723c */ /* 0x040fe20000041864 */
[----:B------:R-:W1:Y:S07]  /*fb60*/  LDSM.16.MT88.4 R36, [R206+0x4900] ;  /* 0x00490000ce24783b */ /* 0x000e6e0000004200 */
[C---:B------:R-:W-:Y:S08]  /*fb70*/  HMMA.16816.F32.BF16 R52, R4.reuse, R32, R52 ;  /* 0x000000200434723c */ /* 0x040ff00000041834 */
[----:B------:R-:W-:Y:S01]  /*fb80*/  HMMA.16816.F32.BF16 R56, R4, R34, R56 ;  /* 0x000000220438723c */ /* 0x000fe20000041838 */
[----:B------:R-:W5:Y:S06]  /*fb90*/  LDSM.16.MT88.4 R32, [R205+0x4900] ;  /* 0x00490000cd20783b */ /* 0x000f6c0000004200 */
[C---:B------:R-:W-:Y:S01]  /*fba0*/  F2FP.BF16.PACK_AB R4, R145.reuse, R144 ;  /* 0x000000909104723e */ /* 0x040fe200000010ff */
[----:B------:R-:W-:Y:S01]  /*fbb0*/  FADD.FTZ R145, R145, R128 ;  /* 0x0000008091917221 */ /* 0x000fe20000010000 */
[----:B------:R-:W-:-:S02]  /*fbc0*/  F2FP.BF16.PACK_AB R6, R146, R147 ;  /* 0x000000939206723e */ /* 0x000fc400000010ff */
[C---:B---3--:R-:W-:Y:S01]  /*fbd0*/  F2FP.BF16.PACK_AB R5, R162.reuse, R155 ;  /* 0x0000009ba205723e */ /* 0x048fe200000010ff */
[----:B------:R-:W-:Y:S01]  /*fbe0*/  FADD.FTZ R162, R162, R137 ;  /* 0x00000089a2a27221 */ /* 0x000fe20000010000 */
[----:B--2---:R-:W-:Y:S01]  /*fbf0*/  F2FP.BF16.PACK_AB R7, R167, R163 ;  /* 0x000000a3a707723e */ /* 0x004fe200000010ff */
        /* <DEDUP_REMOVED lines=15> */
[C---:B-----5:R-:W-:Y:S08]  /*fcf0*/  HMMA.16816.F32.BF16 R68, R4.reuse, R24, R68 ;  /* 0x000000180444723c */ /* 0x060ff00000041844 */
[C---:B------:R-:W-:Y:S01]  /*fd00*/  HMMA.16816.F32.BF16 R72, R4.reuse, R26, R72 ;  /* 0x0000001a0448723c */ /* 0x040fe20000041848 */
[----:B------:R-:W-:Y:S07]  /*fd10*/  LDSM.16.MT88.4 R24, [R206+0x2100] ;  /* 0x00210000ce18783b */ /* 0x000fee0000004200 */
        /* <DEDUP_REMOVED lines=9> */
[C---:B--2---:R-:W-:Y:S08]  /*fdb0*/  HMMA.16816.F32.BF16 R60, R4.reuse, R12, R60 ;  /* 0x0000000c043c723c */ /* 0x044ff0000004183c */
[----:B------:R-:W-:Y:S01]  /*fdc0*/  HMMA.16816.F32.BF16 R64, R4, R14, R64 ;  /* 0x0000000e0440723c */ /* 0x000fe20000041840 */
[----:B------:R-:W2:Y:S06]  /*fdd0*/  LDSM.16.MT88.4 R12, [R208+0x5100] ;  /* 0x00510000d00c783b */ /* 0x000eac0000004200 */
[C---:B------:R-:W-:Y:S01]  /*fde0*/  F2FP.BF16.PACK_AB R4, R160.reuse, R165 ;  /* 0x000000a5a004723e */ /* 0x040fe200000010ff */
        /* <DEDUP_REMOVED lines=8> */
[----:B-1----:R-:W-:Y:S01]  /*fe70*/  HMMA.16816.F32.BF16 R84, R4, R8, R84 ;  /* 0x000000080454723c */ /* 0x002fe20000041854 */
[----:B------:R-:W-:-:S02]  /*fe80*/  FADD.FTZ R152, R152, R166 ;  /* 0x000000a698987221 */ /* 0x000fc40000010000 */
[----:B------:R-:W-:Y:S02]  /*fe90*/  FADD.FTZ R153, R142, R153 ;  /* 0x000000998e997221 */ /* 0x000fe40000010000 */
[----:B------:R-:W-:Y:S02]  /*fea0*/  FADD.FTZ R152, R138, R152 ;  /* 0x000000988a987221 */ /* 0x000fe40000010000 */
[----:B------:R-:W-:Y:S01]  /*feb0*/  FADD.FTZ R153, R141, R153 ;  /* 0x000000998d997221 */ /* 0x000fe20000010000 */
[----:B------:R-:W-:Y:S01]  /*fec0*/  HMMA.16816.F32.BF16 R88, R4, R10, R88 ;  /* 0x0000000a0458723c */ /* 0x000fe20000041858 */
[----:B------:R-:W1:Y:S01]  /*fed0*/  LDSM.16.MT88.4 R8, [R204+0x5100] ;  /* 0x00510000cc08783b */ /* 0x000e620000004200 */
[----:B------:R-:W-:Y:S02]  /*fee0*/  FADD.FTZ R152, R136, R152 ;  /* 0x0000009888987221 */ /* 0x000fe40000010000 */
[----:B------:R-:W-:-:S04]  /*fef0*/  FADD.FTZ R153, R140, R153 ;  /* 0x000000998c997221 */ /* 0x000fc80000010000 */
[C---:B---3--:R-:W-:Y:S08]  /*ff00*/  HMMA.16816.F32.BF16 R76, R4.reuse, R20, R76 ;  /* 0x00000014044c723c */ /* 0x048ff0000004184c */
[C---:B------:R-:W-:Y:S01]  /*ff10*/  HMMA.16816.F32.BF16 R80, R4.reuse, R22, R80 ;  /* 0x000000160450723c */ /* 0x040fe20000041850 */
[----:B------:R-:W3:Y:S07]  /*ff20*/  LDSM.16.MT88.4 R20, [R205+0x2900] ;  /* 0x00290000cd14783b */ /* 0x000eee0000004200 */
[C---:B--2---:R-:W-:Y:S08]  /*ff30*/  HMMA.16816.F32.BF16 R92, R4.reuse, R12, R92 ;  /* 0x0000000c045c723c */ /* 0x044ff0000004185c */
[C---:B------:R-:W-:Y:S01]  /*ff40*/  HMMA.16816.F32.BF16 R96, R4.reuse, R14, R96 ;  /* 0x0000000e0460723c */ /* 0x040fe20000041860 */
[----:B------:R-:W2:Y:S07]  /*ff50*/  LDSM.16.MT88.4 R12, [R204+0x2900] ;  /* 0x00290000cc0c783b */ /* 0x000eae0000004200 */
[C---:B------:R-:W-:Y:S07]  /*ff60*/  HMMA.16816.F32.BF16 R104, R4.reuse, R36, R104 ;  /* 0x000000240468723c */ /* 0x040fee0000041868 */
[----:B------:R-:W-:Y:S01]  /*ff70*/  FFMA.FTZ R36, R132, c[0x0][0x2d0], -R133 ;  /* 0x0000b40084247a23 */ /* 0x000fe20000010885 */
[C---:B-1----:R-:W-:Y:S05]  /*ff80*/  HMMA.16816.F32.BF16 R60, R4.reuse, R8, R60 ;  /* 0x00000008043c723c */ /* 0x042fea000004183c */
[----:B------:R-:W1:Y:S03]  /*ff90*/  MUFU.EX2 R36, R36 ;  /* 0x0000002400247308 */ /* 0x000e660000000800 */
[C---:B------:R-:W-:Y:S01]  /*ffa0*/  HMMA.16816.F32.BF16 R64, R4.reuse, R10, R64 ;  /* 0x0000000a0440723c */ /* 0x040fe20000041840 */
[----:B------:R-:W4:Y:S07]  /*ffb0*/  LDSM.16.MT88.4 R8, [R208+0x5900] ;  /* 0x00590000d008783b */ /* 0x000f2e0000004200 */
[----:B------:R-:W-:Y:S01]  /*ffc0*/  HMMA.16816.F32.BF16 R112, R4, R28, R112 ;  /* 0x0000001c0470723c */ /* 0x000fe20000041870 */
[----:B-1----:R-:W-:-:S07]  /*ffd0*/  FADD.FTZ R152, R36, R152 ;  /* 0x0000009824987221 */ /* 0x002fce0000010000 */
[C---:B------:R-:W-:Y:S01]  /*ffe0*/  HMMA.16816.F32.BF16 R108, R4.reuse, R30, R108 ;  /* 0x0000001e046c723c */ /* 0x040fe2000004186c */
[----:B------:R-:W1:Y:S07]  /*fff0*/  LDSM.16.MT88.4 R28, [R208+0x2900] ;  /* 0x00290000d01c783b */ /* 0x000e6e0000004200 */
[C---:B------:R-:W-:Y:S08]  /*10000*/  HMMA.16816.F32.BF16 R68, R4.reuse, R24, R68 ;  /* 0x000000180444723c */ /* 0x040ff00000041844 */
[C---:B------:R-:W-:Y:S01]  /*10010*/  HMMA.16816.F32.BF16 R72, R4.reuse, R26, R72 ;  /* 0x0000001a0448723c */ /* 0x040fe20000041848 */
[----:B------:R-:W5:Y:S07]  /*10020*/  LDSM.16.MT88.4 R24, [R206+0x2900] ;  /* 0x00290000ce18783b */ /* 0x000f6e0000004200 */
[C---:B------:R-:W-:Y:S08]  /*10030*/  HMMA.16816.F32.BF16 R100, R4.reuse, R38, R100 ;  /* 0x000000260464723c */ /* 0x040ff00000041864 */
[C---:B------:R-:W-:Y:S08]  /*10040*/  HMMA.16816.F32.BF16 R52, R4.reuse, R32, R52 ;  /* 0x000000200434723c */ /* 0x040ff00000041834 */
[----:B------:R-:W-:Y:S07]  /*10050*/  HMMA.16816.F32.BF16 R56, R4, R34, R56 ;  /* 0x000000220438723c */ /* 0x000fee0000041838 */
[----:B------:R-:W-:-:S02]  /*10060*/  F2FP.BF16.PACK_AB R4, R141, R142 ;  /* 0x0000008e8d04723e */ /* 0x000fc400000010ff */
[C---:B------:R-:W-:Y:S01]  /*10070*/  F2FP.BF16.PACK_AB R6, R245.reuse, R140 ;  /* 0x0000008cf506723e */ /* 0x040fe200000010ff */
[----:B------:R-:W-:Y:S01]  /*10080*/  FADD.FTZ R245, R245, R153 ;  /* 0x00000099f5f57221 */ /* 0x000fe20000010000 */
[----:B------:R-:W-:Y:S02]  /*10090*/  F2FP.BF16.PACK_AB R5, R136, R138 ;  /* 0x0000008a8805723e */ /* 0x000fe400000010ff */
[C---:B------:R-:W-:Y:S01]  /*100a0*/  F2FP.BF16.PACK_AB R7, R244.reuse, R36 ;  /* 0x00000024f407723e */ /* 0x040fe200000010ff */
[----:B------:R-:W-:-:S06]  /*100b0*/  FADD.FTZ R244, R244, R152 ;  /* 0x00000098f4f47221 */ /* 0x000fcc0000010000 */
        /* <DEDUP_REMOVED lines=9> */
[C---:B-1----:R-:W-:Y:S08]  /*10150*/  HMMA.16816.F32.BF16 R112, R4.reuse, R28, R112 ;  /* 0x0000001c0470723c */ /* 0x042ff00000041870 */
[C---:B------:R-:W-:Y:S08]  /*10160*/  HMMA.16816.F32.BF16 R108, R4.reuse, R30, R108 ;  /* 0x0000001e046c723c */ /* 0x040ff0000004186c */
[C---:B-----5:R-:W-:Y:S08]  /*10170*/  HMMA.16816.F32.BF16 R68, R4.reuse, R24, R68 ;  /* 0x000000180444723c */ /* 0x060ff00000041844 */
[C---:B------:R-:W-:Y:S08]  /*10180*/  HMMA.16816.F32.BF16 R72, R4.reuse, R26, R72 ;  /* 0x0000001a0448723c */ /* 0x040ff00000041848 */
[C---:B---3--:R-:W-:Y:S08]  /*10190*/  HMMA.16816.F32.BF16 R104, R4.reuse, R20, R104 ;  /* 0x000000140468723c */ /* 0x048ff00000041868 */
[C---:B------:R-:W-:Y:S08]  /*101a0*/  HMMA.16816.F32.BF16 R100, R4.reuse, R22, R100 ;  /* 0x000000160464723c */ /* 0x040ff00000041864 */
[C---:B--2---:R-:W-:Y:S08]  /*101b0*/  HMMA.16816.F32.BF16 R52, R4.reuse, R12, R52 ;  /* 0x0000000c0434723c */ /* 0x044ff00000041834 */
[C---:B------:R-:W-:Y:S08]  /*101c0*/  HMMA.16816.F32.BF16 R56, R4.reuse, R14, R56 ;  /* 0x0000000e0438723c */ /* 0x040ff00000041838 */
[C---:B----4-:R-:W-:Y:S08]  /*101d0*/  HMMA.16816.F32.BF16 R60, R4.reuse, R8, R60 ;  /* 0x00000008043c723c */ /* 0x050ff0000004183c */
        /* <DEDUP_REMOVED lines=12> */
.L_x_2573:
[----:B------:R-:W-:-:S04]  /*102a0*/  MOV R4, 0x1 ;  /* 0x0000000100047802 */ /* 0x000fc80000000f00 */
[----:B------:R-:W-:-:S13]  /*102b0*/  ISETP.NE.AND P0, PT, R4, c[0x0][0x32c], PT ;  /* 0x0000cb0004007a0c */ /* 0x000fda0003f05270 */
[----:B------:R-:W-:-:S05]  /*102c0*/  @P0 IMAD.HI.U32 R4, R2, c[0x0][0x330], RZ ;  /* 0x0000cc0002040a27 */ /* 0x000fca00078e00ff */
[----:B------:R-:W-:Y:S02]  /*102d0*/  @P0 SHF.R.U32.HI R2, RZ, c[0x0][0x334], R4 ;  /* 0x0000cd00ff020a19 */ /* 0x000fe40000011604 */
.L_x_2574:
[----:B------:R-:W-:-:S05]  /*102e0*/  MOV R4, c[0x0][0x32c] ;  /* 0x0000cb0000047a02 */ /* 0x000fca0000000f00 */
[----:B------:R-:W-:-:S05]  /*102f0*/  IMAD R4, R2, R4, c[0x0][0x32c] ;  /* 0x0000cb0002047624 */ /* 0x000fca00078e0204 */
[----:B------:R-:W-:-:S05]  /*10300*/  IMNMX R3, R3, R4, PT ;  /* 0x0000000403037217 */ /* 0x000fca0003800200 */
.L_x_2572:
        /* <DEDUP_REMOVED lines=11> */
.L_x_2586:
[----:B------:R-:W-:Y:S04]  /*103c0*/  DEPBAR.LE SB0, 0x0 ;  /* 0x000080000000791a */ /* 0x000fe80000000000 */
[----:B------:R-:W-:Y:S01]  /*103d0*/  BAR.SYNC.DEFER_BLOCKING 0x0 ;  /* 0x0000000000007b1d */ /* 0x000fe20000010000 */
[----:B------:R-:W-:Y:S02]  /*103e0*/  ISETP.GT.AND P0, PT, R226, R250, PT ;  /* 0x000000fae200720c */ /* 0x000fe40003f04270 */
[----:B------:R-:W-:Y:S02]  /*103f0*/  ISETP.GE.AND P2, PT, R224, c[0x0][0x1d4], PT ;  /* 0x00007500e0007a0c */ /* 0x000fe40003f46270 */
[----:B------:R-:W-:Y:S01]  /*10400*/  ISETP.GE.AND P3, PT, R223, c[0x0][0x1d4], PT ;  /* 0x00007500df007a0c */ /* 0x000fe20003f66270 */
        /* <DEDUP_REMOVED lines=22> */
[----:B------:R-:W-:Y:S02]  /*10570*/  IMAD.IADD R5, R5, 0x1, R0 ;  /* 0x0000000105057824 */ /* 0x000fe400078e0200 */
[----:B------:R-:W-:Y:S02]  /*10580*/  IMAD.SHL.U32 R6, R229, 0x2, RZ ;  /* 0x00000002e5067824 */ /* 0x000fe400078e00ff */
[----:B------:R-:W-:Y:S05]  /*10590*/  IMAD.WIDE.U32 R4, R227, c[0x0][0x218], R4 ;  /* 0x00008600e3047a25 */ /* 0x000fea00078e0004 */
[----:B------:R-:W-:Y:S01]  /*105a0*/  IADD3 R0, P0, R232, R4, RZ ;  /* 0x00000004e8007210 */ /* 0x000fe20007f1e0ff */
[----:B------:R-:W-:Y:S03]  /*105b0*/  IMAD.SHL.U32 R4, R224, 0x2, RZ ;  /* 0x00000002e0047824 */ /* 0x000fe600078e00ff */
[----:B------:R-:W-:Y:S02]  /*105c0*/  IADD3.X R14, R219, R5, R14, P0, !PT ;  /* 0x00000005db0e7210 */ /* 0x000fe400007fe40e */
[----:B------:R-:W-:Y:S02]  /*105d0*/  LEA R13, P0, R0, c[0x0][0x1f8], 0x1 ;  /* 0x00007e00000d7a11 */ /* 0x000fe400078008ff */
[----:B------:R-:W-:Y:S02]  /*105e0*/  SHF.L.U64.HI R5, R224, 0x1, R247 ;  /* 0x00000001e0057819 */ /* 0x000fe400000102f7 */
[----:B------:R-:W-:Y:S01]  /*105f0*/  LEA.HI.X R14, R0, c[0x0][0x1fc], R14, 0x1, P0 ;  /* 0x00007f00000e7a11 */ /* 0x000fe200000f0c0e */
[----:B------:R-:W2:Y:S01]  /*10600*/  SHFL.IDX PT, R7, R13, 0x2, 0x181f ;  /* 0x00581f000d077f89 */ /* 0x000ea200000e0000 */
[----:B------:R-:W-:Y:S03]  /*10610*/  SHF.L.U64.HI R0, R229, 0x1, R231 ;  /* 0x00000001e5007819 */ /* 0x000fe600000102e7 */
[----:B------:R-:W3:Y:S04]  /*10620*/  SHFL.IDX PT, R12, R14, 0x2, 0x181f ;  /* 0x00581f000e0c7f89 */ /* 0x000ee800000e0000 */
[----:B------:R-:W5:Y:S04]  /*10630*/  SHFL.IDX PT, R15, R13, RZ, 0x181f ;  /* 0x00181fff0d0f7589 */ /* 0x000f6800000e0000 */
[----:B------:R-:W4:Y:S04]  /*10640*/  SHFL.IDX PT, R20, R14, RZ, 0x181f ;  /* 0x00181fff0e147589 */ /* 0x000f2800000e0000 */
[----:B------:R-:W1:Y:S04]  /*10650*/  SHFL.IDX PT, R13, R13, 0x1, 0x181f ;  /* 0x00381f000d0d7f89 */ /* 0x000e6800000e0000 */
[----:B------:R-:W1:Y:S01]  /*10660*/  SHFL.IDX PT, R14, R14, 0x1, 0x181f ;  /* 0x00381f000e0e7f89 */ /* 0x000e6200000e0000 */
[----:B--2---:R-:W-:Y:S04]  /*10670*/  IADD3 R22, P1, P0, R22, R7, R6 ;  /* 0x0000000716167210 */ /* 0x004fe8000783e006 */
[--C-:B---3--:R-:W-:Y:S02]  /*10680*/  IADD3.X R23, RZ, R12, R0.reuse, P1, P0 ;  /* 0x0000000cff177210 */ /* 0x108fe40000fe0400 */
[C---:B-----5:R-:W-:Y:S05]  /*10690*/  IADD3 R28, P0, R15.reuse, R4, RZ ;  /* 0x000000040f1c7210 */ /* 0x060fea0007f1e0ff */
[C-C-:B----4-:R-:W-:Y:S01]  /*106a0*/  IMAD.X R29, R20.reuse, 0x1, R5.reuse, P0 ;  /* 0x00000001141d7824 */ /* 0x150fe200000e0605 */
[-C--:B------:R-:W-:Y:S04]  /*106b0*/  IADD3 R30, P0, R15, R6.reuse, RZ ;  /* 0x000000060f1e7210 */ /* 0x080fe80007f1e0ff */
[----:B------:R2:W-:Y:S01]  /*106c0*/  LDGSTS.E.BYPASS.LTC128B.128 [R243], [R28.64], !P2 ;  /* 0x000000001cf37fae */ /* 0x0005e2000d101d52 */
[--C-:B------:R-:W-:Y:S01]  /*106d0*/  IMAD.X R31, R20, 0x1, R0.reuse, P0 ;  /* 0x00000001141f7824 */ /* 0x100fe200000e0600 */
[C---:B-1----:R-:W-:Y:S04]  /*106e0*/  IADD3 R20, P0, R13.reuse, R6, RZ ;  /* 0x000000060d147210 */ /* 0x042fe80007f1e0ff */
[----:B------:R2:W-:Y:S01]  /*106f0*/  LDGSTS.E.BYPASS.LTC128B.128 [R242], [R30.64], !P3 ;  /* 0x000000001ef27fae */ /* 0x0005e2000d901d52 */
[C---:B------:R-:W-:Y:S01]  /*10700*/  IMAD.X R21, R14.reuse, 0x1, R0, P0 ;  /* 0x000000010e157824 */ /* 0x040fe200000e0600 */
        /* <DEDUP_REMOVED lines=9> */
.L_x_2576:
[C---:B--23--:R-:W-:Y:S01]  /*107a0*/  HMMA.16816.F32.BF16 R4, R120.reuse, R8, RZ ;  /* 0x000000087804723c */ /* 0x04cfe200000418ff */
[----:B------:R-:W-:Y:S02]  /*107b0*/  LDSM.16.M88.4 R152, [R207+0xa900] ;  /* 0x00a90000cf98783b */ /* 0x000fe40000000200 */
[----:B------:R-:W-:Y:S05]  /*107c0*/  ISETP.GT.AND P0, PT, R250, R226, PT ;  /* 0x000000e2fa00720c */ /* 0x000fea0003f04270 */
[C---:B------:R-:W-:Y:S01]  /*107d0*/  HMMA.16816.F32.BF16 R8, R120.reuse, R10, RZ ;  /* 0x0000000a7808723c */ /* 0x040fe200000418ff */
[----:B------:R-:W0:Y:S07]  /*107e0*/  LDGDEPBAR ;  /* 0x00000000000079af */ /* 0x000e2e0000000000 */
[C---:B------:R-:W-:Y:S01]  /*107f0*/  HMMA.16816.F32.BF16 R12, R120.reuse, R16, RZ ;  /* 0x00000010780c723c */ /* 0x040fe200000418ff */
[----:B------:R-:W-:Y:S07]  /*10800*/  LDSM.16.M88.4 R160, [R198+0x1000] ;  /* 0x00100000c6a0783b */ /* 0x000fee0000000200 */
        /* <DEDUP_REMOVED lines=28> */
[----:B------:R-:W-:Y:S01]  /*109d0*/  HMMA.16816.F32.BF16 R48, R124, R146, R48 ;  /* 0x000000927c30723c */ /* 0x000fe20000041830 */
[----:B------:R-:W4:Y:S07]  /*109e0*/  LDSM.16.M88.4 R144, [R198] ;  /* 0x00000000c690783b */ /* 0x000f2e0000000200 */
        /* <DEDUP_REMOVED lines=33> */
[C---:B--2---:R-:W-:Y:S08]  /*10c00*/  HMMA.16816.F32.BF16 R44, R156.reuse, R128, R44 ;  /* 0x000000809c2c723c */ /* 0x044ff0000004182c */
[----:B------:R-:W-:Y:S01]  /*10c10*/  HMMA.16816.F32.BF16 R48, R156, R130, R48 ;  /* 0x000000829c30723c */ /* 0x000fe20000041830 */
        /* <DEDUP_REMOVED lines=13> */
[C---:B-1----:R-:W-:Y:S08]  /*10cf0*/  HMMA.16816.F32.BF16 R36, R172.reuse, R116, R36 ;  /* 0x00000074ac24723c */ /* 0x042ff00000041824 */
        /* <DEDUP_REMOVED lines=27> */
[C---:B-1----:R-:W-:Y:S01]  /*10eb0*/  HMMA.16816.F32.BF16 R12, R180.reuse, R116, R12 ;  /* 0x00000074b40c723c */ /* 0x042fe2000004180c */
        /* <DEDUP_REMOVED lines=23> */
[----:B------:R-:W-:Y:S01]  /*11030*/  ISETP.NE.AND P4, PT, R221, 0x1, PT ;  /* 0x00000001dd00780c */ /* 0x000fe20003f85270 */
[----:B------:R-:W-:Y:S01]  /*11040*/  IMAD R228, R250, 0x60, R215 ;  /* 0x00000060fae47824 */ /* 0x000fe200078e02d7 */
[----:B------:R-:W-:Y:S01]  /*11050*/  ISETP.GT.AND P1, PT, R222, 0x5f, PT ;  /* 0x0000005fde00780c */ /* 0x000fe20003f24270 */
[----:B------:R-:W-:Y:S01]  /*11060*/  IMAD.MOV.U32 R227, RZ, RZ, RZ ;  /* 0x000000ffffe37224 */ /* 0x000fe200078e00ff */
[----:B------:R-:W-:Y:S02]  /*11070*/  IADD3 R134, -R246, 0x10, RZ ;  /* 0x00000010f6867810 */ /* 0x000fe40007ffe1ff */
[----:B------:R-:W-:Y:S02]  /*11080*/  IADD3 R228, R228, -0x60, R222 ;  /* 0xffffffa0e4e47810 */ /* 0x000fe40007ffe0de */
[----:B------:R-:W-:Y:S03]  /*11090*/  LOP3.LUT R134, R134, 0xf, RZ, 0xc0, !PT ;  /* 0x0000000f86867812 */ /* 0x000fe600078ec0ff */
[----:B------:R-:W-:Y:S02]  /*110a0*/  IMAD.MOV.U32 R0, RZ, RZ, R228 ;  /* 0x000000ffff007224 */ /* 0x000fe400078e00e4 */
[----:B------:R-:W-:Y:S05]  /*110b0*/  @P4 IMAD.HI.U32 R116, R228, c[0x0][0x2bc], RZ ;  /* 0x0000af00e4744a27 */ /* 0x000fea00078e00ff */
[----:B------:R-:W-:Y:S04]  /*110c0*/  @P4 SHF.R.U32.HI R0, RZ, c[0x0][0x2c0], R116 ;  /* 0x0000b000ff004a19 */ /* 0x000fe80000011674 */
        /* <DEDUP_REMOVED lines=8> */
[----:B------:R1:W2:Y:S04]  /*11150*/  @!P1 LDG.E R227, [R118.64] ;  /* 0x0000001276e39981 */ /* 0x0002a8000c1e1900 */
[----:B------:R-:W-:Y:S04]  /*11160*/  IMAD R0, R0, c[0x0][0x1e0], RZ ;  /* 0x0000780000007a24 */ /* 0x000fe800078e02ff */
[----:B------:R-:W-:Y:S04]  /*11170*/  IMAD R0, R228, c[0x0][0x1e4], R0 ;  /* 0x00007900e4007a24 */ /* 0x000fe800078e0200 */
[----:B------:R-:W-:Y:S02]  /*11180*/  IMAD.IADD R117, R117, 0x1, R0 ;  /* 0x0000000175757824 */ /* 0x000fe400078e0200 */
[----:B-1----:R-:W-:Y:S01]  /*11190*/  IMAD.SHL.U32 R118, R224, 0x2, RZ ;  /* 0x00000002e0767824 */ /* 0x002fe200078e00ff */
[----:B--2---:R-:W-:Y:S01]  /*111a0*/  SHF.R.S32.HI R130, RZ, 0x1f, R227 ;  /* 0x0000001fff827819 */ /* 0x004fe200000114e3 */
[----:B------:R-:W-:Y:S04]  /*111b0*/  IMAD.WIDE.U32 R116, R227, c[0x0][0x1f0], R116 ;  /* 0x00007c00e3747a25 */ /* 0x000fe800078e0074 */
[----:B------:R-:W-:Y:S01]  /*111c0*/  IMAD R130, R130, c[0x0][0x1f0], RZ ;  /* 0x00007c0082827a24 */ /* 0x000fe200078e02ff */
[----:B------:R-:W-:Y:S02]  /*111d0*/  IADD3 R0, P0, R234, R116, RZ ;  /* 0x00000074ea007210 */ /* 0x000fe40007f1e0ff */
[----:B------:R-:W-:Y:S01]  /*111e0*/  SHF.L.U64.HI R116, R229, 0x1, R231 ;  /* 0x00000001e5747819 */ /* 0x000fe200000102e7 */
[----:B------:R-:W-:Y:S05]  /*111f0*/  IMAD R130, R227, c[0x0][0x1f4], R130 ;  /* 0x00007d00e3827a24 */ /* 0x000fea00078e0282 */
[----:B------:R-:W-:Y:S02]  /*11200*/  IADD3.X R130, R220, R117, R130, P0, !PT ;  /* 0x00000075dc827210 */ /* 0x000fe400007fe482 */
[----:B------:R-:W-:Y:S02]  /*11210*/  LEA R129, P0, R0, c[0x0][0x1c8], 0x1 ;  /* 0x0000720000817a11 */ /* 0x000fe400078008ff */
[----:B------:R-:W-:Y:S02]  /*11220*/  SHF.L.U64.HI R117, R224, 0x1, R247 ;  /* 0x00000001e0757819 */ /* 0x000fe400000102f7 */
[----:B------:R-:W-:Y:S01]  /*11230*/  LEA.HI.X R130, R0, c[0x0][0x1cc], R130, 0x1, P0 ;  /* 0x0000730000827a11 */ /* 0x000fe200000f0c82 */
[----:B------:R-:W1:Y:S01]  /*11240*/  SHFL.IDX PT, R119, R129, 0x2, 0x181f ;  /* 0x00581f0081777f89 */ /* 0x000e6200000e0000 */
[----:B------:R-:W-:Y:S03]  /*11250*/  IMAD.SHL.U32 R0, R229, 0x2, RZ ;  /* 0x00000002e5007824 */ /* 0x000fe600078e00ff */
[----:B------:R-:W2:Y:S04]  /*11260*/  SHFL.IDX PT, R128, R130, 0x2, 0x181f ;  /* 0x00581f0082807f89 */ /* 0x000ea800000e0000 */
[----:B------:R-:W3:Y:S04]  /*11270*/  SHFL.IDX PT, R131, R129, RZ, 0x181f ;  /* 0x00181fff81837589 */ /* 0x000ee800000e0000 */
[----:B------:R-:W4:Y:S04]  /*11280*/  SHFL.IDX PT, R132, R130, RZ, 0x181f ;  /* 0x00181fff82847589 */ /* 0x000f2800000e0000 */
[----:B------:R-:W5:Y:S04]  /*11290*/  SHFL.IDX PT, R129, R129, 0x1, 0x181f ;  /* 0x00381f0081817f89 */ /* 0x000f6800000e0000 */
[----:B------:R-:W5:Y:S01]  /*112a0*/  SHFL.IDX PT, R130, R130, 0x1, 0x181f ;  /* 0x00381f0082827f89 */ /* 0x000f6200000e0000 */
[----:B-1----:R-:W-:Y:S04]  /*112b0*/  IADD3 R134, P1, P0, R134, R119, R0 ;  /* 0x0000007786867210 */ /* 0x002fe8000783e000 */
[--C-:B--2---:R-:W-:Y:S02]  /*112c0*/  IADD3.X R135, RZ, R128, R116.reuse, P1, P0 ;  /* 0x00000080ff877210 */ /* 0x104fe40000fe0474 */
[C---:B---3--:R-:W-:Y:S05]  /*112d0*/  IADD3 R136, P0, R131.reuse, R118, RZ ;  /* 0x0000007683887210 */ /* 0x048fea0007f1e0ff */
[C-C-:B----4-:R-:W-:Y:S01]  /*112e0*/  IMAD.X R137, R132.reuse, 0x1, R117.reuse, P0 ;  /* 0x0000000184897824 */ /* 0x150fe200000e0675 */
[-C--:B------:R-:W-:Y:S04]  /*112f0*/  IADD3 R138, P0, R131, R0.reuse, RZ ;  /* 0x00000000838a7210 */ /* 0x080fe80007f1e0ff */
[----:B------:R1:W-:Y:S01]  /*11300*/  LDGSTS.E.BYPASS.LTC128B.128 [R230+0x8100], [R136.64], !P2 ;  /* 0x0810000088e67fae */ /* 0x0003e2000d101d52 */
[--C-:B------:R-:W-:Y:S01]  /*11310*/  IMAD.X R139, R132, 0x1, R116.reuse, P0 ;  /* 0x00000001848b7824 */ /* 0x100fe200000e0674 */
[C---:B-----5:R-:W-:Y:S04]  /*11320*/  IADD3 R132, P0, R129.reuse, R0, RZ ;  /* 0x0000000081847210 */ /* 0x060fe80007f1e0ff */
[----:B------:R1:W-:Y:S01]  /*11330*/  LDGSTS.E.BYPASS.LTC128B.128 [R230+0xb100], [R138.64], !P3 ;  /* 0x0b1000008ae67fae */ /* 0x0003e2000d901d52 */
[C---:B------:R-:W-:Y:S01]  /*11340*/  IMAD.X R133, R130.reuse, 0x1, R116, P0 ;  /* 0x0000000182857824 */ /* 0x040fe200000e0674 */
        /* <DEDUP_REMOVED lines=9> */
.L_x_2577:
[----:B------:R-:W-:Y:S01]  /*113e0*/  ISETP.NE.AND P0, PT, R213, 0x1, PT ;  /* 0x00000001d500780c */ /* 0x000fe20003f05270 */
[----:B------:R-:W0:Y:S01]  /*113f0*/  LDGDEPBAR ;  /* 0x00000000000079af */ /* 0x000e220000000000 */
[----:B------:R-:W-:Y:S02]  /*11400*/  IMAD.MOV.U32 R128, RZ, RZ, R238 ;  /* 0x000000ffff807224 */ /* 0x000fe400078e00ee */
[----:B-1----:R-:W-:Y:S09]  /*11410*/  IMAD R119, R250, -0x60, RZ ;  /* 0xffffffa0fa777824 */ /* 0x002ff200078e02ff */
[----:B------:R-:W-:Y:S05]  /*11420*/  @P0 IMAD.HI.U32 R0, R238, c[0x0][0x2c8], RZ ;  /* 0x0000b200ee000a27 */ /* 0x000fea00078e00ff */
[----:B------:R-:W-:Y:S02]  /*11430*/  @P0 SHF.R.U32.HI R128, RZ, c[0x0][0x2cc], R0 ;  /* 0x0000b300ff800a19 */ /* 0x000fe40000011600 */
[----:B------:R-:W-:Y:S02]  /*11440*/  ISETP.GE.AND P0, PT, R212, 0x1, PT ;  /* 0x00000001d400780c */ /* 0x000fe40003f06270 */
[----:B------:R-:W-:Y:S01]  /*11450*/  IADD3 R0, -R239, 0x1, R119 ;  /* 0x00000001ef007810 */ /* 0x000fe20007ffe177 */
[----:B------:R-:W1:Y:S03]  /*11460*/  SHFL.IDX PT, R118, R128, RZ, 0x1c1f ;  /* 0x001c1fff80767589 */ /* 0x000e6600000e0000 */
        /* <DEDUP_REMOVED lines=19> */
.L_x_2580:
[----:B------:R-:W-:Y:S04]  /*115a0*/  MOV R116, c[0x0][0x32c] ;  /* 0x0000cb0000747a02 */ /* 0x000fe80000000f00 */
[----:B------:R-:W-:Y:S11]  /*115b0*/  ISETP.NE.AND P0, PT, R116, 0x1, PT ;  /* 0x000000017400780c */ /* 0x000ff60003f05270 */
[----:B------:R-:W-:Y:S02]  /*115c0*/  @!UPT UIADD3 URZ, URZ, URZ, URZ ;  /* 0x0000003f3f3ff290 */ /* 0x000fe4000fffe03f */
[----:B------:R-:W-:Y:S05]  /*115d0*/  @P0 IMAD.HI.U32 R116, R118, c[0x0][0x330], RZ ;  /* 0x0000cc0076740a27 */ /* 0x000fea00078e00ff */
[----:B------:R-:W-:Y:S02]  /*115e0*/  @P0 SHF.R.U32.HI R118, RZ, c[0x0][0x334], R116 ;  /* 0x0000cd00ff760a19 */ /* 0x000fe40000011674 */
.L_x_2581:
[----:B------:R-:W-:Y:S05]  /*115f0*/  BSYNC B0 ;  /* 0x0000000000007941 */ /* 0x000fea0003800000 */
.L_x_2579:
[----:B------:R-:W-:Y:S04]  /*11600*/  IMAD.IADD R116, R119, 0x1, -R239 ;  /* 0x0000000177747824 */ /* 0x000fe800078e0aef */
[----:B------:R-:W-:Y:S05]  /*11610*/  IMAD R118, R118, c[0x0][0x32c], R116 ;  /* 0x0000cb0076767a24 */ /* 0x000fea00078e0274 */
[----:B------:R-:W-:Y:S02]  /*11620*/  IADD3 R116, R118, c[0x0][0x32c], RZ ;  /* 0x0000cb0076747a10 */ /* 0x000fe40007ffe0ff */
[----:B------:R-:W-:Y:S02]  /*11630*/  IMNMX R129, R129, R118, !PT ;  /* 0x0000007681817217 */ /* 0x000fe40007800200 */
[----:B------:R-:W-:Y:S02]  /*11640*/  IMNMX R130, R130, R116, PT ;  /* 0x0000007482827217 */ /* 0x000fe40003800200 */
.L_x_2578:
        /* <DEDUP_REMOVED lines=105> */
[C---:B------:R-:W-:Y:S02]  /*11ce0*/  ISETP.GT.AND P0, PT, R129.reuse, 0x40, !P1 ;  /* 0x000000408100780c */ /* 0x040fe40004f04270 */
        /* <DEDUP_REMOVED lines=46> */
.L_x_2584:
[----:B------:R-:W-:Y:S04]  /*11fd0*/  MOV R4, c[0x0][0x32c] ;  /* 0x0000cb0000047a02 */ /* 0x000fe80000000f00 */
[----:B------:R-:W-:Y:S11]  /*11fe0*/  ISETP.NE.AND P0, PT, R4, 0x1, PT ;  /* 0x000000010400780c */ /* 0x000ff60003f05270 */
[----:B------:R-:W-:Y:S02]  /*11ff0*/  @!UPT UIADD3 URZ, URZ, URZ, URZ ;  /* 0x0000003f3f3ff290 */ /* 0x000fe4000fffe03f */
[----:B------:R-:W-:Y:S05]  /*12000*/  @P0 IMAD.HI.U32 R4, R5, c[0x0][0x330], RZ ;  /* 0x0000cc0005040a27 */ /* 0x000fea00078e00ff */
[----:B------:R-:W-:Y:S02]  /*12010*/  @P0 SHF.R.U32.HI R5, RZ, c[0x0][0x334], R4 ;  /* 0x0000cd00ff050a19 */ /* 0x000fe40000011604 */
.L_x_2585:
[----:B------:R-:W-:Y:S05]  /*12020*/  BSYNC B0 ;  /* 0x0000000000007941 */ /* 0x000fea0003800000 */
.L_x_2583:
[----:B------:R-:W-:Y:S04]  /*12030*/  IMAD.IADD R119, R119, 0x1, -R239 ;  /* 0x0000000177777824 */ /* 0x000fe800078e0aef */
[----:B------:R-:W-:Y:S05]  /*12040*/  IMAD R119, R5, c[0x0][0x32c], R119 ;  /* 0x0000cb0005777a24 */ /* 0x000fea00078e0277 */
[----:B------:R-:W-:Y:S02]  /*12050*/  IADD3 R4, R119, c[0x0][0x32c], RZ ;  /* 0x0000cb0077047a10 */ /* 0x000fe40007ffe0ff */
[----:B------:R-:W-:Y:S02]  /*12060*/  IMNMX R0, R0, R119, !PT ;  /* 0x0000007700007217 */ /* 0x000fe40007800200 */
[----:B------:R-:W-:Y:S02]  /*12070*/  IMNMX R117, R117, R4, PT ;  /* 0x0000000475757217 */ /* 0x000fe40003800200 */
.L_x_2582:
[----:B------:R-:W-:Y:S01]  /*12080*/  LOP3.LUT P0, RZ, R218, 0x10000, RZ, 0xc0, !PT ;  /* 0x00010000daff7812 */ /* 0x000fe2000780c0ff */
[----:B------:R-:W-:Y:S03]  /*12090*/  IMAD.MOV.U32 R48, RZ, RZ, R17 ;  /* 0x000000ffff307224 */ /* 0x000fe600078e0011 */
[----:B------:R-:W-:Y:S04]  /*120a0*/  ISETP.GT.AND P0, PT, R0, RZ, !P0 ;  /* 0x000000ff0000720c */ /* 0x000fe80004704270 */
[C---:B------:R-:W-:Y:S04]  /*120b0*/  ISETP.LT.OR P0, PT, R117.reuse, 0x1, P0 ;  /* 0x000000017500780c */ /* 0x040fe80000701670 */
        /* <DEDUP_REMOVED lines=95> */
[C---:B------:R-:W-:Y:S02]  /*126b0*/  ISETP.LT.OR P0, PT, R117.reuse, 0x39, P0 ;  /* 0x000000397500780c */ /* 0x040fe40000701670 */
        /* <DEDUP_REMOVED lines=21> */
[C---:B------:R-:W-:Y:S04]  /*12810*/  ISETP.LT.OR P0, PT, R117.reuse, 0x49, P0 ;  /* 0x000000497500780c */ /* 0x040fe80000701670 */
[----:B------:R-:W-:Y:S02]  /*12820*/  FSEL R160, R42, -INF , !P0 ;  /* 0xff8000002aa07808 */ /* 0x000fe40004000000 */
[----:B------:R-:W-:Y:S02]  /*12830*/  ISETP.GT.AND P0, PT, R0, 0x49, !P4 ;  /* 0x000000490000780c */ /* 0x000fe40006704270 */
[----:B------:R-:W-:Y:S02]  /*12840*/  FMNMX.FTZ R5, R160, R5, !PT ;  /* 0x00000005a0057209 */ /* 0x000fe40007810000 */
[----:B------:R-:W-:Y:S04]  /*12850*/  ISETP.LT.OR P0, PT, R117, 0x4a, P0 ;  /* 0x0000004a7500780c */ /* 0x000fe80000701670 */
[----:B------:R-:W-:Y:S02]  /*12860*/  FSEL R155, R43, -INF , !P0 ;  /* 0xff8000002b9b7808 */ /* 0x000fe40004000000 */
[----:B------:R-:W-:Y:S02]  /*12870*/  ISETP.GT.AND P0, PT, R0, 0x50, !P3 ;  /* 0x000000500000780c */ /* 0x000fe40005f04270 */
[----:B------:R-:W-:Y:S02]  /*12880*/  FMNMX.FTZ R5, R155, R5, !PT ;  /* 0x000000059b057209 */ /* 0x000fe40007810000 */
[C---:B------:R-:W-:Y:S04]  /*12890*/  ISETP.LT.OR P0, PT, R117.reuse, 0x51, P0 ;  /* 0x000000517500780c */ /* 0x040fe80000701670 */
[----:B------:R-:W-:Y:S02]  /*128a0*/  FSEL R152, R46, -INF , !P0 ;  /* 0xff8000002e987808 */ /* 0x000fe40004000000 */
[C---:B------:R-:W-:Y:S04]  /*128b0*/  ISETP.GT.AND P0, PT, R0.reuse, 0x51, !P2 ;  /* 0x000000510000780c */ /* 0x040fe80005704270 */
[----:B------:R-:W-:Y:S04]  /*128c0*/  ISETP.LT.OR P0, PT, R117, 0x52, P0 ;  /* 0x000000527500780c */ /* 0x000fe80000701670 */
[----:B------:R-:W-:Y:S02]  /*128d0*/  FSEL R142, R47, -INF , !P0 ;  /* 0xff8000002f8e7808 */ /* 0x000fe40004000000 */
[----:B------:R-:W-:Y:S01]  /*128e0*/  ISETP.GT.AND P0, PT, R0, 0x58, !P1 ;  /* 0x000000580000780c */ /* 0x000fe20004f04270 */
[----:B------:R-:W-:Y:S03]  /*128f0*/  LDSM.16.MT88.4 R44, [R208+0x3100] ;  /* 0x00310000d02c783b */ /* 0x000fe60000004200 */
[C---:B------:R-:W-:Y:S04]  /*12900*/  ISETP.LT.OR P0, PT, R117.reuse, 0x59, P0 ;  /* 0x000000597500780c */ /* 0x040fe80000701670 */
[----:B------:R-:W-:Y:S02]  /*12910*/  FSEL R139, R50, -INF , !P0 ;  /* 0xff800000328b7808 */ /* 0x000fe40004000000 */
[----:B------:R-:W-:Y:S02]  /*12920*/  ISETP.GT.AND P0, PT, R0, 0x59, !P6 ;  /* 0x000000590000780c */ /* 0x000fe40007704270 */
[----:B------:R-:W-:Y:S02]  /*12930*/  FMNMX.FTZ R0, R152, R5, !PT ;  /* 0x0000000598007209 */ /* 0x000fe40007810000 */
[----:B------:R-:W-:Y:S02]  /*12940*/  ISETP.LT.OR P0, PT, R117, 0x5a, P0 ;  /* 0x0000005a7500780c */ /* 0x000fe40000701670 */
[----:B------:R-:W-:Y:S02]  /*12950*/  FMNMX.FTZ R0, R142, R0, !PT ;  /* 0x000000008e007209 */ /* 0x000fe40007810000 */
[----:B------:R-:W-:Y:S02]  /*12960*/  FSEL R117, R51, -INF , !P0 ;  /* 0xff80000033757808 */ /* 0x000fe40004000000 */
        /* <DEDUP_REMOVED lines=11> */
[----:B------:R-:W-:Y:S02]  /*12a20*/  FMUL.FTZ R3, R3, c[0x0][0x2d0] ;  /* 0x0000b40003037a20 */ /* 0x000fe40000410000 */
        /* <DEDUP_REMOVED lines=20> */
[----:B------:R-:W-:Y:S01]  /*12b70*/  MUFU.EX2 R118, R118 ;  /* 0x0000007600767308 */ /* 0x000fe20000000800 */
[----:B------:R-:W-:Y:S01]  /*12b80*/  FFMA.FTZ R161, R161, c[0x0][0x2d0], -R153 ;  /* 0x0000b400a1a17a23 */ /* 0x000fe20000010899 */
[----:B-1----:R-:W-:Y:S01]  /*12b90*/  FMNMX.FTZ R116, R4, R5, !PT ;  /* 0x0000000504747209 */ /* 0x002fe20007810000 */
[C---:B--2---:R-:W-:Y:S01]  /*12ba0*/  FMUL.FTZ R5, R3.reuse, R113 ;  /* 0x0000007103057220 */ /* 0x044fe20000410000 */
[----:B------:R-:W-:Y:S01]  /*12bb0*/  MOV R113, R25 ;  /* 0x0000001900717202 */ /* 0x000fe20000000f00 */
[C---:B------:R-:W-:Y:S01]  /*12bc0*/  FMUL.FTZ R8, R3.reuse, R108 ;  /* 0x0000006c03087220 */ /* 0x040fe20000410000 */
[C---:B------:R-:W-:Y:S01]  /*12bd0*/  FSETP.NEU.FTZ.AND P0, PT, R116.reuse, -INF , PT ;  /* 0xff8000007400780b */ /* 0x040fe20003f1d000 */
[C---:B------:R-:W-:Y:S03]  /*12be0*/  FMUL.FTZ R138, R116.reuse, c[0x0][0x2d0] ;  /* 0x0000b400748a7a20 */ /* 0x040fe60000410000 */
[----:B------:R-:W1:Y:S01]  /*12bf0*/  MUFU.EX2 R132, R132 ;  /* 0x0000008400847308 */ /* 0x000e620000000800 */
[----:B------:R-:W-:Y:S01]  /*12c00*/  FSEL R4, R116, RZ, P0 ;  /* 0x000000ff74047208 */ /* 0x000fe20000000000 */
[----:B------:R-:W-:Y:S01]  /*12c10*/  FMUL.FTZ R9, R3, R109 ;  /* 0x0000006d03097220 */ /* 0x000fe20000410000 */
[----:B------:R-:W-:Y:S01]  /*12c20*/  FSEL R138, R138, RZ, P0 ;  /* 0x000000ff8a8a7208 */ /* 0x000fe20000000000 */
[----:B------:R-:W-:Y:S01]  /*12c30*/  IMAD.MOV.U32 R108, RZ, RZ, R18 ;  /* 0x000000ffff6c7224 */ /* 0x000fe200078e0012 */
[----:B---3--:R-:W-:Y:S01]  /*12c40*/  F2FP.BF16.PACK_AB R128, R119, R133 ;  /* 0x000000857780723e */ /* 0x008fe200000010ff */
[----:B------:R-:W-:Y:S01]  /*12c50*/  FADD.FTZ R2, -R4, R2 ;  /* 0x0000000204027221 */ /* 0x000fe20000010100 */
[----:B------:R-:W-:Y:S01]  /*12c60*/  MOV R109, R17 ;  /* 0x00000011006d7202 */ /* 0x000fe20000000f00 */
[--C-:B------:R-:W-:Y:S01]  /*12c70*/  FFMA.FTZ R137, R12, c[0x0][0x2d0], -R138.reuse ;  /* 0x0000b4000c897a23 */ /* 0x100fe2000001088a */
[----:B------:R-:W-:Y:S01]  /*12c80*/  ISETP.GT.AND P0, PT, R250, R249, PT ;  /* 0x000000f9fa00720c */ /* 0x000fe20003f04270 */
[----:B------:R-:W2:Y:S01]  /*12c90*/  LDSM.16.MT88.4 R12, [R208+0x100] ;  /* 0x00010000d00c783b */ /* 0x000ea20000004200 */
[--C-:B------:R-:W-:Y:S01]  /*12ca0*/  FFMA.FTZ R134, R11, c[0x0][0x2d0], -R138.reuse ;  /* 0x0000b4000b867a23 */ /* 0x100fe2000001088a */
[----:B------:R-:W-:Y:S01]  /*12cb0*/  MUFU.EX2 R251, R251 ;  /* 0x000000fb00fb7308 */ /* 0x000fe20000000800 */
[--C-:B------:R-:W-:Y:S02]  /*12cc0*/  FFMA.FTZ R136, R7, c[0x0][0x2d0], -R138.reuse ;  /* 0x0000b40007887a23 */ /* 0x100fe4000001088a */
[----:B------:R-:W-:Y:S02]  /*12cd0*/  FFMA.FTZ R135, R10, c[0x0][0x2d0], -R138 ;  /* 0x0000b4000a877a23 */ /* 0x000fe4000001088a */
[----:B------:R-:W-:Y:S02]  /*12ce0*/  FMUL.FTZ R2, R2, c[0x0][0x2d0] ;  /* 0x0000b40002027a20 */ /* 0x000fe40000410000 */
[C---:B------:R-:W-:Y:S02]  /*12cf0*/  FMUL.FTZ R4, R3.reuse, R112 ;  /* 0x0000007003047220 */ /* 0x040fe40000410000 */
[C---:B------:R-:W-:Y:S01]  /*12d00*/  FMUL.FTZ R17, R3.reuse, R73 ;  /* 0x0000004903117220 */ /* 0x040fe20000410000 */
[----:B------:R-:W-:Y:S01]  /*12d10*/  MUFU.EX2 R137, R137 ;  /* 0x0000008900897308 */ /* 0x000fe20000000800 */
[C---:B------:R-:W-:Y:S01]  /*12d20*/  FMUL.FTZ R25, R3.reuse, R81 ;  /* 0x0000005103197220 */ /* 0x040fe20000410000 */
[----:B-1----:R-:W-:Y:S01]  /*12d30*/  F2FP.BF16.PACK_AB R130, R132, R118 ;  /* 0x000000768482723e */ /* 0x002fe200000010ff */
[----:B------:R-:W-:Y:S02]  /*12d40*/  IMAD.MOV.U32 R112, RZ, RZ, R24 ;  /* 0x000000ffff707224 */ /* 0x000fe400078e0018 */
        /* <DEDUP_REMOVED lines=14> */
[----:B------:R-:W-:Y:S01]  /*12e30*/  FMUL.FTZ R65, R3, R65 ;  /* 0x0000004103417220 */ /* 0x000fe20000410000 */
[----:B------:R-:W-:Y:S01]  /*12e40*/  MUFU.EX2 R135, R135 ;  /* 0x0000008700877308 */ /* 0x000fe20000000800 */
[--C-:B------:R-:W-:Y:S02]  /*12e50*/  FFMA.FTZ R154, R154, c[0x0][0x2d0], -R138.reuse ;  /* 0x0000b4009a9a7a23 */ /* 0x100fe4000001088a */
[----:B------:R-:W-:Y:S02]  /*12e60*/  FFMA.FTZ R171, R171, c[0x0][0x2d0], -R138 ;  /* 0x0000b400abab7a23 */ /* 0x000fe4000001088a */
[C---:B-1----:R-:W-:Y:S02]  /*12e70*/  FMUL.FTZ R6, R2.reuse, R114 ;  /* 0x0000007202067220 */ /* 0x042fe40000410000 */
[C---:B------:R-:W-:Y:S02]  /*12e80*/  FMUL.FTZ R7, R2.reuse, R115 ;  /* 0x0000007302077220 */ /* 0x040fe40000410000 */
[C---:B------:R-:W-:Y:S01]  /*12e90*/  FMUL.FTZ R11, R2.reuse, R111 ;  /* 0x0000006f020b7220 */ /* 0x040fe20000410000 */
[----:B------:R-:W1:Y:S01]  /*12ea0*/  MUFU.EX2 R134, R134 ;  /* 0x0000008600867308 */ /* 0x000e620000000800 */
[----:B------:R-:W-:Y:S02]  /*12eb0*/  FMUL.FTZ R10, R2, R110 ;  /* 0x0000006e020a7220 */ /* 0x000fe40000410000 */
[----:B------:R-:W-:Y:S01]  /*12ec0*/  IMAD.MOV.U32 R114, RZ, RZ, R28 ;  /* 0x000000ffff727224 */ /* 0x000fe200078e001c */
[----:B---3--:R-:W-:Y:S01]  /*12ed0*/  F2FP.BF16.PACK_AB R129, R136, R137 ;  /* 0x000000898881723e */ /* 0x008fe200000010ff */
[----:B------:R-:W3:Y:S01]  /*12ee0*/  LDSM.16.MT88.4 R28, [R205+0x100] ;  /* 0x00010000cd1c783b */ /* 0x000ee20000004200 */
[----:B------:R-:W-:Y:S02]  /*12ef0*/  IMAD.MOV.U32 R110, RZ, RZ, R16 ;  /* 0x000000ffff6e7224 */ /* 0x000fe400078e0010 */
        /* <DEDUP_REMOVED lines=8> */
[----:B------:R-:W-:Y:S01]  /*12f80*/  FMUL.FTZ R35, R2, R91 ;  /* 0x0000005b02237220 */ /* 0x000fe20000410000 */
[----:B------:R-:W4:Y:S01]  /*12f90*/  MUFU.EX2 R144, R144 ;  /* 0x0000009000907308 */ /* 0x000f220000000800 */
[----:B------:R-:W-:Y:S01]  /*12fa0*/  IMAD.MOV.U32 R115, RZ, RZ, R33 ;  /* 0x000000ffff737224 */ /* 0x000fe200078e0021 */
[----:B------:R-:W-:Y:S01]  /*12fb0*/  LDSM.16.MT88.4 R80, [R208+0x900] ;  /* 0x00090000d050783b */ /* 0x000fe20000004200 */
[----:B-1----:R-:W-:Y:S01]  /*12fc0*/  F2FP.BF16.PACK_AB R131, R134, R135 ;  /* 0x000000878683723e */ /* 0x002fe200000010ff */
[C---:B------:R-:W-:Y:S02]  /*12fd0*/  FMUL.FTZ R33, R3.reuse, R89 ;  /* 0x0000005903217220 */ /* 0x040fe40000410000 */
[C---:B------:R-:W-:Y:S02]  /*12fe0*/  FMUL.FTZ R50, R2.reuse, R102 ;  /* 0x0000006602327220 */ /* 0x040fe40000410000 */
[C---:B------:R-:W-:Y:S02]  /*12ff0*/  FMUL.FTZ R51, R2.reuse, R103 ;  /* 0x0000006702337220 */ /* 0x040fe40000410000 */
[C---:B--2---:R-:W-:Y:S01]  /*13000*/  HMMA.16816.F32.BF16 R4, R128.reuse, R12, R4 ;  /* 0x0000000c8004723c */ /* 0x044fe20000041804 */
[----:B------:R-:W-:Y:S01]  /*13010*/  LDSM.16.MT88.4 R88, [R204+0x900] ;  /* 0x00090000cc58783b */ /* 0x000fe20000004200 */
[----:B------:R-:W-:Y:S03]  /*13020*/  MUFU.EX2 R147, R147 ;  /* 0x0000009300937308 */ /* 0x000fe60000000800 */
[C---:B------:R-:W-:Y:S02]  /*13030*/  FMUL.FTZ R42, R2.reuse, R98 ;  /* 0x00000062022a7220 */ /* 0x040fe40000410000 */
[C---:B------:R-:W-:Y:S01]  /*13040*/  FMUL.FTZ R12, R3.reuse, R68 ;  /* 0x00000044030c7220 */ /* 0x040fe20000410000 */
[C---:B------:R-:W-:Y:S04]  /*13050*/  HMMA.16816.F32.BF16 R8, R128.reuse, R14, R8 ;  /* 0x0000000e8008723c */ /* 0x040fe80000041808 */
[C---:B------:R-:W-:Y:S01]  /*13060*/  FMUL.FTZ R13, R3.reuse, R69 ;  /* 0x00000045030d7220 */ /* 0x040fe20000410000 */
[----:B------:R-:W-:Y:S01]  /*13070*/  MUFU.EX2 R154, R154 ;  /* 0x0000009a009a7308 */ /* 0x000fe20000000800 */
[C---:B------:R-:W-:Y:S02]  /*13080*/  FMUL.FTZ R43, R2.reuse, R99 ;  /* 0x00000063022b7220 */ /* 0x040fe40000410000 */
[C---:B------:R-:W-:Y:S04]  /*13090*/  FMUL.FTZ R14, R2.reuse, R70 ;  /* 0x00000046020e7220 */ /* 0x040fe80000410000 */
[C---:B------:R-:W-:Y:S02]  /*130a0*/  FMUL.FTZ R15, R2.reuse, R71 ;  /* 0x00000047020f7220 */ /* 0x040fe40000410000 */
[----:B------:R-:W1:Y:S01]  /*130b0*/  LDSM.16.MT88.4 R68, [R206+0x3100] ;  /* 0x00310000ce44783b */ /* 0x000e620000004200 */
[C---:B------:R-:W-:Y:S01]  /*130c0*/  FMUL.FTZ R54, R2.reuse, R54 ;  /* 0x0000003602367220 */ /* 0x040fe20000410000 */
[----:B------:R-:W-:Y:S01]  /*130d0*/  MUFU.EX2 R165, R165 ;  /* 0x000000a500a57308 */ /* 0x000fe20000000800 */
[C---:B------:R-:W-:Y:S02]  /*130e0*/  FMUL.FTZ R55, R2.reuse, R55 ;  /* 0x0000003702377220 */ /* 0x040fe40000410000 */
[C---:B------:R-:W-:Y:S03]  /*130f0*/  HMMA.16816.F32.BF16 R12, R128.reuse, R20, R12 ;  /* 0x00000014800c723c */ /* 0x040fe6000004180c */
[C---:B------:R-:W-:Y:S02]  /*13100*/  FMUL.FTZ R58, R2.reuse, R58 ;  /* 0x0000003a023a7220 */ /* 0x040fe40000410000 */
[C---:B------:R-:W-:Y:S02]  /*13110*/  FMUL.FTZ R59, R2.reuse, R59 ;  /* 0x0000003b023b7220 */ /* 0x040fe40000410000 */
[C---:B------:R-:W-:Y:S01]  /*13120*/  FMUL.FTZ R20, R3.reuse, R76 ;  /* 0x0000004c03147220 */ /* 0x040fe20000410000 */
[C---:B------:R-:W-:Y:S01]  /*13130*/  HMMA.16816.F32.BF16 R16, R128.reuse, R22, R16 ;  /* 0x000000168010723c */ /* 0x040fe20000041810 */
[----:B------:R-:W-:Y:S03]  /*13140*/  MUFU.EX2 R164, R164 ;  /* 0x000000a400a47308 */ /* 0x000fe60000000800 */
[C---:B------:R-:W-:Y:S02]  /*13150*/  FMUL.FTZ R21, R3.reuse, R77 ;  /* 0x0000004d03157220 */ /* 0x040fe40000410000 */
[C---:B------:R-:W-:Y:S02]  /*13160*/  FMUL.FTZ R62, R2.reuse, R62 ;  /* 0x0000003e023e7220 */ /* 0x040fe40000410000 */
[C---:B------:R-:W-:Y:S03]  /*13170*/  FMUL.FTZ R22, R2.reuse, R78 ;  /* 0x0000004e02167220 */ /* 0x040fe60000410000 */
[----:B------:R-:W-:Y:S01]  /*13180*/  MUFU.EX2 R167, R167 ;  /* 0x000000a700a77308 */ /* 0x000fe20000000800 */
[C---:B------:R-:W-:Y:S02]  /*13190*/  FMUL.FTZ R23, R2.reuse, R79 ;  /* 0x0000004f02177220 */ /* 0x040fe40000410000 */
[----:B------:R-:W2:Y:S01]  /*131a0*/  LDSM.16.MT88.4 R76, [R204+0x3100] ;  /* 0x00310000cc4c783b */ /* 0x000ea20000004200 */
[C---:B------:R-:W-:Y:S02]  /*131b0*/  FMUL.FTZ R63, R2.reuse, R63 ;  /* 0x0000003f023f7220 */ /* 0x040fe40000410000 */
[C---:B------:R-:W-:Y:S02]  /*131c0*/  FMUL.FTZ R66, R2.reuse, R66 ;  /* 0x0000004202427220 */ /* 0x040fe40000410000 */
[C---:B---3--:R-:W-:Y:S02]  /*131d0*/  HMMA.16816.F32.BF16 R20, R128.reuse, R28, R20 ;  /* 0x0000001c8014723c */ /* 0x048fe40000041814 */
[----:B------:R-:W-:Y:S01]  /*131e0*/  MUFU.EX2 R168, R168 ;  /* 0x000000a800a87308 */ /* 0x000fe20000000800 */
[----:B------:R-:W-:Y:S02]  /*131f0*/  FMUL.FTZ R67, R2, R67 ;  /* 0x0000004302437220 */ /* 0x000fe40000410000 */
        /* <DEDUP_REMOVED lines=8> */
[----:B------:R-:W-:Y:S01]  /*13280*/  LDSM.16.MT88.4 R84, [R205+0x900] ;  /* 0x00090000cd54783b */ /* 0x000fe20000004200 */
[--C-:B------:R-:W-:Y:S01]  /*13290*/  FFMA.FTZ R190, R190, c[0x0][0x2d0], -R138.reuse ;  /* 0x0000b400bebe7a23 */ /* 0x100fe2000001088a */
[----:B------:R-:W-:Y:S01]  /*132a0*/  MUFU.EX2 R188, R188 ;  /* 0x000000bc00bc7308 */ /* 0x000fe20000000800 */
[--C-:B------:R-:W-:Y:S02]  /*132b0*/  FFMA.FTZ R252, R252, c[0x0][0x2d0], -R138.reuse ;  /* 0x0000b400fcfc7a23 */ /* 0x100fe4000001088a */
[C---:B------:R-:W-:Y:S03]  /*132c0*/  HMMA.16816.F32.BF16 R28, R128.reuse, R36, R28 ;  /* 0x00000024801c723c */ /* 0x040fe6000004181c */
[--C-:B------:R-:W-:Y:S02]  /*132d0*/  FFMA.FTZ R169, R169, c[0x0][0x2d0], -R138.reuse ;  /* 0x0000b400a9a97a23 */ /* 0x100fe4000001088a */
        /* <DEDUP_REMOVED lines=24> */
[----:B------:R-:W3:Y:S01]  /*13460*/  MUFU.EX2 R104, R104 ;  /* 0x0000006800687308 */ /* 0x000ee20000000800 */
[----:B------:R-:W-:Y:S01]  /*13470*/  LDSM.16.MT88.4 R100, [R208+0x5900] ;  /* 0x00590000d064783b */ /* 0x000fe20000004200 */
[--C-:B------:R-:W-:Y:S02]  /*13480*/  FFMA.FTZ R105, R110, c[0x0][0x2d0], -R138.reuse ;  /* 0x0000b4006e697a23 */ /* 0x100fe4000001088a */
[C---:B-1----:R-:W-:Y:S03]  /*13490*/  HMMA.16816.F32.BF16 R44, R128.reuse, R68, R44 ;  /* 0x00000044802c723c */ /* 0x042fe6000004182c */
[--C-:B------:R-:W-:Y:S02]  /*134a0*/  FFMA.FTZ R106, R109, c[0x0][0x2d0], -R138.reuse ;  /* 0x0000b4006d6a7a23 */ /* 0x100fe4000001088a */
[----:B------:R-:W-:Y:S01]  /*134b0*/  FFMA.FTZ R107, R108, c[0x0][0x2d0], -R138 ;  /* 0x0000b4006c6b7a23 */ /* 0x000fe2000001088a */
[----:B------:R-:W-:Y:S01]  /*134c0*/  MUFU.EX2 R105, R105 ;  /* 0x0000006900697308 */ /* 0x000fe20000000800 */
[----:B------:R-:W-:Y:S01]  /*134d0*/  LDSM.16.MT88.4 R108, [R208+0x2900] ;  /* 0x00290000d06c783b */ /* 0x000fe20000004200 */
[C---:B------:R-:W-:Y:S04]  /*134e0*/  HMMA.16816.F32.BF16 R48, R128.reuse, R70, R48 ;  /* 0x000000468030723c */ /* 0x040fe80000041830 */
[----:B----4-:R-:W-:Y:S01]  /*134f0*/  F2FP.BF16.PACK_AB R68, R144, R141 ;  /* 0x0000008d9044723e */ /* 0x010fe200000010ff */
[--C-:B------:R-:W-:Y:S02]  /*13500*/  FFMA.FTZ R145, R145, c[0x0][0x2d0], -R153.reuse ;  /* 0x0000b40091917a23 */ /* 0x100fe40000010899 */
[----:B------:R-:W-:Y:S01]  /*13510*/  FFMA.FTZ R143, R143, c[0x0][0x2d0], -R153 ;  /* 0x0000b4008f8f7a23 */ /* 0x000fe20000010899 */
[C---:B------:R-:W-:Y:S01]  /*13520*/  HMMA.16816.F32.BF16 R52, R128.reuse, R72, R52 ;  /* 0x000000488034723c */ /* 0x040fe20000041834 */
[----:B------:R-:W1:Y:S03]  /*13530*/  MUFU.EX2 R106, R106 ;  /* 0x0000006a006a7308 */ /* 0x000e660000000800 */
[----:B---3--:R-:W-:Y:S01]  /*13540*/  F2FP.BF16.PACK_AB R70, R104, R147 ;  /* 0x000000936846723e */ /* 0x008fe200000010ff */
[----:B------:R-:W-:Y:S02]  /*13550*/  FFMA.FTZ R133, R3, R245, R133 ;  /* 0x000000f503857223 */ /* 0x000fe40000010085 */
[----:B------:R-:W-:Y:S01]  /*13560*/  FFMA.FTZ R137, R2, R244, R137 ;  /* 0x000000f402897223 */ /* 0x000fe20000010089 */
[C---:B------:R-:W-:Y:S01]  /*13570*/  HMMA.16816.F32.BF16 R56, R128.reuse, R74, R56 ;  /* 0x0000004a8038723c */ /* 0x040fe20000041838 */
[----:B------:R-:W3:Y:S02]  /*13580*/  LDSM.16.MT88.4 R72, [R206+0x900] ;  /* 0x00090000ce48783b */ /* 0x000ee40000004200 */
[----:B------:R-:W4:Y:S01]  /*13590*/  MUFU.EX2 R107, R107 ;  /* 0x0000006b006b7308 */ /* 0x000f220000000800 */
[----:B------:R-:W-:Y:S02]  /*135a0*/  FADD.FTZ R133, R119, R133 ;  /* 0x0000008577857221 */ /* 0x000fe40000010000 */
[----:B------:R-:W-:Y:S02]  /*135b0*/  FADD.FTZ R137, R136, R137 ;  /* 0x0000008988897221 */ /* 0x000fe40000010000 */
[C---:B--2---:R-:W-:Y:S04]  /*135c0*/  HMMA.16816.F32.BF16 R60, R128.reuse, R76, R60 ;  /* 0x0000004c803c723c */ /* 0x044fe8000004183c */
[----:B------:R-:W-:Y:S01]  /*135d0*/  FADD.FTZ R118, R118, R133 ;  /* 0x0000008576767221 */ /* 0x000fe20000010000 */
[----:B------:R-:W-:Y:S01]  /*135e0*/  MUFU.EX2 R248, R248 ;  /* 0x000000f800f87308 */ /* 0x000fe20000000800 */
[----:B------:R-:W-:Y:S02]  /*135f0*/  FADD.FTZ R137, R135, R137 ;  /* 0x0000008987897221 */ /* 0x000fe40000010000 */
[----:B------:R-:W-:Y:S01]  /*13600*/  HMMA.16816.F32.BF16 R64, R128, R78, R64 ;  /* 0x0000004e8040723c */ /* 0x000fe20000041840 */
[----:B------:R-:W2:Y:S03]  /*13610*/  LDSM.16.MT88.4 R76, [R208+0x3900] ;  /* 0x00390000d04c783b */ /* 0x000ea60000004200 */
[----:B-1----:R-:W-:Y:S01]  /*13620*/  F2FP.BF16.PACK_AB R69, R106, R105 ;  /* 0x000000696a45723e */ /* 0x002fe200000010ff */
[----:B------:R-:W-:Y:S02]  /*13630*/  FADD.FTZ R118, R132, R118 ;  /* 0x0000007684767221 */ /* 0x000fe40000010000 */
[----:B------:R-:W-:Y:S01]  /*13640*/  MUFU.EX2 R170, R170 ;  /* 0x000000aa00aa7308 */ /* 0x000fe20000000800 */
[----:B------:R-:W-:Y:S01]  /*13650*/  FADD.FTZ R134, R134, R137 ;  /* 0x0000008986867221 */ /* 0x000fe20000010000 */
[----:B----4-:R-:W-:Y:S03]  /*13660*/  F2FP.BF16.PACK_AB R71, R154, R107 ;  /* 0x0000006b9a47723e */ /* 0x010fe600000010ff */
[----:B------:R-:W-:Y:S02]  /*13670*/  FADD.FTZ R141, R141, R118 ;  /* 0x000000768d8d7221 */ /* 0x000fe40000010000 */
[----:B------:R-:W-:Y:S03]  /*13680*/  FADD.FTZ R134, R105, R134 ;  /* 0x0000008669867221 */ /* 0x000fe60000010000 */
[----:B------:R-:W-:Y:S01]  /*13690*/  MUFU.EX2 R166, R166 ;  /* 0x000000a600a67308 */ /* 0x000fe20000000800 */
[----:B------:R-:W-:Y:S01]  /*136a0*/  FADD.FTZ R141, R144, R141 ;  /* 0x0000008d908d7221 */ /* 0x000fe20000010000 */
        /* <DEDUP_REMOVED lines=11> */
[----:B------:R-:W-:Y:S01]  /*13760*/  IMAD.MOV.U32 R3, RZ, RZ, R0 ;  /* 0x000000ffff037224 */ /* 0x000fe200078e0000 */
[C---:B------:R-:W-:Y:S01]  /*13770*/  HMMA.16816.F32.BF16 R16, R68.reuse, R74, R16 ;  /* 0x0000004a4410723c */ /* 0x040fe20000041810 */
[----:B------:R-:W1:Y:S03]  /*13780*/  LDSM.16.MT88.4 R72, [R206+0x3900] ;  /* 0x00390000ce48783b */ /* 0x000e660000004200 */
[----:B------:R-:W-:Y:S02]  /*13790*/  FADD.FTZ R154, R171, R154 ;  /* 0x0000009aab9a7221 */ /* 0x000fe40000010000 */
[----:B------:R-:W-:Y:S02]  /*137a0*/  MUFU.EX2 R169, R169 ;  /* 0x000000a900a97308 */ /* 0x000fe40000000800 */
[C---:B------:R-:W-:Y:S08]  /*137b0*/  HMMA.16816.F32.BF16 R20, R68.reuse, R84, R20 ;  /* 0x000000544414723c */ /* 0x040ff00000041814 */
[C---:B------:R-:W-:Y:S01]  /*137c0*/  HMMA.16816.F32.BF16 R24, R68.reuse, R86, R24 ;  /* 0x000000564418723c */ /* 0x040fe20000041818 */
[----:B------:R-:W3:Y:S01]  /*137d0*/  LDSM.16.MT88.4 R84, [R204+0x3900] ;  /* 0x00390000cc54783b */ /* 0x000ee20000004200 */
[----:B------:R-:W-:Y:S06]  /*137e0*/  MUFU.EX2 R162, R162 ;  /* 0x000000a200a27308 */ /* 0x000fec0000000800 */
[C---:B------:R-:W-:Y:S04]  /*137f0*/  HMMA.16816.F32.BF16 R28, R68.reuse, R88, R28 ;  /* 0x00000058441c723c */ /* 0x040fe8000004181c */
[----:B------:R-:W-:Y:S04]  /*13800*/  MUFU.EX2 R160, R160 ;  /* 0x000000a000a07308 */ /* 0x000fe80000000800 */
[C---:B------:R-:W-:Y:S01]  /*13810*/  HMMA.16816.F32.BF16 R32, R68.reuse, R90, R32 ;  /* 0x0000005a4420723c */ /* 0x040fe20000041820 */
[----:B------:R-:W-:Y:S05]  /*13820*/  LDSM.16.MT88.4 R88, [R204+0x4100] ;  /* 0x00410000cc58783b */ /* 0x000fea0000004200 */
[----:B------:R-:W-:Y:S02]  /*13830*/  MUFU.EX2 R155, R155 ;  /* 0x0000009b009b7308 */ /* 0x000fe40000000800 */
[C---:B--2---:R-:W-:Y:S08]  /*13840*/  HMMA.16816.F32.BF16 R36, R68.reuse, R76, R36 ;  /* 0x0000004c4424723c */ /* 0x044ff00000041824 */
[C---:B------:R-:W-:Y:S01]  /*13850*/  HMMA.16816.F32.BF16 R40, R68.reuse, R78, R40 ;  /* 0x0000004e4428723c */ /* 0x040fe20000041828 */
[----:B------:R-:W-:Y:S01]  /*13860*/  LDSM.16.MT88.4 R76, [R206+0x1100] ;  /* 0x00110000ce4c783b */ /* 0x000fe20000004200 */
[----:B------:R-:W-:Y:S06]  /*13870*/  MUFU.EX2 R146, R146 ;  /* 0x0000009200927308 */ /* 0x000fec0000000800 */
[C---:B-1----:R-:W-:Y:S04]  /*13880*/  HMMA.16816.F32.BF16 R44, R68.reuse, R72, R44 ;  /* 0x00000048442c723c */ /* 0x042fe8000004182c */
[----:B------:R-:W1:Y:S04]  /*13890*/  MUFU.EX2 R145, R145 ;  /* 0x0000009100917308 */ /* 0x000e680000000800 */
[C---:B------:R-:W-:Y:S01]  /*138a0*/  HMMA.16816.F32.BF16 R48, R68.reuse, R74, R48 ;  /* 0x0000004a4430723c */ /* 0x040fe20000041830 */
[----:B------:R-:W2:Y:S05]  /*138b0*/  LDSM.16.MT88.4 R72, [R208+0x1100] ;  /* 0x00110000d048783b */ /* 0x000eaa0000004200 */
[----:B------:R-:W-:Y:S02]  /*138c0*/  MUFU.EX2 R143, R143 ;  /* 0x0000008f008f7308 */ /* 0x000fe40000000800 */
[C---:B------:R-:W-:Y:S08]  /*138d0*/  HMMA.16816.F32.BF16 R52, R68.reuse, R80, R52 ;  /* 0x000000504434723c */ /* 0x040ff00000041834 */
[C---:B------:R-:W-:Y:S01]  /*138e0*/  HMMA.16816.F32.BF16 R56, R68.reuse, R82, R56 ;  /* 0x000000524438723c */ /* 0x040fe20000041838 */
[----:B------:R-:W4:Y:S01]  /*138f0*/  LDSM.16.MT88.4 R80, [R205+0x1100] ;  /* 0x00110000cd50783b */ /* 0x000f220000004200 */
[----:B------:R-:W-:Y:S02]  /*13900*/  MUFU.EX2 R142, R142 ;  /* 0x0000008e008e7308 */ /* 0x000fe40000000800 */
[----:B-1----:R-:W-:Y:S04]  /*13910*/  F2FP.BF16.PACK_AB R128, R145, R146 ;  /* 0x000000929180723e */ /* 0x002fe800000010ff */
[C---:B---3--:R-:W-:Y:S04]  /*13920*/  HMMA.16816.F32.BF16 R60, R68.reuse, R84, R60 ;  /* 0x00000054443c723c */ /* 0x048fe8000004183c */
[----:B------:R-:W-:Y:S04]  /*13930*/  MUFU.EX2 R139, R139 ;  /* 0x0000008b008b7308 */ /* 0x000fe80000000800 */
        /* <DEDUP_REMOVED lines=13> */
[----:B------:R-:W-:Y:S03]  /*13a10*/  FADD.FTZ R190, R190, R188 ;  /* 0x000000bcbebe7221 */ /* 0x000fe60000010000 */
[C---:B------:R-:W-:Y:S01]  /*13a20*/  HMMA.16816.F32.BF16 R8, R68.reuse, R74, R8 ;  /* 0x0000004a4408723c */ /* 0x040fe20000041808 */
[----:B------:R-:W2:Y:S07]  /*13a30*/  LDSM.16.MT88.4 R72, [R208+0x4100] ;  /* 0x00410000d048783b */ /* 0x000eae0000004200 */
[C---:B------:R-:W-:Y:S07]  /*13a40*/  HMMA.16816.F32.BF16 R12, R68.reuse, R76, R12 ;  /* 0x0000004c440c723c */ /* 0x040fee000004180c */
[--C-:B------:R-:W-:Y:S01]  /*13a50*/  FFMA.FTZ R76, R115, c[0x0][0x2d0], -R153.reuse ;  /* 0x0000b400734c7a23 */ /* 0x100fe20000010899 */
[C---:B------:R-:W-:Y:S03]  /*13a60*/  HMMA.16816.F32.BF16 R16, R68.reuse, R78, R16 ;  /* 0x0000004e4410723c */ /* 0x040fe60000041810 */
[----:B------:R3:W5:Y:S01]  /*13a70*/  MUFU.EX2 R99, R76 ;  /* 0x0000004c00637308 */ /* 0x0007620000000800 */
[----:B------:R-:W-:Y:S02]  /*13a80*/  FFMA.FTZ R153, R140, c[0x0][0x2d0], -R153 ;  /* 0x0000b4008c997a23 */ /* 0x000fe40000010899 */
[--C-:B------:R-:W-:Y:S02]  /*13a90*/  FFMA.FTZ R140, R152, c[0x0][0x2d0], -R138.reuse ;  /* 0x0000b400988c7a23 */ /* 0x100fe4000001088a */
[C---:B----4-:R-:W-:Y:S05]  /*13aa0*/  HMMA.16816.F32.BF16 R20, R68.reuse, R80, R20 ;  /* 0x000000504414723c */ /* 0x050fea0000041814 */
[----:B------:R-:W4:Y:S02]  /*13ab0*/  MUFU.EX2 R153, R153 ;  /* 0x0000009900997308 */ /* 0x000f240000000800 */
[--C-:B------:R-:W-:Y:S01]  /*13ac0*/  FFMA.FTZ R80, R114, c[0x0][0x2d0], -R138.reuse ;  /* 0x0000b40072507a23 */ /* 0x100fe2000001088a */
[C---:B------:R-:W-:Y:S07]  /*13ad0*/  HMMA.16816.F32.BF16 R24, R68.reuse, R82, R24 ;  /* 0x000000524418723c */ /* 0x040fee0000041818 */
[----:B------:R2:W-:Y:S01]  /*13ae0*/  MUFU.EX2 R96, R80 ;  /* 0x0000005000607308 */ /* 0x0005e20000000800 */
[C---:B-1----:R-:W-:Y:S01]  /*13af0*/  HMMA.16816.F32.BF16 R28, R68.reuse, R84, R28 ;  /* 0x00000054441c723c */ /* 0x042fe2000004181c */
[----:B---3--:R-:W1:Y:S03]  /*13b00*/  LDSM.16.MT88.4 R76, [R206+0x4100] ;  /* 0x00410000ce4c783b */ /* 0x008e660000004200 */
[----:B-----5:R-:W-:Y:S03]  /*13b10*/  IMAD.MOV.U32 R152, RZ, RZ, R99 ;  /* 0x000000ffff987224 */ /* 0x020fe600078e0063 */
[--C-:B------:R-:W-:Y:S01]  /*13b20*/  FFMA.FTZ R84, R113, c[0x0][0x2d0], -R138.reuse ;  /* 0x0000b40071547a23 */ /* 0x100fe2000001088a */
[C---:B------:R-:W-:Y:S01]  /*13b30*/  HMMA.16816.F32.BF16 R32, R68.reuse, R86, R32 ;  /* 0x000000564420723c */ /* 0x040fe20000041820 */
[----:B------:R-:W3:Y:S03]  /*13b40*/  MUFU.EX2 R140, R140 ;  /* 0x0000008c008c7308 */ /* 0x000ee60000000800 */
[----:B----4-:R-:W-:Y:S04]  /*13b50*/  F2FP.BF16.PACK_AB R130, R153, R143 ;  /* 0x0000008f9982723e */ /* 0x010fe800000010ff */
[C---:B--2---:R-:W-:Y:S03]  /*13b60*/  HMMA.16816.F32.BF16 R36, R68.reuse, R72, R36 ;  /* 0x000000484424723c */ /* 0x044fe60000041824 */
[----:B------:R2:W-:Y:S01]  /*13b70*/  MUFU.EX2 R97, R84 ;  /* 0x0000005400617308 */ /* 0x0005e20000000800 */
[----:B------:R-:W4:Y:S04]  /*13b80*/  LDSM.16.MT88.4 R80, [R205+0x4100] ;  /* 0x00410000cd50783b */ /* 0x000f280000004200 */
[C---:B------:R-:W-:Y:S04]  /*13b90*/  HMMA.16816.F32.BF16 R40, R68.reuse, R74, R40 ;  /* 0x0000004a4428723c */ /* 0x040fe80000041828 */
[----:B------:R-:W-:Y:S01]  /*13ba0*/  LDSM.16.MT88.4 R72, [R206+0x1900] ;  /* 0x00190000ce48783b */ /* 0x000fe20000004200 */
[----:B---3--:R-:W-:Y:S03]  /*13bb0*/  F2FP.BF16.PACK_AB R129, R142, R140 ;  /* 0x0000008c8e81723e */ /* 0x008fe600000010ff */
[C---:B-1----:R-:W-:Y:S04]  /*13bc0*/  HMMA.16816.F32.BF16 R44, R68.reuse, R76, R44 ;  /* 0x0000004c442c723c */ /* 0x042fe8000004182c */
[--C-:B--2---:R-:W-:Y:S02]  /*13bd0*/  FFMA.FTZ R84, R112, c[0x0][0x2d0], -R138.reuse ;  /* 0x0000b40070547a23 */ /* 0x104fe4000001088a */
[----:B------:R-:W-:Y:S02]  /*13be0*/  FFMA.FTZ R138, R117, c[0x0][0x2d0], -R138 ;  /* 0x0000b400758a7a23 */ /* 0x000fe4000001088a */
[----:B------:R-:W1:Y:S01]  /*13bf0*/  MUFU.EX2 R98, R84 ;  /* 0x0000005400627308 */ /* 0x000e620000000800 */
[C---:B------:R-:W-:Y:S01]  /*13c00*/  HMMA.16816.F32.BF16 R48, R68.reuse, R78, R48 ;  /* 0x0000004e4430723c */ /* 0x040fe20000041830 */
[----:B------:R-:W-:Y:S08]  /*13c10*/  LDSM.16.MT88.4 R76, [R205+0x1900] ;  /* 0x00190000cd4c783b */ /* 0x000ff00000004200 */
[----:B------:R-:W2:Y:S01]  /*13c20*/  MUFU.EX2 R138, R138 ;  /* 0x0000008a008a7308 */ /* 0x000ea20000000800 */
[C---:B----4-:R-:W-:Y:S08]  /*13c30*/  HMMA.16816.F32.BF16 R52, R68.reuse, R80, R52 ;  /* 0x000000504434723c */ /* 0x050ff00000041834 */
[C---:B------:R-:W-:Y:S01]  /*13c40*/  HMMA.16816.F32.BF16 R56, R68.reuse, R82, R56 ;  /* 0x000000524438723c */ /* 0x040fe20000041838 */
[----:B------:R-:W-:Y:S03]  /*13c50*/  LDSM.16.MT88.4 R80, [R204+0x1900] ;  /* 0x00190000cc50783b */ /* 0x000fe60000004200 */
[----:B-1----:R-:W-:Y:S04]  /*13c60*/  MOV R117, R98 ;  /* 0x0000006200757202 */ /* 0x002fe80000000f00 */
[C---:B------:R-:W-:Y:S01]  /*13c70*/  HMMA.16816.F32.BF16 R60, R68.reuse, R88, R60 ;  /* 0x00000058443c723c */ /* 0x040fe2000004183c */
[----:B------:R-:W1:Y:S03]  /*13c80*/  LDSM.16.MT88.4 R84, [R208+0x1900] ;  /* 0x00190000d054783b */ /* 0x000e660000004200 */
[----:B--2---:R-:W-:Y:S04]  /*13c90*/  F2FP.BF16.PACK_AB R131, R138, R139 ;  /* 0x0000008b8a83723e */ /* 0x004fe800000010ff */
[----:B------:R-:W-:Y:S01]  /*13ca0*/  HMMA.16816.F32.BF16 R64, R68, R90, R64 ;  /* 0x0000005a4440723c */ /* 0x000fe20000041840 */
[----:B------:R-:W-:Y:S06]  /*13cb0*/  LDSM.16.MT88.4 R88, [R205+0x4900] ;  /* 0x00490000cd58783b */ /* 0x000fec0000004200 */
[----:B------:R-:W-:Y:S02]  /*13cc0*/  F2FP.BF16.PACK_AB R70, R99, R251 ;  /* 0x000000fb6346723e */ /* 0x000fe400000010ff */
[----:B------:R-:W-:Y:S03]  /*13cd0*/  F2FP.BF16.PACK_AB R69, R97, R96 ;  /* 0x000000606145723e */ /* 0x000fe600000010ff */
[----:B------:R-:W-:Y:S02]  /*13ce0*/  F2FP.BF16.PACK_AB R71, R252, R98 ;  /* 0x00000062fc47723e */ /* 0x000fe400000010ff */
[C---:B------:R-:W-:Y:S01]  /*13cf0*/  F2FP.BF16.PACK_AB R68, R248.reuse, R191 ;  /* 0x000000bff844723e */ /* 0x040fe200000010ff */
[----:B------:R-:W-:Y:S04]  /*13d00*/  FADD.FTZ R191, R191, R167 ;  /* 0x000000a7bfbf7221 */ /* 0x000fe80000010000 */
[----:B------:R-:W-:Y:S01]  /*13d10*/  FADD.FTZ R191, R248, R191 ;  /* 0x000000bff8bf7221 */ /* 0x000fe20000010000 */
[----:B------:R-:W-:Y:S03]  /*13d20*/  IADD3 R248, R250, -0x1, RZ ;  /* 0xfffffffffaf87810 */ /* 0x000fe60007ffe0ff */
[----:B------:R-:W-:Y:S02]  /*13d30*/  FADD.FTZ R251, R251, R191 ;  /* 0x000000bffbfb7221 */ /* 0x000fe40000010000 */
[----:B------:R-:W-:Y:S02]  /*13d40*/  IMAD.MOV.U32 R250, RZ, RZ, R248 ;  /* 0x000000fffffa7224 */ /* 0x000fe400078e00f8 */
[----:B------:R-:W-:Y:S01]  /*13d50*/  FADD.FTZ R251, R152, R251 ;  /* 0x000000fb98fb7221 */ /* 0x000fe20000010000 */
[C---:B-1----:R-:W-:Y:S08]  /*13d60*/  HMMA.16816.F32.BF16 R4, R68.reuse, R84, R4 ;  /* 0x000000544404723c */ /* 0x042ff00000041804 */
        /* <DEDUP_REMOVED lines=9> */
[C---:B------:R-:W-:Y:S01]  /*13e00*/  HMMA.16816.F32.BF16 R32, R68.reuse, R82, R32 ;  /* 0x000000524420723c */ /* 0x040fe20000041820 */
[----:B------:R-:W4:Y:S07]  /*13e10*/  LDSM.16.MT88.4 R80, [R206+0x2100] ;  /* 0x00210000ce50783b */ /* 0x000f2e0000004200 */
[C---:B-1----:R-:W-:Y:S08]  /*13e20*/  HMMA.16816.F32.BF16 R36, R68.reuse, R84, R36 ;  /* 0x000000544424723c */ /* 0x042ff00000041824 */
[C---:B------:R-:W-:Y:S01]  /*13e30*/  HMMA.16816.F32.BF16 R40, R68.reuse, R86, R40 ;  /* 0x000000564428723c */ /* 0x040fe20000041828 */
[----:B------:R-:W-:Y:S07]  /*13e40*/  LDSM.16.MT88.4 R84, [R204+0x2100] ;  /* 0x00210000cc54783b */ /* 0x000fee0000004200 */
[C---:B--2---:R-:W-:Y:S08]  /*13e50*/  HMMA.16816.F32.BF16 R44, R68.reuse, R72, R44 ;  /* 0x00000048442c723c */ /* 0x044ff0000004182c */
        /* <DEDUP_REMOVED lines=19> */
[----:B------:R-:W2:Y:S03]  /*13f90*/  LDSM.16.MT88.4 R76, [R208+0x5100] ;  /* 0x00510000d04c783b */ /* 0x000ea60000004200 */
[----:B------:R-:W-:Y:S04]  /*13fa0*/  FADD.FTZ R146, R145, R146 ;  /* 0x0000009291927221 */ /* 0x000fe80000010000 */
[C---:B----4-:R-:W-:Y:S04]  /*13fb0*/  HMMA.16816.F32.BF16 R12, R68.reuse, R80, R12 ;  /* 0x00000050440c723c */ /* 0x050fe8000004180c */
        /* <DEDUP_REMOVED lines=10> */
[C---:B--2---:R-:W-:Y:S07]  /*14060*/  HMMA.16816.F32.BF16 R36, R68.reuse, R76, R36 ;  /* 0x0000004c4424723c */ /* 0x044fee0000041824 */
[----:B------:R-:W-:Y:S01]  /*14070*/  IMAD.MOV.U32 R76, RZ, RZ, R97 ;  /* 0x000000ffff4c7224 */ /* 0x000fe200078e0061 */
[C---:B------:R-:W-:Y:S04]  /*14080*/  HMMA.16816.F32.BF16 R40, R68.reuse, R78, R40 ;  /* 0x0000004e4428723c */ /* 0x040fe80000041828 */
[----:B------:R-:W-:Y:S02]  /*14090*/  IMAD.MOV.U32 R77, RZ, RZ, R96 ;  /* 0x000000ffff4d7224 */ /* 0x000fe400078e0060 */
[----:B------:R-:W2:Y:S02]  /*140a0*/  LDSM.16.MT88.4 R96, [R204+0x2900] ;  /* 0x00290000cc60783b */ /* 0x000ea40000004200 */
[C---:B---3--:R-:W-:Y:S08]  /*140b0*/  HMMA.16816.F32.BF16 R44, R68.reuse, R80, R44 ;  /* 0x00000050442c723c */ /* 0x048ff0000004182c */
[C---:B------:R-:W-:Y:S08]  /*140c0*/  HMMA.16816.F32.BF16 R48, R68.reuse, R82, R48 ;  /* 0x000000524430723c */ /* 0x040ff00000041830 */
[C---:B------:R-:W-:Y:S08]  /*140d0*/  HMMA.16816.F32.BF16 R52, R68.reuse, R88, R52 ;  /* 0x000000584434723c */ /* 0x040ff00000041834 */
[C---:B------:R-:W-:Y:S08]  /*140e0*/  HMMA.16816.F32.BF16 R56, R68.reuse, R90, R56 ;  /* 0x0000005a4438723c */ /* 0x040ff00000041838 */
[C---:B-1----:R-:W-:Y:S08]  /*140f0*/  HMMA.16816.F32.BF16 R60, R68.reuse, R72, R60 ;  /* 0x00000048443c723c */ /* 0x042ff0000004183c */
[----:B------:R-:W-:Y:S08]  /*14100*/  HMMA.16816.F32.BF16 R64, R68, R74, R64 ;  /* 0x0000004a4440723c */ /* 0x000ff00000041840 */
[C---:B------:R-:W-:Y:S01]  /*14110*/  HMMA.16816.F32.BF16 R112, R128.reuse, R108, R4 ;  /* 0x0000006c8070723c */ /* 0x040fe20000041804 */
[----:B------:R-:W1:Y:S07]  /*14120*/  LDSM.16.MT88.4 R4, [R206+0x5900] ;  /* 0x00590000ce04783b */ /* 0x000e6e0000004200 */
[C---:B------:R-:W-:Y:S01]  /*14130*/  HMMA.16816.F32.BF16 R108, R128.reuse, R110, R8 ;  /* 0x0000006e806c723c */ /* 0x040fe20000041808 */
[----:B------:R-:W3:Y:S07]  /*14140*/  LDSM.16.MT88.4 R8, [R205+0x5900] ;  /* 0x00590000cd08783b */ /* 0x000eee0000004200 */
[C---:B----4-:R-:W-:Y:S01]  /*14150*/  HMMA.16816.F32.BF16 R68, R128.reuse, R84, R12 ;  /* 0x000000548044723c */ /* 0x050fe2000004180c */
[----:B------:R-:W4:Y:S07]  /*14160*/  LDSM.16.MT88.4 R12, [R204+0x5900] ;  /* 0x00590000cc0c783b */ /* 0x000f2e0000004200 */
[C---:B------:R-:W-:Y:S07]  /*14170*/  HMMA.16816.F32.BF16 R72, R128.reuse, R86, R16 ;  /* 0x000000568048723c */ /* 0x040fee0000041810 */
[----:B------:R-:W-:Y:S01]  /*14180*/  MOV R19, R76 ;  /* 0x0000004c00137202 */ /* 0x000fe20000000f00 */
[----:B------:R-:W-:Y:S01]  /*14190*/  IMAD.MOV.U32 R18, RZ, RZ, R77 ;  /* 0x000000ffff127224 */ /* 0x000fe200078e004d */
[-C--:B------:R-:W-:Y:S01]  /*141a0*/  MOV R16, R116.reuse ;  /* 0x0000007400107202 */ /* 0x080fe20000000f00 */
[C---:B------:R-:W-:Y:S03]  /*141b0*/  HMMA.16816.F32.BF16 R76, R128.reuse, R92, R20 ;  /* 0x0000005c804c723c */ /* 0x040fe60000041814 */
[----:B------:R-:W-:Y:S04]  /*141c0*/  FADD.FTZ R2, R18, R190 ;  /* 0x000000be12027221 */ /* 0x000fe80000010000 */
[----:B------:R-:W-:Y:S01]  /*141d0*/  FADD.FTZ R2, R19, R2 ;  /* 0x0000000213027221 */ /* 0x000fe20000010000 */
[C---:B------:R-:W-:Y:S04]  /*141e0*/  HMMA.16816.F32.BF16 R80, R128.reuse, R94, R24 ;  /* 0x0000005e8050723c */ /* 0x040fe80000041818 */
[----:B------:R-:W-:Y:S04]  /*141f0*/  FADD.FTZ R2, R117, R2 ;  /* 0x0000000275027221 */ /* 0x000fe80000010000 */
[C---:B--2---:R-:W-:Y:S04]  /*14200*/  HMMA.16816.F32.BF16 R84, R128.reuse, R96, R28 ;  /* 0x000000608054723c */ /* 0x044fe8000004181c */
[----:B------:R-:W-:Y:S01]  /*14210*/  FADD.FTZ R252, R252, R2 ;  /* 0x00000002fcfc7221 */ /* 0x000fe20000010000 */
[----:B------:R-:W-:Y:S03]  /*14220*/  MOV R2, R116 ;  /* 0x0000007400027202 */ /* 0x000fe60000000f00 */
[C---:B------:R-:W-:Y:S04]  /*14230*/  HMMA.16816.F32.BF16 R88, R128.reuse, R98, R32 ;  /* 0x000000628058723c */ /* 0x040fe80000041820 */
[----:B------:R-:W-:Y:S04]  /*14240*/  FADD.FTZ R252, R169, R252 ;  /* 0x000000fca9fc7221 */ /* 0x000fe80000010000 */
[C---:B------:R-:W-:Y:S04]  /*14250*/  HMMA.16816.F32.BF16 R92, R128.reuse, R100, R36 ;  /* 0x00000064805c723c */ /* 0x040fe80000041824 */
[----:B------:R-:W-:Y:S04]  /*14260*/  FADD.FTZ R162, R162, R252 ;  /* 0x000000fca2a27221 */ /* 0x000fe80000010000 */
[C---:B------:R-:W-:Y:S04]  /*14270*/  HMMA.16816.F32.BF16 R96, R128.reuse, R102, R40 ;  /* 0x000000668060723c */ /* 0x040fe80000041828 */
[----:B------:R-:W-:Y:S04]  /*14280*/  FADD.FTZ R162, R160, R162 ;  /* 0x000000a2a0a27221 */ /* 0x000fe80000010000 */
[C---:B-1----:R-:W-:Y:S04]  /*14290*/  HMMA.16816.F32.BF16 R104, R128.reuse, R4, R44 ;  /* 0x000000048068723c */ /* 0x042fe8000004182c */
[----:B------:R-:W-:Y:S04]  /*142a0*/  FADD.FTZ R155, R155, R162 ;  /* 0x000000a29b9b7221 */ /* 0x000fe80000010000 */
[C---:B------:R-:W-:Y:S04]  /*142b0*/  HMMA.16816.F32.BF16 R100, R128.reuse, R6, R48 ;  /* 0x000000068064723c */ /* 0x040fe80000041830 */
[----:B------:R-:W-:Y:S04]  /*142c0*/  FADD.FTZ R155, R140, R155 ;  /* 0x0000009b8c9b7221 */ /* 0x000fe80000010000 */
[C---:B---3--:R-:W-:Y:S04]  /*142d0*/  HMMA.16816.F32.BF16 R52, R128.reuse, R8, R52 ;  /* 0x000000088034723c */ /* 0x048fe80000041834 */
[----:B------:R-:W-:Y:S04]  /*142e0*/  FADD.FTZ R155, R142, R155 ;  /* 0x0000009b8e9b7221 */ /* 0x000fe80000010000 */
[C---:B------:R-:W-:Y:S04]  /*142f0*/  HMMA.16816.F32.BF16 R56, R128.reuse, R10, R56 ;  /* 0x0000000a8038723c */ /* 0x040fe80000041838 */
[----:B------:R-:W-:Y:S04]  /*14300*/  FADD.FTZ R155, R139, R155 ;  /* 0x0000009b8b9b7221 */ /* 0x000fe80000010000 */
[C---:B----4-:R-:W-:Y:S04]  /*14310*/  HMMA.16816.F32.BF16 R60, R128.reuse, R12, R60 ;  /* 0x0000000c803c723c */ /* 0x050fe8000004183c */
[----:B------:R-:W-:Y:S04]  /*14320*/  FADD.FTZ R244, R138, R155 ;  /* 0x0000009b8af47221 */ /* 0x000fe80000010000 */
[----:B------:R-:W-:Y:S01]  /*14330*/  HMMA.16816.F32.BF16 R64, R128, R14, R64 ;  /* 0x0000000e8040723c */ /* 0x000fe20000041840 */
[----:B------:R-:W-:-:S07]  /*14340*/  @P0 BRA `(.L_x_2586) ;  /* 0xffffc07000000947 */ /* 0x000fce000383ffff */
.L_x_2575:
[----:B------:R-:W1:Y:S01]  /*14350*/  S2R R4, SR_CTAID.X ;  /* 0x0000000000047919 */ /* 0x000e620000002500 */
[----:B------:R-:W-:-:S02]  /*14360*/  ISETP.NE.AND P1, PT, R213, 0x1, PT ;  /* 0x00000001d500780c */ /* 0x000fc40003f25270 */
[----:B------:R-:W-:Y:S02]  /*14370*/  ISETP.GE.AND P0, PT, R212, 0x1, PT ;  /* 0x00000001d400780c */ /* 0x000fe40003f06270 */
[----:B------:R-:W-:Y:S02]  /*14380*/  IADD3 R2, R211, 0x1, -R216 ;  /* 0x00000001d3027810 */ /* 0x000fe40007ffe8d8 */
[----:B-1----:R-:W-:-:S07]  /*14390*/  LEA R4, R4, 0x7f, 0x7 ;  /* 0x0000007f04047811 */ /* 0x002fce00078e38ff */
        /* <DEDUP_REMOVED lines=14> */
.L_x_2588:
[----:B------:R-:W-:-:S04]  /*14480*/  MOV R2, 0x1 ;  /* 0x0000000100027802 */ /* 0x000fc80000000f00 */
[----:B------:R-:W-:-:S13]  /*14490*/  ISETP.NE.AND P0, PT, R2, c[0x0][0x32c], PT ;  /* 0x0000cb0002007a0c */ /* 0x000fda0003f05270 */
[----:B------:R-:W-:-:S05]  /*144a0*/  @P0 IMAD.HI.U32 R2, R4, c[0x0][0x330], RZ ;  /* 0x0000cc0004020a27 */ /* 0x000fca00078e00ff */
[----:B------:R-:W-:-:S05]  /*144b0*/  @P0 SHF.R.U32.HI R4, RZ, c[0x0][0x334], R2 ;  /* 0x0000cd00ff040a19 */ /* 0x000fca0000011602 */
.L_x_2589:
[----:B------:R-:W-:-:S05]  /*144c0*/  IMAD R4, R4, c[0x0][0x32c], RZ ;  /* 0x0000cb0004047a24 */ /* 0x000fca00078e02ff */
[----:B------:R-:W-:-:S04]  /*144d0*/  IMNMX R3, R3, R4, !PT ;  /* 0x0000000403037217 */ /* 0x000fc80007800200 */
.L_x_2587:
[----:B------:R-:W-:-:S05]  /*144e0*/  IADD3 R3, R3, 0x5f, RZ ;  /* 0x0000005f03037810 */ /* 0x000fca0007ffe0ff */
[----:B------:R-:W-:-:S05]  /*144f0*/  IMAD.HI R3, R3, 0x2aaaaaab, RZ ;  /* 0x2aaaaaab03037827 */ /* 0x000fca00078e02ff */
[----:B------:R-:W-:-:S04]  /*14500*/  SHF.R.U32.HI R2, RZ, 0x1f, R3 ;  /* 0x0000001fff027819 */ /* 0x000fc80000011603 */
[----:B------:R-:W-:-:S04]  /*14510*/  LEA.HI.SX32 R2, R3, R2, 0x1c ;  /* 0x0000000203027211 */ /* 0x000fc800078fe2ff */
[----:B------:R-:W-:-:S04]  /*14520*/  IMNMX R249, R226, R2, !PT ;  /* 0x00000002e2f97217 */ /* 0x000fc80007800200 */
[----:B------:R-:W-:-:S13]  /*14530*/  ISETP.GE.AND P0, PT, R248, R249, PT ;  /* 0x000000f9f800720c */ /* 0x000fda0003f06270 */
[----:B------:R-:W-:Y:S05]  /*14540*/  @!P0 BRA `(.L_x_2590) ;  /* 0x00002c5000008947 */ /* 0x000fea0003800000 */
[----:B------:R-:W-:Y:S02]  /*14550*/  MOV R2, R16 ;  /* 0x0000001000027202 */ /* 0x000fe40000000f00 */
[----:B------:R-:W-:Y:S02]  /*14560*/  MOV R3, R0 ;  /* 0x0000000000037202 */ /* 0x000fe40000000f00 */
[----:B------:R-:W-:Y:S02]  /*14570*/  MOV R250, R248 ;  /* 0x000000f800fa7202 */ /* 0x000fe40000000f00 */
.L_x_2593:
        /* <DEDUP_REMOVED lines=22> */
[----:B------:R-:W-:Y:S01]  /*146e0*/  IMAD R0, R0, c[0x0][0x208], RZ ;  /* 0x0000820000007a24 */ /* 0x000fe200078e02ff */
[----:B------:R-:W-:Y:S01]  /*146f0*/  SHF.L.U64.HI R6, R224, 0x1, R247 ;  /* 0x00000001e0067819 */ /* 0x000fe200000102f7 */
[----:B------:R-:W-:Y:S01]  /*14700*/  IMAD R14, R14, c[0x0][0x218], RZ ;  /* 0x000086000e0e7a24 */ /* 0x000fe200078e02ff */
[----:B------:R-:W-:Y:S01]  /*14710*/  LOP3.LUT R22, R22, 0xf, RZ, 0xc0, !PT ;  /* 0x0000000f16167812 */ /* 0x000fe200078ec0ff */
[----:B------:R-:W-:Y:S02]  /*14720*/  IMAD R0, R228, c[0x0][0x20c], R0 ;  /* 0x00008300e4007a24 */ /* 0x000fe400078e0200 */
[----:B------:R-:W-:Y:S02]  /*14730*/  IMAD R14, R227, c[0x0][0x21c], R14 ;  /* 0x00008700e30e7a24 */ /* 0x000fe400078e020e */
[----:B------:R-:W-:Y:S04]  /*14740*/  IMAD.IADD R5, R5, 0x1, R0 ;  /* 0x0000000105057824 */ /* 0x000fe800078e0200 */
[----:B------:R-:W-:Y:S05]  /*14750*/  IMAD.WIDE.U32 R4, R227, c[0x0][0x218], R4 ;  /* 0x00008600e3047a25 */ /* 0x000fea00078e0004 */
[----:B------:R-:W-:Y:S02]  /*14760*/  IADD3 R0, P0, R232, R4, RZ ;  /* 0x00000004e8007210 */ /* 0x000fe40007f1e0ff */
[----:B------:R-:W-:Y:S02]  /*14770*/  SHF.L.U64.HI R4, R229, 0x1, R231 ;  /* 0x00000001e5047819 */ /* 0x000fe400000102e7 */
[----:B------:R-:W-:Y:S01]  /*14780*/  IADD3.X R14, R219, R5, R14, P0, !PT ;  /* 0x00000005db0e7210 */ /* 0x000fe200007fe40e */
[----:B------:R-:W-:Y:S01]  /*14790*/  IMAD.SHL.U32 R5, R224, 0x2, RZ ;  /* 0x00000002e0057824 */ /* 0x000fe200078e00ff */
[C---:B------:R-:W-:Y:S04]  /*147a0*/  LEA R13, P0, R0.reuse, c[0x0][0x1f8], 0x1 ;  /* 0x00007e00000d7a11 */ /* 0x040fe800078008ff */
[----:B------:R-:W-:Y:S01]  /*147b0*/  LEA.HI.X R14, R0, c[0x0][0x1fc], R14, 0x1, P0 ;  /* 0x00007f00000e7a11 */ /* 0x000fe200000f0c0e */
[----:B------:R-:W2:Y:S01]  /*147c0*/  SHFL.IDX PT, R7, R13, 0x2, 0x181f ;  /* 0x00581f000d077f89 */ /* 0x000ea200000e0000 */
[----:B------:R-:W-:Y:S03]  /*147d0*/  IMAD.SHL.U32 R0, R229, 0x2, RZ ;  /* 0x00000002e5007824 */ /* 0x000fe600078e00ff */
[----:B------:R-:W3:Y:S04]  /*147e0*/  SHFL.IDX PT, R12, R14, 0x2, 0x181f ;  /* 0x00581f000e0c7f89 */ /* 0x000ee800000e0000 */
[----:B------:R-:W5:Y:S04]  /*147f0*/  SHFL.IDX PT, R15, R13, RZ, 0x181f ;  /* 0x00181fff0d0f7589 */ /* 0x000f6800000e0000 */
[----:B------:R-:W4:Y:S04]  /*14800*/  SHFL.IDX PT, R20, R14, RZ, 0x181f ;  /* 0x00181fff0e147589 */ /* 0x000f2800000e0000 */
[----:B------:R-:W1:Y:S04]  /*14810*/  SHFL.IDX PT, R13, R13, 0x1, 0x181f ;  /* 0x00381f000d0d7f89 */ /* 0x000e6800000e0000 */
[----:B------:R-:W1:Y:S01]  /*14820*/  SHFL.IDX PT, R14, R14, 0x1, 0x181f ;  /* 0x00381f000e0e7f89 */ /* 0x000e6200000e0000 */
[----:B--2---:R-:W-:Y:S04]  /*14830*/  IADD3 R22, P1, P0, R22, R7, R0 ;  /* 0x0000000716167210 */ /* 0x004fe8000783e000 */
[----:B---3--:R-:W-:Y:S02]  /*14840*/  IADD3.X R23, RZ, R12, R4, P1, P0 ;  /* 0x0000000cff177210 */ /* 0x008fe40000fe0404 */
[CC--:B-----5:R-:W-:Y:S05]  /*14850*/  IADD3 R28, P0, R15.reuse, R5.reuse, RZ ;  /* 0x000000050f1c7210 */ /* 0x0e0fea0007f1e0ff */
[C---:B----4-:R-:W-:Y:S01]  /*14860*/  IMAD.X R29, R20.reuse, 0x1, R6, P0 ;  /* 0x00000001141d7824 */ /* 0x050fe200000e0606 */
        /* <DEDUP_REMOVED lines=15> */
.L_x_2591:
        /* <DEDUP_REMOVED lines=158> */
[----:B------:R-:W-:Y:S01]  /*15340*/  IMAD.IADD R117, R117, 0x1, R0 ;  /* 0x0000000175757824 */ /* 0x000fe200078e0200 */
[----:B-1----:R-:W-:Y:S02]  /*15350*/  SHF.L.U64.HI R118, R224, 0x1, R247 ;  /* 0x00000001e0767819 */ /* 0x002fe400000102f7 */
[----:B--2---:R-:W-:Y:S01]  /*15360*/  SHF.R.S32.HI R130, RZ, 0x1f, R227 ;  /* 0x0000001fff827819 */ /* 0x004fe200000114e3 */
[C---:B------:R-:W-:Y:S04]  /*15370*/  IMAD.WIDE.U32 R116, R227.reuse, c[0x0][0x1f0], R116 ;  /* 0x00007c00e3747a25 */ /* 0x040fe800078e0074 */
[----:B------:R-:W-:Y:S01]  /*15380*/  IMAD R130, R130, c[0x0][0x1f0], RZ ;  /* 0x00007c0082827a24 */ /* 0x000fe200078e02ff */
[----:B------:R-:W-:Y:S01]  /*15390*/  IADD3 R0, P0, R234, R116, RZ ;  /* 0x00000074ea007210 */ /* 0x000fe20007f1e0ff */
[----:B------:R-:W-:Y:S02]  /*153a0*/  IMAD.SHL.U32 R116, R224, 0x2, RZ ;  /* 0x00000002e0747824 */ /* 0x000fe400078e00ff */
[----:B------:R-:W-:Y:S05]  /*153b0*/  IMAD R130, R227, c[0x0][0x1f4], R130 ;  /* 0x00007d00e3827a24 */ /* 0x000fea00078e0282 */
[----:B------:R-:W-:Y:S02]  /*153c0*/  IADD3.X R130, R220, R117, R130, P0, !PT ;  /* 0x00000075dc827210 */ /* 0x000fe400007fe482 */
[C---:B------:R-:W-:Y:S02]  /*153d0*/  LEA R129, P0, R0.reuse, c[0x0][0x1c8], 0x1 ;  /* 0x0000720000817a11 */ /* 0x040fe400078008ff */
[C---:B------:R-:W-:Y:S02]  /*153e0*/  SHF.L.U64.HI R117, R229.reuse, 0x1, R231 ;  /* 0x00000001e5757819 */ /* 0x040fe400000102e7 */
        /* <DEDUP_REMOVED lines=27> */
.L_x_2592:
[----:B------:R-:W-:Y:S01]  /*155a0*/  FMNMX.FTZ R118, R4, R3, !PT ;  /* 0x0000000304767209 */ /* 0x000fe20007810000 */
[----:B------:R-:W-:Y:S01]  /*155b0*/  LDSM.16.MT88.4 R128, [R208+0x100] ;  /* 0x00010000d080783b */ /* 0x000fe20000004200 */
[----:B------:R-:W-:Y:S02]  /*155c0*/  FMNMX.FTZ R0, R6, R2, !PT ;  /* 0x0000000206007209 */ /* 0x000fe40007810000 */
[----:B------:R-:W-:Y:S02]  /*155d0*/  FMNMX.FTZ R118, R5, R118, !PT ;  /* 0x0000007605767209 */ /* 0x000fe40007810000 */
[----:B------:R-:W-:Y:S02]  /*155e0*/  FMNMX.FTZ R0, R7, R0, !PT ;  /* 0x0000000007007209 */ /* 0x000fe40007810000 */
        /* <DEDUP_REMOVED lines=47> */
[C---:B------:R-:W-:Y:S01]  /*158e0*/  ISETP.GT.AND P0, PT, R250.reuse, R249, PT ;  /* 0x000000f9fa00720c */ /* 0x040fe20003f04270 */
[----:B------:R-:W-:Y:S01]  /*158f0*/  SHFL.BFLY PT, R116, R118, 0x2, 0x1f ;  /* 0x0c401f0076747f89 */ /* 0x000fe200000e0000 */
[----:B------:R-:W-:Y:S04]  /*15900*/  IADD3 R248, R250, -0x1, RZ ;  /* 0xfffffffffaf87810 */ /* 0x000fe80007ffe0ff */
[----:B------:R-:W-:Y:S03]  /*15910*/  MOV R250, R248 ;  /* 0x000000f800fa7202 */ /* 0x000fe60000000f00 */
        /* <DEDUP_REMOVED lines=40> */
[C---:B-1----:R-:W-:Y:S01]  /*15ba0*/  FMUL.FTZ R4, R3.reuse, R112 ;  /* 0x0000007003047220 */ /* 0x042fe20000410000 */
[----:B------:R-:W-:Y:S01]  /*15bb0*/  LDSM.16.MT88.4 R40, [R205+0x2900] ;  /* 0x00290000cd28783b */ /* 0x000fe20000004200 */
[C---:B------:R-:W-:Y:S02]  /*15bc0*/  FMUL.FTZ R5, R3.reuse, R113 ;  /* 0x0000007103057220 */ /* 0x040fe40000410000 */
[C---:B------:R-:W-:Y:S01]  /*15bd0*/  FMUL.FTZ R8, R3.reuse, R108 ;  /* 0x0000006c03087220 */ /* 0x040fe20000410000 */
[----:B------:R-:W1:Y:S01]  /*15be0*/  MUFU.EX2 R117, R117 ;  /* 0x0000007500757308 */ /* 0x000e620000000800 */
[C---:B------:R-:W-:Y:S02]  /*15bf0*/  FMUL.FTZ R9, R3.reuse, R109 ;  /* 0x0000006d03097220 */ /* 0x040fe40000410000 */
[C---:B------:R-:W-:Y:S02]  /*15c00*/  FMUL.FTZ R68, R3.reuse, R68 ;  /* 0x0000004403447220 */ /* 0x040fe40000410000 */
[C---:B--2---:R-:W-:Y:S02]  /*15c10*/  FMUL.FTZ R6, R2.reuse, R114 ;  /* 0x0000007202067220 */ /* 0x044fe40000410000 */
[C---:B------:R-:W-:Y:S02]  /*15c20*/  FMUL.FTZ R7, R2.reuse, R115 ;  /* 0x0000007302077220 */ /* 0x040fe40000410000 */
[C---:B------:R-:W-:Y:S01]  /*15c30*/  FMUL.FTZ R10, R2.reuse, R110 ;  /* 0x0000006e020a7220 */ /* 0x040fe20000410000 */
[----:B------:R-:W2:Y:S01]  /*15c40*/  MUFU.EX2 R119, R119 ;  /* 0x0000007700777308 */ /* 0x000ea20000000800 */
[C---:B------:R-:W-:Y:S02]  /*15c50*/  FMUL.FTZ R11, R2.reuse, R111 ;  /* 0x0000006f020b7220 */ /* 0x040fe40000410000 */
[----:B------:R-:W3:Y:S01]  /*15c60*/  LDSM.16.MT88.4 R108, [R204+0x100] ;  /* 0x00010000cc6c783b */ /* 0x000ee20000004200 */
[C---:B------:R-:W-:Y:S02]  /*15c70*/  FMUL.FTZ R69, R3.reuse, R69 ;  /* 0x0000004503457220 */ /* 0x040fe40000410000 */
[C---:B------:R-:W-:Y:S02]  /*15c80*/  FMUL.FTZ R70, R2.reuse, R70 ;  /* 0x0000004602467220 */ /* 0x040fe40000410000 */
[C---:B------:R-:W-:Y:S02]  /*15c90*/  FMUL.FTZ R71, R2.reuse, R71 ;  /* 0x0000004702477220 */ /* 0x040fe40000410000 */
[----:B------:R-:W-:Y:S01]  /*15ca0*/  MUFU.EX2 R140, R140 ;  /* 0x0000008c008c7308 */ /* 0x000fe20000000800 */
[C---:B------:R-:W-:Y:S02]  /*15cb0*/  FMUL.FTZ R72, R3.reuse, R72 ;  /* 0x0000004803487220 */ /* 0x040fe40000410000 */
[----:B------:R-:W-:Y:S01]  /*15cc0*/  FMUL.FTZ R73, R3, R73 ;  /* 0x0000004903497220 */ /* 0x000fe20000410000 */
[----:B-1----:R-:W-:Y:S01]  /*15cd0*/  F2FP.BF16.PACK_AB R112, R117, R141 ;  /* 0x0000008d7570723e */ /* 0x002fe200000010ff */
[C---:B------:R-:W-:Y:S02]  /*15ce0*/  FMUL.FTZ R74, R2.reuse, R74 ;  /* 0x0000004a024a7220 */ /* 0x040fe40000410000 */
[C---:B------:R-:W-:Y:S02]  /*15cf0*/  FMUL.FTZ R75, R2.reuse, R75 ;  /* 0x0000004b024b7220 */ /* 0x040fe40000410000 */
[C---:B------:R-:W-:Y:S01]  /*15d00*/  FMUL.FTZ R76, R3.reuse, R76 ;  /* 0x0000004c034c7220 */ /* 0x040fe20000410000 */
[----:B------:R-:W1:Y:S01]  /*15d10*/  MUFU.EX2 R142, R142 ;  /* 0x0000008e008e7308 */ /* 0x000e620000000800 */
[----:B------:R-:W-:Y:S02]  /*15d20*/  FMUL.FTZ R77, R3, R77 ;  /* 0x0000004d034d7220 */ /* 0x000fe40000410000 */
[C---:B------:R-:W-:Y:S01]  /*15d30*/  FMUL.FTZ R78, R2.reuse, R78 ;  /* 0x0000004e024e7220 */ /* 0x040fe20000410000 */
        /* <DEDUP_REMOVED lines=11> */
[----:B------:R-:W-:Y:S02]  /*15df0*/  FMUL.FTZ R87, R2, R87 ;  /* 0x0000005702577220 */ /* 0x000fe40000410000 */
[C---:B------:R-:W-:Y:S01]  /*15e00*/  FMUL.FTZ R88, R3.reuse, R88 ;  /* 0x0000005803587220 */ /* 0x040fe20000410000 */
[----:B-1----:R-:W-:Y:S01]  /*15e10*/  F2FP.BF16.PACK_AB R113, R142, R140 ;  /* 0x0000008c8e71723e */ /* 0x002fe200000010ff */
[C---:B------:R-:W-:Y:S02]  /*15e20*/  FMUL.FTZ R89, R3.reuse, R89 ;  /* 0x0000005903597220 */ /* 0x040fe40000410000 */
[C---:B------:R-:W-:Y:S02]  /*15e30*/  FMUL.FTZ R90, R2.reuse, R90 ;  /* 0x0000005a025a7220 */ /* 0x040fe40000410000 */
[----:B------:R-:W-:Y:S01]  /*15e40*/  FMUL.FTZ R91, R2, R91 ;  /* 0x0000005b025b7220 */ /* 0x000fe20000410000 */
[----:B------:R-:W-:Y:S01]  /*15e50*/  MUFU.EX2 R164, R164 ;  /* 0x000000a400a47308 */ /* 0x000fe20000000800 */
[C---:B------:R-:W-:Y:S02]  /*15e60*/  FMUL.FTZ R92, R3.reuse, R92 ;  /* 0x0000005c035c7220 */ /* 0x040fe40000410000 */
[C---:B------:R-:W-:Y:S01]  /*15e70*/  FMUL.FTZ R93, R3.reuse, R93 ;  /* 0x0000005d035d7220 */ /* 0x040fe20000410000 */
[----:B--2---:R-:W-:Y:S01]  /*15e80*/  F2FP.BF16.PACK_AB R115, R144, R143 ;  /* 0x0000008f9073723e */ /* 0x004fe200000010ff */
        /* <DEDUP_REMOVED lines=20> */
[----:B------:R-:W4:Y:S01]  /*15fd0*/  MUFU.EX2 R147, R147 ;  /* 0x0000009300937308 */ /* 0x000f220000000800 */
[C---:B------:R-:W-:Y:S04]  /*15fe0*/  HMMA.16816.F32.BF16 R76, R112.reuse, R136, R76 ;  /* 0x00000088704c723c */ /* 0x040fe8000004184c */
[C---:B------:R-:W-:Y:S02]  /*15ff0*/  FMUL.FTZ R14, R2.reuse, R106 ;  /* 0x0000006a020e7220 */ /* 0x040fe40000410000 */
[--C-:B------:R-:W-:Y:S02]  /*16000*/  FFMA.FTZ R154, R15, c[0x0][0x2d0], -R146.reuse ;  /* 0x0000b4000f9a7a23 */ /* 0x100fe40000010892 */
[C---:B------:R-:W-:Y:S01]  /*16010*/  HMMA.16816.F32.BF16 R80, R112.reuse, R138, R80 ;  /* 0x0000008a7050723c */ /* 0x040fe20000041850 */
[----:B------:R-:W-:Y:S01]  /*16020*/  LDSM.16.MT88.4 R136, [R204+0x900] ;  /* 0x00090000cc88783b */ /* 0x000fe20000004200 */
[----:B------:R-:W-:Y:S02]  /*16030*/  MUFU.EX2 R152, R152 ;  /* 0x0000009800987308 */ /* 0x000fe40000000800 */
[C---:B------:R-:W-:Y:S02]  /*16040*/  FMUL.FTZ R15, R2.reuse, R107 ;  /* 0x0000006b020f7220 */ /* 0x040fe40000410000 */
[C---:B------:R-:W-:Y:S02]  /*16050*/  FMUL.FTZ R100, R3.reuse, R100 ;  /* 0x0000006403647220 */ /* 0x040fe40000410000 */
[C---:B---3--:R-:W-:Y:S01]  /*16060*/  HMMA.16816.F32.BF16 R84, R112.reuse, R108, R84 ;  /* 0x0000006c7054723c */ /* 0x048fe20000041854 */
[----:B------:R-:W-:Y:S03]  /*16070*/  LDSM.16.MT88.4 R104, [R204+0x3100] ;  /* 0x00310000cc68783b */ /* 0x000fe60000004200 */
[C---:B------:R-:W-:Y:S01]  /*16080*/  FMUL.FTZ R101, R3.reuse, R101 ;  /* 0x0000006503657220 */ /* 0x040fe20000410000 */
[----:B------:R-:W3:Y:S01]  /*16090*/  MUFU.EX2 R154, R154 ;  /* 0x0000009a009a7308 */ /* 0x000ee20000000800 */
[C---:B------:R-:W-:Y:S02]  /*160a0*/  FMUL.FTZ R102, R2.reuse, R102 ;  /* 0x0000006602667220 */ /* 0x040fe40000410000 */
        /* <DEDUP_REMOVED lines=13> */
[C---:B--2---:R-:W-:Y:S04]  /*16180*/  HMMA.16816.F32.BF16 R12, R112.reuse, R132, R12 ;  /* 0x00000084700c723c */ /* 0x044fe8000004180c */
[----:B------:R-:W-:Y:S01]  /*16190*/  FMUL.FTZ R57, R3, R57 ;  /* 0x0000003903397220 */ /* 0x000fe20000410000 */
[----:B------:R-:W-:Y:S01]  /*161a0*/  MUFU.EX2 R169, R169 ;  /* 0x000000a900a97308 */ /* 0x000fe20000000800 */
[----:B------:R-:W-:Y:S02]  /*161b0*/  FMUL.FTZ R58, R2, R58 ;  /* 0x0000003a023a7220 */ /* 0x000fe40000410000 */
[C---:B------:R-:W-:Y:S01]  /*161c0*/  HMMA.16816.F32.BF16 R100, R112.reuse, R134, R100 ;  /* 0x000000867064723c */ /* 0x040fe20000041864 */
[----:B------:R-:W2:Y:S03]  /*161d0*/  LDSM.16.MT88.4 R132, [R206+0x900] ;  /* 0x00090000ce84783b */ /* 0x000ea60000004200 */
[--C-:B------:R-:W-:Y:S01]  /*161e0*/  FFMA.FTZ R155, R16, c[0x0][0x2d0], -R153.reuse ;  /* 0x0000b400109b7a23 */ /* 0x100fe20000010899 */
[----:B----4-:R-:W-:Y:S01]  /*161f0*/  F2FP.BF16.PACK_AB R16, R147, R145 ;  /* 0x000000919310723e */ /* 0x010fe200000010ff */
[--C-:B------:R-:W-:Y:S01]  /*16200*/  FFMA.FTZ R160, R17, c[0x0][0x2d0], -R153.reuse ;  /* 0x0000b40011a07a23 */ /* 0x100fe20000010899 */
[----:B---3--:R-:W-:Y:S01]  /*16210*/  F2FP.BF16.PACK_AB R17, R154, R152 ;  /* 0x000000989a11723e */ /* 0x008fe200000010ff */
[--C-:B------:R-:W-:Y:S01]  /*16220*/  FFMA.FTZ R161, R18, c[0x0][0x2d0], -R146.reuse ;  /* 0x0000b40012a17a23 */ /* 0x100fe20000010892 */
[C---:B-----5:R-:W-:Y:S01]  /*16230*/  HMMA.16816.F32.BF16 R52, R112.reuse, R108, R52 ;  /* 0x0000006c7034723c */ /* 0x060fe20000041834 */
[----:B------:R-:W-:Y:S02]  /*16240*/  MUFU.EX2 R155, R155 ;  /* 0x0000009b009b7308 */ /* 0x000fe40000000800 */
[--C-:B------:R-:W-:Y:S02]  /*16250*/  FFMA.FTZ R162, R19, c[0x0][0x2d0], -R146.reuse ;  /* 0x0000b40013a27a23 */ /* 0x100fe40000010892 */
[C---:B------:R-:W-:Y:S02]  /*16260*/  FMUL.FTZ R59, R2.reuse, R59 ;  /* 0x0000003b023b7220 */ /* 0x040fe40000410000 */
[C---:B------:R-:W-:Y:S02]  /*16270*/  FMUL.FTZ R60, R3.reuse, R60 ;  /* 0x0000003c033c7220 */ /* 0x040fe40000410000 */
[C---:B------:R-:W-:Y:S02]  /*16280*/  FMUL.FTZ R61, R3.reuse, R61 ;  /* 0x0000003d033d7220 */ /* 0x040fe40000410000 */
[----:B------:R-:W3:Y:S01]  /*16290*/  MUFU.EX2 R160, R160 ;  /* 0x000000a000a07308 */ /* 0x000ee20000000800 */
[C---:B------:R-:W-:Y:S01]  /*162a0*/  HMMA.16816.F32.BF16 R56, R112.reuse, R110, R56 ;  /* 0x0000006e7038723c */ /* 0x040fe20000041838 */
[----:B------:R-:W4:Y:S02]  /*162b0*/  LDSM.16.MT88.4 R108, [R205+0x900] ;  /* 0x00090000cd6c783b */ /* 0x000f240000004200 */
[C---:B------:R-:W-:Y:S02]  /*162c0*/  FMUL.FTZ R62, R2.reuse, R62 ;  /* 0x0000003e023e7220 */ /* 0x040fe40000410000 */
[C---:B------:R-:W-:Y:S02]  /*162d0*/  FMUL.FTZ R63, R2.reuse, R63 ;  /* 0x0000003f023f7220 */ /* 0x040fe40000410000 */
[C---:B------:R-:W-:Y:S02]  /*162e0*/  FMUL.FTZ R64, R3.reuse, R64 ;  /* 0x0000004003407220 */ /* 0x040fe40000410000 */
[----:B------:R-:W-:Y:S03]  /*162f0*/  MUFU.EX2 R161, R161 ;  /* 0x000000a100a17308 */ /* 0x000fe60000000800 */
[C---:B------:R-:W-:Y:S03]  /*16300*/  HMMA.16816.F32.BF16 R60, R112.reuse, R104, R60 ;  /* 0x00000068703c723c */ /* 0x040fe6000004183c */
[----:B------:R-:W-:Y:S02]  /*16310*/  FMUL.FTZ R65, R3, R65 ;  /* 0x0000004103417220 */ /* 0x000fe40000410000 */
[C---:B------:R-:W-:Y:S02]  /*16320*/  FMUL.FTZ R66, R2.reuse, R66 ;  /* 0x0000004202427220 */ /* 0x040fe40000410000 */
[----:B------:R-:W5:Y:S01]  /*16330*/  MUFU.EX2 R162, R162 ;  /* 0x000000a200a27308 */ /* 0x000f620000000800 */
[----:B------:R-:W-:Y:S01]  /*16340*/  FMUL.FTZ R67, R2, R67 ;  /* 0x0000004302437220 */ /* 0x000fe20000410000 */
[----:B---3--:R-:W-:Y:S03]  /*16350*/  F2FP.BF16.PACK_AB R18, R160, R155 ;  /* 0x0000009ba012723e */ /* 0x008fe600000010ff */
[--C-:B------:R-:W-:Y:S03]  /*16360*/  FFMA.FTZ R44, R44, c[0x0][0x2d0], -R153.reuse ;  /* 0x0000b4002c2c7a23 */ /* 0x100fe60000010899 */
[----:B------:R-:W-:Y:S01]  /*16370*/  HMMA.16816.F32.BF16 R64, R112, R106, R64 ;  /* 0x0000006a7040723c */ /* 0x000fe20000041840 */
[----:B------:R-:W3:Y:S01]  /*16380*/  LDSM.16.MT88.4 R104, [R208+0x3900] ;  /* 0x00390000d068783b */ /* 0x000ee20000004200 */
[----:B------:R-:W-:Y:S01]  /*16390*/  MUFU.EX2 R170, R170 ;  /* 0x000000aa00aa7308 */ /* 0x000fe20000000800 */
[--C-:B------:R-:W-:Y:S02]  /*163a0*/  FFMA.FTZ R45, R45, c[0x0][0x2d0], -R153.reuse ;  /* 0x0000b4002d2d7a23 */ /* 0x100fe40000010899 */
[--C-:B------:R-:W-:Y:S02]  /*163b0*/  FFMA.FTZ R46, R46, c[0x0][0x2d0], -R146.reuse ;  /* 0x0000b4002e2e7a23 */ /* 0x100fe40000010892 */
[----:B------:R-:W-:Y:S02]  /*163c0*/  FFMA.FTZ R47, R47, c[0x0][0x2d0], -R146 ;  /* 0x0000b4002f2f7a23 */ /* 0x000fe40000010892 */
[----:B------:R-:W3:Y:S03]  /*163d0*/  LDSM.16.MT88.4 R112, [R206+0x3900] ;  /* 0x00390000ce70783b */ /* 0x000ee60000004200 */
[----:B------:R-:W-:Y:S01]  /*163e0*/  MUFU.EX2 R171, R171 ;  /* 0x000000ab00ab7308 */ /* 0x000fe20000000800 */
[----:B------:R-:W-:Y:S02]  /*163f0*/  FFMA.FTZ R48, R48, c[0x0][0x2d0], -R153 ;  /* 0x0000b40030307a23 */ /* 0x000fe40000010899 */
[----:B------:R-:W-:Y:S01]  /*16400*/  FFMA.FTZ R141, R3, R245, R141 ;  /* 0x000000f5038d7223 */ /* 0x000fe2000001008d */
[----:B-----5:R-:W-:Y:S01]  /*16410*/  F2FP.BF16.PACK_AB R19, R162, R161 ;  /* 0x000000a1a213723e */ /* 0x020fe200000010ff */
[----:B------:R-:W-:Y:S01]  /*16420*/  FFMA.FTZ R140, R2, R244, R140 ;  /* 0x000000f4028c7223 */ /* 0x000fe2000001008c */
[----:B------:R-:W-:Y:S01]  /*16430*/  MOV R2, R116 ;  /* 0x0000007400027202 */ /* 0x000fe20000000f00 */
[----:B------:R-:W-:Y:S01]  /*16440*/  FADD.FTZ R141, R117, R141 ;  /* 0x0000008d758d7221 */ /* 0x000fe20000010000 */
[----:B------:R-:W-:Y:S01]  /*16450*/  MOV R3, R0 ;  /* 0x0000000000037202 */ /* 0x000fe20000000f00 */
[----:B------:R-:W-:Y:S01]  /*16460*/  FADD.FTZ R140, R142, R140 ;  /* 0x0000008c8e8c7221 */ /* 0x000fe20000010000 */
[----:B------:R-:W-:Y:S01]  /*16470*/  MUFU.EX2 R188, R188 ;  /* 0x000000bc00bc7308 */ /* 0x000fe20000000800 */
[C---:B-1----:R-:W-:Y:S05]  /*16480*/  HMMA.16816.F32.BF16 R4, R16.reuse, R128, R4 ;  /* 0x000000801004723c */ /* 0x042fea0000041804 */
[----:B------:R-:W-:Y:S02]  /*16490*/  FADD.FTZ R118, R118, R141 ;  /* 0x0000008d76767221 */ /* 0x000fe40000010000 */
[--C-:B------:R-:W-:Y:S01]  /*164a0*/  FFMA.FTZ R129, R20, c[0x0][0x2d0], -R153.reuse ;  /* 0x0000b40014817a23 */ /* 0x100fe20000010899 */
[C---:B------:R-:W-:Y:S01]  /*164b0*/  HMMA.16816.F32.BF16 R8, R16.reuse, R130, R8 ;  /* 0x000000821008723c */ /* 0x040fe20000041808 */
[----:B------:R-:W-:Y:S03]  /*164c0*/  MUFU.EX2 R189, R189 ;  /* 0x000000bd00bd7308 */ /* 0x000fe60000000800 */
[--C-:B------:R-:W-:Y:S02]  /*164d0*/  FFMA.FTZ R128, R21, c[0x0][0x2d0], -R153.reuse ;  /* 0x0000b40015807a23 */ /* 0x100fe40000010899 */
[----:B------:R-:W-:Y:S02]  /*164e0*/  FADD.FTZ R140, R143, R140 ;  /* 0x0000008c8f8c7221 */ /* 0x000fe40000010000 */
[C---:B--2---:R-:W-:Y:S03]  /*164f0*/  HMMA.16816.F32.BF16 R68, R16.reuse, R132, R68 ;  /* 0x000000841044723c */ /* 0x044fe60000041844 */
[----:B------:R-:W-:Y:S01]  /*16500*/  MUFU.EX2 R129, R129 ;  /* 0x0000008100817308 */ /* 0x000fe20000000800 */
[--C-:B------:R-:W-:Y:S02]  /*16510*/  FFMA.FTZ R130, R22, c[0x0][0x2d0], -R146.reuse ;  /* 0x0000b40016827a23 */ /* 0x100fe40000010892 */
[--C-:B------:R-:W-:Y:S02]  /*16520*/  FFMA.FTZ R131, R23, c[0x0][0x2d0], -R146.reuse ;  /* 0x0000b40017837a23 */ /* 0x100fe40000010892 */
[C---:B------:R-:W-:Y:S01]  /*16530*/  HMMA.16816.F32.BF16 R72, R16.reuse, R134, R72 ;  /* 0x000000861048723c */ /* 0x040fe20000041848 */
[----:B------:R-:W-:Y:S03]  /*16540*/  LDSM.16.MT88.4 R20, [R204+0x3900] ;  /* 0x00390000cc14783b */ /* 0x000fe60000004200 */
[--C-:B------:R-:W-:Y:S01]  /*16550*/  FFMA.FTZ R132, R24, c[0x0][0x2d0], -R153.reuse ;  /* 0x0000b40018847a23 */ /* 0x100fe20000010899 */
[----:B------:R-:W-:Y:S01]  /*16560*/  MUFU.EX2 R128, R128 ;  /* 0x0000008000807308 */ /* 0x000fe20000000800 */
[--C-:B------:R-:W-:Y:S02]  /*16570*/  FFMA.FTZ R133, R25, c[0x0][0x2d0], -R153.reuse ;  /* 0x0000b40019857a23 */ /* 0x100fe40000010899 */
[C---:B----4-:R-:W-:Y:S04]  /*16580*/  HMMA.16816.F32.BF16 R76, R16.reuse, R108, R76 ;  /* 0x0000006c104c723c */ /* 0x050fe8000004184c */
[--C-:B------:R-:W-:Y:S02]  /*16590*/  FFMA.FTZ R134, R26, c[0x0][0x2d0], -R146.reuse ;  /* 0x0000b4001a867a23 */ /* 0x100fe40000010892 */
[----:B------:R-:W-:Y:S01]  /*165a0*/  FFMA.FTZ R135, R27, c[0x0][0x2d0], -R146 ;  /* 0x0000b4001b877a23 */ /* 0x000fe20000010892 */
[----:B------:R-:W1:Y:S01]  /*165b0*/  MUFU.EX2 R130, R130 ;  /* 0x0000008200827308 */ /* 0x000e620000000800 */
[C---:B------:R-:W-:Y:S01]  /*165c0*/  HMMA.16816.F32.BF16 R80, R16.reuse, R110, R80 ;  /* 0x0000006e1050723c */ /* 0x040fe20000041850 */
[----:B------:R-:W2:Y:S03]  /*165d0*/  LDSM.16.MT88.4 R108, [R205+0x3900] ;  /* 0x00390000cd6c783b */ /* 0x000ea60000004200 */
[----:B------:R-:W-:Y:S02]  /*165e0*/  FADD.FTZ R118, R119, R118 ;  /* 0x0000007677767221 */ /* 0x000fe40000010000 */
[----:B------:R-:W-:Y:S02]  /*165f0*/  FADD.FTZ R144, R144, R140 ;  /* 0x0000008c90907221 */ /* 0x000fe40000010000 */
[C---:B------:R-:W-:Y:S01]  /*16600*/  HMMA.16816.F32.BF16 R84, R16.reuse, R136, R84 ;  /* 0x000000881054723c */ /* 0x040fe20000041854 */
[----:B------:R-:W-:Y:S01]  /*16610*/  LDSM.16.MT88.4 R24, [R206+0x1100] ;  /* 0x00110000ce18783b */ /* 0x000fe20000004200 */
[----:B------:R-:W4:Y:S02]  /*16620*/  MUFU.EX2 R131, R131 ;  /* 0x0000008300837308 */ /* 0x000f240000000800 */
[----:B------:R-:W-:Y:S02]  /*16630*/  FADD.FTZ R145, R145, R118 ;  /* 0x0000007691917221 */ /* 0x000fe40000010000 */
[----:B------:R-:W-:Y:S02]  /*16640*/  FADD.FTZ R144, R152, R144 ;  /* 0x0000009098907221 */ /* 0x000fe40000010000 */
[C---:B------:R-:W-:Y:S04]  /*16650*/  HMMA.16816.F32.BF16 R88, R16.reuse, R138, R88 ;  /* 0x0000008a1058723c */ /* 0x040fe80000041858 */
[--C-:B------:R-:W-:Y:S01]  /*16660*/  FFMA.FTZ R136, R28, c[0x0][0x2d0], -R153.reuse ;  /* 0x0000b4001c887a23 */ /* 0x100fe20000010899 */
[----:B------:R-:W-:Y:S01]  /*16670*/  MUFU.EX2 R132, R132 ;  /* 0x0000008400847308 */ /* 0x000fe20000000800 */
[--C-:B------:R-:W-:Y:S02]  /*16680*/  FFMA.FTZ R137, R29, c[0x0][0x2d0], -R153.reuse ;  /* 0x0000b4001d897a23 */ /* 0x100fe40000010899 */
[C---:B---3--:R-:W-:Y:S04]  /*16690*/  HMMA.16816.F32.BF16 R92, R16.reuse, R104, R92 ;  /* 0x00000068105c723c */ /* 0x048fe8000004185c */
[--C-:B------:R-:W-:Y:S02]  /*166a0*/  FFMA.FTZ R138, R30, c[0x0][0x2d0], -R146.reuse ;  /* 0x0000b4001e8a7a23 */ /* 0x100fe40000010892 */
[--C-:B------:R-:W-:Y:S01]  /*166b0*/  FFMA.FTZ R139, R31, c[0x0][0x2d0], -R146.reuse ;  /* 0x0000b4001f8b7a23 */ /* 0x100fe20000010892 */
[----:B------:R-:W3:Y:S01]  /*166c0*/  MUFU.EX2 R133, R133 ;  /* 0x0000008500857308 */ /* 0x000ee20000000800 */
[C---:B------:R-:W-:Y:S01]  /*166d0*/  HMMA.16816.F32.BF16 R96, R16.reuse, R106, R96 ;  /* 0x0000006a1060723c */ /* 0x040fe20000041860 */
[----:B------:R-:W5:Y:S03]  /*166e0*/  LDSM.16.MT88.4 R104, [R208+0x1100] ;  /* 0x00110000d068783b */ /* 0x000f660000004200 */
[----:B------:R-:W-:Y:S02]  /*166f0*/  FFMA.FTZ R153, R49, c[0x0][0x2d0], -R153 ;  /* 0x0000b40031997a23 */ /* 0x000fe40000010899 */
[--C-:B------:R-:W-:Y:S02]  /*16700*/  FFMA.FTZ R49, R50, c[0x0][0x2d0], -R146.reuse ;  /* 0x0000b40032317a23 */ /* 0x100fe40000010892 */
[C---:B------:R-:W-:Y:S01]  /*16710*/  HMMA.16816.F32.BF16 R12, R16.reuse, R112, R12 ;  /* 0x00000070100c723c */ /* 0x040fe2000004180c */
[----:B------:R-:W-:Y:S01]  /*16720*/  LDSM.16.MT88.4 R28, [R205+0x4100] ;  /* 0x00410000cd1c783b */ /* 0x000fe20000004200 */
[----:B------:R-:W-:Y:S02]  /*16730*/  MUFU.EX2 R134, R134 ;  /* 0x0000008600867308 */ /* 0x000fe40000000800 */
[----:B------:R-:W-:Y:S02]  /*16740*/  FFMA.FTZ R146, R51, c[0x0][0x2d0], -R146 ;  /* 0x0000b40033927a23 */ /* 0x000fe40000010892 */
[----:B------:R-:W-:Y:S02]  /*16750*/  FADD.FTZ R145, R147, R145 ;  /* 0x0000009193917221 */ /* 0x000fe40000010000 */
[C---:B------:R-:W-:Y:S04]  /*16760*/  HMMA.16816.F32.BF16 R100, R16.reuse, R114, R100 ;  /* 0x000000721064723c */ /* 0x040fe80000041864 */
[----:B------:R-:W1:Y:S01]  /*16770*/  MUFU.EX2 R135, R135 ;  /* 0x0000008700877308 */ /* 0x000e620000000800 */
[----:B------:R-:W-:Y:S02]  /*16780*/  FADD.FTZ R154, R154, R144 ;  /* 0x000000909a9a7221 */ /* 0x000fe40000010000 */
[----:B------:R-:W-:Y:S01]  /*16790*/  FADD.FTZ R155, R155, R145 ;  /* 0x000000919b9b7221 */ /* 0x000fe20000010000 */
[C---:B--2---:R-:W-:Y:S04]  /*167a0*/  HMMA.16816.F32.BF16 R52, R16.reuse, R108, R52 ;  /* 0x0000006c1034723c */ /* 0x044fe80000041834 */
[----:B------:R-:W-:Y:S02]  /*167b0*/  FADD.FTZ R154, R161, R154 ;  /* 0x0000009aa19a7221 */ /* 0x000fe40000010000 */
[----:B------:R-:W-:Y:S01]  /*167c0*/  MUFU.EX2 R136, R136 ;  /* 0x0000008800887308 */ /* 0x000fe20000000800 */
[----:B------:R-:W-:Y:S01]  /*167d0*/  FADD.FTZ R155, R160, R155 ;  /* 0x0000009ba09b7221 */ /* 0x000fe20000010000 */
[C---:B------:R-:W-:Y:S01]  /*167e0*/  HMMA.16816.F32.BF16 R56, R16.reuse, R110, R56 ;  /* 0x0000006e1038723c */ /* 0x040fe20000041838 */
[----:B------:R-:W2:Y:S03]  /*167f0*/  LDSM.16.MT88.4 R108, [R205+0x1100] ;  /* 0x00110000cd6c783b */ /* 0x000ea60000004200 */
[----:B------:R-:W-:Y:S04]  /*16800*/  FADD.FTZ R162, R162, R154 ;  /* 0x0000009aa2a27221 */ /* 0x000fe80000010000 */
[C---:B------:R-:W-:Y:S01]  /*16810*/  HMMA.16816.F32.BF16 R60, R16.reuse, R20, R60 ;  /* 0x00000014103c723c */ /* 0x040fe2000004183c */
[----:B------:R-:W-:Y:S03]  /*16820*/  MUFU.EX2 R137, R137 ;  /* 0x0000008900897308 */ /* 0x000fe60000000800 */
[----:B-1----:R-:W-:Y:S04]  /*16830*/  FADD.FTZ R162, R130, R162 ;  /* 0x000000a282a27221 */ /* 0x002fe80000010000 */
[----:B------:R-:W-:Y:S01]  /*16840*/  HMMA.16816.F32.BF16 R64, R16, R22, R64 ;  /* 0x000000161040723c */ /* 0x000fe20000041840 */
[----:B------:R-:W1:Y:S02]  /*16850*/  LDSM.16.MT88.4 R20, [R204+0x1100] ;  /* 0x00110000cc14783b */ /* 0x000e640000004200 */
[----:B------:R-:W2:Y:S04]  /*16860*/  MUFU.EX2 R138, R138 ;  /* 0x0000008a008a7308 */ /* 0x000ea80000000800 */
[C---:B------:R-:W-:Y:S01]  /*16870*/  F2FP.BF16.PACK_AB R16, R128.reuse, R129 ;  /* 0x000000818010723e */ /* 0x040fe200000010ff */
[----:B------:R-:W-:Y:S01]  /*16880*/  FADD.FTZ R129, R129, R155 ;  /* 0x0000009b81817221 */ /* 0x000fe20000010000 */
[----:B----4-:R-:W-:Y:S03]  /*16890*/  F2FP.BF16.PACK_AB R17, R131, R130 ;  /* 0x000000828311723e */ /* 0x010fe600000010ff */
[----:B---3--:R-:W-:Y:S01]  /*168a0*/  F2FP.BF16.PACK_AB R18, R133, R132 ;  /* 0x000000848512723e */ /* 0x008fe200000010ff */
[----:B------:R-:W3:Y:S01]  /*168b0*/  MUFU.EX2 R139, R139 ;  /* 0x0000008b008b7308 */ /* 0x000ee20000000800 */
[----:B------:R-:W-:Y:S01]  /*168c0*/  F2FP.BF16.PACK_AB R19, R135, R134 ;  /* 0x000000868713723e */ /* 0x000fe200000010ff */
[----:B------:R-:W-:Y:S02]  /*168d0*/  FADD.FTZ R129, R128, R129 ;  /* 0x0000008180817221 */ /* 0x000fe40000010000 */
[----:B------:R-:W-:Y:S02]  /*168e0*/  FADD.FTZ R131, R131, R162 ;  /* 0x000000a283837221 */ /* 0x000fe40000010000 */
[----:B------:R-:W-:Y:S02]  /*168f0*/  FADD.FTZ R132, R132, R129 ;  /* 0x0000008184847221 */ /* 0x000fe40000010000 */
[C---:B-----5:R-:W-:Y:S02]  /*16900*/  HMMA.16816.F32.BF16 R4, R16.reuse, R104, R4 ;  /* 0x000000681004723c */ /* 0x060fe40000041804 */
[----:B------:R-:W4:Y:S01]  /*16910*/  MUFU.EX2 R190, R190 ;  /* 0x000000be00be7308 */ /* 0x000f220000000800 */
[----:B------:R-:W-:Y:S02]  /*16920*/  FADD.FTZ R131, R134, R131 ;  /* 0x0000008386837221 */ /* 0x000fe40000010000 */
[----:B------:R-:W-:Y:S02]  /*16930*/  FADD.FTZ R132, R133, R132 ;  /* 0x0000008485847221 */ /* 0x000fe40000010000 */
[----:B------:R-:W-:Y:S01]  /*16940*/  FADD.FTZ R135, R135, R131 ;  /* 0x0000008387877221 */ /* 0x000fe20000010000 */
[C---:B------:R-:W-:Y:S01]  /*16950*/  HMMA.16816.F32.BF16 R8, R16.reuse, R106, R8 ;  /* 0x0000006a1008723c */ /* 0x040fe20000041808 */
[----:B------:R-:W5:Y:S03]  /*16960*/  LDSM.16.MT88.4 R104, [R208+0x4100] ;  /* 0x00410000d068783b */ /* 0x000f660000004200 */
[----:B------:R-:W-:Y:S01]  /*16970*/  MUFU.EX2 R44, R44 ;  /* 0x0000002c002c7308 */ /* 0x000fe20000000800 */
[----:B--2---:R-:W-:Y:S03]  /*16980*/  FADD.FTZ R135, R138, R135 ;  /* 0x000000878a877221 */ /* 0x004fe60000010000 */
[C---:B------:R-:W-:Y:S06]  /*16990*/  HMMA.16816.F32.BF16 R68, R16.reuse, R24, R68 ;  /* 0x000000181044723c */ /* 0x040fec0000041844 */
[----:B------:R-:W-:Y:S02]  /*169a0*/  MUFU.EX2 R45, R45 ;  /* 0x0000002d002d7308 */ /* 0x000fe40000000800 */
[C---:B------:R-:W-:Y:S01]  /*169b0*/  HMMA.16816.F32.BF16 R72, R16.reuse, R26, R72 ;  /* 0x0000001a1048723c */ /* 0x040fe20000041848 */
[----:B------:R-:W2:Y:S07]  /*169c0*/  LDSM.16.MT88.4 R24, [R206+0x4100] ;  /* 0x00410000ce18783b */ /* 0x000eae0000004200 */
[C---:B------:R-:W-:Y:S01]  /*169d0*/  HMMA.16816.F32.BF16 R76, R16.reuse, R108, R76 ;  /* 0x0000006c104c723c */ /* 0x040fe2000004184c */
[----:B------:R-:W2:Y:S07]  /*169e0*/  MUFU.EX2 R46, R46 ;  /* 0x0000002e002e7308 */ /* 0x000eae0000000800 */
[C---:B------:R-:W-:Y:S01]  /*169f0*/  HMMA.16816.F32.BF16 R80, R16.reuse, R110, R80 ;  /* 0x0000006e1050723c */ /* 0x040fe20000041850 */
[----:B------:R-:W3:Y:S02]  /*16a00*/  LDSM.16.MT88.4 R108, [R204+0x4100] ;  /* 0x00410000cc6c783b */ /* 0x000ee40000004200 */
[----:B------:R-:W2:Y:S05]  /*16a10*/  MUFU.EX2 R47, R47 ;  /* 0x0000002f002f7308 */ /* 0x000eaa0000000800 */
[C---:B-1----:R-:W-:Y:S05]  /*16a20*/  HMMA.16816.F32.BF16 R84, R16.reuse, R20, R84 ;  /* 0x000000141054723c */ /* 0x042fea0000041854 */
[----:B------:R-:W-:Y:S03]  /*16a30*/  MUFU.EX2 R48, R48 ;  /* 0x0000003000307308 */ /* 0x000fe60000000800 */
[C---:B------:R-:W-:Y:S01]  /*16a40*/  HMMA.16816.F32.BF16 R88, R16.reuse, R22, R88 ;  /* 0x000000161058723c */ /* 0x040fe20000041858 */
[----:B------:R-:W1:Y:S06]  /*16a50*/  LDSM.16.MT88.4 R20, [R208+0x1900] ;  /* 0x00190000d014783b */ /* 0x000e6c0000004200 */
[----:B------:R-:W-:Y:S01]  /*16a60*/  MUFU.EX2 R153, R153 ;  /* 0x0000009900997308 */ /* 0x000fe20000000800 */
[C---:B-----5:R-:W-:Y:S08]  /*16a70*/  HMMA.16816.F32.BF16 R92, R16.reuse, R104, R92 ;  /* 0x00000068105c723c */ /* 0x060ff0000004185c */
[C---:B------:R-:W-:Y:S01]  /*16a80*/  HMMA.16816.F32.BF16 R96, R16.reuse, R106, R96 ;  /* 0x0000006a1060723c */ /* 0x040fe20000041860 */
[----:B------:R-:W-:Y:S01]  /*16a90*/  LDSM.16.MT88.4 R104, [R204+0x4900] ;  /* 0x00490000cc68783b */ /* 0x000fe20000004200 */
[----:B------:R-:W5:Y:S06]  /*16aa0*/  MUFU.EX2 R49, R49 ;  /* 0x0000003100317308 */ /* 0x000f6c0000000800 */
[C---:B--2---:R-:W-:Y:S04]  /*16ab0*/  HMMA.16816.F32.BF16 R12, R16.reuse, R24, R12 ;  /* 0x00000018100c723c */ /* 0x044fe8000004180c */
[----:B------:R-:W2:Y:S04]  /*16ac0*/  MUFU.EX2 R146, R146 ;  /* 0x0000009200927308 */ /* 0x000ea80000000800 */
[C---:B------:R-:W-:Y:S01]  /*16ad0*/  HMMA.16816.F32.BF16 R100, R16.reuse, R26, R100 ;  /* 0x0000001a1064723c */ /* 0x040fe20000041864 */
[----:B------:R-:W1:Y:S07]  /*16ae0*/  LDSM.16.MT88.4 R24, [R205+0x1900] ;  /* 0x00190000cd18783b */ /* 0x000e6e0000004200 */
[C---:B------:R-:W-:Y:S08]  /*16af0*/  HMMA.16816.F32.BF16 R52, R16.reuse, R28, R52 ;  /* 0x0000001c1034723c */ /* 0x040ff00000041834 */
[C---:B------:R-:W-:Y:S01]  /*16b00*/  HMMA.16816.F32.BF16 R56, R16.reuse, R30, R56 ;  /* 0x0000001e1038723c */ /* 0x040fe20000041838 */
[----:B------:R-:W2:Y:S07]  /*16b10*/  LDSM.16.MT88.4 R28, [R204+0x1900] ;  /* 0x00190000cc1c783b */ /* 0x000eae0000004200 */
[C---:B---3--:R-:W-:Y:S08]  /*16b20*/  HMMA.16816.F32.BF16 R60, R16.reuse, R108, R60 ;  /* 0x0000006c103c723c */ /* 0x048ff0000004183c */
        /* <DEDUP_REMOVED lines=20> */
[C---:B------:R-:W-:Y:S08]  /*16c70*/  HMMA.16816.F32.BF16 R76, R16.reuse, R24, R76 ;  /* 0x00000018104c723c */ /* 0x040ff0000004184c */
        /* <DEDUP_REMOVED lines=21> */
[----:B----4-:R-:W-:Y:S01]  /*16dd0*/  F2FP.BF16.PACK_AB R19, R190, R189 ;  /* 0x000000bdbe13723e */ /* 0x010fe200000010ff */
[----:B------:R-:W-:Y:S02]  /*16de0*/  FADD.FTZ R170, R170, R166 ;  /* 0x000000a6aaaa7221 */ /* 0x000fe40000010000 */
[----:B------:R-:W-:Y:S02]  /*16df0*/  FADD.FTZ R171, R171, R167 ;  /* 0x000000a7abab7221 */ /* 0x000fe40000010000 */
[----:B------:R-:W-:Y:S02]  /*16e00*/  FADD.FTZ R170, R189, R170 ;  /* 0x000000aabdaa7221 */ /* 0x000fe40000010000 */
[C---:B------:R-:W-:Y:S03]  /*16e10*/  HMMA.16816.F32.BF16 R4, R16.reuse, R24, R4 ;  /* 0x000000181004723c */ /* 0x040fe60000041804 */
[----:B------:R-:W-:Y:S02]  /*16e20*/  FADD.FTZ R171, R188, R171 ;  /* 0x000000abbcab7221 */ /* 0x000fe40000010000 */
[----:B------:R-:W-:Y:S03]  /*16e30*/  FADD.FTZ R190, R190, R170 ;  /* 0x000000aabebe7221 */ /* 0x000fe60000010000 */
[C---:B------:R-:W-:Y:S01]  /*16e40*/  HMMA.16816.F32.BF16 R8, R16.reuse, R26, R8 ;  /* 0x0000001a1008723c */ /* 0x040fe20000041808 */
[----:B------:R-:W3:Y:S03]  /*16e50*/  LDSM.16.MT88.4 R24, [R208+0x5100] ;  /* 0x00510000d018783b */ /* 0x000ee60000004200 */
[----:B------:R-:W-:Y:S04]  /*16e60*/  FADD.FTZ R190, R46, R190 ;  /* 0x000000be2ebe7221 */ /* 0x000fe80000010000 */
[C---:B-1----:R-:W-:Y:S04]  /*16e70*/  HMMA.16816.F32.BF16 R68, R16.reuse, R20, R68 ;  /* 0x000000141044723c */ /* 0x042fe80000041844 */
[----:B------:R-:W-:Y:S04]  /*16e80*/  FADD.FTZ R190, R47, R190 ;  /* 0x000000be2fbe7221 */ /* 0x000fe80000010000 */
[C---:B------:R-:W-:Y:S01]  /*16e90*/  HMMA.16816.F32.BF16 R72, R16.reuse, R22, R72 ;  /* 0x000000161048723c */ /* 0x040fe20000041848 */
[----:B------:R-:W1:Y:S03]  /*16ea0*/  LDSM.16.MT88.4 R20, [R206+0x5100] ;  /* 0x00510000ce14783b */ /* 0x000e660000004200 */
[----:B-----5:R-:W-:Y:S04]  /*16eb0*/  FADD.FTZ R190, R49, R190 ;  /* 0x000000be31be7221 */ /* 0x020fe80000010000 */
[C---:B------:R-:W-:Y:S04]  /*16ec0*/  HMMA.16816.F32.BF16 R76, R16.reuse, R28, R76 ;  /* 0x0000001c104c723c */ /* 0x040fe8000004184c */
[----:B------:R-:W-:Y:S04]  /*16ed0*/  FADD.FTZ R244, R146, R190 ;  /* 0x000000be92f47221 */ /* 0x000fe80000010000 */
        /* <DEDUP_REMOVED lines=20> */
[----:B------:R-:W-:Y:S03]  /*17020*/  F2FP.BF16.PACK_AB R19, R146, R49 ;  /* 0x000000319213723e */ /* 0x000fe600000010ff */
[----:B------:R-:W-:Y:S04]  /*17030*/  FADD.FTZ R44, R48, R44 ;  /* 0x0000002c302c7221 */ /* 0x000fe80000010000 */
[C---:B------:R-:W-:Y:S01]  /*17040*/  HMMA.16816.F32.BF16 R112, R16.reuse, R108, R4 ;  /* 0x0000006c1070723c */ /* 0x040fe20000041804 */
[----:B------:R-:W4:Y:S02]  /*17050*/  LDSM.16.MT88.4 R4, [R206+0x5900] ;  /* 0x00590000ce04783b */ /* 0x000f240000004200 */
[----:B------:R-:W-:Y:S05]  /*17060*/  FADD.FTZ R245, R153, R44 ;  /* 0x0000002c99f57221 */ /* 0x000fea0000010000 */
[C---:B------:R-:W-:Y:S01]  /*17070*/  HMMA.16816.F32.BF16 R108, R16.reuse, R110, R8 ;  /* 0x0000006e106c723c */ /* 0x040fe20000041808 */
[----:B------:R-:W5:Y:S07]  /*17080*/  LDSM.16.MT88.4 R8, [R205+0x5900] ;  /* 0x00590000cd08783b */ /* 0x000f6e0000004200 */
[C---:B--2---:R-:W-:Y:S08]  /*17090*/  HMMA.16816.F32.BF16 R68, R16.reuse, R32, R68 ;  /* 0x000000201044723c */ /* 0x044ff00000041844 */
[C---:B------:R-:W-:Y:S08]  /*170a0*/  HMMA.16816.F32.BF16 R72, R16.reuse, R34, R72 ;  /* 0x000000221048723c */ /* 0x040ff00000041848 */
[C---:B------:R-:W-:Y:S08]  /*170b0*/  HMMA.16816.F32.BF16 R76, R16.reuse, R40, R76 ;  /* 0x00000028104c723c */ /* 0x040ff0000004184c */
[C---:B------:R-:W-:Y:S08]  /*170c0*/  HMMA.16816.F32.BF16 R80, R16.reuse, R42, R80 ;  /* 0x0000002a1050723c */ /* 0x040ff00000041850 */
[C---:B---3--:R-:W-:Y:S08]  /*170d0*/  HMMA.16816.F32.BF16 R84, R16.reuse, R24, R84 ;  /* 0x000000181054723c */ /* 0x048ff00000041854 */
[C---:B------:R-:W-:Y:S08]  /*170e0*/  HMMA.16816.F32.BF16 R88, R16.reuse, R26, R88 ;  /* 0x0000001a1058723c */ /* 0x040ff00000041858 */
[C---:B-1----:R-:W-:Y:S08]  /*170f0*/  HMMA.16816.F32.BF16 R92, R16.reuse, R20, R92 ;  /* 0x00000014105c723c */ /* 0x042ff0000004185c */
[C---:B------:R-:W-:Y:S01]  /*17100*/  HMMA.16816.F32.BF16 R96, R16.reuse, R22, R96 ;  /* 0x000000161060723c */ /* 0x040fe20000041860 */
[----:B------:R-:W1:Y:S07]  /*17110*/  LDSM.16.MT88.4 R20, [R204+0x5900] ;  /* 0x00590000cc14783b */ /* 0x000e6e0000004200 */
[C---:B----4-:R-:W-:Y:S08]  /*17120*/  HMMA.16816.F32.BF16 R104, R16.reuse, R4, R12 ;  /* 0x000000041068723c */ /* 0x050ff0000004180c */
[C---:B------:R-:W-:Y:S08]  /*17130*/  HMMA.16816.F32.BF16 R100, R16.reuse, R6, R100 ;  /* 0x000000061064723c */ /* 0x040ff00000041864 */
[C---:B-----5:R-:W-:Y:S08]  /*17140*/  HMMA.16816.F32.BF16 R52, R16.reuse, R8, R52 ;  /* 0x000000081034723c */ /* 0x060ff00000041834 */
[C---:B------:R-:W-:Y:S08]  /*17150*/  HMMA.16816.F32.BF16 R56, R16.reuse, R10, R56 ;  /* 0x0000000a1038723c */ /* 0x040ff00000041838 */
[C---:B-1----:R-:W-:Y:S08]  /*17160*/  HMMA.16816.F32.BF16 R60, R16.reuse, R20, R60 ;  /* 0x00000014103c723c */ /* 0x042ff0000004183c */
[----:B------:R-:W-:Y:S07]  /*17170*/  HMMA.16816.F32.BF16 R64, R16, R22, R64 ;  /* 0x000000161040723c */ /* 0x000fee0000041840 */
[----:B------:R-:W-:Y:S01]  /*17180*/  MOV R16, R116 ;  /* 0x0000007400107202 */ /* 0x000fe20000000f00 */
[----:B------:R-:W-:-:S05]  /*17190*/  @P0 BRA `(.L_x_2593) ;  /* 0xffffd3e000000947 */ /* 0x000fca000383ffff */
.L_x_2590:
[----:B------:R-:W-:-:S13]  /*171a0*/  ISETP.GE.AND P0, PT, R248, R226, PT ;  /* 0x000000e2f800720c */ /* 0x000fda0003f06270 */
[----:B------:R-:W-:Y:S05]  /*171b0*/  @!P0 BRA `(.L_x_2594) ;  /* 0x00003e5000008947 */ /* 0x000fea0003800000 */
[C---:B------:R-:W-:Y:S01]  /*171c0*/  SHF.L.U64.HI R250, R224.reuse, 0x1, R247 ;  /* 0x00000001e0fa7819 */ /* 0x040fe200000102f7 */
[----:B------:R-:W-:Y:S01]  /*171d0*/  IMAD.SHL.U32 R249, R224, 0x2, RZ ;  /* 0x00000002e0f97824 */ /* 0x000fe200078e00ff */
[----:B------:R-:W-:Y:S01]  /*171e0*/  MOV R3, R0 ;  /* 0x0000000000037202 */ /* 0x000fe20000000f00 */
[----:B------:R-:W-:Y:S01]  /*171f0*/  IMAD.MOV.U32 R2, RZ, RZ, R16 ;  /* 0x000000ffff027224 */ /* 0x000fe200078e0010 */
[C---:B------:R-:W-:Y:S01]  /*17200*/  SHF.L.U64.HI R247, R229.reuse, 0x1, R231 ;  /* 0x00000001e5f77819 */ /* 0x040fe200000102e7 */
[----:B------:R-:W-:Y:S01]  /*17210*/  IMAD.SHL.U32 R246, R229, 0x2, RZ ;  /* 0x00000002e5f67824 */ /* 0x000fe200078e00ff */
[----:B------:R-:W-:Y:S02]  /*17220*/  ULDC UR4, c[0x0][0x324] ;  /* 0x0000c90000047ab9 */ /* 0x000fe40000000800 */
[----:B------:R-:W-:Y:S02]  /*17230*/  ULOP3.LUT UR4, URZ, UR4, URZ, 0x33, !UPT ;  /* 0x000000043f047292 */ /* 0x000fe4000f8e333f */
.L_x_2604:
[----:B------:R-:W-:Y:S04]  /*17240*/  DEPBAR.LE SB0, 0x0 ;  /* 0x000080000000791a */ /* 0x000fe80000000000 */
[----:B------:R-:W-:Y:S01]  /*17250*/  BAR.SYNC.DEFER_BLOCKING 0x0 ;  /* 0x0000000000007b1d */ /* 0x000fe20000010000 */
[----:B------:R-:W-:Y:S01]  /*17260*/  ISETP.GE.AND P2, PT, R224, c[0x0][0x1d4], PT ;  /* 0x00007500e0007a0c */ /* 0x000fe20003f46270 */
[----:B------:R-:W-:Y:S01]  /*17270*/  IMAD.WIDE.U32 R46, R228, c[0x0][0x208], RZ ;  /* 0x00008200e42e7a25 */ /* 0x000fe200078e00ff */
[----:B------:R-:W-:Y:S02]  /*17280*/  ISETP.GE.AND P1, PT, R223, c[0x0][0x1d4], PT ;  /* 0x00007500df007a0c */ /* 0x000fe40003f26270 */
        /* <DEDUP_REMOVED lines=32> */
[----:B------:R-:W1:Y:S03]  /*17490*/  SHFL.IDX PT, R0, R0, 0x2, 0x181f ;  /* 0x00581f0000007f89 */ /* 0x000e6600000e0000 */
[C-C-:B---3--:R-:W-:Y:S01]  /*174a0*/  IMAD.X R145, R136.reuse, 0x1, R250.reuse, P0 ;  /* 0x0000000188917824 */ /* 0x148fe200000e06fa */
[-C--:B------:R-:W-:Y:S03]  /*174b0*/  IADD3 R146, P0, R137, R246.reuse, RZ ;  /* 0x000000f689927210 */ /* 0x080fe60007f1e0ff */
[C---:B------:R-:W-:Y:S04]  /*174c0*/  HMMA.16816.F32.BF16 R24, R120.reuse, R26, RZ ;  /* 0x0000001a7818723c */ /* 0x040fe800000418ff */
[--C-:B------:R-:W-:Y:S01]  /*174d0*/  IMAD.X R147, R136, 0x1, R247.reuse, P0 ;  /* 0x0000000188937824 */ /* 0x100fe200000e06f7 */
[CC--:B--2---:R-:W-:Y:S01]  /*174e0*/  IADD3 R152, P0, R141.reuse, R249.reuse, RZ ;  /* 0x000000f98d987210 */ /* 0x0c4fe20007f1e0ff */
[----:B------:R-:W-:Y:S02]  /*174f0*/  LDSM.16.M88.4 R136, [R200] ;  /* 0x00000000c888783b */ /* 0x000fe40000000200 */
[C---:B------:R-:W-:Y:S04]  /*17500*/  HMMA.16816.F32.BF16 R28, R120.reuse, R32, RZ ;  /* 0x00000020781c723c */ /* 0x040fe800000418ff */
[C-C-:B----4-:R-:W-:Y:S01]  /*17510*/  IMAD.X R153, R142.reuse, 0x1, R250.reuse, P0 ;  /* 0x000000018e997824 */ /* 0x150fe200000e06fa */
[-C--:B------:R-:W-:Y:S03]  /*17520*/  IADD3 R154, P0, R141, R246.reuse, RZ ;  /* 0x000000f68d9a7210 */ /* 0x080fe60007f1e0ff */
[C---:B------:R-:W-:Y:S04]  /*17530*/  HMMA.16816.F32.BF16 R32, R120.reuse, R34, RZ ;  /* 0x000000227820723c */ /* 0x040fe800000418ff */
[--C-:B------:R-:W-:Y:S01]  /*17540*/  IMAD.X R155, R142, 0x1, R247.reuse, P0 ;  /* 0x000000018e9b7824 */ /* 0x100fe200000e06f7 */
[----:B-1----:R-:W-:Y:S03]  /*17550*/  IADD3 R160, P0, R0, R249, RZ ;  /* 0x000000f900a07210 */ /* 0x002fe60007f1e0ff */
[C---:B------:R-:W-:Y:S04]  /*17560*/  HMMA.16816.F32.BF16 R36, R120.reuse, R40, RZ ;  /* 0x000000287824723c */ /* 0x040fe800000418ff */
[----:B------:R-:W-:Y:S01]  /*17570*/  IMAD.X R161, R140, 0x1, R250, P0 ;  /* 0x000000018ca17824 */ /* 0x000fe200000e06fa */
        /* <DEDUP_REMOVED lines=25> */
[----:B------:R-:W1:Y:S04]  /*17710*/  LDSM.16.M88.4 R132, [R207+0x8100] ;  /* 0x00810000cf84783b */ /* 0x000e680000000200 */
[C---:B------:R-:W-:Y:S01]  /*17720*/  HMMA.16816.F32.BF16 R36, R124.reuse, R136, R36 ;  /* 0x000000887c24723c */ /* 0x040fe20000041824 */
[----:B------:R-:W0:Y:S05]  /*17730*/  LDGDEPBAR ;  /* 0x00000000000079af */ /* 0x000e2a0000000000 */
[----:B------:R-:W-:Y:S02]  /*17740*/  LDSM.16.M88.4 R116, [R207+0x9100] ;  /* 0x00910000cf74783b */ /* 0x000fe40000000200 */
[C---:B------:R-:W-:Y:S03]  /*17750*/  HMMA.16816.F32.BF16 R40, R124.reuse, R138, R40 ;  /* 0x0000008a7c28723c */ /* 0x040fe60000041828 */
[----:B------:R-:W-:Y:S05]  /*17760*/  LDSM.16.M88.4 R136, [R207+0x9900] ;  /* 0x00990000cf88783b */ /* 0x000fea0000000200 */
[C---:B--2---:R-:W-:Y:S01]  /*17770*/  HMMA.16816.F32.BF16 R44, R124.reuse, R128, R44 ;  /* 0x000000807c2c723c */ /* 0x044fe2000004182c */
[----:B---3--:R-:W-:Y:S05]  /*17780*/  LDSM.16.M88.4 R144, [R207+0xa100] ;  /* 0x00a10000cf90783b */ /* 0x008fea0000000200 */
[----:B-----5:R-:W2:Y:S02]  /*17790*/  LDSM.16.M88.4 R140, [R207+0x8900] ;  /* 0x00890000cf8c783b */ /* 0x020ea40000000200 */
[----:B------:R-:W-:Y:S03]  /*177a0*/  HMMA.16816.F32.BF16 R48, R124, R130, R48 ;  /* 0x000000827c30723c */ /* 0x000fe60000041830 */
[----:B----4-:R-:W3:Y:S05]  /*177b0*/  LDSM.16.M88.4 R152, [R207+0xa900] ;  /* 0x00a90000cf98783b */ /* 0x010eea0000000200 */
[----:B------:R-:W4:Y:S01]  /*177c0*/  LDSM.16.M88.4 R128, [R198] ;  /* 0x00000000c680783b */ /* 0x000f220000000200 */
[C---:B-1----:R-:W-:Y:S04]  /*177d0*/  HMMA.16816.F32.BF16 R4, R148.reuse, R132, R4 ;  /* 0x000000849404723c */ /* 0x042fe80000041804 */
[----:B------:R-:W-:Y:S05]  /*177e0*/  LDSM.16.M88.4 R160, [R198+0x1000] ;  /* 0x00100000c6a0783b */ /* 0x000fea0000000200 */
[----:B------:R-:W-:Y:S01]  /*177f0*/  LDSM.16.M88.4 R164, [R198+0x1800] ;  /* 0x00180000c6a4783b */ /* 0x000fe20000000200 */
[C---:B------:R-:W-:Y:S04]  /*17800*/  HMMA.16816.F32.BF16 R8, R148.reuse, R134, R8 ;  /* 0x000000869408723c */ /* 0x040fe80000041808 */
[----:B------:R-:W1:Y:S05]  /*17810*/  LDSM.16.M88.4 R132, [R198+0x800] ;  /* 0x00080000c684783b */ /* 0x000e6a0000000200 */
[----:B------:R-:W5:Y:S05]  /*17820*/  LDSM.16.M88.4 R168, [R198+0x2000] ;  /* 0x00200000c6a8783b */ /* 0x000f6a0000000200 */
[----:B------:R-:W-:Y:S01]  /*17830*/  LDSM.16.M88.4 R188, [R198+0x5000] ;  /* 0x00500000c6bc783b */ /* 0x000fe20000000200 */
[C---:B--2---:R-:W-:Y:S08]  /*17840*/  HMMA.16816.F32.BF16 R12, R148.reuse, R140, R12 ;  /* 0x0000008c940c723c */ /* 0x044ff0000004180c */
[C---:B------:R-:W-:Y:S01]  /*17850*/  HMMA.16816.F32.BF16 R16, R148.reuse, R142, R16 ;  /* 0x0000008e9410723c */ /* 0x040fe20000041810 */
[----:B------:R-:W-:Y:S07]  /*17860*/  LDSM.16.M88.4 R140, [R210+0xb900] ;  /* 0x00b90000d28c783b */ /* 0x000fee0000000200 */
        /* <DEDUP_REMOVED lines=27> */
[C---:B--2---:R-:W-:Y:S08]  /*17a20*/  HMMA.16816.F32.BF16 R44, R156.reuse, R116, R44 ;  /* 0x000000749c2c723c */ /* 0x044ff0000004182c */
[----:B------:R-:W-:Y:S01]  /*17a30*/  HMMA.16816.F32.BF16 R48, R156, R118, R48 ;  /* 0x000000769c30723c */ /* 0x000fe20000041830 */
[----:B------:R-:W2:Y:S07]  /*17a40*/  LDSM.16.M88.4 R116, [R194] ;  /* 0x00000000c274783b */ /* 0x000eae0000000200 */
        /* <DEDUP_REMOVED lines=8> */
[----:B------:R-:W2:Y:S07]  /*17ad0*/  LDSM.16.M88.4 R144, [R207+0xb100] ;  /* 0x00b10000cf90783b */ /* 0x000eae0000000200 */
[C---:B---3--:R-:W-:Y:S08]  /*17ae0*/  HMMA.16816.F32.BF16 R28, R172.reuse, R152, R28 ;  /* 0x00000098ac1c723c */ /* 0x048ff0000004181c */
[C---:B------:R-:W-:Y:S01]  /*17af0*/  HMMA.16816.F32.BF16 R32, R172.reuse, R154, R32 ;  /* 0x0000009aac20723c */ /* 0x040fe20000041820 */
[----:B------:R-:W-:Y:S07]  /*17b00*/  LDSM.16.M88.4 R152, [R207+0xc900] ;  /* 0x00c90000cf98783b */ /* 0x000fee0000000200 */
[C---:B----4-:R-:W-:Y:S08]  /*17b10*/  HMMA.16816.F32.BF16 R36, R172.reuse, R128, R36 ;  /* 0x00000080ac24723c */ /* 0x050ff00000041824 */
[C---:B------:R-:W-:Y:S01]  /*17b20*/  HMMA.16816.F32.BF16 R40, R172.reuse, R130, R40 ;  /* 0x00000082ac28723c */ /* 0x040fe20000041828 */
[----:B------:R-:W3:Y:S07]  /*17b30*/  LDSM.16.M88.4 R128, [R207+0xb900] ;  /* 0x00b90000cf80783b */ /* 0x000eee0000000200 */
[C---:B-1----:R-:W-:Y:S08]  /*17b40*/  HMMA.16816.F32.BF16 R44, R172.reuse, R132, R44 ;  /* 0x00000084ac2c723c */ /* 0x042ff0000004182c */
[----:B------:R-:W-:Y:S01]  /*17b50*/  HMMA.16816.F32.BF16 R48, R172, R134, R48 ;  /* 0x00000086ac30723c */ /* 0x000fe20000041830 */
[----:B------:R-:W1:Y:S07]  /*17b60*/  LDSM.16.M88.4 R132, [R207+0xc100] ;  /* 0x00c10000cf84783b */ /* 0x000e6e0000000200 */
[C---:B------:R-:W-:Y:S08]  /*17b70*/  HMMA.16816.F32.BF16 R4, R176.reuse, R160, R4 ;  /* 0x000000a0b004723c */ /* 0x040ff00000041804 */
[C---:B------:R-:W-:Y:S01]  /*17b80*/  HMMA.16816.F32.BF16 R8, R176.reuse, R162, R8 ;  /* 0x000000a2b008723c */ /* 0x040fe20000041808 */
[----:B------:R-:W4:Y:S07]  /*17b90*/  LDSM.16.M88.4 R160, [R207+0xd100] ;  /* 0x00d10000cfa0783b */ /* 0x000f2e0000000200 */
[C---:B------:R-:W-:Y:S08]  /*17ba0*/  HMMA.16816.F32.BF16 R12, R176.reuse, R164, R12 ;  /* 0x000000a4b00c723c */ /* 0x040ff0000004180c */
[C---:B------:R-:W-:Y:S01]  /*17bb0*/  HMMA.16816.F32.BF16 R16, R176.reuse, R166, R16 ;  /* 0x000000a6b010723c */ /* 0x040fe20000041810 */
[----:B------:R-:W1:Y:S07]  /*17bc0*/  LDSM.16.M88.4 R164, [R207+0xd900] ;  /* 0x00d90000cfa4783b */ /* 0x000e6e0000000200 */
[C---:B-----5:R-:W-:Y:S08]  /*17bd0*/  HMMA.16816.F32.BF16 R20, R176.reuse, R168, R20 ;  /* 0x000000a8b014723c */ /* 0x060ff00000041814 */
[C---:B------:R-:W-:Y:S01]  /*17be0*/  HMMA.16816.F32.BF16 R24, R176.reuse, R170, R24 ;  /* 0x000000aab018723c */ /* 0x040fe20000041818 */
[----:B------:R-:W-:Y:S07]  /*17bf0*/  LDSM.16.M88.4 R168, [R198+0x4800] ;  /* 0x00480000c6a8783b */ /* 0x000fee0000000200 */
[C---:B--2---:R-:W-:Y:S08]  /*17c00*/  HMMA.16816.F32.BF16 R28, R176.reuse, R116, R28 ;  /* 0x00000074b01c723c */ /* 0x044ff0000004181c */
[C---:B------:R-:W-:Y:S01]  /*17c10*/  HMMA.16816.F32.BF16 R32, R176.reuse, R118, R32 ;  /* 0x00000076b020723c */ /* 0x040fe20000041820 */
[----:B------:R-:W2:Y:S07]  /*17c20*/  LDSM.16.M88.4 R116, [R198+0x3000] ;  /* 0x00300000c674783b */ /* 0x000eae0000000200 */
[C---:B------:R-:W-:Y:S08]  /*17c30*/  HMMA.16816.F32.BF16 R36, R176.reuse, R136, R36 ;  /* 0x00000088b024723c */ /* 0x040ff00000041824 */
[C---:B------:R-:W-:Y:S01]  /*17c40*/  HMMA.16816.F32.BF16 R40, R176.reuse, R138, R40 ;  /* 0x0000008ab028723c */ /* 0x040fe20000041828 */
[----:B------:R-:W5:Y:S07]  /*17c50*/  LDSM.16.M88.4 R136, [R198+0x3800] ;  /* 0x00380000c688783b */ /* 0x000f6e0000000200 */
[C---:B------:R-:W-:Y:S08]  /*17c60*/  HMMA.16816.F32.BF16 R44, R176.reuse, R140, R44 ;  /* 0x0000008cb02c723c */ /* 0x040ff0000004182c */
[----:B------:R-:W-:Y:S01]  /*17c70*/  HMMA.16816.F32.BF16 R48, R176, R142, R48 ;  /* 0x0000008eb030723c */ /* 0x000fe20000041830 */
[----:B------:R-:W2:Y:S07]  /*17c80*/  LDSM.16.M88.4 R140, [R198+0x4000] ;  /* 0x00400000c68c783b */ /* 0x000eae0000000200 */
[C---:B------:R-:W-:Y:S08]  /*17c90*/  HMMA.16816.F32.BF16 R4, R180.reuse, R144, R4 ;  /* 0x00000090b404723c */ /* 0x040ff00000041804 */
[C---:B------:R-:W-:Y:S01]  /*17ca0*/  HMMA.16816.F32.BF16 R8, R180.reuse, R146, R8 ;  /* 0x00000092b408723c */ /* 0x040fe20000041808 */
[----:B------:R-:W2:Y:S01]  /*17cb0*/  LDSM.16.M88.4 R144, [R198+0x5800] ;  /* 0x00580000c690783b */ /* 0x000ea20000000200 */
[----:B------:R-:W-:Y:S04]  /*17cc0*/  DEPBAR.LE SB0, 0x0 ;  /* 0x000080000000791a */ /* 0x000fe80000000000 */
[----:B------:R-:W-:Y:S02]  /*17cd0*/  BAR.SYNC.DEFER_BLOCKING 0x0 ;  /* 0x0000000000007b1d */ /* 0x000fe40000010000 */
[C---:B---3--:R-:W-:Y:S08]  /*17ce0*/  HMMA.16816.F32.BF16 R12, R180.reuse, R128, R12 ;  /* 0x00000080b40c723c */ /* 0x048ff0000004180c */
[C---:B------:R-:W-:Y:S08]  /*17cf0*/  HMMA.16816.F32.BF16 R16, R180.reuse, R130, R16 ;  /* 0x00000082b410723c */ /* 0x040ff00000041810 */
[C---:B-1----:R-:W-:Y:S08]  /*17d00*/  HMMA.16816.F32.BF16 R20, R180.reuse, R132, R20 ;  /* 0x00000084b414723c */ /* 0x042ff00000041814 */
[C---:B------:R-:W-:Y:S08]  /*17d10*/  HMMA.16816.F32.BF16 R24, R180.reuse, R134, R24 ;  /* 0x00000086b418723c */ /* 0x040ff00000041818 */
[C---:B------:R-:W-:Y:S08]  /*17d20*/  HMMA.16816.F32.BF16 R28, R180.reuse, R152, R28 ;  /* 0x00000098b41c723c */ /* 0x040ff0000004181c */
[C---:B------:R-:W-:Y:S08]  /*17d30*/  HMMA.16816.F32.BF16 R32, R180.reuse, R154, R32 ;  /* 0x0000009ab420723c */ /* 0x040ff00000041820 */
[C---:B----4-:R-:W-:Y:S08]  /*17d40*/  HMMA.16816.F32.BF16 R36, R180.reuse, R160, R36 ;  /* 0x000000a0b424723c */ /* 0x050ff00000041824 */
[C---:B------:R-:W-:Y:S08]  /*17d50*/  HMMA.16816.F32.BF16 R40, R180.reuse, R162, R40 ;  /* 0x000000a2b428723c */ /* 0x040ff00000041828 */
[C---:B------:R-:W-:Y:S08]  /*17d60*/  HMMA.16816.F32.BF16 R44, R180.reuse, R164, R44 ;  /* 0x000000a4b42c723c */ /* 0x040ff0000004182c */
[----:B------:R-:W-:Y:S08]  /*17d70*/  HMMA.16816.F32.BF16 R48, R180, R166, R48 ;  /* 0x000000a6b430723c */ /* 0x000ff00000041830 */
[C---:B--2---:R-:W-:Y:S08]  /*17d80*/  HMMA.16816.F32.BF16 R4, R184.reuse, R116, R4 ;  /* 0x00000074b804723c */ /* 0x044ff00000041804 */
        /* <DEDUP_REMOVED lines=11> */
[----:B------:R-:W-:-:S07]  /*17e40*/  @!P0 BRA `(.L_x_2595) ;  /* 0x0000035000008947 */ /* 0x000fce0003800000 */
[----:B------:R-:W-:Y:S01]  /*17e50*/  ISETP.NE.AND P4, PT, R221, 0x1, PT ;  /* 0x00000001dd00780c */ /* 0x000fe20003f85270 */
[----:B------:R-:W-:Y:S01]  /*17e60*/  IMAD R228, R248, 0x60, R215 ;  /* 0x00000060f8e47824 */ /* 0x000fe200078e02d7 */
[----:B------:R-:W-:Y:S01]  /*17e70*/  ISETP.GT.AND P3, PT, R222, 0x5f, PT ;  /* 0x0000005fde00780c */ /* 0x000fe20003f64270 */
[----:B------:R-:W-:Y:S03]  /*17e80*/  IMAD.MOV.U32 R227, RZ, RZ, RZ ;  /* 0x000000ffffe37224 */ /* 0x000fe600078e00ff */
[----:B------:R-:W-:Y:S05]  /*17e90*/  IADD3 R228, R228, -0x60, R222 ;  /* 0xffffffa0e4e47810 */ /* 0x000fea0007ffe0de */
        /* <DEDUP_REMOVED lines=23> */
[----:B------:R-:W1:Y:S01]  /*18010*/  SHFL.IDX PT, R128, R116, RZ, 0x181f ;  /* 0x00181fff74807589 */ /* 0x000e6200000e0000 */
[----:B------:R-:W-:Y:S03]  /*18020*/  SHF.L.U64.HI R0, R229, 0x1, R231 ;  /* 0x00000001e5007819 */ /* 0x000fe600000102e7 */
[----:B------:R-:W2:Y:S04]  /*18030*/  SHFL.IDX PT, R129, R117, RZ, 0x181f ;  /* 0x00181fff75817589 */ /* 0x000ea800000e0000 */
[----:B------:R-:W3:Y:S04]  /*18040*/  SHFL.IDX PT, R118, R116, 0x1, 0x181f ;  /* 0x00381f0074767f89 */ /* 0x000ee800000e0000 */
[----:B------:R-:W4:Y:S04]  /*18050*/  SHFL.IDX PT, R119, R117, 0x1, 0x181f ;  /* 0x00381f0075777f89 */ /* 0x000f2800000e0000 */
[----:B------:R-:W5:Y:S04]  /*18060*/  SHFL.IDX PT, R116, R116, 0x2, 0x181f ;  /* 0x00581f0074747f89 */ /* 0x000f6800000e0000 */
[----:B------:R-:W5:Y:S01]  /*18070*/  SHFL.IDX PT, R117, R117, 0x2, 0x181f ;  /* 0x00581f0075757f89 */ /* 0x000f6200000e0000 */
[CC--:B-1----:R-:W-:Y:S05]  /*18080*/  IADD3 R130, P0, R128.reuse, R249.reuse, RZ ;  /* 0x000000f980827210 */ /* 0x0c2fea0007f1e0ff */
[C---:B--2---:R-:W-:Y:S01]  /*18090*/  IMAD.X R131, R129.reuse, 0x1, R250, P0 ;  /* 0x0000000181837824 */ /* 0x044fe200000e06fa */
[-C--:B------:R-:W-:Y:S04]  /*180a0*/  IADD3 R128, P0, R128, R246.reuse, RZ ;  /* 0x000000f680807210 */ /* 0x080fe80007f1e0ff */
[----:B------:R1:W-:Y:S01]  /*180b0*/  LDGSTS.E.BYPASS.LTC128B.128 [R230+0x8100], [R130.64], !P2 ;  /* 0x0810000082e67fae */ /* 0x0003e2000d101d52 */
[----:B------:R-:W-:Y:S01]  /*180c0*/  IMAD.X R129, R129, 0x1, R0, P0 ;  /* 0x0000000181817824 */ /* 0x000fe200000e0600 */
[CC--:B---3--:R-:W-:Y:S04]  /*180d0*/  IADD3 R132, P0, R118.reuse, R249.reuse, RZ ;  /* 0x000000f976847210 */ /* 0x0c8fe80007f1e0ff */
[----:B------:R1:W-:Y:S01]  /*180e0*/  LDGSTS.E.BYPASS.LTC128B.128 [R230+0xb100], [R128.64], !P1 ;  /* 0x0b10000080e67fae */ /* 0x0003e2000c901d52 */
[C---:B----4-:R-:W-:Y:S01]  /*180f0*/  IMAD.X R133, R119.reuse, 0x1, R250, P0 ;  /* 0x0000000177857824 */ /* 0x050fe200000e06fa */
[-C--:B------:R-:W-:Y:S04]  /*18100*/  IADD3 R118, P0, R118, R246.reuse, RZ ;  /* 0x000000f676767210 */ /* 0x080fe80007f1e0ff */
[----:B------:R1:W-:Y:S01]  /*18110*/  LDGSTS.E.BYPASS.LTC128B.128 [R230+0x9100], [R132.64], !P2 ;  /* 0x0910000084e67fae */ /* 0x0003e2000d101d52 */
[--C-:B------:R-:W-:Y:S01]  /*18120*/  IMAD.X R119, R119, 0x1, R0.reuse, P0 ;  /* 0x0000000177777824 */ /* 0x100fe200000e0600 */
[C---:B-----5:R-:W-:Y:S04]  /*18130*/  IADD3 R134, P0, R116.reuse, R246, RZ ;  /* 0x000000f674867210 */ /* 0x060fe80007f1e0ff */
[----:B------:R1:W-:Y:S01]  /*18140*/  LDGSTS.E.BYPASS.LTC128B.128 [R230+0xc100], [R118.64], !P1 ;  /* 0x0c10000076e67fae */ /* 0x0003e2000c901d52 */
[C---:B------:R-:W-:Y:S01]  /*18150*/  IMAD.X R135, R117.reuse, 0x1, R0, P0 ;  /* 0x0000000175877824 */ /* 0x040fe200000e0600 */
[----:B------:R-:W-:Y:S05]  /*18160*/  IADD3 R116, P0, R116, R249, RZ ;  /* 0x000000f974747210 */ /* 0x000fea0007f1e0ff */
[----:B------:R-:W-:Y:S05]  /*18170*/  IMAD.X R117, R117, 0x1, R250, P0 ;  /* 0x0000000175757824 */ /* 0x000fea00000e06fa */
[----:B------:R1:W-:Y:S04]  /*18180*/  LDGSTS.E.BYPASS.LTC128B.128 [R230+0xa100], [R116.64], !P2 ;  /* 0x0a10000074e67fae */ /* 0x0003e8000d101d52 */
[----:B------:R1:W-:Y:S02]  /*18190*/  LDGSTS.E.BYPASS.LTC128B.128 [R230+0xd100], [R134.64], !P1 ;  /* 0x0d10000086e67fae */ /* 0x0003e4000c901d52 */
.L_x_2595:
[----:B-1----:R-:W-:Y:S01]  /*181a0*/  IMAD.MOV.U32 R119, RZ, RZ, R238 ;  /* 0x000000ffff777224 */ /* 0x002fe200078e00ee */
[----:B------:R-:W-:Y:S01]  /*181b0*/  ISETP.NE.AND P0, PT, R213, 0x1, PT ;  /* 0x00000001d500780c */ /* 0x000fe20003f05270 */
[----:B------:R-:W0:Y:S01]  /*181c0*/  LDGDEPBAR ;  /* 0x00000000000079af */ /* 0x000e220000000000 */
[----:B------:R-:W-:Y:S05]  /*181d0*/  IMAD R128, R248, -0x60, RZ ;  /* 0xffffffa0f8807824 */ /* 0x000fea00078e02ff */
[----:B------:R-:W-:Y:S04]  /*181e0*/  IADD3 R117, -R239, 0x1, R128 ;  /* 0x00000001ef757810 */ /* 0x000fe80007ffe180 */
[----:B------:R-:W-:Y:S02]  /*181f0*/  IADD3 R117, -R216, R117, R211 ;  /* 0x00000075d8757210 */ /* 0x000fe40007ffe1d3 */
[----:B------:R-:W-:Y:S02]  /*18200*/  @P0 IMAD.HI.U32 R0, R238, c[0x0][0x2c8], RZ ;  /* 0x0000b200ee000a27 */ /* 0x000fe400078e00ff */
[C---:B------:R-:W-:Y:S02]  /*18210*/  IADD3 R118, R117.reuse, c[0x0][0x328], RZ ;  /* 0x0000ca0075767a10 */ /* 0x040fe40007ffe0ff */
[----:B------:R-:W-:Y:S02]  /*18220*/  IADD3 R117, R117, UR4, RZ ;  /* 0x0000000475757c10 */ /* 0x000fe4000fffe0ff */
[----:B------:R-:W-:Y:S01]  /*18230*/  @P0 SHF.R.U32.HI R119, RZ, c[0x0][0x2cc], R0 ;  /* 0x0000b300ff770a19 */ /* 0x000fe20000011600 */
[----:B------:R-:W-:Y:S01]  /*18240*/  IMAD.IADD R0, R128, 0x1, -R239 ;  /* 0x0000000180007824 */ /* 0x000fe200078e0aef */
[----:B------:R-:W-:Y:S03]  /*18250*/  ISETP.GE.AND P0, PT, R212, 0x1, PT ;  /* 0x00000001d400780c */ /* 0x000fe60003f06270 */
[----:B------:R-:W1:Y:S02]  /*18260*/  SHFL.IDX PT, R129, R119, RZ, 0x1c1f ;  /* 0x001c1fff77817589 */ /* 0x000e6400000e0000 */
[--C-:B-1----:R-:W-:Y:S02]  /*18270*/  IMAD.IADD R136, R118, 0x1, R129.reuse ;  /* 0x0000000176887824 */ /* 0x102fe400078e0281 */
[----:B------:R-:W-:Y:S06]  /*18280*/  IMAD.IADD R130, R117, 0x1, R129 ;  /* 0x0000000175827824 */ /* 0x000fec00078e0281 */
        /* <DEDUP_REMOVED lines=14> */
.L_x_2598:
[----:B------:R-:W-:Y:S04]  /*18370*/  MOV R116, c[0x0][0x32c] ;  /* 0x0000cb0000747a02 */ /* 0x000fe80000000f00 */
[----:B------:R-:W-:Y:S11]  /*18380*/  ISETP.NE.AND P0, PT, R116, 0x1, PT ;  /* 0x000000017400780c */ /* 0x000ff60003f05270 */
[----:B------:R-:W-:Y:S02]  /*18390*/  @!UPT UIADD3 URZ, URZ, URZ, URZ ;  /* 0x0000003f3f3ff290 */ /* 0x000fe4000fffe03f */
[----:B------:R-:W-:Y:S05]  /*183a0*/  @P0 IMAD.HI.U32 R116, R129, c[0x0][0x330], RZ ;  /* 0x0000cc0081740a27 */ /* 0x000fea00078e00ff */
[----:B------:R-:W-:Y:S02]  /*183b0*/  @P0 SHF.R.U32.HI R129, RZ, c[0x0][0x334], R116 ;  /* 0x0000cd00ff810a19 */ /* 0x000fe40000011674 */
.L_x_2599:
[----:B------:R-:W-:Y:S05]  /*183c0*/  BSYNC B0 ;  /* 0x0000000000007941 */ /* 0x000fea0003800000 */
.L_x_2597:
[----:B------:R-:W-:Y:S05]  /*183d0*/  IMAD R129, R129, c[0x0][0x32c], R0 ;  /* 0x0000cb0081817a24 */ /* 0x000fea00078e0200 */
[----:B------:R-:W-:Y:S02]  /*183e0*/  IADD3 R116, R129, c[0x0][0x32c], RZ ;  /* 0x0000cb0081747a10 */ /* 0x000fe40007ffe0ff */
[----:B------:R-:W-:Y:S02]  /*183f0*/  IMNMX R130, R130, R129, !PT ;  /* 0x0000008182827217 */ /* 0x000fe40007800200 */
[----:B------:R-:W-:Y:S02]  /*18400*/  IMNMX R136, R136, R116, PT ;  /* 0x0000007488887217 */ /* 0x000fe40003800200 */
.L_x_2596:
[C---:B------:R-:W-:Y:S02]  /*18410*/  ISETP.GE.AND P0, PT, R128.reuse, 0x2, PT ;  /* 0x000000028000780c */ /* 0x040fe40003f06270 */
[----:B------:R-:W-:Y:S02]  /*18420*/  ISETP.GE.AND P1, PT, R128, 0x9, PT ;  /* 0x000000098000780c */ /* 0x000fe40003f26270 */
        /* <DEDUP_REMOVED lines=125> */
[----:B------:R-:W-:Y:S01]  /*18c00*/  ISETP.GE.AND P0, PT, R128, 0x5a, PT ;  /* 0x0000005a8000780c */ /* 0x000fe20003f06270 */
[----:B------:R-:W1:Y:S11]  /*18c10*/  SHFL.IDX PT, R4, R119, 0x1, 0x1c1f ;  /* 0x003c1f0077047f89 */ /* 0x000e7600000e0000 */
[----:B------:R-:W-:Y:S01]  /*18c20*/  @!UPT UIADD3 URZ, URZ, URZ, URZ ;  /* 0x0000003f3f3ff290 */ /* 0x000fe2000fffe03f */
[----:B------:R-:W-:Y:S02]  /*18c30*/  @P0 LOP3.LUT R218, R218, 0x20000, RZ, 0xfc, !PT ;  /* 0x00020000dada0812 */ /* 0x000fe400078efcff */
[----:B------:R-:W-:Y:S04]  /*18c40*/  ISETP.GT.AND P0, PT, R130, 0x59, !P0 ;  /* 0x000000598200780c */ /* 0x000fe80004704270 */
[----:B------:R-:W-:Y:S04]  /*18c50*/  ISETP.LT.OR P0, PT, R136, 0x5a, P0 ;  /* 0x0000005a8800780c */ /* 0x000fe80000701670 */
[----:B------:R-:W-:Y:S01]  /*18c60*/  FSEL R128, R49, -INF , !P0 ;  /* 0xff80000031807808 */ /* 0x000fe20004000000 */
[--C-:B-1----:R-:W-:Y:S01]  /*18c70*/  IMAD.IADD R118, R118, 0x1, R4.reuse ;  /* 0x0000000176767824 */ /* 0x102fe200078e0204 */
[----:B------:R-:W-:Y:S01]  /*18c80*/  ISETP.GE.AND P0, PT, R212, 0x1, PT ;  /* 0x00000001d400780c */ /* 0x000fe20003f06270 */
[----:B------:R-:W-:Y:S11]  /*18c90*/  IMAD.IADD R117, R117, 0x1, R4 ;  /* 0x0000000175757824 */ /* 0x000ff600078e0204 */
[----:B------:R-:W-:Y:S01]  /*18ca0*/  @!UPT UIADD3 URZ, URZ, URZ, URZ ;  /* 0x0000003f3f3ff290 */ /* 0x000fe2000fffe03f */
        /* <DEDUP_REMOVED lines=14> */
.L_x_2602:
[----:B------:R-:W-:Y:S04]  /*18d90*/  MOV R4, c[0x0][0x32c] ;  /* 0x0000cb0000047a02 */ /* 0x000fe80000000f00 */
[----:B------:R-:W-:Y:S11]  /*18da0*/  ISETP.NE.AND P0, PT, R4, 0x1, PT ;  /* 0x000000010400780c */ /* 0x000ff60003f05270 */
[----:B------:R-:W-:Y:S02]  /*18db0*/  @!UPT UIADD3 URZ, URZ, URZ, URZ ;  /* 0x0000003f3f3ff290 */ /* 0x000fe4000fffe03f */
[----:B------:R-:W-:Y:S05]  /*18dc0*/  @P0 IMAD.HI.U32 R4, R5, c[0x0][0x330], RZ ;  /* 0x0000cc0005040a27 */ /* 0x000fea00078e00ff */
[----:B------:R-:W-:Y:S02]  /*18dd0*/  @P0 SHF.R.U32.HI R5, RZ, c[0x0][0x334], R4 ;  /* 0x0000cd00ff050a19 */ /* 0x000fe40000011604 */
.L_x_2603:
[----:B------:R-:W-:Y:S05]  /*18de0*/  BSYNC B0 ;  /* 0x0000000000007941 */ /* 0x000fea0003800000 */
.L_x_2601:
[----:B------:R-:W-:Y:S05]  /*18df0*/  IMAD R0, R5, c[0x0][0x32c], R0 ;  /* 0x0000cb0005007a24 */ /* 0x000fea00078e0200 */
[----:B------:R-:W-:Y:S02]  /*18e00*/  IADD3 R4, R0, c[0x0][0x32c], RZ ;  /* 0x0000cb0000047a10 */ /* 0x000fe40007ffe0ff */
[----:B------:R-:W-:Y:S02]  /*18e10*/  IMNMX R117, R117, R0, !PT ;  /* 0x0000000075757217 */ /* 0x000fe40007800200 */
[----:B------:R-:W-:Y:S02]  /*18e20*/  IMNMX R118, R118, R4, PT ;  /* 0x0000000476767217 */ /* 0x000fe40003800200 */
.L_x_2600:
        /* <DEDUP_REMOVED lines=93> */
[----:B------:R-:W1:Y:S01]  /*19400*/  SHFL.BFLY PT, R0, R5, 0x2, 0x1f ;  /* 0x0c401f0005007f89 */ /* 0x000e6200000e0000 */
[----:B------:R-:W-:Y:S02]  /*19410*/  FSEL R167, R31, -INF , !P0 ;  /* 0xff8000001fa77808 */ /* 0x000fe40004000000 */
[----:B------:R-:W-:Y:S02]  /*19420*/  LOP3.LUT P0, RZ, R218, 0x8, RZ, 0xc0, !PT ;  /* 0x00000008daff7812 */ /* 0x000fe4000780c0ff */
[----:B------:R-:W-:Y:S02]  /*19430*/  FMNMX.FTZ R4, R167, R4, !PT ;  /* 0x00000004a7047209 */ /* 0x000fe40007810000 */
[C---:B------:R-:W-:Y:S01]  /*19440*/  ISETP.GT.AND P0, PT, R117.reuse, 0x38, !P0 ;  /* 0x000000387500780c */ /* 0x040fe20004704270 */
        /* <DEDUP_REMOVED lines=8> */
[----:B------:R-:W-:Y:S01]  /*194d0*/  LOP3.LUT P0, RZ, R218, 0x2, RZ, 0xc0, !PT ;  /* 0x00000002daff7812 */ /* 0x000fe2000780c0ff */
[----:B------:R-:W-:Y:S01]  /*194e0*/  LDSM.16.MT88.4 R32, [R205+0x3100] ;  /* 0x00310000cd20783b */ /* 0x000fe20000004200 */
[----:B------:R-:W-:Y:S02]  /*194f0*/  FMNMX.FTZ R4, R45, R4, !PT ;  /* 0x000000042d047209 */ /* 0x000fe40007810000 */
[C---:B------:R-:W-:Y:S04]  /*19500*/  ISETP.GT.AND P0, PT, R117.reuse, 0x40, !P0 ;  /* 0x000000407500780c */ /* 0x040fe80004704270 */
[----:B------:R-:W-:Y:S04]  /*19510*/  ISETP.LT.OR P0, PT, R118, 0x41, P0 ;  /* 0x000000417600780c */ /* 0x000fe80000701670 */
[----:B------:R-:W-:Y:S02]  /*19520*/  FSEL R44, R38, -INF , !P0 ;  /* 0xff800000262c7808 */ /* 0x000fe40004000000 */
[----:B------:R-:W-:Y:S02]  /*19530*/  ISETP.GT.AND P0, PT, R117, 0x41, !P1 ;  /* 0x000000417500780c */ /* 0x000fe40004f04270 */
[----:B------:R-:W-:Y:S02]  /*19540*/  FMNMX.FTZ R4, R44, R4, !PT ;  /* 0x000000042c047209 */ /* 0x000fe40007810000 */
[----:B------:R-:W-:Y:S02]  /*19550*/  ISETP.LT.OR P0, PT, R118, 0x42, P0 ;  /* 0x000000427600780c */ /* 0x000fe40000701670 */
[----:B------:R-:W-:Y:S02]  /*19560*/  LOP3.LUT P1, RZ, R218, 0x20000, RZ, 0xc0, !PT ;  /* 0x00020000daff7812 */ /* 0x000fe4000782c0ff */
[----:B------:R-:W-:Y:S02]  /*19570*/  FSEL R142, R39, -INF , !P0 ;  /* 0xff800000278e7808 */ /* 0x000fe40004000000 */
[C---:B------:R-:W-:Y:S02]  /*19580*/  ISETP.GT.AND P0, PT, R117.reuse, 0x48, !P6 ;  /* 0x000000487500780c */ /* 0x040fe40007704270 */
[----:B------:R-:W-:Y:S02]  /*19590*/  FMNMX.FTZ R4, R142, R4, !PT ;  /* 0x000000048e047209 */ /* 0x000fe40007810000 */
[----:B------:R-:W-:Y:S04]  /*195a0*/  ISETP.LT.OR P0, PT, R118, 0x49, P0 ;  /* 0x000000497600780c */ /* 0x000fe80000701670 */
[----:B------:R-:W-:Y:S02]  /*195b0*/  FSEL R140, R42, -INF , !P0 ;  /* 0xff8000002a8c7808 */ /* 0x000fe40004000000 */
[----:B------:R-:W-:Y:S02]  /*195c0*/  ISETP.GT.AND P0, PT, R117, 0x49, !P5 ;  /* 0x000000497500780c */ /* 0x000fe40006f04270 */
[----:B------:R-:W-:Y:S02]  /*195d0*/  FMNMX.FTZ R4, R140, R4, !PT ;  /* 0x000000048c047209 */ /* 0x000fe40007810000 */
[C---:B------:R-:W-:Y:S04]  /*195e0*/  ISETP.LT.OR P0, PT, R118.reuse, 0x4a, P0 ;  /* 0x0000004a7600780c */ /* 0x040fe80000701670 */
[----:B------:R-:W-:Y:S02]  /*195f0*/  FSEL R139, R43, -INF , !P0 ;  /* 0xff8000002b8b7808 */ /* 0x000fe40004000000 */
[----:B------:R-:W-:Y:S02]  /*19600*/  ISETP.GT.AND P0, PT, R117, 0x50, !P4 ;  /* 0x000000507500780c */ /* 0x000fe40006704270 */
[----:B------:R-:W-:Y:S02]  /*19610*/  FMNMX.FTZ R4, R139, R4, !PT ;  /* 0x000000048b047209 */ /* 0x000fe40007810000 */
[----:B------:R-:W-:Y:S02]  /*19620*/  ISETP.LT.OR P0, PT, R118, 0x51, P0 ;  /* 0x000000517600780c */ /* 0x000fe40000701670 */
[----:B-1----:R-:W-:Y:S02]  /*19630*/  FMNMX.FTZ R5, R5, R0, !PT ;  /* 0x0000000005057209 */ /* 0x002fe40007810000 */
[----:B------:R-:W-:Y:S02]  /*19640*/  FSEL R136, R46, -INF , !P0 ;  /* 0xff8000002e887808 */ /* 0x000fe40004000000 */
[----:B------:R-:W-:Y:S01]  /*19650*/  ISETP.GT.AND P0, PT, R117, 0x51, !P3 ;  /* 0x000000517500780c */ /* 0x000fe20005f04270 */
[----:B------:R-:W1:Y:S01]  /*19660*/  SHFL.BFLY PT, R14, R5, 0x1, 0x1f ;  /* 0x0c201f00050e7f89 */ /* 0x000e6200000e0000 */
        /* <DEDUP_REMOVED lines=10> */
[----:B------:R-:W-:Y:S04]  /*19710*/  FSEL R17, R51, -INF , !P0 ;  /* 0xff80000033117808 */ /* 0x000fe80004000000 */
[----:B------:R-:W-:Y:S02]  /*19720*/  FMNMX.FTZ R6, R17, R0, !PT ;  /* 0x0000000011067209 */ /* 0x000fe40007810000 */
[----:B-1----:R-:W-:Y:S03]  /*19730*/  FMNMX.FTZ R0, R5, R14, !PT ;  /* 0x0000000e05007209 */ /* 0x002fe60007810000 */
[----:B------:R-:W1:Y:S01]  /*19740*/  SHFL.BFLY PT, R4, R6, 0x2, 0x1f ;  /* 0x0c401f0006047f89 */ /* 0x000e6200000e0000 */
[C---:B------:R-:W-:Y:S01]  /*19750*/  FSETP.NEU.FTZ.AND P0, PT, R0.reuse, -INF , PT ;  /* 0xff8000000000780b */ /* 0x040fe20003f1d000 */
[----:B------:R-:W-:Y:S05]  /*19760*/  FMUL.FTZ R137, R0, c[0x0][0x2d0] ;  /* 0x0000b40000897a20 */ /* 0x000fea0000410000 */
[----:B------:R-:W-:Y:S05]  /*19770*/  FSEL R137, R137, RZ, P0 ;  /* 0x000000ff89897208 */ /* 0x000fea0000000000 */
        /* <DEDUP_REMOVED lines=9> */
[----:B------:R-:W-:Y:S01]  /*19810*/  FSEL R4, R0, RZ, P0 ;  /* 0x000000ff00047208 */ /* 0x000fe20000000000 */
[----:B------:R-:W-:Y:S02]  /*19820*/  FFMA.FTZ R145, R145, c[0x0][0x2d0], -R137 ;  /* 0x0000b40091917a23 */ /* 0x000fe40000010889 */
[----:B------:R-:W1:Y:S01]  /*19830*/  SHFL.BFLY PT, R5, R6, 0x1, 0x1f ;  /* 0x0c201f0006057f89 */ /* 0x000e6200000e0000 */
[----:B------:R-:W2:Y:S01]  /*19840*/  MUFU.EX2 R19, R19 ;  /* 0x0000001300137308 */ /* 0x000ea20000000800 */
[----:B------:R-:W-:Y:S02]  /*19850*/  FADD.FTZ R3, -R4, R3 ;  /* 0x0000000304037221 */ /* 0x000fe40000010100 */
[--C-:B------:R-:W-:Y:S02]  /*19860*/  FFMA.FTZ R144, R144, c[0x0][0x2d0], -R137.reuse ;  /* 0x0000b40090907a23 */ /* 0x100fe40000010889 */
[----:B------:R-:W-:Y:S02]  /*19870*/  FMUL.FTZ R3, R3, c[0x0][0x2d0] ;  /* 0x0000b40003037a20 */ /* 0x000fe40000410000 */
        /* <DEDUP_REMOVED lines=8> */
[----:B------:R-:W3:Y:S01]  /*19900*/  MUFU.EX2 R3, R3 ;  /* 0x0000000300037308 */ /* 0x000ee20000000800 */
[--C-:B------:R-:W-:Y:S01]  /*19910*/  FFMA.FTZ R146, R146, c[0x0][0x2d0], -R137.reuse ;  /* 0x0000b40092927a23 */ /* 0x100fe20000010889 */
[----:B-1----:R-:W-:Y:S01]  /*19920*/  FMNMX.FTZ R16, R5, R6, !PT ;  /* 0x0000000605107209 */ /* 0x002fe20007810000 */
[--C-:B------:R-:W-:Y:S01]  /*19930*/  FFMA.FTZ R143, R143, c[0x0][0x2d0], -R137.reuse ;  /* 0x0000b4008f8f7a23 */ /* 0x100fe20000010889 */
[----:B--2---:R-:W-:Y:S01]  /*19940*/  F2FP.BF16.PACK_AB R20, R19, R49 ;  /* 0x000000311314723e */ /* 0x004fe200000010ff */
[--C-:B------:R-:W-:Y:S01]  /*19950*/  FFMA.FTZ R141, R141, c[0x0][0x2d0], -R137.reuse ;  /* 0x0000b4008d8d7a23 */ /* 0x100fe20000010889 */
[C---:B------:R-:W-:Y:S01]  /*19960*/  FSETP.NEU.FTZ.AND P0, PT, R16.reuse, -INF , PT ;  /* 0xff8000001000780b */ /* 0x040fe20003f1d000 */
[C---:B------:R-:W-:Y:S03]  /*19970*/  FMUL.FTZ R118, R16.reuse, c[0x0][0x2d0] ;  /* 0x0000b40010767a20 */ /* 0x040fe60000410000 */
[----:B------:R-:W1:Y:S01]  /*19980*/  MUFU.EX2 R48, R48 ;  /* 0x0000003000307308 */ /* 0x000e620000000800 */
[----:B------:R-:W-:Y:S01]  /*19990*/  FSEL R4, R16, RZ, P0 ;  /* 0x000000ff10047208 */ /* 0x000fe20000000000 */
[--C-:B------:R-:W-:Y:S01]  /*199a0*/  FFMA.FTZ R134, R134, c[0x0][0x2d0], -R137.reuse ;  /* 0x0000b40086867a23 */ /* 0x100fe20000010889 */
[----:B------:R-:W-:Y:S01]  /*199b0*/  FSEL R118, R118, RZ, P0 ;  /* 0x000000ff76767208 */ /* 0x000fe20000000000 */
[--C-:B------:R-:W-:Y:S01]  /*199c0*/  FFMA.FTZ R133, R133, c[0x0][0x2d0], -R137.reuse ;  /* 0x0000b40085857a23 */ /* 0x100fe20000010889 */
[----:B------:R-:W-:Y:S01]  /*199d0*/  ISETP.GT.AND P0, PT, R248, R226, PT ;  /* 0x000000e2f800720c */ /* 0x000fe20003f04270 */
[----:B------:R-:W-:Y:S02]  /*199e0*/  FADD.FTZ R2, -R4, R2 ;  /* 0x0000000204027221 */ /* 0x000fe40000010100 */
[--C-:B------:R-:W-:Y:S02]  /*199f0*/  FFMA.FTZ R117, R12, c[0x0][0x2d0], -R118.reuse ;  /* 0x0000b4000c757a23 */ /* 0x100fe40000010876 */
[----:B------:R-:W2:Y:S01]  /*19a00*/  LDSM.16.MT88.4 R12, [R208+0x100] ;  /* 0x00010000d00c783b */ /* 0x000ea20000004200 */
[--C-:B------:R-:W-:Y:S01]  /*19a10*/  FFMA.FTZ R51, R10, c[0x0][0x2d0], -R118.reuse ;  /* 0x0000b4000a337a23 */ /* 0x100fe20000010876 */
[----:B------:R-:W-:Y:S01]  /*19a20*/  MUFU.EX2 R129, R129 ;  /* 0x0000008100817308 */ /* 0x000fe20000000800 */
[--C-:B------:R-:W-:Y:S02]  /*19a30*/  FFMA.FTZ R50, R11, c[0x0][0x2d0], -R118.reuse ;  /* 0x0000b4000b327a23 */ /* 0x100fe40000010876 */
[--C-:B------:R-:W-:Y:S02]  /*19a40*/  FFMA.FTZ R116, R7, c[0x0][0x2d0], -R118.reuse ;  /* 0x0000b40007747a23 */ /* 0x100fe40000010876 */
[----:B------:R-:W-:Y:S02]  /*19a50*/  FMUL.FTZ R2, R2, c[0x0][0x2d0] ;  /* 0x0000b40002027a20 */ /* 0x000fe40000410000 */
[C---:B---3--:R-:W-:Y:S02]  /*19a60*/  FMUL.FTZ R4, R3.reuse, R112 ;  /* 0x0000007003047220 */ /* 0x048fe40000410000 */
[C---:B------:R-:W-:Y:S01]  /*19a70*/  FMUL.FTZ R5, R3.reuse, R113 ;  /* 0x0000007103057220 */ /* 0x040fe20000410000 */
[----:B------:R-:W-:Y:S01]  /*19a80*/  MUFU.EX2 R117, R117 ;  /* 0x0000007500757308 */ /* 0x000fe20000000800 */
[C---:B------:R-:W-:Y:S01]  /*19a90*/  FMUL.FTZ R8, R3.reuse, R108 ;  /* 0x0000006c03087220 */ /* 0x040fe20000410000 */
[----:B-1----:R-:W-:Y:S01]  /*19aa0*/  F2FP.BF16.PACK_AB R22, R48, R18 ;  /* 0x000000123016723e */ /* 0x002fe200000010ff */
        /* <DEDUP_REMOVED lines=13> */
[--C-:B------:R-:W-:Y:S02]  /*19b80*/  FFMA.FTZ R169, R45, c[0x0][0x2d0], -R118.reuse ;  /* 0x0000b4002da97a23 */ /* 0x100fe40000010876 */
[--C-:B------:R-:W-:Y:S02]  /*19b90*/  FFMA.FTZ R170, R44, c[0x0][0x2d0], -R118.reuse ;  /* 0x0000b4002caa7a23 */ /* 0x100fe40000010876 */
[----:B------:R-:W-:Y:S01]  /*19ba0*/  LDSM.16.MT88.4 R44, [R204+0x4900] ;  /* 0x00490000cc2c783b */ /* 0x000fe20000004200 */
        /* <DEDUP_REMOVED lines=23> */
[----:B-1----:R-:W-:Y:S01]  /*19d20*/  F2FP.BF16.PACK_AB R23, R50, R51 ;  /* 0x000000333217723e */ /* 0x002fe200000010ff */
[C---:B------:R-:W-:Y:S02]  /*19d30*/  FMUL.FTZ R95, R2.reuse, R95 ;  /* 0x0000005f025f7220 */ /* 0x040fe40000410000 */
[C---:B------:R-:W-:Y:S02]  /*19d40*/  FMUL.FTZ R96, R3.reuse, R96 ;  /* 0x0000006003607220 */ /* 0x040fe40000410000 */
[C---:B------:R-:W-:Y:S01]  /*19d50*/  FMUL.FTZ R97, R3.reuse, R97 ;  /* 0x0000006103617220 */ /* 0x040fe20000410000 */
[----:B------:R-:W-:Y:S01]  /*19d60*/  MUFU.EX2 R145, R145 ;  /* 0x0000009100917308 */ /* 0x000fe20000000800 */
[C---:B--2---:R-:W-:Y:S05]  /*19d70*/  HMMA.16816.F32.BF16 R4, R20.reuse, R12, R4 ;  /* 0x0000000c1404723c */ /* 0x044fea0000041804 */
[C---:B------:R-:W-:Y:S02]  /*19d80*/  FMUL.FTZ R98, R2.reuse, R98 ;  /* 0x0000006202627220 */ /* 0x040fe40000410000 */
[C---:B------:R-:W-:Y:S01]  /*19d90*/  FMUL.FTZ R99, R2.reuse, R99 ;  /* 0x0000006302637220 */ /* 0x040fe20000410000 */
[C---:B------:R-:W-:Y:S01]  /*19da0*/  HMMA.16816.F32.BF16 R8, R20.reuse, R14, R8 ;  /* 0x0000000e1408723c */ /* 0x040fe20000041808 */
[----:B------:R-:W1:Y:S01]  /*19db0*/  LDSM.16.MT88.4 R12, [R204+0x100] ;  /* 0x00010000cc0c783b */ /* 0x000e620000004200 */
[----:B------:R-:W-:Y:S02]  /*19dc0*/  MUFU.EX2 R144, R144 ;  /* 0x0000009000907308 */ /* 0x000fe40000000800 */
[C---:B------:R-:W-:Y:S02]  /*19dd0*/  FMUL.FTZ R100, R3.reuse, R100 ;  /* 0x0000006403647220 */ /* 0x040fe40000410000 */
[C---:B------:R-:W-:Y:S02]  /*19de0*/  FMUL.FTZ R101, R3.reuse, R101 ;  /* 0x0000006503657220 */ /* 0x040fe40000410000 */
[C---:B------:R-:W-:Y:S04]  /*19df0*/  HMMA.16816.F32.BF16 R68, R20.reuse, R24, R68 ;  /* 0x000000181444723c */ /* 0x040fe80000041844 */
[C---:B------:R-:W-:Y:S01]  /*19e00*/  FMUL.FTZ R102, R2.reuse, R102 ;  /* 0x0000006602667220 */ /* 0x040fe20000410000 */
[----:B------:R-:W-:Y:S01]  /*19e10*/  MUFU.EX2 R147, R147 ;  /* 0x0000009300937308 */ /* 0x000fe20000000800 */
[C---:B------:R-:W-:Y:S02]  /*19e20*/  FMUL.FTZ R103, R2.reuse, R103 ;  /* 0x0000006702677220 */ /* 0x040fe40000410000 */
[C---:B------:R-:W-:Y:S01]  /*19e30*/  HMMA.16816.F32.BF16 R72, R20.reuse, R26, R72 ;  /* 0x0000001a1448723c */ /* 0x040fe20000041848 */
[----:B------:R-:W2:Y:S03]  /*19e40*/  LDSM.16.MT88.4 R24, [R208+0x3100] ;  /* 0x00310000d018783b */ /* 0x000ea60000004200 */
[C---:B------:R-:W-:Y:S02]  /*19e50*/  FMUL.FTZ R52, R3.reuse, R52 ;  /* 0x0000003403347220 */ /* 0x040fe40000410000 */
[C---:B------:R-:W-:Y:S01]  /*19e60*/  FMUL.FTZ R53, R3.reuse, R53 ;  /* 0x0000003503357220 */ /* 0x040fe20000410000 */
[----:B------:R-:W-:Y:S01]  /*19e70*/  MUFU.EX2 R152, R152 ;  /* 0x0000009800987308 */ /* 0x000fe20000000800 */
[C---:B------:R-:W-:Y:S04]  /*19e80*/  HMMA.16816.F32.BF16 R76, R20.reuse, R28, R76 ;  /* 0x0000001c144c723c */ /* 0x040fe8000004184c */
[C---:B------:R-:W-:Y:S02]  /*19e90*/  FMUL.FTZ R54, R2.reuse, R54 ;  /* 0x0000003602367220 */ /* 0x040fe40000410000 */
[C---:B------:R-:W-:Y:S02]  /*19ea0*/  FMUL.FTZ R55, R2.reuse, R55 ;  /* 0x0000003702377220 */ /* 0x040fe40000410000 */
[C---:B------:R-:W-:Y:S01]  /*19eb0*/  HMMA.16816.F32.BF16 R80, R20.reuse, R30, R80 ;  /* 0x0000001e1450723c */ /* 0x040fe20000041850 */
[----:B------:R-:W4:Y:S01]  /*19ec0*/  LDSM.16.MT88.4 R28, [R206+0x3100] ;  /* 0x00310000ce1c783b */ /* 0x000f220000004200 */
[----:B------:R-:W-:Y:S02]  /*19ed0*/  MUFU.EX2 R162, R162 ;  /* 0x000000a200a27308 */ /* 0x000fe40000000800 */
[C---:B------:R-:W-:Y:S02]  /*19ee0*/  FMUL.FTZ R56, R3.reuse, R56 ;  /* 0x0000003803387220 */ /* 0x040fe40000410000 */
[C---:B------:R-:W-:Y:S02]  /*19ef0*/  FMUL.FTZ R57, R3.reuse, R57 ;  /* 0x0000003903397220 */ /* 0x040fe40000410000 */
        /* <DEDUP_REMOVED lines=8> */
[----:B------:R-:W-:Y:S01]  /*19f80*/  FMUL.FTZ R13, R3, R105 ;  /* 0x00000069030d7220 */ /* 0x000fe20000410000 */
[----:B------:R-:W-:Y:S01]  /*19f90*/  MUFU.EX2 R164, R164 ;  /* 0x000000a400a47308 */ /* 0x000fe20000000800 */
[C---:B------:R-:W-:Y:S03]  /*19fa0*/  HMMA.16816.F32.BF16 R88, R20.reuse, R14, R88 ;  /* 0x0000000e1458723c */ /* 0x040fe60000041858 */
[--C-:B------:R-:W-:Y:S02]  /*19fb0*/  FFMA.FTZ R105, R41, c[0x0][0x2d0], -R118.reuse ;  /* 0x0000b40029697a23 */ /* 0x100fe40000010876 */
[--C-:B------:R-:W-:Y:S02]  /*19fc0*/  FFMA.FTZ R104, R138, c[0x0][0x2d0], -R137.reuse ;  /* 0x0000b4008a687a23 */ /* 0x100fe40000010889 */
[--C-:B------:R-:W-:Y:S01]  /*19fd0*/  FFMA.FTZ R138, R36, c[0x0][0x2d0], -R118.reuse ;  /* 0x0000b400248a7a23 */ /* 0x100fe20000010876 */
[C---:B--2---:R-:W-:Y:S01]  /*19fe0*/  HMMA.16816.F32.BF16 R92, R20.reuse, R24, R92 ;  /* 0x00000018145c723c */ /* 0x044fe2000004185c */
[----:B------:R-:W-:Y:S03]  /*19ff0*/  MUFU.EX2 R105, R105 ;  /* 0x0000006900697308 */ /* 0x000fe60000000800 */
[----:B------:R-:W-:Y:S02]  /*1a000*/  FMUL.FTZ R14, R2, R106 ;  /* 0x0000006a020e7220 */ /* 0x000fe40000410000 */
[--C-:B------:R-:W-:Y:S02]  /*1a010*/  FFMA.FTZ R106, R40, c[0x0][0x2d0], -R118.reuse ;  /* 0x0000b400286a7a23 */ /* 0x100fe40000010876 */
[C---:B------:R-:W-:Y:S01]  /*1a020*/  HMMA.16816.F32.BF16 R96, R20.reuse, R26, R96 ;  /* 0x0000001a1460723c */ /* 0x040fe20000041860 */
[----:B------:R-:W1:Y:S02]  /*1a030*/  LDSM.16.MT88.4 R24, [R204+0x3100] ;  /* 0x00310000cc18783b */ /* 0x000e640000004200 */
[----:B------:R-:W2:Y:S01]  /*1a040*/  MUFU.EX2 R104, R104 ;  /* 0x0000006800687308 */ /* 0x000ea20000000800 */
[C---:B------:R-:W-:Y:S02]  /*1a050*/  FMUL.FTZ R15, R2.reuse, R107 ;  /* 0x0000006b020f7220 */ /* 0x040fe40000410000 */
[--C-:B------:R-:W-:Y:S02]  /*1a060*/  FFMA.FTZ R107, R37, c[0x0][0x2d0], -R118.reuse ;  /* 0x0000b400256b7a23 */ /* 0x100fe40000010876 */
[C---:B------:R-:W-:Y:S01]  /*1a070*/  FMUL.FTZ R59, R2.reuse, R59 ;  /* 0x0000003b023b7220 */ /* 0x040fe20000410000 */
[----:B------:R-:W-:Y:S02]  /*1a080*/  LDSM.16.MT88.4 R36, [R205+0x900] ;  /* 0x00090000cd24783b */ /* 0x000fe40000004200 */
[C---:B----4-:R-:W-:Y:S02]  /*1a090*/  HMMA.16816.F32.BF16 R12, R20.reuse, R28, R12 ;  /* 0x0000001c140c723c */ /* 0x050fe4000004180c */
[----:B------:R-:W4:Y:S01]  /*1a0a0*/  MUFU.EX2 R106, R106 ;  /* 0x0000006a006a7308 */ /* 0x000f220000000800 */
[C---:B------:R-:W-:Y:S02]  /*1a0b0*/  FMUL.FTZ R60, R3.reuse, R60 ;  /* 0x0000003c033c7220 */ /* 0x040fe40000410000 */
[C---:B------:R-:W-:Y:S01]  /*1a0c0*/  FMUL.FTZ R61, R3.reuse, R61 ;  /* 0x0000003d033d7220 */ /* 0x040fe20000410000 */
[----:B------:R-:W-:Y:S01]  /*1a0d0*/  LDSM.16.MT88.4 R40, [R204+0x900] ;  /* 0x00090000cc28783b */ /* 0x000fe20000004200 */
[C---:B------:R-:W-:Y:S01]  /*1a0e0*/  FMUL.FTZ R62, R2.reuse, R62 ;  /* 0x0000003e023e7220 */ /* 0x040fe20000410000 */
[C---:B------:R-:W-:Y:S04]  /*1a0f0*/  HMMA.16816.F32.BF16 R100, R20.reuse, R30, R100 ;  /* 0x0000001e1464723c */ /* 0x040fe80000041864 */
[C---:B------:R-:W-:Y:S01]  /*1a100*/  FMUL.FTZ R63, R2.reuse, R63 ;  /* 0x0000003f023f7220 */ /* 0x040fe20000410000 */
[----:B------:R-:W-:Y:S01]  /*1a110*/  MUFU.EX2 R107, R107 ;  /* 0x0000006b006b7308 */ /* 0x000fe20000000800 */
[----:B------:R-:W5:Y:S01]  /*1a120*/  LDSM.16.MT88.4 R28, [R208+0x900] ;  /* 0x00090000d01c783b */ /* 0x000f620000004200 */
[C---:B------:R-:W-:Y:S01]  /*1a130*/  FMUL.FTZ R64, R3.reuse, R64 ;  /* 0x0000004003407220 */ /* 0x040fe20000410000 */
[C---:B------:R-:W-:Y:S04]  /*1a140*/  HMMA.16816.F32.BF16 R52, R20.reuse, R32, R52 ;  /* 0x000000201434723c */ /* 0x040fe80000041834 */
[----:B------:R-:W-:Y:S02]  /*1a150*/  FMUL.FTZ R65, R3, R65 ;  /* 0x0000004103417220 */ /* 0x000fe40000410000 */
[C---:B------:R-:W-:Y:S01]  /*1a160*/  FMUL.FTZ R66, R2.reuse, R66 ;  /* 0x0000004202427220 */ /* 0x040fe20000410000 */
[----:B------:R-:W2:Y:S01]  /*1a170*/  MUFU.EX2 R138, R138 ;  /* 0x0000008a008a7308 */ /* 0x000ea20000000800 */
[C---:B------:R-:W-:Y:S01]  /*1a180*/  HMMA.16816.F32.BF16 R56, R20.reuse, R34, R56 ;  /* 0x000000221438723c */ /* 0x040fe20000041838 */
[----:B------:R-:W5:Y:S03]  /*1a190*/  LDSM.16.MT88.4 R32, [R206+0x900] ;  /* 0x00090000ce20783b */ /* 0x000f660000004200 */
[----:B------:R-:W-:Y:S02]  /*1a1a0*/  FMUL.FTZ R67, R2, R67 ;  /* 0x0000004302437220 */ /* 0x000fe40000410000 */
[--C-:B------:R-:W-:Y:S02]  /*1a1b0*/  FFMA.FTZ R154, R154, c[0x0][0x2d0], -R118.reuse ;  /* 0x0000b4009a9a7a23 */ /* 0x100fe40000010876 */
[C---:B-1----:R-:W-:Y:S01]  /*1a1c0*/  HMMA.16816.F32.BF16 R60, R20.reuse, R24, R60 ;  /* 0x00000018143c723c */ /* 0x042fe2000004183c */
[----:B------:R-:W-:Y:S03]  /*1a1d0*/  MUFU.EX2 R165, R165 ;  /* 0x000000a500a57308 */ /* 0x000fe60000000800 */
[--C-:B------:R-:W-:Y:S02]  /*1a1e0*/  FFMA.FTZ R155, R155, c[0x0][0x2d0], -R118.reuse ;  /* 0x0000b4009b9b7a23 */ /* 0x100fe40000010876 */
[--C-:B------:R-:W-:Y:S02]  /*1a1f0*/  FFMA.FTZ R160, R160, c[0x0][0x2d0], -R118.reuse ;  /* 0x0000b400a0a07a23 */ /* 0x100fe40000010876 */
[----:B------:R-:W-:Y:S01]  /*1a200*/  HMMA.16816.F32.BF16 R64, R20, R26, R64 ;  /* 0x0000001a1440723c */ /* 0x000fe20000041840 */
[----:B------:R-:W1:Y:S02]  /*1a210*/  LDSM.16.MT88.4 R24, [R208+0x3900] ;  /* 0x00390000d018783b */ /* 0x000e640000004200 */
[----:B------:R-:W1:Y:S01]  /*1a220*/  MUFU.EX2 R154, R154 ;  /* 0x0000009a009a7308 */ /* 0x000e620000000800 */
[--C-:B------:R-:W-:Y:S02]  /*1a230*/  FFMA.FTZ R161, R161, c[0x0][0x2d0], -R118.reuse ;  /* 0x0000b400a1a17a23 */ /* 0x100fe40000010876 */
[--C-:B------:R-:W-:Y:S01]  /*1a240*/  FFMA.FTZ R168, R168, c[0x0][0x2d0], -R118.reuse ;  /* 0x0000b400a8a87a23 */ /* 0x100fe20000010876 */
[----:B---3--:R-:W-:Y:S01]  /*1a250*/  F2FP.BF16.PACK_AB R20, R132, R129 ;  /* 0x000000818414723e */ /* 0x008fe200000010ff */
[--C-:B------:R-:W-:Y:S01]  /*1a260*/  FFMA.FTZ R167, R167, c[0x0][0x2d0], -R118.reuse ;  /* 0x0000b400a7a77a23 */ /* 0x100fe20000010876 */
[----:B--2---:R-:W-:Y:S03]  /*1a270*/  F2FP.BF16.PACK_AB R22, R104, R135 ;  /* 0x000000876816723e */ /* 0x004fe600000010ff */
[----:B----4-:R-:W-:Y:S01]  /*1a280*/  F2FP.BF16.PACK_AB R21, R106, R105 ;  /* 0x000000696a15723e */ /* 0x010fe200000010ff */
[----:B------:R-:W2:Y:S01]  /*1a290*/  MUFU.EX2 R155, R155 ;  /* 0x0000009b009b7308 */ /* 0x000ea20000000800 */
[----:B------:R-:W-:Y:S01]  /*1a2a0*/  F2FP.BF16.PACK_AB R23, R138, R107 ;  /* 0x0000006b8a17723e */ /* 0x000fe200000010ff */
[--C-:B------:R-:W-:Y:S02]  /*1a2b0*/  FFMA.FTZ R166, R166, c[0x0][0x2d0], -R118.reuse ;  /* 0x0000b400a6a67a23 */ /* 0x100fe40000010876 */
[--C-:B------:R-:W-:Y:S02]  /*1a2c0*/  FFMA.FTZ R142, R142, c[0x0][0x2d0], -R118.reuse ;  /* 0x0000b4008e8e7a23 */ /* 0x100fe40000010876 */
[--C-:B------:R-:W-:Y:S02]  /*1a2d0*/  FFMA.FTZ R140, R140, c[0x0][0x2d0], -R118.reuse ;  /* 0x0000b4008c8c7a23 */ /* 0x100fe40000010876 */
[C---:B-----5:R-:W-:Y:S02]  /*1a2e0*/  HMMA.16816.F32.BF16 R4, R20.reuse, R28, R4 ;  /* 0x0000001c1404723c */ /* 0x060fe40000041804 */
[----:B------:R-:W-:Y:S01]  /*1a2f0*/  MUFU.EX2 R160, R160 ;  /* 0x000000a000a07308 */ /* 0x000fe20000000800 */
[--C-:B------:R-:W-:Y:S02]  /*1a300*/  FFMA.FTZ R139, R139, c[0x0][0x2d0], -R118.reuse ;  /* 0x0000b4008b8b7a23 */ /* 0x100fe40000010876 */
[--C-:B------:R-:W-:Y:S02]  /*1a310*/  FFMA.FTZ R131, R131, c[0x0][0x2d0], -R137.reuse ;  /* 0x0000b40083837a23 */ /* 0x100fe40000010889 */
[----:B------:R-:W-:Y:S01]  /*1a320*/  FFMA.FTZ R137, R128, c[0x0][0x2d0], -R137 ;  /* 0x0000b40080897a23 */ /* 0x000fe20000010889 */
[C---:B------:R-:W-:Y:S01]  /*1a330*/  HMMA.16816.F32.BF16 R8, R20.reuse, R30, R8 ;  /* 0x0000001e1408723c */ /* 0x040fe20000041808 */
[----:B------:R-:W3:Y:S03]  /*1a340*/  LDSM.16.MT88.4 R28, [R206+0x3900] ;  /* 0x00390000ce1c783b */ /* 0x000ee60000004200 */
[----:B------:R-:W4:Y:S01]  /*1a350*/  MUFU.EX2 R161, R161 ;  /* 0x000000a100a17308 */ /* 0x000f220000000800 */
[--C-:B------:R-:W-:Y:S02]  /*1a360*/  FFMA.FTZ R128, R136, c[0x0][0x2d0], -R118.reuse ;  /* 0x0000b40088807a23 */ /* 0x100fe40000010876 */
[--C-:B------:R-:W-:Y:S01]  /*1a370*/  FFMA.FTZ R130, R130, c[0x0][0x2d0], -R118.reuse ;  /* 0x0000b40082827a23 */ /* 0x100fe20000010876 */
[C---:B------:R-:W-:Y:S04]  /*1a380*/  HMMA.16816.F32.BF16 R68, R20.reuse, R32, R68 ;  /* 0x000000201444723c */ /* 0x040fe80000041844 */
[--C-:B------:R-:W-:Y:S02]  /*1a390*/  FFMA.FTZ R119, R119, c[0x0][0x2d0], -R118.reuse ;  /* 0x0000b40077777a23 */ /* 0x100fe40000010876 */
[----:B------:R-:W5:Y:S01]  /*1a3a0*/  MUFU.EX2 R168, R168 ;  /* 0x000000a800a87308 */ /* 0x000f620000000800 */
[----:B------:R-:W-:Y:S01]  /*1a3b0*/  FFMA.FTZ R118, R17, c[0x0][0x2d0], -R118 ;  /* 0x0000b40011767a23 */ /* 0x000fe20000010876 */
[C---:B------:R-:W-:Y:S01]  /*1a3c0*/  HMMA.16816.F32.BF16 R72, R20.reuse, R34, R72 ;  /* 0x000000221448723c */ /* 0x040fe20000041848 */
[----:B------:R-:W2:Y:S03]  /*1a3d0*/  LDSM.16.MT88.4 R32, [R205+0x3900] ;  /* 0x00390000cd20783b */ /* 0x000ea60000004200 */
[----:B------:R-:W-:Y:S02]  /*1a3e0*/  FFMA.FTZ R49, R3, R245, R49 ;  /* 0x000000f503317223 */ /* 0x000fe40000010031 */
[----:B------:R-:W-:Y:S01]  /*1a3f0*/  FFMA.FTZ R117, R2, R244, R117 ;  /* 0x000000f402757223 */ /* 0x000fe20000010075 */
[----:B------:R-:W-:Y:S01]  /*1a400*/  IADD3 R2, R248, -0x1, RZ ;  /* 0xfffffffff8027810 */ /* 0x000fe20007ffe0ff */
[C---:B------:R-:W-:Y:S01]  /*1a410*/  HMMA.16816.F32.BF16 R76, R20.reuse, R36, R76 ;  /* 0x00000024144c723c */ /* 0x040fe2000004184c */
[----:B------:R-:W1:Y:S03]  /*1a420*/  MUFU.EX2 R167, R167 ;  /* 0x000000a700a77308 */ /* 0x000e660000000800 */
[----:B------:R-:W-:Y:S02]  /*1a430*/  FADD.FTZ R49, R19, R49 ;  /* 0x0000003113317221 */ /* 0x000fe40000010000 */
[----:B------:R-:W-:Y:S02]  /*1a440*/  FADD.FTZ R117, R116, R117 ;  /* 0x0000007574757221 */ /* 0x000fe40000010000 */
[C---:B------:R-:W-:Y:S01]  /*1a450*/  HMMA.16816.F32.BF16 R80, R20.reuse, R38, R80 ;  /* 0x000000261450723c */ /* 0x040fe20000041850 */
[----:B------:R-:W2:Y:S02]  /*1a460*/  LDSM.16.MT88.4 R36, [R204+0x3900] ;  /* 0x00390000cc24783b */ /* 0x000ea40000004200 */
[----:B------:R-:W-:Y:S01]  /*1a470*/  MUFU.EX2 R166, R166 ;  /* 0x000000a600a67308 */ /* 0x000fe20000000800 */
[----:B------:R-:W-:Y:S02]  /*1a480*/  FADD.FTZ R18, R18, R49 ;  /* 0x0000003112127221 */ /* 0x000fe40000010000 */
[----:B------:R-:W-:Y:S02]  /*1a490*/  FADD.FTZ R117, R51, R117 ;  /* 0x0000007533757221 */ /* 0x000fe40000010000 */
[C---:B------:R-:W-:Y:S04]  /*1a4a0*/  HMMA.16816.F32.BF16 R84, R20.reuse, R40, R84 ;  /* 0x000000281454723c */ /* 0x040fe80000041854 */
[----:B------:R-:W-:Y:S01]  /*1a4b0*/  FADD.FTZ R18, R48, R18 ;  /* 0x0000001230127221 */ /* 0x000fe20000010000 */
[----:B------:R-:W2:Y:S01]  /*1a4c0*/  MUFU.EX2 R169, R169 ;  /* 0x000000a900a97308 */ /* 0x000ea20000000800 */
[----:B------:R-:W-:Y:S02]  /*1a4d0*/  FADD.FTZ R50, R50, R117 ;  /* 0x0000007532327221 */ /* 0x000fe40000010000 */
[C---:B------:R-:W-:Y:S01]  /*1a4e0*/  HMMA.16816.F32.BF16 R88, R20.reuse, R42, R88 ;  /* 0x0000002a1458723c */ /* 0x040fe20000041858 */
[----:B------:R-:W-:Y:S03]  /*1a4f0*/  LDSM.16.MT88.4 R40, [R204+0x4100] ;  /* 0x00410000cc28783b */ /* 0x000fe60000004200 */
        /* <DEDUP_REMOVED lines=16> */
[----:B------:R-:W3:Y:S03]  /*1a600*/  LDSM.16.MT88.4 R28, [R206+0x1100] ;  /* 0x00110000ce1c783b */ /* 0x000ee60000004200 */
[----:B------:R-:W-:Y:S02]  /*1a610*/  FADD.FTZ R138, R154, R138 ;  /* 0x0000008a9a8a7221 */ /* 0x000fe40000010000 */
[----:B------:R-:W-:Y:S01]  /*1a620*/  MUFU.EX2 R141, R141 ;  /* 0x0000008d008d7308 */ /* 0x000fe20000000800 */
[----:B------:R-:W-:Y:S01]  /*1a630*/  IMAD.MOV.U32 R248, RZ, RZ, R2 ;  /* 0x000000fffff87224 */ /* 0x000fe200078e0002 */
[C---:B--2---:R-:W-:Y:S04]  /*1a640*/  HMMA.16816.F32.BF16 R52, R20.reuse, R32, R52 ;  /* 0x000000201434723c */ /* 0x044fe80000041834 */
[----:B------:R-:W-:Y:S02]  /*1a650*/  IMAD.MOV.U32 R3, RZ, RZ, R0 ;  /* 0x000000ffff037224 */ /* 0x000fe400078e0000 */
[----:B------:R-:W-:Y:S02]  /*1a660*/  IMAD.MOV.U32 R2, RZ, RZ, R16 ;  /* 0x000000ffff027224 */ /* 0x000fe400078e0010 */
[C---:B------:R-:W-:Y:S01]  /*1a670*/  HMMA.16816.F32.BF16 R56, R20.reuse, R34, R56 ;  /* 0x000000221438723c */ /* 0x040fe20000041838 */
[----:B------:R-:W2:Y:S01]  /*1a680*/  LDSM.16.MT88.4 R32, [R205+0x1100] ;  /* 0x00110000cd20783b */ /* 0x000ea20000004200 */
[----:B------:R-:W1:Y:S06]  /*1a690*/  MUFU.EX2 R170, R170 ;  /* 0x000000aa00aa7308 */ /* 0x000e6c0000000800 */
[C---:B------:R-:W-:Y:S04]  /*1a6a0*/  HMMA.16816.F32.BF16 R60, R20.reuse, R36, R60 ;  /* 0x00000024143c723c */ /* 0x040fe8000004183c */
[----:B------:R-:W1:Y:S04]  /*1a6b0*/  MUFU.EX2 R142, R142 ;  /* 0x0000008e008e7308 */ /* 0x000e680000000800 */
[----:B------:R-:W-:Y:S01]  /*1a6c0*/  HMMA.16816.F32.BF16 R64, R20, R38, R64 ;  /* 0x000000261440723c */ /* 0x000fe20000041840 */
[----:B------:R-:W2:Y:S05]  /*1a6d0*/  LDSM.16.MT88.4 R36, [R204+0x1100] ;  /* 0x00110000cc24783b */ /* 0x000eaa0000004200 */
[----:B------:R-:W-:Y:S01]  /*1a6e0*/  MUFU.EX2 R140, R140 ;  /* 0x0000008c008c7308 */ /* 0x000fe20000000800 */
[----:B------:R-:W-:Y:S01]  /*1a6f0*/  F2FP.BF16.PACK_AB R20, R144, R145 ;  /* 0x000000919014723e */ /* 0x000fe200000010ff */
[----:B------:R-:W-:Y:S01]  /*1a700*/  FADD.FTZ R145, R145, R135 ;  /* 0x0000008791917221 */ /* 0x000fe20000010000 */
[----:B------:R-:W-:Y:S03]  /*1a710*/  F2FP.BF16.PACK_AB R22, R152, R147 ;  /* 0x000000939816723e */ /* 0x000fe600000010ff */
[----:B------:R-:W-:Y:S01]  /*1a720*/  F2FP.BF16.PACK_AB R21, R155, R154 ;  /* 0x0000009a9b15723e */ /* 0x000fe200000010ff */
[----:B------:R-:W-:Y:S01]  /*1a730*/  FADD.FTZ R145, R144, R145 ;  /* 0x0000009190917221 */ /* 0x000fe20000010000 */
[----:B----4-:R-:W-:Y:S01]  /*1a740*/  F2FP.BF16.PACK_AB R23, R161, R160 ;  /* 0x000000a0a117723e */ /* 0x010fe200000010ff */
[----:B------:R-:W-:Y:S01]  /*1a750*/  FADD.FTZ R155, R155, R138 ;  /* 0x0000008a9b9b7221 */ /* 0x000fe20000010000 */
[----:B------:R-:W4:Y:S01]  /*1a760*/  MUFU.EX2 R139, R139 ;  /* 0x0000008b008b7308 */ /* 0x000f220000000800 */
[----:B------:R-:W-:Y:S02]  /*1a770*/  FADD.FTZ R147, R147, R145 ;  /* 0x0000009193937221 */ /* 0x000fe40000010000 */
[----:B------:R-:W-:Y:S02]  /*1a780*/  FADD.FTZ R155, R160, R155 ;  /* 0x0000009ba09b7221 */ /* 0x000fe40000010000 */
[C---:B-1----:R-:W-:Y:S03]  /*1a790*/  HMMA.16816.F32.BF16 R4, R20.reuse, R24, R4 ;  /* 0x000000181404723c */ /* 0x042fe60000041804 */
[----:B------:R-:W-:Y:S02]  /*1a7a0*/  FADD.FTZ R147, R152, R147 ;  /* 0x0000009398937221 */ /* 0x000fe40000010000 */
[----:B------:R-:W-:Y:S01]  /*1a7b0*/  MUFU.EX2 R134, R134 ;  /* 0x0000008600867308 */ /* 0x000fe20000000800 */
[----:B------:R-:W-:Y:S02]  /*1a7c0*/  FADD.FTZ R161, R161, R155 ;  /* 0x0000009ba1a17221 */ /* 0x000fe40000010000 */
[C---:B------:R-:W-:Y:S01]  /*1a7d0*/  HMMA.16816.F32.BF16 R8, R20.reuse, R26, R8 ;  /* 0x0000001a1408723c */ /* 0x040fe20000041808 */
[----:B------:R-:W1:Y:S03]  /*1a7e0*/  LDSM.16.MT88.4 R24, [R208+0x4100] ;  /* 0x00410000d018783b */ /* 0x000e660000004200 */
[----:B-----5:R-:W-:Y:S03]  /*1a7f0*/  FADD.FTZ R161, R168, R161 ;  /* 0x000000a1a8a17221 */ /* 0x020fe60000010000 */
[----:B------:R-:W-:Y:S01]  /*1a800*/  MUFU.EX2 R133, R133 ;  /* 0x0000008500857308 */ /* 0x000fe20000000800 */
[C---:B---3--:R-:W-:Y:S08]  /*1a810*/  HMMA.16816.F32.BF16 R68, R20.reuse, R28, R68 ;  /* 0x0000001c1444723c */ /* 0x048ff00000041844 */
[C---:B------:R-:W-:Y:S01]  /*1a820*/  HMMA.16816.F32.BF16 R72, R20.reuse, R30, R72 ;  /* 0x0000001e1448723c */ /* 0x040fe20000041848 */
[----:B------:R-:W3:Y:S01]  /*1a830*/  LDSM.16.MT88.4 R28, [R206+0x4100] ;  /* 0x00410000ce1c783b */ /* 0x000ee20000004200 */
[----:B------:R-:W-:Y:S06]  /*1a840*/  MUFU.EX2 R131, R131 ;  /* 0x0000008300837308 */ /* 0x000fec0000000800 */
[C---:B--2---:R-:W-:Y:S04]  /*1a850*/  HMMA.16816.F32.BF16 R76, R20.reuse, R32, R76 ;  /* 0x00000020144c723c */ /* 0x044fe8000004184c */
[----:B------:R-:W-:Y:S04]  /*1a860*/  MUFU.EX2 R137, R137 ;  /* 0x0000008900897308 */ /* 0x000fe80000000800 */
[C---:B------:R-:W-:Y:S01]  /*1a870*/  HMMA.16816.F32.BF16 R80, R20.reuse, R34, R80 ;  /* 0x000000221450723c */ /* 0x040fe20000041850 */
[----:B------:R-:W2:Y:S05]  /*1a880*/  LDSM.16.MT88.4 R32, [R205+0x4100] ;  /* 0x00410000cd20783b */ /* 0x000eaa0000004200 */
[----:B------:R-:W5:Y:S02]  /*1a890*/  MUFU.EX2 R128, R128 ;  /* 0x0000008000807308 */ /* 0x000f640000000800 */
[C---:B------:R-:W-:Y:S08]  /*1a8a0*/  HMMA.16816.F32.BF16 R84, R20.reuse, R36, R84 ;  /* 0x000000241454723c */ /* 0x040ff00000041854 */
[C---:B------:R-:W-:Y:S01]  /*1a8b0*/  HMMA.16816.F32.BF16 R88, R20.reuse, R38, R88 ;  /* 0x000000261458723c */ /* 0x040fe20000041858 */
[----:B------:R-:W4:Y:S01]  /*1a8c0*/  LDSM.16.MT88.4 R36, [R208+0x1900] ;  /* 0x00190000d024783b */ /* 0x000f220000004200 */
[----:B------:R-:W2:Y:S06]  /*1a8d0*/  MUFU.EX2 R130, R130 ;  /* 0x0000008200827308 */ /* 0x000eac0000000800 */
[C---:B-1----:R-:W-:Y:S04]  /*1a8e0*/  HMMA.16816.F32.BF16 R92, R20.reuse, R24, R92 ;  /* 0x00000018145c723c */ /* 0x042fe8000004185c */
[----:B------:R-:W1:Y:S04]  /*1a8f0*/  MUFU.EX2 R119, R119 ;  /* 0x0000007700777308 */ /* 0x000e680000000800 */
[C---:B------:R-:W-:Y:S01]  /*1a900*/  HMMA.16816.F32.BF16 R96, R20.reuse, R26, R96 ;  /* 0x0000001a1460723c */ /* 0x040fe20000041860 */
[----:B------:R-:W1:Y:S05]  /*1a910*/  LDSM.16.MT88.4 R24, [R206+0x1900] ;  /* 0x00190000ce18783b */ /* 0x000e6a0000004200 */
[----:B------:R-:W1:Y:S02]  /*1a920*/  MUFU.EX2 R118, R118 ;  /* 0x0000007600767308 */ /* 0x000e640000000800 */
[C---:B---3--:R-:W-:Y:S08]  /*1a930*/  HMMA.16816.F32.BF16 R12, R20.reuse, R28, R12 ;  /* 0x0000001c140c723c */ /* 0x048ff0000004180c */
[C---:B------:R-:W-:Y:S01]  /*1a940*/  HMMA.16816.F32.BF16 R100, R20.reuse, R30, R100 ;  /* 0x0000001e1464723c */ /* 0x040fe20000041864 */
[----:B------:R-:W3:Y:S07]  /*1a950*/  LDSM.16.MT88.4 R28, [R205+0x1900] ;  /* 0x00190000cd1c783b */ /* 0x000eee0000004200 */
        /* <DEDUP_REMOVED lines=17> */
[----:B------:R-:W-:Y:S03]  /*1aa70*/  FADD.FTZ R169, R169, R167 ;  /* 0x000000a7a9a97221 */ /* 0x000fe60000010000 */
[C---:B------:R-:W-:Y:S01]  /*1aa80*/  HMMA.16816.F32.BF16 R8, R20.reuse, R38, R8 ;  /* 0x000000261408723c */ /* 0x040fe20000041808 */
[----:B------:R-:W4:Y:S03]  /*1aa90*/  LDSM.16.MT88.4 R36, [R208+0x4900] ;  /* 0x00490000d024783b */ /* 0x000f260000004200 */
[----:B------:R-:W-:Y:S04]  /*1aaa0*/  FADD.FTZ R169, R170, R169 ;  /* 0x000000a9aaa97221 */ /* 0x000fe80000010000 */
        /* <DEDUP_REMOVED lines=11> */
[----:B------:R-:W-:Y:S07]  /*1ab60*/  LDSM.16.MT88.4 R36, [R204+0x2100] ;  /* 0x00210000cc24783b */ /* 0x000fee0000004200 */
        /* <DEDUP_REMOVED lines=20> */
[----:B------:R-:W-:Y:S03]  /*1acb0*/  FADD.FTZ R139, R139, R142 ;  /* 0x0000008e8b8b7221 */ /* 0x000fe60000010000 */
[C---:B------:R-:W-:Y:S01]  /*1acc0*/  HMMA.16816.F32.BF16 R8, R20.reuse, R30, R8 ;  /* 0x0000001e1408723c */ /* 0x040fe20000041808 */
[----:B------:R-:W3:Y:S03]  /*1acd0*/  LDSM.16.MT88.4 R28, [R208+0x5100] ;  /* 0x00510000d01c783b */ /* 0x000ee60000004200 */
[----:B-----5:R-:W-:Y:S04]  /*1ace0*/  FADD.FTZ R139, R128, R139 ;  /* 0x0000008b808b7221 */ /* 0x020fe80000010000 */
[C---:B--2---:R-:W-:Y:S04]  /*1acf0*/  HMMA.16816.F32.BF16 R68, R20.reuse, R32, R68 ;  /* 0x000000201444723c */ /* 0x044fe80000041844 */
[----:B------:R-:W-:Y:S04]  /*1ad00*/  FADD.FTZ R139, R130, R139 ;  /* 0x0000008b828b7221 */ /* 0x000fe80000010000 */
[C---:B------:R-:W-:Y:S01]  /*1ad10*/  HMMA.16816.F32.BF16 R72, R20.reuse, R34, R72 ;  /* 0x000000221448723c */ /* 0x040fe20000041848 */
[----:B------:R-:W2:Y:S03]  /*1ad20*/  LDSM.16.MT88.4 R32, [R206+0x5100] ;  /* 0x00510000ce20783b */ /* 0x000ea60000004200 */
[----:B------:R-:W-:Y:S04]  /*1ad30*/  FADD.FTZ R139, R119, R139 ;  /* 0x0000008b778b7221 */ /* 0x000fe80000010000 */
[C---:B-1----:R-:W-:Y:S04]  /*1ad40*/  HMMA.16816.F32.BF16 R76, R20.reuse, R24, R76 ;  /* 0x00000018144c723c */ /* 0x042fe8000004184c */
[----:B------:R-:W-:Y:S04]  /*1ad50*/  FADD.FTZ R244, R118, R139 ;  /* 0x0000008b76f47221 */ /* 0x000fe80000010000 */
        /* <DEDUP_REMOVED lines=23> */
[----:B------:R-:W2:Y:S02]  /*1aed0*/  LDSM.16.MT88.4 R4, [R206+0x5900] ;  /* 0x00590000ce04783b */ /* 0x000ea40000004200 */
[----:B------:R-:W-:Y:S05]  /*1aee0*/  FADD.FTZ R245, R137, R134 ;  /* 0x0000008689f57221 */ /* 0x000fea0000010000 */
[C---:B------:R-:W-:Y:S01]  /*1aef0*/  HMMA.16816.F32.BF16 R108, R20.reuse, R110, R8 ;  /* 0x0000006e146c723c */ /* 0x040fe20000041808 */
[----:B------:R-:W5:Y:S07]  /*1af00*/  LDSM.16.MT88.4 R8, [R205+0x5900] ;  /* 0x00590000cd08783b */ /* 0x000f6e0000004200 */
[C---:B----4-:R-:W-:Y:S08]  /*1af10*/  HMMA.16816.F32.BF16 R68, R20.reuse, R36, R68 ;  /* 0x000000241444723c */ /* 0x050ff00000041844 */
        /* <DEDUP_REMOVED lines=8> */
[C---:B--2---:R-:W-:Y:S08]  /*1afa0*/  HMMA.16816.F32.BF16 R104, R20.reuse, R4, R12 ;  /* 0x000000041468723c */ /* 0x044ff0000004180c */
[C---:B------:R-:W-:Y:S08]  /*1afb0*/  HMMA.16816.F32.BF16 R100, R20.reuse, R6, R100 ;  /* 0x000000061464723c */ /* 0x040ff00000041864 */
[C---:B-----5:R-:W-:Y:S08]  /*1afc0*/  HMMA.16816.F32.BF16 R52, R20.reuse, R8, R52 ;  /* 0x000000081434723c */ /* 0x060ff00000041834 */
[C---:B------:R-:W-:Y:S08]  /*1afd0*/  HMMA.16816.F32.BF16 R56, R20.reuse, R10, R56 ;  /* 0x0000000a1438723c */ /* 0x040ff00000041838 */
[C---:B-1----:R-:W-:Y:S08]  /*1afe0*/  HMMA.16816.F32.BF16 R60, R20.reuse, R24, R60 ;  /* 0x00000018143c723c */ /* 0x042ff0000004183c */
[----:B------:R-:W-:Y:S01]  /*1aff0*/  HMMA.16816.F32.BF16 R64, R20, R26, R64 ;  /* 0x0000001a1440723c */ /* 0x000fe20000041840 */
[----:B------:R-:W-:-:S07]  /*1b000*/  @P0 BRA `(.L_x_2604) ;  /* 0xffffc23000000947 */ /* 0x000fce000383ffff */
.L_x_2594:
[----:B------:R-:W1:Y:S01]  /*1b010*/  SHFL.BFLY PT, R7, R245, 0x2, 0x1f ;  /* 0x0c401f00f5077f89 */ /* 0x000e6200000e0000 */
[----:B------:R-:W-:-:S02]  /*1b020*/  MOV R6, RZ ;  /* 0x000000ff00067202 */ /* 0x000fc40000000f00 */
[----:B------:R-:W-:Y:S01]  /*1b030*/  MOV R5, RZ ;  /* 0x000000ff00057202 */ /* 0x000fe20000000f00 */
[----:B------:R-:W2:Y:S01]  /*1b040*/  SHFL.BFLY PT, R3, R244, 0x2, 0x1f ;  /* 0x0c401f00f4037f89 */ /* 0x000ea200000e0000 */
[----:B------:R-:W-:Y:S02]  /*1b050*/  MOV R10, 0xff800000 ;  /* 0xff800000000a7802 */ /* 0x000fe40000000f00 */
        /* <DEDUP_REMOVED lines=8> */
[----:B------:R-:W-:-:S11]  /*1b0e0*/  FSETP.NE.FTZ.AND P0, PT, R4, RZ, PT ;  /* 0x000000ff0400720b */ /* 0x000fd60003f15000 */
[----:B------:R-:W1:Y:S01]  /*1b0f0*/  @P1 MUFU.RCP R6, R7 ;  /* 0x0000000700061308 */ /* 0x000e620000001000 */
[----:B------:R-:W-:Y:S02]  /*1b100*/  @P1 MOV R12, 0x3f317218 ;  /* 0x3f317218000c1802 */ /* 0x000fe40000000f00 */
[----:B------:R-:W-:-:S03]  /*1b110*/  @P0 MOV R14, 0x3f317218 ;  /* 0x3f317218000e0802 */ /* 0x000fc60000000f00 */
[----:B------:R-:W-:Y:S02]  /*1b120*/  @P1 FMUL.FTZ R12, R12, c[0x0][0x2d0] ;  /* 0x0000b4000c0c1a20 */ /* 0x000fe40000410000 */
[----:B------:R-:W2:Y:S08]  /*1b130*/  @P0 MUFU.LG2 R11, R4 ;  /* 0x00000004000b0308 */ /* 0x000eb00000000c00 */
[----:B------:R-:W3:Y:S01]  /*1b140*/  @P1 MUFU.LG2 R7, R7 ;  /* 0x0000000700071308 */ /* 0x000ee20000000c00 */
[----:B-1----:R-:W-:-:S02]  /*1b150*/  FMUL.FTZ R112, R6, R112 ;  /* 0x0000007006707220 */ /* 0x002fc40000410000 */
[C---:B------:R-:W-:Y:S02]  /*1b160*/  FMUL.FTZ R113, R6.reuse, R113 ;  /* 0x0000007106717220 */ /* 0x040fe40000410000 */
[C---:B------:R-:W-:Y:S02]  /*1b170*/  FMUL.FTZ R108, R6.reuse, R108 ;  /* 0x0000006c066c7220 */ /* 0x040fe40000410000 */
[----:B------:R-:W-:Y:S01]  /*1b180*/  FMUL.FTZ R109, R6, R109 ;  /* 0x0000006d066d7220 */ /* 0x000fe20000410000 */
[----:B------:R1:W4:Y:S01]  /*1b190*/  @P0 MUFU.RCP R5, R4 ;  /* 0x0000000400050308 */ /* 0x0003220000001000 */
[----:B--2---:R-:W-:Y:S02]  /*1b1a0*/  @P0 FMUL.FTZ R13, R11, 0.69314718246459960938 ;  /* 0x3f3172180b0d0820 */ /* 0x004fe40000410000 */
[----:B------:R-:W-:Y:S02]  /*1b1b0*/  @P0 FMUL.FTZ R11, R14, c[0x0][0x2d0] ;  /* 0x0000b4000e0b0a20 */ /* 0x000fe40000410000 */
[----:B------:R-:W-:-:S02]  /*1b1c0*/  FMUL.FTZ R68, R6, R68 ;  /* 0x0000004406447220 */ /* 0x000fc40000410000 */
[C---:B------:R-:W-:Y:S02]  /*1b1d0*/  FMUL.FTZ R69, R6.reuse, R69 ;  /* 0x0000004506457220 */ /* 0x040fe40000410000 */
[----:B---3--:R-:W-:Y:S02]  /*1b1e0*/  @P1 FMUL.FTZ R7, R7, 0.69314718246459960938 ;  /* 0x3f31721807071820 */ /* 0x008fe40000410000 */
[C---:B------:R-:W-:Y:S02]  /*1b1f0*/  FMUL.FTZ R72, R6.reuse, R72 ;  /* 0x0000004806487220 */ /* 0x040fe40000410000 */
[C---:B------:R-:W-:Y:S02]  /*1b200*/  FMUL.FTZ R2, R6.reuse, R73 ;  /* 0x0000004906027220 */ /* 0x040fe40000410000 */
[C---:B------:R-:W-:Y:S01]  /*1b210*/  FMUL.FTZ R3, R6.reuse, R76 ;  /* 0x0000004c06037220 */ /* 0x040fe20000410000 */
[----:B-1----:R-:W-:Y:S01]  /*1b220*/  MOV R4, 0xff800000 ;  /* 0xff80000000047802 */ /* 0x002fe20000000f00 */
        /* <DEDUP_REMOVED lines=22> */
[C---:B----4-:R-:W-:Y:S02]  /*1b390*/  FMUL.FTZ R114, R5.reuse, R114 ;  /* 0x0000007205727220 */ /* 0x050fe40000410000 */
        /* <DEDUP_REMOVED lines=32> */
[----:B------:R-:W-:Y:S02]  /*1b5a0*/  @P1 FFMA.FTZ R4, R12, R0, R7 ;  /* 0x000000000c041223 */ /* 0x000fe40000010007 */
[----:B------:R-:W-:Y:S02]  /*1b5b0*/  @P0 FFMA.FTZ R10, R11, R16, R13 ;  /* 0x000000100b0a0223 */ /* 0x000fe4000001000d */
.L_x_2526:
        /* <DEDUP_REMOVED lines=56> */
[----:B------:R-:W-:Y:S01]  /*1b940*/  IMAD.IADD R13, R13, 0x1, R6 ;  /* 0x000000010d0d7824 */ /* 0x000fe200078e0206 */
[----:B------:R-:W-:Y:S01]  /*1b950*/  SEL R16, R16, 0xffffffc0, !P2 ;  /* 0xffffffc010107807 */ /* 0x000fe20005000000 */
[----:B------:R-:W-:Y:S01]  /*1b960*/  STS [R6], R108 ;  /* 0x0000006c06007388 */ /* 0x000fe20000000800 */
[----:B------:R-:W-:Y:S02]  /*1b970*/  F2FP.BF16.PACK_AB R100, R101, R100 ;  /* 0x000000646564723e */ /* 0x000fe400000010ff */
[----:B------:R-:W-:Y:S01]  /*1b980*/  F2FP.BF16.PACK_AB R102, R103, R102 ;  /* 0x000000666766723e */ /* 0x000fe200000010ff */
[----:B------:R-:W-:Y:S01]  /*1b990*/  IMAD.IADD R18, R15, 0x1, R16 ;  /* 0x000000010f127824 */ /* 0x000fe200078e0210 */
        /* <DEDUP_REMOVED lines=9> */
[----:B------:R1:W-:Y:S01]  /*1ba30*/  STS [R13], R2 ;  /* 0x000000020d007388 */ /* 0x0003e20000000800 */
[----:B------:R-:W-:Y:S02]  /*1ba40*/  F2FP.BF16.PACK_AB R5, R5, R66 ;  /* 0x000000420505723e */ /* 0x000fe400000010ff */
[----:B------:R-:W-:Y:S01]  /*1ba50*/  ISETP.NE.U32.AND P1, PT, RZ, c[0x0][0x508], PT ;  /* 0x00014200ff007a0c */ /* 0x000fe20003f25070 */
[----:B------:R-:W-:Y:S01]  /*1ba60*/  STS [R13+0x400], R9 ;  /* 0x000400090d007388 */ /* 0x000fe20000000800 */
[----:B------:R-:W-:-:S02]  /*1ba70*/  ISETP.NE.U32.AND P0, PT, RZ, c[0x0][0x500], PT ;  /* 0x00014000ff007a0c */ /* 0x000fc40003f05070 */
[----:B------:R-:W-:Y:S01]  /*1ba80*/  ISETP.NE.AND.EX P1, PT, RZ, c[0x0][0x50c], PT, P1 ;  /* 0x00014300ff007a0c */ /* 0x000fe20003f25310 */
[----:B------:R2:W-:Y:S01]  /*1ba90*/  STS [R18+0x80], R3 ;  /* 0x0000800312007388 */ /* 0x0005e20000000800 */
[----:B------:R-:W-:-:S03]  /*1baa0*/  ISETP.NE.AND.EX P0, PT, RZ, c[0x0][0x504], PT, P0 ;  /* 0x00014100ff007a0c */ /* 0x000fc60003f05300 */
[----:B------:R-:W-:Y:S01]  /*1bab0*/  STS [R18+0x480], R78 ;  /* 0x0004804e12007388 */ /* 0x000fe20000000800 */
[----:B-1----:R-:W-:-:S05]  /*1bac0*/  IMAD.IADD R2, R16, 0x1, R6 ;  /* 0x0000000110027824 */ /* 0x002fca00078e0206 */
[----:B------:R-:W-:Y:S01]  /*1bad0*/  STS [R2], R80 ;  /* 0x0000005002007388 */ /* 0x000fe20000000800 */
[----:B--2---:R-:W-:-:S03]  /*1bae0*/  IMAD.IADD R3, R16, 0x1, R17 ;  /* 0x0000000110037824 */ /* 0x004fc600078e0211 */
[----:B------:R-:W-:Y:S01]  /*1baf0*/  STS [R2+0x400], R82 ;  /* 0x0004005202007388 */ /* 0x000fe20000000800 */
        /* <DEDUP_REMOVED lines=17> */
[----:B------:R1:W-:Y:S04]  /*1bc10*/  STS [R2+0x4400], R58 ;  /* 0x0044003a02007388 */ /* 0x0003e80000000800 */
[----:B------:R-:W-:Y:S04]  /*1bc20*/  STS [R3+0x4080], R60 ;  /* 0x0040803c03007388 */ /* 0x000fe80000000800 */
[----:B------:R-:W-:Y:S04]  /*1bc30*/  STS [R3+0x4480], R62 ;  /* 0x0044803e03007388 */ /* 0x000fe80000000800 */
[----:B------:R-:W-:Y:S04]  /*1bc40*/  STS [R16+0x4000], R64 ;  /* 0x0040004010007388 */ /* 0x000fe80000000800 */
[----:B------:R3:W-:Y:S01]  /*1bc50*/  STS [R16+0x4400], R5 ;  /* 0x0044000510007388 */ /* 0x0007e20000000800 */
[----:B--2---:R-:W-:-:S03]  /*1bc60*/  IMAD.WIDE R18, R217, R6, c[0x0][0x500] ;  /* 0x00014000d9127625 */ /* 0x004fc600078e0206 */
[----:B------:R-:W-:Y:S01]  /*1bc70*/  BAR.SYNC.DEFER_BLOCKING 0x1, 0x100 ;  /* 0x0044000000007b1d */ /* 0x000fe20000010000 */
[----:B-1----:R-:W-:Y:S02]  /*1bc80*/  IMAD.MOV.U32 R2, RZ, RZ, c[0x0][0x388] ;  /* 0x0000e200ff027624 */ /* 0x002fe400078e00ff */
[----:B---3--:R-:W-:-:S03]  /*1bc90*/  @P1 IMAD.WIDE R16, R217, R6, c[0x0][0x508] ;  /* 0x00014200d9101625 */ /* 0x008fc600078e0206 */
[----:B------:R-:W2:Y:S04]  /*1bca0*/  @P0 LDG.E R3, [R18.64] ;  /* 0x0000001212030981 */ /* 0x000ea8000c1e1900 */
[----:B------:R1:W5:Y:S01]  /*1bcb0*/  @P1 LDG.E R2, [R16.64] ;  /* 0x0000001210021981 */ /* 0x000362000c1e1900 */
[----:B------:R-:W-:Y:S02]  /*1bcc0*/  CS2R R20, SRZ ;  /* 0x0000000000147805 */ /* 0x000fe4000001ff00 */
[--C-:B--2---:R-:W-:Y:S01]  /*1bcd0*/  @P0 SHF.R.S32.HI R21, RZ, 0x1f, R3.reuse ;  /* 0x0000001fff150819 */ /* 0x104fe20000011403 */
[----:B------:R-:W-:Y:S01]  /*1bce0*/  @P0 IMAD.MOV.U32 R20, RZ, RZ, R3 ;  /* 0x000000ffff140224 */ /* 0x000fe200078e0003 */
[----:B------:R-:W-:Y:S05]  /*1bcf0*/  @P1 BRA `(.L_x_2606) ;  /* 0x0000004000001947 */ /* 0x000fea0003800000 */
[----:B-1----:R-:W-:Y:S05]  /*1bd00*/  @!P0 BRA `(.L_x_2606) ;  /* 0x0000003000008947 */ /* 0x002fea0003800000 */
[----:B-----5:R1:W2:Y:S04]  /*1bd10*/  LDG.E R2, [R18.64] ;  /* 0x0000001212027981 */ /* 0x0202a8000c1e1900 */
[----:B-1----:R-:W2:Y:S02]  /*1bd20*/  LDG.E R18, [R18.64+0x4] ;  /* 0x0000041212127981 */ /* 0x002ea4000c1e1900 */
[----:B--2---:R-:W-:-:S02]  /*1bd30*/  IADD3 R2, -R2, R18, RZ ;  /* 0x0000001202027210 */ /* 0x004fc40007ffe1ff */
.L_x_2606:
[----:B-1----:R-:W-:Y:S01]  /*1bd40*/  LOP3.LUT R9, R12, 0xffffffe0, RZ, 0xc0, !PT ;  /* 0xffffffe00c097812 */ /* 0x002fe200078ec0ff */
[----:B------:R-:W1:Y:S01]  /*1bd50*/  S2R R39, SR_CTAID.X ;  /* 0x0000000000277919 */ /* 0x000e620000002500 */
[----:B------:R-:W-:Y:S01]  /*1bd60*/  SHF.R.S32.HI R5, RZ, 0x1f, R14 ;  /* 0x0000001fff057819 */ /* 0x000fe2000001140e */
[----:B------:R-:W-:Y:S01]  /*1bd70*/  IMAD.MOV.U32 R12, RZ, RZ, c[0x0][0x4e8] ;  /* 0x00013a00ff0c7624 */ /* 0x000fe200078e00ff */
[----:B------:R-:W-:Y:S01]  /*1bd80*/  LEA.HI R3, R8, R8, RZ, 0x1 ;  /* 0x0000000808037211 */ /* 0x000fe200078f08ff */
[----:B------:R-:W-:Y:S01]  /*1bd90*/  IMAD.IADD R9, R7, 0x1, -R9 ;  /* 0x0000000107097824 */ /* 0x000fe200078e0a09 */
[----:B------:R-:W-:Y:S01]  /*1bda0*/  LEA.HI R5, R5, R14, RZ, 0x3 ;  /* 0x0000000e05057211 */ /* 0x000fe200078f18ff */
[----:B------:R-:W-:Y:S01]  /*1bdb0*/  IMAD.MOV.U32 R23, RZ, RZ, R21 ;  /* 0x000000ffff177224 */ /* 0x000fe200078e0015 */
[----:B------:R-:W-:Y:S01]  /*1bdc0*/  LOP3.LUT R3, R3, 0x1ffffffe, RZ, 0xc0, !PT ;  /* 0x1ffffffe03037812 */ /* 0x000fe200078ec0ff */
[----:B-----5:R-:W-:Y:S01]  /*1bdd0*/  IMAD R2, R2, c[0x0][0x4e8], RZ ;  /* 0x00013a0002027a24 */ /* 0x020fe200078e02ff */
[----:B------:R-:W-:Y:S01]  /*1bde0*/  SHF.R.S32.HI R6, RZ, 0x1f, R9 ;  /* 0x0000001fff067819 */ /* 0x000fe20000011409 */
[----:B------:R-:W-:Y:S01]  /*1bdf0*/  BSSY B0, `(.L_x_2607) ;  /* 0x0000074000007945 */ /* 0x000fe20003800000 */
[----:B------:R-:W-:-:S02]  /*1be00*/  LOP3.LUT R5, R5, 0xffffff8, RZ, 0xc0, !PT ;  /* 0x0ffffff805057812 */ /* 0x000fc400078ec0ff */
[----:B------:R-:W-:Y:S02]  /*1be10*/  LEA.HI R6, R6, R9, RZ, 0x2 ;  /* 0x0000000906067211 */ /* 0x000fe400078f10ff */
[----:B------:R-:W-:Y:S02]  /*1be20*/  IADD3 R5, R14, -R5, RZ ;  /* 0x800000050e057210 */ /* 0x000fe40007ffe0ff */
[----:B------:R-:W-:Y:S01]  /*1be30*/  SHF.R.S32.HI R13, RZ, 0x2, R6 ;  /* 0x00000002ff0d7819 */ /* 0x000fe20000011406 */
[----:B------:R-:W-:Y:S01]  /*1be40*/  IMAD.IADD R6, R8, 0x1, -R3 ;  /* 0x0000000108067824 */ /* 0x000fe200078e0a03 */
[----:B------:R-:W-:Y:S01]  /*1be50*/  ISETP.NE.AND P1, PT, R12, 0x1, PT ;  /* 0x000000010c00780c */ /* 0x000fe20003f25270 */
[----:B------:R-:W-:Y:S01]  /*1be60*/  IMAD R12, R21, c[0x0][0x3a0], RZ ;  /* 0x0000e800150c7a24 */ /* 0x000fe200078e02ff */
[----:B------:R-:W-:Y:S01]  /*1be70*/  LOP3.LUT P2, RZ, R9, 0x3, RZ, 0xc0, !PT ;  /* 0x0000000309ff7812 */ /* 0x000fe2000784c0ff */
[----:B------:R-:W-:Y:S01]  /*1be80*/  IMAD R5, R5, 0x10, R13 ;  /* 0x0000001005057824 */ /* 0x000fe200078e020d */
[----:B------:R-:W-:Y:S01]  /*1be90*/  MOV R22, R20 ;  /* 0x0000001400167202 */ /* 0x000fe20000000f00 */
[----:B------:R-:W-:Y:S01]  /*1bea0*/  IMAD R9, R0, c[0x0][0x490], RZ ;  /* 0x0001240000097a24 */ /* 0x000fe200078e02ff */
[CC--:B------:R-:W-:Y:S01]  /*1beb0*/  LEA.HI R3, R11.reuse, R7.reuse, RZ, 0x3 ;  /* 0x000000070b037211 */ /* 0x0c0fe200078f18ff */
[----:B------:R-:W-:Y:S01]  /*1bec0*/  IMAD R6, R6, 0x8, R5 ;  /* 0x0000000806067824 */ /* 0x000fe200078e0205 */
[----:B------:R-:W-:Y:S01]  /*1bed0*/  LEA.HI R11, R11, R7, RZ, 0x6 ;  /* 0x000000070b0b7211 */ /* 0x000fe200078f30ff */
[----:B------:R-:W-:Y:S01]  /*1bee0*/  IMAD R12, R20, c[0x0][0x3a4], R12 ;  /* 0x0000e900140c7a24 */ /* 0x000fe200078e020c */
[----:B------:R-:W-:Y:S01]  /*1bef0*/  SEL R16, R217, RZ, !P0 ;  /* 0x000000ffd9107207 */ /* 0x000fe20004000000 */
[----:B------:R-:W-:Y:S01]  /*1bf00*/  IMAD.WIDE.U32 R22, R214, c[0x0][0x490], R22 ;  /* 0x00012400d6167a25 */ /* 0x000fe200078e0016 */
[----:B-1----:R-:W-:-:S03]  /*1bf10*/  LEA R5, R39, R5, 0x7 ;  /* 0x0000000527057211 */ /* 0x002fc600078e38ff */
[----:B------:R-:W-:Y:S02]  /*1bf20*/  IMAD R9, R214, c[0x0][0x494], R9 ;  /* 0x00012500d6097a24 */ /* 0x000fe400078e0209 */
[----:B------:R-:W-:-:S03]  /*1bf30*/  IMAD.WIDE.U32 R20, R20, c[0x0][0x3a0], RZ ;  /* 0x0000e80014147a25 */ /* 0x000fc600078e00ff */
[----:B------:R-:W-:Y:S01]  /*1bf40*/  IADD3 R23, R23, R9, RZ ;  /* 0x0000000917177210 */ /* 0x000fe20007ffe0ff */
[----:B------:R-:W-:Y:S01]  /*1bf50*/  IMAD R6, R39, 0x80, R6 ;  /* 0x0000008027067824 */ /* 0x000fe200078e0206 */
[----:B------:R-:W-:Y:S01]  /*1bf60*/  IADD3 R21, R21, R12, RZ ;  /* 0x0000000c15157210 */ /* 0x000fe20007ffe0ff */
[----:B------:R-:W-:Y:S01]  /*1bf70*/  IMAD R8, R0, c[0x0][0x3e8], RZ ;  /* 0x0000fa0000087a24 */ /* 0x000fe200078e02ff */
[----:B------:R-:W-:Y:S01]  /*1bf80*/  LOP3.LUT R0, R3, 0xfffffff8, RZ, 0xc0, !PT ;  /* 0xfffffff803007812 */ /* 0x000fe200078ec0ff */
[----:B------:R-:W-:Y:S01]  /*1bf90*/  @P1 IMAD.HI.U32 R9, R6, c[0x0][0x4ec], RZ ;  /* 0x00013b0006091a27 */ /* 0x000fe200078e00ff */
[----:B------:R-:W-:-:S03]  /*1bfa0*/  SHF.R.S32.HI R3, RZ, 0x3, R3 ;  /* 0x00000003ff037819 */ /* 0x000fc60000011403 */
[----:B------:R-:W-:Y:S02]  /*1bfb0*/  IMAD.IADD R0, R7, 0x1, -R0 ;  /* 0x0000000107007824 */ /* 0x000fe400078e0a00 */
[C---:B------:R-:W-:Y:S01]  /*1bfc0*/  IMAD R7, R214.reuse, c[0x0][0x3ec], R8 ;  /* 0x0000fb00d6077a24 */ /* 0x040fe200078e0208 */
[----:B------:R-:W-:Y:S01]  /*1bfd0*/  SHF.R.S32.HI R8, RZ, 0x1f, R217 ;  /* 0x0000001fff087819 */ /* 0x000fe200000114d9 */
[----:B------:R-:W-:Y:S01]  /*1bfe0*/  IMAD.MOV.U32 R18, RZ, RZ, R6 ;  /* 0x000000ffff127224 */ /* 0x000fe200078e0006 */
[----:B------:R-:W-:Y:S01]  /*1bff0*/  @P1 SHF.R.U32.HI R18, RZ, c[0x0][0x4f0], R9 ;  /* 0x00013c00ff121a19 */ /* 0x000fe20000011609 */
[----:B------:R-:W-:Y:S01]  /*1c000*/  IMAD.WIDE.U32 R20, R214, c[0x0][0x3e8], R20 ;  /* 0x0000fa00d6147a25 */ /* 0x000fe200078e0014 */
[----:B------:R-:W-:Y:S02]  /*1c010*/  SEL R8, R8, RZ, !P0 ;  /* 0x000000ff08087207 */ /* 0x000fe40004000000 */
[--C-:B------:R-:W-:Y:S01]  /*1c020*/  SHF.R.S32.HI R14, RZ, 0x1f, R18.reuse ;  /* 0x0000001fff0e7819 */ /* 0x100fe20000011412 */
[----:B------:R-:W-:Y:S01]  /*1c030*/  IMAD.IADD R21, R21, 0x1, R7 ;  /* 0x0000000115157824 */ /* 0x000fe200078e0207 */
[----:B------:R-:W-:Y:S01]  /*1c040*/  LEA R15, R0, R3, 0x5 ;  /* 0x00000003000f7211 */ /* 0x000fe200078e28ff */
[----:B------:R-:W-:-:S02]  /*1c050*/  IMAD.MOV R7, RZ, RZ, -R18 ;  /* 0x000000ffff077224 */ /* 0x000fc400078e0a12 */
[----:B------:R-:W-:Y:S02]  /*1c060*/  IMAD R12, R8, c[0x0][0x498], RZ ;  /* 0x00012600080c7a24 */ /* 0x000fe400078e02ff */
[----:B------:R-:W-:-:S04]  /*1c070*/  IMAD.WIDE.U32 R22, R16, c[0x0][0x498], R22 ;  /* 0x0001260010167a25 */ /* 0x000fc800078e0016 */
[----:B------:R-:W-:Y:S01]  /*1c080*/  IMAD R6, R7, c[0x0][0x4e8], R6 ;  /* 0x00013a0007067a24 */ /* 0x000fe200078e0206 */
[----:B------:R-:W-:Y:S01]  /*1c090*/  IADD3 R18, P0, R18, R22, RZ ;  /* 0x0000001612127210 */ /* 0x000fe20007f1e0ff */
[----:B------:R-:W-:Y:S02]  /*1c0a0*/  IMAD R12, R16, c[0x0][0x49c], R12 ;  /* 0x00012700100c7a24 */ /* 0x000fe400078e020c */
[----:B------:R-:W-:Y:S01]  /*1c0b0*/  IMAD R15, R39, 0x80, R15 ;  /* 0x00000080270f7824 */ /* 0x000fe200078e020f */
[----:B------:R-:W-:Y:S01]  /*1c0c0*/  SHF.R.S32.HI R7, RZ, 0x1f, R6 ;  /* 0x0000001fff077819 */ /* 0x000fe20000011406 */
[----:B------:R-:W-:Y:S01]  /*1c0d0*/  IMAD.SHL.U32 R0, R0, 0x8, RZ ;  /* 0x0000000800007824 */ /* 0x000fe200078e00ff */
[----:B------:R-:W-:Y:S01]  /*1c0e0*/  IADD3.X R19, R14, R23, R12, P0, !PT ;  /* 0x000000170e137210 */ /* 0x000fe200007fe40c */
[----:B------:R-:W-:Y:S01]  /*1c0f0*/  IMAD.SHL.U32 R12, R3, 0x40, RZ ;  /* 0x00000040030c7824 */ /* 0x000fe200078e00ff */
[----:B------:R-:W-:Y:S01]  /*1c100*/  MOV R13, R15 ;  /* 0x0000000f000d7202 */ /* 0x000fe20000000f00 */
[----:B------:R-:W-:Y:S01]  /*1c110*/  IMAD R7, R7, c[0x0][0x488], RZ ;  /* 0x0001220007077a24 */ /* 0x000fe200078e02ff */
[----:B------:R-:W-:Y:S01]  /*1c120*/  LEA R39, R39, R3, 0x7 ;  /* 0x0000000327277211 */ /* 0x000fe200078e38ff */
[----:B------:R-:W-:Y:S01]  /*1c130*/  IMAD.WIDE.U32 R18, R6, c[0x0][0x488], R18 ;  /* 0x0001220006127a25 */ /* 0x000fe200078e0012 */
[----:B------:R-:W-:-:S02]  /*1c140*/  LOP3.LUT R12, R12, 0x1c0, RZ, 0xc0, !PT ;  /* 0x000001c00c0c7812 */ /* 0x000fc400078ec0ff */
[----:B------:R-:W-:Y:S01]  /*1c150*/  IADD3 R36, R0, 0x40, RZ ;  /* 0x0000004000247810 */ /* 0x000fe20007ffe0ff */
[----:B------:R-:W-:Y:S01]  /*1c160*/  IMAD R7, R6, c[0x0][0x48c], R7 ;  /* 0x0001230006077a24 */ /* 0x000fe200078e0207 */
[----:B------:R-:W-:Y:S01]  /*1c170*/  LEA R6, P0, R18, c[0x0][0x450], 0x2 ;  /* 0x0001140012067a11 */ /* 0x000fe200078010ff */
[----:B------:R-:W-:-:S03]  /*1c180*/  @P1 IMAD.HI.U32 R9, R15, c[0x0][0x4ec], RZ ;  /* 0x00013b000f091a27 */ /* 0x000fc600078e00ff */
[----:B------:R-:W-:Y:S01]  /*1c190*/  IADD3 R7, R19, R7, RZ ;  /* 0x0000000713077210 */ /* 0x000fe20007ffe0ff */
[----:B------:R-:W-:Y:S01]  /*1c1a0*/  IMAD R8, R8, c[0x0][0x3f0], RZ ;  /* 0x0000fc0008087a24 */ /* 0x000fe200078e02ff */
[----:B------:R-:W-:Y:S01]  /*1c1b0*/  @P1 SHF.R.U32.HI R13, RZ, c[0x0][0x4f0], R9 ;  /* 0x00013c00ff0d1a19 */ /* 0x000fe20000011609 */
[----:B------:R-:W-:Y:S01]  /*1c1c0*/  IMAD.SHL.U32 R11, R11, 0x8, RZ ;  /* 0x000000080b0b7824 */ /* 0x000fe200078e00ff */
[----:B------:R-:W-:Y:S01]  /*1c1d0*/  LOP3.LUT R9, R12, 0x38, R0, 0xf8, !PT ;  /* 0x000000380c097812 */ /* 0x000fe200078ef800 */
[C---:B------:R-:W-:Y:S01]  /*1c1e0*/  IMAD R8, R16.reuse, c[0x0][0x3f4], R8 ;  /* 0x0000fd0010087a24 */ /* 0x040fe200078e0208 */
[----:B------:R-:W-:Y:S01]  /*1c1f0*/  SHF.R.U32.HI R12, RZ, 0x3, R12 ;  /* 0x00000003ff0c7819 */ /* 0x000fe2000001160c */
[----:B------:R-:W-:Y:S01]  /*1c200*/  IMAD.WIDE.U32 R16, R16, c[0x0][0x3f0], R20 ;  /* 0x0000fc0010107a25 */ /* 0x000fe200078e0014 */
[----:B------:R-:W-:Y:S02]  /*1c210*/  LEA.HI.X R7, R18, c[0x0][0x454], R7, 0x2, P0 ;  /* 0x0001150012077a11 */ /* 0x000fe400000f1407 */
[----:B------:R-:W-:Y:S01]  /*1c220*/  LOP3.LUT R12, R9, R12, RZ, 0x3c, !PT ;  /* 0x0000000c090c7212 */ /* 0x000fe200078e3cff */
[----:B------:R-:W-:Y:S01]  /*1c230*/  IMAD.IADD R17, R17, 0x1, R8 ;  /* 0x0000000111117824 */ /* 0x000fe200078e0208 */
[--C-:B------:R-:W-:Y:S01]  /*1c240*/  SHF.R.S32.HI R14, RZ, 0x1f, R13.reuse ;  /* 0x0000001fff0e7819 */ /* 0x100fe2000001140d */
[----:B------:R-:W-:Y:S01]  /*1c250*/  SHFL.IDX PT, R8, R6, RZ, 0x1c1f ;  /* 0x001c1fff06087589 */ /* 0x000fe200000e0000 */
[----:B------:R-:W-:Y:S01]  /*1c260*/  IMAD.MOV R18, RZ, RZ, -R13 ;  /* 0x000000ffff127224 */ /* 0x000fe200078e0a0d */
[----:B------:R-:W-:Y:S01]  /*1c270*/  ISETP.GE.OR P1, PT, R5, R2, P2 ;  /* 0x000000020500720c */ /* 0x000fe20001726670 */
[----:B------:R-:W-:Y:S01]  /*1c280*/  IMAD.WIDE.U32 R16, R13, c[0x0][0x3e0], R16 ;  /* 0x0000f8000d107a25 */ /* 0x000fe200078e0010 */
[----:B------:R-:W1:Y:S01]  /*1c290*/  SHFL.IDX PT, R9, R7, RZ, 0x1c1f ;  /* 0x001c1fff07097589 */ /* 0x000e6200000e0000 */
[----:B------:R-:W-:-:S02]  /*1c2a0*/  LOP3.LUT R11, R12, 0x7ffffe00, R11, 0xf8, !PT ;  /* 0x7ffffe000c0b7812 */ /* 0x000fc400078ef80b */
[----:B------:R-:W-:Y:S01]  /*1c2b0*/  IMAD R18, R18, c[0x0][0x4e8], R15 ;  /* 0x00013a0012127a24 */ /* 0x000fe200078e020f */
[----:B------:R-:W-:Y:S01]  /*1c2c0*/  SHFL.IDX PT, R6, R6, 0x1, 0x1c1f ;  /* 0x003c1f0006067f89 */ /* 0x000fe200000e0000 */
[----:B------:R-:W-:Y:S01]  /*1c2d0*/  IADD3 R15, R5, 0x8, RZ ;  /* 0x00000008050f7810 */ /* 0x000fe20007ffe0ff */
[----:B------:R-:W-:Y:S02]  /*1c2e0*/  IMAD R14, R14, c[0x0][0x3e0], RZ ;  /* 0x0000f8000e0e7a24 */ /* 0x000fe400078e02ff */
[----:B------:R-:W2:Y:S01]  /*1c2f0*/  SHFL.IDX PT, R7, R7, 0x1, 0x1c1f ;  /* 0x003c1f0007077f89 */ /* 0x000ea200000e0000 */
[----:B------:R-:W-:Y:S01]  /*1c300*/  ISETP.GE.OR P0, PT, R15, R2, P2 ;  /* 0x000000020f00720c */ /* 0x000fe20001706670 */
[----:B------:R-:W-:Y:S01]  /*1c310*/  IMAD R14, R13, c[0x0][0x3e4], R14 ;  /* 0x0000f9000d0e7a24 */ /* 0x000fe200078e020e */
[----:B------:R-:W-:-:S04]  /*1c320*/  SHF.R.S32.HI R5, RZ, 0x1f, R18 ;  /* 0x0000001fff057819 */ /* 0x000fc80000011412 */
[----:B------:R-:W-:Y:S01]  /*1c330*/  IADD3 R15, R17, R14, RZ ;  /* 0x0000000e110f7210 */ /* 0x000fe20007ffe0ff */
[----:B------:R-:W-:Y:S02]  /*1c340*/  IMAD R5, R5, c[0x0][0x3d8], RZ ;  /* 0x0000f60005057a24 */ /* 0x000fe400078e02ff */
[----:B------:R-:W-:Y:S01]  /*1c350*/  IMAD.MOV.U32 R14, RZ, RZ, R16 ;  /* 0x000000ffff0e7224 */ /* 0x000fe200078e0010 */
[----:B------:R-:W-:Y:S01]  /*1c360*/  SHF.L.U32 R16, R11, 0x1, RZ ;  /* 0x000000010b107819 */ /* 0x000fe200000006ff */
[C---:B------:R-:W-:Y:S02]  /*1c370*/  IMAD R17, R18.reuse, c[0x0][0x3dc], R5 ;  /* 0x0000f70012117a24 */ /* 0x040fe400078e0205 */
[----:B------:R-:W-:Y:S01]  /*1c380*/  IMAD.WIDE.U32 R18, R18, c[0x0][0x3d8], R14 ;  /* 0x0000f60012127a25 */ /* 0x000fe200078e000e */
[----:B-1----:R1:W-:Y:S03]  /*1c390*/  @!P1 ST.E [R8.64], R4 ;  /* 0x0000000408009985 */ /* 0x0023e6000c101912 */
[----:B------:R-:W-:Y:S01]  /*1c3a0*/  IMAD.IADD R17, R19, 0x1, R17 ;  /* 0x0000000113117824 */ /* 0x000fe200078e0211 */
[----:B--2---:R1:W-:Y:S01]  /*1c3b0*/  @!P0 ST.E [R6.64], R10 ;  /* 0x0000000a06008985 */ /* 0x0043e2000c101912 */
        /* <DEDUP_REMOVED lines=23> */
.L_x_2608:
[----:B------:R-:W-:Y:S05]  /*1c530*/  BSYNC B0 ;  /* 0x0000000000007941 */ /* 0x000fea0003800000 */
.L_x_2607:
        /* <DEDUP_REMOVED lines=15> */
.L_x_2610:
[----:B------:R-:W-:Y:S05]  /*1c630*/  BSYNC B0 ;  /* 0x0000000000007941 */ /* 0x000fea0003800000 */
.L_x_2609:
        /* <DEDUP_REMOVED lines=15> */
.L_x_2612:
[----:B------:R-:W-:Y:S05]  /*1c730*/  BSYNC B0 ;  /* 0x0000000000007941 */ /* 0x000fea0003800000 */
.L_x_2611:
        /* <DEDUP_REMOVED lines=16> */
.L_x_2605:
        /* <DEDUP_REMOVED lines=18> */
.L_x_2613:
        /* <DEDUP_REMOVED lines=13> */
[----:B------:R-:W-:Y:S01]  /*1ca30*/  IMAD.MOV.U32 R13, RZ, RZ, R11 ;  /* 0x000000ffff0d7224 */ /* 0x000fe200078e000b */
[----:B------:R-:W-:Y:S02]  /*1ca40*/  MOV R12, R10 ;  /* 0x0000000a000c7202 */ /* 0x000fe40000000f00 */
[----:B------:R-:W-:Y:S01]  /*1ca50*/  ISETP.NE.AND P0, PT, R4, 0x1, PT ;  /* 0x000000010400780c */ /* 0x000fe20003f05270 */
[----:B------:R-:W-:Y:S01]  /*1ca60*/  IMAD R4, R0, c[0x0][0x490], RZ ;  /* 0x0001240000047a24 */ /* 0x000fe200078e02ff */
[----:B------:R-:W-:Y:S01]  /*1ca70*/  MOV R7, R8 ;  /* 0x0000000800077202 */ /* 0x000fe20000000f00 */
[----:B------:R-:W-:-:S04]  /*1ca80*/  IMAD.WIDE.U32 R12, R214, c[0x0][0x490], R12 ;  /* 0x00012400d60c7a25 */ /* 0x000fc800078e000c */
[----:B------:R-:W-:-:S05]  /*1ca90*/  IMAD R4, R214, c[0x0][0x494], R4 ;  /* 0x00012500d6047a24 */ /* 0x000fca00078e0204 */
[----:B------:R-:W-:Y:S01]  /*1caa0*/  IADD3 R13, R4, R13, RZ ;  /* 0x0000000d040d7210 */ /* 0x000fe20007ffe0ff */
[----:B------:R-:W-:-:S04]  /*1cab0*/  @P0 IMAD.HI.U32 R6, R8, c[0x0][0x4ec], RZ ;  /* 0x00013b0008060a27 */ /* 0x000fc800078e00ff */
[----:B------:R-:W-:Y:S01]  /*1cac0*/  IMAD.WIDE.U32 R12, R217, c[0x0][0x498], R12 ;  /* 0x00012600d90c7a25 */ /* 0x000fe200078e000c */
[----:B------:R-:W-:-:S03]  /*1cad0*/  @P0 SHF.R.U32.HI R7, RZ, c[0x0][0x4f0], R6 ;  /* 0x00013c00ff070a19 */ /* 0x000fc60000011606 */
[----:B------:R-:W-:Y:S01]  /*1cae0*/  IMAD R6, R5, c[0x0][0x498], RZ ;  /* 0x0001260005067a24 */ /* 0x000fe200078e02ff */
[----:B------:R-:W-:Y:S01]  /*1caf0*/  IADD3 R12, P0, R7, R12, RZ ;  /* 0x0000000c070c7210 */ /* 0x000fe20007f1e0ff */
[--C-:B------:R-:W-:Y:S02]  /*1cb00*/  IMAD.MOV R4, RZ, RZ, -R7.reuse ;  /* 0x000000ffff047224 */ /* 0x100fe400078e0a07 */
        /* <DEDUP_REMOVED lines=13> */
.L_x_2615:
[----:B------:R-:W-:Y:S05]  /*1cbe0*/  BSYNC B0 ;  /* 0x0000000000007941 */ /* 0x000fea0003800000 */
.L_x_2614:
        /* <DEDUP_REMOVED lines=14> */
[----:B------:R-:W-:Y:S01]  /*1ccd0*/  IMAD R5, R5, c[0x0][0x3f0], RZ ;  /* 0x0000fc0005057a24 */ /* 0x000fe200078e02ff */
[----:B------:R-:W-:Y:S01]  /*1cce0*/  IADD3 R11, R11, R7, RZ ;  /* 0x000000070b0b7210 */ /* 0x000fe20007ffe0ff */
[----:B-----5:R-:W-:-:S02]  /*1ccf0*/  IMAD R3, R3, c[0x0][0x4e8], RZ ;  /* 0x00013a0003037a24 */ /* 0x020fc400078e02ff */
[C---:B------:R-:W-:Y:S01]  /*1cd00*/  IMAD R2, R9.reuse, 0x20, R4 ;  /* 0x0000002009027824 */ /* 0x040fe200078e0204 */
[----:B------:R-:W-:Y:S01]  /*1cd10*/  SHF.L.U32 R9, R9, 0x3, RZ ;  /* 0x0000000309097819 */ /* 0x000fe200000006ff */
[----:B------:R-:W-:-:S03]  /*1cd20*/  IMAD.WIDE.U32 R10, R214, c[0x0][0x3e8], R10 ;  /* 0x0000fa00d60a7a25 */ /* 0x000fc600078e000a */
[----:B-1----:R-:W-:Y:S01]  /*1cd30*/  LEA R2, R6, R2, 0x7 ;  /* 0x0000000206027211 */ /* 0x002fe200078e38ff */
[----:B------:R-:W-:Y:S01]  /*1cd40*/  IMAD R5, R217, c[0x0][0x3f4], R5 ;  /* 0x0000fd00d9057a24 */ /* 0x000fe200078e0205 */
[----:B------:R-:W-:Y:S02]  /*1cd50*/  IADD3 R11, R0, R11, RZ ;  /* 0x0000000b000b7210 */ /* 0x000fe40007ffe0ff */
[----:B------:R-:W-:Y:S01]  /*1cd60*/  LEA R4, R6, R4, 0x7 ;  /* 0x0000000406047211 */ /* 0x000fe200078e38ff */
[----:B------:R-:W-:-:S04]  /*1cd70*/  @P0 IMAD.HI.U32 R0, R2, c[0x0][0x4ec], RZ ;  /* 0x00013b0002000a27 */ /* 0x000fc800078e00ff */
[----:B------:R-:W-:Y:S01]  /*1cd80*/  IMAD.MOV.U32 R7, RZ, RZ, R2 ;  /* 0x000000ffff077224 */ /* 0x000fe200078e0002 */
[----:B------:R-:W-:Y:S01]  /*1cd90*/  @P0 SHF.R.U32.HI R7, RZ, c[0x0][0x4f0], R0 ;  /* 0x00013c00ff070a19 */ /* 0x000fe20000011600 */
[----:B------:R-:W-:-:S03]  /*1cda0*/  IMAD.WIDE.U32 R10, R217, c[0x0][0x3f0], R10 ;  /* 0x0000fc00d90a7a25 */ /* 0x000fc600078e000a */
[----:B------:R-:W-:Y:S02]  /*1cdb0*/  IADD3 R0, -R7, RZ, RZ ;  /* 0x000000ff07007210 */ /* 0x000fe40007ffe1ff */
[----:B------:R-:W-:Y:S02]  /*1cdc0*/  SHF.R.S32.HI R8, RZ, 0x1f, R7 ;  /* 0x0000001fff087819 */ /* 0x000fe40000011407 */
[----:B------:R-:W-:Y:S01]  /*1cdd0*/  IADD3 R11, R11, R5, RZ ;  /* 0x000000050b0b7210 */ /* 0x000fe20007ffe0ff */
[----:B------:R-:W-:Y:S01]  /*1cde0*/  IMAD R0, R0, c[0x0][0x4e8], R2 ;  /* 0x00013a0000007a24 */ /* 0x000fe200078e0202 */
[----:B------:R-:W-:Y:S01]  /*1cdf0*/  IADD3 R5, R9, 0x40, RZ ;  /* 0x0000004009057810 */ /* 0x000fe20007ffe0ff */
[----:B------:R-:W-:Y:S02]  /*1ce00*/  IMAD R8, R8, c[0x0][0x3e0], RZ ;  /* 0x0000f80008087a24 */ /* 0x000fe400078e02ff */
[----:B------:R-:W-:Y:S01]  /*1ce10*/  IMAD.WIDE.U32 R10, R7, c[0x0][0x3e0], R10 ;  /* 0x0000f800070a7a25 */ /* 0x000fe200078e000a */
[----:B------:R-:W-:-:S03]  /*1ce20*/  SHF.R.S32.HI R2, RZ, 0x1f, R0 ;  /* 0x0000001fff027819 */ /* 0x000fc60000011400 */
[----:B------:R-:W-:Y:S02]  /*1ce30*/  IMAD R8, R7, c[0x0][0x3e4], R8 ;  /* 0x0000f90007087a24 */ /* 0x000fe400078e0208 */
        /* <DEDUP_REMOVED lines=20> */
.L_x_2617:
[----:B------:R-:W-:Y:S05]  /*1cf80*/  BSYNC B0 ;  /* 0x0000000000007941 */ /* 0x000fea0003800000 */
.L_x_2616:
        /* <DEDUP_REMOVED lines=15> */
.L_x_2619:
[----:B------:R-:W-:Y:S05]  /*1d080*/  BSYNC B0 ;  /* 0x0000000000007941 */ /* 0x000fea0003800000 */
.L_x_2618:
        /* <DEDUP_REMOVED lines=15> */
.L_x_2621:
[----:B------:R-:W-:Y:S05]  /*1d180*/  BSYNC B0 ;  /* 0x0000000000007941 */ /* 0x000fea0003800000 */
.L_x_2620:
        /* <DEDUP_REMOVED lines=16> */
.L_x_2622:
        /* <DEDUP_REMOVED lines=15> */
.L_x_4363:


//--------------------- .text._ZN7cutlass13device_kernelIN5flash19enable_sm80_to_sm89INS1_16FlashAttnFwdSm80INS1_25CollectiveMainloopFwdSm80ILi8ELi1ELb1EN4cute5tupleIJNS5_1CILi128EEES8_S8_EEELi128ENS_10bfloat16_tEfNS_4arch4Sm80ELb1ELb0ELb0ELb0ELb1ELb0ELb1ELb0EEENS1_21CollectiveEpilogueFwdIS9_NS6_IJNS7_ILi1EEESF_SF_EEESA_SC_Li256ELb0ELb1ELb0ELb0EEENS1_30DynamicPersistentTileSchedulerILi256ELi256ELb0ELb1ELb0EEEEEEEEEvNT_6ParamsE --------------------------
	.section	.text._ZN7cutlass13device_kernelIN5flash19enable_sm80_to_sm89INS1_16FlashAttnFwdSm80INS1_25CollectiveMainloopFwdSm80ILi8ELi1ELb1EN4cute5tupleIJNS5_1CILi128EEES8_S8_EEELi128ENS_10bfloat16_tEfNS_4arch4Sm80ELb1ELb0ELb0ELb0ELb1ELb0ELb1ELb0EEENS1_21CollectiveEpilogueFwdIS9_NS6_IJNS7_ILi1EEESF_SF_EEESA_SC_Li256ELb0ELb1ELb0ELb0EEENS1_30DynamicPersistentTileSchedulerILi256ELi256ELb0ELb1ELb0EEEEEEEEEvNT_6ParamsE,"ax",@progbits
	.sectioninfo	@"SHI_REGISTERS=255"
	.align	128
.text._ZN7cutlass13device_kernelIN5flash19enable_sm80_to_sm89INS1_16FlashAttnFwdSm80INS1_25CollectiveMainloopFwdSm80ILi8ELi1ELb1EN4cute5tupleIJNS5_1CILi128EEES8_S8_EEELi128ENS_10bfloat16_tEfNS_4arch4Sm80ELb1ELb0ELb0ELb0ELb1ELb0ELb1ELb0EEENS1_21CollectiveEpilogueFwdIS9_NS6_IJNS7_ILi1EEESF_SF_EEESA_SC_Li256ELb0ELb1ELb0ELb0EEENS1_30DynamicPersistentTileSchedulerILi256ELi256ELb0ELb1ELb0EEEEEEEEEvNT_6ParamsE:
        .type           _ZN7cutlass13device_kernelIN5flash19enable_sm80_to_sm89INS1_16FlashAttnFwdSm80INS1_25CollectiveMainloopFwdSm80ILi8ELi1ELb1EN4cute5tupleIJNS5_1CILi128EEES8_S8_EEELi128ENS_10bfloat16_tEfNS_4arch4Sm80ELb1ELb0ELb0ELb0ELb1ELb0ELb1ELb0EEENS1_21CollectiveEpilogueFwdIS9_NS6_IJNS7_ILi1EEESF_SF_EEESA_SC_Li256ELb0ELb1ELb0ELb0EEENS1_30DynamicPersistentTileSchedulerILi256ELi256ELb0ELb1ELb0EEEEEEEEEvNT_6ParamsE,@function
        .size           _ZN7cutlass13device_kernelIN5flash19enable_sm80_to_sm89INS1_16FlashAttnFwdSm80INS1_25CollectiveMainloopFwdSm80ILi8ELi1ELb1EN4cute5tupleIJNS5_1CILi128EEES8_S8_EEELi128ENS_10bfloat16_tEfNS_4arch4Sm80ELb1ELb0ELb0ELb0ELb1ELb0ELb1ELb0EEENS1_21CollectiveEpilogueFwdIS9_NS6_IJNS7_ILi1EEESF_SF_EEESA_SC_Li256ELb0ELb1ELb0ELb0EEENS1_30DynamicPersistentTileSchedulerILi256ELi256ELb0ELb1ELb0EEEEEEEEEvNT_6ParamsE,(.L_x_4364 - _ZN7cutlass13device_kernelIN5flash19enable_sm80_to_sm89INS1_16FlashAttnFwdSm80INS1_25CollectiveMainloopFwdSm80ILi8ELi1ELb1EN4cute5tupleIJNS5_1CILi128EEES8_S8_EEELi128ENS_10bfloat16_tEfNS_4arch4Sm80ELb1ELb0ELb0ELb0ELb1ELb0ELb1ELb0EEENS1_21CollectiveEpilogueFwdIS9_NS6_IJNS7_ILi1EEESF_SF_EEESA_SC_Li256ELb0ELb1ELb0ELb0EEENS1_30DynamicPersistentTileSchedulerILi256ELi256ELb0ELb1ELb0EEEEEEEEEvNT_6ParamsE)
        .other          _ZN7cutlass13device_kernelIN5flash19enable_sm80_to_sm89INS1_16FlashAttnFwdSm80INS1_25CollectiveMainloopFwdSm80ILi8ELi1ELb1EN4cute5tupleIJNS5_1CILi128EEES8_S8_EEELi128ENS_10bfloat16_tEfNS_4arch4Sm80ELb1ELb0ELb0ELb0ELb1ELb0ELb1ELb0EEENS1_21CollectiveEpilogueFwdIS9_NS6_IJNS7_ILi1EEESF_SF_EEESA_SC_Li256ELb0ELb1ELb0ELb0EEENS1_30DynamicPersistentTileSchedulerILi256ELi256ELb0ELb1ELb0EEEEEEEEEvNT_6ParamsE,@"STO_CUDA_ENTRY STV_DEFAULT"
_ZN7cutlass13device_kernelIN5flash19enable_sm80_to_sm89INS1_16FlashAttnFwdSm80INS1_25CollectiveMainloopFwdSm80ILi8ELi1ELb1EN4cute5tupleIJNS5_1CILi128EEES8_S8_EEELi128ENS_10bfloat16_tEfNS_4arch4Sm80ELb1ELb0ELb0ELb0ELb1ELb0ELb1ELb0EEENS1_21CollectiveEpilogueFwdIS9_NS6_IJNS7_ILi1EEESF_SF_EEESA_SC_Li256ELb0ELb1ELb0ELb0EEENS1_30DynamicPersistentTileSchedulerILi256ELi256ELb0ELb1ELb0EEEEEEEEEvNT_6ParamsE:
        /* <DEDUP_REMOVED lines=137> */
.L_x_2684:
        /* <DEDUP_REMOVED lines=19> */
.L_x_2624:
[----:B------:R-:W-:-:S04]  /*09c0*/  MOV R0, c[0x0][0x554] ;  /* 0x0001550000007a02 */ /* 0x000fc80000000f00 */
[----:B------:R-:W-:Y:S02]  /*09d0*/  ISETP.NE.AND P0, PT, R0, 0x1, PT ;  /* 0x000000010000780c */ /* 0x000fe40003f05270 */
[----:B------:R-:W-:-:S11]  /*09e0*/  MOV R0, R2 ;  /* 0x0000000200007202 */ /* 0x000fd60000000f00 */
[----:B------:R-:W-:-:S05]  /*09f0*/  @P0 IMAD.HI.U32 R4, R2, c[0x0][0x558], RZ ;  /* 0x0001560002040a27 */ /* 0x000fca00078e00ff */
[----:B------:R-:W-:-:S05]  /*0a00*/  @P0 SHF.R.U32.HI R0, RZ, c[0x0][0x55c], R4 ;  /* 0x00015700ff000a19 */ /* 0x000fca0000011604 */
[----:B------:R-:W-:Y:S02]  /*0a10*/  IMAD R4, R0, c[0x0][0x554], RZ ;  /* 0x0001550000047a24 */ /* 0x000fe400078e02ff */
.L_x_2625:
[----:B------:R-:W-:Y:S05]  /*0a20*/  BSYNC B0 ;  /* 0x0000000000007941 */ /* 0x000fea0003800000 */
.L_x_2623:
        /* <DEDUP_REMOVED lines=16> */
[----:B------:R-:W-:Y:S01]  /*0b30*/  IMAD.MOV.U32 R4, RZ, RZ, 0x80 ;  /* 0x00000080ff047424 */ /* 0x000fe200078e00ff */
[----:B------:R-:W-:Y:S01]  /*0b40*/  IADD3 R0, R0, c[0x0][0x53c], RZ ;  /* 0x00014f0000007a10 */ /* 0x000fe20007ffe0ff */
[----:B------:R-:W-:Y:S01]  /*0b50*/  CS2R R114, SRZ ;  /* 0x0000000000727805 */ /* 0x000fe2000001ff00 */
[----:B------:R-:W-:Y:S01]  /*0b60*/  ISETP.NE.AND P4, PT, R35, 0x1, PT ;  /* 0x000000012300780c */ /* 0x000fe20003f85270 */
[----:B------:R-:W-:Y:S01]  /*0b70*/  CS2R R112, SRZ ;  /* 0x0000000000707805 */ /* 0x000fe2000001ff00 */
[----:B------:R-:W-:Y:S01]  /*0b80*/  IADD3 R4, R4, -c[0x0][0x168], RZ ;  /* 0x80005a0004047a10 */ /* 0x000fe20007ffe0ff */
[----:B------:R-:W-:Y:S01]  /*0b90*/  IMAD.SHL.U32 R38, R0, 0x80, RZ ;  /* 0x0000008000267824 */ /* 0x000fe200078e00ff */
[----:B------:R-:W-:Y:S01]  /*0ba0*/  CS2R R134, SRZ ;  /* 0x0000000000867805 */ /* 0x000fe2000001ff00 */
[----:B------:R-:W-:Y:S01]  /*0bb0*/  MOV R132, RZ ;  /* 0x000000ff00847202 */ /* 0x000fe20000000f00 */
[----:B------:R-:W-:Y:S01]  /*0bc0*/  IMAD.MOV.U32 R110, RZ, RZ, RZ ;  /* 0x000000ffff6e7224 */ /* 0x000fe200078e00ff */
[----:B------:R-:W-:Y:S01]  /*0bd0*/  CS2R R6, SRZ ;  /* 0x0000000000067805 */ /* 0x000fe2000001ff00 */
[----:B------:R-:W-:Y:S01]  /*0be0*/  IADD3 R0, R38, 0x7f, RZ ;  /* 0x0000007f26007810 */ /* 0x000fe20007ffe0ff */
[----:B------:R1:W-:Y:S01]  /*0bf0*/  STL [R1+0x38], R38 ;  /* 0x0000382601007387 */ /* 0x0003e20000100800 */
[----:B------:R-:W-:Y:S01]  /*0c00*/  IMAD.MOV.U32 R108, RZ, RZ, RZ ;  /* 0x000000ffff6c7224 */ /* 0x000fe200078e00ff */
[----:B------:R-:W-:Y:S01]  /*0c10*/  MOV R130, RZ ;  /* 0x000000ff00827202 */ /* 0x000fe20000000f00 */
[----:B------:R-:W-:Y:S01]  /*0c20*/  CS2R R128, SRZ ;  /* 0x0000000000807805 */ /* 0x000fe2000001ff00 */
[----:B------:R-:W-:Y:S01]  /*0c30*/  IMAD.MOV.U32 R9, RZ, RZ, RZ ;  /* 0x000000ffff097224 */ /* 0x000fe200078e00ff */
[----:B------:R-:W-:Y:S01]  /*0c40*/  CS2R R10, SRZ ;  /* 0x00000000000a7805 */ /* 0x000fe2000001ff00 */
[----:B------:R-:W-:Y:S01]  /*0c50*/  IMAD.MOV.U32 R106, RZ, RZ, RZ ;  /* 0x000000ffff6a7224 */ /* 0x000fe200078e00ff */
[----:B------:R-:W-:Y:S01]  /*0c60*/  MOV R104, RZ ;  /* 0x000000ff00687202 */ /* 0x000fe20000000f00 */
[----:B------:R-:W-:Y:S01]  /*0c70*/  IMAD.MOV.U32 R102, RZ, RZ, RZ ;  /* 0x000000ffff667224 */ /* 0x000fe200078e00ff */
[----:B------:R-:W-:Y:S01]  /*0c80*/  CS2R R12, SRZ ;  /* 0x00000000000c7805 */ /* 0x000fe2000001ff00 */
[----:B------:R-:W-:Y:S01]  /*0c90*/  IMAD.MOV.U32 R100, RZ, RZ, RZ ;  /* 0x000000ffff647224 */ /* 0x000fe200078e00ff */
[----:B--2---:R-:W-:Y:S01]  /*0ca0*/  MOV R2, c[0x0][0x2ac] ;  /* 0x0000ab0000027a02 */ /* 0x004fe20000000f00 */
[----:B------:R-:W-:Y:S01]  /*0cb0*/  @P4 IMAD.HI.U32 R3, R0, c[0x0][0x2c8], RZ ;  /* 0x0000b20000034a27 */ /* 0x000fe200078e00ff */
[----:B------:R-:W-:Y:S01]  /*0cc0*/  MOV R98, RZ ;  /* 0x000000ff00627202 */ /* 0x000fe20000000f00 */
[----:B------:R-:W-:Y:S01]  /*0cd0*/  CS2R R14, SRZ ;  /* 0x00000000000e7805 */ /* 0x000fe2000001ff00 */
[----:B------:R-:W-:Y:S01]  /*0ce0*/  CS2R R16, SRZ ;  /* 0x0000000000107805 */ /* 0x000fe2000001ff00 */
[C---:B------:R-:W-:Y:S01]  /*0cf0*/  IMAD R37, R2.reuse, c[0x0][0x1d0], RZ ;  /* 0x0000740002257a24 */ /* 0x040fe200078e02ff */
[----:B------:R-:W-:Y:S01]  /*0d00*/  @P4 SHF.R.U32.HI R0, RZ, c[0x0][0x2cc], R3 ;  /* 0x0000b300ff004a19 */ /* 0x000fe20000011603 */
[----:B------:R-:W-:Y:S01]  /*0d10*/  IMAD R2, R2, c[0x0][0x1d0], R4 ;  /* 0x0000740002027a24 */ /* 0x000fe200078e0204 */
[----:B------:R-:W-:Y:S01]  /*0d20*/  MOV R92, RZ ;  /* 0x000000ff005c7202 */ /* 0x000fe20000000f00 */
[----:B------:R-:W-:Y:S01]  /*0d30*/  IMAD.MOV.U32 R96, RZ, RZ, RZ ;  /* 0x000000ffff607224 */ /* 0x000fe200078e00ff */
[----:B------:R-:W-:Y:S01]  /*0d40*/  IADD3 R3, R37, 0x7f, RZ ;  /* 0x0000007f25037810 */ /* 0x000fe20007ffe0ff */
[----:B------:R-:W-:Y:S01]  /*0d50*/  IMAD.IADD R0, R2, 0x1, R0 ;  /* 0x0000000102007824 */ /* 0x000fe200078e0200 */
[----:B------:R-:W-:Y:S01]  /*0d60*/  CS2R R18, SRZ ;  /* 0x0000000000127805 */ /* 0x000fe2000001ff00 */
[----:B------:R-:W-:Y:S01]  /*0d70*/  IMAD.MOV.U32 R94, RZ, RZ, RZ ;  /* 0x000000ffff5e7224 */ /* 0x000fe200078e00ff */
[----:B------:R-:W-:Y:S01]  /*0d80*/  SHF.R.S32.HI R2, RZ, 0x1f, R3 ;  /* 0x0000001fff027819 */ /* 0x000fe20000011403 */
        /* <DEDUP_REMOVED lines=10> */
[----:B------:R-:W-:Y:S01]  /*0e30*/  IMAD.MOV.U32 R84, RZ, RZ, RZ ;  /* 0x000000ffff547224 */ /* 0x000fe200078e00ff */
        /* <DEDUP_REMOVED lines=35> */
[----:B------:R-:W-:Y:S02]  /*1070*/  IMAD.MOV.U32 R3, RZ, RZ, c[0x0][0x2b8] ;  /* 0x0000ae00ff037624 */ /* 0x000fe400078e00ff */
[----:B-----5:R-:W-:-:S03]  /*1080*/  IMAD.WIDE.U32 R172, R0, c[0x0][0x2b0], RZ ;  /* 0x0000ac0000ac7a25 */ /* 0x020fc600078e00ff */
[----:B------:R-:W-:Y:S01]  /*1090*/  ISETP.NE.AND P3, PT, R3, 0x1, PT ;  /* 0x000000010300780c */ /* 0x000fe20003f65270 */
[----:B------:R-:W-:Y:S01]  /*10a0*/  IMAD.MOV.U32 R221, RZ, RZ, RZ ;  /* 0x000000ffffdd7224 */ /* 0x000fe200078e00ff */
        /* <DEDUP_REMOVED lines=9> */
[----:B------:R-:W-:Y:S02]  /*1140*/  SHF.R.S32.HI R52, RZ, 0x1f, R237 ;  /* 0x0000001fff347819 */ /* 0x000fe400000114ed */
[----:B------:R-:W-:-:S02]  /*1150*/  ISETP.GE.AND P2, PT, R226, c[0x0][0x198], PT ;  /* 0x00006600e2007a0c */ /* 0x000fc40003f46270 */
[----:B------:R-:W-:Y:S01]  /*1160*/  ISETP.GE.AND P6, PT, R237, c[0x0][0x198], PT ;  /* 0x00006600ed007a0c */ /* 0x000fe20003fc6270 */
[----:B------:R-:W-:Y:S01]  /*1170*/  IMAD.WIDE.U32 R168, R54, c[0x0][0x1e8], RZ ;  /* 0x00007a0036a87a25 */ /* 0x000fe200078e00ff */
[----:B------:R-:W-:Y:S01]  /*1180*/  IADD3 R204, R205, 0x20, RZ ;  /* 0x00000020cdcc7810 */ /* 0x000fe20007ffe0ff */
[----:B------:R-:W-:Y:S02]  /*1190*/  STL.64 [R1+0x20], R172 ;  /* 0x000020ac01007387 */ /* 0x000fe40000100a00 */
[----:B--2---:R-:W-:-:S05]  /*11a0*/  IMAD R2, R223, 0x80, R171 ;  /* 0x00000080df027824 */ /* 0x004fca00078e02ab */
[----:B------:R-:W-:-:S04]  /*11b0*/  IADD3 R2, R2, -0x80, RZ ;  /* 0xffffff8002027810 */ /* 0x000fc80007ffe0ff */
[C---:B------:R-:W-:Y:S01]  /*11c0*/  ISETP.GE.AND P1, PT, R2.reuse, R37, PT ;  /* 0x000000250200720c */ /* 0x040fe20003f26270 */
[----:B------:R-:W-:Y:S02]  /*11d0*/  IMAD.IADD R222, R2, 0x1, R174 ;  /* 0x0000000102de7824 */ /* 0x000fe400078e02ae */
[----:B------:R-:W-:Y:S01]  /*11e0*/  IMAD R2, R3, c[0x0][0x2b0], RZ ;  /* 0x0000ac0003027a24 */ /* 0x000fe200078e02ff */
[----:B------:R-:W-:Y:S01]  /*11f0*/  ISETP.GT.OR P1, PT, R171, 0x7f, P1 ;  /* 0x0000007fab00780c */ /* 0x000fe20000f24670 */
[----:B------:R-:W-:-:S04]  /*1200*/  @P3 IMAD.HI.U32 R3, R222, c[0x0][0x2bc], RZ ;  /* 0x0000af00de033a27 */ /* 0x000fc800078e00ff */
[----:B------:R-:W-:Y:S01]  /*1210*/  IMAD.MOV.U32 R12, RZ, RZ, R222 ;  /* 0x000000ffff0c7224 */ /* 0x000fe200078e00de */
[----:B------:R-:W-:Y:S01]  /*1220*/  @P3 SHF.R.U32.HI R12, RZ, c[0x0][0x2c0], R3 ;  /* 0x0000b000ff0c3a19 */ /* 0x000fe20000011603 */
[----:B------:R-:W-:-:S04]  /*1230*/  IMAD R2, R0, c[0x0][0x2b4], R2 ;  /* 0x0000ad0000027a24 */ /* 0x000fc800078e0202 */
[----:B------:R-:W-:Y:S02]  /*1240*/  IMAD.IADD R170, R173, 0x1, R2 ;  /* 0x00000001adaa7824 */ /* 0x000fe400078e0202 */
[----:B------:R-:W-:Y:S01]  /*1250*/  @!P1 IADD3 R0, P0, R12, R172, RZ ;  /* 0x000000ac0c009210 */ /* 0x000fe20007f1e0ff */
[----:B------:R-:W-:Y:S01]  /*1260*/  IMAD.IADD R4, R171, 0x1, R38 ;  /* 0x00000001ab047824 */ /* 0x000fe200078e0226 */
[----:B---3--:R-:W-:Y:S01]  /*1270*/  SHF.R.S32.HI R36, RZ, 0x1f, R39 ;  /* 0x0000001fff247819 */ /* 0x008fe20000011427 */
[----:B------:R-:W-:Y:S01]  /*1280*/  IMAD.WIDE.U32 R46, R54, c[0x0][0x210], RZ ;  /* 0x00008400362e7a25 */ /* 0x000fe200078e00ff */
[----:B------:R-:W-:Y:S01]  /*1290*/  @!P1 LEA.HI.X.SX32 R3, R12, R170, 0x1, P0 ;  /* 0x000000aa0c039211 */ /* 0x000fe200000f0eff */
[----:B------:R-:W-:Y:S01]  /*12a0*/  STL [R1+0x30], R170 ;  /* 0x000030aa01007387 */ /* 0x000fe20000100800 */
[----:B------:R-:W-:-:S04]  /*12b0*/  @!P1 LEA R2, P0, R0, c[0x0][0x2a0], 0x2 ;  /* 0x0000a80000029a11 */ /* 0x000fc800078010ff */
[----:B------:R-:W-:-:S05]  /*12c0*/  @!P1 LEA.HI.X R3, R0, c[0x0][0x2a4], R3, 0x2, P0 ;  /* 0x0000a90000039a11 */ /* 0x000fca00000f1403 */
[----:B------:R2:W3:Y:S01]  /*12d0*/  @!P1 LDG.E R221, [R2.64] ;  /* 0x0000000602dd9981 */ /* 0x0004e2000c1e1900 */
[----:B------:R-:W-:Y:S01]  /*12e0*/  @P4 IMAD.HI.U32 R7, R4, c[0x0][0x2c8], RZ ;  /* 0x0000b20004074a27 */ /* 0x000fe200078e00ff */
[----:B------:R-:W-:Y:S01]  /*12f0*/  LEA.HI R36, R36, R39, RZ, 0x3 ;  /* 0x0000002724247211 */ /* 0x000fe200078f18ff */
[----:B------:R-:W-:Y:S01]  /*1300*/  BSSY B0, `(.L_x_2627) ;  /* 0x00001ef000007945 */ /* 0x000fe20003800000 */
[----:B------:R-:W-:Y:S01]  /*1310*/  STL.64 [R1+0x18], R168 ;  /* 0x000018a801007387 */ /* 0x000fe20000100a00 */
[----:B------:R-:W-:Y:S01]  /*1320*/  IMAD.MOV.U32 R0, RZ, RZ, R4 ;  /* 0x000000ffff007224 */ /* 0x000fe200078e0004 */
[----:B------:R-:W-:Y:S01]  /*1330*/  @P4 SHF.R.U32.HI R0, RZ, c[0x0][0x2cc], R7 ;  /* 0x0000b300ff004a19 */ /* 0x000fe20000011607 */
[----:B------:R-:W-:Y:S01]  /*1340*/  IMAD.SHL.U32 R165, R226, 0x2, RZ ;  /* 0x00000002e2a57824 */ /* 0x000fe200078e00ff */
[----:B------:R-:W-:Y:S01]  /*1350*/  SHF.R.S32.HI R36, RZ, 0x3, R36 ;  /* 0x00000003ff247819 */ /* 0x000fe20000011424 */
[----:B------:R-:W-:Y:S01]  /*1360*/  IMAD.SHL.U32 R166, R237, 0x2, RZ ;  /* 0x00000002eda67824 */ /* 0x000fe200078e00ff */
[----:B------:R-:W-:-:S03]  /*1370*/  SHF.R.S32.HI R7, RZ, 0x1f, R0 ;  /* 0x0000001fff077819 */ /* 0x000fc60000011400 */
[----:B------:R-:W-:-:S05]  /*1380*/  IMAD.IADD R11, R36, 0x1, R38 ;  /* 0x00000001240b7824 */ /* 0x000fca00078e0226 */
[C---:B------:R-:W-:Y:S02]  /*1390*/  ISETP.GE.AND P1, PT, R11.reuse, R16, PT ;  /* 0x000000100b00720c */ /* 0x040fe40003f26270 */
[----:B------:R-:W-:Y:S01]  /*13a0*/  IADD3 R14, R11, 0x40, RZ ;  /* 0x000000400b0e7810 */ /* 0x000fe20007ffe0ff */
[----:B--2---:R-:W-:-:S04]  /*13b0*/  IMAD.WIDE.U32 R2, R54, c[0x0][0x1b8], RZ ;  /* 0x00006e0036027a25 */ /* 0x004fc800078e00ff */
[----:B------:R-:W-:Y:S02]  /*13c0*/  IMAD.IADD R3, R3, 0x1, R5 ;  /* 0x0000000103037824 */ /* 0x000fe400078e0205 */
[----:B------:R-:W-:Y:S02]  /*13d0*/  IMAD R5, R6, c[0x0][0x1c0], RZ ;  /* 0x0000700006057a24 */ /* 0x000fe400078e02ff */
[----:B------:R-:W-:-:S04]  /*13e0*/  IMAD.WIDE.U32 R2, R8, c[0x0][0x1c0], R2 ;  /* 0x0000700008027a25 */ /* 0x000fc800078e0002 */
[----:B------:R-:W-:Y:S02]  /*13f0*/  IMAD R6, R8, c[0x0][0x1c4], R5 ;  /* 0x0000710008067a24 */ /* 0x000fe400078e0205 */
[----:B------:R-:W-:Y:S02]  /*1400*/  IMAD.MOV R5, RZ, RZ, -R0 ;  /* 0x000000ffff057224 */ /* 0x000fe400078e0a00 */
[----:B------:R-:W-:Y:S02]  /*1410*/  IMAD.IADD R3, R3, 0x1, R6 ;  /* 0x0000000103037824 */ /* 0x000fe400078e0206 */
[----:B------:R-:W-:Y:S02]  /*1420*/  IMAD R4, R5, c[0x0][0x2c4], R4 ;  /* 0x0000b10005047a24 */ /* 0x000fe400078e0204 */
[----:B------:R-:W-:Y:S01]  /*1430*/  IMAD R5, R7, c[0x0][0x1b0], RZ ;  /* 0x00006c0007057a24 */ /* 0x000fe200078e02ff */
[C---:B------:R-:W-:Y:S01]  /*1440*/  IADD3 R7, R11.reuse, 0x20, RZ ;  /* 0x000000200b077810 */ /* 0x040fe20007ffe0ff */
[----:B------:R-:W-:Y:S01]  /*1450*/  IMAD.WIDE.U32 R2, R0, c[0x0][0x1b0], R2 ;  /* 0x00006c0000027a25 */ /* 0x000fe200078e0002 */
[----:B------:R-:W-:-:S03]  /*1460*/  IADD3 R11, R11, 0x60, RZ ;  /* 0x000000600b0b7810 */ /* 0x000fc60007ffe0ff */
[----:B------:R-:W-:Y:S01]  /*1470*/  IMAD R6, R0, c[0x0][0x1b4], R5 ;  /* 0x00006d0000067a24 */ /* 0x000fe200078e0205 */
[----:B------:R-:W-:-:S03]  /*1480*/  SHF.R.S32.HI R5, RZ, 0x1f, R4 ;  /* 0x0000001fff057819 */ /* 0x000fc60000011404 */
[----:B------:R-:W-:Y:S02]  /*1490*/  IMAD.IADD R3, R3, 0x1, R6 ;  /* 0x0000000103037824 */ /* 0x000fe400078e0206 */
[----:B------:R-:W-:Y:S02]  /*14a0*/  IMAD R0, R5, c[0x0][0x1a8], RZ ;  /* 0x00006a0005007a24 */ /* 0x000fe400078e02ff */
[----:B------:R-:W-:-:S04]  /*14b0*/  IMAD.WIDE.U32 R2, R4, c[0x0][0x1a8], R2 ;  /* 0x00006a0004027a25 */ /* 0x000fc800078e0002 */
[----:B------:R-:W-:Y:S01]  /*14c0*/  IMAD R0, R4, c[0x0][0x1ac], R0 ;  /* 0x00006b0004007a24 */ /* 0x000fe200078e0200 */
[----:B-1----:R-:W-:Y:S01]  /*14d0*/  LEA R8, P0, R2, c[0x0][0x160], 0x1 ;  /* 0x0000580002087a11 */ /* 0x002fe200078008ff */
[----:B------:R-:W-:Y:S02]  /*14e0*/  IMAD.MOV R6, RZ, RZ, -R12 ;  /* 0x000000ffff067224 */ /* 0x000fe400078e0a0c */
[----:B------:R-:W-:Y:S02]  /*14f0*/  IMAD.IADD R9, R3, 0x1, R0 ;  /* 0x0000000103097824 */ /* 0x000fe400078e0200 */
[----:B------:R-:W1:Y:S01]  /*1500*/  SHFL.IDX PT, R0, R8, RZ, 0x181f ;  /* 0x00181fff08007589 */ /* 0x000e6200000e0000 */
[----:B------:R-:W-:Y:S02]  /*1510*/  IMAD R222, R6, c[0x0][0x2b8], R222 ;  /* 0x0000ae0006de7a24 */ /* 0x000fe400078e02de */
[----:B------:R-:W-:Y:S01]  /*1520*/  LEA.HI.X R9, R2, c[0x0][0x164], R9, 0x1, P0 ;  /* 0x0000590002097a11 */ /* 0x000fe200000f0c09 */
[----:B------:R-:W-:Y:S02]  /*1530*/  SHFL.IDX PT, R10, R8, 0x1, 0x181f ;  /* 0x00381f00080a7f89 */ /* 0x000fe400000e0000 */
[----:B------:R-:W-:-:S02]  /*1540*/  SHF.R.S32.HI R15, RZ, 0x1f, R222 ;  /* 0x0000001fff0f7819 */ /* 0x000fc400000114de */
[----:B------:R-:W2:Y:S04]  /*1550*/  SHFL.IDX PT, R3, R9, RZ, 0x181f ;  /* 0x00181fff09037589 */ /* 0x000ea800000e0000 */
[----:B------:R-:W4:Y:S04]  /*1560*/  SHFL.IDX PT, R12, R9, 0x1, 0x181f ;  /* 0x00381f00090c7f89 */ /* 0x000f2800000e0000 */
[----:B------:R-:W-:Y:S04]  /*1570*/  SHFL.IDX PT, R13, R9, 0x2, 0x181f ;  /* 0x00581f00090d7f89 */ /* 0x000fe800000e0000 */
[----:B------:R-:W-:Y:S01]  /*1580*/  SHFL.IDX PT, R9, R9, 0x3, 0x181f ;  /* 0x00781f0009097f89 */ /* 0x000fe200000e0000 */
[----:B-1----:R-:W-:-:S02]  /*1590*/  @!P1 LEA R4, P5, R226, R0, 0x1 ;  /* 0x00000000e2049211 */ /* 0x002fc400078a08ff */
[----:B------:R-:W-:Y:S02]  /*15a0*/  @!P1 LEA R2, P0, R237, R0, 0x1 ;  /* 0x00000000ed029211 */ /* 0x000fe400078008ff */
[----:B------:R-:W1:Y:S01]  /*15b0*/  SHFL.IDX PT, R0, R8, 0x2, 0x181f ;  /* 0x00581f0008007f89 */ /* 0x000e6200000e0000 */
[----:B--2---:R-:W-:-:S03]  /*15c0*/  @!P1 LEA.HI.X R5, R226, R3, R53, 0x1, P5 ;  /* 0x00000003e2059211 */ /* 0x004fc600028f0c35 */
[----:B------:R-:W2:Y:S01]  /*15d0*/  SHFL.IDX PT, R8, R8, 0x3, 0x181f ;  /* 0x00781f0008087f89 */ /* 0x000ea200000e0000 */
[----:B------:R-:W-:Y:S02]  /*15e0*/  @!P1 LEA.HI.X R3, R237, R3, R52, 0x1, P0 ;  /* 0x00000003ed039211 */ /* 0x000fe400000f0c34 */
[-C--:B------:R-:W-:Y:S01]  /*15f0*/  ISETP.GE.AND P0, PT, R7, R16.reuse, PT ;  /* 0x000000100700720c */ /* 0x080fe20003f06270 */
[----:B------:R1:W-:Y:S01]  /*1600*/  @!P1 LDGSTS.E.BYPASS.LTC128B.128 [R219+0x100], [R4.64], !P2 ;  /* 0x0010000004db9fae */ /* 0x0003e2000d101d46 */
[----:B------:R-:W-:-:S03]  /*1610*/  ISETP.GE.AND P5, PT, R14, R16, PT ;  /* 0x000000100e00720c */ /* 0x000fc60003fa6270 */
[----:B------:R2:W-:Y:S08]  /*1620*/  @!P1 LDGSTS.E.BYPASS.LTC128B.128 [R219+0x4100], [R2.64], !P6 ;  /* 0x0410000002db9fae */ /* 0x0005f0000f101d46 */
[----:B------:R-:W-:-:S04]  /*1630*/  @!P0 LEA R6, P1, R226, R10, 0x1 ;  /* 0x0000000ae2068211 */ /* 0x000fc800078208ff */
[----:B----4-:R-:W-:-:S05]  /*1640*/  @!P0 LEA.HI.X R7, R226, R12, R53, 0x1, P1 ;  /* 0x0000000ce2078211 */ /* 0x010fca00008f0c35 */
[----:B------:R4:W-:Y:S01]  /*1650*/  @!P0 LDGSTS.E.BYPASS.LTC128B.128 [R219+0x1100], [R6.64], !P2 ;  /* 0x0110000006db8fae */ /* 0x0009e2000d101d46 */
[----:B-1----:R-:W-:Y:S02]  /*1660*/  IMAD R4, R15, c[0x0][0x1e0], RZ ;  /* 0x000078000f047a24 */ /* 0x002fe400078e02ff */
[----:B--2---:R-:W-:-:S04]  /*1670*/  IMAD.WIDE.U32 R2, R222, c[0x0][0x1e0], RZ ;  /* 0x00007800de027a25 */ /* 0x004fc800078e00ff */
        /* <DEDUP_REMOVED lines=8> */
[----:B------:R-:W-:Y:S02]  /*1700*/  IMAD.IADD R167, R169, 0x1, R6 ;  /* 0x00000001a9a77824 */ /* 0x000fe400078e0206 */
[----:B------:R-:W-:-:S03]  /*1710*/  IMAD.IADD R164, R37, 0x1, -R10 ;  /* 0x0000000125a47824 */ /* 0x000fc600078e0a0a */
        /* <DEDUP_REMOVED lines=9> */
[----:B------:R-:W-:Y:S02]  /*17b0*/  @!P5 LEA R2, P1, R237, R0, 0x1 ;  /* 0x00000000ed02d211 */ /* 0x000fe400078208ff */
[----:B------:R-:W-:Y:S01]  /*17c0*/  IADD3.X R7, R167, R3, R7, P0, !PT ;  /* 0x00000003a7077210 */ /* 0x000fe200007fe407 */
[----:B------:R1:W-:Y:S01]  /*17d0*/  @!P5 LDGSTS.E.BYPASS.LTC128B.128 [R219+0x2100], [R4.64], !P2 ;  /* 0x0210000004dbdfae */ /* 0x0003e2000d101d46 */
[----:B------:R-:W-:Y:S02]  /*17e0*/  LEA R0, P0, R6, c[0x0][0x1c8], 0x1 ;  /* 0x0000720006007a11 */ /* 0x000fe400078008ff */
        /* <DEDUP_REMOVED lines=70> */
[----:B------:R-:W-:Y:S02]  /*1c50*/  IMAD.IADD R3, R3, 0x1, R0 ;  /* 0x0000000103037824 */ /* 0x000fe400078e0200 */
[----:B------:R-:W-:Y:S02]  /*1c60*/  IMAD R0, R45, c[0x0][0x210], RZ ;  /* 0x000084002d007a24 */ /* 0x000fe400078e02ff */
[----:B------:R-:W-:-:S04]  /*1c70*/  IMAD.WIDE.U32 R2, R221, c[0x0][0x218], R2 ;  /* 0x00008600dd027a25 */ /* 0x000fc800078e0002 */
[----:B------:R-:W-:Y:S01]  /*1c80*/  IMAD R0, R54, c[0x0][0x214], R0 ;  /* 0x0000850036007a24 */ /* 0x000fe200078e0200 */
        /* <DEDUP_REMOVED lines=12> */
[----:B------:R-:W2:Y:S04]  /*1d50*/  LDSM.16.M88.4 R8, [R205] ;  /* 0x00000000cd08783b */ /* 0x000ea80000000200 */
[----:B-1----:R-:W1:Y:S04]  /*1d60*/  LDSM.16.M88.4 R4, [R205+0x800] ;  /* 0x00080000cd04783b */ /* 0x002e680000000200 */
[----:B------:R-:W3:Y:S04]  /*1d70*/  LDSM.16.M88.4 R36, [R205+0x1000] ;  /* 0x00100000cd24783b */ /* 0x000ee80000000200 */
[----:B------:R-:W4:Y:S04]  /*1d80*/  LDSM.16.M88.4 R32, [R204] ;  /* 0x00000000cc20783b */ /* 0x000f280000000200 */
[----:B------:R-:W3:Y:S04]  /*1d90*/  LDSM.16.M88.4 R28, [R204+0x800] ;  /* 0x00080000cc1c783b */ /* 0x000ee80000000200 */
[----:B------:R-:W3:Y:S04]  /*1da0*/  LDSM.16.M88.4 R40, [R205+0x1800] ;  /* 0x00180000cd28783b */ /* 0x000ee80000000200 */
[----:B------:R-:W3:Y:S04]  /*1db0*/  LDSM.16.M88.4 R48, [R204+0x1000] ;  /* 0x00100000cc30783b */ /* 0x000ee80000000200 */
[----:B------:R-:W-:Y:S04]  /*1dc0*/  LDSM.16.M88.4 R56, [R204+0x3000] ;  /* 0x00300000cc38783b */ /* 0x000fe80000000200 */
[----:B------:R-:W-:Y:S01]  /*1dd0*/  LDSM.16.M88.4 R68, [R204+0x3800] ;  /* 0x00380000cc44783b */ /* 0x000fe20000000200 */
[C---:B--2---:R-:W-:Y:S08]  /*1de0*/  HMMA.16816.F32.BF16 R24, R136.reuse, R8, RZ ;  /* 0x000000088818723c */ /* 0x044ff000000418ff */
[C---:B-1----:R-:W-:Y:S08]  /*1df0*/  HMMA.16816.F32.BF16 R16, R136.reuse, R4, RZ ;  /* 0x000000048810723c */ /* 0x042ff000000418ff */
[C---:B------:R-:W-:Y:S08]  /*1e00*/  HMMA.16816.F32.BF16 R4, R136.reuse, R6, RZ ;  /* 0x000000068804723c */ /* 0x040ff000000418ff */
[C---:B------:R-:W-:Y:S08]  /*1e10*/  HMMA.16816.F32.BF16 R20, R136.reuse, R10, RZ ;  /* 0x0000000a8814723c */ /* 0x040ff000000418ff */
[----:B---3--:R-:W-:Y:S08]  /*1e20*/  HMMA.16816.F32.BF16 R8, R136, R36, RZ ;  /* 0x000000248808723c */ /* 0x008ff000000418ff */
[C---:B----4-:R-:W-:Y:S01]  /*1e30*/  HMMA.16816.F32.BF16 R100, R140.reuse, R32, R24 ;  /* 0x000000208c64723c */ /* 0x050fe20000041818 */
[----:B------:R-:W-:Y:S07]  /*1e40*/  LDSM.16.M88.4 R24, [R204+0x1800] ;  /* 0x00180000cc18783b */ /* 0x000fee0000000200 */
[C---:B------:R-:W-:Y:S07]  /*1e50*/  HMMA.16816.F32.BF16 R104, R140.reuse, R30, R4 ;  /* 0x0000001e8c68723c */ /* 0x040fee0000041804 */
[----:B------:R-:W-:Y:S01]  /*1e60*/  IMAD R4, R44, c[0x0][0x218], RZ ;  /* 0x000086002c047a24 */ /* 0x000fe200078e02ff */
[----:B------:R-:W-:Y:S01]  /*1e70*/  HMMA.16816.F32.BF16 R96, R140, R28, R16 ;  /* 0x0000001c8c60723c */ /* 0x000fe20000041810 */
[----:B------:R-:W-:Y:S01]  /*1e80*/  IMAD.IADD R5, R47, 0x1, R0 ;  /* 0x000000012f057824 */ /* 0x000fe200078e0200 */
[----:B------:R-:W-:Y:S01]  /*1e90*/  LDSM.16.M88.4 R28, [R205+0x2000] ;  /* 0x00200000cd1c783b */ /* 0x000fe20000000200 */
[----:B------:R-:W-:-:S03]  /*1ea0*/  IMAD R0, R221, c[0x0][0x21c], R4 ;  /* 0x00008700dd007a24 */ /* 0x000fc600078e0204 */
[----:B------:R1:W-:Y:S02]  /*1eb0*/  STL [R1+0x34], R5 ;  /* 0x0000340501007387 */ /* 0x0003e40000100800 */
[----:B------:R-:W-:Y:S01]  /*1ec0*/  HMMA.16816.F32.BF16 R16, R136, R38, RZ ;  /* 0x000000268810723c */ /* 0x000fe200000418ff */
[----:B------:R-:W-:Y:S01]  /*1ed0*/  IADD3.X R3, R5, R3, R0, P0, !PT ;  /* 0x0000000305037210 */ /* 0x000fe200007fe400 */
[----:B------:R-:W-:Y:S01]  /*1ee0*/  LDSM.16.M88.4 R44, [R204+0x2000] ;  /* 0x00200000cc2c783b */ /* 0x000fe20000000200 */
[----:B------:R-:W-:-:S03]  /*1ef0*/  LEA R0, P0, R2, c[0x0][0x1f8], 0x1 ;  /* 0x00007e0002007a11 */ /* 0x000fc600078008ff */
[----:B------:R-:W-:Y:S01]  /*1f00*/  LDSM.16.M88.4 R36, [R205+0x3000] ;  /* 0x00300000cd24783b */ /* 0x000fe20000000200 */
[----:B------:R-:W-:Y:S01]  /*1f10*/  LEA.HI.X R4, R2, c[0x0][0x1fc], R3, 0x1, P0 ;  /* 0x00007f0002047a11 */ /* 0x000fe200000f0c03 */
[----:B------:R-:W-:Y:S02]  /*1f20*/  HMMA.16816.F32.BF16 R112, R140, R34, R20 ;  /* 0x000000228c70723c */ /* 0x000fe40000041814 */
[----:B------:R-:W2:Y:S04]  /*1f30*/  SHFL.IDX PT, R2, R0, RZ, 0x181f ;  /* 0x00181fff00027589 */ /* 0x000ea800000e0000 */
[----:B------:R-:W3:Y:S02]  /*1f40*/  SHFL.IDX PT, R3, R0, 0x1, 0x181f ;  /* 0x00381f0000037f89 */ /* 0x000ee400000e0000 */
[----:B------:R-:W-:Y:S02]  /*1f50*/  HMMA.16816.F32.BF16 R20, R136, R42, RZ ;  /* 0x0000002a8814723c */ /* 0x000fe400000418ff */
[----:B------:R-:W4:Y:S04]  /*1f60*/  SHFL.IDX PT, R6, R4, RZ, 0x181f ;  /* 0x00181fff04067589 */ /* 0x000f2800000e0000 */
[----:B------:R-:W3:Y:S01]  /*1f70*/  SHFL.IDX PT, R7, R4, 0x1, 0x181f ;  /* 0x00381f0004077f89 */ /* 0x000ee200000e0000 */
[----:B-1----:R-:W-:Y:S01]  /*1f80*/  SHF.L.U64.HI R5, R237, 0x1, R52 ;  /* 0x00000001ed057819 */ /* 0x002fe20000010234 */
[----:B------:R-:W-:Y:S02]  /*1f90*/  HMMA.16816.F32.BF16 R92, R140, R48, R8 ;  /* 0x000000308c5c723c */ /* 0x000fe40000041808 */
[----:B------:R-:W1:Y:S04]  /*1fa0*/  SHFL.IDX PT, R12, R0, 0x2, 0x181f ;  /* 0x00581f00000c7f89 */ /* 0x000e6800000e0000 */
[----:B------:R-:W-:Y:S02]  /*1fb0*/  SHFL.IDX PT, R0, R0, 0x3, 0x181f ;  /* 0x00781f0000007f89 */ /* 0x000fe400000e0000 */
[----:B------:R-:W-:Y:S01]  /*1fc0*/  HMMA.16816.F32.BF16 R8, R136, R40, RZ ;  /* 0x000000288808723c */ /* 0x000fe200000418ff */
[CC--:B--2---:R-:W-:Y:S01]  /*1fd0*/  IADD3 R14, P0, R2.reuse, R165.reuse, RZ ;  /* 0x000000a5020e7210 */ /* 0x0c4fe20007f1e0ff */
[----:B------:R-:W2:Y:S06]  /*1fe0*/  LDSM.16.M88.4 R40, [R205+0x2800] ;  /* 0x00280000cd28783b */ /* 0x000eac0000000200 */
[C---:B------:R-:W-:Y:S01]  /*1ff0*/  HMMA.16816.F32.BF16 R76, R140.reuse, R50, R16 ;  /* 0x000000328c4c723c */ /* 0x040fe20000041810 */
[----:B------:R-:W1:Y:S04]  /*2000*/  SHFL.IDX PT, R17, R4, 0x2, 0x181f ;  /* 0x00581f0004117f89 */ /* 0x000e6800000e0000 */
[----:B------:R-:W-:Y:S03]  /*2010*/  LDSM.16.M88.4 R48, [R204+0x2800] ;  /* 0x00280000cc30783b */ /* 0x000fe60000000200 */
[C---:B------:R-:W-:Y:S01]  /*2020*/  HMMA.16816.F32.BF16 R108, R140.reuse, R26, R20 ;  /* 0x0000001a8c6c723c */ /* 0x040fe20000041814 */
[----:B------:R1:W2:Y:S07]  /*2030*/  SHFL.IDX PT, R20, R4, 0x3, 0x181f ;  /* 0x00781f0004147f89 */ /* 0x0002ae00000e0000 */
[----:B------:R-:W-:Y:S07]  /*2040*/  HMMA.16816.F32.BF16 R80, R140, R24, R8 ;  /* 0x000000188c50723c */ /* 0x000fee0000041808 */
[----:B------:R-:W-:Y:S01]  /*2050*/  IADD3 R10, P1, R2, R166, RZ ;  /* 0x000000a6020a7210 */ /* 0x000fe20007f3e0ff */
[----:B------:R-:W-:Y:S01]  /*2060*/  HMMA.16816.F32.BF16 R32, R136, R28, RZ ;  /* 0x0000001c8820723c */ /* 0x000fe200000418ff */
[----:B---3--:R-:W-:-:S03]  /*2070*/  IADD3 R8, P6, R3, R165, RZ ;  /* 0x000000a503087210 */ /* 0x008fc60007fde0ff */
[----:B----4-:R-:W-:Y:S01]  /*2080*/  IMAD.X R11, R6, 0x1, R5, P1 ;  /* 0x00000001060b7824 */ /* 0x010fe200008e0605 */
[----:B-1----:R-:W-:-:S03]  /*2090*/  SHF.L.U64.HI R4, R226, 0x1, R53 ;  /* 0x00000001e2047819 */ /* 0x002fc60000010235 */
[----:B------:R-:W-:Y:S01]  /*20a0*/  HMMA.16816.F32.BF16 R28, R136, R30, RZ ;  /* 0x0000001e881c723c */ /* 0x000fe200000418ff */
[----:B------:R-:W1:Y:S01]  /*20b0*/  LDSM.16.M88.4 R52, [R205+0x3800] ;  /* 0x00380000cd34783b */ /* 0x000e620000000200 */
[--C-:B------:R-:W-:Y:S01]  /*20c0*/  IMAD.X R15, R6, 0x1, R4.reuse, P0 ;  /* 0x00000001060f7824 */ /* 0x100fe200000e0604 */
[----:B------:R-:W-:Y:S01]  /*20d0*/  IADD3 R6, P1, R3, R166, RZ ;  /* 0x000000a603067210 */ /* 0x000fe20007f3e0ff */
[----:B------:R-:W-:Y:S01]  /*20e0*/  IMAD.X R9, R7, 0x1, R4, P6 ;  /* 0x0000000107097824 */ /* 0x000fe200030e0604 */
[----:B------:R-:W-:-:S03]  /*20f0*/  IADD3 R2, P6, R12, R165, RZ ;  /* 0x000000a50c027210 */ /* 0x000fc60007fde0ff */
[----:B--2---:R-:W-:Y:S01]  /*2100*/  HMMA.16816.F32.BF16 R24, R136, R40, RZ ;  /* 0x000000288818723c */ /* 0x004fe200000418ff */
[----:B------:R-:W-:Y:S01]  /*2110*/  ISETP.LT.OR P0, PT, R13, 0x1, P5 ;  /* 0x000000010d00780c */ /* 0x000fe20002f01670 */
[----:B------:R-:W-:Y:S01]  /*2120*/  IMAD.X R7, R7, 0x1, R5, P1 ;  /* 0x0000000107077824 */ /* 0x000fe200008e0605 */
[----:B------:R-:W-:Y:S01]  /*2130*/  IADD3 R16, P1, R12, R166, RZ ;  /* 0x000000a60c107210 */ /* 0x000fe20007f3e0ff */
[----:B------:R-:W-:Y:S01]  /*2140*/  IMAD.X R3, R17, 0x1, R4, P6 ;  /* 0x0000000111037824 */ /* 0x000fe200030e0604 */
[----:B------:R-:W-:-:S03]  /*2150*/  IADD3 R18, P6, R0, R165, RZ ;  /* 0x000000a500127210 */ /* 0x000fc60007fde0ff */
[----:B------:R-:W-:Y:S01]  /*2160*/  IMAD.X R17, R17, 0x1, R5, P1 ;  /* 0x0000000111117824 */ /* 0x000fe200008e0605 */
[----:B------:R-:W-:Y:S01]  /*2170*/  ISETP.GE.AND P1, PT, R237, c[0x0][0x1d4], PT ;  /* 0x00007500ed007a0c */ /* 0x000fe20003f26270 */
[----:B------:R-:W-:Y:S01]  /*2180*/  IMAD.X R19, R20, 0x1, R4, P6 ;  /* 0x0000000114137824 */ /* 0x000fe200030e0604 */
[----:B------:R-:W-:Y:S02]  /*2190*/  HMMA.16816.F32.BF16 R88, R140, R44, R32 ;  /* 0x0000002c8c58723c */ /* 0x000fe40000041820 */
[C---:B------:R-:W-:Y:S01]  /*21a0*/  ISETP.LT.OR P6, PT, R13.reuse, 0x1, P1 ;  /* 0x000000010d00780c */ /* 0x040fe20000fc1670 */
[----:B------:R-:W-:Y:S01]  /*21b0*/  @!PT LDS RZ, [RZ] ;  /* 0x00000000fffff984 */ /* 0x000fe20000000800 */
[----:B------:R-:W-:Y:S01]  /*21c0*/  @!PT LDS RZ, [RZ] ;  /* 0x00000000fffff984 */ /* 0x000fe20000000800 */
[----:B------:R-:W-:Y:S01]  /*21d0*/  @!PT LDS RZ, [RZ] ;  /* 0x00000000fffff984 */ /* 0x000fe20000000800 */
[----:B------:R2:W-:Y:S01]  /*21e0*/  LDGSTS.E.BYPASS.LTC128B.128 [R219+0x100], [R14.64], !P0 ;  /* 0x001000000edb7fae */ /* 0x0005e2000c101d46 */
[----:B------:R-:W-:-:S04]  /*21f0*/  ISETP.LT.OR P0, PT, R13, 0x21, P5 ;  /* 0x000000210d00780c */ /* 0x000fc80002f01670 */
[----:B------:R-:W-:Y:S07]  /*2200*/  HMMA.16816.F32.BF16 R84, R140, R46, R28 ;  /* 0x0000002e8c54723c */ /* 0x000fee000004181c */
[----:B------:R3:W-:Y:S01]  /*2210*/  LDGSTS.E.BYPASS.LTC128B.128 [R219+0x4100], [R10.64], !P6 ;  /* 0x041000000adb7fae */ /* 0x0007e2000f101d46 */
[C---:B------:R-:W-:Y:S01]  /*2220*/  ISETP.LT.OR P6, PT, R13.reuse, 0x21, P1 ;  /* 0x000000210d00780c */ /* 0x040fe20000fc1670 */
[----:B------:R-:W-:Y:S02]  /*2230*/  HMMA.16816.F32.BF16 R28, R136, R42, RZ ;  /* 0x0000002a881c723c */ /* 0x000fe400000418ff */
[----:B------:R3:W-:Y:S01]  /*2240*/  LDGSTS.E.BYPASS.LTC128B.128 [R219+0x1100], [R8.64], !P0 ;  /* 0x0110000008db7fae */ /* 0x0007e2000c101d46 */
[----:B------:R-:W-:-:S02]  /*2250*/  ISETP.LT.OR P0, PT, R13, 0x41, P5 ;  /* 0x000000410d00780c */ /* 0x000fc40002f01670 */
[----:B------:R-:W-:-:S03]  /*2260*/  ISETP.LT.OR P5, PT, R13, 0x61, P5 ;  /* 0x000000610d00780c */ /* 0x000fc60002fa1670 */
[----:B------:R-:W-:Y:S04]  /*2270*/  HMMA.16816.F32.BF16 R72, R140, R48, R24 ;  /* 0x000000308c48723c */ /* 0x000fe80000041818 */
[----:B------:R4:W-:Y:S01]  /*2280*/  LDGSTS.E.BYPASS.LTC128B.128 [R219+0x5100], [R6.64], !P6 ;  /* 0x0510000006db7fae */ /* 0x0009e2000f101d46 */
[C---:B------:R-:W-:Y:S02]  /*2290*/  ISETP.LT.OR P6, PT, R13.reuse, 0x41, P1 ;  /* 0x000000410d00780c */ /* 0x040fe40000fc1670 */
[----:B------:R-:W-:Y:S01]  /*22a0*/  ISETP.LT.OR P1, PT, R13, 0x61, P1 ;  /* 0x000000610d00780c */ /* 0x000fe20000f21670 */
[----:B------:R1:W-:Y:S01]  /*22b0*/  LDGSTS.E.BYPASS.LTC128B.128 [R219+0x2100], [R2.64], !P0 ;  /* 0x0210000002db7fae */ /* 0x0003e2000c101d46 */
[----:B--2---:R-:W-:Y:S08]  /*22c0*/  HMMA.16816.F32.BF16 R12, R136, R36, RZ ;  /* 0x00000024880c723c */ /* 0x004ff000000418ff */
[----:B------:R-:W-:Y:S01]  /*22d0*/  HMMA.16816.F32.BF16 R64, R140, R50, R28 ;  /* 0x000000328c40723c */ /* 0x000fe2000004181c */
[----:B------:R2:W-:Y:S04]  /*22e0*/  LDGSTS.E.BYPASS.LTC128B.128 [R219+0x6100], [R16.64], !P6 ;  /* 0x0610000010db7fae */ /* 0x0005e8000f101d46 */
[----:B------:R2:W-:Y:S03]  /*22f0*/  LDGSTS.E.BYPASS.LTC128B.128 [R219+0x3100], [R18.64], !P5 ;  /* 0x0310000012db7fae */ /* 0x0005e6000e901d46 */
[----:B---3--:R-:W-:Y:S01]  /*2300*/  HMMA.16816.F32.BF16 R8, R136, R38, RZ ;  /* 0x000000268808723c */ /* 0x008fe200000418ff */
[----:B----4-:R-:W-:-:S07]  /*2310*/  IMAD.MOV.U32 R6, RZ, RZ, 0x40 ;  /* 0x00000040ff067424 */ /* 0x010fce00078e00ff */
[----:B------:R-:W-:Y:S01]  /*2320*/  HMMA.16816.F32.BF16 R60, R140, R56, R12 ;  /* 0x000000388c3c723c */ /* 0x000fe2000004180c */
[----:B-1----:R-:W-:Y:S02]  /*2330*/  IADD3 R2, P0, R0, R166, RZ ;  /* 0x000000a600027210 */ /* 0x002fe40007f1e0ff */
[----:B------:R-:W-:-:S03]  /*2340*/  SEL R0, R6, 0xffffffc0, !P2 ;  /* 0xffffffc006007807 */ /* 0x000fc60005000000 */
[----:B------:R-:W-:Y:S01]  /*2350*/  IMAD.X R3, R20, 0x1, R5, P0 ;  /* 0x0000000114037824 */ /* 0x000fe200000e0605 */
[----:B------:R-:W-:Y:S01]  /*2360*/  ISETP.GE.AND P0, PT, R223, 0x2, PT ;  /* 0x00000002df00780c */ /* 0x000fe20003f06270 */
[----:B------:R-:W-:Y:S01]  /*2370*/  IMAD.IADD R207, R205, 0x1, R0 ;  /* 0x00000001cdcf7824 */ /* 0x000fe200078e0200 */
[----:B------:R-:W-:Y:S02]  /*2380*/  HMMA.16816.F32.BF16 R20, R136, R52, RZ ;  /* 0x000000348814723c */ /* 0x000fe400000418ff */
[----:B------:R1:W-:Y:S01]  /*2390*/  LDGSTS.E.BYPASS.LTC128B.128 [R219+0x7100], [R2.64], !P1 ;  /* 0x0710000002db7fae */ /* 0x0003e2000c901d46 */
[----:B------:R-:W-:-:S03]  /*23a0*/  ISETP.GT.AND P1, PT, R171, 0x7f, PT ;  /* 0x0000007fab00780c */ /* 0x000fc60003f24270 */
[----:B------:R-:W3:Y:S02]  /*23b0*/  LDSM.16.M88.4 R24, [R207] ;  /* 0x00000000cf18783b */ /* 0x000ee40000000200 */
[----:B--2---:R-:W-:Y:S02]  /*23c0*/  HMMA.16816.F32.BF16 R16, R136, R54, RZ ;  /* 0x000000368810723c */ /* 0x004fe400000418ff */
[----:B------:R-:W2:Y:S04]  /*23d0*/  LDSM.16.M88.4 R28, [R207+0x1000] ;  /* 0x00100000cf1c783b */ /* 0x000ea80000000200 */
[----:B------:R-:W4:Y:S02]  /*23e0*/  LDSM.16.M88.4 R32, [R207+0x800] ;  /* 0x00080000cf20783b */ /* 0x000f240000000200 */
[C---:B------:R-:W-:Y:S02]  /*23f0*/  HMMA.16816.F32.BF16 R56, R140.reuse, R58, R8 ;  /* 0x0000003a8c38723c */ /* 0x040fe40000041808 */
[----:B------:R-:W2:Y:S04]  /*2400*/  LDSM.16.M88.4 R8, [R207+0x1800] ;  /* 0x00180000cf08783b */ /* 0x000ea80000000200 */
[----:B------:R-:W2:Y:S02]  /*2410*/  LDSM.16.M88.4 R12, [R207+0x2000] ;  /* 0x00200000cf0c783b */ /* 0x000ea40000000200 */
[----:B------:R-:W-:Y:S02]  /*2420*/  HMMA.16816.F32.BF16 R52, R140, R68, R20 ;  /* 0x000000448c34723c */ /* 0x000fe40000041814 */
[----:B------:R-:W0:Y:S01]  /*2430*/  LDGDEPBAR ;  /* 0x00000000000079af */ /* 0x000e220000000000 */
[----:B-1----:R-:W-:-:S05]  /*2440*/  IADD3 R2, R204, 0x4000, RZ ;  /* 0x00004000cc027810 */ /* 0x002fca0007ffe0ff */
[----:B------:R-:W-:Y:S01]  /*2450*/  HMMA.16816.F32.BF16 R40, R140, R70, R16 ;  /* 0x000000468c28723c */ /* 0x000fe20000041810 */
[----:B------:R-:W1:Y:S01]  /*2460*/  LDSM.16.M88.4 R16, [R207+0x2800] ;  /* 0x00280000cf10783b */ /* 0x000e620000000200 */
[----:B------:R-:W-:-:S05]  /*2470*/  IMAD.IADD R206, R2, 0x1, R0 ;  /* 0x0000000102ce7824 */ /* 0x000fca00078e0200 */
[----:B------:R-:W-:Y:S01]  /*2480*/  LDSM.16.M88.4 R20, [R206+-0x4000] ;  /* 0xffc00000ce14783b */ /* 0x000fe20000000200 */
[C---:B---3--:R-:W-:Y:S08]  /*2490*/  HMMA.16816.F32.BF16 R48, R176.reuse, R24, R100 ;  /* 0x00000018b030723c */ /* 0x048ff00000041864 */
[C---:B------:R-:W-:Y:S01]  /*24a0*/  HMMA.16816.F32.BF16 R36, R176.reuse, R26, R112 ;  /* 0x0000001ab024723c */ /* 0x040fe20000041870 */
[----:B------:R-:W-:Y:S07]  /*24b0*/  LDSM.16.M88.4 R24, [R207+0x3800] ;  /* 0x00380000cf18783b */ /* 0x000fee0000000200 */
[C---:B--2---:R-:W-:Y:S08]  /*24c0*/  HMMA.16816.F32.BF16 R68, R176.reuse, R28, R92 ;  /* 0x0000001cb044723c */ /* 0x044ff0000004185c */
[C---:B------:R-:W-:Y:S01]  /*24d0*/  HMMA.16816.F32.BF16 R76, R176.reuse, R30, R76 ;  /* 0x0000001eb04c723c */ /* 0x040fe2000004184c */
[----:B------:R-:W2:Y:S07]  /*24e0*/  LDSM.16.M88.4 R28, [R207+0x3000] ;  /* 0x00300000cf1c783b */ /* 0x000eae0000000200 */
[C---:B----4-:R-:W-:Y:S08]  /*24f0*/  HMMA.16816.F32.BF16 R44, R176.reuse, R32, R96 ;  /* 0x00000020b02c723c */ /* 0x050ff00000041860 */
[C---:B------:R-:W-:Y:S08]  /*2500*/  HMMA.16816.F32.BF16 R32, R176.reuse, R34, R104 ;  /* 0x00000022b020723c */ /* 0x040ff00000041868 */
[C---:B------:R-:W-:Y:S08]  /*2510*/  HMMA.16816.F32.BF16 R80, R176.reuse, R8, R80 ;  /* 0x00000008b050723c */ /* 0x040ff00000041850 */
[C---:B------:R-:W-:Y:S01]  /*2520*/  HMMA.16816.F32.BF16 R108, R176.reuse, R10, R108 ;  /* 0x0000000ab06c723c */ /* 0x040fe2000004186c */
[----:B------:R-:W3:Y:S07]  /*2530*/  LDSM.16.M88.4 R8, [R206+-0x3800] ;  /* 0xffc80000ce08783b */ /* 0x000eee0000000200 */
[C---:B------:R-:W-:Y:S08]  /*2540*/  HMMA.16816.F32.BF16 R100, R176.reuse, R14, R84 ;  /* 0x0000000eb064723c */ /* 0x040ff00000041854 */
[C---:B-1----:R-:W-:Y:S08]  /*2550*/  HMMA.16816.F32.BF16 R96, R176.reuse, R16, R72 ;  /* 0x00000010b060723c */ /* 0x042ff00000041848 */
[C---:B--2---:R-:W-:Y:S08]  /*2560*/  HMMA.16816.F32.BF16 R104, R176.reuse, R28, R60 ;  /* 0x0000001cb068723c */ /* 0x044ff0000004183c */
[C---:B------:R-:W-:Y:S01]  /*2570*/  HMMA.16816.F32.BF16 R92, R176.reuse, R30, R56 ;  /* 0x0000001eb05c723c */ /* 0x040fe20000041838 */
[----:B------:R-:W1:Y:S07]  /*2580*/  LDSM.16.M88.4 R28, [R206+-0x2800] ;  /* 0xffd80000ce1c783b */ /* 0x000e6e0000000200 */
[C---:B------:R-:W-:Y:S08]  /*2590*/  HMMA.16816.F32.BF16 R84, R176.reuse, R24, R52 ;  /* 0x00000018b054723c */ /* 0x040ff00000041834 */
[C---:B------:R-:W-:Y:S01]  /*25a0*/  HMMA.16816.F32.BF16 R72, R176.reuse, R26, R40 ;  /* 0x0000001ab048723c */ /* 0x040fe20000041828 */
[----:B------:R-:W2:Y:S07]  /*25b0*/  LDSM.16.M88.4 R24, [R206+-0x2000] ;  /* 0xffe00000ce18783b */ /* 0x000eae0000000200 */
[C---:B------:R-:W-:Y:S01]  /*25c0*/  HMMA.16816.F32.BF16 R88, R176.reuse, R12, R88 ;  /* 0x0000000cb058723c */ /* 0x040fe20000041858 */
[----:B------:R-:W-:Y:S07]  /*25d0*/  LDSM.16.M88.4 R12, [R206+-0x1000] ;  /* 0xfff00000ce0c783b */ /* 0x000fee0000000200 */
[----:B------:R-:W-:Y:S01]  /*25e0*/  HMMA.16816.F32.BF16 R112, R176, R18, R64 ;  /* 0x00000012b070723c */ /* 0x000fe20000041840 */
[----:B------:R-:W4:Y:S07]  /*25f0*/  LDSM.16.M88.4 R16, [R206+-0x3000] ;  /* 0xffd00000ce10783b */ /* 0x000f2e0000000200 */
[C---:B------:R-:W-:Y:S08]  /*2600*/  HMMA.16816.F32.BF16 R64, R180.reuse, R20, R48 ;  /* 0x00000014b440723c */ /* 0x040ff00000041830 */
[C---:B------:R-:W-:Y:S01]  /*2610*/  HMMA.16816.F32.BF16 R56, R180.reuse, R22, R36 ;  /* 0x00000016b438723c */ /* 0x040fe20000041824 */
[----:B------:R-:W4:Y:S07]  /*2620*/  LDSM.16.M88.4 R20, [R206+-0x1800] ;  /* 0xffe80000ce14783b */ /* 0x000f2e0000000200 */
[C---:B---3--:R-:W-:Y:S08]  /*2630*/  HMMA.16816.F32.BF16 R48, R180.reuse, R10, R32 ;  /* 0x0000000ab430723c */ /* 0x048ff00000041820 */
[C---:B------:R-:W-:Y:S01]  /*2640*/  HMMA.16816.F32.BF16 R52, R180.reuse, R8, R44 ;  /* 0x00000008b434723c */ /* 0x040fe2000004182c */
[----:B------:R-:W3:Y:S07]  /*2650*/  LDSM.16.M88.4 R8, [R206+-0x800] ;  /* 0xfff80000ce08783b */ /* 0x000eee0000000200 */
[C---:B-1----:R-:W-:Y:S01]  /*2660*/  HMMA.16816.F32.BF16 R36, R180.reuse, R28, R80 ;  /* 0x0000001cb424723c */ /* 0x042fe20000041850 */
[----:B------:R-:W-:Y:S07]  /*2670*/  LDSM.16.M88.4 R80, [R204+0x5000] ;  /* 0x00500000cc50783b */ /* 0x000fee0000000200 */
[C---:B------:R-:W-:Y:S01]  /*2680*/  HMMA.16816.F32.BF16 R32, R180.reuse, R30, R108 ;  /* 0x0000001eb420723c */ /* 0x040fe2000004186c */
[----:B------:R-:W1:Y:S07]  /*2690*/  LDSM.16.M88.4 R28, [R205+0x4000] ;  /* 0x00400000cd1c783b */ /* 0x000e6e0000000200 */
[C---:B--2---:R-:W-:Y:S08]  /*26a0*/  HMMA.16816.F32.BF16 R60, R180.reuse, R24, R88 ;  /* 0x00000018b43c723c */ /* 0x044ff00000041858 */
[C---:B------:R-:W-:Y:S01]  /*26b0*/  HMMA.16816.F32.BF16 R88, R180.reuse, R26, R100 ;  /* 0x0000001ab458723c */ /* 0x040fe20000041864 */
[----:B------:R-:W2:Y:S07]  /*26c0*/  LDSM.16.M88.4 R24, [R205+0x4800] ;  /* 0x00480000cd18783b */ /* 0x000eae0000000200 */
[C---:B----4-:R-:W-:Y:S01]  /*26d0*/  HMMA.16816.F32.BF16 R44, R180.reuse, R16, R68 ;  /* 0x00000010b42c723c */ /* 0x050fe20000041844 */
[----:B------:R-:W-:Y:S07]  /*26e0*/  LDSM.16.M88.4 R68, [R204+0x4800] ;  /* 0x00480000cc44783b */ /* 0x000fee0000000200 */
[C---:B------:R-:W-:Y:S01]  /*26f0*/  HMMA.16816.F32.BF16 R40, R180.reuse, R18, R76 ;  /* 0x00000012b428723c */ /* 0x040fe2000004184c */
[----:B------:R-:W4:Y:S04]  /*2700*/  LDSM.16.M88.4 R16, [R205+0x5800] ;  /* 0x00580000cd10783b */ /* 0x000f280000000200 */
[----:B------:R-:W-:Y:S03]  /*2710*/  LDSM.16.M88.4 R76, [R204+0x5800] ;  /* 0x00580000cc4c783b */ /* 0x000fe60000000200 */
[C---:B------:R-:W-:Y:S08]  /*2720*/  HMMA.16816.F32.BF16 R96, R180.reuse, R20, R96 ;  /* 0x00000014b460723c */ /* 0x040ff00000041860 */
[C---:B------:R-:W-:Y:S01]  /*2730*/  HMMA.16816.F32.BF16 R112, R180.reuse, R22, R112 ;  /* 0x00000016b470723c */ /* 0x040fe20000041870 */
[----:B------:R-:W2:Y:S07]  /*2740*/  LDSM.16.M88.4 R20, [R205+0x5000] ;  /* 0x00500000cd14783b */ /* 0x000eae0000000200 */
[C---:B------:R-:W-:Y:S08]  /*2750*/  HMMA.16816.F32.BF16 R148, R180.reuse, R12, R104 ;  /* 0x0000000cb494723c */ /* 0x040ff00000041868 */
[C---:B------:R-:W-:Y:S01]  /*2760*/  HMMA.16816.F32.BF16 R144, R180.reuse, R14, R92 ;  /* 0x0000000eb490723c */ /* 0x040fe2000004185c */
[----:B------:R-:W4:Y:S07]  /*2770*/  LDSM.16.M88.4 R12, [R205+0x6000] ;  /* 0x00600000cd0c783b */ /* 0x000f2e0000000200 */
[C---:B---3--:R-:W-:Y:S08]  /*2780*/  HMMA.16816.F32.BF16 R132, R180.reuse, R8, R84 ;  /* 0x00000008b484723c */ /* 0x048ff00000041854 */
[----:B------:R-:W-:Y:S01]  /*2790*/  HMMA.16816.F32.BF16 R128, R180, R10, R72 ;  /* 0x0000000ab480723c */ /* 0x000fe20000041848 */
[----:B------:R-:W3:Y:S07]  /*27a0*/  LDSM.16.M88.4 R8, [R205+0x6800] ;  /* 0x00680000cd08783b */ /* 0x000eee0000000200 */
[C---:B-1----:R-:W-:Y:S01]  /*27b0*/  HMMA.16816.F32.BF16 R120, R184.reuse, R30, R56 ;  /* 0x0000001eb878723c */ /* 0x042fe20000041838 */
[----:B------:R-:W1:Y:S07]  /*27c0*/  LDSM.16.M88.4 R56, [R205+0x7000] ;  /* 0x00700000cd38783b */ /* 0x000e6e0000000200 */
[C---:B--2---:R-:W-:Y:S01]  /*27d0*/  HMMA.16816.F32.BF16 R108, R184.reuse, R26, R48 ;  /* 0x0000001ab86c723c */ /* 0x044fe20000041830 */
[----:B------:R-:W2:Y:S07]  /*27e0*/  LDSM.16.M88.4 R48, [R205+0x7800] ;  /* 0x00780000cd30783b */ /* 0x000eae0000000200 */
[C---:B------:R-:W-:Y:S01]  /*27f0*/  HMMA.16816.F32.BF16 R116, R184.reuse, R24, R52 ;  /* 0x00000018b874723c */ /* 0x040fe20000041834 */
[----:B------:R-:W1:Y:S07]  /*2800*/  LDSM.16.M88.4 R52, [R204+0x4000] ;  /* 0x00400000cc34783b */ /* 0x000e6e0000000200 */
[C---:B----4-:R-:W-:Y:S01]  /*2810*/  HMMA.16816.F32.BF16 R92, R184.reuse, R16, R36 ;  /* 0x00000010b85c723c */ /* 0x050fe20000041824 */
[----:B------:R-:W4:Y:S07]  /*2820*/  LDSM.16.M88.4 R36, [R204+0x6800] ;  /* 0x00680000cc24783b */ /* 0x000f2e0000000200 */
[C---:B------:R-:W-:Y:S01]  /*2830*/  HMMA.16816.F32.BF16 R84, R184.reuse, R18, R32 ;  /* 0x00000012b854723c */ /* 0x040fe20000041820 */
[----:B------:R-:W1:Y:S07]  /*2840*/  LDSM.16.M88.4 R32, [R204+0x7000] ;  /* 0x00700000cc20783b */ /* 0x000e6e0000000200 */
[C---:B------:R-:W-:Y:S01]  /*2850*/  HMMA.16816.F32.BF16 R124, R184.reuse, R28, R64 ;  /* 0x0000001cb87c723c */ /* 0x040fe20000041840 */
[----:B------:R-:W1:Y:S07]  /*2860*/  LDSM.16.M88.4 R28, [R204+0x7800] ;  /* 0x00780000cc1c783b */ /* 0x000e6e0000000200 */
[C---:B------:R-:W-:Y:S01]  /*2870*/  HMMA.16816.F32.BF16 R104, R184.reuse, R20, R44 ;  /* 0x00000014b868723c */ /* 0x040fe2000004182c */
[----:B------:R-:W2:Y:S07]  /*2880*/  LDSM.16.M88.4 R44, [R204+0x6000] ;  /* 0x00600000cc2c783b */ /* 0x000eae0000000200 */
[C---:B------:R-:W-:Y:S08]  /*2890*/  HMMA.16816.F32.BF16 R100, R184.reuse, R22, R40 ;  /* 0x00000016b864723c */ /* 0x040ff00000041828 */
[C---:B------:R-:W-:Y:S01]  /*28a0*/  HMMA.16816.F32.BF16 R72, R184.reuse, R12, R60 ;  /* 0x0000000cb848723c */ /* 0x040fe2000004183c */
[----:B------:R-:W-:Y:S07]  /*28b0*/  LDSM.16.M88.4 R60, [R207+0x4800] ;  /* 0x00480000cf3c783b */ /* 0x000fee0000000200 */
[C---:B------:R-:W-:Y:S08]  /*28c0*/  HMMA.16816.F32.BF16 R64, R184.reuse, R14, R88 ;  /* 0x0000000eb840723c */ /* 0x040ff00000041858 */
[C---:B---3--:R-:W-:Y:S08]  /*28d0*/  HMMA.16816.F32.BF16 R24, R184.reuse, R10, R112 ;  /* 0x0000000ab818723c */ /* 0x048ff00000041870 */
[C---:B-1----:R-:W-:Y:S08]  /*28e0*/  HMMA.16816.F32.BF16 R16, R184.reuse, R58, R144 ;  /* 0x0000003ab810723c */ /* 0x042ff00000041890 */
[C---:B------:R-:W-:Y:S01]  /*28f0*/  HMMA.16816.F32.BF16 R40, R184.reuse, R8, R96 ;  /* 0x00000008b828723c */ /* 0x040fe20000041860 */
[----:B------:R-:W1:Y:S07]  /*2900*/  LDSM.16.M88.4 R96, [R207+0x4000] ;  /* 0x00400000cf60783b */ /* 0x000e6e0000000200 */
[C---:B--2---:R-:W-:Y:S08]  /*2910*/  HMMA.16816.F32.BF16 R12, R184.reuse, R48, R132 ;  /* 0x00000030b80c723c */ /* 0x044ff00000041884 */
[----:B------:R-:W-:Y:S08]  /*2920*/  HMMA.16816.F32.BF16 R8, R184, R50, R128 ;  /* 0x00000032b808723c */ /* 0x000ff00000041880 */
[----:B------:R-:W-:Y:S01]  /*2930*/  HMMA.16816.F32.BF16 R88, R188, R68, R116 ;  /* 0x00000044bc58723c */ /* 0x000fe20000041874 */
[----:B------:R-:W2:Y:S07]  /*2940*/  LDSM.16.M88.4 R116, [R207+0x5000] ;  /* 0x00500000cf74783b */ /* 0x000eae0000000200 */
[----:B------:R-:W-:Y:S08]  /*2950*/  HMMA.16816.F32.BF16 R20, R184, R56, R148 ;  /* 0x00000038b814723c */ /* 0x000ff00000041894 */
[C---:B------:R-:W-:Y:S08]  /*2960*/  HMMA.16816.F32.BF16 R48, R188.reuse, R52, R124 ;  /* 0x00000034bc30723c */ /* 0x040ff0000004187c */
[C---:B------:R-:W-:Y:S08]  /*2970*/  HMMA.16816.F32.BF16 R56, R188.reuse, R54, R120 ;  /* 0x00000036bc38723c */ /* 0x040ff00000041878 */
[C---:B------:R-:W-:Y:S01]  /*2980*/  HMMA.16816.F32.BF16 R52, R188.reuse, R70, R108 ;  /* 0x00000046bc34723c */ /* 0x040fe2000004186c */
[----:B------:R-:W-:Y:S07]  /*2990*/  LDSM.16.M88.4 R108, [R206] ;  /* 0x00000000ce6c783b */ /* 0x000fee0000000200 */
[C---:B------:R-:W-:Y:S08]  /*29a0*/  HMMA.16816.F32.BF16 R68, R188.reuse, R80, R104 ;  /* 0x00000050bc44723c */ /* 0x040ff00000041868 */
[C---:B----4-:R-:W-:Y:S01]  /*29b0*/  HMMA.16816.F32.BF16 R128, R188.reuse, R38, R24 ;  /* 0x00000026bc80723c */ /* 0x050fe20000041818 */
[----:B------:R-:W-:Y:S07]  /*29c0*/  LDSM.16.M88.4 R24, [R207+0x7000] ;  /* 0x00700000cf18783b */ /* 0x000fee0000000200 */
[C---:B------:R-:W-:Y:S01]  /*29d0*/  HMMA.16816.F32.BF16 R124, R188.reuse, R34, R16 ;  /* 0x00000022bc7c723c */ /* 0x040fe20000041810 */
[----:B------:R-:W3:Y:S07]  /*29e0*/  LDSM.16.M88.4 R16, [R207+0x5800] ;  /* 0x00580000cf10783b */ /* 0x000eee0000000200 */
[C---:B------:R-:W-:Y:S01]  /*29f0*/  HMMA.16816.F32.BF16 R120, R188.reuse, R28, R12 ;  /* 0x0000001cbc78723c */ /* 0x040fe2000004180c */
[----:B------:R-:W4:Y:S07]  /*2a00*/  LDSM.16.M88.4 R12, [R207+0x6000] ;  /* 0x00600000cf0c783b */ /* 0x000f2e0000000200 */
[C---:B------:R-:W-:Y:S01]  /*2a10*/  HMMA.16816.F32.BF16 R160, R188.reuse, R76, R92 ;  /* 0x0000004cbca0723c */ /* 0x040fe2000004185c */
[----:B------:R-:W-:Y:S07]  /*2a20*/  LDSM.16.M88.4 R92, [R207+0x7800] ;  /* 0x00780000cf5c783b */ /* 0x000fee0000000200 */
[C---:B------:R-:W-:Y:S01]  /*2a30*/  HMMA.16816.F32.BF16 R112, R188.reuse, R30, R8 ;  /* 0x0000001ebc70723c */ /* 0x040fe20000041808 */
[----:B------:R-:W1:Y:S07]  /*2a40*/  LDSM.16.M88.4 R8, [R207+0x6800] ;  /* 0x00680000cf08783b */ /* 0x000e6e0000000200 */
[C---:B------:R-:W-:Y:S01]  /*2a50*/  HMMA.16816.F32.BF16 R152, R188.reuse, R78, R84 ;  /* 0x0000004ebc98723c */ /* 0x040fe20000041854 */
[----:B------:R-:W-:Y:S04]  /*2a60*/  LDSM.16.M88.4 R84, [R206+0x1000] ;  /* 0x00100000ce54783b */ /* 0x000fe80000000200 */
[----:B------:R-:W-:Y:S03]  /*2a70*/  LDSM.16.M88.4 R76, [R206+0x2000] ;  /* 0x00200000ce4c783b */ /* 0x000fe60000000200 */
[C---:B------:R-:W-:Y:S08]  /*2a80*/  HMMA.16816.F32.BF16 R20, R188.reuse, R32, R20 ;  /* 0x00000020bc14723c */ /* 0x040ff00000041814 */
[C---:B------:R-:W-:Y:S01]  /*2a90*/  HMMA.16816.F32.BF16 R148, R188.reuse, R44, R72 ;  /* 0x0000002cbc94723c */ /* 0x040fe20000041848 */
[----:B------:R-:W-:Y:S07]  /*2aa0*/  LDSM.16.M88.4 R72, [R206+0x2800] ;  /* 0x00280000ce48783b */ /* 0x000fee0000000200 */
[C---:B------:R-:W-:Y:S01]  /*2ab0*/  HMMA.16816.F32.BF16 R144, R188.reuse, R46, R64 ;  /* 0x0000002ebc90723c */ /* 0x040fe20000041840 */
[----:B------:R-:W-:Y:S07]  /*2ac0*/  LDSM.16.M88.4 R64, [R206+0x3800] ;  /* 0x00380000ce40783b */ /* 0x000fee0000000200 */
[C---:B------:R-:W-:Y:S08]  /*2ad0*/  HMMA.16816.F32.BF16 R132, R188.reuse, R36, R40 ;  /* 0x00000024bc84723c */ /* 0x040ff00000041828 */
[----:B------:R-:W-:Y:S01]  /*2ae0*/  HMMA.16816.F32.BF16 R156, R188, R82, R100 ;  /* 0x00000052bc9c723c */ /* 0x000fe20000041864 */
[----:B------:R-:W-:Y:S04]  /*2af0*/  LDSM.16.M88.4 R100, [R206+0x800] ;  /* 0x00080000ce64783b */ /* 0x000fe80000000200 */
[----:B------:R-:W-:Y:S03]  /*2b00*/  LDSM.16.M88.4 R80, [R206+0x1800] ;  /* 0x00180000ce50783b */ /* 0x000fe60000000200 */
[C---:B-1----:R-:W-:Y:S08]  /*2b10*/  HMMA.16816.F32.BF16 R104, R192.reuse, R96, R48 ;  /* 0x00000060c068723c */ /* 0x042ff00000041830 */
[C---:B------:R-:W-:Y:S08]  /*2b20*/  HMMA.16816.F32.BF16 R96, R192.reuse, R98, R56 ;  /* 0x00000062c060723c */ /* 0x040ff00000041838 */
[----:B--2---:R-:W-:Y:S01]  /*2b30*/  HMMA.16816.F32.BF16 R56, R192, R116, R68 ;  /* 0x00000074c038723c */ /* 0x004fe20000041844 */
[----:B------:R-:W1:Y:S01]  /*2b40*/  LDSM.16.M88.4 R68, [R206+0x3000] ;  /* 0x00300000ce44783b */ /* 0x000e620000000200 */
[----:B------:R-:W-:-:S06]  /*2b50*/  DEPBAR.LE SB0, 0x0 ;  /* 0x000080000000791a */ /* 0x000fcc0000000000 */
[C---:B---3--:R-:W-:Y:S08]  /*2b60*/  HMMA.16816.F32.BF16 R48, R192.reuse, R16, R160 ;  /* 0x00000010c030723c */ /* 0x048ff000000418a0 */
        /* <DEDUP_REMOVED lines=31> */
[----:B------:R-:W-:Y:S01]  /*2d60*/  IMAD R2, R223, 0x80, R174 ;  /* 0x00000080df027824 */ /* 0x000fe200078e02ae */
        /* <DEDUP_REMOVED lines=27> */
.L_x_2685:
        /* <DEDUP_REMOVED lines=9> */
[----:B---3--:R-:W-:-:S02]  /*2fb0*/  IADD3 R8, P6, R2, R165, RZ ;  /* 0x000000a502087210 */ /* 0x008fc40007fde0ff */
[----:B------:R-:W-:-:S03]  /*2fc0*/  IADD3 R2, P5, R2, R166, RZ ;  /* 0x000000a602027210 */ /* 0x000fc60007fbe0ff */
[C-C-:B--2---:R-:W-:Y:S01]  /*2fd0*/  IMAD.X R9, R10.reuse, 0x1, R4.reuse, P6 ;  /* 0x000000010a097824 */ /* 0x144fe200030e0604 */
[C---:B----4-:R-:W-:Y:S01]  /*2fe0*/  IADD3 R12, P6, R7.reuse, R165, RZ ;  /* 0x000000a5070c7210 */ /* 0x050fe20007fde0ff */
[--C-:B------:R-:W-:Y:S01]  /*2ff0*/  IMAD.X R3, R10, 0x1, R5.reuse, P5 ;  /* 0x000000010a037824 */ /* 0x100fe200028e0605 */
[-C--:B------:R-:W-:Y:S02]  /*3000*/  IADD3 R10, P5, R7, R166.reuse, RZ ;  /* 0x000000a6070a7210 */ /* 0x080fe40007fbe0ff */
[----:B------:R2:W-:Y:S01]  /*3010*/  LDGSTS.E.BYPASS.LTC128B.128 [R219+0x8100], [R8.64], !P2 ;  /* 0x0810000008db7fae */ /* 0x0005e2000d101d46 */
[C---:B-----5:R-:W-:Y:S01]  /*3020*/  IMAD.X R13, R11.reuse, 0x1, R4, P6 ;  /* 0x000000010b0d7824 */ /* 0x060fe200030e0604 */
[----:B------:R-:W-:Y:S01]  /*3030*/  SEL R7, RZ, 0x10, P0 ;  /* 0x00000010ff077807 */ /* 0x000fe20000000000 */
[----:B------:R-:W-:Y:S01]  /*3040*/  IMAD.X R11, R11, 0x1, R5, P5 ;  /* 0x000000010b0b7824 */ /* 0x000fe200028e0605 */
[----:B------:R3:W-:Y:S04]  /*3050*/  LDGSTS.E.BYPASS.LTC128B.128 [R219+0xc100], [R2.64], !P0 ;  /* 0x0c10000002db7fae */ /* 0x0007e8000c101d46 */
[----:B------:R4:W-:Y:S04]  /*3060*/  LDGSTS.E.BYPASS.LTC128B.128 [R219+0x9100], [R12.64], !P2 ;  /* 0x091000000cdb7fae */ /* 0x0009e8000d101d46 */
[----:B------:R4:W-:Y:S01]  /*3070*/  LDGSTS.E.BYPASS.LTC128B.128 [R219+0xd100], [R10.64], !P0 ;  /* 0x0d1000000adb7fae */ /* 0x0009e2000c101d46 */
[----:B--2---:R-:W-:-:S02]  /*3080*/  IADD3 R8, P5, R14, R166, RZ ;  /* 0x000000a60e087210 */ /* 0x004fc40007fbe0ff */
[----:B---3--:R-:W-:-:S03]  /*3090*/  IADD3 R2, P6, R14, R165, RZ ;  /* 0x000000a50e027210 */ /* 0x008fc60007fde0ff */
[C---:B------:R-:W-:Y:S02]  /*30a0*/  IMAD.X R9, R15.reuse, 0x1, R5, P5 ;  /* 0x000000010f097824 */ /* 0x040fe400028e0605 */
[----:B------:R-:W-:-:S05]  /*30b0*/  IMAD.X R3, R15, 0x1, R4, P6 ;  /* 0x000000010f037824 */ /* 0x000fca00030e0604 */
[----:B------:R2:W-:Y:S04]  /*30c0*/  LDGSTS.E.BYPASS.LTC128B.128 [R219+0xa100], [R2.64], !P2 ;  /* 0x0a10000002db7fae */ /* 0x0005e8000d101d46 */
[----:B------:R3:W-:Y:S04]  /*30d0*/  LDGSTS.E.BYPASS.LTC128B.128 [R219+0xe100], [R8.64], !P0 ;  /* 0x0e10000008db7fae */ /* 0x0007e8000c101d46 */
[----:B--2---:R4:W2:Y:S01]  /*30e0*/  SHFL.IDX PT, R2, R6, 0x3, 0x181f ;  /* 0x00781f0006027f89 */ /* 0x0048a200000e0000 */
[----:B---3--:R-:W-:-:S04]  /*30f0*/  SEL R8, RZ, 0x10, P2 ;  /* 0x00000010ff087807 */ /* 0x008fc80001000000 */
.L_x_2686:
[----:B-1----:R-:W-:Y:S02]  /*3100*/  IADD3 R3, -R8, 0x10, RZ ;  /* 0x0000001008037810 */ /* 0x002fe40007ffe1ff */
[----:B------:R-:W-:-:S02]  /*3110*/  IADD3 R9, -R7, 0x10, RZ ;  /* 0x0000001007097810 */ /* 0x000fc40007ffe1ff */
[----:B------:R-:W-:Y:S02]  /*3120*/  LOP3.LUT R3, R3, 0xf, RZ, 0xc0, !PT ;  /* 0x0000000f03037812 */ /* 0x000fe400078ec0ff */
[----:B------:R-:W-:Y:S02]  /*3130*/  ISETP.NE.U32.AND P6, PT, R8, RZ, PT ;  /* 0x000000ff0800720c */ /* 0x000fe40003fc5070 */
[----:B--2-4-:R-:W-:Y:S02]  /*3140*/  IADD3 R6, P2, P0, R3, R2, R165 ;  /* 0x0000000203067210 */ /* 0x014fe4000785e0a5 */
        /* <DEDUP_REMOVED lines=9> */
[----:B------:R1:W-:Y:S04]  /*31e0*/  LDGSTS.E.BYPASS.LTC128B.128.ZFILL [R219+0xf100], [R2.64], P5 ;  /* 0x0f10000002db7fae */ /* 0x0003e8000a941d46 */
.L_x_2628:
[----:B------:R-:W-:Y:S05]  /*31f0*/  BSYNC B0 ;  /* 0x0000000000007941 */ /* 0x000fea0003800000 */
.L_x_2627:
[----:B-1----:R-:W2:Y:S04]  /*3200*/  LDL R3, [R1+0x38] ;  /* 0x0000380001037983 */ /* 0x002ea80000100800 */
[----:B------:R-:W2:Y:S04]  /*3210*/  LDL R0, [R1+0x44] ;  /* 0x0000440001007983 */ /* 0x000ea80000100800 */
[----:B------:R-:W3:Y:S01]  /*3220*/  LDL R7, [R1+0x48] ;  /* 0x0000480001077983 */ /* 0x000ee20000100800 */
[----:B------:R-:W-:Y:S01]  /*3230*/  MOV R2, 0xffffff80 ;  /* 0xffffff8000027802 */ /* 0x000fe20000000f00 */
[----:B------:R-:W-:-:S02]  /*3240*/  IMAD.MOV.U32 R5, RZ, RZ, c[0x0][0x2ac] ;  /* 0x0000ab00ff057624 */ /* 0x000fc400078e00ff */
[----:B------:R-:W0:Y:S02]  /*3250*/  LDGDEPBAR ;  /* 0x00000000000079af */ /* 0x000e240000000000 */
[----:B------:R-:W-:-:S04]  /*3260*/  IMAD R2, R223, R2, 0x81 ;  /* 0x00000081df027424 */ /* 0x000fc800078e0202 */
[----:B------:R-:W-:Y:S01]  /*3270*/  IMAD R2, R5, c[0x0][0x1d0], R2 ;  /* 0x0000740005027a24 */ /* 0x000fe200078e0202 */
[----:B--2---:R-:W-:-:S04]  /*3280*/  IADD3 R0, R0, R3, RZ ;  /* 0x0000000300007210 */ /* 0x004fc80007ffe0ff */
[----:B------:R-:W-:Y:S01]  /*3290*/  MOV R4, R0 ;  /* 0x0000000000047202 */ /* 0x000fe20000000f00 */
[----:B------:R-:W-:Y:S01]  /*32a0*/  @P4 IMAD.HI.U32 R3, R0, c[0x0][0x2c8], RZ ;  /* 0x0000b20000034a27 */ /* 0x000fe200078e00ff */
[----:B---3--:R-:W-:-:S03]  /*32b0*/  IADD3 R5, R2, -c[0x0][0x168], -R7 ;  /* 0x80005a0002057a10 */ /* 0x008fc60007ffe807 */
[----:B------:R-:W-:Y:S01]  /*32c0*/  IMAD.IADD R6, R164, 0x1, -R7 ;  /* 0x00000001a4067824 */ /* 0x000fe200078e0a07 */
[----:B------:R-:W-:Y:S01]  /*32d0*/  @P4 SHF.R.U32.HI R4, RZ, c[0x0][0x2cc], R3 ;  /* 0x0000b300ff044a19 */ /* 0x000fe20000011603 */
[----:B------:R-:W-:Y:S05]  /*32e0*/  BRA.DIV ~URZ, `(.L_x_2631) ;  /* 0x0000ce827f007947 */ /* 0x000fea000b800000 */
[----:B------:R1:W2:Y:S02]  /*32f0*/  SHFL.IDX PT, R0, R4, RZ, 0x1c1f ;  /* 0x001c1fff04007589 */ /* 0x0002a400000e0000 */
.L_x_2687:
        /* <DEDUP_REMOVED lines=81> */
[----:B-1----:R-:W-:Y:S02]  /*3810*/  FSEL R4, R106, -INF , P5 ;  /* 0xff8000006a047808 */ /* 0x002fe40002800000 */
[----:B------:R-:W-:Y:S02]  /*3820*/  FSEL R5, R107, -INF , P2 ;  /* 0xff8000006b057808 */ /* 0x000fe40001000000 */
[----:B------:R-:W-:Y:S02]  /*3830*/  ISETP.GT.AND P2, PT, R0, 0x9, PT ;  /* 0x000000090000780c */ /* 0x000fe40003f44270 */
[----:B------:R-:W-:Y:S02]  /*3840*/  FSEL R6, R98, -INF , P0 ;  /* 0xff80000062067808 */ /* 0x000fe40000000000 */
[----:B------:R-:W-:Y:S02]  /*3850*/  FMNMX.FTZ R3, R4, R5, !PT ;  /* 0x0000000504037209 */ /* 0x000fe40007810000 */
[----:B------:R-:W-:-:S02]  /*3860*/  FSEL R11, R99, -INF , P2 ;  /* 0xff800000630b7808 */ /* 0x000fc40001000000 */
[----:B------:R-:W-:Y:S02]  /*3870*/  ISETP.GT.AND P2, PT, R0, 0x10, PT ;  /* 0x000000100000780c */ /* 0x000fe40003f44270 */
[----:B------:R-:W-:Y:S02]  /*3880*/  FMNMX.FTZ R3, R6, R3, !PT ;  /* 0x0000000306037209 */ /* 0x000fe40007810000 */
[----:B------:R-:W-:Y:S02]  /*3890*/  ISETP.GT.AND P0, PT, R0, 0x11, PT ;  /* 0x000000110000780c */ /* 0x000fe40003f04270 */
[----:B------:R-:W-:Y:S02]  /*38a0*/  FSEL R61, R90, -INF , P2 ;  /* 0xff8000005a3d7808 */ /* 0x000fe40001000000 */
[----:B------:R-:W-:Y:S02]  /*38b0*/  FMNMX.FTZ R3, R11, R3, !PT ;  /* 0x000000030b037209 */ /* 0x000fe40007810000 */
[----:B------:R-:W-:-:S02]  /*38c0*/  FSEL R60, R91, -INF , P0 ;  /* 0xff8000005b3c7808 */ /* 0x000fc40000000000 */
[C---:B------:R-:W-:Y:S02]  /*38d0*/  ISETP.GT.AND P2, PT, R0.reuse, 0x18, PT ;  /* 0x000000180000780c */ /* 0x040fe40003f44270 */
[----:B------:R-:W-:Y:S02]  /*38e0*/  FMNMX.FTZ R3, R61, R3, !PT ;  /* 0x000000033d037209 */ /* 0x000fe40007810000 */
        /* <DEDUP_REMOVED lines=18> */
[----:B------:R-:W-:Y:S02]  /*3a10*/  FSEL R125, R55, -INF , P0 ;  /* 0xff800000377d7808 */ /* 0x000fe40000000000 */
[----:B------:R-:W-:Y:S02]  /*3a20*/  ISETP.GT.AND P2, PT, R0, 0x30, PT ;  /* 0x000000300000780c */ /* 0x000fe40003f44270 */
[----:B------:R-:W-:Y:S02]  /*3a30*/  FMNMX.FTZ R3, R124, R3, !PT ;  /* 0x000000037c037209 */ /* 0x000fe40007810000 */
[----:B------:R-:W-:-:S02]  /*3a40*/  FMNMX.FTZ R2, R144, R2, !PT ;  /* 0x0000000290027209 */ /* 0x000fc40007810000 */
[----:B------:R-:W-:Y:S02]  /*3a50*/  ISETP.GT.AND P0, PT, R0, 0x31, PT ;  /* 0x000000310000780c */ /* 0x000fe40003f04270 */
[----:B------:R-:W-:Y:S02]  /*3a60*/  FSEL R130, R50, -INF , P2 ;  /* 0xff80000032827808 */ /* 0x000fe40001000000 */
[----:B------:R-:W-:Y:S02]  /*3a70*/  FMNMX.FTZ R3, R125, R3, !PT ;  /* 0x000000037d037209 */ /* 0x000fe40007810000 */
[----:B------:R-:W-:Y:S02]  /*3a80*/  FMNMX.FTZ R2, R135, R2, !PT ;  /* 0x0000000287027209 */ /* 0x000fe40007810000 */
        /* <DEDUP_REMOVED lines=74> */
[----:B------:R-:W1:Y:S02]  /*3f30*/  SHFL.BFLY PT, R3, R0, 0x2, 0x1f ;  /* 0x0c401f0000037f89 */ /* 0x000e6400000e0000 */
[----:B------:R-:W-:-:S05]  /*3f40*/  FMNMX.FTZ R2, R172, R2, !PT ;  /* 0x00000002ac027209 */ /* 0x000fca0007810000 */
[----:B------:R-:W2:Y:S01]  /*3f50*/  SHFL.BFLY PT, R8, R2, 0x2, 0x1f ;  /* 0x0c401f0002087f89 */ /* 0x000ea200000e0000 */
[----:B-1----:R-:W-:-:S05]  /*3f60*/  FMNMX.FTZ R0, R3, R0, !PT ;  /* 0x0000000003007209 */ /* 0x002fca0007810000 */
[----:B------:R-:W1:Y:S01]  /*3f70*/  SHFL.BFLY PT, R117, R0, 0x1, 0x1f ;  /* 0x0c201f0000757f89 */ /* 0x000e6200000e0000 */
[----:B--2---:R-:W-:-:S05]  /*3f80*/  FMNMX.FTZ R8, R2, R8, !PT ;  /* 0x0000000802087209 */ /* 0x004fca0007810000 */
[----:B------:R2:W3:Y:S01]  /*3f90*/  SHFL.BFLY PT, R3, R8, 0x1, 0x1f ;  /* 0x0c201f0008037f89 */ /* 0x0004e200000e0000 */
[----:B-1----:R-:W-:-:S05]  /*3fa0*/  FMNMX.FTZ R117, R0, R117, !PT ;  /* 0x0000007500757209 */ /* 0x002fca0007810000 */
.L_x_2688:
[C---:B------:R-:W-:Y:S01]  /*3fb0*/  FMUL.FTZ R2, R117.reuse, c[0x0][0x2d0] ;  /* 0x0000b40075027a20 */ /* 0x040fe20000410000 */
[----:B------:R-:W-:Y:S01]  /*3fc0*/  FSETP.NEU.FTZ.AND P0, PT, R117, -INF , PT ;  /* 0xff8000007500780b */ /* 0x000fe20003f1d000 */
[----:B------:R-:W-:Y:S01]  /*3fd0*/  WARPSYNC 0xffffffff ;  /* 0xffffffff00007948 */ /* 0x000fe20003800000 */
[----:B--23--:R-:W-:Y:S01]  /*3fe0*/  FMNMX.FTZ R8, R3, R8, !PT ;  /* 0x0000000803087209 */ /* 0x00cfe20007810000 */
[----:B------:R-:W-:Y:S01]  /*3ff0*/  LDSM.16.MT88.4 R28, [R213] ;  /* 0x00000000d51c783b */ /* 0x000fe20000004200 */
[----:B------:R-:W-:Y:S02]  /*4000*/  FSEL R2, R2, RZ, P0 ;  /* 0x000000ff02027208 */ /* 0x000fe40000000000 */
[----:B------:R-:W-:Y:S01]  /*4010*/  FSETP.NEU.FTZ.AND P0, PT, R8, -INF , PT ;  /* 0xff8000000800780b */ /* 0x000fe20003f1d000 */
[----:B------:R-:W-:Y:S02]  /*4020*/  LDSM.16.MT88.4 R20, [R208] ;  /* 0x00000000d014783b */ /* 0x000fe40000004200 */
[----:B------:R-:W-:-:S02]  /*4030*/  FFMA.FTZ R0, R7, c[0x0][0x2d0], -R2 ;  /* 0x0000b40007007a23 */ /* 0x000fc40000010802 */
[--C-:B------:R-:W-:Y:S01]  /*4040*/  FFMA.FTZ R3, R10, c[0x0][0x2d0], -R2.reuse ;  /* 0x0000b4000a037a23 */ /* 0x100fe20000010802 */
[----:B------:R-:W-:Y:S01]  /*4050*/  LDSM.16.MT88.4 R24, [R208+0x4000] ;  /* 0x00400000d018783b */ /* 0x000fe20000004200 */
[----:B------:R1:W-:Y:S03]  /*4060*/  MUFU.EX2 R248, R0 ;  /* 0x0000000000f87308 */ /* 0x0003e60000000800 */
[----:B------:R-:W-:Y:S04]  /*4070*/  LDSM.16.MT88.4 R16, [R210] ;  /* 0x00000000d210783b */ /* 0x000fe80000004200 */
[----:B------:R-:W-:Y:S01]  /*4080*/  LDSM.16.MT88.4 R36, [R210+0x4000] ;  /* 0x00400000d224783b */ /* 0x000fe20000004200 */
[----:B------:R2:W-:Y:S03]  /*4090*/  MUFU.EX2 R251, R3 ;  /* 0x0000000300fb7308 */ /* 0x0005e60000000800 */
[----:B------:R-:W-:Y:S01]  /*40a0*/  LDSM.16.MT88.4 R32, [R209+0x4000] ;  /* 0x00400000d120783b */ /* 0x000fe20000004200 */
[----:B-1----:R-:W-:-:S04]  /*40b0*/  FFMA.FTZ R0, R9, c[0x0][0x2d0], -R2 ;  /* 0x0000b40009007a23 */ /* 0x002fc80000010802 */
[----:B------:R1:W3:Y:S01]  /*40c0*/  MUFU.EX2 R247, R0 ;  /* 0x0000000000f77308 */ /* 0x0002e20000000800 */
[----:B--2---:R-:W-:Y:S02]  /*40d0*/  FFMA.FTZ R3, R12, c[0x0][0x2d0], -R2 ;  /* 0x0000b4000c037a23 */ /* 0x004fe40000010802 */
[----:B------:R-:W2:Y:S05]  /*40e0*/  LDSM.16.MT88.4 R12, [R209] ;  /* 0x00000000d10c783b */ /* 0x000eaa0000004200 */
[----:B------:R4:W5:Y:S01]  /*40f0*/  MUFU.EX2 R202, R3 ;  /* 0x0000000300ca7308 */ /* 0x0009620000000800 */
[----:B-1----:R-:W-:-:S05]  /*4100*/  FMUL.FTZ R0, R8, c[0x0][0x2d0] ;  /* 0x0000b40008007a20 */ /* 0x002fca0000410000 */
[----:B------:R-:W-:-:S05]  /*4110*/  FSEL R0, R0, RZ, P0 ;  /* 0x000000ff00007208 */ /* 0x000fca0000000000 */
[----:B----4-:R-:W-:Y:S01]  /*4120*/  FFMA.FTZ R3, R4, c[0x0][0x2d0], -R0 ;  /* 0x0000b40004037a23 */ /* 0x010fe20000010800 */
[----:B---3--:R-:W-:-:S03]  /*4130*/  F2FP.BF16.PACK_AB R4, R247, R248 ;  /* 0x000000f8f704723e */ /* 0x008fc600000010ff */
[----:B------:R1:W-:Y:S02]  /*4140*/  MUFU.EX2 R9, R3 ;  /* 0x0000000300097308 */ /* 0x0003e40000000800 */
[----:B-1----:R-:W-:-:S06]  /*4150*/  FFMA.FTZ R3, R5, c[0x0][0x2d0], -R0 ;  /* 0x0000b40005037a23 */ /* 0x002fcc0000010800 */
[----:B------:R1:W3:Y:S02]  /*4160*/  MUFU.EX2 R116, R3 ;  /* 0x0000000300747308 */ /* 0x0002e40000000800 */
[----:B-1----:R-:W-:Y:S01]  /*4170*/  FFMA.FTZ R3, R6, c[0x0][0x2d0], -R0 ;  /* 0x0000b40006037a23 */ /* 0x002fe20000010800 */
[----:B-----5:R-:W-:Y:S02]  /*4180*/  F2FP.BF16.PACK_AB R6, R202, R251 ;  /* 0x000000fbca06723e */ /* 0x020fe400000010ff */
[----:B---3--:R-:W-:-:S03]  /*4190*/  F2FP.BF16.PACK_AB R5, R116, R9 ;  /* 0x000000097405723e */ /* 0x008fc600000010ff */
[----:B------:R1:W-:Y:S02]  /*41a0*/  MUFU.EX2 R203, R3 ;  /* 0x0000000300cb7308 */ /* 0x0003e40000000800 */
[----:B-1----:R-:W-:-:S06]  /*41b0*/  FFMA.FTZ R3, R11, c[0x0][0x2d0], -R0 ;  /* 0x0000b4000b037a23 */ /* 0x002fcc0000010800 */
[----:B------:R-:W1:Y:S02]  /*41c0*/  MUFU.EX2 R212, R3 ;  /* 0x0000000300d47308 */ /* 0x000e640000000800 */
[----:B-1----:R-:W-:Y:S01]  /*41d0*/  F2FP.BF16.PACK_AB R7, R212, R203 ;  /* 0x000000cbd407723e */ /* 0x002fe200000010ff */
[----:B------:R-:W-:-:S05]  /*41e0*/  FFMA.FTZ R3, R76, c[0x0][0x2d0], -R2 ;  /* 0x0000b4004c037a23 */ /* 0x000fca0000010802 */
[----:B------:R1:W-:Y:S01]  /*41f0*/  MUFU.EX2 R250, R3 ;  /* 0x0000000300fa7308 */ /* 0x0003e20000000800 */
[C---:B--2---:R-:W-:Y:S08]  /*4200*/  HMMA.16816.F32.BF16 R64, R4.reuse, R12, RZ ;  /* 0x0000000c0440723c */ /* 0x044ff000000418ff */
[----:B------:R-:W-:Y:S01]  /*4210*/  HMMA.16816.F32.BF16 R56, R4, R14, RZ ;  /* 0x0000000e0438723c */ /* 0x000fe200000418ff */
[----:B------:R-:W2:Y:S01]  /*4220*/  LDSM.16.MT88.4 R12, [R211+0x4000] ;  /* 0x00400000d30c783b */ /* 0x000ea20000004200 */
[----:B-1----:R-:W-:-:S06]  /*4230*/  FFMA.FTZ R3, R77, c[0x0][0x2d0], -R2 ;  /* 0x0000b4004d037a23 */ /* 0x002fcc0000010802 */
[C---:B------:R-:W-:Y:S01]  /*4240*/  HMMA.16816.F32.BF16 R52, R4.reuse, R28, RZ ;  /* 0x0000001c0434723c */ /* 0x040fe200000418ff */
[----:B------:R1:W-:Y:S07]  /*4250*/  MUFU.EX2 R218, R3 ;  /* 0x0000000300da7308 */ /* 0x0003ee0000000800 */
[C---:B------:R-:W-:Y:S01]  /*4260*/  HMMA.16816.F32.BF16 R48, R4.reuse, R30, RZ ;  /* 0x0000001e0430723c */ /* 0x040fe200000418ff */
[----:B------:R-:W3:Y:S07]  /*4270*/  LDSM.16.MT88.4 R28, [R208+0x800] ;  /* 0x00080000d01c783b */ /* 0x000eee0000004200 */
[----:B------:R-:W-:Y:S01]  /*4280*/  HMMA.16816.F32.BF16 R84, R4, R20, RZ ;  /* 0x000000140454723c */ /* 0x000fe200000418ff */
[----:B-1----:R-:W-:-:S04]  /*4290*/  FFMA.FTZ R3, R78, c[0x0][0x2d0], -R2 ;  /* 0x0000b4004e037a23 */ /* 0x002fc80000010802 */
[----:B------:R1:W-:Y:S03]  /*42a0*/  MUFU.EX2 R249, R3 ;  /* 0x0000000300f97308 */ /* 0x0003e60000000800 */
[C---:B------:R-:W-:Y:S01]  /*42b0*/  HMMA.16816.F32.BF16 R80, R4.reuse, R22, RZ ;  /* 0x000000160450723c */ /* 0x040fe200000418ff */
[----:B------:R-:W-:Y:S07]  /*42c0*/  LDSM.16.MT88.4 R20, [R209+0x800] ;  /* 0x00080000d114783b */ /* 0x000fee0000004200 */
[----:B------:R-:W-:Y:S01]  /*42d0*/  HMMA.16816.F32.BF16 R44, R4, R24, RZ ;  /* 0x00000018042c723c */ /* 0x000fe200000418ff */
[----:B-1----:R-:W-:-:S07]  /*42e0*/  FFMA.FTZ R3, R79, c[0x0][0x2d0], -R2 ;  /* 0x0000b4004f037a23 */ /* 0x002fce0000010802 */
[C---:B------:R-:W-:Y:S01]  /*42f0*/  HMMA.16816.F32.BF16 R40, R4.reuse, R26, RZ ;  /* 0x0000001a0428723c */ /* 0x040fe200000418ff */
[----:B------:R-:W1:Y:S01]  /*4300*/  LDSM.16.MT88.4 R24, [R210+0x800] ;  /* 0x00080000d218783b */ /* 0x000e620000004200 */
[----:B------:R4:W5:Y:S06]  /*4310*/  MUFU.EX2 R252, R3 ;  /* 0x0000000300fc7308 */ /* 0x00096c0000000800 */
[C---:B------:R-:W-:Y:S08]  /*4320*/  HMMA.16816.F32.BF16 R72, R4.reuse, R16, RZ ;  /* 0x000000100448723c */ /* 0x040ff000000418ff */
[----:B------:R-:W-:Y:S01]  /*4330*/  HMMA.16816.F32.BF16 R68, R4, R18, RZ ;  /* 0x000000120444723c */ /* 0x000fe200000418ff */
[----:B------:R-:W1:Y:S01]  /*4340*/  LDSM.16.MT88.4 R16, [R211+0x800] ;  /* 0x00080000d310783b */ /* 0x000e620000004200 */
[----:B----4-:R-:W-:-:S04]  /*4350*/  FFMA.FTZ R3, R61, c[0x0][0x2d0], -R0 ;  /* 0x0000b4003d037a23 */ /* 0x010fc80000010800 */
[----:B------:R4:W-:Y:S02]  /*4360*/  MUFU.EX2 R246, R3 ;  /* 0x0000000300f67308 */ /* 0x0009e40000000800 */
[C---:B--2---:R-:W-:Y:S08]  /*4370*/  HMMA.16816.F32.BF16 R104, R4.reuse, R12, RZ ;  /* 0x0000000c0468723c */ /* 0x044ff000000418ff */
[----:B------:R-:W-:Y:S01]  /*4380*/  HMMA.16816.F32.BF16 R92, R4, R14, RZ ;  /* 0x0000000e045c723c */ /* 0x000fe200000418ff */
[----:B------:R-:W2:Y:S01]  /*4390*/  LDSM.16.MT88.4 R12, [R208+0x4800] ;  /* 0x00480000d00c783b */ /* 0x000ea20000004200 */
[----:B----4-:R-:W-:-:S06]  /*43a0*/  FFMA.FTZ R3, R60, c[0x0][0x2d0], -R0 ;  /* 0x0000b4003c037a23 */ /* 0x010fcc0000010800 */
[C---:B------:R-:W-:Y:S01]  /*43b0*/  HMMA.16816.F32.BF16 R88, R4.reuse, R36, RZ ;  /* 0x000000240458723c */ /* 0x040fe200000418ff */
[----:B------:R4:W1:Y:S07]  /*43c0*/  MUFU.EX2 R244, R3 ;  /* 0x0000000300f47308 */ /* 0x00086e0000000800 */
[C---:B------:R-:W-:Y:S08]  /*43d0*/  HMMA.16816.F32.BF16 R36, R4.reuse, R38, RZ ;  /* 0x000000260424723c */ /* 0x040ff000000418ff */
[----:B------:R-:W-:Y:S01]  /*43e0*/  HMMA.16816.F32.BF16 R96, R4, R32, RZ ;  /* 0x000000200460723c */ /* 0x000fe200000418ff */
[----:B----4-:R-:W-:-:S04]  /*43f0*/  FFMA.FTZ R3, R63, c[0x0][0x2d0], -R0 ;  /* 0x0000b4003f037a23 */ /* 0x010fc80000010800 */
[----:B------:R4:W-:Y:S03]  /*4400*/  MUFU.EX2 R245, R3 ;  /* 0x0000000300f57308 */ /* 0x0009e60000000800 */
[----:B------:R-:W-:Y:S01]  /*4410*/  HMMA.16816.F32.BF16 R100, R4, R34, RZ ;  /* 0x000000220464723c */ /* 0x000fe200000418ff */
[----:B------:R-:W2:Y:S06]  /*4420*/  LDSM.16.MT88.4 R32, [R210+0x4800] ;  /* 0x00480000d220783b */ /* 0x000eac0000004200 */
[----:B------:R-:W-:Y:S01]  /*4430*/  FFMA.FTZ R4, R62, c[0x0][0x2d0], -R0 ;  /* 0x0000b4003e047a23 */ /* 0x000fe20000010800 */
[----:B-----5:R-:W-:-:S02]  /*4440*/  F2FP.BF16.PACK_AB R6, R252, R249 ;  /* 0x000000f9fc06723e */ /* 0x020fc400000010ff */
[----:B-1----:R-:W-:Y:S01]  /*4450*/  F2FP.BF16.PACK_AB R5, R244, R246 ;  /* 0x000000f6f405723e */ /* 0x002fe200000010ff */
[----:B------:R1:W5:Y:S01]  /*4460*/  MUFU.EX2 R243, R4 ;  /* 0x0000000400f37308 */ /* 0x0003620000000800 */
[----:B----4-:R-:W-:-:S07]  /*4470*/  FFMA.FTZ R3, R128, c[0x0][0x2d0], -R2 ;  /* 0x0000b40080037a23 */ /* 0x010fce0000010802 */
[----:B------:R4:W-:Y:S01]  /*4480*/  MUFU.EX2 R239, R3 ;  /* 0x0000000300ef7308 */ /* 0x0009e20000000800 */
[----:B-1----:R-:W-:Y:S02]  /*4490*/  F2FP.BF16.PACK_AB R4, R218, R250 ;  /* 0x000000fada04723e */ /* 0x002fe400000010ff */
[----:B-----5:R-:W-:Y:S01]  /*44a0*/  F2FP.BF16.PACK_AB R7, R245, R243 ;  /* 0x000000f3f507723e */ /* 0x020fe200000010ff */
[----:B----4-:R-:W-:-:S06]  /*44b0*/  FFMA.FTZ R3, R127, c[0x0][0x2d0], -R2 ;  /* 0x0000b4007f037a23 */ /* 0x010fcc0000010802 */
[C---:B---3--:R-:W-:Y:S01]  /*44c0*/  HMMA.16816.F32.BF16 R112, R4.reuse, R30, R80 ;  /* 0x0000001e0470723c */ /* 0x048fe20000041850 */
[----:B------:R1:W-:Y:S07]  /*44d0*/  MUFU.EX2 R242, R3 ;  /* 0x0000000300f27308 */ /* 0x0003ee0000000800 */
[C---:B------:R-:W-:Y:S08]  /*44e0*/  HMMA.16816.F32.BF16 R108, R4.reuse, R24, R72 ;  /* 0x00000018046c723c */ /* 0x040ff00000041848 */
[----:B------:R-:W-:Y:S01]  /*44f0*/  HMMA.16816.F32.BF16 R80, R4, R20, R64 ;  /* 0x000000140450723c */ /* 0x000fe20000041840 */
[----:B-1----:R-:W-:-:S04]  /*4500*/  FFMA.FTZ R3, R126, c[0x0][0x2d0], -R2 ;  /* 0x0000b4007e037a23 */ /* 0x002fc80000010802 */
[----:B------:R1:W-:Y:S03]  /*4510*/  MUFU.EX2 R241, R3 ;  /* 0x0000000300f17308 */ /* 0x0003e60000000800 */
[C---:B------:R-:W-:Y:S08]  /*4520*/  HMMA.16816.F32.BF16 R72, R4.reuse, R16, R52 ;  /* 0x000000100448723c */ /* 0x040ff00000041834 */
[----:B------:R-:W-:Y:S01]  /*4530*/  HMMA.16816.F32.BF16 R64, R4, R18, R48 ;  /* 0x000000120440723c */ /* 0x000fe20000041830 */
[----:B------:R-:W3:Y:S01]  /*4540*/  LDSM.16.MT88.4 R16, [R211+0x4800] ;  /* 0x00480000d310783b */ /* 0x000ee20000004200 */
[----:B-1----:R-:W-:-:S06]  /*4550*/  FFMA.FTZ R3, R129, c[0x0][0x2d0], -R2 ;  /* 0x0000b40081037a23 */ /* 0x002fcc0000010802 */
[C---:B--2---:R-:W-:Y:S01]  /*4560*/  HMMA.16816.F32.BF16 R60, R4.reuse, R12, R44 ;  /* 0x0000000c043c723c */ /* 0x044fe2000004182c */
[----:B------:R1:W2:Y:S07]  /*4570*/  MUFU.EX2 R240, R3 ;  /* 0x0000000300f07308 */ /* 0x0002ae0000000800 */
[C---:B------:R-:W-:Y:S01]  /*4580*/  HMMA.16816.F32.BF16 R44, R4.reuse, R14, R40 ;  /* 0x0000000e042c723c */ /* 0x040fe20000041828 */
[----:B------:R-:W4:Y:S07]  /*4590*/  LDSM.16.MT88.4 R12, [R209+0x4800] ;  /* 0x00480000d10c783b */ /* 0x000f2e0000004200 */
[----:B------:R-:W-:Y:S01]  /*45a0*/  HMMA.16816.F32.BF16 R120, R4, R28, R84 ;  /* 0x0000001c0478723c */ /* 0x000fe20000041854 */
[----:B------:R-:W-:Y:S01]  /*45b0*/  LDSM.16.MT88.4 R28, [R208+0x1000] ;  /* 0x00100000d01c783b */ /* 0x000fe20000004200 */
[----:B-1----:R-:W-:-:S04]  /*45c0*/  FFMA.FTZ R3, R118, c[0x0][0x2d0], -R0 ;  /* 0x0000b40076037a23 */ /* 0x002fc80000010800 */
[----:B------:R1:W-:Y:S02]  /*45d0*/  MUFU.EX2 R238, R3 ;  /* 0x0000000300ee7308 */ /* 0x0003e40000000800 */
[C---:B------:R-:W-:Y:S01]  /*45e0*/  HMMA.16816.F32.BF16 R84, R4.reuse, R26, R68 ;  /* 0x0000001a0454723c */ /* 0x040fe20000041844 */
[----:B------:R-:W5:Y:S07]  /*45f0*/  LDSM.16.MT88.4 R24, [R210+0x1000] ;  /* 0x00100000d218783b */ /* 0x000f6e0000004200 */
[----:B------:R-:W-:Y:S01]  /*4600*/  HMMA.16816.F32.BF16 R76, R4, R22, R56 ;  /* 0x00000016044c723c */ /* 0x000fe20000041838 */
[----:B------:R-:W2:Y:S01]  /*4610*/  LDSM.16.MT88.4 R20, [R209+0x1000] ;  /* 0x00100000d114783b */ /* 0x000ea20000004200 */
[----:B-1----:R-:W-:-:S06]  /*4620*/  FFMA.FTZ R3, R119, c[0x0][0x2d0], -R0 ;  /* 0x0000b40077037a23 */ /* 0x002fcc0000010800 */
[C---:B------:R-:W-:Y:S01]  /*4630*/  HMMA.16816.F32.BF16 R56, R4.reuse, R34, R36 ;  /* 0x000000220438723c */ /* 0x040fe20000041824 */
[----:B------:R1:W1:Y:S07]  /*4640*/  MUFU.EX2 R236, R3 ;  /* 0x0000000300ec7308 */ /* 0x00026e0000000800 */
[C---:B---3--:R-:W-:Y:S08]  /*4650*/  HMMA.16816.F32.BF16 R68, R4.reuse, R16, R104 ;  /* 0x000000100444723c */ /* 0x048ff00000041868 */
[----:B------:R-:W-:Y:S01]  /*4660*/  HMMA.16816.F32.BF16 R36, R4, R18, R92 ;  /* 0x000000120424723c */ /* 0x000fe2000004185c */
[----:B------:R-:W3:Y:S01]  /*4670*/  LDSM.16.MT88.4 R16, [R211+0x1000] ;  /* 0x00100000d310783b */ /* 0x000ee20000004200 */
[----:B-1----:R-:W-:-:S04]  /*4680*/  FFMA.FTZ R3, R125, c[0x0][0x2d0], -R0 ;  /* 0x0000b4007d037a23 */ /* 0x002fc80000010800 */
[----:B------:R1:W-:Y:S02]  /*4690*/  MUFU.EX2 R235, R3 ;  /* 0x0000000300eb7308 */ /* 0x0003e40000000800 */
[C---:B----4-:R-:W-:Y:S08]  /*46a0*/  HMMA.16816.F32.BF16 R48, R4.reuse, R12, R96 ;  /* 0x0000000c0430723c */ /* 0x050ff00000041860 */
[----:B------:R-:W-:Y:S01]  /*46b0*/  HMMA.16816.F32.BF16 R40, R4, R14, R100 ;  /* 0x0000000e0428723c */ /* 0x000fe20000041864 */
[----:B------:R-:W4:Y:S01]  /*46c0*/  LDSM.16.MT88.4 R12, [R208+0x5000] ;  /* 0x00500000d00c783b */ /* 0x000f220000004200 */
[----:B-1----:R-:W-:-:S06]  /*46d0*/  FFMA.FTZ R3, R144, c[0x0][0x2d0], -R2 ;  /* 0x0000b40090037a23 */ /* 0x002fcc0000010802 */
[----:B------:R-:W-:Y:S01]  /*46e0*/  HMMA.16816.F32.BF16 R52, R4, R32, R88 ;  /* 0x000000200434723c */ /* 0x000fe20000041858 */
[----:B------:R-:W-:Y:S01]  /*46f0*/  LDSM.16.MT88.4 R32, [R210+0x5000] ;  /* 0x00500000d220783b */ /* 0x000fe20000004200 */
[----:B------:R1:W-:Y:S05]  /*4700*/  MUFU.EX2 R230, R3 ;  /* 0x0000000300e67308 */ /* 0x0003ea0000000800 */
[----:B------:R-:W-:Y:S01]  /*4710*/  FFMA.FTZ R4, R124, c[0x0][0x2d0], -R0 ;  /* 0x0000b4007c047a23 */ /* 0x000fe20000010800 */
[----:B--2---:R-:W-:Y:S01]  /*4720*/  F2FP.BF16.PACK_AB R6, R240, R241 ;  /* 0x000000f1f006723e */ /* 0x004fe200000010ff */
[----:B------:R-:W-:Y:S01]  /*4730*/  LDSM.16.MT88.4 R124, [R208+0x3800] ;  /* 0x00380000d07c783b */ /* 0x000fe20000004200 */
[----:B------:R-:W-:Y:S01]  /*4740*/  F2FP.BF16.PACK_AB R5, R236, R238 ;  /* 0x000000eeec05723e */ /* 0x000fe200000010ff */
[----:B------:R2:W2:Y:S01]  /*4750*/  MUFU.EX2 R234, R4 ;  /* 0x0000000400ea7308 */ /* 0x0004a20000000800 */
[----:B-1----:R-:W-:-:S07]  /*4760*/  FFMA.FTZ R3, R135, c[0x0][0x2d0], -R2 ;  /* 0x0000b40087037a23 */ /* 0x002fce0000010802 */
[----:B------:R1:W-:Y:S01]  /*4770*/  MUFU.EX2 R233, R3 ;  /* 0x0000000300e97308 */ /* 0x0003e20000000800 */
[----:B--2---:R-:W-:Y:S02]  /*4780*/  F2FP.BF16.PACK_AB R4, R242, R239 ;  /* 0x000000eff204723e */ /* 0x004fe400000010ff */
[----:B------:R-:W-:-:S07]  /*4790*/  F2FP.BF16.PACK_AB R7, R235, R234 ;  /* 0x000000eaeb07723e */ /* 0x000fce00000010ff */
[----:B-----5:R-:W-:Y:S01]  /*47a0*/  HMMA.16816.F32.BF16 R88, R4, R26, R84 ;  /* 0x0000001a0458723c */ /* 0x020fe20000041854 */
[----:B-1----:R-:W-:-:S04]  /*47b0*/  FFMA.FTZ R3, R134, c[0x0][0x2d0], -R2 ;  /* 0x0000b40086037a23 */ /* 0x002fc80000010802 */
[----:B------:R1:W-:Y:S03]  /*47c0*/  MUFU.EX2 R232, R3 ;  /* 0x0000000300e87308 */ /* 0x0003e60000000800 */
[C---:B------:R-:W-:Y:S08]  /*47d0*/  HMMA.16816.F32.BF16 R84, R4.reuse, R20, R80 ;  /* 0x000000140454723c */ /* 0x040ff00000041850 */
[----:B------:R-:W-:Y:S01]  /*47e0*/  HMMA.16816.F32.BF16 R80, R4, R22, R76 ;  /* 0x000000160450723c */ /* 0x000fe2000004184c */
[----:B------:R-:W-:Y:S01]  /*47f0*/  LDSM.16.MT88.4 R20, [R209+0x1800] ;  /* 0x00180000d114783b */ /* 0x000fe20000004200 */
[----:B-1----:R-:W-:-:S06]  /*4800*/  FFMA.FTZ R3, R145, c[0x0][0x2d0], -R2 ;  /* 0x0000b40091037a23 */ /* 0x002fcc0000010802 */
[C---:B---3--:R-:W-:Y:S01]  /*4810*/  HMMA.16816.F32.BF16 R76, R4.reuse, R16, R72 ;  /* 0x00000010044c723c */ /* 0x048fe20000041848 */
[----:B------:R1:W2:Y:S07]  /*4820*/  MUFU.EX2 R231, R3 ;  /* 0x0000000300e77308 */ /* 0x0002ae0000000800 */
[C---:B------:R-:W-:Y:S01]  /*4830*/  HMMA.16816.F32.BF16 R72, R4.reuse, R18, R64 ;  /* 0x000000120448723c */ /* 0x040fe20000041840 */
[----:B------:R-:W3:Y:S07]  /*4840*/  LDSM.16.MT88.4 R16, [R211+0x5000] ;  /* 0x00500000d310783b */ /* 0x000eee0000004200 */
[----:B----4-:R-:W-:Y:S01]  /*4850*/  HMMA.16816.F32.BF16 R64, R4, R12, R60 ;  /* 0x0000000c0440723c */ /* 0x010fe2000004183c */
[----:B-1----:R-:W-:-:S04]  /*4860*/  FFMA.FTZ R3, R130, c[0x0][0x2d0], -R0 ;  /* 0x0000b40082037a23 */ /* 0x002fc80000010800 */
[----:B------:R1:W-:Y:S03]  /*4870*/  MUFU.EX2 R229, R3 ;  /* 0x0000000300e57308 */ /* 0x0003e60000000800 */
[C---:B------:R-:W-:Y:S01]  /*4880*/  HMMA.16816.F32.BF16 R60, R4.reuse, R14, R44 ;  /* 0x0000000e043c723c */ /* 0x040fe2000004182c */
[----:B------:R-:W4:Y:S07]  /*4890*/  LDSM.16.MT88.4 R12, [R209+0x5000] ;  /* 0x00500000d10c783b */ /* 0x000f2e0000004200 */
[----:B------:R-:W-:Y:S01]  /*48a0*/  HMMA.16816.F32.BF16 R104, R4, R28, R120 ;  /* 0x0000001c0468723c */ /* 0x000fe20000041878 */
[----:B-1----:R-:W-:-:S07]  /*48b0*/  FFMA.FTZ R3, R131, c[0x0][0x2d0], -R0 ;  /* 0x0000b40083037a23 */ /* 0x002fce0000010800 */
[C---:B------:R-:W-:Y:S01]  /*48c0*/  HMMA.16816.F32.BF16 R100, R4.reuse, R30, R112 ;  /* 0x0000001e0464723c */ /* 0x040fe20000041870 */
[----:B------:R-:W-:Y:S01]  /*48d0*/  LDSM.16.MT88.4 R28, [R208+0x1800] ;  /* 0x00180000d01c783b */ /* 0x000fe20000004200 */
[----:B------:R1:W5:Y:S06]  /*48e0*/  MUFU.EX2 R228, R3 ;  /* 0x0000000300e47308 */ /* 0x00036c0000000800 */
[C---:B------:R-:W-:Y:S01]  /*48f0*/  HMMA.16816.F32.BF16 R92, R4.reuse, R24, R108 ;  /* 0x00000018045c723c */ /* 0x040fe2000004186c */
[----:B------:R-:W-:Y:S06]  /*4900*/  LDSM.16.MT88.4 R24, [R210+0x1800] ;  /* 0x00180000d218783b */ /* 0x000fec0000004200 */
[----:B------:R-:W-:Y:S01]  /*4910*/  MOV R110, R212 ;  /* 0x000000d4006e7202 */ /* 0x000fe20000000f00 */
[----:B---3--:R-:W-:Y:S01]  /*4920*/  HMMA.16816.F32.BF16 R36, R4, R18, R36 ;  /* 0x000000120424723c */ /* 0x008fe20000041824 */
[----:B------:R-:W-:Y:S01]  /*4930*/  MOV R111, R218 ;  /* 0x000000da006f7202 */ /* 0x000fe20000000f00 */
[----:B-1----:R-:W-:Y:S01]  /*4940*/  FFMA.FTZ R3, R133, c[0x0][0x2d0], -R0 ;  /* 0x0000b40085037a23 */ /* 0x002fe20000010800 */
[----:B------:R-:W-:-:S02]  /*4950*/  MOV R109, R203 ;  /* 0x000000cb006d7202 */ /* 0x000fc40000000f00 */
[----:B------:R-:W-:Y:S01]  /*4960*/  MOV R108, R202 ;  /* 0x000000ca006c7202 */ /* 0x000fe20000000f00 */
[----:B------:R1:W-:Y:S02]  /*4970*/  MUFU.EX2 R227, R3 ;  /* 0x0000000300e37308 */ /* 0x0003e40000000800 */
[C---:B------:R-:W-:Y:S08]  /*4980*/  HMMA.16816.F32.BF16 R52, R4.reuse, R32, R52 ;  /* 0x000000200434723c */ /* 0x040ff00000041834 */
[----:B----4-:R-:W-:Y:S01]  /*4990*/  HMMA.16816.F32.BF16 R44, R4, R14, R40 ;  /* 0x0000000e042c723c */ /* 0x010fe20000041828 */
        /* <DEDUP_REMOVED lines=8> */
[----:B---3--:R-:W-:-:S05]  /*4a20*/  FFMA.FTZ R3, R151, c[0x0][0x2d0], -R2 ;  /* 0x0000b40097037a23 */ /* 0x008fca0000010802 */
[----:B------:R-:W-:Y:S01]  /*4a30*/  FFMA.FTZ R4, R132, c[0x0][0x2d0], -R0 ;  /* 0x0000b40084047a23 */ /* 0x000fe20000010800 */
[----:B--2---:R-:W-:Y:S01]  /*4a40*/  F2FP.BF16.PACK_AB R6, R231, R232 ;  /* 0x000000e8e706723e */ /* 0x004fe200000010ff */
        /* <DEDUP_REMOVED lines=19> */
[----:B------:R-:W5:Y:S01]  /*4b80*/  LDSM.16.MT88.4 R24, [R210+0x2000] ;  /* 0x00200000d218783b */ /* 0x000f620000004200 */
[----:B----4-:R-:W-:-:S04]  /*4b90*/  FFMA.FTZ R3, R147, c[0x0][0x2d0], -R0 ;  /* 0x0000b40093037a23 */ /* 0x010fc80000010800 */
[----:B------:R4:W1:Y:S02]  /*4ba0*/  MUFU.EX2 R202, R3 ;  /* 0x0000000300ca7308 */ /* 0x0008640000000800 */
[C---:B------:R-:W-:Y:S08]  /*4bb0*/  HMMA.16816.F32.BF16 R84, R4.reuse, R20, R84 ;  /* 0x000000140454723c */ /* 0x040ff00000041854 */
[----:B---3--:R-:W-:Y:S01]  /*4bc0*/  HMMA.16816.F32.BF16 R40, R4, R16, R40 ;  /* 0x000000100428723c */ /* 0x008fe20000041828 */
[----:B----4-:R-:W-:-:S07]  /*4bd0*/  FFMA.FTZ R3, R149, c[0x0][0x2d0], -R0 ;  /* 0x0000b40095037a23 */ /* 0x010fce0000010800 */
[C---:B------:R-:W-:Y:S01]  /*4be0*/  HMMA.16816.F32.BF16 R36, R4.reuse, R18, R36 ;  /* 0x000000120424723c */ /* 0x040fe20000041824 */
[----:B------:R-:W3:Y:S01]  /*4bf0*/  LDSM.16.MT88.4 R16, [R211+0x2000] ;  /* 0x00200000d310783b */ /* 0x000ee20000004200 */
[----:B------:R4:W-:Y:S06]  /*4c00*/  MUFU.EX2 R131, R3 ;  /* 0x0000000300837308 */ /* 0x0009ec0000000800 */
[C---:B------:R-:W-:Y:S01]  /*4c10*/  HMMA.16816.F32.BF16 R80, R4.reuse, R22, R80 ;  /* 0x000000160450723c */ /* 0x040fe20000041850 */
[----:B------:R-:W2:Y:S07]  /*4c20*/  LDSM.16.MT88.4 R20, [R209+0x2000] ;  /* 0x00200000d114783b */ /* 0x000eae0000004200 */
[----:B-1----:R-:W-:Y:S01]  /*4c30*/  HMMA.16816.F32.BF16 R48, R4, R12, R48 ;  /* 0x0000000c0430723c */ /* 0x002fe20000041830 */
[----:B----4-:R-:W-:Y:S01]  /*4c40*/  FFMA.FTZ R3, R160, c[0x0][0x2d0], -R2 ;  /* 0x0000b400a0037a23 */ /* 0x010fe20000010802 */
[----:B------:R-:W-:-:S03]  /*4c50*/  MOV R160, R9 ;  /* 0x0000000900a07202 */ /* 0x000fc60000000f00 */
[----:B------:R1:W-:Y:S03]  /*4c60*/  MUFU.EX2 R129, R3 ;  /* 0x0000000300817308 */ /* 0x0003e60000000800 */
[C---:B------:R-:W-:Y:S01]  /*4c70*/  HMMA.16816.F32.BF16 R44, R4.reuse, R14, R44 ;  /* 0x0000000e042c723c */ /* 0x040fe2000004182c */
[----:B------:R-:W4:Y:S07]  /*4c80*/  LDSM.16.MT88.4 R12, [R208+0x6000] ;  /* 0x00600000d00c783b */ /* 0x000f2e0000004200 */
[----:B------:R-:W-:Y:S01]  /*4c90*/  HMMA.16816.F32.BF16 R104, R4, R28, R104 ;  /* 0x0000001c0468723c */ /* 0x000fe20000041868 */
[----:B-1----:R-:W-:-:S07]  /*4ca0*/  FFMA.FTZ R3, R159, c[0x0][0x2d0], -R2 ;  /* 0x0000b4009f037a23 */ /* 0x002fce0000010802 */
[C---:B------:R-:W-:Y:S01]  /*4cb0*/  HMMA.16816.F32.BF16 R100, R4.reuse, R30, R100 ;  /* 0x0000001e0464723c */ /* 0x040fe20000041864 */
[----:B------:R-:W-:Y:S01]  /*4cc0*/  LDSM.16.MT88.4 R28, [R208+0x2000] ;  /* 0x00200000d01c783b */ /* 0x000fe20000004200 */
[----:B------:R-:W-:Y:S01]  /*4cd0*/  MOV R159, R116 ;  /* 0x00000074009f7202 */ /* 0x000fe20000000f00 */
[----:B------:R1:W-:Y:S05]  /*4ce0*/  MUFU.EX2 R153, R3 ;  /* 0x0000000300997308 */ /* 0x0003ea0000000800 */
[C---:B------:R-:W-:Y:S08]  /*4cf0*/  HMMA.16816.F32.BF16 R52, R4.reuse, R32, R52 ;  /* 0x000000200434723c */ /* 0x040ff00000041834 */
[----:B------:R-:W-:Y:S01]  /*4d00*/  HMMA.16816.F32.BF16 R56, R4, R34, R56 ;  /* 0x000000220438723c */ /* 0x000fe20000041838 */
[----:B------:R-:W3:Y:S01]  /*4d10*/  LDSM.16.MT88.4 R32, [R210+0x6000] ;  /* 0x00600000d220783b */ /* 0x000ee20000004200 */
[----:B-1----:R-:W-:-:S05]  /*4d20*/  FFMA.FTZ R3, R158, c[0x0][0x2d0], -R2 ;  /* 0x0000b4009e037a23 */ /* 0x002fca0000010802 */
[----:B------:R-:W-:Y:S01]  /*4d30*/  FFMA.FTZ R4, R148, c[0x0][0x2d0], -R0 ;  /* 0x0000b40094047a23 */ /* 0x000fe20000010800 */
[----:B--2---:R-:W-:Y:S01]  /*4d40*/  F2FP.BF16.PACK_AB R6, R218, R220 ;  /* 0x000000dcda06723e */ /* 0x004fe200000010ff */
[----:B------:R1:W-:Y:S01]  /*4d50*/  MUFU.EX2 R152, R3 ;  /* 0x0000000300987308 */ /* 0x0003e20000000800 */
[----:B------:R-:W-:-:S07]  /*4d60*/  F2FP.BF16.PACK_AB R5, R202, R203 ;  /* 0x000000cbca05723e */ /* 0x000fce00000010ff */
[----:B------:R2:W2:Y:S01]  /*4d70*/  MUFU.EX2 R130, R4 ;  /* 0x0000000400827308 */ /* 0x0004a20000000800 */
[----:B-1----:R-:W-:-:S07]  /*4d80*/  FFMA.FTZ R3, R161, c[0x0][0x2d0], -R2 ;  /* 0x0000b400a1037a23 */ /* 0x002fce0000010802 */
[----:B------:R1:W1:Y:S01]  /*4d90*/  MUFU.EX2 R151, R3 ;  /* 0x0000000300977308 */ /* 0x0002620000000800 */
[----:B--2---:R-:W-:Y:S02]  /*4da0*/  F2FP.BF16.PACK_AB R4, R224, R212 ;  /* 0x000000d4e004723e */ /* 0x004fe400000010ff */
[----:B------:R-:W-:-:S07]  /*4db0*/  F2FP.BF16.PACK_AB R7, R131, R130 ;  /* 0x000000828307723e */ /* 0x000fce00000010ff */
[----:B-----5:R-:W-:Y:S01]  /*4dc0*/  HMMA.16816.F32.BF16 R96, R4, R24, R92 ;  /* 0x000000180460723c */ /* 0x020fe2000004185c */
[----:B-1----:R-:W-:-:S04]  /*4dd0*/  FFMA.FTZ R3, R154, c[0x0][0x2d0], -R0 ;  /* 0x0000b4009a037a23 */ /* 0x002fc80000010800 */
[----:B------:R1:W-:Y:S03]  /*4de0*/  MUFU.EX2 R128, R3 ;  /* 0x0000000300807308 */ /* 0x0003e60000000800 */
[C---:B------:R-:W-:Y:S01]  /*4df0*/  HMMA.16816.F32.BF16 R92, R4.reuse, R26, R88 ;  /* 0x0000001a045c723c */ /* 0x040fe20000041858 */
[----:B------:R-:W-:Y:S07]  /*4e00*/  LDSM.16.MT88.4 R24, [R208+0x2800] ;  /* 0x00280000d018783b */ /* 0x000fee0000004200 */
[----:B---3--:R-:W-:Y:S01]  /*4e10*/  HMMA.16816.F32.BF16 R72, R4, R18, R68 ;  /* 0x000000120448723c */ /* 0x008fe20000041844 */
[----:B-1----:R-:W-:-:S07]  /*4e20*/  FFMA.FTZ R3, R155, c[0x0][0x2d0], -R0 ;  /* 0x0000b4009b037a23 */ /* 0x002fce0000010800 */
[C---:B------:R-:W-:Y:S01]  /*4e30*/  HMMA.16816.F32.BF16 R88, R4.reuse, R20, R84 ;  /* 0x000000140458723c */ /* 0x040fe20000041854 */
[----:B------:R1:W2:Y:S07]  /*4e40*/  MUFU.EX2 R150, R3 ;  /* 0x0000000300967308 */ /* 0x0002ae0000000800 */
[C---:B----4-:R-:W-:Y:S08]  /*4e50*/  HMMA.16816.F32.BF16 R68, R4.reuse, R12, R64 ;  /* 0x0000000c0444723c */ /* 0x050ff00000041840 */
[----:B------:R-:W-:Y:S01]  /*4e60*/  HMMA.16816.F32.BF16 R84, R4, R22, R80 ;  /* 0x000000160454723c */ /* 0x000fe20000041850 */
[----:B------:R-:W-:Y:S01]  /*4e70*/  LDSM.16.MT88.4 R20, [R210+0x2800] ;  /* 0x00280000d214783b */ /* 0x000fe20000004200 */
[----:B-1----:R-:W-:-:S04]  /*4e80*/  FFMA.FTZ R3, R156, c[0x0][0x2d0], -R0 ;  /* 0x0000b4009c037a23 */ /* 0x002fc80000010800 */
[----:B------:R1:W-:Y:S02]  /*4e90*/  MUFU.EX2 R134, R3 ;  /* 0x0000000300867308 */ /* 0x0003e40000000800 */
[C---:B------:R-:W-:Y:S01]  /*4ea0*/  HMMA.16816.F32.BF16 R64, R4.reuse, R14, R60 ;  /* 0x0000000e0440723c */ /* 0x040fe2000004183c */
[----:B------:R-:W3:Y:S07]  /*4eb0*/  LDSM.16.MT88.4 R12, [R209+0x6000] ;  /* 0x00600000d10c783b */ /* 0x000eee0000004200 */
[----:B------:R-:W-:Y:S01]  /*4ec0*/  HMMA.16816.F32.BF16 R80, R4, R16, R76 ;  /* 0x000000100450723c */ /* 0x000fe2000004184c */
[----:B------:R-:W4:Y:S01]  /*4ed0*/  LDSM.16.MT88.4 R16, [R211+0x6000] ;  /* 0x00600000d310783b */ /* 0x000f220000004200 */
[----:B-1----:R-:W-:-:S06]  /*4ee0*/  FFMA.FTZ R3, R157, c[0x0][0x2d0], -R0 ;  /* 0x0000b4009d037a23 */ /* 0x002fcc0000010800 */
[C---:B------:R-:W-:Y:S01]  /*4ef0*/  HMMA.16816.F32.BF16 R60, R4.reuse, R32, R52 ;  /* 0x00000020043c723c */ /* 0x040fe20000041834 */
[----:B------:R1:W5:Y:S07]  /*4f00*/  MUFU.EX2 R135, R3 ;  /* 0x0000000300877308 */ /* 0x00036e0000000800 */
[C---:B------:R-:W-:Y:S08]  /*4f10*/  HMMA.16816.F32.BF16 R100, R4.reuse, R30, R100 ;  /* 0x0000001e0464723c */ /* 0x040ff00000041864 */
[----:B------:R-:W-:Y:S01]  /*4f20*/  HMMA.16816.F32.BF16 R104, R4, R28, R104 ;  /* 0x0000001c0468723c */ /* 0x000fe20000041868 */
[----:B------:R-:W-:Y:S01]  /*4f30*/  LDSM.16.MT88.4 R28, [R208+0x6800] ;  /* 0x00680000d01c783b */ /* 0x000fe20000004200 */
[----:B-1----:R-:W-:-:S04]  /*4f40*/  FFMA.FTZ R3, R168, c[0x0][0x2d0], -R2 ;  /* 0x0000b400a8037a23 */ /* 0x002fc80000010802 */
[----:B------:R1:W-:Y:S02]  /*4f50*/  MUFU.EX2 R133, R3 ;  /* 0x0000000300857308 */ /* 0x0003e40000000800 */
[C---:B------:R-:W-:Y:S08]  /*4f60*/  HMMA.16816.F32.BF16 R56, R4.reuse, R34, R56 ;  /* 0x000000220438723c */ /* 0x040ff00000041838 */
[----:B---3--:R-:W-:Y:S01]  /*4f70*/  HMMA.16816.F32.BF16 R52, R4, R12, R48 ;  /* 0x0000000c0434723c */ /* 0x008fe20000041830 */
[----:B-1----:R-:W-:-:S07]  /*4f80*/  FFMA.FTZ R3, R167, c[0x0][0x2d0], -R2 ;  /* 0x0000b400a7037a23 */ /* 0x002fce0000010802 */
[C---:B----4-:R-:W-:Y:S01]  /*4f90*/  HMMA.16816.F32.BF16 R48, R4.reuse, R16, R40 ;  /* 0x000000100430723c */ /* 0x050fe20000041828 */
[----:B------:R1:W-:Y:S07]  /*4fa0*/  MUFU.EX2 R148, R3 ;  /* 0x0000000300947308 */ /* 0x0003ee0000000800 */
[C---:B------:R-:W-:Y:S01]  /*4fb0*/  HMMA.16816.F32.BF16 R36, R4.reuse, R18, R36 ;  /* 0x000000120424723c */ /* 0x040fe20000041824 */
[----:B------:R-:W3:Y:S07]  /*4fc0*/  LDSM.16.MT88.4 R16, [R209+0x2800] ;  /* 0x00280000d110783b */ /* 0x000eee0000004200 */
[----:B------:R-:W-:Y:S01]  /*4fd0*/  HMMA.16816.F32.BF16 R44, R4, R14, R44 ;  /* 0x0000000e042c723c */ /* 0x000fe2000004182c */
[----:B------:R-:W4:Y:S01]  /*4fe0*/  LDSM.16.MT88.4 R12, [R211+0x2800] ;  /* 0x00280000d30c783b */ /* 0x000f220000004200 */
[----:B-1----:R-:W-:-:S05]  /*4ff0*/  FFMA.FTZ R3, R166, c[0x0][0x2d0], -R2 ;  /* 0x0000b400a6037a23 */ /* 0x002fca0000010802 */
[----:B------:R-:W-:Y:S01]  /*5000*/  F2FP.BF16.PACK_AB R4, R153, R129 ;  /* 0x000000819904723e */ /* 0x000fe200000010ff */
[----:B------:R1:W-:Y:S01]  /*5010*/  MUFU.EX2 R149, R3 ;  /* 0x0000000300957308 */ /* 0x0003e20000000800 */
[----:B------:R-:W-:Y:S02]  /*5020*/  F2FP.BF16.PACK_AB R6, R151, R152 ;  /* 0x000000989706723e */ /* 0x000fe400000010ff */
[----:B--2---:R-:W-:Y:S02]  /*5030*/  F2FP.BF16.PACK_AB R5, R150, R128 ;  /* 0x000000809605723e */ /* 0x004fe400000010ff */
[----:B-----5:R-:W-:-:S07]  /*5040*/  F2FP.BF16.PACK_AB R7, R135, R134 ;  /* 0x000000868707723e */ /* 0x020fce00000010ff */
[----:B------:R-:W-:Y:S01]  /*5050*/  HMMA.16816.F32.BF16 R76, R4, R20, R96 ;  /* 0x00000014044c723c */ /* 0x000fe20000041860 */
[----:B-1----:R-:W-:-:S07]  /*5060*/  FFMA.FTZ R3, R169, c[0x0][0x2d0], -R2 ;  /* 0x0000b400a9037a23 */ /* 0x002fce0000010802 */
[C---:B------:R-:W-:Y:S01]  /*5070*/  HMMA.16816.F32.BF16 R40, R4.reuse, R26, R100 ;  /* 0x0000001a0428723c */ /* 0x040fe20000041864 */
[----:B------:R1:W-:Y:S07]  /*5080*/  MUFU.EX2 R147, R3 ;  /* 0x0000000300937308 */ /* 0x0003ee0000000800 */
[C---:B------:R-:W-:Y:S01]  /*5090*/  HMMA.16816.F32.BF16 R96, R4.reuse, R22, R92 ;  /* 0x000000160460723c */ /* 0x040fe2000004185c */
[----:B------:R-:W-:Y:S07]  /*50a0*/  LDSM.16.MT88.4 R20, [R208+0x7000] ;  /* 0x00700000d014783b */ /* 0x000fee0000004200 */
[----:B---3--:R-:W-:Y:S01]  /*50b0*/  HMMA.16816.F32.BF16 R100, R4, R16, R88 ;  /* 0x000000100464723c */ /* 0x008fe20000041858 */
[----:B-1----:R-:W-:-:S04]  /*50c0*/  FFMA.FTZ R3, R162, c[0x0][0x2d0], -R0 ;  /* 0x0000b400a2037a23 */ /* 0x002fc80000010800 */
[----:B------:R1:W-:Y:S03]  /*50d0*/  MUFU.EX2 R132, R3 ;  /* 0x0000000300847308 */ /* 0x0003e60000000800 */
[C---:B------:R-:W-:Y:S01]  /*50e0*/  HMMA.16816.F32.BF16 R92, R4.reuse, R18, R84 ;  /* 0x00000012045c723c */ /* 0x040fe20000041854 */
[----:B------:R-:W2:Y:S07]  /*50f0*/  LDSM.16.MT88.4 R16, [R209+0x6800] ;  /* 0x00680000d110783b */ /* 0x000eae0000004200 */
[----:B----4-:R-:W-:Y:S01]  /*5100*/  HMMA.16816.F32.BF16 R84, R4, R12, R80 ;  /* 0x0000000c0454723c */ /* 0x010fe20000041850 */
[----:B-1----:R-:W-:-:S07]  /*5110*/  FFMA.FTZ R3, R164, c[0x0][0x2d0], -R0 ;  /* 0x0000b400a4037a23 */ /* 0x002fce0000010800 */
[C---:B------:R-:W-:Y:S01]  /*5120*/  HMMA.16816.F32.BF16 R88, R4.reuse, R14, R72 ;  /* 0x0000000e0458723c */ /* 0x040fe20000041848 */
[----:B------:R-:W1:Y:S01]  /*5130*/  LDSM.16.MT88.4 R12, [R210+0x6800] ;  /* 0x00680000d20c783b */ /* 0x000e620000004200 */
[----:B------:R3:W-:Y:S06]  /*5140*/  MUFU.EX2 R146, R3 ;  /* 0x0000000300927308 */ /* 0x0007ec0000000800 */
[C---:B------:R-:W-:Y:S01]  /*5150*/  HMMA.16816.F32.BF16 R32, R4.reuse, R24, R104 ;  /* 0x000000180420723c */ /* 0x040fe20000041868 */
[----:B------:R-:W-:Y:S04]  /*5160*/  LDSM.16.MT88.4 R24, [R210+0x3000] ;  /* 0x00300000d218783b */ /* 0x000fe80000004200 */
[----:B------:R-:W-:Y:S03]  /*5170*/  LDSM.16.MT88.4 R104, [R210+0x7800] ;  /* 0x00780000d268783b */ /* 0x000fe60000004200 */
[----:B------:R-:W-:Y:S01]  /*5180*/  HMMA.16816.F32.BF16 R80, R4, R28, R68 ;  /* 0x0000001c0450723c */ /* 0x000fe20000041844 */
[----:B---3--:R-:W-:-:S04]  /*5190*/  FFMA.FTZ R3, R163, c[0x0][0x2d0], -R0 ;  /* 0x0000b400a3037a23 */ /* 0x008fc80000010800 */
[----:B------:R3:W-:Y:S03]  /*51a0*/  MUFU.EX2 R144, R3 ;  /* 0x0000000300907308 */ /* 0x0007e60000000800 */
[C---:B------:R-:W-:Y:S08]  /*51b0*/  HMMA.16816.F32.BF16 R72, R4.reuse, R30, R64 ;  /* 0x0000001e0448723c */ /* 0x040ff00000041840 */
[----:B--2---:R-:W-:Y:S01]  /*51c0*/  HMMA.16816.F32.BF16 R52, R4, R16, R52 ;  /* 0x000000100434723c */ /* 0x004fe20000041834 */
[----:B---3--:R-:W-:-:S07]  /*51d0*/  FFMA.FTZ R3, R165, c[0x0][0x2d0], -R0 ;  /* 0x0000b400a5037a23 */ /* 0x008fce0000010800 */
[C---:B------:R-:W-:Y:S01]  /*51e0*/  HMMA.16816.F32.BF16 R44, R4.reuse, R18, R44 ;  /* 0x00000012042c723c */ /* 0x040fe2000004182c */
[----:B------:R-:W-:Y:S01]  /*51f0*/  LDSM.16.MT88.4 R16, [R208+0x3000] ;  /* 0x00300000d010783b */ /* 0x000fe20000004200 */
[----:B------:R2:W-:Y:S06]  /*5200*/  MUFU.EX2 R145, R3 ;  /* 0x0000000300917308 */ /* 0x0005ec0000000800 */
[C---:B-1----:R-:W-:Y:S08]  /*5210*/  HMMA.16816.F32.BF16 R60, R4.reuse, R12, R60 ;  /* 0x0000000c043c723c */ /* 0x042ff0000004183c */
[----:B------:R-:W-:Y:S01]  /*5220*/  HMMA.16816.F32.BF16 R56, R4, R14, R56 ;  /* 0x0000000e0438723c */ /* 0x000fe20000041838 */
[----:B------:R-:W1:Y:S01]  /*5230*/  LDSM.16.MT88.4 R12, [R211+0x6800] ;  /* 0x00680000d30c783b */ /* 0x000e620000004200 */
[----:B--2---:R-:W-:-:S04]  /*5240*/  FFMA.FTZ R3, R174, c[0x0][0x2d0], -R2 ;  /* 0x0000b400ae037a23 */ /* 0x004fc80000010802 */
[----:B------:R2:W-:Y:S02]  /*5250*/  MUFU.EX2 R116, R3 ;  /* 0x0000000300747308 */ /* 0x0005e40000000800 */
[----:B--2---:R-:W-:-:S06]  /*5260*/  FFMA.FTZ R3, R175, c[0x0][0x2d0], -R2 ;  /* 0x0000b400af037a23 */ /* 0x004fcc0000010802 */
[----:B------:R2:W3:Y:S01]  /*5270*/  MUFU.EX2 R118, R3 ;  /* 0x0000000300767308 */ /* 0x0004e20000000800 */
[----:B-1----:R-:W-:Y:S01]  /*5280*/  HMMA.16816.F32.BF16 R48, R4, R12, R48 ;  /* 0x0000000c0430723c */ /* 0x002fe20000041830 */
[--C-:B--2---:R-:W-:Y:S01]  /*5290*/  FFMA.FTZ R3, R200, c[0x0][0x2d0], -R2.reuse ;  /* 0x0000b400c8037a23 */ /* 0x104fe20000010802 */
[----:B------:R-:W-:Y:S01]  /*52a0*/  IADD3 R223, R223, -0x2, RZ ;  /* 0xfffffffedfdf7810 */ /* 0x000fe20007ffe0ff */
[----:B------:R-:W-:Y:S01]  /*52b0*/  FFMA.FTZ R2, R201, c[0x0][0x2d0], -R2 ;  /* 0x0000b400c9027a23 */ /* 0x000fe20000010802 */
[----:B---3--:R-:W-:-:S03]  /*52c0*/  F2FP.BF16.PACK_AB R112, R118, R116 ;  /* 0x000000747670723e */ /* 0x008fc600000010ff */
[----:B------:R-:W-:Y:S01]  /*52d0*/  MUFU.EX2 R119, R3 ;  /* 0x0000000300777308 */ /* 0x000fe20000000800 */
[----:B------:R-:W-:Y:S01]  /*52e0*/  HMMA.16816.F32.BF16 R28, R4, R14, R36 ;  /* 0x0000000e041c723c */ /* 0x000fe20000041824 */
[----:B------:R-:W1:Y:S06]  /*52f0*/  LDSM.16.MT88.4 R12, [R211+0x3000] ;  /* 0x00300000d30c783b */ /* 0x000e6c0000004200 */
[----:B------:R-:W-:Y:S02]  /*5300*/  F2FP.BF16.PACK_AB R4, R148, R133 ;  /* 0x000000859404723e */ /* 0x000fe400000010ff */
[----:B------:R-:W-:-:S02]  /*5310*/  F2FP.BF16.PACK_AB R6, R147, R149 ;  /* 0x000000959306723e */ /* 0x000fc400000010ff */
[----:B------:R-:W-:Y:S02]  /*5320*/  F2FP.BF16.PACK_AB R5, R146, R132 ;  /* 0x000000849205723e */ /* 0x000fe400000010ff */
[----:B------:R-:W-:-:S07]  /*5330*/  F2FP.BF16.PACK_AB R7, R145, R144 ;  /* 0x000000909107723e */ /* 0x000fce00000010ff */
[C---:B------:R-:W-:Y:S08]  /*5340*/  HMMA.16816.F32.BF16 R32, R4.reuse, R16, R32 ;  /* 0x000000100420723c */ /* 0x040ff00000041820 */
[C---:B------:R-:W-:Y:S01]  /*5350*/  HMMA.16816.F32.BF16 R40, R4.reuse, R18, R40 ;  /* 0x000000120428723c */ /* 0x040fe20000041828 */
[----:B------:R-:W2:Y:S07]  /*5360*/  LDSM.16.MT88.4 R16, [R209+0x3000] ;  /* 0x00300000d110783b */ /* 0x000eae0000004200 */
[C---:B------:R-:W-:Y:S08]  /*5370*/  HMMA.16816.F32.BF16 R68, R4.reuse, R24, R76 ;  /* 0x000000180444723c */ /* 0x040ff0000004184c */
[C---:B------:R-:W-:Y:S01]  /*5380*/  HMMA.16816.F32.BF16 R36, R4.reuse, R26, R96 ;  /* 0x0000001a0424723c */ /* 0x040fe20000041860 */
[----:B------:R-:W3:Y:S04]  /*5390*/  LDSM.16.MT88.4 R24, [R210+0x7000] ;  /* 0x00700000d218783b */ /* 0x000ee80000004200 */
[----:B------:R-:W-:Y:S03]  /*53a0*/  LDSM.16.MT88.4 R96, [R208+0x7800] ;  /* 0x00780000d060783b */ /* 0x000fe60000004200 */
[C---:B-1----:R-:W-:Y:S08]  /*53b0*/  HMMA.16816.F32.BF16 R84, R4.reuse, R12, R84 ;  /* 0x0000000c0454723c */ /* 0x042ff00000041854 */
[C---:B--2---:R-:W-:Y:S08]  /*53c0*/  HMMA.16816.F32.BF16 R64, R4.reuse, R18, R92 ;  /* 0x000000120440723c */ /* 0x044ff0000004185c */
[C---:B------:R-:W-:Y:S01]  /*53d0*/  HMMA.16816.F32.BF16 R76, R4.reuse, R16, R100 ;  /* 0x00000010044c723c */ /* 0x040fe20000041864 */
[----:B------:R-:W1:Y:S07]  /*53e0*/  LDSM.16.MT88.4 R16, [R211+0x7000] ;  /* 0x00700000d310783b */ /* 0x000e6e0000004200 */
[C---:B------:R-:W-:Y:S01]  /*53f0*/  HMMA.16816.F32.BF16 R92, R4.reuse, R14, R88 ;  /* 0x0000000e045c723c */ /* 0x040fe20000041858 */
[----:B------:R-:W2:Y:S04]  /*5400*/  LDSM.16.MT88.4 R12, [R209+0x7000] ;  /* 0x00700000d10c783b */ /* 0x000ea80000004200 */
[----:B------:R-:W4:Y:S03]  /*5410*/  LDSM.16.MT88.4 R88, [R211+0x3800] ;  /* 0x00380000d358783b */ /* 0x000f260000004200 */
[C---:B------:R-:W-:Y:S01]  /*5420*/  HMMA.16816.F32.BF16 R100, R4.reuse, R20, R80 ;  /* 0x000000140464723c */ /* 0x040fe20000041850 */
[----:B------:R-:W-:Y:S07]  /*5430*/  LDSM.16.MT88.4 R80, [R209+0x3800] ;  /* 0x00380000d150783b */ /* 0x000fee0000004200 */
[C---:B------:R-:W-:Y:S01]  /*5440*/  HMMA.16816.F32.BF16 R20, R4.reuse, R22, R72 ;  /* 0x000000160414723c */ /* 0x040fe20000041848 */
[----:B------:R-:W5:Y:S07]  /*5450*/  LDSM.16.MT88.4 R72, [R210+0x3800] ;  /* 0x00380000d248783b */ /* 0x000f6e0000004200 */
[C---:B---3--:R-:W-:Y:S01]  /*5460*/  HMMA.16816.F32.BF16 R60, R4.reuse, R24, R60 ;  /* 0x00000018043c723c */ /* 0x048fe2000004183c */
[----:B------:R3:W2:Y:S07]  /*5470*/  MUFU.EX2 R25, R2 ;  /* 0x0000000200197308 */ /* 0x0006ae0000000800 */
[C---:B------:R-:W-:Y:S08]  /*5480*/  HMMA.16816.F32.BF16 R56, R4.reuse, R26, R56 ;  /* 0x0000001a0438723c */ /* 0x040ff00000041838 */
[----:B-1----:R-:W-:Y:S01]  /*5490*/  HMMA.16816.F32.BF16 R48, R4, R16, R48 ;  /* 0x000000100430723c */ /* 0x002fe20000041830 */
[----:B---3--:R-:W-:Y:S01]  /*54a0*/  FFMA.FTZ R2, R170, c[0x0][0x2d0], -R0 ;  /* 0x0000b400aa027a23 */ /* 0x008fe20000010800 */
[----:B--2---:R-:W-:-:S03]  /*54b0*/  F2FP.BF16.PACK_AB R114, R25, R119 ;  /* 0x000000771972723e */ /* 0x004fc600000010ff */
[----:B------:R1:W-:Y:S03]  /*54c0*/  MUFU.EX2 R24, R2 ;  /* 0x0000000200187308 */ /* 0x0003e60000000800 */
[C---:B------:R-:W-:Y:S08]  /*54d0*/  HMMA.16816.F32.BF16 R52, R4.reuse, R12, R52 ;  /* 0x0000000c0434723c */ /* 0x040ff00000041834 */
[----:B------:R-:W-:Y:S01]  /*54e0*/  HMMA.16816.F32.BF16 R44, R4, R14, R44 ;  /* 0x0000000e042c723c */ /* 0x000fe2000004182c */
[----:B------:R-:W-:Y:S01]  /*54f0*/  LDSM.16.MT88.4 R12, [R211+0x7800] ;  /* 0x00780000d30c783b */ /* 0x000fe20000004200 */
[----:B-1----:R-:W-:-:S06]  /*5500*/  FFMA.FTZ R2, R171, c[0x0][0x2d0], -R0 ;  /* 0x0000b400ab027a23 */ /* 0x002fcc0000010800 */
[----:B------:R-:W-:Y:S01]  /*5510*/  HMMA.16816.F32.BF16 R28, R4, R18, R28 ;  /* 0x00000012041c723c */ /* 0x000fe2000004181c */
[----:B------:R-:W2:Y:S01]  /*5520*/  LDL R5, [R1+0x38] ;  /* 0x0000380001057983 */ /* 0x000ea20000100800 */
[----:B------:R1:W3:Y:S02]  /*5530*/  MUFU.EX2 R11, R2 ;  /* 0x00000002000b7308 */ /* 0x0002e40000000800 */
[--C-:B-1----:R-:W-:Y:S01]  /*5540*/  FFMA.FTZ R2, R173, c[0x0][0x2d0], -R0.reuse ;  /* 0x0000b400ad027a23 */ /* 0x102fe20000010800 */
[----:B---3--:R-:W-:Y:S01]  /*5550*/  F2FP.BF16.PACK_AB R113, R11, R24 ;  /* 0x000000180b71723e */ /* 0x008fe200000010ff */
[----:B------:R-:W-:-:S04]  /*5560*/  FFMA.FTZ R0, R172, c[0x0][0x2d0], -R0 ;  /* 0x0000b400ac007a23 */ /* 0x000fc80000010800 */
[----:B------:R1:W-:Y:S08]  /*5570*/  MUFU.EX2 R10, R2 ;  /* 0x00000002000a7308 */ /* 0x0003f00000000800 */
[----:B------:R3:W3:Y:S01]  /*5580*/  MUFU.EX2 R9, R0 ;  /* 0x0000000000097308 */ /* 0x0006e20000000800 */
[----:B-1----:R-:W-:-:S04]  /*5590*/  FADD.FTZ R2, R160, R159 ;  /* 0x0000009fa0027221 */ /* 0x002fc80000010000 */
[----:B------:R-:W-:Y:S02]  /*55a0*/  FADD.FTZ R2, R109, R2 ;  /* 0x000000026d027221 */ /* 0x000fe40000010000 */
[----:B---3--:R-:W-:Y:S01]  /*55b0*/  FADD.FTZ R0, R248, R247 ;  /* 0x000000f7f8007221 */ /* 0x008fe20000010000 */
[----:B------:R-:W-:Y:S01]  /*55c0*/  F2FP.BF16.PACK_AB R115, R9, R10 ;  /* 0x0000000a0973723e */ /* 0x000fe200000010ff */
[----:B------:R-:W-:Y:S02]  /*55d0*/  FADD.FTZ R2, R110, R2 ;  /* 0x000000026e027221 */ /* 0x000fe40000010000 */
[----:B------:R-:W-:Y:S02]  /*55e0*/  FADD.FTZ R0, R251, R0 ;  /* 0x00000000fb007221 */ /* 0x000fe40000010000 */
[----:B------:R-:W-:Y:S02]  /*55f0*/  FADD.FTZ R2, R246, R2 ;  /* 0x00000002f6027221 */ /* 0x000fe40000010000 */
[----:B------:R-:W-:Y:S01]  /*5600*/  FADD.FTZ R0, R108, R0 ;  /* 0x000000006c007221 */ /* 0x000fe20000010000 */
[----:B----4-:R-:W-:Y:S03]  /*5610*/  HMMA.16816.F32.BF16 R84, R112, R88, R84 ;  /* 0x000000587054723c */ /* 0x010fe60000041854 */
        /* <DEDUP_REMOVED lines=14> */
[----:B-----5:R-:W-:Y:S01]  /*5700*/  HMMA.16816.F32.BF16 R68, R112, R72, R68 ;  /* 0x000000487044723c */ /* 0x020fe20000041844 */
        /* <DEDUP_REMOVED lines=36> */
[C---:B------:R-:W-:Y:S08]  /*5950*/  HMMA.16816.F32.BF16 R100, R112.reuse, R104, R60 ;  /* 0x000000687064723c */ /* 0x040ff0000004183c */
[C---:B-1----:R-:W-:Y:S08]  /*5960*/  HMMA.16816.F32.BF16 R128, R112.reuse, R108, R52 ;  /* 0x0000006c7080723c */ /* 0x042ff00000041834 */
[C---:B------:R-:W-:Y:S08]  /*5970*/  HMMA.16816.F32.BF16 R80, R112.reuse, R82, R64 ;  /* 0x000000527050723c */ /* 0x040ff00000041840 */
[C---:B------:R-:W-:Y:S08]  /*5980*/  HMMA.16816.F32.BF16 R96, R112.reuse, R98, R20 ;  /* 0x000000627060723c */ /* 0x040ff00000041814 */
[C---:B------:R-:W-:Y:S08]  /*5990*/  HMMA.16816.F32.BF16 R104, R112.reuse, R106, R56 ;  /* 0x0000006a7068723c */ /* 0x040ff00000041838 */
[C---:B------:R-:W-:Y:S08]  /*59a0*/  HMMA.16816.F32.BF16 R108, R112.reuse, R110, R44 ;  /* 0x0000006e706c723c */ /* 0x040ff0000004182c */
[C---:B------:R-:W-:Y:S08]  /*59b0*/  HMMA.16816.F32.BF16 R132, R112.reuse, R12, R48 ;  /* 0x0000000c7084723c */ /* 0x040ff00000041830 */
[----:B------:R-:W-:Y:S01]  /*59c0*/  HMMA.16816.F32.BF16 R112, R112, R14, R28 ;  /* 0x0000000e7070723c */ /* 0x000fe2000004181c */
[----:B--2---:R-:W-:Y:S01]  /*59d0*/  @P4 IMAD.HI.U32 R4, R5, c[0x0][0x2c8], RZ ;  /* 0x0000b20005044a27 */ /* 0x004fe200078e00ff */
        /* <DEDUP_REMOVED lines=23> */
[----:B------:R1:W-:Y:S01]  /*5b50*/  STL [R1], R2 ;  /* 0x0000000201007387 */ /* 0x0003e20000100800 */
[----:B------:R-:W-:Y:S11]  /*5b60*/  ISETP.GE.AND P0, PT, R223, R6, PT ;  /* 0x00000006df00720c */ /* 0x000ff60003f06270 */
[----:B------:R-:W-:Y:S02]  /*5b70*/  @!UPT UIADD3 URZ, URZ, URZ, URZ ;  /* 0x0000003f3f3ff290 */ /* 0x000fe4000fffe03f */
[----:B------:R-:W-:Y:S05]  /*5b80*/  @!P0 BRA `(.L_x_2633) ;  /* 0x000044b000008947 */ /* 0x000fea0003800000 */
[----:B------:R-:W-:Y:S02]  /*5b90*/  MOV R119, R8 ;  /* 0x0000000800777202 */ /* 0x000fe40000000f00 */
[----:B------:R-:W-:Y:S02]  /*5ba0*/  MOV R118, R117 ;  /* 0x0000007500767202 */ /* 0x000fe40000000f00 */
.L_x_2644:
        /* <DEDUP_REMOVED lines=45> */
.L_x_2689:
        /* <DEDUP_REMOVED lines=8> */
[CC--:B----4-:R-:W-:Y:S02]  /*5f00*/  IADD3 R12, P6, R2.reuse, R28.reuse, RZ ;  /* 0x0000001c020c7210 */ /* 0x0d0fe40007fde0ff */
[-C--:B------:R-:W-:Y:S03]  /*5f10*/  IADD3 R2, P5, R2, R29.reuse, RZ ;  /* 0x0000001d02027210 */ /* 0x080fe60007fbe0ff */
[C-C-:B---3--:R-:W-:Y:S01]  /*5f20*/  IMAD.X R13, R7.reuse, 0x1, R5.reuse, P6 ;  /* 0x00000001070d7824 */ /* 0x148fe200030e0605 */
[CC--:B-----5:R-:W-:Y:S01]  /*5f30*/  IADD3 R20, P6, R14.reuse, R28.reuse, RZ ;  /* 0x0000001c0e147210 */ /* 0x0e0fe20007fde0ff */
[--C-:B------:R-:W-:Y:S01]  /*5f40*/  IMAD.X R3, R7, 0x1, R6.reuse, P5 ;  /* 0x0000000107037824 */ /* 0x100fe200028e0606 */
[-C--:B------:R-:W-:Y:S02]  /*5f50*/  IADD3 R14, P5, R14, R29.reuse, RZ ;  /* 0x0000001d0e0e7210 */ /* 0x080fe40007fbe0ff */
        /* <DEDUP_REMOVED lines=16> */
.L_x_2690:
        /* <DEDUP_REMOVED lines=15> */
.L_x_2635:
[----:B---34-:R-:W-:Y:S05]  /*6150*/  BSYNC B0 ;  /* 0x0000000000007941 */ /* 0x018fea0003800000 */
.L_x_2634:
        /* <DEDUP_REMOVED lines=37> */
[----:B------:R-:W-:Y:S07]  /*63b0*/  LDSM.16.M88.4 R164, [R206+-0x3800] ;  /* 0xffc80000cea4783b */ /* 0x000fee0000000200 */
        /* <DEDUP_REMOVED lines=16> */
[----:B------:R-:W5:Y:S07]  /*64c0*/  LDSM.16.M88.4 R156, [R206+-0x4000] ;  /* 0xffc00000ce9c783b */ /* 0x000f6e0000000200 */
[C---:B--2---:R-:W-:Y:S08]  /*64d0*/  HMMA.16816.F32.BF16 R36, R176.reuse, R160, R36 ;  /* 0x000000a0b024723c */ /* 0x044ff00000041824 */
[C---:B------:R-:W-:Y:S01]  /*64e0*/  HMMA.16816.F32.BF16 R40, R176.reuse, R162, R40 ;  /* 0x000000a2b028723c */ /* 0x040fe20000041828 */
[----:B------:R-:W2:Y:S07]  /*64f0*/  LDSM.16.M88.4 R160, [R206+-0x2800] ;  /* 0xffd80000cea0783b */ /* 0x000eae0000000200 */
[C---:B-1----:R-:W-:Y:S08]  /*6500*/  HMMA.16816.F32.BF16 R44, R176.reuse, R144, R44 ;  /* 0x00000090b02c723c */ /* 0x042ff0000004182c */
[C---:B------:R-:W-:Y:S01]  /*6510*/  HMMA.16816.F32.BF16 R48, R176.reuse, R146, R48 ;  /* 0x00000092b030723c */ /* 0x040fe20000041830 */
[----:B------:R-:W1:Y:S07]  /*6520*/  LDSM.16.M88.4 R144, [R206+-0x2000] ;  /* 0xffe00000ce90783b */ /* 0x000e6e0000000200 */
[C---:B---3--:R-:W-:Y:S08]  /*6530*/  HMMA.16816.F32.BF16 R52, R176.reuse, R148, R52 ;  /* 0x00000094b034723c */ /* 0x048ff00000041834 */
[C---:B------:R-:W-:Y:S01]  /*6540*/  HMMA.16816.F32.BF16 R56, R176.reuse, R150, R56 ;  /* 0x00000096b038723c */ /* 0x040fe20000041838 */
[----:B------:R-:W3:Y:S07]  /*6550*/  LDSM.16.M88.4 R148, [R206+-0x1800] ;  /* 0xffe80000ce94783b */ /* 0x000eee0000000200 */
[C---:B----4-:R-:W-:Y:S08]  /*6560*/  HMMA.16816.F32.BF16 R60, R176.reuse, R152, R60 ;  /* 0x00000098b03c723c */ /* 0x050ff0000004183c */
[----:B------:R-:W-:Y:S01]  /*6570*/  HMMA.16816.F32.BF16 R64, R176, R154, R64 ;  /* 0x0000009ab040723c */ /* 0x000fe20000041840 */
[----:B------:R-:W4:Y:S07]  /*6580*/  LDSM.16.M88.4 R152, [R206+-0x1000] ;  /* 0xfff00000ce98783b */ /* 0x000f2e0000000200 */
[C---:B-----5:R-:W-:Y:S08]  /*6590*/  HMMA.16816.F32.BF16 R4, R180.reuse, R156, R4 ;  /* 0x0000009cb404723c */ /* 0x060ff00000041804 */
[C---:B------:R-:W-:Y:S01]  /*65a0*/  HMMA.16816.F32.BF16 R8, R180.reuse, R158, R8 ;  /* 0x0000009eb408723c */ /* 0x040fe20000041808 */
[----:B------:R-:W5:Y:S07]  /*65b0*/  LDSM.16.M88.4 R156, [R206+-0x800] ;  /* 0xfff80000ce9c783b */ /* 0x000f6e0000000200 */
[C---:B------:R-:W-:Y:S08]  /*65c0*/  HMMA.16816.F32.BF16 R12, R180.reuse, R164, R12 ;  /* 0x000000a4b40c723c */ /* 0x040ff0000004180c */
[C---:B------:R-:W-:Y:S01]  /*65d0*/  HMMA.16816.F32.BF16 R16, R180.reuse, R166, R16 ;  /* 0x000000a6b410723c */ /* 0x040fe20000041810 */
[----:B------:R-:W3:Y:S07]  /*65e0*/  LDSM.16.M88.4 R164, [R205+0x4000] ;  /* 0x00400000cda4783b */ /* 0x000eee0000000200 */
[C---:B------:R-:W-:Y:S08]  /*65f0*/  HMMA.16816.F32.BF16 R20, R180.reuse, R168, R20 ;  /* 0x000000a8b414723c */ /* 0x040ff00000041814 */
[C---:B------:R-:W-:Y:S01]  /*6600*/  HMMA.16816.F32.BF16 R24, R180.reuse, R170, R24 ;  /* 0x000000aab418723c */ /* 0x040fe20000041818 */
[----:B------:R-:W4:Y:S07]  /*6610*/  LDSM.16.M88.4 R168, [R205+0x4800] ;  /* 0x00480000cda8783b */ /* 0x000f2e0000000200 */
        /* <DEDUP_REMOVED lines=66> */
[C---:B-1----:R-:W-:Y:S08]  /*6a40*/  HMMA.16816.F32.BF16 R12, R192.reuse, R144, R12 ;  /* 0x00000090c00c723c */ /* 0x042ff0000004180c */
[C---:B------:R-:W-:Y:S01]  /*6a50*/  HMMA.16816.F32.BF16 R16, R192.reuse, R146, R16 ;  /* 0x00000092c010723c */ /* 0x040fe20000041810 */
[----:B------:R-:W1:Y:S07]  /*6a60*/  LDSM.16.M88.4 R144, [R206] ;  /* 0x00000000ce90783b */ /* 0x000e6e0000000200 */
        /* <DEDUP_REMOVED lines=20> */
[----:B------:R-:W1:Y:S01]  /*6bb0*/  LDSM.16.M88.4 R144, [R206+0x3800] ;  /* 0x00380000ce90783b */ /* 0x000e620000000200 */
[----:B------:R-:W-:Y:S06]  /*6bc0*/  DEPBAR.LE SB0, 0x0 ;  /* 0x000080000000791a */ /* 0x000fec0000000000 */
[C---:B---3--:R-:W-:Y:S01]  /*6bd0*/  HMMA.16816.F32.BF16 R12, R196.reuse, R148, R12 ;  /* 0x00000094c40c723c */ /* 0x048fe2000004180c */
[----:B------:R-:W-:Y:S07]  /*6be0*/  BAR.SYNC.DEFER_BLOCKING 0x0 ;  /* 0x0000000000007b1d */ /* 0x000fee0000010000 */
        /* <DEDUP_REMOVED lines=11> */
[C---:B-1----:R-:W-:Y:S08]  /*6ca0*/  HMMA.16816.F32.BF16 R60, R196.reuse, R144, R60 ;  /* 0x00000090c43c723c */ /* 0x042ff0000004183c */
[----:B------:R-:W-:Y:S01]  /*6cb0*/  HMMA.16816.F32.BF16 R64, R196, R146, R64 ;  /* 0x00000092c440723c */ /* 0x000fe20000041840 */
[----:B------:R-:W-:Y:S07]  /*6cc0*/  @!UPT UIADD3 URZ, URZ, URZ, URZ ;  /* 0x0000003f3f3ff290 */ /* 0x000fee000fffe03f */
[----:B------:R-:W-:-:S11]  /*6cd0*/  @!P0 BRA `(.L_x_2639) ;  /* 0x0000055000008947 */ /* 0x000fd60003800000 */
[----:B------:R-:W-:Y:S01]  /*6ce0*/  IMAD.MOV.U32 R221, RZ, RZ, RZ ;  /* 0x000000ffffdd7224 */ /* 0x000fe200078e00ff */
[----:B------:R-:W2:Y:S01]  /*6cf0*/  LDL R2, [R1+0x10] ;  /* 0x0000100001027983 */ /* 0x000ea20000100800 */
[C---:B------:R-:W-:Y:S01]  /*6d00*/  IMAD.SHL.U32 R155, R237.reuse, 0x2, RZ ;  /* 0x00000002ed9b7824 */ /* 0x040fe200078e00ff */
[----:B------:R-:W-:Y:S01]  /*6d10*/  SHF.R.S32.HI R201, RZ, 0x1f, R237 ;  /* 0x0000001fffc97819 */ /* 0x000fe200000114ed */
[----:B------:R-:W-:Y:S01]  /*6d20*/  IMAD.SHL.U32 R154, R226, 0x2, RZ ;  /* 0x00000002e29a7824 */ /* 0x000fe200078e00ff */
[----:B------:R-:W3:Y:S02]  /*6d30*/  LDL R0, [R1+0x8] ;  /* 0x0000080001007983 */ /* 0x000ee40000100800 */
[----:B------:R-:W-:Y:S02]  /*6d40*/  SHF.L.U64.HI R144, R237, 0x1, R201 ;  /* 0x00000001ed907819 */ /* 0x000fe400000102c9 */
        /* <DEDUP_REMOVED lines=32> */
[----:B------:R1:W2:Y:S02]  /*6f50*/  SHFL.IDX PT, R145, R0, RZ, 0x181f ;  /* 0x00181fff00917589 */ /* 0x0002a400000e0000 */
.L_x_2691:
[----:B------:R-:W-:-:S05]  /*6f60*/  BRA.DIV ~URZ, `(.L_x_2641) ;  /* 0x0000a2227f007947 */ /* 0x000fca000b800000 */
[----:B------:R-:W3:Y:S01]  /*6f70*/  SHFL.IDX PT, R2, R116, RZ, 0x181f ;  /* 0x00181fff74027589 */ /* 0x000ee200000e0000 */
[----:B------:R-:W-:Y:S02]  /*6f80*/  ISETP.GE.AND P2, PT, R226, c[0x0][0x1d4], PT ;  /* 0x00007500e2007a0c */ /* 0x000fe40003f46270 */
[----:B------:R-:W-:Y:S01]  /*6f90*/  ISETP.GE.AND P0, PT, R237, c[0x0][0x1d4], PT ;  /* 0x00007500ed007a0c */ /* 0x000fe20003f06270 */
[----:B------:R-:W4:Y:S04]  /*6fa0*/  SHFL.IDX PT, R148, R116, 0x1, 0x181f ;  /* 0x00381f0074947f89 */ /* 0x000f2800000e0000 */
[----:B------:R-:W5:Y:S04]  /*6fb0*/  SHFL.IDX PT, R149, R0, 0x1, 0x181f ;  /* 0x00381f0000957f89 */ /* 0x000f6800000e0000 */
[----:B------:R-:W1:Y:S04]  /*6fc0*/  SHFL.IDX PT, R152, R116, 0x2, 0x181f ;  /* 0x00581f0074987f89 */ /* 0x000e6800000e0000 */
[----:B------:R-:W2:Y:S01]  /*6fd0*/  SHFL.IDX PT, R153, R0, 0x2, 0x181f ;  /* 0x00581f0000997f89 */ /* 0x000ea200000e0000 */
[CC--:B---3--:R-:W-:Y:S02]  /*6fe0*/  IADD3 R146, P6, R2.reuse, R154.reuse, RZ ;  /* 0x0000009a02927210 */ /* 0x0c8fe40007fde0ff */
[-C--:B------:R-:W-:Y:S03]  /*6ff0*/  IADD3 R2, P5, R2, R155.reuse, RZ ;  /* 0x0000009b02027210 */ /* 0x080fe60007fbe0ff */
[C-C-:B--2---:R-:W-:Y:S01]  /*7000*/  IMAD.X R147, R145.reuse, 0x1, R117.reuse, P6 ;  /* 0x0000000191937824 */ /* 0x144fe200030e0675 */
[CC--:B----4-:R-:W-:Y:S01]  /*7010*/  IADD3 R150, P6, R148.reuse, R154.reuse, RZ ;  /* 0x0000009a94967210 */ /* 0x0d0fe20007fde0ff */
[--C-:B------:R-:W-:Y:S01]  /*7020*/  IMAD.X R3, R145, 0x1, R144.reuse, P5 ;  /* 0x0000000191037824 */ /* 0x100fe200028e0690 */
[-C--:B------:R-:W-:Y:S02]  /*7030*/  IADD3 R148, P5, R148, R155.reuse, RZ ;  /* 0x0000009b94947210 */ /* 0x080fe40007fbe0ff */
[----:B------:R1:W-:Y:S01]  /*7040*/  LDGSTS.E.BYPASS.LTC128B.128 [R219+0x8100], [R146.64], !P2 ;  /* 0x0810000092db7fae */ /* 0x0003e2000d101d46 */
[C-C-:B-----5:R-:W-:Y:S01]  /*7050*/  IMAD.X R151, R149.reuse, 0x1, R117.reuse, P6 ;  /* 0x0000000195977824 */ /* 0x160fe200030e0675 */
[----:B------:R-:W-:Y:S01]  /*7060*/  SEL R145, RZ, 0x10, P0 ;  /* 0x00000010ff917807 */ /* 0x000fe20000000000 */
[--C-:B------:R-:W-:Y:S01]  /*7070*/  IMAD.X R149, R149, 0x1, R144.reuse, P5 ;  /* 0x0000000195957824 */ /* 0x100fe200028e0690 */
[----:B------:R2:W-:Y:S04]  /*7080*/  LDGSTS.E.BYPASS.LTC128B.128 [R219+0xc100], [R2.64], !P0 ;  /* 0x0c10000002db7fae */ /* 0x0005e8000c101d46 */
[----:B------:R3:W-:Y:S04]  /*7090*/  LDGSTS.E.BYPASS.LTC128B.128 [R219+0x9100], [R150.64], !P2 ;  /* 0x0910000096db7fae */ /* 0x0007e8000d101d46 */
[----:B------:R4:W-:Y:S01]  /*70a0*/  LDGSTS.E.BYPASS.LTC128B.128 [R219+0xd100], [R148.64], !P0 ;  /* 0x0d10000094db7fae */ /* 0x0009e2000c101d46 */
[C---:B-1----:R-:W-:Y:S02]  /*70b0*/  IADD3 R146, P6, R152.reuse, R154, RZ ;  /* 0x0000009a98927210 */ /* 0x042fe40007fde0ff */
[----:B--2---:R-:W-:Y:S03]  /*70c0*/  IADD3 R2, P5, R152, R155, RZ ;  /* 0x0000009b98027210 */ /* 0x004fe60007fbe0ff */
[C---:B------:R-:W-:Y:S02]  /*70d0*/  IMAD.X R147, R153.reuse, 0x1, R117, P6 ;  /* 0x0000000199937824 */ /* 0x040fe400030e0675 */
[----:B------:R-:W-:Y:S03]  /*70e0*/  IMAD.X R3, R153, 0x1, R144, P5 ;  /* 0x0000000199037824 */ /* 0x000fe600028e0690 */
[----:B------:R1:W-:Y:S04]  /*70f0*/  LDGSTS.E.BYPASS.LTC128B.128 [R219+0xa100], [R146.64], !P2 ;  /* 0x0a10000092db7fae */ /* 0x0003e8000d101d46 */
[----:B----4-:R3:W2:Y:S04]  /*7100*/  SHFL.IDX PT, R148, R0, 0x3, 0x181f ;  /* 0x00781f0000947f89 */ /* 0x0106a800000e0000 */
[----:B------:R3:W4:Y:S04]  /*7110*/  SHFL.IDX PT, R0, R116, 0x3, 0x181f ;  /* 0x00781f0074007f89 */ /* 0x00072800000e0000 */
[----:B------:R3:W-:Y:S01]  /*7120*/  LDGSTS.E.BYPASS.LTC128B.128 [R219+0xe100], [R2.64], !P0 ;  /* 0x0e10000002db7fae */ /* 0x0007e2000c101d46 */
[----:B-1----:R-:W-:Y:S04]  /*7130*/  SEL R146, RZ, 0x10, P2 ;  /* 0x00000010ff927807 */ /* 0x002fe80001000000 */
.L_x_2692:
        /* <DEDUP_REMOVED lines=15> */
.L_x_2639:
[----:B------:R-:W-:Y:S05]  /*7230*/  BSYNC B0 ;  /* 0x0000000000007941 */ /* 0x000fea0003800000 */
.L_x_2638:
        /* <DEDUP_REMOVED lines=15> */
.L_x_2693:
[----:B--2---:R-:W-:Y:S05]  /*7330*/  IMAD.IADD R0, R117, 0x1, R0 ;  /* 0x0000000175007824 */ /* 0x004fea00078e0200 */
[C---:B------:R-:W-:Y:S02]  /*7340*/  ISETP.GT.AND P6, PT, R0.reuse, RZ, PT ;  /* 0x000000ff0000720c */ /* 0x040fe40003fc4270 */
[C---:B------:R-:W-:Y:S02]  /*7350*/  ISETP.GT.AND P5, PT, R0.reuse, 0x1, PT ;  /* 0x000000010000780c */ /* 0x040fe40003fa4270 */
[C---:B------:R-:W-:Y:S02]  /*7360*/  ISETP.GT.AND P2, PT, R0.reuse, 0x8, PT ;  /* 0x000000080000780c */ /* 0x040fe40003f44270 */
        /* <DEDUP_REMOVED lines=73> */
[----:B------:R-:W-:Y:S02]  /*7800*/  ISETP.GT.AND P0, PT, R0, 0x1, PT ;  /* 0x000000010000780c */ /* 0x000fe40003f04270 */
[----:B------:R-:W-:Y:S02]  /*7810*/  FSEL R6, R6, -INF , P2 ;  /* 0xff80000006067808 */ /* 0x000fe40001000000 */
[----:B------:R-:W-:Y:S02]  /*7820*/  FSEL R7, R7, -INF , P0 ;  /* 0xff80000007077808 */ /* 0x000fe40000000000 */
[----:B------:R-:W-:Y:S02]  /*7830*/  ISETP.GT.AND P2, PT, R0, 0x8, PT ;  /* 0x000000080000780c */ /* 0x000fe40003f44270 */
[----:B-1----:R-:W-:Y:S02]  /*7840*/  FMNMX.FTZ R116, R6, R119, !PT ;  /* 0x0000007706747209 */ /* 0x002fe40007810000 */
        /* <DEDUP_REMOVED lines=16> */
[C---:B------:R-:W-:Y:S02]  /*7950*/  ISETP.GT.AND P2, PT, R0.reuse, 0x20, PT ;  /* 0x000000200000780c */ /* 0x040fe40003f44270 */
[----:B------:R-:W-:Y:S02]  /*7960*/  FMNMX.FTZ R116, R57, R116, !PT ;  /* 0x0000007439747209 */ /* 0x000fe40007810000 */
[----:B------:R-:W-:Y:S02]  /*7970*/  FMNMX.FTZ R2, R157, R2, !PT ;  /* 0x000000029d027209 */ /* 0x000fe40007810000 */
[----:B------:R-:W-:Y:S02]  /*7980*/  ISETP.GT.AND P0, PT, R0, 0x21, PT ;  /* 0x000000210000780c */ /* 0x000fe40003f04270 */
[----:B------:R-:W-:Y:S02]  /*7990*/  FSEL R153, R22, -INF , P2 ;  /* 0xff80000016997808 */ /* 0x000fe40001000000 */
[----:B------:R-:W-:Y:S02]  /*79a0*/  FMNMX.FTZ R116, R64, R116, !PT ;  /* 0x0000007440747209 */ /* 0x000fe40007810000 */
        /* <DEDUP_REMOVED lines=99> */
.L_x_2694:
[C---:B------:R-:W-:Y:S01]  /*7fe0*/  FMUL.FTZ R148, R117.reuse, c[0x0][0x2d0] ;  /* 0x0000b40075947a20 */ /* 0x040fe20000410000 */
[----:B------:R-:W-:Y:S01]  /*7ff0*/  FSETP.NEU.FTZ.AND P0, PT, R117, -INF , PT ;  /* 0xff8000007500780b */ /* 0x000fe20003f1d000 */
[----:B------:R-:W-:Y:S01]  /*8000*/  WARPSYNC 0xffffffff ;  /* 0xffffffff00007948 */ /* 0x000fe20003800000 */
[----:B---3--:R-:W-:Y:S01]  /*8010*/  FMNMX.FTZ R3, R0, R116, !PT ;  /* 0x0000007400037209 */ /* 0x008fe20007810000 */
[----:B------:R-:W-:Y:S01]  /*8020*/  LDSM.16.MT88.4 R20, [R210] ;  /* 0x00000000d214783b */ /* 0x000fe20000004200 */
[----:B------:R-:W-:Y:S03]  /*8030*/  FSEL R148, R148, RZ, P0 ;  /* 0x000000ff94947208 */ /* 0x000fe60000000000 */
[----:B--2---:R-:W-:Y:S02]  /*8040*/  FMUL.FTZ R116, R3, c[0x0][0x2d0] ;  /* 0x0000b40003747a20 */ /* 0x004fe40000410000 */
[--C-:B------:R-:W-:Y:S02]  /*8050*/  FFMA.FTZ R2, R4, c[0x0][0x2d0], -R148.reuse ;  /* 0x0000b40004027a23 */ /* 0x100fe40000010894 */
[--C-:B------:R-:W-:Y:S01]  /*8060*/  FFMA.FTZ R4, R9, c[0x0][0x2d0], -R148.reuse ;  /* 0x0000b40009047a23 */ /* 0x100fe20000010894 */
[----:B------:R-:W-:Y:S01]  /*8070*/  LDSM.16.MT88.4 R28, [R209] ;  /* 0x00000000d11c783b */ /* 0x000fe20000004200 */
[----:B------:R1:W-:Y:S01]  /*8080*/  MUFU.EX2 R250, R2 ;  /* 0x0000000200fa7308 */ /* 0x0003e20000000800 */
[--C-:B------:R-:W-:Y:S02]  /*8090*/  FFMA.FTZ R32, R149, c[0x0][0x2d0], -R148.reuse ;  /* 0x0000b40095207a23 */ /* 0x100fe40000010894 */
[--C-:B------:R-:W-:Y:S04]  /*80a0*/  FFMA.FTZ R40, R151, c[0x0][0x2d0], -R148.reuse ;  /* 0x0000b40097287a23 */ /* 0x100fe80000010894 */
[----:B------:R-:W-:Y:S03]  /*80b0*/  LDSM.16.MT88.4 R36, [R213] ;  /* 0x00000000d524783b */ /* 0x000fe60000004200 */
[----:B------:R-:W-:Y:S05]  /*80c0*/  MUFU.EX2 R16, R4 ;  /* 0x0000000400107308 */ /* 0x000fea0000000800 */
[----:B------:R-:W-:Y:S08]  /*80d0*/  LDSM.16.MT88.4 R44, [R208+0x4000] ;  /* 0x00400000d02c783b */ /* 0x000ff00000004200 */
[----:B------:R-:W-:Y:S01]  /*80e0*/  LDSM.16.MT88.4 R52, [R210+0x4000] ;  /* 0x00400000d234783b */ /* 0x000fe20000004200 */
[--C-:B-1----:R-:W-:Y:S04]  /*80f0*/  FFMA.FTZ R2, R5, c[0x0][0x2d0], -R148.reuse ;  /* 0x0000b40005027a23 */ /* 0x102fe80000010894 */
[----:B------:R1:W-:Y:S03]  /*8100*/  MUFU.EX2 R12, R2 ;  /* 0x00000002000c7308 */ /* 0x0003e60000000800 */
[----:B------:R-:W-:Y:S01]  /*8110*/  LDSM.16.MT88.4 R60, [R209+0x4000] ;  /* 0x00400000d13c783b */ /* 0x000fe20000004200 */
[----:B-1----:R-:W-:Y:S06]  /*8120*/  FFMA.FTZ R2, R8, c[0x0][0x2d0], -R148 ;  /* 0x0000b40008027a23 */ /* 0x002fec0000010894 */
[----:B------:R1:W2:Y:S02]  /*8130*/  MUFU.EX2 R18, R2 ;  /* 0x0000000200127308 */ /* 0x0002a40000000800 */
[----:B-1----:R-:W-:Y:S02]  /*8140*/  FSEL R2, R117, RZ, P0 ;  /* 0x000000ff75027208 */ /* 0x002fe40000000000 */
[----:B------:R-:W-:Y:S02]  /*8150*/  FSETP.NEU.FTZ.AND P0, PT, R3, -INF , PT ;  /* 0xff8000000300780b */ /* 0x000fe40003f1d000 */
[----:B--2---:R-:W-:Y:S01]  /*8160*/  F2FP.BF16.PACK_AB R146, R16, R18 ;  /* 0x000000121092723e */ /* 0x004fe200000010ff */
[----:B------:R-:W-:Y:S01]  /*8170*/  FADD.FTZ R0, -R2, R118 ;  /* 0x0000007602007221 */ /* 0x000fe20000010100 */
[----:B------:R-:W-:Y:S03]  /*8180*/  FSEL R116, R116, RZ, P0 ;  /* 0x000000ff74747208 */ /* 0x000fe60000000000 */
[----:B------:R-:W-:Y:S02]  /*8190*/  FMUL.FTZ R0, R0, c[0x0][0x2d0] ;  /* 0x0000b40000007a20 */ /* 0x000fe40000410000 */
[--C-:B------:R-:W-:Y:S02]  /*81a0*/  FFMA.FTZ R4, R11, c[0x0][0x2d0], -R116.reuse ;  /* 0x0000b4000b047a23 */ /* 0x100fe40000010874 */
[----:B------:R1:W2:Y:S01]  /*81b0*/  MUFU.EX2 R2, R0 ;  /* 0x0000000000027308 */ /* 0x0002a20000000800 */
[--C-:B------:R-:W-:Y:S09]  /*81c0*/  FFMA.FTZ R48, R48, c[0x0][0x2d0], -R116.reuse ;  /* 0x0000b40030307a23 */ /* 0x100ff20000010874 */
[----:B------:R3:W4:Y:S10]  /*81d0*/  MUFU.EX2 R5, R4 ;  /* 0x0000000400057308 */ /* 0x0007340000000800 */
[----:B------:R5:W-:Y:S01]  /*81e0*/  MUFU.EX2 R251, R48 ;  /* 0x0000003000fb7308 */ /* 0x000be20000000800 */
[----:B-1----:R-:W-:Y:S02]  /*81f0*/  FFMA.FTZ R0, R6, c[0x0][0x2d0], -R116 ;  /* 0x0000b40006007a23 */ /* 0x002fe40000010874 */
[C---:B--2---:R-:W-:Y:S02]  /*8200*/  FMUL.FTZ R8, R2.reuse, R124 ;  /* 0x0000007c02087220 */ /* 0x044fe40000410000 */
[C---:B------:R-:W-:Y:S05]  /*8210*/  FMUL.FTZ R9, R2.reuse, R125 ;  /* 0x0000007d02097220 */ /* 0x040fea0000410000 */
[----:B------:R1:W-:Y:S01]  /*8220*/  MUFU.EX2 R118, R0 ;  /* 0x0000000000767308 */ /* 0x0003e20000000800 */
[C---:B------:R-:W-:Y:S02]  /*8230*/  FMUL.FTZ R24, R2.reuse, R80 ;  /* 0x0000005002187220 */ /* 0x040fe40000410000 */
[C---:B------:R-:W-:Y:S02]  /*8240*/  FMUL.FTZ R25, R2.reuse, R81 ;  /* 0x0000005102197220 */ /* 0x040fe40000410000 */
[C---:B---3--:R-:W-:Y:S01]  /*8250*/  FMUL.FTZ R4, R2.reuse, R120 ;  /* 0x0000007802047220 */ /* 0x048fe20000410000 */
[----:B----4-:R-:W-:Y:S01]  /*8260*/  MOV R120, R5 ;  /* 0x0000000500787202 */ /* 0x010fe20000000f00 */
[C---:B------:R-:W-:Y:S01]  /*8270*/  FMUL.FTZ R5, R2.reuse, R121 ;  /* 0x0000007902057220 */ /* 0x040fe20000410000 */
[----:B------:R-:W-:Y:S01]  /*8280*/  MOV R121, R16 ;  /* 0x0000001000797202 */ /* 0x000fe20000000f00 */
[C---:B------:R-:W-:Y:S01]  /*8290*/  FMUL.FTZ R16, R2.reuse, R72 ;  /* 0x0000004802107220 */ /* 0x040fe20000410000 */
[----:B------:R2:W-:Y:S01]  /*82a0*/  MUFU.EX2 R125, R32 ;  /* 0x00000020007d7308 */ /* 0x0005e20000000800 */
[C---:B------:R-:W-:Y:S02]  /*82b0*/  FMUL.FTZ R33, R2.reuse, R89 ;  /* 0x0000005902217220 */ /* 0x040fe40000410000 */
[C---:B------:R-:W-:Y:S02]  /*82c0*/  FMUL.FTZ R41, R2.reuse, R97 ;  /* 0x0000006102297220 */ /* 0x040fe40000410000 */
[C---:B-----5:R-:W-:Y:S02]  /*82d0*/  FMUL.FTZ R48, R2.reuse, R104 ;  /* 0x0000006802307220 */ /* 0x060fe40000410000 */
[C---:B------:R-:W-:Y:S02]  /*82e0*/  FMUL.FTZ R49, R2.reuse, R105 ;  /* 0x0000006902317220 */ /* 0x040fe40000410000 */
[----:B------:R-:W-:Y:S02]  /*82f0*/  FMUL.FTZ R65, R2, R113 ;  /* 0x0000007102417220 */ /* 0x000fe40000410000 */
[----:B------:R-:W-:Y:S02]  /*8300*/  FFMA.FTZ R97, R242, c[0x0][0x2d0], -R148 ;  /* 0x0000b400f2617a23 */ /* 0x000fe40000010894 */
[--C-:B-1----:R-:W-:Y:S04]  /*8310*/  FFMA.FTZ R0, R7, c[0x0][0x2d0], -R116.reuse ;  /* 0x0000b40007007a23 */ /* 0x102fe80000010874 */
[----:B------:R1:W3:Y:S01]  /*8320*/  MUFU.EX2 R19, R0 ;  /* 0x0000000000137308 */ /* 0x0002e20000000800 */
[----:B--2---:R-:W-:Y:S02]  /*8330*/  FMUL.FTZ R32, R2, R88 ;  /* 0x0000005802207220 */ /* 0x004fe40000410000 */
[--C-:B------:R-:W-:Y:S02]  /*8340*/  FFMA.FTZ R88, R154, c[0x0][0x2d0], -R116.reuse ;  /* 0x0000b4009a587a23 */ /* 0x100fe40000010874 */
[----:B-1----:R-:W-:Y:S01]  /*8350*/  FFMA.FTZ R0, R10, c[0x0][0x2d0], -R116 ;  /* 0x0000b4000a007a23 */ /* 0x002fe20000010874 */
[----:B---3--:R-:W-:Y:S02]  /*8360*/  F2FP.BF16.PACK_AB R145, R19, R118 ;  /* 0x000000761391723e */ /* 0x008fe400000010ff */
[----:B------:R-:W-:Y:S02]  /*8370*/  MOV R124, R19 ;  /* 0x00000013007c7202 */ /* 0x000fe40000000f00 */
[----:B------:R1:W2:Y:S02]  /*8380*/  MUFU.EX2 R17, R0 ;  /* 0x0000000000117308 */ /* 0x0002a40000000800 */
[----:B-1----:R-:W-:Y:S02]  /*8390*/  FSEL R0, R3, RZ, P0 ;  /* 0x000000ff03007208 */ /* 0x002fe40000000000 */
[----:B--2---:R-:W-:Y:S03]  /*83a0*/  F2FP.BF16.PACK_AB R147, R120, R17 ;  /* 0x000000117893723e */ /* 0x004fe600000010ff */
[----:B------:R-:W-:Y:S01]  /*83b0*/  FADD.FTZ R0, -R0, R119 ;  /* 0x0000007700007221 */ /* 0x000fe20000010100 */
[----:B------:R-:W-:Y:S02]  /*83c0*/  MOV R119, R12 ;  /* 0x0000000c00777202 */ /* 0x000fe40000000f00 */
[----:B------:R-:W1:Y:S01]  /*83d0*/  LDSM.16.MT88.4 R12, [R208] ;  /* 0x00000000d00c783b */ /* 0x000e620000004200 */
[----:B------:R-:W-:Y:S01]  /*83e0*/  FMUL.FTZ R0, R0, c[0x0][0x2d0] ;  /* 0x0000b40000007a20 */ /* 0x000fe20000410000 */
[----:B------:R-:W-:Y:S02]  /*83f0*/  F2FP.BF16.PACK_AB R144, R119, R250 ;  /* 0x000000fa7790723e */ /* 0x000fe400000010ff */
[----:B------:R-:W-:Y:S03]  /*8400*/  MOV R113, R119 ;  /* 0x0000007700717202 */ /* 0x000fe60000000f00 */
[----:B------:R-:W2:Y:S02]  /*8410*/  MUFU.EX2 R0, R0 ;  /* 0x0000000000007308 */ /* 0x000ea40000000800 */
[C---:B--2---:R-:W-:Y:S01]  /*8420*/  FMUL.FTZ R6, R0.reuse, R122 ;  /* 0x0000007a00067220 */ /* 0x044fe20000410000 */
[----:B------:R-:W-:Y:S01]  /*8430*/  MOV R122, R17 ;  /* 0x00000011007a7202 */ /* 0x000fe20000000f00 */
[----:B------:R-:W-:Y:S01]  /*8440*/  FMUL.FTZ R7, R0, R123 ;  /* 0x0000007b00077220 */ /* 0x000fe20000410000 */
[----:B------:R-:W-:Y:S01]  /*8450*/  MOV R123, R18 ;  /* 0x00000012007b7202 */ /* 0x000fe20000000f00 */
[----:B------:R-:W-:Y:S02]  /*8460*/  FMUL.FTZ R17, R2, R73 ;  /* 0x0000004902117220 */ /* 0x000fe40000410000 */
[C---:B------:R-:W-:Y:S02]  /*8470*/  FMUL.FTZ R18, R0.reuse, R74 ;  /* 0x0000004a00127220 */ /* 0x040fe40000410000 */
[C---:B------:R-:W-:Y:S01]  /*8480*/  FMUL.FTZ R19, R0.reuse, R75 ;  /* 0x0000004b00137220 */ /* 0x040fe20000410000 */
[C---:B-1----:R-:W-:Y:S01]  /*8490*/  HMMA.16816.F32.BF16 R4, R144.reuse, R12, R4 ;  /* 0x0000000c9004723c */ /* 0x042fe20000041804 */
[----:B------:R-:W-:Y:S04]  /*84a0*/  LDSM.16.MT88.4 R72, [R208+0x800] ;  /* 0x00080000d048783b */ /* 0x000fe80000004200 */
[C---:B------:R-:W-:Y:S02]  /*84b0*/  FMUL.FTZ R10, R0.reuse, R126 ;  /* 0x0000007e000a7220 */ /* 0x040fe40000410000 */
[----:B------:R-:W-:Y:S02]  /*84c0*/  FMUL.FTZ R11, R0, R127 ;  /* 0x0000007f000b7220 */ /* 0x000fe40000410000 */
[C---:B------:R-:W-:Y:S01]  /*84d0*/  FMUL.FTZ R12, R2.reuse, R68 ;  /* 0x00000044020c7220 */ /* 0x040fe20000410000 */
[----:B------:R1:W-:Y:S02]  /*84e0*/  MUFU.EX2 R127, R40 ;  /* 0x00000028007f7308 */ /* 0x0003e40000000800 */
[----:B------:R-:W-:Y:S02]  /*84f0*/  FMUL.FTZ R13, R2, R69 ;  /* 0x00000045020d7220 */ /* 0x000fe40000410000 */
[C---:B------:R-:W-:Y:S03]  /*8500*/  HMMA.16816.F32.BF16 R8, R144.reuse, R14, R8 ;  /* 0x0000000e9008723c */ /* 0x040fe60000041808 */
[C---:B------:R-:W-:Y:S02]  /*8510*/  FMUL.FTZ R26, R0.reuse, R82 ;  /* 0x00000052001a7220 */ /* 0x040fe40000410000 */
[C---:B------:R-:W-:Y:S02]  /*8520*/  FMUL.FTZ R27, R0.reuse, R83 ;  /* 0x00000053001b7220 */ /* 0x040fe40000410000 */
[C---:B------:R-:W-:Y:S01]  /*8530*/  FMUL.FTZ R14, R0.reuse, R70 ;  /* 0x00000046000e7220 */ /* 0x040fe20000410000 */
[----:B------:R-:W-:Y:S01]  /*8540*/  LDSM.16.MT88.4 R80, [R209+0x800] ;  /* 0x00080000d150783b */ /* 0x000fe20000004200 */
[C---:B------:R-:W-:Y:S03]  /*8550*/  FMUL.FTZ R15, R0.reuse, R71 ;  /* 0x00000047000f7220 */ /* 0x040fe60000410000 */
[C---:B------:R-:W-:Y:S02]  /*8560*/  FMUL.FTZ R34, R0.reuse, R90 ;  /* 0x0000005a00227220 */ /* 0x040fe40000410000 */
[C---:B------:R-:W-:Y:S02]  /*8570*/  FMUL.FTZ R35, R0.reuse, R91 ;  /* 0x0000005b00237220 */ /* 0x040fe40000410000 */
[C---:B------:R-:W-:Y:S01]  /*8580*/  HMMA.16816.F32.BF16 R12, R144.reuse, R20, R12 ;  /* 0x00000014900c723c */ /* 0x040fe2000004180c */
[----:B------:R-:W2:Y:S02]  /*8590*/  LDSM.16.MT88.4 R68, [R211+0x4000] ;  /* 0x00400000d344783b */ /* 0x000ea40000004200 */
[----:B------:R-:W-:Y:S02]  /*85a0*/  FMUL.FTZ R42, R0, R98 ;  /* 0x00000062002a7220 */ /* 0x000fe40000410000 */
[--C-:B------:R-:W-:Y:S02]  /*85b0*/  FFMA.FTZ R98, R241, c[0x0][0x2d0], -R148.reuse ;  /* 0x0000b400f1627a23 */ /* 0x100fe40000010894 */
[C---:B------:R-:W-:Y:S01]  /*85c0*/  FMUL.FTZ R20, R2.reuse, R76 ;  /* 0x0000004c02147220 */ /* 0x040fe20000410000 */
[C---:B------:R-:W-:Y:S04]  /*85d0*/  HMMA.16816.F32.BF16 R16, R144.reuse, R22, R16 ;  /* 0x000000169010723c */ /* 0x040fe80000041810 */
[C---:B------:R-:W-:Y:S02]  /*85e0*/  FMUL.FTZ R21, R2.reuse, R77 ;  /* 0x0000004d02157220 */ /* 0x040fe40000410000 */
[----:B-1----:R-:W-:Y:S02]  /*85f0*/  FMUL.FTZ R40, R2, R96 ;  /* 0x0000006002287220 */ /* 0x002fe40000410000 */
[C---:B------:R-:W-:Y:S04]  /*8600*/  FMUL.FTZ R22, R0.reuse, R78 ;  /* 0x0000004e00167220 */ /* 0x040fe80000410000 */
[C---:B------:R-:W-:Y:S02]  /*8610*/  FMUL.FTZ R23, R0.reuse, R79 ;  /* 0x0000004f00177220 */ /* 0x040fe40000410000 */
[----:B------:R-:W1:Y:S01]  /*8620*/  LDSM.16.MT88.4 R76, [R210+0x800] ;  /* 0x00080000d24c783b */ /* 0x000e620000004200 */
[----:B------:R-:W-:Y:S02]  /*8630*/  FFMA.FTZ R96, R243, c[0x0][0x2d0], -R148 ;  /* 0x0000b400f3607a23 */ /* 0x000fe40000010894 */
[----:B------:R-:W-:Y:S02]  /*8640*/  FMUL.FTZ R43, R0, R99 ;  /* 0x00000063002b7220 */ /* 0x000fe40000410000 */
[C---:B------:R-:W-:Y:S03]  /*8650*/  HMMA.16816.F32.BF16 R20, R144.reuse, R28, R20 ;  /* 0x0000001c9014723c */ /* 0x040fe60000041814 */
[----:B------:R-:W-:Y:S02]  /*8660*/  FFMA.FTZ R99, R234, c[0x0][0x2d0], -R116 ;  /* 0x0000b400ea637a23 */ /* 0x000fe40000010874 */
[----:B------:R-:W-:Y:S02]  /*8670*/  FMUL.FTZ R51, R0, R107 ;  /* 0x0000006b00337220 */ /* 0x000fe40000410000 */
[C---:B------:R-:W-:Y:S01]  /*8680*/  FMUL.FTZ R28, R2.reuse, R84 ;  /* 0x00000054021c7220 */ /* 0x040fe20000410000 */
[C---:B------:R-:W-:Y:S04]  /*8690*/  HMMA.16816.F32.BF16 R24, R144.reuse, R30, R24 ;  /* 0x0000001e9018723c */ /* 0x040fe80000041818 */
[----:B------:R-:W-:Y:S02]  /*86a0*/  FMUL.FTZ R29, R2, R85 ;  /* 0x00000055021d7220 */ /* 0x000fe40000410000 */
[C---:B------:R-:W-:Y:S02]  /*86b0*/  FMUL.FTZ R50, R0.reuse, R106 ;  /* 0x0000006a00327220 */ /* 0x040fe40000410000 */
[C---:B------:R-:W-:Y:S04]  /*86c0*/  FMUL.FTZ R30, R0.reuse, R86 ;  /* 0x00000056001e7220 */ /* 0x040fe80000410000 */
[C---:B------:R-:W-:Y:S02]  /*86d0*/  FMUL.FTZ R31, R0.reuse, R87 ;  /* 0x00000057001f7220 */ /* 0x040fe40000410000 */
[----:B------:R-:W3:Y:S01]  /*86e0*/  LDSM.16.MT88.4 R84, [R211+0x800] ;  /* 0x00080000d354783b */ /* 0x000ee20000004200 */
[C---:B------:R-:W-:Y:S02]  /*86f0*/  FMUL.FTZ R58, R0.reuse, R110 ;  /* 0x0000006e003a7220 */ /* 0x040fe40000410000 */
[C---:B------:R-:W-:Y:S02]  /*8700*/  FMUL.FTZ R59, R0.reuse, R111 ;  /* 0x0000006f003b7220 */ /* 0x040fe40000410000 */
[C---:B------:R-:W-:Y:S01]  /*8710*/  HMMA.16816.F32.BF16 R28, R144.reuse, R36, R28 ;  /* 0x00000024901c723c */ /* 0x040fe2000004181c */
[----:B------:R4:W-:Y:S02]  /*8720*/  MUFU.EX2 R111, R88 ;  /* 0x00000058006f7308 */ /* 0x0009e40000000800 */
[C---:B------:R-:W-:Y:S02]  /*8730*/  FMUL.FTZ R66, R0.reuse, R114 ;  /* 0x0000007200427220 */ /* 0x040fe40000410000 */
[----:B------:R-:W-:Y:S02]  /*8740*/  FMUL.FTZ R67, R0, R115 ;  /* 0x0000007300437220 */ /* 0x000fe40000410000 */
[----:B------:R-:W-:Y:S01]  /*8750*/  FFMA.FTZ R36, R150, c[0x0][0x2d0], -R148 ;  /* 0x0000b40096247a23 */ /* 0x000fe20000010894 */
[C---:B------:R-:W-:Y:S03]  /*8760*/  HMMA.16816.F32.BF16 R32, R144.reuse, R38, R32 ;  /* 0x000000269020723c */ /* 0x040fe60000041820 */
[----:B------:R5:W1:Y:S01]  /*8770*/  MUFU.EX2 R126, R36 ;  /* 0x00000024007e7308 */ /* 0x000a620000000800 */
[----:B------:R-:W-:Y:S02]  /*8780*/  FMUL.FTZ R37, R2, R93 ;  /* 0x0000005d02257220 */ /* 0x000fe40000410000 */
[----:B------:R-:W3:Y:S01]  /*8790*/  LDL.LU R93, [R1+0x4] ;  /* 0x00000400015d7983 */ /* 0x000ee20000300800 */
[C---:B------:R-:W-:Y:S02]  /*87a0*/  FMUL.FTZ R38, R0.reuse, R94 ;  /* 0x0000005e00267220 */ /* 0x040fe40000410000 */
[----:B------:R-:W-:Y:S01]  /*87b0*/  FMUL.FTZ R39, R0, R95 ;  /* 0x0000005f00277220 */ /* 0x000fe20000410000 */
[----:B------:R-:W3:Y:S04]  /*87c0*/  LDL.LU R94, [R1] ;  /* 0x00000000015e7983 */ /* 0x000ee80000300800 */
[----:B----4-:R-:W-:Y:S01]  /*87d0*/  LDSM.16.MT88.4 R88, [R210+0x1000] ;  /* 0x00100000d258783b */ /* 0x010fe20000004200 */
[----:B-----5:R-:W-:Y:S02]  /*87e0*/  FMUL.FTZ R36, R2, R92 ;  /* 0x0000005c02247220 */ /* 0x020fe40000410000 */
[----:B------:R-:W-:Y:S05]  /*87f0*/  FFMA.FTZ R92, R156, c[0x0][0x2d0], -R116 ;  /* 0x0000b4009c5c7a23 */ /* 0x000fea0000010874 */
[C---:B------:R-:W-:Y:S07]  /*8800*/  HMMA.16816.F32.BF16 R36, R144.reuse, R44, R36 ;  /* 0x0000002c9024723c */ /* 0x040fee0000041824 */
[----:B------:R-:W-:Y:S01]  /*8810*/  FFMA.FTZ R44, R152, c[0x0][0x2d0], -R148 ;  /* 0x0000b400982c7a23 */ /* 0x000fe20000010894 */
[C---:B------:R-:W-:Y:S03]  /*8820*/  HMMA.16816.F32.BF16 R40, R144.reuse, R46, R40 ;  /* 0x0000002e9028723c */ /* 0x040fe60000041828 */
[----:B------:R4:W-:Y:S01]  /*8830*/  MUFU.EX2 R252, R44 ;  /* 0x0000002c00fc7308 */ /* 0x0009e20000000800 */
[----:B------:R-:W-:Y:S02]  /*8840*/  FMUL.FTZ R45, R2, R101 ;  /* 0x00000065022d7220 */ /* 0x000fe40000410000 */
[--C-:B------:R-:W-:Y:S02]  /*8850*/  FFMA.FTZ R101, R232, c[0x0][0x2d0], -R116.reuse ;  /* 0x0000b400e8657a23 */ /* 0x100fe40000010874 */
[C---:B------:R-:W-:Y:S04]  /*8860*/  FMUL.FTZ R46, R0.reuse, R102 ;  /* 0x00000066002e7220 */ /* 0x040fe80000410000 */
[----:B------:R-:W-:Y:S02]  /*8870*/  FMUL.FTZ R47, R0, R103 ;  /* 0x00000067002f7220 */ /* 0x000fe40000410000 */
[----:B----4-:R-:W-:Y:S02]  /*8880*/  FMUL.FTZ R44, R2, R100 ;  /* 0x00000064022c7220 */ /* 0x010fe40000410000 */
[--C-:B------:R-:W-:Y:S04]  /*8890*/  FFMA.FTZ R100, R233, c[0x0][0x2d0], -R116.reuse ;  /* 0x0000b400e9647a23 */ /* 0x100fe80000010874 */
[----:B------:R-:W-:Y:S01]  /*88a0*/  MUFU.EX2 R119, R100 ;  /* 0x0000006400777308 */ /* 0x000fe20000000800 */
[C---:B------:R-:W-:Y:S07]  /*88b0*/  HMMA.16816.F32.BF16 R44, R144.reuse, R52, R44 ;  /* 0x00000034902c723c */ /* 0x040fee000004182c */
[--C-:B------:R-:W-:Y:S01]  /*88c0*/  FFMA.FTZ R52, R56, c[0x0][0x2d0], -R116.reuse ;  /* 0x0000b40038347a23 */ /* 0x100fe20000010874 */
[C---:B------:R-:W-:Y:S03]  /*88d0*/  HMMA.16816.F32.BF16 R48, R144.reuse, R54, R48 ;  /* 0x000000369030723c */ /* 0x040fe60000041830 */
[----:B------:R4:W5:Y:S01]  /*88e0*/  MUFU.EX2 R107, R52 ;  /* 0x00000034006b7308 */ /* 0x0009620000000800 */
[----:B------:R-:W-:Y:S02]  /*88f0*/  FMUL.FTZ R53, R2, R129 ;  /* 0x0000008102357220 */ /* 0x000fe40000410000 */
[--C-:B------:R-:W-:Y:S02]  /*8900*/  FFMA.FTZ R56, R57, c[0x0][0x2d0], -R116.reuse ;  /* 0x0000b40039387a23 */ /* 0x100fe40000010874 */
[C---:B------:R-:W-:Y:S04]  /*8910*/  FMUL.FTZ R55, R0.reuse, R131 ;  /* 0x0000008300377220 */ /* 0x040fe80000410000 */
[----:B------:R-:W-:Y:S01]  /*8920*/  FMUL.FTZ R54, R0, R130 ;  /* 0x0000008200367220 */ /* 0x000fe20000410000 */
[----:B------:R1:W-:Y:S01]  /*8930*/  MUFU.EX2 R106, R56 ;  /* 0x00000038006a7308 */ /* 0x0003e20000000800 */
[C---:B------:R-:W-:Y:S09]  /*8940*/  FMUL.FTZ R57, R2.reuse, R109 ;  /* 0x0000006d02397220 */ /* 0x040ff20000410000 */
[----:B------:R2:W-:Y:S01]  /*8950*/  MUFU.EX2 R109, R92 ;  /* 0x0000005c006d7308 */ /* 0x0005e20000000800 */
[C---:B----4-:R-:W-:Y:S07]  /*8960*/  FMUL.FTZ R52, R2.reuse, R128 ;  /* 0x0000008002347220 */ /* 0x050fee0000410000 */
[C---:B------:R-:W-:Y:S03]  /*8970*/  HMMA.16816.F32.BF16 R52, R144.reuse, R60, R52 ;  /* 0x0000003c9034723c */ /* 0x040fe60000041834 */
[----:B-1----:R-:W-:Y:S04]  /*8980*/  FMUL.FTZ R56, R2, R108 ;  /* 0x0000006c02387220 */ /* 0x002fe80000410000 */
[--C-:B------:R-:W-:Y:S02]  /*8990*/  FFMA.FTZ R60, R64, c[0x0][0x2d0], -R116.reuse ;  /* 0x0000b400403c7a23 */ /* 0x100fe40000010874 */
[C---:B------:R-:W-:Y:S01]  /*89a0*/  FMUL.FTZ R61, R2.reuse, R133 ;  /* 0x00000085023d7220 */ /* 0x040fe20000410000 */
[C---:B------:R-:W-:Y:S01]  /*89b0*/  HMMA.16816.F32.BF16 R56, R144.reuse, R62, R56 ;  /* 0x0000003e9038723c */ /* 0x040fe20000041838 */
[----:B------:R1:W4:Y:S02]  /*89c0*/  MUFU.EX2 R105, R60 ;  /* 0x0000003c00697308 */ /* 0x0003240000000800 */
[----:B------:R-:W-:Y:S01]  /*89d0*/  FMUL.FTZ R64, R2, R112 ;  /* 0x0000007002407220 */ /* 0x000fe20000410000 */
[----:B------:R-:W-:Y:S01]  /*89e0*/  MOV R112, R124 ;  /* 0x0000007c00707202 */ /* 0x000fe20000000f00 */
[----:B--2---:R-:W-:Y:S02]  /*89f0*/  FFMA.FTZ R92, R164, c[0x0][0x2d0], -R116 ;  /* 0x0000b400a45c7a23 */ /* 0x004fe40000010874 */
[C---:B------:R-:W-:Y:S02]  /*8a00*/  FMUL.FTZ R63, R0.reuse, R135 ;  /* 0x00000087003f7220 */ /* 0x040fe40000410000 */
[----:B------:R-:W-:Y:S02]  /*8a10*/  FMUL.FTZ R62, R0, R134 ;  /* 0x00000086003e7220 */ /* 0x000fe40000410000 */
[----:B------:R-:W-:Y:S01]  /*8a20*/  MUFU.EX2 R164, R92 ;  /* 0x0000005c00a47308 */ /* 0x000fe20000000800 */
[----:B-1----:R-:W-:Y:S07]  /*8a30*/  FMUL.FTZ R60, R2, R132 ;  /* 0x00000084023c7220 */ /* 0x002fee0000410000 */
[C---:B------:R-:W-:Y:S07]  /*8a40*/  HMMA.16816.F32.BF16 R60, R144.reuse, R68, R60 ;  /* 0x00000044903c723c */ /* 0x040fee000004183c */
[----:B------:R-:W-:Y:S01]  /*8a50*/  F2FP.BF16.PACK_AB R68, R126, R125 ;  /* 0x0000007d7e44723e */ /* 0x000fe200000010ff */
[----:B------:R-:W-:Y:S01]  /*8a60*/  HMMA.16816.F32.BF16 R64, R144, R70, R64 ;  /* 0x000000469040723c */ /* 0x000fe20000041840 */
[----:B------:R-:W-:Y:S03]  /*8a70*/  MUFU.EX2 R147, R96 ;  /* 0x0000006000937308 */ /* 0x000fe60000000800 */
[----:B-----5:R-:W-:Y:S03]  /*8a80*/  F2FP.BF16.PACK_AB R69, R107, R251 ;  /* 0x000000fb6b45723e */ /* 0x020fe600000010ff */
[----:B------:R-:W-:Y:S02]  /*8a90*/  F2FP.BF16.PACK_AB R70, R252, R127 ;  /* 0x0000007ffc46723e */ /* 0x000fe400000010ff */
[----:B----4-:R-:W-:Y:S02]  /*8aa0*/  F2FP.BF16.PACK_AB R71, R105, R106 ;  /* 0x0000006a6947723e */ /* 0x010fe400000010ff */
[----:B------:R-:W-:Y:S05]  /*8ab0*/  MUFU.EX2 R146, R97 ;  /* 0x0000006100927308 */ /* 0x000fea0000000800 */
[C---:B------:R-:W-:Y:S05]  /*8ac0*/  HMMA.16816.F32.BF16 R4, R68.reuse, R72, R4 ;  /* 0x000000484404723c */ /* 0x040fea0000041804 */
[----:B------:R-:W-:Y:S03]  /*8ad0*/  MUFU.EX2 R145, R98 ;  /* 0x0000006200917308 */ /* 0x000fe60000000800 */
[C---:B------:R-:W-:Y:S01]  /*8ae0*/  HMMA.16816.F32.BF16 R8, R68.reuse, R74, R8 ;  /* 0x0000004a4408723c */ /* 0x040fe20000041808 */
[----:B------:R-:W1:Y:S06]  /*8af0*/  LDSM.16.MT88.4 R72, [R208+0x4800] ;  /* 0x00480000d048783b */ /* 0x000e6c0000004200 */
[----:B------:R2:W4:Y:S01]  /*8b00*/  MUFU.EX2 R144, R99 ;  /* 0x0000006300907308 */ /* 0x0005220000000800 */
[C---:B------:R-:W-:Y:S07]  /*8b10*/  HMMA.16816.F32.BF16 R12, R68.reuse, R76, R12 ;  /* 0x0000004c440c723c */ /* 0x040fee000004180c */
[--C-:B------:R-:W-:Y:S01]  /*8b20*/  FFMA.FTZ R76, R157, c[0x0][0x2d0], -R148.reuse ;  /* 0x0000b4009d4c7a23 */ /* 0x100fe20000010894 */
[C---:B------:R-:W-:Y:S03]  /*8b30*/  HMMA.16816.F32.BF16 R16, R68.reuse, R78, R16 ;  /* 0x0000004e4410723c */ /* 0x040fe60000041810 */
[----:B------:R5:W-:Y:S05]  /*8b40*/  MUFU.EX2 R104, R76 ;  /* 0x0000004c00687308 */ /* 0x000bea0000000800 */
[C---:B------:R-:W-:Y:S07]  /*8b50*/  HMMA.16816.F32.BF16 R20, R68.reuse, R80, R20 ;  /* 0x000000504414723c */ /* 0x040fee0000041814 */
[--C-:B------:R-:W-:Y:S01]  /*8b60*/  FFMA.FTZ R80, R159, c[0x0][0x2d0], -R148.reuse ;  /* 0x0000b4009f507a23 */ /* 0x100fe20000010894 */
[C---:B------:R-:W-:Y:S01]  /*8b70*/  HMMA.16816.F32.BF16 R24, R68.reuse, R82, R24 ;  /* 0x000000524418723c */ /* 0x040fe20000041818 */
[----:B--2---:R-:W-:Y:S02]  /*8b80*/  LDSM.16.MT88.4 R96, [R208+0x7800] ;  /* 0x00780000d060783b */ /* 0x004fe40000004200 */
[----:B------:R2:W-:Y:S05]  /*8b90*/  MUFU.EX2 R248, R80 ;  /* 0x0000005000f87308 */ /* 0x0005ea0000000800 */
[C---:B---3--:R-:W-:Y:S04]  /*8ba0*/  HMMA.16816.F32.BF16 R28, R68.reuse, R84, R28 ;  /* 0x00000054441c723c */ /* 0x048fe8000004181c */
[--C-:B-----5:R-:W-:Y:S04]  /*8bb0*/  FFMA.FTZ R76, R158, c[0x0][0x2d0], -R148.reuse ;  /* 0x0000b4009e4c7a23 */ /* 0x120fe80000010894 */
[C---:B------:R-:W-:Y:S01]  /*8bc0*/  HMMA.16816.F32.BF16 R32, R68.reuse, R86, R32 ;  /* 0x000000564420723c */ /* 0x040fe20000041820 */
[----:B------:R3:W-:Y:S01]  /*8bd0*/  MUFU.EX2 R249, R76 ;  /* 0x0000004c00f97308 */ /* 0x0007e20000000800 */
[----:B------:R-:W-:Y:S06]  /*8be0*/  LDSM.16.MT88.4 R84, [R211+0x4800] ;  /* 0x00480000d354783b */ /* 0x000fec0000004200 */
[C---:B-1----:R-:W-:Y:S04]  /*8bf0*/  HMMA.16816.F32.BF16 R36, R68.reuse, R72, R36 ;  /* 0x000000484424723c */ /* 0x042fe80000041824 */
[----:B--2---:R-:W-:Y:S03]  /*8c00*/  FFMA.FTZ R80, R160, c[0x0][0x2d0], -R148 ;  /* 0x0000b400a0507a23 */ /* 0x004fe60000010894 */
[--C-:B------:R-:W-:Y:S01]  /*8c10*/  FFMA.FTZ R72, R155, c[0x0][0x2d0], -R116.reuse ;  /* 0x0000b4009b487a23 */ /* 0x100fe20000010874 */
[C---:B------:R-:W-:Y:S01]  /*8c20*/  HMMA.16816.F32.BF16 R40, R68.reuse, R74, R40 ;  /* 0x0000004a4428723c */ /* 0x040fe20000041828 */
[----:B------:R1:W-:Y:S01]  /*8c30*/  MUFU.EX2 R247, R80 ;  /* 0x0000005000f77308 */ /* 0x0003e20000000800 */
[----:B---3--:R-:W2:Y:S09]  /*8c40*/  LDSM.16.MT88.4 R76, [R210+0x4800] ;  /* 0x00480000d24c783b */ /* 0x008eb20000004200 */
[----:B------:R3:W-:Y:S01]  /*8c50*/  MUFU.EX2 R110, R72 ;  /* 0x00000048006e7308 */ /* 0x0007e20000000800 */
[----:B-1----:R-:W-:Y:S09]  /*8c60*/  FFMA.FTZ R80, R153, c[0x0][0x2d0], -R116 ;  /* 0x0000b40099507a23 */ /* 0x002ff20000010874 */
[----:B------:R1:W5:Y:S01]  /*8c70*/  MUFU.EX2 R246, R80 ;  /* 0x0000005000f67308 */ /* 0x0003620000000800 */
[----:B---3--:R-:W-:Y:S01]  /*8c80*/  LDSM.16.MT88.4 R72, [R208+0x1000] ;  /* 0x00100000d048783b */ /* 0x008fe20000004200 */
[C---:B--2---:R-:W-:Y:S07]  /*8c90*/  HMMA.16816.F32.BF16 R44, R68.reuse, R76, R44 ;  /* 0x0000004c442c723c */ /* 0x044fee000004182c */
[----:B-1----:R-:W1:Y:S01]  /*8ca0*/  LDSM.16.MT88.4 R80, [R209+0x4800] ;  /* 0x00480000d150783b */ /* 0x002e620000004200 */
[----:B------:R-:W-:Y:S04]  /*8cb0*/  FFMA.FTZ R102, R2, R94, R250 ;  /* 0x0000005e02667223 */ /* 0x000fe800000100fa */
[----:B------:R-:W-:Y:S01]  /*8cc0*/  FFMA.FTZ R2, R0, R93, R118 ;  /* 0x0000005d00027223 */ /* 0x000fe20000010076 */
[C---:B------:R-:W-:Y:S01]  /*8cd0*/  HMMA.16816.F32.BF16 R48, R68.reuse, R78, R48 ;  /* 0x0000004e4430723c */ /* 0x040fe20000041830 */
[----:B------:R-:W-:Y:S01]  /*8ce0*/  MUFU.EX2 R118, R101 ;  /* 0x0000006500767308 */ /* 0x000fe20000000800 */
[----:B------:R-:W2:Y:S01]  /*8cf0*/  LDSM.16.MT88.4 R76, [R209+0x1000] ;  /* 0x00100000d14c783b */ /* 0x000ea20000004200 */
[----:B------:R-:W-:Y:S01]  /*8d00*/  FADD.FTZ R0, R113, R102 ;  /* 0x0000006671007221 */ /* 0x000fe20000010000 */
[----:B----4-:R-:W-:Y:S01]  /*8d10*/  F2FP.BF16.PACK_AB R113, R119, R144 ;  /* 0x000000907771723e */ /* 0x010fe200000010ff */
[----:B------:R-:W-:Y:S01]  /*8d20*/  FADD.FTZ R2, R112, R2 ;  /* 0x0000000270027221 */ /* 0x000fe20000010000 */
[----:B------:R-:W-:Y:S01]  /*8d30*/  F2FP.BF16.PACK_AB R112, R146, R147 ;  /* 0x000000939270723e */ /* 0x000fe200000010ff */
[----:B------:R-:W-:Y:S03]  /*8d40*/  FADD.FTZ R0, R123, R0 ;  /* 0x000000007b007221 */ /* 0x000fe60000010000 */
[----:B------:R-:W-:Y:S02]  /*8d50*/  LDSM.16.MT88.4 R92, [R210+0x7000] ;  /* 0x00700000d25c783b */ /* 0x000fe40000004200 */
[----:B------:R-:W-:Y:S02]  /*8d60*/  FADD.FTZ R2, R122, R2 ;  /* 0x000000027a027221 */ /* 0x000fe40000010000 */
[----:B------:R-:W-:Y:S02]  /*8d70*/  FADD.FTZ R0, R121, R0 ;  /* 0x0000000079007221 */ /* 0x000fe40000010000 */
[----:B------:R-:W-:Y:S04]  /*8d80*/  FADD.FTZ R2, R120, R2 ;  /* 0x0000000278027221 */ /* 0x000fe80000010000 */
[----:B------:R-:W-:Y:S04]  /*8d90*/  FADD.FTZ R2, R251, R2 ;  /* 0x00000002fb027221 */ /* 0x000fe80000010000 */
[----:B------:R-:W-:Y:S04]  /*8da0*/  FADD.FTZ R2, R107, R2 ;  /* 0x000000026b027221 */ /* 0x000fe80000010000 */
[----:B------:R-:W-:Y:S04]  /*8db0*/  FADD.FTZ R2, R106, R2 ;  /* 0x000000026a027221 */ /* 0x000fe80000010000 */
[----:B------:R-:W-:Y:S01]  /*8dc0*/  FADD.FTZ R2, R105, R2 ;  /* 0x0000000269027221 */ /* 0x000fe20000010000 */
[C---:B-1----:R-:W-:Y:S03]  /*8dd0*/  HMMA.16816.F32.BF16 R52, R68.reuse, R80, R52 ;  /* 0x000000504434723c */ /* 0x042fe60000041834 */
[----:B-----5:R-:W-:Y:S04]  /*8de0*/  FADD.FTZ R2, R246, R2 ;  /* 0x00000002f6027221 */ /* 0x020fe80000010000 */
[----:B------:R-:W-:Y:S01]  /*8df0*/  FADD.FTZ R2, R111, R2 ;  /* 0x000000026f027221 */ /* 0x000fe20000010000 */
[C---:B------:R-:W-:Y:S01]  /*8e00*/  HMMA.16816.F32.BF16 R56, R68.reuse, R82, R56 ;  /* 0x000000524438723c */ /* 0x040fe20000041838 */
[----:B------:R-:W1:Y:S03]  /*8e10*/  LDSM.16.MT88.4 R80, [R211+0x1000] ;  /* 0x00100000d350783b */ /* 0x000e660000004200 */
[----:B------:R-:W-:Y:S04]  /*8e20*/  FADD.FTZ R2, R110, R2 ;  /* 0x000000026e027221 */ /* 0x000fe80000010000 */
[C---:B------:R-:W-:Y:S04]  /*8e30*/  HMMA.16816.F32.BF16 R60, R68.reuse, R84, R60 ;  /* 0x00000054443c723c */ /* 0x040fe8000004183c */
[----:B------:R-:W-:Y:S03]  /*8e40*/  FADD.FTZ R2, R109, R2 ;  /* 0x000000026d027221 */ /* 0x000fe60000010000 */
[--C-:B------:R-:W-:Y:S01]  /*8e50*/  FFMA.FTZ R84, R165, c[0x0][0x2d0], -R148.reuse ;  /* 0x0000b400a5547a23 */ /* 0x100fe20000010894 */
[----:B------:R-:W-:Y:S03]  /*8e60*/  HMMA.16816.F32.BF16 R64, R68, R86, R64 ;  /* 0x000000564440723c */ /* 0x000fe60000041840 */
[----:B------:R3:W-:Y:S04]  /*8e70*/  MUFU.EX2 R108, R84 ;  /* 0x00000054006c7308 */ /* 0x0007e80000000800 */
[----:B------:R-:W-:Y:S02]  /*8e80*/  F2FP.BF16.PACK_AB R68, R249, R104 ;  /* 0x00000068f944723e */ /* 0x000fe400000010ff */
[----:B------:R-:W-:Y:S03]  /*8e90*/  F2FP.BF16.PACK_AB R69, R111, R246 ;  /* 0x000000f66f45723e */ /* 0x000fe600000010ff */
[----:B------:R-:W-:Y:S02]  /*8ea0*/  F2FP.BF16.PACK_AB R71, R109, R110 ;  /* 0x0000006e6d47723e */ /* 0x000fe400000010ff */
[----:B------:R-:W-:Y:S07]  /*8eb0*/  F2FP.BF16.PACK_AB R70, R247, R248 ;  /* 0x000000f8f746723e */ /* 0x000fee00000010ff */
[C---:B------:R-:W-:Y:S03]  /*8ec0*/  HMMA.16816.F32.BF16 R4, R68.reuse, R72, R4 ;  /* 0x000000484404723c */ /* 0x040fe60000041804 */
[----:B---3--:R-:W-:Y:S05]  /*8ed0*/  FFMA.FTZ R84, R166, c[0x0][0x2d0], -R148 ;  /* 0x0000b400a6547a23 */ /* 0x008fea0000010894 */
[C---:B------:R-:W-:Y:S01]  /*8ee0*/  HMMA.16816.F32.BF16 R8, R68.reuse, R74, R8 ;  /* 0x0000004a4408723c */ /* 0x040fe20000041808 */
[----:B------:R-:W3:Y:S01]  /*8ef0*/  LDSM.16.MT88.4 R72, [R208+0x5000] ;  /* 0x00500000d048783b */ /* 0x000ee20000004200 */
[----:B------:R4:W-:Y:S06]  /*8f00*/  MUFU.EX2 R245, R84 ;  /* 0x0000005400f57308 */ /* 0x0009ec0000000800 */
[C---:B------:R-:W-:Y:S07]  /*8f10*/  HMMA.16816.F32.BF16 R12, R68.reuse, R88, R12 ;  /* 0x00000058440c723c */ /* 0x040fee000004180c */
[----:B------:R-:W-:Y:S01]  /*8f20*/  FFMA.FTZ R88, R162, c[0x0][0x2d0], -R116 ;  /* 0x0000b400a2587a23 */ /* 0x000fe20000010874 */
[C---:B------:R-:W-:Y:S03]  /*8f30*/  HMMA.16816.F32.BF16 R16, R68.reuse, R90, R16 ;  /* 0x0000005a4410723c */ /* 0x040fe60000041810 */
[----:B------:R5:W-:Y:S05]  /*8f40*/  MUFU.EX2 R166, R88 ;  /* 0x0000005800a67308 */ /* 0x000bea0000000800 */
[C---:B--2---:R-:W-:Y:S01]  /*8f50*/  HMMA.16816.F32.BF16 R20, R68.reuse, R76, R20 ;  /* 0x0000004c4414723c */ /* 0x044fe20000041814 */
[----:B----4-:R-:W2:Y:S06]  /*8f60*/  LDSM.16.MT88.4 R84, [R210+0x5000] ;  /* 0x00500000d254783b */ /* 0x010eac0000004200 */
[--C-:B------:R-:W-:Y:S01]  /*8f70*/  FFMA.FTZ R76, R167, c[0x0][0x2d0], -R148.reuse ;  /* 0x0000b400a74c7a23 */ /* 0x100fe20000010894 */
[C---:B------:R-:W-:Y:S03]  /*8f80*/  HMMA.16816.F32.BF16 R24, R68.reuse, R78, R24 ;  /* 0x0000004e4418723c */ /* 0x040fe60000041818 */
[----:B------:R4:W-:Y:S05]  /*8f90*/  MUFU.EX2 R244, R76 ;  /* 0x0000004c00f47308 */ /* 0x0009ea0000000800 */
[C---:B-1----:R-:W-:Y:S01]  /*8fa0*/  HMMA.16816.F32.BF16 R28, R68.reuse, R80, R28 ;  /* 0x00000050441c723c */ /* 0x042fe2000004181c */
[----:B-----5:R-:W-:Y:S07]  /*8fb0*/  LDSM.16.MT88.4 R88, [R210+0x1800] ;  /* 0x00180000d258783b */ /* 0x020fee0000004200 */
[C---:B------:R-:W-:Y:S01]  /*8fc0*/  HMMA.16816.F32.BF16 R32, R68.reuse, R82, R32 ;  /* 0x000000524420723c */ /* 0x040fe20000041820 */
[----:B------:R-:W-:Y:S07]  /*8fd0*/  LDSM.16.MT88.4 R80, [R211+0x5000] ;  /* 0x00500000d350783b */ /* 0x000fee0000004200 */
[C---:B---3--:R-:W-:Y:S04]  /*8fe0*/  HMMA.16816.F32.BF16 R36, R68.reuse, R72, R36 ;  /* 0x000000484424723c */ /* 0x048fe80000041824 */
[----:B----4-:R-:W-:Y:S03]  /*8ff0*/  FFMA.FTZ R76, R168, c[0x0][0x2d0], -R148 ;  /* 0x0000b400a84c7a23 */ /* 0x010fe60000010894 */
[--C-:B------:R-:W-:Y:S01]  /*9000*/  FFMA.FTZ R72, R163, c[0x0][0x2d0], -R116.reuse ;  /* 0x0000b400a3487a23 */ /* 0x100fe20000010874 */
[C---:B------:R-:W-:Y:S01]  /*9010*/  HMMA.16816.F32.BF16 R40, R68.reuse, R74, R40 ;  /* 0x0000004a4428723c */ /* 0x040fe20000041828 */
[----:B------:R1:W-:Y:S07]  /*9020*/  MUFU.EX2 R168, R76 ;  /* 0x0000004c00a87308 */ /* 0x0003ee0000000800 */
[C---:B--2---:R-:W-:Y:S03]  /*9030*/  HMMA.16816.F32.BF16 R44, R68.reuse, R84, R44 ;  /* 0x00000054442c723c */ /* 0x044fe6000004182c */
[----:B------:R2:W-:Y:S05]  /*9040*/  MUFU.EX2 R165, R72 ;  /* 0x0000004800a57308 */ /* 0x0005ea0000000800 */
[C---:B------:R-:W-:Y:S01]  /*9050*/  HMMA.16816.F32.BF16 R48, R68.reuse, R86, R48 ;  /* 0x000000564430723c */ /* 0x040fe20000041830 */
[----:B------:R-:W-:Y:S03]  /*9060*/  LDSM.16.MT88.4 R84, [R209+0x1800] ;  /* 0x00180000d154783b */ /* 0x000fe60000004200 */
[----:B-1----:R-:W-:Y:S04]  /*9070*/  FFMA.FTZ R76, R161, c[0x0][0x2d0], -R116 ;  /* 0x0000b400a14c7a23 */ /* 0x002fe80000010874 */
[----:B------:R1:W3:Y:S01]  /*9080*/  MUFU.EX2 R167, R76 ;  /* 0x0000004c00a77308 */ /* 0x0002e20000000800 */
[----:B--2---:R-:W-:Y:S08]  /*9090*/  LDSM.16.MT88.4 R72, [R208+0x1800] ;  /* 0x00180000d048783b */ /* 0x004ff00000004200 */
[----:B-1----:R-:W1:Y:S01]  /*90a0*/  LDSM.16.MT88.4 R76, [R209+0x5000] ;  /* 0x00500000d14c783b */ /* 0x002e620000004200 */
[----:B---3--:R-:W-:Y:S04]  /*90b0*/  FADD.FTZ R2, R167, R2 ;  /* 0x00000002a7027221 */ /* 0x008fe80000010000 */
[----:B------:R-:W-:Y:S04]  /*90c0*/  FADD.FTZ R2, R166, R2 ;  /* 0x00000002a6027221 */ /* 0x000fe80000010000 */
[----:B------:R-:W-:Y:S04]  /*90d0*/  FADD.FTZ R2, R165, R2 ;  /* 0x00000002a5027221 */ /* 0x000fe80000010000 */
[----:B------:R-:W-:Y:S01]  /*90e0*/  FADD.FTZ R2, R164, R2 ;  /* 0x00000002a4027221 */ /* 0x000fe20000010000 */
[C---:B-1----:R-:W-:Y:S08]  /*90f0*/  HMMA.16816.F32.BF16 R52, R68.reuse, R76, R52 ;  /* 0x0000004c4434723c */ /* 0x042ff00000041834 */
[C---:B------:R-:W-:Y:S01]  /*9100*/  HMMA.16816.F32.BF16 R56, R68.reuse, R78, R56 ;  /* 0x0000004e4438723c */ /* 0x040fe20000041838 */
[----:B------:R-:W1:Y:S07]  /*9110*/  LDSM.16.MT88.4 R76, [R211+0x1800] ;  /* 0x00180000d34c783b */ /* 0x000e6e0000004200 */
[C---:B------:R-:W-:Y:S07]  /*9120*/  HMMA.16816.F32.BF16 R60, R68.reuse, R80, R60 ;  /* 0x00000050443c723c */ /* 0x040fee000004183c */
[--C-:B------:R-:W-:Y:S01]  /*9130*/  FFMA.FTZ R80, R173, c[0x0][0x2d0], -R148.reuse ;  /* 0x0000b400ad507a23 */ /* 0x100fe20000010894 */
[----:B------:R-:W-:Y:S03]  /*9140*/  HMMA.16816.F32.BF16 R64, R68, R82, R64 ;  /* 0x000000524440723c */ /* 0x000fe60000041840 */
[----:B------:R2:W-:Y:S01]  /*9150*/  MUFU.EX2 R162, R80 ;  /* 0x0000005000a27308 */ /* 0x0005e20000000800 */
[----:B------:R-:W-:Y:S03]  /*9160*/  MOV R173, R127 ;  /* 0x0000007f00ad7202 */ /* 0x000fe60000000f00 */
[----:B------:R-:W-:Y:S02]  /*9170*/  F2FP.BF16.PACK_AB R68, R245, R108 ;  /* 0x0000006cf544723e */ /* 0x000fe400000010ff */
[----:B------:R-:W-:Y:S03]  /*9180*/  F2FP.BF16.PACK_AB R70, R168, R244 ;  /* 0x000000f4a846723e */ /* 0x000fe600000010ff */
[----:B------:R-:W-:Y:S02]  /*9190*/  F2FP.BF16.PACK_AB R69, R166, R167 ;  /* 0x000000a7a645723e */ /* 0x000fe400000010ff */
[----:B------:R-:W-:Y:S07]  /*91a0*/  F2FP.BF16.PACK_AB R71, R164, R165 ;  /* 0x000000a5a447723e */ /* 0x000fee00000010ff */
[C---:B------:R-:W-:Y:S01]  /*91b0*/  HMMA.16816.F32.BF16 R4, R68.reuse, R72, R4 ;  /* 0x000000484404723c */ /* 0x040fe20000041804 */
[----:B--2---:R-:W-:Y:S07]  /*91c0*/  LDSM.16.MT88.4 R80, [R210+0x5800] ;  /* 0x00580000d250783b */ /* 0x004fee0000004200 */
[C---:B------:R-:W-:Y:S01]  /*91d0*/  HMMA.16816.F32.BF16 R8, R68.reuse, R74, R8 ;  /* 0x0000004a4408723c */ /* 0x040fe20000041808 */
[----:B------:R-:W2:Y:S07]  /*91e0*/  LDSM.16.MT88.4 R72, [R208+0x5800] ;  /* 0x00580000d048783b */ /* 0x000eae0000004200 */
[C---:B------:R-:W-:Y:S08]  /*91f0*/  HMMA.16816.F32.BF16 R12, R68.reuse, R88, R12 ;  /* 0x00000058440c723c */ /* 0x040ff0000004180c */
[C---:B------:R-:W-:Y:S01]  /*9200*/  HMMA.16816.F32.BF16 R16, R68.reuse, R90, R16 ;  /* 0x0000005a4410723c */ /* 0x040fe20000041810 */
[----:B------:R-:W-:Y:S07]  /*9210*/  LDSM.16.MT88.4 R88, [R211+0x5800] ;  /* 0x00580000d358783b */ /* 0x000fee0000004200 */
[C---:B------:R-:W-:Y:S07]  /*9220*/  HMMA.16816.F32.BF16 R20, R68.reuse, R84, R20 ;  /* 0x000000544414723c */ /* 0x040fee0000041814 */
[--C-:B------:R-:W-:Y:S01]  /*9230*/  FFMA.FTZ R84, R174, c[0x0][0x2d0], -R148.reuse ;  /* 0x0000b400ae547a23 */ /* 0x100fe20000010894 */
[C---:B------:R-:W-:Y:S03]  /*9240*/  HMMA.16816.F32.BF16 R24, R68.reuse, R86, R24 ;  /* 0x000000564418723c */ /* 0x040fe60000041818 */
[----:B------:R3:W-:Y:S01]  /*9250*/  MUFU.EX2 R163, R84 ;  /* 0x0000005400a37308 */ /* 0x0007e20000000800 */
[----:B------:R-:W-:Y:S04]  /*9260*/  MOV R174, R126 ;  /* 0x0000007e00ae7202 */ /* 0x000fe80000000f00 */
[C---:B-1----:R-:W-:Y:S07]  /*9270*/  HMMA.16816.F32.BF16 R28, R68.reuse, R76, R28 ;  /* 0x0000004c441c723c */ /* 0x042fee000004181c */
[--C-:B------:R-:W-:Y:S01]  /*9280*/  FFMA.FTZ R76, R200, c[0x0][0x2d0], -R148.reuse ;  /* 0x0000b400c84c7a23 */ /* 0x100fe20000010894 */
[C---:B------:R-:W-:Y:S03]  /*9290*/  HMMA.16816.F32.BF16 R32, R68.reuse, R78, R32 ;  /* 0x0000004e4420723c */ /* 0x040fe60000041820 */
[----:B------:R1:W-:Y:S05]  /*92a0*/  MUFU.EX2 R160, R76 ;  /* 0x0000004c00a07308 */ /* 0x0003ea0000000800 */
[C---:B--2---:R-:W-:Y:S04]  /*92b0*/  HMMA.16816.F32.BF16 R36, R68.reuse, R72, R36 ;  /* 0x000000484424723c */ /* 0x044fe80000041824 */
[----:B---3--:R-:W-:Y:S01]  /*92c0*/  FFMA.FTZ R84, R175, c[0x0][0x2d0], -R148 ;  /* 0x0000b400af547a23 */ /* 0x008fe20000010894 */
[----:B------:R-:W-:Y:S02]  /*92d0*/  MOV R175, R125 ;  /* 0x0000007d00af7202 */ /* 0x000fe40000000f00 */
[----:B------:R-:W-:Y:S01]  /*92e0*/  FFMA.FTZ R72, R170, c[0x0][0x2d0], -R116 ;  /* 0x0000b400aa487a23 */ /* 0x000fe20000010874 */
[C---:B------:R-:W-:Y:S01]  /*92f0*/  HMMA.16816.F32.BF16 R40, R68.reuse, R74, R40 ;  /* 0x0000004a4428723c */ /* 0x040fe20000041828 */
[----:B------:R2:W-:Y:S01]  /*9300*/  MUFU.EX2 R161, R84 ;  /* 0x0000005400a17308 */ /* 0x0005e20000000800 */
[----:B------:R-:W-:Y:S02]  /*9310*/  LDSM.16.MT88.4 R124, [R208+0x3800] ;  /* 0x00380000d07c783b */ /* 0x000fe40000004200 */
[----:B------:R-:W-:Y:S04]  /*9320*/  FADD.FTZ R0, R175, R0 ;  /* 0x00000000af007221 */ /* 0x000fe80000010000 */
[C---:B------:R-:W-:Y:S03]  /*9330*/  HMMA.16816.F32.BF16 R44, R68.reuse, R80, R44 ;  /* 0x00000050442c723c */ /* 0x040fe6000004182c */
[----:B------:R3:W-:Y:S01]  /*9340*/  MUFU.EX2 R103, R72 ;  /* 0x0000004800677308 */ /* 0x0007e20000000800 */
[----:B-1----:R-:W-:Y:S02]  /*9350*/  FFMA.FTZ R76, R169, c[0x0][0x2d0], -R116 ;  /* 0x0000b400a94c7a23 */ /* 0x002fe40000010874 */
[----:B------:R-:W-:Y:S02]  /*9360*/  FADD.FTZ R0, R174, R0 ;  /* 0x00000000ae007221 */ /* 0x000fe40000010000 */
[C---:B------:R-:W-:Y:S04]  /*9370*/  HMMA.16816.F32.BF16 R48, R68.reuse, R82, R48 ;  /* 0x000000524430723c */ /* 0x040fe80000041830 */
[----:B------:R-:W-:Y:S01]  /*9380*/  FFMA.FTZ R80, R172, c[0x0][0x2d0], -R116 ;  /* 0x0000b400ac507a23 */ /* 0x000fe20000010874 */
[----:B------:R1:W4:Y:S01]  /*9390*/  MUFU.EX2 R159, R76 ;  /* 0x0000004c009f7308 */ /* 0x0003220000000800 */
[----:B------:R-:W-:Y:S01]  /*93a0*/  FADD.FTZ R0, R173, R0 ;  /* 0x00000000ad007221 */ /* 0x000fe20000010000 */
[----:B--2---:R-:W2:Y:S05]  /*93b0*/  LDSM.16.MT88.4 R84, [R209+0x5800] ;  /* 0x00580000d154783b */ /* 0x004eaa0000004200 */
[----:B------:R-:W-:Y:S03]  /*93c0*/  FADD.FTZ R0, R252, R0 ;  /* 0x00000000fc007221 */ /* 0x000fe60000010000 */
[----:B------:R5:W-:Y:S01]  /*93d0*/  MUFU.EX2 R157, R80 ;  /* 0x00000050009d7308 */ /* 0x000be20000000800 */
[----:B------:R-:W-:Y:S02]  /*93e0*/  FADD.FTZ R0, R104, R0 ;  /* 0x0000000068007221 */ /* 0x000fe40000010000 */
[----:B------:R-:W-:Y:S01]  /*93f0*/  LDSM.16.MT88.4 R104, [R210+0x7800] ;  /* 0x00780000d268783b */ /* 0x000fe20000004200 */
[----:B---3--:R-:W-:Y:S02]  /*9400*/  FFMA.FTZ R72, R171, c[0x0][0x2d0], -R116 ;  /* 0x0000b400ab487a23 */ /* 0x008fe40000010874 */
[----:B------:R-:W-:Y:S04]  /*9410*/  FADD.FTZ R0, R249, R0 ;  /* 0x00000000f9007221 */ /* 0x000fe80000010000 */
[----:B------:R-:W3:Y:S01]  /*9420*/  MUFU.EX2 R158, R72 ;  /* 0x00000048009e7308 */ /* 0x000ee20000000800 */
[----:B------:R-:W-:Y:S01]  /*9430*/  FADD.FTZ R0, R248, R0 ;  /* 0x00000000f8007221 */ /* 0x000fe20000010000 */
[----:B-1----:R-:W-:Y:S03]  /*9440*/  LDSM.16.MT88.4 R76, [R210+0x2000] ;  /* 0x00200000d24c783b */ /* 0x002fe60000004200 */
[----:B------:R-:W-:Y:S02]  /*9450*/  FADD.FTZ R0, R247, R0 ;  /* 0x00000000f7007221 */ /* 0x000fe40000010000 */
[----:B----4-:R-:W-:Y:S02]  /*9460*/  FADD.FTZ R2, R159, R2 ;  /* 0x000000029f027221 */ /* 0x010fe40000010000 */
[----:B------:R-:W-:Y:S02]  /*9470*/  FADD.FTZ R0, R108, R0 ;  /* 0x000000006c007221 */ /* 0x000fe40000010000 */
[----:B------:R-:W-:Y:S01]  /*9480*/  FADD.FTZ R2, R103, R2 ;  /* 0x0000000267027221 */ /* 0x000fe20000010000 */
[----:B------:R-:W-:Y:S01]  /*9490*/  LDSM.16.MT88.4 R108, [R209+0x7800] ;  /* 0x00780000d16c783b */ /* 0x000fe20000004200 */
[----:B------:R-:W-:Y:S04]  /*94a0*/  FADD.FTZ R0, R245, R0 ;  /* 0x00000000f5007221 */ /* 0x000fe80000010000 */
[----:B------:R-:W-:Y:S03]  /*94b0*/  FADD.FTZ R0, R244, R0 ;  /* 0x00000000f4007221 */ /* 0x000fe60000010000 */
[----:B-----5:R-:W-:Y:S01]  /*94c0*/  LDSM.16.MT88.4 R80, [R209+0x2000] ;  /* 0x00200000d150783b */ /* 0x020fe20000004200 */
[----:B------:R-:W-:Y:S01]  /*94d0*/  FADD.FTZ R0, R168, R0 ;  /* 0x00000000a8007221 */ /* 0x000fe20000010000 */
[C---:B--2---:R-:W-:Y:S03]  /*94e0*/  HMMA.16816.F32.BF16 R52, R68.reuse, R84, R52 ;  /* 0x000000544434723c */ /* 0x044fe60000041834 */
[----:B---3--:R-:W-:Y:S03]  /*94f0*/  FADD.FTZ R2, R158, R2 ;  /* 0x000000029e027221 */ /* 0x008fe60000010000 */
[----:B------:R-:W1:Y:S01]  /*9500*/  LDSM.16.MT88.4 R72, [R208+0x2000] ;  /* 0x00200000d048783b */ /* 0x000e620000004200 */
[----:B------:R-:W-:Y:S02]  /*9510*/  FADD.FTZ R0, R162, R0 ;  /* 0x00000000a2007221 */ /* 0x000fe40000010000 */
[----:B------:R-:W-:Y:S01]  /*9520*/  FADD.FTZ R2, R157, R2 ;  /* 0x000000029d027221 */ /* 0x000fe20000010000 */
[C---:B------:R-:W-:Y:S04]  /*9530*/  HMMA.16816.F32.BF16 R56, R68.reuse, R86, R56 ;  /* 0x000000564438723c */ /* 0x040fe80000041838 */
[----:B------:R-:W2:Y:S01]  /*9540*/  LDSM.16.MT88.4 R84, [R211+0x2000] ;  /* 0x00200000d354783b */ /* 0x000ea20000004200 */
[----:B------:R-:W-:Y:S03]  /*9550*/  FADD.FTZ R0, R163, R0 ;  /* 0x00000000a3007221 */ /* 0x000fe60000010000 */
[C---:B------:R-:W-:Y:S04]  /*9560*/  HMMA.16816.F32.BF16 R60, R68.reuse, R88, R60 ;  /* 0x00000058443c723c */ /* 0x040fe8000004183c */
[----:B------:R-:W-:Y:S03]  /*9570*/  FADD.FTZ R0, R161, R0 ;  /* 0x00000000a1007221 */ /* 0x000fe60000010000 */
[----:B------:R-:W-:Y:S01]  /*9580*/  FFMA.FTZ R88, R202, c[0x0][0x2d0], -R116 ;  /* 0x0000b400ca587a23 */ /* 0x000fe20000010874 */
[----:B------:R-:W-:Y:S03]  /*9590*/  HMMA.16816.F32.BF16 R64, R68, R90, R64 ;  /* 0x0000005a4440723c */ /* 0x000fe60000041840 */
[----:B------:R3:W-:Y:S01]  /*95a0*/  MUFU.EX2 R128, R88 ;  /* 0x0000005800807308 */ /* 0x0007e20000000800 */
[C---:B------:R-:W-:Y:S03]  /*95b0*/  FADD.FTZ R0, R160.reuse, R0 ;  /* 0x00000000a0007221 */ /* 0x040fe60000010000 */
[----:B------:R-:W-:Y:S02]  /*95c0*/  F2FP.BF16.PACK_AB R68, R163, R162 ;  /* 0x000000a2a344723e */ /* 0x000fe400000010ff */
[----:B------:R-:W-:Y:S03]  /*95d0*/  F2FP.BF16.PACK_AB R70, R160, R161 ;  /* 0x000000a1a046723e */ /* 0x000fe600000010ff */
[----:B------:R-:W-:Y:S02]  /*95e0*/  F2FP.BF16.PACK_AB R69, R103, R159 ;  /* 0x0000009f6745723e */ /* 0x000fe400000010ff */
[----:B------:R-:W-:Y:S07]  /*95f0*/  F2FP.BF16.PACK_AB R71, R157, R158 ;  /* 0x0000009e9d47723e */ /* 0x000fee00000010ff */
[C---:B-1----:R-:W-:Y:S01]  /*9600*/  HMMA.16816.F32.BF16 R4, R68.reuse, R72, R4 ;  /* 0x000000484404723c */ /* 0x042fe20000041804 */
[----:B---3--:R-:W-:Y:S06]  /*9610*/  LDSM.16.MT88.4 R88, [R210+0x2800] ;  /* 0x00280000d258783b */ /* 0x008fec0000004200 */
[--C-:B------:R-:W-:Y:S01]  /*9620*/  FFMA.FTZ R72, R218, c[0x0][0x2d0], -R148.reuse ;  /* 0x0000b400da487a23 */ /* 0x100fe20000010894 */
[C---:B------:R-:W-:Y:S03]  /*9630*/  HMMA.16816.F32.BF16 R8, R68.reuse, R74, R8 ;  /* 0x0000004a4408723c */ /* 0x040fe60000041808 */
[----:B------:R1:W3:Y:S05]  /*9640*/  MUFU.EX2 R156, R72 ;  /* 0x00000048009c7308 */ /* 0x0002ea0000000800 */
[C---:B------:R-:W-:Y:S07]  /*9650*/  HMMA.16816.F32.BF16 R12, R68.reuse, R76, R12 ;  /* 0x0000004c440c723c */ /* 0x040fee000004180c */
[----:B------:R-:W-:Y:S01]  /*9660*/  FFMA.FTZ R76, R220, c[0x0][0x2d0], -R148 ;  /* 0x0000b400dc4c7a23 */ /* 0x000fe20000010894 */
[C---:B------:R-:W-:Y:S03]  /*9670*/  HMMA.16816.F32.BF16 R16, R68.reuse, R78, R16 ;  /* 0x0000004e4410723c */ /* 0x040fe60000041810 */
[----:B------:R4:W5:Y:S05]  /*9680*/  MUFU.EX2 R131, R76 ;  /* 0x0000004c00837308 */ /* 0x00096a0000000800 */
[C---:B------:R-:W-:Y:S01]  /*9690*/  HMMA.16816.F32.BF16 R20, R68.reuse, R80, R20 ;  /* 0x000000504414723c */ /* 0x040fe20000041814 */
[----:B-1----:R-:W1:Y:S03]  /*96a0*/  LDSM.16.MT88.4 R72, [R208+0x6000] ;  /* 0x00600000d048783b */ /* 0x002e660000004200 */
[----:B---3--:R-:W-:Y:S03]  /*96b0*/  FADD.FTZ R0, R156, R0 ;  /* 0x000000009c007221 */ /* 0x008fe60000010000 */
[----:B------:R-:W-:Y:S01]  /*96c0*/  FFMA.FTZ R80, R224, c[0x0][0x2d0], -R148 ;  /* 0x0000b400e0507a23 */ /* 0x000fe20000010894 */
[C---:B------:R-:W-:Y:S03]  /*96d0*/  HMMA.16816.F32.BF16 R24, R68.reuse, R82, R24 ;  /* 0x000000524418723c */ /* 0x040fe60000041818 */
[----:B------:R3:W3:Y:S05]  /*96e0*/  MUFU.EX2 R130, R80 ;  /* 0x0000005000827308 */ /* 0x0006ea0000000800 */
[C---:B--2---:R-:W-:Y:S01]  /*96f0*/  HMMA.16816.F32.BF16 R28, R68.reuse, R84, R28 ;  /* 0x00000054441c723c */ /* 0x044fe2000004181c */
[----:B----4-:R-:W2:Y:S03]  /*9700*/  LDSM.16.MT88.4 R76, [R210+0x6000] ;  /* 0x00600000d24c783b */ /* 0x010ea60000004200 */
[----:B-----5:R-:W-:Y:S04]  /*9710*/  FADD.FTZ R0, R131, R0 ;  /* 0x0000000083007221 */ /* 0x020fe80000010000 */
[C---:B------:R-:W-:Y:S01]  /*9720*/  HMMA.16816.F32.BF16 R32, R68.reuse, R86, R32 ;  /* 0x000000564420723c */ /* 0x040fe20000041820 */
[----:B------:R-:W-:Y:S03]  /*9730*/  LDSM.16.MT88.4 R84, [R211+0x6000] ;  /* 0x00600000d354783b */ /* 0x000fe60000004200 */
[----:B---3--:R-:W-:Y:S02]  /*9740*/  FFMA.FTZ R80, R225, c[0x0][0x2d0], -R148 ;  /* 0x0000b400e1507a23 */ /* 0x008fe40000010894 */
[----:B------:R-:W-:Y:S02]  /*9750*/  FADD.FTZ R0, R130, R0 ;  /* 0x0000000082007221 */ /* 0x000fe40000010000 */
[----:B------:R3:W4:Y:S01]  /*9760*/  MUFU.EX2 R155, R80 ;  /* 0x00000050009b7308 */ /* 0x0007220000000800 */
[C---:B-1----:R-:W-:Y:S07]  /*9770*/  HMMA.16816.F32.BF16 R36, R68.reuse, R72, R36 ;  /* 0x000000484424723c */ /* 0x042fee0000041824 */
[--C-:B------:R-:W-:Y:S01]  /*9780*/  FFMA.FTZ R72, R203, c[0x0][0x2d0], -R116.reuse ;  /* 0x0000b400cb487a23 */ /* 0x100fe20000010874 */
[C---:B------:R-:W-:Y:S03]  /*9790*/  HMMA.16816.F32.BF16 R40, R68.reuse, R74, R40 ;  /* 0x0000004a4428723c */ /* 0x040fe60000041828 */
[----:B------:R1:W-:Y:S05]  /*97a0*/  MUFU.EX2 R154, R72 ;  /* 0x00000048009a7308 */ /* 0x0003ea0000000800 */
[C---:B--2---:R-:W-:Y:S04]  /*97b0*/  HMMA.16816.F32.BF16 R44, R68.reuse, R76, R44 ;  /* 0x0000004c442c723c */ /* 0x044fe8000004182c */
[--C-:B---3--:R-:W-:Y:S03]  /*97c0*/  FFMA.FTZ R80, R201, c[0x0][0x2d0], -R116.reuse ;  /* 0x0000b400c9507a23 */ /* 0x108fe60000010874 */
[----:B------:R-:W-:Y:S01]  /*97d0*/  FFMA.FTZ R76, R212, c[0x0][0x2d0], -R116 ;  /* 0x0000b400d44c7a23 */ /* 0x000fe20000010874 */
[C---:B------:R-:W-:Y:S01]  /*97e0*/  HMMA.16816.F32.BF16 R48, R68.reuse, R78, R48 ;  /* 0x0000004e4430723c */ /* 0x040fe20000041830 */
[----:B------:R2:W3:Y:S03]  /*97f0*/  MUFU.EX2 R129, R80 ;  /* 0x0000005000817308 */ /* 0x0004e60000000800 */
[----:B----4-:R-:W-:Y:S01]  /*9800*/  FADD.FTZ R0, R155, R0 ;  /* 0x000000009b007221 */ /* 0x010fe20000010000 */
[----:B-1----:R-:W-:Y:S06]  /*9810*/  LDSM.16.MT88.4 R72, [R208+0x2800] ;  /* 0x00280000d048783b */ /* 0x002fec0000004200 */
[----:B------:R1:W4:Y:S02]  /*9820*/  MUFU.EX2 R153, R76 ;  /* 0x0000004c00997308 */ /* 0x0003240000000800 */
[----:B--2---:R-:W2:Y:S01]  /*9830*/  LDSM.16.MT88.4 R80, [R209+0x6000] ;  /* 0x00600000d150783b */ /* 0x004ea20000004200 */
[----:B---3--:R-:W-:Y:S04]  /*9840*/  FADD.FTZ R2, R129, R2 ;  /* 0x0000000281027221 */ /* 0x008fe80000010000 */
[----:B------:R-:W-:Y:S04]  /*9850*/  FADD.FTZ R2, R128, R2 ;  /* 0x0000000280027221 */ /* 0x000fe80000010000 */
[----:B------:R-:W-:Y:S01]  /*9860*/  FADD.FTZ R2, R154, R2 ;  /* 0x000000029a027221 */ /* 0x000fe20000010000 */
[----:B-1----:R-:W1:Y:S03]  /*9870*/  LDSM.16.MT88.4 R76, [R209+0x2800] ;  /* 0x00280000d14c783b */ /* 0x002e660000004200 */
[----:B----4-:R-:W-:Y:S01]  /*9880*/  FADD.FTZ R2, R153, R2 ;  /* 0x0000000299027221 */ /* 0x010fe20000010000 */
[C---:B--2---:R-:W-:Y:S08]  /*9890*/  HMMA.16816.F32.BF16 R52, R68.reuse, R80, R52 ;  /* 0x000000504434723c */ /* 0x044ff00000041834 */
[C---:B------:R-:W-:Y:S01]  /*98a0*/  HMMA.16816.F32.BF16 R56, R68.reuse, R82, R56 ;  /* 0x000000524438723c */ /* 0x040fe20000041838 */
[----:B------:R-:W2:Y:S07]  /*98b0*/  LDSM.16.MT88.4 R80, [R211+0x2800] ;  /* 0x00280000d350783b */ /* 0x000eae0000004200 */
[C---:B------:R-:W-:Y:S07]  /*98c0*/  HMMA.16816.F32.BF16 R60, R68.reuse, R84, R60 ;  /* 0x00000054443c723c */ /* 0x040fee000004183c */
[----:B------:R-:W-:Y:S01]  /*98d0*/  FFMA.FTZ R84, R235, c[0x0][0x2d0], -R148 ;  /* 0x0000b400eb547a23 */ /* 0x000fe20000010894 */
[----:B------:R-:W-:Y:S03]  /*98e0*/  HMMA.16816.F32.BF16 R64, R68, R86, R64 ;  /* 0x000000564440723c */ /* 0x000fe60000041840 */
[----:B------:R3:W4:Y:S04]  /*98f0*/  MUFU.EX2 R152, R84 ;  /* 0x0000005400987308 */ /* 0x0007280000000800 */
[----:B------:R-:W-:Y:S02]  /*9900*/  F2FP.BF16.PACK_AB R68, R131, R156 ;  /* 0x0000009c8344723e */ /* 0x000fe400000010ff */
[----:B------:R-:W-:Y:S03]  /*9910*/  F2FP.BF16.PACK_AB R70, R155, R130 ;  /* 0x000000829b46723e */ /* 0x000fe600000010ff */
[----:B------:R-:W-:Y:S02]  /*9920*/  F2FP.BF16.PACK_AB R69, R128, R129 ;  /* 0x000000818045723e */ /* 0x000fe400000010ff */
[----:B------:R-:W-:Y:S07]  /*9930*/  F2FP.BF16.PACK_AB R71, R153, R154 ;  /* 0x0000009a9947723e */ /* 0x000fee00000010ff */
[C---:B------:R-:W-:Y:S01]  /*9940*/  HMMA.16816.F32.BF16 R4, R68.reuse, R72, R4 ;  /* 0x000000484404723c */ /* 0x040fe20000041804 */
[----:B---3--:R-:W-:Y:S02]  /*9950*/  LDSM.16.MT88.4 R84, [R210+0x6800] ;  /* 0x00680000d254783b */ /* 0x008fe40000004200 */
[----:B----4-:R-:W-:Y:S05]  /*9960*/  FADD.FTZ R0, R152, R0 ;  /* 0x0000000098007221 */ /* 0x010fea0000010000 */
[C---:B------:R-:W-:Y:S01]  /*9970*/  HMMA.16816.F32.BF16 R8, R68.reuse, R74, R8 ;  /* 0x0000004a4408723c */ /* 0x040fe20000041808 */
[----:B------:R-:W3:Y:S07]  /*9980*/  LDSM.16.MT88.4 R72, [R208+0x6800] ;  /* 0x00680000d048783b */ /* 0x000eee0000004200 */
[C---:B------:R-:W-:Y:S08]  /*9990*/  HMMA.16816.F32.BF16 R12, R68.reuse, R88, R12 ;  /* 0x00000058440c723c */ /* 0x040ff0000004180c */
[C---:B------:R-:W-:Y:S01]  /*99a0*/  HMMA.16816.F32.BF16 R16, R68.reuse, R90, R16 ;  /* 0x0000005a4410723c */ /* 0x040fe20000041810 */
[----:B------:R-:W-:Y:S07]  /*99b0*/  LDSM.16.MT88.4 R88, [R211+0x3000] ;  /* 0x00300000d358783b */ /* 0x000fee0000004200 */
[C---:B-1----:R-:W-:Y:S07]  /*99c0*/  HMMA.16816.F32.BF16 R20, R68.reuse, R76, R20 ;  /* 0x0000004c4414723c */ /* 0x042fee0000041814 */
[--C-:B------:R-:W-:Y:S01]  /*99d0*/  FFMA.FTZ R76, R236, c[0x0][0x2d0], -R148.reuse ;  /* 0x0000b400ec4c7a23 */ /* 0x100fe20000010894 */
[C---:B------:R-:W-:Y:S03]  /*99e0*/  HMMA.16816.F32.BF16 R24, R68.reuse, R78, R24 ;  /* 0x0000004e4418723c */ /* 0x040fe60000041818 */
[----:B------:R1:W4:Y:S05]  /*99f0*/  MUFU.EX2 R135, R76 ;  /* 0x0000004c00877308 */ /* 0x00032a0000000800 */
[C---:B--2---:R-:W-:Y:S07]  /*9a00*/  HMMA.16816.F32.BF16 R28, R68.reuse, R80, R28 ;  /* 0x00000050441c723c */ /* 0x044fee000004181c */
[----:B------:R-:W-:Y:S01]  /*9a10*/  FFMA.FTZ R80, R238, c[0x0][0x2d0], -R148 ;  /* 0x0000b400ee507a23 */ /* 0x000fe20000010894 */
[C---:B------:R-:W-:Y:S03]  /*9a20*/  HMMA.16816.F32.BF16 R32, R68.reuse, R82, R32 ;  /* 0x000000524420723c */ /* 0x040fe60000041820 */
[----:B------:R2:W5:Y:S05]  /*9a30*/  MUFU.EX2 R134, R80 ;  /* 0x0000005000867308 */ /* 0x00056a0000000800 */
[C---:B---3--:R-:W-:Y:S01]  /*9a40*/  HMMA.16816.F32.BF16 R36, R68.reuse, R72, R36 ;  /* 0x000000484424723c */ /* 0x048fe20000041824 */
[----:B-1----:R-:W1:Y:S03]  /*9a50*/  LDSM.16.MT88.4 R76, [R209+0x6800] ;  /* 0x00680000d14c783b */ /* 0x002e660000004200 */
[----:B----4-:R-:W-:Y:S03]  /*9a60*/  FADD.FTZ R0, R135, R0 ;  /* 0x0000000087007221 */ /* 0x010fe60000010000 */
[----:B------:R-:W-:Y:S01]  /*9a70*/  FFMA.FTZ R72, R227, c[0x0][0x2d0], -R116 ;  /* 0x0000b400e3487a23 */ /* 0x000fe20000010874 */
[C---:B------:R-:W-:Y:S03]  /*9a80*/  HMMA.16816.F32.BF16 R40, R68.reuse, R74, R40 ;  /* 0x0000004a4428723c */ /* 0x040fe60000041828 */
[----:B------:R3:W4:Y:S05]  /*9a90*/  MUFU.EX2 R133, R72 ;  /* 0x0000004800857308 */ /* 0x00072a0000000800 */
[C---:B------:R-:W-:Y:S04]  /*9aa0*/  HMMA.16816.F32.BF16 R44, R68.reuse, R84, R44 ;  /* 0x00000054442c723c */ /* 0x040fe8000004182c */
[--C-:B--2---:R-:W-:Y:S02]  /*9ab0*/  FFMA.FTZ R80, R239, c[0x0][0x2d0], -R148.reuse ;  /* 0x0000b400ef507a23 */ /* 0x104fe40000010894 */
[----:B------:R-:W-:Y:S02]  /*9ac0*/  FFMA.FTZ R148, R240, c[0x0][0x2d0], -R148 ;  /* 0x0000b400f0947a23 */ /* 0x000fe40000010894 */
[C---:B------:R-:W-:Y:S01]  /*9ad0*/  HMMA.16816.F32.BF16 R48, R68.reuse, R86, R48 ;  /* 0x000000564430723c */ /* 0x040fe20000041830 */
[----:B------:R2:W2:Y:S01]  /*9ae0*/  MUFU.EX2 R151, R80 ;  /* 0x0000005000977308 */ /* 0x0004a20000000800 */
[----:B------:R-:W-:Y:S02]  /*9af0*/  LDSM.16.MT88.4 R84, [R209+0x3000] ;  /* 0x00300000d154783b */ /* 0x000fe40000004200 */
[----:B-----5:R-:W-:Y:S07]  /*9b00*/  FADD.FTZ R0, R134, R0 ;  /* 0x0000000086007221 */ /* 0x020fee0000010000 */
[----:B------:R-:W5:Y:S01]  /*9b10*/  MUFU.EX2 R148, R148 ;  /* 0x0000009400947308 */ /* 0x000f620000000800 */
[----:B---3--:R-:W-:Y:S02]  /*9b20*/  FFMA.FTZ R72, R228, c[0x0][0x2d0], -R116 ;  /* 0x0000b400e4487a23 */ /* 0x008fe40000010874 */
[----:B----4-:R-:W-:Y:S01]  /*9b30*/  FADD.FTZ R2, R133, R2 ;  /* 0x0000000285027221 */ /* 0x010fe20000010000 */
[C---:B-1----:R-:W-:Y:S06]  /*9b40*/  HMMA.16816.F32.BF16 R52, R68.reuse, R76, R52 ;  /* 0x0000004c4434723c */ /* 0x042fec0000041834 */
[----:B------:R1:W3:Y:S01]  /*9b50*/  MUFU.EX2 R132, R72 ;  /* 0x0000004800847308 */ /* 0x0002e20000000800 */
[----:B--2---:R-:W2:Y:S01]  /*9b60*/  LDSM.16.MT88.4 R80, [R211+0x6800] ;  /* 0x00680000d350783b */ /* 0x004ea20000004200 */
[----:B------:R-:W-:Y:S01]  /*9b70*/  FFMA.FTZ R76, R230, c[0x0][0x2d0], -R116 ;  /* 0x0000b400e64c7a23 */ /* 0x000fe20000010874 */
[C---:B------:R-:W-:Y:S07]  /*9b80*/  HMMA.16816.F32.BF16 R56, R68.reuse, R78, R56 ;  /* 0x0000004e4438723c */ /* 0x040fee0000041838 */
[----:B------:R4:W-:Y:S01]  /*9b90*/  MUFU.EX2 R149, R76 ;  /* 0x0000004c00957308 */ /* 0x0009e20000000800 */
[----:B------:R-:W-:Y:S01]  /*9ba0*/  FADD.FTZ R0, R151, R0 ;  /* 0x0000000097007221 */ /* 0x000fe20000010000 */
[----:B-----5:R-:W-:Y:S03]  /*9bb0*/  F2FP.BF16.PACK_AB R114, R148, R145 ;  /* 0x000000919472723e */ /* 0x020fe600000010ff */
[--C-:B-1----:R-:W-:Y:S02]  /*9bc0*/  FFMA.FTZ R72, R229, c[0x0][0x2d0], -R116.reuse ;  /* 0x0000b400e5487a23 */ /* 0x102fe40000010874 */
[----:B------:R-:W-:Y:S03]  /*9bd0*/  FFMA.FTZ R116, R231, c[0x0][0x2d0], -R116 ;  /* 0x0000b400e7747a23 */ /* 0x000fe60000010874 */
[----:B------:R1:W5:Y:S01]  /*9be0*/  MUFU.EX2 R150, R72 ;  /* 0x0000004800967308 */ /* 0x0003620000000800 */
[----:B---3--:R-:W-:Y:S01]  /*9bf0*/  FADD.FTZ R2, R132, R2 ;  /* 0x0000000284027221 */ /* 0x008fe20000010000 */
[----:B----4-:R-:W-:Y:S08]  /*9c00*/  LDSM.16.MT88.4 R76, [R210+0x3000] ;  /* 0x00300000d24c783b */ /* 0x010ff00000004200 */
[----:B------:R-:W3:Y:S01]  /*9c10*/  MUFU.EX2 R116, R116 ;  /* 0x0000007400747308 */ /* 0x000ee20000000800 */
[C---:B--2---:R-:W-:Y:S08]  /*9c20*/  HMMA.16816.F32.BF16 R60, R68.reuse, R80, R60 ;  /* 0x00000050443c723c */ /* 0x044ff0000004183c */
[----:B------:R-:W-:Y:S01]  /*9c30*/  HMMA.16816.F32.BF16 R64, R68, R82, R64 ;  /* 0x000000524440723c */ /* 0x000fe20000041840 */
[----:B-1----:R-:W1:Y:S03]  /*9c40*/  LDSM.16.MT88.4 R72, [R208+0x3000] ;  /* 0x00300000d048783b */ /* 0x002e660000004200 */
[----:B-----5:R-:W-:Y:S03]  /*9c50*/  FADD.FTZ R2, R150, R2 ;  /* 0x0000000296027221 */ /* 0x020fe60000010000 */
[----:B------:R-:W-:Y:S02]  /*9c60*/  F2FP.BF16.PACK_AB R68, R135, R152 ;  /* 0x000000988744723e */ /* 0x000fe400000010ff */
[----:B------:R-:W-:Y:S01]  /*9c70*/  F2FP.BF16.PACK_AB R70, R151, R134 ;  /* 0x000000869746723e */ /* 0x000fe200000010ff */
[----:B------:R-:W2:Y:S02]  /*9c80*/  LDSM.16.MT88.4 R80, [R208+0x7000] ;  /* 0x00700000d050783b */ /* 0x000ea40000004200 */
[----:B------:R-:W-:Y:S02]  /*9c90*/  F2FP.BF16.PACK_AB R69, R132, R133 ;  /* 0x000000858445723e */ /* 0x000fe400000010ff */
[C---:B------:R-:W-:Y:S02]  /*9ca0*/  F2FP.BF16.PACK_AB R71, R149.reuse, R150 ;  /* 0x000000969547723e */ /* 0x040fe400000010ff */
[----:B---3--:R-:W-:Y:S05]  /*9cb0*/  F2FP.BF16.PACK_AB R115, R116, R118 ;  /* 0x000000767473723e */ /* 0x008fea00000010ff */
[C---:B-1----:R-:W-:Y:S08]  /*9cc0*/  HMMA.16816.F32.BF16 R4, R68.reuse, R72, R4 ;  /* 0x000000484404723c */ /* 0x042ff00000041804 */
[C---:B------:R-:W-:Y:S01]  /*9cd0*/  HMMA.16816.F32.BF16 R8, R68.reuse, R74, R8 ;  /* 0x0000004a4408723c */ /* 0x040fe20000041808 */
[----:B------:R-:W1:Y:S07]  /*9ce0*/  LDSM.16.MT88.4 R72, [R209+0x7000] ;  /* 0x00700000d148783b */ /* 0x000e6e0000004200 */
        /* <DEDUP_REMOVED lines=10> */
[C---:B------:R-:W-:Y:S01]  /*9d90*/  HMMA.16816.F32.BF16 R40, R68.reuse, R82, R40 ;  /* 0x000000524428723c */ /* 0x040fe20000041828 */
[----:B------:R-:W2:Y:S07]  /*9da0*/  LDSM.16.MT88.4 R80, [R210+0x3800] ;  /* 0x00380000d250783b */ /* 0x000eae0000004200 */
[C---:B------:R-:W-:Y:S08]  /*9db0*/  HMMA.16816.F32.BF16 R44, R68.reuse, R92, R44 ;  /* 0x0000005c442c723c */ /* 0x040ff0000004182c */
[C---:B------:R-:W-:Y:S08]  /*9dc0*/  HMMA.16816.F32.BF16 R48, R68.reuse, R94, R48 ;  /* 0x0000005e4430723c */ /* 0x040ff00000041830 */
[C---:B-1----:R-:W-:Y:S08]  /*9dd0*/  HMMA.16816.F32.BF16 R52, R68.reuse, R72, R52 ;  /* 0x000000484434723c */ /* 0x042ff00000041834 */
[C---:B------:R-:W-:Y:S08]  /*9de0*/  HMMA.16816.F32.BF16 R56, R68.reuse, R74, R56 ;  /* 0x0000004a4438723c */ /* 0x040ff00000041838 */
[C---:B---3--:R-:W-:Y:S08]  /*9df0*/  HMMA.16816.F32.BF16 R60, R68.reuse, R76, R60 ;  /* 0x0000004c443c723c */ /* 0x048ff0000004183c */
[----:B------:R-:W-:Y:S08]  /*9e00*/  HMMA.16816.F32.BF16 R64, R68, R78, R64 ;  /* 0x0000004e4440723c */ /* 0x000ff00000041840 */
[C---:B------:R-:W-:Y:S01]  /*9e10*/  HMMA.16816.F32.BF16 R120, R112.reuse, R124, R4 ;  /* 0x0000007c7078723c */ /* 0x040fe20000041804 */
[----:B------:R-:W1:Y:S07]  /*9e20*/  LDSM.16.MT88.4 R4, [R211+0x7800] ;  /* 0x00780000d304783b */ /* 0x000e6e0000004200 */
[C---:B------:R-:W-:Y:S01]  /*9e30*/  HMMA.16816.F32.BF16 R124, R112.reuse, R126, R8 ;  /* 0x0000007e707c723c */ /* 0x040fe20000041808 */
[----:B------:R-:W3:Y:S07]  /*9e40*/  LDL R8, [R1+0xc] ;  /* 0x00000c0001087983 */ /* 0x000eee0000100800 */
        /* <DEDUP_REMOVED lines=18> */
[----:B------:R-:W-:Y:S02]  /*9f70*/  FADD.FTZ R2, R145, R2 ;  /* 0x0000000291027221 */ /* 0x000fe40000010000 */
[----:B------:R-:W-:Y:S01]  /*9f80*/  FADD.FTZ R0, R119, R0 ;  /* 0x0000000077007221 */ /* 0x000fe20000010000 */
[----:B------:R-:W-:Y:S01]  /*9f90*/  MOV R119, R3 ;  /* 0x0000000300777202 */ /* 0x000fe20000000f00 */
[----:B------:R-:W-:Y:S02]  /*9fa0*/  FADD.FTZ R2, R148, R2 ;  /* 0x0000000294027221 */ /* 0x000fe40000010000 */
[----:B------:R-:W-:Y:S01]  /*9fb0*/  FADD.FTZ R0, R118, R0 ;  /* 0x0000000076007221 */ /* 0x000fe20000010000 */
[----:B------:R-:W-:Y:S02]  /*9fc0*/  MOV R118, R117 ;  /* 0x0000007500767202 */ /* 0x000fe40000000f00 */
[----:B------:R1:W-:Y:S01]  /*9fd0*/  STL [R1], R2 ;  /* 0x0000000201007387 */ /* 0x0003e20000100800 */
[----:B------:R-:W-:Y:S05]  /*9fe0*/  FADD.FTZ R0, R116, R0 ;  /* 0x0000000074007221 */ /* 0x000fea0000010000 */
[----:B------:R1:W-:Y:S01]  /*9ff0*/  STL [R1+0x4], R0 ;  /* 0x0000040001007387 */ /* 0x0003e20000100800 */
[C---:B---3--:R-:W-:Y:S02]  /*a000*/  ISETP.GT.AND P0, PT, R223.reuse, R8, PT ;  /* 0x00000008df00720c */ /* 0x048fe40003f04270 */
[----:B------:R-:W-:Y:S02]  /*a010*/  IADD3 R223, R223, -0x1, RZ ;  /* 0xffffffffdfdf7810 */ /* 0x000fe40007ffe0ff */
[----:B------:R-:W-:Y:S09]  /*a020*/  MOV R8, R3 ;  /* 0x0000000300087202 */ /* 0x000ff20000000f00 */
[----:B-1----:R-:W-:-:S05]  /*a030*/  @P0 BRA `(.L_x_2644) ;  /* 0xffffbb7000000947 */ /* 0x002fca000383ffff */
.L_x_2633:
[----:B------:R-:W-:-:S13]  /*a040*/  ISETP.GE.AND P0, PT, R223, RZ, PT ;  /* 0x000000ffdf00720c */ /* 0x000fda0003f06270 */
[----:B------:R-:W-:Y:S05]  /*a050*/  @!P0 BRA `(.L_x_2645) ;  /* 0x00003a4000008947 */ /* 0x000fea0003800000 */
[----:B------:R-:W-:Y:S02]  /*a060*/  MOV R119, R8 ;  /* 0x0000000800777202 */ /* 0x000fe40000000f00 */
[----:B------:R-:W-:Y:S02]  /*a070*/  MOV R118, R117 ;  /* 0x0000007500767202 */ /* 0x000fe40000000f00 */
.L_x_2652:
        /* <DEDUP_REMOVED lines=9> */
[C---:B------:R-:W-:Y:S01]  /*a110*/  IADD3 R212, R204.reuse, 0x7800, RZ ;  /* 0x00007800ccd47810 */ /* 0x040fe20007ffe0ff */
[----:B------:R-:W-:Y:S01]  /*a120*/  IMAD.SHL.U32 R220, R237, 0x2, RZ ;  /* 0x00000002eddc7824 */ /* 0x000fe200078e00ff */
[----:B------:R-:W-:Y:S01]  /*a130*/  IADD3 R203, R204, 0x7000, RZ ;  /* 0x00007000cccb7810 */ /* 0x000fe20007ffe0ff */
[----:B------:R-:W-:Y:S01]  /*a140*/  IMAD R0, R222, c[0x0][0x20c], R0 ;  /* 0x00008300de007a24 */ /* 0x000fe200078e0200 */
[----:B------:R-:W-:Y:S01]  /*a150*/  IADD3 R202, R204, 0x6800, RZ ;  /* 0x00006800ccca7810 */ /* 0x000fe20007ffe0ff */
[----:B------:R-:W-:Y:S01]  /*a160*/  IMAD.SHL.U32 R55, R226, 0x2, RZ ;  /* 0x00000002e2377824 */ /* 0x000fe200078e00ff */
[C---:B------:R-:W-:Y:S01]  /*a170*/  IADD3 R201, R204.reuse, 0x6000, RZ ;  /* 0x00006000ccc97810 */ /* 0x040fe20007ffe0ff */
[----:B------:R-:W-:Y:S01]  /*a180*/  IMAD.IADD R3, R3, 0x1, R0 ;  /* 0x0000000103037824 */ /* 0x000fe200078e0200 */
[----:B------:R-:W-:Y:S02]  /*a190*/  SHF.R.S32.HI R0, RZ, 0x1f, R221 ;  /* 0x0000001fff007819 */ /* 0x000fe400000114dd */
[C---:B------:R-:W-:Y:S01]  /*a1a0*/  IADD3 R200, R204.reuse, 0x5800, RZ ;  /* 0x00005800ccc87810 */ /* 0x040fe20007ffe0ff */
        /* <DEDUP_REMOVED lines=31> */
.L_x_2695:
        /* <DEDUP_REMOVED lines=17> */
[----:B------:R1:W2:Y:S07]  /*a4b0*/  SHFL.IDX PT, R62, R28, 0x3, 0x181f ;  /* 0x00781f001c3e7f89 */ /* 0x0002ae00000e0000 */
[----:B------:R2:W2:Y:S01]  /*a4c0*/  SHFL.IDX PT, R61, R36, 0x3, 0x181f ;  /* 0x00781f00243d7f89 */ /* 0x0004a200000e0000 */
[CC--:B---3--:R-:W-:Y:S03]  /*a4d0*/  IADD3 R2, P4, R38.reuse, R55.reuse, RZ ;  /* 0x0000003726027210 */ /* 0x0c8fe60007f9e0ff */
[-C--:B------:R-:W-:Y:S02]  /*a4e0*/  IADD3 R38, P5, R38, R220.reuse, RZ ;  /* 0x000000dc26267210 */ /* 0x080fe40007fbe0ff */
[C---:B--2---:R-:W-:Y:S01]  /*a4f0*/  IMAD.X R3, R29.reuse, 0x1, R44, P4 ;  /* 0x000000011d037824 */ /* 0x044fe200020e062c */
[CC--:B----4-:R-:W-:Y:S02]  /*a500*/  IADD3 R52, P4, R46.reuse, R55.reuse, RZ ;  /* 0x000000372e347210 */ /* 0x0d0fe40007f9e0ff */
[----:B------:R-:W-:Y:S01]  /*a510*/  IMAD.X R39, R29, 0x1, R60, P5 ;  /* 0x000000011d277824 */ /* 0x000fe200028e063c */
[-C--:B------:R-:W-:Y:S01]  /*a520*/  IADD3 R46, P5, R46, R220.reuse, RZ ;  /* 0x000000dc2e2e7210 */ /* 0x080fe20007fbe0ff */
[----:B------:R2:W-:Y:S01]  /*a530*/  LDGSTS.E.BYPASS.LTC128B.128 [R219+0x100], [R2.64], !P0 ;  /* 0x0010000002db7fae */ /* 0x0005e2000c101d46 */
[C---:B-----5:R-:W-:Y:S03]  /*a540*/  IMAD.X R53, R37.reuse, 0x1, R44, P4 ;  /* 0x0000000125357824 */ /* 0x060fe600020e062c */
[----:B------:R-:W-:Y:S01]  /*a550*/  IMAD.X R47, R37, 0x1, R60, P5 ;  /* 0x00000001252f7824 */ /* 0x000fe200028e063c */
[C---:B-1----:R-:W-:Y:S01]  /*a560*/  HMMA.16816.F32.BF16 R28, R136.reuse, R32, RZ ;  /* 0x00000020881c723c */ /* 0x042fe200000418ff */
[C---:B------:R-:W-:Y:S01]  /*a570*/  ISETP.NE.U32.AND P5, PT, R63.reuse, RZ, PT ;  /* 0x000000ff3f00720c */ /* 0x040fe20003fa5070 */
[----:B------:R1:W-:Y:S01]  /*a580*/  LDGSTS.E.BYPASS.LTC128B.128 [R219+0x4100], [R38.64], !P2 ;  /* 0x0410000026db7fae */ /* 0x0003e2000d101d46 */
[----:B------:R-:W-:Y:S04]  /*a590*/  IADD3 R63, -R63, 0x10, RZ ;  /* 0x000000103f3f7810 */ /* 0x000fe80007ffe1ff */
[----:B------:R-:W-:Y:S01]  /*a5a0*/  LOP3.LUT R63, R63, 0xf, RZ, 0xc0, !PT ;  /* 0x0000000f3f3f7812 */ /* 0x000fe200078ec0ff */
[C---:B------:R-:W-:Y:S01]  /*a5b0*/  HMMA.16816.F32.BF16 R32, R136.reuse, R34, RZ ;  /* 0x000000228820723c */ /* 0x040fe200000418ff */
[----:B------:R3:W-:Y:S07]  /*a5c0*/  LDGSTS.E.BYPASS.LTC128B.128 [R219+0x1100], [R52.64], !P0 ;  /* 0x0110000034db7fae */ /* 0x0007ee000c101d46 */
[----:B------:R4:W-:Y:S01]  /*a5d0*/  LDGSTS.E.BYPASS.LTC128B.128 [R219+0x5100], [R46.64], !P2 ;  /* 0x051000002edb7fae */ /* 0x0009e2000d101d46 */
[C---:B--2---:R-:W-:Y:S05]  /*a5e0*/  IADD3 R2, P4, R45.reuse, R55, RZ ;  /* 0x000000372d027210 */ /* 0x044fea0007f9e0ff */
[----:B------:R-:W-:Y:S01]  /*a5f0*/  IMAD.X R3, R54, 0x1, R44, P4 ;  /* 0x0000000136037824 */ /* 0x000fe200020e062c */
[C---:B-1----:R-:W-:Y:S04]  /*a600*/  HMMA.16816.F32.BF16 R36, R136.reuse, R40, RZ ;  /* 0x000000288824723c */ /* 0x042fe800000418ff */
[----:B------:R1:W-:Y:S01]  /*a610*/  LDGSTS.E.BYPASS.LTC128B.128 [R219+0x2100], [R2.64], !P0 ;  /* 0x0210000002db7fae */ /* 0x0003e2000c101d46 */
[----:B---3--:R-:W-:Y:S03]  /*a620*/  IADD3 R52, -R218, 0x10, RZ ;  /* 0x00000010da347810 */ /* 0x008fe60007ffe1ff */
[C---:B------:R-:W-:Y:S01]  /*a630*/  HMMA.16816.F32.BF16 R40, R136.reuse, R42, RZ ;  /* 0x0000002a8828723c */ /* 0x040fe200000418ff */
[----:B------:R-:W-:Y:S03]  /*a640*/  LOP3.LUT R52, R52, 0xf, RZ, 0xc0, !PT ;  /* 0x0000000f34347812 */ /* 0x000fe600078ec0ff */
[----:B-1----:R-:W-:Y:S05]  /*a650*/  IADD3 R2, P0, R45, R220, RZ ;  /* 0x000000dc2d027210 */ /* 0x002fea0007f1e0ff */
[----:B------:R-:W-:Y:S03]  /*a660*/  IMAD.X R3, R54, 0x1, R60, P0 ;  /* 0x0000000136037824 */ /* 0x000fe600000e063c */
[-C--:B------:R-:W-:Y:S02]  /*a670*/  IADD3 R52, P4, P0, R52, R62.reuse, R55 ;  /* 0x0000003e34347210 */ /* 0x080fe4000789e037 */
[----:B------:R1:W-:Y:S02]  /*a680*/  LDGSTS.E.BYPASS.LTC128B.128 [R219+0x6100], [R2.64], !P2 ;  /* 0x0610000002db7fae */ /* 0x0003e4000d101d46 */
[-C--:B------:R-:W-:Y:S02]  /*a690*/  IADD3.X R53, RZ, R61.reuse, R44, P4, P0 ;  /* 0x0000003dff357210 */ /* 0x080fe400027e042c */
[C---:B----4-:R-:W-:Y:S01]  /*a6a0*/  HMMA.16816.F32.BF16 R44, R136.reuse, R48, RZ ;  /* 0x00000030882c723c */ /* 0x050fe200000418ff */
[----:B------:R-:W-:Y:S02]  /*a6b0*/  IADD3 R62, P4, P0, R63, R62, R220 ;  /* 0x0000003e3f3e7210 */ /* 0x000fe4000789e0dc */
[----:B------:R2:W-:Y:S02]  /*a6c0*/  LDGSTS.E.BYPASS.LTC128B.128.ZFILL [R219+0x3100], [R52.64], P6 ;  /* 0x0310000034db7fae */ /* 0x0005e4000b141d46 */
[----:B------:R-:W-:Y:S02]  /*a6d0*/  IADD3.X R63, RZ, R61, R60, P4, P0 ;  /* 0x0000003dff3f7210 */ /* 0x000fe400027e043c */
[----:B------:R-:W-:Y:S01]  /*a6e0*/  ISETP.GE.AND P0, PT, R223, 0x1, PT ;  /* 0x00000001df00780c */ /* 0x000fe20003f06270 */
[C---:B------:R-:W-:Y:S02]  /*a6f0*/  HMMA.16816.F32.BF16 R48, R136.reuse, R50, RZ ;  /* 0x000000328830723c */ /* 0x040fe400000418ff */
[----:B------:R3:W-:Y:S07]  /*a700*/  LDGSTS.E.BYPASS.LTC128B.128.ZFILL [R219+0x7100], [R62.64], P5 ;  /* 0x071000003edb7fae */ /* 0x0007ee000a941d46 */
        /* <DEDUP_REMOVED lines=25> */
[----:B------:R-:W-:Y:S07]  /*a8a0*/  LDSM.16.M88.4 R168, [R206+-0x3800] ;  /* 0xffc80000cea8783b */ /* 0x000fee0000000200 */
        /* <DEDUP_REMOVED lines=21> */
[C---:B--2---:R-:W-:Y:S08]  /*aa00*/  HMMA.16816.F32.BF16 R52, R176.reuse, R144, R52 ;  /* 0x00000090b034723c */ /* 0x044ff00000041834 */
[C---:B------:R-:W-:Y:S01]  /*aa10*/  HMMA.16816.F32.BF16 R56, R176.reuse, R146, R56 ;  /* 0x00000092b038723c */ /* 0x040fe20000041838 */
[----:B------:R-:W2:Y:S07]  /*aa20*/  LDSM.16.M88.4 R144, [R206+-0x1800] ;  /* 0xffe80000ce90783b */ /* 0x000eae0000000200 */
[C---:B---3--:R-:W-:Y:S08]  /*aa30*/  HMMA.16816.F32.BF16 R60, R176.reuse, R148, R60 ;  /* 0x00000094b03c723c */ /* 0x048ff0000004183c */
[----:B------:R-:W-:Y:S01]  /*aa40*/  HMMA.16816.F32.BF16 R64, R176, R150, R64 ;  /* 0x00000096b040723c */ /* 0x000fe20000041840 */
[----:B------:R-:W3:Y:S07]  /*aa50*/  LDSM.16.M88.4 R148, [R206+-0x1000] ;  /* 0xfff00000ce94783b */ /* 0x000eee0000000200 */
[C---:B----4-:R-:W-:Y:S08]  /*aa60*/  HMMA.16816.F32.BF16 R4, R180.reuse, R152, R4 ;  /* 0x00000098b404723c */ /* 0x050ff00000041804 */
[C---:B------:R-:W-:Y:S01]  /*aa70*/  HMMA.16816.F32.BF16 R8, R180.reuse, R154, R8 ;  /* 0x0000009ab408723c */ /* 0x040fe20000041808 */
[----:B------:R-:W4:Y:S07]  /*aa80*/  LDSM.16.M88.4 R152, [R206+-0x800] ;  /* 0xfff80000ce98783b */ /* 0x000f2e0000000200 */
[C---:B------:R-:W-:Y:S08]  /*aa90*/  HMMA.16816.F32.BF16 R12, R180.reuse, R168, R12 ;  /* 0x000000a8b40c723c */ /* 0x040ff0000004180c */
[C---:B------:R-:W-:Y:S01]  /*aaa0*/  HMMA.16816.F32.BF16 R16, R180.reuse, R170, R16 ;  /* 0x000000aab410723c */ /* 0x040fe20000041810 */
[----:B------:R-:W-:Y:S07]  /*aab0*/  LDSM.16.M88.4 R168, [R205+0x4800] ;  /* 0x00480000cda8783b */ /* 0x000fee0000000200 */
        /* <DEDUP_REMOVED lines=21> */
[C---:B------:R-:W-:Y:S08]  /*ac10*/  HMMA.16816.F32.BF16 R12, R184.reuse, R168, R12 ;  /* 0x000000a8b80c723c */ /* 0x040ff0000004180c */
[C---:B------:R-:W-:Y:S01]  /*ac20*/  HMMA.16816.F32.BF16 R16, R184.reuse, R170, R16 ;  /* 0x000000aab810723c */ /* 0x040fe20000041810 */
[----:B------:R-:W-:Y:S07]  /*ac30*/  LDSM.16.M88.4 R168, [R116] ;  /* 0x0000000074a8783b */ /* 0x000fee0000000200 */
[C---:B-1----:R-:W-:Y:S08]  /*ac40*/  HMMA.16816.F32.BF16 R20, R184.reuse, R160, R20 ;  /* 0x000000a0b814723c */ /* 0x042ff00000041814 */
[C---:B------:R-:W-:Y:S01]  /*ac50*/  HMMA.16816.F32.BF16 R24, R184.reuse, R162, R24 ;  /* 0x000000a2b818723c */ /* 0x040fe20000041818 */
[----:B------:R-:W1:Y:S07]  /*ac60*/  LDSM.16.M88.4 R160, [R0] ;  /* 0x0000000000a0783b */ /* 0x000e6e0000000200 */
[C---:B------:R-:W-:Y:S08]  /*ac70*/  HMMA.16816.F32.BF16 R28, R184.reuse, R164, R28 ;  /* 0x000000a4b81c723c */ /* 0x040ff0000004181c */
        /* <DEDUP_REMOVED lines=11> */
[C---:B-----5:R-:W-:Y:S01]  /*ad30*/  HMMA.16816.F32.BF16 R60, R184.reuse, R156, R60 ;  /* 0x0000009cb83c723c */ /* 0x060fe2000004183c */
[----:B------:R-:W-:Y:S07]  /*ad40*/  LDSM.16.M88.4 R200, [R207+0x5800] ;  /* 0x00580000cfc8783b */ /* 0x000fee0000000200 */
[----:B------:R-:W-:Y:S01]  /*ad50*/  HMMA.16816.F32.BF16 R64, R184, R158, R64 ;  /* 0x0000009eb840723c */ /* 0x000fe20000041840 */
[----:B------:R-:W5:Y:S07]  /*ad60*/  LDSM.16.M88.4 R156, [R212] ;  /* 0x00000000d49c783b */ /* 0x000f6e0000000200 */
        /* <DEDUP_REMOVED lines=23> */
[----:B------:R-:W5:Y:S07]  /*aee0*/  LDSM.16.M88.4 R156, [R206] ;  /* 0x00000000ce9c783b */ /* 0x000f6e0000000200 */
        /* <DEDUP_REMOVED lines=17> */
[----:B------:R-:W1:Y:S07]  /*b000*/  LDSM.16.M88.4 R144, [R206+0x800] ;  /* 0x00080000ce90783b */ /* 0x000e6e0000000200 */
[C---:B---3--:R-:W-:Y:S08]  /*b010*/  HMMA.16816.F32.BF16 R52, R192.reuse, R148, R52 ;  /* 0x00000094c034723c */ /* 0x048ff00000041834 */
[C---:B------:R-:W-:Y:S01]  /*b020*/  HMMA.16816.F32.BF16 R56, R192.reuse, R150, R56 ;  /* 0x00000096c038723c */ /* 0x040fe20000041838 */
[----:B------:R-:W2:Y:S01]  /*b030*/  LDSM.16.M88.4 R148, [R206+0x3800] ;  /* 0x00380000ce94783b */ /* 0x000ea20000000200 */
[----:B------:R-:W-:Y:S06]  /*b040*/  DEPBAR.LE SB0, 0x0 ;  /* 0x000080000000791a */ /* 0x000fec0000000000 */
[C---:B----4-:R-:W-:Y:S01]  /*b050*/  HMMA.16816.F32.BF16 R60, R192.reuse, R152, R60 ;  /* 0x00000098c03c723c */ /* 0x050fe2000004183c */
[----:B------:R-:W-:Y:S07]  /*b060*/  BAR.SYNC.DEFER_BLOCKING 0x0 ;  /* 0x0000000000007b1d */ /* 0x000fee0000010000 */
[----:B------:R-:W-:Y:S08]  /*b070*/  HMMA.16816.F32.BF16 R64, R192, R154, R64 ;  /* 0x0000009ac040723c */ /* 0x000ff00000041840 */
[C---:B-----5:R-:W-:Y:S08]  /*b080*/  HMMA.16816.F32.BF16 R4, R196.reuse, R156, R4 ;  /* 0x0000009cc404723c */ /* 0x060ff00000041804 */
        /* <DEDUP_REMOVED lines=15> */
[----:B------:R-:W-:Y:S07]  /*b180*/  @!UPT UIADD3 URZ, URZ, URZ, URZ ;  /* 0x0000003f3f3ff290 */ /* 0x000fee000fffe03f */
[----:B------:R-:W-:-:S11]  /*b190*/  @!P0 BRA `(.L_x_2648) ;  /* 0x0000051000008947 */ /* 0x000fd60003800000 */
[----:B------:R-:W-:Y:S01]  /*b1a0*/  IMAD.MOV.U32 R221, RZ, RZ, RZ ;  /* 0x000000ffffdd7224 */ /* 0x000fe200078e00ff */
        /* <DEDUP_REMOVED lines=39> */
.L_x_2696:
[----:B------:R-:W-:-:S05]  /*b420*/  BRA.DIV ~URZ, `(.L_x_2650) ;  /* 0x00006d527f007947 */ /* 0x000fca000b800000 */
[----:B------:R-:W3:Y:S01]  /*b430*/  SHFL.IDX PT, R146, R116, RZ, 0x181f ;  /* 0x00181fff74927589 */ /* 0x000ee200000e0000 */
[C---:B------:R-:W-:Y:S02]  /*b440*/  IADD3 R2, -R218.reuse, 0x10, RZ ;  /* 0x00000010da027810 */ /* 0x040fe40007ffe1ff */
[----:B------:R-:W-:Y:S01]  /*b450*/  ISETP.NE.U32.AND P0, PT, R218, RZ, PT ;  /* 0x000000ffda00720c */ /* 0x000fe20003f05070 */
[----:B------:R-:W4:Y:S01]  /*b460*/  SHFL.IDX PT, R3, R116, 0x1, 0x181f ;  /* 0x00381f0074037f89 */ /* 0x000f2200000e0000 */
[----:B------:R-:W-:Y:S03]  /*b470*/  LOP3.LUT R2, R2, 0xf, RZ, 0xc0, !PT ;  /* 0x0000000f02027812 */ /* 0x000fe600078ec0ff */
[----:B------:R-:W5:Y:S04]  /*b480*/  SHFL.IDX PT, R153, R0, 0x1, 0x181f ;  /* 0x00381f0000997f89 */ /* 0x000f6800000e0000 */
[----:B------:R-:W1:Y:S04]  /*b490*/  SHFL.IDX PT, R152, R116, 0x2, 0x181f ;  /* 0x00581f0074987f89 */ /* 0x000e6800000e0000 */
[----:B------:R-:W2:Y:S04]  /*b4a0*/  SHFL.IDX PT, R154, R0, 0x2, 0x181f ;  /* 0x00581f00009a7f89 */ /* 0x000ea800000e0000 */
[----:B-1----:R-:W1:Y:S04]  /*b4b0*/  SHFL.IDX PT, R0, R0, 0x3, 0x181f ;  /* 0x00781f0000007f89 */ /* 0x002e6800000e0000 */
[----:B------:R-:W1:Y:S01]  /*b4c0*/  SHFL.IDX PT, R116, R116, 0x3, 0x181f ;  /* 0x00781f0074747f89 */ /* 0x000e6200000e0000 */
[----:B---3--:R-:W-:Y:S02]  /*b4d0*/  IADD3 R148, P6, P5, R2, R146, R155 ;  /* 0x0000009202947210 */ /* 0x008fe40007dde09b */
[----:B------:R-:W-:Y:S02]  /*b4e0*/  IADD3 R146, P4, R146, R156, RZ ;  /* 0x0000009c92927210 */ /* 0x000fe40007f9e0ff */
[----:B--2---:R-:W-:Y:S02]  /*b4f0*/  IADD3.X R149, RZ, R145, R117, P6, P5 ;  /* 0x00000091ff957210 */ /* 0x004fe400037ea475 */
[C---:B----4-:R-:W-:Y:S01]  /*b500*/  IADD3 R150, P6, P5, R2.reuse, R3, R155 ;  /* 0x0000000302967210 */ /* 0x050fe20007dde09b */
[--C-:B------:R-:W-:Y:S02]  /*b510*/  IMAD.X R147, R145, 0x1, R144.reuse, P4 ;  /* 0x0000000191937824 */ /* 0x100fe400020e0690 */
[----:B------:R2:W-:Y:S01]  /*b520*/  LDGSTS.E.BYPASS.LTC128B.128.ZFILL [R219+0x8100], [R148.64], P0 ;  /* 0x0810000094db7fae */ /* 0x0005e20008141d46 */
[----:B-----5:R-:W-:Y:S02]  /*b530*/  IADD3.X R151, RZ, R153, R117, P6, P5 ;  /* 0x00000099ff977210 */ /* 0x020fe400037ea475 */
[----:B------:R-:W-:Y:S01]  /*b540*/  IADD3 R2, P6, P5, R2, R152, R155 ;  /* 0x0000009802027210 */ /* 0x000fe20007dde09b */
[----:B------:R3:W-:Y:S04]  /*b550*/  LDGSTS.E.BYPASS.LTC128B.128 [R219+0xc100], [R146.64], !P2 ;  /* 0x0c10000092db7fae */ /* 0x0007e8000d101d46 */
[----:B------:R4:W-:Y:S01]  /*b560*/  LDGSTS.E.BYPASS.LTC128B.128.ZFILL [R219+0x9100], [R150.64], P0 ;  /* 0x0910000096db7fae */ /* 0x0009e20008141d46 */
[----:B--2---:R-:W-:Y:S02]  /*b570*/  IADD3 R148, P4, R3, R156, RZ ;  /* 0x0000009c03947210 */ /* 0x004fe40007f9e0ff */
[----:B------:R-:W-:Y:S03]  /*b580*/  IADD3.X R3, RZ, R154, R117, P6, P5 ;  /* 0x0000009aff037210 */ /* 0x000fe600037ea475 */
[--C-:B------:R-:W-:Y:S01]  /*b590*/  IMAD.X R149, R153, 0x1, R144.reuse, P4 ;  /* 0x0000000199957824 */ /* 0x100fe200020e0690 */
[----:B---3--:R-:W-:Y:S04]  /*b5a0*/  IADD3 R146, P4, R152, R156, RZ ;  /* 0x0000009c98927210 */ /* 0x008fe80007f9e0ff */
[----:B------:R4:W-:Y:S01]  /*b5b0*/  LDGSTS.E.BYPASS.LTC128B.128 [R219+0xd100], [R148.64], !P2 ;  /* 0x0d10000094db7fae */ /* 0x0009e2000d101d46 */
[----:B------:R-:W-:Y:S03]  /*b5c0*/  IMAD.X R147, R154, 0x1, R144, P4 ;  /* 0x000000019a937824 */ /* 0x000fe600020e0690 */
[----:B------:R4:W-:Y:S04]  /*b5d0*/  LDGSTS.E.BYPASS.LTC128B.128.ZFILL [R219+0xa100], [R2.64], P0 ;  /* 0x0a10000002db7fae */ /* 0x0009e80008141d46 */
[----:B------:R4:W-:Y:S02]  /*b5e0*/  LDGSTS.E.BYPASS.LTC128B.128 [R219+0xe100], [R146.64], !P2 ;  /* 0x0e10000092db7fae */ /* 0x0009e4000d101d46 */
.L_x_2697:
[C---:B-1--4-:R-:W-:Y:S02]  /*b5f0*/  IADD3 R3, -R218.reuse, 0x10, RZ ;  /* 0x00000010da037810 */ /* 0x052fe40007ffe1ff */
        /* <DEDUP_REMOVED lines=11> */
.L_x_2648:
[----:B------:R-:W-:Y:S05]  /*b6b0*/  BSYNC B0 ;  /* 0x0000000000007941 */ /* 0x000fea0003800000 */
.L_x_2647:
        /* <DEDUP_REMOVED lines=72> */
[----:B-1----:R-:W-:Y:S04]  /*bb40*/  FMNMX.FTZ R117, R117, R2, !PT ;  /* 0x0000000275757209 */ /* 0x002fe80007810000 */
.L_x_2698:
[----:B---3--:R-:W-:Y:S01]  /*bb50*/  FMNMX.FTZ R3, R0, R116, !PT ;  /* 0x0000007400037209 */ /* 0x008fe20007810000 */
[C---:B------:R-:W-:Y:S01]  /*bb60*/  FADD.FTZ R2, -R117.reuse, R118 ;  /* 0x0000007675027221 */ /* 0x040fe20000010100 */
[----:B------:R-:W-:Y:S01]  /*bb70*/  WARPSYNC 0xffffffff ;  /* 0xffffffff00007948 */ /* 0x000fe20003800000 */
[----:B------:R-:W-:Y:S01]  /*bb80*/  FMUL.FTZ R156, R117, c[0x0][0x2d0] ;  /* 0x0000b400759c7a20 */ /* 0x000fe20000410000 */
[----:B------:R-:W1:Y:S01]  /*bb90*/  LDSM.16.MT88.4 R148, [R208] ;  /* 0x00000000d094783b */ /* 0x000e620000004200 */
[----:B------:R-:W-:Y:S01]  /*bba0*/  FADD.FTZ R0, -R3, R119 ;  /* 0x0000007703007221 */ /* 0x000fe20000010100 */
[----:B------:R-:W-:Y:S01]  /*bbb0*/  ISETP.GT.AND P0, PT, R223, RZ, PT ;  /* 0x000000ffdf00720c */ /* 0x000fe20003f04270 */
[----:B------:R-:W-:Y:S02]  /*bbc0*/  FMUL.FTZ R118, R3, c[0x0][0x2d0] ;  /* 0x0000b40003767a20 */ /* 0x000fe40000410000 */
[----:B------:R-:W-:Y:S02]  /*bbd0*/  FMUL.FTZ R2, R2, c[0x0][0x2d0] ;  /* 0x0000b40002027a20 */ /* 0x000fe40000410000 */
[----:B------:R-:W-:Y:S01]  /*bbe0*/  FMUL.FTZ R0, R0, c[0x0][0x2d0] ;  /* 0x0000b40000007a20 */ /* 0x000fe20000410000 */
[----:B------:R-:W3:Y:S01]  /*bbf0*/  LDSM.16.MT88.4 R152, [R210] ;  /* 0x00000000d298783b */ /* 0x000ee20000004200 */
[--C-:B------:R-:W-:Y:S02]  /*bc00*/  FFMA.FTZ R6, R6, c[0x0][0x2d0], -R118.reuse ;  /* 0x0000b40006067a23 */ /* 0x100fe40000010876 */
[----:B------:R-:W-:Y:S01]  /*bc10*/  FFMA.FTZ R7, R7, c[0x0][0x2d0], -R118 ;  /* 0x0000b40007077a23 */ /* 0x000fe20000010876 */
[----:B------:R-:W4:Y:S01]  /*bc20*/  MUFU.EX2 R2, R2 ;  /* 0x0000000200027308 */ /* 0x000f220000000800 */
[--C-:B------:R-:W-:Y:S02]  /*bc30*/  FFMA.FTZ R4, R4, c[0x0][0x2d0], -R156.reuse ;  /* 0x0000b40004047a23 */ /* 0x100fe4000001089c */
[----:B------:R-:W-:Y:S01]  /*bc40*/  FFMA.FTZ R5, R5, c[0x0][0x2d0], -R156 ;  /* 0x0000b40005057a23 */ /* 0x000fe2000001089c */
[----:B------:R-:W5:Y:S01]  /*bc50*/  LDL.LU R203, [R1] ;  /* 0x0000000001cb7983 */ /* 0x000f620000300800 */
[--C-:B------:R-:W-:Y:S02]  /*bc60*/  FFMA.FTZ R10, R10, c[0x0][0x2d0], -R118.reuse ;  /* 0x0000b4000a0a7a23 */ /* 0x100fe40000010876 */
[----:B------:R-:W-:Y:S02]  /*bc70*/  FFMA.FTZ R11, R11, c[0x0][0x2d0], -R118 ;  /* 0x0000b4000b0b7a23 */ /* 0x000fe40000010876 */
[--C-:B------:R-:W-:Y:S01]  /*bc80*/  FFMA.FTZ R8, R8, c[0x0][0x2d0], -R156.reuse ;  /* 0x0000b40008087a23 */ /* 0x100fe2000001089c */
[----:B------:R4:W-:Y:S01]  /*bc90*/  MUFU.EX2 R166, R4 ;  /* 0x0000000400a67308 */ /* 0x0009e20000000800 */
[----:B------:R-:W-:Y:S02]  /*bca0*/  FFMA.FTZ R9, R9, c[0x0][0x2d0], -R156 ;  /* 0x0000b40009097a23 */ /* 0x000fe4000001089c */
[--C-:B------:R-:W-:Y:S02]  /*bcb0*/  FFMA.FTZ R14, R14, c[0x0][0x2d0], -R118.reuse ;  /* 0x0000b4000e0e7a23 */ /* 0x100fe40000010876 */
[----:B------:R-:W-:Y:S02]  /*bcc0*/  FFMA.FTZ R15, R15, c[0x0][0x2d0], -R118 ;  /* 0x0000b4000f0f7a23 */ /* 0x000fe40000010876 */
        /* <DEDUP_REMOVED lines=8> */
[----:B------:R-:W-:Y:S01]  /*bd50*/  MUFU.EX2 R0, R0 ;  /* 0x0000000000007308 */ /* 0x000fe20000000800 */
[--C-:B------:R-:W-:Y:S02]  /*bd60*/  FFMA.FTZ R27, R27, c[0x0][0x2d0], -R118.reuse ;  /* 0x0000b4001b1b7a23 */ /* 0x100fe40000010876 */
[--C-:B------:R-:W-:Y:S02]  /*bd70*/  FFMA.FTZ R22, R22, c[0x0][0x2d0], -R118.reuse ;  /* 0x0000b40016167a23 */ /* 0x100fe40000010876 */
[----:B------:R-:W-:Y:S02]  /*bd80*/  FFMA.FTZ R23, R23, c[0x0][0x2d0], -R118 ;  /* 0x0000b40017177a23 */ /* 0x000fe40000010876 */
[--C-:B------:R-:W-:Y:S02]  /*bd90*/  FFMA.FTZ R28, R28, c[0x0][0x2d0], -R156.reuse ;  /* 0x0000b4001c1c7a23 */ /* 0x100fe4000001089c */
[----:B------:R-:W-:Y:S01]  /*bda0*/  FFMA.FTZ R29, R29, c[0x0][0x2d0], -R156 ;  /* 0x0000b4001d1d7a23 */ /* 0x000fe2000001089c */
[----:B------:R-:W-:Y:S01]  /*bdb0*/  MUFU.EX2 R172, R6 ;  /* 0x0000000600ac7308 */ /* 0x000fe20000000800 */
[--C-:B------:R-:W-:Y:S02]  /*bdc0*/  FFMA.FTZ R30, R30, c[0x0][0x2d0], -R118.reuse ;  /* 0x0000b4001e1e7a23 */ /* 0x100fe40000010876 */
[----:B------:R-:W-:Y:S02]  /*bdd0*/  FFMA.FTZ R31, R31, c[0x0][0x2d0], -R118 ;  /* 0x0000b4001f1f7a23 */ /* 0x000fe40000010876 */
[--C-:B------:R-:W-:Y:S02]  /*bde0*/  FFMA.FTZ R32, R32, c[0x0][0x2d0], -R156.reuse ;  /* 0x0000b40020207a23 */ /* 0x100fe4000001089c */
[----:B------:R-:W-:Y:S02]  /*bdf0*/  FFMA.FTZ R33, R33, c[0x0][0x2d0], -R156 ;  /* 0x0000b40021217a23 */ /* 0x000fe4000001089c */
[--C-:B------:R-:W-:Y:S01]  /*be00*/  FFMA.FTZ R34, R34, c[0x0][0x2d0], -R118.reuse ;  /* 0x0000b40022227a23 */ /* 0x100fe20000010876 */
[----:B------:R-:W-:Y:S01]  /*be10*/  MUFU.EX2 R174, R7 ;  /* 0x0000000700ae7308 */ /* 0x000fe20000000800 */
[----:B--2---:R-:W-:Y:S02]  /*be20*/  FFMA.FTZ R116, R35, c[0x0][0x2d0], -R118 ;  /* 0x0000b40023747a23 */ /* 0x004fe40000010876 */
        /* <DEDUP_REMOVED lines=8> */
[--C-:B------:R-:W-:Y:S02]  /*beb0*/  FFMA.FTZ R43, R43, c[0x0][0x2d0], -R118.reuse ;  /* 0x0000b4002b2b7a23 */ /* 0x100fe40000010876 */
[--C-:B------:R-:W-:Y:S01]  /*bec0*/  FFMA.FTZ R50, R50, c[0x0][0x2d0], -R118.reuse ;  /* 0x0000b40032327a23 */ /* 0x100fe20000010876 */
[----:B------:R-:W2:Y:S01]  /*bed0*/  MUFU.EX2 R200, R9 ;  /* 0x0000000900c87308 */ /* 0x000ea20000000800 */
[----:B------:R-:W-:Y:S02]  /*bee0*/  FFMA.FTZ R51, R51, c[0x0][0x2d0], -R118 ;  /* 0x0000b40033337a23 */ /* 0x000fe40000010876 */
[--C-:B------:R-:W-:Y:S02]  /*bef0*/  FFMA.FTZ R44, R44, c[0x0][0x2d0], -R156.reuse ;  /* 0x0000b4002c2c7a23 */ /* 0x100fe4000001089c */
[----:B------:R-:W-:Y:S02]  /*bf00*/  FFMA.FTZ R45, R45, c[0x0][0x2d0], -R156 ;  /* 0x0000b4002d2d7a23 */ /* 0x000fe4000001089c */
        /* <DEDUP_REMOVED lines=11> */
[----:B------:R-:W-:Y:S02]  /*bfc0*/  FFMA.FTZ R67, R67, c[0x0][0x2d0], -R118 ;  /* 0x0000b40043437a23 */ /* 0x000fe40000010876 */
[----:B------:R-:W2:Y:S01]  /*bfd0*/  LDL.LU R118, [R1+0x4] ;  /* 0x0000040001767983 */ /* 0x000ea20000300800 */
[--C-:B------:R-:W-:Y:S02]  /*bfe0*/  FFMA.FTZ R16, R16, c[0x0][0x2d0], -R156.reuse ;  /* 0x0000b40010107a23 */ /* 0x100fe4000001089c */
[----:B------:R-:W-:Y:S01]  /*bff0*/  MUFU.EX2 R171, R12 ;  /* 0x0000000c00ab7308 */ /* 0x000fe20000000800 */
        /* <DEDUP_REMOVED lines=15> */
[----:B------:R-:W-:Y:S10]  /*c0f0*/  MUFU.EX2 R165, R15 ;  /* 0x0000000f00a57308 */ /* 0x000ff40000000800 */
        /* <DEDUP_REMOVED lines=11> */
[----:B------:R-:W1:Y:S10]  /*c1b0*/  MUFU.EX2 R162, R21 ;  /* 0x0000001500a27308 */ /* 0x000e740000000800 */
[----:B------:R1:W-:Y:S10]  /*c1c0*/  MUFU.EX2 R158, R22 ;  /* 0x00000016009e7308 */ /* 0x0003f40000000800 */
[----:B------:R-:W1:Y:S10]  /*c1d0*/  MUFU.EX2 R157, R23 ;  /* 0x00000017009d7308 */ /* 0x000e740000000800 */
        /* <DEDUP_REMOVED lines=15> */
[----:B------:R-:W-:Y:S01]  /*c2d0*/  MUFU.EX2 R66, R66 ;  /* 0x0000004200427308 */ /* 0x000fe20000000800 */
[C---:B----4-:R-:W-:Y:S01]  /*c2e0*/  FMUL.FTZ R4, R2.reuse, R120 ;  /* 0x0000007802047220 */ /* 0x050fe20000410000 */
[----:B------:R-:W-:Y:S01]  /*c2f0*/  F2FP.BF16.PACK_AB R144, R175, R166 ;  /* 0x000000a6af90723e */ /* 0x000fe200000010ff */
[----:B------:R-:W-:Y:S01]  /*c300*/  FMUL.FTZ R5, R2, R121 ;  /* 0x0000007902057220 */ /* 0x000fe20000410000 */
[----:B--2---:R-:W-:Y:S01]  /*c310*/  F2FP.BF16.PACK_AB R146, R200, R202 ;  /* 0x000000cac892723e */ /* 0x004fe200000010ff */
[----:B------:R-:W-:Y:S01]  /*c320*/  FMUL.FTZ R6, R0, R122 ;  /* 0x0000007a00067220 */ /* 0x000fe20000410000 */
[----:B------:R-:W-:Y:S01]  /*c330*/  F2FP.BF16.PACK_AB R145, R174, R172 ;  /* 0x000000acae91723e */ /* 0x000fe200000010ff */
[----:B------:R-:W-:Y:S01]  /*c340*/  FMUL.FTZ R7, R0, R123 ;  /* 0x0000007b00077220 */ /* 0x000fe20000410000 */
[----:B-1----:R-:W-:Y:S01]  /*c350*/  F2FP.BF16.PACK_AB R147, R201, R173 ;  /* 0x000000adc993723e */ /* 0x002fe200000010ff */
[----:B------:R-:W1:Y:S01]  /*c360*/  LDSM.16.MT88.4 R120, [R209] ;  /* 0x00000000d178783b */ /* 0x000e620000004200 */
[----:B------:R-:W-:Y:S01]  /*c370*/  FMUL.FTZ R8, R2, R124 ;  /* 0x0000007c02087220 */ /* 0x000fe20000410000 */
[----:B------:R-:W-:Y:S01]  /*c380*/  F2FP.BF16.PACK_AB R20, R162, R161 ;  /* 0x000000a1a214723e */ /* 0x000fe200000010ff */
[----:B------:R-:W-:Y:S01]  /*c390*/  FMUL.FTZ R9, R2, R125 ;  /* 0x0000007d02097220 */ /* 0x000fe20000410000 */
[----:B------:R-:W-:Y:S01]  /*c3a0*/  F2FP.BF16.PACK_AB R22, R159, R160 ;  /* 0x000000a09f16723e */ /* 0x000fe200000010ff */
[C---:B------:R-:W-:Y:S01]  /*c3b0*/  FMUL.FTZ R10, R0.reuse, R126 ;  /* 0x0000007e000a7220 */ /* 0x040fe20000410000 */
[C---:B------:R-:W-:Y:S05]  /*c3c0*/  HMMA.16816.F32.BF16 R4, R144.reuse, R148, R4 ;  /* 0x000000949004723c */ /* 0x040fea0000041804 */
[----:B------:R-:W-:Y:S01]  /*c3d0*/  FMUL.FTZ R11, R0, R127 ;  /* 0x0000007f000b7220 */ /* 0x000fe20000410000 */
[----:B------:R-:W-:Y:S01]  /*c3e0*/  F2FP.BF16.PACK_AB R21, R157, R158 ;  /* 0x0000009e9d15723e */ /* 0x000fe200000010ff */
[----:B------:R-:W2:Y:S01]  /*c3f0*/  LDSM.16.MT88.4 R124, [R213] ;  /* 0x00000000d57c783b */ /* 0x000ea20000004200 */
[C---:B------:R-:W-:Y:S04]  /*c400*/  FMUL.FTZ R12, R2.reuse, R128 ;  /* 0x00000080020c7220 */ /* 0x040fe80000410000 */
[C---:B------:R-:W-:Y:S03]  /*c410*/  HMMA.16816.F32.BF16 R8, R144.reuse, R150, R8 ;  /* 0x000000969008723c */ /* 0x040fe60000041808 */
[C---:B------:R-:W-:Y:S01]  /*c420*/  FMUL.FTZ R68, R2.reuse, R68 ;  /* 0x0000004402447220 */ /* 0x040fe20000410000 */
[----:B------:R-:W4:Y:S01]  /*c430*/  LDSM.16.MT88.4 R148, [R208+0x4000] ;  /* 0x00400000d094783b */ /* 0x000f220000004200 */
[----:B------:R-:W-:Y:S02]  /*c440*/  FMUL.FTZ R69, R2, R69 ;  /* 0x0000004502457220 */ /* 0x000fe40000410000 */
[C---:B------:R-:W-:Y:S02]  /*c450*/  FMUL.FTZ R70, R0.reuse, R70 ;  /* 0x0000004600467220 */ /* 0x040fe40000410000 */
[----:B------:R-:W-:Y:S03]  /*c460*/  FMUL.FTZ R71, R0, R71 ;  /* 0x0000004700477220 */ /* 0x000fe60000410000 */
[----:B------:R-:W-:Y:S02]  /*c470*/  FMUL.FTZ R13, R2, R129 ;  /* 0x00000081020d7220 */ /* 0x000fe40000410000 */
[----:B------:R-:W-:Y:S02]  /*c480*/  FMUL.FTZ R14, R0, R130 ;  /* 0x00000082000e7220 */ /* 0x000fe40000410000 */
[C---:B---3--:R-:W-:Y:S03]  /*c490*/  HMMA.16816.F32.BF16 R68, R144.reuse, R152, R68 ;  /* 0x000000989044723c */ /* 0x048fe60000041844 */
[C---:B------:R-:W-:Y:S02]  /*c4a0*/  FMUL.FTZ R72, R2.reuse, R72 ;  /* 0x0000004802487220 */ /* 0x040fe40000410000 */
[----:B------:R-:W-:Y:S02]  /*c4b0*/  FMUL.FTZ R73, R2, R73 ;  /* 0x0000004902497220 */ /* 0x000fe40000410000 */
[C---:B------:R-:W-:Y:S02]  /*c4c0*/  FMUL.FTZ R74, R0.reuse, R74 ;  /* 0x0000004a004a7220 */ /* 0x040fe40000410000 */
[C---:B------:R-:W-:Y:S03]  /*c4d0*/  FMUL.FTZ R75, R0.reuse, R75 ;  /* 0x0000004b004b7220 */ /* 0x040fe60000410000 */
[----:B------:R-:W-:Y:S02]  /*c4e0*/  FMUL.FTZ R15, R0, R131 ;  /* 0x00000083000f7220 */ /* 0x000fe40000410000 */
[----:B------:R-:W-:Y:S01]  /*c4f0*/  LDSM.16.MT88.4 R128, [R208+0x800] ;  /* 0x00080000d080783b */ /* 0x000fe20000004200 */
[C---:B------:R-:W-:Y:S01]  /*c500*/  FMUL.FTZ R16, R2.reuse, R132 ;  /* 0x0000008402107220 */ /* 0x040fe20000410000 */
[C---:B------:R-:W-:Y:S03]  /*c510*/  HMMA.16816.F32.BF16 R72, R144.reuse, R154, R72 ;  /* 0x0000009a9048723c */ /* 0x040fe60000041848 */
[C---:B------:R-:W-:Y:S02]  /*c520*/  FMUL.FTZ R76, R2.reuse, R76 ;  /* 0x0000004c024c7220 */ /* 0x040fe40000410000 */
[----:B------:R-:W-:Y:S01]  /*c530*/  FMUL.FTZ R77, R2, R77 ;  /* 0x0000004d024d7220 */ /* 0x000fe20000410000 */
[----:B------:R-:W-:Y:S01]  /*c540*/  LDSM.16.MT88.4 R152, [R210+0x800] ;  /* 0x00080000d298783b */ /* 0x000fe20000004200 */
[C---:B------:R-:W-:Y:S02]  /*c550*/  FMUL.FTZ R78, R0.reuse, R78 ;  /* 0x0000004e004e7220 */ /* 0x040fe40000410000 */
[----:B------:R-:W-:Y:S03]  /*c560*/  FMUL.FTZ R79, R0, R79 ;  /* 0x0000004f004f7220 */ /* 0x000fe60000410000 */
[----:B------:R-:W-:Y:S02]  /*c570*/  FMUL.FTZ R17, R2, R133 ;  /* 0x0000008502117220 */ /* 0x000fe40000410000 */
[----:B------:R-:W-:Y:S02]  /*c580*/  FMUL.FTZ R18, R0, R134 ;  /* 0x0000008600127220 */ /* 0x000fe40000410000 */
[C---:B-1----:R-:W-:Y:S03]  /*c590*/  HMMA.16816.F32.BF16 R76, R144.reuse, R120, R76 ;  /* 0x00000078904c723c */ /* 0x042fe6000004184c */
        /* <DEDUP_REMOVED lines=8> */
[----:B------:R-:W-:Y:S02]  /*c620*/  FMUL.FTZ R85, R2, R85 ;  /* 0x0000005502557220 */ /* 0x000fe40000410000 */
[C---:B------:R-:W-:Y:S01]  /*c630*/  FMUL.FTZ R86, R0.reuse, R86 ;  /* 0x0000005600567220 */ /* 0x040fe20000410000 */
[----:B------:R-:W1:Y:S01]  /*c640*/  LDSM.16.MT88.4 R120, [R210+0x4000] ;  /* 0x00400000d278783b */ /* 0x000e620000004200 */
[----:B------:R-:W-:Y:S02]  /*c650*/  FMUL.FTZ R87, R0, R87 ;  /* 0x0000005700577220 */ /* 0x000fe40000410000 */
[C---:B------:R-:W-:Y:S03]  /*c660*/  FMUL.FTZ R88, R2.reuse, R88 ;  /* 0x0000005802587220 */ /* 0x040fe60000410000 */
[----:B------:R-:W-:Y:S02]  /*c670*/  FMUL.FTZ R89, R2, R89 ;  /* 0x0000005902597220 */ /* 0x000fe40000410000 */
[C---:B--2---:R-:W-:Y:S03]  /*c680*/  HMMA.16816.F32.BF16 R84, R144.reuse, R124, R84 ;  /* 0x0000007c9054723c */ /* 0x044fe60000041854 */
[C---:B------:R-:W-:Y:S02]  /*c690*/  FMUL.FTZ R90, R0.reuse, R90 ;  /* 0x0000005a005a7220 */ /* 0x040fe40000410000 */
[----:B------:R-:W-:Y:S02]  /*c6a0*/  FMUL.FTZ R91, R0, R91 ;  /* 0x0000005b005b7220 */ /* 0x000fe40000410000 */
[C---:B------:R-:W-:Y:S02]  /*c6b0*/  FMUL.FTZ R92, R2.reuse, R92 ;  /* 0x0000005c025c7220 */ /* 0x040fe40000410000 */
[----:B------:R-:W-:Y:S03]  /*c6c0*/  FMUL.FTZ R93, R2, R93 ;  /* 0x0000005d025d7220 */ /* 0x000fe60000410000 */
[C---:B------:R-:W-:Y:S01]  /*c6d0*/  HMMA.16816.F32.BF16 R88, R144.reuse, R126, R88 ;  /* 0x0000007e9058723c */ /* 0x040fe20000041858 */
[----:B------:R-:W2:Y:S02]  /*c6e0*/  LDSM.16.MT88.4 R124, [R209+0x4000] ;  /* 0x00400000d17c783b */ /* 0x000ea40000004200 */
[C---:B------:R-:W-:Y:S02]  /*c6f0*/  FMUL.FTZ R94, R0.reuse, R94 ;  /* 0x0000005e005e7220 */ /* 0x040fe40000410000 */
[----:B------:R-:W-:Y:S02]  /*c700*/  FMUL.FTZ R95, R0, R95 ;  /* 0x0000005f005f7220 */ /* 0x000fe40000410000 */
[C---:B------:R-:W-:Y:S02]  /*c710*/  FMUL.FTZ R96, R2.reuse, R96 ;  /* 0x0000006002607220 */ /* 0x040fe40000410000 */
[----:B------:R-:W-:Y:S03]  /*c720*/  FMUL.FTZ R97, R2, R97 ;  /* 0x0000006102617220 */ /* 0x000fe60000410000 */
[C---:B----4-:R-:W-:Y:S03]  /*c730*/  HMMA.16816.F32.BF16 R92, R144.reuse, R148, R92 ;  /* 0x00000094905c723c */ /* 0x050fe6000004185c */
[C---:B------:R-:W-:Y:S02]  /*c740*/  FMUL.FTZ R98, R0.reuse, R98 ;  /* 0x0000006200627220 */ /* 0x040fe40000410000 */
[----:B------:R-:W-:Y:S02]  /*c750*/  FMUL.FTZ R99, R0, R99 ;  /* 0x0000006300637220 */ /* 0x000fe40000410000 */
[C---:B------:R-:W-:Y:S02]  /*c760*/  FMUL.FTZ R100, R2.reuse, R100 ;  /* 0x0000006402647220 */ /* 0x040fe40000410000 */
[----:B------:R-:W-:Y:S03]  /*c770*/  FMUL.FTZ R101, R2, R101 ;  /* 0x0000006502657220 */ /* 0x000fe60000410000 */
[C---:B------:R-:W-:Y:S01]  /*c780*/  HMMA.16816.F32.BF16 R96, R144.reuse, R150, R96 ;  /* 0x000000969060723c */ /* 0x040fe20000041860 */
[----:B------:R-:W3:Y:S02]  /*c790*/  LDSM.16.MT88.4 R148, [R211+0x4000] ;  /* 0x00400000d394783b */ /* 0x000ee40000004200 */
[C---:B------:R-:W-:Y:S02]  /*c7a0*/  FMUL.FTZ R102, R0.reuse, R102 ;  /* 0x0000006600667220 */ /* 0x040fe40000410000 */
[----:B------:R-:W-:Y:S02]  /*c7b0*/  FMUL.FTZ R103, R0, R103 ;  /* 0x0000006700677220 */ /* 0x000fe40000410000 */
[C---:B------:R-:W-:Y:S02]  /*c7c0*/  FMUL.FTZ R104, R2.reuse, R104 ;  /* 0x0000006802687220 */ /* 0x040fe40000410000 */
[----:B------:R-:W-:Y:S03]  /*c7d0*/  FMUL.FTZ R105, R2, R105 ;  /* 0x0000006902697220 */ /* 0x000fe60000410000 */
[C---:B-1----:R-:W-:Y:S03]  /*c7e0*/  HMMA.16816.F32.BF16 R100, R144.reuse, R120, R100 ;  /* 0x000000789064723c */ /* 0x042fe60000041864 */
[C---:B------:R-:W-:Y:S02]  /*c7f0*/  FMUL.FTZ R106, R0.reuse, R106 ;  /* 0x0000006a006a7220 */ /* 0x040fe40000410000 */
[----:B------:R-:W-:Y:S02]  /*c800*/  FMUL.FTZ R107, R0, R107 ;  /* 0x0000006b006b7220 */ /* 0x000fe40000410000 */
[----:B------:R-:W-:Y:S01]  /*c810*/  F2FP.BF16.PACK_AB R120, R170, R171 ;  /* 0x000000abaa78723e */ /* 0x000fe200000010ff */
[C---:B------:R-:W-:Y:S01]  /*c820*/  FMUL.FTZ R108, R2.reuse, R108 ;  /* 0x0000006c026c7220 */ /* 0x040fe20000410000 */
[----:B------:R-:W-:Y:S03]  /*c830*/  F2FP.BF16.PACK_AB R121, R165, R167 ;  /* 0x000000a7a579723e */ /* 0x000fe600000010ff */
[C---:B------:R-:W-:Y:S03]  /*c840*/  HMMA.16816.F32.BF16 R104, R144.reuse, R122, R104 ;  /* 0x0000007a9068723c */ /* 0x040fe60000041868 */
[----:B------:R-:W-:Y:S02]  /*c850*/  FMUL.FTZ R109, R2, R109 ;  /* 0x0000006d026d7220 */ /* 0x000fe40000410000 */
[----:B------:R-:W-:Y:S02]  /*c860*/  FMUL.FTZ R110, R0, R110 ;  /* 0x0000006e006e7220 */ /* 0x000fe40000410000 */
[----:B------:R-:W-:Y:S01]  /*c870*/  F2FP.BF16.PACK_AB R122, R168, R169 ;  /* 0x000000a9a87a723e */ /* 0x000fe200000010ff */
[C---:B--2---:R-:W-:Y:S04]  /*c880*/  HMMA.16816.F32.BF16 R12, R144.reuse, R124, R12 ;  /* 0x0000007c900c723c */ /* 0x044fe8000004180c */
[----:B------:R-:W-:Y:S01]  /*c890*/  FMUL.FTZ R111, R0, R111 ;  /* 0x0000006f006f7220 */ /* 0x000fe20000410000 */
[----:B------:R-:W-:Y:S01]  /*c8a0*/  F2FP.BF16.PACK_AB R123, R163, R164 ;  /* 0x000000a4a37b723e */ /* 0x000fe200000010ff */
[C---:B------:R-:W-:Y:S02]  /*c8b0*/  FMUL.FTZ R112, R2.reuse, R112 ;  /* 0x0000007002707220 */ /* 0x040fe40000410000 */
[----:B------:R-:W-:Y:S03]  /*c8c0*/  FMUL.FTZ R113, R2, R113 ;  /* 0x0000007102717220 */ /* 0x000fe60000410000 */
[C---:B------:R-:W-:Y:S01]  /*c8d0*/  HMMA.16816.F32.BF16 R108, R144.reuse, R126, R108 ;  /* 0x0000007e906c723c */ /* 0x040fe2000004186c */
[----:B------:R-:W1:Y:S02]  /*c8e0*/  LDSM.16.MT88.4 R124, [R209+0x800] ;  /* 0x00080000d17c783b */ /* 0x000e640000004200 */
[C---:B------:R-:W-:Y:S02]  /*c8f0*/  FMUL.FTZ R114, R0.reuse, R114 ;  /* 0x0000007200727220 */ /* 0x040fe40000410000 */
[----:B------:R-:W-:Y:S02]  /*c900*/  FMUL.FTZ R115, R0, R115 ;  /* 0x0000007300737220 */ /* 0x000fe40000410000 */
[----:B-----5:R-:W-:Y:S01]  /*c910*/  FFMA.FTZ R2, R2, R203, R166 ;  /* 0x000000cb02027223 */ /* 0x020fe200000100a6 */
[C---:B---3--:R-:W-:Y:S04]  /*c920*/  HMMA.16816.F32.BF16 R16, R144.reuse, R148, R16 ;  /* 0x000000949010723c */ /* 0x048fe80000041810 */
[----:B------:R-:W-:Y:S01]  /*c930*/  FFMA.FTZ R0, R0, R118, R172 ;  /* 0x0000007600007223 */ /* 0x000fe200000100ac */
[----:B------:R-:W-:Y:S03]  /*c940*/  MOV R118, R117 ;  /* 0x0000007500767202 */ /* 0x000fe60000000f00 */
[----:B------:R-:W-:Y:S01]  /*c950*/  HMMA.16816.F32.BF16 R112, R144, R150, R112 ;  /* 0x000000969070723c */ /* 0x000fe20000041870 */
[----:B------:R-:W-:Y:S07]  /*c960*/  LDSM.16.MT88.4 R144, [R210+0x4800] ;  /* 0x00480000d290783b */ /* 0x000fee0000004200 */
[C---:B------:R-:W-:Y:S01]  /*c970*/  HMMA.16816.F32.BF16 R4, R120.reuse, R128, R4 ;  /* 0x000000807804723c */ /* 0x040fe20000041804 */
[----:B------:R-:W-:Y:S07]  /*c980*/  LDSM.16.MT88.4 R148, [R210+0x1000] ;  /* 0x00100000d294783b */ /* 0x000fee0000004200 */
[C---:B------:R-:W-:Y:S01]  /*c990*/  HMMA.16816.F32.BF16 R8, R120.reuse, R130, R8 ;  /* 0x000000827808723c */ /* 0x040fe20000041808 */
[----:B------:R-:W2:Y:S07]  /*c9a0*/  LDSM.16.MT88.4 R128, [R208+0x4800] ;  /* 0x00480000d080783b */ /* 0x000eae0000004200 */
[C---:B------:R-:W-:Y:S01]  /*c9b0*/  HMMA.16816.F32.BF16 R68, R120.reuse, R152, R68 ;  /* 0x000000987844723c */ /* 0x040fe20000041844 */
[----:B------:R-:W-:Y:S07]  /*c9c0*/  MUFU.EX2 R152, R28 ;  /* 0x0000001c00987308 */ /* 0x000fee0000000800 */
[C---:B------:R-:W-:Y:S03]  /*c9d0*/  HMMA.16816.F32.BF16 R72, R120.reuse, R154, R72 ;  /* 0x0000009a7848723c */ /* 0x040fe60000041848 */
[----:B------:R-:W-:Y:S05]  /*c9e0*/  MUFU.EX2 R155, R26 ;  /* 0x0000001a009b7308 */ /* 0x000fea0000000800 */
[C---:B-1----:R-:W-:Y:S05]  /*c9f0*/  HMMA.16816.F32.BF16 R76, R120.reuse, R124, R76 ;  /* 0x0000007c784c723c */ /* 0x042fea000004184c */
[----:B------:R-:W1:Y:S03]  /*ca00*/  MUFU.EX2 R154, R27 ;  /* 0x0000001b009a7308 */ /* 0x000e660000000800 */
[C---:B------:R-:W-:Y:S01]  /*ca10*/  HMMA.16816.F32.BF16 R80, R120.reuse, R126, R80 ;  /* 0x0000007e7850723c */ /* 0x040fe20000041850 */
[----:B------:R-:W3:Y:S06]  /*ca20*/  LDSM.16.MT88.4 R124, [R209+0x4800] ;  /* 0x00480000d17c783b */ /* 0x000eec0000004200 */
[----:B------:R-:W4:Y:S01]  /*ca30*/  MUFU.EX2 R153, R29 ;  /* 0x0000001d00997308 */ /* 0x000f220000000800 */
[C---:B------:R-:W-:Y:S08]  /*ca40*/  HMMA.16816.F32.BF16 R84, R120.reuse, R132, R84 ;  /* 0x000000847854723c */ /* 0x040ff00000041854 */
[C---:B------:R-:W-:Y:S01]  /*ca50*/  HMMA.16816.F32.BF16 R88, R120.reuse, R134, R88 ;  /* 0x000000867858723c */ /* 0x040fe20000041858 */
[----:B------:R-:W5:Y:S03]  /*ca60*/  LDSM.16.MT88.4 R132, [R211+0x4800] ;  /* 0x00480000d384783b */ /* 0x000f660000004200 */
[----:B-1----:R-:W-:Y:S04]  /*ca70*/  F2FP.BF16.PACK_AB R23, R154, R155 ;  /* 0x0000009b9a17723e */ /* 0x002fe800000010ff */
[C---:B--2---:R-:W-:Y:S01]  /*ca80*/  HMMA.16816.F32.BF16 R92, R120.reuse, R128, R92 ;  /* 0x00000080785c723c */ /* 0x044fe2000004185c */
[----:B------:R-:W-:Y:S07]  /*ca90*/  LDSM.16.MT88.4 R24, [R209+0x1000] ;  /* 0x00100000d118783b */ /* 0x000fee0000004200 */
[C---:B------:R-:W-:Y:S01]  /*caa0*/  HMMA.16816.F32.BF16 R96, R120.reuse, R130, R96 ;  /* 0x000000827860723c */ /* 0x040fe20000041860 */
[----:B------:R-:W1:Y:S07]  /*cab0*/  LDSM.16.MT88.4 R128, [R208+0x1000] ;  /* 0x00100000d080783b */ /* 0x000e6e0000004200 */
[C---:B------:R-:W-:Y:S01]  /*cac0*/  HMMA.16816.F32.BF16 R100, R120.reuse, R144, R100 ;  /* 0x000000907864723c */ /* 0x040fe20000041864 */
[----:B------:R-:W-:Y:S07]  /*cad0*/  MUFU.EX2 R144, R36 ;  /* 0x0000002400907308 */ /* 0x000fee0000000800 */
[C---:B------:R-:W-:Y:S03]  /*cae0*/  HMMA.16816.F32.BF16 R104, R120.reuse, R146, R104 ;  /* 0x000000927868723c */ /* 0x040fe60000041868 */
[----:B------:R-:W-:Y:S05]  /*caf0*/  MUFU.EX2 R147, R34 ;  /* 0x0000002200937308 */ /* 0x000fea0000000800 */
[C---:B---3--:R-:W-:Y:S05]  /*cb00*/  HMMA.16816.F32.BF16 R12, R120.reuse, R124, R12 ;  /* 0x0000007c780c723c */ /* 0x048fea000004180c */
[----:B------:R-:W-:Y:S03]  /*cb10*/  MUFU.EX2 R145, R37 ;  /* 0x0000002500917308 */ /* 0x000fe60000000800 */
[C---:B------:R-:W-:Y:S01]  /*cb20*/  HMMA.16816.F32.BF16 R108, R120.reuse, R126, R108 ;  /* 0x0000007e786c723c */ /* 0x040fe2000004186c */
[----:B------:R-:W2:Y:S06]  /*cb30*/  LDSM.16.MT88.4 R124, [R211+0x1000] ;  /* 0x00100000d37c783b */ /* 0x000eac0000004200 */
[----:B------:R-:W-:Y:S01]  /*cb40*/  MUFU.EX2 R146, R116 ;  /* 0x0000007400927308 */ /* 0x000fe20000000800 */
[C---:B-----5:R-:W-:Y:S08]  /*cb50*/  HMMA.16816.F32.BF16 R16, R120.reuse, R132, R16 ;  /* 0x000000847810723c */ /* 0x060ff00000041810 */
[----:B------:R-:W-:Y:S01]  /*cb60*/  HMMA.16816.F32.BF16 R112, R120, R134, R112 ;  /* 0x000000867870723c */ /* 0x000fe20000041870 */
[----:B------:R-:W3:Y:S01]  /*cb70*/  LDSM.16.MT88.4 R120, [R208+0x5000] ;  /* 0x00500000d078783b */ /* 0x000ee20000004200 */
[----:B------:R-:W-:Y:S06]  /*cb80*/  MUFU.EX2 R116, R49 ;  /* 0x0000003100747308 */ /* 0x000fec0000000800 */
[C---:B-1----:R-:W-:Y:S01]  /*cb90*/  HMMA.16816.F32.BF16 R4, R20.reuse, R128, R4 ;  /* 0x000000801404723c */ /* 0x042fe20000041804 */
[----:B------:R-:W-:Y:S03]  /*cba0*/  LDSM.16.MT88.4 R132, [R211+0x5000] ;  /* 0x00500000d384783b */ /* 0x000fe60000004200 */
[----:B------:R-:W-:Y:S04]  /*cbb0*/  MUFU.EX2 R49, R46 ;  /* 0x0000002e00317308 */ /* 0x000fe80000000800 */
[C---:B------:R-:W-:Y:S01]  /*cbc0*/  HMMA.16816.F32.BF16 R8, R20.reuse, R130, R8 ;  /* 0x000000821408723c */ /* 0x040fe20000041808 */
[----:B------:R-:W1:Y:S07]  /*cbd0*/  LDSM.16.MT88.4 R128, [R210+0x5000] ;  /* 0x00500000d280783b */ /* 0x000e6e0000004200 */
[C---:B------:R-:W-:Y:S01]  /*cbe0*/  HMMA.16816.F32.BF16 R68, R20.reuse, R148, R68 ;  /* 0x000000941444723c */ /* 0x040fe20000041844 */
[----:B------:R-:W-:Y:S07]  /*cbf0*/  MUFU.EX2 R149, R30 ;  /* 0x0000001e00957308 */ /* 0x000fee0000000800 */
[C---:B------:R-:W-:Y:S03]  /*cc00*/  HMMA.16816.F32.BF16 R72, R20.reuse, R150, R72 ;  /* 0x000000961448723c */ /* 0x040fe60000041848 */
[----:B------:R5:W-:Y:S05]  /*cc10*/  MUFU.EX2 R148, R31 ;  /* 0x0000001f00947308 */ /* 0x000bea0000000800 */
[C---:B------:R-:W-:Y:S05]  /*cc20*/  HMMA.16816.F32.BF16 R76, R20.reuse, R24, R76 ;  /* 0x00000018144c723c */ /* 0x040fea000004184c */
[----:B------:R-:W-:Y:S03]  /*cc30*/  MUFU.EX2 R151, R32 ;  /* 0x0000002000977308 */ /* 0x000fe60000000800 */
[C---:B------:R-:W-:Y:S01]  /*cc40*/  HMMA.16816.F32.BF16 R80, R20.reuse, R26, R80 ;  /* 0x0000001a1450723c */ /* 0x040fe20000041850 */
[----:B------:R-:W4:Y:S06]  /*cc50*/  LDSM.16.MT88.4 R24, [R209+0x5000] ;  /* 0x00500000d118783b */ /* 0x000f2c0000004200 */
[----:B------:R1:W1:Y:S01]  /*cc60*/  MUFU.EX2 R150, R33 ;  /* 0x0000002100967308 */ /* 0x0002620000000800 */
[C---:B--2---:R-:W-:Y:S01]  /*cc70*/  HMMA.16816.F32.BF16 R84, R20.reuse, R124, R84 ;  /* 0x0000007c1454723c */ /* 0x044fe20000041854 */
[----:B-----5:R-:W2:Y:S07]  /*cc80*/  LDSM.16.MT88.4 R28, [R208+0x1800] ;  /* 0x00180000d01c783b */ /* 0x020eae0000004200 */
[C---:B------:R-:W-:Y:S01]  /*cc90*/  HMMA.16816.F32.BF16 R88, R20.reuse, R126, R88 ;  /* 0x0000007e1458723c */ /* 0x040fe20000041858 */
[----:B------:R-:W-:Y:S07]  /*cca0*/  LDSM.16.MT88.4 R124, [R211+0x5800] ;  /* 0x00580000d37c783b */ /* 0x000fee0000004200 */
[C---:B---3--:R-:W-:Y:S01]  /*ccb0*/  HMMA.16816.F32.BF16 R92, R20.reuse, R120, R92 ;  /* 0x00000078145c723c */ /* 0x048fe2000004185c */
[----:B-1----:R-:W1:Y:S07]  /*ccc0*/  LDSM.16.MT88.4 R32, [R210+0x1800] ;  /* 0x00180000d220783b */ /* 0x002e6e0000004200 */
[C---:B------:R-:W-:Y:S01]  /*ccd0*/  HMMA.16816.F32.BF16 R96, R20.reuse, R122, R96 ;  /* 0x0000007a1460723c */ /* 0x040fe20000041860 */
[----:B------:R-:W-:Y:S07]  /*cce0*/  LDSM.16.MT88.4 R120, [R211+0x1800] ;  /* 0x00180000d378783b */ /* 0x000fee0000004200 */
[C---:B------:R-:W-:Y:S01]  /*ccf0*/  HMMA.16816.F32.BF16 R100, R20.reuse, R128, R100 ;  /* 0x000000801464723c */ /* 0x040fe20000041864 */
[----:B------:R-:W-:Y:S07]  /*cd00*/  MUFU.EX2 R129, R44 ;  /* 0x0000002c00817308 */ /* 0x000fee0000000800 */
[C---:B------:R-:W-:Y:S03]  /*cd10*/  HMMA.16816.F32.BF16 R104, R20.reuse, R130, R104 ;  /* 0x000000821468723c */ /* 0x040fe60000041868 */
[----:B------:R-:W-:Y:S05]  /*cd20*/  MUFU.EX2 R131, R42 ;  /* 0x0000002a00837308 */ /* 0x000fea0000000800 */
[C---:B----4-:R-:W-:Y:S05]  /*cd30*/  HMMA.16816.F32.BF16 R12, R20.reuse, R24, R12 ;  /* 0x00000018140c723c */ /* 0x050fea000004180c */
[----:B------:R-:W-:Y:S03]  /*cd40*/  MUFU.EX2 R130, R43 ;  /* 0x0000002b00827308 */ /* 0x000fe60000000800 */
[C---:B------:R-:W-:Y:S01]  /*cd50*/  HMMA.16816.F32.BF16 R108, R20.reuse, R26, R108 ;  /* 0x0000001a146c723c */ /* 0x040fe2000004186c */
[----:B------:R-:W3:Y:S06]  /*cd60*/  LDSM.16.MT88.4 R24, [R209+0x1800] ;  /* 0x00180000d118783b */ /* 0x000eec0000004200 */
[----:B------:R4:W-:Y:S01]  /*cd70*/  MUFU.EX2 R128, R45 ;  /* 0x0000002d00807308 */ /* 0x0009e20000000800 */
[C---:B------:R-:W-:Y:S08]  /*cd80*/  HMMA.16816.F32.BF16 R16, R20.reuse, R132, R16 ;  /* 0x000000841410723c */ /* 0x040ff00000041810 */
[----:B------:R-:W-:Y:S01]  /*cd90*/  HMMA.16816.F32.BF16 R112, R20, R134, R112 ;  /* 0x000000861470723c */ /* 0x000fe20000041870 */
[----:B------:R-:W-:Y:S06]  /*cda0*/  MUFU.EX2 R133, R38 ;  /* 0x0000002600857308 */ /* 0x000fec0000000800 */
[----:B------:R-:W-:Y:S02]  /*cdb0*/  F2FP.BF16.PACK_AB R20, R153, R152 ;  /* 0x000000989914723e */ /* 0x000fe400000010ff */
[----:B------:R-:W-:Y:S02]  /*cdc0*/  F2FP.BF16.PACK_AB R22, R150, R151 ;  /* 0x000000979616723e */ /* 0x000fe400000010ff */
[----:B------:R5:W-:Y:S01]  /*cdd0*/  MUFU.EX2 R132, R39 ;  /* 0x0000002700847308 */ /* 0x000be20000000800 */
[----:B------:R-:W-:Y:S02]  /*cde0*/  F2FP.BF16.PACK_AB R21, R148, R149 ;  /* 0x000000959415723e */ /* 0x000fe400000010ff */
[----:B------:R-:W-:Y:S01]  /*cdf0*/  F2FP.BF16.PACK_AB R23, R146, R147 ;  /* 0x000000939217723e */ /* 0x000fe200000010ff */
[----:B----4-:R-:W-:Y:S06]  /*ce00*/  LDSM.16.MT88.4 R44, [R210+0x7000] ;  /* 0x00700000d22c783b */ /* 0x010fec0000004200 */
[C---:B--2---:R-:W-:Y:S01]  /*ce10*/  HMMA.16816.F32.BF16 R4, R20.reuse, R28, R4 ;  /* 0x0000001c1404723c */ /* 0x044fe20000041804 */
[----:B------:R-:W-:Y:S07]  /*ce20*/  MUFU.EX2 R135, R40 ;  /* 0x0000002800877308 */ /* 0x000fee0000000800 */
[C---:B------:R-:W-:Y:S01]  /*ce30*/  HMMA.16816.F32.BF16 R8, R20.reuse, R30, R8 ;  /* 0x0000001e1408723c */ /* 0x040fe20000041808 */
[----:B------:R-:W2:Y:S02]  /*ce40*/  LDSM.16.MT88.4 R28, [R208+0x5800] ;  /* 0x00580000d01c783b */ /* 0x000ea40000004200 */
[----:B------:R4:W2:Y:S05]  /*ce50*/  MUFU.EX2 R134, R41 ;  /* 0x0000002900867308 */ /* 0x0008aa0000000800 */
[C---:B-1----:R-:W-:Y:S01]  /*ce60*/  HMMA.16816.F32.BF16 R68, R20.reuse, R32, R68 ;  /* 0x000000201444723c */ /* 0x042fe20000041844 */
[----:B-----5:R-:W-:Y:S07]  /*ce70*/  LDSM.16.MT88.4 R36, [R210+0x2000] ;  /* 0x00200000d224783b */ /* 0x020fee0000004200 */
[C---:B------:R-:W-:Y:S01]  /*ce80*/  HMMA.16816.F32.BF16 R72, R20.reuse, R34, R72 ;  /* 0x000000221448723c */ /* 0x040fe20000041848 */
[----:B------:R-:W1:Y:S07]  /*ce90*/  LDSM.16.MT88.4 R32, [R210+0x5800] ;  /* 0x00580000d220783b */ /* 0x000e6e0000004200 */
[C---:B---3--:R-:W-:Y:S01]  /*cea0*/  HMMA.16816.F32.BF16 R76, R20.reuse, R24, R76 ;  /* 0x00000018144c723c */ /* 0x048fe2000004184c */
[----:B----4-:R-:W-:Y:S07]  /*ceb0*/  LDSM.16.MT88.4 R40, [R208+0x6000] ;  /* 0x00600000d028783b */ /* 0x010fee0000004200 */
[C---:B------:R-:W-:Y:S01]  /*cec0*/  HMMA.16816.F32.BF16 R80, R20.reuse, R26, R80 ;  /* 0x0000001a1450723c */ /* 0x040fe20000041850 */
[----:B------:R-:W3:Y:S07]  /*ced0*/  LDSM.16.MT88.4 R24, [R209+0x5800] ;  /* 0x00580000d118783b */ /* 0x000eee0000004200 */
        /* <DEDUP_REMOVED lines=23> */
[----:B------:R-:W-:Y:S07]  /*d050*/  LDSM.16.MT88.4 R36, [R208+0x2800] ;  /* 0x00280000d024783b */ /* 0x000fee0000004200 */
        /* <DEDUP_REMOVED lines=16> */
[----:B------:R-:W-:Y:S01]  /*d160*/  HMMA.16816.F32.BF16 R112, R20, R34, R112 ;  /* 0x000000221470723c */ /* 0x000fe20000041870 */
[----:B------:R-:W4:Y:S06]  /*d170*/  LDSM.16.MT88.4 R32, [R208+0x6800] ;  /* 0x00680000d020783b */ /* 0x000f2c0000004200 */
[----:B------:R-:W-:Y:S02]  /*d180*/  F2FP.BF16.PACK_AB R20, R128, R129 ;  /* 0x000000818014723e */ /* 0x000fe400000010ff */
[----:B------:R-:W-:Y:S03]  /*d190*/  F2FP.BF16.PACK_AB R22, R116, R119 ;  /* 0x000000777416723e */ /* 0x000fe600000010ff */
[----:B------:R-:W-:Y:S02]  /*d1a0*/  F2FP.BF16.PACK_AB R21, R48, R49 ;  /* 0x000000313015723e */ /* 0x000fe400000010ff */
[----:B------:R-:W-:Y:S07]  /*d1b0*/  F2FP.BF16.PACK_AB R23, R51, R50 ;  /* 0x000000323317723e */ /* 0x000fee00000010ff */
[C---:B------:R-:W-:Y:S08]  /*d1c0*/  HMMA.16816.F32.BF16 R4, R20.reuse, R36, R4 ;  /* 0x000000241404723c */ /* 0x040ff00000041804 */
[C---:B------:R-:W-:Y:S01]  /*d1d0*/  HMMA.16816.F32.BF16 R8, R20.reuse, R38, R8 ;  /* 0x000000261408723c */ /* 0x040fe20000041808 */
[----:B------:R-:W5:Y:S07]  /*d1e0*/  LDSM.16.MT88.4 R36, [R210+0x6800] ;  /* 0x00680000d224783b */ /* 0x000f6e0000004200 */
[C---:B---3--:R-:W-:Y:S08]  /*d1f0*/  HMMA.16816.F32.BF16 R68, R20.reuse, R40, R68 ;  /* 0x000000281444723c */ /* 0x048ff00000041844 */
        /* <DEDUP_REMOVED lines=13> */
[----:B------:R-:W-:Y:S07]  /*d2d0*/  LDSM.16.MT88.4 R36, [R209+0x3000] ;  /* 0x00300000d124783b */ /* 0x000fee0000004200 */
[C---:B--2---:R-:W-:Y:S08]  /*d2e0*/  HMMA.16816.F32.BF16 R12, R20.reuse, R28, R12 ;  /* 0x0000001c140c723c */ /* 0x044ff0000004180c */
[C---:B------:R-:W-:Y:S01]  /*d2f0*/  HMMA.16816.F32.BF16 R108, R20.reuse, R30, R108 ;  /* 0x0000001e146c723c */ /* 0x040fe2000004186c */
[----:B------:R-:W2:Y:S07]  /*d300*/  LDSM.16.MT88.4 R28, [R210+0x3000] ;  /* 0x00300000d21c783b */ /* 0x000eae0000004200 */
        /* <DEDUP_REMOVED lines=10> */
[C---:B--2---:R-:W-:Y:S08]  /*d3b0*/  HMMA.16816.F32.BF16 R68, R20.reuse, R28, R68 ;  /* 0x0000001c1444723c */ /* 0x044ff00000041844 */
        /* <DEDUP_REMOVED lines=26> */
[C---:B---3--:R-:W-:Y:S04]  /*d560*/  HMMA.16816.F32.BF16 R12, R20.reuse, R32, R12 ;  /* 0x00000020140c723c */ /* 0x048fe8000004180c */
[----:B------:R-:W-:Y:S02]  /*d570*/  FADD.FTZ R2, R158, R2 ;  /* 0x000000029e027221 */ /* 0x000fe40000010000 */
[----:B------:R-:W-:Y:S02]  /*d580*/  FADD.FTZ R0, R162, R0 ;  /* 0x00000000a2007221 */ /* 0x000fe40000010000 */
[C---:B------:R-:W-:Y:S01]  /*d590*/  HMMA.16816.F32.BF16 R108, R20.reuse, R34, R108 ;  /* 0x00000022146c723c */ /* 0x040fe2000004186c */
[----:B------:R-:W3:Y:S03]  /*d5a0*/  LDSM.16.MT88.4 R32, [R209+0x3800] ;  /* 0x00380000d120783b */ /* 0x000ee60000004200 */
[----:B------:R-:W-:Y:S02]  /*d5b0*/  FADD.FTZ R2, R157, R2 ;  /* 0x000000029d027221 */ /* 0x000fe40000010000 */
[----:B------:R-:W-:Y:S02]  /*d5c0*/  FADD.FTZ R0, R160, R0 ;  /* 0x00000000a0007221 */ /* 0x000fe40000010000 */
[C---:B--2---:R-:W-:Y:S04]  /*d5d0*/  HMMA.16816.F32.BF16 R16, R20.reuse, R28, R16 ;  /* 0x0000001c1410723c */ /* 0x044fe80000041810 */
        /* <DEDUP_REMOVED lines=16> */
[----:B------:R-:W4:Y:S02]  /*d6e0*/  LDSM.16.MT88.4 R4, [R208+0x7800] ;  /* 0x00780000d004783b */ /* 0x000f240000004200 */
[----:B------:R-:W-:Y:S02]  /*d6f0*/  FADD.FTZ R2, R146, R2 ;  /* 0x0000000292027221 */ /* 0x000fe40000010000 */
[----:B------:R-:W-:Y:S02]  /*d700*/  FADD.FTZ R0, R150, R0 ;  /* 0x0000000096007221 */ /* 0x000fe40000010000 */
[----:B------:R-:W-:Y:S01]  /*d710*/  FADD.FTZ R2, R133, R2 ;  /* 0x0000000285027221 */ /* 0x000fe20000010000 */
[C---:B------:R-:W-:Y:S01]  /*d720*/  HMMA.16816.F32.BF16 R124, R20.reuse, R126, R8 ;  /* 0x0000007e147c723c */ /* 0x040fe20000041808 */
[----:B------:R-:W5:Y:S03]  /*d730*/  LDSM.16.MT88.4 R8, [R210+0x7800] ;  /* 0x00780000d208783b */ /* 0x000f660000004200 */
        /* <DEDUP_REMOVED lines=9> */
[C---:B---3--:R-:W-:Y:S04]  /*d7d0*/  HMMA.16816.F32.BF16 R76, R20.reuse, R32, R76 ;  /* 0x00000020144c723c */ /* 0x048fe8000004184c */
        /* <DEDUP_REMOVED lines=10> */
[----:B------:R-:W-:Y:S01]  /*d880*/  FADD.FTZ R0, R119, R0 ;  /* 0x0000000077007221 */ /* 0x000fe20000010000 */
[-C--:B------:R-:W-:Y:S01]  /*d890*/  MOV R119, R3.reuse ;  /* 0x0000000300777202 */ /* 0x080fe20000000f00 */
[C---:B----4-:R-:W-:Y:S04]  /*d8a0*/  HMMA.16816.F32.BF16 R92, R20.reuse, R4, R92 ;  /* 0x00000004145c723c */ /* 0x050fe8000004185c */
[----:B------:R-:W-:Y:S02]  /*d8b0*/  FADD.FTZ R2, R54, R2 ;  /* 0x0000000236027221 */ /* 0x000fe40000010000 */
[----:B------:R-:W-:Y:S02]  /*d8c0*/  FADD.FTZ R0, R116, R0 ;  /* 0x0000000074007221 */ /* 0x000fe40000010000 */
[C---:B------:R-:W-:Y:S01]  /*d8d0*/  HMMA.16816.F32.BF16 R96, R20.reuse, R6, R96 ;  /* 0x000000061460723c */ /* 0x040fe20000041860 */
[----:B------:R-:W2:Y:S03]  /*d8e0*/  LDSM.16.MT88.4 R4, [R211+0x7800] ;  /* 0x00780000d304783b */ /* 0x000ea60000004200 */
[----:B------:R-:W-:Y:S02]  /*d8f0*/  FADD.FTZ R2, R55, R2 ;  /* 0x0000000237027221 */ /* 0x000fe40000010000 */
[----:B------:R-:W-:Y:S02]  /*d900*/  FADD.FTZ R0, R52, R0 ;  /* 0x0000000034007221 */ /* 0x000fe40000010000 */
[C---:B-----5:R-:W-:Y:S04]  /*d910*/  HMMA.16816.F32.BF16 R100, R20.reuse, R8, R100 ;  /* 0x000000081464723c */ /* 0x060fe80000041864 */
[----:B------:R-:W-:Y:S02]  /*d920*/  FADD.FTZ R2, R58, R2 ;  /* 0x000000023a027221 */ /* 0x000fe40000010000 */
[----:B------:R-:W-:Y:S01]  /*d930*/  FADD.FTZ R0, R53, R0 ;  /* 0x0000000035007221 */ /* 0x000fe20000010000 */
[----:B------:R-:W-:Y:S01]  /*d940*/  MOV R8, R3 ;  /* 0x0000000300087202 */ /* 0x000fe20000000f00 */
[C---:B------:R-:W-:Y:S04]  /*d950*/  HMMA.16816.F32.BF16 R104, R20.reuse, R10, R104 ;  /* 0x0000000a1468723c */ /* 0x040fe80000041868 */
[----:B------:R-:W-:Y:S04]  /*d960*/  FADD.FTZ R0, R56, R0 ;  /* 0x0000000038007221 */ /* 0x000fe80000010000 */
[C---:B-1----:R-:W-:Y:S04]  /*d970*/  HMMA.16816.F32.BF16 R128, R20.reuse, R24, R12 ;  /* 0x000000181480723c */ /* 0x042fe8000004180c */
[----:B------:R-:W-:Y:S04]  /*d980*/  FADD.FTZ R0, R57, R0 ;  /* 0x0000000039007221 */ /* 0x000fe80000010000 */
[C---:B------:R-:W-:Y:S08]  /*d990*/  HMMA.16816.F32.BF16 R108, R20.reuse, R26, R108 ;  /* 0x0000001a146c723c */ /* 0x040ff0000004186c */
[C---:B--2---:R-:W-:Y:S07]  /*d9a0*/  HMMA.16816.F32.BF16 R132, R20.reuse, R4, R16 ;  /* 0x000000041484723c */ /* 0x044fee0000041810 */
        /* <DEDUP_REMOVED lines=12> */
[----:B------:R1:W-:Y:S04]  /*da70*/  STL [R1], R4 ;  /* 0x0000000401007387 */ /* 0x0003e80000100800 */
[----:B------:R1:W-:Y:S02]  /*da80*/  STL [R1+0x4], R2 ;  /* 0x0000040201007387 */ /* 0x0003e40000100800 */
[----:B-1----:R-:W-:-:S05]  /*da90*/  @P0 BRA `(.L_x_2652) ;  /* 0xffffc5e000000947 */ /* 0x002fca000383ffff */
.L_x_2645:
[----:B------:R-:W-:Y:S05]  /*daa0*/  BRA.DIV ~URZ, `(.L_x_2653) ;  /* 0x00004ca27f007947 */ /* 0x000fea000b800000 */
[----:B-1----:R-:W2:Y:S04]  /*dab0*/  LDL R0, [R1] ;  /* 0x0000000001007983 */ /* 0x002ea80000100800 */
[----:B--2---:R1:W2:Y:S02]  /*dac0*/  SHFL.BFLY PT, R4, R0, 0x2, 0x1f ;  /* 0x0c401f0000047f89 */ /* 0x0042a400000e0000 */
.L_x_2699:
[----:B-1----:R-:W3:Y:S02]  /*dad0*/  LDL.LU R0, [R1] ;  /* 0x0000000001007983 */ /* 0x002ee40000300800 */
        /* <DEDUP_REMOVED lines=8> */
.L_x_2700:
        /* <DEDUP_REMOVED lines=9> */
[----:B-1----:R-:W-:-:S05]  /*dbf0*/  @P1 MOV R5, 0x3f317218 ;  /* 0x3f31721800051802 */ /* 0x002fca0000000f00 */
[----:B------:R-:W-:Y:S02]  /*dc00*/  @P1 FMUL.FTZ R5, R5, c[0x0][0x2d0] ;  /* 0x0000b40005051a20 */ /* 0x000fe40000410000 */
[----:B------:R-:W1:Y:S01]  /*dc10*/  @P1 MUFU.LG2 R4, R4 ;  /* 0x0000000400041308 */ /* 0x000e620000000c00 */
[----:B--2---:R-:W-:-:S07]  /*dc20*/  FMUL.FTZ R120, R2, R120 ;  /* 0x0000007802787220 */ /* 0x004fce0000410000 */
[----:B------:R-:W2:Y:S01]  /*dc30*/  @P0 MUFU.RCP R0, R3 ;  /* 0x0000000300000308 */ /* 0x000ea20000001000 */
[C---:B------:R-:W-:Y:S02]  /*dc40*/  FMUL.FTZ R32, R2.reuse, R121 ;  /* 0x0000007902207220 */ /* 0x040fe40000410000 */
[C---:B------:R-:W-:Y:S02]  /*dc50*/  FMUL.FTZ R124, R2.reuse, R124 ;  /* 0x0000007c027c7220 */ /* 0x040fe40000410000 */
[----:B------:R-:W-:Y:S02]  /*dc60*/  FMUL.FTZ R30, R2, R125 ;  /* 0x0000007d021e7220 */ /* 0x000fe40000410000 */
[----:B-1----:R-:W-:Y:S02]  /*dc70*/  @P1 FMUL.FTZ R7, R4, 0.69314718246459960938 ;  /* 0x3f31721804071820 */ /* 0x002fe40000410000 */
        /* <DEDUP_REMOVED lines=28> */
[----:B------:R1:W3:Y:S01]  /*de40*/  @P0 MUFU.LG2 R2, R3 ;  /* 0x0000000300020308 */ /* 0x0002e20000000c00 */
[----:B------:R-:W-:Y:S02]  /*de50*/  @P1 FFMA.FTZ R34, R5, R117, R7 ;  /* 0x0000007505221223 */ /* 0x000fe40000010007 */
[C---:B--2---:R-:W-:Y:S02]  /*de60*/  FMUL.FTZ R122, R0.reuse, R122 ;  /* 0x0000007a007a7220 */ /* 0x044fe40000410000 */
[C---:B------:R-:W-:Y:S02]  /*de70*/  FMUL.FTZ R31, R0.reuse, R123 ;  /* 0x0000007b001f7220 */ /* 0x040fe40000410000 */
[----:B------:R-:W-:-:S02]  /*de80*/  FMUL.FTZ R126, R0, R126 ;  /* 0x0000007e007e7220 */ /* 0x000fc40000410000 */
[C---:B------:R-:W-:Y:S02]  /*de90*/  FMUL.FTZ R29, R0.reuse, R127 ;  /* 0x0000007f001d7220 */ /* 0x040fe40000410000 */
[C---:B------:R-:W-:Y:S02]  /*dea0*/  FMUL.FTZ R70, R0.reuse, R70 ;  /* 0x0000004600467220 */ /* 0x040fe40000410000 */
[C---:B------:R-:W-:Y:S02]  /*deb0*/  FMUL.FTZ R27, R0.reuse, R71 ;  /* 0x00000047001b7220 */ /* 0x040fe40000410000 */
[----:B------:R-:W-:Y:S01]  /*dec0*/  FMUL.FTZ R74, R0, R74 ;  /* 0x0000004a004a7220 */ /* 0x000fe20000410000 */
[----:B-1----:R-:W-:Y:S01]  /*ded0*/  @P0 MOV R3, 0x3f317218 ;  /* 0x3f31721800030802 */ /* 0x002fe20000000f00 */
[----:B---3--:R-:W-:Y:S02]  /*dee0*/  @P0 FMUL.FTZ R2, R2, 0.69314718246459960938 ;  /* 0x3f31721802020820 */ /* 0x008fe40000410000 */
[----:B------:R-:W-:-:S02]  /*def0*/  FMUL.FTZ R25, R0, R75 ;  /* 0x0000004b00197220 */ /* 0x000fc40000410000 */
[----:B------:R-:W-:Y:S02]  /*df00*/  @P0 FMUL.FTZ R3, R3, c[0x0][0x2d0] ;  /* 0x0000b40003030a20 */ /* 0x000fe40000410000 */
        /* <DEDUP_REMOVED lines=24> */
[----:B------:R-:W-:Y:S01]  /*e090*/  PRMT R0, R35, 0x7610, R0 ;  /* 0x0000761023007816 */ /* 0x000fe20000000000 */
[----:B------:R-:W-:Y:S02]  /*e0a0*/  @P0 FFMA.FTZ R33, R3, R8, R2 ;  /* 0x0000000803210223 */ /* 0x000fe40000010002 */
.L_x_2626:
[----:B------:R2:W5:Y:S01]  /*e0b0*/  LDL R35, [R1+0x4c] ;  /* 0x00004c0001237983 */ /* 0x0005620000100800 */
[----:B------:R-:W-:Y:S03]  /*e0c0*/  BSSY B0, `(.L_x_2655) ;  /* 0x0000012000007945 */ /* 0x000fe60003800000 */
[----:B-1----:R-:W1:Y:S02]  /*e0d0*/  S2R R38, SR_TID.X ;  /* 0x0000000000267919 */ /* 0x002e640000002100 */
[----:B-1----:R-:W-:-:S13]  /*e0e0*/  LOP3.LUT P4, RZ, R38, 0xff, RZ, 0xc0, !PT ;  /* 0x000000ff26ff7812 */ /* 0x002fda000788c0ff */
[----:B------:R-:W-:Y:S05]  /*e0f0*/  @P4 BRA `(.L_x_2656) ;  /* 0x000000e000004947 */ /* 0x000fea0003800000 */
[----:B--2---:R-:W1:Y:S01]  /*e100*/  S2R R8, SR_LANEID ;  /* 0x0000000000087919 */ /* 0x004e620000000000 */
        /* <DEDUP_REMOVED lines=13> */
.L_x_2656:
[----:B--2---:R-:W-:Y:S05]  /*e1e0*/  BSYNC B0 ;  /* 0x0000000000007941 */ /* 0x004fea0003800000 */
.L_x_2655:
        /* <DEDUP_REMOVED lines=11> */
[----:B------:R-:W5:Y:S04]  /*e2a0*/  LDL R36, [R1+0x68] ;  /* 0x0000680001247983 */ /* 0x000f680000100800 */
[----:B-1----:R-:W5:Y:S01]  /*e2b0*/  LDL R35, [R1+0x60] ;  /* 0x0000600001237983 */ /* 0x002f620000100800 */
        /* <DEDUP_REMOVED lines=75> */
[----:B------:R-:W-:Y:S05]  /*e770*/  CALL.REL.NOINC `($__internal_9_$__cuda_sm70_shflsync_idx_p) ;  /* 0x0000457000007944 */ /* 0x000fea0003c00000 */
.L_x_2659:
        /* <DEDUP_REMOVED lines=107> */
.L_x_2661:
[----:B---3--:R-:W-:Y:S05]  /*ee30*/  BSYNC B0 ;  /* 0x0000000000007941 */ /* 0x008fea0003800000 */
.L_x_2660:
        /* <DEDUP_REMOVED lines=14> */
.L_x_2663:
[----:B------:R-:W-:Y:S05]  /*ef20*/  BSYNC B0 ;  /* 0x0000000000007941 */ /* 0x000fea0003800000 */
.L_x_2662:
        /* <DEDUP_REMOVED lines=14> */
.L_x_2665:
[----:B------:R-:W-:Y:S05]  /*f010*/  BSYNC B0 ;  /* 0x0000000000007941 */ /* 0x000fea0003800000 */
.L_x_2664:
        /* <DEDUP_REMOVED lines=15> */
.L_x_2658:
        /* <DEDUP_REMOVED lines=22> */
[----:B------:R-:W-:-:S03]  /*f270*/  IMAD R8, R10, c[0x0][0x498], RZ ;  /* 0x000126000a087a24 */ /* 0x000fc600078e02ff */
        /* <DEDUP_REMOVED lines=19> */
.L_x_2668:
[----:B------:R-:W-:Y:S05]  /*f3b0*/  BSYNC B0 ;  /* 0x0000000000007941 */ /* 0x000fea0003800000 */
.L_x_2667:
[----:B------:R-:W3:Y:S01]  /*f3c0*/  LDL R2, [R1+0x8] ;  /* 0x0000080001027983 */ /* 0x000ee20000100800 */
[----:B--2---:R-:W-:Y:S01]  /*f3d0*/  MOV R0, c[0x0][0x4e8] ;  /* 0x00013a0000007a02 */ /* 0x004fe20000000f00 */
[----:B------:R-:W-:-:S03]  /*f3e0*/  IMAD R6, R10, c[0x0][0x3f0], RZ ;  /* 0x0000fc000a067a24 */ /* 0x000fc600078e02ff */
[----:B------:R-:W-:Y:S01]  /*f3f0*/  ISETP.NE.AND P0, PT, R0, 0x1, PT ;  /* 0x000000010000780c */ /* 0x000fe20003f05270 */
[----:B------:R-:W-:Y:S02]  /*f400*/  IMAD R0, R9, c[0x0][0x3e8], RZ ;  /* 0x0000fa0009007a24 */ /* 0x000fe400078e02ff */
[----:B------:R-:W-:Y:S02]  /*f410*/  IMAD R8, R11, c[0x0][0x3f4], R6 ;  /* 0x0000fd000b087a24 */ /* 0x000fe400078e0206 */
[----:B------:R-:W-:Y:S01]  /*f420*/  IMAD R5, R12, c[0x0][0x3ec], R0 ;  /* 0x0000fb000c057a24 */ /* 0x000fe200078e0200 */
[----:B---3--:R-:W-:Y:S01]  /*f430*/  IADD3 R4, R2, R13, RZ ;  /* 0x0000000d02047210 */ /* 0x008fe20007ffe0ff */
        /* <DEDUP_REMOVED lines=22> */
[----:B------:R2:W3:Y:S02]  /*f5a0*/  SHFL.IDX PT, R8, R7, RZ, 0x181f ;  /* 0x00181fff07087589 */ /* 0x0004e400000e0000 */
.L_x_2701:
[----:B------:R-:W-:Y:S05]  /*f5b0*/  BRA.DIV ~URZ, `(.L_x_2670) ;  /* 0x000033727f007947 */ /* 0x000fea000b800000 */
[----:B------:R4:W1:Y:S02]  /*f5c0*/  SHFL.IDX PT, R0, R9, RZ, 0x181f ;  /* 0x00181fff09007589 */ /* 0x00086400000e0000 */
.L_x_2702:
[----:B------:R-:W5:Y:S04]  /*f5d0*/  LDL.LU R3, [R1+0x38] ;  /* 0x0000380001037983 */ /* 0x000f680000300800 */
[----:B------:R-:W2:Y:S01]  /*f5e0*/  S2R R4, SR_TID.X ;  /* 0x0000000000047919 */ /* 0x000ea20000002100 */
[----:B------:R-:W-:-:S04]  /*f5f0*/  IMAD.MOV.U32 R10, RZ, RZ, c[0x0][0x4e8] ;  /* 0x00013a00ff0a7624 */ /* 0x000fc800078e00ff */
[----:B------:R-:W-:Y:S01]  /*f600*/  IMAD R10, R10, c[0x0][0x388], RZ ;  /* 0x0000e2000a0a7a24 */ /* 0x000fe200078e02ff */
[----:B--2---:R-:W-:-:S04]  /*f610*/  SHF.R.S32.HI R2, RZ, 0x1f, R4 ;  /* 0x0000001fff027819 */ /* 0x004fc80000011404 */
        /* <DEDUP_REMOVED lines=10> */
[CC--:B-1----:R-:W-:Y:S02]  /*f6c0*/  @!P1 LEA R4, P3, R226.reuse, R0.reuse, 0x1 ;  /* 0x00000000e2049211 */ /* 0x0c2fe400078608ff */
[C---:B------:R-:W-:Y:S02]  /*f6d0*/  @!P0 LEA R2, P2, R237.reuse, R0, 0x1 ;  /* 0x00000000ed028211 */ /* 0x040fe400078408ff */
[-C--:B---3--:R-:W-:Y:S02]  /*f6e0*/  @!P1 LEA.HI.X R5, R226, R8.reuse, R12, 0x1, P3 ;  /* 0x00000008e2059211 */ /* 0x088fe400018f0c0c */
[----:B------:R-:W-:-:S03]  /*f6f0*/  @!P0 LEA.HI.X R3, R237, R8, R11, 0x1, P2 ;  /* 0x00000008ed038211 */ /* 0x000fc600010f0c0b */
[----:B------:R1:W-:Y:S04]  /*f700*/  @!P1 ST.E.128 [R4.64], RZ ;  /* 0x000000ff04009985 */ /* 0x0003e8000c101d06 */
[----:B------:R1:W-:Y:S02]  /*f710*/  @!P0 ST.E.128 [R2.64], RZ ;  /* 0x000000ff02008985 */ /* 0x0003e4000c101d06 */
.L_x_2672:
[----:B------:R-:W-:Y:S05]  /*f720*/  BSYNC B0 ;  /* 0x0000000000007941 */ /* 0x000fea0003800000 */
.L_x_2671:
[----:B------:R-:W-:Y:S05]  /*f730*/  BRA.DIV ~URZ, `(.L_x_2673) ;  /* 0x000032627f007947 */ /* 0x000fea000b800000 */
[----:B---3--:R2:W3:Y:S04]  /*f740*/  SHFL.IDX PT, R8, R7, 0x1, 0x181f ;  /* 0x00381f0007087f89 */ /* 0x0084e800000e0000 */
[----:B-1----:R2:W1:Y:S02]  /*f750*/  SHFL.IDX PT, R0, R9, 0x1, 0x181f ;  /* 0x00381f0009007f89 */ /* 0x00246400000e0000 */
.L_x_2703:
[----:B------:R-:W-:Y:S01]  /*f760*/  IADD3 R2, R6, 0x20, RZ ;  /* 0x0000002006027810 */ /* 0x000fe20007ffe0ff */
[----:B------:R-:W-:Y:S03]  /*f770*/  BSSY B0, `(.L_x_2674) ;  /* 0x000000d000007945 */ /* 0x000fe60003800000 */
        /* <DEDUP_REMOVED lines=12> */
.L_x_2675:
[----:B------:R-:W-:Y:S05]  /*f840*/  BSYNC B0 ;  /* 0x0000000000007941 */ /* 0x000fea0003800000 */
.L_x_2674:
[----:B------:R-:W-:Y:S05]  /*f850*/  BRA.DIV ~URZ, `(.L_x_2676) ;  /* 0x000032127f007947 */ /* 0x000fea000b800000 */
[----:B---3--:R3:W2:Y:S02]  /*f860*/  SHFL.IDX PT, R8, R7, 0x2, 0x181f ;  /* 0x00581f0007087f89 */ /* 0x0086a400000e0000 */
.L_x_2704:
[----:B------:R-:W-:Y:S05]  /*f870*/  BRA.DIV ~URZ, `(.L_x_2677) ;  /* 0x000032627f007947 */ /* 0x000fea000b800000 */
[----:B-1----:R1:W3:Y:S02]  /*f880*/  SHFL.IDX PT, R0, R9, 0x2, 0x181f ;  /* 0x00581f0009007f89 */ /* 0x0022e400000e0000 */
.L_x_2705:
        /* <DEDUP_REMOVED lines=8> */
[CC--:B---3--:R-:W-:Y:S02]  /*f910*/  @!P1 LEA R4, P3, R226.reuse, R0.reuse, 0x1 ;  /* 0x00000000e2049211 */ /* 0x0c8fe400078608ff */
[C---:B------:R-:W-:Y:S02]  /*f920*/  @!P0 LEA R2, P2, R237.reuse, R0, 0x1 ;  /* 0x00000000ed028211 */ /* 0x040fe400078408ff */
[-C--:B--2---:R-:W-:Y:S02]  /*f930*/  @!P1 LEA.HI.X R5, R226, R8.reuse, R12, 0x1, P3 ;  /* 0x00000008e2059211 */ /* 0x084fe400018f0c0c */
[----:B------:R-:W-:-:S03]  /*f940*/  @!P0 LEA.HI.X R3, R237, R8, R11, 0x1, P2 ;  /* 0x00000008ed038211 */ /* 0x000fc600010f0c0b */
[----:B------:R2:W-:Y:S04]  /*f950*/  @!P1 ST.E.128 [R4.64], RZ ;  /* 0x000000ff04009985 */ /* 0x0005e8000c101d06 */
[----:B------:R2:W-:Y:S02]  /*f960*/  @!P0 ST.E.128 [R2.64], RZ ;  /* 0x000000ff02008985 */ /* 0x0005e4000c101d06 */
.L_x_2679:
[----:B------:R-:W-:Y:S05]  /*f970*/  BSYNC B0 ;  /* 0x0000000000007941 */ /* 0x000fea0003800000 */
.L_x_2678:
[----:B------:R-:W-:Y:S05]  /*f980*/  BRA.DIV ~URZ, `(.L_x_2680) ;  /* 0x000031c27f007947 */ /* 0x000fea000b800000 */
[----:B--23--:R-:W2:Y:S04]  /*f990*/  SHFL.IDX PT, R7, R7, 0x3, 0x181f ;  /* 0x00781f0007077f89 */ /* 0x00cea800000e0000 */
[----:B------:R3:W1:Y:S02]  /*f9a0*/  SHFL.IDX PT, R0, R9, 0x3, 0x181f ;  /* 0x00781f0009007f89 */ /* 0x00066400000e0000 */
.L_x_2706:
        /* <DEDUP_REMOVED lines=13> */
.L_x_2666:
[----:B------:R-:W-:Y:S05]  /*fa80*/  BSYNC B1 ;  /* 0x0000000000017941 */ /* 0x000fea0003800000 */
.L_x_2657:
[----:B-1--4-:R-:W4:Y:S02]  /*fa90*/  LDL R0, [R1+0x70] ;  /* 0x0000700001007983 */ /* 0x012f240000100800 */
[----:B----4-:R-:W-:-:S13]  /*faa0*/  ISETP.NE.AND P0, PT, R0, RZ, PT ;  /* 0x000000ff0000720c */ /* 0x010fda0003f05270 */
[----:B------:R-:W-:Y:S01]  /*fab0*/  @P0 WARPSYNC 0xffffffff ;  /* 0xffffffff00000948 */ /* 0x000fe20003800000 */
[----:B------:R-:W-:Y:S06]  /*fac0*/  @P0 BAR.SYNC.DEFER_BLOCKING 0x5, 0x100 ;  /* 0x0144000000000b1d */ /* 0x000fec0000010000 */
[----:B------:R-:W1:Y:S04]  /*fad0*/  @P0 LDS R0, [0x10100] ;  /* 0x01010000ff000984 */ /* 0x000e680000000800 */
[----:B-1----:R1:W-:Y:S04]  /*fae0*/  @P0 STL [R1+0x4c], R0 ;  /* 0x00004c0001000387 */ /* 0x0023e80000100800 */
[----:B------:R-:W-:Y:S06]  /*faf0*/  @P0 BAR.ARV 0x4, 0x100 ;  /* 0x0104000000000b1d */ /* 0x000fec0000002000 */
[----:B------:R-:W-:Y:S05]  /*fb00*/  @P0 BRA `(.L_x_2681) ;  /* 0x0000007000000947 */ /* 0x000fea0003800000 */
[----:B------:R-:W-:Y:S05]  /*fb10*/  BRA.DIV ~URZ, `(.L_x_2682) ;  /* 0x000031027f007947 */ /* 0x000fea000b800000 */
[----:B-1----:R1:W4:Y:S02]  /*fb20*/  SHFL.IDX PT, R0, R44, RZ, 0x1f ;  /* 0x00001fff2c007589 */ /* 0x00232400000e0000 */
.L_x_2707:
[----:B------:R-:W-:Y:S01]  /*fb30*/  WARPSYNC 0xffffffff ;  /* 0xffffffff00007948 */ /* 0x000fe20003800000 */
[----:B------:R-:W-:Y:S06]  /*fb40*/  BAR.SYNC.DEFER_BLOCKING 0x4, 0x100 ;  /* 0x0104000000007b1d */ /* 0x000fec0000010000 */
[----:B----4-:R4:W-:Y:S04]  /*fb50*/  STL [R1+0x4c], R0 ;  /* 0x00004c0001007387 */ /* 0x0109e80000100800 */
[----:B------:R4:W-:Y:S04]  /*fb60*/  @!P4 STS [0x10100], R44 ;  /* 0x0101002cff00c388 */ /* 0x0009e80000000800 */
[----:B------:R-:W-:Y:S06]  /*fb70*/  BAR.ARV 0x5, 0x100 ;  /* 0x0144000000007b1d */ /* 0x000fec0000002000 */
.L_x_2681:
[----:B-1--4-:R-:W4:Y:S02]  /*fb80*/  LDL R0, [R1+0x4c] ;  /* 0x00004c0001007983 */ /* 0x012f240000100800 */
[----:B----4-:R-:W-:-:S13]  /*fb90*/  ISETP.GE.AND P0, PT, R0, c[0x0][0x538], PT ;  /* 0x00014e0000007a0c */ /* 0x010fda0003f06270 */
[----:B--23--:R-:W-:Y:S01]  /*fba0*/  @P0 CALL.REL.NOINC `(.L_x_2683) ;  /* 0x0000001000000944 */ /* 0x00cfe20003c00000 */
[----:B------:R-:W-:Y:S05]  /*fbb0*/  BRA `(.L_x_2684) ;  /* 0xffff0cd000007947 */ /* 0x000fea000383ffff */
.L_x_2683:
[----:B------:R-:W-:Y:S05]  /*fbc0*/  EXIT ;  /* 0x000000000000794d */ /* 0x000fea0003800000 */
.L_x_2629:
[----:B------:R-:W-:Y:S01]  /*fbd0*/  IMAD.MOV.U32 R227, RZ, RZ, R0 ;  /* 0x000000ffffe37224 */ /* 0x000fe200078e0000 */
[----:B------:R-:W-:Y:S01]  /*fbe0*/  MOV R228, RZ ;  /* 0x000000ff00e47202 */ /* 0x000fe20000000f00 */
[----:B------:R-:W-:Y:S01]  /*fbf0*/  IMAD.MOV.U32 R3, RZ, RZ, 0x181f ;  /* 0x0000181fff037424 */ /* 0x000fe200078e00ff */
[----:B------:R-:W-:Y:S02]  /*fc00*/  MOV R2, 0xfc20 ;  /* 0x0000fc2000027802 */ /* 0x000fe40000000f00 */
[----:B------:R-:W-:Y:S05]  /*fc10*/  CALL.REL.NOINC `($__internal_9_$__cuda_sm70_shflsync_idx_p) ;  /* 0x000030d000007944 */ /* 0x000fea0003c00000 */
[----:B------:R-:W-:Y:S01]  /*fc20*/  MOV R10, R228 ;  /* 0x000000e4000a7202 */ /* 0x000fe20000000f00 */
[----:B------:R-:W-:Y:S05]  /*fc30*/  BRA `(.L_x_2685) ;  /* 0xffff32e000007947 */ /* 0x000fea000383ffff */
.L_x_2630:
[----:B------:R-:W-:Y:S01]  /*fc40*/  IMAD.MOV.U32 R227, RZ, RZ, R6 ;  /* 0x000000ffffe37224 */ /* 0x000fe200078e0006 */
[----:B------:R-:W-:Y:S01]  /*fc50*/  MOV R228, RZ ;  /* 0x000000ff00e47202 */ /* 0x000fe20000000f00 */
[----:B------:R-:W-:Y:S01]  /*fc60*/  IMAD.MOV.U32 R3, RZ, RZ, 0x181f ;  /* 0x0000181fff037424 */ /* 0x000fe200078e00ff */
[----:B------:R-:W-:Y:S02]  /*fc70*/  MOV R2, 0xfc90 ;  /* 0x0000fc9000027802 */ /* 0x000fe40000000f00 */
[----:B-12---:R-:W-:Y:S05]  /*fc80*/  CALL.REL.NOINC `($__internal_9_$__cuda_sm70_shflsync_idx_p) ;  /* 0x0000306000007944 */ /* 0x006fea0003c00000 */
[----:B------:R-:W-:Y:S01]  /*fc90*/  ISETP.GE.AND P2, PT, R226, c[0x0][0x1d4], PT ;  /* 0x00007500e2007a0c */ /* 0x000fe20003f46270 */
[----:B------:R-:W-:Y:S01]  /*fca0*/  IMAD.MOV.U32 R227, RZ, RZ, R0 ;  /* 0x000000ffffe37224 */ /* 0x000fe200078e0000 */
[----:B------:R-:W-:Y:S02]  /*fcb0*/  ISETP.GE.AND P0, PT, R237, c[0x0][0x1d4], PT ;  /* 0x00007500ed007a0c */ /* 0x000fe40003f06270 */
[----:B------:R-:W-:-:S02]  /*fcc0*/  IADD3 R8, P6, R228, R165, RZ ;  /* 0x000000a5e4087210 */ /* 0x000fc40007fde0ff */
[----:B------:R-:W-:Y:S01]  /*fcd0*/  IADD3 R2, P5, R228, R166, RZ ;  /* 0x000000a6e4027210 */ /* 0x000fe20007fbe0ff */
[----:B------:R-:W-:Y:S01]  /*fce0*/  IMAD.MOV.U32 R228, RZ, RZ, 0x1 ;  /* 0x00000001ffe47424 */ /* 0x000fe200078e00ff */
[----:B------:R-:W-:Y:S01]  /*fcf0*/  SEL R7, RZ, 0x10, P0 ;  /* 0x00000010ff077807 */ /* 0x000fe20000000000 */
[C---:B------:R-:W-:Y:S02]  /*fd00*/  IMAD.X R9, R10.reuse, 0x1, R4, P6 ;  /* 0x000000010a097824 */ /* 0x040fe400030e0604 */
[----:B------:R-:W-:-:S03]  /*fd10*/  IMAD.X R3, R10, 0x1, R5, P5 ;  /* 0x000000010a037824 */ /* 0x000fc600028e0605 */
[----:B------:R-:W-:Y:S01]  /*fd20*/  @!PT LDS RZ, [RZ] ;  /* 0x00000000fffff984 */ /* 0x000fe20000000800 */
[----:B------:R-:W-:Y:S01]  /*fd30*/  @!PT LDS RZ, [RZ] ;  /* 0x00000000fffff984 */ /* 0x000fe20000000800 */
[----:B------:R-:W-:Y:S01]  /*fd40*/  @!PT LDS RZ, [RZ] ;  /* 0x00000000fffff984 */ /* 0x000fe20000000800 */
[----:B------:R1:W-:Y:S04]  /*fd50*/  LDGSTS.E.BYPASS.LTC128B.128 [R219+0x8100], [R8.64], !P2 ;  /* 0x0810000008db7fae */ /* 0x0003e8000d101d46 */
[----:B------:R2:W-:Y:S01]  /*fd60*/  LDGSTS.E.BYPASS.LTC128B.128 [R219+0xc100], [R2.64], !P0 ;  /* 0x0c10000002db7fae */ /* 0x0005e2000c101d46 */
[----:B-1----:R-:W-:Y:S01]  /*fd70*/  SEL R8, RZ, 0x10, P2 ;  /* 0x00000010ff087807 */ /* 0x002fe20001000000 */
[----:B--2---:R-:W-:Y:S01]  /*fd80*/  IMAD.MOV.U32 R3, RZ, RZ, 0x181f ;  /* 0x0000181fff037424 */ /* 0x004fe200078e00ff */
[----:B------:R-:W-:Y:S02]  /*fd90*/  MOV R2, 0xfdb0 ;  /* 0x0000fdb000027802 */ /* 0x000fe40000000f00 */
[----:B------:R-:W-:Y:S05]  /*fda0*/  CALL.REL.NOINC `($__internal_9_$__cuda_sm70_shflsync_idx_p) ;  /* 0x00002f4000007944 */ /* 0x000fea0003c00000 */
[----:B------:R-:W-:Y:S01]  /*fdb0*/  IMAD.MOV.U32 R9, RZ, RZ, R228 ;  /* 0x000000ffff097224 */ /* 0x000fe200078e00e4 */
[----:B------:R-:W-:Y:S01]  /*fdc0*/  MOV R228, 0x1 ;  /* 0x0000000100e47802 */ /* 0x000fe20000000f00 */
[----:B------:R-:W-:Y:S01]  /*fdd0*/  IMAD.MOV.U32 R227, RZ, RZ, R6 ;  /* 0x000000ffffe37224 */ /* 0x000fe200078e0006 */
[----:B------:R-:W-:-:S02]  /*fde0*/  MOV R3, 0x181f ;  /* 0x0000181f00037802 */ /* 0x000fc40000000f00 */
[----:B------:R-:W-:Y:S02]  /*fdf0*/  MOV R2, 0xfe10 ;  /* 0x0000fe1000027802 */ /* 0x000fe40000000f00 */
[----:B------:R-:W-:Y:S05]  /*fe00*/  CALL.REL.NOINC `($__internal_9_$__cuda_sm70_shflsync_idx_p) ;  /* 0x00002ee000007944 */ /* 0x000fea0003c00000 */
        /* <DEDUP_REMOVED lines=8> */
[-C--:B------:R-:W-:Y:S02]  /*fe90*/  IADD3.X R11, RZ, R9.reuse, R4, P2, P0 ;  /* 0x00000009ff0b7210 */ /* 0x080fe400017e0404 */
        /* <DEDUP_REMOVED lines=10> */
[----:B-1----:R-:W-:Y:S05]  /*ff40*/  CALL.REL.NOINC `($__internal_9_$__cuda_sm70_shflsync_idx_p) ;  /* 0x00002da000007944 */ /* 0x002fea0003c00000 */
[----:B------:R-:W-:Y:S01]  /*ff50*/  IMAD.MOV.U32 R9, RZ, RZ, R228 ;  /* 0x000000ffff097224 */ /* 0x000fe200078e00e4 */
[----:B------:R-:W-:Y:S01]  /*ff60*/  MOV R228, 0x2 ;  /* 0x0000000200e47802 */ /* 0x000fe20000000f00 */
[----:B------:R-:W-:Y:S01]  /*ff70*/  IMAD.MOV.U32 R227, RZ, RZ, R6 ;  /* 0x000000ffffe37224 */ /* 0x000fe200078e0006 */
[----:B------:R-:W-:Y:S02]  /*ff80*/  MOV R3, 0x181f ;  /* 0x0000181f00037802 */ /* 0x000fe40000000f00 */
[----:B------:R-:W-:Y:S02]  /*ff90*/  MOV R2, 0xffb0 ;  /* 0x0000ffb000027802 */ /* 0x000fe40000000f00 */
[----:B------:R-:W-:Y:S05]  /*ffa0*/  CALL.REL.NOINC `($__internal_9_$__cuda_sm70_shflsync_idx_p) ;  /* 0x00002d4000007944 */ /* 0x000fea0003c00000 */
        /* <DEDUP_REMOVED lines=26> */
[----:B------:R-:W-:Y:S01]  /*10150*/  MOV R2, R228 ;  /* 0x000000e400027202 */ /* 0x000fe20000000f00 */
[----:B------:R-:W-:Y:S05]  /*10160*/  BRA `(.L_x_2686) ;  /* 0xffff2f9000007947 */ /* 0x000fea000383ffff */
.L_x_2631:
[----:B------:R-:W-:Y:S01]  /*10170*/  IMAD.MOV.U32 R227, RZ, RZ, R4 ;  /* 0x000000ffffe37224 */ /* 0x000fe200078e0004 */
[----:B------:R-:W-:Y:S01]  /*10180*/  MOV R228, RZ ;  /* 0x000000ff00e47202 */ /* 0x000fe20000000f00 */
[----:B------:R-:W-:Y:S01]  /*10190*/  IMAD.MOV.U32 R3, RZ, RZ, 0x1c1f ;  /* 0x00001c1fff037424 */ /* 0x000fe200078e00ff */
[----:B------:R-:W-:-:S02]  /*101a0*/  MOV R2, 0x101c0 ;  /* 0x000101c000027802 */ /* 0x000fc40000000f00 */
[----:B------:R-:W-:Y:S05]  /*101b0*/  CALL.REL.NOINC `($__internal_9_$__cuda_sm70_shflsync_idx_p) ;  /* 0x00002b3000007944 */ /* 0x000fea0003c00000 */
[----:B------:R-:W-:Y:S01]  /*101c0*/  MOV R0, R228 ;  /* 0x000000e400007202 */ /* 0x000fe20000000f00 */
[----:B------:R-:W-:Y:S05]  /*101d0*/  BRA `(.L_x_2687) ;  /* 0xffff312000007947 */ /* 0x000fea000383ffff */
.L_x_2632:
[----:B------:R-:W-:Y:S01]  /*101e0*/  IMAD.MOV.U32 R227, RZ, RZ, R4 ;  /* 0x000000ffffe37224 */ /* 0x000fe200078e0004 */
[----:B------:R-:W-:Y:S01]  /*101f0*/  MOV R228, 0x1 ;  /* 0x0000000100e47802 */ /* 0x000fe20000000f00 */
[----:B------:R-:W-:Y:S01]  /*10200*/  IMAD.MOV.U32 R3, RZ, RZ, 0x1c1f ;  /* 0x00001c1fff037424 */ /* 0x000fe200078e00ff */
[----:B------:R-:W-:-:S02]  /*10210*/  MOV R2, 0x10230 ;  /* 0x0001023000027802 */ /* 0x000fc40000000f00 */
[----:B-1----:R-:W-:Y:S05]  /*10220*/  CALL.REL.NOINC `($__internal_9_$__cuda_sm70_shflsync_idx_p) ;  /* 0x00002ac000007944 */ /* 0x002fea0003c00000 */
[----:B------:R-:W-:Y:S01]  /*10230*/  IMAD.IADD R0, R5, 0x1, R228 ;  /* 0x0000000105007824 */ /* 0x000fe200078e02e4 */
[----:B------:R-:W-:-:S02]  /*10240*/  FMNMX.FTZ R117, R7, R9, !PT ;  /* 0x0000000907757209 */ /* 0x000fc40007810000 */
[----:B------:R-:W-:Y:S02]  /*10250*/  MOV R2, 0x10a70 ;  /* 0x00010a7000027802 */ /* 0x000fe40000000f00 */
        /* <DEDUP_REMOVED lines=10> */
[----:B------:R-:W-:-:S02]  /*10300*/  FSEL R11, R99, -INF , P2 ;  /* 0xff800000630b7808 */ /* 0x000fc40001000000 */
[----:B------:R-:W-:Y:S02]  /*10310*/  FMNMX.FTZ R117, R12, R117, !PT ;  /* 0x000000750c757209 */ /* 0x000fe40007810000 */
        /* <DEDUP_REMOVED lines=107> */
[----:B------:R-:W-:Y:S01]  /*109d0*/  ISETP.GT.AND P0, PT, R0, 0x79, PT ;  /* 0x000000790000780c */ /* 0x000fe20003f04270 */
[----:B------:R-:W-:Y:S01]  /*109e0*/  IMAD.MOV.U32 R0, RZ, RZ, 0x2 ;  /* 0x00000002ff007424 */ /* 0x000fe200078e00ff */
[----:B------:R-:W-:Y:S02]  /*109f0*/  FSEL R173, R66, -INF , P2 ;  /* 0xff80000042ad7808 */ /* 0x000fe40001000000 */
[----:B------:R-:W-:Y:S02]  /*10a00*/  FMNMX.FTZ R8, R171, R8, !PT ;  /* 0x00000008ab087209 */ /* 0x000fe40007810000 */
[----:B------:R-:W-:Y:S02]  /*10a10*/  FMNMX.FTZ R117, R201, R117, !PT ;  /* 0x00000075c9757209 */ /* 0x000fe40007810000 */
[----:B------:R-:W-:Y:S02]  /*10a20*/  FSEL R172, R67, -INF , P0 ;  /* 0xff80000043ac7808 */ /* 0x000fe40000000000 */
[----:B------:R-:W-:Y:S01]  /*10a30*/  FMNMX.FTZ R8, R173, R8, !PT ;  /* 0x00000008ad087209 */ /* 0x000fe20007810000 */
[----:B------:R-:W-:-:S03]  /*10a40*/  IMAD.MOV.U32 R116, RZ, RZ, R117 ;  /* 0x000000ffff747224 */ /* 0x000fc600078e0075 */
[----:B------:R-:W-:Y:S02]  /*10a50*/  FMNMX.FTZ R8, R172, R8, !PT ;  /* 0x00000008ac087209 */ /* 0x000fe40007810000 */
[----:B------:R-:W-:Y:S05]  /*10a60*/  CALL.REL.NOINC `($__internal_8_$__cuda_sm70_shflsync_bfly_p) ;  /* 0x0000222000007944 */ /* 0x000fea0003c00000 */
[----:B------:R-:W-:Y:S01]  /*10a70*/  FMNMX.FTZ R117, R117, R0, !PT ;  /* 0x0000000075757209 */ /* 0x000fe20007810000 */
[----:B------:R-:W-:Y:S01]  /*10a80*/  IMAD.MOV.U32 R0, RZ, RZ, 0x1 ;  /* 0x00000001ff007424 */ /* 0x000fe200078e00ff */
[----:B------:R-:W-:-:S03]  /*10a90*/  MOV R2, 0x10ac0 ;  /* 0x00010ac000027802 */ /* 0x000fc60000000f00 */
[----:B------:R-:W-:Y:S02]  /*10aa0*/  IMAD.MOV.U32 R116, RZ, RZ, R117 ;  /* 0x000000ffff747224 */ /* 0x000fe400078e0075 */
[----:B------:R-:W-:Y:S05]  /*10ab0*/  CALL.REL.NOINC `($__internal_8_$__cuda_sm70_shflsync_bfly_p) ;  /* 0x000021d000007944 */ /* 0x000fea0003c00000 */
[----:B------:R-:W-:Y:S01]  /*10ac0*/  FMNMX.FTZ R117, R117, R0, !PT ;  /* 0x0000000075757209 */ /* 0x000fe20007810000 */
[----:B------:R-:W-:Y:S01]  /*10ad0*/  IMAD.MOV.U32 R116, RZ, RZ, R8 ;  /* 0x000000ffff747224 */ /* 0x000fe200078e0008 */
[----:B------:R-:W-:Y:S01]  /*10ae0*/  MOV R2, 0x10b10 ;  /* 0x00010b1000027802 */ /* 0x000fe20000000f00 */
[----:B------:R-:W-:Y:S02]  /*10af0*/  IMAD.MOV.U32 R0, RZ, RZ, 0x2 ;  /* 0x00000002ff007424 */ /* 0x000fe400078e00ff */
[----:B------:R-:W-:Y:S05]  /*10b00*/  CALL.REL.NOINC `($__internal_8_$__cuda_sm70_shflsync_bfly_p) ;  /* 0x0000218000007944 */ /* 0x000fea0003c00000 */
[----:B------:R-:W-:Y:S01]  /*10b10*/  FMNMX.FTZ R8, R8, R0, !PT ;  /* 0x0000000008087209 */ /* 0x000fe20007810000 */
[----:B------:R-:W-:Y:S01]  /*10b20*/  IMAD.MOV.U32 R0, RZ, RZ, 0x1 ;  /* 0x00000001ff007424 */ /* 0x000fe200078e00ff */
[----:B------:R-:W-:-:S03]  /*10b30*/  MOV R2, 0x10b60 ;  /* 0x00010b6000027802 */ /* 0x000fc60000000f00 */
[----:B------:R-:W-:Y:S02]  /*10b40*/  IMAD.MOV.U32 R116, RZ, RZ, R8 ;  /* 0x000000ffff747224 */ /* 0x000fe400078e0008 */
[----:B------:R-:W-:Y:S05]  /*10b50*/  CALL.REL.NOINC `($__internal_8_$__cuda_sm70_shflsync_bfly_p) ;  /* 0x0000213000007944 */ /* 0x000fea0003c00000 */
[----:B------:R-:W-:Y:S01]  /*10b60*/  MOV R3, R0 ;  /* 0x0000000000037202 */ /* 0x000fe20000000f00 */
[----:B------:R-:W-:Y:S05]  /*10b70*/  BRA `(.L_x_2688) ;  /* 0xffff343000007947 */ /* 0x000fea000383ffff */
.L_x_2636:
[----:B------:R-:W-:Y:S01]  /*10b80*/  MOV R228, RZ ;  /* 0x000000ff00e47202 */ /* 0x000fe20000000f00 */
[----:B------:R-:W-:Y:S01]  /*10b90*/  IMAD.MOV.U32 R227, RZ, RZ, R0 ;  /* 0x000000ffffe37224 */ /* 0x000fe200078e0000 */
[----:B------:R-:W-:Y:S01]  /*10ba0*/  MOV R2, 0x10bd0 ;  /* 0x00010bd000027802 */ /* 0x000fe20000000f00 */
[----:B------:R-:W-:Y:S02]  /*10bb0*/  IMAD.MOV.U32 R3, RZ, RZ, 0x181f ;  /* 0x0000181fff037424 */ /* 0x000fe400078e00ff */
[----:B--2---:R-:W-:Y:S05]  /*10bc0*/  CALL.REL.NOINC `($__internal_9_$__cuda_sm70_shflsync_idx_p) ;  /* 0x0000212000007944 */ /* 0x004fea0003c00000 */
[----:B------:R-:W-:Y:S01]  /*10bd0*/  MOV R7, R228 ;  /* 0x000000e400077202 */ /* 0x000fe20000000f00 */
[----:B------:R-:W-:-:S05]  /*10be0*/  BRA `(.L_x_2689) ;  /* 0xffff529000007947 */ /* 0x000fca000383ffff */
.L_x_2637:
[----:B------:R-:W-:Y:S01]  /*10bf0*/  MOV R228, RZ ;  /* 0x000000ff00e47202 */ /* 0x000fe20000000f00 */
[----:B------:R-:W-:Y:S01]  /*10c00*/  IMAD.MOV.U32 R227, RZ, RZ, R4 ;  /* 0x000000ffffe37224 */ /* 0x000fe200078e0004 */
[----:B------:R-:W-:Y:S01]  /*10c10*/  MOV R2, 0x10c40 ;  /* 0x00010c4000027802 */ /* 0x000fe20000000f00 */
[----:B------:R-:W-:Y:S02]  /*10c20*/  IMAD.MOV.U32 R3, RZ, RZ, 0x181f ;  /* 0x0000181fff037424 */ /* 0x000fe400078e00ff */
[----:B-123--:R-:W-:Y:S05]  /*10c30*/  CALL.REL.NOINC `($__internal_9_$__cuda_sm70_shflsync_idx_p) ;  /* 0x000020b000007944 */ /* 0x00efea0003c00000 */
[----:B------:R-:W-:Y:S01]  /*10c40*/  ISETP.GE.AND P5, PT, R226, c[0x0][0x1d4], PT ;  /* 0x00007500e2007a0c */ /* 0x000fe20003fa6270 */
[----:B------:R-:W-:Y:S01]  /*10c50*/  IMAD.MOV.U32 R227, RZ, RZ, R0 ;  /* 0x000000ffffe37224 */ /* 0x000fe200078e0000 */
[C---:B------:R-:W-:Y:S02]  /*10c60*/  IADD3 R12, P2, R228.reuse, R28, RZ ;  /* 0x0000001ce40c7210 */ /* 0x040fe40007f5e0ff */
[----:B------:R-:W-:Y:S03]  /*10c70*/  ISETP.GE.AND P0, PT, R237, c[0x0][0x1d4], PT ;  /* 0x00007500ed007a0c */ /* 0x000fe60003f06270 */
[C---:B------:R-:W-:Y:S01]  /*10c80*/  IMAD.X R13, R7.reuse, 0x1, R5, P2 ;  /* 0x00000001070d7824 */ /* 0x040fe200010e0605 */
        /* <DEDUP_REMOVED lines=12> */
[----:B------:R-:W-:Y:S05]  /*10d50*/  CALL.REL.NOINC `($__internal_9_$__cuda_sm70_shflsync_idx_p) ;  /* 0x00001f9000007944 */ /* 0x000fea0003c00000 */
[----:B------:R-:W-:Y:S01]  /*10d60*/  MOV R3, 0x181f ;  /* 0x0000181f00037802 */ /* 0x000fe20000000f00 */
[----:B------:R-:W-:Y:S01]  /*10d70*/  IMAD.MOV.U32 R13, RZ, RZ, R228 ;  /* 0x000000ffff0d7224 */ /* 0x000fe200078e00e4 */
[----:B------:R-:W-:Y:S01]  /*10d80*/  MOV R228, 0x1 ;  /* 0x0000000100e47802 */ /* 0x000fe20000000f00 */
[----:B------:R-:W-:Y:S01]  /*10d90*/  IMAD.MOV.U32 R227, RZ, RZ, R4 ;  /* 0x000000ffffe37224 */ /* 0x000fe200078e0004 */
[----:B------:R-:W-:Y:S02]  /*10da0*/  MOV R2, 0x10dc0 ;  /* 0x00010dc000027802 */ /* 0x000fe40000000f00 */
[----:B------:R-:W-:Y:S05]  /*10db0*/  CALL.REL.NOINC `($__internal_9_$__cuda_sm70_shflsync_idx_p) ;  /* 0x00001f3000007944 */ /* 0x000fea0003c00000 */
[C---:B------:R-:W-:Y:S01]  /*10dc0*/  IADD3 R2, -R12.reuse, 0x10, RZ ;  /* 0x000000100c027810 */ /* 0x040fe20007ffe1ff */
[----:B------:R-:W-:Y:S01]  /*10dd0*/  IMAD.MOV.U32 R227, RZ, RZ, R0 ;  /* 0x000000ffffe37224 */ /* 0x000fe200078e0000 */
[----:B------:R-:W-:Y:S02]  /*10de0*/  ISETP.NE.U32.AND P5, PT, R12, RZ, PT ;  /* 0x000000ff0c00720c */ /* 0x000fe40003fa5070 */
[----:B------:R-:W-:Y:S04]  /*10df0*/  LOP3.LUT R2, R2, 0xf, RZ, 0xc0, !PT ;  /* 0x0000000f02027812 */ /* 0x000fe800078ec0ff */
[-C--:B------:R-:W-:Y:S04]  /*10e00*/  IADD3 R2, P2, P0, R2, R228.reuse, R28 ;  /* 0x000000e402027210 */ /* 0x080fe8000785e01c */
[-C--:B------:R-:W-:Y:S05]  /*10e10*/  IADD3.X R3, RZ, R13.reuse, R5, P2, P0 ;  /* 0x0000000dff037210 */ /* 0x080fea00017e0405 */
        /* <DEDUP_REMOVED lines=46> */
[----:B------:R-:W-:Y:S01]  /*11100*/  MOV R0, R228 ;  /* 0x000000e400007202 */ /* 0x000fe20000000f00 */
[----:B------:R-:W-:-:S05]  /*11110*/  BRA `(.L_x_2690) ;  /* 0xffff4f4000007947 */ /* 0x000fca000383ffff */
.L_x_2640:
[----:B------:R-:W-:Y:S01]  /*11120*/  MOV R228, RZ ;  /* 0x000000ff00e47202 */ /* 0x000fe20000000f00 */
[----:B------:R-:W-:Y:S01]  /*11130*/  IMAD.MOV.U32 R227, RZ, RZ, R0 ;  /* 0x000000ffffe37224 */ /* 0x000fe200078e0000 */
[----:B------:R-:W-:Y:S01]  /*11140*/  MOV R2, 0x11170 ;  /* 0x0001117000027802 */ /* 0x000fe20000000f00 */
[----:B------:R-:W-:Y:S02]  /*11150*/  IMAD.MOV.U32 R3, RZ, RZ, 0x181f ;  /* 0x0000181fff037424 */ /* 0x000fe400078e00ff */
[----:B------:R-:W-:Y:S05]  /*11160*/  CALL.REL.NOINC `($__internal_9_$__cuda_sm70_shflsync_idx_p) ;  /* 0x00001b8000007944 */ /* 0x000fea0003c00000 */
[----:B------:R-:W-:Y:S01]  /*11170*/  MOV R145, R228 ;  /* 0x000000e400917202 */ /* 0x000fe20000000f00 */
[----:B------:R-:W-:-:S05]  /*11180*/  BRA `(.L_x_2691) ;  /* 0xffff5dd000007947 */ /* 0x000fca000383ffff */
.L_x_2641:
[----:B------:R-:W-:Y:S01]  /*11190*/  MOV R228, RZ ;  /* 0x000000ff00e47202 */ /* 0x000fe20000000f00 */
[----:B------:R-:W-:Y:S01]  /*111a0*/  IMAD.MOV.U32 R227, RZ, RZ, R116 ;  /* 0x000000ffffe37224 */ /* 0x000fe200078e0074 */
[----:B------:R-:W-:Y:S01]  /*111b0*/  MOV R2, 0x111e0 ;  /* 0x000111e000027802 */ /* 0x000fe20000000f00 */
[----:B------:R-:W-:Y:S02]  /*111c0*/  IMAD.MOV.U32 R3, RZ, RZ, 0x181f ;  /* 0x0000181fff037424 */ /* 0x000fe400078e00ff */
[----:B-12---:R-:W-:Y:S05]  /*111d0*/  CALL.REL.NOINC `($__internal_9_$__cuda_sm70_shflsync_idx_p) ;  /* 0x00001b1000007944 */ /* 0x006fea0003c00000 */
        /* <DEDUP_REMOVED lines=78> */
.L_x_2642:
[----:B------:R-:W-:Y:S01]  /*116c0*/  MOV R228, RZ ;  /* 0x000000ff00e47202 */ /* 0x000fe20000000f00 */
[----:B------:R-:W-:Y:S01]  /*116d0*/  IMAD.MOV.U32 R227, RZ, RZ, R116 ;  /* 0x000000ffffe37224 */ /* 0x000fe200078e0074 */
[----:B------:R-:W-:Y:S01]  /*116e0*/  MOV R2, 0x11710 ;  /* 0x0001171000027802 */ /* 0x000fe20000000f00 */
[----:B------:R-:W-:Y:S02]  /*116f0*/  IMAD.MOV.U32 R3, RZ, RZ, 0x1c1f ;  /* 0x00001c1fff037424 */ /* 0x000fe400078e00ff */
[----:B------:R-:W-:Y:S05]  /*11700*/  CALL.REL.NOINC `($__internal_9_$__cuda_sm70_shflsync_idx_p) ;  /* 0x000015e000007944 */ /* 0x000fea0003c00000 */
[----:B------:R-:W-:Y:S01]  /*11710*/  MOV R0, R228 ;  /* 0x000000e400007202 */ /* 0x000fe20000000f00 */
[----:B------:R-:W-:-:S05]  /*11720*/  BRA `(.L_x_2693) ;  /* 0xffff5c0000007947 */ /* 0x000fca000383ffff */
.L_x_2643:
[----:B------:R-:W-:Y:S01]  /*11730*/  MOV R228, 0x1 ;  /* 0x0000000100e47802 */ /* 0x000fe20000000f00 */
[----:B------:R-:W-:Y:S01]  /*11740*/  IMAD.MOV.U32 R227, RZ, RZ, R116 ;  /* 0x000000ffffe37224 */ /* 0x000fe200078e0074 */
[----:B------:R-:W-:Y:S01]  /*11750*/  MOV R2, 0x11780 ;  /* 0x0001178000027802 */ /* 0x000fe20000000f00 */
[----:B------:R-:W-:Y:S02]  /*11760*/  IMAD.MOV.U32 R3, RZ, RZ, 0x1c1f ;  /* 0x00001c1fff037424 */ /* 0x000fe400078e00ff */
[----:B-1----:R-:W-:Y:S05]  /*11770*/  CALL.REL.NOINC `($__internal_9_$__cuda_sm70_shflsync_idx_p) ;  /* 0x0000157000007944 */ /* 0x002fea0003c00000 */
[----:B------:R-:W-:Y:S01]  /*11780*/  FMNMX.FTZ R0, R4, R118, !PT ;  /* 0x0000007604007209 */ /* 0x000fe20007810000 */
[----:B------:R-:W-:Y:S03]  /*11790*/  IMAD.IADD R117, R117, 0x1, R228 ;  /* 0x0000000175757824 */ /* 0x000fe600078e02e4 */
[----:B------:R-:W-:Y:S02]  /*117a0*/  FMNMX.FTZ R0, R5, R0, !PT ;  /* 0x0000000005007209 */ /* 0x000fe40007810000 */
[C---:B------:R-:W-:Y:S02]  /*117b0*/  ISETP.GT.AND P6, PT, R117.reuse, RZ, PT ;  /* 0x000000ff7500720c */ /* 0x040fe40003fc4270 */
[C---:B------:R-:W-:Y:S02]  /*117c0*/  ISETP.GT.AND P5, PT, R117.reuse, 0x1, PT ;  /* 0x000000017500780c */ /* 0x040fe40003fa4270 */
[----:B------:R-:W-:Y:S02]  /*117d0*/  FSEL R6, R6, -INF , P6 ;  /* 0xff80000006067808 */ /* 0x000fe40003000000 */
[----:B------:R-:W-:Y:S02]  /*117e0*/  ISETP.GT.AND P2, PT, R117, 0x8, PT ;  /* 0x000000087500780c */ /* 0x000fe40003f44270 */
[----:B------:R-:W-:Y:S02]  /*117f0*/  FSEL R7, R7, -INF , P5 ;  /* 0xff80000007077808 */ /* 0x000fe40002800000 */
        /* <DEDUP_REMOVED lines=105> */
[----:B------:R-:W-:Y:S02]  /*11e90*/  FMNMX.FTZ R0, R239, R0, !PT ;  /* 0x00000000ef007209 */ /* 0x000fe40007810000 */
[----:B------:R-:W-:Y:S02]  /*11ea0*/  FSEL R234, R62, -INF , P6 ;  /* 0xff8000003eea7808 */ /* 0x000fe40003000000 */
[----:B------:R-:W-:Y:S02]  /*11eb0*/  FMNMX.FTZ R12, R230, R2, !PT ;  /* 0x00000002e60c7209 */ /* 0x000fe40007810000 */
[----:B------:R-:W-:Y:S02]  /*11ec0*/  ISETP.GT.AND P2, PT, R117, 0x78, PT ;  /* 0x000000787500780c */ /* 0x000fe40003f44270 */
[----:B------:R-:W-:Y:S01]  /*11ed0*/  FMNMX.FTZ R116, R243, R0, !PT ;  /* 0x00000000f3747209 */ /* 0x000fe20007810000 */
[----:B------:R-:W-:Y:S01]  /*11ee0*/  IMAD.MOV.U32 R0, RZ, RZ, 0x2 ;  /* 0x00000002ff007424 */ /* 0x000fe200078e00ff */
[----:B------:R-:W-:Y:S02]  /*11ef0*/  FSEL R233, R63, -INF , P5 ;  /* 0xff8000003fe97808 */ /* 0x000fe40002800000 */
[----:B------:R-:W-:Y:S02]  /*11f00*/  FMNMX.FTZ R12, R234, R12, !PT ;  /* 0x0000000cea0c7209 */ /* 0x000fe40007810000 */
[----:B------:R-:W-:Y:S02]  /*11f10*/  ISETP.GT.AND P0, PT, R117, 0x79, PT ;  /* 0x000000797500780c */ /* 0x000fe40003f04270 */
        /* <DEDUP_REMOVED lines=9> */
[----:B------:R-:W-:Y:S05]  /*11fb0*/  CALL.REL.NOINC `($__internal_8_$__cuda_sm70_shflsync_bfly_p) ;  /* 0x00000cd000007944 */ /* 0x000fea0003c00000 */
[----:B------:R-:W-:Y:S01]  /*11fc0*/  FMNMX.FTZ R116, R116, R0, !PT ;  /* 0x0000000074747209 */ /* 0x000fe20007810000 */
[----:B------:R-:W-:Y:S01]  /*11fd0*/  IMAD.MOV.U32 R0, RZ, RZ, 0x1 ;  /* 0x00000001ff007424 */ /* 0x000fe200078e00ff */
[----:B------:R-:W-:Y:S02]  /*11fe0*/  MOV R2, 0x12000 ;  /* 0x0001200000027802 */ /* 0x000fe40000000f00 */
        /* <DEDUP_REMOVED lines=8> */
[----:B------:R-:W-:Y:S02]  /*12070*/  MOV R2, 0x12090 ;  /* 0x0001209000027802 */ /* 0x000fe40000000f00 */
[----:B------:R-:W-:Y:S05]  /*12080*/  CALL.REL.NOINC `($__internal_8_$__cuda_sm70_shflsync_bfly_p) ;  /* 0x00000c0000007944 */ /* 0x000fea0003c00000 */
[----:B------:R-:W-:-:S05]  /*12090*/  BRA `(.L_x_2694) ;  /* 0xffff5f4000007947 */ /* 0x000fca000383ffff */
.L_x_2646:
[----:B-1--4-:R-:W-:Y:S01]  /*120a0*/  MOV R228, RZ ;  /* 0x000000ff00e47202 */ /* 0x012fe20000000f00 */
[----:B------:R-:W-:Y:S01]  /*120b0*/  IMAD.MOV.U32 R227, RZ, RZ, R36 ;  /* 0x000000ffffe37224 */ /* 0x000fe200078e0024 */
[----:B------:R-:W-:Y:S01]  /*120c0*/  MOV R2, 0x120f0 ;  /* 0x000120f000027802 */ /* 0x000fe20000000f00 */
[----:B------:R-:W-:Y:S02]  /*120d0*/  IMAD.MOV.U32 R3, RZ, RZ, 0x181f ;  /* 0x0000181fff037424 */ /* 0x000fe400078e00ff */
[----:B------:R-:W-:Y:S05]  /*120e0*/  CALL.REL.NOINC `($__internal_9_$__cuda_sm70_shflsync_idx_p) ;  /* 0x00000c0000007944 */ /* 0x000fea0003c00000 */
[----:B------:R-:W-:Y:S01]  /*120f0*/  MOV R29, R228 ;  /* 0x000000e4001d7202 */ /* 0x000fe20000000f00 */
[----:B------:R-:W-:-:S05]  /*12100*/  BRA `(.L_x_2695) ;  /* 0xffff829000007947 */ /* 0x000fca000383ffff */
.L_x_2649:
[----:B------:R-:W-:Y:S01]  /*12110*/  MOV R228, RZ ;  /* 0x000000ff00e47202 */ /* 0x000fe20000000f00 */
[----:B------:R-:W-:Y:S01]  /*12120*/  IMAD.MOV.U32 R227, RZ, RZ, R0 ;  /* 0x000000ffffe37224 */ /* 0x000fe200078e0000 */
[----:B------:R-:W-:Y:S01]  /*12130*/  MOV R2, 0x12160 ;  /* 0x0001216000027802 */ /* 0x000fe20000000f00 */
[----:B------:R-:W-:Y:S02]  /*12140*/  IMAD.MOV.U32 R3, RZ, RZ, 0x181f ;  /* 0x0000181fff037424 */ /* 0x000fe400078e00ff */
[----:B------:R-:W-:Y:S05]  /*12150*/  CALL.REL.NOINC `($__internal_9_$__cuda_sm70_shflsync_idx_p) ;  /* 0x00000b9000007944 */ /* 0x000fea0003c00000 */
[----:B------:R-:W-:Y:S01]  /*12160*/  MOV R145, R228 ;  /* 0x000000e400917202 */ /* 0x000fe20000000f00 */
[----:B------:R-:W-:-:S05]  /*12170*/  BRA `(.L_x_2696) ;  /* 0xffff92a000007947 */ /* 0x000fca000383ffff */
.L_x_2650:
[----:B------:R-:W-:Y:S01]  /*12180*/  MOV R228, RZ ;  /* 0x000000ff00e47202 */ /* 0x000fe20000000f00 */
[----:B------:R-:W-:Y:S01]  /*12190*/  IMAD.MOV.U32 R227, RZ, RZ, R116 ;  /* 0x000000ffffe37224 */ /* 0x000fe200078e0074 */
[----:B------:R-:W-:Y:S01]  /*121a0*/  MOV R2, 0x121d0 ;  /* 0x000121d000027802 */ /* 0x000fe20000000f00 */
[----:B------:R-:W-:Y:S02]  /*121b0*/  IMAD.MOV.U32 R3, RZ, RZ, 0x181f ;  /* 0x0000181fff037424 */ /* 0x000fe400078e00ff */
[----:B-12---:R-:W-:Y:S05]  /*121c0*/  CALL.REL.NOINC `($__internal_9_$__cuda_sm70_shflsync_idx_p) ;  /* 0x00000b2000007944 */ /* 0x006fea0003c00000 */
        /* <DEDUP_REMOVED lines=16> */
[----:B-1----:R-:W-:Y:S05]  /*122d0*/  CALL.REL.NOINC `($__internal_9_$__cuda_sm70_shflsync_idx_p) ;  /* 0x00000a1000007944 */ /* 0x002fea0003c00000 */
        /* <DEDUP_REMOVED lines=54> */
.L_x_2651:
[----:B------:R-:W-:Y:S02]  /*12640*/  MOV R0, 0x2 ;  /* 0x0000000200007802 */ /* 0x000fe40000000f00 */
        /* <DEDUP_REMOVED lines=16> */
.L_x_2653:
[----:B------:R2:W5:Y:S01]  /*12750*/  LDL R116, [R1] ;  /* 0x0000000001747983 */ /* 0x0005620000100800 */
[----:B-1----:R-:W-:-:S02]  /*12760*/  MOV R0, 0x2 ;  /* 0x0000000200007802 */ /* 0x002fc40000000f00 */
[----:B------:R-:W-:Y:S02]  /*12770*/  MOV R2, 0x12790 ;  /* 0x0001279000027802 */ /* 0x000fe40000000f00 */
[----:B--2--5:R-:W-:Y:S05]  /*12780*/  CALL.REL.NOINC `($__internal_8_$__cuda_sm70_shflsync_bfly_p) ;  /* 0x0000050000007944 */ /* 0x024fea0003c00000 */
[----:B------:R-:W-:Y:S01]  /*12790*/  MOV R4, R0 ;  /* 0x0000000000047202 */ /* 0x000fe20000000f00 */
[----:B------:R-:W-:Y:S05]  /*127a0*/  BRA `(.L_x_2699) ;  /* 0xffffb32000007947 */ /* 0x000fea000383ffff */
.L_x_2654:
[----:B------:R-:W-:Y:S01]  /*127b0*/  IMAD.MOV.U32 R116, RZ, RZ, R4 ;  /* 0x000000ffff747224 */ /* 0x000fe200078e0004 */
[----:B------:R-:W-:Y:S02]  /*127c0*/  MOV R0, 0x1 ;  /* 0x0000000100007802 */ /* 0x000fe40000000f00 */
[----:B------:R-:W-:Y:S02]  /*127d0*/  MOV R2, 0x127f0 ;  /* 0x000127f000027802 */ /* 0x000fe40000000f00 */
[----:B------:R-:W-:Y:S05]  /*127e0*/  CALL.REL.NOINC `($__internal_8_$__cuda_sm70_shflsync_bfly_p) ;  /* 0x000004a000007944 */ /* 0x000fea0003c00000 */
[----:B------:R1:W5:Y:S01]  /*127f0*/  LDL R116, [R1+0x4] ;  /* 0x0000040001747983 */ /* 0x0003620000100800 */
[----:B------:R-:W-:Y:S01]  /*12800*/  FADD.FTZ R4, R4, R0 ;  /* 0x0000000004047221 */ /* 0x000fe20000010000 */
[----:B------:R-:W-:Y:S02]  /*12810*/  MOV R0, 0x2 ;  /* 0x0000000200007802 */ /* 0x000fe40000000f00 */
[----:B------:R-:W-:Y:S02]  /*12820*/  MOV R2, 0x12840 ;  /* 0x0001284000027802 */ /* 0x000fe40000000f00 */
[----:B-1---5:R-:W-:Y:S05]  /*12830*/  CALL.REL.NOINC `($__internal_8_$__cuda_sm70_shflsync_bfly_p) ;  /* 0x0000045000007944 */ /* 0x022fea0003c00000 */
[----:B------:R-:W2:Y:S02]  /*12840*/  LDL.LU R2, [R1+0x4] ;  /* 0x0000040001027983 */ /* 0x000ea40000300800 */
[----:B--2---:R-:W-:Y:S01]  /*12850*/  FADD.FTZ R5, R2, R0 ;  /* 0x0000000002057221 */ /* 0x004fe20000010000 */
[----:B------:R-:W-:-:S02]  /*12860*/  MOV R0, 0x1 ;  /* 0x0000000100007802 */ /* 0x000fc40000000f00 */
[----:B------:R-:W-:Y:S02]  /*12870*/  MOV R2, 0x128a0 ;  /* 0x000128a000027802 */ /* 0x000fe40000000f00 */
[----:B------:R-:W-:Y:S02]  /*12880*/  MOV R116, R5 ;  /* 0x0000000500747202 */ /* 0x000fe40000000f00 */
[----:B------:R-:W-:Y:S05]  /*12890*/  CALL.REL.NOINC `($__internal_8_$__cuda_sm70_shflsync_bfly_p) ;  /* 0x000003f000007944 */ /* 0x000fea0003c00000 */
[----:B------:R-:W-:Y:S01]  /*128a0*/  MOV R3, R0 ;  /* 0x0000000000037202 */ /* 0x000fe20000000f00 */
[----:B------:R-:W-:Y:S05]  /*128b0*/  BRA `(.L_x_2700) ;  /* 0xffffb2a000007947 */ /* 0x000fea000383ffff */
.L_x_2669:
[----:B------:R-:W-:Y:S01]  /*128c0*/  IMAD.MOV.U32 R227, RZ, RZ, R7 ;  /* 0x000000ffffe37224 */ /* 0x000fe200078e0007 */
[----:B------:R-:W-:Y:S01]  /*128d0*/  MOV R228, RZ ;  /* 0x000000ff00e47202 */ /* 0x000fe20000000f00 */
[----:B------:R-:W-:Y:S01]  /*128e0*/  IMAD.MOV.U32 R3, RZ, RZ, 0x181f ;  /* 0x0000181fff037424 */ /* 0x000fe200078e00ff */
[----:B------:R-:W-:Y:S02]  /*128f0*/  MOV R2, 0x12910 ;  /* 0x0001291000027802 */ /* 0x000fe40000000f00 */
[----:B-1----:R-:W-:Y:S05]  /*12900*/  CALL.REL.NOINC `($__internal_9_$__cuda_sm70_shflsync_idx_p) ;  /* 0x000003e000007944 */ /* 0x002fea0003c00000 */
[----:B------:R-:W-:Y:S01]  /*12910*/  MOV R8, R228 ;  /* 0x000000e400087202 */ /* 0x000fe20000000f00 */
[----:B------:R-:W-:Y:S05]  /*12920*/  BRA `(.L_x_2701) ;  /* 0xffffcc8000007947 */ /* 0x000fea000383ffff */
.L_x_2670:
[----:B------:R-:W-:Y:S01]  /*12930*/  IMAD.MOV.U32 R227, RZ, RZ, R9 ;  /* 0x000000ffffe37224 */ /* 0x000fe200078e0009 */
[----:B------:R-:W-:Y:S01]  /*12940*/  MOV R228, RZ ;  /* 0x000000ff00e47202 */ /* 0x000fe20000000f00 */
[----:B------:R-:W-:Y:S01]  /*12950*/  IMAD.MOV.U32 R3, RZ, RZ, 0x181f ;  /* 0x0000181fff037424 */ /* 0x000fe200078e00ff */
[----:B------:R-:W-:-:S02]  /*12960*/  MOV R2, 0x12980 ;  /* 0x0001298000027802 */ /* 0x000fc40000000f00 */
[----:B-123--:R-:W-:Y:S05]  /*12970*/  CALL.REL.NOINC `($__internal_9_$__cuda_sm70_shflsync_idx_p) ;  /* 0x0000037000007944 */ /* 0x00efea0003c00000 */
[----:B------:R-:W-:Y:S01]  /*12980*/  MOV R0, R228 ;  /* 0x000000e400007202 */ /* 0x000fe20000000f00 */
[----:B------:R-:W-:Y:S05]  /*12990*/  BRA `(.L_x_2702) ;  /* 0xffffcc3000007947 */ /* 0x000fea000383ffff */
.L_x_2673:
[----:B------:R-:W-:Y:S01]  /*129a0*/  IMAD.MOV.U32 R227, RZ, RZ, R7 ;  /* 0x000000ffffe37224 */ /* 0x000fe200078e0007 */
[----:B------:R-:W-:Y:S01]  /*129b0*/  MOV R228, 0x1 ;  /* 0x0000000100e47802 */ /* 0x000fe20000000f00 */
[----:B-1----:R-:W-:Y:S01]  /*129c0*/  IMAD.MOV.U32 R3, RZ, RZ, 0x181f ;  /* 0x0000181fff037424 */ /* 0x002fe200078e00ff */
[----:B------:R-:W-:-:S02]  /*129d0*/  MOV R2, 0x129f0 ;  /* 0x000129f000027802 */ /* 0x000fc40000000f00 */
[----:B---34-:R-:W-:Y:S05]  /*129e0*/  CALL.REL.NOINC `($__internal_9_$__cuda_sm70_shflsync_idx_p) ;  /* 0x0000030000007944 */ /* 0x018fea0003c00000 */
[----:B------:R-:W-:Y:S01]  /*129f0*/  IMAD.MOV.U32 R8, RZ, RZ, R228 ;  /* 0x000000ffff087224 */ /* 0x000fe200078e00e4 */
[----:B------:R-:W-:Y:S01]  /*12a00*/  MOV R228, 0x1 ;  /* 0x0000000100e47802 */ /* 0x000fe20000000f00 */
[----:B------:R-:W-:Y:S01]  /*12a10*/  IMAD.MOV.U32 R227, RZ, RZ, R9 ;  /* 0x000000ffffe37224 */ /* 0x000fe200078e0009 */
[----:B------:R-:W-:-:S02]  /*12a20*/  MOV R3, 0x181f ;  /* 0x0000181f00037802 */ /* 0x000fc40000000f00 */
[----:B------:R-:W-:Y:S02]  /*12a30*/  MOV R2, 0x12a50 ;  /* 0x00012a5000027802 */ /* 0x000fe40000000f00 */
[----:B------:R-:W-:Y:S05]  /*12a40*/  CALL.REL.NOINC `($__internal_9_$__cuda_sm70_shflsync_idx_p) ;  /* 0x000002a000007944 */ /* 0x000fea0003c00000 */
[----:B------:R-:W-:Y:S01]  /*12a50*/  MOV R0, R228 ;  /* 0x000000e400007202 */ /* 0x000fe20000000f00 */
[----:B------:R-:W-:Y:S05]  /*12a60*/  BRA `(.L_x_2703) ;  /* 0xffffccf000007947 */ /* 0x000fea000383ffff */
.L_x_2676:
[----:B------:R-:W-:Y:S01]  /*12a70*/  IMAD.MOV.U32 R227, RZ, RZ, R7 ;  /* 0x000000ffffe37224 */ /* 0x000fe200078e0007 */
[----:B------:R-:W-:Y:S01]  /*12a80*/  MOV R228, 0x2 ;  /* 0x0000000200e47802 */ /* 0x000fe20000000f00 */
[----:B-1----:R-:W-:Y:S01]  /*12a90*/  IMAD.MOV.U32 R3, RZ, RZ, 0x181f ;  /* 0x0000181fff037424 */ /* 0x002fe200078e00ff */
[----:B------:R-:W-:Y:S02]  /*12aa0*/  MOV R2, 0x12ac0 ;  /* 0x00012ac000027802 */ /* 0x000fe40000000f00 */
[----:B--234-:R-:W-:Y:S05]  /*12ab0*/  CALL.REL.NOINC `($__internal_9_$__cuda_sm70_shflsync_idx_p) ;  /* 0x0000023000007944 */ /* 0x01cfea0003c00000 */
[----:B------:R-:W-:Y:S01]  /*12ac0*/  MOV R8, R228 ;  /* 0x000000e400087202 */ /* 0x000fe20000000f00 */
[----:B------:R-:W-:Y:S05]  /*12ad0*/  BRA `(.L_x_2704) ;  /* 0xffffcd9000007947 */ /* 0x000fea000383ffff */
.L_x_2677:
[----:B------:R-:W-:Y:S01]  /*12ae0*/  IMAD.MOV.U32 R227, RZ, RZ, R9 ;  /* 0x000000ffffe37224 */ /* 0x000fe200078e0009 */
[----:B------:R-:W-:Y:S01]  /*12af0*/  MOV R228, 0x2 ;  /* 0x0000000200e47802 */ /* 0x000fe20000000f00 */
[----:B-1----:R-:W-:Y:S01]  /*12b00*/  IMAD.MOV.U32 R3, RZ, RZ, 0x181f ;  /* 0x0000181fff037424 */ /* 0x002fe200078e00ff */
[----:B------:R-:W-:Y:S02]  /*12b10*/  MOV R2, 0x12b30 ;  /* 0x00012b3000027802 */ /* 0x000fe40000000f00 */
[----:B--234-:R-:W-:Y:S05]  /*12b20*/  CALL.REL.NOINC `($__internal_9_$__cuda_sm70_shflsync_idx_p) ;  /* 0x000001c000007944 */ /* 0x01cfea0003c00000 */
[----:B------:R-:W-:Y:S01]  /*12b30*/  MOV R0, R228 ;  /* 0x000000e400007202 */ /* 0x000fe20000000f00 */
[----:B------:R-:W-:Y:S05]  /*12b40*/  BRA `(.L_x_2705) ;  /* 0xffffcd4000007947 */ /* 0x000fea000383ffff */
.L_x_2680:
[----:B------:R-:W-:Y:S01]  /*12b50*/  IMAD.MOV.U32 R227, RZ, RZ, R7 ;  /* 0x000000ffffe37224 */ /* 0x000fe200078e0007 */
[----:B------:R-:W-:Y:S01]  /*12b60*/  MOV R228, 0x3 ;  /* 0x0000000300e47802 */ /* 0x000fe20000000f00 */
[----:B--2---:R-:W-:Y:S01]  /*12b70*/  IMAD.MOV.U32 R3, RZ, RZ, 0x181f ;  /* 0x0000181fff037424 */ /* 0x004fe200078e00ff */
[----:B------:R-:W-:-:S02]  /*12b80*/  MOV R2, 0x12ba0 ;  /* 0x00012ba000027802 */ /* 0x000fc40000000f00 */
[----:B-1-34-:R-:W-:Y:S05]  /*12b90*/  CALL.REL.NOINC `($__internal_9_$__cuda_sm70_shflsync_idx_p) ;  /* 0x0000015000007944 */ /* 0x01afea0003c00000 */
        /* <DEDUP_REMOVED lines=8> */
.L_x_2682:
[----:B------:R-:W-:Y:S01]  /*12c20*/  IMAD.MOV.U32 R227, RZ, RZ, R44 ;  /* 0x000000ffffe37224 */ /* 0x000fe200078e002c */
[----:B------:R-:W-:Y:S01]  /*12c30*/  MOV R228, RZ ;  /* 0x000000ff00e47202 */ /* 0x000fe20000000f00 */
[----:B------:R-:W-:Y:S01]  /*12c40*/  IMAD.MOV.U32 R3, RZ, RZ, 0x1f ;  /* 0x0000001fff037424 */ /* 0x000fe200078e00ff */
[----:B------:R-:W-:Y:S02]  /*12c50*/  MOV R2, 0x12c70 ;  /* 0x00012c7000027802 */ /* 0x000fe40000000f00 */
[----:B-123--:R-:W-:Y:S05]  /*12c60*/  CALL.REL.NOINC `($__internal_9_$__cuda_sm70_shflsync_idx_p) ;  /* 0x0000008000007944 */ /* 0x00efea0003c00000 */
[----:B------:R-:W-:Y:S01]  /*12c70*/  MOV R0, R228 ;  /* 0x000000e400007202 */ /* 0x000fe20000000f00 */
[----:B------:R-:W-:Y:S05]  /*12c80*/  BRA `(.L_x_2707) ;  /* 0xffffcea000007947 */ /* 0x000fea000383ffff */
        .weak           $__internal_8_$__cuda_sm70_shflsync_bfly_p
        .type           $__internal_8_$__cuda_sm70_shflsync_bfly_p,@function
        .size           $__internal_8_$__cuda_sm70_shflsync_bfly_p,($__internal_9_$__cuda_sm70_shflsync_idx_p - $__internal_8_$__cuda_sm70_shflsync_bfly_p)
$__internal_8_$__cuda_sm70_shflsync_bfly_p:
[----:B------:R-:W-:Y:S02]  /*12c90*/  MOV R244, 0xffffffff ;  /* 0xffffffff00f47802 */ /* 0x000fe40000000f00 */
[----:B------:R-:W-:Y:S02]  /*12ca0*/  MOV R3, 0x1f ;  /* 0x0000001f00037802 */ /* 0x000fe40000000f00 */
[----:B------:R-:W-:Y:S04]  /*12cb0*/  WARPSYNC R244 ;  /* 0x000000f400007348 */ /* 0x000fe80003800000 */
[----:B------:R1:W2:Y:S02]  /*12cc0*/  SHFL.BFLY PT, R0, R116, R0, R3 ;  /* 0x0c00000074007389 */ /* 0x0002a400000e0003 */
[----:B-1----:R-:W-:-:S04]  /*12cd0*/  MOV R3, 0x0 ;  /* 0x0000000000037802 */ /* 0x002fc80000000f00 */
[----:B--2---:R-:W-:Y:S05]  /*12ce0*/  RET.REL.NODEC R2 `(_ZN7cutlass13device_kernelIN5flash19enable_sm80_to_sm89INS1_16FlashAttnFwdSm80INS1_25CollectiveMainloopFwdSm80ILi8ELi1ELb1EN4cute5tupleIJNS5_1CILi128EEES8_S8_EEELi128ENS_10bfloat16_tEfNS_4arch4Sm80ELb1ELb0ELb0ELb0ELb1ELb0ELb1ELb0EEENS1_21CollectiveEpilogueFwdIS9_NS6_IJNS7_ILi1EEESF_SF_EEESA_SC_Li256ELb0ELb1ELb0ELb0EEENS1_30DynamicPersistentTileSchedulerILi256ELi256ELb0ELb1ELb0EEEEEEEEEvNT_6ParamsE) ;  /* 0xfffed31002007950 */ /* 0x004fea0003c3ffff */
        .weak           $__internal_9_$__cuda_sm70_shflsync_idx_p
        .type           $__internal_9_$__cuda_sm70_shflsync_idx_p,@function
        .size           $__internal_9_$__cuda_sm70_shflsync_idx_p,(.L_x_4364 - $__internal_9_$__cuda_sm70_shflsync_idx_p)
$__internal_9_$__cuda_sm70_shflsync_idx_p:
[----:B------:R-:W-:-:S04]  /*12cf0*/  MOV R229, 0xffffffff ;  /* 0xffffffff00e57802 */ /* 0x000fc80000000f00 */
[----:B------:R-:W-:Y:S04]  /*12d00*/  WARPSYNC R229 ;  /* 0x000000e500007348 */ /* 0x000fe80003800000 */
[----:B------:R1:W2:Y:S02]  /*12d10*/  SHFL.IDX PT, R228, R227, R228, R3 ;  /* 0x000000e4e3e47389 */ /* 0x0002a400000e0003 */
[----:B-1----:R-:W-:-:S04]  /*12d20*/  MOV R3, 0x0 ;  /* 0x0000000000037802 */ /* 0x002fc80000000f00 */
[----:B--2---:R-:W-:Y:S05]  /*12d30*/  RET.REL.NODEC R2 `(_ZN7cutlass13device_kernelIN5flash19enable_sm80_to_sm89INS1_16FlashAttnFwdSm80INS1_25CollectiveMainloopFwdSm80ILi8ELi1ELb1EN4cute5tupleIJNS5_1CILi128EEES8_S8_EEELi128ENS_10bfloat16_tEfNS_4arch4Sm80ELb1ELb0ELb0ELb0ELb1ELb0ELb1ELb0EEENS1_21CollectiveEpilogueFwdIS9_NS6_IJNS7_ILi1EEESF_SF_EEESA_SC_Li256ELb0ELb1ELb0ELb0EEENS1_30DynamicPersistentTileSchedulerILi256ELi256ELb0ELb1ELb0EEEEEEEEEvNT_6ParamsE) ;  /* 0xfffed2c002007950 */ /* 0x004fea0003c3ffff */
.L_x_2708:
        /* <DEDUP_REMOVED lines=12> */
.L_x_4364:


//--------------------- .text._ZN7cutlass13device_kernelIN5flash19enable_sm80_to_sm89INS1_16FlashAttnFwdSm80INS1_25CollectiveMainloopFwdSm80ILi8ELi1ELb1EN4cute5tupleIJNS5_1CILi128EEES8_S8_EEELi128ENS_10bfloat16_tEfNS_4arch4Sm80ELb1ELb0ELb0ELb1ELb1ELb0ELb1ELb0EEENS1_21CollectiveEpilogueFwdIS9_NS6_IJNS7_ILi1EEESF_SF_EEESA_SC_Li256ELb1ELb1ELb0ELb0EEENS1_19SingleTileSchedulerILb1ELb0ELb1ELi128EEEEEEEEEvNT_6ParamsE --------------------------
	.section	.text._ZN7cutlass13device_kernelIN5flash19enable_sm80_to_sm89INS1_16FlashAttnFwdSm80INS1_25CollectiveMainloopFwdSm80ILi8ELi1ELb1EN4cute5tupleIJNS5_1CILi128EEES8_S8_EEELi128ENS_10bfloat16_tEfNS_4arch4Sm80ELb1ELb0ELb0ELb1ELb1ELb0ELb1ELb0EEENS1_21CollectiveEpilogueFwdIS9_NS6_IJNS7_ILi1EEESF_SF_EEESA_SC_Li256ELb1ELb1ELb0ELb0EEENS1_19SingleTileSchedulerILb1ELb0ELb1ELi128EEEEEEEEEvNT_6ParamsE,"ax",@progbits
	.sectioninfo	@"SHI_REGISTERS=255"
	.align	128
.text._ZN7cutlass13device_kernelIN5flash19enable_sm80_to_sm89INS1_16FlashAttnFwdSm80INS1_25CollectiveMainloopFwdSm80ILi8ELi1ELb1EN4cute5tupleIJNS5_1CILi128EEES8_S8_EEELi128ENS_10bfloat16_tEfNS_4arch4Sm80ELb1ELb0ELb0ELb1ELb1ELb0ELb1ELb0EEENS1_21CollectiveEpilogueFwdIS9_NS6_IJNS7_ILi1EEESF_SF_EEESA_SC_Li256ELb1ELb1ELb0ELb0EEENS1_19SingleTileSchedulerILb1ELb0ELb1ELi128EEEEEEEEEvNT_6ParamsE:
        .type           _ZN7cutlass13device_kernelIN5flash19enable_sm80_to_sm89INS1_16FlashAttnFwdSm80INS1_25CollectiveMainloopFwdSm80ILi8ELi1ELb1EN4cute5tupleIJNS5_1CILi128EEES8_S8_EEELi128ENS_10bfloat16_tEfNS_4arch4Sm80ELb1ELb0ELb0ELb1ELb1ELb0ELb1ELb0EEENS1_21CollectiveEpilogueFwdIS9_NS6_IJNS7_ILi1EEESF_SF_EEESA_SC_Li256ELb1ELb1ELb0ELb0EEENS1_19SingleTileSchedulerILb1ELb0ELb1ELi128EEEEEEEEEvNT_6ParamsE,@function
        .size           _ZN7cutlass13device_kernelIN5flash19enable_sm80_to_sm89INS1_16FlashAttnFwdSm80INS1_25CollectiveMainloopFwdSm80ILi8ELi1ELb1EN4cute5tupleIJNS5_1CILi128EEES8_S8_EEELi128ENS_10bfloat16_tEfNS_4arch4Sm80ELb1ELb0ELb0ELb1ELb1ELb0ELb1ELb0EEENS1_21CollectiveEpilogueFwdIS9_NS6_IJNS7_ILi1EEESF_SF_EEESA_SC_Li256ELb1ELb1ELb0ELb0EEENS1_19SingleTileSchedulerILb1ELb0ELb1ELi128EEEEEEEEEvNT_6ParamsE,(.L_x_4367 - _ZN7cutlass13device_kernelIN5flash19enable_sm80_to_sm89INS1_16FlashAttnFwdSm80INS1_25CollectiveMainloopFwdSm80ILi8ELi1ELb1EN4cute5tupleIJNS5_1CILi128EEES8_S8_EEELi128ENS_10bfloat16_tEfNS_4arch4Sm80ELb1ELb0ELb0ELb1ELb1ELb0ELb1ELb0EEENS1_21CollectiveEpilogueFwdIS9_NS6_IJNS7_ILi1EEESF_SF_EEESA_SC_Li256ELb1ELb1ELb0ELb0EEENS1_19SingleTileSchedulerILb1ELb0ELb1ELi128EEEEEEEEEvNT_6ParamsE)
        .other          _ZN7cutlass13device_kernelIN5flash19enable_sm80_to_sm89INS1_16FlashAttnFwdSm80INS1_25CollectiveMainloopFwdSm80ILi8ELi1ELb1EN4cute5tupleIJNS5_1CILi128EEES8_S8_EEELi128ENS_10bfloat16_tEfNS_4arch4Sm80ELb1ELb0ELb0ELb1ELb1ELb0ELb1ELb0EEENS1_21CollectiveEpilogueFwdIS9_NS6_IJNS7_ILi1EEESF_SF_EEESA_SC_Li256ELb1ELb1ELb0ELb0EEENS1_19SingleTileSchedulerILb1ELb0ELb1ELi128EEEEEEEEEvNT_6ParamsE,@"STO_CUDA_ENTRY STV_DEFAULT"
_ZN7cutlass13device_kernelIN5flash19enable_sm80_to_sm89INS1_16FlashAttnFwdSm80INS1_25CollectiveMainloopFwdSm80ILi8ELi1ELb1EN4cute5tupleIJNS5_1CILi128EEES8_S8_EEELi128ENS_10bfloat16_tEfNS_4arch4Sm80ELb1ELb0ELb0ELb1ELb1ELb0ELb1ELb0EEENS1_21CollectiveEpilogueFwdIS9_NS6_IJNS7_ILi1EEESF_SF_EEESA_SC_Li256ELb1ELb1ELb0ELb0EEENS1_19SingleTileSchedulerILb1ELb0ELb1ELi128EEEEEEEEEvNT_6ParamsE:
        /* <DEDUP_REMOVED lines=20> */
.L_x_2710:
        /* <DEDUP_REMOVED lines=13> */
.L_x_2712:
[----:B------:R-:W-:Y:S02]  /*0210*/  ULDC UR5, c[0x0][0x54c] ;  /* 0x0001530000057ab9 */ /* 0x000fe40000000800 */
.L_x_2711:
[----:B------:R-:W-:Y:S02]  /*0220*/  ULDC UR4, c[0x0][0x548] ;  /* 0x0001520000047ab9 */ /* 0x000fe40000000800 */
[----:B------:R-:W-:-:S02]  /*0230*/  USHF.L.U32 UR7, UR7, 0x7, URZ ;  /* 0x0000000707077899 */ /* 0x000fc4000800063f */
[----:B------:R-:W-:-:S04]  /*0240*/  UIMAD UR4, UR5, UR4, URZ ;  /* 0x00000004050472a4 */ /* 0x000fc8000f8e023f */
[----:B------:R-:W-:-:S04]  /*0250*/  UISETP.GE.AND UP0, UPT, UR7, UR4, UPT ;  /* 0x000000040700728c */ /* 0x000fc8000bf06270 */
[----:B------:R-:W-:Y:S01]  /*0260*/  USEL UR13, UR13, 0xffffffff, !UP0 ;  /* 0xffffffff0d0d7887 */ /* 0x000fe2000c000000 */
[----:B------:R-:W-:Y:S05]  /*0270*/  BRA `(.L_x_2713) ;  /* 0x000001b000007947 */ /* 0x000fea0003800000 */
.L_x_2709:
        /* <DEDUP_REMOVED lines=8> */
.L_x_2714:
        /* <DEDUP_REMOVED lines=13> */
.L_x_2716:
[----:B------:R-:W-:Y:S02]  /*03d0*/  ULDC UR5, c[0x0][0x54c] ;  /* 0x0001530000057ab9 */ /* 0x000fe40000000800 */
.L_x_2715:
[----:B------:R-:W-:Y:S02]  /*03e0*/  ULDC UR4, c[0x0][0x548] ;  /* 0x0001520000047ab9 */ /* 0x000fe40000000800 */
[----:B------:R-:W-:-:S02]  /*03f0*/  USHF.L.U32 UR7, UR7, 0x7, URZ ;  /* 0x0000000707077899 */ /* 0x000fc4000800063f */
[----:B------:R-:W-:-:S04]  /*0400*/  UIMAD UR4, UR5, UR4, URZ ;  /* 0x00000004050472a4 */ /* 0x000fc8000f8e023f */
[----:B------:R-:W-:-:S04]  /*0410*/  UISETP.GE.AND UP0, UPT, UR7, UR4, UPT ;  /* 0x000000040700728c */ /* 0x000fc8000bf06270 */
[----:B------:R-:W-:-:S06]  /*0420*/  USEL UR13, UR13, 0xffffffff, !UP0 ;  /* 0xffffffff0d0d7887 */ /* 0x000fcc000c000000 */
.L_x_2713:
        /* <DEDUP_REMOVED lines=42> */
[----:B------:R1:W2:Y:S04]  /*06d0*/  LDG.E R0, [R6.64] ;  /* 0x0000000e06007981 */ /* 0x0002a8000c1e1900 */
[----:B-1----:R-:W3:Y:S01]  /*06e0*/  LDG.E R6, [R6.64+0x4] ;  /* 0x0000040e06067981 */ /* 0x002ee2000c1e1900 */
[----:B--2---:R-:W1:Y:S08]  /*06f0*/  R2UR UR12, R0 ;  /* 0x00000000000c73c2 */ /* 0x004e7000000e0000 */
[----:B---3--:R-:W1:Y:S02]  /*0700*/  R2UR UR4, R6 ;  /* 0x00000000060473c2 */ /* 0x008e6400000e0000 */
[----:B-1----:R-:W-:-:S06]  /*0710*/  UIADD3 UR12, -UR12, UR4, URZ ;  /* 0x000000040c0c7290 */ /* 0x002fcc000fffe13f */
.L_x_2717:
        /* <DEDUP_REMOVED lines=10> */
.L_x_2718:
        /* <DEDUP_REMOVED lines=12> */
.L_x_2719:
[----:B------:R-:W-:Y:S01]  /*0880*/  ULDC UR4, c[0x0][0x2c4] ;  /* 0x0000b10000047ab9 */ /* 0x000fe20000000800 */
[----:B------:R-:W-:Y:S01]  /*0890*/  PLOP3.LUT P2, PT, PT, PT, PT, 0x80, 0x0 ;  /* 0x000000000000781c */ /* 0x000fe20003f4f070 */
[----:B------:R-:W-:Y:S01]  /*08a0*/  UISETP.NE.AND UP1, UPT, UR4, 0x1, UPT ;  /* 0x000000010400788c */ /* 0x000fe2000bf25270 */
[----:B------:R-:W-:Y:S01]  /*08b0*/  IMAD.MOV.U32 R3, RZ, RZ, RZ ;  /* 0x000000ffff037224 */ /* 0x000fe200078e00ff */
[----:B------:R-:W-:Y:S01]  /*08c0*/  UMOV UR10, UR7 ;  /* 0x00000007000a7c82 */ /* 0x000fe20008000000 */
[----:B------:R-:W-:Y:S01]  /*08d0*/  IMAD.MOV.U32 R114, RZ, RZ, RZ ;  /* 0x000000ffff727224 */ /* 0x000fe200078e00ff */
[----:B------:R-:W-:Y:S01]  /*08e0*/  ULDC.64 UR4, c[0x0][0x2c8] ;  /* 0x0000b20000047ab9 */ /* 0x000fe20000000a00 */
[----:B------:R-:W-:Y:S01]  /*08f0*/  MOV R4, RZ ;  /* 0x000000ff00047202 */ /* 0x000fe20000000f00 */
[----:B------:R-:W-:Y:S01]  /*0900*/  UIADD3 UR8, -UR11, UR8, URZ ;  /* 0x000000080b087290 */ /* 0x000fe2000fffe13f */
[----:B------:R-:W-:Y:S01]  /*0910*/  IMAD.MOV.U32 R112, RZ, RZ, RZ ;  /* 0x000000ffff707224 */ /* 0x000fe200078e00ff */
        /* <DEDUP_REMOVED lines=36> */
[----:B------:R-:W-:Y:S01]  /*0b60*/  CS2R R74, SRZ ;  /* 0x00000000004a7805 */ /* 0x000fe2000001ff00 */
        /* <DEDUP_REMOVED lines=9> */
[----:B------:R-:W-:Y:S01]  /*0c00*/  CS2R R6, SRZ ;  /* 0x0000000000067805 */ /* 0x000fe2000001ff00 */
        /* <DEDUP_REMOVED lines=12> */
[CC--:B------:R-:W-:Y:S01]  /*0cd0*/  LEA.HI R237, R112.reuse, R5.reuse, RZ, 0x6 ;  /* 0x0000000570ed7211 */ /* 0x0c0fe200078f30ff */
[----:B------:R1:W2:Y:S01]  /*0ce0*/  @P0 LDG.E R0, [R2.64] ;  /* 0x0000000e02000981 */ /* 0x0002a2000c1e1900 */
[----:B------:R-:W-:Y:S01]  /*0cf0*/  IMAD.MOV.U32 R235, RZ, RZ, RZ ;  /* 0x000000ffffeb7224 */ /* 0x000fe200078e00ff */
[----:B-1----:R-:W-:Y:S01]  /*0d00*/  LEA.HI R3, R112, R5, RZ, 0x3 ;  /* 0x0000000570037211 */ /* 0x002fe200078f18ff */
[----:B------:R-:W-:-:S03]  /*0d10*/  IMAD.MOV.U32 R2, RZ, RZ, c[0x0][0x2b8] ;  /* 0x0000ae00ff027624 */ /* 0x000fc600078e00ff */
[----:B------:R-:W-:Y:S02]  /*0d20*/  LOP3.LUT R20, R3, 0xfffffff8, RZ, 0xc0, !PT ;  /* 0xfffffff803147812 */ /* 0x000fe400078ec0ff */
[----:B------:R-:W-:Y:S01]  /*0d30*/  SHF.R.S32.HI R3, RZ, 0x3, R3 ;  /* 0x00000003ff037819 */ /* 0x000fe20000011403 */
[----:B------:R-:W-:Y:S01]  /*0d40*/  BAR.SYNC.DEFER_BLOCKING 0x0 ;  /* 0x0000000000007b1d */ /* 0x000fe20000010000 */
[----:B------:R-:W-:Y:S01]  /*0d50*/  ISETP.NE.AND P3, PT, R2, 0x1, PT ;  /* 0x000000010200780c */ /* 0x000fe20003f65270 */
[----:B------:R-:W-:-:S04]  /*0d60*/  IMAD.IADD R20, R5, 0x1, -R20 ;  /* 0x0000000105147824 */ /* 0x000fc800078e0a14 */
[----:B------:R-:W-:Y:S01]  /*0d70*/  IMAD R238, R20, 0x20, R3 ;  /* 0x0000002014ee7824 */ /* 0x000fe200078e0203 */
[----:B--2---:R1:W2:Y:S02]  /*0d80*/  @P0 R2UR UR20, R0 ;  /* 0x00000000001403c2 */ /* 0x0042a400000e0000 */
[----:B--2---:R-:W-:Y:S02]  /*0d90*/  @!UP0 UMOV UR20, UR13 ;  /* 0x0000000d00148c82 */ /* 0x004fe40008000000 */
[----:B------:R-:W-:Y:S02]  /*0da0*/  USHF.R.S32.HI UR6, URZ, 0x1f, UR20 ;  /* 0x0000001f3f067899 */ /* 0x000fe40008011414 */
[----:B------:R-:W-:Y:S02]  /*0db0*/  UIMAD.WIDE.U32 UR18, UR20, UR4, URZ ;  /* 0x00000004141272a5 */ /* 0x000fe4000f8e003f */
[----:B------:R-:W-:-:S04]  /*0dc0*/  UIMAD UR6, UR6, UR4, URZ ;  /* 0x00000004060672a4 */ /* 0x000fc8000f8e023f */
[----:B------:R-:W-:Y:S01]  /*0dd0*/  UIMAD UR6, UR20, UR5, UR6 ;  /* 0x00000005140672a4 */ /* 0x000fe2000f8e0206 */
[----:B-1----:R-:W-:-:S03]  /*0de0*/  IMAD.U32 R0, RZ, RZ, UR7 ;  /* 0x00000007ff007e24 */ /* 0x002fc6000f8e00ff */
        /* <DEDUP_REMOVED lines=22> */
[----:B------:R-:W-:Y:S01]  /*0f50*/  USEL UR21, UR13, URZ, !UP2 ;  /* 0x0000003f0d157287 */ /* 0x000fe2000d000000 */
[----:B------:R-:W-:Y:S01]  /*0f60*/  IMAD.SHL.U32 R10, R3, 0x40, RZ ;  /* 0x00000040030a7824 */ /* 0x000fe200078e00ff */
[----:B------:R-:W-:Y:S01]  /*0f70*/  ULDC.64 UR4, c[0x0][0x1b8] ;  /* 0x00006e0000047ab9 */ /* 0x000fe20000000a00 */
[----:B------:R-:W-:Y:S01]  /*0f80*/  IMAD.SHL.U32 R205, R20, 0x8, RZ ;  /* 0x0000000814cd7824 */ /* 0x000fe200078e00ff */
[----:B------:R-:W-:Y:S01]  /*0f90*/  UIADD3 UR23, UR23, UR20, URZ ;  /* 0x0000001417177290 */ /* 0x000fe2000fffe03f */
[----:B------:R-:W-:Y:S01]  /*0fa0*/  IMAD.MOV.U32 R7, RZ, RZ, R0 ;  /* 0x000000ffff077224 */ /* 0x000fe200078e0000 */
[----:B------:R-:W-:Y:S01]  /*0fb0*/  UIMAD UR17, UR16, UR4, URZ ;  /* 0x00000004101172a4 */ /* 0x000fe2000f8e023f */
[----:B------:R-:W-:Y:S01]  /*0fc0*/  LOP3.LUT R10, R10, 0x1c0, RZ, 0xc0, !PT ;  /* 0x000001c00a0a7812 */ /* 0x000fe200078ec0ff */
[----:B------:R-:W-:Y:S01]  /*0fd0*/  USHF.R.S32.HI UR20, URZ, 0x1f, UR13 ;  /* 0x0000001f3f147899 */ /* 0x000fe2000801140d */
[----:B------:R-:W-:Y:S01]  /*0fe0*/  @P1 IMAD.HI.U32 R2, R0, c[0x0][0x2c8], RZ ;  /* 0x0000b20000021a27 */ /* 0x000fe200078e00ff */
[----:B------:R-:W-:Y:S01]  /*0ff0*/  UIMAD UR17, UR9, UR5, UR17 ;  /* 0x00000005091172a4 */ /* 0x000fe2000f8e0211 */
[----:B------:R-:W-:Y:S01]  /*1000*/  ISETP.GE.AND P6, PT, R205, c[0x0][0x198], PT ;  /* 0x00006600cd007a0c */ /* 0x000fe20003fc6270 */
[----:B------:R-:W-:Y:S01]  /*1010*/  UIMAD.WIDE.U32 UR22, UR9, UR4, UR22 ;  /* 0x00000004091672a5 */ /* 0x000fe2000f8e0016 */
[----:B------:R-:W-:Y:S01]  /*1020*/  IMAD.SHL.U32 R237, R237, 0x8, RZ ;  /* 0x00000008eded7824 */ /* 0x000fe200078e00ff */
[----:B------:R-:W-:Y:S01]  /*1030*/  USEL UR20, UR20, URZ, !UP2 ;  /* 0x0000003f14147287 */ /* 0x000fe2000d000000 */
[----:B------:R-:W-:Y:S01]  /*1040*/  @P0 SHF.R.U32.HI R7, RZ, c[0x0][0x2cc], R2 ;  /* 0x0000b300ff070a19 */ /* 0x000fe20000011602 */
[----:B------:R-:W-:Y:S01]  /*1050*/  ULDC.64 UR4, c[0x0][0x1c0] ;  /* 0x0000700000047ab9 */ /* 0x000fe20000000a00 */
[----:B------:R-:W-:Y:S01]  /*1060*/  LEA.HI R12, R112, R5, RZ, 0x4 ;  /* 0x00000005700c7211 */ /* 0x000fe200078f20ff */
[----:B------:R-:W-:Y:S01]  /*1070*/  UIMAD UR20, UR20, UR4, URZ ;  /* 0x00000004141472a4 */ /* 0x000fe2000f8e023f */
[--C-:B------:R-:W-:Y:S01]  /*1080*/  SHF.R.S32.HI R4, RZ, 0x1f, R7.reuse ;  /* 0x0000001fff047819 */ /* 0x100fe20000011407 */
[----:B------:R-:W-:Y:S01]  /*1090*/  UIADD3 UR23, UR23, UR17, URZ ;  /* 0x0000001117177290 */ /* 0x000fe2000fffe03f */
[----:B------:R-:W-:Y:S01]  /*10a0*/  IMAD.MOV R2, RZ, RZ, -R7 ;  /* 0x000000ffff027224 */ /* 0x000fe200078e0a07 */
[----:B------:R-:W-:Y:S01]  /*10b0*/  UIMAD UR5, UR21, UR5, UR20 ;  /* 0x00000005150572a4 */ /* 0x000fe2000f8e0214 */
[----:B------:R-:W-:Y:S01]  /*10c0*/  IADD3 R24, R205, 0x40, RZ ;  /* 0x00000040cd187810 */ /* 0x000fe20007ffe0ff */
[----:B------:R-:W-:Y:S01]  /*10d0*/  UIMAD.WIDE.U32 UR22, UR21, UR4, UR22 ;  /* 0x00000004151672a5 */ /* 0x000fe2000f8e0016 */
[----:B------:R-:W-:Y:S01]  /*10e0*/  IMAD R2, R2, c[0x0][0x2c4], R0 ;  /* 0x0000b10002027a24 */ /* 0x000fe200078e0200 */
[----:B------:R-:W-:Y:S01]  /*10f0*/  UISETP.GE.AND UP0, UPT, UR7, 0x2, UPT ;  /* 0x000000020700788c */ /* 0x000fe2000bf06270 */
[----:B------:R-:W-:Y:S01]  /*1100*/  IMAD R4, R4, c[0x0][0x1b0], RZ ;  /* 0x00006c0004047a24 */ /* 0x000fe200078e02ff */
[----:B------:R-:W-:Y:S01]  /*1110*/  UIADD3 UR5, UR23, UR5, URZ ;  /* 0x0000000517057290 */ /* 0x000fe2000fffe03f */
[----:B------:R-:W-:Y:S01]  /*1120*/  SHF.R.S32.HI R204, RZ, 0x1f, R24 ;  /* 0x0000001fffcc7819 */ /* 0x000fe20000011418 */
[----:B-1----:R-:W-:Y:S01]  /*1130*/  IMAD.U32 R9, RZ, RZ, UR23 ;  /* 0x00000017ff097e24 */ /* 0x002fe2000f8e00ff */
[----:B------:R-:W-:Y:S01]  /*1140*/  SHF.R.S32.HI R0, RZ, 0x1f, R2 ;  /* 0x0000001fff007819 */ /* 0x000fe20000011402 */
[----:B------:R-:W-:Y:S01]  /*1150*/  IMAD.U32 R8, RZ, RZ, UR22 ;  /* 0x00000016ff087e24 */ /* 0x000fe2000f8e00ff */
[----:B------:R-:W-:Y:S01]  /*1160*/  ULDC UR4, c[0x0][0x2c4] ;  /* 0x0000b10000047ab9 */ /* 0x000fe20000000800 */
[----:B------:R-:W-:Y:S01]  /*1170*/  IMAD.U32 R9, RZ, RZ, UR5 ;  /* 0x00000005ff097e24 */ /* 0x000fe2000f8e00ff */
[----:B------:R-:W-:Y:S01]  /*1180*/  UIMAD UR4, UR12, UR4, URZ ;  /* 0x000000040c0472a4 */ /* 0x000fe2000f8e023f */
[C---:B------:R-:W-:Y:S01]  /*1190*/  IMAD R4, R7.reuse, c[0x0][0x1b4], R4 ;  /* 0x00006d0007047a24 */ /* 0x040fe200078e0204 */
[----:B------:R-:W-:Y:S01]  /*11a0*/  LEA.HI R204, R204, R24, RZ, 0x3 ;  /* 0x00000018cccc7211 */ /* 0x000fe200078f18ff */
[----:B------:R-:W-:Y:S01]  /*11b0*/  IMAD.WIDE.U32 R8, R7, c[0x0][0x1b0], R8 ;  /* 0x00006c0007087a25 */ /* 0x000fe200078e0008 */
[----:B------:R-:W-:Y:S01]  /*11c0*/  ISETP.GE.AND P5, PT, R24, c[0x0][0x198], PT ;  /* 0x0000660018007a0c */ /* 0x000fe20003fa6270 */
[----:B------:R-:W-:Y:S01]  /*11d0*/  ULEA UR22, UR7, 0xffffff80, 0x7 ;  /* 0xffffff8007167891 */ /* 0x000fe2000f8e383f */
[----:B------:R-:W-:Y:S01]  /*11e0*/  LOP3.LUT R204, R204, 0xfffffff8, RZ, 0xc0, !PT ;  /* 0xfffffff8cccc7812 */ /* 0x000fe200078ec0ff */
[----:B------:R-:W-:-:S02]  /*11f0*/  IMAD R0, R0, c[0x0][0x1a8], RZ ;  /* 0x00006a0000007a24 */ /* 0x000fc400078e02ff */
[----:B------:R-:W-:Y:S01]  /*1200*/  IMAD.IADD R9, R9, 0x1, R4 ;  /* 0x0000000109097824 */ /* 0x000fe200078e0204 */
[----:B------:R-:W-:Y:S01]  /*1210*/  SHF.R.U32.HI R4, RZ, 0x3, R10 ;  /* 0x00000003ff047819 */ /* 0x000fe2000001160a */
[----:B------:R-:W-:Y:S01]  /*1220*/  IMAD R0, R2, c[0x0][0x1ac], R0 ;  /* 0x00006b0002007a24 */ /* 0x000fe200078e0200 */
[----:B------:R-:W-:Y:S01]  /*1230*/  LOP3.LUT R10, R10, 0x38, R205, 0xf8, !PT ;  /* 0x000000380a0a7812 */ /* 0x000fe200078ef8cd */
[----:B------:R-:W-:Y:S01]  /*1240*/  IMAD.WIDE.U32 R8, R2, c[0x0][0x1a8], R8 ;  /* 0x00006a0002087a25 */ /* 0x000fe200078e0008 */
[----:B------:R-:W-:Y:S01]  /*1250*/  UIADD3 UR22, UR8, -UR22, URZ ;  /* 0x8000001608167290 */ /* 0x000fe2000fffe03f */
[----:B------:R-:W-:Y:S02]  /*1260*/  SHF.R.S32.HI R206, RZ, 0x1f, R204 ;  /* 0x0000001fffce7819 */ /* 0x000fe400000114cc */
[----:B------:R-:W-:Y:S01]  /*1270*/  IMAD.MOV R2, RZ, RZ, -R6 ;  /* 0x000000ffff027224 */ /* 0x000fe200078e0a06 */
[----:B------:R-:W-:Y:S01]  /*1280*/  LEA R6, P0, R8, c[0x0][0x160], 0x1 ;  /* 0x0000580008067a11 */ /* 0x000fe200078008ff */
[----:B------:R-:W-:Y:S01]  /*1290*/  IMAD.IADD R0, R9, 0x1, R0 ;  /* 0x0000000109007824 */ /* 0x000fe200078e0200 */
[----:B------:R-:W-:Y:S01]  /*12a0*/  LOP3.LUT R10, R10, R4, RZ, 0x3c, !PT ;  /* 0x000000040a0a7212 */ /* 0x000fe200078e3cff */
[----:B------:R-:W-:Y:S01]  /*12b0*/  IMAD R236, R2, c[0x0][0x2b8], R236 ;  /* 0x0000ae0002ec7a24 */ /* 0x000fe200078e02ec */
[----:B------:R-:W-:Y:S01]  /*12c0*/  IADD3 R2, R3, UR10, RZ ;  /* 0x0000000a03027c10 */ /* 0x000fe2000fffe0ff */
[----:B------:R-:W-:Y:S01]  /*12d0*/  IMAD.WIDE R38, R205, 0x2, RZ ;  /* 0x00000002cd267825 */ /* 0x000fe200078e02ff */
[----:B------:R-:W-:-:S02]  /*12e0*/  LEA.HI.X R0, R8, c[0x0][0x164], R0, 0x1, P0 ;  /* 0x0000590008007a11 */ /* 0x000fc400000f0c00 */
[----:B------:R-:W-:Y:S01]  /*12f0*/  SHFL.IDX PT, R8, R6, RZ, 0x181f ;  /* 0x00181fff06087589 */ /* 0x000fe200000e0000 */
[----:B------:R-:W-:Y:S02]  /*1300*/  ISETP.GE.AND P0, PT, R2, UR4, PT ;  /* 0x0000000402007c0c */ /* 0x000fe4000bf06270 */
[----:B------:R-:W-:Y:S01]  /*1310*/  LOP3.LUT R237, R10, 0xfffffe00, R237, 0xf8, !PT ;  /* 0xfffffe000aed7812 */ /* 0x000fe200078ef8ed */
[----:B------:R-:W1:Y:S01]  /*1320*/  SHFL.IDX PT, R9, R0, RZ, 0x181f ;  /* 0x00181fff00097589 */ /* 0x000e6200000e0000 */
[----:B------:R-:W-:Y:S01]  /*1330*/  SHF.R.S32.HI R22, RZ, 0x1f, R236 ;  /* 0x0000001fff167819 */ /* 0x000fe200000114ec */
[----:B------:R-:W-:Y:S01]  /*1340*/  IMAD.WIDE.U32 R10, R236, c[0x0][0x1e0], RZ ;  /* 0x00007800ec0a7a25 */ /* 0x000fe200078e00ff */
[----:B------:R-:W-:Y:S02]  /*1350*/  IADD3 R7, R2, 0x20, RZ ;  /* 0x0000002002077810 */ /* 0x000fe40007ffe0ff */
[----:B------:R-:W-:Y:S01]  /*1360*/  SHF.R.S32.HI R4, RZ, 0x4, R12 ;  /* 0x00000004ff047819 */ /* 0x000fe2000001140c */
[----:B------:R-:W-:Y:S01]  /*1370*/  IMAD.SHL.U32 R237, R237, 0x2, RZ ;  /* 0x00000002eded7824 */ /* 0x000fe200078e00ff */
[----:B------:R-:W-:Y:S01]  /*1380*/  ISETP.GE.AND P4, PT, R7, UR4, PT ;  /* 0x0000000407007c0c */ /* 0x000fe2000bf86270 */
[----:B------:R-:W-:Y:S01]  /*1390*/  IMAD R18, R22, c[0x0][0x1e0], RZ ;  /* 0x0000780016127a24 */ /* 0x000fe200078e02ff */
[----:B------:R-:W-:Y:S01]  /*13a0*/  IADD3 R7, R2, 0x40, RZ ;  /* 0x0000004002077810 */ /* 0x000fe20007ffe0ff */
[----:B------:R-:W-:Y:S01]  /*13b0*/  IMAD R22, R22, c[0x0][0x208], RZ ;  /* 0x0000820016167a24 */ /* 0x000fe200078e02ff */
[----:B------:R-:W-:Y:S01]  /*13c0*/  IADD3 R2, R2, 0x60, RZ ;  /* 0x0000006002027810 */ /* 0x000fe20007ffe0ff */
[----:B------:R-:W-:Y:S01]  /*13d0*/  IMAD R18, R236, c[0x0][0x1e4], R18 ;  /* 0x00007900ec127a24 */ /* 0x000fe200078e0212 */
[----:B------:R-:W-:Y:S01]  /*13e0*/  LEA.HI R234, R12, R4, RZ, 0x1 ;  /* 0x000000040cea7211 */ /* 0x000fe200078f08ff */
[----:B------:R-:W-:Y:S01]  /*13f0*/  IMAD R22, R236, c[0x0][0x20c], R22 ;  /* 0x00008300ec167a24 */ /* 0x000fe200078e0216 */
[----:B------:R-:W-:Y:S01]  /*1400*/  ISETP.GE.AND P2, PT, R7, UR4, PT ;  /* 0x0000000407007c0c */ /* 0x000fe2000bf46270 */
[----:B------:R-:W-:Y:S01]  /*1410*/  IMAD.IADD R19, R11, 0x1, R18 ;  /* 0x000000010b137824 */ /* 0x000fe200078e0212 */
[----:B------:R-:W-:Y:S01]  /*1420*/  ISETP.GE.AND P1, PT, R2, UR4, PT ;  /* 0x0000000402007c0c */ /* 0x000fe2000bf26270 */
[----:B------:R-:W-:Y:S01]  /*1430*/  ULDC.64 UR4, c[0x0][0x1e8] ;  /* 0x00007a0000047ab9 */ /* 0x000fe20000000a00 */
[----:B------:R-:W-:Y:S01]  /*1440*/  IMAD.MOV.U32 R18, RZ, RZ, R10 ;  /* 0x000000ffff127224 */ /* 0x000fe200078e000a */
[----:B------:R-:W-:Y:S01]  /*1450*/  LOP3.LUT R234, R234, 0xfffffffe, RZ, 0xc0, !PT ;  /* 0xfffffffeeaea7812 */ /* 0x000fe200078ec0ff */
[----:B------:R-:W-:Y:S01]  /*1460*/  UIMAD.WIDE.U32 UR20, UR9, UR4, URZ ;  /* 0x00000004091472a5 */ /* 0x000fe2000f8e003f */
[----:B------:R-:W-:Y:S01]  /*1470*/  SHFL.IDX PT, R10, R6, 0x2, 0x181f ;  /* 0x00581f00060a7f89 */ /* 0x000fe200000e0000 */
[----:B------:R-:W-:Y:S01]  /*1480*/  UIMAD UR4, UR16, UR4, URZ ;  /* 0x00000004100472a4 */ /* 0x000fe2000f8e023f */
[----:B-1----:R-:W-:Y:S01]  /*1490*/  @!P0 IMAD.WIDE R14, R205, 0x2, R8 ;  /* 0x00000002cd0e8825 */ /* 0x002fe200078e0208 */
[----:B------:R-:W-:Y:S01]  /*14a0*/  LOP3.LUT R12, R12, 0xfffffff0, RZ, 0xc0, !PT ;  /* 0xfffffff00c0c7812 */ /* 0x000fe200078ec0ff */
[----:B------:R-:W1:Y:S01]  /*14b0*/  SHFL.IDX PT, R11, R0, 0x2, 0x181f ;  /* 0x00581f00000b7f89 */ /* 0x000e6200000e0000 */
[----:B------:R-:W-:Y:S01]  /*14c0*/  UIMAD UR4, UR9, UR5, UR4 ;  /* 0x00000005090472a4 */ /* 0x000fe2000f8e0204 */
[----:B------:R-:W-:Y:S01]  /*14d0*/  IMAD.IADD R234, R4, 0x1, -R234 ;  /* 0x0000000104ea7824 */ /* 0x000fe200078e0aea */
[----:B------:R-:W-:Y:S01]  /*14e0*/  IADD3 R36, -R3, UR22, RZ ;  /* 0x0000001603247c10 */ /* 0x000fe2000fffe1ff */
[----:B------:R3:W-:Y:S01]  /*14f0*/  @!P0 LDGSTS.E.BYPASS.LTC128B.128 [R237+0x100], [R14.64], !P6 ;  /* 0x001000000eed8fae */ /* 0x0007e2000f101d4e */
[----:B------:R-:W-:Y:S01]  /*1500*/  @!P0 IMAD.WIDE R8, R204, 0x2, R8 ;  /* 0x00000002cc088825 */ /* 0x000fe200078e0208 */
[----:B------:R-:W-:Y:S01]  /*1510*/  UIADD3 UR17, UR21, UR4, URZ ;  /* 0x0000000415117290 */ /* 0x000fe2000fffe03f */
[----:B------:R-:W-:Y:S01]  /*1520*/  IADD3 R244, R237, 0x100, RZ ;  /* 0x00000100edf47810 */ /* 0x000fe20007ffe0ff */
[----:B------:R-:W-:Y:S01]  /*1530*/  SHFL.IDX PT, R7, R0, 0x3, 0x181f ;  /* 0x00781f0000077f89 */ /* 0x000fe200000e0000 */
[----:B------:R-:W-:Y:S01]  /*1540*/  IMAD.IADD R12, R5, 0x1, -R12 ;  /* 0x00000001050c7824 */ /* 0x000fe200078e0a0c */
[----:B------:R-:W-:Y:S01]  /*1550*/  ULDC.64 UR4, c[0x0][0x210] ;  /* 0x0000840000047ab9 */ /* 0x000fe20000000a00 */
[----:B------:R-:W-:Y:S01]  /*1560*/  IMAD.SHL.U32 R3, R3, 0x8, RZ ;  /* 0x0000000803037824 */ /* 0x000fe200078e00ff */
[----:B------:R4:W-:Y:S01]  /*1570*/  @!P0 LDGSTS.E.BYPASS.LTC128B.128 [R237+0x4100], [R8.64], !P5 ;  /* 0x0410000008ed8fae */ /* 0x0009e2000e901d4e */
[----:B------:R-:W-:Y:S01]  /*1580*/  UIMAD UR16, UR16, UR4, URZ ;  /* 0x00000004101072a4 */ /* 0x000fe2000f8e023f */
[----:B------:R-:W-:Y:S01]  /*1590*/  SHF.R.S32.HI R2, RZ, 0x1f, R12 ;  /* 0x0000001fff027819 */ /* 0x000fe2000001140c */
[----:B------:R-:W-:Y:S01]  /*15a0*/  UIMAD.WIDE.U32 UR24, UR9, UR4, URZ ;  /* 0x00000004091872a5 */ /* 0x000fe2000f8e003f */
[----:B------:R-:W-:Y:S01]  /*15b0*/  IADD3 R243, R237, 0x4100, RZ ;  /* 0x00004100edf37810 */ /* 0x000fe20007ffe0ff */
[----:B------:R-:W-:Y:S01]  /*15c0*/  UIMAD UR16, UR9, UR5, UR16 ;  /* 0x00000005091072a4 */ /* 0x000fe2000f8e0210 */
[----:B------:R-:W-:-:S02]  /*15d0*/  LEA.HI R2, R2, R12, RZ, 0x3 ;  /* 0x0000000c02027211 */ /* 0x000fc400078f18ff */
[C---:B------:R-:W-:Y:S01]  /*15e0*/  IADD3 R242, R237.reuse, 0x1100, RZ ;  /* 0x00001100edf27810 */ /* 0x040fe20007ffe0ff */
[----:B------:R-:W-:Y:S01]  /*15f0*/  UIADD3 UR16, UR25, UR16, URZ ;  /* 0x0000001019107290 */ /* 0x000fe2000fffe03f */
[C---:B------:R-:W-:Y:S01]  /*1600*/  IADD3 R241, R237.reuse, 0x5100, RZ ;  /* 0x00005100edf17810 */ /* 0x040fe20007ffe0ff */
[----:B-1----:R-:W-:Y:S01]  /*1610*/  @!P2 IMAD.WIDE R26, R204, 0x2, R10 ;  /* 0x00000002cc1aa825 */ /* 0x002fe200078e020a */
[C---:B------:R-:W-:Y:S02]  /*1620*/  IADD3 R240, R237.reuse, 0x2100, RZ ;  /* 0x00002100edf07810 */ /* 0x040fe40007ffe0ff */
[----:B------:R-:W-:Y:S01]  /*1630*/  IADD3 R239, R237, 0x6100, RZ ;  /* 0x00006100edef7810 */ /* 0x000fe20007ffe0ff */
[----:B---3--:R-:W-:Y:S04]  /*1640*/  SHFL.IDX PT, R14, R6, 0x1, 0x181f ;  /* 0x00381f00060e7f89 */ /* 0x008fe800000e0000 */
[----:B------:R1:W3:Y:S04]  /*1650*/  SHFL.IDX PT, R15, R0, 0x1, 0x181f ;  /* 0x00381f00000f7f89 */ /* 0x0002e800000e0000 */
[----:B------:R-:W5:Y:S01]  /*1660*/  SHFL.IDX PT, R6, R6, 0x3, 0x181f ;  /* 0x00781f0006067f89 */ /* 0x000f6200000e0000 */
[----:B-1----:R-:W-:Y:S01]  /*1670*/  LOP3.LUT R0, R2, 0xfffffff8, RZ, 0xc0, !PT ;  /* 0xfffffff802007812 */ /* 0x002fe200078ec0ff */
[----:B---3--:R-:W-:-:S04]  /*1680*/  @!P4 IMAD.WIDE R16, R205, 0x2, R14 ;  /* 0x00000002cd10c825 */ /* 0x008fc800078e020e */
[----:B------:R-:W-:Y:S01]  /*1690*/  IMAD.IADD R0, R12, 0x1, -R0 ;  /* 0x000000010c007824 */ /* 0x000fe200078e0a00 */
[----:B------:R1:W-:Y:S01]  /*16a0*/  @!P4 LDGSTS.E.BYPASS.LTC128B.128 [R237+0x1100], [R16.64], !P6 ;  /* 0x0110000010edcfae */ /* 0x0003e2000f101d4e */
[----:B------:R-:W-:Y:S02]  /*16b0*/  IMAD.SHL.U32 R2, R2, 0x40, RZ ;  /* 0x0000004002027824 */ /* 0x000fe400078e00ff */
[----:B-1----:R-:W-:-:S04]  /*16c0*/  @!P2 IMAD.WIDE R16, R205, 0x2, R10 ;  /* 0x00000002cd10a825 */ /* 0x002fc800078e020a */
[----:B-----5:R-:W-:-:S04]  /*16d0*/  @!P1 IMAD.WIDE R10, R205, 0x2, R6 ;  /* 0x00000002cd0a9825 */ /* 0x020fc800078e0206 */
[----:B------:R-:W-:Y:S01]  /*16e0*/  @!P1 IMAD.WIDE R6, R204, 0x2, R6 ;  /* 0x00000002cc069825 */ /* 0x000fe200078e0206 */
[----:B--2---:R-:W-:-:S03]  /*16f0*/  SHF.R.S32.HI R21, RZ, 0x1f, R235 ;  /* 0x0000001fff157819 */ /* 0x004fc600000114eb */
[----:B------:R-:W-:-:S04]  /*1700*/  IMAD.WIDE.U32 R18, R235, c[0x0][0x1f0], R18 ;  /* 0x00007c00eb127a25 */ /* 0x000fc800078e0012 */
[----:B------:R-:W-:Y:S01]  /*1710*/  IMAD R4, R21, c[0x0][0x1f0], RZ ;  /* 0x00007c0015047a24 */ /* 0x000fe200078e02ff */
[----:B----4-:R-:W-:-:S03]  /*1720*/  IADD3 R9, P0, R18, UR20, RZ ;  /* 0x0000001412097c10 */ /* 0x010fc6000ff1e0ff */
        /* <DEDUP_REMOVED lines=9> */
[----:B------:R-:W2:Y:S04]  /*17c0*/  SHFL.IDX PT, R13, R4, 0x1, 0x181f ;  /* 0x00381f00040d7f89 */ /* 0x000ea800000e0000 */
[----:B------:R1:W-:Y:S01]  /*17d0*/  @!P4 LDGSTS.E.BYPASS.LTC128B.128 [R237+0x5100], [R18.64], !P5 ;  /* 0x0510000012edcfae */ /* 0x0003e2000e901d4e */
[----:B------:R-:W-:-:S03]  /*17e0*/  ISETP.GE.AND P4, PT, R24, c[0x0][0x1d4], PT ;  /* 0x0000750018007a0c */ /* 0x000fc60003f86270 */
[----:B------:R3:W-:Y:S01]  /*17f0*/  @!P2 LDGSTS.E.BYPASS.LTC128B.128 [R237+0x2100], [R16.64], !P6 ;  /* 0x0210000010edafae */ /* 0x0007e2000f101d4e */
[----:B------:R-:W-:-:S03]  /*1800*/  SEL R209, RZ, 0x10, P4 ;  /* 0x00000010ffd17807 */ /* 0x000fc60002000000 */
[----:B------:R4:W-:Y:S01]  /*1810*/  @!P2 LDGSTS.E.BYPASS.LTC128B.128 [R237+0x6100], [R26.64], !P5 ;  /* 0x061000001aedafae */ /* 0x0009e2000e901d4e */
[----:B------:R-:W-:-:S03]  /*1820*/  ISETP.GE.AND P2, PT, R36, 0x21, PT ;  /* 0x000000212400780c */ /* 0x000fc60003f46270 */
[----:B------:R5:W-:Y:S01]  /*1830*/  @!P1 LDGSTS.E.BYPASS.LTC128B.128 [R237+0x3100], [R10.64], !P6 ;  /* 0x031000000aed9fae */ /* 0x000be2000f101d4e */
[----:B------:R-:W-:-:S03]  /*1840*/  ISETP.GE.AND P6, PT, R36, 0x1, PT ;  /* 0x000000012400780c */ /* 0x000fc60003fc6270 */
[----:B------:R-:W-:Y:S04]  /*1850*/  SHFL.IDX PT, R9, R4, 0x3, 0x181f ;  /* 0x00781f0004097f89 */ /* 0x000fe800000e0000 */
[----:B------:R4:W-:Y:S01]  /*1860*/  @!P1 LDGSTS.E.BYPASS.LTC128B.128 [R237+0x7100], [R6.64], !P5 ;  /* 0x0710000006ed9fae */ /* 0x0009e2000e901d4e */
[----:B------:R-:W-:Y:S02]  /*1870*/  ISETP.GE.AND P5, PT, R205, c[0x0][0x1d4], PT ;  /* 0x00007500cd007a0c */ /* 0x000fe40003fa6270 */
[----:B------:R-:W-:Y:S01]  /*1880*/  ISETP.GE.AND P1, PT, R36, 0x41, PT ;  /* 0x000000412400780c */ /* 0x000fe20003f26270 */
[----:B------:R-:W0:Y:S02]  /*1890*/  LDGDEPBAR ;  /* 0x00000000000079af */ /* 0x000e240000000000 */
[----:B-1----:R-:W-:-:S04]  /*18a0*/  @P6 IMAD.WIDE R18, R204, 0x2, R14 ;  /* 0x00000002cc126825 */ /* 0x002fc800078e020e */
[----:B---3--:R-:W-:-:S04]  /*18b0*/  @P6 IMAD.WIDE R16, R205, 0x2, R14 ;  /* 0x00000002cd106825 */ /* 0x008fc800078e020e */
[--C-:B--2---:R-:W-:Y:S01]  /*18c0*/  @P2 IMAD.WIDE R14, R205, 0x2, R12.reuse ;  /* 0x00000002cd0e2825 */ /* 0x104fe200078e020c */
[----:B------:R1:W-:Y:S03]  /*18d0*/  @P6 LDGSTS.E.BYPASS.LTC128B.128 [R237+0x8100], [R16.64], !P5 ;  /* 0x0810000010ed6fae */ /* 0x0003e6000e901d4e */
[----:B------:R-:W-:Y:S01]  /*18e0*/  @P2 IMAD.WIDE R12, R204, 0x2, R12 ;  /* 0x00000002cc0c2825 */ /* 0x000fe200078e020c */
[----:B-----5:R-:W-:Y:S04]  /*18f0*/  SHFL.IDX PT, R10, R8, 0x2, 0x181f ;  /* 0x00581f00080a7f89 */ /* 0x020fe800000e0000 */
[----:B------:R2:W3:Y:S01]  /*1900*/  SHFL.IDX PT, R11, R4, 0x2, 0x181f ;  /* 0x00581f00040b7f89 */ /* 0x0004e200000e0000 */
[----:B----4-:R-:W-:-:S03]  /*1910*/  IMAD.SHL.U32 R6, R234, 0x8, RZ ;  /* 0x00000008ea067824 */ /* 0x010fc600078e00ff */
[----:B------:R-:W4:Y:S04]  /*1920*/  SHFL.IDX PT, R8, R8, 0x3, 0x181f ;  /* 0x00781f0008087f89 */ /* 0x000f2800000e0000 */
[----:B------:R1:W-:Y:S04]  /*1930*/  @P6 LDGSTS.E.BYPASS.LTC128B.128 [R237+0xc100], [R18.64], !P4 ;  /* 0x0c10000012ed6fae */ /* 0x0003e8000e101d4e */
[----:B------:R5:W-:Y:S04]  /*1940*/  @P2 LDGSTS.E.BYPASS.LTC128B.128 [R237+0x9100], [R14.64], !P5 ;  /* 0x091000000eed2fae */ /* 0x000be8000e901d4e */
[----:B------:R1:W-:Y:S01]  /*1950*/  @P2 LDGSTS.E.BYPASS.LTC128B.128 [R237+0xd100], [R12.64], !P4 ;  /* 0x0d1000000ced2fae */ /* 0x0003e2000e101d4e */
[----:B--2---:R-:W-:-:S05]  /*1960*/  IMAD.SHL.U32 R4, R0, 0x40, RZ ;  /* 0x0000004000047824 */ /* 0x004fca00078e00ff */
[----:B------:R-:W-:-:S04]  /*1970*/  LOP3.LUT R4, R4, 0x1c0, RZ, 0xc0, !PT ;  /* 0x000001c004047812 */ /* 0x000fc800078ec0ff */
[----:B------:R-:W-:Y:S02]  /*1980*/  LOP3.LUT R6, R4, 0x8, R6, 0xf8, !PT ;  /* 0x0000000804067812 */ /* 0x000fe400078ef806 */
[----:B------:R-:W-:-:S04]  /*1990*/  SHF.R.U32.HI R4, RZ, 0x3, R4 ;  /* 0x00000003ff047819 */ /* 0x000fc80000011604 */
[----:B------:R-:W-:Y:S01]  /*19a0*/  LOP3.LUT R4, R6, R4, RZ, 0x3c, !PT ;  /* 0x0000000406047212 */ /* 0x000fe200078e3cff */
[----:B---3--:R-:W-:-:S03]  /*19b0*/  @P1 IMAD.WIDE R6, R205, 0x2, R10 ;  /* 0x00000002cd061825 */ /* 0x008fc600078e020a */
[----:B------:R-:W-:Y:S01]  /*19c0*/  LOP3.LUT R4, R4, 0xfffffe00, R2, 0xf8, !PT ;  /* 0xfffffe0004047812 */ /* 0x000fe200078ef802 */
[----:B-----5:R-:W-:Y:S01]  /*19d0*/  @P1 IMAD.WIDE R14, R204, 0x2, R10 ;  /* 0x00000002cc0e1825 */ /* 0x020fe200078e020a */
[----:B------:R2:W-:Y:S03]  /*19e0*/  @P1 LDGSTS.E.BYPASS.LTC128B.128 [R237+0xa100], [R6.64], !P5 ;  /* 0x0a10000006ed1fae */ /* 0x0005e6000e901d4e */
[--C-:B----4-:R-:W-:Y:S01]  /*19f0*/  @P0 IMAD.WIDE R10, R205, 0x2, R8.reuse ;  /* 0x00000002cd0a0825 */ /* 0x110fe200078e0208 */
[----:B------:R3:W-:Y:S01]  /*1a00*/  @P1 LDGSTS.E.BYPASS.LTC128B.128 [R237+0xe100], [R14.64], !P4 ;  /* 0x0e1000000eed1fae */ /* 0x0007e2000e101d4e */
[----:B------:R-:W-:Y:S02]  /*1a10*/  R2P PR, R0, 0x6 ;  /* 0x0000000600007804 */ /* 0x000fe40000000000 */
[----:B------:R-:W-:Y:S01]  /*1a20*/  @P0 IMAD.WIDE R8, R204, 0x2, R8 ;  /* 0x00000002cc080825 */ /* 0x000fe200078e0208 */
[----:B------:R4:W-:Y:S03]  /*1a30*/  @P0 LDGSTS.E.BYPASS.LTC128B.128 [R237+0xb100], [R10.64], !P5 ;  /* 0x0b1000000aed0fae */ /* 0x0009e6000e901d4e */
[----:B------:R-:W-:Y:S01]  /*1a40*/  IMAD.MOV.U32 R0, RZ, RZ, 0x20 ;  /* 0x00000020ff007424 */ /* 0x000fe200078e00ff */
[----:B------:R5:W-:Y:S01]  /*1a50*/  @P0 LDGSTS.E.BYPASS.LTC128B.128 [R237+0xf100], [R8.64], !P4 ;  /* 0x0f10000008ed0fae */ /* 0x000be2000e101d4e */
[----:B------:R-:W-:-:S03]  /*1a60*/  LOP3.LUT P0, RZ, R20, 0x2, RZ, 0xc0, !PT ;  /* 0x0000000214ff7812 */ /* 0x000fc6000780c0ff */
[----:B------:R-:W0:Y:S01]  /*1a70*/  LDGDEPBAR ;  /* 0x00000000000079af */ /* 0x000e220000000000 */
[----:B--2---:R-:W-:Y:S01]  /*1a80*/  IMAD.SHL.U32 R6, R20, 0x40, RZ ;  /* 0x0000004014067824 */ /* 0x004fe200078e00ff */
[----:B------:R-:W-:-:S04]  /*1a90*/  LEA.HI R7, R112, R5, RZ, 0x5 ;  /* 0x0000000570077211 */ /* 0x000fc800078f28ff */
[----:B-----5:R-:W-:Y:S01]  /*1aa0*/  LOP3.LUT R8, R6, 0x1c0, RZ, 0xc0, !PT ;  /* 0x000001c006087812 */ /* 0x020fe200078ec0ff */
[----:B------:R-:W-:-:S04]  /*1ab0*/  DEPBAR.LE SB0, 0x1 ;  /* 0x000080400000791a */ /* 0x000fc80000000000 */
[----:B------:R-:W-:Y:S02]  /*1ac0*/  SHF.R.S32.HI R6, RZ, 0x5, R7 ;  /* 0x00000005ff067819 */ /* 0x000fe40000011407 */
[----:B------:R-:W-:Y:S01]  /*1ad0*/  LOP3.LUT R2, R8, 0x8, R3, 0xf8, !PT ;  /* 0x0000000808027812 */ /* 0x000fe200078ef803 */
[----:B------:R-:W-:Y:S01]  /*1ae0*/  IMAD.MOV.U32 R3, RZ, RZ, 0x10 ;  /* 0x00000010ff037424 */ /* 0x000fe200078e00ff */
[----:B------:R-:W-:Y:S01]  /*1af0*/  SHF.R.U32.HI R8, RZ, 0x3, R8 ;  /* 0x00000003ff087819 */ /* 0x000fe20000011608 */
[----:B------:R-:W-:-:S03]  /*1b00*/  IMAD R184, R6, 0x400, R4 ;  /* 0x0000040006b87824 */ /* 0x000fc600078e0204 */
[----:B------:R-:W-:Y:S02]  /*1b10*/  LOP3.LUT R2, R2, R8, RZ, 0x3c, !PT ;  /* 0x0000000802027212 */ /* 0x000fe400078e3cff */
        /* <DEDUP_REMOVED lines=8> */
[----:B------:R-:W-:-:S02]  /*1ba0*/  IMAD R196, R2, 0x2, R196 ;  /* 0x0000000202c47824 */ /* 0x000fc400078e02c4 */
[----:B------:R-:W-:Y:S01]  /*1bb0*/  IMAD R200, R2, 0x2, R188 ;  /* 0x0000000202c87824 */ /* 0x000fe200078e02bc */
[----:B------:R-:W-:Y:S01]  /*1bc0*/  SEL R0, R0, 0xffffffe0, !P2 ;  /* 0xffffffe000007807 */ /* 0x000fe20005000000 */
[----:B------:R-:W-:-:S04]  /*1bd0*/  IMAD.SHL.U32 R234, R234, 0x2, RZ ;  /* 0x00000002eaea7824 */ /* 0x000fc800078e00ff */
[----:B------:R-:W-:Y:S01]  /*1be0*/  IMAD R231, R0, 0x2, R234 ;  /* 0x0000000200e77824 */ /* 0x000fe200078e02ea */
[C---:B------:R-:W-:Y:S02]  /*1bf0*/  IADD3 R8, R234.reuse, 0x8100, RZ ;  /* 0x00008100ea087810 */ /* 0x040fe40007ffe0ff */
[----:B------:R-:W-:Y:S02]  /*1c00*/  IADD3 R233, R234, 0x8120, RZ ;  /* 0x00008120eae97810 */ /* 0x000fe40007ffe0ff */
[----:B------:R-:W-:-:S04]  /*1c10*/  @P0 IADD3 R233, R8, -0x20, RZ ;  /* 0xffffffe008e90810 */ /* 0x000fc80007ffe0ff */
[C---:B------:R-:W-:Y:S01]  /*1c20*/  IADD3 R227, R233.reuse, 0x800, RZ ;  /* 0x00000800e9e37810 */ /* 0x040fe20007ffe0ff */
        /* <DEDUP_REMOVED lines=26> */
[----:B------:R-:W2:Y:S04]  /*1dd0*/  LDSM.16.M88.4 R56, [R234+0x8900] ;  /* 0x00890000ea38783b */ /* 0x000ea80000000200 */
[----:B------:R-:W5:Y:S04]  /*1de0*/  LDSM.16.M88.4 R64, [R234+0x8100] ;  /* 0x00810000ea40783b */ /* 0x000f680000000200 */
[----:B-1----:R-:W1:Y:S04]  /*1df0*/  LDSM.16.M88.4 R16, [R233+0x800] ;  /* 0x00080000e910783b */ /* 0x002e680000000200 */
[----:B----4-:R-:W4:Y:S04]  /*1e00*/  LDSM.16.M88.4 R8, [R233] ;  /* 0x00000000e908783b */ /* 0x010f280000000200 */
[----:B------:R-:W1:Y:S04]  /*1e10*/  LDSM.16.M88.4 R40, [R234+0x9900] ;  /* 0x00990000ea28783b */ /* 0x000e680000000200 */
[----:B------:R-:W1:Y:S04]  /*1e20*/  LDSM.16.M88.4 R48, [R234+0x9100] ;  /* 0x00910000ea30783b */ /* 0x000e680000000200 */
[----:B---3--:R-:W-:Y:S04]  /*1e30*/  LDSM.16.M88.4 R12, [R233+0x1000] ;  /* 0x00100000e90c783b */ /* 0x008fe80000000200 */
[----:B------:R-:W-:Y:S04]  /*1e40*/  LDSM.16.M88.4 R28, [R234+0xa100] ;  /* 0x00a10000ea1c783b */ /* 0x000fe80000000200 */
[----:B------:R-:W-:Y:S04]  /*1e50*/  LDSM.16.M88.4 R148, [R234+0xb100] ;  /* 0x00b10000ea94783b */ /* 0x000fe80000000200 */
[----:B------:R-:W-:Y:S01]  /*1e60*/  LDSM.16.M88.4 R80, [R233+0x2800] ;  /* 0x00280000e950783b */ /* 0x000fe20000000200 */
[C---:B--2---:R-:W-:Y:S03]  /*1e70*/  HMMA.16816.F32.BF16 R60, R136.reuse, R56, RZ ;  /* 0x00000038883c723c */ /* 0x044fe600000418ff */
[----:B------:R-:W-:Y:S05]  /*1e80*/  LDSM.16.M88.4 R84, [R233+0x3800] ;  /* 0x00380000e954783b */ /* 0x000fea0000000200 */
[C---:B------:R-:W-:Y:S08]  /*1e90*/  HMMA.16816.F32.BF16 R56, R136.reuse, R58, RZ ;  /* 0x0000003a8838723c */ /* 0x040ff000000418ff */
[C---:B-----5:R-:W-:Y:S08]  /*1ea0*/  HMMA.16816.F32.BF16 R68, R136.reuse, R64, RZ ;  /* 0x000000408844723c */ /* 0x060ff000000418ff */
[----:B------:R-:W-:Y:S08]  /*1eb0*/  HMMA.16816.F32.BF16 R64, R136, R66, RZ ;  /* 0x000000428840723c */ /* 0x000ff000000418ff */
[C---:B-1----:R-:W-:Y:S07]  /*1ec0*/  HMMA.16816.F32.BF16 R60, R140.reuse, R16, R60 ;  /* 0x000000108c3c723c */ /* 0x042fee000004183c */
[----:B------:R-:W-:Y:S01]  /*1ed0*/  IMAD.WIDE.U32 R16, R236, c[0x0][0x208], RZ ;  /* 0x00008200ec107a25 */ /* 0x000fe200078e00ff */
[----:B------:R-:W-:Y:S03]  /*1ee0*/  HMMA.16816.F32.BF16 R56, R140, R18, R56 ;  /* 0x000000128c38723c */ /* 0x000fe60000041838 */
[----:B------:R-:W-:-:S04]  /*1ef0*/  IMAD.IADD R17, R17, 0x1, R22 ;  /* 0x0000000111117824 */ /* 0x000fc800078e0216 */
[----:B------:R-:W-:Y:S01]  /*1f00*/  IMAD R18, R21, c[0x0][0x218], RZ ;  /* 0x0000860015127a24 */ /* 0x000fe200078e02ff */
[C---:B----4-:R-:W-:Y:S01]  /*1f10*/  HMMA.16816.F32.BF16 R68, R140.reuse, R8, R68 ;  /* 0x000000088c44723c */ /* 0x050fe20000041844 */
[C---:B------:R-:W-:Y:S01]  /*1f20*/  IMAD.WIDE.U32 R16, R235.reuse, c[0x0][0x218], R16 ;  /* 0x00008600eb107a25 */ /* 0x040fe200078e0010 */
[----:B------:R-:W-:Y:S03]  /*1f30*/  LDSM.16.M88.4 R20, [R234+0xa900] ;  /* 0x00a90000ea14783b */ /* 0x000fe60000000200 */
[----:B------:R-:W-:Y:S01]  /*1f40*/  IMAD R18, R235, c[0x0][0x21c], R18 ;  /* 0x00008700eb127a24 */ /* 0x000fe200078e0212 */
[----:B------:R-:W-:Y:S02]  /*1f50*/  IADD3 R25, P0, R16, UR24, RZ ;  /* 0x0000001810197c10 */ /* 0x000fe4000ff1e0ff */
[----:B------:R-:W-:Y:S01]  /*1f60*/  HMMA.16816.F32.BF16 R64, R140, R10, R64 ;  /* 0x0000000a8c40723c */ /* 0x000fe20000041840 */
[----:B------:R-:W-:Y:S01]  /*1f70*/  LDSM.16.M88.4 R8, [R233+0x1800] ;  /* 0x00180000e908783b */ /* 0x000fe20000000200 */
[----:B------:R-:W-:-:S02]  /*1f80*/  IADD3.X R18, R17, UR16, R18, P0, !PT ;  /* 0x0000001011127c10 */ /* 0x000fc400087fe412 */
        /* <DEDUP_REMOVED lines=8> */
[----:B------:R-:W5:Y:S01]  /*2010*/  SHFL.IDX PT, R78, R78, 0x3, 0x181f ;  /* 0x00781f004e4e7f89 */ /* 0x000f6200000e0000 */
[C---:B------:R-:W-:Y:S03]  /*2020*/  HMMA.16816.F32.BF16 R48, R136.reuse, R50, RZ ;  /* 0x000000328830723c */ /* 0x040fe600000418ff */
[----:B------:R-:W5:Y:S04]  /*2030*/  SHFL.IDX PT, R17, R25, 0x1, 0x181f ;  /* 0x00381f0019117f89 */ /* 0x000f6800000e0000 */
[----:B------:R-:W5:Y:S01]  /*2040*/  SHFL.IDX PT, R37, R25, 0x2, 0x181f ;  /* 0x00581f0019257f89 */ /* 0x000f6200000e0000 */
[----:B-1----:R-:W-:Y:S01]  /*2050*/  IADD3 R26, P0, R90, R38, RZ ;  /* 0x000000265a1a7210 */ /* 0x002fe20007f1e0ff */
[----:B------:R-:W-:Y:S02]  /*2060*/  HMMA.16816.F32.BF16 R40, R136, R42, RZ ;  /* 0x0000002a8828723c */ /* 0x000fe400000418ff */
[----:B------:R-:W1:Y:S01]  /*2070*/  SHFL.IDX PT, R25, R25, 0x3, 0x181f ;  /* 0x00781f0019197f89 */ /* 0x000e6200000e0000 */
[----:B--2---:R-:W-:-:S02]  /*2080*/  IADD3 R18, P6, R38, R16, RZ ;  /* 0x0000001026127210 */ /* 0x004fc40007fde0ff */
[----:B---3--:R-:W-:-:S03]  /*2090*/  IADD3 R88, P1, R38, R76, RZ ;  /* 0x0000004c26587210 */ /* 0x008fc60007f3e0ff */
[----:B------:R-:W-:Y:S01]  /*20a0*/  HMMA.16816.F32.BF16 R44, R140, R8, R44 ;  /* 0x000000088c2c723c */ /* 0x000fe2000004182c */
[----:B----4-:R-:W-:Y:S01]  /*20b0*/  IMAD.X R27, R72, 0x1, R39, P0 ;  /* 0x00000001481b7824 */ /* 0x010fe200000e0627 */
[----:B-----5:R-:W-:-:S05]  /*20c0*/  IADD3 R38, P0, R38, R78, RZ ;  /* 0x0000004e26267210 */ /* 0x020fca0007f1e0ff */
[----:B------:R-:W-:Y:S01]  /*20d0*/  IMAD.WIDE R8, R204, 0x2, RZ ;  /* 0x00000002cc087825 */ /* 0x000fe200078e02ff */
[C---:B------:R-:W-:Y:S03]  /*20e0*/  HMMA.16816.F32.BF16 R52, R140.reuse, R12, R52 ;  /* 0x0000000c8c34723c */ /* 0x040fe60000041834 */
[C---:B------:R-:W-:Y:S01]  /*20f0*/  IMAD.X R19, R39.reuse, 0x1, R17, P6 ;  /* 0x0000000127137824 */ /* 0x040fe200030e0611 */
[----:B------:R-:W-:Y:S01]  /*2100*/  IADD3 R90, P6, R90, R8, RZ ;  /* 0x000000085a5a7210 */ /* 0x000fe20007fde0ff */
[----:B------:R-:W-:Y:S01]  /*2110*/  IMAD.X R89, R39, 0x1, R37, P1 ;  /* 0x0000000127597824 */ /* 0x000fe200008e0625 */
[----:B------:R-:W-:Y:S02]  /*2120*/  IADD3 R76, P1, R8, R76, RZ ;  /* 0x0000004c084c7210 */ /* 0x000fe40007f3e0ff */
[C---:B------:R-:W-:Y:S01]  /*2130*/  HMMA.16816.F32.BF16 R48, R140.reuse, R14, R48 ;  /* 0x0000000e8c30723c */ /* 0x040fe20000041830 */
[----:B------:R-:W-:Y:S01]  /*2140*/  IMAD.X R91, R72, 0x1, R9, P6 ;  /* 0x00000001485b7824 */ /* 0x000fe200030e0609 */
[----:B------:R-:W-:Y:S01]  /*2150*/  ISETP.GE.AND P6, PT, R205, c[0x0][0x1d4], PT ;  /* 0x00007500cd007a0c */ /* 0x000fe20003fc6270 */
[----:B-1----:R-:W-:Y:S01]  /*2160*/  IMAD.X R39, R39, 0x1, R25, P0 ;  /* 0x0000000127277824 */ /* 0x002fe200000e0619 */
[----:B------:R-:W-:Y:S01]  /*2170*/  IADD3 R16, P0, R8, R16, RZ ;  /* 0x0000001008107210 */ /* 0x000fe20007f1e0ff */
[C---:B------:R-:W-:Y:S01]  /*2180*/  IMAD.X R77, R9.reuse, 0x1, R37, P1 ;  /* 0x00000001094d7824 */ /* 0x040fe200008e0625 */
[----:B------:R-:W-:Y:S01]  /*2190*/  ISETP.GE.AND P1, PT, R24, c[0x0][0x1d4], PT ;  /* 0x0000750018007a0c */ /* 0x000fe20003f26270 */
[----:B------:R-:W1:Y:S01]  /*21a0*/  LDSM.16.M88.4 R12, [R233+0x2000] ;  /* 0x00200000e90c783b */ /* 0x000e620000000200 */
[----:B------:R-:W-:Y:S01]  /*21b0*/  HMMA.16816.F32.BF16 R40, R140, R10, R40 ;  /* 0x0000000a8c28723c */ /* 0x000fe20000041828 */
[----:B------:R-:W-:Y:S01]  /*21c0*/  IMAD.X R17, R9, 0x1, R17, P0 ;  /* 0x0000000109117824 */ /* 0x000fe200000e0611 */
[----:B------:R-:W-:Y:S01]  /*21d0*/  IADD3 R78, P0, R8, R78, RZ ;  /* 0x0000004e084e7210 */ /* 0x000fe20007f1e0ff */
[----:B------:R-:W-:Y:S01]  /*21e0*/  LDSM.16.M88.4 R72, [R233+0x3000] ;  /* 0x00300000e948783b */ /* 0x000fe20000000200 */
[----:B------:R-:W-:-:S03]  /*21f0*/  ISETP.LT.OR P2, PT, R36, 0x1, P1 ;  /* 0x000000012400780c */ /* 0x000fc60000f41670 */
[----:B------:R-:W-:Y:S01]  /*2200*/  IMAD.X R79, R9, 0x1, R25, P0 ;  /* 0x00000001094f7824 */ /* 0x000fe200000e0619 */
[C---:B------:R-:W-:Y:S01]  /*2210*/  ISETP.LT.OR P0, PT, R36.reuse, 0x1, P6 ;  /* 0x000000012400780c */ /* 0x040fe20003701670 */
[----:B------:R-:W2:Y:S01]  /*2220*/  LDSM.16.M88.4 R8, [R234+0xb900] ;  /* 0x00b90000ea08783b */ /* 0x000ea20000000200 */
[C---:B------:R-:W-:Y:S08]  /*2230*/  HMMA.16816.F32.BF16 R32, R136.reuse, R28, RZ ;  /* 0x0000001c8820723c */ /* 0x040ff000000418ff */
[----:B------:R-:W-:Y:S03]  /*2240*/  HMMA.16816.F32.BF16 R28, R136, R30, RZ ;  /* 0x0000001e881c723c */ /* 0x000fe600000418ff */
        /* <DEDUP_REMOVED lines=8> */
[C---:B------:R-:W-:Y:S02]  /*22d0*/  ISETP.LT.OR P0, PT, R36.reuse, 0x41, P6 ;  /* 0x000000412400780c */ /* 0x040fe40003701670 */
[C---:B------:R-:W-:Y:S01]  /*22e0*/  ISETP.LT.OR P6, PT, R36.reuse, 0x61, P6 ;  /* 0x000000612400780c */ /* 0x040fe200037c1670 */
[----:B------:R5:W-:Y:S01]  /*22f0*/  LDGSTS.E.BYPASS.LTC128B.128 [R237+0x5100], [R16.64], !P2 ;  /* 0x0510000010ed7fae */ /* 0x000be2000d101d4e */
[C---:B------:R-:W-:Y:S01]  /*2300*/  ISETP.LT.OR P2, PT, R36.reuse, 0x41, P1 ;  /* 0x000000412400780c */ /* 0x040fe20000f41670 */
[----:B-1----:R-:W-:Y:S01]  /*2310*/  HMMA.16816.F32.BF16 R32, R140, R12, R32 ;  /* 0x0000000c8c20723c */ /* 0x002fe20000041820 */
[----:B------:R-:W-:-:S07]  /*2320*/  ISETP.LT.OR P1, PT, R36, 0x61, P1 ;  /* 0x000000612400780c */ /* 0x000fce0000f21670 */
[----:B------:R4:W-:Y:S01]  /*2330*/  LDGSTS.E.BYPASS.LTC128B.128 [R237+0x2100], [R88.64], !P0 ;  /* 0x0210000058ed7fae */ /* 0x0009e2000c101d4e */
[----:B------:R-:W-:Y:S01]  /*2340*/  HMMA.16816.F32.BF16 R28, R140, R14, R28 ;  /* 0x0000000e8c1c723c */ /* 0x000fe2000004181c */
[----:B------:R-:W-:Y:S02]  /*2350*/  PLOP3.LUT P0, PT, PT, PT, UP0, 0x80, 0x0 ;  /* 0x000000000000781c */ /* 0x000fe40003f0f008 */
[----:B------:R1:W-:Y:S01]  /*2360*/  LDGSTS.E.BYPASS.LTC128B.128 [R237+0x6100], [R76.64], !P2 ;  /* 0x061000004ced7fae */ /* 0x0003e2000d101d4e */
[----:B------:R-:W-:-:S03]  /*2370*/  ISETP.GT.AND P2, PT, R238, 0x7f, PT ;  /* 0x0000007fee00780c */ /* 0x000fc60003f44270 */
[----:B------:R1:W-:Y:S01]  /*2380*/  LDGSTS.E.BYPASS.LTC128B.128 [R237+0x3100], [R38.64], !P6 ;  /* 0x0310000026ed7fae */ /* 0x0003e2000f101d4e */
[C---:B---3--:R-:W-:Y:S03]  /*2390*/  HMMA.16816.F32.BF16 R24, R136.reuse, R20, RZ ;  /* 0x000000148818723c */ /* 0x048fe600000418ff */
[----:B------:R3:W-:Y:S04]  /*23a0*/  LDGSTS.E.BYPASS.LTC128B.128 [R237+0x7100], [R78.64], !P1 ;  /* 0x071000004eed7fae */ /* 0x0007e8000c901d4e */
[----:B------:R-:W-:Y:S01]  /*23b0*/  LDSM.16.M88.4 R92, [R220+0x800] ;  /* 0x00080000dc5c783b */ /* 0x000fe20000000200 */
[C---:B-----5:R-:W-:Y:S03]  /*23c0*/  HMMA.16816.F32.BF16 R16, R136.reuse, R148, RZ ;  /* 0x000000948810723c */ /* 0x060fe600000418ff */
[----:B------:R-:W-:Y:S04]  /*23d0*/  LDSM.16.M88.4 R96, [R234+0xd100] ;  /* 0x00d10000ea60783b */ /* 0x000fe80000000200 */
[----:B------:R-:W-:Y:S01]  /*23e0*/  LDSM.16.M88.4 R100, [R233+0x5800] ;  /* 0x00580000e964783b */ /* 0x000fe20000000200 */
[C---:B------:R-:W-:Y:S03]  /*23f0*/  HMMA.16816.F32.BF16 R148, R136.reuse, R150, RZ ;  /* 0x000000968894723c */ /* 0x040fe600000418ff */
[----:B----4-:R-:W-:Y:S04]  /*2400*/  LDSM.16.M88.4 R88, [R220+0x1000] ;  /* 0x00100000dc58783b */ /* 0x010fe80000000200 */
[----:B------:R-:W-:Y:S01]  /*2410*/  LDSM.16.M88.4 R108, [R231+0xe900] ;  /* 0x00e90000e76c783b */ /* 0x000fe20000000200 */
[C---:B--2---:R-:W-:Y:S03]  /*2420*/  HMMA.16816.F32.BF16 R12, R136.reuse, R8, RZ ;  /* 0x00000008880c723c */ /* 0x044fe600000418ff */
[----:B-1----:R-:W1:Y:S04]  /*2430*/  LDSM.16.M88.4 R36, [R231+0x8900] ;  /* 0x00890000e724783b */ /* 0x002e680000000200 */
[----:B---3--:R-:W2:Y:S01]  /*2440*/  LDSM.16.M88.4 R76, [R231+0x8100] ;  /* 0x00810000e74c783b */ /* 0x008ea20000000200 */
[C---:B------:R-:W-:Y:S03]  /*2450*/  HMMA.16816.F32.BF16 R20, R136.reuse, R22, RZ ;  /* 0x000000168814723c */ /* 0x040fe600000418ff */
[----:B------:R-:W-:Y:S04]  /*2460*/  LDSM.16.M88.4 R104, [R231+0xf100] ;  /* 0x00f10000e768783b */ /* 0x000fe80000000200 */
[----:B------:R-:W0:Y:S01]  /*2470*/  LDGDEPBAR ;  /* 0x00000000000079af */ /* 0x000e220000000000 */
[----:B------:R-:W-:Y:S08]  /*2480*/  HMMA.16816.F32.BF16 R8, R136, R10, RZ ;  /* 0x0000000a8808723c */ /* 0x000ff000000418ff */
[C---:B------:R-:W-:Y:S08]  /*2490*/  HMMA.16816.F32.BF16 R16, R140.reuse, R72, R16 ;  /* 0x000000488c10723c */ /* 0x040ff00000041810 */
[C---:B------:R-:W-:Y:S01]  /*24a0*/  HMMA.16816.F32.BF16 R148, R140.reuse, R74, R148 ;  /* 0x0000004a8c94723c */ /* 0x040fe20000041894 */
[----:B------:R-:W3:Y:S07]  /*24b0*/  LDSM.16.M88.4 R72, [R231+0x9900] ;  /* 0x00990000e748783b */ /* 0x000eee0000000200 */
[----:B------:R-:W-:Y:S08]  /*24c0*/  HMMA.16816.F32.BF16 R24, R140, R80, R24 ;  /* 0x000000508c18723c */ /* 0x000ff00000041818 */
[C---:B-1----:R-:W-:Y:S08]  /*24d0*/  HMMA.16816.F32.BF16 R60, R172.reuse, R36, R60 ;  /* 0x00000024ac3c723c */ /* 0x042ff0000004183c */
[----:B------:R-:W-:Y:S01]  /*24e0*/  HMMA.16816.F32.BF16 R56, R172, R38, R56 ;  /* 0x00000026ac38723c */ /* 0x000fe20000041838 */
[----:B------:R-:W1:Y:S07]  /*24f0*/  LDSM.16.M88.4 R36, [R231+0xb100] ;  /* 0x00b10000e724783b */ /* 0x000e6e0000000200 */
        /* <DEDUP_REMOVED lines=8> */
[C---:B---3--:R-:W-:Y:S08]  /*2580*/  HMMA.16816.F32.BF16 R44, R172.reuse, R72, R44 ;  /* 0x00000048ac2c723c */ /* 0x048ff0000004182c */
[C---:B------:R-:W-:Y:S01]  /*2590*/  HMMA.16816.F32.BF16 R40, R172.reuse, R74, R40 ;  /* 0x0000004aac28723c */ /* 0x040fe20000041828 */
[----:B------:R-:W3:Y:S07]  /*25a0*/  LDSM.16.M88.4 R72, [R220] ;  /* 0x00000000dc48783b */ /* 0x000eee0000000200 */
        /* <DEDUP_REMOVED lines=10> */
[----:B------:R-:W-:Y:S01]  /*2650*/  HMMA.16816.F32.BF16 R20, R172, R78, R20 ;  /* 0x0000004eac14723c */ /* 0x000fe20000041814 */
[----:B------:R-:W2:Y:S07]  /*2660*/  LDSM.16.M88.4 R76, [R220+0x1800] ;  /* 0x00180000dc4c783b */ /* 0x000eae0000000200 */
[C---:B---3--:R-:W-:Y:S08]  /*2670*/  HMMA.16816.F32.BF16 R68, R176.reuse, R72, R68 ;  /* 0x00000048b044723c */ /* 0x048ff00000041844 */
[C---:B------:R-:W-:Y:S01]  /*2680*/  HMMA.16816.F32.BF16 R64, R176.reuse, R74, R64 ;  /* 0x0000004ab040723c */ /* 0x040fe20000041840 */
[----:B------:R-:W3:Y:S07]  /*2690*/  LDSM.16.M88.4 R72, [R220+0x3800] ;  /* 0x00380000dc48783b */ /* 0x000eee0000000200 */
[C---:B-1----:R-:W-:Y:S08]  /*26a0*/  HMMA.16816.F32.BF16 R32, R176.reuse, R36, R32 ;  /* 0x00000024b020723c */ /* 0x042ff00000041820 */
[----:B------:R-:W-:Y:S01]  /*26b0*/  HMMA.16816.F32.BF16 R28, R176, R38, R28 ;  /* 0x00000026b01c723c */ /* 0x000fe2000004181c */
[----:B------:R-:W1:Y:S07]  /*26c0*/  LDSM.16.M88.4 R36, [R234+0xc100] ;  /* 0x00c10000ea24783b */ /* 0x000e6e0000000200 */
[C---:B----4-:R-:W-:Y:S08]  /*26d0*/  HMMA.16816.F32.BF16 R12, R172.reuse, R80, R12 ;  /* 0x00000050ac0c723c */ /* 0x050ff0000004180c */
[----:B------:R-:W-:Y:S01]  /*26e0*/  HMMA.16816.F32.BF16 R8, R172, R82, R8 ;  /* 0x00000052ac08723c */ /* 0x000fe20000041808 */
[----:B------:R-:W4:Y:S07]  /*26f0*/  LDSM.16.M88.4 R80, [R220+0x3000] ;  /* 0x00300000dc50783b */ /* 0x000f2e0000000200 */
[C---:B--2---:R-:W-:Y:S08]  /*2700*/  HMMA.16816.F32.BF16 R44, R176.reuse, R76, R44 ;  /* 0x0000004cb02c723c */ /* 0x044ff0000004182c */
[C---:B------:R-:W-:Y:S01]  /*2710*/  HMMA.16816.F32.BF16 R40, R176.reuse, R78, R40 ;  /* 0x0000004eb028723c */ /* 0x040fe20000041828 */
[----:B------:R-:W2:Y:S07]  /*2720*/  LDSM.16.M88.4 R76, [R234+0xc900] ;  /* 0x00c90000ea4c783b */ /* 0x000eae0000000200 */
[C---:B---3--:R-:W-:Y:S08]  /*2730*/  HMMA.16816.F32.BF16 R12, R176.reuse, R72, R12 ;  /* 0x00000048b00c723c */ /* 0x048ff0000004180c */
[----:B------:R-:W-:Y:S01]  /*2740*/  HMMA.16816.F32.BF16 R8, R176, R74, R8 ;  /* 0x0000004ab008723c */ /* 0x000fe20000041808 */
[----:B------:R-:W3:Y:S07]  /*2750*/  LDSM.16.M88.4 R72, [R234+0xf100] ;  /* 0x00f10000ea48783b */ /* 0x000eee0000000200 */
[C---:B-1----:R-:W-:Y:S08]  /*2760*/  HMMA.16816.F32.BF16 R68, R184.reuse, R36, R68 ;  /* 0x00000024b844723c */ /* 0x042ff00000041844 */
[----:B------:R-:W-:Y:S01]  /*2770*/  HMMA.16816.F32.BF16 R64, R184, R38, R64 ;  /* 0x00000026b840723c */ /* 0x000fe20000041840 */
[----:B------:R-:W1:Y:S07]  /*2780*/  LDSM.16.M88.4 R36, [R234+0xf900] ;  /* 0x00f90000ea24783b */ /* 0x000e6e0000000200 */
[C---:B------:R-:W-:Y:S08]  /*2790*/  HMMA.16816.F32.BF16 R60, R176.reuse, R92, R60 ;  /* 0x0000005cb03c723c */ /* 0x040ff0000004183c */
[C---:B------:R-:W-:Y:S01]  /*27a0*/  HMMA.16816.F32.BF16 R56, R176.reuse, R94, R56 ;  /* 0x0000005eb038723c */ /* 0x040fe20000041838 */
[----:B------:R-:W-:Y:S07]  /*27b0*/  LDSM.16.M88.4 R92, [R234+0xd900] ;  /* 0x00d90000ea5c783b */ /* 0x000fee0000000200 */
[C---:B------:R-:W-:Y:S08]  /*27c0*/  HMMA.16816.F32.BF16 R24, R176.reuse, R84, R24 ;  /* 0x00000054b018723c */ /* 0x040ff00000041818 */
[C---:B------:R-:W-:Y:S01]  /*27d0*/  HMMA.16816.F32.BF16 R20, R176.reuse, R86, R20 ;  /* 0x00000056b014723c */ /* 0x040fe20000041814 */
[----:B------:R-:W5:Y:S07]  /*27e0*/  LDSM.16.M88.4 R84, [R234+0xe900] ;  /* 0x00e90000ea54783b */ /* 0x000f6e0000000200 */
[C---:B----4-:R-:W-:Y:S08]  /*27f0*/  HMMA.16816.F32.BF16 R16, R176.reuse, R80, R16 ;  /* 0x00000050b010723c */ /* 0x050ff00000041810 */
[C---:B------:R-:W-:Y:S01]  /*2800*/  HMMA.16816.F32.BF16 R148, R176.reuse, R82, R148 ;  /* 0x00000052b094723c */ /* 0x040fe20000041894 */
[----:B------:R-:W-:Y:S07]  /*2810*/  LDSM.16.M88.4 R80, [R233+0x4000] ;  /* 0x00400000e950783b */ /* 0x000fee0000000200 */
        /* <DEDUP_REMOVED lines=21> */
[C---:B----4-:R-:W-:Y:S08]  /*2970*/  HMMA.16816.F32.BF16 R32, R184.reuse, R88, R32 ;  /* 0x00000058b820723c */ /* 0x050ff00000041820 */
[----:B------:R-:W-:Y:S01]  /*2980*/  HMMA.16816.F32.BF16 R28, R184, R90, R28 ;  /* 0x0000005ab81c723c */ /* 0x000fe2000004181c */
[----:B------:R-:W4:Y:S07]  /*2990*/  LDSM.16.M88.4 R88, [R233+0x7800] ;  /* 0x00780000e958783b */ /* 0x000f2e0000000200 */
[C---:B------:R-:W-:Y:S08]  /*29a0*/  HMMA.16816.F32.BF16 R68, R188.reuse, R80, R68 ;  /* 0x00000050bc44723c */ /* 0x040ff00000041844 */
[C---:B------:R-:W-:Y:S01]  /*29b0*/  HMMA.16816.F32.BF16 R64, R188.reuse, R82, R64 ;  /* 0x00000052bc40723c */ /* 0x040fe20000041840 */
        /* <DEDUP_REMOVED lines=18> */
[----:B------:R-:W5:Y:S07]  /*2ae0*/  LDSM.16.M88.4 R92, [R220+0x4800] ;  /* 0x00480000dc5c783b */ /* 0x000f6e0000000200 */
[C---:B----4-:R-:W-:Y:S08]  /*2af0*/  HMMA.16816.F32.BF16 R12, R188.reuse, R88, R12 ;  /* 0x00000058bc0c723c */ /* 0x050ff0000004180c */
[----:B------:R-:W-:Y:S01]  /*2b00*/  HMMA.16816.F32.BF16 R8, R188, R90, R8 ;  /* 0x0000005abc08723c */ /* 0x000fe20000041808 */
[----:B------:R-:W4:Y:S07]  /*2b10*/  LDSM.16.M88.4 R88, [R220+0x5000] ;  /* 0x00500000dc58783b */ /* 0x000f2e0000000200 */
[C---:B------:R-:W-:Y:S08]  /*2b20*/  HMMA.16816.F32.BF16 R68, R196.reuse, R84, R68 ;  /* 0x00000054c444723c */ /* 0x040ff00000041844 */
[C---:B------:R-:W-:Y:S01]  /*2b30*/  HMMA.16816.F32.BF16 R64, R196.reuse, R86, R64 ;  /* 0x00000056c440723c */ /* 0x040fe20000041840 */
[----:B------:R-:W1:Y:S07]  /*2b40*/  LDSM.16.M88.4 R84, [R220+0x5800] ;  /* 0x00580000dc54783b */ /* 0x000e6e0000000200 */
        /* <DEDUP_REMOVED lines=33> */
[C---:B-1----:R-:W-:Y:S07]  /*2d60*/  HMMA.16816.F32.BF16 R12, R200.reuse, R36, R12 ;  /* 0x00000024c80c723c */ /* 0x042fee000004180c */
[----:B------:R-:W-:Y:S01]  /*2d70*/  SHF.R.S32.HI R36, RZ, 0x1f, R205 ;  /* 0x0000001fff247819 */ /* 0x000fe200000114cd */
[----:B------:R-:W-:Y:S01]  /*2d80*/  HMMA.16816.F32.BF16 R8, R200, R38, R8 ;  /* 0x00000026c808723c */ /* 0x000fe20000041808 */
        /* <DEDUP_REMOVED lines=15> */
[----:B------:R-:W-:Y:S02]  /*2e80*/  SHF.L.U64.HI R72, R205, 0x1, R36 ;  /* 0x00000001cd487819 */ /* 0x000fe40000010224 */
[----:B------:R-:W-:Y:S01]  /*2e90*/  SHF.L.U64.HI R37, R204, 0x1, R206 ;  /* 0x00000001cc257819 */ /* 0x000fe200000102ce */
[----:B------:R-:W-:Y:S01]  /*2ea0*/  IMAD R236, R0, c[0x0][0x2b8], R236 ;  /* 0x0000ae0000ec7a24 */ /* 0x000fe200078e02ec */
[----:B------:R-:W-:-:S04]  /*2eb0*/  IADD3 R73, -R209, 0x10, RZ ;  /* 0x00000010d1497810 */ /* 0x000fc80007ffe1ff */
        /* <DEDUP_REMOVED lines=18> */
[----:B------:R-:W1:Y:S01]  /*2fe0*/  SHFL.IDX PT, R84, R75, RZ, 0x181f ;  /* 0x00181fff4b547589 */ /* 0x000e6200000e0000 */
[----:B------:R-:W-:-:S03]  /*2ff0*/  IMAD.SHL.U32 R0, R204, 0x2, RZ ;  /* 0x00000002cc007824 */ /* 0x000fc600078e00ff */
[----:B------:R-:W2:Y:S04]  /*3000*/  SHFL.IDX PT, R81, R76, RZ, 0x181f ;  /* 0x00181fff4c517589 */ /* 0x000ea800000e0000 */
[----:B------:R-:W3:Y:S04]  /*3010*/  SHFL.IDX PT, R79, R75, 0x1, 0x181f ;  /* 0x00381f004b4f7f89 */ /* 0x000ee800000e0000 */
[----:B------:R-:W4:Y:S04]  /*3020*/  SHFL.IDX PT, R77, R75, 0x2, 0x181f ;  /* 0x00581f004b4d7f89 */ /* 0x000f2800000e0000 */
[----:B------:R-:W5:Y:S04]  /*3030*/  SHFL.IDX PT, R80, R76, 0x1, 0x181f ;  /* 0x00381f004c507f89 */ /* 0x000f6800000e0000 */
[----:B------:R-:W5:Y:S04]  /*3040*/  SHFL.IDX PT, R75, R75, 0x3, 0x181f ;  /* 0x00781f004b4b7f89 */ /* 0x000f6800000e0000 */
[----:B------:R-:W5:Y:S01]  /*3050*/  SHFL.IDX PT, R78, R76, 0x2, 0x181f ;  /* 0x00581f004c4e7f89 */ /* 0x000f6200000e0000 */
[----:B-1----:R-:W-:-:S02]  /*3060*/  IADD3 R86, P0, R84, R39, RZ ;  /* 0x0000002754567210 */ /* 0x002fc40007f1e0ff */
[-C--:B------:R-:W-:Y:S01]  /*3070*/  IADD3 R84, P6, R84, R0.reuse, RZ ;  /* 0x0000000054547210 */ /* 0x080fe20007fde0ff */
[----:B------:R-:W1:Y:S02]  /*3080*/  SHFL.IDX PT, R76, R76, 0x3, 0x181f ;  /* 0x00781f004c4c7f89 */ /* 0x000e6400000e0000 */
[----:B--2---:R-:W-:Y:S01]  /*3090*/  IMAD.X R87, R81, 0x1, R72, P0 ;  /* 0x0000000151577824 */ /* 0x004fe200000e0648 */
[-C--:B---3--:R-:W-:Y:S01]  /*30a0*/  IADD3 R82, P1, R79, R39.reuse, RZ ;  /* 0x000000274f527210 */ /* 0x088fe20007f3e0ff */
[----:B------:R-:W-:Y:S01]  /*30b0*/  IMAD.X R85, R81, 0x1, R37, P6 ;  /* 0x0000000151557824 */ /* 0x000fe200030e0625 */
[----:B------:R-:W-:Y:S02]  /*30c0*/  IADD3 R88, P0, R79, R0, RZ ;  /* 0x000000004f587210 */ /* 0x000fe40007f1e0ff */
[----:B------:R2:W-:Y:S01]  /*30d0*/  LDGSTS.E.BYPASS.LTC128B.128 [R237+0x8100], [R86.64], !P5 ;  /* 0x0810000056ed7fae */ /* 0x0005e2000e901d4e */
[----:B----4-:R-:W-:-:S03]  /*30e0*/  IADD3 R90, P6, R77, R39, RZ ;  /* 0x000000274d5a7210 */ /* 0x010fc60007fde0ff */
[----:B------:R2:W-:Y:S01]  /*30f0*/  LDGSTS.E.BYPASS.LTC128B.128 [R237+0xc100], [R84.64], !P4 ;  /* 0x0c10000054ed7fae */ /* 0x0005e2000e101d4e */
[C-C-:B-----5:R-:W-:Y:S02]  /*3100*/  IMAD.X R83, R80.reuse, 0x1, R72.reuse, P1 ;  /* 0x0000000150537824 */ /* 0x160fe400008e0648 */
[----:B------:R-:W-:Y:S01]  /*3110*/  IMAD.X R89, R80, 0x1, R37, P0 ;  /* 0x0000000150597824 */ /* 0x000fe200000e0625 */
[----:B------:R-:W-:Y:S02]  /*3120*/  IADD3 R80, P1, P0, R74, R75, R39 ;  /* 0x0000004b4a507210 */ /* 0x000fe4000783e027 */
[----:B------:R2:W-:Y:S01]  /*3130*/  LDGSTS.E.BYPASS.LTC128B.128 [R237+0x9100], [R82.64], !P5 ;  /* 0x0910000052ed7fae */ /* 0x0005e2000e901d4e */
[--C-:B------:R-:W-:Y:S01]  /*3140*/  IMAD.X R91, R78, 0x1, R72.reuse, P6 ;  /* 0x000000014e5b7824 */ /* 0x100fe200030e0648 */
[----:B------:R-:W-:Y:S02]  /*3150*/  IADD3 R74, P6, R77, R0, RZ ;  /* 0x000000004d4a7210 */ /* 0x000fe40007fde0ff */
[----:B------:R2:W-:Y:S01]  /*3160*/  LDGSTS.E.BYPASS.LTC128B.128 [R237+0xd100], [R88.64], !P4 ;  /* 0x0d10000058ed7fae */ /* 0x0005e2000e101d4e */
[----:B-1----:R-:W-:-:S02]  /*3170*/  IADD3.X R81, RZ, R76, R72, P1, P0 ;  /* 0x0000004cff517210 */ /* 0x002fc40000fe0448 */
[----:B------:R-:W-:Y:S01]  /*3180*/  IADD3 R72, P1, P0, R73, R75, R0 ;  /* 0x0000004b49487210 */ /* 0x000fe2000783e000 */
[--C-:B------:R-:W-:Y:S01]  /*3190*/  IMAD.X R75, R78, 0x1, R37.reuse, P6 ;  /* 0x000000014e4b7824 */ /* 0x100fe200030e0625 */
[----:B------:R-:W-:Y:S01]  /*31a0*/  ISETP.NE.U32.AND P6, PT, R38, RZ, PT ;  /* 0x000000ff2600720c */ /* 0x000fe20003fc5070 */
[----:B------:R2:W-:Y:S01]  /*31b0*/  LDGSTS.E.BYPASS.LTC128B.128 [R237+0xa100], [R90.64], !P5 ;  /* 0x0a1000005aed7fae */ /* 0x0005e2000e901d4e */
[----:B------:R-:W-:Y:S02]  /*31c0*/  IADD3.X R73, RZ, R76, R37, P1, P0 ;  /* 0x0000004cff497210 */ /* 0x000fe40000fe0425 */
[----:B------:R-:W-:Y:S01]  /*31d0*/  ISETP.NE.U32.AND P0, PT, R209, RZ, PT ;  /* 0x000000ffd100720c */ /* 0x000fe20003f05070 */
[----:B------:R2:W-:Y:S08]  /*31e0*/  LDGSTS.E.BYPASS.LTC128B.128 [R237+0xe100], [R74.64], !P4 ;  /* 0x0e1000004aed7fae */ /* 0x0005f0000e101d4e */
[----:B------:R2:W-:Y:S04]  /*31f0*/  LDGSTS.E.BYPASS.LTC128B.128.ZFILL [R237+0xb100], [R80.64], P6 ;  /* 0x0b10000050ed7fae */ /* 0x0005e8000b141d4e */
[----:B------:R2:W-:Y:S02]  /*3200*/  LDGSTS.E.BYPASS.LTC128B.128.ZFILL [R237+0xf100], [R72.64], P0 ;  /* 0x0f10000048ed7fae */ /* 0x0005e40008141d4e */
.L_x_2721:
[----:B------:R-:W-:Y:S01]  /*3210*/  LOP3.LUT R0, R7, 0xffffffe0, RZ, 0xc0, !PT ;  /* 0xffffffe007007812 */ /* 0x000fe200078ec0ff */
[----:B------:R-:W-:Y:S01]  /*3220*/  UMOV UR4, 0xffffff80 ;  /* 0xffffff8000047882 */ /* 0x000fe20000000000 */
[----:B------:R-:W-:Y:S01]  /*3230*/  LEA.HI R37, R112, R5, RZ, 0x2 ;  /* 0x0000000570257211 */ /* 0x000fe200078f10ff */
[----:B------:R-:W-:Y:S01]  /*3240*/  UIMAD UR4, UR7, UR4, 0x81 ;  /* 0x00000081070474a4 */ /* 0x000fe2000f8e0204 */
[----:B------:R-:W-:Y:S01]  /*3250*/  SHF.R.S32.HI R38, RZ, 0x1f, R6 ;  /* 0x0000001fff267819 */ /* 0x000fe20000011406 */
[----:B------:R-:W-:Y:S01]  /*3260*/  IMAD.IADD R0, R5, 0x1, -R0 ;  /* 0x0000000105007824 */ /* 0x000fe200078e0a00 */
[----:B------:R-:W-:Y:S01]  /*3270*/  LOP3.LUT R37, R37, 0xfffffffc, RZ, 0xc0, !PT ;  /* 0xfffffffc25257812 */ /* 0x000fe200078ec0ff */
[----:B------:R-:W-:Y:S01]  /*3280*/  IMAD.SHL.U32 R232, R4, 0x2, RZ ;  /* 0x0000000204e87824 */ /* 0x000fe200078e00ff */
[----:B------:R-:W-:Y:S01]  /*3290*/  LEA.HI R38, R38, R6, RZ, 0x3 ;  /* 0x0000000626267211 */ /* 0x000fe200078f18ff */
[----:B------:R-:W0:Y:S01]  /*32a0*/  LDGDEPBAR ;  /* 0x00000000000079af */ /* 0x000e220000000000 */
[----:B------:R-:W-:Y:S01]  /*32b0*/  SHF.R.S32.HI R7, RZ, 0x1f, R0 ;  /* 0x0000001fff077819 */ /* 0x000fe20000011400 */
[----:B------:R-:W-:Y:S01]  /*32c0*/  IMAD.IADD R37, R5, 0x1, -R37 ;  /* 0x0000000105257824 */ /* 0x000fe200078e0a25 */
[----:B------:R-:W-:Y:S01]  /*32d0*/  LOP3.LUT R38, R38, 0xffffff8, RZ, 0xc0, !PT ;  /* 0x0ffffff826267812 */ /* 0x000fe200078ec0ff */
[--C-:B------:R-:W-:Y:S01]  /*32e0*/  IMAD R230, R3, 0x2, R232.reuse ;  /* 0x0000000203e67824 */ /* 0x100fe200078e02e8 */
[----:B------:R-:W-:Y:S01]  /*32f0*/  LEA.HI R5, R7, R0, RZ, 0x2 ;  /* 0x0000000007057211 */ /* 0x000fe200078f10ff */
[----:B------:R-:W-:Y:S01]  /*3300*/  IMAD R229, R2, 0x2, R232 ;  /* 0x0000000202e57824 */ /* 0x000fe200078e02e8 */
[----:B------:R-:W-:Y:S01]  /*3310*/  LEA.HI R7, R37, R37, RZ, 0x1 ;  /* 0x0000002525077211 */ /* 0x000fe200078f08ff */
[----:B------:R-:W-:Y:S01]  /*3320*/  IMAD.IADD R38, R6, 0x1, -R38 ;  /* 0x0000000106267824 */ /* 0x000fe200078e0a26 */
[----:B------:R-:W-:Y:S01]  /*3330*/  PLOP3.LUT P1, PT, PT, PT, UP1, 0x80, 0x0 ;  /* 0x000000000000781c */ /* 0x000fe20003f2f018 */
[----:B------:R-:W-:Y:S01]  /*3340*/  IMAD R228, R2, 0x2, R230 ;  /* 0x0000000202e47824 */ /* 0x000fe200078e02e6 */
[----:B------:R-:W-:Y:S01]  /*3350*/  LEA.HI.SX32 R6, R5, UR10, 0x1e ;  /* 0x0000000a05067c11 */ /* 0x000fe2000f8ff2ff */
[----:B------:R-:W-:Y:S01]  /*3360*/  LDSM.16.MT88.4 R124, [R232+0x100] ;  /* 0x00010000e87c783b */ /* 0x000fe20000004200 */
[----:B------:R-:W-:-:S02]  /*3370*/  LOP3.LUT R7, R7, 0x1ffffffe, RZ, 0xc0, !PT ;  /* 0x1ffffffe07077812 */ /* 0x000fc400078ec0ff */
[----:B------:R-:W-:Y:S01]  /*3380*/  PLOP3.LUT P0, PT, PT, PT, UP1, 0x80, 0x0 ;  /* 0x000000000000781c */ /* 0x000fe20003f0f018 */
[----:B------:R-:W-:Y:S01]  /*3390*/  IMAD R6, R38, 0x10, R6 ;  /* 0x0000001026067824 */ /* 0x000fe200078e0206 */
[----:B------:R-:W-:Y:S01]  /*33a0*/  LOP3.LUT R208, R5, 0x7ffffffc, RZ, 0xc0, !PT ;  /* 0x7ffffffc05d07812 */ /* 0x000fe200078ec0ff */
[----:B------:R-:W-:Y:S01]  /*33b0*/  IMAD.IADD R7, R37, 0x1, -R7 ;  /* 0x0000000125077824 */ /* 0x000fe200078e0a07 */
[----:B--2---:R-:W-:Y:S03]  /*33c0*/  LDSM.16.MT88.4 R88, [R228+0x100] ;  /* 0x00010000e458783b */ /* 0x004fe60000004200 */
[----:B------:R-:W-:Y:S01]  /*33d0*/  IMAD R207, R7, 0x8, R6 ;  /* 0x0000000807cf7824 */ /* 0x000fe200078e0206 */
[----:B------:R-:W-:Y:S01]  /*33e0*/  LDSM.16.MT88.4 R80, [R229+0x100] ;  /* 0x00010000e550783b */ /* 0x000fe20000004200 */
[----:B------:R-:W-:Y:S02]  /*33f0*/  IMAD.IADD R208, R0, 0x1, -R208 ;  /* 0x0000000100d07824 */ /* 0x000fe400078e0ad0 */
[----:B------:R-:W-:Y:S01]  /*3400*/  @P1 IMAD.HI.U32 R7, R207, c[0x0][0x2c8], RZ ;  /* 0x0000b200cf071a27 */ /* 0x000fe200078e00ff */
[----:B------:R-:W-:Y:S03]  /*3410*/  LDSM.16.MT88.4 R96, [R232+0x4100] ;  /* 0x00410000e860783b */ /* 0x000fe60000004200 */
[----:B------:R-:W-:Y:S01]  /*3420*/  IMAD.MOV.U32 R6, RZ, RZ, R207 ;  /* 0x000000ffff067224 */ /* 0x000fe200078e00cf */
[----:B------:R-:W-:Y:S01]  /*3430*/  @P0 SHF.R.U32.HI R6, RZ, c[0x0][0x2cc], R7 ;  /* 0x0000b300ff060a19 */ /* 0x000fe20000011607 */
[----:B------:R-:W-:Y:S01]  /*3440*/  IMAD.U32 R0, RZ, RZ, UR4 ;  /* 0x00000004ff007e24 */ /* 0x000fe2000f8e00ff */
[----:B------:R-:W-:Y:S01]  /*3450*/  LDSM.16.MT88.4 R100, [R230+0x4100] ;  /* 0x00410000e664783b */ /* 0x000fe20000004200 */
[----:B------:R-:W-:Y:S01]  /*3460*/  IMAD.SHL.U32 R208, R208, 0x2, RZ ;  /* 0x00000002d0d07824 */ /* 0x000fe200078e00ff */
[----:B------:R-:W-:-:S02]  /*3470*/  ULDC.64 UR4, c[0x0][0x2c8] ;  /* 0x0000b20000047ab9 */ /* 0x000fc40000000a00 */
[----:B------:R-:W1:Y:S02]  /*3480*/  SHFL.IDX PT, R76, R6, RZ, 0x1c1f ;  /* 0x001c1fff064c7589 */ /* 0x000e6400000e0000 */
[----:B------:R-:W-:Y:S02]  /*3490*/  IADD3 R0, -R208, UR8, R0 ;  /* 0x00000008d0007c10 */ /* 0x000fe4000fffe100 */
[----:B------:R-:W2:Y:S02]  /*34a0*/  SHFL.IDX PT, R6, R6, 0x1, 0x1c1f ;  /* 0x003c1f0006067f89 */ /* 0x000ea400000e0000 */
[----:B------:R-:W-:Y:S02]  /*34b0*/  IADD3 R5, R0, -UR12, RZ ;  /* 0x8000000c00057c10 */ /* 0x000fe4000fffe0ff */
[----:B------:R-:W-:Y:S01]  /*34c0*/  IADD3 R0, -R208, UR22, RZ ;  /* 0x00000016d0007c10 */ /* 0x000fe2000fffe1ff */
[----:B------:R-:W-:Y:S01]  /*34d0*/  LDSM.16.MT88.4 R108, [R229+0x4100] ;  /* 0x00410000e56c783b */ /* 0x000fe20000004200 */
[----:B------:R-:W3:Y:S01]  /*34e0*/  @UP1 S2UR UR22, SR_CTAID.X ;  /* 0x00000000001619c3 */ /* 0x000ee20000002500 */
[----:B-1----:R-:W-:-:S02]  /*34f0*/  IMAD.IADD R76, R5, 0x1, R76 ;  /* 0x00000001054c7824 */ /* 0x002fc400078e024c */
[----:B--2---:R-:W-:-:S03]  /*3500*/  IMAD.IADD R5, R5, 0x1, R6 ;  /* 0x0000000105057824 */ /* 0x004fc600078e0206 */
[----:B------:R-:W-:-:S04]  /*3510*/  IMNMX R76, R0, R76, PT ;  /* 0x0000004c004c7217 */ /* 0x000fc80003800200 */
[----:B------:R-:W-:Y:S01]  /*3520*/  ISETP.GT.AND P0, PT, R76, RZ, PT ;  /* 0x000000ff4c00720c */ /* 0x000fe20003f04270 */
[----:B---3--:R-:W-:Y:S01]  /*3530*/  @UP1 USHF.L.U32 UR22, UR22, 0x7, URZ ;  /* 0x0000000716161899 */ /* 0x008fe2000800063f */
[----:B------:R-:W-:Y:S02]  /*3540*/  IMNMX R0, R0, R5, PT ;  /* 0x0000000500007217 */ /* 0x000fe40003800200 */
[----:B------:R-:W-:Y:S01]  /*3550*/  FSEL R73, R68, -INF , P0 ;  /* 0xff80000044497808 */ /* 0x000fe20000000000 */
[----:B------:R-:W-:Y:S01]  /*3560*/  UIMAD.WIDE.U32 UR22, UR22, UR4, URZ ;  /* 0x00000004161672a5 */ /* 0x000fe2000f8e003f */
[----:B------:R-:W-:Y:S02]  /*3570*/  ISETP.GT.AND P0, PT, R0, 0x1, PT ;  /* 0x000000010000780c */ /* 0x000fe40003f04270 */
[----:B------:R-:W-:Y:S01]  /*3580*/  ISETP.GT.AND P6, PT, R76, 0x1, PT ;  /* 0x000000014c00780c */ /* 0x000fe20003fc4270 */
[----:B------:R-:W-:Y:S01]  /*3590*/  @UP1 USHF.R.U32.HI UR10, URZ, UR5, UR23 ;  /* 0x000000053f0a1299 */ /* 0x000fe20008011617 */
[----:B------:R-:W-:-:S02]  /*35a0*/  FSEL R71, R71, -INF , P0 ;  /* 0xff80000047477808 */ /* 0x000fc40000000000 */
[----:B------:R-:W-:Y:S01]  /*35b0*/  ISETP.GT.AND P0, PT, R0, 0x8, PT ;  /* 0x000000080000780c */ /* 0x000fe20003f04270 */
[----:B------:R-:W-:Y:S01]  /*35c0*/  UIADD3 UR10, UR10, UR8, -UR12 ;  /* 0x000000080a0a7290 */ /* 0x000fe2000fffe80c */
[----:B------:R-:W-:Y:S02]  /*35d0*/  FSEL R72, R69, -INF , P6 ;  /* 0xff80000045487808 */ /* 0x000fe40003000000 */
[----:B------:R-:W-:Y:S01]  /*35e0*/  FSEL R69, R66, -INF , P0 ;  /* 0xff80000042457808 */ /* 0x000fe20000000000 */
[----:B------:R-:W-:Y:S01]  /*35f0*/  USHF.R.S32.HI UR4, URZ, 0x1f, UR10 ;  /* 0x0000001f3f047899 */ /* 0x000fe2000801140a */
[----:B------:R-:W-:Y:S02]  /*3600*/  ISETP.GT.AND P0, PT, R76, 0x11, PT ;  /* 0x000000114c00780c */ /* 0x000fe40003f04270 */
[----:B------:R-:W-:Y:S01]  /*3610*/  ISETP.GT.AND P1, PT, R0, RZ, PT ;  /* 0x000000ff0000720c */ /* 0x000fe20003f24270 */
[----:B------:R-:W-:Y:S01]  /*3620*/  ULEA.HI UR4, UR4, UR10, URZ, 0x7 ;  /* 0x0000000a04047291 */ /* 0x000fe2000f8f383f */
[----:B------:R-:W-:Y:S01]  /*3630*/  FSEL R5, R61, -INF , P0 ;  /* 0xff8000003d057808 */ /* 0x000fe20000000000 */
[----:B------:R-:W-:Y:S01]  /*3640*/  UIADD3 UR10, UR7, -0x2, URZ ;  /* 0xfffffffe070a7890 */ /* 0x000fe2000fffe03f */
[----:B------:R-:W-:Y:S01]  /*3650*/  ISETP.GT.AND P6, PT, R76, 0x8, PT ;  /* 0x000000084c00780c */ /* 0x000fe20003fc4270 */
[----:B------:R-:W-:Y:S01]  /*3660*/  USHF.R.S32.HI UR5, URZ, 0x7, UR4 ;  /* 0x000000073f057899 */ /* 0x000fe20008011404 */
[----:B------:R-:W-:-:S02]  /*3670*/  ISETP.GT.AND P0, PT, R0, 0x11, PT ;  /* 0x000000110000780c */ /* 0x000fc40003f04270 */
[----:B------:R-:W-:Y:S01]  /*3680*/  FSEL R70, R70, -INF , P1 ;  /* 0xff80000046467808 */ /* 0x000fe20000800000 */
[----:B------:R-:W-:Y:S01]  /*3690*/  UISETP.LT.AND UP0, UPT, URZ, UR5, UPT ;  /* 0x000000053f00728c */ /* 0x000fe2000bf01270 */
[----:B------:R-:W-:Y:S02]  /*36a0*/  ISETP.GT.AND P1, PT, R76, 0x9, PT ;  /* 0x000000094c00780c */ /* 0x000fe40003f24270 */
[----:B------:R-:W-:Y:S01]  /*36b0*/  FSEL R75, R64, -INF , P6 ;  /* 0xff800000404b7808 */ /* 0x000fe20003000000 */
[----:B------:R-:W-:Y:S01]  /*36c0*/  USEL UR5, URZ, UR5, !UP0 ;  /* 0x000000053f057287 */ /* 0x000fe2000c000000 */
[----:B------:R-:W-:Y:S02]  /*36d0*/  FSEL R92, R63, -INF , P0 ;  /* 0xff8000003f5c7808 */ /* 0x000fe40000000000 */
[----:B------:R-:W-:Y:S01]  /*36e0*/  ISETP.GT.AND P6, PT, R76, 0x10, PT ;  /* 0x000000104c00780c */ /* 0x000fe20003fc4270 */
[----:B------:R-:W-:Y:S01]  /*36f0*/  UISETP.GE.AND UP0, UPT, UR10, UR5, UPT ;  /* 0x000000050a00728c */ /* 0x000fe2000bf06270 */
[----:B------:R-:W-:-:S02]  /*3700*/  ISETP.GT.AND P0, PT, R0, 0x18, PT ;  /* 0x000000180000780c */ /* 0x000fc40003f04270 */
[----:B------:R-:W-:Y:S02]  /*3710*/  FSEL R74, R65, -INF , P1 ;  /* 0xff800000414a7808 */ /* 0x000fe40000800000 */
[----:B------:R-:W-:Y:S02]  /*3720*/  ISETP.GT.AND P1, PT, R0, 0x9, PT ;  /* 0x000000090000780c */ /* 0x000fe40003f24270 */
[----:B------:R-:W-:Y:S02]  /*3730*/  FSEL R7, R60, -INF , P6 ;  /* 0xff8000003c077808 */ /* 0x000fe40003000000 */
[----:B------:R-:W-:Y:S02]  /*3740*/  FSEL R105, R58, -INF , P0 ;  /* 0xff8000003a697808 */ /* 0x000fe40000000000 */
[C---:B------:R-:W-:Y:S02]  /*3750*/  ISETP.GT.AND P6, PT, R76.reuse, 0x18, PT ;  /* 0x000000184c00780c */ /* 0x040fe40003fc4270 */
[----:B------:R-:W-:-:S02]  /*3760*/  ISETP.GT.AND P0, PT, R76, 0x21, PT ;  /* 0x000000214c00780c */ /* 0x000fc40003f04270 */
[----:B------:R-:W-:Y:S02]  /*3770*/  FSEL R68, R67, -INF , P1 ;  /* 0xff80000043447808 */ /* 0x000fe40000800000 */
[----:B------:R-:W-:Y:S02]  /*3780*/  ISETP.GT.AND P1, PT, R0, 0x10, PT ;  /* 0x000000100000780c */ /* 0x000fe40003f24270 */
[----:B------:R-:W-:Y:S02]  /*3790*/  FSEL R6, R56, -INF , P6 ;  /* 0xff80000038067808 */ /* 0x000fe40003000000 */
[----:B------:R-:W-:Y:S02]  /*37a0*/  FSEL R39, R53, -INF , P0 ;  /* 0xff80000035277808 */ /* 0x000fe40000000000 */
[----:B------:R-:W-:Y:S02]  /*37b0*/  ISETP.GT.AND P6, PT, R76, 0x20, PT ;  /* 0x000000204c00780c */ /* 0x000fe40003fc4270 */
        /* <DEDUP_REMOVED lines=18> */
[----:B------:R-:W-:-:S02]  /*38e0*/  FMNMX.FTZ R44, R73, R72, !PT ;  /* 0x00000048492c7209 */ /* 0x000fc40007810000 */
[----:B------:R-:W-:Y:S02]  /*38f0*/  FSEL R195, R54, -INF , P1 ;  /* 0xff80000036c37808 */ /* 0x000fe40000800000 */
[C---:B------:R-:W-:Y:S02]  /*3900*/  ISETP.GT.AND P1, PT, R76.reuse, 0x29, PT ;  /* 0x000000294c00780c */ /* 0x040fe40003f24270 */
[C---:B------:R-:W-:Y:S02]  /*3910*/  ISETP.GT.AND P6, PT, R76.reuse, 0x38, PT ;  /* 0x000000384c00780c */ /* 0x040fe40003fc4270 */
[----:B------:R-:W-:Y:S02]  /*3920*/  FSEL R192, R47, -INF , P0 ;  /* 0xff8000002fc07808 */ /* 0x000fe40000000000 */
[----:B------:R-:W-:Y:S02]  /*3930*/  FMNMX.FTZ R44, R75, R44, !PT ;  /* 0x0000002c4b2c7209 */ /* 0x000fe40007810000 */
[----:B------:R-:W-:-:S02]  /*3940*/  ISETP.GT.AND P0, PT, R76, 0x39, PT ;  /* 0x000000394c00780c */ /* 0x000fc40003f04270 */
[----:B------:R-:W-:Y:S02]  /*3950*/  FSEL R38, R49, -INF , P1 ;  /* 0xff80000031267808 */ /* 0x000fe40000800000 */
[----:B------:R-:W-:Y:S02]  /*3960*/  ISETP.GT.AND P1, PT, R0, 0x29, PT ;  /* 0x000000290000780c */ /* 0x000fe40003f24270 */
[----:B------:R-:W-:Y:S02]  /*3970*/  FSEL R145, R40, -INF , P6 ;  /* 0xff80000028917808 */ /* 0x000fe40003000000 */
[----:B------:R-:W-:Y:S02]  /*3980*/  FMNMX.FTZ R40, R74, R44, !PT ;  /* 0x0000002c4a287209 */ /* 0x000fe40007810000 */
[----:B------:R-:W-:Y:S02]  /*3990*/  FSEL R144, R41, -INF , P0 ;  /* 0xff80000029907808 */ /* 0x000fe40000000000 */
[----:B------:R-:W-:-:S02]  /*39a0*/  ISETP.GT.AND P0, PT, R0, 0x39, PT ;  /* 0x000000390000780c */ /* 0x000fc40003f04270 */
[----:B------:R-:W-:Y:S02]  /*39b0*/  FSEL R193, R51, -INF , P1 ;  /* 0xff80000033c17808 */ /* 0x000fe40000800000 */
[----:B------:R-:W-:Y:S02]  /*39c0*/  ISETP.GT.AND P1, PT, R0, 0x30, PT ;  /* 0x000000300000780c */ /* 0x000fe40003f24270 */
[----:B------:R-:W-:Y:S02]  /*39d0*/  FMNMX.FTZ R40, R7, R40, !PT ;  /* 0x0000002807287209 */ /* 0x000fe40007810000 */
[----:B------:R-:W-:Y:S02]  /*39e0*/  FSEL R182, R43, -INF , P0 ;  /* 0xff8000002bb67808 */ /* 0x000fe40000000000 */
[----:B------:R-:W-:Y:S02]  /*39f0*/  ISETP.GT.AND P0, PT, R76, 0x41, PT ;  /* 0x000000414c00780c */ /* 0x000fe40003f04270 */
[----:B------:R-:W-:-:S02]  /*3a00*/  FSEL R147, R46, -INF , P1 ;  /* 0xff8000002e937808 */ /* 0x000fc40000800000 */
[----:B------:R-:W-:Y:S02]  /*3a10*/  FMNMX.FTZ R40, R5, R40, !PT ;  /* 0x0000002805287209 */ /* 0x000fe40007810000 */
[----:B------:R-:W-:Y:S02]  /*3a20*/  ISETP.GT.AND P1, PT, R0, 0x38, PT ;  /* 0x000000380000780c */ /* 0x000fe40003f24270 */
[----:B------:R-:W-:Y:S02]  /*3a30*/  FSEL R159, R33, -INF , P0 ;  /* 0xff800000219f7808 */ /* 0x000fe40000000000 */
[----:B------:R-:W-:Y:S02]  /*3a40*/  ISETP.GT.AND P6, PT, R76, 0x40, PT ;  /* 0x000000404c00780c */ /* 0x000fe40003fc4270 */
        /* <DEDUP_REMOVED lines=8> */
[----:B------:R-:W-:Y:S02]  /*3ad0*/  ISETP.GT.AND P1, PT, R76, 0x48, PT ;  /* 0x000000484c00780c */ /* 0x000fe40003f24270 */
[----:B------:R-:W-:Y:S02]  /*3ae0*/  FMNMX.FTZ R33, R211, R33, !PT ;  /* 0x00000021d3217209 */ /* 0x000fe40007810000 */
[----:B------:R-:W-:Y:S02]  /*3af0*/  FMNMX.FTZ R32, R69, R32, !PT ;  /* 0x0000002045207209 */ /* 0x000fe40007810000 */
[----:B------:R-:W-:Y:S02]  /*3b00*/  FSEL R163, R35, -INF , P0 ;  /* 0xff80000023a37808 */ /* 0x000fe40000000000 */
[----:B------:R-:W-:Y:S02]  /*3b10*/  FSEL R161, R28, -INF , P1 ;  /* 0xff8000001ca17808 */ /* 0x000fe40000800000 */
[----:B------:R-:W-:-:S02]  /*3b20*/  ISETP.GT.AND P0, PT, R76, 0x49, PT ;  /* 0x000000494c00780c */ /* 0x000fc40003f04270 */
[----:B------:R-:W-:Y:S02]  /*3b30*/  FMNMX.FTZ R28, R39, R33, !PT ;  /* 0x00000021271c7209 */ /* 0x000fe40007810000 */
[----:B------:R-:W-:Y:S02]  /*3b40*/  FMNMX.FTZ R32, R68, R32, !PT ;  /* 0x0000002044207209 */ /* 0x000fe40007810000 */
[----:B------:R-:W-:Y:S02]  /*3b50*/  FSEL R160, R29, -INF , P0 ;  /* 0xff8000001da07808 */ /* 0x000fe40000000000 */
[----:B------:R-:W-:Y:S02]  /*3b60*/  FMNMX.FTZ R28, R210, R28, !PT ;  /* 0x0000001cd21c7209 */ /* 0x000fe40007810000 */
[----:B------:R-:W-:Y:S02]  /*3b70*/  FMNMX.FTZ R29, R93, R32, !PT ;  /* 0x000000205d1d7209 */ /* 0x000fe40007810000 */
[----:B------:R-:W-:Y:S01]  /*3b80*/  ISETP.GT.AND P1, PT, R0, 0x48, PT ;  /* 0x000000480000780c */ /* 0x000fe20003f24270 */
[----:B------:R-:W-:Y:S01]  /*3b90*/  LDSM.16.MT88.4 R32, [R230+0x4900] ;  /* 0x00490000e620783b */ /* 0x000fe20000004200 */
[----:B------:R-:W-:-:S02]  /*3ba0*/  FMNMX.FTZ R28, R38, R28, !PT ;  /* 0x0000001c261c7209 */ /* 0x000fc40007810000 */
[----:B------:R-:W-:Y:S02]  /*3bb0*/  FMNMX.FTZ R29, R92, R29, !PT ;  /* 0x0000001d5c1d7209 */ /* 0x000fe40007810000 */
[----:B------:R-:W-:Y:S02]  /*3bc0*/  ISETP.GT.AND P0, PT, R0, 0x49, PT ;  /* 0x000000490000780c */ /* 0x000fe40003f04270 */
        /* <DEDUP_REMOVED lines=11> */
[----:B------:R-:W-:Y:S01]  /*3c80*/  FMNMX.FTZ R24, R195, R24, !PT ;  /* 0x00000018c3187209 */ /* 0x000fe20007810000 */
[----:B------:R-:W-:Y:S01]  /*3c90*/  LDSM.16.MT88.4 R28, [R229+0x4900] ;  /* 0x00490000e51c783b */ /* 0x000fe20000004200 */
[----:B------:R-:W-:Y:S02]  /*3ca0*/  ISETP.GT.AND P1, PT, R0, 0x50, PT ;  /* 0x000000500000780c */ /* 0x000fe40003f24270 */
[----:B------:R-:W-:Y:S02]  /*3cb0*/  FMNMX.FTZ R25, R144, R25, !PT ;  /* 0x0000001990197209 */ /* 0x000fe40007810000 */
[----:B------:R-:W-:Y:S02]  /*3cc0*/  FMNMX.FTZ R24, R37, R24, !PT ;  /* 0x0000001825187209 */ /* 0x000fe40007810000 */
[----:B------:R-:W-:-:S02]  /*3cd0*/  FSEL R169, R26, -INF , P1 ;  /* 0xff8000001aa97808 */ /* 0x000fc40000800000 */
[----:B------:R-:W-:Y:S02]  /*3ce0*/  ISETP.GT.AND P0, PT, R0, 0x51, PT ;  /* 0x000000510000780c */ /* 0x000fe40003f04270 */
[----:B------:R-:W-:Y:S02]  /*3cf0*/  ISETP.GT.AND P1, PT, R76, 0x58, PT ;  /* 0x000000584c00780c */ /* 0x000fe40003f24270 */
[----:B------:R-:W-:Y:S02]  /*3d00*/  FMNMX.FTZ R25, R158, R25, !PT ;  /* 0x000000199e197209 */ /* 0x000fe40007810000 */
[----:B------:R-:W-:Y:S02]  /*3d10*/  FMNMX.FTZ R24, R194, R24, !PT ;  /* 0x00000018c2187209 */ /* 0x000fe40007810000 */
[----:B------:R-:W-:Y:S02]  /*3d20*/  FSEL R168, R27, -INF , P0 ;  /* 0xff8000001ba87808 */ /* 0x000fe40000000000 */
[----:B------:R-:W-:-:S02]  /*3d30*/  FSEL R171, R20, -INF , P1 ;  /* 0xff80000014ab7808 */ /* 0x000fc40000800000 */
[----:B------:R-:W-:Y:S02]  /*3d40*/  ISETP.GT.AND P0, PT, R76, 0x59, PT ;  /* 0x000000594c00780c */ /* 0x000fe40003f04270 */
[----:B------:R-:W-:Y:S02]  /*3d50*/  FMNMX.FTZ R20, R159, R25, !PT ;  /* 0x000000199f147209 */ /* 0x000fe40007810000 */
[----:B------:R-:W-:Y:S02]  /*3d60*/  FMNMX.FTZ R24, R193, R24, !PT ;  /* 0x00000018c1187209 */ /* 0x000fe40007810000 */
[----:B------:R-:W-:Y:S02]  /*3d70*/  FSEL R170, R21, -INF , P0 ;  /* 0xff80000015aa7808 */ /* 0x000fe40000000000 */
[----:B------:R-:W-:Y:S02]  /*3d80*/  FMNMX.FTZ R20, R161, R20, !PT ;  /* 0x00000014a1147209 */ /* 0x000fe40007810000 */
[----:B------:R-:W-:-:S02]  /*3d90*/  FMNMX.FTZ R21, R147, R24, !PT ;  /* 0x0000001893157209 */ /* 0x000fc40007810000 */
[----:B------:R-:W-:Y:S01]  /*3da0*/  ISETP.GT.AND P1, PT, R0, 0x58, PT ;  /* 0x000000580000780c */ /* 0x000fe20003f24270 */
[----:B------:R-:W-:Y:S01]  /*3db0*/  LDSM.16.MT88.4 R24, [R232+0x900] ;  /* 0x00090000e818783b */ /* 0x000fe20000004200 */
[----:B------:R-:W-:Y:S02]  /*3dc0*/  FMNMX.FTZ R20, R160, R20, !PT ;  /* 0x00000014a0147209 */ /* 0x000fe40007810000 */
[----:B------:R-:W-:Y:S02]  /*3dd0*/  FMNMX.FTZ R21, R192, R21, !PT ;  /* 0x00000015c0157209 */ /* 0x000fe40007810000 */
[----:B------:R-:W-:Y:S02]  /*3de0*/  ISETP.GT.AND P0, PT, R0, 0x59, PT ;  /* 0x000000590000780c */ /* 0x000fe40003f04270 */
        /* <DEDUP_REMOVED lines=10> */
[----:B------:R-:W-:Y:S02]  /*3e90*/  FMNMX.FTZ R17, R171, R20, !PT ;  /* 0x00000014ab117209 */ /* 0x000fe40007810000 */
[----:B------:R-:W-:Y:S01]  /*3ea0*/  FMNMX.FTZ R16, R162, R16, !PT ;  /* 0x00000010a2107209 */ /* 0x000fe20007810000 */
[----:B------:R-:W-:Y:S01]  /*3eb0*/  LDSM.16.MT88.4 R20, [R230+0x900] ;  /* 0x00090000e614783b */ /* 0x000fe20000004200 */
[----:B------:R-:W-:Y:S02]  /*3ec0*/  ISETP.GT.AND P1, PT, R76, 0x68, PT ;  /* 0x000000684c00780c */ /* 0x000fe40003f24270 */
[----:B------:R-:W-:-:S02]  /*3ed0*/  FMNMX.FTZ R17, R170, R17, !PT ;  /* 0x00000011aa117209 */ /* 0x000fc40007810000 */
[----:B------:R-:W-:Y:S02]  /*3ee0*/  FMNMX.FTZ R16, R163, R16, !PT ;  /* 0x00000010a3107209 */ /* 0x000fe40007810000 */
[----:B------:R-:W-:Y:S02]  /*3ef0*/  FSEL R155, R148, -INF , P1 ;  /* 0xff800000949b7808 */ /* 0x000fe40000800000 */
[C---:B------:R-:W-:Y:S02]  /*3f00*/  ISETP.GT.AND P0, PT, R76.reuse, 0x69, PT ;  /* 0x000000694c00780c */ /* 0x040fe40003f04270 */
[----:B------:R-:W-:Y:S02]  /*3f10*/  ISETP.GT.AND P1, PT, R76, 0x70, PT ;  /* 0x000000704c00780c */ /* 0x000fe40003f24270 */
[----:B------:R-:W-:Y:S02]  /*3f20*/  FMNMX.FTZ R17, R157, R17, !PT ;  /* 0x000000119d117209 */ /* 0x000fe40007810000 */
[----:B------:R-:W-:-:S02]  /*3f30*/  FMNMX.FTZ R16, R165, R16, !PT ;  /* 0x00000010a5107209 */ /* 0x000fc40007810000 */
[----:B------:R-:W-:Y:S02]  /*3f40*/  FSEL R154, R149, -INF , P0 ;  /* 0xff800000959a7808 */ /* 0x000fe40000000000 */
[----:B------:R-:W-:Y:S02]  /*3f50*/  FSEL R133, R12, -INF , P1 ;  /* 0xff8000000c857808 */ /* 0x000fe40000800000 */
[----:B------:R-:W-:Y:S02]  /*3f60*/  ISETP.GT.AND P0, PT, R76, 0x71, PT ;  /* 0x000000714c00780c */ /* 0x000fe40003f04270 */
[----:B------:R-:W-:Y:S02]  /*3f70*/  FMNMX.FTZ R12, R156, R17, !PT ;  /* 0x000000119c0c7209 */ /* 0x000fe40007810000 */
[----:B------:R-:W-:Y:S02]  /*3f80*/  FMNMX.FTZ R16, R166, R16, !PT ;  /* 0x00000010a6107209 */ /* 0x000fe40007810000 */
[----:B------:R-:W-:-:S02]  /*3f90*/  FSEL R67, R13, -INF , P0 ;  /* 0xff8000000d437808 */ /* 0x000fc40000000000 */
[----:B------:R-:W-:Y:S02]  /*3fa0*/  FMNMX.FTZ R12, R155, R12, !PT ;  /* 0x0000000c9b0c7209 */ /* 0x000fe40007810000 */
[----:B------:R-:W-:Y:S02]  /*3fb0*/  FMNMX.FTZ R13, R169, R16, !PT ;  /* 0x00000010a90d7209 */ /* 0x000fe40007810000 */
[----:B------:R-:W-:Y:S02]  /*3fc0*/  FMNMX.FTZ R12, R154, R12, !PT ;  /* 0x0000000c9a0c7209 */ /* 0x000fe40007810000 */
[----:B------:R-:W-:Y:S02]  /*3fd0*/  FMNMX.FTZ R13, R168, R13, !PT ;  /* 0x0000000da80d7209 */ /* 0x000fe40007810000 */
[----:B------:R-:W-:Y:S02]  /*3fe0*/  ISETP.GT.AND P6, PT, R76, 0x78, PT ;  /* 0x000000784c00780c */ /* 0x000fe40003fc4270 */
[----:B------:R-:W-:-:S02]  /*3ff0*/  ISETP.GT.AND P1, PT, R0, 0x60, PT ;  /* 0x000000600000780c */ /* 0x000fc40003f24270 */
[----:B------:R-:W-:Y:S02]  /*4000*/  FMNMX.FTZ R12, R133, R12, !PT ;  /* 0x0000000c850c7209 */ /* 0x000fe40007810000 */
[----:B------:R-:W-:Y:S02]  /*4010*/  FMNMX.FTZ R13, R167, R13, !PT ;  /* 0x0000000da70d7209 */ /* 0x000fe40007810000 */
[----:B------:R-:W-:Y:S02]  /*4020*/  FSEL R153, R18, -INF , P1 ;  /* 0xff80000012997808 */ /* 0x000fe40000800000 */
[----:B------:R-:W-:Y:S02]  /*4030*/  FSEL R66, R8, -INF , P6 ;  /* 0xff80000008427808 */ /* 0x000fe40003000000 */
[----:B------:R-:W-:Y:S02]  /*4040*/  ISETP.GT.AND P0, PT, R0, 0x61, PT ;  /* 0x000000610000780c */ /* 0x000fe40003f04270 */
[----:B------:R-:W-:-:S02]  /*4050*/  ISETP.GT.AND P1, PT, R76, 0x79, PT ;  /* 0x000000794c00780c */ /* 0x000fc40003f24270 */
[----:B------:R-:W-:Y:S02]  /*4060*/  FMNMX.FTZ R8, R67, R12, !PT ;  /* 0x0000000c43087209 */ /* 0x000fe40007810000 */
[----:B------:R-:W-:Y:S02]  /*4070*/  FMNMX.FTZ R13, R164, R13, !PT ;  /* 0x0000000da40d7209 */ /* 0x000fe40007810000 */
[----:B------:R-:W-:Y:S02]  /*4080*/  FSEL R152, R19, -INF , P0 ;  /* 0xff80000013987808 */ /* 0x000fe40000000000 */
[----:B------:R-:W-:Y:S01]  /*4090*/  FSEL R64, R9, -INF , P1 ;  /* 0xff80000009407808 */ /* 0x000fe20000800000 */
[----:B------:R-:W-:Y:S01]  /*40a0*/  LDSM.16.MT88.4 R16, [R229+0x900] ;  /* 0x00090000e510783b */ /* 0x000fe20000004200 */
[----:B------:R-:W-:Y:S02]  /*40b0*/  FMNMX.FTZ R8, R66, R8, !PT ;  /* 0x0000000842087209 */ /* 0x000fe40007810000 */
[----:B------:R-:W-:-:S02]  /*40c0*/  ISETP.GT.AND P0, PT, R0, 0x68, PT ;  /* 0x000000680000780c */ /* 0x000fc40003f04270 */
[----:B------:R-:W-:Y:S02]  /*40d0*/  FMNMX.FTZ R12, R153, R13, !PT ;  /* 0x0000000d990c7209 */ /* 0x000fe40007810000 */
[----:B------:R-:W-:Y:S02]  /*40e0*/  ISETP.GT.AND P1, PT, R0, 0x69, PT ;  /* 0x000000690000780c */ /* 0x000fe40003f24270 */
[----:B------:R-:W-:Y:S02]  /*40f0*/  FMNMX.FTZ R8, R64, R8, !PT ;  /* 0x0000000840087209 */ /* 0x000fe40007810000 */
[----:B------:R-:W-:Y:S02]  /*4100*/  FSEL R150, R150, -INF , P0 ;  /* 0xff80000096967808 */ /* 0x000fe40000000000 */
[----:B------:R-:W-:Y:S01]  /*4110*/  FMNMX.FTZ R12, R152, R12, !PT ;  /* 0x0000000c980c7209 */ /* 0x000fe20007810000 */
[----:B------:R-:W1:Y:S01]  /*4120*/  SHFL.BFLY PT, R9, R8, 0x2, 0x1f ;  /* 0x0c401f0008097f89 */ /* 0x000e6200000e0000 */
        /* <DEDUP_REMOVED lines=13> */
[----:B------:R-:W-:Y:S02]  /*4200*/  FMNMX.FTZ R0, R61, R12, !PT ;  /* 0x0000000c3d007209 */ /* 0x000fe40007810000 */
[----:B-1----:R-:W-:Y:S01]  /*4210*/  FMNMX.FTZ R10, R9, R8, !PT ;  /* 0x00000008090a7209 */ /* 0x002fe20007810000 */
[----:B------:R-:W-:Y:S01]  /*4220*/  LDSM.16.MT88.4 R12, [R232+0x4900] ;  /* 0x00490000e80c783b */ /* 0x000fe20000004200 */
[----:B------:R-:W-:-:S03]  /*4230*/  FMNMX.FTZ R0, R60, R0, !PT ;  /* 0x000000003c007209 */ /* 0x000fc60007810000 */
[----:B------:R-:W-:Y:S04]  /*4240*/  SHFL.BFLY PT, R9, R10, 0x1, 0x1f ;  /* 0x0c201f000a097f89 */ /* 0x000fe800000e0000 */
[----:B------:R-:W1:Y:S02]  /*4250*/  SHFL.BFLY PT, R8, R0, 0x2, 0x1f ;  /* 0x0c401f0000087f89 */ /* 0x000e6400000e0000 */
[----:B-1----:R-:W-:Y:S02]  /*4260*/  FMNMX.FTZ R8, R0, R8, !PT ;  /* 0x0000000800087209 */ /* 0x002fe40007810000 */
[----:B------:R-:W-:-:S03]  /*4270*/  FMNMX.FTZ R0, R10, R9, !PT ;  /* 0x000000090a007209 */ /* 0x000fc60007810000 */
        /* <DEDUP_REMOVED lines=9> */
[----:B------:R-:W2:Y:S01]  /*4310*/  LDSM.16.MT88.4 R72, [R230+0x100] ;  /* 0x00010000e648783b */ /* 0x000ea20000004200 */
[--C-:B------:R-:W-:Y:S02]  /*4320*/  FFMA.FTZ R51, R7, c[0x0][0x2d0], -R65.reuse ;  /* 0x0000b40007337a23 */ /* 0x100fe40000010841 */
[--C-:B------:R-:W-:Y:S01]  /*4330*/  FFMA.FTZ R50, R5, c[0x0][0x2d0], -R65.reuse ;  /* 0x0000b40005327a23 */ /* 0x100fe20000010841 */
[----:B-1----:R-:W-:Y:S01]  /*4340*/  FMNMX.FTZ R132, R132, R8, !PT ;  /* 0x0000000884847209 */ /* 0x002fe20007810000 */
[--C-:B------:R-:W-:Y:S01]  /*4350*/  FFMA.FTZ R47, R6, c[0x0][0x2d0], -R65.reuse ;  /* 0x0000b400062f7a23 */ /* 0x100fe20000010841 */
[----:B------:R-:W-:Y:S01]  /*4360*/  LDSM.16.MT88.4 R8, [R228+0x900] ;  /* 0x00090000e408783b */ /* 0x000fe20000004200 */
[----:B------:R-:W1:Y:S01]  /*4370*/  MUFU.EX2 R55, R55 ;  /* 0x0000003700377308 */ /* 0x000e620000000800 */
[C---:B------:R-:W-:Y:S01]  /*4380*/  FSETP.NEU.FTZ.AND P0, PT, R132.reuse, -INF , PT ;  /* 0xff8000008400780b */ /* 0x040fe20003f1d000 */
[----:B------:R-:W-:Y:S01]  /*4390*/  FMUL.FTZ R59, R132, c[0x0][0x2d0] ;  /* 0x0000b400843b7a20 */ /* 0x000fe20000410000 */
[----:B------:R-:W3:Y:S01]  /*43a0*/  LDSM.16.MT88.4 R4, [R228+0x4100] ;  /* 0x00410000e404783b */ /* 0x000ee20000004200 */
[----:B------:R-:W-:-:S02]  /*43b0*/  FFMA.FTZ R46, R84, c[0x0][0x2d0], -R65 ;  /* 0x0000b400542e7a23 */ /* 0x000fc40000010841 */
[--C-:B------:R-:W-:Y:S01]  /*43c0*/  FFMA.FTZ R42, R39, c[0x0][0x2d0], -R65.reuse ;  /* 0x0000b400272a7a23 */ /* 0x100fe20000010841 */
[----:B------:R-:W-:Y:S01]  /*43d0*/  FSEL R59, R59, RZ, P0 ;  /* 0x000000ff3b3b7208 */ /* 0x000fe20000000000 */
[----:B------:R-:W-:Y:S01]  /*43e0*/  MUFU.EX2 R53, R53 ;  /* 0x0000003500357308 */ /* 0x000fe20000000800 */
[--C-:B------:R-:W-:Y:S01]  /*43f0*/  FFMA.FTZ R43, R211, c[0x0][0x2d0], -R65.reuse ;  /* 0x0000b400d32b7a23 */ /* 0x100fe20000010841 */
[----:B------:R-:W-:Y:S01]  /*4400*/  PLOP3.LUT P0, PT, PT, PT, UP0, 0x80, 0x0 ;  /* 0x000000000000781c */ /* 0x000fe20003f0f008 */
[----:B------:R-:W-:Y:S02]  /*4410*/  FFMA.FTZ R39, R210, c[0x0][0x2d0], -R65 ;  /* 0x0000b400d2277a23 */ /* 0x000fe40000010841 */
[--C-:B------:R-:W-:Y:S02]  /*4420*/  FFMA.FTZ R58, R70, c[0x0][0x2d0], -R59.reuse ;  /* 0x0000b400463a7a23 */ /* 0x100fe4000001083b */
[--C-:B------:R-:W-:Y:S01]  /*4430*/  FFMA.FTZ R57, R71, c[0x0][0x2d0], -R59.reuse ;  /* 0x0000b40047397a23 */ /* 0x100fe2000001083b */
[----:B------:R-:W4:Y:S01]  /*4440*/  MUFU.EX2 R52, R52 ;  /* 0x0000003400347308 */ /* 0x000f220000000800 */
[--C-:B------:R-:W-:Y:S01]  /*4450*/  FFMA.FTZ R54, R69, c[0x0][0x2d0], -R59.reuse ;  /* 0x0000b40045367a23 */ /* 0x100fe2000001083b */
[----:B-1----:R-:W-:Y:S01]  /*4460*/  F2FP.BF16.PACK_AB R112, R55, R56 ;  /* 0x000000383770723e */ /* 0x002fe200000010ff */
[----:B------:R-:W-:-:S02]  /*4470*/  FFMA.FTZ R48, R68, c[0x0][0x2d0], -R59 ;  /* 0x0000b40044307a23 */ /* 0x000fc4000001083b */
[--C-:B------:R-:W-:Y:S02]  /*4480*/  FFMA.FTZ R49, R93, c[0x0][0x2d0], -R59.reuse ;  /* 0x0000b4005d317a23 */ /* 0x100fe4000001083b */
[--C-:B------:R-:W-:Y:S01]  /*4490*/  FFMA.FTZ R45, R92, c[0x0][0x2d0], -R59.reuse ;  /* 0x0000b4005c2d7a23 */ /* 0x100fe2000001083b */
[----:B------:R-:W-:Y:S01]  /*44a0*/  MUFU.EX2 R58, R58 ;  /* 0x0000003a003a7308 */ /* 0x000fe20000000800 */
[--C-:B------:R-:W-:Y:S02]  /*44b0*/  FFMA.FTZ R44, R105, c[0x0][0x2d0], -R59.reuse ;  /* 0x0000b400692c7a23 */ /* 0x100fe4000001083b */
[----:B------:R-:W-:Y:S02]  /*44c0*/  FFMA.FTZ R41, R104, c[0x0][0x2d0], -R59 ;  /* 0x0000b40068297a23 */ /* 0x000fe4000001083b */
[----:B------:R-:W-:Y:S02]  /*44d0*/  FFMA.FTZ R38, R38, c[0x0][0x2d0], -R65 ;  /* 0x0000b40026267a23 */ /* 0x000fe40000010841 */
[--C-:B------:R-:W-:Y:S01]  /*44e0*/  FFMA.FTZ R40, R195, c[0x0][0x2d0], -R59.reuse ;  /* 0x0000b400c3287a23 */ /* 0x100fe2000001083b */
[----:B------:R-:W1:Y:S01]  /*44f0*/  MUFU.EX2 R57, R57 ;  /* 0x0000003900397308 */ /* 0x000e620000000800 */
[----:B----4-:R-:W-:Y:S01]  /*4500*/  F2FP.BF16.PACK_AB R114, R52, R53 ;  /* 0x000000353472723e */ /* 0x010fe200000010ff */
[----:B------:R-:W-:-:S02]  /*4510*/  FFMA.FTZ R37, R37, c[0x0][0x2d0], -R59 ;  /* 0x0000b40025257a23 */ /* 0x000fc4000001083b */
[--C-:B------:R-:W-:Y:S02]  /*4520*/  FFMA.FTZ R3, R194, c[0x0][0x2d0], -R59.reuse ;  /* 0x0000b400c2037a23 */ /* 0x100fe4000001083b */
[----:B------:R-:W-:Y:S02]  /*4530*/  FFMA.FTZ R2, R193, c[0x0][0x2d0], -R59 ;  /* 0x0000b400c1027a23 */ /* 0x000fe4000001083b */
[----:B------:R-:W-:Y:S01]  /*4540*/  MUFU.EX2 R54, R54 ;  /* 0x0000003600367308 */ /* 0x000fe20000000800 */
[--C-:B------:R-:W-:Y:S02]  /*4550*/  FFMA.FTZ R134, R134, c[0x0][0x2d0], -R65.reuse ;  /* 0x0000b40086867a23 */ /* 0x100fe40000010841 */
[--C-:B------:R-:W-:Y:S02]  /*4560*/  FFMA.FTZ R135, R135, c[0x0][0x2d0], -R65.reuse ;  /* 0x0000b40087877a23 */ /* 0x100fe40000010841 */
[--C-:B------:R-:W-:Y:S02]  /*4570*/  FFMA.FTZ R145, R145, c[0x0][0x2d0], -R65.reuse ;  /* 0x0000b40091917a23 */ /* 0x100fe40000010841 */
[----:B------:R-:W-:Y:S01]  /*4580*/  FFMA.FTZ R144, R144, c[0x0][0x2d0], -R65 ;  /* 0x0000b40090907a23 */ /* 0x000fe20000010841 */
[----:B------:R-:W4:Y:S01]  /*4590*/  MUFU.EX2 R48, R48 ;  /* 0x0000003000307308 */ /* 0x000f220000000800 */
[----:B-1----:R-:W-:Y:S01]  /*45a0*/  F2FP.BF16.PACK_AB R113, R57, R58 ;  /* 0x0000003a3971723e */ /* 0x002fe200000010ff */
[----:B------:R-:W-:-:S02]  /*45b0*/  FFMA.FTZ R147, R147, c[0x0][0x2d0], -R59 ;  /* 0x0000b40093937a23 */ /* 0x000fc4000001083b */
[--C-:B------:R-:W-:Y:S02]  /*45c0*/  FFMA.FTZ R148, R192, c[0x0][0x2d0], -R59.reuse ;  /* 0x0000b400c0947a23 */ /* 0x100fe4000001083b */
[--C-:B------:R-:W-:Y:S02]  /*45d0*/  FFMA.FTZ R151, R183, c[0x0][0x2d0], -R59.reuse ;  /* 0x0000b400b7977a23 */ /* 0x100fe4000001083b */
[----:B------:R-:W1:Y:S01]  /*45e0*/  MUFU.EX2 R51, R51 ;  /* 0x0000003300337308 */ /* 0x000e620000000800 */
[----:B------:R-:W-:Y:S02]  /*45f0*/  FFMA.FTZ R149, R182, c[0x0][0x2d0], -R59 ;  /* 0x0000b400b6957a23 */ /* 0x000fe4000001083b */
[--C-:B------:R-:W-:Y:S02]  /*4600*/  FFMA.FTZ R158, R158, c[0x0][0x2d0], -R65.reuse ;  /* 0x0000b4009e9e7a23 */ /* 0x100fe40000010841 */
[--C-:B------:R-:W-:Y:S02]  /*4610*/  FFMA.FTZ R159, R159, c[0x0][0x2d0], -R65.reuse ;  /* 0x0000b4009f9f7a23 */ /* 0x100fe40000010841 */
[--C-:B------:R-:W-:Y:S01]  /*4620*/  FFMA.FTZ R161, R161, c[0x0][0x2d0], -R65.reuse ;  /* 0x0000b400a1a17a23 */ /* 0x100fe20000010841 */
[----:B----4-:R-:W-:Y:S01]  /*4630*/  F2FP.BF16.PACK_AB R115, R48, R54 ;  /* 0x000000363073723e */ /* 0x010fe200000010ff */
        /* <DEDUP_REMOVED lines=22> */
[----:B--2---:R-:W-:Y:S01]  /*47a0*/  HMMA.16816.F32.BF16 R68, R112, R72, RZ ;  /* 0x000000487044723c */ /* 0x004fe200000418ff */
[--C-:B------:R-:W-:Y:S01]  /*47b0*/  FFMA.FTZ R155, R155, c[0x0][0x2d0], -R65.reuse ;  /* 0x0000b4009b9b7a23 */ /* 0x100fe20000010841 */
[----:B------:R-:W2:Y:S01]  /*47c0*/  MUFU.EX2 R45, R45 ;  /* 0x0000002d002d7308 */ /* 0x000ea20000000800 */
        /* <DEDUP_REMOVED lines=9> */
[----:B------:R-:W-:Y:S01]  /*4860*/  HMMA.16816.F32.BF16 R92, R112, R96, RZ ;  /* 0x00000060705c723c */ /* 0x000fe200000418ff */
[----:B------:R-:W-:Y:S01]  /*4870*/  FADD.FTZ R57, R54, R57 ;  /* 0x0000003936397221 */ /* 0x000fe20000010000 */
[----:B------:R-:W5:Y:S01]  /*4880*/  MUFU.EX2 R41, R41 ;  /* 0x0000002900297308 */ /* 0x000f620000000800 */
[----:B------:R-:W-:-:S02]  /*4890*/  FFMA.FTZ R66, R66, c[0x0][0x2d0], -R65 ;  /* 0x0000b40042427a23 */ /* 0x000fc40000010841 */
[----:B------:R-:W-:Y:S02]  /*48a0*/  FFMA.FTZ R245, R64, c[0x0][0x2d0], -R65 ;  /* 0x0000b40040f57a23 */ /* 0x000fe40000010841 */
[--C-:B------:R-:W-:Y:S01]  /*48b0*/  FFMA.FTZ R63, R63, c[0x0][0x2d0], -R59.reuse ;  /* 0x0000b4003f3f7a23 */ /* 0x100fe2000001083b */
[C---:B------:R-:W-:Y:S01]  /*48c0*/  HMMA.16816.F32.BF16 R120, R112.reuse, R100, RZ ;  /* 0x000000647078723c */ /* 0x040fe200000418ff */
[--C-:B------:R-:W-:Y:S01]  /*48d0*/  FFMA.FTZ R62, R62, c[0x0][0x2d0], -R59.reuse ;  /* 0x0000b4003e3e7a23 */ /* 0x100fe2000001083b */
[----:B------:R-:W2:Y:S01]  /*48e0*/  MUFU.EX2 R43, R43 ;  /* 0x0000002b002b7308 */ /* 0x000ea20000000800 */
[--C-:B------:R-:W-:Y:S02]  /*48f0*/  FFMA.FTZ R246, R60, c[0x0][0x2d0], -R59.reuse ;  /* 0x0000b4003cf67a23 */ /* 0x100fe4000001083b */
[----:B------:R-:W-:Y:S02]  /*4900*/  FFMA.FTZ R61, R61, c[0x0][0x2d0], -R59 ;  /* 0x0000b4003d3d7a23 */ /* 0x000fe4000001083b */
[----:B------:R-:W-:Y:S01]  /*4910*/  FADD.FTZ R52, R52, R55 ;  /* 0x0000003734347221 */ /* 0x000fe20000010000 */
[----:B------:R-:W-:Y:S01]  /*4920*/  HMMA.16816.F32.BF16 R104, R112, R108, RZ ;  /* 0x0000006c7068723c */ /* 0x000fe200000418ff */
[----:B------:R-:W-:Y:S01]  /*4930*/  FADD.FTZ R57, R48, R57 ;  /* 0x0000003930397221 */ /* 0x000fe20000010000 */
[----:B------:R-:W2:Y:S01]  /*4940*/  MUFU.EX2 R42, R42 ;  /* 0x0000002a002a7308 */ /* 0x000ea20000000800 */
[----:B-1----:R-:W-:-:S05]  /*4950*/  FADD.FTZ R52, R51, R52 ;  /* 0x0000003433347221 */ /* 0x002fca0000010000 */
        /* <DEDUP_REMOVED lines=12> */
[C---:B---3--:R-:W-:Y:S02]  /*4a20*/  HMMA.16816.F32.BF16 R116, R112.reuse, R4, RZ ;  /* 0x000000047074723c */ /* 0x048fe400000418ff */
[----:B------:R-:W3:Y:S05]  /*4a30*/  MUFU.EX2 R134, R134 ;  /* 0x0000008600867308 */ /* 0x000eea0000000800 */
[----:B----4-:R-:W-:Y:S01]  /*4a40*/  F2FP.BF16.PACK_AB R4, R50, R51 ;  /* 0x000000333204723e */ /* 0x010fe200000010ff */
[----:B------:R-:W-:Y:S01]  /*4a50*/  HMMA.16816.F32.BF16 R112, R112, R6, RZ ;  /* 0x000000067070723c */ /* 0x000fe200000418ff */
[----:B--2---:R-:W-:Y:S01]  /*4a60*/  F2FP.BF16.PACK_AB R5, R45, R49 ;  /* 0x000000312d05723e */ /* 0x004fe200000010ff */
[----:B------:R-:W2:Y:S01]  /*4a70*/  MUFU.EX2 R135, R135 ;  /* 0x0000008700877308 */ /* 0x000ea20000000800 */
[----:B------:R-:W-:-:S02]  /*4a80*/  FADD.FTZ R49, R49, R57 ;  /* 0x0000003931317221 */ /* 0x000fc40000010000 */
[----:B------:R-:W-:Y:S02]  /*4a90*/  FADD.FTZ R50, R50, R52 ;  /* 0x0000003432327221 */ /* 0x000fe40000010000 */
[----:B------:R-:W-:Y:S01]  /*4aa0*/  F2FP.BF16.PACK_AB R6, R46, R47 ;  /* 0x0000002f2e06723e */ /* 0x000fe200000010ff */
[----:B------:R-:W-:Y:S01]  /*4ab0*/  FADD.FTZ R49, R45, R49 ;  /* 0x000000312d317221 */ /* 0x000fe20000010000 */
[----:B-----5:R-:W-:Y:S01]  /*4ac0*/  F2FP.BF16.PACK_AB R7, R41, R44 ;  /* 0x0000002c2907723e */ /* 0x020fe200000010ff */
[----:B------:R-:W-:Y:S01]  /*4ad0*/  MUFU.EX2 R145, R145 ;  /* 0x0000009100917308 */ /* 0x000fe20000000800 */
[----:B------:R-:W-:Y:S02]  /*4ae0*/  FADD.FTZ R50, R47, R50 ;  /* 0x000000322f327221 */ /* 0x000fe40000010000 */
[----:B------:R-:W-:Y:S02]  /*4af0*/  FADD.FTZ R44, R44, R49 ;  /* 0x000000312c2c7221 */ /* 0x000fe40000010000 */
[----:B------:R-:W-:Y:S01]  /*4b00*/  FADD.FTZ R46, R46, R50 ;  /* 0x000000322e2e7221 */ /* 0x000fe20000010000 */
[----:B------:R-:W-:Y:S01]  /*4b10*/  HMMA.16816.F32.BF16 R84, R4, R8, R84 ;  /* 0x000000080454723c */ /* 0x000fe20000041854 */
[----:B------:R-:W-:Y:S01]  /*4b20*/  FADD.FTZ R44, R41, R44 ;  /* 0x0000002c292c7221 */ /* 0x000fe20000010000 */
[----:B------:R-:W-:Y:S01]  /*4b30*/  MUFU.EX2 R144, R144 ;  /* 0x0000009000907308 */ /* 0x000fe20000000800 */
[----:B------:R-:W-:-:S05]  /*4b40*/  FADD.FTZ R46, R43, R46 ;  /* 0x0000002e2b2e7221 */ /* 0x000fca0000010000 */
[C---:B------:R-:W-:Y:S01]  /*4b50*/  HMMA.16816.F32.BF16 R88, R4.reuse, R10, R88 ;  /* 0x0000000a0458723c */ /* 0x040fe20000041858 */
[----:B------:R-:W4:Y:S01]  /*4b60*/  LDSM.16.MT88.4 R8, [R228+0x4900] ;  /* 0x00490000e408783b */ /* 0x000f220000004200 */
[----:B------:R-:W-:Y:S06]  /*4b70*/  MUFU.EX2 R147, R147 ;  /* 0x0000009300937308 */ /* 0x000fec0000000800 */
[C---:B------:R-:W-:Y:S02]  /*4b80*/  HMMA.16816.F32.BF16 R92, R4.reuse, R12, R92 ;  /* 0x0000000c045c723c */ /* 0x040fe4000004185c */
        /* <DEDUP_REMOVED lines=8> */
[----:B------:R-:W1:Y:S06]  /*4c10*/  MUFU.EX2 R158, R158 ;  /* 0x0000009e009e7308 */ /* 0x000e6c0000000800 */
[C---:B------:R-:W-:Y:S02]  /*4c20*/  HMMA.16816.F32.BF16 R68, R4.reuse, R20, R68 ;  /* 0x000000140444723c */ /* 0x040fe40000041844 */
[----:B------:R-:W1:Y:S06]  /*4c30*/  MUFU.EX2 R159, R159 ;  /* 0x0000009f009f7308 */ /* 0x000e6c0000000800 */
[C---:B----4-:R-:W-:Y:S02]  /*4c40*/  HMMA.16816.F32.BF16 R116, R4.reuse, R8, R116 ;  /* 0x000000080474723c */ /* 0x050fe40000041874 */
[----:B------:R-:W-:Y:S06]  /*4c50*/  MUFU.EX2 R161, R161 ;  /* 0x000000a100a17308 */ /* 0x000fec0000000800 */
[C---:B------:R-:W-:Y:S01]  /*4c60*/  HMMA.16816.F32.BF16 R112, R4.reuse, R10, R112 ;  /* 0x0000000a0470723c */ /* 0x040fe20000041870 */
[----:B------:R-:W4:Y:S01]  /*4c70*/  LDSM.16.MT88.4 R8, [R232+0x5100] ;  /* 0x00510000e808783b */ /* 0x000f220000004200 */
[----:B------:R-:W-:Y:S06]  /*4c80*/  MUFU.EX2 R160, R160 ;  /* 0x000000a000a07308 */ /* 0x000fec0000000800 */
[C---:B------:R-:W-:Y:S01]  /*4c90*/  HMMA.16816.F32.BF16 R72, R4.reuse, R22, R72 ;  /* 0x000000160448723c */ /* 0x040fe20000041848 */
[----:B------:R-:W1:Y:S01]  /*4ca0*/  LDSM.16.MT88.4 R20, [R230+0x1100] ;  /* 0x00110000e614783b */ /* 0x000e620000004200 */
        /* <DEDUP_REMOVED lines=9> */
[----:B------:R-:W2:Y:S01]  /*4d40*/  LDSM.16.MT88.4 R32, [R230+0x5100] ;  /* 0x00510000e620783b */ /* 0x000ea20000004200 */
[----:B------:R-:W1:Y:S06]  /*4d50*/  MUFU.EX2 R181, R181 ;  /* 0x000000b500b57308 */ /* 0x000e6c0000000800 */
[C---:B------:R-:W-:Y:S02]  /*4d60*/  HMMA.16816.F32.BF16 R104, R4.reuse, R28, R104 ;  /* 0x0000001c0468723c */ /* 0x040fe40000041868 */
[----:B------:R-:W2:Y:S06]  /*4d70*/  MUFU.EX2 R180, R180 ;  /* 0x000000b400b47308 */ /* 0x000eac0000000800 */
[----:B------:R-:W-:Y:S01]  /*4d80*/  HMMA.16816.F32.BF16 R108, R4, R30, R108 ;  /* 0x0000001e046c723c */ /* 0x000fe2000004186c */
[----:B------:R-:W2:Y:S01]  /*4d90*/  LDSM.16.MT88.4 R28, [R229+0x5100] ;  /* 0x00510000e51c783b */ /* 0x000ea20000004200 */
[----:B------:R-:W-:Y:S05]  /*4da0*/  MUFU.EX2 R171, R171 ;  /* 0x000000ab00ab7308 */ /* 0x000fea0000000800 */
[C---:B------:R-:W-:Y:S01]  /*4db0*/  F2FP.BF16.PACK_AB R4, R42.reuse, R43 ;  /* 0x0000002b2a04723e */ /* 0x040fe200000010ff */
[----:B------:R-:W-:Y:S01]  /*4dc0*/  FADD.FTZ R42, R42, R46 ;  /* 0x0000002e2a2a7221 */ /* 0x000fe20000010000 */
[----:B-1----:R-:W-:Y:S01]  /*4dd0*/  F2FP.BF16.PACK_AB R5, R37, R40 ;  /* 0x000000282505723e */ /* 0x002fe200000010ff */
[----:B------:R-:W-:Y:S01]  /*4de0*/  MUFU.EX2 R170, R170 ;  /* 0x000000aa00aa7308 */ /* 0x000fe20000000800 */
[----:B------:R-:W-:Y:S01]  /*4df0*/  F2FP.BF16.PACK_AB R6, R38, R39 ;  /* 0x000000272606723e */ /* 0x000fe200000010ff */
[----:B------:R-:W-:Y:S01]  /*4e00*/  FADD.FTZ R40, R40, R44 ;  /* 0x0000002c28287221 */ /* 0x000fe20000010000 */
[----:B------:R-:W-:Y:S01]  /*4e10*/  F2FP.BF16.PACK_AB R7, R2, R3 ;  /* 0x000000030207723e */ /* 0x000fe200000010ff */
[----:B------:R-:W-:-:S02]  /*4e20*/  FADD.FTZ R42, R39, R42 ;  /* 0x0000002a272a7221 */ /* 0x000fc40000010000 */
[----:B------:R-:W-:Y:S02]  /*4e30*/  FADD.FTZ R40, R37, R40 ;  /* 0x0000002825287221 */ /* 0x000fe40000010000 */
[----:B------:R-:W1:Y:S01]  /*4e40*/  MUFU.EX2 R169, R169 ;  /* 0x000000a900a97308 */ /* 0x000e620000000800 */
[----:B------:R-:W-:Y:S01]  /*4e50*/  FADD.FTZ R38, R38, R42 ;  /* 0x0000002a26267221 */ /* 0x000fe20000010000 */
[C---:B------:R-:W-:Y:S01]  /*4e60*/  HMMA.16816.F32.BF16 R84, R4.reuse, R12, R84 ;  /* 0x0000000c0454723c */ /* 0x040fe20000041854 */
[----:B------:R-:W-:Y:S02]  /*4e70*/  FADD.FTZ R3, R3, R40 ;  /* 0x0000002803037221 */ /* 0x000fe40000010000 */
[----:B---3--:R-:W-:Y:S02]  /*4e80*/  FADD.FTZ R38, R134, R38 ;  /* 0x0000002686267221 */ /* 0x008fe40000010000 */
[----:B------:R-:W-:Y:S01]  /*4e90*/  FADD.FTZ R3, R2, R3 ;  /* 0x0000000302037221 */ /* 0x000fe20000010000 */
[----:B------:R-:W3:Y:S02]  /*4ea0*/  MUFU.EX2 R168, R168 ;  /* 0x000000a800a87308 */ /* 0x000ee40000000800 */
[C---:B------:R-:W-:Y:S01]  /*4eb0*/  HMMA.16816.F32.BF16 R88, R4.reuse, R14, R88 ;  /* 0x0000000e0458723c */ /* 0x040fe20000041858 */
[----:B------:R-:W1:Y:S05]  /*4ec0*/  LDSM.16.MT88.4 R12, [R228+0x5100] ;  /* 0x00510000e40c783b */ /* 0x000e6a0000004200 */
[----:B------:R-:W-:Y:S02]  /*4ed0*/  MUFU.EX2 R167, R167 ;  /* 0x000000a700a77308 */ /* 0x000fe40000000800 */
[C---:B----4-:R-:W-:Y:S06]  /*4ee0*/  HMMA.16816.F32.BF16 R92, R4.reuse, R8, R92 ;  /* 0x00000008045c723c */ /* 0x050fec000004185c */
[----:B------:R-:W4:Y:S02]  /*4ef0*/  MUFU.EX2 R164, R164 ;  /* 0x000000a400a47308 */ /* 0x000f240000000800 */
[C---:B------:R-:W-:Y:S01]  /*4f00*/  HMMA.16816.F32.BF16 R96, R4.reuse, R10, R96 ;  /* 0x0000000a0460723c */ /* 0x040fe20000041860 */
[----:B------:R-:W1:Y:S05]  /*4f10*/  LDSM.16.MT88.4 R8, [R228+0x1900] ;  /* 0x00190000e408783b */ /* 0x000e6a0000004200 */
[----:B------:R-:W-:Y:S02]  /*4f20*/  MUFU.EX2 R157, R157 ;  /* 0x0000009d009d7308 */ /* 0x000fe40000000800 */
[C---:B------:R-:W-:Y:S06]  /*4f30*/  HMMA.16816.F32.BF16 R128, R4.reuse, R24, R128 ;  /* 0x000000180480723c */ /* 0x040fec0000041880 */
[----:B------:R-:W1:Y:S02]  /*4f40*/  MUFU.EX2 R156, R156 ;  /* 0x0000009c009c7308 */ /* 0x000e640000000800 */
[C---:B------:R-:W-:Y:S01]  /*4f50*/  HMMA.16816.F32.BF16 R124, R4.reuse, R26, R124 ;  /* 0x0000001a047c723c */ /* 0x040fe2000004187c */
[----:B------:R-:W1:Y:S05]  /*4f60*/  LDSM.16.MT88.4 R24, [R232+0x1900] ;  /* 0x00190000e818783b */ /* 0x000e6a0000004200 */
[----:B------:R-:W-:Y:S02]  /*4f70*/  MUFU.EX2 R155, R155 ;  /* 0x0000009b009b7308 */ /* 0x000fe40000000800 */
[C---:B------:R-:W-:Y:S06]  /*4f80*/  HMMA.16816.F32.BF16 R68, R4.reuse, R20, R68 ;  /* 0x000000140444723c */ /* 0x040fec0000041844 */
[----:B------:R-:W-:Y:S02]  /*4f90*/  MUFU.EX2 R154, R154 ;  /* 0x0000009a009a7308 */ /* 0x000fe40000000800 */
[C---:B------:R-:W-:Y:S01]  /*4fa0*/  HMMA.16816.F32.BF16 R72, R4.reuse, R22, R72 ;  /* 0x000000160448723c */ /* 0x040fe20000041848 */
[----:B------:R-:W-:Y:S05]  /*4fb0*/  LDSM.16.MT88.4 R20, [R230+0x1900] ;  /* 0x00190000e614783b */ /* 0x000fea0000004200 */
[----:B------:R-:W-:Y:S02]  /*4fc0*/  MUFU.EX2 R153, R153 ;  /* 0x0000009900997308 */ /* 0x000fe40000000800 */
[C---:B------:R-:W-:Y:S06]  /*4fd0*/  HMMA.16816.F32.BF16 R76, R4.reuse, R16, R76 ;  /* 0x00000010044c723c */ /* 0x040fec000004184c */
[----:B------:R-:W1:Y:S02]  /*4fe0*/  MUFU.EX2 R152, R152 ;  /* 0x0000009800987308 */ /* 0x000e640000000800 */
[C---:B------:R-:W-:Y:S01]  /*4ff0*/  HMMA.16816.F32.BF16 R80, R4.reuse, R18, R80 ;  /* 0x000000120450723c */ /* 0x040fe20000041850 */
[----:B------:R-:W-:Y:S05]  /*5000*/  LDSM.16.MT88.4 R16, [R229+0x1900] ;  /* 0x00190000e510783b */ /* 0x000fea0000004200 */
[----:B------:R-:W-:Y:S02]  /*5010*/  MUFU.EX2 R66, R66 ;  /* 0x0000004200427308 */ /* 0x000fe40000000800 */
[C---:B--2---:R-:W-:Y:S06]  /*5020*/  HMMA.16816.F32.BF16 R120, R4.reuse, R32, R120 ;  /* 0x000000200478723c */ /* 0x044fec0000041878 */
[----:B------:R-:W-:Y:S02]  /*5030*/  MUFU.EX2 R245, R245 ;  /* 0x000000f500f57308 */ /* 0x000fe40000000800 */
[C---:B------:R-:W-:Y:S01]  /*5040*/  HMMA.16816.F32.BF16 R100, R4.reuse, R34, R100 ;  /* 0x000000220464723c */ /* 0x040fe20000041864 */
[----:B------:R-:W-:Y:S05]  /*5050*/  LDSM.16.MT88.4 R32, [R230+0x5900] ;  /* 0x00590000e620783b */ /* 0x000fea0000004200 */
[----:B------:R-:W-:Y:S02]  /*5060*/  MUFU.EX2 R63, R63 ;  /* 0x0000003f003f7308 */ /* 0x000fe40000000800 */
[C---:B------:R-:W-:Y:S06]  /*5070*/  HMMA.16816.F32.BF16 R104, R4.reuse, R28, R104 ;  /* 0x0000001c0468723c */ /* 0x040fec0000041868 */
[----:B------:R-:W-:Y:S02]  /*5080*/  MUFU.EX2 R62, R62 ;  /* 0x0000003e003e7308 */ /* 0x000fe40000000800 */
[C---:B------:R-:W-:Y:S01]  /*5090*/  HMMA.16816.F32.BF16 R108, R4.reuse, R30, R108 ;  /* 0x0000001e046c723c */ /* 0x040fe2000004186c */
[----:B------:R-:W-:Y:S05]  /*50a0*/  LDSM.16.MT88.4 R28, [R229+0x5900] ;  /* 0x00590000e51c783b */ /* 0x000fea0000004200 */
[----:B------:R-:W-:Y:S02]  /*50b0*/  MUFU.EX2 R246, R246 ;  /* 0x000000f600f67308 */ /* 0x000fe40000000800 */
[C---:B-1----:R-:W-:Y:S08]  /*50c0*/  HMMA.16816.F32.BF16 R116, R4.reuse, R12, R116 ;  /* 0x0000000c0474723c */ /* 0x042ff00000041874 */
[----:B------:R-:W-:Y:S01]  /*50d0*/  HMMA.16816.F32.BF16 R112, R4, R14, R112 ;  /* 0x0000000e0470723c */ /* 0x000fe20000041870 */
[----:B------:R-:W1:Y:S06]  /*50e0*/  LDSM.16.MT88.4 R12, [R232+0x5900] ;  /* 0x00590000e80c783b */ /* 0x000e6c0000004200 */
[C---:B------:R-:W-:Y:S01]  /*50f0*/  F2FP.BF16.PACK_AB R4, R135.reuse, R134 ;  /* 0x000000868704723e */ /* 0x040fe200000010ff */
[----:B------:R-:W-:Y:S01]  /*5100*/  FADD.FTZ R135, R135, R38 ;  /* 0x0000002687877221 */ /* 0x000fe20000010000 */
[----:B-----5:R-:W-:Y:S01]  /*5110*/  F2FP.BF16.PACK_AB R5, R148, R147 ;  /* 0x000000939405723e */ /* 0x020fe200000010ff */
[----:B------:R-:W-:Y:S01]  /*5120*/  FADD.FTZ R147, R147, R3 ;  /* 0x0000000393937221 */ /* 0x000fe20000010000 */
[----:B------:R-:W-:Y:S01]  /*5130*/  F2FP.BF16.PACK_AB R6, R144, R145 ;  /* 0x000000919006723e */ /* 0x000fe200000010ff */
[----:B------:R-:W-:Y:S01]  /*5140*/  FADD.FTZ R135, R145, R135 ;  /* 0x0000008791877221 */ /* 0x000fe20000010000 */
[----:B------:R-:W-:Y:S01]  /*5150*/  F2FP.BF16.PACK_AB R7, R149, R151 ;  /* 0x000000979507723e */ /* 0x000fe200000010ff */
[----:B------:R-:W-:-:S02]  /*5160*/  FADD.FTZ R147, R148, R147 ;  /* 0x0000009394937221 */ /* 0x000fc40000010000 */
[----:B------:R-:W-:Y:S02]  /*5170*/  FADD.FTZ R144, R144, R135 ;  /* 0x0000008790907221 */ /* 0x000fe40000010000 */
[----:B------:R-:W-:Y:S02]  /*5180*/  FADD.FTZ R151, R151, R147 ;  /* 0x0000009397977221 */ /* 0x000fe40000010000 */
[----:B------:R-:W-:Y:S01]  /*5190*/  HMMA.16816.F32.BF16 R84, R4, R8, R84 ;  /* 0x000000080454723c */ /* 0x000fe20000041854 */
[----:B------:R-:W-:Y:S02]  /*51a0*/  FADD.FTZ R144, R158, R144 ;  /* 0x000000909e907221 */ /* 0x000fe40000010000 */
[----:B------:R-:W-:-:S05]  /*51b0*/  FADD.FTZ R151, R149, R151 ;  /* 0x0000009795977221 */ /* 0x000fca0000010000 */
[C---:B------:R-:W-:Y:S01]  /*51c0*/  HMMA.16816.F32.BF16 R88, R4.reuse, R10, R88 ;  /* 0x0000000a0458723c */ /* 0x040fe20000041858 */
[----:B------:R-:W2:Y:S07]  /*51d0*/  LDSM.16.MT88.4 R8, [R228+0x5900] ;  /* 0x00590000e408783b */ /* 0x000eae0000004200 */
[C---:B------:R-:W-:Y:S08]  /*51e0*/  HMMA.16816.F32.BF16 R128, R4.reuse, R24, R128 ;  /* 0x000000180480723c */ /* 0x040ff00000041880 */
[C---:B-1----:R-:W-:Y:S08]  /*51f0*/  HMMA.16816.F32.BF16 R92, R4.reuse, R12, R92 ;  /* 0x0000000c045c723c */ /* 0x042ff0000004185c */
[C---:B------:R-:W-:Y:S01]  /*5200*/  HMMA.16816.F32.BF16 R96, R4.reuse, R14, R96 ;  /* 0x0000000e0460723c */ /* 0x040fe20000041860 */
[----:B------:R-:W1:Y:S07]  /*5210*/  LDSM.16.MT88.4 R12, [R228+0x2100] ;  /* 0x00210000e40c783b */ /* 0x000e6e0000004200 */
[C---:B------:R-:W-:Y:S01]  /*5220*/  HMMA.16816.F32.BF16 R124, R4.reuse, R26, R124 ;  /* 0x0000001a047c723c */ /* 0x040fe2000004187c */
[----:B------:R-:W-:Y:S07]  /*5230*/  LDSM.16.MT88.4 R24, [R232+0x2100] ;  /* 0x00210000e818783b */ /* 0x000fee0000004200 */
[C---:B------:R-:W-:Y:S08]  /*5240*/  HMMA.16816.F32.BF16 R68, R4.reuse, R20, R68 ;  /* 0x000000140444723c */ /* 0x040ff00000041844 */
[C---:B--2---:R-:W-:Y:S08]  /*5250*/  HMMA.16816.F32.BF16 R116, R4.reuse, R8, R116 ;  /* 0x000000080474723c */ /* 0x044ff00000041874 */
[C---:B------:R-:W-:Y:S01]  /*5260*/  HMMA.16816.F32.BF16 R112, R4.reuse, R10, R112 ;  /* 0x0000000a0470723c */ /* 0x040fe20000041870 */
[----:B------:R-:W2:Y:S07]  /*5270*/  LDSM.16.MT88.4 R8, [R232+0x6100] ;  /* 0x00610000e808783b */ /* 0x000eae0000004200 */
[C---:B------:R-:W-:Y:S01]  /*5280*/  HMMA.16816.F32.BF16 R72, R4.reuse, R22, R72 ;  /* 0x000000160448723c */ /* 0x040fe20000041848 */
[----:B------:R-:W5:Y:S07]  /*5290*/  LDSM.16.MT88.4 R20, [R230+0x2100] ;  /* 0x00210000e614783b */ /* 0x000f6e0000004200 */
        /* <DEDUP_REMOVED lines=9> */
[C---:B------:R-:W-:Y:S01]  /*5330*/  F2FP.BF16.PACK_AB R4, R159.reuse, R158 ;  /* 0x0000009e9f04723e */ /* 0x040fe200000010ff */
[----:B------:R-:W-:Y:S01]  /*5340*/  FADD.FTZ R159, R159, R144 ;  /* 0x000000909f9f7221 */ /* 0x000fe20000010000 */
[----:B------:R-:W-:Y:S01]  /*5350*/  F2FP.BF16.PACK_AB R5, R163, R162 ;  /* 0x000000a2a305723e */ /* 0x000fe200000010ff */
[----:B------:R-:W-:Y:S01]  /*5360*/  FADD.FTZ R162, R162, R151 ;  /* 0x00000097a2a27221 */ /* 0x000fe20000010000 */
[----:B------:R-:W-:Y:S01]  /*5370*/  F2FP.BF16.PACK_AB R6, R160, R161 ;  /* 0x000000a1a006723e */ /* 0x000fe200000010ff */
[----:B------:R-:W-:Y:S01]  /*5380*/  FADD.FTZ R159, R161, R159 ;  /* 0x0000009fa19f7221 */ /* 0x000fe20000010000 */
[----:B------:R-:W-:Y:S01]  /*5390*/  F2FP.BF16.PACK_AB R7, R166, R165 ;  /* 0x000000a5a607723e */ /* 0x000fe200000010ff */
[----:B------:R-:W-:-:S02]  /*53a0*/  FADD.FTZ R162, R163, R162 ;  /* 0x000000a2a3a27221 */ /* 0x000fc40000010000 */
[----:B------:R-:W-:Y:S02]  /*53b0*/  FADD.FTZ R160, R160, R159 ;  /* 0x0000009fa0a07221 */ /* 0x000fe40000010000 */
[----:B------:R-:W-:Y:S02]  /*53c0*/  FADD.FTZ R165, R165, R162 ;  /* 0x000000a2a5a57221 */ /* 0x000fe40000010000 */
[C---:B-1----:R-:W-:Y:S01]  /*53d0*/  HMMA.16816.F32.BF16 R84, R4.reuse, R12, R84 ;  /* 0x0000000c0454723c */ /* 0x042fe20000041854 */
[----:B------:R-:W-:Y:S02]  /*53e0*/  FADD.FTZ R160, R181, R160 ;  /* 0x000000a0b5a07221 */ /* 0x000fe40000010000 */
[----:B------:R-:W-:Y:S02]  /*53f0*/  FADD.FTZ R165, R166, R165 ;  /* 0x000000a5a6a57221 */ /* 0x000fe40000010000 */
[----:B------:R-:W-:Y:S02]  /*5400*/  FADD.FTZ R160, R180, R160 ;  /* 0x000000a0b4a07221 */ /* 0x000fe40000010000 */
[----:B------:R-:W-:Y:S01]  /*5410*/  FADD.FTZ R165, R169, R165 ;  /* 0x000000a5a9a57221 */ /* 0x000fe20000010000 */
[----:B------:R-:W-:Y:S01]  /*5420*/  HMMA.16816.F32.BF16 R88, R4, R14, R88 ;  /* 0x0000000e0458723c */ /* 0x000fe20000041858 */
[----:B------:R-:W1:Y:S02]  /*5430*/  LDSM.16.MT88.4 R12, [R228+0x6100] ;  /* 0x00610000e40c783b */ /* 0x000e640000004200 */
[----:B---3--:R-:W-:-:S05]  /*5440*/  FADD.FTZ R165, R168, R165 ;  /* 0x000000a5a8a57221 */ /* 0x008fca0000010000 */
[C---:B--2---:R-:W-:Y:S08]  /*5450*/  HMMA.16816.F32.BF16 R92, R4.reuse, R8, R92 ;  /* 0x00000008045c723c */ /* 0x044ff0000004185c */
[C---:B------:R-:W-:Y:S01]  /*5460*/  HMMA.16816.F32.BF16 R96, R4.reuse, R10, R96 ;  /* 0x0000000a0460723c */ /* 0x040fe20000041860 */
[----:B------:R-:W2:Y:S07]  /*5470*/  LDSM.16.MT88.4 R8, [R228+0x2900] ;  /* 0x00290000e408783b */ /* 0x000eae0000004200 */
[C---:B------:R-:W-:Y:S08]  /*5480*/  HMMA.16816.F32.BF16 R128, R4.reuse, R24, R128 ;  /* 0x000000180480723c */ /* 0x040ff00000041880 */
[C---:B------:R-:W-:Y:S01]  /*5490*/  HMMA.16816.F32.BF16 R124, R4.reuse, R26, R124 ;  /* 0x0000001a047c723c */ /* 0x040fe2000004187c */
[----:B------:R-:W3:Y:S07]  /*54a0*/  LDSM.16.MT88.4 R24, [R232+0x2900] ;  /* 0x00290000e818783b */ /* 0x000eee0000004200 */
[C---:B-----5:R-:W-:Y:S08]  /*54b0*/  HMMA.16816.F32.BF16 R68, R4.reuse, R20, R68 ;  /* 0x000000140444723c */ /* 0x060ff00000041844 */
        /* <DEDUP_REMOVED lines=15> */
[----:B------:R-:W-:Y:S02]  /*55b0*/  F2FP.BF16.PACK_AB R5, R168, R169 ;  /* 0x000000a9a805723e */ /* 0x000fe400000010ff */
[----:B------:R-:W-:Y:S01]  /*55c0*/  F2FP.BF16.PACK_AB R6, R170, R171 ;  /* 0x000000abaa06723e */ /* 0x000fe200000010ff */
[----:B------:R-:W-:Y:S01]  /*55d0*/  FADD.FTZ R171, R171, R160 ;  /* 0x000000a0abab7221 */ /* 0x000fe20000010000 */
[----:B------:R-:W-:Y:S01]  /*55e0*/  F2FP.BF16.PACK_AB R7, R164, R167 ;  /* 0x000000a7a407723e */ /* 0x000fe200000010ff */
[----:B------:R-:W-:Y:S02]  /*55f0*/  FADD.FTZ R167, R167, R165 ;  /* 0x000000a5a7a77221 */ /* 0x000fe40000010000 */
[----:B------:R-:W-:Y:S02]  /*5600*/  FADD.FTZ R171, R170, R171 ;  /* 0x000000abaaab7221 */ /* 0x000fe40000010000 */
[----:B------:R-:W-:Y:S02]  /*5610*/  FADD.FTZ R167, R164, R167 ;  /* 0x000000a7a4a77221 */ /* 0x000fe40000010000 */
        /* <DEDUP_REMOVED lines=9> */
[C---:B------:R-:W-:Y:S01]  /*56b0*/  HMMA.16816.F32.BF16 R120, R4.reuse, R32, R120 ;  /* 0x000000200478723c */ /* 0x040fe20000041878 */
[----:B------:R-:W-:Y:S06]  /*56c0*/  MUFU.EX2 R32, R150 ;  /* 0x0000009600207308 */ /* 0x000fec0000000800 */
[----:B------:R-:W-:Y:S01]  /*56d0*/  FFMA.FTZ R33, R146, c[0x0][0x2d0], -R59 ;  /* 0x0000b40092217a23 */ /* 0x000fe2000001083b */
[C---:B--2---:R-:W-:Y:S05]  /*56e0*/  HMMA.16816.F32.BF16 R116, R4.reuse, R8, R116 ;  /* 0x000000080474723c */ /* 0x044fea0000041874 */
[----:B------:R-:W2:Y:S03]  /*56f0*/  MUFU.EX2 R33, R33 ;  /* 0x0000002100217308 */ /* 0x000ea60000000800 */
[C---:B------:R-:W-:Y:S01]  /*5700*/  HMMA.16816.F32.BF16 R112, R4.reuse, R10, R112 ;  /* 0x0000000a0470723c */ /* 0x040fe20000041870 */
[----:B------:R-:W4:Y:S07]  /*5710*/  LDSM.16.MT88.4 R8, [R232+0x7100] ;  /* 0x00710000e808783b */ /* 0x000f2e0000004200 */
[C---:B------:R-:W-:Y:S08]  /*5720*/  HMMA.16816.F32.BF16 R68, R4.reuse, R20, R68 ;  /* 0x000000140444723c */ /* 0x040ff00000041844 */
        /* <DEDUP_REMOVED lines=8> */
[----:B------:R-:W-:Y:S07]  /*57b0*/  HMMA.16816.F32.BF16 R100, R4, R34, R100 ;  /* 0x000000220464723c */ /* 0x000fee0000041864 */
[----:B------:R-:W-:Y:S01]  /*57c0*/  F2FP.BF16.PACK_AB R4, R156, R157 ;  /* 0x0000009d9c04723e */ /* 0x000fe200000010ff */
[--C-:B------:R-:W-:Y:S01]  /*57d0*/  FFMA.FTZ R34, R133, c[0x0][0x2d0], -R65.reuse ;  /* 0x0000b40085227a23 */ /* 0x100fe20000010841 */
[----:B------:R-:W-:Y:S01]  /*57e0*/  F2FP.BF16.PACK_AB R5, R152, R153 ;  /* 0x000000999805723e */ /* 0x000fe200000010ff */
[----:B------:R-:W-:Y:S01]  /*57f0*/  FFMA.FTZ R35, R67, c[0x0][0x2d0], -R65 ;  /* 0x0000b40043237a23 */ /* 0x000fe20000010841 */
[----:B------:R-:W-:Y:S01]  /*5800*/  F2FP.BF16.PACK_AB R6, R154, R155 ;  /* 0x0000009b9a06723e */ /* 0x000fe200000010ff */
[----:B------:R-:W-:Y:S01]  /*5810*/  FADD.FTZ R157, R157, R171 ;  /* 0x000000ab9d9d7221 */ /* 0x000fe20000010000 */
[----:B--2---:R-:W-:Y:S01]  /*5820*/  F2FP.BF16.PACK_AB R7, R33, R32 ;  /* 0x000000202107723e */ /* 0x004fe200000010ff */
[----:B------:R-:W2:Y:S01]  /*5830*/  MUFU.EX2 R34, R34 ;  /* 0x0000002200227308 */ /* 0x000ea20000000800 */
[----:B------:R-:W-:-:S02]  /*5840*/  FADD.FTZ R153, R153, R167 ;  /* 0x000000a799997221 */ /* 0x000fc40000010000 */
[----:B------:R-:W-:Y:S02]  /*5850*/  FADD.FTZ R157, R156, R157 ;  /* 0x0000009d9c9d7221 */ /* 0x000fe40000010000 */
[----:B------:R-:W-:Y:S01]  /*5860*/  FADD.FTZ R153, R152, R153 ;  /* 0x0000009998997221 */ /* 0x000fe20000010000 */
[C---:B---3--:R-:W-:Y:S01]  /*5870*/  HMMA.16816.F32.BF16 R128, R4.reuse, R24, R128 ;  /* 0x000000180480723c */ /* 0x048fe20000041880 */
[----:B------:R-:W-:Y:S01]  /*5880*/  FADD.FTZ R155, R155, R157 ;  /* 0x0000009d9b9b7221 */ /* 0x000fe20000010000 */
[----:B------:R-:W3:Y:S01]  /*5890*/  MUFU.EX2 R35, R35 ;  /* 0x0000002300237308 */ /* 0x000ee20000000800 */
[----:B------:R-:W-:Y:S02]  /*58a0*/  FADD.FTZ R32, R32, R153 ;  /* 0x0000009920207221 */ /* 0x000fe40000010000 */
[----:B------:R-:W-:Y:S02]  /*58b0*/  FADD.FTZ R155, R154, R155 ;  /* 0x0000009b9a9b7221 */ /* 0x000fe40000010000 */
[----:B------:R-:W-:Y:S01]  /*58c0*/  FADD.FTZ R32, R33, R32 ;  /* 0x0000002021207221 */ /* 0x000fe20000010000 */
[----:B------:R-:W-:Y:S01]  /*58d0*/  HMMA.16816.F32.BF16 R124, R4, R26, R124 ;  /* 0x0000001a047c723c */ /* 0x000fe2000004187c */
[----:B------:R-:W5:Y:S01]  /*58e0*/  LDSM.16.MT88.4 R24, [R229+0x7100] ;  /* 0x00710000e518783b */ /* 0x000f620000004200 */
[----:B--2---:R-:W-:-:S02]  /*58f0*/  FADD.FTZ R155, R34, R155 ;  /* 0x0000009b229b7221 */ /* 0x004fc40000010000 */
[----:B------:R-:W-:-:S04]  /*5900*/  FADD.FTZ R32, R63, R32 ;  /* 0x000000203f207221 */ /* 0x000fc80000010000 */
[----:B-1----:R-:W-:Y:S01]  /*5910*/  HMMA.16816.F32.BF16 R84, R4, R12, R84 ;  /* 0x0000000c0454723c */ /* 0x002fe20000041854 */
[----:B------:R-:W-:Y:S02]  /*5920*/  FADD.FTZ R32, R62, R32 ;  /* 0x000000203e207221 */ /* 0x000fe40000010000 */
[----:B---3--:R-:W-:-:S04]  /*5930*/  FADD.FTZ R155, R35, R155 ;  /* 0x0000009b239b7221 */ /* 0x008fc80000010000 */
[----:B------:R-:W-:Y:S01]  /*5940*/  FADD.FTZ R155, R66, R155 ;  /* 0x0000009b429b7221 */ /* 0x000fe20000010000 */
[C---:B------:R-:W-:Y:S01]  /*5950*/  HMMA.16816.F32.BF16 R88, R4.reuse, R14, R88 ;  /* 0x0000000e0458723c */ /* 0x040fe20000041858 */
[----:B------:R-:W1:Y:S07]  /*5960*/  LDSM.16.MT88.4 R12, [R228+0x7100] ;  /* 0x00710000e40c783b */ /* 0x000e6e0000004200 */
[C---:B----4-:R-:W-:Y:S08]  /*5970*/  HMMA.16816.F32.BF16 R92, R4.reuse, R8, R92 ;  /* 0x00000008045c723c */ /* 0x050ff0000004185c */
[C---:B------:R-:W-:Y:S01]  /*5980*/  HMMA.16816.F32.BF16 R96, R4.reuse, R10, R96 ;  /* 0x0000000a0460723c */ /* 0x040fe20000041860 */
[----:B------:R-:W2:Y:S07]  /*5990*/  LDSM.16.MT88.4 R8, [R230+0x3900] ;  /* 0x00390000e608783b */ /* 0x000eae0000004200 */
[C---:B-----5:R-:W-:Y:S08]  /*59a0*/  HMMA.16816.F32.BF16 R68, R4.reuse, R20, R68 ;  /* 0x000000140444723c */ /* 0x060ff00000041844 */
[C---:B------:R-:W-:Y:S01]  /*59b0*/  HMMA.16816.F32.BF16 R72, R4.reuse, R22, R72 ;  /* 0x000000160448723c */ /* 0x040fe20000041848 */
[----:B------:R-:W-:Y:S07]  /*59c0*/  LDSM.16.MT88.4 R20, [R232+0x3900] ;  /* 0x00390000e814783b */ /* 0x000fee0000004200 */
[C---:B------:R-:W-:Y:S01]  /*59d0*/  HMMA.16816.F32.BF16 R120, R4.reuse, R28, R120 ;  /* 0x0000001c0478723c */ /* 0x040fe20000041878 */
[----:B------:R-:W3:Y:S07]  /*59e0*/  MUFU.EX2 R28, R61 ;  /* 0x0000003d001c7308 */ /* 0x000eee0000000800 */
[C---:B------:R-:W-:Y:S08]  /*59f0*/  HMMA.16816.F32.BF16 R76, R4.reuse, R16, R76 ;  /* 0x00000010044c723c */ /* 0x040ff0000004184c */
[----:B------:R-:W-:Y:S01]  /*5a00*/  HMMA.16816.F32.BF16 R80, R4, R18, R80 ;  /* 0x000000120450723c */ /* 0x000fe20000041850 */
[----:B------:R-:W4:Y:S01]  /*5a10*/  LDSM.16.MT88.4 R16, [R229+0x3900] ;  /* 0x00390000e510783b */ /* 0x000f220000004200 */
[----:B---3--:R-:W-:-:S06]  /*5a20*/  FADD.FTZ R32, R28, R32 ;  /* 0x000000201c207221 */ /* 0x008fcc0000010000 */
[C---:B------:R-:W-:Y:S08]  /*5a30*/  HMMA.16816.F32.BF16 R100, R4.reuse, R30, R100 ;  /* 0x0000001e0464723c */ /* 0x040ff00000041864 */
[C---:B------:R-:W-:Y:S08]  /*5a40*/  HMMA.16816.F32.BF16 R104, R4.reuse, R24, R104 ;  /* 0x000000180468723c */ /* 0x040ff00000041868 */
[C---:B------:R-:W-:Y:S08]  /*5a50*/  HMMA.16816.F32.BF16 R108, R4.reuse, R26, R108 ;  /* 0x0000001a046c723c */ /* 0x040ff0000004186c */
[C---:B-1----:R-:W-:Y:S08]  /*5a60*/  HMMA.16816.F32.BF16 R116, R4.reuse, R12, R116 ;  /* 0x0000000c0474723c */ /* 0x042ff00000041874 */
[----:B------:R-:W-:Y:S01]  /*5a70*/  HMMA.16816.F32.BF16 R112, R4, R14, R112 ;  /* 0x0000000e0470723c */ /* 0x000fe20000041870 */
[----:B------:R-:W1:Y:S06]  /*5a80*/  LDSM.16.MT88.4 R12, [R228+0x3900] ;  /* 0x00390000e40c783b */ /* 0x000e6c0000004200 */
[----:B------:R-:W-:-:S02]  /*5a90*/  F2FP.BF16.PACK_AB R4, R35, R34 ;  /* 0x000000222304723e */ /* 0x000fc400000010ff */
[----:B------:R-:W-:Y:S02]  /*5aa0*/  F2FP.BF16.PACK_AB R5, R62, R63 ;  /* 0x0000003f3e05723e */ /* 0x000fe400000010ff */
[C---:B------:R-:W-:Y:S01]  /*5ab0*/  F2FP.BF16.PACK_AB R6, R245.reuse, R66 ;  /* 0x00000042f506723e */ /* 0x040fe200000010ff */
[----:B------:R-:W-:Y:S01]  /*5ac0*/  FADD.FTZ R245, R245, R155 ;  /* 0x0000009bf5f57221 */ /* 0x000fe20000010000 */
[C---:B------:R-:W-:Y:S01]  /*5ad0*/  F2FP.BF16.PACK_AB R7, R246.reuse, R28 ;  /* 0x0000001cf607723e */ /* 0x040fe200000010ff */
[----:B------:R-:W-:-:S06]  /*5ae0*/  FADD.FTZ R246, R246, R32 ;  /* 0x00000020f6f67221 */ /* 0x000fcc0000010000 */
[C---:B--2---:R-:W-:Y:S08]  /*5af0*/  HMMA.16816.F32.BF16 R68, R4.reuse, R8, R68 ;  /* 0x000000080444723c */ /* 0x044ff00000041844 */
[C---:B------:R-:W-:Y:S01]  /*5b00*/  HMMA.16816.F32.BF16 R72, R4.reuse, R10, R72 ;  /* 0x0000000a0448723c */ /* 0x040fe20000041848 */
[----:B------:R-:W2:Y:S07]  /*5b10*/  LDSM.16.MT88.4 R8, [R232+0x7900] ;  /* 0x00790000e808783b */ /* 0x000eae0000004200 */
[C---:B----4-:R-:W-:Y:S08]  /*5b20*/  HMMA.16816.F32.BF16 R76, R4.reuse, R16, R76 ;  /* 0x00000010044c723c */ /* 0x050ff0000004184c */
[C---:B------:R-:W-:Y:S01]  /*5b30*/  HMMA.16816.F32.BF16 R80, R4.reuse, R18, R80 ;  /* 0x000000120450723c */ /* 0x040fe20000041850 */
[----:B------:R-:W3:Y:S07]  /*5b40*/  LDSM.16.MT88.4 R16, [R230+0x7900] ;  /* 0x00790000e610783b */ /* 0x000eee0000004200 */
[C---:B-1----:R-:W-:Y:S08]  /*5b50*/  HMMA.16816.F32.BF16 R84, R4.reuse, R12, R84 ;  /* 0x0000000c0454723c */ /* 0x042ff00000041854 */
[C---:B------:R-:W-:Y:S01]  /*5b60*/  HMMA.16816.F32.BF16 R88, R4.reuse, R14, R88 ;  /* 0x0000000e0458723c */ /* 0x040fe20000041858 */
[----:B------:R-:W1:Y:S07]  /*5b70*/  LDSM.16.MT88.4 R12, [R229+0x7900] ;  /* 0x00790000e50c783b */ /* 0x000e6e0000004200 */
[C---:B------:R-:W-:Y:S08]  /*5b80*/  HMMA.16816.F32.BF16 R128, R4.reuse, R20, R128 ;  /* 0x000000140480723c */ /* 0x040ff00000041880 */
[C---:B--2---:R-:W-:Y:S08]  /*5b90*/  HMMA.16816.F32.BF16 R92, R4.reuse, R8, R92 ;  /* 0x00000008045c723c */ /* 0x044ff0000004185c */
[C---:B------:R-:W-:Y:S01]  /*5ba0*/  HMMA.16816.F32.BF16 R96, R4.reuse, R10, R96 ;  /* 0x0000000a0460723c */ /* 0x040fe20000041860 */
[----:B------:R-:W2:Y:S07]  /*5bb0*/  LDSM.16.MT88.4 R8, [R228+0x7900] ;  /* 0x00790000e408783b */ /* 0x000eae0000004200 */
[C---:B------:R-:W-:Y:S08]  /*5bc0*/  HMMA.16816.F32.BF16 R124, R4.reuse, R22, R124 ;  /* 0x00000016047c723c */ /* 0x040ff0000004187c */
[C---:B---3--:R-:W-:Y:S08]  /*5bd0*/  HMMA.16816.F32.BF16 R120, R4.reuse, R16, R120 ;  /* 0x000000100478723c */ /* 0x048ff00000041878 */
[C---:B------:R-:W-:Y:S08]  /*5be0*/  HMMA.16816.F32.BF16 R100, R4.reuse, R18, R100 ;  /* 0x000000120464723c */ /* 0x040ff00000041864 */
[C---:B-1----:R-:W-:Y:S08]  /*5bf0*/  HMMA.16816.F32.BF16 R104, R4.reuse, R12, R104 ;  /* 0x0000000c0468723c */ /* 0x042ff00000041868 */
[C---:B------:R-:W-:Y:S08]  /*5c00*/  HMMA.16816.F32.BF16 R108, R4.reuse, R14, R108 ;  /* 0x0000000e046c723c */ /* 0x040ff0000004186c */
[C---:B--2---:R-:W-:Y:S08]  /*5c10*/  HMMA.16816.F32.BF16 R116, R4.reuse, R8, R116 ;  /* 0x000000080474723c */ /* 0x044ff00000041874 */
[----:B------:R-:W-:Y:S01]  /*5c20*/  HMMA.16816.F32.BF16 R112, R4, R10, R112 ;  /* 0x0000000a0470723c */ /* 0x000fe20000041870 */
[----:B------:R-:W-:Y:S07]  /*5c30*/  @!P0 BRA `(.L_x_2722) ;  /* 0x0000475000008947 */ /* 0x000fee0003800000 */
[----:B------:R-:W-:Y:S01]  /*5c40*/  PLOP3.LUT P1, PT, PT, PT, UP1, 0x80, 0x0 ;  /* 0x000000000000781c */ /* 0x000fe20003f2f018 */
[----:B------:R-:W-:Y:S01]  /*5c50*/  IMAD.MOV.U32 R2, RZ, RZ, R132 ;  /* 0x000000ffff027224 */ /* 0x000fe200078e0084 */
[----:B------:R-:W-:Y:S01]  /*5c60*/  PLOP3.LUT P0, PT, PT, PT, UP1, 0x80, 0x0 ;  /* 0x000000000000781c */ /* 0x000fe20003f0f018 */
[----:B------:R-:W-:Y:S01]  /*5c70*/  IMAD.MOV.U32 R3, RZ, RZ, R0 ;  /* 0x000000ffff037224 */ /* 0x000fe200078e0000 */
[C---:B------:R-:W-:Y:S01]  /*5c80*/  SHF.L.U64.HI R249, R205.reuse, 0x1, R36 ;  /* 0x00000001cdf97819 */ /* 0x040fe20000010224 */
[----:B------:R-:W-:Y:S01]  /*5c90*/  IMAD.SHL.U32 R248, R205, 0x2, RZ ;  /* 0x00000002cdf87824 */ /* 0x000fe200078e00ff */
[C---:B------:R-:W-:Y:S01]  /*5ca0*/  SHF.L.U64.HI R247, R204.reuse, 0x1, R206 ;  /* 0x00000001ccf77819 */ /* 0x040fe200000102ce */
[----:B------:R-:W-:Y:S01]  /*5cb0*/  IMAD.SHL.U32 R211, R204, 0x2, RZ ;  /* 0x00000002ccd37824 */ /* 0x000fe200078e00ff */
[----:B------:R-:W-:-:S05]  /*5cc0*/  UMOV UR4, 0xffffff80 ;  /* 0xffffff8000047882 */ /* 0x000fca0000000000 */
[----:B------:R-:W-:-:S05]  /*5cd0*/  @P1 IMAD.HI.U32 R210, R207, c[0x0][0x2c8], RZ ;  /* 0x0000b200cfd21a27 */ /* 0x000fca00078e00ff */
[----:B------:R-:W-:Y:S02]  /*5ce0*/  @P0 SHF.R.U32.HI R210, RZ, c[0x0][0x2cc], R210 ;  /* 0x0000b300ffd20a19 */ /* 0x000fe400000116d2 */
.L_x_2725:
[----:B------:R-:W-:Y:S04]  /*5cf0*/  DEPBAR.LE SB0, 0x0 ;  /* 0x000080000000791a */ /* 0x000fe80000000000 */
[----:B------:R-:W-:Y:S01]  /*5d00*/  BAR.SYNC.DEFER_BLOCKING 0x0 ;  /* 0x0000000000007b1d */ /* 0x000fe20000010000 */
[----:B------:R-:W-:Y:S05]  /*5d10*/  ISETP.LE.AND P0, PT, RZ, UR10, PT ;  /* 0x0000000aff007c0c */ /* 0x000fea000bf03270 */
[----:B------:R1:W2:Y:S04]  /*5d20*/  LDSM.16.M88.4 R8, [R234+0x8100] ;  /* 0x00810000ea08783b */ /* 0x0002a80000000200 */
        /* <DEDUP_REMOVED lines=16> */
[----:B--234-:R-:W-:Y:S01]  /*5e30*/  SHF.R.S32.HI R4, RZ, 0x1f, R236 ;  /* 0x0000001fff047819 */ /* 0x01cfe200000114ec */
        /* <DEDUP_REMOVED lines=14> */
[----:B------:R-:W-:Y:S01]  /*5f20*/  SHFL.IDX PT, R14, R5, RZ, 0x181f ;  /* 0x00181fff050e7589 */ /* 0x000fe200000e0000 */
[----:B------:R-:W-:Y:S03]  /*5f30*/  LOP3.LUT R0, R0, 0xf, RZ, 0xc0, !PT ;  /* 0x0000000f00007812 */ /* 0x000fe600078ec0ff */
[----:B------:R-:W3:Y:S04]  /*5f40*/  SHFL.IDX PT, R12, R4, 0x1, 0x181f ;  /* 0x00381f00040c7f89 */ /* 0x000ee800000e0000 */
[----:B------:R-:W4:Y:S04]  /*5f50*/  SHFL.IDX PT, R13, R5, 0x1, 0x181f ;  /* 0x00381f00050d7f89 */ /* 0x000f2800000e0000 */
[----:B------:R-:W5:Y:S04]  /*5f60*/  SHFL.IDX PT, R6, R4, 0x2, 0x181f ;  /* 0x00581f0004067f89 */ /* 0x000f6800000e0000 */
[----:B------:R-:W1:Y:S04]  /*5f70*/  SHFL.IDX PT, R7, R5, 0x2, 0x181f ;  /* 0x00581f0005077f89 */ /* 0x000e6800000e0000 */
[----:B------:R-:W1:Y:S04]  /*5f80*/  SHFL.IDX PT, R4, R4, 0x3, 0x181f ;  /* 0x00781f0004047f89 */ /* 0x000e6800000e0000 */
[----:B------:R-:W1:Y:S01]  /*5f90*/  SHFL.IDX PT, R5, R5, 0x3, 0x181f ;  /* 0x00781f0005057f89 */ /* 0x000e6200000e0000 */
[CC--:B--2---:R-:W-:Y:S02]  /*5fa0*/  IADD3 R28, P1, R22.reuse, R248.reuse, RZ ;  /* 0x000000f8161c7210 */ /* 0x0c4fe40007f3e0ff */
[-C--:B------:R-:W-:Y:S02]  /*5fb0*/  IADD3 R22, P0, R22, R211.reuse, RZ ;  /* 0x000000d316167210 */ /* 0x080fe40007f1e0ff */
[-C--:B---3--:R-:W-:Y:S01]  /*5fc0*/  IADD3 R20, P6, R12, R248.reuse, RZ ;  /* 0x000000f80c147210 */ /* 0x088fe20007fde0ff */
[----:B------:R-:W-:Y:S01]  /*5fd0*/  IMAD.X R29, R14, 0x1, R249, P1 ;  /* 0x000000010e1d7824 */ /* 0x000fe200008e06f9 */
[-C--:B------:R-:W-:Y:S01]  /*5fe0*/  IADD3 R12, P1, R12, R211.reuse, RZ ;  /* 0x000000d30c0c7210 */ /* 0x080fe20007f3e0ff */
[----:B------:R-:W-:Y:S02]  /*5ff0*/  IMAD.X R23, R14, 0x1, R247, P0 ;  /* 0x000000010e177824 */ /* 0x000fe400000e06f7 */
[C---:B----4-:R-:W-:Y:S01]  /*6000*/  IMAD.X R21, R13.reuse, 0x1, R249, P6 ;  /* 0x000000010d157824 */ /* 0x050fe200030e06f9 */
[----:B------:R2:W-:Y:S01]  /*6010*/  LDGSTS.E.BYPASS.LTC128B.128 [R244], [R28.64], !P5 ;  /* 0x000000001cf47fae */ /* 0x0005e2000e901d4e */
[CC--:B-----5:R-:W-:Y:S01]  /*6020*/  IADD3 R14, P0, R6.reuse, R248.reuse, RZ ;  /* 0x000000f8060e7210 */ /* 0x0e0fe20007f1e0ff */
[----:B------:R-:W-:Y:S01]  /*6030*/  IMAD.X R13, R13, 0x1, R247, P1 ;  /* 0x000000010d0d7824 */ /* 0x000fe200008e06f7 */
[----:B------:R-:W-:Y:S01]  /*6040*/  IADD3 R6, P6, R6, R211, RZ ;  /* 0x000000d306067210 */ /* 0x000fe20007fde0ff */
[----:B------:R2:W-:Y:S02]  /*6050*/  LDGSTS.E.BYPASS.LTC128B.128 [R243], [R22.64], !P4 ;  /* 0x0000000016f37fae */ /* 0x0005e4000e101d4e */
[C---:B-1----:R-:W-:Y:S02]  /*6060*/  IMAD.X R15, R7.reuse, 0x1, R249, P0 ;  /* 0x00000001070f7824 */ /* 0x042fe400000e06f9 */
[----:B------:R2:W-:Y:S01]  /*6070*/  LDGSTS.E.BYPASS.LTC128B.128 [R242], [R20.64], !P5 ;  /* 0x0000000014f27fae */ /* 0x0005e2000e901d4e */
[----:B------:R-:W-:Y:S01]  /*6080*/  IMAD.X R7, R7, 0x1, R247, P6 ;  /* 0x0000000107077824 */ /* 0x000fe200030e06f7 */
[----:B------:R-:W-:Y:S02]  /*6090*/  IADD3 R36, P6, R4, R248, RZ ;  /* 0x000000f804247210 */ /* 0x000fe40007fde0ff */
[----:B------:R2:W-:Y:S01]  /*60a0*/  LDGSTS.E.BYPASS.LTC128B.128 [R241], [R12.64], !P4 ;  /* 0x000000000cf17fae */ /* 0x0005e2000e101d4e */
[----:B------:R-:W-:Y:S02]  /*60b0*/  IADD3 R30, P1, P0, R0, R4, R211 ;  /* 0x00000004001e7210 */ /* 0x000fe4000783e0d3 */
[----:B------:R-:W-:Y:S01]  /*60c0*/  IMAD.X R37, R5, 0x1, R249, P6 ;  /* 0x0000000105257824 */ /* 0x000fe200030e06f9 */
[----:B------:R2:W-:Y:S01]  /*60d0*/  LDGSTS.E.BYPASS.LTC128B.128 [R240], [R14.64], !P5 ;  /* 0x000000000ef07fae */ /* 0x0005e2000e901d4e */
[----:B------:R-:W-:Y:S02]  /*60e0*/  ISETP.NE.U32.AND P6, PT, R209, RZ, PT ;  /* 0x000000ffd100720c */ /* 0x000fe40003fc5070 */
[----:B------:R-:W-:Y:S01]  /*60f0*/  IADD3.X R31, RZ, R5, R247, P1, P0 ;  /* 0x00000005ff1f7210 */ /* 0x000fe20000fe04f7 */
[----:B------:R2:W-:Y:S04]  /*6100*/  LDGSTS.E.BYPASS.LTC128B.128 [R239], [R6.64], !P4 ;  /* 0x0000000006ef7fae */ /* 0x0005e8000e101d4e */
[----:B------:R2:W-:Y:S06]  /*6110*/  LDGSTS.E.BYPASS.LTC128B.128 [R244+0x3000], [R36.64], !P5 ;  /* 0x0300000024f47fae */ /* 0x0005ec000e901d4e */
[----:B------:R2:W-:Y:S02]  /*6120*/  LDGSTS.E.BYPASS.LTC128B.128.ZFILL [R244+0x7000], [R30.64], P6 ;  /* 0x070000001ef47fae */ /* 0x0005e4000b141d4e */
.L_x_2723:
[C---:B--234-:R-:W-:Y:S01]  /*6130*/  HMMA.16816.F32.BF16 R4, R136.reuse, R8, RZ ;  /* 0x000000088804723c */ /* 0x05cfe200000418ff */
[----:B------:R-:W-:Y:S01]  /*6140*/  LDSM.16.M88.4 R180, [R220+0x3800] ;  /* 0x00380000dcb4783b */ /* 0x000fe20000000200 */
[----:B------:R-:W-:Y:S06]  /*6150*/  UISETP.GE.AND UP0, UPT, UR10, 0x1, UPT ;  /* 0x000000010a00788c */ /* 0x000fec000bf06270 */
[C---:B------:R-:W-:Y:S01]  /*6160*/  HMMA.16816.F32.BF16 R8, R136.reuse, R10, RZ ;  /* 0x0000000a8808723c */ /* 0x040fe200000418ff */
[----:B------:R-:W0:Y:S01]  /*6170*/  LDGDEPBAR ;  /* 0x00000000000079af */ /* 0x000e220000000000 */
[----:B------:R-:W-:Y:S06]  /*6180*/  PLOP3.LUT P0, PT, PT, PT, UP0, 0x80, 0x0 ;  /* 0x000000000000781c */ /* 0x000fec0003f0f008 */
[C---:B------:R-:W-:Y:S01]  /*6190*/  HMMA.16816.F32.BF16 R12, R136.reuse, R16, RZ ;  /* 0x00000010880c723c */ /* 0x040fe200000418ff */
[----:B------:R-:W-:Y:S07]  /*61a0*/  LDSM.16.M88.4 R192, [R219] ;  /* 0x00000000dbc0783b */ /* 0x000fee0000000200 */
[C---:B------:R-:W-:Y:S08]  /*61b0*/  HMMA.16816.F32.BF16 R16, R136.reuse, R18, RZ ;  /* 0x000000128810723c */ /* 0x040ff000000418ff */
[C---:B------:R-:W-:Y:S08]  /*61c0*/  HMMA.16816.F32.BF16 R20, R136.reuse, R24, RZ ;  /* 0x000000188814723c */ /* 0x040ff000000418ff */
[C---:B------:R-:W-:Y:S08]  /*61d0*/  HMMA.16816.F32.BF16 R24, R136.reuse, R26, RZ ;  /* 0x0000001a8818723c */ /* 0x040ff000000418ff */
[C---:B-1----:R-:W-:Y:S08]  /*61e0*/  HMMA.16816.F32.BF16 R28, R136.reuse, R32, RZ ;  /* 0x00000020881c723c */ /* 0x042ff000000418ff */
        /* <DEDUP_REMOVED lines=44> */
[----:B------:R-:W4:Y:S07]  /*64b0*/  LDSM.16.M88.4 R152, [R220] ;  /* 0x00000000dc98783b */ /* 0x000f2e0000000200 */
        /* <DEDUP_REMOVED lines=58> */
[----:B------:R-:W-:Y:S01]  /*6860*/  HMMA.16816.F32.BF16 R64, R184, R146, R64 ;  /* 0x00000092b840723c */ /* 0x000fe20000041840 */
[----:B------:R-:W2:Y:S07]  /*6870*/  LDSM.16.M88.4 R144, [R214] ;  /* 0x00000000d690783b */ /* 0x000eae0000000200 */
[C---:B------:R-:W-:Y:S08]  /*6880*/  HMMA.16816.F32.BF16 R4, R188.reuse, R192, R4 ;  /* 0x000000c0bc04723c */ /* 0x040ff00000041804 */
[C---:B------:R-:W-:Y:S01]  /*6890*/  HMMA.16816.F32.BF16 R8, R188.reuse, R194, R8 ;  /* 0x000000c2bc08723c */ /* 0x040fe20000041808 */
[----:B------:R-:W5:Y:S07]  /*68a0*/  LDSM.16.M88.4 R192, [R231+0xd100] ;  /* 0x00d10000e7c0783b */ /* 0x000f6e0000000200 */
[C---:B------:R-:W-:Y:S08]  /*68b0*/  HMMA.16816.F32.BF16 R12, R188.reuse, R180, R12 ;  /* 0x000000b4bc0c723c */ /* 0x040ff0000004180c */
        /* <DEDUP_REMOVED lines=37> */
[----:B------:R-:W4:Y:S01]  /*6b10*/  LDSM.16.M88.4 R152, [R220+0x7800] ;  /* 0x00780000dc98783b */ /* 0x000f220000000200 */
[----:B------:R-:W-:Y:S06]  /*6b20*/  DEPBAR.LE SB0, 0x0 ;  /* 0x000080000000791a */ /* 0x000fec0000000000 */
[C---:B-1----:R-:W-:Y:S01]  /*6b30*/  HMMA.16816.F32.BF16 R52, R196.reuse, R132, R52 ;  /* 0x00000084c434723c */ /* 0x042fe20000041834 */
[----:B------:R-:W-:Y:S07]  /*6b40*/  BAR.SYNC.DEFER_BLOCKING 0x0 ;  /* 0x0000000000007b1d */ /* 0x000fee0000010000 */
[C---:B------:R-:W-:Y:S08]  /*6b50*/  HMMA.16816.F32.BF16 R56, R196.reuse, R134, R56 ;  /* 0x00000086c438723c */ /* 0x040ff00000041838 */
[C---:B--2---:R-:W-:Y:S08]  /*6b60*/  HMMA.16816.F32.BF16 R60, R196.reuse, R144, R60 ;  /* 0x00000090c43c723c */ /* 0x044ff0000004183c */
        /* <DEDUP_REMOVED lines=16> */
[----:B------:R-:W-:Y:S01]  /*6c70*/  HMMA.16816.F32.BF16 R64, R200, R154, R64 ;  /* 0x0000009ac840723c */ /* 0x000fe20000041840 */
[----:B------:R-:W-:-:S07]  /*6c80*/  @!P0 BRA `(.L_x_2724) ;  /* 0x000003e000008947 */ /* 0x000fce0003800000 */
        /* <DEDUP_REMOVED lines=34> */
[----:B------:R-:W5:Y:S04]  /*6eb0*/  SHFL.IDX PT, R135, R133, 0x2, 0x181f ;  /* 0x00581f0085877f89 */ /* 0x000f6800000e0000 */
[----:B------:R-:W5:Y:S01]  /*6ec0*/  SHFL.IDX PT, R132, R132, 0x3, 0x181f ;  /* 0x00781f0084847f89 */ /* 0x000f6200000e0000 */
[CC--:B-1----:R-:W-:Y:S02]  /*6ed0*/  IADD3 R152, P1, R150.reuse, R248.reuse, RZ ;  /* 0x000000f896987210 */ /* 0x0c2fe40007f3e0ff */
[-C--:B------:R-:W-:Y:S01]  /*6ee0*/  IADD3 R150, P0, R150, R211.reuse, RZ ;  /* 0x000000d396967210 */ /* 0x080fe20007f1e0ff */
[----:B------:R-:W1:Y:S02]  /*6ef0*/  SHFL.IDX PT, R133, R133, 0x3, 0x181f ;  /* 0x00781f0085857f89 */ /* 0x000e6400000e0000 */
[----:B--2---:R-:W-:Y:S01]  /*6f00*/  IMAD.X R153, R146, 0x1, R249, P1 ;  /* 0x0000000192997824 */ /* 0x004fe200008e06f9 */
[-C--:B---3--:R-:W-:Y:S01]  /*6f10*/  IADD3 R148, P6, R144, R248.reuse, RZ ;  /* 0x000000f890947210 */ /* 0x088fe20007fde0ff */
[----:B------:R-:W-:Y:S01]  /*6f20*/  IMAD.X R151, R146, 0x1, R247, P0 ;  /* 0x0000000192977824 */ /* 0x000fe200000e06f7 */
[-C--:B------:R-:W-:Y:S02]  /*6f30*/  IADD3 R144, P1, R144, R211.reuse, RZ ;  /* 0x000000d390907210 */ /* 0x080fe40007f3e0ff */
[----:B------:R2:W-:Y:S01]  /*6f40*/  LDGSTS.E.BYPASS.LTC128B.128 [R237+0x8100], [R152.64], !P5 ;  /* 0x0810000098ed7fae */ /* 0x0005e2000e901d4e */
[C---:B----4-:R-:W-:Y:S03]  /*6f50*/  IMAD.X R149, R145.reuse, 0x1, R249, P6 ;  /* 0x0000000191957824 */ /* 0x050fe600030e06f9 */
[----:B------:R2:W-:Y:S01]  /*6f60*/  LDGSTS.E.BYPASS.LTC128B.128 [R237+0xc100], [R150.64], !P4 ;  /* 0x0c10000096ed7fae */ /* 0x0005e2000e101d4e */
[CC--:B-----5:R-:W-:Y:S01]  /*6f70*/  IADD3 R146, P0, R134.reuse, R248.reuse, RZ ;  /* 0x000000f886927210 */ /* 0x0e0fe20007f1e0ff */
        /* <DEDUP_REMOVED lines=8> */
[----:B------:R-:W-:Y:S02]  /*7000*/  IADD3 R154, P1, P0, R0, R132, R211 ;  /* 0x00000084009a7210 */ /* 0x000fe4000783e0d3 */
[----:B-1----:R-:W-:Y:S01]  /*7010*/  IMAD.X R157, R133, 0x1, R249, P6 ;  /* 0x00000001859d7824 */ /* 0x002fe200030e06f9 */
[----:B------:R2:W-:Y:S01]  /*7020*/  LDGSTS.E.BYPASS.LTC128B.128 [R237+0xe100], [R134.64], !P4 ;  /* 0x0e10000086ed7fae */ /* 0x0005e2000e101d4e */
[----:B------:R-:W-:Y:S02]  /*7030*/  ISETP.NE.U32.AND P6, PT, R209, RZ, PT ;  /* 0x000000ffd100720c */ /* 0x000fe40003fc5070 */
[----:B------:R-:W-:Y:S01]  /*7040*/  IADD3.X R155, RZ, R133, R247, P1, P0 ;  /* 0x00000085ff9b7210 */ /* 0x000fe20000fe04f7 */
[----:B------:R2:W-:Y:S10]  /*7050*/  LDGSTS.E.BYPASS.LTC128B.128 [R237+0xb100], [R156.64], !P5 ;  /* 0x0b1000009ced7fae */ /* 0x0005f4000e901d4e */
[----:B------:R2:W-:Y:S02]  /*7060*/  LDGSTS.E.BYPASS.LTC128B.128.ZFILL [R237+0xf100], [R154.64], P6 ;  /* 0x0f1000009aed7fae */ /* 0x0005e4000b141d4e */
.L_x_2724:
[----:B------:R-:W-:Y:S01]  /*7070*/  PLOP3.LUT P0, PT, PT, PT, UP1, 0x80, 0x0 ;  /* 0x000000000000781c */ /* 0x000fe20003f0f018 */
[----:B------:R-:W-:Y:S01]  /*7080*/  IMAD.MOV.U32 R132, RZ, RZ, R207 ;  /* 0x000000ffff847224 */ /* 0x000fe200078e00cf */
[----:B------:R-:W-:Y:S01]  /*7090*/  UIMAD UR7, UR10, UR4, 0x1 ;  /* 0x000000010a0774a4 */ /* 0x000fe2000f8e0204 */
[----:B------:R-:W0:Y:S01]  /*70a0*/  LDGDEPBAR ;  /* 0x00000000000079af */ /* 0x000e220000000000 */
[----:B------:R-:W-:Y:S02]  /*70b0*/  UISETP.GT.AND UP0, UPT, UR10, UR5, UPT ;  /* 0x000000050a00728c */ /* 0x000fe4000bf04270 */
[----:B------:R-:W-:Y:S07]  /*70c0*/  UIADD3 UR10, UR10, -0x1, URZ ;  /* 0xffffffff0a0a7890 */ /* 0x000fee000fffe03f */
[----:B------:R-:W-:Y:S05]  /*70d0*/  @P0 IMAD.MOV.U32 R132, RZ, RZ, R210 ;  /* 0x000000ffff840224 */ /* 0x000fea00078e00d2 */
[----:B------:R-:W-:Y:S08]  /*70e0*/  SHFL.IDX PT, R133, R132, RZ, 0x1c1f ;  /* 0x001c1fff84857589 */ /* 0x000ff000000e0000 */
[----:B------:R1:W3:Y:S02]  /*70f0*/  SHFL.IDX PT, R0, R132, 0x1, 0x1c1f ;  /* 0x003c1f0084007f89 */ /* 0x0002e400000e0000 */
[----:B-1----:R-:W-:Y:S04]  /*7100*/  MOV R132, UR8 ;  /* 0x0000000800847c02 */ /* 0x002fe80008000f00 */
[----:B------:R-:W-:Y:S04]  /*7110*/  IADD3 R132, R132, UR7, -R208 ;  /* 0x0000000784847c10 */ /* 0x000fe8000fffe8d0 */
[----:B------:R-:W-:Y:S05]  /*7120*/  IADD3 R132, R132, -UR12, RZ ;  /* 0x8000000c84847c10 */ /* 0x000fea000fffe0ff */
[C---:B---3--:R-:W-:Y:S02]  /*7130*/  IMAD.IADD R0, R132.reuse, 0x1, R0 ;  /* 0x0000000184007824 */ /* 0x048fe400078e0200 */
[----:B------:R-:W-:Y:S03]  /*7140*/  IMAD.IADD R132, R132, 0x1, R133 ;  /* 0x0000000184847824 */ /* 0x000fe600078e0285 */
[C---:B------:R-:W-:Y:S02]  /*7150*/  ISETP.GT.AND P0, PT, R0.reuse, RZ, PT ;  /* 0x000000ff0000720c */ /* 0x040fe40003f04270 */
[----:B------:R-:W-:Y:S02]  /*7160*/  ISETP.GT.AND P1, PT, R0, 0x1, PT ;  /* 0x000000010000780c */ /* 0x000fe40003f24270 */
[----:B--2---:R-:W-:Y:S02]  /*7170*/  FSEL R134, R6, -INF , P0 ;  /* 0xff80000006867808 */ /* 0x004fe40000000000 */
[----:B------:R-:W-:Y:S02]  /*7180*/  ISETP.GT.AND P0, PT, R132, 0x1, PT ;  /* 0x000000018400780c */ /* 0x000fe40003f04270 */
[----:B------:R-:W-:Y:S02]  /*7190*/  FSEL R7, R7, -INF , P1 ;  /* 0xff80000007077808 */ /* 0x000fe40000800000 */
[----:B------:R-:W-:Y:S02]  /*71a0*/  ISETP.GT.AND P1, PT, R0, 0x8, PT ;  /* 0x000000080000780c */ /* 0x000fe40003f24270 */
[----:B------:R-:W-:Y:S02]  /*71b0*/  FSEL R5, R5, -INF , P0 ;  /* 0xff80000005057808 */ /* 0x000fe40000000000 */
[----:B------:R-:W-:Y:S02]  /*71c0*/  FSEL R10, R10, -INF , P1 ;  /* 0xff8000000a0a7808 */ /* 0x000fe40000800000 */
[----:B------:R-:W-:Y:S02]  /*71d0*/  ISETP.GT.AND P1, PT, R132, 0x9, PT ;  /* 0x000000098400780c */ /* 0x000fe40003f24270 */
[----:B------:R-:W-:Y:S02]  /*71e0*/  ISETP.GT.AND P0, PT, R0, 0x9, PT ;  /* 0x000000090000780c */ /* 0x000fe40003f04270 */
[----:B------:R-:W-:Y:S02]  /*71f0*/  ISETP.GT.AND P6, PT, R132, RZ, PT ;  /* 0x000000ff8400720c */ /* 0x000fe40003fc4270 */
[----:B------:R-:W-:Y:S02]  /*7200*/  FSEL R11, R11, -INF , P0 ;  /* 0xff8000000b0b7808 */ /* 0x000fe40000000000 */
[----:B------:R-:W-:Y:S02]  /*7210*/  FSEL R9, R9, -INF , P1 ;  /* 0xff80000009097808 */ /* 0x000fe40000800000 */
[C---:B------:R-:W-:Y:S02]  /*7220*/  ISETP.GT.AND P1, PT, R0.reuse, 0x11, PT ;  /* 0x000000110000780c */ /* 0x040fe40003f24270 */
[----:B------:R-:W-:Y:S02]  /*7230*/  ISETP.GT.AND P0, PT, R0, 0x10, PT ;  /* 0x000000100000780c */ /* 0x000fe40003f04270 */
[----:B------:R-:W-:Y:S02]  /*7240*/  FSEL R163, R15, -INF , P1 ;  /* 0xff8000000fa37808 */ /* 0x000fe40000800000 */
[----:B------:R-:W-:Y:S02]  /*7250*/  FSEL R6, R4, -INF , P6 ;  /* 0xff80000004067808 */ /* 0x000fe40003000000 */
[----:B------:R-:W-:Y:S02]  /*7260*/  ISETP.GT.AND P6, PT, R132, 0x8, PT ;  /* 0x000000088400780c */ /* 0x000fe40003fc4270 */
        /* <DEDUP_REMOVED lines=18> */
[----:B------:R-:W-:Y:S02]  /*7390*/  FSEL R22, R22, -INF , P0 ;  /* 0xff80000016167808 */ /* 0x000fe40000000000 */
[----:B------:R-:W-:Y:S02]  /*73a0*/  FSEL R16, R16, -INF , P6 ;  /* 0xff80000010107808 */ /* 0x000fe40003000000 */
[C---:B------:R-:W-:Y:S02]  /*73b0*/  ISETP.GT.AND P6, PT, R132.reuse, 0x20, PT ;  /* 0x000000208400780c */ /* 0x040fe40003fc4270 */
[----:B------:R-:W-:Y:S02]  /*73c0*/  ISETP.GT.AND P0, PT, R132, 0x21, PT ;  /* 0x000000218400780c */ /* 0x000fe40003f04270 */
[----:B------:R-:W-:Y:S02]  /*73d0*/  FMNMX.FTZ R4, R10, R4, !PT ;  /* 0x000000040a047209 */ /* 0x000fe40007810000 */
[----:B------:R-:W-:Y:S02]  /*73e0*/  ISETP.GT.AND P1, PT, R0, 0x28, PT ;  /* 0x000000280000780c */ /* 0x000fe40003f24270 */
[----:B------:R-:W-:Y:S02]  /*73f0*/  FSEL R20, R20, -INF , P6 ;  /* 0xff80000014147808 */ /* 0x000fe40003000000 */
[----:B------:R-:W-:Y:S02]  /*7400*/  FSEL R135, R21, -INF , P0 ;  /* 0xff80000015877808 */ /* 0x000fe40000000000 */
[----:B------:R-:W-:Y:S02]  /*7410*/  ISETP.GT.AND P0, PT, R0, 0x29, PT ;  /* 0x000000290000780c */ /* 0x000fe40003f04270 */
[----:B------:R-:W-:Y:S02]  /*7420*/  ISETP.GT.AND P6, PT, R132, 0x28, PT ;  /* 0x000000288400780c */ /* 0x000fe40003fc4270 */
[----:B------:R-:W-:Y:S02]  /*7430*/  FSEL R144, R26, -INF , P1 ;  /* 0xff8000001a907808 */ /* 0x000fe40000800000 */
[----:B------:R-:W-:Y:S02]  /*7440*/  ISETP.GT.AND P1, PT, R132, 0x29, PT ;  /* 0x000000298400780c */ /* 0x000fe40003f24270 */
[----:B------:R-:W-:Y:S02]  /*7450*/  FMNMX.FTZ R4, R11, R4, !PT ;  /* 0x000000040b047209 */ /* 0x000fe40007810000 */
[----:B------:R-:W-:Y:S02]  /*7460*/  FSEL R21, R27, -INF , P0 ;  /* 0xff8000001b157808 */ /* 0x000fe40000000000 */
[----:B------:R-:W-:Y:S01]  /*7470*/  FSEL R12, R24, -INF , P6 ;  /* 0xff800000180c7808 */ /* 0x000fe20003000000 */
[----:B------:R-:W-:Y:S01]  /*7480*/  IMAD.MOV.U32 R24, RZ, RZ, R17 ;  /* 0x000000ffff187224 */ /* 0x000fe200078e0011 */
[----:B------:R-:W-:Y:S01]  /*7490*/  FSEL R14, R25, -INF , P1 ;  /* 0xff800000190e7808 */ /* 0x000fe20000800000 */
[----:B------:R-:W-:Y:S01]  /*74a0*/  IMAD.MOV.U32 R25, RZ, RZ, R19 ;  /* 0x000000ffff197224 */ /* 0x000fe200078e0013 */
[C---:B------:R-:W-:Y:S02]  /*74b0*/  ISETP.GT.AND P1, PT, R0.reuse, 0x31, PT ;  /* 0x000000310000780c */ /* 0x040fe40003f24270 */
[----:B------:R-:W-:Y:S02]  /*74c0*/  ISETP.GT.AND P0, PT, R0, 0x30, PT ;  /* 0x000000300000780c */ /* 0x000fe40003f04270 */
[----:B------:R-:W-:Y:S02]  /*74d0*/  FMNMX.FTZ R4, R161, R4, !PT ;  /* 0x00000004a1047209 */ /* 0x000fe40007810000 */
[----:B------:R-:W-:Y:S02]  /*74e0*/  FSEL R133, R30, -INF , P0 ;  /* 0xff8000001e857808 */ /* 0x000fe40000000000 */
[----:B------:R-:W-:Y:S02]  /*74f0*/  MOV R30, R22 ;  /* 0x00000016001e7202 */ /* 0x000fe40000000f00 */
[----:B------:R-:W-:Y:S02]  /*7500*/  FSEL R22, R31, -INF , P1 ;  /* 0xff8000001f167808 */ /* 0x000fe40000800000 */
[----:B------:R-:W-:Y:S02]  /*7510*/  MOV R31, R12 ;  /* 0x0000000c001f7202 */ /* 0x000fe40000000f00 */
        /* <DEDUP_REMOVED lines=10> */
[----:B------:R-:W-:Y:S01]  /*75c0*/  FSEL R19, R35, -INF , P0 ;  /* 0xff80000023137808 */ /* 0x000fe20000000000 */
[----:B------:R-:W-:Y:S01]  /*75d0*/  IMAD.MOV.U32 R35, RZ, RZ, R144 ;  /* 0x000000ffff237224 */ /* 0x000fe200078e0090 */
        /* <DEDUP_REMOVED lines=8> */
[----:B------:R-:W-:Y:S02]  /*7660*/  ISETP.GT.AND P1, PT, R0, 0x38, PT ;  /* 0x000000380000780c */ /* 0x000fe40003f24270 */
[----:B------:R-:W-:Y:S02]  /*7670*/  FMNMX.FTZ R4, R26, R4, !PT ;  /* 0x000000041a047209 */ /* 0x000fe40007810000 */
[----:B------:R-:W-:Y:S02]  /*7680*/  ISETP.GT.AND P6, PT, R132, 0x30, PT ;  /* 0x000000308400780c */ /* 0x000fe40003fc4270 */
[----:B------:R-:W-:Y:S02]  /*7690*/  FMNMX.FTZ R12, R22, R12, !PT ;  /* 0x0000000c160c7209 */ /* 0x000fe40007810000 */
[----:B------:R-:W-:Y:S02]  /*76a0*/  FSEL R34, R34, -INF , P1 ;  /* 0xff80000022227808 */ /* 0x000fe40000800000 */
[----:B------:R-:W-:Y:S02]  /*76b0*/  FMNMX.FTZ R4, R24, R4, !PT ;  /* 0x0000000418047209 */ /* 0x000fe40007810000 */
[----:B------:R-:W-:Y:S02]  /*76c0*/  ISETP.GT.AND P1, PT, R132, 0x39, PT ;  /* 0x000000398400780c */ /* 0x000fe40003f24270 */
[----:B------:R-:W-:Y:S01]  /*76d0*/  FSEL R16, R28, -INF , P6 ;  /* 0xff8000001c107808 */ /* 0x000fe20003000000 */
[----:B------:R-:W-:Y:S01]  /*76e0*/  IMAD.MOV.U32 R28, RZ, RZ, R135 ;  /* 0x000000ffff1c7224 */ /* 0x000fe200078e0087 */
[----:B------:R-:W-:Y:S02]  /*76f0*/  ISETP.GT.AND P6, PT, R132, 0x38, PT ;  /* 0x000000388400780c */ /* 0x000fe40003fc4270 */
[----:B------:R-:W-:Y:S02]  /*7700*/  FMNMX.FTZ R4, R20, R4, !PT ;  /* 0x0000000414047209 */ /* 0x000fe40007810000 */
[----:B------:R-:W-:Y:S02]  /*7710*/  FSEL R33, R33, -INF , P1 ;  /* 0xff80000021217808 */ /* 0x000fe40000800000 */
[----:B------:R-:W-:Y:S02]  /*7720*/  ISETP.GT.AND P1, PT, R0, 0x40, PT ;  /* 0x000000400000780c */ /* 0x000fe40003f24270 */
[----:B------:R-:W-:Y:S02]  /*7730*/  FMNMX.FTZ R12, R34, R12, !PT ;  /* 0x0000000c220c7209 */ /* 0x000fe40007810000 */
[----:B------:R-:W-:Y:S01]  /*7740*/  FSEL R13, R32, -INF , P6 ;  /* 0xff800000200d7808 */ /* 0x000fe20003000000 */
[----:B------:R-:W-:Y:S01]  /*7750*/  IMAD.MOV.U32 R32, RZ, RZ, R14 ;  /* 0x000000ffff207224 */ /* 0x000fe200078e000e */
[----:B------:R-:W-:Y:S02]  /*7760*/  ISETP.GT.AND P6, PT, R132, 0x40, PT ;  /* 0x000000408400780c */ /* 0x000fe40003fc4270 */
[----:B------:R-:W-:Y:S02]  /*7770*/  FSEL R38, R38, -INF , P1 ;  /* 0xff80000026267808 */ /* 0x000fe40000800000 */
[----:B------:R-:W-:Y:S02]  /*7780*/  FMNMX.FTZ R4, R28, R4, !PT ;  /* 0x000000041c047209 */ /* 0x000fe40007810000 */
[----:B------:R-:W-:Y:S02]  /*7790*/  ISETP.GT.AND P0, PT, R0, 0x41, PT ;  /* 0x000000410000780c */ /* 0x000fe40003f04270 */
[----:B------:R-:W-:Y:S02]  /*77a0*/  ISETP.GT.AND P1, PT, R132, 0x41, PT ;  /* 0x000000418400780c */ /* 0x000fe40003f24270 */
[----:B------:R-:W-:Y:S02]  /*77b0*/  FMNMX.FTZ R12, R19, R12, !PT ;  /* 0x0000000c130c7209 */ /* 0x000fe40007810000 */
[----:B------:R-:W-:Y:S02]  /*77c0*/  FSEL R36, R36, -INF , P6 ;  /* 0xff80000024247808 */ /* 0x000fe40003000000 */
[----:B------:R-:W-:Y:S02]  /*77d0*/  ISETP.GT.AND P6, PT, R132, 0x48, PT ;  /* 0x000000488400780c */ /* 0x000fe40003fc4270 */
[----:B------:R-:W-:Y:S02]  /*77e0*/  FSEL R17, R39, -INF , P0 ;  /* 0xff80000027117808 */ /* 0x000fe40000000000 */
[----:B------:R-:W-:Y:S02]  /*77f0*/  FSEL R37, R37, -INF , P1 ;  /* 0xff80000025257808 */ /* 0x000fe40000800000 */
[----:B------:R-:W-:Y:S02]  /*7800*/  FMNMX.FTZ R4, R31, R4, !PT ;  /* 0x000000041f047209 */ /* 0x000fe40007810000 */
[----:B------:R-:W-:Y:S02]  /*7810*/  FMNMX.FTZ R12, R38, R12, !PT ;  /* 0x0000000c260c7209 */ /* 0x000fe40007810000 */
[----:B------:R-:W-:Y:S02]  /*7820*/  ISETP.GT.AND P1, PT, R0, 0x48, PT ;  /* 0x000000480000780c */ /* 0x000fe40003f24270 */
[----:B------:R-:W-:Y:S02]  /*7830*/  FSEL R14, R40, -INF , P6 ;  /* 0xff800000280e7808 */ /* 0x000fe40003000000 */
[----:B------:R-:W-:Y:S02]  /*7840*/  ISETP.GT.AND P6, PT, R132, 0x50, PT ;  /* 0x000000508400780c */ /* 0x000fe40003fc4270 */
        /* <DEDUP_REMOVED lines=12> */
[----:B------:R-:W-:Y:S01]  /*7910*/  FSEL R195, R48, -INF , P6 ;  /* 0xff80000030c37808 */ /* 0x000fe20003000000 */
[----:B------:R-:W-:Y:S01]  /*7920*/  IMAD.MOV.U32 R48, RZ, RZ, R13 ;  /* 0x000000ffff307224 */ /* 0x000fe200078e000d */
[----:B------:R-:W-:Y:S02]  /*7930*/  FSEL R250, R46, -INF , P1 ;  /* 0xff8000002efa7808 */ /* 0x000fe40000800000 */
[----:B------:R-:W-:Y:S02]  /*7940*/  FMNMX.FTZ R12, R29, R12, !PT ;  /* 0x0000000c1d0c7209 */ /* 0x000fe40007810000 */
[----:B------:R-:W-:Y:S02]  /*7950*/  ISETP.GT.AND P0, PT, R0, 0x51, PT ;  /* 0x000000510000780c */ /* 0x000fe40003f04270 */
[----:B------:R-:W-:Y:S02]  /*7960*/  ISETP.GT.AND P1, PT, R132, 0x51, PT ;  /* 0x000000518400780c */ /* 0x000fe40003f24270 */
[----:B------:R-:W-:Y:S02]  /*7970*/  FMNMX.FTZ R4, R27, R4, !PT ;  /* 0x000000041b047209 */ /* 0x000fe40007810000 */
[----:B------:R-:W-:Y:S02]  /*7980*/  FSEL R194, R47, -INF , P0 ;  /* 0xff8000002fc27808 */ /* 0x000fe40000000000 */
[----:B------:R-:W-:Y:S02]  /*7990*/  FSEL R251, R45, -INF , P1 ;  /* 0xff8000002dfb7808 */ /* 0x000fe40000800000 */
[----:B------:R-:W-:Y:S01]  /*79a0*/  FMNMX.FTZ R13, R250, R12, !PT ;  /* 0x0000000cfa0d7209 */ /* 0x000fe20007810000 */
[----:B------:R-:W-:Y:S01]  /*79b0*/  LDSM.16.MT88.4 R44, [R232+0x4100] ;  /* 0x00410000e82c783b */ /* 0x000fe20000004200 */
[----:B------:R-:W-:Y:S02]  /*79c0*/  FMNMX.FTZ R4, R48, R4, !PT ;  /* 0x0000000430047209 */ /* 0x000fe40007810000 */
[----:B------:R-:W-:Y:S02]  /*79d0*/  ISETP.GT.AND P1, PT, R0, 0x58, PT ;  /* 0x000000580000780c */ /* 0x000fe40003f24270 */
[----:B------:R-:W-:Y:S02]  /*79e0*/  FMNMX.FTZ R12, R33, R4, !PT ;  /* 0x00000004210c7209 */ /* 0x000fe40007810000 */
[----:B------:R-:W-:Y:S02]  /*79f0*/  FMNMX.FTZ R4, R194, R13, !PT ;  /* 0x0000000dc2047209 */ /* 0x000fe40007810000 */
[----:B------:R-:W-:Y:S02]  /*7a00*/  ISETP.GT.AND P0, PT, R0, 0x59, PT ;  /* 0x000000590000780c */ /* 0x000fe40003f04270 */
[----:B------:R-:W-:Y:S01]  /*7a10*/  FSEL R192, R50, -INF , P1 ;  /* 0xff80000032c07808 */ /* 0x000fe20000800000 */
[----:B------:R-:W-:Y:S01]  /*7a20*/  IMAD.MOV.U32 R50, RZ, RZ, R133 ;  /* 0x000000ffff327224 */ /* 0x000fe200078e0085 */
[----:B------:R-:W-:Y:S02]  /*7a30*/  FMNMX.FTZ R12, R36, R12, !PT ;  /* 0x0000000c240c7209 */ /* 0x000fe40007810000 */
[----:B------:R-:W-:Y:S01]  /*7a40*/  FSEL R183, R51, -INF , P0 ;  /* 0xff80000033b77808 */ /* 0x000fe20000000000 */
[----:B------:R-:W-:Y:S01]  /*7a50*/  IMAD.MOV.U32 R51, RZ, RZ, R22 ;  /* 0x000000ffff337224 */ /* 0x000fe200078e0016 */
[----:B------:R-:W-:Y:S02]  /*7a60*/  ISETP.GT.AND P0, PT, R0, 0x60, PT ;  /* 0x000000600000780c */ /* 0x000fe40003f04270 */
[----:B------:R-:W-:Y:S02]  /*7a70*/  FMNMX.FTZ R4, R192, R4, !PT ;  /* 0x00000004c0047209 */ /* 0x000fe40007810000 */
[----:B------:R-:W-:Y:S02]  /*7a80*/  FSEL R180, R54, -INF , P0 ;  /* 0xff80000036b47808 */ /* 0x000fe40000000000 */
[----:B------:R-:W-:Y:S02]  /*7a90*/  FMNMX.FTZ R12, R37, R12, !PT ;  /* 0x0000000c250c7209 */ /* 0x000fe40007810000 */
[----:B------:R-:W-:Y:S02]  /*7aa0*/  ISETP.GT.AND P6, PT, R0, 0x61, PT ;  /* 0x000000610000780c */ /* 0x000fe40003fc4270 */
[----:B------:R-:W-:Y:S02]  /*7ab0*/  ISETP.GT.AND P1, PT, R132, 0x59, PT ;  /* 0x000000598400780c */ /* 0x000fe40003f24270 */
[----:B------:R-:W-:Y:S02]  /*7ac0*/  ISETP.GT.AND P0, PT, R0, 0x69, PT ;  /* 0x000000690000780c */ /* 0x000fe40003f04270 */
[----:B------:R-:W-:Y:S02]  /*7ad0*/  FMNMX.FTZ R4, R183, R4, !PT ;  /* 0x00000004b7047209 */ /* 0x000fe40007810000 */
[----:B------:R-:W-:Y:S02]  /*7ae0*/  FSEL R170, R55, -INF , P6 ;  /* 0xff80000037aa7808 */ /* 0x000fe40003000000 */
[----:B------:R-:W-:Y:S02]  /*7af0*/  FMNMX.FTZ R12, R14, R12, !PT ;  /* 0x0000000c0e0c7209 */ /* 0x000fe40007810000 */
[----:B------:R-:W-:Y:S02]  /*7b00*/  FSEL R193, R49, -INF , P1 ;  /* 0xff80000031c17808 */ /* 0x000fe40000800000 */
[----:B------:R-:W-:Y:S02]  /*7b10*/  ISETP.GT.AND P1, PT, R0, 0x68, PT ;  /* 0x000000680000780c */ /* 0x000fe40003f24270 */
[----:B------:R-:W-:Y:S02]  /*7b20*/  FSEL R167, R59, -INF , P0 ;  /* 0xff8000003ba77808 */ /* 0x000fe40000000000 */
[----:B------:R-:W-:Y:S02]  /*7b30*/  MOV R59, R41 ;  /* 0x00000029003b7202 */ /* 0x000fe40000000f00 */
[----:B------:R-:W-:Y:S02]  /*7b40*/  FMNMX.FTZ R4, R180, R4, !PT ;  /* 0x00000004b4047209 */ /* 0x000fe40007810000 */
[----:B------:R-:W-:Y:S01]  /*7b50*/  FSEL R168, R58, -INF , P1 ;  /* 0xff8000003aa87808 */ /* 0x000fe20000800000 */
[----:B------:R-:W-:Y:S01]  /*7b60*/  IMAD.MOV.U32 R58, RZ, RZ, R19 ;  /* 0x000000ffff3a7224 */ /* 0x000fe200078e0013 */
[----:B------:R-:W-:Y:S02]  /*7b70*/  FMNMX.FTZ R12, R59, R12, !PT ;  /* 0x0000000c3b0c7209 */ /* 0x000fe40007810000 */
[----:B------:R-:W-:Y:S02]  /*7b80*/  FMNMX.FTZ R4, R170, R4, !PT ;  /* 0x00000004aa047209 */ /* 0x000fe40007810000 */
[----:B------:R-:W-:Y:S02]  /*7b90*/  ISETP.GT.AND P6, PT, R0, 0x70, PT ;  /* 0x000000700000780c */ /* 0x000fe40003fc4270 */
[----:B------:R-:W-:Y:S02]  /*7ba0*/  FMNMX.FTZ R12, R252, R12, !PT ;  /* 0x0000000cfc0c7209 */ /* 0x000fe40007810000 */
[----:B------:R-:W-:Y:S02]  /*7bb0*/  FMNMX.FTZ R4, R168, R4, !PT ;  /* 0x00000004a8047209 */ /* 0x000fe40007810000 */
[----:B------:R-:W-:Y:S02]  /*7bc0*/  FSEL R164, R62, -INF , P6 ;  /* 0xff8000003ea47808 */ /* 0x000fe40003000000 */
[----:B------:R-:W-:Y:S02]  /*7bd0*/  ISETP.GT.AND P1, PT, R0, 0x71, PT ;  /* 0x000000710000780c */ /* 0x000fe40003f24270 */
[----:B------:R-:W-:Y:S02]  /*7be0*/  ISETP.GT.AND P0, PT, R132, 0x60, PT ;  /* 0x000000608400780c */ /* 0x000fe40003f04270 */
[----:B------:R-:W-:Y:S02]  /*7bf0*/  FMNMX.FTZ R12, R251, R12, !PT ;  /* 0x0000000cfb0c7209 */ /* 0x000fe40007810000 */
[----:B------:R-:W-:Y:S02]  /*7c00*/  FMNMX.FTZ R4, R167, R4, !PT ;  /* 0x00000004a7047209 */ /* 0x000fe40007810000 */
[----:B------:R-:W-:Y:S02]  /*7c10*/  FSEL R160, R63, -INF , P1 ;  /* 0xff8000003fa07808 */ /* 0x000fe40000800000 */
[----:B------:R-:W-:Y:S02]  /*7c20*/  FSEL R182, R52, -INF , P0 ;  /* 0xff80000034b67808 */ /* 0x000fe40000000000 */
[C---:B------:R-:W-:Y:S02]  /*7c30*/  ISETP.GT.AND P1, PT, R0.reuse, 0x78, PT ;  /* 0x000000780000780c */ /* 0x040fe40003f24270 */
[----:B------:R-:W-:Y:S02]  /*7c40*/  ISETP.GT.AND P0, PT, R0, 0x79, PT ;  /* 0x000000790000780c */ /* 0x000fe40003f04270 */
[----:B------:R-:W-:Y:S02]  /*7c50*/  FMNMX.FTZ R0, R195, R12, !PT ;  /* 0x0000000cc3007209 */ /* 0x000fe40007810000 */
[----:B------:R-:W-:Y:S02]  /*7c60*/  FMNMX.FTZ R4, R164, R4, !PT ;  /* 0x00000004a4047209 */ /* 0x000fe40007810000 */
        /* <DEDUP_REMOVED lines=8> */
[----:B------:R-:W-:Y:S01]  /*7cf0*/  ISETP.GT.AND P1, PT, R132, 0x68, PT ;  /* 0x000000688400780c */ /* 0x000fe20003f24270 */
[----:B------:R-:W-:Y:S01]  /*7d00*/  LDSM.16.MT88.4 R52, [R230+0x4100] ;  /* 0x00410000e634783b */ /* 0x000fe20000004200 */
[----:B------:R-:W-:Y:S02]  /*7d10*/  FMNMX.FTZ R4, R133, R0, !PT ;  /* 0x0000000085047209 */ /* 0x000fe40007810000 */
[----:B------:R-:W-:Y:S01]  /*7d20*/  FSEL R171, R56, -INF , P1 ;  /* 0xff80000038ab7808 */ /* 0x000fe20000800000 */
[----:B------:R-:W-:Y:S01]  /*7d30*/  IMAD.MOV.U32 R56, RZ, RZ, R15 ;  /* 0x000000ffff387224 */ /* 0x000fe200078e000f */
[C---:B------:R-:W-:Y:S02]  /*7d40*/  ISETP.GT.AND P0, PT, R132.reuse, 0x69, PT ;  /* 0x000000698400780c */ /* 0x040fe40003f04270 */
[----:B------:R-:W-:Y:S01]  /*7d50*/  FMNMX.FTZ R12, R181, R12, !PT ;  /* 0x0000000cb50c7209 */ /* 0x000fe20007810000 */
[----:B------:R-:W1:Y:S01]  /*7d60*/  SHFL.BFLY PT, R0, R4, 0x2, 0x1f ;  /* 0x0c401f0004007f89 */ /* 0x000e6200000e0000 */
[----:B------:R-:W-:Y:S01]  /*7d70*/  FSEL R169, R57, -INF , P0 ;  /* 0xff80000039a97808 */ /* 0x000fe20000000000 */
[----:B------:R-:W-:Y:S01]  /*7d80*/  IMAD.MOV.U32 R57, RZ, RZ, R14 ;  /* 0x000000ffff397224 */ /* 0x000fe200078e000e */
[----:B------:R-:W-:Y:S02]  /*7d90*/  ISETP.GT.AND P1, PT, R132, 0x70, PT ;  /* 0x000000708400780c */ /* 0x000fe40003f24270 */
[----:B------:R-:W-:Y:S02]  /*7da0*/  FMNMX.FTZ R12, R171, R12, !PT ;  /* 0x0000000cab0c7209 */ /* 0x000fe40007810000 */
[----:B------:R-:W-:Y:S02]  /*7db0*/  FSEL R165, R60, -INF , P1 ;  /* 0xff8000003ca57808 */ /* 0x000fe40000800000 */
[C---:B------:R-:W-:Y:S02]  /*7dc0*/  ISETP.GT.AND P0, PT, R132.reuse, 0x71, PT ;  /* 0x000000718400780c */ /* 0x040fe40003f04270 */
[----:B------:R-:W-:Y:S02]  /*7dd0*/  FMNMX.FTZ R12, R169, R12, !PT ;  /* 0x0000000ca90c7209 */ /* 0x000fe40007810000 */
[----:B------:R-:W-:Y:S02]  /*7de0*/  FSEL R166, R61, -INF , P0 ;  /* 0xff8000003da67808 */ /* 0x000fe40000000000 */
[----:B------:R-:W-:Y:S01]  /*7df0*/  ISETP.GT.AND P1, PT, R132, 0x78, PT ;  /* 0x000000788400780c */ /* 0x000fe20003f24270 */
[----:B------:R-:W-:Y:S01]  /*7e00*/  LDSM.16.MT88.4 R60, [R229+0x4100] ;  /* 0x00410000e53c783b */ /* 0x000fe20000004200 */
[----:B------:R-:W-:Y:S02]  /*7e10*/  FMNMX.FTZ R12, R165, R12, !PT ;  /* 0x0000000ca50c7209 */ /* 0x000fe40007810000 */
[----:B------:R-:W-:Y:S02]  /*7e20*/  FSEL R162, R64, -INF , P1 ;  /* 0xff80000040a27808 */ /* 0x000fe40000800000 */
[----:B------:R-:W-:Y:S02]  /*7e30*/  ISETP.GT.AND P0, PT, R132, 0x79, PT ;  /* 0x000000798400780c */ /* 0x000fe40003f04270 */
[----:B------:R-:W-:Y:S02]  /*7e40*/  FMNMX.FTZ R12, R166, R12, !PT ;  /* 0x0000000ca60c7209 */ /* 0x000fe40007810000 */
[----:B------:R-:W-:Y:S01]  /*7e50*/  FSEL R157, R65, -INF , P0 ;  /* 0xff800000419d7808 */ /* 0x000fe20000000000 */
[----:B------:R-:W-:Y:S01]  /*7e60*/  IMAD.MOV.U32 R65, RZ, RZ, R20 ;  /* 0x000000ffff417224 */ /* 0x000fe200078e0014 */
[----:B------:R-:W-:Y:S02]  /*7e70*/  FMNMX.FTZ R12, R162, R12, !PT ;  /* 0x0000000ca20c7209 */ /* 0x000fe40007810000 */
[----:B-1----:R-:W-:Y:S02]  /*7e80*/  FMNMX.FTZ R4, R4, R0, !PT ;  /* 0x0000000004047209 */ /* 0x002fe40007810000 */
[----:B------:R-:W-:Y:S02]  /*7e90*/  FMNMX.FTZ R12, R157, R12, !PT ;  /* 0x0000000c9d0c7209 */ /* 0x000fe40007810000 */
[----:B------:R-:W-:Y:S01]  /*7ea0*/  MOV R49, R21 ;  /* 0x0000001500317202 */ /* 0x000fe20000000f00 */
[----:B------:R-:W1:Y:S01]  /*7eb0*/  SHFL.BFLY PT, R0, R4, 0x1, 0x1f ;  /* 0x0c201f0004007f89 */ /* 0x000e6200000e0000 */
[----:B------:R-:W-:Y:S02]  /*7ec0*/  MOV R64, R23 ;  /* 0x0000001700407202 */ /* 0x000fe40000000f00 */
[----:B------:R-:W-:Y:S02]  /*7ed0*/  MOV R66, R17 ;  /* 0x0000001100427202 */ /* 0x000fe40000000f00 */
[----:B------:R-:W-:Y:S03]  /*7ee0*/  MOV R67, R27 ;  /* 0x0000001b00437202 */ /* 0x000fe60000000f00 */
[----:B------:R-:W2:Y:S08]  /*7ef0*/  SHFL.BFLY PT, R13, R12, 0x2, 0x1f ;  /* 0x0c401f000c0d7f89 */ /* 0x000eb000000e0000 */
[----:B------:R-:W-:Y:S01]  /*7f00*/  LDSM.16.MT88.4 R20, [R230+0x100] ;  /* 0x00010000e614783b */ /* 0x000fe20000004200 */
[----:B-1----:R-:W-:Y:S04]  /*7f10*/  FMNMX.FTZ R132, R0, R4, !PT ;  /* 0x0000000400847209 */ /* 0x002fe80007810000 */
[C---:B------:R-:W-:Y:S01]  /*7f20*/  FSETP.NEU.FTZ.AND P1, PT, R132.reuse, -INF , PT ;  /* 0xff8000008400780b */ /* 0x040fe20003f3d000 */
[----:B------:R-:W-:Y:S01]  /*7f30*/  FMUL.FTZ R155, R132, c[0x0][0x2d0] ;  /* 0x0000b400849b7a20 */ /* 0x000fe20000410000 */
[----:B--2---:R-:W-:Y:S04]  /*7f40*/  FMNMX.FTZ R12, R13, R12, !PT ;  /* 0x0000000c0d0c7209 */ /* 0x004fe80007810000 */
[----:B------:R-:W-:Y:S01]  /*7f50*/  FSEL R155, R155, RZ, P1 ;  /* 0x000000ff9b9b7208 */ /* 0x000fe20000800000 */
[----:B------:R-:W1:Y:S04]  /*7f60*/  SHFL.BFLY PT, R0, R12, 0x1, 0x1f ;  /* 0x0c201f000c007f89 */ /* 0x000e6800000e0000 */
        /* <DEDUP_REMOVED lines=14> */
[--C-:B------:R-:W-:Y:S01]  /*8050*/  FFMA.FTZ R170, R170, c[0x0][0x2d0], -R155.reuse ;  /* 0x0000b400aaaa7a23 */ /* 0x100fe2000001089b */
[----:B------:R-:W1:Y:S01]  /*8060*/  LDSM.16.MT88.4 R12, [R232+0x100] ;  /* 0x00010000e80c783b */ /* 0x000e620000004200 */
        /* <DEDUP_REMOVED lines=9> */
[----:B------:R-:W-:Y:S01]  /*8100*/  PLOP3.LUT P0, PT, PT, PT, UP0, 0x80, 0x0 ;  /* 0x000000000000781c */ /* 0x000fe20003f0f008 */
[----:B------:R-:W-:Y:S01]  /*8110*/  FADD.FTZ R3, -R4, R3 ;  /* 0x0000000304037221 */ /* 0x000fe20000010100 */
[----:B------:R-:W-:Y:S01]  /*8120*/  FSEL R4, R132, RZ, P1 ;  /* 0x000000ff84047208 */ /* 0x000fe20000800000 */
[--C-:B------:R-:W-:Y:S01]  /*8130*/  FFMA.FTZ R152, R6, c[0x0][0x2d0], -R159.reuse ;  /* 0x0000b40006987a23 */ /* 0x100fe2000001089f */
[----:B------:R-:W3:Y:S01]  /*8140*/  MUFU.EX2 R134, R134 ;  /* 0x0000008600867308 */ /* 0x000ee20000000800 */
[--C-:B------:R-:W-:Y:S02]  /*8150*/  FFMA.FTZ R151, R5, c[0x0][0x2d0], -R159.reuse ;  /* 0x0000b40005977a23 */ /* 0x100fe4000001089f */
[----:B------:R-:W-:Y:S01]  /*8160*/  FADD.FTZ R2, -R4, R2 ;  /* 0x0000000204027221 */ /* 0x000fe20000010100 */
[----:B--2---:R-:W-:Y:S01]  /*8170*/  F2FP.BF16.PACK_AB R145, R148, R153 ;  /* 0x000000999491723e */ /* 0x004fe200000010ff */
[--C-:B------:R-:W-:Y:S02]  /*8180*/  FFMA.FTZ R150, R8, c[0x0][0x2d0], -R159.reuse ;  /* 0x0000b40008967a23 */ /* 0x100fe4000001089f */
[--C-:B------:R-:W-:Y:S02]  /*8190*/  FFMA.FTZ R149, R9, c[0x0][0x2d0], -R159.reuse ;  /* 0x0000b40009957a23 */ /* 0x100fe4000001089f */
[----:B------:R-:W-:Y:S01]  /*81a0*/  FMUL.FTZ R3, R3, c[0x0][0x2d0] ;  /* 0x0000b40003037a20 */ /* 0x000fe20000410000 */
[----:B------:R-:W-:Y:S01]  /*81b0*/  MUFU.EX2 R152, R152 ;  /* 0x0000009800987308 */ /* 0x000fe20000000800 */
[----:B------:R-:W-:Y:S02]  /*81c0*/  FMUL.FTZ R2, R2, c[0x0][0x2d0] ;  /* 0x0000b40002027a20 */ /* 0x000fe40000410000 */
[--C-:B------:R-:W-:Y:S02]  /*81d0*/  FFMA.FTZ R154, R154, c[0x0][0x2d0], -R159.reuse ;  /* 0x0000b4009a9a7a23 */ /* 0x100fe4000001089f */
[--C-:B------:R-:W-:Y:S02]  /*81e0*/  FFMA.FTZ R158, R158, c[0x0][0x2d0], -R159.reuse ;  /* 0x0000b4009e9e7a23 */ /* 0x100fe4000001089f */
[--C-:B------:R-:W-:Y:S02]  /*81f0*/  FFMA.FTZ R252, R252, c[0x0][0x2d0], -R159.reuse ;  /* 0x0000b400fcfc7a23 */ /* 0x100fe4000001089f */
[--C-:B------:R-:W-:Y:S01]  /*8200*/  FFMA.FTZ R251, R251, c[0x0][0x2d0], -R159.reuse ;  /* 0x0000b400fbfb7a23 */ /* 0x100fe2000001089f */
[----:B------:R-:W2:Y:S01]  /*8210*/  MUFU.EX2 R3, R3 ;  /* 0x0000000300037308 */ /* 0x000ea20000000800 */
[--C-:B------:R-:W-:Y:S02]  /*8220*/  FFMA.FTZ R195, R195, c[0x0][0x2d0], -R159.reuse ;  /* 0x0000b400c3c37a23 */ /* 0x100fe4000001089f */
[--C-:B------:R-:W-:Y:S01]  /*8230*/  FFMA.FTZ R193, R193, c[0x0][0x2d0], -R159.reuse ;  /* 0x0000b400c1c17a23 */ /* 0x100fe2000001089f */
[----:B---3--:R-:W-:Y:S01]  /*8240*/  F2FP.BF16.PACK_AB R147, R134, R135 ;  /* 0x000000878693723e */ /* 0x008fe200000010ff */
[--C-:B------:R-:W-:Y:S02]  /*8250*/  FFMA.FTZ R182, R182, c[0x0][0x2d0], -R159.reuse ;  /* 0x0000b400b6b67a23 */ /* 0x100fe4000001089f */
[--C-:B------:R-:W-:Y:S02]  /*8260*/  FFMA.FTZ R181, R181, c[0x0][0x2d0], -R159.reuse ;  /* 0x0000b400b5b57a23 */ /* 0x100fe4000001089f */
[--C-:B------:R-:W-:Y:S01]  /*8270*/  FFMA.FTZ R171, R171, c[0x0][0x2d0], -R159.reuse ;  /* 0x0000b400abab7a23 */ /* 0x100fe2000001089f */
[----:B------:R-:W3:Y:S01]  /*8280*/  MUFU.EX2 R151, R151 ;  /* 0x0000009700977308 */ /* 0x000ee20000000800 */
[--C-:B------:R-:W-:Y:S02]  /*8290*/  FFMA.FTZ R169, R169, c[0x0][0x2d0], -R159.reuse ;  /* 0x0000b400a9a97a23 */ /* 0x100fe4000001089f */
[--C-:B------:R-:W-:Y:S02]  /*82a0*/  FFMA.FTZ R165, R165, c[0x0][0x2d0], -R159.reuse ;  /* 0x0000b400a5a57a23 */ /* 0x100fe4000001089f */
[--C-:B------:R-:W-:Y:S02]  /*82b0*/  FFMA.FTZ R166, R166, c[0x0][0x2d0], -R159.reuse ;  /* 0x0000b400a6a67a23 */ /* 0x100fe4000001089f */
[----:B------:R-:W-:Y:S02]  /*82c0*/  FFMA.FTZ R162, R162, c[0x0][0x2d0], -R159 ;  /* 0x0000b400a2a27a23 */ /* 0x000fe4000001089f */
[----:B------:R-:W-:Y:S01]  /*82d0*/  FFMA.FTZ R156, R156, c[0x0][0x2d0], -R155 ;  /* 0x0000b4009c9c7a23 */ /* 0x000fe2000001089b */
[----:B------:R-:W4:Y:S01]  /*82e0*/  MUFU.EX2 R150, R150 ;  /* 0x0000009600967308 */ /* 0x000f220000000800 */
[C---:B--2---:R-:W-:Y:S02]  /*82f0*/  FMUL.FTZ R4, R3.reuse, R128 ;  /* 0x0000008003047220 */ /* 0x044fe40000410000 */
[C---:B------:R-:W-:Y:S01]  /*8300*/  FMUL.FTZ R5, R3.reuse, R129 ;  /* 0x0000008103057220 */ /* 0x040fe20000410000 */
[----:B------:R-:W-:Y:S01]  /*8310*/  MOV R129, R28 ;  /* 0x0000001c00817202 */ /* 0x000fe20000000f00 */
[C---:B------:R-:W-:Y:S01]  /*8320*/  FMUL.FTZ R8, R3.reuse, R124 ;  /* 0x0000007c03087220 */ /* 0x040fe20000410000 */
[----:B------:R-:W-:Y:S04]  /*8330*/  MOV R124, R32 ;  /* 0x00000020007c7202 */ /* 0x000fe80000000f00 */
[----:B------:R-:W2:Y:S01]  /*8340*/  MUFU.EX2 R149, R149 ;  /* 0x0000009500957308 */ /* 0x000ea20000000800 */
[----:B------:R-:W-:Y:S01]  /*8350*/  FMUL.FTZ R9, R3, R125 ;  /* 0x0000007d03097220 */ /* 0x000fe20000410000 */
[----:B------:R-:W-:Y:S01]  /*8360*/  MOV R125, R38 ;  /* 0x00000026007d7202 */ /* 0x000fe20000000f00 */
[----:B------:R-:W-:Y:S01]  /*8370*/  IMAD.MOV.U32 R128, RZ, RZ, R29 ;  /* 0x000000ffff807224 */ /* 0x000fe200078e001d */
[----:B---3--:R-:W-:Y:S01]  /*8380*/  F2FP.BF16.PACK_AB R144, R151, R152 ;  /* 0x000000989790723e */ /* 0x008fe200000010ff */
[C---:B------:R-:W-:Y:S02]  /*8390*/  FMUL.FTZ R17, R3.reuse, R73 ;  /* 0x0000004903117220 */ /* 0x040fe40000410000 */
[----:B------:R-:W-:Y:S02]  /*83a0*/  IMAD.MOV.U32 R73, RZ, RZ, R18 ;  /* 0x000000ffff497224 */ /* 0x000fe400078e0012 */
[C---:B------:R-:W-:Y:S01]  /*83b0*/  FMUL.FTZ R32, R3.reuse, R88 ;  /* 0x0000005803207220 */ /* 0x040fe20000410000 */
[----:B------:R-:W3:Y:S01]  /*83c0*/  MUFU.EX2 R2, R2 ;  /* 0x0000000200027308 */ /* 0x000ee20000000800 */
[C---:B------:R-:W-:Y:S02]  /*83d0*/  FMUL.FTZ R40, R3.reuse, R96 ;  /* 0x0000006003287220 */ /* 0x040fe40000410000 */
[C---:B------:R-:W-:Y:S02]  /*83e0*/  FMUL.FTZ R41, R3.reuse, R97 ;  /* 0x0000006103297220 */ /* 0x040fe40000410000 */
[----:B------:R-:W-:Y:S04]  /*83f0*/  FFMA.FTZ R152, R3, R245, R152 ;  /* 0x000000f503987223 */ /* 0x000fe80000010098 */
[----:B------:R-:W-:Y:S01]  /*8400*/  FADD.FTZ R152, R151, R152 ;  /* 0x0000009897987221 */ /* 0x000fe20000010000 */
[----:B------:R-:W-:Y:S03]  /*8410*/  MUFU.EX2 R154, R154 ;  /* 0x0000009a009a7308 */ /* 0x000fe60000000800 */
[----:B----4-:R-:W-:Y:S01]  /*8420*/  FADD.FTZ R152, R150, R152 ;  /* 0x0000009896987221 */ /* 0x010fe20000010000 */
[C---:B--2---:R-:W-:Y:S03]  /*8430*/  F2FP.BF16.PACK_AB R146, R149.reuse, R150 ;  /* 0x000000969592723e */ /* 0x044fe600000010ff */
[----:B------:R-:W-:Y:S03]  /*8440*/  FADD.FTZ R149, R149, R152 ;  /* 0x0000009895957221 */ /* 0x000fe60000010000 */
[----:B------:R-:W2:Y:S01]  /*8450*/  MUFU.EX2 R158, R158 ;  /* 0x0000009e009e7308 */ /* 0x000ea20000000800 */
[C---:B---3--:R-:W-:Y:S02]  /*8460*/  FMUL.FTZ R6, R2.reuse, R130 ;  /* 0x0000008202067220 */ /* 0x048fe40000410000 */
[C---:B------:R-:W-:Y:S02]  /*8470*/  FMUL.FTZ R7, R2.reuse, R131 ;  /* 0x0000008302077220 */ /* 0x040fe40000410000 */
[----:B------:R-:W-:Y:S02]  /*8480*/  IMAD.MOV.U32 R130, RZ, RZ, R31 ;  /* 0x000000ffff827224 */ /* 0x000fe400078e001f */
[----:B------:R-:W-:Y:S03]  /*8490*/  IMAD.MOV.U32 R131, RZ, RZ, R30 ;  /* 0x000000ffff837224 */ /* 0x000fe600078e001e */
[----:B------:R-:W-:Y:S01]  /*84a0*/  MUFU.EX2 R161, R161 ;  /* 0x000000a100a17308 */ /* 0x000fe20000000800 */
[----:B------:R-:W3:Y:S01]  /*84b0*/  LDSM.16.MT88.4 R28, [R229+0x100] ;  /* 0x00010000e51c783b */ /* 0x000ee20000004200 */
[C---:B-1----:R-:W-:Y:S05]  /*84c0*/  HMMA.16816.F32.BF16 R4, R144.reuse, R12, R4 ;  /* 0x0000000c9004723c */ /* 0x042fea0000041804 */
[C---:B------:R-:W-:Y:S02]  /*84d0*/  FMUL.FTZ R10, R2.reuse, R126 ;  /* 0x0000007e020a7220 */ /* 0x040fe40000410000 */
[C---:B------:R-:W-:Y:S01]  /*84e0*/  FMUL.FTZ R11, R2.reuse, R127 ;  /* 0x0000007f020b7220 */ /* 0x040fe20000410000 */
[----:B------:R-:W1:Y:S01]  /*84f0*/  MUFU.EX2 R163, R163 ;  /* 0x000000a300a37308 */ /* 0x000e620000000800 */
[----:B------:R-:W-:Y:S03]  /*8500*/  IMAD.MOV.U32 R127, RZ, RZ, R36 ;  /* 0x000000ffff7f7224 */ /* 0x000fe600078e0024 */
[----:B------:R-:W-:Y:S02]  /*8510*/  IMAD.MOV.U32 R126, RZ, RZ, R37 ;  /* 0x000000ffff7e7224 */ /* 0x000fe400078e0025 */
[C---:B------:R-:W-:Y:S01]  /*8520*/  HMMA.16816.F32.BF16 R8, R144.reuse, R14, R8 ;  /* 0x0000000e9008723c */ /* 0x040fe20000041808 */
[----:B------:R-:W4:Y:S02]  /*8530*/  LDSM.16.MT88.4 R36, [R228+0x100] ;  /* 0x00010000e424783b */ /* 0x000f240000004200 */
[C---:B------:R-:W-:Y:S01]  /*8540*/  FMUL.FTZ R12, R3.reuse, R68 ;  /* 0x00000044030c7220 */ /* 0x040fe20000410000 */
[----:B------:R-:W-:Y:S01]  /*8550*/  MUFU.EX2 R252, R252 ;  /* 0x000000fc00fc7308 */ /* 0x000fe20000000800 */
[C---:B------:R-:W-:Y:S01]  /*8560*/  FMUL.FTZ R13, R3.reuse, R69 ;  /* 0x00000045030d7220 */ /* 0x040fe20000410000 */
[----:B------:R-:W-:Y:S01]  /*8570*/  MOV R69, R35 ;  /* 0x0000002300457202 */ /* 0x000fe20000000f00 */
[C---:B------:R-:W-:Y:S02]  /*8580*/  FMUL.FTZ R14, R2.reuse, R70 ;  /* 0x00000046020e7220 */ /* 0x040fe40000410000 */
[C---:B------:R-:W-:Y:S03]  /*8590*/  FMUL.FTZ R15, R2.reuse, R71 ;  /* 0x00000047020f7220 */ /* 0x040fe60000410000 */
[----:B------:R-:W-:Y:S02]  /*85a0*/  IMAD.MOV.U32 R71, RZ, RZ, R16 ;  /* 0x000000ffff477224 */ /* 0x000fe400078e0010 */
[----:B------:R-:W-:Y:S01]  /*85b0*/  IMAD.MOV.U32 R68, RZ, RZ, R33 ;  /* 0x000000ffff447224 */ /* 0x000fe200078e0021 */
[----:B------:R-:W-:Y:S01]  /*85c0*/  MUFU.EX2 R251, R251 ;  /* 0x000000fb00fb7308 */ /* 0x000fe20000000800 */
[C---:B------:R-:W-:Y:S03]  /*85d0*/  HMMA.16816.F32.BF16 R12, R144.reuse, R20, R12 ;  /* 0x00000014900c723c */ /* 0x040fe6000004180c */
[C---:B------:R-:W-:Y:S02]  /*85e0*/  FMUL.FTZ R16, R3.reuse, R72 ;  /* 0x0000004803107220 */ /* 0x040fe40000410000 */
[C---:B------:R-:W-:Y:S02]  /*85f0*/  FMUL.FTZ R18, R2.reuse, R74 ;  /* 0x0000004a02127220 */ /* 0x040fe40000410000 */
[C---:B------:R-:W-:Y:S02]  /*8600*/  FMUL.FTZ R19, R2.reuse, R75 ;  /* 0x0000004b02137220 */ /* 0x040fe40000410000 */
[----:B------:R-:W-:Y:S01]  /*8610*/  IMAD.MOV.U32 R70, RZ, RZ, R34 ;  /* 0x000000ffff467224 */ /* 0x000fe200078e0022 */
[----:B------:R-:W-:Y:S02]  /*8620*/  MUFU.EX2 R250, R250 ;  /* 0x000000fa00fa7308 */ /* 0x000fe40000000800 */
[C---:B------:R-:W-:Y:S01]  /*8630*/  FMUL.FTZ R20, R3.reuse, R76 ;  /* 0x0000004c03147220 */ /* 0x040fe20000410000 */
[----:B------:R-:W-:Y:S01]  /*8640*/  MOV R76, R68 ;  /* 0x00000044004c7202 */ /* 0x000fe20000000f00 */
[C---:B------:R-:W-:Y:S03]  /*8650*/  HMMA.16816.F32.BF16 R16, R144.reuse, R22, R16 ;  /* 0x000000169010723c */ /* 0x040fe60000041810 */
[C---:B------:R-:W-:Y:S02]  /*8660*/  FMUL.FTZ R21, R3.reuse, R77 ;  /* 0x0000004d03157220 */ /* 0x040fe40000410000 */
[----:B------:R-:W-:Y:S01]  /*8670*/  IMAD.MOV.U32 R72, RZ, RZ, R25 ;  /* 0x000000ffff487224 */ /* 0x000fe200078e0019 */
[----:B------:R-:W-:Y:S01]  /*8680*/  MUFU.EX2 R194, R194 ;  /* 0x000000c200c27308 */ /* 0x000fe20000000800 */
[C---:B------:R-:W-:Y:S02]  /*8690*/  FMUL.FTZ R22, R2.reuse, R78 ;  /* 0x0000004e02167220 */ /* 0x040fe40000410000 */
[C---:B------:R-:W-:Y:S03]  /*86a0*/  FMUL.FTZ R23, R2.reuse, R79 ;  /* 0x0000004f02177220 */ /* 0x040fe60000410000 */
[----:B------:R-:W-:Y:S01]  /*86b0*/  MOV R79, R71 ;  /* 0x00000047004f7202 */ /* 0x000fe20000000f00 */
[----:B------:R-:W-:Y:S02]  /*86c0*/  IMAD.MOV.U32 R78, RZ, RZ, R70 ;  /* 0x000000ffff4e7224 */ /* 0x000fe400078e0046 */
[----:B------:R-:W-:Y:S01]  /*86d0*/  IMAD.MOV.U32 R77, RZ, RZ, R69 ;  /* 0x000000ffff4d7224 */ /* 0x000fe200078e0045 */
[C---:B---3--:R-:W-:Y:S01]  /*86e0*/  HMMA.16816.F32.BF16 R20, R144.reuse, R28, R20 ;  /* 0x0000001c9014723c */ /* 0x048fe20000041814 */
[----:B------:R-:W3:Y:S01]  /*86f0*/  LDSM.16.MT88.4 R68, [R228+0x4100] ;  /* 0x00410000e444783b */ /* 0x000ee20000004200 */
[----:B------:R-:W-:Y:S01]  /*8700*/  MUFU.EX2 R195, R195 ;  /* 0x000000c300c37308 */ /* 0x000fe20000000800 */
[----:B------:R-:W-:Y:S02]  /*8710*/  IMAD.MOV.U32 R74, RZ, RZ, R24 ;  /* 0x000000ffff4a7224 */ /* 0x000fe400078e0018 */
[----:B------:R-:W-:Y:S02]  /*8720*/  IMAD.MOV.U32 R75, RZ, RZ, R26 ;  /* 0x000000ffff4b7224 */ /* 0x000fe400078e001a */
[C---:B------:R-:W-:Y:S02]  /*8730*/  FMUL.FTZ R24, R3.reuse, R80 ;  /* 0x0000005003187220 */ /* 0x040fe40000410000 */
[C---:B------:R-:W-:Y:S03]  /*8740*/  FMUL.FTZ R25, R3.reuse, R81 ;  /* 0x0000005103197220 */ /* 0x040fe60000410000 */
[C---:B------:R-:W-:Y:S01]  /*8750*/  FMUL.FTZ R27, R2.reuse, R83 ;  /* 0x00000053021b7220 */ /* 0x040fe20000410000 */
[----:B------:R-:W-:Y:S01]  /*8760*/  MUFU.EX2 R193, R193 ;  /* 0x000000c100c17308 */ /* 0x000fe20000000800 */
[C---:B------:R-:W-:Y:S01]  /*8770*/  FMUL.FTZ R26, R2.reuse, R82 ;  /* 0x00000052021a7220 */ /* 0x040fe20000410000 */
[----:B------:R-:W-:Y:S01]  /*8780*/  MOV R82, R74 ;  /* 0x0000004a00527202 */ /* 0x000fe20000000f00 */
[----:B------:R-:W-:Y:S01]  /*8790*/  IMAD.MOV.U32 R74, RZ, RZ, R131 ;  /* 0x000000ffff4a7224 */ /* 0x000fe200078e0083 */
[----:B------:R-:W-:Y:S01]  /*87a0*/  MOV R131, R64 ;  /* 0x0000004000837202 */ /* 0x000fe20000000f00 */
[C---:B------:R-:W-:Y:S02]  /*87b0*/  FMUL.FTZ R28, R3.reuse, R84 ;  /* 0x00000054031c7220 */ /* 0x040fe40000410000 */
[----:B------:R-:W-:Y:S01]  /*87c0*/  IMAD.MOV.U32 R84, RZ, RZ, R76 ;  /* 0x000000ffff547224 */ /* 0x000fe200078e004c */
[C---:B------:R-:W-:Y:S02]  /*87d0*/  HMMA.16816.F32.BF16 R24, R144.reuse, R30, R24 ;  /* 0x0000001e9018723c */ /* 0x040fe40000041818 */
[----:B------:R-:W-:Y:S01]  /*87e0*/  MUFU.EX2 R192, R192 ;  /* 0x000000c000c07308 */ /* 0x000fe20000000800 */
[C---:B------:R-:W-:Y:S02]  /*87f0*/  FMUL.FTZ R29, R3.reuse, R85 ;  /* 0x00000055031d7220 */ /* 0x040fe40000410000 */
[C---:B------:R-:W-:Y:S02]  /*8800*/  FMUL.FTZ R33, R3.reuse, R89 ;  /* 0x0000005903217220 */ /* 0x040fe40000410000 */
[C---:B------:R-:W-:Y:S01]  /*8810*/  FMUL.FTZ R30, R2.reuse, R86 ;  /* 0x00000056021e7220 */ /* 0x040fe20000410000 */
[----:B------:R-:W-:Y:S01]  /*8820*/  MOV R86, R78 ;  /* 0x0000004e00567202 */ /* 0x000fe20000000f00 */
[C---:B------:R-:W-:Y:S03]  /*8830*/  FMUL.FTZ R31, R2.reuse, R87 ;  /* 0x00000057021f7220 */ /* 0x040fe60000410000 */
[----:B------:R-:W-:Y:S01]  /*8840*/  IMAD.MOV.U32 R87, RZ, RZ, R79 ;  /* 0x000000ffff577224 */ /* 0x000fe200078e004f */
[----:B------:R-:W-:Y:S01]  /*8850*/  MOV R97, R86 ;  /* 0x0000005600617202 */ /* 0x000fe20000000f00 */
[----:B------:R-:W-:Y:S01]  /*8860*/  IMAD.MOV.U32 R85, RZ, RZ, R77 ;  /* 0x000000ffff557224 */ /* 0x000fe200078e004d */
[----:B------:R-:W-:Y:S01]  /*8870*/  MUFU.EX2 R183, R183 ;  /* 0x000000b700b77308 */ /* 0x000fe20000000800 */
[C---:B----4-:R-:W-:Y:S03]  /*8880*/  HMMA.16816.F32.BF16 R28, R144.reuse, R36, R28 ;  /* 0x00000024901c723c */ /* 0x050fe6000004181c */
[C---:B------:R-:W-:Y:S02]  /*8890*/  FMUL.FTZ R34, R2.reuse, R90 ;  /* 0x0000005a02227220 */ /* 0x040fe40000410000 */
[C---:B------:R-:W-:Y:S02]  /*88a0*/  FMUL.FTZ R35, R2.reuse, R91 ;  /* 0x0000005b02237220 */ /* 0x040fe40000410000 */
[----:B------:R-:W-:Y:S02]  /*88b0*/  IMAD.MOV.U32 R78, RZ, RZ, R131 ;  /* 0x000000ffff4e7224 */ /* 0x000fe400078e0083 */
[----:B------:R-:W-:Y:S01]  /*88c0*/  IMAD.MOV.U32 R96, RZ, RZ, R87 ;  /* 0x000000ffff607224 */ /* 0x000fe200078e0057 */
[----:B------:R-:W-:Y:S02]  /*88d0*/  MUFU.EX2 R182, R182 ;  /* 0x000000b600b67308 */ /* 0x000fe40000000800 */
[C---:B------:R-:W-:Y:S03]  /*88e0*/  HMMA.16816.F32.BF16 R32, R144.reuse, R38, R32 ;  /* 0x000000269020723c */ /* 0x040fe60000041820 */
[C---:B------:R-:W-:Y:S02]  /*88f0*/  FMUL.FTZ R36, R3.reuse, R92 ;  /* 0x0000005c03247220 */ /* 0x040fe40000410000 */
[C---:B------:R-:W-:Y:S02]  /*8900*/  FMUL.FTZ R37, R3.reuse, R93 ;  /* 0x0000005d03257220 */ /* 0x040fe40000410000 */
[C---:B------:R-:W-:Y:S01]  /*8910*/  FMUL.FTZ R38, R2.reuse, R94 ;  /* 0x0000005e02267220 */ /* 0x040fe20000410000 */
[----:B------:R-:W-:Y:S01]  /*8920*/  MUFU.EX2 R181, R181 ;  /* 0x000000b500b57308 */ /* 0x000fe20000000800 */
[C---:B------:R-:W-:Y:S03]  /*8930*/  FMUL.FTZ R39, R2.reuse, R95 ;  /* 0x0000005f02277220 */ /* 0x040fe60000410000 */
[----:B------:R-:W-:Y:S02]  /*8940*/  IMAD.MOV.U32 R95, RZ, RZ, R78 ;  /* 0x000000ffff5f7224 */ /* 0x000fe400078e004e */
[C---:B------:R-:W-:Y:S02]  /*8950*/  FMUL.FTZ R42, R2.reuse, R98 ;  /* 0x00000062022a7220 */ /* 0x040fe40000410000 */
[C---:B------:R-:W-:Y:S02]  /*8960*/  HMMA.16816.F32.BF16 R36, R144.reuse, R44, R36 ;  /* 0x0000002c9024723c */ /* 0x040fe40000041824 */
[----:B------:R-:W-:Y:S01]  /*8970*/  MUFU.EX2 R180, R180 ;  /* 0x000000b400b47308 */ /* 0x000fe20000000800 */
[C---:B------:R-:W-:Y:S02]  /*8980*/  FMUL.FTZ R43, R2.reuse, R99 ;  /* 0x00000063022b7220 */ /* 0x040fe40000410000 */
[----:B------:R-:W-:Y:S02]  /*8990*/  IMAD.MOV.U32 R99, RZ, RZ, R85 ;  /* 0x000000ffff637224 */ /* 0x000fe400078e0055 */
[----:B------:R-:W-:Y:S02]  /*89a0*/  IMAD.MOV.U32 R98, RZ, RZ, R84 ;  /* 0x000000ffff627224 */ /* 0x000fe400078e0054 */
[----:B------:R-:W-:Y:S01]  /*89b0*/  LDSM.16.MT88.4 R84, [R228+0x900] ;  /* 0x00090000e454783b */ /* 0x000fe20000004200 */
[C---:B------:R-:W-:Y:S02]  /*89c0*/  HMMA.16816.F32.BF16 R40, R144.reuse, R46, R40 ;  /* 0x0000002e9028723c */ /* 0x040fe40000041828 */
[----:B------:R-:W-:Y:S01]  /*89d0*/  MUFU.EX2 R170, R170 ;  /* 0x000000aa00aa7308 */ /* 0x000fe20000000800 */
[C---:B------:R-:W-:Y:S02]  /*89e0*/  FMUL.FTZ R44, R3.reuse, R120 ;  /* 0x00000078032c7220 */ /* 0x040fe40000410000 */
[----:B------:R-:W-:Y:S02]  /*89f0*/  FMUL.FTZ R45, R3, R121 ;  /* 0x00000079032d7220 */ /* 0x000fe40000410000 */
[C---:B------:R-:W-:Y:S02]  /*8a00*/  FMUL.FTZ R46, R2.reuse, R122 ;  /* 0x0000007a022e7220 */ /* 0x040fe40000410000 */
[C---:B------:R-:W-:Y:S03]  /*8a10*/  FMUL.FTZ R47, R2.reuse, R123 ;  /* 0x0000007b022f7220 */ /* 0x040fe60000410000 */
[----:B------:R-:W-:Y:S01]  /*8a20*/  FFMA.FTZ R120, R75, c[0x0][0x2d0], -R159 ;  /* 0x0000b4004b787a23 */ /* 0x000fe2000001089f */
[----:B------:R-:W-:Y:S01]  /*8a30*/  MUFU.EX2 R171, R171 ;  /* 0x000000ab00ab7308 */ /* 0x000fe20000000800 */
[----:B------:R-:W-:Y:S02]  /*8a40*/  IMAD.MOV.U32 R75, RZ, RZ, R124 ;  /* 0x000000ffff4b7224 */ /* 0x000fe400078e007c */
[C---:B------:R-:W-:Y:S03]  /*8a50*/  HMMA.16816.F32.BF16 R44, R144.reuse, R52, R44 ;  /* 0x00000034902c723c */ /* 0x040fe6000004182c */
[----:B------:R-:W-:Y:S01]  /*8a60*/  IMAD.MOV.U32 R81, RZ, RZ, R73 ;  /* 0x000000ffff517224 */ /* 0x000fe200078e0049 */
[----:B------:R-:W-:Y:S01]  /*8a70*/  MOV R73, R130 ;  /* 0x0000008200497202 */ /* 0x000fe20000000f00 */
[----:B------:R-:W-:Y:S01]  /*8a80*/  IMAD.MOV.U32 R80, RZ, RZ, R72 ;  /* 0x000000ffff507224 */ /* 0x000fe200078e0048 */
[----:B------:R-:W-:Y:S01]  /*8a90*/  MOV R83, R75 ;  /* 0x0000004b00537202 */ /* 0x000fe20000000f00 */
[----:B------:R-:W-:Y:S01]  /*8aa0*/  IMAD.MOV.U32 R72, RZ, RZ, R129 ;  /* 0x000000ffff487224 */ /* 0x000fe200078e0081 */
[----:B------:R-:W-:Y:S01]  /*8ab0*/  MUFU.EX2 R120, R120 ;  /* 0x0000007800787308 */ /* 0x000fe20000000800 */
[----:B------:R-:W-:Y:S03]  /*8ac0*/  IMAD.MOV.U32 R124, RZ, RZ, R65 ;  /* 0x000000ffff7c7224 */ /* 0x000fe600078e0041 */
[----:B------:R-:W-:Y:S01]  /*8ad0*/  IMAD.MOV.U32 R129, RZ, RZ, R56 ;  /* 0x000000ffff817224 */ /* 0x000fe200078e0038 */
[----:B------:R-:W-:Y:S01]  /*8ae0*/  MOV R65, R49 ;  /* 0x0000003100417202 */ /* 0x000fe20000000f00 */
[----:B------:R-:W-:Y:S01]  /*8af0*/  IMAD.MOV.U32 R64, RZ, RZ, R48 ;  /* 0x000000ffff407224 */ /* 0x000fe200078e0030 */
[----:B------:R-:W-:Y:S01]  /*8b00*/  MOV R56, R50 ;  /* 0x0000003200387202 */ /* 0x000fe20000000f00 */
[C---:B------:R-:W-:Y:S01]  /*8b10*/  FMUL.FTZ R48, R3.reuse, R100 ;  /* 0x0000006403307220 */ /* 0x040fe20000410000 */
[----:B------:R-:W-:Y:S01]  /*8b20*/  MOV R121, R83 ;  /* 0x0000005300797202 */ /* 0x000fe20000000f00 */
[C---:B------:R-:W-:Y:S01]  /*8b30*/  FMUL.FTZ R49, R3.reuse, R101 ;  /* 0x0000006503317220 */ /* 0x040fe20000410000 */
[----:B------:R-:W-:Y:S01]  /*8b40*/  MUFU.EX2 R169, R169 ;  /* 0x000000a900a97308 */ /* 0x000fe20000000800 */
[----:B------:R-:W-:Y:S02]  /*8b50*/  IMAD.MOV.U32 R130, RZ, RZ, R57 ;  /* 0x000000ffff827224 */ /* 0x000fe400078e0039 */
[----:B------:R-:W-:Y:S02]  /*8b60*/  IMAD.MOV.U32 R57, RZ, RZ, R51 ;  /* 0x000000ffff397224 */ /* 0x000fe400078e0033 */
[C---:B------:R-:W-:Y:S01]  /*8b70*/  FMUL.FTZ R51, R2.reuse, R103 ;  /* 0x0000006702337220 */ /* 0x040fe20000410000 */
[----:B------:R-:W-:Y:S01]  /*8b80*/  MOV R131, R130 ;  /* 0x0000008200837202 */ /* 0x000fe20000000f00 */
[C---:B------:R-:W-:Y:S02]  /*8b90*/  FMUL.FTZ R50, R2.reuse, R102 ;  /* 0x0000006602327220 */ /* 0x040fe40000410000 */
[----:B------:R-:W-:Y:S01]  /*8ba0*/  IMAD.MOV.U32 R79, RZ, RZ, R124 ;  /* 0x000000ffff4f7224 */ /* 0x000fe200078e007c */
[----:B------:R-:W-:Y:S01]  /*8bb0*/  MOV R124, R57 ;  /* 0x00000039007c7202 */ /* 0x000fe20000000f00 */
[----:B------:R-:W-:Y:S01]  /*8bc0*/  IMAD.MOV.U32 R77, RZ, RZ, R65 ;  /* 0x000000ffff4d7224 */ /* 0x000fe200078e0041 */
[----:B------:R-:W-:Y:S01]  /*8bd0*/  MUFU.EX2 R168, R168 ;  /* 0x000000a800a87308 */ /* 0x000fe20000000800 */
[----:B------:R-:W-:Y:S01]  /*8be0*/  IMAD.MOV.U32 R76, RZ, RZ, R64 ;  /* 0x000000ffff4c7224 */ /* 0x000fe200078e0040 */
[C---:B------:R-:W-:Y:S03]  /*8bf0*/  HMMA.16816.F32.BF16 R48, R144.reuse, R54, R48 ;  /* 0x000000369030723c */ /* 0x040fe60000041830 */
[C---:B------:R-:W-:Y:S01]  /*8c00*/  FMUL.FTZ R52, R3.reuse, R104 ;  /* 0x0000006803347220 */ /* 0x040fe20000410000 */
[----:B------:R-:W-:Y:S01]  /*8c10*/  MOV R64, R59 ;  /* 0x0000003b00407202 */ /* 0x000fe20000000f00 */
[C---:B------:R-:W-:Y:S01]  /*8c20*/  FMUL.FTZ R53, R3.reuse, R105 ;  /* 0x0000006903357220 */ /* 0x040fe20000410000 */
[----:B------:R-:W-:Y:S01]  /*8c30*/  MOV R94, R77 ;  /* 0x0000004d005e7202 */ /* 0x000fe20000000f00 */
[C---:B------:R-:W-:Y:S01]  /*8c40*/  FMUL.FTZ R55, R2.reuse, R107 ;  /* 0x0000006b02377220 */ /* 0x040fe20000410000 */
[----:B------:R-:W-:Y:S01]  /*8c50*/  MUFU.EX2 R167, R167 ;  /* 0x000000a700a77308 */ /* 0x000fe20000000800 */
[C---:B------:R-:W-:Y:S03]  /*8c60*/  FMUL.FTZ R54, R2.reuse, R106 ;  /* 0x0000006a02367220 */ /* 0x040fe60000410000 */
[----:B------:R-:W-:Y:S02]  /*8c70*/  IMAD.MOV.U32 R103, RZ, RZ, R79 ;  /* 0x000000ffff677224 */ /* 0x000fe400078e004f */
[----:B------:R-:W-:Y:S02]  /*8c80*/  IMAD.MOV.U32 R92, RZ, RZ, R76 ;  /* 0x000000ffff5c7224 */ /* 0x000fe400078e004c */
[C---:B------:R-:W-:Y:S01]  /*8c90*/  HMMA.16816.F32.BF16 R52, R144.reuse, R60, R52 ;  /* 0x0000003c9034723c */ /* 0x040fe20000041834 */
[----:B------:R-:W-:Y:S01]  /*8ca0*/  LDSM.16.MT88.4 R76, [R230+0x900] ;  /* 0x00090000e64c783b */ /* 0x000fe20000004200 */
[----:B------:R-:W-:Y:S01]  /*8cb0*/  MUFU.EX2 R165, R165 ;  /* 0x000000a500a57308 */ /* 0x000fe20000000800 */
[----:B------:R-:W-:Y:S02]  /*8cc0*/  IMAD.MOV.U32 R130, RZ, RZ, R56 ;  /* 0x000000ffff827224 */ /* 0x000fe400078e0038 */
[----:B------:R-:W-:Y:S02]  /*8cd0*/  IMAD.MOV.U32 R65, RZ, RZ, R67 ;  /* 0x000000ffff417224 */ /* 0x000fe400078e0043 */
[----:B------:R-:W-:Y:S01]  /*8ce0*/  IMAD.MOV.U32 R67, RZ, RZ, R58 ;  /* 0x000000ffff437224 */ /* 0x000fe200078e003a */
[----:B------:R-:W-:Y:S01]  /*8cf0*/  MOV R91, R130 ;  /* 0x00000082005b7202 */ /* 0x000fe20000000f00 */
[C---:B------:R-:W-:Y:S03]  /*8d00*/  FMUL.FTZ R56, R3.reuse, R108 ;  /* 0x0000006c03387220 */ /* 0x040fe60000410000 */
[----:B------:R-:W-:Y:S01]  /*8d10*/  FMUL.FTZ R57, R3, R109 ;  /* 0x0000006d03397220 */ /* 0x000fe20000410000 */
[----:B------:R-:W-:Y:S01]  /*8d20*/  MOV R89, R67 ;  /* 0x0000004300597202 */ /* 0x000fe20000000f00 */
[C---:B------:R-:W-:Y:S01]  /*8d30*/  FMUL.FTZ R59, R2.reuse, R111 ;  /* 0x0000006f023b7220 */ /* 0x040fe20000410000 */
[----:B------:R-:W-:Y:S01]  /*8d40*/  MUFU.EX2 R166, R166 ;  /* 0x000000a600a67308 */ /* 0x000fe20000000800 */
[----:B------:R-:W-:Y:S02]  /*8d50*/  FMUL.FTZ R58, R2, R110 ;  /* 0x0000006e023a7220 */ /* 0x000fe40000410000 */
[----:B------:R-:W-:Y:S02]  /*8d60*/  FFMA.FTZ R100, R82, c[0x0][0x2d0], -R159 ;  /* 0x0000b40052647a23 */ /* 0x000fe4000001089f */
[----:B------:R-:W-:Y:S02]  /*8d70*/  IMAD.MOV.U32 R82, RZ, RZ, R74 ;  /* 0x000000ffff527224 */ /* 0x000fe400078e004a */
[----:B------:R-:W-:Y:S01]  /*8d80*/  FFMA.FTZ R101, R81, c[0x0][0x2d0], -R155 ;  /* 0x0000b40051657a23 */ /* 0x000fe2000001089b */
[C---:B------:R-:W-:Y:S02]  /*8d90*/  HMMA.16816.F32.BF16 R56, R144.reuse, R62, R56 ;  /* 0x0000003e9038723c */ /* 0x040fe40000041838 */
[----:B------:R-:W4:Y:S01]  /*8da0*/  MUFU.EX2 R100, R100 ;  /* 0x0000006400647308 */ /* 0x000f220000000800 */
[----:B------:R-:W-:Y:S02]  /*8db0*/  IMAD.MOV.U32 R81, RZ, RZ, R73 ;  /* 0x000000ffff517224 */ /* 0x000fe400078e0049 */
[----:B------:R-:W-:Y:S01]  /*8dc0*/  IMAD.MOV.U32 R88, RZ, RZ, R80 ;  /* 0x000000ffff587224 */ /* 0x000fe200078e0050 */
[----:B------:R-:W-:Y:S01]  /*8dd0*/  MOV R80, R72 ;  /* 0x0000004800507202 */ /* 0x000fe20000000f00 */
[C---:B------:R-:W-:Y:S01]  /*8de0*/  FMUL.FTZ R60, R3.reuse, R116 ;  /* 0x00000074033c7220 */ /* 0x040fe20000410000 */
[----:B------:R-:W5:Y:S01]  /*8df0*/  LDSM.16.MT88.4 R72, [R232+0x900] ;  /* 0x00090000e848783b */ /* 0x000f620000004200 */
[----:B------:R-:W-:Y:S03]  /*8e00*/  FFMA.FTZ R102, R88, c[0x0][0x2d0], -R155 ;  /* 0x0000b40058667a23 */ /* 0x000fe6000001089b */
[----:B------:R-:W-:Y:S01]  /*8e10*/  MUFU.EX2 R101, R101 ;  /* 0x0000006500657308 */ /* 0x000fe20000000800 */
[C---:B------:R-:W-:Y:S01]  /*8e20*/  FMUL.FTZ R61, R3.reuse, R117 ;  /* 0x00000075033d7220 */ /* 0x040fe20000410000 */
[----:B------:R-:W-:Y:S01]  /*8e30*/  MOV R123, R80 ;  /* 0x00000050007b7202 */ /* 0x000fe20000000f00 */
[C---:B------:R-:W-:Y:S02]  /*8e40*/  FMUL.FTZ R62, R2.reuse, R118 ;  /* 0x00000076023e7220 */ /* 0x040fe40000410000 */
[----:B------:R-:W-:Y:S02]  /*8e50*/  FMUL.FTZ R63, R2, R119 ;  /* 0x00000077023f7220 */ /* 0x000fe40000410000 */
[----:B------:R-:W-:Y:S02]  /*8e60*/  IMAD.MOV.U32 R93, RZ, RZ, R124 ;  /* 0x000000ffff5d7224 */ /* 0x000fe400078e007c */
[----:B------:R-:W-:Y:S01]  /*8e70*/  IMAD.MOV.U32 R90, RZ, RZ, R65 ;  /* 0x000000ffff5a7224 */ /* 0x000fe200078e0041 */
[----:B------:R-:W4:Y:S01]  /*8e80*/  MUFU.EX2 R102, R102 ;  /* 0x0000006600667308 */ /* 0x000f220000000800 */
[----:B------:R-:W-:Y:S01]  /*8e90*/  IMAD.MOV.U32 R124, RZ, RZ, R66 ;  /* 0x000000ffff7c7224 */ /* 0x000fe200078e0042 */
[C---:B---3--:R-:W-:Y:S03]  /*8ea0*/  HMMA.16816.F32.BF16 R60, R144.reuse, R68, R60 ;  /* 0x00000044903c723c */ /* 0x048fe6000004183c */
[----:B------:R-:W-:Y:S02]  /*8eb0*/  IMAD.MOV.U32 R130, RZ, RZ, R64 ;  /* 0x000000ffff827224 */ /* 0x000fe400078e0040 */
[C---:B------:R-:W-:Y:S02]  /*8ec0*/  FMUL.FTZ R64, R3.reuse, R112 ;  /* 0x0000007003407220 */ /* 0x040fe40000410000 */
[----:B------:R-:W-:Y:S01]  /*8ed0*/  FMUL.FTZ R65, R3, R113 ;  /* 0x0000007103417220 */ /* 0x000fe20000410000 */
[----:B--2---:R-:W-:Y:S01]  /*8ee0*/  F2FP.BF16.PACK_AB R68, R158, R154 ;  /* 0x0000009a9e44723e */ /* 0x004fe200000010ff */
[C---:B------:R-:W-:Y:S01]  /*8ef0*/  FMUL.FTZ R66, R2.reuse, R114 ;  /* 0x0000007202427220 */ /* 0x040fe20000410000 */
[----:B------:R-:W-:Y:S02]  /*8f00*/  MUFU.EX2 R164, R164 ;  /* 0x000000a400a47308 */ /* 0x000fe40000000800 */
[----:B------:R-:W-:Y:S01]  /*8f10*/  FMUL.FTZ R67, R2, R115 ;  /* 0x0000007302437220 */ /* 0x000fe20000410000 */
[----:B-1----:R-:W-:Y:S01]  /*8f20*/  F2FP.BF16.PACK_AB R69, R163, R161 ;  /* 0x000000a1a345723e */ /* 0x002fe200000010ff */
[----:B------:R-:W-:Y:S02]  /*8f30*/  IMAD.MOV.U32 R122, RZ, RZ, R82 ;  /* 0x000000ffff7a7224 */ /* 0x000fe400078e0052 */
[----:B------:R-:W-:Y:S02]  /*8f40*/  IMAD.MOV.U32 R88, RZ, RZ, R81 ;  /* 0x000000ffff587224 */ /* 0x000fe400078e0051 */
[----:B------:R-:W1:Y:S01]  /*8f50*/  LDSM.16.MT88.4 R80, [R229+0x900] ;  /* 0x00090000e550783b */ /* 0x000e620000004200 */
[----:B------:R-:W-:Y:S01]  /*8f60*/  HMMA.16816.F32.BF16 R64, R144, R70, R64 ;  /* 0x000000469040723c */ /* 0x000fe20000041840 */
[----:B------:R-:W-:Y:S02]  /*8f70*/  MUFU.EX2 R160, R160 ;  /* 0x000000a000a07308 */ /* 0x000fe40000000800 */
[----:B------:R-:W-:Y:S02]  /*8f80*/  FFMA.FTZ R107, R88, c[0x0][0x2d0], -R159 ;  /* 0x0000b400586b7a23 */ /* 0x000fe4000001089f */
[----:B------:R-:W-:Y:S02]  /*8f90*/  FFMA.FTZ R118, R93, c[0x0][0x2d0], -R155 ;  /* 0x0000b4005d767a23 */ /* 0x000fe4000001089b */
[----:B----4-:R-:W-:Y:S01]  /*8fa0*/  F2FP.BF16.PACK_AB R70, R100, R120 ;  /* 0x000000786446723e */ /* 0x010fe200000010ff */
[--C-:B------:R-:W-:Y:S01]  /*8fb0*/  FFMA.FTZ R119, R92, c[0x0][0x2d0], -R159.reuse ;  /* 0x0000b4005c777a23 */ /* 0x100fe2000001089f */
[----:B------:R-:W-:Y:S02]  /*8fc0*/  F2FP.BF16.PACK_AB R71, R102, R101 ;  /* 0x000000656647723e */ /* 0x000fe400000010ff */
[----:B------:R-:W-:Y:S01]  /*8fd0*/  MUFU.EX2 R107, R107 ;  /* 0x0000006b006b7308 */ /* 0x000fe20000000800 */
[--C-:B------:R-:W-:Y:S02]  /*8fe0*/  FFMA.FTZ R144, R127, c[0x0][0x2d0], -R159.reuse ;  /* 0x0000b4007f907a23 */ /* 0x100fe4000001089f */
[----:B------:R-:W-:Y:S02]  /*8ff0*/  FFMA.FTZ R145, R126, c[0x0][0x2d0], -R159 ;  /* 0x0000b4007e917a23 */ /* 0x000fe4000001089f */
[C---:B-----5:R-:W-:Y:S05]  /*9000*/  HMMA.16816.F32.BF16 R4, R68.reuse, R72, R4 ;  /* 0x000000484404723c */ /* 0x060fea0000041804 */
[--C-:B------:R-:W-:Y:S01]  /*9010*/  FFMA.FTZ R147, R125, c[0x0][0x2d0], -R155.reuse ;  /* 0x0000b4007d937a23 */ /* 0x100fe2000001089b */
[----:B------:R-:W-:Y:S01]  /*9020*/  MUFU.EX2 R118, R118 ;  /* 0x0000007600767308 */ /* 0x000fe20000000800 */
[--C-:B------:R-:W-:Y:S01]  /*9030*/  FFMA.FTZ R146, R124, c[0x0][0x2d0], -R155.reuse ;  /* 0x0000b4007c927a23 */ /* 0x100fe2000001089b */
[C---:B------:R-:W-:Y:S01]  /*9040*/  HMMA.16816.F32.BF16 R8, R68.reuse, R74, R8 ;  /* 0x0000004a4408723c */ /* 0x040fe20000041808 */
[----:B------:R-:W2:Y:S03]  /*9050*/  LDSM.16.MT88.4 R72, [R232+0x4900] ;  /* 0x00490000e848783b */ /* 0x000ea60000004200 */
[----:B------:R-:W-:Y:S02]  /*9060*/  FFMA.FTZ R106, R95, c[0x0][0x2d0], -R155 ;  /* 0x0000b4005f6a7a23 */ /* 0x000fe4000001089b */
[----:B------:R-:W-:Y:S02]  /*9070*/  IMAD.MOV.U32 R95, RZ, RZ, R89 ;  /* 0x000000ffff5f7224 */ /* 0x000fe400078e0059 */
[C---:B------:R-:W-:Y:S01]  /*9080*/  HMMA.16816.F32.BF16 R12, R68.reuse, R76, R12 ;  /* 0x0000004c440c723c */ /* 0x040fe2000004180c */
[----:B------:R-:W-:Y:S01]  /*9090*/  LDSM.16.MT88.4 R124, [R232+0x3900] ;  /* 0x00390000e87c783b */ /* 0x000fe20000004200 */
[----:B------:R-:W-:Y:S02]  /*90a0*/  MUFU.EX2 R106, R106 ;  /* 0x0000006a006a7308 */ /* 0x000fe40000000800 */
[----:B------:R-:W-:Y:S02]  /*90b0*/  FFMA.FTZ R104, R103, c[0x0][0x2d0], -R159 ;  /* 0x0000b40067687a23 */ /* 0x000fe4000001089f */
[----:B------:R-:W-:Y:S01]  /*90c0*/  FFMA.FTZ R103, R122, c[0x0][0x2d0], -R155 ;  /* 0x0000b4007a677a23 */ /* 0x000fe2000001089b */
[----:B------:R-:W-:Y:S01]  /*90d0*/  MOV R122, R99 ;  /* 0x00000063007a7202 */ /* 0x000fe20000000f00 */
[C---:B------:R-:W-:Y:S01]  /*90e0*/  HMMA.16816.F32.BF16 R16, R68.reuse, R78, R16 ;  /* 0x0000004e4410723c */ /* 0x040fe20000041810 */
[----:B------:R-:W3:Y:S03]  /*90f0*/  LDSM.16.MT88.4 R76, [R230+0x4900] ;  /* 0x00490000e64c783b */ /* 0x000ee60000004200 */
[----:B------:R-:W-:Y:S01]  /*9100*/  IMAD.MOV.U32 R99, RZ, RZ, R96 ;  /* 0x000000ffff637224 */ /* 0x000fe200078e0060 */
[----:B------:R-:W-:Y:S01]  /*9110*/  MUFU.EX2 R103, R103 ;  /* 0x0000006700677308 */ /* 0x000fe20000000800 */
[----:B------:R-:W-:Y:S02]  /*9120*/  IMAD.MOV.U32 R96, RZ, RZ, R90 ;  /* 0x000000ffff607224 */ /* 0x000fe400078e005a */
[C---:B-1----:R-:W-:Y:S04]  /*9130*/  HMMA.16816.F32.BF16 R20, R68.reuse, R80, R20 ;  /* 0x000000504414723c */ /* 0x042fe80000041814 */
[----:B------:R-:W-:Y:S02]  /*9140*/  FFMA.FTZ R116, R99, c[0x0][0x2d0], -R159 ;  /* 0x0000b40063747a23 */ /* 0x000fe4000001089f */
[--C-:B------:R-:W-:Y:S01]  /*9150*/  FFMA.FTZ R109, R122, c[0x0][0x2d0], -R155.reuse ;  /* 0x0000b4007a6d7a23 */ /* 0x100fe2000001089b */
[----:B------:R-:W1:Y:S01]  /*9160*/  MUFU.EX2 R104, R104 ;  /* 0x0000006800687308 */ /* 0x000e620000000800 */
[C---:B------:R-:W-:Y:S01]  /*9170*/  HMMA.16816.F32.BF16 R24, R68.reuse, R82, R24 ;  /* 0x000000524418723c */ /* 0x040fe20000041818 */
[----:B------:R-:W4:Y:S03]  /*9180*/  LDSM.16.MT88.4 R80, [R229+0x4900] ;  /* 0x00490000e550783b */ /* 0x000f260000004200 */
[----:B------:R-:W-:Y:S02]  /*9190*/  FFMA.FTZ R122, R97, c[0x0][0x2d0], -R155 ;  /* 0x0000b400617a7a23 */ /* 0x000fe4000001089b */
[--C-:B------:R-:W-:Y:S01]  /*91a0*/  FFMA.FTZ R117, R96, c[0x0][0x2d0], -R159.reuse ;  /* 0x0000b40060757a23 */ /* 0x100fe2000001089f */
[----:B------:R-:W-:Y:S01]  /*91b0*/  MOV R96, R95 ;  /* 0x0000005f00607202 */ /* 0x000fe20000000f00 */
[C---:B------:R-:W-:Y:S01]  /*91c0*/  HMMA.16816.F32.BF16 R28, R68.reuse, R84, R28 ;  /* 0x00000054441c723c */ /* 0x040fe2000004181c */
[----:B------:R-:W-:Y:S03]  /*91d0*/  MUFU.EX2 R109, R109 ;  /* 0x0000006d006d7308 */ /* 0x000fe60000000800 */
[----:B------:R-:W-:Y:S02]  /*91e0*/  FFMA.FTZ R105, R123, c[0x0][0x2d0], -R159 ;  /* 0x0000b4007b697a23 */ /* 0x000fe4000001089f */
[----:B------:R-:W-:Y:S02]  /*91f0*/  IMAD.MOV.U32 R123, RZ, RZ, R121 ;  /* 0x000000ffff7b7224 */ /* 0x000fe400078e0079 */
[C---:B------:R-:W-:Y:S01]  /*9200*/  HMMA.16816.F32.BF16 R32, R68.reuse, R86, R32 ;  /* 0x000000564420723c */ /* 0x040fe20000041820 */
[----:B------:R-:W-:Y:S02]  /*9210*/  LDSM.16.MT88.4 R84, [R232+0x1100] ;  /* 0x00110000e854783b */ /* 0x000fe40000004200 */
[----:B------:R-:W-:Y:S01]  /*9220*/  MUFU.EX2 R105, R105 ;  /* 0x0000006900697308 */ /* 0x000fe20000000800 */
[----:B------:R-:W-:Y:S01]  /*9230*/  IMAD.MOV.U32 R121, RZ, RZ, R94 ;  /* 0x000000ffff797224 */ /* 0x000fe200078e005e */
[----:B------:R-:W-:Y:S01]  /*9240*/  MOV R94, R91 ;  /* 0x0000005b005e7202 */ /* 0x000fe20000000f00 */
[----:B------:R-:W-:Y:S02]  /*9250*/  FFMA.FTZ R108, R123, c[0x0][0x2d0], -R159 ;  /* 0x0000b4007b6c7a23 */ /* 0x000fe4000001089f */
[C---:B--2---:R-:W-:Y:S01]  /*9260*/  HMMA.16816.F32.BF16 R36, R68.reuse, R72, R36 ;  /* 0x000000484424723c */ /* 0x044fe20000041824 */
[----:B------:R-:W2:Y:S03]  /*9270*/  LDSM.16.MT88.4 R88, [R228+0x4900] ;  /* 0x00490000e458783b */ /* 0x000ea60000004200 */
[--C-:B------:R-:W-:Y:S01]  /*9280*/  FFMA.FTZ R111, R94, c[0x0][0x2d0], -R155.reuse ;  /* 0x0000b4005e6f7a23 */ /* 0x100fe2000001089b */
[----:B------:R-:W5:Y:S01]  /*9290*/  MUFU.EX2 R108, R108 ;  /* 0x0000006c006c7308 */ /* 0x000f620000000800 */
[--C-:B------:R-:W-:Y:S02]  /*92a0*/  FFMA.FTZ R123, R96, c[0x0][0x2d0], -R155.reuse ;  /* 0x0000b400607b7a23 */ /* 0x100fe4000001089b */
[C---:B------:R-:W-:Y:S01]  /*92b0*/  HMMA.16816.F32.BF16 R40, R68.reuse, R74, R40 ;  /* 0x0000004a4428723c */ /* 0x040fe20000041828 */
[----:B------:R-:W1:Y:S03]  /*92c0*/  LDSM.16.MT88.4 R72, [R230+0x1100] ;  /* 0x00110000e648783b */ /* 0x000e660000004200 */
[----:B------:R-:W-:Y:S02]  /*92d0*/  FFMA.FTZ R110, R121, c[0x0][0x2d0], -R155 ;  /* 0x0000b400796e7a23 */ /* 0x000fe4000001089b */
[----:B------:R-:W-:Y:S01]  /*92e0*/  FFMA.FTZ R121, R98, c[0x0][0x2d0], -R159 ;  /* 0x0000b40062797a23 */ /* 0x000fe2000001089f */
[----:B------:R-:W-:Y:S01]  /*92f0*/  MUFU.EX2 R111, R111 ;  /* 0x0000006f006f7308 */ /* 0x000fe20000000800 */
[C---:B---3--:R-:W-:Y:S01]  /*9300*/  HMMA.16816.F32.BF16 R44, R68.reuse, R76, R44 ;  /* 0x0000004c442c723c */ /* 0x048fe2000004182c */
[----:B------:R-:W-:Y:S03]  /*9310*/  LDSM.16.MT88.4 R92, [R228+0x5100] ;  /* 0x00510000e45c783b */ /* 0x000fe60000004200 */
[----:B------:R-:W-:Y:S02]  /*9320*/  FFMA.FTZ R153, R2, R246, R153 ;  /* 0x000000f602997223 */ /* 0x000fe40000010099 */
[----:B------:R-:W-:Y:S02]  /*9330*/  FADD.FTZ R149, R154, R149 ;  /* 0x000000959a957221 */ /* 0x000fe40000010000 */
[C---:B------:R-:W-:Y:S01]  /*9340*/  HMMA.16816.F32.BF16 R48, R68.reuse, R78, R48 ;  /* 0x0000004e4430723c */ /* 0x040fe20000041830 */
[----:B------:R-:W3:Y:S01]  /*9350*/  LDSM.16.MT88.4 R76, [R229+0x1100] ;  /* 0x00110000e54c783b */ /* 0x000ee20000004200 */
[----:B------:R-:W1:Y:S02]  /*9360*/  MUFU.EX2 R110, R110 ;  /* 0x0000006e006e7308 */ /* 0x000e640000000800 */
[----:B------:R-:W-:Y:S02]  /*9370*/  FADD.FTZ R158, R158, R149 ;  /* 0x000000959e9e7221 */ /* 0x000fe40000010000 */
[----:B------:R-:W-:Y:S02]  /*9380*/  FADD.FTZ R153, R148, R153 ;  /* 0x0000009994997221 */ /* 0x000fe40000010000 */
[C---:B----4-:R-:W-:Y:S01]  /*9390*/  HMMA.16816.F32.BF16 R52, R68.reuse, R80, R52 ;  /* 0x000000504434723c */ /* 0x050fe20000041834 */
[----:B------:R-:W-:Y:S03]  /*93a0*/  LDSM.16.MT88.4 R96, [R228+0x7100] ;  /* 0x00710000e460783b */ /* 0x000fe60000004200 */
[----:B------:R-:W-:Y:S01]  /*93b0*/  FADD.FTZ R2, R120, R158 ;  /* 0x0000009e78027221 */ /* 0x000fe20000010000 */
[----:B------:R-:W4:Y:S01]  /*93c0*/  MUFU.EX2 R116, R116 ;  /* 0x0000007400747308 */ /* 0x000f220000000800 */
[----:B------:R-:W-:Y:S02]  /*93d0*/  FADD.FTZ R135, R135, R153 ;  /* 0x0000009987877221 */ /* 0x000fe40000010000 */
[C---:B------:R-:W-:Y:S01]  /*93e0*/  HMMA.16816.F32.BF16 R56, R68.reuse, R82, R56 ;  /* 0x000000524438723c */ /* 0x040fe20000041838 */
[----:B------:R-:W3:Y:S03]  /*93f0*/  LDSM.16.MT88.4 R80, [R228+0x1100] ;  /* 0x00110000e450783b */ /* 0x000ee60000004200 */
[----:B------:R-:W-:Y:S02]  /*9400*/  FADD.FTZ R2, R100, R2 ;  /* 0x0000000264027221 */ /* 0x000fe40000010000 */
[----:B------:R-:W-:Y:S01]  /*9410*/  FADD.FTZ R135, R134, R135 ;  /* 0x0000008786877221 */ /* 0x000fe20000010000 */
[----:B------:R-:W3:Y:S01]  /*9420*/  MUFU.EX2 R117, R117 ;  /* 0x0000007500757308 */ /* 0x000ee20000000800 */
[C---:B--2---:R-:W-:Y:S04]  /*9430*/  HMMA.16816.F32.BF16 R60, R68.reuse, R88, R60 ;  /* 0x00000058443c723c */ /* 0x044fe8000004183c */
[----:B------:R-:W-:Y:S02]  /*9440*/  FADD.FTZ R161, R161, R135 ;  /* 0x00000087a1a17221 */ /* 0x000fe40000010000 */
[----:B-1----:R-:W-:Y:S02]  /*9450*/  FADD.FTZ R2, R104, R2 ;  /* 0x0000000268027221 */ /* 0x002fe40000010000 */
[----:B------:R-:W-:Y:S01]  /*9460*/  HMMA.16816.F32.BF16 R64, R68, R90, R64 ;  /* 0x0000005a4440723c */ /* 0x000fe20000041840 */
[----:B------:R-:W-:Y:S01]  /*9470*/  LDSM.16.MT88.4 R88, [R229+0x5100] ;  /* 0x00510000e558783b */ /* 0x000fe20000004200 */
[----:B------:R-:W-:Y:S02]  /*9480*/  MUFU.EX2 R119, R119 ;  /* 0x0000007700777308 */ /* 0x000fe40000000800 */
[----:B------:R-:W-:Y:S03]  /*9490*/  FADD.FTZ R161, R163, R161 ;  /* 0x000000a1a3a17221 */ /* 0x000fe60000010000 */
[----:B------:R-:W-:Y:S01]  /*94a0*/  F2FP.BF16.PACK_AB R69, R106, R103 ;  /* 0x000000676a45723e */ /* 0x000fe200000010ff */
[----:B------:R-:W-:Y:S01]  /*94b0*/  FADD.FTZ R101, R101, R161 ;  /* 0x000000a165657221 */ /* 0x000fe20000010000 */
[----:B-----5:R-:W-:Y:S03]  /*94c0*/  F2FP.BF16.PACK_AB R70, R108, R107 ;  /* 0x0000006b6c46723e */ /* 0x020fe600000010ff */
[----:B------:R-:W-:Y:S01]  /*94d0*/  F2FP.BF16.PACK_AB R71, R110, R109 ;  /* 0x0000006d6e47723e */ /* 0x000fe200000010ff */
[----:B------:R-:W-:Y:S01]  /*94e0*/  FADD.FTZ R3, R102, R101 ;  /* 0x0000006566037221 */ /* 0x000fe20000010000 */
[C---:B------:R-:W-:Y:S01]  /*94f0*/  F2FP.BF16.PACK_AB R68, R105.reuse, R104 ;  /* 0x000000686944723e */ /* 0x040fe200000010ff */
[----:B------:R-:W1:Y:S01]  /*9500*/  MUFU.EX2 R121, R121 ;  /* 0x0000007900797308 */ /* 0x000e620000000800 */
[----:B------:R-:W-:Y:S02]  /*9510*/  FADD.FTZ R105, R105, R2 ;  /* 0x0000000269697221 */ /* 0x000fe40000010000 */
[----:B------:R-:W-:Y:S02]  /*9520*/  FADD.FTZ R3, R103, R3 ;  /* 0x0000000367037221 */ /* 0x000fe40000010000 */
[----:B------:R-:W-:Y:S01]  /*9530*/  LDSM.16.MT88.4 R100, [R230+0x7900] ;  /* 0x00790000e664783b */ /* 0x000fe20000004200 */
[C---:B------:R-:W-:Y:S03]  /*9540*/  HMMA.16816.F32.BF16 R4, R68.reuse, R84, R4 ;  /* 0x000000544404723c */ /* 0x040fe60000041804 */
[----:B------:R-:W-:Y:S01]  /*9550*/  FADD.FTZ R3, R106, R3 ;  /* 0x000000036a037221 */ /* 0x000fe20000010000 */
[----:B------:R-:W-:Y:S01]  /*9560*/  MUFU.EX2 R122, R122 ;  /* 0x0000007a007a7308 */ /* 0x000fe20000000800 */
[----:B------:R-:W-:Y:S02]  /*9570*/  FADD.FTZ R2, R107, R105 ;  /* 0x000000696b027221 */ /* 0x000fe40000010000 */
[----:B------:R-:W-:Y:S01]  /*9580*/  FADD.FTZ R109, R109, R3 ;  /* 0x000000036d6d7221 */ /* 0x000fe20000010000 */
[C---:B------:R-:W-:Y:S01]  /*9590*/  HMMA.16816.F32.BF16 R8, R68.reuse, R86, R8 ;  /* 0x000000564408723c */ /* 0x040fe20000041808 */
[----:B------:R-:W2:Y:S03]  /*95a0*/  LDSM.16.MT88.4 R84, [R232+0x5100] ;  /* 0x00510000e854783b */ /* 0x000ea60000004200 */
[----:B------:R-:W-:Y:S02]  /*95b0*/  FADD.FTZ R3, R110, R109 ;  /* 0x0000006d6e037221 */ /* 0x000fe40000010000 */
[----:B------:R-:W-:Y:S01]  /*95c0*/  FADD.FTZ R2, R108, R2 ;  /* 0x000000026c027221 */ /* 0x000fe20000010000 */
[----:B------:R-:W5:Y:S01]  /*95d0*/  MUFU.EX2 R123, R123 ;  /* 0x0000007b007b7308 */ /* 0x000f620000000800 */
[C---:B------:R-:W-:Y:S04]  /*95e0*/  HMMA.16816.F32.BF16 R12, R68.reuse, R72, R12 ;  /* 0x00000048440c723c */ /* 0x040fe8000004180c */
[----:B------:R-:W-:Y:S02]  /*95f0*/  FADD.FTZ R3, R111, R3 ;  /* 0x000000036f037221 */ /* 0x000fe40000010000 */
[----:B----4-:R-:W-:Y:S02]  /*9600*/  FADD.FTZ R2, R116, R2 ;  /* 0x0000000274027221 */ /* 0x010fe40000010000 */
[C---:B------:R-:W-:Y:S01]  /*9610*/  HMMA.16816.F32.BF16 R16, R68.reuse, R74, R16 ;  /* 0x0000004a4410723c */ /* 0x040fe20000041810 */
[----:B------:R-:W4:Y:S01]  /*9620*/  LDSM.16.MT88.4 R72, [R230+0x5100] ;  /* 0x00510000e648783b */ /* 0x000f220000004200 */
[----:B------:R-:W1:Y:S02]  /*9630*/  MUFU.EX2 R144, R144 ;  /* 0x0000009000907308 */ /* 0x000e640000000800 */
[----:B------:R-:W-:Y:S04]  /*9640*/  FADD.FTZ R3, R118, R3 ;  /* 0x0000000376037221 */ /* 0x000fe80000010000 */
[C---:B---3--:R-:W-:Y:S04]  /*9650*/  HMMA.16816.F32.BF16 R20, R68.reuse, R76, R20 ;  /* 0x0000004c4414723c */ /* 0x048fe80000041814 */
[----:B------:R-:W-:Y:S04]  /*9660*/  MUFU.EX2 R145, R145 ;  /* 0x0000009100917308 */ /* 0x000fe80000000800 */
[C---:B------:R-:W-:Y:S01]  /*9670*/  HMMA.16816.F32.BF16 R24, R68.reuse, R78, R24 ;  /* 0x0000004e4418723c */ /* 0x040fe20000041818 */
[----:B------:R-:W3:Y:S05]  /*9680*/  LDSM.16.MT88.4 R76, [R232+0x1900] ;  /* 0x00190000e84c783b */ /* 0x000eea0000004200 */
[----:B------:R-:W-:Y:S02]  /*9690*/  MUFU.EX2 R147, R147 ;  /* 0x0000009300937308 */ /* 0x000fe40000000800 */
[C---:B------:R-:W-:Y:S08]  /*96a0*/  HMMA.16816.F32.BF16 R28, R68.reuse, R80, R28 ;  /* 0x00000050441c723c */ /* 0x040ff0000004181c */
[C---:B------:R-:W-:Y:S01]  /*96b0*/  HMMA.16816.F32.BF16 R32, R68.reuse, R82, R32 ;  /* 0x000000524420723c */ /* 0x040fe20000041820 */
[----:B------:R-:W1:Y:S01]  /*96c0*/  LDSM.16.MT88.4 R80, [R230+0x1900] ;  /* 0x00190000e650783b */ /* 0x000e620000004200 */
[----:B------:R-:W-:Y:S06]  /*96d0*/  MUFU.EX2 R146, R146 ;  /* 0x0000009200927308 */ /* 0x000fec0000000800 */
[C---:B--2---:R-:W-:Y:S04]  /*96e0*/  HMMA.16816.F32.BF16 R36, R68.reuse, R84, R36 ;  /* 0x000000544424723c */ /* 0x044fe80000041824 */
[----:B------:R-:W-:Y:S04]  /*96f0*/  MUFU.EX2 R162, R162 ;  /* 0x000000a200a27308 */ /* 0x000fe80000000800 */
[C---:B------:R-:W-:Y:S01]  /*9700*/  HMMA.16816.F32.BF16 R40, R68.reuse, R86, R40 ;  /* 0x000000564428723c */ /* 0x040fe20000041828 */
[----:B------:R-:W-:Y:S05]  /*9710*/  LDSM.16.MT88.4 R84, [R228+0x1900] ;  /* 0x00190000e454783b */ /* 0x000fea0000004200 */
[----:B------:R-:W-:Y:S02]  /*9720*/  MUFU.EX2 R156, R156 ;  /* 0x0000009c009c7308 */ /* 0x000fe40000000800 */
[C---:B----4-:R-:W-:Y:S08]  /*9730*/  HMMA.16816.F32.BF16 R44, R68.reuse, R72, R44 ;  /* 0x00000048442c723c */ /* 0x050ff0000004182c */
[C---:B------:R-:W-:Y:S01]  /*9740*/  HMMA.16816.F32.BF16 R48, R68.reuse, R74, R48 ;  /* 0x0000004a4430723c */ /* 0x040fe20000041830 */
[----:B------:R-:W2:Y:S07]  /*9750*/  LDSM.16.MT88.4 R72, [R229+0x1900] ;  /* 0x00190000e548783b */ /* 0x000eae0000004200 */
[C---:B------:R-:W-:Y:S08]  /*9760*/  HMMA.16816.F32.BF16 R52, R68.reuse, R88, R52 ;  /* 0x000000584434723c */ /* 0x040ff00000041834 */
[C---:B------:R-:W-:Y:S01]  /*9770*/  HMMA.16816.F32.BF16 R56, R68.reuse, R90, R56 ;  /* 0x0000005a4438723c */ /* 0x040fe20000041838 */
[----:B------:R-:W-:Y:S07]  /*9780*/  LDSM.16.MT88.4 R88, [R229+0x5900] ;  /* 0x00590000e558783b */ /* 0x000fee0000004200 */
[C---:B------:R-:W-:Y:S07]  /*9790*/  HMMA.16816.F32.BF16 R60, R68.reuse, R92, R60 ;  /* 0x0000005c443c723c */ /* 0x040fee000004183c */
[----:B------:R-:W-:Y:S01]  /*97a0*/  FFMA.FTZ R92, R130, c[0x0][0x2d0], -R159 ;  /* 0x0000b400825c7a23 */ /* 0x000fe2000001089f */
[----:B------:R-:W-:Y:S03]  /*97b0*/  HMMA.16816.F32.BF16 R64, R68, R94, R64 ;  /* 0x0000005e4440723c */ /* 0x000fe60000041840 */
[----:B------:R4:W2:Y:S04]  /*97c0*/  MUFU.EX2 R115, R92 ;  /* 0x0000005c00737308 */ /* 0x0008a80000000800 */
[----:B------:R-:W-:Y:S02]  /*97d0*/  F2FP.BF16.PACK_AB R69, R118, R111 ;  /* 0x0000006f7645723e */ /* 0x000fe400000010ff */
[----:B------:R-:W-:Y:S01]  /*97e0*/  F2FP.BF16.PACK_AB R68, R117, R116 ;  /* 0x000000747544723e */ /* 0x000fe200000010ff */
[----:B------:R-:W-:Y:S02]  /*97f0*/  LDSM.16.MT88.4 R108, [R229+0x7900] ;  /* 0x00790000e56c783b */ /* 0x000fe40000004200 */
[----:B-1----:R-:W-:Y:S01]  /*9800*/  F2FP.BF16.PACK_AB R70, R121, R119 ;  /* 0x000000777946723e */ /* 0x002fe200000010ff */
[----:B------:R-:W-:Y:S01]  /*9810*/  FADD.FTZ R117, R117, R2 ;  /* 0x0000000275757221 */ /* 0x000fe20000010000 */
[----:B-----5:R-:W-:Y:S01]  /*9820*/  F2FP.BF16.PACK_AB R71, R123, R122 ;  /* 0x0000007a7b47723e */ /* 0x020fe200000010ff */
[----:B------:R-:W-:Y:S02]  /*9830*/  FADD.FTZ R122, R122, R3 ;  /* 0x000000037a7a7221 */ /* 0x000fe40000010000 */
[----:B------:R-:W-:Y:S02]  /*9840*/  FADD.FTZ R117, R119, R117 ;  /* 0x0000007577757221 */ /* 0x000fe40000010000 */
[----:B------:R-:W-:Y:S02]  /*9850*/  FADD.FTZ R122, R123, R122 ;  /* 0x0000007a7b7a7221 */ /* 0x000fe40000010000 */
[C---:B---3--:R-:W-:Y:S03]  /*9860*/  HMMA.16816.F32.BF16 R4, R68.reuse, R76, R4 ;  /* 0x0000004c4404723c */ /* 0x048fe60000041804 */
[----:B------:R-:W-:Y:S02]  /*9870*/  FADD.FTZ R121, R121, R117 ;  /* 0x0000007579797221 */ /* 0x000fe40000010000 */
[----:B----4-:R-:W-:Y:S03]  /*9880*/  FFMA.FTZ R92, R128, c[0x0][0x2d0], -R155 ;  /* 0x0000b400805c7a23 */ /* 0x010fe6000001089b */
[C---:B------:R-:W-:Y:S01]  /*9890*/  HMMA.16816.F32.BF16 R8, R68.reuse, R78, R8 ;  /* 0x0000004e4408723c */ /* 0x040fe20000041808 */
[----:B------:R-:W1:Y:S01]  /*98a0*/  LDSM.16.MT88.4 R76, [R232+0x5900] ;  /* 0x00590000e84c783b */ /* 0x000e620000004200 */
[----:B------:R3:W4:Y:S02]  /*98b0*/  MUFU.EX2 R114, R92 ;  /* 0x0000005c00727308 */ /* 0x0007240000000800 */
[----:B------:R-:W-:Y:S04]  /*98c0*/  FADD.FTZ R121, R144, R121 ;  /* 0x0000007990797221 */ /* 0x000fe80000010000 */
[C---:B------:R-:W-:Y:S08]  /*98d0*/  HMMA.16816.F32.BF16 R12, R68.reuse, R80, R12 ;  /* 0x00000050440c723c */ /* 0x040ff0000004180c */
[C---:B------:R-:W-:Y:S01]  /*98e0*/  HMMA.16816.F32.BF16 R16, R68.reuse, R82, R16 ;  /* 0x000000524410723c */ /* 0x040fe20000041810 */
[----:B------:R-:W5:Y:S07]  /*98f0*/  LDSM.16.MT88.4 R80, [R230+0x5900] ;  /* 0x00590000e650783b */ /* 0x000f6e0000004200 */
[C---:B--2---:R-:W-:Y:S01]  /*9900*/  HMMA.16816.F32.BF16 R20, R68.reuse, R72, R20 ;  /* 0x000000484414723c */ /* 0x044fe20000041814 */
[----:B---3--:R-:W-:Y:S06]  /*9910*/  LDSM.16.MT88.4 R92, [R228+0x6100] ;  /* 0x00610000e45c783b */ /* 0x008fec0000004200 */
[--C-:B------:R-:W-:Y:S01]  /*9920*/  FFMA.FTZ R72, R131, c[0x0][0x2d0], -R159.reuse ;  /* 0x0000b40083487a23 */ /* 0x100fe2000001089f */
[C---:B------:R-:W-:Y:S03]  /*9930*/  HMMA.16816.F32.BF16 R24, R68.reuse, R74, R24 ;  /* 0x0000004a4418723c */ /* 0x040fe60000041818 */
[----:B------:R2:W3:Y:S01]  /*9940*/  MUFU.EX2 R113, R72 ;  /* 0x0000004800717308 */ /* 0x0004e20000000800 */
[----:B------:R-:W-:Y:S02]  /*9950*/  FFMA.FTZ R159, R157, c[0x0][0x2d0], -R159 ;  /* 0x0000b4009d9f7a23 */ /* 0x000fe4000001089f */
[----:B------:R-:W-:Y:S02]  /*9960*/  IMAD.MOV.U32 R157, RZ, RZ, R115 ;  /* 0x000000ffff9d7224 */ /* 0x000fe400078e0073 */
[C---:B------:R-:W-:Y:S05]  /*9970*/  HMMA.16816.F32.BF16 R28, R68.reuse, R84, R28 ;  /* 0x00000054441c723c */ /* 0x040fea000004181c */
[----:B------:R-:W-:Y:S02]  /*9980*/  MUFU.EX2 R159, R159 ;  /* 0x0000009f009f7308 */ /* 0x000fe40000000800 */
[--C-:B------:R-:W-:Y:S01]  /*9990*/  FFMA.FTZ R84, R129, c[0x0][0x2d0], -R155.reuse ;  /* 0x0000b40081547a23 */ /* 0x100fe2000001089b */
[C---:B------:R-:W-:Y:S04]  /*99a0*/  HMMA.16816.F32.BF16 R32, R68.reuse, R86, R32 ;  /* 0x000000564420723c */ /* 0x040fe80000041820 */
[----:B------:R-:W-:Y:S02]  /*99b0*/  FFMA.FTZ R155, R133, c[0x0][0x2d0], -R155 ;  /* 0x0000b400859b7a23 */ /* 0x000fe4000001089b */
[----:B----4-:R-:W-:Y:S01]  /*99c0*/  IMAD.MOV.U32 R133, RZ, RZ, R114 ;  /* 0x000000ffff857224 */ /* 0x010fe200078e0072 */
[----:B------:R4:W3:Y:S01]  /*99d0*/  MUFU.EX2 R112, R84 ;  /* 0x0000005400707308 */ /* 0x0008e20000000800 */
[C---:B-1----:R-:W-:Y:S01]  /*99e0*/  HMMA.16816.F32.BF16 R36, R68.reuse, R76, R36 ;  /* 0x0000004c4424723c */ /* 0x042fe20000041824 */
[----:B--2---:R-:W1:Y:S07]  /*99f0*/  LDSM.16.MT88.4 R72, [R228+0x5900] ;  /* 0x00590000e448783b */ /* 0x004e6e0000004200 */
[C---:B------:R-:W-:Y:S01]  /*9a00*/  HMMA.16816.F32.BF16 R40, R68.reuse, R78, R40 ;  /* 0x0000004e4428723c */ /* 0x040fe20000041828 */
[----:B------:R-:W2:Y:S01]  /*9a10*/  MUFU.EX2 R155, R155 ;  /* 0x0000009b009b7308 */ /* 0x000ea20000000800 */
[----:B------:R-:W-:Y:S06]  /*9a20*/  LDSM.16.MT88.4 R76, [R230+0x2100] ;  /* 0x00210000e64c783b */ /* 0x000fec0000004200 */
[C---:B-----5:R-:W-:Y:S02]  /*9a30*/  HMMA.16816.F32.BF16 R44, R68.reuse, R80, R44 ;  /* 0x00000050442c723c */ /* 0x060fe4000004182c */
[----:B----4-:R-:W4:Y:S06]  /*9a40*/  LDSM.16.MT88.4 R84, [R232+0x2100] ;  /* 0x00210000e854783b */ /* 0x010f2c0000004200 */
[C---:B------:R-:W-:Y:S02]  /*9a50*/  HMMA.16816.F32.BF16 R48, R68.reuse, R82, R48 ;  /* 0x000000524430723c */ /* 0x040fe40000041830 */
[----:B------:R-:W-:Y:S06]  /*9a60*/  LDSM.16.MT88.4 R80, [R228+0x2100] ;  /* 0x00210000e450783b */ /* 0x000fec0000004200 */
        /* <DEDUP_REMOVED lines=9> */
[----:B---3--:R-:W-:Y:S01]  /*9b00*/  F2FP.BF16.PACK_AB R70, R115, R113 ;  /* 0x000000717346723e */ /* 0x008fe200000010ff */
[----:B------:R-:W-:Y:S01]  /*9b10*/  FADD.FTZ R147, R147, R122 ;  /* 0x0000007a93937221 */ /* 0x000fe20000010000 */
[----:B------:R-:W-:Y:S02]  /*9b20*/  F2FP.BF16.PACK_AB R71, R114, R112 ;  /* 0x000000707247723e */ /* 0x000fe400000010ff */
[----:B------:R-:W-:Y:S01]  /*9b30*/  F2FP.BF16.PACK_AB R114, R159, R162 ;  /* 0x000000a29f72723e */ /* 0x000fe200000010ff */
[----:B------:R-:W-:Y:S01]  /*9b40*/  FADD.FTZ R2, R146, R147 ;  /* 0x0000009392027221 */ /* 0x000fe20000010000 */
[----:B--2---:R-:W-:Y:S03]  /*9b50*/  F2FP.BF16.PACK_AB R115, R155, R156 ;  /* 0x0000009c9b73723e */ /* 0x004fe600000010ff */
[C---:B----4-:R-:W-:Y:S08]  /*9b60*/  HMMA.16816.F32.BF16 R4, R68.reuse, R84, R4 ;  /* 0x000000544404723c */ /* 0x050ff00000041804 */
[C---:B------:R-:W-:Y:S01]  /*9b70*/  HMMA.16816.F32.BF16 R8, R68.reuse, R86, R8 ;  /* 0x000000564408723c */ /* 0x040fe20000041808 */
[----:B------:R-:W2:Y:S07]  /*9b80*/  LDSM.16.MT88.4 R84, [R232+0x6100] ;  /* 0x00610000e854783b */ /* 0x000eae0000004200 */
[C---:B------:R-:W-:Y:S08]  /*9b90*/  HMMA.16816.F32.BF16 R12, R68.reuse, R76, R12 ;  /* 0x0000004c440c723c */ /* 0x040ff0000004180c */
        /* <DEDUP_REMOVED lines=16> */
[----:B------:R-:W5:Y:S07]  /*9ca0*/  LDSM.16.MT88.4 R88, [R232+0x6900] ;  /* 0x00690000e858783b */ /* 0x000f6e0000004200 */
[C---:B------:R-:W-:Y:S08]  /*9cb0*/  HMMA.16816.F32.BF16 R60, R68.reuse, R92, R60 ;  /* 0x0000005c443c723c */ /* 0x040ff0000004183c */
        /* <DEDUP_REMOVED lines=9> */
[C---:B----4-:R-:W-:Y:S08]  /*9d50*/  HMMA.16816.F32.BF16 R12, R68.reuse, R80, R12 ;  /* 0x00000050440c723c */ /* 0x050ff0000004180c */
[C---:B------:R-:W-:Y:S01]  /*9d60*/  HMMA.16816.F32.BF16 R16, R68.reuse, R82, R16 ;  /* 0x000000524410723c */ /* 0x040fe20000041810 */
[----:B------:R-:W4:Y:S07]  /*9d70*/  LDSM.16.MT88.4 R80, [R229+0x6900] ;  /* 0x00690000e550783b */ /* 0x000f2e0000004200 */
[C---:B--2---:R-:W-:Y:S08]  /*9d80*/  HMMA.16816.F32.BF16 R20, R68.reuse, R84, R20 ;  /* 0x000000544414723c */ /* 0x044ff00000041814 */
[C---:B------:R-:W-:Y:S01]  /*9d90*/  HMMA.16816.F32.BF16 R24, R68.reuse, R86, R24 ;  /* 0x000000564418723c */ /* 0x040fe20000041818 */
[----:B------:R-:W-:Y:S07]  /*9da0*/  LDSM.16.MT88.4 R84, [R228+0x3100] ;  /* 0x00310000e454783b */ /* 0x000fee0000004200 */
[C---:B---3--:R-:W-:Y:S08]  /*9db0*/  HMMA.16816.F32.BF16 R28, R68.reuse, R76, R28 ;  /* 0x0000004c441c723c */ /* 0x048ff0000004181c */
[C---:B------:R-:W-:Y:S01]  /*9dc0*/  HMMA.16816.F32.BF16 R32, R68.reuse, R78, R32 ;  /* 0x0000004e4420723c */ /* 0x040fe20000041820 */
[----:B------:R-:W2:Y:S07]  /*9dd0*/  LDSM.16.MT88.4 R76, [R228+0x6900] ;  /* 0x00690000e44c783b */ /* 0x000eae0000004200 */
[C---:B-----5:R-:W-:Y:S08]  /*9de0*/  HMMA.16816.F32.BF16 R36, R68.reuse, R88, R36 ;  /* 0x000000584424723c */ /* 0x060ff00000041824 */
[C---:B------:R-:W-:Y:S01]  /*9df0*/  HMMA.16816.F32.BF16 R40, R68.reuse, R90, R40 ;  /* 0x0000005a4428723c */ /* 0x040fe20000041828 */
[----:B------:R-:W-:Y:S07]  /*9e00*/  LDSM.16.MT88.4 R88, [R230+0x7100] ;  /* 0x00710000e658783b */ /* 0x000fee0000004200 */
[C---:B-1----:R-:W-:Y:S08]  /*9e10*/  HMMA.16816.F32.BF16 R44, R68.reuse, R72, R44 ;  /* 0x00000048442c723c */ /* 0x042ff0000004182c */
[C---:B------:R-:W-:Y:S01]  /*9e20*/  HMMA.16816.F32.BF16 R48, R68.reuse, R74, R48 ;  /* 0x0000004a4430723c */ /* 0x040fe20000041830 */
[----:B------:R-:W1:Y:S07]  /*9e30*/  LDSM.16.MT88.4 R72, [R232+0x3100] ;  /* 0x00310000e848783b */ /* 0x000e6e0000004200 */
[C---:B----4-:R-:W-:Y:S08]  /*9e40*/  HMMA.16816.F32.BF16 R52, R68.reuse, R80, R52 ;  /* 0x000000504434723c */ /* 0x050ff00000041834 */
        /* <DEDUP_REMOVED lines=15> */
[C---:B--2---:R-:W-:Y:S08]  /*9f40*/  HMMA.16816.F32.BF16 R20, R68.reuse, R76, R20 ;  /* 0x0000004c4414723c */ /* 0x044ff00000041814 */
[C---:B------:R-:W-:Y:S01]  /*9f50*/  HMMA.16816.F32.BF16 R24, R68.reuse, R78, R24 ;  /* 0x0000004e4418723c */ /* 0x040fe20000041818 */
[----:B------:R-:W2:Y:S07]  /*9f60*/  LDSM.16.MT88.4 R76, [R230+0x3900] ;  /* 0x00390000e64c783b */ /* 0x000eae0000004200 */
[C---:B------:R-:W-:Y:S07]  /*9f70*/  HMMA.16816.F32.BF16 R28, R68.reuse, R84, R28 ;  /* 0x00000054441c723c */ /* 0x040fee000004181c */
[----:B------:R-:W-:Y:S01]  /*9f80*/  IMAD.MOV.U32 R85, RZ, RZ, R112 ;  /* 0x000000ffff557224 */ /* 0x000fe200078e0070 */
[C---:B------:R-:W-:Y:S04]  /*9f90*/  HMMA.16816.F32.BF16 R32, R68.reuse, R86, R32 ;  /* 0x000000564420723c */ /* 0x040fe80000041820 */
[----:B------:R-:W-:Y:S02]  /*9fa0*/  F2FP.BF16.PACK_AB R112, R166, R165 ;  /* 0x000000a5a670723e */ /* 0x000fe400000010ff */
[----:B------:R-:W-:Y:S02]  /*9fb0*/  MOV R84, R113 ;  /* 0x0000007100547202 */ /* 0x000fe40000000f00 */
[C---:B-1----:R-:W-:Y:S04]  /*9fc0*/  HMMA.16816.F32.BF16 R36, R68.reuse, R72, R36 ;  /* 0x000000484424723c */ /* 0x042fe80000041824 */
[----:B------:R-:W-:Y:S01]  /*9fd0*/  F2FP.BF16.PACK_AB R113, R160, R164 ;  /* 0x000000a4a071723e */ /* 0x000fe200000010ff */
[----:B------:R-:W-:Y:S03]  /*9fe0*/  IMAD.MOV.U32 R246, RZ, RZ, R84 ;  /* 0x000000fffff67224 */ /* 0x000fe600078e0054 */
[C---:B------:R-:W-:Y:S04]  /*9ff0*/  HMMA.16816.F32.BF16 R40, R68.reuse, R74, R40 ;  /* 0x0000004a4428723c */ /* 0x040fe80000041828 */
[----:B------:R-:W-:Y:S04]  /*a000*/  FADD.FTZ R145, R246, R145 ;  /* 0x00000091f6917221 */ /* 0x000fe80000010000 */
[C---:B------:R-:W-:Y:S08]  /*a010*/  HMMA.16816.F32.BF16 R44, R68.reuse, R88, R44 ;  /* 0x00000058442c723c */ /* 0x040ff0000004182c */
[C---:B------:R-:W-:Y:S01]  /*a020*/  HMMA.16816.F32.BF16 R48, R68.reuse, R90, R48 ;  /* 0x0000005a4430723c */ /* 0x040fe20000041830 */
[----:B------:R-:W1:Y:S07]  /*a030*/  LDSM.16.MT88.4 R88, [R228+0x3900] ;  /* 0x00390000e458783b */ /* 0x000e6e0000004200 */
[C---:B------:R-:W-:Y:S08]  /*a040*/  HMMA.16816.F32.BF16 R52, R68.reuse, R92, R52 ;  /* 0x0000005c4434723c */ /* 0x040ff00000041834 */
[C---:B------:R-:W-:Y:S08]  /*a050*/  HMMA.16816.F32.BF16 R56, R68.reuse, R94, R56 ;  /* 0x0000005e4438723c */ /* 0x040ff00000041838 */
[C---:B------:R-:W-:Y:S08]  /*a060*/  HMMA.16816.F32.BF16 R60, R68.reuse, R96, R60 ;  /* 0x00000060443c723c */ /* 0x040ff0000004183c */
[----:B------:R-:W-:Y:S01]  /*a070*/  HMMA.16816.F32.BF16 R64, R68, R98, R64 ;  /* 0x000000624440723c */ /* 0x000fe20000041840 */
[----:B------:R-:W3:Y:S07]  /*a080*/  LDSM.16.MT88.4 R96, [R232+0x7900] ;  /* 0x00790000e860783b */ /* 0x000eee0000004200 */
[C---:B------:R-:W-:Y:S01]  /*a090*/  HMMA.16816.F32.BF16 R128, R112.reuse, R124, R4 ;  /* 0x0000007c7080723c */ /* 0x040fe20000041804 */
[----:B------:R-:W4:Y:S07]  /*a0a0*/  LDSM.16.MT88.4 R4, [R228+0x7900] ;  /* 0x00790000e404783b */ /* 0x000f2e0000004200 */
[C---:B------:R-:W-:Y:S07]  /*a0b0*/  HMMA.16816.F32.BF16 R124, R112.reuse, R126, R8 ;  /* 0x0000007e707c723c */ /* 0x040fee0000041808 */
[----:B------:R-:W-:Y:S01]  /*a0c0*/  MOV R11, R85 ;  /* 0x00000055000b7202 */ /* 0x000fe20000000f00 */
[C---:B--2---:R-:W-:Y:S04]  /*a0d0*/  HMMA.16816.F32.BF16 R68, R112.reuse, R76, R12 ;  /* 0x0000004c7044723c */ /* 0x044fe8000004180c */
[----:B------:R-:W-:Y:S04]  /*a0e0*/  FADD.FTZ R2, R11, R2 ;  /* 0x000000020b027221 */ /* 0x000fe80000010000 */
[C---:B------:R-:W-:Y:S04]  /*a0f0*/  HMMA.16816.F32.BF16 R72, R112.reuse, R78, R16 ;  /* 0x0000004e7048723c */ /* 0x040fe80000041810 */
[----:B------:R-:W-:Y:S02]  /*a100*/  FADD.FTZ R3, R133, R2 ;  /* 0x0000000285037221 */ /* 0x000fe40000010000 */
[----:B------:R-:W-:Y:S02]  /*a110*/  FADD.FTZ R2, R157, R145 ;  /* 0x000000919d027221 */ /* 0x000fe40000010000 */
[C---:B------:R-:W-:Y:S04]  /*a120*/  HMMA.16816.F32.BF16 R76, R112.reuse, R80, R20 ;  /* 0x00000050704c723c */ /* 0x040fe80000041814 */
[----:B------:R-:W-:Y:S01]  /*a130*/  FADD.FTZ R250, R250, R3 ;  /* 0x00000003fafa7221 */ /* 0x000fe20000010000 */
[----:B------:R-:W-:Y:S01]  /*a140*/  MOV R3, R0 ;  /* 0x0000000000037202 */ /* 0x000fe20000000f00 */
        /* <DEDUP_REMOVED lines=28> */
[C---:B----4-:R-:W-:Y:S04]  /*a310*/  HMMA.16816.F32.BF16 R116, R112.reuse, R4, R60 ;  /* 0x000000047074723c */ /* 0x050fe8000004183c */
[----:B------:R-:W-:Y:S02]  /*a320*/  FADD.FTZ R164, R156, R164 ;  /* 0x000000a49ca47221 */ /* 0x000fe40000010000 */
[----:B------:R-:W-:Y:S02]  /*a330*/  FADD.FTZ R169, R162, R169 ;  /* 0x000000a9a2a97221 */ /* 0x000fe40000010000 */
[----:B------:R-:W-:Y:S04]  /*a340*/  HMMA.16816.F32.BF16 R112, R112, R6, R64 ;  /* 0x000000067070723c */ /* 0x000fe80000041840 */
[----:B------:R-:W-:Y:S02]  /*a350*/  FADD.FTZ R246, R155, R164 ;  /* 0x000000a49bf67221 */ /* 0x000fe40000010000 */
[----:B------:R-:W-:Y:S02]  /*a360*/  FADD.FTZ R245, R159, R169 ;  /* 0x000000a99ff57221 */ /* 0x000fe40000010000 */
[----:B------:R-:W-:Y:S01]  /*a370*/  IMAD.MOV.U32 R2, RZ, RZ, R132 ;  /* 0x000000ffff027224 */ /* 0x000fe200078e0084 */
[----:B------:R-:W-:-:S05]  /*a380*/  @P0 BRA `(.L_x_2725) ;  /* 0xffffb96000000947 */ /* 0x000fca000383ffff */
.L_x_2722:
[----:B------:R-:W-:-:S13]  /*a390*/  ISETP.LE.AND P0, PT, RZ, UR10, PT ;  /* 0x0000000aff007c0c */ /* 0x000fda000bf03270 */
[----:B------:R-:W-:Y:S05]  /*a3a0*/  @!P0 BRA `(.L_x_2726) ;  /* 0x0000372000008947 */ /* 0x000fea0003800000 */
[----:B------:R-:W-:Y:S01]  /*a3b0*/  SHF.R.S32.HI R247, RZ, 0x1f, R205 ;  /* 0x0000001ffff77819 */ /* 0x000fe200000114cd */
[----:B------:R-:W-:Y:S01]  /*a3c0*/  IMAD.MOV.U32 R2, RZ, RZ, R132 ;  /* 0x000000ffff027224 */ /* 0x000fe200078e0084 */
[C---:B------:R-:W-:Y:S01]  /*a3d0*/  SHF.L.U32 R248, R205.reuse, 0x1, RZ ;  /* 0x00000001cdf87819 */ /* 0x040fe200000006ff */
[----:B------:R-:W-:Y:S01]  /*a3e0*/  IMAD.MOV.U32 R3, RZ, RZ, R0 ;  /* 0x000000ffff037224 */ /* 0x000fe200078e0000 */
[----:B------:R-:W-:Y:S01]  /*a3f0*/  SHF.L.U64.HI R247, R205, 0x1, R247 ;  /* 0x00000001cdf77819 */ /* 0x000fe200000102f7 */
[C---:B------:R-:W-:Y:S01]  /*a400*/  IMAD.SHL.U32 R250, R204.reuse, 0x2, RZ ;  /* 0x00000002ccfa7824 */ /* 0x040fe200078e00ff */
[----:B------:R-:W-:Y:S01]  /*a410*/  SHF.L.U64.HI R249, R204, 0x1, R206 ;  /* 0x00000001ccf97819 */ /* 0x000fe200000102ce */
[----:B------:R-:W-:Y:S05]  /*a420*/  BRA `(.L_x_2727) ;  /* 0x000003c000007947 */ /* 0x000fea0003800000 */
.L_x_2729:
        /* <DEDUP_REMOVED lines=60> */
.L_x_2727:
[----:B------:R-:W-:Y:S04]  /*a7f0*/  DEPBAR.LE SB0, 0x0 ;  /* 0x000080000000791a */ /* 0x000fe80000000000 */
[----:B------:R-:W-:Y:S01]  /*a800*/  BAR.SYNC.DEFER_BLOCKING 0x0 ;  /* 0x0000000000007b1d */ /* 0x000fe20000010000 */
[----:B------:R-:W-:Y:S01]  /*a810*/  IMAD.WIDE.U32 R156, R236, c[0x0][0x208], RZ ;  /* 0x00008200ec9c7a25 */ /* 0x000fe200078e00ff */
[----:B------:R-:W-:Y:S01]  /*a820*/  SHF.R.S32.HI R0, RZ, 0x1f, R236 ;  /* 0x0000001fff007819 */ /* 0x000fe200000114ec */
[----:B------:R-:W-:Y:S04]  /*a830*/  UISETP.GE.AND UP0, UPT, UR10, 0x1, UPT ;  /* 0x000000010a00788c */ /* 0x000fe8000bf06270 */
[----:B------:R-:W-:Y:S04]  /*a840*/  IMAD R0, R0, c[0x0][0x208], RZ ;  /* 0x0000820000007a24 */ /* 0x000fe800078e02ff */
[----:B------:R-:W-:Y:S04]  /*a850*/  IMAD R0, R236, c[0x0][0x20c], R0 ;  /* 0x00008300ec007a24 */ /* 0x000fe800078e0200 */
[----:B------:R-:W-:Y:S01]  /*a860*/  IMAD.IADD R157, R157, 0x1, R0 ;  /* 0x000000019d9d7824 */ /* 0x000fe200078e0200 */
[----:B------:R-:W-:Y:S03]  /*a870*/  SHF.R.S32.HI R0, RZ, 0x1f, R235 ;  /* 0x0000001fff007819 */ /* 0x000fe600000114eb */
[C---:B------:R-:W-:Y:S04]  /*a880*/  IMAD.WIDE.U32 R156, R235.reuse, c[0x0][0x218], R156 ;  /* 0x00008600eb9c7a25 */ /* 0x040fe800078e009c */
[----:B------:R-:W-:Y:S01]  /*a890*/  IMAD R0, R0, c[0x0][0x218], RZ ;  /* 0x0000860000007a24 */ /* 0x000fe200078e02ff */
[----:B------:R-:W1:Y:S03]  /*a8a0*/  LDSM.16.M88.4 R8, [R234+0x8100] ;  /* 0x00810000ea08783b */ /* 0x000e660000000200 */
[----:B------:R-:W-:Y:S02]  /*a8b0*/  IMAD R0, R235, c[0x0][0x21c], R0 ;  /* 0x00008700eb007a24 */ /* 0x000fe400078e0200 */
[----:B------:R-:W2:Y:S05]  /*a8c0*/  LDSM.16.M88.4 R16, [R234+0x8900] ;  /* 0x00890000ea10783b */ /* 0x000eaa0000000200 */
[----:B------:R-:W3:Y:S05]  /*a8d0*/  LDSM.16.M88.4 R24, [R234+0x9100] ;  /* 0x00910000ea18783b */ /* 0x000eea0000000200 */
[----:B------:R-:W4:Y:S05]  /*a8e0*/  LDSM.16.M88.4 R32, [R234+0x9900] ;  /* 0x00990000ea20783b */ /* 0x000f2a0000000200 */
[----:B------:R-:W5:Y:S05]  /*a8f0*/  LDSM.16.M88.4 R40, [R234+0xa100] ;  /* 0x00a10000ea28783b */ /* 0x000f6a0000000200 */
[----:B------:R-:W3:Y:S05]  /*a900*/  LDSM.16.M88.4 R48, [R234+0xa900] ;  /* 0x00a90000ea30783b */ /* 0x000eea0000000200 */
[----:B------:R-:W3:Y:S05]  /*a910*/  LDSM.16.M88.4 R56, [R234+0xb100] ;  /* 0x00b10000ea38783b */ /* 0x000eea0000000200 */
[----:B------:R-:W4:Y:S01]  /*a920*/  LDSM.16.M88.4 R64, [R234+0xb900] ;  /* 0x00b90000ea40783b */ /* 0x000f220000000200 */
[C---:B-1----:R-:W-:Y:S04]  /*a930*/  HMMA.16816.F32.BF16 R4, R136.reuse, R8, RZ ;  /* 0x000000088804723c */ /* 0x042fe800000418ff */
[----:B------:R-:W1:Y:S05]  /*a940*/  LDSM.16.M88.4 R132, [R233] ;  /* 0x00000000e984783b */ /* 0x000e6a0000000200 */
[----:B------:R-:W1:Y:S01]  /*a950*/  LDSM.16.M88.4 R144, [R227] ;  /* 0x00000000e390783b */ /* 0x000e620000000200 */
[C---:B------:R-:W-:Y:S04]  /*a960*/  HMMA.16816.F32.BF16 R8, R136.reuse, R10, RZ ;  /* 0x0000000a8808723c */ /* 0x040fe800000418ff */
[----:B------:R-:W1:Y:S04]  /*a970*/  LDSM.16.M88.4 R148, [R226] ;  /* 0x00000000e294783b */ /* 0x000e680000000200 */
[C---:B--2---:R-:W-:Y:S01]  /*a980*/  HMMA.16816.F32.BF16 R12, R136.reuse, R16, RZ ;  /* 0x00000010880c723c */ /* 0x044fe200000418ff */
[----:B------:R-:W-:Y:S07]  /*a990*/  LDSM.16.M88.4 R152, [R225] ;  /* 0x00000000e198783b */ /* 0x000fee0000000200 */
[C---:B------:R-:W-:Y:S08]  /*a9a0*/  HMMA.16816.F32.BF16 R16, R136.reuse, R18, RZ ;  /* 0x000000128810723c */ /* 0x040ff000000418ff */
[C---:B---3--:R-:W-:Y:S08]  /*a9b0*/  HMMA.16816.F32.BF16 R20, R136.reuse, R24, RZ ;  /* 0x000000188814723c */ /* 0x048ff000000418ff */
[C---:B------:R-:W-:Y:S08]  /*a9c0*/  HMMA.16816.F32.BF16 R24, R136.reuse, R26, RZ ;  /* 0x0000001a8818723c */ /* 0x040ff000000418ff */
[C---:B----4-:R-:W-:Y:S08]  /*a9d0*/  HMMA.16816.F32.BF16 R28, R136.reuse, R32, RZ ;  /* 0x00000020881c723c */ /* 0x050ff000000418ff */
[C---:B------:R-:W-:Y:S08]  /*a9e0*/  HMMA.16816.F32.BF16 R32, R136.reuse, R34, RZ ;  /* 0x000000228820723c */ /* 0x040ff000000418ff */
[C---:B-----5:R-:W-:Y:S08]  /*a9f0*/  HMMA.16816.F32.BF16 R36, R136.reuse, R40, RZ ;  /* 0x000000288824723c */ /* 0x060ff000000418ff */
[C---:B------:R-:W-:Y:S08]  /*aa00*/  HMMA.16816.F32.BF16 R40, R136.reuse, R42, RZ ;  /* 0x0000002a8828723c */ /* 0x040ff000000418ff */
[C---:B------:R-:W-:Y:S08]  /*aa10*/  HMMA.16816.F32.BF16 R44, R136.reuse, R48, RZ ;  /* 0x00000030882c723c */ /* 0x040ff000000418ff */
[C---:B------:R-:W-:Y:S08]  /*aa20*/  HMMA.16816.F32.BF16 R48, R136.reuse, R50, RZ ;  /* 0x000000328830723c */ /* 0x040ff000000418ff */
[C---:B------:R-:W-:Y:S08]  /*aa30*/  HMMA.16816.F32.BF16 R52, R136.reuse, R56, RZ ;  /* 0x000000388834723c */ /* 0x040ff000000418ff */
[C---:B------:R-:W-:Y:S08]  /*aa40*/  HMMA.16816.F32.BF16 R56, R136.reuse, R58, RZ ;  /* 0x0000003a8838723c */ /* 0x040ff000000418ff */
[C---:B------:R-:W-:Y:S08]  /*aa50*/  HMMA.16816.F32.BF16 R60, R136.reuse, R64, RZ ;  /* 0x00000040883c723c */ /* 0x040ff000000418ff */
[----:B------:R-:W-:Y:S08]  /*aa60*/  HMMA.16816.F32.BF16 R64, R136, R66, RZ ;  /* 0x000000428840723c */ /* 0x000ff000000418ff */
[C---:B-1----:R-:W-:Y:S07]  /*aa70*/  HMMA.16816.F32.BF16 R4, R140.reuse, R132, R4 ;  /* 0x000000848c04723c */ /* 0x042fee0000041804 */
[----:B------:R-:W-:Y:S01]  /*aa80*/  IADD3 R132, P0, R156, UR24, RZ ;  /* 0x000000189c847c10 */ /* 0x000fe2000ff1e0ff */
[C---:B------:R-:W-:Y:S04]  /*aa90*/  HMMA.16816.F32.BF16 R8, R140.reuse, R134, R8 ;  /* 0x000000868c08723c */ /* 0x040fe80000041808 */
[----:B------:R-:W-:Y:S02]  /*aaa0*/  IADD3.X R0, R157, UR16, R0, P0, !PT ;  /* 0x000000109d007c10 */ /* 0x000fe400087fe400 */
[C---:B------:R-:W-:Y:S02]  /*aab0*/  LEA R157, P0, R132.reuse, c[0x0][0x1f8], 0x1 ;  /* 0x00007e00849d7a11 */ /* 0x040fe400078008ff */
[C---:B------:R-:W-:Y:S03]  /*aac0*/  HMMA.16816.F32.BF16 R12, R140.reuse, R144, R12 ;  /* 0x000000908c0c723c */ /* 0x040fe6000004180c */
[----:B------:R-:W1:Y:S01]  /*aad0*/  SHFL.IDX PT, R156, R157, RZ, 0x181f ;  /* 0x00181fff9d9c7589 */ /* 0x000e6200000e0000 */
[----:B------:R-:W-:Y:S04]  /*aae0*/  LEA.HI.X R0, R132, c[0x0][0x1fc], R0, 0x1, P0 ;  /* 0x00007f0084007a11 */ /* 0x000fe800000f0c00 */
[C---:B------:R-:W-:Y:S01]  /*aaf0*/  HMMA.16816.F32.BF16 R16, R140.reuse, R146, R16 ;  /* 0x000000928c10723c */ /* 0x040fe20000041810 */
[----:B------:R-:W2:Y:S05]  /*ab00*/  SHFL.IDX PT, R161, R0, RZ, 0x181f ;  /* 0x00181fff00a17589 */ /* 0x000eaa00000e0000 */
[----:B------:R-:W3:Y:S02]  /*ab10*/  SHFL.IDX PT, R160, R157, 0x1, 0x181f ;  /* 0x00381f009da07f89 */ /* 0x000ee400000e0000 */
[C---:B------:R-:W-:Y:S03]  /*ab20*/  HMMA.16816.F32.BF16 R20, R140.reuse, R148, R20 ;  /* 0x000000948c14723c */ /* 0x040fe60000041814 */
[----:B------:R-:W4:Y:S05]  /*ab30*/  SHFL.IDX PT, R162, R0, 0x1, 0x181f ;  /* 0x00381f0000a27f89 */ /* 0x000f2a00000e0000 */
[C---:B------:R-:W-:Y:S01]  /*ab40*/  HMMA.16816.F32.BF16 R24, R140.reuse, R150, R24 ;  /* 0x000000968c18723c */ /* 0x040fe20000041818 */
[----:B------:R-:W5:Y:S03]  /*ab50*/  LDSM.16.M88.4 R132, [R224] ;  /* 0x00000000e084783b */ /* 0x000f660000000200 */
[C---:B-1----:R-:W-:Y:S02]  /*ab60*/  IADD3 R166, P1, R156.reuse, R248, RZ ;  /* 0x000000f89ca67210 */ /* 0x042fe40007f3e0ff */
[----:B------:R-:W-:Y:S01]  /*ab70*/  IADD3 R168, P0, R156, R250, RZ ;  /* 0x000000fa9ca87210 */ /* 0x000fe20007f1e0ff */
[----:B------:R-:W-:Y:S01]  /*ab80*/  LDSM.16.M88.4 R144, [R223] ;  /* 0x00000000df90783b */ /* 0x000fe20000000200 */
[C---:B------:R-:W-:Y:S04]  /*ab90*/  HMMA.16816.F32.BF16 R28, R140.reuse, R152, R28 ;  /* 0x000000988c1c723c */ /* 0x040fe8000004181c */
[----:B------:R-:W-:Y:S01]  /*aba0*/  LDSM.16.M88.4 R148, [R222] ;  /* 0x00000000de94783b */ /* 0x000fe20000000200 */
[C---:B--2---:R-:W-:Y:S01]  /*abb0*/  IMAD.X R167, R161.reuse, 0x1, R247, P1 ;  /* 0x00000001a1a77824 */ /* 0x044fe200008e06f7 */
[C---:B---3--:R-:W-:Y:S01]  /*abc0*/  IADD3 R164, P1, R160.reuse, R248, RZ ;  /* 0x000000f8a0a47210 */ /* 0x048fe20007f3e0ff */
[----:B------:R-:W-:Y:S01]  /*abd0*/  IMAD.X R169, R161, 0x1, R249, P0 ;  /* 0x00000001a1a97824 */ /* 0x000fe200000e06f9 */
[C---:B------:R-:W-:Y:S01]  /*abe0*/  HMMA.16816.F32.BF16 R32, R140.reuse, R154, R32 ;  /* 0x0000009a8c20723c */ /* 0x040fe20000041820 */
[----:B------:R-:W1:Y:S03]  /*abf0*/  SHFL.IDX PT, R163, R157, 0x2, 0x181f ;  /* 0x00581f009da37f89 */ /* 0x000e6600000e0000 */
[----:B------:R-:W-:Y:S01]  /*ac00*/  IADD3 R160, P0, R160, R250, RZ ;  /* 0x000000faa0a07210 */ /* 0x000fe20007f1e0ff */
[C---:B----4-:R-:W-:Y:S01]  /*ac10*/  IMAD.X R165, R162.reuse, 0x1, R247, P1 ;  /* 0x00000001a2a57824 */ /* 0x050fe200008e06f7 */
[----:B------:R-:W2:Y:S03]  /*ac20*/  SHFL.IDX PT, R153, R157, 0x3, 0x181f ;  /* 0x00781f009d997f89 */ /* 0x000ea600000e0000 */
[----:B------:R-:W-:Y:S02]  /*ac30*/  IMAD.X R161, R162, 0x1, R249, P0 ;  /* 0x00000001a2a17824 */ /* 0x000fe400000e06f9 */
[----:B------:R-:W-:Y:S05]  /*ac40*/  LDSM.16.M88.4 R156, [R221] ;  /* 0x00000000dd9c783b */ /* 0x000fea0000000200 */
[----:B------:R-:W-:Y:S01]  /*ac50*/  @!PT LDS RZ, [RZ] ;  /* 0x00000000fffff984 */ /* 0x000fe20000000800 */
[----:B------:R-:W-:Y:S01]  /*ac60*/  @!PT LDS RZ, [RZ] ;  /* 0x00000000fffff984 */ /* 0x000fe20000000800 */
[----:B------:R-:W-:Y:S01]  /*ac70*/  @!PT LDS RZ, [RZ] ;  /* 0x00000000fffff984 */ /* 0x000fe20000000800 */
[----:B------:R3:W-:Y:S05]  /*ac80*/  LDGSTS.E.BYPASS.LTC128B.128 [R244], [R166.64], !P5 ;  /* 0x00000000a6f47fae */ /* 0x0007ea000e901d4e */
[----:B------:R4:W-:Y:S01]  /*ac90*/  LDGSTS.E.BYPASS.LTC128B.128 [R243], [R168.64], !P4 ;  /* 0x00000000a8f37fae */ /* 0x0009e2000e101d4e */
[C---:B-----5:R-:W-:Y:S04]  /*aca0*/  HMMA.16816.F32.BF16 R36, R140.reuse, R132, R36 ;  /* 0x000000848c24723c */ /* 0x060fe80000041824 */
[----:B------:R3:W-:Y:S01]  /*acb0*/  LDGSTS.E.BYPASS.LTC128B.128 [R242], [R164.64], !P5 ;  /* 0x00000000a4f27fae */ /* 0x0007e2000e901d4e */
[-C--:B-1----:R-:W-:Y:S04]  /*acc0*/  IADD3 R154, P0, R163, R248.reuse, RZ ;  /* 0x000000f8a39a7210 */ /* 0x082fe80007f1e0ff */
[----:B------:R1:W-:Y:S03]  /*acd0*/  LDGSTS.E.BYPASS.LTC128B.128 [R241], [R160.64], !P4 ;  /* 0x00000000a0f17fae */ /* 0x0003e6000e101d4e */
[----:B--2---:R-:W-:Y:S01]  /*ace0*/  IADD3 R132, P1, R153, R248, RZ ;  /* 0x000000f899847210 */ /* 0x004fe20007f3e0ff */
[C---:B------:R-:W-:Y:S01]  /*acf0*/  HMMA.16816.F32.BF16 R40, R140.reuse, R134, R40 ;  /* 0x000000868c28723c */ /* 0x040fe20000041828 */
[----:B------:R-:W2:Y:S07]  /*ad00*/  SHFL.IDX PT, R152, R0, 0x2, 0x181f ;  /* 0x00581f0000987f89 */ /* 0x000eae00000e0000 */
[C---:B------:R-:W-:Y:S01]  /*ad10*/  HMMA.16816.F32.BF16 R44, R140.reuse, R144, R44 ;  /* 0x000000908c2c723c */ /* 0x040fe2000004182c */
[----:B------:R-:W5:Y:S07]  /*ad20*/  SHFL.IDX PT, R0, R0, 0x3, 0x181f ;  /* 0x00781f0000007f89 */ /* 0x000f6e00000e0000 */
[C---:B------:R-:W-:Y:S08]  /*ad30*/  HMMA.16816.F32.BF16 R48, R140.reuse, R146, R48 ;  /* 0x000000928c30723c */ /* 0x040ff00000041830 */
[C---:B------:R-:W-:Y:S04]  /*ad40*/  HMMA.16816.F32.BF16 R52, R140.reuse, R148, R52 ;  /* 0x000000948c34723c */ /* 0x040fe80000041834 */
[-C--:B-1----:R-:W-:Y:S01]  /*ad50*/  IADD3 R160, P6, R163, R250.reuse, RZ ;  /* 0x000000faa3a07210 */ /* 0x082fe20007fde0ff */
[C---:B--2---:R-:W-:Y:S01]  /*ad60*/  IMAD.X R155, R152.reuse, 0x1, R247, P0 ;  /* 0x00000001989b7824 */ /* 0x044fe200000e06f7 */
[----:B------:R-:W-:Y:S02]  /*ad70*/  IADD3 R162, P0, R153, R250, RZ ;  /* 0x000000fa99a27210 */ /* 0x000fe40007f1e0ff */
[C---:B------:R-:W-:Y:S02]  /*ad80*/  HMMA.16816.F32.BF16 R56, R140.reuse, R150, R56 ;  /* 0x000000968c38723c */ /* 0x040fe40000041838 */
[----:B------:R1:W-:Y:S02]  /*ad90*/  LDGSTS.E.BYPASS.LTC128B.128 [R240], [R154.64], !P5 ;  /* 0x000000009af07fae */ /* 0x0003e4000e901d4e */
[----:B------:R-:W-:Y:S02]  /*ada0*/  IMAD.X R161, R152, 0x1, R249, P6 ;  /* 0x0000000198a17824 */ /* 0x000fe400030e06f9 */
[C---:B-----5:R-:W-:Y:S02]  /*adb0*/  IMAD.X R133, R0.reuse, 0x1, R247, P1 ;  /* 0x0000000100857824 */ /* 0x060fe400008e06f7 */
[C---:B------:R-:W-:Y:S01]  /*adc0*/  HMMA.16816.F32.BF16 R60, R140.reuse, R156, R60 ;  /* 0x0000009c8c3c723c */ /* 0x040fe2000004183c */
[----:B------:R2:W-:Y:S03]  /*add0*/  LDGSTS.E.BYPASS.LTC128B.128 [R239], [R160.64], !P4 ;  /* 0x00000000a0ef7fae */ /* 0x0005e6000e101d4e */
[----:B------:R-:W-:Y:S01]  /*ade0*/  IMAD.X R163, R0, 0x1, R249, P0 ;  /* 0x0000000100a37824 */ /* 0x000fe200000e06f9 */
[----:B------:R-:W-:Y:S01]  /*adf0*/  PLOP3.LUT P0, PT, PT, PT, UP0, 0x80, 0x0 ;  /* 0x000000000000781c */ /* 0x000fe20003f0f008 */
[----:B------:R5:W-:Y:S02]  /*ae00*/  LDGSTS.E.BYPASS.LTC128B.128 [R244+0x3000], [R132.64], !P5 ;  /* 0x0300000084f47fae */ /* 0x000be4000e901d4e */
[----:B------:R-:W-:Y:S03]  /*ae10*/  HMMA.16816.F32.BF16 R64, R140, R158, R64 ;  /* 0x0000009e8c40723c */ /* 0x000fe60000041840 */
[----:B------:R2:W-:Y:S05]  /*ae20*/  LDGSTS.E.BYPASS.LTC128B.128 [R244+0x7000], [R162.64], !P4 ;  /* 0x07000000a2f47fae */ /* 0x0005ea000e101d4e */
[----:B---3--:R-:W-:Y:S05]  /*ae30*/  LDSM.16.M88.4 R164, [R231+0x9900] ;  /* 0x00990000e7a4783b */ /* 0x008fea0000000200 */
[----:B-1----:R-:W-:Y:S05]  /*ae40*/  LDSM.16.M88.4 R152, [R231+0x8900] ;  /* 0x00890000e798783b */ /* 0x002fea0000000200 */
[----:B------:R-:W0:Y:S05]  /*ae50*/  LDGDEPBAR ;  /* 0x00000000000079af */ /* 0x000e2a0000000000 */
[----:B------:R-:W-:Y:S05]  /*ae60*/  LDSM.16.M88.4 R144, [R231+0xa100] ;  /* 0x00a10000e790783b */ /* 0x000fea0000000200 */
[----:B-----5:R-:W1:Y:S05]  /*ae70*/  LDSM.16.M88.4 R132, [R231+0x8100] ;  /* 0x00810000e784783b */ /* 0x020e6a0000000200 */
[----:B--2---:R-:W2:Y:S05]  /*ae80*/  LDSM.16.M88.4 R160, [R231+0x9100] ;  /* 0x00910000e7a0783b */ /* 0x004eaa0000000200 */
[----:B------:R-:W3:Y:S05]  /*ae90*/  LDSM.16.M88.4 R148, [R231+0xa900] ;  /* 0x00a90000e794783b */ /* 0x000eea0000000200 */
[----:B----4-:R-:W4:Y:S05]  /*aea0*/  LDSM.16.M88.4 R168, [R231+0xb100] ;  /* 0x00b10000e7a8783b */ /* 0x010f2a0000000200 */
[----:B------:R-:W5:Y:S05]  /*aeb0*/  LDSM.16.M88.4 R180, [R231+0xb900] ;  /* 0x00b90000e7b4783b */ /* 0x000f6a0000000200 */
[----:B------:R-:W2:Y:S05]  /*aec0*/  LDSM.16.M88.4 R192, [R220] ;  /* 0x00000000dcc0783b */ /* 0x000eaa0000000200 */
[----:B------:R-:W-:Y:S05]  /*aed0*/  LDSM.16.M88.4 R156, [R220+0x1800] ;  /* 0x00180000dc9c783b */ /* 0x000fea0000000200 */
[----:B------:R-:W-:Y:S01]  /*aee0*/  LDSM.16.M88.4 R204, [R231+0xc100] ;  /* 0x00c10000e7cc783b */ /* 0x000fe20000000200 */
[C---:B-1----:R-:W-:Y:S04]  /*aef0*/  HMMA.16816.F32.BF16 R4, R172.reuse, R132, R4 ;  /* 0x00000084ac04723c */ /* 0x042fe80000041804 */
[----:B------:R-:W-:Y:S04]  /*af00*/  LDSM.16.M88.4 R208, [R220+0x7000] ;  /* 0x00700000dcd0783b */ /* 0x000fe80000000200 */
        /* <DEDUP_REMOVED lines=40> */
[----:B------:R-:W-:Y:S07]  /*b190*/  LDSM.16.M88.4 R164, [R218] ;  /* 0x00000000daa4783b */ /* 0x000fee0000000200 */
[C---:B------:R-:W-:Y:S08]  /*b1a0*/  HMMA.16816.F32.BF16 R52, R176.reuse, R144, R52 ;  /* 0x00000090b034723c */ /* 0x040ff00000041834 */
[C---:B------:R-:W-:Y:S01]  /*b1b0*/  HMMA.16816.F32.BF16 R56, R176.reuse, R146, R56 ;  /* 0x00000092b038723c */ /* 0x040fe20000041838 */
[----:B------:R-:W1:Y:S07]  /*b1c0*/  LDSM.16.M88.4 R144, [R234+0xf900] ;  /* 0x00f90000ea90783b */ /* 0x000e6e0000000200 */
[C---:B---3--:R-:W-:Y:S08]  /*b1d0*/  HMMA.16816.F32.BF16 R60, R176.reuse, R148, R60 ;  /* 0x00000094b03c723c */ /* 0x048ff0000004183c */
[----:B------:R-:W-:Y:S01]  /*b1e0*/  HMMA.16816.F32.BF16 R64, R176, R150, R64 ;  /* 0x00000096b040723c */ /* 0x000fe20000041840 */
[----:B------:R-:W3:Y:S07]  /*b1f0*/  LDSM.16.M88.4 R148, [R219] ;  /* 0x00000000db94783b */ /* 0x000eee0000000200 */
[C---:B----4-:R-:W-:Y:S08]  /*b200*/  HMMA.16816.F32.BF16 R4, R184.reuse, R168, R4 ;  /* 0x000000a8b804723c */ /* 0x050ff00000041804 */
[C---:B------:R-:W-:Y:S01]  /*b210*/  HMMA.16816.F32.BF16 R8, R184.reuse, R170, R8 ;  /* 0x000000aab808723c */ /* 0x040fe20000041808 */
[----:B------:R-:W4:Y:S07]  /*b220*/  LDSM.16.M88.4 R168, [R217] ;  /* 0x00000000d9a8783b */ /* 0x000f2e0000000200 */
[C---:B-----5:R-:W-:Y:S08]  /*b230*/  HMMA.16816.F32.BF16 R12, R184.reuse, R180, R12 ;  /* 0x000000b4b80c723c */ /* 0x060ff0000004180c */
[C---:B------:R-:W-:Y:S01]  /*b240*/  HMMA.16816.F32.BF16 R16, R184.reuse, R182, R16 ;  /* 0x000000b6b810723c */ /* 0x040fe20000041810 */
[----:B------:R-:W5:Y:S07]  /*b250*/  LDSM.16.M88.4 R180, [R216] ;  /* 0x00000000d8b4783b */ /* 0x000f6e0000000200 */
        /* <DEDUP_REMOVED lines=13> */
[C---:B------:R-:W-:Y:S01]  /*b330*/  HMMA.16816.F32.BF16 R56, R184.reuse, R162, R56 ;  /* 0x000000a2b838723c */ /* 0x040fe20000041838 */
[----:B------:R-:W2:Y:S07]  /*b340*/  LDSM.16.M88.4 R160, [R231+0xc900] ;  /* 0x00c90000e7a0783b */ /* 0x000eae0000000200 */
        /* <DEDUP_REMOVED lines=8> */
[----:B------:R-:W-:Y:S07]  /*b3d0*/  LDSM.16.M88.4 R164, [R231+0xf900] ;  /* 0x00f90000e7a4783b */ /* 0x000fee0000000200 */
[C---:B----4-:R-:W-:Y:S08]  /*b3e0*/  HMMA.16816.F32.BF16 R20, R188.reuse, R168, R20 ;  /* 0x000000a8bc14723c */ /* 0x050ff00000041814 */
[C---:B------:R-:W-:Y:S01]  /*b3f0*/  HMMA.16816.F32.BF16 R24, R188.reuse, R170, R24 ;  /* 0x000000aabc18723c */ /* 0x040fe20000041818 */
[----:B------:R-:W-:Y:S07]  /*b400*/  LDSM.16.M88.4 R168, [R220+0x5000] ;  /* 0x00500000dca8783b */ /* 0x000fee0000000200 */
[C---:B-----5:R-:W-:Y:S08]  /*b410*/  HMMA.16816.F32.BF16 R28, R188.reuse, R180, R28 ;  /* 0x000000b4bc1c723c */ /* 0x060ff0000004181c */
[C---:B------:R-:W-:Y:S01]  /*b420*/  HMMA.16816.F32.BF16 R32, R188.reuse, R182, R32 ;  /* 0x000000b6bc20723c */ /* 0x040fe20000041820 */
[----:B------:R-:W-:Y:S07]  /*b430*/  LDSM.16.M88.4 R180, [R220+0x5800] ;  /* 0x00580000dcb4783b */ /* 0x000fee0000000200 */
[C---:B-1----:R-:W-:Y:S08]  /*b440*/  HMMA.16816.F32.BF16 R36, R188.reuse, R132, R36 ;  /* 0x00000084bc24723c */ /* 0x042ff00000041824 */
[C---:B------:R-:W-:Y:S01]  /*b450*/  HMMA.16816.F32.BF16 R40, R188.reuse, R134, R40 ;  /* 0x00000086bc28723c */ /* 0x040fe20000041828 */
[----:B------:R-:W1:Y:S07]  /*b460*/  LDSM.16.M88.4 R132, [R231+0xe100] ;  /* 0x00e10000e784783b */ /* 0x000e6e0000000200 */
        /* <DEDUP_REMOVED lines=18> */
[C---:B---3--:R-:W-:Y:S08]  /*b590*/  HMMA.16816.F32.BF16 R28, R196.reuse, R148, R28 ;  /* 0x00000094c41c723c */ /* 0x048ff0000004181c */
[C---:B------:R-:W-:Y:S01]  /*b5a0*/  HMMA.16816.F32.BF16 R32, R196.reuse, R150, R32 ;  /* 0x00000096c420723c */ /* 0x040fe20000041820 */
[----:B------:R-:W3:Y:S01]  /*b5b0*/  LDSM.16.M88.4 R148, [R220+0x7800] ;  /* 0x00780000dc94783b */ /* 0x000ee20000000200 */
[----:B------:R-:W-:Y:S04]  /*b5c0*/  DEPBAR.LE SB0, 0x0 ;  /* 0x000080000000791a */ /* 0x000fe80000000000 */
[----:B------:R-:W-:Y:S02]  /*b5d0*/  BAR.SYNC.DEFER_BLOCKING 0x0 ;  /* 0x0000000000007b1d */ /* 0x000fe40000010000 */
[C---:B-1----:R-:W-:Y:S08]  /*b5e0*/  HMMA.16816.F32.BF16 R36, R196.reuse, R132, R36 ;  /* 0x00000084c424723c */ /* 0x042ff00000041824 */
[C---:B------:R-:W-:Y:S08]  /*b5f0*/  HMMA.16816.F32.BF16 R40, R196.reuse, R134, R40 ;  /* 0x00000086c428723c */ /* 0x040ff00000041828 */
[C---:B----4-:R-:W-:Y:S08]  /*b600*/  HMMA.16816.F32.BF16 R44, R196.reuse, R152, R44 ;  /* 0x00000098c42c723c */ /* 0x050ff0000004182c */
[C---:B------:R-:W-:Y:S08]  /*b610*/  HMMA.16816.F32.BF16 R48, R196.reuse, R154, R48 ;  /* 0x0000009ac430723c */ /* 0x040ff00000041830 */
[C---:B-----5:R-:W-:Y:S08]  /*b620*/  HMMA.16816.F32.BF16 R52, R196.reuse, R156, R52 ;  /* 0x0000009cc434723c */ /* 0x060ff00000041834 */
[C---:B------:R-:W-:Y:S08]  /*b630*/  HMMA.16816.F32.BF16 R56, R196.reuse, R158, R56 ;  /* 0x0000009ec438723c */ /* 0x040ff00000041838 */
[C---:B------:R-:W-:Y:S08]  /*b640*/  HMMA.16816.F32.BF16 R60, R196.reuse, R164, R60 ;  /* 0x000000a4c43c723c */ /* 0x040ff0000004183c */
[----:B------:R-:W-:Y:S08]  /*b650*/  HMMA.16816.F32.BF16 R64, R196, R166, R64 ;  /* 0x000000a6c440723c */ /* 0x000ff00000041840 */
        /* <DEDUP_REMOVED lines=17> */
.L_x_2728:
        /* <DEDUP_REMOVED lines=81> */
[----:B------:R-:W-:Y:S02]  /*bc80*/  FFMA.FTZ R160, R11, c[0x0][0x2d0], -R161 ;  /* 0x0000b4000ba07a23 */ /* 0x000fe400000108a1 */
        /* <DEDUP_REMOVED lines=43> */
[----:B------:R-:W-:Y:S02]  /*bf40*/  FMUL.FTZ R71, R2, R71 ;  /* 0x0000004702477220 */ /* 0x000fe40000410000 */
[----:B------:R-:W-:Y:S01]  /*bf50*/  MUFU.EX2 R157, R157 ;  /* 0x0000009d009d7308 */ /* 0x000fe20000000800 */
        /* <DEDUP_REMOVED lines=28> */
[C---:B------:R-:W-:Y:S01]  /*c120*/  FMUL.FTZ R88, R3.reuse, R88 ;  /* 0x0000005803587220 */ /* 0x040fe20000410000 */
[----:B--2---:R-:W-:Y:S01]  /*c130*/  F2FP.BF16.PACK_AB R131, R160, R159 ;  /* 0x0000009fa083723e */ /* 0x004fe200000010ff */
[C---:B------:R-:W-:Y:S02]  /*c140*/  FMUL.FTZ R89, R3.reuse, R89 ;  /* 0x0000005903597220 */ /* 0x040fe40000410000 */
[C---:B------:R-:W-:Y:S02]  /*c150*/  FMUL.FTZ R90, R2.reuse, R90 ;  /* 0x0000005a025a7220 */ /* 0x040fe40000410000 */
[C---:B------:R-:W-:Y:S02]  /*c160*/  FMUL.FTZ R91, R2.reuse, R91 ;  /* 0x0000005b025b7220 */ /* 0x040fe40000410000 */
[----:B------:R-:W-:Y:S01]  /*c170*/  MUFU.EX2 R169, R169 ;  /* 0x000000a900a97308 */ /* 0x000fe20000000800 */
[C---:B------:R-:W-:Y:S05]  /*c180*/  HMMA.16816.F32.BF16 R4, R128.reuse, R144, R4 ;  /* 0x000000908004723c */ /* 0x040fea0000041804 */
        /* <DEDUP_REMOVED lines=14> */
[----:B------:R-:W-:Y:S01]  /*c270*/  FMUL.FTZ R99, R2, R99 ;  /* 0x0000006302637220 */ /* 0x000fe20000410000 */
[----:B------:R-:W-:Y:S01]  /*c280*/  MUFU.EX2 R180, R180 ;  /* 0x000000b400b47308 */ /* 0x000fe20000000800 */
[C---:B------:R-:W-:Y:S04]  /*c290*/  HMMA.16816.F32.BF16 R76, R128.reuse, R152, R76 ;  /* 0x00000098804c723c */ /* 0x040fe8000004184c */
[C---:B------:R-:W-:Y:S02]  /*c2a0*/  FMUL.FTZ R100, R3.reuse, R100 ;  /* 0x0000006403647220 */ /* 0x040fe40000410000 */
[C---:B------:R-:W-:Y:S02]  /*c2b0*/  FMUL.FTZ R101, R3.reuse, R101 ;  /* 0x0000006503657220 */ /* 0x040fe40000410000 */
[C---:B------:R-:W-:Y:S01]  /*c2c0*/  HMMA.16816.F32.BF16 R80, R128.reuse, R154, R80 ;  /* 0x0000009a8050723c */ /* 0x040fe20000041850 */
[----:B------:R-:W-:Y:S03]  /*c2d0*/  MUFU.EX2 R181, R181 ;  /* 0x000000b500b57308 */ /* 0x000fe60000000800 */
[--C-:B------:R-:W-:Y:S02]  /*c2e0*/  FFMA.FTZ R152, R12, c[0x0][0x2d0], -R162.reuse ;  /* 0x0000b4000c987a23 */ /* 0x100fe400000108a2 */
[----:B------:R-:W-:Y:S02]  /*c2f0*/  FMUL.FTZ R12, R3, R120 ;  /* 0x00000078030c7220 */ /* 0x000fe40000410000 */
        /* <DEDUP_REMOVED lines=16> */
[C---:B------:R-:W-:Y:S02]  /*c400*/  FMUL.FTZ R103, R2.reuse, R103 ;  /* 0x0000006702677220 */ /* 0x040fe40000410000 */
        /* <DEDUP_REMOVED lines=17> */
[C---:B------:R-:W-:Y:S03]  /*c520*/  FMUL.FTZ R109, R3.reuse, R109 ;  /* 0x0000006d036d7220 */ /* 0x040fe60000410000 */
[----:B------:R-:W3:Y:S01]  /*c530*/  MUFU.EX2 R164, R164 ;  /* 0x000000a400a47308 */ /* 0x000ee20000000800 */
[C---:B------:R-:W-:Y:S02]  /*c540*/  FMUL.FTZ R110, R2.reuse, R110 ;  /* 0x0000006e026e7220 */ /* 0x040fe40000410000 */
[C---:B------:R-:W-:Y:S02]  /*c550*/  FMUL.FTZ R111, R2.reuse, R111 ;  /* 0x0000006f026f7220 */ /* 0x040fe40000410000 */
[----:B------:R-:W-:Y:S01]  /*c560*/  FMUL.FTZ R16, R3, R116 ;  /* 0x0000007403107220 */ /* 0x000fe20000410000 */
[----:B----4-:R-:W-:Y:S01]  /*c570*/  F2FP.BF16.PACK_AB R116, R153, R152 ;  /* 0x000000989974723e */ /* 0x010fe200000010ff */
[----:B------:R-:W-:Y:S01]  /*c580*/  FMUL.FTZ R17, R3, R117 ;  /* 0x0000007503117220 */ /* 0x000fe20000410000 */
[----:B-----5:R-:W-:Y:S01]  /*c590*/  F2FP.BF16.PACK_AB R117, R155, R154 ;  /* 0x0000009a9b75723e */ /* 0x020fe200000010ff */
[C---:B------:R-:W-:Y:S01]  /*c5a0*/  FMUL.FTZ R18, R2.reuse, R118 ;  /* 0x0000007602127220 */ /* 0x040fe20000410000 */
[C---:B------:R-:W-:Y:S01]  /*c5b0*/  HMMA.16816.F32.BF16 R108, R128.reuse, R126, R108 ;  /* 0x0000007e806c723c */ /* 0x040fe2000004186c */
[----:B------:R-:W-:Y:S01]  /*c5c0*/  MUFU.EX2 R165, R165 ;  /* 0x000000a500a57308 */ /* 0x000fe20000000800 */
[----:B------:R-:W4:Y:S01]  /*c5d0*/  LDSM.16.MT88.4 R124, [R230+0x900] ;  /* 0x00090000e67c783b */ /* 0x000f220000004200 */
[C---:B------:R-:W-:Y:S02]  /*c5e0*/  FMUL.FTZ R19, R2.reuse, R119 ;  /* 0x0000007702137220 */ /* 0x040fe40000410000 */
        /* <DEDUP_REMOVED lines=334> */
.L_x_2726:
        /* <DEDUP_REMOVED lines=91> */
.L_x_2720:
        /* <DEDUP_REMOVED lines=113> */
[----:B---3--:R-:W2:Y:S03]  /*e790*/  @P1 LDG.E R3, [R14.64] ;  /* 0x0000000e0e031981 */ /* 0x008ea6000c1e1900 */
        /* <DEDUP_REMOVED lines=19> */
.L_x_2731:
[----:B-1----:R-:W-:Y:S01]  /*e8d0*/  LOP3.LUT R3, R8, 0xffffffe0, RZ, 0xc0, !PT ;  /* 0xffffffe008037812 */ /* 0x002fe200078ec0ff */
[----:B------:R-:W1:Y:S01]  /*e8e0*/  S2R R39, SR_CTAID.X ;  /* 0x0000000000277919 */ /* 0x000e620000002500 */
[----:B------:R-:W-:Y:S01]  /*e8f0*/  SHF.R.S32.HI R12, RZ, 0x1f, R10 ;  /* 0x0000001fff0c7819 */ /* 0x000fe2000001140a */
[----:B------:R-:W-:Y:S01]  /*e900*/  ULDC.64 UR4, c[0x0][0x490] ;  /* 0x0001240000047ab9 */ /* 0x000fe20000000a00 */
[C---:B------:R-:W-:Y:S01]  /*e910*/  LEA.HI R8, R5.reuse, R5, RZ, 0x1 ;  /* 0x0000000505087211 */ /* 0x040fe200078f08ff */
        /* <DEDUP_REMOVED lines=16> */
[----:B------:R-:W-:Y:S01]  /*ea20*/  LEA.HI R3, R2, R0, RZ, 0x3 ;  /* 0x0000000002037211 */ /* 0x000fe200078f18ff */
[----:B------:R-:W-:Y:S01]  /*ea30*/  UIMAD UR11, UR9, UR5, UR11 ;  /* 0x00000005090b72a4 */ /* 0x000fe2000f8e020b */
[----:B------:R-:W-:Y:S01]  /*ea40*/  IMAD R12, R12, 0x10, R9 ;  /* 0x000000100c0c7824 */ /* 0x000fe200078e0209 */
[----:B------:R-:W-:Y:S01]  /*ea50*/  ISETP.NE.AND P1, PT, R10, 0x1, PT ;  /* 0x000000010a00780c */ /* 0x000fe20003f25270 */
[----:B------:R-:W-:Y:S01]  /*ea60*/  USEL UR10, UR10, URZ, !UP1 ;  /* 0x0000003f0a0a7287 */ /* 0x000fe2000c800000 */
[----:B------:R-:W-:Y:S01]  /*ea70*/  LOP3.LUT R11, R3, 0xfffffff8, RZ, 0xc0, !PT ;  /* 0xfffffff8030b7812 */ /* 0x000fe200078ec0ff */
[--C-:B------:R-:W-:Y:S01]  /*ea80*/  IMAD R5, R8, 0x8, R12.reuse ;  /* 0x0000000808057824 */ /* 0x100fe200078e020c */
[----:B------:R-:W-:Y:S01]  /*ea90*/  ULDC.64 UR6, c[0x0][0x498] ;  /* 0x0001260000067ab9 */ /* 0x000fe20000000a00 */
[----:B------:R-:W-:Y:S01]  /*eaa0*/  SHF.R.S32.HI R3, RZ, 0x3, R3 ;  /* 0x00000003ff037819 */ /* 0x000fe20000011403 */
[----:B------:R-:W-:Y:S01]  /*eab0*/  UIADD3 UR21, UR21, UR11, URZ ;  /* 0x0000000b15157290 */ /* 0x000fe2000fffe03f */
[C---:B-1----:R-:W-:Y:S01]  /*eac0*/  IMAD R5, R39.reuse, 0x80, R5 ;  /* 0x0000008027057824 */ /* 0x042fe200078e0205 */
[----:B------:R-:W-:Y:S01]  /*ead0*/  USEL UR13, UR13, URZ, !UP1 ;  /* 0x0000003f0d0d7287 */ /* 0x000fe2000c800000 */
[----:B------:R-:W-:Y:S01]  /*eae0*/  IMAD R12, R39, 0x80, R12 ;  /* 0x00000080270c7824 */ /* 0x000fe200078e020c */
[----:B------:R-:W-:Y:S01]  /*eaf0*/  UIMAD UR11, UR10, UR6, URZ ;  /* 0x000000060a0b72a4 */ /* 0x000fe2000f8e023f */
[----:B------:R-:W-:Y:S01]  /*eb00*/  BSSY B0, `(.L_x_2732) ;  /* 0x0000067000007945 */ /* 0x000fe20003800000 */
[----:B------:R-:W-:Y:S01]  /*eb10*/  MOV R10, R5 ;  /* 0x00000005000a7202 */ /* 0x000fe20000000f00 */
[----:B------:R-:W-:Y:S01]  /*eb20*/  @P1 IMAD.HI.U32 R8, R5, c[0x0][0x4ec], RZ ;  /* 0x00013b0005081a27 */ /* 0x000fe200078e00ff */
[----:B------:R-:W-:-:S02]  /*eb30*/  UIMAD UR7, UR13, UR7, UR11 ;  /* 0x000000070d0772a4 */ /* 0x000fc4000f8e020b */
[----:B------:R-:W-:Y:S02]  /*eb40*/  UIMAD.WIDE.U32 UR20, UR13, UR6, UR20 ;  /* 0x000000060d1472a5 */ /* 0x000fe4000f8e0014 */
[----:B------:R-:W-:Y:S01]  /*eb50*/  @P1 SHF.R.U32.HI R10, RZ, c[0x0][0x4f0], R8 ;  /* 0x00013c00ff0a1a19 */ /* 0x000fe20000011608 */
[----:B------:R-:W-:Y:S02]  /*eb60*/  ULDC.64 UR4, c[0x0][0x3a0] ;  /* 0x0000e80000047ab9 */ /* 0x000fe40000000a00 */
[----:B------:R-:W-:Y:S01]  /*eb70*/  UIMAD.WIDE.U32 UR18, UR16, UR4, URZ ;  /* 0x00000004101272a5 */ /* 0x000fe2000f8e003f */
[--C-:B------:R-:W-:Y:S01]  /*eb80*/  SHF.R.S32.HI R8, RZ, 0x1f, R10.reuse ;  /* 0x0000001fff087819 */ /* 0x100fe2000001140a */
[----:B------:R-:W-:Y:S01]  /*eb90*/  IMAD.MOV R9, RZ, RZ, -R10 ;  /* 0x000000ffff097224 */ /* 0x000fe200078e0a0a */
[----:B------:R-:W-:Y:S01]  /*eba0*/  IADD3 R10, P0, R10, UR20, RZ ;  /* 0x000000140a0a7c10 */ /* 0x000fe2000ff1e0ff */
[----:B------:R-:W-:Y:S02]  /*ebb0*/  UIMAD UR4, UR17, UR4, URZ ;  /* 0x00000004110472a4 */ /* 0x000fe4000f8e023f */
[----:B------:R-:W-:Y:S01]  /*ebc0*/  IMAD R9, R9, c[0x0][0x4e8], R5 ;  /* 0x00013a0009097a24 */ /* 0x000fe200078e0205 */
[----:B------:R-:W-:Y:S01]  /*ebd0*/  LEA.HI R5, R2, R0, RZ, 0x6 ;  /* 0x0000000002057211 */ /* 0x000fe200078f30ff */
[----:B------:R-:W-:Y:S01]  /*ebe0*/  IMAD.U32 R2, RZ, RZ, UR7 ;  /* 0x00000007ff027e24 */ /* 0x000fe2000f8e00ff */
[----:B------:R-:W-:Y:S01]  /*ebf0*/  UIMAD UR16, UR16, UR5, UR4 ;  /* 0x00000005101072a4 */ /* 0x000fe2000f8e0204 */
[----:B------:R-:W-:Y:S01]  /*ec00*/  IMAD.IADD R0, R0, 0x1, -R11 ;  /* 0x0000000100007824 */ /* 0x000fe200078e0a0b */
[----:B------:R-:W-:Y:S01]  /*ec10*/  SHF.R.S32.HI R13, RZ, 0x1f, R9 ;  /* 0x0000001fff0d7819 */ /* 0x000fe20000011409 */
[----:B------:R-:W-:Y:S01]  /*ec20*/  ULDC.64 UR4, c[0x0][0x3e8] ;  /* 0x0000fa0000047ab9 */ /* 0x000fe20000000a00 */
[----:B------:R-:W-:Y:S01]  /*ec30*/  IADD3.X R11, R8, UR21, R2, P0, !PT ;  /* 0x00000015080b7c10 */ /* 0x000fe200087fe402 */
[C---:B------:R-:W-:Y:S01]  /*ec40*/  IMAD R15, R0.reuse, 0x20, R3 ;  /* 0x00000020000f7824 */ /* 0x040fe200078e0203 */
[----:B------:R-:W-:Y:S01]  /*ec50*/  UIADD3 UR17, UR19, UR16, URZ ;  /* 0x0000001013117290 */ /* 0x000fe2000fffe03f */
[----:B------:R-:W-:Y:S01]  /*ec60*/  IMAD R2, R13, c[0x0][0x488], RZ ;  /* 0x000122000d027a24 */ /* 0x000fe200078e02ff */
[----:B------:R-:W-:Y:S01]  /*ec70*/  UIMAD UR8, UR8, UR4, URZ ;  /* 0x00000004080872a4 */ /* 0x000fe2000f8e023f */
[----:B------:R-:W-:Y:S01]  /*ec80*/  IMAD.WIDE.U32 R10, R9, c[0x0][0x488], R10 ;  /* 0x00012200090a7a25 */ /* 0x000fe200078e000a */
[----:B------:R-:W-:Y:S01]  /*ec90*/  UMOV UR16, UR18 ;  /* 0x0000001200107c82 */ /* 0x000fe20008000000 */
[----:B------:R-:W-:Y:S01]  /*eca0*/  SHF.L.U32 R0, R0, 0x3, RZ ;  /* 0x0000000300007819 */ /* 0x000fe200000006ff */
[----:B------:R-:W-:Y:S01]  /*ecb0*/  UIMAD UR8, UR9, UR5, UR8 ;  /* 0x00000005090872a4 */ /* 0x000fe2000f8e0208 */
[----:B------:R-:W-:Y:S01]  /*ecc0*/  IMAD.SHL.U32 R13, R3, 0x40, RZ ;  /* 0x00000040030d7824 */ /* 0x000fe200078e00ff */
[C---:B------:R-:W-:Y:S01]  /*ecd0*/  LEA R8, P0, R10.reuse, c[0x0][0x450], 0x2 ;  /* 0x000114000a087a11 */ /* 0x040fe200078010ff */
[----:B------:R-:W-:Y:S01]  /*ece0*/  IMAD R9, R9, c[0x0][0x48c], R2 ;  /* 0x0001230009097a24 */ /* 0x000fe200078e0202 */
[----:B------:R-:W-:Y:S01]  /*ecf0*/  UIMAD.WIDE.U32 UR16, UR9, UR4, UR16 ;  /* 0x00000004091072a5 */ /* 0x000fe2000f8e0010 */
[----:B------:R-:W-:Y:S01]  /*ed00*/  IMAD R15, R39, 0x80, R15 ;  /* 0x00000080270f7824 */ /* 0x000fe200078e020f */
[----:B------:R-:W-:Y:S01]  /*ed10*/  LOP3.LUT R13, R13, 0x1c0, RZ, 0xc0, !PT ;  /* 0x000001c00d0d7812 */ /* 0x000fe200078ec0ff */
[----:B------:R-:W-:Y:S01]  /*ed20*/  IMAD.IADD R9, R11, 0x1, R9 ;  /* 0x000000010b097824 */ /* 0x000fe200078e0209 */
[----:B------:R-:W-:Y:S01]  /*ed30*/  ULDC.64 UR4, c[0x0][0x3f0] ;  /* 0x0000fc0000047ab9 */ /* 0x000fe20000000a00 */
[----:B------:R-:W-:Y:S01]  /*ed40*/  @P1 IMAD.HI.U32 R16, R15, c[0x0][0x4ec], RZ ;  /* 0x00013b000f101a27 */ /* 0x000fe200078e00ff */
[----:B------:R-:W-:Y:S01]  /*ed50*/  LOP3.LUT R2, R13, 0x38, R0, 0xf8, !PT ;  /* 0x000000380d027812 */ /* 0x000fe200078ef800 */
[----:B------:R-:W-:Y:S01]  /*ed60*/  UIADD3 UR9, UR17, UR8, URZ ;  /* 0x0000000811097290 */ /* 0x000fe2000fffe03f */
[----:B------:R-:W-:Y:S01]  /*ed70*/  SHF.R.U32.HI R13, RZ, 0x3, R13 ;  /* 0x00000003ff0d7819 */ /* 0x000fe2000001160d */
[----:B------:R-:W-:Y:S01]  /*ed80*/  IMAD.MOV.U32 R14, RZ, RZ, R15 ;  /* 0x000000ffff0e7224 */ /* 0x000fe200078e000f */
[----:B------:R-:W-:Y:S01]  /*ed90*/  @P1 SHF.R.U32.HI R14, RZ, c[0x0][0x4f0], R16 ;  /* 0x00013c00ff0e1a19 */ /* 0x000fe20000011610 */
[----:B------:R-:W-:Y:S01]  /*eda0*/  UIMAD UR10, UR10, UR4, URZ ;  /* 0x000000040a0a72a4 */ /* 0x000fe2000f8e023f */
[----:B------:R-:W-:Y:S01]  /*edb0*/  LEA.HI.X R9, R10, c[0x0][0x454], R9, 0x2, P0 ;  /* 0x000115000a097a11 */ /* 0x000fe200000f1409 */
[----:B------:R-:W-:Y:S01]  /*edc0*/  UMOV UR8, UR16 ;  /* 0x0000001000087c82 */ /* 0x000fe20008000000 */
[----:B------:R-:W-:Y:S01]  /*edd0*/  LOP3.LUT R13, R2, R13, RZ, 0x3c, !PT ;  /* 0x0000000d020d7212 */ /* 0x000fe200078e3cff */
[--C-:B------:R-:W-:Y:S01]  /*ede0*/  IMAD.MOV R18, RZ, RZ, -R14.reuse ;  /* 0x000000ffff127224 */ /* 0x100fe200078e0a0e */
[----:B------:R-:W-:Y:S01]  /*edf0*/  SHF.R.S32.HI R2, RZ, 0x1f, R14 ;  /* 0x0000001fff027819 */ /* 0x000fe2000001140e */
[----:B------:R-:W-:Y:S01]  /*ee00*/  SHFL.IDX PT, R10, R8, RZ, 0x1c1f ;  /* 0x001c1fff080a7589 */ /* 0x000fe200000e0000 */
[----:B------:R-:W-:Y:S01]  /*ee10*/  UIMAD UR5, UR13, UR5, UR10 ;  /* 0x000000050d0572a4 */ /* 0x000fe2000f8e020a */
[----:B------:R-:W-:Y:S01]  /*ee20*/  IMAD R18, R18, c[0x0][0x4e8], R15 ;  /* 0x00013a0012127a24 */ /* 0x000fe200078e020f */
[----:B------:R-:W-:Y:S01]  /*ee30*/  UIMAD.WIDE.U32 UR8, UR13, UR4, UR8 ;  /* 0x000000040d0872a5 */ /* 0x000fe2000f8e0008 */
[----:B------:R-:W1:Y:S01]  /*ee40*/  SHFL.IDX PT, R11, R9, RZ, 0x1c1f ;  /* 0x001c1fff090b7589 */ /* 0x000e6200000e0000 */
[----:B------:R-:W-:Y:S01]  /*ee50*/  IMAD R15, R2, c[0x0][0x3e0], RZ ;  /* 0x0000f800020f7a24 */ /* 0x000fe200078e02ff */
[----:B------:R-:W-:Y:S01]  /*ee60*/  IADD3 R36, R0, 0x40, RZ ;  /* 0x0000004000247810 */ /* 0x000fe20007ffe0ff */
[----:B------:R-:W-:Y:S01]  /*ee70*/  UIADD3 UR5, UR9, UR5, URZ ;  /* 0x0000000509057290 */ /* 0x000fe2000fffe03f */
[----:B------:R-:W-:Y:S01]  /*ee80*/  SHFL.IDX PT, R8, R8, 0x1, 0x1c1f ;  /* 0x003c1f0008087f89 */ /* 0x000fe200000e0000 */
[----:B-----5:R-:W-:Y:S01]  /*ee90*/  IMAD R2, R4, c[0x0][0x4e8], RZ ;  /* 0x00013a0004027a24 */ /* 0x020fe200078e02ff */
[C---:B------:R-:W-:Y:S01]  /*eea0*/  IADD3 R4, R12.reuse, 0x8, RZ ;  /* 0x000000080c047810 */ /* 0x040fe20007ffe0ff */
[----:B------:R-:W-:Y:S01]  /*eeb0*/  IMAD.U32 R16, RZ, RZ, UR8 ;  /* 0x00000008ff107e24 */ /* 0x000fe2000f8e00ff */
[----:B------:R-:W2:Y:S01]  /*eec0*/  SHFL.IDX PT, R9, R9, 0x1, 0x1c1f ;  /* 0x003c1f0009097f89 */ /* 0x000ea200000e0000 */
[----:B------:R-:W-:Y:S01]  /*eed0*/  MOV R17, UR9 ;  /* 0x0000000900117c02 */ /* 0x000fe20008000f00 */
[----:B------:R-:W-:Y:S01]  /*eee0*/  IMAD.U32 R17, RZ, RZ, UR5 ;  /* 0x00000005ff117e24 */ /* 0x000fe2000f8e00ff */
[-C--:B------:R-:W-:Y:S01]  /*eef0*/  ISETP.GE.OR P0, PT, R12, R2.reuse, P2 ;  /* 0x000000020c00720c */ /* 0x080fe20001706670 */
[----:B------:R-:W-:Y:S01]  /*ef00*/  IMAD.SHL.U32 R5, R5, 0x8, RZ ;  /* 0x0000000805057824 */ /* 0x000fe200078e00ff */
[----:B------:R-:W-:Y:S01]  /*ef10*/  ISETP.GE.OR P2, PT, R4, R2, P2 ;  /* 0x000000020400720c */ /* 0x000fe20001746670 */
[----:B------:R-:W-:Y:S01]  /*ef20*/  IMAD.WIDE.U32 R16, R14, c[0x0][0x3e0], R16 ;  /* 0x0000f8000e107a25 */ /* 0x000fe200078e0010 */
[----:B------:R-:W-:-:S02]  /*ef30*/  SHF.R.S32.HI R12, RZ, 0x1f, R18 ;  /* 0x0000001fff0c7819 */ /* 0x000fc40000011412 */
[----:B------:R-:W-:Y:S01]  /*ef40*/  LOP3.LUT R5, R13, 0x7ffffe00, R5, 0xf8, !PT ;  /* 0x7ffffe000d057812 */ /* 0x000fe200078ef805 */
[----:B------:R-:W-:Y:S01]  /*ef50*/  IMAD R15, R14, c[0x0][0x3e4], R15 ;  /* 0x0000f9000e0f7a24 */ /* 0x000fe200078e020f */
[----:B------:R-:W-:Y:S01]  /*ef60*/  MOV R14, R16 ;  /* 0x00000010000e7202 */ /* 0x000fe20000000f00 */
[----:B------:R-:W-:Y:S02]  /*ef70*/  IMAD R12, R12, c[0x0][0x3d8], RZ ;  /* 0x0000f6000c0c7a24 */ /* 0x000fe400078e02ff */
[----:B------:R-:W-:Y:S02]  /*ef80*/  IMAD.IADD R15, R17, 0x1, R15 ;  /* 0x00000001110f7824 */ /* 0x000fe400078e020f */
[----:B------:R-:W-:Y:S01]  /*ef90*/  IMAD.SHL.U32 R16, R5, 0x2, RZ ;  /* 0x0000000205107824 */ /* 0x000fe200078e00ff */
[----:B-1----:R1:W-:Y:S01]  /*efa0*/  @!P0 ST.E [R10.64], R6 ;  /* 0x000000060a008985 */ /* 0x0023e2000c10190e */
[C---:B------:R-:W-:Y:S02]  /*efb0*/  IMAD R17, R18.reuse, c[0x0][0x3dc], R12 ;  /* 0x0000f70012117a24 */ /* 0x040fe400078e020c */
[----:B------:R-:W-:Y:S01]  /*efc0*/  IMAD.WIDE.U32 R18, R18, c[0x0][0x3d8], R14 ;  /* 0x0000f60012127a25 */ /* 0x000fe200078e000e */
[----:B--2---:R1:W-:Y:S03]  /*efd0*/  @!P2 ST.E [R8.64], R7 ;  /* 0x000000070800a985 */ /* 0x0043e6000c10190e */
[----:B------:R-:W-:Y:S01]  /*efe0*/  IMAD.IADD R17, R19, 0x1, R17 ;  /* 0x0000000113117824 */ /* 0x000fe200078e0211 */
[C---:B------:R-:W-:Y:S01]  /*eff0*/  LEA R38, P0, R18.reuse, c[0x0][0x380], 0x1 ;  /* 0x0000e00012267a11 */ /* 0x040fe200078008ff */
        /* <DEDUP_REMOVED lines=23> */
.L_x_2733:
[----:B------:R-:W-:Y:S05]  /*f170*/  BSYNC B0 ;  /* 0x0000000000007941 */ /* 0x000fea0003800000 */
.L_x_2732:
        /* <DEDUP_REMOVED lines=15> */
.L_x_2735:
[----:B------:R-:W-:Y:S05]  /*f270*/  BSYNC B0 ;  /* 0x0000000000007941 */ /* 0x000fea0003800000 */
.L_x_2734:
        /* <DEDUP_REMOVED lines=15> */
.L_x_2737:
[----:B------:R-:W-:Y:S05]  /*f370*/  BSYNC B0 ;  /* 0x0000000000007941 */ /* 0x000fea0003800000 */
.L_x_2736:
        /* <DEDUP_REMOVED lines=16> */
.L_x_2730:
        /* <DEDUP_REMOVED lines=31> */
.L_x_2738:
        /* <DEDUP_REMOVED lines=43> */
.L_x_2740:
[----:B------:R-:W-:Y:S05]  /*f920*/  BSYNC B0 ;  /* 0x0000000000007941 */ /* 0x000fea0003800000 */
.L_x_2739:
        /* <DEDUP_REMOVED lines=63> */
.L_x_2742:
[----:B------:R-:W-:Y:S05]  /*fd20*/  BSYNC B0 ;  /* 0x0000000000007941 */ /* 0x000fea0003800000 */
.L_x_2741:
        /* <DEDUP_REMOVED lines=15> */
.L_x_2744:
[----:B------:R-:W-:Y:S05]  /*fe20*/  BSYNC B0 ;  /* 0x0000000000007941 */ /* 0x000fea0003800000 */
.L_x_2743:
        /* <DEDUP_REMOVED lines=15> */
.L_x_2746:
[----:B------:R-:W-:Y:S05]  /*ff20*/  BSYNC B0 ;  /* 0x0000000000007941 */ /* 0x000fea0003800000 */
.L_x_2745:
        /* <DEDUP_REMOVED lines=16> */
.L_x_2747:
        /* <DEDUP_REMOVED lines=13> */
.L_x_4367:


//--------------------- .text._ZN7cutlass13device_kernelIN5flash19enable_sm80_to_sm89INS1_16FlashAttnFwdSm80INS1_25CollectiveMainloopFwdSm80ILi8ELi1ELb1EN4cute5tupleIJNS5_1CILi128EEES8_S8_EEELi128ENS_10bfloat16_tEfNS_4arch4Sm80ELb1ELb0ELb0ELb1ELb1ELb1ELb1ELb0EEENS1_21CollectiveEpilogueFwdIS9_NS6_IJNS7_ILi1EEESF_SF_EEESA_SC_Li256ELb1ELb1ELb0ELb0EEENS1_19SingleTileSchedulerILb1ELb0ELb1ELi128EEEEEEEEEvNT_6ParamsE --------------------------
	.section	.text._ZN7cutlass13device_kernelIN5flash19enable_sm80_to_sm89INS1_16FlashAttnFwdSm80INS1_25CollectiveMainloopFwdSm80ILi8ELi1ELb1EN4cute5tupleIJNS5_1CILi128EEES8_S8_EEELi128ENS_10bfloat16_tEfNS_4arch4Sm80ELb1ELb0ELb0ELb1ELb1ELb1ELb1ELb0EEENS1_21CollectiveEpilogueFwdIS9_NS6_IJNS7_ILi1EEESF_SF_EEESA_SC_Li256ELb1ELb1ELb0ELb0EEENS1_19SingleTileSchedulerILb1ELb0ELb1ELi128EEEEEEEEEvNT_6ParamsE,"ax",@progbits
	.sectioninfo	@"SHI_REGISTERS=255"
	.align	128
.text._ZN7cutlass13device_kernelIN5flash19enable_sm80_to_sm89INS1_16FlashAttnFwdSm80INS1_25CollectiveMainloopFwdSm80ILi8ELi1ELb1EN4cute5tupleIJNS5_1CILi128EEES8_S8_EEELi128ENS_10bfloat16_tEfNS_4arch4Sm80ELb1ELb0ELb0ELb1ELb1ELb1ELb1ELb0EEENS1_21CollectiveEpilogueFwdIS9_NS6_IJNS7_ILi1EEESF_SF_EEESA_SC_Li256ELb1ELb1ELb0ELb0EEENS1_19SingleTileSchedulerILb1ELb0ELb1ELi128EEEEEEEEEvNT_6ParamsE:
        .type           _ZN7cutlass13device_kernelIN5flash19enable_sm80_to_sm89INS1_16FlashAttnFwdSm80INS1_25CollectiveMainloopFwdSm80ILi8ELi1ELb1EN4cute5tupleIJNS5_1CILi128EEES8_S8_EEELi128ENS_10bfloat16_tEfNS_4arch4Sm80ELb1ELb0ELb0ELb1ELb1ELb1ELb1ELb0EEENS1_21CollectiveEpilogueFwdIS9_NS6_IJNS7_ILi1EEESF_SF_EEESA_SC_Li256ELb1ELb1ELb0ELb0EEENS1_19SingleTileSchedulerILb1ELb0ELb1ELi128EEEEEEEEEvNT_6ParamsE,@function
        .size           _ZN7cutlass13device_kernelIN5flash19enable_sm80_to_sm89INS1_16FlashAttnFwdSm80INS1_25CollectiveMainloopFwdSm80ILi8ELi1ELb1EN4cute5tupleIJNS5_1CILi128EEES8_S8_EEELi128ENS_10bfloat16_tEfNS_4arch4Sm80ELb1ELb0ELb0ELb1ELb1ELb1ELb1ELb0EEENS1_21CollectiveEpilogueFwdIS9_NS6_IJNS7_ILi1EEESF_SF_EEESA_SC_Li256ELb1ELb1ELb0ELb0EEENS1_19SingleTileSchedulerILb1ELb0ELb1ELi128EEEEEEEEEvNT_6ParamsE,(.L_x_4368 - _ZN7cutlass13device_kernelIN5flash19enable_sm80_to_sm89INS1_16FlashAttnFwdSm80INS1_25CollectiveMainloopFwdSm80ILi8ELi1ELb1EN4cute5tupleIJNS5_1CILi128EEES8_S8_EEELi128ENS_10bfloat16_tEfNS_4arch4Sm80ELb1ELb0ELb0ELb1ELb1ELb1ELb1ELb0EEENS1_21CollectiveEpilogueFwdIS9_NS6_IJNS7_ILi1EEESF_SF_EEESA_SC_Li256ELb1ELb1ELb0ELb0EEENS1_19SingleTileSchedulerILb1ELb0ELb1ELi128EEEEEEEEEvNT_6ParamsE)
        .other          _ZN7cutlass13device_kernelIN5flash19enable_sm80_to_sm89INS1_16FlashAttnFwdSm80INS1_25CollectiveMainloopFwdSm80ILi8ELi1ELb1EN4cute5tupleIJNS5_1CILi128EEES8_S8_EEELi128ENS_10bfloat16_tEfNS_4arch4Sm80ELb1ELb0ELb0ELb1ELb1ELb1ELb1ELb0EEENS1_21CollectiveEpilogueFwdIS9_NS6_IJNS7_ILi1EEESF_SF_EEESA_SC_Li256ELb1ELb1ELb0ELb0EEENS1_19SingleTileSchedulerILb1ELb0ELb1ELi128EEEEEEEEEvNT_6ParamsE,@"STO_CUDA_ENTRY STV_DEFAULT"
_ZN7cutlass13device_kernelIN5flash19enable_sm80_to_sm89INS1_16FlashAttnFwdSm80INS1_25CollectiveMainloopFwdSm80ILi8ELi1ELb1EN4cute5tupleIJNS5_1CILi128EEES8_S8_EEELi128ENS_10bfloat16_tEfNS_4arch4Sm80ELb1ELb0ELb0ELb1ELb1ELb1ELb1ELb0EEENS1_21CollectiveEpilogueFwdIS9_NS6_IJNS7_ILi1EEESF_SF_EEESA_SC_Li256ELb1ELb1ELb0ELb0EEENS1_19SingleTileSchedulerILb1ELb0ELb1ELi128EEEEEEEEEvNT_6ParamsE:
        /* <DEDUP_REMOVED lines=21> */
.L_x_2749:
        /* <DEDUP_REMOVED lines=13> */
.L_x_2751:
[----:B------:R-:W-:Y:S02]  /*0220*/  ULDC UR5, c[0x0][0x54c] ;  /* 0x0001530000057ab9 */ /* 0x000fe40000000800 */
.L_x_2750:
[----:B------:R-:W-:Y:S02]  /*0230*/  ULDC UR4, c[0x0][0x548] ;  /* 0x0001520000047ab9 */ /* 0x000fe40000000800 */
[----:B------:R-:W-:-:S02]  /*0240*/  USHF.L.U32 UR14, UR14, 0x7, URZ ;  /* 0x000000070e0e7899 */ /* 0x000fc4000800063f */
[----:B------:R-:W-:-:S04]  /*0250*/  UIMAD UR4, UR5, UR4, URZ ;  /* 0x00000004050472a4 */ /* 0x000fc8000f8e023f */
[----:B------:R-:W-:-:S04]  /*0260*/  UISETP.GE.AND UP0, UPT, UR14, UR4, UPT ;  /* 0x000000040e00728c */ /* 0x000fc8000bf06270 */
[----:B------:R-:W-:Y:S01]  /*0270*/  USEL UR21, UR21, 0xffffffff, !UP0 ;  /* 0xffffffff15157887 */ /* 0x000fe2000c000000 */
[----:B------:R-:W-:Y:S05]  /*0280*/  BRA `(.L_x_2752) ;  /* 0x000001b000007947 */ /* 0x000fea0003800000 */
.L_x_2748:
        /* <DEDUP_REMOVED lines=8> */
.L_x_2753:
        /* <DEDUP_REMOVED lines=13> */
.L_x_2755:
[----:B------:R-:W-:Y:S02]  /*03e0*/  ULDC UR5, c[0x0][0x54c] ;  /* 0x0001530000057ab9 */ /* 0x000fe40000000800 */
.L_x_2754:
[----:B------:R-:W-:Y:S02]  /*03f0*/  ULDC UR4, c[0x0][0x548] ;  /* 0x0001520000047ab9 */ /* 0x000fe40000000800 */
[----:B------:R-:W-:-:S02]  /*0400*/  USHF.L.U32 UR14, UR14, 0x7, URZ ;  /* 0x000000070e0e7899 */ /* 0x000fc4000800063f */
[----:B------:R-:W-:-:S04]  /*0410*/  UIMAD UR4, UR5, UR4, URZ ;  /* 0x00000004050472a4 */ /* 0x000fc8000f8e023f */
[----:B------:R-:W-:-:S04]  /*0420*/  UISETP.GE.AND UP0, UPT, UR14, UR4, UPT ;  /* 0x000000040e00728c */ /* 0x000fc8000bf06270 */
[----:B------:R-:W-:-:S06]  /*0430*/  USEL UR21, UR21, 0xffffffff, !UP0 ;  /* 0xffffffff15157887 */ /* 0x000fcc000c000000 */
.L_x_2752:
        /* <DEDUP_REMOVED lines=36> */
[----:B------:R-:W-:Y:S01]  /*0680*/  MOV R88, RZ ;  /* 0x000000ff00587202 */ /* 0x000fe20000000f00 */
[----:B------:R-:W-:Y:S02]  /*0690*/  IMAD.MOV.U32 R0, RZ, RZ, RZ ;  /* 0x000000ffff007224 */ /* 0x000fe400078e00ff */
[----:B------:R-:W-:Y:S01]  /*06a0*/  IMAD.U32 R8, RZ, RZ, UR8 ;  /* 0x00000008ff087e24 */ /* 0x000fe2000f8e00ff */
[----:B------:R-:W-:Y:S01]  /*06b0*/  MOV R9, UR9 ;  /* 0x0000000900097c02 */ /* 0x000fe20008000f00 */
[----:B------:R-:W-:Y:S01]  /*06c0*/  IMAD.U32 R6, RZ, RZ, UR4 ;  /* 0x00000004ff067e24 */ /* 0x000fe2000f8e00ff */
[----:B------:R-:W-:-:S03]  /*06d0*/  MOV R7, UR5 ;  /* 0x0000000500077c02 */ /* 0x000fc60008000f00 */
[----:B------:R4:W5:Y:S04]  /*06e0*/  @P4 LDG.E R88, [R8.64] ;  /* 0x0000001608584981 */ /* 0x000968000c1e1900 */
[----:B------:R4:W5:Y:S04]  /*06f0*/  @P1 LDG.E R0, [R6.64] ;  /* 0x0000001606001981 */ /* 0x000968000c1e1900 */
        /* <DEDUP_REMOVED lines=8> */
[----:B------:R-:W-:-:S02]  /*0780*/  ULDC UR18, c[0x0][0x228] ;  /* 0x00008a0000127ab9 */ /* 0x000fc40000000800 */
        /* <DEDUP_REMOVED lines=11> */
.L_x_2756:
        /* <DEDUP_REMOVED lines=10> */
.L_x_2757:
[----:B------:R-:W-:Y:S05]  /*08e0*/  @!P4 BRA `(.L_x_2758) ;  /* 0x000000500000c947 */ /* 0x000fea0003800000 */
[----:B-1----:R1:W2:Y:S04]  /*08f0*/  LDG.E R2, [R8.64] ;  /* 0x0000001608027981 */ /* 0x0022a8000c1e1900 */
[----:B-1--4-:R-:W4:Y:S01]  /*0900*/  LDG.E R8, [R8.64+0x4] ;  /* 0x0000041608087981 */ /* 0x012f22000c1e1900 */
[----:B--2---:R-:W1:Y:S08]  /*0910*/  R2UR UR19, R2 ;  /* 0x00000000021373c2 */ /* 0x004e7000000e0000 */
[----:B----4-:R-:W1:Y:S02]  /*0920*/  R2UR UR4, R8 ;  /* 0x00000000080473c2 */ /* 0x010e6400000e0000 */
[----:B-1----:R-:W-:-:S06]  /*0930*/  UIADD3 UR19, -UR19, UR4, URZ ;  /* 0x0000000413137290 */ /* 0x002fcc000fffe13f */
.L_x_2758:
        /* <DEDUP_REMOVED lines=11> */
[----:B------:R-:W-:Y:S02]  /*09f0*/  ULDC UR6, c[0x0][0x2c4] ;  /* 0x0000b10000067ab9 */ /* 0x000fe40000000800 */
[----:B------:R-:W-:Y:S02]  /*0a00*/  UISETP.NE.AND UP2, UPT, UR6, 0x1, UPT ;  /* 0x000000010600788c */ /* 0x000fe4000bf45270 */
[----:B------:R-:W-:Y:S02]  /*0a10*/  UIADD3 UR6, -UR16, UR19, URZ ;  /* 0x0000001310067290 */ /* 0x000fe4000fffe13f */
[----:B------:R-:W-:-:S07]  /*0a20*/  UMOV UR15, UR19 ;  /* 0x00000013000f7c82 */ /* 0x000fce0008000000 */
[----:B------:R-:W-:Y:S01]  /*0a30*/  @UP2 UIADD3 UR24, UR14, 0x7f, URZ ;  /* 0x0000007f0e182890 */ /* 0x000fe2000fffe03f */
[----:B--2---:R-:W1:Y:S08]  /*0a40*/  @P1 R2UR UR4, R2 ;  /* 0x00000000020413c2 */ /* 0x004e7000000e0000 */
[----:B----4-:R-:W1:Y:S02]  /*0a50*/  @P1 R2UR UR5, R6 ;  /* 0x00000000060513c2 */ /* 0x010e6400000e0000 */
[----:B-1----:R-:W-:-:S03]  /*0a60*/  @UP3 UIADD3 UR18, -UR4, UR5, URZ ;  /* 0x0000000504123290 */ /* 0x002fc6000fffe13f */
[----:B------:R-:W-:Y:S02]  /*0a70*/  ULDC.64 UR4, c[0x0][0x2c8] ;  /* 0x0000b20000047ab9 */ /* 0x000fe40000000a00 */
[----:B------:R-:W-:Y:S01]  /*0a80*/  UIMAD.WIDE.U32 UR24, UR24, UR4, URZ ;  /* 0x00000004181872a5 */ /* 0x000fe2000f8e003f */
[----:B---3--:R1:W2:Y:S01]  /*0a90*/  @P0 R2UR UR15, R4 ;  /* 0x00000000040f03c2 */ /* 0x0082a200000e0000 */
[----:B------:R-:W-:Y:S02]  /*0aa0*/  UIADD3 UR11, UR6, UR18, URZ ;  /* 0x00000012060b7290 */ /* 0x000fe4000fffe03f */
[----:B------:R-:W-:Y:S02]  /*0ab0*/  UIADD3 UR4, UR14, 0x7f, URZ ;  /* 0x0000007f0e047890 */ /* 0x000fe4000fffe03f */
[----:B------:R-:W-:Y:S02]  /*0ac0*/  UIADD3 UR9, UR11, 0x80, -UR20 ;  /* 0x000000800b097890 */ /* 0x000fe4000fffe814 */
[----:B------:R-:W-:-:S02]  /*0ad0*/  @UP2 USHF.R.U32.HI UR4, URZ, UR5, UR25 ;  /* 0x000000053f042299 */ /* 0x000fc40008011619 */
[----:B------:R-:W-:Y:S02]  /*0ae0*/  UIADD3 UR10, UR11, 0x7f, URZ ;  /* 0x0000007f0b0a7890 */ /* 0x000fe4000fffe03f */
[----:B------:R-:W-:Y:S02]  /*0af0*/  UIADD3 UR5, UR9, UR4, URZ ;  /* 0x0000000409057290 */ /* 0x000fe4000fffe03f */
[----:B------:R-:W-:Y:S02]  /*0b00*/  USHF.R.S32.HI UR8, URZ, 0x1f, UR10 ;  /* 0x0000001f3f087899 */ /* 0x000fe4000801140a */
[----:B------:R-:W-:Y:S02]  /*0b10*/  USHF.R.S32.HI UR4, URZ, 0x1f, UR5 ;  /* 0x0000001f3f047899 */ /* 0x000fe40008011405 */
[----:B------:R-:W-:Y:S02]  /*0b20*/  ULEA.HI UR10, UR8, UR10, URZ, 0x7 ;  /* 0x0000000a080a7291 */ /* 0x000fe4000f8f383f */
[----:B------:R-:W-:-:S02]  /*0b30*/  ULEA.HI UR4, UR4, UR5, URZ, 0x7 ;  /* 0x0000000504047291 */ /* 0x000fc4000f8f383f */
[----:B------:R-:W-:Y:S02]  /*0b40*/  USHF.R.S32.HI UR10, URZ, 0x7, UR10 ;  /* 0x000000073f0a7899 */ /* 0x000fe4000801140a */
        /* <DEDUP_REMOVED lines=54> */
[----:B------:R-:W-:Y:S01]  /*0eb0*/  IMAD R0, R156, c[0x0][0x23c], R0 ;  /* 0x00008f009c007a24 */ /* 0x000fe200078e0200 */
[----:B------:R-:W-:Y:S01]  /*0ec0*/  SHF.L.U64.HI R90, R98, R104, c[0x0][0x23c] ;  /* 0x00008f00625a7619 */ /* 0x000fe20000010268 */
[----:B------:R-:W-:Y:S01]  /*0ed0*/  IMAD.WIDE.U32 R6, R156, c[0x0][0x238], R10 ;  /* 0x00008e009c067a25 */ /* 0x000fe200078e000a */
[----:B------:R-:W-:Y:S01]  /*0ee0*/  USHF.R.S32.HI UR5, URZ, 0x1f, UR25 ;  /* 0x0000001f3f057899 */ /* 0x000fe20008011419 */
[C---:B------:R-:W-:Y:S01]  /*0ef0*/  IADD3 R139, R10.reuse, 0x40, RZ ;  /* 0x000000400a8b7810 */ /* 0x040fe20007ffe0ff */
[----:B------:R-:W-:Y:S01]  /*0f00*/  USHF.R.S32.HI UR28, URZ, 0x1f, UR15 ;  /* 0x0000001f3f1c7899 */ /* 0x000fe2000801140f */
[----:B------:R-:W-:Y:S01]  /*0f10*/  IMAD.IADD R7, R7, 0x1, R0 ;  /* 0x0000000107077824 */ /* 0x000fe200078e0200 */
[----:B------:R-:W-:Y:S01]  /*0f20*/  ISETP.GE.AND P6, PT, R10, c[0x0][0x1d4], PT ;  /* 0x000075000a007a0c */ /* 0x000fe20003fc6270 */
[----:B------:R-:W-:Y:S01]  /*0f30*/  IMAD.U32 R0, RZ, RZ, UR13 ;  /* 0x0000000dff007e24 */ /* 0x000fe2000f8e00ff */
[----:B------:R-:W-:Y:S01]  /*0f40*/  ISETP.GE.AND P5, PT, R139, c[0x0][0x1d4], PT ;  /* 0x000075008b007a0c */ /* 0x000fe20003fa6270 */
[----:B-1----:R-:W-:Y:S01]  /*0f50*/  IMAD.U32 R2, RZ, RZ, UR25 ;  /* 0x00000019ff027e24 */ /* 0x002fe2000f8e00ff */
[----:B------:R-:W-:Y:S01]  /*0f60*/  IADD3 R129, R140, 0x20, RZ ;  /* 0x000000208c817810 */ /* 0x000fe20007ffe0ff */
[----:B------:R-:W-:Y:S01]  /*0f70*/  IMAD.WIDE.U32 R6, R0, c[0x0][0x240], R6 ;  /* 0x0000900000067a25 */ /* 0x000fe200078e0006 */
[----:B------:R-:W-:-:S02]  /*0f80*/  IADD3 R125, R140, 0x40, RZ ;  /* 0x000000408c7d7810 */ /* 0x000fc40007ffe0ff */
[----:B------:R-:W-:Y:S01]  /*0f90*/  IADD3 R121, R140, 0x60, RZ ;  /* 0x000000608c797810 */ /* 0x000fe20007ffe0ff */
[----:B------:R-:W-:Y:S01]  /*0fa0*/  IMAD.MOV.U32 R150, RZ, RZ, R6 ;  /* 0x000000ffff967224 */ /* 0x000fe200078e0006 */
[----:B------:R-:W-:Y:S01]  /*0fb0*/  IADD3 R151, R7, UR7, RZ ;  /* 0x0000000707977c10 */ /* 0x000fe2000fffe0ff */
[----:B------:R-:W-:Y:S01]  /*0fc0*/  IMAD R2, R2, -0x80, R85 ;  /* 0xffffff8002027824 */ /* 0x000fe200078e0255 */
[----:B------:R-:W-:Y:S01]  /*0fd0*/  ULDC.64 UR6, c[0x0][0x280] ;  /* 0x0000a00000067ab9 */ /* 0x000fe20000000a00 */
[----:B------:R-:W-:Y:S01]  /*0fe0*/  IMAD.SHL.U32 R138, R140, 0x40, RZ ;  /* 0x000000408c8a7824 */ /* 0x000fe200078e00ff */
[----:B------:R-:W-:Y:S01]  /*0ff0*/  UIMAD UR6, UR28, UR6, URZ ;  /* 0x000000061c0672a4 */ /* 0x000fe2000f8e023f */
[----:B------:R-:W-:Y:S01]  /*1000*/  IMAD.WIDE.U32 R150, R148, c[0x0][0x248], R150 ;  /* 0x0000920094967a25 */ /* 0x000fe200078e0096 */
[----:B------:R-:W-:Y:S02]  /*1010*/  ISETP.GE.AND P0, PT, R2, 0x1, PT ;  /* 0x000000010200780c */ /* 0x000fe40003f06270 */
[----:B------:R-:W-:Y:S01]  /*1020*/  LOP3.LUT R138, R138, 0x1c0, RZ, 0xc0, !PT ;  /* 0x000001c08a8a7812 */ /* 0x000fe200078ec0ff */
[----:B------:R-:W-:Y:S01]  /*1030*/  IMAD.SHL.U32 R137, R137, 0x8, RZ ;  /* 0x0000000889897824 */ /* 0x000fe200078e00ff */
[----:B------:R-:W-:Y:S01]  /*1040*/  IADD3 R163, R151, UR4, RZ ;  /* 0x0000000497a37c10 */ /* 0x000fe2000fffe0ff */
[----:B------:R-:W-:Y:S01]  /*1050*/  IMAD.SHL.U32 R91, R98, 0x80, RZ ;  /* 0x00000080625b7824 */ /* 0x000fe200078e00ff */
[----:B------:R-:W-:Y:S01]  /*1060*/  LOP3.LUT R135, R138, 0x38, R10, 0xf8, !PT ;  /* 0x000000388a877812 */ /* 0x000fe200078ef80a */
[----:B------:R-:W-:Y:S01]  /*1070*/  IMAD R0, R90, UR25, RZ ;  /* 0x000000195a007c24 */ /* 0x000fe2000f8e02ff */
[----:B------:R-:W-:Y:S01]  /*1080*/  LOP3.LUT R137, R137, 0xfffffe00, RZ, 0xc0, !PT ;  /* 0xfffffe0089897812 */ /* 0x000fe200078ec0ff */
[----:B------:R-:W-:Y:S01]  /*1090*/  IMAD.MOV.U32 R162, RZ, RZ, R150 ;  /* 0x000000ffffa27224 */ /* 0x000fe200078e0096 */
[----:B------:R-:W-:Y:S01]  /*10a0*/  SHF.R.U32.HI R136, RZ, 0x3, R138 ;  /* 0x00000003ff887819 */ /* 0x000fe2000001168a */
[C---:B------:R-:W-:Y:S01]  /*10b0*/  IMAD R0, R91.reuse, UR5, R0 ;  /* 0x000000055b007c24 */ /* 0x040fe2000f8e0200 */
[----:B------:R-:W-:Y:S01]  /*10c0*/  ISETP.GE.AND P2, PT, R2, 0x21, PT ;  /* 0x000000210200780c */ /* 0x000fe20003f46270 */
[----:B------:R-:W-:Y:S01]  /*10d0*/  IMAD.WIDE.U32 R6, R91, UR25, R162 ;  /* 0x000000195b067c25 */ /* 0x000fe2000f8e00a2 */
[----:B------:R-:W-:Y:S01]  /*10e0*/  LOP3.LUT R135, R137, R135, R136, 0xf6, !PT ;  /* 0x0000008789877212 */ /* 0x000fe200078ef688 */
[----:B------:R-:W-:Y:S01]  /*10f0*/  ULDC.64 UR4, c[0x0][0x260] ;  /* 0x0000980000047ab9 */ /* 0x000fe20000000a00 */
[----:B------:R-:W-:Y:S01]  /*1100*/  SHF.R.S32.HI R127, RZ, 0x1f, R129 ;  /* 0x0000001fff7f7819 */ /* 0x000fe20000011481 */
[----:B------:R-:W-:Y:S01]  /*1110*/  IMAD.IADD R7, R7, 0x1, R0 ;  /* 0x0000000107077824 */ /* 0x000fe200078e0200 */
[C---:B------:R-:W-:Y:S01]  /*1120*/  @P0 LEA R8, P1, R6.reuse, c[0x0][0x220], 0x1 ;  /* 0x0000880006080a11 */ /* 0x040fe200078208ff */
[----:B------:R-:W-:Y:S01]  /*1130*/  IMAD.U32 R4, RZ, RZ, UR13 ;  /* 0x0000000dff047e24 */ /* 0x000fe2000f8e00ff */
[----:B------:R-:W-:Y:S01]  /*1140*/  UIMAD UR4, UR12, UR4, URZ ;  /* 0x000000040c0472a4 */ /* 0x000fe2000f8e023f */
[----:B------:R-:W-:Y:S01]  /*1150*/  IMAD.SHL.U32 R135, R135, 0x2, RZ ;  /* 0x0000000287877824 */ /* 0x000fe200078e00ff */
[----:B------:R-:W-:Y:S01]  /*1160*/  @P0 LEA.HI.X R9, R6, c[0x0][0x224], R7, 0x1, P1 ;  /* 0x0000890006090a11 */ /* 0x000fe200008f0c07 */
[----:B------:R-:W-:Y:S01]  /*1170*/  IMAD.MOV.U32 R0, RZ, RZ, c[0x0][0x23c] ;  /* 0x00008f00ff007624 */ /* 0x000fe200078e00ff */
[----:B------:R-:W-:Y:S01]  /*1180*/  ISETP.GE.AND P1, PT, R2, 0x41, PT ;  /* 0x000000410200780c */ /* 0x000fe20003f26270 */
[----:B------:R-:W-:Y:S01]  /*1190*/  IMAD.WIDE.U32 R22, R4, c[0x0][0x260], R10 ;  /* 0x0000980004167a25 */ /* 0x000fe200078e000a */
[----:B------:R-:W-:Y:S01]  /*11a0*/  @P2 LEA R4, P3, R98, R6, 0x5 ;  /* 0x0000000662042211 */ /* 0x000fe200078628ff */
[----:B------:R-:W-:Y:S01]  /*11b0*/  @!PT LDS RZ, [RZ] ;  /* 0x00000000fffff984 */ /* 0x000fe20000000800 */
[----:B------:R-:W-:Y:S01]  /*11c0*/  @!PT LDS RZ, [RZ] ;  /* 0x00000000fffff984 */ /* 0x000fe20000000800 */
[----:B------:R-:W-:Y:S01]  /*11d0*/  @!PT LDS RZ, [RZ] ;  /* 0x00000000fffff984 */ /* 0x000fe20000000800 */
[----:B------:R1:W-:Y:S01]  /*11e0*/  @P0 LDGSTS.E.BYPASS.LTC128B.128 [R135+0x8100], [R8.64], !P6 ;  /* 0x0810000008870fae */ /* 0x0003e2000f101d56 */
[----:B------:R-:W-:Y:S01]  /*11f0*/  UIMAD UR4, UR13, UR5, UR4 ;  /* 0x000000050d0472a4 */ /* 0x000fe2000f8e0204 */
[----:B------:R-:W-:Y:S01]  /*1200*/  IMAD.SHL.U32 R12, R133, 0x4, RZ ;  /* 0x00000004850c7824 */ /* 0x000fe200078e00ff */
[----:B------:R-:W-:Y:S01]  /*1210*/  SHF.R.S32.HI R123, RZ, 0x1f, R125 ;  /* 0x0000001fff7b7819 */ /* 0x000fe2000001147d */
[----:B------:R1:W-:Y:S01]  /*1220*/  @P0 LDGSTS.E.BYPASS.LTC128B.128 [R135+0xc100], [R8.64+0x80], !P5 ;  /* 0x0c10008008870fae */ /* 0x0003e2000e901d56 */
[----:B------:R-:W-:Y:S01]  /*1230*/  ISETP.GT.AND P0, PT, R2, 0x60, PT ;  /* 0x000000600200780c */ /* 0x000fe20003f04270 */
[----:B------:R-:W-:Y:S01]  /*1240*/  IMAD R16, R5, c[0x0][0x280], RZ ;  /* 0x0000a00005107a24 */ /* 0x000fe200078e02ff */
[----:B------:R-:W-:Y:S01]  /*1250*/  @P2 LEA.HI.X R2, R98, R7, R0, 0x5, P3 ;  /* 0x0000000762022211 */ /* 0x000fe200018f2c00 */
[----:B------:R-:W-:Y:S01]  /*1260*/  IMAD.SHL.U32 R100, R0, 0x40, RZ ;  /* 0x0000004000647824 */ /* 0x000fe200078e00ff */
[----:B------:R-:W-:Y:S01]  /*1270*/  @P2 LEA R14, P3, R4, c[0x0][0x220], 0x1 ;  /* 0x00008800040e2a11 */ /* 0x000fe200078608ff */
[----:B------:R-:W-:Y:S01]  /*1280*/  IMAD.WIDE.U32 R24, R140, c[0x0][0x290], R10 ;  /* 0x0000a4008c187a25 */ /* 0x000fe200078e000a */
[----:B------:R-:W-:-:S02]  /*1290*/  SHF.R.S32.HI R13, RZ, 0x1f, R12 ;  /* 0x0000001fff0d7819 */ /* 0x000fc4000001140c */
[----:B------:R-:W-:Y:S01]  /*12a0*/  @P2 LEA.HI.X R15, R4, c[0x0][0x224], R2, 0x1, P3 ;  /* 0x00008900040f2a11 */ /* 0x000fe200018f0c02 */
[----:B------:R-:W-:Y:S01]  /*12b0*/  IMAD.U32 R144, RZ, RZ, UR15 ;  /* 0x0000000fff907e24 */ /* 0x000fe2000f8e00ff */
[----:B------:R-:W-:Y:S01]  /*12c0*/  ISETP.GE.AND P3, PT, R10, c[0x0][0x27c], PT ;  /* 0x00009f000a007a0c */ /* 0x000fe20003f66270 */
[----:B------:R-:W-:Y:S01]  /*12d0*/  IMAD.WIDE.U32 R18, R140, c[0x0][0x290], R12 ;  /* 0x0000a4008c127a25 */ /* 0x000fe200078e000c */
[----:B------:R-:W-:Y:S01]  /*12e0*/  IADD3 R23, R23, UR4, RZ ;  /* 0x0000000417177c10 */ /* 0x000fe2000fffe0ff */
[----:B------:R3:W-:Y:S01]  /*12f0*/  @P2 LDGSTS.E.BYPASS.LTC128B.128 [R135+0x9100], [R14.64], !P6 ;  /* 0x091000000e872fae */ /* 0x0007e2000f101d56 */
[----:B------:R-:W-:Y:S01]  /*1300*/  SEL R4, RZ, c[0x0][0x27c], !P3 ;  /* 0x00009f00ff047a07 */ /* 0x000fe20005800000 */
[----:B------:R-:W-:Y:S01]  /*1310*/  ULDC.64 UR4, c[0x0][0x290] ;  /* 0x0000a40000047ab9 */ /* 0x000fe20000000a00 */
[----:B------:R-:W-:Y:S01]  /*1320*/  P2R R141, PR, RZ, 0x8 ;  /* 0x00000008ff8d7803 */ /* 0x000fe20000000000 */
[----:B------:R3:W-:Y:S01]  /*1330*/  @P2 LDGSTS.E.BYPASS.LTC128B.128 [R135+0xd100], [R14.64+0x80], !P5 ;  /* 0x0d1000800e872fae */ /* 0x0007e2000e901d56 */
[----:B------:R-:W-:Y:S01]  /*1340*/  @P0 IMAD R0, R0, 0x60, RZ ;  /* 0x0000006000000824 */ /* 0x000fe200078e02ff */
[----:B------:R-:W-:Y:S01]  /*1350*/  UIMAD UR4, UR28, UR4, URZ ;  /* 0x000000041c0472a4 */ /* 0x000fe2000f8e023f */
[----:B------:R-:W-:Y:S01]  /*1360*/  IMAD.IADD R4, R10, 0x1, R4 ;  /* 0x000000010a047824 */ /* 0x000fe200078e0204 */
[----:B------:R-:W-:Y:S01]  /*1370*/  SHF.R.S32.HI R119, RZ, 0x1f, R121 ;  /* 0x0000001fff777819 */ /* 0x000fe20000011479 */
[----:B------:R-:W-:Y:S01]  /*1380*/  IMAD.SHL.U32 R128, R129, 0x40, RZ ;  /* 0x0000004081807824 */ /* 0x000fe200078e00ff */
[----:B------:R-:W-:Y:S01]  /*1390*/  UIMAD UR29, UR15, UR5, UR4 ;  /* 0x000000050f1d72a4 */ /* 0x000fe2000f8e0204 */
[----:B------:R-:W-:Y:S01]  /*13a0*/  IMAD.SHL.U32 R124, R125, 0x40, RZ ;  /* 0x000000407d7c7824 */ /* 0x000fe200078e00ff */
[----:B------:R-:W-:Y:S01]  /*13b0*/  SHF.R.S32.HI R2, RZ, 0x1f, R4 ;  /* 0x0000001fff027819 */ /* 0x000fe20000011404 */
[----:B-1----:R-:W-:Y:S01]  /*13c0*/  IMAD R8, R5, c[0x0][0x290], RZ ;  /* 0x0000a40005087a24 */ /* 0x002fe200078e02ff */
[----:B------:R-:W-:Y:S01]  /*13d0*/  ULDC.64 UR4, c[0x0][0x1e8] ;  /* 0x00007a0000047ab9 */ /* 0x000fe20000000a00 */
[----:B------:R-:W-:Y:S01]  /*13e0*/  IMAD.SHL.U32 R120, R121, 0x40, RZ ;  /* 0x0000004079787824 */ /* 0x000fe200078e00ff */
[-C--:B------:R-:W-:Y:S01]  /*13f0*/  LEA.HI R130, R2, R4.reuse, RZ, 0x3 ;  /* 0x0000000402827211 */ /* 0x080fe200078f18ff */
[----:B------:R-:W-:Y:S01]  /*1400*/  IMAD R8, R140, c[0x0][0x294], R8 ;  /* 0x0000a5008c087a24 */ /* 0x000fe200078e0208 */
[----:B------:R-:W-:Y:S01]  /*1410*/  LEA.HI R2, R2, R4, RZ, 0x6 ;  /* 0x0000000402027211 */ /* 0x000fe200078f30ff */
[----:B------:R-:W-:Y:S01]  /*1420*/  IMAD.WIDE.U32 R4, R98, 0x40, RZ ;  /* 0x0000004062047825 */ /* 0x000fe200078e00ff */
[----:B------:R-:W-:Y:S01]  /*1430*/  UIMAD UR31, UR12, UR4, URZ ;  /* 0x000000040c1f72a4 */ /* 0x000fe2000f8e023f */
[----:B------:R-:W-:Y:S01]  /*1440*/  LEA.HI R127, R127, R129, RZ, 0x3 ;  /* 0x000000817f7f7211 */ /* 0x000fe200078f18ff */
[----:B------:R-:W-:Y:S01]  /*1450*/  UIMAD.WIDE.U32 UR32, UR13, UR4, URZ ;  /* 0x000000040d2072a5 */ /* 0x000fe2000f8e003f */
[----:B------:R-:W-:Y:S01]  /*1460*/  IMAD.IADD R100, R5, 0x1, R100 ;  /* 0x0000000105647824 */ /* 0x000fe200078e0264 */
[----:B------:R-:W-:Y:S01]  /*1470*/  @P1 IADD3 R5, P2, R6, R4, RZ ;  /* 0x0000000406051210 */ /* 0x000fe20007f5e0ff */
[----:B------:R-:W-:Y:S01]  /*1480*/  IMAD.IADD R19, R19, 0x1, R8 ;  /* 0x0000000113137824 */ /* 0x000fe200078e0208 */
[----:B------:R-:W-:Y:S01]  /*1490*/  IADD3 R101, P3, R4, 0x80, RZ ;  /* 0x0000008004657810 */ /* 0x000fe20007f7e0ff */
[----:B------:R-:W-:Y:S01]  /*14a0*/  IMAD.IADD R9, R8, 0x1, R25 ;  /* 0x0000000108097824 */ /* 0x000fe200078e0219 */
[----:B------:R-:W-:Y:S01]  /*14b0*/  UIMAD UR31, UR13, UR5, UR31 ;  /* 0x000000050d1f72a4 */ /* 0x000fe2000f8e021f */
[----:B------:R-:W-:Y:S01]  /*14c0*/  IMAD.MOV.U32 R8, RZ, RZ, R24 ;  /* 0x000000ffff087224 */ /* 0x000fe200078e0018 */
[----:B------:R-:W-:Y:S01]  /*14d0*/  UIMAD UR28, UR15, UR7, UR6 ;  /* 0x000000070f1c72a4 */ /* 0x000fe2000f8e0206 */
[----:B------:R-:W-:Y:S01]  /*14e0*/  LEA.HI R123, R123, R125, RZ, 0x3 ;  /* 0x0000007d7b7b7211 */ /* 0x000fe200078f18ff */
[----:B------:R-:W-:Y:S01]  /*14f0*/  ULDC.64 UR4, c[0x0][0x210] ;  /* 0x0000840000047ab9 */ /* 0x000fe20000000a00 */
[----:B------:R-:W-:Y:S01]  /*1500*/  IMAD.WIDE.U32 R144, R144, c[0x0][0x290], R8 ;  /* 0x0000a40090907a25 */ /* 0x000fe200078e0008 */
[----:B------:R-:W-:Y:S01]  /*1510*/  ULDC.64 UR6, c[0x0][0x268] ;  /* 0x00009a0000067ab9 */ /* 0x000fe20000000a00 */
[----:B------:R-:W-:Y:S01]  /*1520*/  LEA.HI R119, R119, R121, RZ, 0x3 ;  /* 0x0000007977777211 */ /* 0x000fe200078f18ff */
[----:B------:R-:W-:Y:S01]  /*1530*/  UIMAD UR34, UR12, UR4, URZ ;  /* 0x000000040c2272a4 */ /* 0x000fe2000f8e023f */
[----:B------:R-:W-:Y:S01]  /*1540*/  LOP3.LUT R128, R128, 0x1c0, RZ, 0xc0, !PT ;  /* 0x000001c080807812 */ /* 0x000fe200078ec0ff */
[----:B------:R-:W-:Y:S01]  /*1550*/  UIMAD UR6, UR26, UR6, URZ ;  /* 0x000000061a0672a4 */ /* 0x000fe2000f8e023f */
[----:B------:R-:W-:Y:S01]  /*1560*/  LOP3.LUT R124, R124, 0x1c0, RZ, 0xc0, !PT ;  /* 0x000001c07c7c7812 */ /* 0x000fe200078ec0ff */
[----:B------:R-:W-:Y:S01]  /*1570*/  UIMAD.WIDE.U32 UR36, UR13, UR4, URZ ;  /* 0x000000040d2472a5 */ /* 0x000fe2000f8e003f */
[----:B------:R-:W-:Y:S01]  /*1580*/  LOP3.LUT R120, R120, 0x1c0, RZ, 0xc0, !PT ;  /* 0x000001c078787812 */ /* 0x000fe200078ec0ff */
[----:B------:R-:W-:Y:S01]  /*1590*/  UIMAD UR34, UR13, UR5, UR34 ;  /* 0x000000050d2272a4 */ /* 0x000fe2000f8e0222 */
[C---:B------:R-:W-:Y:S01]  /*15a0*/  IMAD R16, R140.reuse, c[0x0][0x284], R16 ;  /* 0x0000a1008c107a24 */ /* 0x040fe200078e0210 */
[----:B------:R-:W-:Y:S01]  /*15b0*/  UIMAD UR6, UR27, UR7, UR6 ;  /* 0x000000071b0672a4 */ /* 0x000fe2000f8e0206 */
[C---:B------:R-:W-:Y:S01]  /*15c0*/  IMAD.WIDE.U32 R20, R140.reuse, c[0x0][0x280], R12 ;  /* 0x0000a0008c147a25 */ /* 0x040fe200078e000c */
[----:B------:R-:W-:Y:S01]  /*15d0*/  ULDC.64 UR4, c[0x0][0x2b0] ;  /* 0x0000ac0000047ab9 */ /* 0x000fe20000000a00 */
[----:B------:R-:W-:Y:S01]  /*15e0*/  SHF.R.U32.HI R126, RZ, 0x3, R128 ;  /* 0x00000003ff7e7819 */ /* 0x000fe20000011680 */
[----:B------:R-:W-:Y:S01]  /*15f0*/  UIADD3 UR31, UR33, UR31, URZ ;  /* 0x0000001f211f7290 */ /* 0x000fe2000fffe03f */
[----:B------:R-:W-:Y:S01]  /*1600*/  IMAD.WIDE.U32 R26, R140, c[0x0][0x280], R10 ;  /* 0x0000a0008c1a7a25 */ /* 0x000fe200078e000a */
[----:B------:R-:W-:Y:S01]  /*1610*/  SHF.R.U32.HI R122, RZ, 0x3, R124 ;  /* 0x00000003ff7a7819 */ /* 0x000fe2000001167c */
[----:B------:R-:W-:Y:S01]  /*1620*/  UIADD3 UR34, UR37, UR34, URZ ;  /* 0x0000002225227290 */ /* 0x000fe2000fffe03f */
[----:B------:R-:W-:Y:S01]  /*1630*/  SHF.R.U32.HI R118, RZ, 0x3, R120 ;  /* 0x00000003ff767819 */ /* 0x000fe20000011678 */
[----:B------:R-:W-:Y:S01]  /*1640*/  IMAD.SHL.U32 R127, R127, 0x40, RZ ;  /* 0x000000407f7f7824 */ /* 0x000fe200078e00ff */
[--C-:B------:R-:W-:Y:S01]  /*1650*/  LOP3.LUT R115, R138, 0x38, R130.reuse, 0xf8, !PT ;  /* 0x000000388a737812 */ /* 0x100fe200078ef882 */
[----:B------:R-:W-:Y:S01]  /*1660*/  IMAD.SHL.U32 R123, R123, 0x40, RZ ;  /* 0x000000407b7b7824 */ /* 0x000fe200078e00ff */
[--C-:B------:R-:W-:Y:S01]  /*1670*/  LOP3.LUT R114, R128, 0x38, R130.reuse, 0xf8, !PT ;  /* 0x0000003880727812 */ /* 0x100fe200078ef882 */
[----:B------:R-:W-:Y:S01]  /*1680*/  IMAD.SHL.U32 R119, R119, 0x40, RZ ;  /* 0x0000004077777824 */ /* 0x000fe200078e00ff */
[--C-:B------:R-:W-:Y:S01]  /*1690*/  LOP3.LUT R113, R124, 0x38, R130.reuse, 0xf8, !PT ;  /* 0x000000387c717812 */ /* 0x100fe200078ef882 */
[----:B------:R-:W-:Y:S01]  /*16a0*/  IMAD.SHL.U32 R2, R2, 0x80, RZ ;  /* 0x0000008002027824 */ /* 0x000fe200078e00ff */
[----:B------:R-:W-:Y:S01]  /*16b0*/  LOP3.LUT R112, R120, 0x38, R130, 0xf8, !PT ;  /* 0x0000003878707812 */ /* 0x000fe200078ef882 */
[----:B------:R-:W-:Y:S01]  /*16c0*/  IMAD.MOV.U32 R94, RZ, RZ, 0x6 ;  /* 0x00000006ff5e7424 */ /* 0x000fe200078e00ff */
[----:B------:R-:W-:Y:S01]  /*16d0*/  SHF.R.S32.HI R132, RZ, 0x1f, R139 ;  /* 0x0000001fff847819 */ /* 0x000fe2000001148b */
[----:B------:R-:W-:Y:S01]  /*16e0*/  IMAD.MOV.U32 R160, RZ, RZ, c[0x0][0x280] ;  /* 0x0000a000ffa07624 */ /* 0x000fe200078e00ff */
[----:B------:R-:W-:Y:S01]  /*16f0*/  LOP3.LUT R127, R127, 0xfffffe00, RZ, 0xc0, !PT ;  /* 0xfffffe007f7f7812 */ /* 0x000fe200078ec0ff */
[----:B------:R-:W-:Y:S01]  /*1700*/  IMAD.MOV.U32 R108, RZ, RZ, 0x5 ;  /* 0x00000005ff6c7424 */ /* 0x000fe200078e00ff */
[----:B------:R-:W-:Y:S01]  /*1710*/  LOP3.LUT R123, R123, 0xfffffe00, RZ, 0xc0, !PT ;  /* 0xfffffe007b7b7812 */ /* 0x000fe200078ec0ff */
[----:B------:R-:W-:Y:S01]  /*1720*/  IMAD.MOV.U32 R158, RZ, RZ, c[0x0][0x290] ;  /* 0x0000a400ff9e7624 */ /* 0x000fe200078e00ff */
[----:B------:R-:W-:Y:S01]  /*1730*/  LOP3.LUT R119, R119, 0xfffffe00, RZ, 0xc0, !PT ;  /* 0xfffffe0077777812 */ /* 0x000fe200078ec0ff */
[----:B------:R-:W-:Y:S01]  /*1740*/  IMAD.IADD R21, R21, 0x1, R16 ;  /* 0x0000000115157824 */ /* 0x000fe200078e0210 */
[----:B------:R-:W-:Y:S01]  /*1750*/  LOP3.LUT R2, R2, 0xffffe000, RZ, 0xc0, !PT ;  /* 0xffffe00002027812 */ /* 0x000fe200078ec0ff */
[----:B------:R-:W-:Y:S01]  /*1760*/  IMAD.IADD R17, R16, 0x1, R27 ;  /* 0x0000000110117824 */ /* 0x000fe200078e021b */
[----:B------:R-:W-:Y:S01]  /*1770*/  LOP3.LUT R115, R115, R136, RZ, 0x3c, !PT ;  /* 0x0000008873737212 */ /* 0x000fe200078e3cff */
[----:B------:R-:W-:Y:S01]  /*1780*/  IMAD.MOV.U32 R16, RZ, RZ, R26 ;  /* 0x000000ffff107224 */ /* 0x000fe200078e001a */
[----:B------:R-:W-:Y:S01]  /*1790*/  LOP3.LUT R114, R114, R126, RZ, 0x3c, !PT ;  /* 0x0000007e72727212 */ /* 0x000fe200078e3cff */
[----:B------:R-:W-:Y:S01]  /*17a0*/  IMAD.U32 R154, RZ, RZ, UR15 ;  /* 0x0000000fff9a7e24 */ /* 0x000fe2000f8e00ff */
[----:B------:R-:W-:Y:S01]  /*17b0*/  LOP3.LUT R113, R113, R122, RZ, 0x3c, !PT ;  /* 0x0000007a71717212 */ /* 0x000fe200078e3cff */
[----:B------:R-:W-:Y:S01]  /*17c0*/  IMAD.U32 R152, RZ, RZ, UR15 ;  /* 0x0000000fff987e24 */ /* 0x000fe2000f8e00ff */
[----:B------:R-:W-:Y:S01]  /*17d0*/  LOP3.LUT R112, R112, R118, RZ, 0x3c, !PT ;  /* 0x0000007670707212 */ /* 0x000fe200078e3cff */
[----:B------:R-:W-:Y:S01]  /*17e0*/  IMAD.U32 R146, RZ, RZ, UR15 ;  /* 0x0000000fff927e24 */ /* 0x000fe2000f8e00ff */
[----:B------:R-:W-:Y:S01]  /*17f0*/  IADD3 R88, R88, UR19, RZ ;  /* 0x0000001358587c10 */ /* 0x000fe2000fffe0ff */
[----:B------:R-:W-:Y:S01]  /*1800*/  ULDC UR19, c[0x0][0x294] ;  /* 0x0000a50000137ab9 */ /* 0x000fe20000000800 */
[----:B------:R-:W-:Y:S01]  /*1810*/  IMAD.SHL.U32 R99, R98, 0x40, RZ ;  /* 0x0000004062637824 */ /* 0x000fe200078e00ff */
[----:B------:R-:W-:Y:S01]  /*1820*/  LEA.HI R132, R132, R139, RZ, 0x3 ;  /* 0x0000008b84847211 */ /* 0x000fe200078f18ff */
[----:B------:R-:W-:Y:S01]  /*1830*/  IMAD.SHL.U32 R95, R158, 0x40, RZ ;  /* 0x000000409e5f7824 */ /* 0x000fe200078e00ff */
[----:B------:R-:W-:Y:S01]  /*1840*/  SHF.L.U64.HI R92, R160, R94, c[0x0][0x284] ;  /* 0x0000a100a05c7619 */ /* 0x000fe2000001025e */
[----:B------:R-:W-:Y:S01]  /*1850*/  IMAD.SHL.U32 R105, R158, 0x80, RZ ;  /* 0x000000809e697824 */ /* 0x000fe200078e00ff */
[----:B------:R-:W-:Y:S01]  /*1860*/  SHF.L.U64.HI R102, R160, R104, c[0x0][0x284] ;  /* 0x0000a100a0667619 */ /* 0x000fe20000010268 */
[----:B------:R-:W-:Y:S01]  /*1870*/  IMAD.SHL.U32 R109, R158, 0x20, RZ ;  /* 0x000000209e6d7824 */ /* 0x000fe200078e00ff */
[----:B------:R-:W-:Y:S01]  /*1880*/  SHF.L.U64.HI R106, R160, R108, c[0x0][0x284] ;  /* 0x0000a100a06a7619 */ /* 0x000fe2000001026c */
[----:B------:R-:W-:Y:S01]  /*1890*/  IMAD.WIDE.U32 R148, R148, c[0x0][0x268], R22 ;  /* 0x00009a0094947a25 */ /* 0x000fe200078e0016 */
[----:B------:R-:W-:-:S02]  /*18a0*/  SHF.L.U64.HI R104, R158, R104, c[0x0][0x294] ;  /* 0x0000a5009e687619 */ /* 0x000fc40000010268 */
[----:B------:R-:W-:Y:S01]  /*18b0*/  SHF.L.U64.HI R108, R158, R108, c[0x0][0x294] ;  /* 0x0000a5009e6c7619 */ /* 0x000fe2000001026c */
[----:B------:R-:W-:Y:S01]  /*18c0*/  IMAD.WIDE.U32 R154, R154, c[0x0][0x280], R20 ;  /* 0x0000a0009a9a7a25 */ /* 0x000fe200078e0014 */
[-C--:B------:R-:W-:Y:S02]  /*18d0*/  IADD3 R115, R115, R2.reuse, R137 ;  /* 0x0000000273737210 */ /* 0x080fe40007ffe089 */
[-C--:B------:R-:W-:Y:S01]  /*18e0*/  IADD3 R114, R114, R2.reuse, R127 ;  /* 0x0000000272727210 */ /* 0x080fe20007ffe07f */
[----:B------:R-:W-:Y:S01]  /*18f0*/  IMAD.WIDE.U32 R152, R152, c[0x0][0x290], R18 ;  /* 0x0000a40098987a25 */ /* 0x000fe200078e0012 */
[-C--:B------:R-:W-:Y:S02]  /*1900*/  IADD3 R113, R113, R2.reuse, R123 ;  /* 0x0000000271717210 */ /* 0x080fe40007ffe07b */
[----:B------:R-:W-:Y:S01]  /*1910*/  IADD3 R112, R112, R2, R119 ;  /* 0x0000000270707210 */ /* 0x000fe20007ffe077 */
[----:B------:R-:W-:Y:S01]  /*1920*/  IMAD.WIDE.U32 R146, R146, c[0x0][0x280], R16 ;  /* 0x0000a00092927a25 */ /* 0x000fe200078e0010 */
[----:B------:R-:W-:-:S02]  /*1930*/  SHF.R.S32.HI R131, RZ, 0x3, R130 ;  /* 0x00000003ff837819 */ /* 0x000fc40000011482 */
[----:B------:R-:W-:Y:S01]  /*1940*/  LOP3.LUT R132, R132, 0xfffffff8, RZ, 0xc0, !PT ;  /* 0xfffffff884847812 */ /* 0x000fe200078ec0ff */
[----:B------:R-:W-:Y:S01]  /*1950*/  IMAD.MOV.U32 R89, RZ, RZ, c[0x0][0x2b8] ;  /* 0x0000ae00ff597624 */ /* 0x000fe200078e00ff */
[----:B------:R-:W-:Y:S01]  /*1960*/  LOP3.LUT R130, R130, 0xfffffff8, RZ, 0xc0, !PT ;  /* 0xfffffff882827812 */ /* 0x000fe200078ec0ff */
[----:B------:R-:W-:Y:S01]  /*1970*/  IMAD.MOV.U32 R76, RZ, RZ, c[0x0][0x27c] ;  /* 0x00009f00ff4c7624 */ /* 0x000fe200078e00ff */
[----:B------:R-:W-:Y:S01]  /*1980*/  P2R R142, PR, RZ, 0x20 ;  /* 0x00000020ff8e7803 */ /* 0x000fe20000000000 */
[----:B------:R-:W-:Y:S01]  /*1990*/  IMAD.MOV.U32 R116, RZ, RZ, c[0x0][0x27c] ;  /* 0x00009f00ff747624 */ /* 0x000fe200078e00ff */
[----:B------:R-:W-:Y:S01]  /*19a0*/  P2R R143, PR, RZ, 0x40 ;  /* 0x00000040ff8f7803 */ /* 0x000fe20000000000 */
[C---:B------:R-:W-:Y:S01]  /*19b0*/  IMAD.SHL.U32 R93, R160.reuse, 0x40, RZ ;  /* 0x00000040a05d7824 */ /* 0x040fe200078e00ff */
[----:B------:R-:W-:Y:S01]  /*19c0*/  SHF.R.S32.HI R111, RZ, 0x1f, R132 ;  /* 0x0000001fff6f7819 */ /* 0x000fe20000011484 */
[C---:B------:R-:W-:Y:S01]  /*19d0*/  IMAD.SHL.U32 R103, R160.reuse, 0x80, RZ ;  /* 0x00000080a0677824 */ /* 0x040fe200078e00ff */
[----:B------:R-:W-:Y:S01]  /*19e0*/  IADD3 R84, R149, UR6, RZ ;  /* 0x0000000695547c10 */ /* 0x000fe2000fffe0ff */
[C---:B------:R-:W-:Y:S01]  /*19f0*/  IMAD.SHL.U32 R107, R160.reuse, 0x20, RZ ;  /* 0x00000020a06b7824 */ /* 0x040fe200078e00ff */
[----:B------:R-:W-:Y:S01]  /*1a00*/  IADD3 R87, R155, UR28, RZ ;  /* 0x0000001c9b577c10 */ /* 0x000fe2000fffe0ff */
[----:B------:R-:W-:Y:S01]  /*1a10*/  IMAD.WIDE.U32 R160, R160, 0x60, RZ ;  /* 0x00000060a0a07825 */ /* 0x000fe200078e00ff */
[----:B------:R-:W-:-:S02]  /*1a20*/  IADD3 R83, R147, UR28, RZ ;  /* 0x0000001c93537c10 */ /* 0x000fc4000fffe0ff */
[----:B------:R-:W-:Y:S01]  /*1a30*/  IADD3 R86, R153, UR29, RZ ;  /* 0x0000001d99567c10 */ /* 0x000fe2000fffe0ff */
[----:B------:R-:W-:Y:S01]  /*1a40*/  IMAD.SHL.U32 R116, R116, 0x2, RZ ;  /* 0x0000000274747824 */ /* 0x000fe200078e00ff */
[----:B------:R-:W-:Y:S01]  /*1a50*/  IADD3 R82, R145, UR29, RZ ;  /* 0x0000001d91527c10 */ /* 0x000fe2000fffe0ff */
[----:B------:R-:W-:Y:S01]  /*1a60*/  IMAD.U32 R134, RZ, RZ, UR25 ;  /* 0x00000019ff867e24 */ /* 0x000fe2000f8e00ff */
[----:B------:R-:W-:Y:S01]  /*1a70*/  SHF.R.S32.HI R110, RZ, 0x1f, R130 ;  /* 0x0000001fff6e7819 */ /* 0x000fe20000011482 */
[----:B------:R-:W-:Y:S02]  /*1a80*/  IMAD R133, R133, 0x20, R140 ;  /* 0x0000002085857824 */ /* 0x000fe400078e028c */
[----:B------:R-:W-:Y:S02]  /*1a90*/  IMAD.SHL.U32 R115, R115, 0x2, RZ ;  /* 0x0000000273737824 */ /* 0x000fe400078e00ff */
[----:B------:R-:W-:Y:S02]  /*1aa0*/  IMAD.SHL.U32 R114, R114, 0x2, RZ ;  /* 0x0000000272727824 */ /* 0x000fe400078e00ff */
[----:B------:R-:W-:-:S02]  /*1ab0*/  IMAD.SHL.U32 R113, R113, 0x2, RZ ;  /* 0x0000000271717824 */ /* 0x000fc400078e00ff */
[----:B------:R-:W-:Y:S01]  /*1ac0*/  IMAD.SHL.U32 R112, R112, 0x2, RZ ;  /* 0x0000000270707824 */ /* 0x000fe200078e00ff */
[----:B--2---:R1:W2:Y:S02]  /*1ad0*/  @P4 R2UR UR30, R3 ;  /* 0x00000000031e43c2 */ /* 0x0042a400000e0000 */
[--C-:B-1----:R-:W-:Y:S01]  /*1ae0*/  @P1 IMAD.X R3, R100, 0x1, R7.reuse, P2 ;  /* 0x0000000164031824 */ /* 0x102fe200010e0607 */
[C---:B------:R-:W-:Y:S01]  /*1af0*/  @P1 LEA R4, P2, R5.reuse, c[0x0][0x220], 0x1 ;  /* 0x0000880005041a11 */ /* 0x040fe200078408ff */
[C---:B------:R-:W-:Y:S01]  /*1b00*/  @P0 IMAD.WIDE.U32 R6, R98.reuse, 0x60, R6 ;  /* 0x0000006062060825 */ /* 0x040fe200078e0006 */
[----:B--2---:R-:W-:Y:S01]  /*1b10*/  @UP0 USHF.R.S32.HI UR39, URZ, 0x1f, UR30 ;  /* 0x0000001f3f270899 */ /* 0x004fe2000801141e */
[-C--:B------:R-:W-:Y:S01]  /*1b20*/  SHF.L.U64.HI R98, R98, R94.reuse, c[0x0][0x23c] ;  /* 0x00008f0062627619 */ /* 0x080fe2000001025e */
[----:B------:R-:W-:Y:S01]  /*1b30*/  @UP0 UMOV UR38, UR30 ;  /* 0x0000001e00260c82 */ /* 0x000fe20008000000 */
[----:B------:R-:W-:Y:S01]  /*1b40*/  @P1 LEA.HI.X R5, R5, c[0x0][0x224], R3, 0x1, P2 ;  /* 0x0000890005051a11 */ /* 0x000fe200010f0c03 */
[----:B------:R-:W-:Y:S01]  /*1b50*/  @P0 IMAD.IADD R0, R7, 0x1, R0 ;  /* 0x0000000107000824 */ /* 0x000fe200078e0200 */
[----:B------:R-:W-:Y:S01]  /*1b60*/  @P0 LEA R8, P2, R6, c[0x0][0x220], 0x1 ;  /* 0x0000880006080a11 */ /* 0x000fe200078408ff */
[----:B------:R-:W-:Y:S01]  /*1b70*/  @!UP0 UMOV UR38, UR21 ;  /* 0x0000001500268c82 */ /* 0x000fe20008000000 */
[----:B------:R-:W-:Y:S01]  /*1b80*/  SHF.L.U64.HI R94, R158, R94, c[0x0][0x294] ;  /* 0x0000a5009e5e7619 */ /* 0x000fe2000001025e */
[----:B------:R3:W-:Y:S01]  /*1b90*/  @P1 LDGSTS.E.BYPASS.LTC128B.128 [R135+0xa100], [R4.64], !P6 ;  /* 0x0a10000004871fae */ /* 0x0007e2000f101d56 */
[----:B------:R-:W-:Y:S01]  /*1ba0*/  @P0 LEA.HI.X R9, R6, c[0x0][0x224], R0, 0x1, P2 ;  /* 0x0000890006090a11 */ /* 0x000fe200010f0c00 */
[----:B------:R-:W-:Y:S01]  /*1bb0*/  @!UP0 UMOV UR39, UR24 ;  /* 0x0000001800278c82 */ /* 0x000fe20008000000 */
[----:B------:R-:W-:Y:S01]  /*1bc0*/  IMAD.WIDE.U32 R158, R158, 0x60, RZ ;  /* 0x000000609e9e7825 */ /* 0x000fe200078e00ff */
[----:B------:R3:W-:Y:S01]  /*1bd0*/  @P1 LDGSTS.E.BYPASS.LTC128B.128 [R135+0xe100], [R4.64+0x80], !P5 ;  /* 0x0e10008004871fae */ /* 0x0007e2000e901d56 */
[----:B------:R-:W-:Y:S01]  /*1be0*/  UIMAD UR7, UR39, UR4, URZ ;  /* 0x00000004270772a4 */ /* 0x000fe2000f8e023f */
[----:B------:R-:W-:Y:S01]  /*1bf0*/  ISETP.NE.AND P1, PT, R89, 0x1, PT ;  /* 0x000000015900780c */ /* 0x000fe20003f25270 */
[----:B------:R-:W-:Y:S01]  /*1c00*/  UIMAD.WIDE.U32 UR26, UR38, UR4, URZ ;  /* 0x00000004261a72a5 */ /* 0x000fe2000f8e003f */
[----:B------:R1:W-:Y:S01]  /*1c10*/  @P0 LDGSTS.E.BYPASS.LTC128B.128 [R135+0xb100], [R8.64], !P6 ;  /* 0x0b10000008870fae */ /* 0x0003e2000f101d56 */
[----:B------:R-:W-:Y:S01]  /*1c20*/  UIMAD UR7, UR38, UR5, UR7 ;  /* 0x00000005260772a4 */ /* 0x000fe2000f8e0207 */
[----:B------:R-:W-:Y:S01]  /*1c30*/  IMAD.X R100, RZ, RZ, R100, P3 ;  /* 0x000000ffff647224 */ /* 0x000fe200018e0664 */
[----:B------:R-:W-:Y:S01]  /*1c40*/  ULDC UR4, c[0x0][0x284] ;  /* 0x0000a10000047ab9 */ /* 0x000fe20000000800 */
[----:B------:R1:W-:Y:S01]  /*1c50*/  @P0 LDGSTS.E.BYPASS.LTC128B.128 [R135+0xf100], [R8.64+0x80], !P5 ;  /* 0x0f10008008870fae */ /* 0x0003e2000e901d56 */
[----:B------:R-:W-:Y:S01]  /*1c60*/  UMOV UR5, 0x60 ;  /* 0x0000006000057882 */ /* 0x000fe20000000000 */
[----:B------:R-:W-:Y:S01]  /*1c70*/  ISETP.GE.AND P5, PT, R10, c[0x0][0x1d4], PT ;  /* 0x000075000a007a0c */ /* 0x000fe20003fa6270 */
[----:B------:R-:W-:Y:S01]  /*1c80*/  UIMAD UR19, UR5, UR19, URZ ;  /* 0x00000013051372a4 */ /* 0x000fe2000f8e023f */
[----:B------:R-:W0:Y:S01]  /*1c90*/  LDGDEPBAR ;  /* 0x00000000000079af */ /* 0x000e220000000000 */
[----:B------:R-:W-:-:S03]  /*1ca0*/  UIMAD UR4, UR5, UR4, URZ ;  /* 0x00000004050472a4 */ /* 0x000fc6000f8e023f */
[----:B------:R-:W-:Y:S01]  /*1cb0*/  BAR.SYNC.DEFER_BLOCKING 0x0 ;  /* 0x0000000000007b1d */ /* 0x000fe20000010000 */
[----:B------:R-:W-:Y:S01]  /*1cc0*/  IADD3 R97, R159, UR19, RZ ;  /* 0x000000139f617c10 */ /* 0x000fe2000fffe0ff */
[----:B------:R-:W-:Y:S01]  /*1cd0*/  UIADD3 UR7, UR27, UR7, URZ ;  /* 0x000000071b077290 */ /* 0x000fe2000fffe03f */
[----:B------:R-:W-:Y:S02]  /*1ce0*/  ISETP.GE.AND P0, PT, R76, 0x1, PT ;  /* 0x000000014c00780c */ /* 0x000fe40003f06270 */
[----:B------:R-:W-:Y:S01]  /*1cf0*/  IADD3 R96, R161, UR4, RZ ;  /* 0x00000004a1607c10 */ /* 0x000fe2000fffe0ff */
[----:B------:R-:W-:Y:S01]  /*1d00*/  ULDC.U8 UR4, c[0x0][0x298] ;  /* 0x0000a60000047ab9 */ /* 0x000fe20000000000 */
[----:B-1-3--:R-:W-:Y:S02]  /*1d10*/  IADD3 R9, R12, 0x20, RZ ;  /* 0x000000200c097810 */ /* 0x00afe40007ffe0ff */
.L_x_2806:
        /* <DEDUP_REMOVED lines=39> */
[-C--:B------:R-:W-:Y:S01]  /*1f90*/  IMAD.WIDE.U32 R68, R103, R134.reuse, RZ ;  /* 0x0000008667447225 */ /* 0x080fe200078e00ff */
        /* <DEDUP_REMOVED lines=36> */
.L_x_2764:
[----:B------:R-:W-:Y:S05]  /*21e0*/  BSYNC B0 ;  /* 0x0000000000007941 */ /* 0x000fea0003800000 */
.L_x_2763:
        /* <DEDUP_REMOVED lines=40> */
.L_x_2766:
[----:B------:R-:W-:Y:S05]  /*2470*/  BSYNC B0 ;  /* 0x0000000000007941 */ /* 0x000fea0003800000 */
.L_x_2765:
        /* <DEDUP_REMOVED lines=40> */
.L_x_2768:
[----:B------:R-:W-:Y:S05]  /*2700*/  BSYNC B0 ;  /* 0x0000000000007941 */ /* 0x000fea0003800000 */
.L_x_2767:
        /* <DEDUP_REMOVED lines=38> */
.L_x_2770:
[----:B------:R-:W-:Y:S05]  /*2970*/  BSYNC B0 ;  /* 0x0000000000007941 */ /* 0x000fea0003800000 */
.L_x_2769:
        /* <DEDUP_REMOVED lines=72> */
.L_x_2774:
[----:B------:R-:W-:Y:S05]  /*2e00*/  BSYNC B0 ;  /* 0x0000000000007941 */ /* 0x000fea0003800000 */
.L_x_2773:
        /* <DEDUP_REMOVED lines=57> */
.L_x_2772:
[----:B------:R-:W-:Y:S05]  /*31a0*/  BSYNC B1 ;  /* 0x0000000000017941 */ /* 0x000fea0003800000 */
.L_x_2771:
        /* <DEDUP_REMOVED lines=60> */
.L_x_2778:
[----:B------:R-:W-:Y:S05]  /*3570*/  BSYNC B0 ;  /* 0x0000000000007941 */ /* 0x000fea0003800000 */
.L_x_2777:
        /* <DEDUP_REMOVED lines=57> */
.L_x_2776:
[----:B------:R-:W-:Y:S05]  /*3910*/  BSYNC B1 ;  /* 0x0000000000017941 */ /* 0x000fea0003800000 */
.L_x_2775:
        /* <DEDUP_REMOVED lines=60> */
.L_x_2782:
[----:B------:R-:W-:Y:S05]  /*3ce0*/  BSYNC B0 ;  /* 0x0000000000007941 */ /* 0x000fea0003800000 */
.L_x_2781:
        /* <DEDUP_REMOVED lines=57> */
.L_x_2780:
[----:B------:R-:W-:Y:S05]  /*4080*/  BSYNC B1 ;  /* 0x0000000000017941 */ /* 0x000fea0003800000 */
.L_x_2779:
        /* <DEDUP_REMOVED lines=59> */
.L_x_2785:
[----:B------:R-:W-:Y:S05]  /*4440*/  BSYNC B0 ;  /* 0x0000000000007941 */ /* 0x000fea0003800000 */
.L_x_2784:
[----:B------:R-:W-:Y:S11]  /*4450*/  ISETP.GE.AND P0, PT, R139, c[0x0][0x1d4], PT ;  /* 0x000075008b007a0c */ /* 0x000ff60003f06270 */
[----:B------:R-:W-:Y:S02]  /*4460*/  @!UPT UIADD3 URZ, URZ, URZ, URZ ;  /* 0x0000003f3f3ff290 */ /* 0x000fe4000fffe03f */
[----:B------:R-:W-:-:S05]  /*4470*/  @P0 BRA `(.L_x_2783) ;  /* 0x00002d7000000947 */ /* 0x000fca0003800000 */
[C---:B-1--4-:R-:W-:Y:S01]  /*4480*/  LEA R22, P0, R132.reuse, R165, 0x1 ;  /* 0x000000a584167211 */ /* 0x052fe200078008ff */
[----:B------:R-:W1:Y:S03]  /*4490*/  LDS.128 R16, [R135+0xf100] ;  /* 0x00f1000087107984 */ /* 0x000e660000000c00 */
        /* <DEDUP_REMOVED lines=53> */
.L_x_2762:
        /* <DEDUP_REMOVED lines=15> */
[----:B------:R-:W-:Y:S02]  /*48e0*/  BSSY B0, `(.L_x_2786) ;  /* 0x00000dc000007945 */ /* 0x000fe40003800000 */
[----:B------:R-:W-:Y:S04]  /*48f0*/  @!P4 IADD3 R2, P1, P0, R146, R68, R107 ;  /* 0x000000449202c210 */ /* 0x000fe8000783e06b */
[----:B------:R-:W-:Y:S01]  /*4900*/  @!P4 IADD3.X R0, R83, R40, R106, P1, P0 ;  /* 0x000000285300c210 */ /* 0x000fe20000fe046a */
[----:B------:R1:W3:Y:S01]  /*4910*/  SHFL.IDX PT, R176, R165, RZ, 0x181f ;  /* 0x00181fffa5b07589 */ /* 0x0002e200000e0000 */
        /* <DEDUP_REMOVED lines=35> */
[----:B------:R4:W3:Y:S03]  /*4b50*/  @!P1 LDG.E.128 R56, [R6.64] ;  /* 0x0000001606389981 */ /* 0x0008e6000c1e1d00 */
[----:B------:R-:W-:Y:S01]  /*4b60*/  ISETP.GE.OR P0, PT, R10, c[0x0][0x27c], P0 ;  /* 0x00009f000a007a0c */ /* 0x000fe20000706670 */
[----:B-1----:R-:W-:Y:S04]  /*4b70*/  CS2R R22, SRZ ;  /* 0x0000000000167805 */ /* 0x002fe8000001ff00 */
        /* <DEDUP_REMOVED lines=44> */
[----:B----4-:R-:W-:Y:S01]  /*4e40*/  PRMT R15, R3, 0x5410, R8 ;  /* 0x00005410030f7816 */ /* 0x010fe20000000008 */
        /* <DEDUP_REMOVED lines=13> */
[--C-:B------:R-:W-:Y:S01]  /*4f20*/  IMAD.MOV.U32 R43, RZ, RZ, R37.reuse ;  /* 0x000000ffff2b7224 */ /* 0x100fe200078e0025 */
[----:B------:R-:W-:Y:S02]  /*4f30*/  @!P1 SHF.R.U64 R36, R36, 0x10, R37 ;  /* 0x0000001024249819 */ /* 0x000fe40000001225 */
[----:B------:R-:W-:Y:S02]  /*4f40*/  LEA.HI R0, R0, R2, RZ, 0x4 ;  /* 0x0000000200007211 */ /* 0x000fe400078f20ff */
[----:B------:R-:W-:Y:S02]  /*4f50*/  LEA R168, P0, R130, R176, 0x1 ;  /* 0x000000b082a87211 */ /* 0x000fe400078008ff */
[----:B------:R-:W-:Y:S02]  /*4f60*/  LEA.HI.SX32 R0, R0, R131, 0x1c ;  /* 0x0000008300007211 */ /* 0x000fe400078fe2ff */
[----:B------:R-:W-:Y:S02]  /*4f70*/  LEA.HI.X R169, R130, R177, R110, 0x1, P0 ;  /* 0x000000b182a97211 */ /* 0x000fe400000f0c6e */
[----:B------:R-:W-:Y:S01]  /*4f80*/  SHF.R.S32.HI R2, RZ, 0x1f, R0 ;  /* 0x0000001fff027819 */ /* 0x000fe20000011400 */
[----:B------:R-:W-:Y:S01]  /*4f90*/  IMAD.SHL.U32 R42, R0, 0x8, RZ ;  /* 0x00000008002a7824 */ /* 0x000fe200078e00ff */
[----:B------:R-:W-:Y:S02]  /*4fa0*/  @!P1 SHF.R.U32.HI R8, RZ, 0x10, R5 ;  /* 0x00000010ff089819 */ /* 0x000fe40000011605 */
[----:B------:R-:W-:Y:S02]  /*4fb0*/  LEA.HI R2, R2, R0, RZ, 0x3 ;  /* 0x0000000002027211 */ /* 0x000fe400078f18ff */
[----:B------:R-:W-:Y:S02]  /*4fc0*/  ISETP.GE.AND P0, PT, R42, c[0x0][0x1d4], PT ;  /* 0x000075002a007a0c */ /* 0x000fe40003f06270 */
[----:B------:R-:W-:Y:S01]  /*4fd0*/  LOP3.LUT R0, R138, 0x38, R42, 0xf8, !PT ;  /* 0x000000388a007812 */ /* 0x000fe200078ef82a */
[----:B------:R-:W-:Y:S01]  /*4fe0*/  IMAD.SHL.U32 R2, R2, 0x400, RZ ;  /* 0x0000040002027824 */ /* 0x000fe200078e00ff */
[----:B------:R-:W-:Y:S02]  /*4ff0*/  @!P1 SHF.R.U32.HI R37, RZ, 0x10, R37 ;  /* 0x00000010ff259819 */ /* 0x000fe40000011625 */
[----:B------:R-:W-:Y:S02]  /*5000*/  LOP3.LUT R0, R0, R136, RZ, 0x3c, !PT ;  /* 0x0000008800007212 */ /* 0x000fe400078e3cff */
[----:B------:R-:W-:Y:S02]  /*5010*/  LOP3.LUT R2, R2, 0x7fffe000, RZ, 0xc0, !PT ;  /* 0x7fffe00002027812 */ /* 0x000fe400078ec0ff */
[----:B------:R-:W-:Y:S02]  /*5020*/  @!P1 PRMT R43, R43, 0x5410, R37 ;  /* 0x000054102b2b9816 */ /* 0x000fe40000000025 */
[----:B------:R-:W-:Y:S01]  /*5030*/  IADD3 R0, R0, R2, R137 ;  /* 0x0000000200007210 */ /* 0x000fe20007ffe089 */
[----:B------:R-:W-:Y:S01]  /*5040*/  IMAD.MOV.U32 R2, RZ, RZ, R4 ;  /* 0x000000ffff027224 */ /* 0x000fe200078e0004 */
[----:B------:R-:W-:Y:S01]  /*5050*/  @!P1 SHF.R.U64 R3, R4, 0x10, R5 ;  /* 0x0000001004039819 */ /* 0x000fe20000001205 */
[----:B------:R-:W-:Y:S01]  /*5060*/  IMAD.MOV.U32 R4, RZ, RZ, R7 ;  /* 0x000000ffff047224 */ /* 0x000fe200078e0007 */
[----:B------:R-:W-:Y:S01]  /*5070*/  MOV R47, R38 ;  /* 0x00000026002f7202 */ /* 0x000fe20000000f00 */
[----:B------:R-:W-:Y:S01]  /*5080*/  IMAD.SHL.U32 R24, R0, 0x2, RZ ;  /* 0x0000000200187824 */ /* 0x000fe200078e00ff */
[----:B------:R-:W-:Y:S01]  /*5090*/  @!P1 SHF.R.U64 R38, R38, 0x10, R39 ;  /* 0x0000001026269819 */ /* 0x000fe20000001227 */
[----:B------:R-:W-:Y:S01]  /*50a0*/  IMAD.MOV.U32 R0, RZ, RZ, R5 ;  /* 0x000000ffff007224 */ /* 0x000fe200078e0005 */
[----:B-1----:R-:W-:Y:S01]  /*50b0*/  @!P1 SHF.L.U32 R37, R68, 0x10, RZ ;  /* 0x0000001044259819 */ /* 0x002fe200000006ff */
[----:B------:R-:W-:Y:S01]  /*50c0*/  IMAD.MOV.U32 R5, RZ, RZ, R6 ;  /* 0x000000ffff057224 */ /* 0x000fe200078e0006 */
[C---:B------:R-:W-:Y:S01]  /*50d0*/  @!P1 LOP3.LUT R44, R69.reuse, 0xffff0000, RZ, 0xc0, !PT ;  /* 0xffff0000452c9812 */ /* 0x040fe200078ec0ff */
[----:B------:R-:W-:Y:S01]  /*50e0*/  @!P0 IMAD.WIDE R176, R42, 0x2, R176 ;  /* 0x000000022ab08825 */ /* 0x000fe200078e02b0 */
[----:B------:R-:W1:Y:S01]  /*50f0*/  LDS.128 R24, [R24+0x8100] ;  /* 0x0081000018187984 */ /* 0x000e620000000c00 */
[----:B------:R-:W-:Y:S02]  /*5100*/  @!P1 SHF.L.U32 R42, R69, 0x10, RZ ;  /* 0x00000010452a9819 */ /* 0x000fe400000006ff */
[C---:B------:R-:W-:Y:S02]  /*5110*/  @!P1 SHF.L.U32 R46, R70.reuse, 0x10, RZ ;  /* 0x00000010462e9819 */ /* 0x040fe400000006ff */
[----:B------:R-:W-:Y:S02]  /*5120*/  @!P1 LOP3.LUT R48, R70, 0xffff0000, RZ, 0xc0, !PT ;  /* 0xffff000046309812 */ /* 0x000fe400078ec0ff */
[C---:B------:R-:W-:Y:S02]  /*5130*/  @!P1 SHF.L.U32 R50, R71.reuse, 0x10, RZ ;  /* 0x0000001047329819 */ /* 0x040fe400000006ff */
[----:B------:R-:W-:Y:S02]  /*5140*/  @!P1 LOP3.LUT R52, R71, 0xffff0000, RZ, 0xc0, !PT ;  /* 0xffff000047349812 */ /* 0x000fe400078ec0ff */
[----:B------:R-:W-:Y:S02]  /*5150*/  @!P1 PRMT R47, R47, 0x5410, R38 ;  /* 0x000054102f2f9816 */ /* 0x000fe40000000026 */
[----:B------:R-:W-:Y:S02]  /*5160*/  @!P1 SHF.R.U32.HI R41, RZ, 0x10, R39 ;  /* 0x00000010ff299819 */ /* 0x000fe40000011627 */
[----:B------:R-:W-:Y:S01]  /*5170*/  @!P1 PRMT R39, R40, 0x5410, R36 ;  /* 0x0000541028279816 */ /* 0x000fe20000000024 */
[----:B------:R-:W-:Y:S01]  /*5180*/  @!P1 IMAD.U32 R45, R47, 0x10000, RZ ;  /* 0x000100002f2d9824 */ /* 0x000fe200078e00ff */
        /* <DEDUP_REMOVED lines=14> */
[----:B------:R-:W-:Y:S01]  /*5270*/  @!P1 SHF.R.U32.HI R7, RZ, 0x10, R7 ;  /* 0x00000010ff079819 */ /* 0x000fe20000011607 */
[C---:B-1----:R-:W-:Y:S01]  /*5280*/  @!P1 IMAD.U32 R0, R24.reuse, 0x10000, RZ ;  /* 0x0001000018009824 */ /* 0x042fe200078e00ff */
[----:B------:R-:W-:Y:S01]  /*5290*/  @!P1 LOP3.LUT R8, R24, 0xffff0000, RZ, 0xc0, !PT ;  /* 0xffff000018089812 */ /* 0x000fe200078ec0ff */
[----:B------:R-:W-:Y:S01]  /*52a0*/  @!P1 IMAD.U32 R38, R27, 0x10000, RZ ;  /* 0x000100001b269824 */ /* 0x000fe200078e00ff */
[----:B------:R-:W-:Y:S01]  /*52b0*/  @!P1 PRMT R7, R4, 0x5410, R7 ;  /* 0x0000541004079816 */ /* 0x000fe20000000007 */
[----:B------:R-:W-:Y:S01]  /*52c0*/  @!P1 FMUL.FTZ R167, R0, R36 ;  /* 0x0000002400a79220 */ /* 0x000fe20000410000 */
[----:B------:R-:W-:Y:S01]  /*52d0*/  @!P1 LOP3.LUT R4, R2, 0xffff0000, RZ, 0xc0, !PT ;  /* 0xffff000002049812 */ /* 0x000fe200078ec0ff */
        /* <DEDUP_REMOVED lines=60> */
.L_x_2787:
[----:B------:R-:W-:Y:S05]  /*56a0*/  BSYNC B0 ;  /* 0x0000000000007941 */ /* 0x000fea0003800000 */
.L_x_2786:
[----:B-1----:R1:W2:Y:S01]  /*56b0*/  SHFL.IDX PT, R69, R164, 0x1, 0x181f ;  /* 0x00381f00a4457f89 */ /* 0x0022a200000e0000 */
        /* <DEDUP_REMOVED lines=10> */
[--C-:B-----5:R-:W-:Y:S02]  /*5760*/  @!P1 SHF.R.U64 R4, R30, 0x10, R31.reuse ;  /* 0x000000101e049819 */ /* 0x120fe4000000121f */
[----:B------:R-:W-:Y:S02]  /*5770*/  LEA.HI.SX32 R2, R2, R131, 0x1c ;  /* 0x0000008302027211 */ /* 0x000fe400078fe2ff */
[----:B------:R-:W-:Y:S02]  /*5780*/  @!P1 SHF.R.U32.HI R3, RZ, 0x10, R31 ;  /* 0x00000010ff039819 */ /* 0x000fe4000001161f */
[----:B------:R-:W-:Y:S01]  /*5790*/  SHF.R.S32.HI R0, RZ, 0x1f, R2 ;  /* 0x0000001fff007819 */ /* 0x000fe20000011402 */
[----:B------:R-:W-:Y:S01]  /*57a0*/  IMAD.SHL.U32 R7, R2, 0x8, RZ ;  /* 0x0000000802077824 */ /* 0x000fe200078e00ff */
[----:B------:R-:W-:Y:S02]  /*57b0*/  @!P1 PRMT R6, R35, 0x5410, R3 ;  /* 0x0000541023069816 */ /* 0x000fe40000000003 */
[----:B------:R-:W-:Y:S02]  /*57c0*/  LEA.HI R0, R0, R2, RZ, 0x3 ;  /* 0x0000000200007211 */ /* 0x000fe400078f18ff */
[C---:B------:R-:W-:Y:S02]  /*57d0*/  ISETP.GE.AND P0, PT, R7.reuse, c[0x0][0x1d4], PT ;  /* 0x0000750007007a0c */ /* 0x040fe40003f06270 */
[----:B------:R-:W-:Y:S01]  /*57e0*/  LOP3.LUT R2, R128, 0x38, R7, 0xf8, !PT ;  /* 0x0000003880027812 */ /* 0x000fe200078ef807 */
[----:B------:R-:W-:Y:S01]  /*57f0*/  IMAD.SHL.U32 R0, R0, 0x400, RZ ;  /* 0x0000040000007824 */ /* 0x000fe200078e00ff */
[--C-:B------:R-:W-:Y:S02]  /*5800*/  @!P1 SHF.R.U64 R5, R64, 0x10, R65.reuse ;  /* 0x0000001040059819 */ /* 0x100fe40000001241 */
[----:B------:R-:W-:Y:S02]  /*5810*/  LOP3.LUT R2, R2, R126, RZ, 0x3c, !PT ;  /* 0x0000007e02027212 */ /* 0x000fe400078e3cff */
[----:B------:R-:W-:Y:S02]  /*5820*/  LOP3.LUT R0, R0, 0x7fffe000, RZ, 0xc0, !PT ;  /* 0x7fffe00000007812 */ /* 0x000fe400078ec0ff */
[----:B------:R-:W-:Y:S02]  /*5830*/  @!P1 SHF.R.U32.HI R64, RZ, 0x10, R65 ;  /* 0x00000010ff409819 */ /* 0x000fe40000011641 */
[----:B------:R-:W-:Y:S01]  /*5840*/  IADD3 R0, R2, R0, R127 ;  /* 0x0000000002007210 */ /* 0x000fe20007ffe07f */
[----:B------:R-:W-:Y:S01]  /*5850*/  @!P0 IMAD.WIDE R68, R7, 0x2, R68 ;  /* 0x0000000207448825 */ /* 0x000fe200078e0244 */
[----:B------:R-:W-:Y:S02]  /*5860*/  @!P1 SHF.R.U32.HI R2, RZ, 0x10, R29 ;  /* 0x00000010ff029819 */ /* 0x000fe4000001161d */
[----:B------:R-:W-:Y:S01]  /*5870*/  @!P1 PRMT R30, R74, 0x5432, R5 ;  /* 0x000054324a1e9816 */ /* 0x000fe20000000005 */
[----:B------:R-:W-:Y:S01]  /*5880*/  IMAD.SHL.U32 R24, R0, 0x2, RZ ;  /* 0x0000000200187824 */ /* 0x000fe200078e00ff */
[----:B------:R-:W-:Y:S01]  /*5890*/  @!P1 SHF.R.U64 R0, R28, 0x10, R29 ;  /* 0x000000101c009819 */ /* 0x000fe2000000121d */
[----:B----4-:R-:W-:Y:S01]  /*58a0*/  @!P1 IMAD.U32 R29, R48, 0x10000, RZ ;  /* 0x00010000301d9824 */ /* 0x010fe200078e00ff */
[----:B------:R-:W-:Y:S01]  /*58b0*/  @!P1 LOP3.LUT R37, R49, 0xffff0000, RZ, 0xc0, !PT ;  /* 0xffff000031259812 */ /* 0x000fe200078ec0ff */
[----:B------:R-:W-:Y:S01]  /*58c0*/  @!P1 IMAD.U32 R8, R30, 0x10000, RZ ;  /* 0x000100001e089824 */ /* 0x000fe200078e00ff */
[----:B------:R-:W-:Y:S01]  /*58d0*/  @!P1 LOP3.LUT R31, R48, 0xffff0000, RZ, 0xc0, !PT ;  /* 0xffff0000301f9812 */ /* 0x000fe200078ec0ff */
[C---:B------:R-:W-:Y:S01]  /*58e0*/  @!P1 IMAD.U32 R43, R51.reuse, 0x10000, RZ ;  /* 0x00010000332b9824 */ /* 0x040fe200078e00ff */
[----:B------:R-:W2:Y:S01]  /*58f0*/  LDS.128 R24, [R24+0x8100] ;  /* 0x0081000018187984 */ /* 0x000ea20000000c00 */
[----:B------:R-:W-:Y:S02]  /*5900*/  @!P1 LOP3.LUT R45, R51, 0xffff0000, RZ, 0xc0, !PT ;  /* 0xffff0000332d9812 */ /* 0x000fe400078ec0ff */
[C---:B------:R-:W-:Y:S02]  /*5910*/  @!P1 SHF.L.U32 R39, R50.reuse, 0x10, RZ ;  /* 0x0000001032279819 */ /* 0x040fe400000006ff */
[----:B------:R-:W-:Y:S02]  /*5920*/  @!P1 LOP3.LUT R41, R50, 0xffff0000, RZ, 0xc0, !PT ;  /* 0xffff000032299812 */ /* 0x000fe400078ec0ff */
[----:B------:R-:W-:Y:S02]  /*5930*/  @!P1 PRMT R5, R34, 0x5432, R0 ;  /* 0x0000543222059816 */ /* 0x000fe40000000000 */
[----:B------:R-:W-:Y:S02]  /*5940*/  @!P1 PRMT R28, R35, 0x5432, R4 ;  /* 0x00005432231c9816 */ /* 0x000fe40000000004 */
[----:B------:R-:W-:Y:S01]  /*5950*/  @!P1 SHF.L.U32 R35, R49, 0x10, RZ ;  /* 0x0000001031239819 */ /* 0x000fe200000006ff */
[C---:B------:R-:W-:Y:S01]  /*5960*/  @!P1 IMAD.U32 R3, R5.reuse, 0x10000, RZ ;  /* 0x0001000005039824 */ /* 0x040fe200078e00ff */
[----:B------:R-:W-:Y:S02]  /*5970*/  @!P1 PRMT R74, R74, 0x5410, R64 ;  /* 0x000054104a4a9816 */ /* 0x000fe40000000040 */
        /* <DEDUP_REMOVED lines=10> */
[----:B------:R-:W-:Y:S03]  /*5a20*/  @!P1 PRMT R73, R73, 0x5410, R66 ;  /* 0x0000541049499816 */ /* 0x000fe60000000042 */
[C---:B------:R-:W-:Y:S01]  /*5a30*/  @!P1 IMAD.U32 R42, R44.reuse, 0x10000, RZ ;  /* 0x000100002c2a9824 */ /* 0x040fe200078e00ff */
[----:B------:R-:W-:Y:S01]  /*5a40*/  @!P1 LOP3.LUT R44, R44, 0xffff0000, RZ, 0xc0, !PT ;  /* 0xffff00002c2c9812 */ /* 0x000fe200078ec0ff */
[C---:B------:R-:W-:Y:S01]  /*5a50*/  @!P1 IMAD.U32 R38, R73.reuse, 0x10000, RZ ;  /* 0x0001000049269824 */ /* 0x040fe200078e00ff */
[----:B------:R-:W-:Y:S01]  /*5a60*/  @!P1 LOP3.LUT R40, R73, 0xffff0000, RZ, 0xc0, !PT ;  /* 0xffff000049289812 */ /* 0x000fe200078ec0ff */
[----:B--2---:R-:W-:Y:S01]  /*5a70*/  @!P1 IMAD.U32 R7, R25, 0x10000, RZ ;  /* 0x0001000019079824 */ /* 0x004fe200078e00ff */
[----:B------:R-:W-:Y:S03]  /*5a80*/  @!P1 SHF.L.U32 R0, R24, 0x10, RZ ;  /* 0x0000001018009819 */ /* 0x000fe600000006ff */
[----:B------:R-:W-:Y:S02]  /*5a90*/  @!P1 FMUL.FTZ R64, R7, R34 ;  /* 0x0000002207409220 */ /* 0x000fe40000410000 */
        /* <DEDUP_REMOVED lines=18> */
[C---:B------:R-:W-:Y:S01]  /*5bc0*/  @!P1 IMAD.U32 R5, R6.reuse, 0x10000, RZ ;  /* 0x0001000006059824 */ /* 0x040fe200078e00ff */
[----:B------:R-:W-:Y:S01]  /*5bd0*/  @!P1 MOV R49, R64 ;  /* 0x0000004000319202 */ /* 0x000fe20000000f00 */
[C---:B------:R-:W-:Y:S01]  /*5be0*/  @!P1 FMUL.FTZ R67, R7.reuse, R42 ;  /* 0x0000002a07439220 */ /* 0x040fe20000410000 */
[----:B------:R-:W-:Y:S01]  /*5bf0*/  @!P1 LOP3.LUT R6, R6, 0xffff0000, RZ, 0xc0, !PT ;  /* 0xffff000006069812 */ /* 0x000fe200078ec0ff */
[----:B------:R-:W-:Y:S01]  /*5c00*/  @!P1 FMUL.FTZ R70, R8, R44 ;  /* 0x0000002c08469220 */ /* 0x000fe20000410000 */
        /* <DEDUP_REMOVED lines=36> */
.L_x_2789:
[----:B------:R-:W-:Y:S05]  /*5e50*/  BSYNC B0 ;  /* 0x0000000000007941 */ /* 0x000fea0003800000 */
.L_x_2788:
[----:B--2---:R2:W4:Y:S01]  /*5e60*/  SHFL.IDX PT, R51, R164, 0x2, 0x181f ;  /* 0x00581f00a4337f89 */ /* 0x00452200000e0000 */
[----:B------:R-:W-:Y:S01]  /*5e70*/  ISETP.GE.OR P0, PT, R125, R77, P5 ;  /* 0x0000004d7d00720c */ /* 0x000fe20002f06670 */
[----:B------:R-:W-:Y:S02]  /*5e80*/  BSSY B0, `(.L_x_2790) ;  /* 0x0000078000007945 */ /* 0x000fe40003800000 */
[----:B------:R2:W1:Y:S10]  /*5e90*/  SHFL.IDX PT, R50, R165, 0x2, 0x181f ;  /* 0x00581f00a5327f89 */ /* 0x00047400000e0000 */
[----:B------:R-:W-:-:S05]  /*5ea0*/  @P0 BRA `(.L_x_2791) ;  /* 0x0000075000000947 */ /* 0x000fca0003800000 */
[----:B------:R-:W-:Y:S01]  /*5eb0*/  SEL R2, R116, R166, !P6 ;  /* 0x000000a674027207 */ /* 0x000fe20007000000 */
[----:B------:R-:W2:Y:S01]  /*5ec0*/  LDS.128 R40, [R113+0x8100] ;  /* 0x0081000071287984 */ /* 0x000ea20000000c00 */
[C---:B-1----:R-:W-:Y:S02]  /*5ed0*/  LEA R44, P0, R130.reuse, R50, 0x1 ;  /* 0x00000032822c7211 */ /* 0x042fe400078008ff */
[----:B------:R-:W-:Y:S02]  /*5ee0*/  SHF.R.S32.HI R0, RZ, 0x1f, R2 ;  /* 0x0000001fff007819 */ /* 0x000fe40000011402 */
[----:B----4-:R-:W-:Y:S02]  /*5ef0*/  LEA.HI.X R45, R130, R51, R110, 0x1, P0 ;  /* 0x00000033822d7211 */ /* 0x010fe400000f0c6e */
        /* <DEDUP_REMOVED lines=11> */
[----:B------:R-:W-:Y:S02]  /*5fb0*/  @!P1 SHF.R.U64 R5, R60, 0x10, R61 ;  /* 0x000000103c059819 */ /* 0x000fe4000000123d */
[----:B------:R-:W-:Y:S02]  /*5fc0*/  LOP3.LUT R2, R2, R122, RZ, 0x3c, !PT ;  /* 0x0000007a02027212 */ /* 0x000fe400078e3cff */
[----:B------:R-:W-:Y:S02]  /*5fd0*/  LOP3.LUT R0, R0, 0x7fffe000, RZ, 0xc0, !PT ;  /* 0x7fffe00000007812 */ /* 0x000fe400078ec0ff */
[----:B------:R-:W-:Y:S02]  /*5fe0*/  @!P1 PRMT R22, R72, 0x5432, R5 ;  /* 0x0000543248169816 */ /* 0x000fe40000000005 */
[----:B------:R-:W-:Y:S01]  /*5ff0*/  IADD3 R0, R2, R0, R123 ;  /* 0x0000000002007210 */ /* 0x000fe20007ffe07b */
[----:B------:R-:W-:Y:S01]  /*6000*/  @!P0 IMAD.WIDE R50, R7, 0x2, R50 ;  /* 0x0000000207328825 */ /* 0x000fe200078e0232 */
[----:B------:R-:W-:Y:S02]  /*6010*/  @!P1 SHF.R.U32.HI R2, RZ, 0x10, R21 ;  /* 0x00000010ff029819 */ /* 0x000fe40000011615 */
[----:B------:R-:W-:Y:S01]  /*6020*/  @!P1 SHF.R.U32.HI R60, RZ, 0x10, R61 ;  /* 0x00000010ff3c9819 */ /* 0x000fe2000001163d */
[----:B------:R-:W-:Y:S01]  /*6030*/  IMAD.SHL.U32 R24, R0, 0x2, RZ ;  /* 0x0000000200187824 */ /* 0x000fe200078e00ff */
[----:B------:R-:W-:Y:S01]  /*6040*/  @!P1 SHF.R.U64 R0, R20, 0x10, R21 ;  /* 0x0000001014009819 */ /* 0x000fe20000001215 */
[----:B------:R-:W-:Y:S01]  /*6050*/  @!P1 IMAD.U32 R8, R22, 0x10000, RZ ;  /* 0x0001000016089824 */ /* 0x000fe200078e00ff */
[C---:B--2---:R-:W-:Y:S01]  /*6060*/  @!P1 SHF.L.U32 R29, R41.reuse, 0x10, RZ ;  /* 0x00000010291d9819 */ /* 0x044fe200000006ff */
[C---:B------:R-:W-:Y:S01]  /*6070*/  @!P1 IMAD.U32 R21, R40.reuse, 0x10000, RZ ;  /* 0x0001000028159824 */ /* 0x040fe200078e00ff */
[----:B------:R-:W-:Y:S01]  /*6080*/  @!P1 LOP3.LUT R31, R41, 0xffff0000, RZ, 0xc0, !PT ;  /* 0xffff0000291f9812 */ /* 0x000fe200078ec0ff */
[C---:B------:R-:W-:Y:S01]  /*6090*/  @!P1 IMAD.U32 R37, R43.reuse, 0x10000, RZ ;  /* 0x000100002b259824 */ /* 0x040fe200078e00ff */
[----:B------:R-:W1:Y:S01]  /*60a0*/  LDS.128 R24, [R24+0x8100] ;  /* 0x0081000018187984 */ /* 0x000e620000000c00 */
[----:B------:R-:W-:Y:S02]  /*60b0*/  @!P1 LOP3.LUT R23, R40, 0xffff0000, RZ, 0xc0, !PT ;  /* 0xffff000028179812 */ /* 0x000fe400078ec0ff */
[----:B------:R-:W-:Y:S02]  /*60c0*/  @!P1 LOP3.LUT R39, R43, 0xffff0000, RZ, 0xc0, !PT ;  /* 0xffff00002b279812 */ /* 0x000fe400078ec0ff */
[----:B------:R-:W-:Y:S02]  /*60d0*/  @!P1 LOP3.LUT R35, R42, 0xffff0000, RZ, 0xc0, !PT ;  /* 0xffff00002a239812 */ /* 0x000fe400078ec0ff */
[----:B------:R-:W-:Y:S02]  /*60e0*/  @!P1 PRMT R5, R32, 0x5432, R0 ;  /* 0x0000543220059816 */ /* 0x000fe40000000000 */
[----:B------:R-:W-:Y:S02]  /*60f0*/  @!P1 PRMT R20, R33, 0x5432, R4 ;  /* 0x0000543221149816 */ /* 0x000fe40000000004 */
[----:B------:R-:W-:Y:S01]  /*6100*/  @!P1 SHF.L.U32 R33, R42, 0x10, RZ ;  /* 0x000000102a219819 */ /* 0x000fe200000006ff */
[C---:B------:R-:W-:Y:S01]  /*6110*/  @!P1 IMAD.U32 R3, R5.reuse, 0x10000, RZ ;  /* 0x0001000005039824 */ /* 0x040fe200078e00ff */
[----:B------:R-:W-:Y:S02]  /*6120*/  @!P1 PRMT R2, R32, 0x5410, R2 ;  /* 0x0000541020029816 */ /* 0x000fe40000000002 */
[----:B------:R-:W-:Y:S02]  /*6130*/  @!P1 LOP3.LUT R22, R22, 0xffff0000, RZ, 0xc0, !PT ;  /* 0xffff000016169812 */ /* 0x000fe400078ec0ff */
[----:B------:R-:W-:Y:S01]  /*6140*/  @!P1 LOP3.LUT R5, R5, 0xffff0000, RZ, 0xc0, !PT ;  /* 0xffff000005059812 */ /* 0x000fe200078ec0ff */
[C---:B------:R-:W-:Y:S01]  /*6150*/  @!P1 IMAD.U32 R4, R2.reuse, 0x10000, RZ ;  /* 0x0001000002049824 */ /* 0x040fe200078e00ff */
[----:B------:R-:W-:Y:S02]  /*6160*/  @!P1 LOP3.LUT R2, R2, 0xffff0000, RZ, 0xc0, !PT ;  /* 0xffff000002029812 */ /* 0x000fe400078ec0ff */
[----:B------:R-:W-:Y:S02]  /*6170*/  @!P1 PRMT R72, R72, 0x5410, R60 ;  /* 0x0000541048489816 */ /* 0x000fe4000000003c */
[--C-:B------:R-:W-:Y:S02]  /*6180*/  @!P1 SHF.R.U32.HI R38, RZ, 0x10, R63.reuse ;  /* 0x00000010ff269819 */ /* 0x100fe4000001163f */
[C---:B------:R-:W-:Y:S01]  /*6190*/  @!P1 LOP3.LUT R30, R72.reuse, 0xffff0000, RZ, 0xc0, !PT ;  /* 0xffff0000481e9812 */ /* 0x040fe200078ec0ff */
[----:B------:R-:W-:Y:S01]  /*61a0*/  @!P1 IMAD.U32 R28, R72, 0x10000, RZ ;  /* 0x00010000481c9824 */ /* 0x000fe200078e00ff */
[C---:B------:R-:W-:Y:S02]  /*61b0*/  @!P1 PRMT R38, R55.reuse, 0x5432, R38 ;  /* 0x0000543237269816 */ /* 0x040fe40000000026 */
[----:B------:R-:W-:Y:S03]  /*61c0*/  @!P1 SHF.R.U64 R62, R62, 0x10, R63 ;  /* 0x000000103e3e9819 */ /* 0x000fe6000000123f */
[C---:B------:R-:W-:Y:S01]  /*61d0*/  @!P1 IMAD.U32 R36, R38.reuse, 0x10000, RZ ;  /* 0x0001000026249824 */ /* 0x040fe200078e00ff */
[----:B------:R-:W-:Y:S02]  /*61e0*/  @!P1 LOP3.LUT R38, R38, 0xffff0000, RZ, 0xc0, !PT ;  /* 0xffff000026269812 */ /* 0x000fe400078ec0ff */
[----:B------:R-:W-:Y:S04]  /*61f0*/  @!P1 PRMT R55, R55, 0x5410, R62 ;  /* 0x0000541037379816 */ /* 0x000fe8000000003e */
[----:B------:R-:W-:Y:S01]  /*6200*/  @!P1 LOP3.LUT R34, R55, 0xffff0000, RZ, 0xc0, !PT ;  /* 0xffff000037229812 */ /* 0x000fe200078ec0ff */
[----:B-1----:R-:W-:Y:S01]  /*6210*/  @!P1 IMAD.U32 R7, R25, 0x10000, RZ ;  /* 0x0001000019079824 */ /* 0x002fe200078e00ff */
[----:B------:R-:W-:Y:S01]  /*6220*/  @!P1 SHF.L.U32 R0, R24, 0x10, RZ ;  /* 0x0000001018009819 */ /* 0x000fe200000006ff */
[----:B------:R-:W-:Y:S02]  /*6230*/  @!P1 IMAD.U32 R32, R55, 0x10000, RZ ;  /* 0x0001000037209824 */ /* 0x000fe400078e00ff */
        /* <DEDUP_REMOVED lines=60> */
.L_x_2791:
[----:B------:R-:W-:Y:S05]  /*6600*/  BSYNC B0 ;  /* 0x0000000000007941 */ /* 0x000fea0003800000 */
.L_x_2790:
[----:B-----5:R2:W4:Y:S01]  /*6610*/  SHFL.IDX PT, R39, R164, 0x3, 0x181f ;  /* 0x00781f00a4277f89 */ /* 0x02052200000e0000 */
[----:B------:R-:W-:Y:S03]  /*6620*/  ISETP.GE.OR P0, PT, R121, R77, P5 ;  /* 0x0000004d7900720c */ /* 0x000fe60002f06670 */
[----:B------:R2:W3:Y:S10]  /*6630*/  SHFL.IDX PT, R38, R165, 0x3, 0x181f ;  /* 0x00781f00a5267f89 */ /* 0x0004f400000e0000 */
[----:B------:R-:W-:-:S05]  /*6640*/  @P0 BRA `(.L_x_2783) ;  /* 0x00000ba000000947 */ /* 0x000fca0003800000 */
[----:B------:R-:W-:Y:S01]  /*6650*/  SEL R166, R116, R166, !P6 ;  /* 0x000000a674a67207 */ /* 0x000fe20007000000 */
[----:B-1----:R-:W1:Y:S01]  /*6660*/  LDS.128 R40, [R112+0x8100] ;  /* 0x0081000070287984 */ /* 0x002e620000000c00 */
[----:B------:R-:W-:Y:S02]  /*6670*/  @!P1 SHF.R.U32.HI R27, RZ, 0x10, R57 ;  /* 0x00000010ff1b9819 */ /* 0x000fe40000011639 */
[----:B------:R-:W-:Y:S02]  /*6680*/  SHF.R.S32.HI R0, RZ, 0x1f, R166 ;  /* 0x0000001fff007819 */ /* 0x000fe400000114a6 */
[----:B---3--:R-:W-:Y:S02]  /*6690*/  LEA R44, P0, R130, R38, 0x1 ;  /* 0x00000026822c7211 */ /* 0x008fe400078008ff */
        /* <DEDUP_REMOVED lines=9> */
[----:B------:R-:W-:Y:S01]  /*6730*/  @!P1 PRMT R27, R54, 0x5432, R27 ;  /* 0x00005432361b9816 */ /* 0x000fe2000000001b */
[----:B------:R-:W-:Y:S01]  /*6740*/  IMAD.SHL.U32 R0, R0, 0x400, RZ ;  /* 0x0000040000007824 */ /* 0x000fe200078e00ff */
[----:B------:R-:W-:Y:S02]  /*6750*/  LOP3.LUT R2, R2, R118, RZ, 0x3c, !PT ;  /* 0x0000007602027212 */ /* 0x000fe400078e3cff */
[----:B------:R-:W-:Y:S01]  /*6760*/  @!P1 SHF.R.U32.HI R4, RZ, 0x10, R19 ;  /* 0x00000010ff049819 */ /* 0x000fe20000011613 */
[----:B------:R-:W-:Y:S01]  /*6770*/  @!P1 IMAD.U32 R25, R27, 0x10000, RZ ;  /* 0x000100001b199824 */ /* 0x000fe200078e00ff */
[----:B------:R-:W-:Y:S02]  /*6780*/  LOP3.LUT R0, R0, 0x7fffe000, RZ, 0xc0, !PT ;  /* 0x7fffe00000007812 */ /* 0x000fe400078ec0ff */
[----:B------:R-:W-:Y:S02]  /*6790*/  @!P1 PRMT R8, R15, 0x5410, R4 ;  /* 0x000054100f089816 */ /* 0x000fe40000000004 */
[----:B------:R-:W-:Y:S02]  /*67a0*/  IADD3 R0, R2, R0, R119 ;  /* 0x0000000002007210 */ /* 0x000fe40007ffe077 */
[----:B------:R-:W-:Y:S02]  /*67b0*/  @!P1 LOP3.LUT R27, R27, 0xffff0000, RZ, 0xc0, !PT ;  /* 0xffff00001b1b9812 */ /* 0x000fe400078ec0ff */
[--C-:B------:R-:W-:Y:S01]  /*67c0*/  @!P1 SHF.R.U64 R2, R16, 0x10, R17.reuse ;  /* 0x0000001010029819 */ /* 0x100fe20000001211 */
        /* <DEDUP_REMOVED lines=8> */
[----:B------:R-:W-:Y:S02]  /*6850*/  @!P1 LOP3.LUT R24, R40, 0xffff0000, RZ, 0xc0, !PT ;  /* 0xffff000028189812 */ /* 0x000fe400078ec0ff */
[----:B------:R-:W-:Y:S02]  /*6860*/  @!P1 LOP3.LUT R36, R43, 0xffff0000, RZ, 0xc0, !PT ;  /* 0xffff00002b249812 */ /* 0x000fe400078ec0ff */
[----:B------:R-:W-:Y:S02]  /*6870*/  @!P1 LOP3.LUT R32, R42, 0xffff0000, RZ, 0xc0, !PT ;  /* 0xffff00002a209812 */ /* 0x000fe400078ec0ff */
[C---:B------:R-:W-:Y:S02]  /*6880*/  @!P1 PRMT R0, R14.reuse, 0x5410, R0 ;  /* 0x000054100e009816 */ /* 0x040fe40000000000 */
[----:B------:R-:W-:Y:S02]  /*6890*/  @!P1 PRMT R2, R14, 0x5432, R2 ;  /* 0x000054320e029816 */ /* 0x000fe40000000002 */
[----:B------:R-:W-:Y:S01]  /*68a0*/  @!P1 SHF.R.U64 R56, R56, 0x10, R57 ;  /* 0x0000001038389819 */ /* 0x000fe20000001239 */
[C---:B------:R-:W-:Y:S01]  /*68b0*/  @!P1 IMAD.U32 R7, R0.reuse, 0x10000, RZ ;  /* 0x0001000000079824 */ /* 0x040fe200078e00ff */
[----:B------:R-:W-:Y:S02]  /*68c0*/  @!P1 LOP3.LUT R0, R0, 0xffff0000, RZ, 0xc0, !PT ;  /* 0xffff000000009812 */ /* 0x000fe400078ec0ff */
[----:B------:R-:W-:Y:S02]  /*68d0*/  @!P1 LOP3.LUT R14, R2, 0xffff0000, RZ, 0xc0, !PT ;  /* 0xffff0000020e9812 */ /* 0x000fe400078ec0ff */
[----:B------:R-:W-:Y:S02]  /*68e0*/  @!P1 PRMT R54, R54, 0x5410, R56 ;  /* 0x0000541036369816 */ /* 0x000fe40000000038 */
[----:B------:R-:W-:Y:S02]  /*68f0*/  @!P1 SHF.R.U64 R31, R58, 0x10, R59 ;  /* 0x000000103a1f9819 */ /* 0x000fe4000000123b */
[C---:B------:R-:W-:Y:S01]  /*6900*/  @!P1 LOP3.LUT R19, R54.reuse, 0xffff0000, RZ, 0xc0, !PT ;  /* 0xffff000036139812 */ /* 0x040fe200078ec0ff */
[----:B------:R-:W-:Y:S01]  /*6910*/  @!P1 IMAD.U32 R17, R54, 0x10000, RZ ;  /* 0x0001000036119824 */ /* 0x000fe200078e00ff */
        /* <DEDUP_REMOVED lines=8> */
[C---:B-1----:R-:W-:Y:S01]  /*69a0*/  @!P1 IMAD.U32 R5, R21.reuse, 0x10000, RZ ;  /* 0x0001000015059824 */ /* 0x042fe200078e00ff */
[----:B------:R-:W-:Y:S01]  /*69b0*/  @!P1 LOP3.LUT R4, R21, 0xffff0000, RZ, 0xc0, !PT ;  /* 0xffff000015049812 */ /* 0x000fe200078ec0ff */
[----:B------:R-:W-:Y:S01]  /*69c0*/  @!P1 IMAD.U32 R16, R23, 0x10000, RZ ;  /* 0x0001000017109824 */ /* 0x000fe200078e00ff */
[----:B------:R-:W-:Y:S01]  /*69d0*/  @!P1 LOP3.LUT R15, R20, 0xffff0000, RZ, 0xc0, !PT ;  /* 0xffff0000140f9812 */ /* 0x000fe200078ec0ff */
[C---:B------:R-:W-:Y:S02]  /*69e0*/  @!P1 FMUL.FTZ R46, R5.reuse, R25 ;  /* 0x00000019052e9220 */ /* 0x040fe40000410000 */
[-C--:B------:R-:W-:Y:S02]  /*69f0*/  @!P1 FMUL.FTZ R3, R5, R7.reuse ;  /* 0x0000000705039220 */ /* 0x080fe40000410000 */
[----:B------:R-:W-:Y:S02]  /*6a00*/  @!P1 FFMA.FTZ R46, R26, R7, -R46 ;  /* 0x000000071a2e9223 */ /* 0x000fe4000001082e */
[----:B------:R-:W-:Y:S02]  /*6a10*/  @!P1 IMAD.U32 R7, R20, 0x10000, RZ ;  /* 0x0001000014079824 */ /* 0x000fe400078e00ff */
        /* <DEDUP_REMOVED lines=8> */
[C---:B------:R-:W-:Y:S01]  /*6aa0*/  @!P1 FMUL.FTZ R49, R15.reuse, R19 ;  /* 0x000000130f319220 */ /* 0x040fe20000410000 */
[----:B------:R-:W-:Y:S01]  /*6ab0*/  @!P1 SHF.L.U32 R5, R22, 0x10, RZ ;  /* 0x0000001016059819 */ /* 0x000fe200000006ff */
[C---:B------:R-:W-:Y:S02]  /*6ac0*/  @!P1 IMAD.U32 R7, R6.reuse, 0x10000, RZ ;  /* 0x0001000006079824 */ /* 0x040fe400078e00ff */
[-C--:B------:R-:W-:Y:S01]  /*6ad0*/  @!P1 FMUL.FTZ R2, R15, R14.reuse ;  /* 0x0000000e0f029220 */ /* 0x080fe20000410000 */
[----:B------:R-:W-:Y:S01]  /*6ae0*/  @!P1 LOP3.LUT R15, R6, 0xffff0000, RZ, 0xc0, !PT ;  /* 0xffff0000060f9812 */ /* 0x000fe200078ec0ff */
[----:B------:R-:W-:Y:S01]  /*6af0*/  @!P1 FMUL.FTZ R50, R5, R29 ;  /* 0x0000001d05329220 */ /* 0x000fe20000410000 */
[----:B------:R-:W-:Y:S01]  /*6b00*/  @!P1 LOP3.LUT R6, R22, 0xffff0000, RZ, 0xc0, !PT ;  /* 0xffff000016069812 */ /* 0x000fe200078ec0ff */
[----:B------:R-:W-:Y:S01]  /*6b10*/  @!P1 FFMA.FTZ R49, R24, R14, -R49 ;  /* 0x0000000e18319223 */ /* 0x000fe20000010831 */
[----:B------:R-:W-:Y:S01]  /*6b20*/  @!P1 LOP3.LUT R14, R23, 0xffff0000, RZ, 0xc0, !PT ;  /* 0xffff0000170e9812 */ /* 0x000fe200078ec0ff */
[-C--:B------:R-:W-:Y:S02]  /*6b30*/  @!P1 FMUL.FTZ R5, R5, R7.reuse ;  /* 0x0000000705059220 */ /* 0x080fe40000410000 */
[----:B------:R-:W-:Y:S01]  /*6b40*/  @!P1 FFMA.FTZ R50, R30, R7, -R50 ;  /* 0x000000071e329223 */ /* 0x000fe20000010832 */
[----:B------:R-:W-:Y:S01]  /*6b50*/  @!P1 F2FP.BF16.PACK_AB R48, R49, R48 ;  /* 0x000000303130923e */ /* 0x000fe200000010ff */
[----:B------:R-:W-:Y:S01]  /*6b60*/  @!P1 FMUL.FTZ R52, R16, R33 ;  /* 0x0000002110349220 */ /* 0x000fe20000410000 */
[----:B------:R-:W-:Y:S01]  /*6b70*/  @!P1 SHF.L.U32 R7, R8, 0x10, RZ ;  /* 0x0000001008079819 */ /* 0x000fe200000006ff */
[----:B------:R-:W-:Y:S01]  /*6b80*/  @!P1 FMUL.FTZ R51, R14, R35 ;  /* 0x000000230e339220 */ /* 0x000fe20000410000 */
[----:B------:R-:W-:Y:S01]  /*6b90*/  @!P1 LOP3.LUT R8, R8, 0xffff0000, RZ, 0xc0, !PT ;  /* 0xffff000008089812 */ /* 0x000fe200078ec0ff */
[----:B------:R-:W-:Y:S02]  /*6ba0*/  @!P1 FMUL.FTZ R53, R6, R31 ;  /* 0x0000001f06359220 */ /* 0x000fe40000410000 */
[----:B------:R-:W-:Y:S02]  /*6bb0*/  @!P1 FFMA.FTZ R52, R34, R7, -R52 ;  /* 0x0000000722349223 */ /* 0x000fe40000010834 */
[----:B------:R-:W-:Y:S02]  /*6bc0*/  @!P1 FFMA.FTZ R51, R36, R8, -R51 ;  /* 0x0000000824339223 */ /* 0x000fe40000010833 */
[-C--:B------:R-:W-:Y:S02]  /*6bd0*/  @!P1 FFMA.FTZ R53, R32, R15.reuse, -R53 ;  /* 0x0000000f20359223 */ /* 0x080fe40000010835 */
[----:B------:R-:W-:Y:S01]  /*6be0*/  @!P1 IMAD.MOV.U32 R40, RZ, RZ, R48 ;  /* 0x000000ffff289224 */ /* 0x000fe200078e0030 */
[----:B------:R-:W-:Y:S01]  /*6bf0*/  @!P1 F2FP.BF16.PACK_AB R51, R51, R52 ;  /* 0x000000343333923e */ /* 0x000fe200000010ff */
[----:B------:R-:W-:Y:S01]  /*6c00*/  @!P1 IMAD.MOV.U32 R41, RZ, RZ, R46 ;  /* 0x000000ffff299224 */ /* 0x000fe200078e002e */
[----:B------:R-:W-:Y:S01]  /*6c10*/  @!P1 F2FP.BF16.PACK_AB R50, R53, R50 ;  /* 0x000000323532923e */ /* 0x000fe200000010ff */
[----:B------:R-:W-:Y:S02]  /*6c20*/  @!P1 FFMA.FTZ R0, R17, R18, R0 ;  /* 0x0000001211009223 */ /* 0x000fe40000010000 */
[----:B------:R-:W-:Y:S02]  /*6c30*/  @!P1 IMAD.MOV.U32 R43, RZ, RZ, R51 ;  /* 0x000000ffff2b9224 */ /* 0x000fe400078e0033 */
[----:B------:R-:W-:Y:S02]  /*6c40*/  @!P1 IMAD.MOV.U32 R42, RZ, RZ, R50 ;  /* 0x000000ffff2a9224 */ /* 0x000fe400078e0032 */
[----:B------:R-:W-:Y:S02]  /*6c50*/  @!P1 FFMA.FTZ R2, R19, R24, R2 ;  /* 0x0000001813029223 */ /* 0x000fe40000010002 */
[----:B------:R-:W-:Y:S01]  /*6c60*/  @!P1 FFMA.FTZ R3, R25, R26, R3 ;  /* 0x0000001a19039223 */ /* 0x000fe20000010003 */
[----:B------:R1:W-:Y:S01]  /*6c70*/  ST.E.128 [R44.64], R40 ;  /* 0x000000282c007985 */ /* 0x0003e2000c101d16 */
[----:B------:R-:W-:Y:S01]  /*6c80*/  @!P1 FMUL.FTZ R6, R6, R15 ;  /* 0x0000000f06069220 */ /* 0x000fe20000410000 */
[----:B------:R-:W-:Y:S01]  /*6c90*/  @!P1 F2FP.BF16.PACK_AB R0, R2, R0 ;  /* 0x000000000200923e */ /* 0x000fe200000010ff */
[----:B------:R-:W-:Y:S02]  /*6ca0*/  @!P1 FFMA.FTZ R4, R27, R28, R4 ;  /* 0x0000001c1b049223 */ /* 0x000fe40000010004 */
[----:B------:R-:W-:Y:S01]  /*6cb0*/  @!P1 FMUL.FTZ R7, R16, R7 ;  /* 0x0000000710079220 */ /* 0x000fe20000410000 */
[----:B------:R-:W-:Y:S01]  /*6cc0*/  @!P1 MOV R20, R0 ;  /* 0x0000000000149202 */ /* 0x000fe20000000f00 */
[----:B------:R-:W-:Y:S01]  /*6cd0*/  @!P1 FFMA.FTZ R5, R29, R30, R5 ;  /* 0x0000001e1d059223 */ /* 0x000fe20000010005 */
[----:B------:R-:W-:Y:S01]  /*6ce0*/  @!P1 F2FP.BF16.PACK_AB R3, R4, R3 ;  /* 0x000000030403923e */ /* 0x000fe200000010ff */
[----:B------:R-:W-:Y:S02]  /*6cf0*/  @!P1 FMUL.FTZ R8, R14, R8 ;  /* 0x000000080e089220 */ /* 0x000fe40000410000 */
[----:B------:R-:W-:Y:S02]  /*6d00*/  @!P1 FFMA.FTZ R6, R31, R32, R6 ;  /* 0x000000201f069223 */ /* 0x000fe40000010006 */
        /* <DEDUP_REMOVED lines=12> */
.L_x_2761:
        /* <DEDUP_REMOVED lines=19> */
.L_x_2793:
[----:B-123--:R-:W-:Y:S05]  /*6f00*/  BSYNC B0 ;  /* 0x0000000000007941 */ /* 0x00efea0003800000 */
.L_x_2792:
        /* <DEDUP_REMOVED lines=15> */
.L_x_2795:
[----:B------:R-:W-:Y:S05]  /*7000*/  BSYNC B0 ;  /* 0x0000000000007941 */ /* 0x000fea0003800000 */
.L_x_2794:
        /* <DEDUP_REMOVED lines=15> */
.L_x_2797:
[----:B------:R-:W-:Y:S05]  /*7100*/  BSYNC B0 ;  /* 0x0000000000007941 */ /* 0x000fea0003800000 */
.L_x_2796:
[----:B-12---:R-:W1:Y:S01]  /*7110*/  SHFL.IDX PT, R164, R164, 0x3, 0x181f ;  /* 0x00781f00a4a47f89 */ /* 0x006e6200000e0000 */
[----:B------:R-:W-:Y:S03]  /*7120*/  ISETP.GE.AND P0, PT, R0, 0x61, PT ;  /* 0x000000610000780c */ /* 0x000fe60003f06270 */
[----:B------:R-:W2:Y:S10]  /*7130*/  SHFL.IDX PT, R165, R165, 0x3, 0x181f ;  /* 0x00781f00a5a57f89 */ /* 0x000eb400000e0000 */
[----:B------:R-:W-:-:S05]  /*7140*/  @!P0 BRA `(.L_x_2783) ;  /* 0x000000a000008947 */ /* 0x000fca0003800000 */
[----:B---3--:R-:W3:Y:S01]  /*7150*/  @!P5 LDS.128 R4, [R135+0xb100] ;  /* 0x00b100008704d984 */ /* 0x008ee20000000c00 */
[CC--:B--2---:R-:W-:Y:S04]  /*7160*/  @!P5 LEA R14, P0, R10.reuse, R165.reuse, 0x1 ;  /* 0x000000a50a0ed211 */ /* 0x0c4fe800078008ff */
[-C--:B-1----:R-:W-:Y:S02]  /*7170*/  @!P5 LEA.HI.X R15, R10, R164.reuse, R11, 0x1, P0 ;  /* 0x000000a40a0fd211 */ /* 0x082fe400000f0c0b */
[----:B------:R-:W-:Y:S11]  /*7180*/  ISETP.GE.AND P0, PT, R139, c[0x0][0x1d4], PT ;  /* 0x000075008b007a0c */ /* 0x000ff60003f06270 */
[----:B------:R-:W-:Y:S02]  /*7190*/  @!UPT UIADD3 URZ, URZ, URZ, URZ ;  /* 0x0000003f3f3ff290 */ /* 0x000fe4000fffe03f */
[C---:B------:R-:W-:Y:S04]  /*71a0*/  @!P0 LEA R2, P1, R132.reuse, R165, 0x1 ;  /* 0x000000a584028211 */ /* 0x040fe800078208ff */
[----:B----4-:R-:W-:Y:S01]  /*71b0*/  @!P0 LEA.HI.X R3, R132, R164, R111, 0x1, P1 ;  /* 0x000000a484038211 */ /* 0x010fe200008f0c6f */
[----:B---3--:R-:W-:Y:S04]  /*71c0*/  @!P5 ST.E.128 [R14.64], R4 ;  /* 0x000000040e00d985 */ /* 0x008fe8000c101d16 */
[----:B------:R-:W1:Y:S04]  /*71d0*/  @!P0 LDS.128 R4, [R135+0xf100] ;  /* 0x00f1000087048984 */ /* 0x000e680000000c00 */
[----:B-1----:R1:W-:Y:S02]  /*71e0*/  @!P0 ST.E.128 [R2.64], R4 ;  /* 0x0000000402008985 */ /* 0x0023e4000c101d16 */
.L_x_2783:
[----:B------:R-:W-:Y:S05]  /*71f0*/  BSYNC B2 ;  /* 0x0000000000027941 */ /* 0x000fea0003800000 */
.L_x_2760:
[----:B------:R-:W-:Y:S01]  /*7200*/  IMAD.IADD R81, R85, 0x1, -R81 ;  /* 0x0000000155517824 */ /* 0x000fe200078e0a51 */
[----:B------:R-:W-:Y:S01]  /*7210*/  LEA R14, P0, R134, R156, 0x7 ;  /* 0x0000009c860e7211 */ /* 0x000fe200078038ff */
[----:B------:R-:W-:Y:S01]  /*7220*/  BSSY B0, `(.L_x_2798) ;  /* 0x0000057000007945 */ /* 0x000fe20003800000 */
[----:B------:R-:W-:Y:S02]  /*7230*/  ISETP.NE.AND P6, PT, R142, RZ, PT ;  /* 0x000000ff8e00720c */ /* 0x000fe40003fc5270 */
[C---:B------:R-:W-:Y:S02]  /*7240*/  ISETP.GE.AND P2, PT, R81.reuse, 0x21, PT ;  /* 0x000000215100780c */ /* 0x040fe40003f46270 */
[C---:B------:R-:W-:Y:S02]  /*7250*/  ISETP.GE.AND P1, PT, R81.reuse, 0x41, PT ;  /* 0x000000415100780c */ /* 0x040fe40003f26270 */
        /* <DEDUP_REMOVED lines=61> */
[C---:B----4-:R-:W-:Y:S01]  /*7630*/  IMAD.WIDE.U32 R4, R117.reuse, c[0x0][0x218], R2 ;  /* 0x0000860075047a25 */ /* 0x050fe200078e0002 */
        /* <DEDUP_REMOVED lines=21> */
.L_x_2799:
[----:B------:R-:W-:Y:S05]  /*7790*/  BSYNC B0 ;  /* 0x0000000000007941 */ /* 0x000fea0003800000 */
.L_x_2798:
        /* <DEDUP_REMOVED lines=15> */
.L_x_2801:
[----:B------:R-:W-:Y:S05]  /*7890*/  BSYNC B0 ;  /* 0x0000000000007941 */ /* 0x000fea0003800000 */
.L_x_2800:
        /* <DEDUP_REMOVED lines=15> */
.L_x_2803:
[----:B------:R-:W-:Y:S05]  /*7990*/  BSYNC B0 ;  /* 0x0000000000007941 */ /* 0x000fea0003800000 */
.L_x_2802:
        /* <DEDUP_REMOVED lines=15> */
.L_x_2805:
[----:B------:R-:W-:Y:S05]  /*7a90*/  BSYNC B0 ;  /* 0x0000000000007941 */ /* 0x000fea0003800000 */
.L_x_2804:
        /* <DEDUP_REMOVED lines=37> */
.L_x_2759:
[----:B-12---:R-:W-:Y:S01]  /*7cf0*/  UIADD3 UR6, UR14, 0x7f, URZ ;  /* 0x0000007f0e067890 */ /* 0x006fe2000fffe03f */
[----:B------:R-:W-:Y:S01]  /*7d00*/  PLOP3.LUT P2, PT, PT, PT, PT, 0x80, 0x0 ;  /* 0x000000000000781c */ /* 0x000fe20003f4f070 */
[----:B------:R-:W-:Y:S01]  /*7d10*/  ULDC.64 UR4, c[0x0][0x2c8] ;  /* 0x0000b20000047ab9 */ /* 0x000fe20000000a00 */
[----:B------:R-:W-:Y:S01]  /*7d20*/  IMAD.MOV.U32 R3, RZ, RZ, RZ ;  /* 0x000000ffff037224 */ /* 0x000fe200078e00ff */
[----:B------:R-:W-:Y:S01]  /*7d30*/  UIMAD.WIDE.U32 UR18, UR6, UR4, URZ ;  /* 0x00000004061272a5 */ /* 0x000fe2000f8e003f */
[----:B------:R-:W-:Y:S01]  /*7d40*/  IMAD.MOV.U32 R114, RZ, RZ, RZ ;  /* 0x000000ffff727224 */ /* 0x000fe200078e00ff */
[----:B------:R-:W-:Y:S01]  /*7d50*/  MOV R4, RZ ;  /* 0x000000ff00047202 */ /* 0x000fe20000000f00 */
[----:B------:R-:W-:Y:S01]  /*7d60*/  IMAD.MOV.U32 R112, RZ, RZ, RZ ;  /* 0x000000ffff707224 */ /* 0x000fe200078e00ff */
[----:B------:R-:W-:Y:S01]  /*7d70*/  @UP2 USHF.R.U32.HI UR6, URZ, UR5, UR19 ;  /* 0x000000053f062299 */ /* 0x000fe20008011613 */
[----:B------:R-:W-:Y:S01]  /*7d80*/  CS2R R118, SRZ ;  /* 0x0000000000767805 */ /* 0x000fe2000001ff00 */
[----:B------:R-:W-:Y:S01]  /*7d90*/  CS2R R116, SRZ ;  /* 0x0000000000747805 */ /* 0x000fe2000001ff00 */
[----:B------:R-:W-:Y:S01]  /*7da0*/  CS2R R110, SRZ ;  /* 0x00000000006e7805 */ /* 0x000fe2000001ff00 */
[----:B------:R-:W-:Y:S01]  /*7db0*/  UIADD3 UR6, UR9, UR6, URZ ;  /* 0x0000000609067290 */ /* 0x000fe2000fffe03f */
[----:B------:R-:W-:Y:S01]  /*7dc0*/  CS2R R108, SRZ ;  /* 0x00000000006c7805 */ /* 0x000fe2000001ff00 */
[----:B------:R-:W-:Y:S01]  /*7dd0*/  CS2R R106, SRZ ;  /* 0x00000000006a7805 */ /* 0x000fe2000001ff00 */
[----:B------:R-:W-:Y:S01]  /*7de0*/  CS2R R104, SRZ ;  /* 0x0000000000687805 */ /* 0x000fe2000001ff00 */
        /* <DEDUP_REMOVED lines=8> */
[----:B------:R-:W-:Y:S01]  /*7e70*/  USHF.R.S32.HI UR4, URZ, 0x7, UR4 ;  /* 0x000000073f047899 */ /* 0x000fe20008011404 */
[----:B------:R-:W-:Y:S01]  /*7e80*/  CS2R R94, SRZ ;  /* 0x00000000005e7805 */ /* 0x000fe2000001ff00 */
[----:B------:R-:W-:Y:S01]  /*7e90*/  CS2R R92, SRZ ;  /* 0x00000000005c7805 */ /* 0x000fe2000001ff00 */
[----:B------:R-:W-:Y:S01]  /*7ea0*/  CS2R R90, SRZ ;  /* 0x00000000005a7805 */ /* 0x000fe2000001ff00 */
[----:B------:R-:W-:Y:S01]  /*7eb0*/  UISETP.LT.AND UP0, UPT, UR10, UR4, UPT ;  /* 0x000000040a00728c */ /* 0x000fe2000bf01270 */
[----:B-----5:R-:W-:Y:S01]  /*7ec0*/  CS2R R88, SRZ ;  /* 0x0000000000587805 */ /* 0x020fe2000001ff00 */
        /* <DEDUP_REMOVED lines=18> */
[----:B------:R-:W-:-:S07]  /*7ff0*/  IMAD.MOV.U32 R8, RZ, RZ, RZ ;  /* 0x000000ffff087224 */ /* 0x000fce00078e00ff */
[----:B------:R-:W-:Y:S05]  /*8000*/  @!P0 BRA `(.L_x_2807) ;  /* 0x0001245000008947 */ /* 0x000fea0003800000 */
[----:B------:R-:W-:Y:S02]  /*8010*/  ULDC.64 UR4, c[0x0][0x340] ;  /* 0x0000d00000047ab9 */ /* 0x000fe40000000a00 */
[----:B------:R-:W-:Y:S02]  /*8020*/  UISETP.NE.U32.AND UP0, UPT, URZ, UR4, UPT ;  /* 0x000000043f00728c */ /* 0x000fe4000bf05070 */
        /* <DEDUP_REMOVED lines=10> */
[----:B------:R-:W-:Y:S01]  /*80d0*/  LEA.HI R6, R5, R75, RZ, 0x3 ;  /* 0x0000004b05067211 */ /* 0x000fe200078f18ff */
[----:B------:R1:W2:Y:S04]  /*80e0*/  @P0 LDG.E R0, [R2.64] ;  /* 0x0000001602000981 */ /* 0x0002a8000c1e1900 */
[----:B------:R-:W-:Y:S01]  /*80f0*/  BAR.SYNC.DEFER_BLOCKING 0x0 ;  /* 0x0000000000007b1d */ /* 0x000fe20000010000 */
[----:B------:R-:W-:Y:S01]  /*8100*/  ISETP.NE.AND P1, PT, R235, 0x1, PT ;  /* 0x00000001eb00780c */ /* 0x000fe20003f25270 */
[----:B------:R-:W-:-:S02]  /*8110*/  IMAD.MOV.U32 R237, RZ, RZ, RZ ;  /* 0x000000ffffed7224 */ /* 0x000fc400078e00ff */
[----:B-1----:R-:W-:Y:S02]  /*8120*/  IMAD.U32 R2, RZ, RZ, UR10 ;  /* 0x0000000aff027e24 */ /* 0x002fe4000f8e00ff */
        /* <DEDUP_REMOVED lines=8> */
[----:B------:R-:W-:Y:S01]  /*81b0*/  USHF.R.S32.HI UR6, URZ, 0x1f, UR17 ;  /* 0x0000001f3f067899 */ /* 0x000fe20008011411 */
[----:B------:R-:W-:Y:S01]  /*81c0*/  SHF.R.S32.HI R6, RZ, 0x3, R6 ;  /* 0x00000003ff067819 */ /* 0x000fe20000011406 */
[----:B------:R-:W-:Y:S02]  /*81d0*/  ULDC.64 UR4, c[0x0][0x178] ;  /* 0x00005e0000047ab9 */ /* 0x000fe40000000a00 */
[----:B------:R-:W-:-:S04]  /*81e0*/  IMAD.IADD R0, R75, 0x1, -R0 ;  /* 0x000000014b007824 */ /* 0x000fc800078e0a00 */
[----:B------:R-:W-:-:S04]  /*81f0*/  IMAD R236, R0, 0x20, R6 ;  /* 0x0000002000ec7824 */ /* 0x000fc800078e0206 */
[----:B------:R-:W-:-:S05]  /*8200*/  IMAD R2, R2, 0x80, R236 ;  /* 0x0000008002027824 */ /* 0x000fca00078e02ec */
        /* <DEDUP_REMOVED lines=18> */
[C---:B------:R-:W-:Y:S01]  /*8330*/  IMAD.SHL.U32 R14, R6.reuse, 0x40, RZ ;  /* 0x00000040060e7824 */ /* 0x040fe200078e00ff */
[----:B------:R-:W-:Y:S01]  /*8340*/  ULDC.64 UR6, c[0x0][0x348] ;  /* 0x0000d20000067ab9 */ /* 0x000fe20000000a00 */
[----:B------:R-:W-:Y:S01]  /*8350*/  IADD3 R16, R6, UR14, RZ ;  /* 0x0000000e06107c10 */ /* 0x000fe2000fffe0ff */
[----:B------:R-:W-:Y:S01]  /*8360*/  UISETP.NE.U32.AND UP0, UPT, URZ, UR6, UPT ;  /* 0x000000063f00728c */ /* 0x000fe2000bf05070 */
[----:B------:R-:W-:Y:S01]  /*8370*/  IMAD.SHL.U32 R244, R0, 0x8, RZ ;  /* 0x0000000800f47824 */ /* 0x000fe200078e00ff */
[----:B------:R-:W-:Y:S01]  /*8380*/  ULDC.64 UR4, c[0x0][0x1b8] ;  /* 0x00006e0000047ab9 */ /* 0x000fe20000000a00 */
[----:B------:R-:W-:Y:S01]  /*8390*/  LEA.HI R13, R5, R75, RZ, 0x6 ;  /* 0x0000004b050d7211 */ /* 0x000fe200078f30ff */
[----:B------:R-:W-:Y:S01]  /*83a0*/  UISETP.NE.AND.EX UP0, UPT, URZ, UR7, UPT, UP0 ;  /* 0x000000073f00728c */ /* 0x000fe2000bf05300 */
[----:B------:R-:W-:Y:S01]  /*83b0*/  @P1 IMAD.HI.U32 R4, R3, c[0x0][0x2c8], RZ ;  /* 0x0000b20003041a27 */ /* 0x000fe200078e00ff */
[----:B------:R-:W-:Y:S01]  /*83c0*/  UIADD3 UR25, UR25, UR17, URZ ;  /* 0x0000001119197290 */ /* 0x000fe2000fffe03f */
[----:B------:R-:W-:Y:S01]  /*83d0*/  LOP3.LUT R14, R14, 0x1c0, RZ, 0xc0, !PT ;  /* 0x000001c00e0e7812 */ /* 0x000fe200078ec0ff */
[----:B------:R-:W-:Y:S01]  /*83e0*/  UIMAD UR6, UR12, UR4, URZ ;  /* 0x000000040c0672a4 */ /* 0x000fe2000f8e023f */
[----:B------:R-:W-:Y:S01]  /*83f0*/  IMAD.MOV R2, RZ, RZ, -R2 ;  /* 0x000000ffff027224 */ /* 0x000fe200078e0a02 */
[----:B------:R-:W-:Y:S01]  /*8400*/  USHF.R.S32.HI UR7, URZ, 0x1f, UR21 ;  /* 0x0000001f3f077899 */ /* 0x000fe20008011415 */
[----:B------:R-:W-:Y:S01]  /*8410*/  IMAD.SHL.U32 R13, R13, 0x8, RZ ;  /* 0x000000080d0d7824 */ /* 0x000fe200078e00ff */
[----:B------:R-:W-:Y:S01]  /*8420*/  UIMAD UR6, UR13, UR5, UR6 ;  /* 0x000000050d0672a4 */ /* 0x000fe2000f8e0206 */
[----:B------:R-:W-:Y:S01]  /*8430*/  IMAD R238, R2, c[0x0][0x2b8], R238 ;  /* 0x0000ae0002ee7a24 */ /* 0x000fe200078e02ee */
[----:B------:R-:W-:Y:S01]  /*8440*/  UIMAD.WIDE.U32 UR24, UR13, UR4, UR24 ;  /* 0x000000040d1872a5 */ /* 0x000fe2000f8e0018 */
[--C-:B-1----:R-:W-:Y:S01]  /*8450*/  IMAD.MOV.U32 R8, RZ, RZ, R3.reuse ;  /* 0x000000ffff087224 */ /* 0x102fe200078e0003 */
[----:B------:R-:W-:Y:S01]  /*8460*/  USEL UR7, UR7, URZ, !UP0 ;  /* 0x0000003f07077287 */ /* 0x000fe2000c000000 */
[----:B------:R-:W-:Y:S01]  /*8470*/  @P0 SHF.R.U32.HI R8, RZ, c[0x0][0x2cc], R4 ;  /* 0x0000b300ff080a19 */ /* 0x000fe20000011604 */
[----:B------:R-:W-:Y:S01]  /*8480*/  ULDC.64 UR4, c[0x0][0x1c0] ;  /* 0x0000700000047ab9 */ /* 0x000fe20000000a00 */
[----:B------:R-:W-:Y:S01]  /*8490*/  SHF.R.U32.HI R12, RZ, 0x3, R14 ;  /* 0x00000003ff0c7819 */ /* 0x000fe2000001160e */
[----:B------:R-:W-:Y:S01]  /*84a0*/  USEL UR9, UR21, URZ, !UP0 ;  /* 0x0000003f15097287 */ /* 0x000fe2000c000000 */
[--C-:B------:R-:W-:Y:S01]  /*84b0*/  SHF.R.S32.HI R7, RZ, 0x1f, R8.reuse ;  /* 0x0000001fff077819 */ /* 0x100fe20000011408 */
[----:B------:R-:W-:Y:S01]  /*84c0*/  UIMAD UR7, UR7, UR4, URZ ;  /* 0x00000004070772a4 */ /* 0x000fe2000f8e023f */
[----:B------:R-:W-:Y:S01]  /*84d0*/  IMAD.MOV R4, RZ, RZ, -R8 ;  /* 0x000000ffff047224 */ /* 0x000fe200078e0a08 */
[----:B------:R-:W-:Y:S01]  /*84e0*/  UIADD3 UR25, UR25, UR6, URZ ;  /* 0x0000000619197290 */ /* 0x000fe2000fffe03f */
[----:B------:R-:W-:Y:S01]  /*84f0*/  LOP3.LUT R13, R13, 0xfffffe00, RZ, 0xc0, !PT ;  /* 0xfffffe000d0d7812 */ /* 0x000fe200078ec0ff */
[----:B------:R-:W-:Y:S01]  /*8500*/  UIMAD UR5, UR9, UR5, UR7 ;  /* 0x00000005090572a4 */ /* 0x000fe2000f8e0207 */
[----:B------:R-:W-:Y:S01]  /*8510*/  IMAD R7, R7, c[0x0][0x1b0], RZ ;  /* 0x00006c0007077a24 */ /* 0x000fe200078e02ff */
[----:B------:R-:W-:Y:S01]  /*8520*/  UIMAD.WIDE.U32 UR24, UR9, UR4, UR24 ;  /* 0x00000004091872a5 */ /* 0x000fe2000f8e0018 */
[----:B------:R-:W-:Y:S01]  /*8530*/  IMAD R4, R4, c[0x0][0x2c4], R3 ;  /* 0x0000b10004047a24 */ /* 0x000fe200078e0203 */
[----:B------:R-:W-:Y:S01]  /*8540*/  ULDC UR17, c[0x0][0x2c4] ;  /* 0x0000b10000117ab9 */ /* 0x000fe20000000800 */
[----:B------:R-:W-:Y:S01]  /*8550*/  IMAD R7, R8, c[0x0][0x1b4], R7 ;  /* 0x00006d0008077a24 */ /* 0x000fe200078e0207 */
[----:B------:R-:W-:Y:S01]  /*8560*/  UIADD3 UR5, UR25, UR5, URZ ;  /* 0x0000000519057290 */ /* 0x000fe2000fffe03f */
[----:B------:R-:W-:Y:S01]  /*8570*/  IADD3 R3, R16, 0x60, RZ ;  /* 0x0000006010037810 */ /* 0x000fe20007ffe0ff */
[----:B------:R-:W-:Y:S01]  /*8580*/  IMAD.U32 R11, RZ, RZ, UR25 ;  /* 0x00000019ff0b7e24 */ /* 0x000fe2000f8e00ff */
[----:B------:R-:W-:Y:S01]  /*8590*/  UIMAD UR17, UR20, UR17, URZ ;  /* 0x00000011141172a4 */ /* 0x000fe2000f8e023f */
[----:B------:R-:W-:Y:S01]  /*85a0*/  IMAD.U32 R10, RZ, RZ, UR24 ;  /* 0x00000018ff0a7e24 */ /* 0x000fe2000f8e00ff */
[----:B------:R-:W-:Y:S01]  /*85b0*/  ULEA UR24, UR10, 0xffffff80, 0x7 ;  /* 0xffffff800a187891 */ /* 0x000fe2000f8e383f */
[----:B------:R-:W-:Y:S01]  /*85c0*/  IMAD.U32 R11, RZ, RZ, UR5 ;  /* 0x00000005ff0b7e24 */ /* 0x000fe2000f8e00ff */
[----:B------:R-:W-:Y:S01]  /*85d0*/  ULDC.64 UR4, c[0x0][0x1e8] ;  /* 0x00007a0000047ab9 */ /* 0x000fe20000000a00 */
[----:B------:R-:W-:Y:S01]  /*85e0*/  IMAD.WIDE.U32 R30, R238, c[0x0][0x1e0], RZ ;  /* 0x00007800ee1e7a25 */ /* 0x000fe200078e00ff */
[----:B------:R-:W-:Y:S01]  /*85f0*/  ISETP.GE.AND P3, PT, R16, UR17, PT ;  /* 0x0000001110007c0c */ /* 0x000fe2000bf66270 */
[----:B------:R-:W-:Y:S01]  /*8600*/  UIMAD.WIDE.U32 UR26, UR13, UR4, URZ ;  /* 0x000000040d1a72a5 */ /* 0x000fe2000f8e003f */
[----:B------:R-:W-:Y:S01]  /*8610*/  ISETP.GE.AND P5, PT, R3, UR17, PT ;  /* 0x0000001103007c0c */ /* 0x000fe2000bfa6270 */
[----:B------:R-:W-:Y:S01]  /*8620*/  IMAD.WIDE.U32 R8, R8, c[0x0][0x1b0], R10 ;  /* 0x00006c0008087a25 */ /* 0x000fe200078e000a */
[----:B------:R-:W-:Y:S01]  /*8630*/  SHF.R.S32.HI R10, RZ, 0x1f, R4 ;  /* 0x0000001fff0a7819 */ /* 0x000fe20000011404 */
[----:B------:R-:W-:Y:S01]  /*8640*/  UIMAD UR4, UR12, UR4, URZ ;  /* 0x000000040c0472a4 */ /* 0x000fe2000f8e023f */
[----:B------:R-:W-:Y:S01]  /*8650*/  SHF.R.S32.HI R11, RZ, 0x1f, R238 ;  /* 0x0000001fff0b7819 */ /* 0x000fe200000114ee */
[----:B------:R-:W-:Y:S01]  /*8660*/  IMAD.IADD R9, R9, 0x1, R7 ;  /* 0x0000000109097824 */ /* 0x000fe200078e0207 */
[----:B------:R-:W-:Y:S01]  /*8670*/  IADD3 R7, R16, 0x20, RZ ;  /* 0x0000002010077810 */ /* 0x000fe20007ffe0ff */
[----:B------:R-:W-:Y:S01]  /*8680*/  IMAD R10, R10, c[0x0][0x1a8], RZ ;  /* 0x00006a000a0a7a24 */ /* 0x000fe200078e02ff */
[----:B------:R-:W-:Y:S01]  /*8690*/  UIMAD UR4, UR13, UR5, UR4 ;  /* 0x000000050d0472a4 */ /* 0x000fe2000f8e0204 */
[C---:B------:R-:W-:Y:S01]  /*86a0*/  IMAD.WIDE.U32 R8, R4.reuse, c[0x0][0x1a8], R8 ;  /* 0x00006a0004087a25 */ /* 0x040fe200078e0008 */
[----:B------:R-:W-:Y:S01]  /*86b0*/  ISETP.GE.AND P4, PT, R7, UR17, PT ;  /* 0x0000001107007c0c */ /* 0x000fe2000bf86270 */
[----:B------:R-:W-:Y:S01]  /*86c0*/  UIADD3 UR24, UR11, -UR24, URZ ;  /* 0x800000180b187290 */ /* 0x000fe2000fffe03f */
[----:B------:R-:W-:Y:S01]  /*86d0*/  P2R R15, PR, RZ, 0x20 ;  /* 0x00000020ff0f7803 */ /* 0x000fe20000000000 */
[----:B------:R-:W-:Y:S01]  /*86e0*/  IMAD R10, R4, c[0x0][0x1ac], R10 ;  /* 0x00006b00040a7a24 */ /* 0x000fe200078e020a */
[----:B------:R-:W-:Y:S01]  /*86f0*/  LEA R19, P0, R8, c[0x0][0x160], 0x1 ;  /* 0x0000580008137a11 */ /* 0x000fe200078008ff */
[----:B------:R-:W-:Y:S01]  /*8700*/  IMAD R3, R11, c[0x0][0x1e0], RZ ;  /* 0x000078000b037a24 */ /* 0x000fe200078e02ff */
[----:B------:R-:W-:Y:S01]  /*8710*/  IADD3 R4, R16, 0x40, RZ ;  /* 0x0000004010047810 */ /* 0x000fe20007ffe0ff */
[----:B------:R-:W-:Y:S01]  /*8720*/  IMAD.IADD R10, R9, 0x1, R10 ;  /* 0x00000001090a7824 */ /* 0x000fe200078e020a */
[----:B------:R-:W-:Y:S01]  /*8730*/  LOP3.LUT R9, R14, 0x38, R244, 0xf8, !PT ;  /* 0x000000380e097812 */ /* 0x000fe200078ef8f4 */
[----:B------:R-:W-:Y:S01]  /*8740*/  SHFL.IDX PT, R28, R19, RZ, 0x181f ;  /* 0x00181fff131c7589 */ /* 0x000fe200000e0000 */
[----:B------:R-:W-:Y:S01]  /*8750*/  ISETP.GE.AND P6, PT, R4, UR17, PT ;  /* 0x0000001104007c0c */ /* 0x000fe2000bfc6270 */
[----:B------:R-:W-:Y:S01]  /*8760*/  IMAD R3, R238, c[0x0][0x1e4], R3 ;  /* 0x00007900ee037a24 */ /* 0x000fe200078e0203 */
[----:B------:R-:W-:Y:S01]  /*8770*/  LEA.HI.X R10, R8, c[0x0][0x164], R10, 0x1, P0 ;  /* 0x00005900080a7a11 */ /* 0x000fe200000f0c0a */
[----:B------:R-:W-:Y:S01]  /*8780*/  SHFL.IDX PT, R24, R19, 0x1, 0x181f ;  /* 0x00381f0013187f89 */ /* 0x000fe200000e0000 */
[C---:B------:R-:W-:Y:S01]  /*8790*/  IADD3 R8, R244.reuse, 0x40, RZ ;  /* 0x00000040f4087810 */ /* 0x040fe20007ffe0ff */
[----:B------:R-:W-:Y:S01]  /*87a0*/  IMAD.IADD R3, R31, 0x1, R3 ;  /* 0x000000011f037824 */ /* 0x000fe200078e0203 */
[----:B------:R-:W-:Y:S01]  /*87b0*/  LOP3.LUT R9, R9, R12, RZ, 0x3c, !PT ;  /* 0x0000000c09097212 */ /* 0x000fe200078e3cff */
[----:B------:R-:W1:Y:S01]  /*87c0*/  SHFL.IDX PT, R29, R10, RZ, 0x181f ;  /* 0x00181fff0a1d7589 */ /* 0x000e6200000e0000 */
[--C-:B------:R-:W-:Y:S01]  /*87d0*/  @!P3 SHF.R.S32.HI R2, RZ, 0x1f, R8.reuse ;  /* 0x0000001fff02b819 */ /* 0x100fe20000011408 */
[----:B------:R-:W-:Y:S01]  /*87e0*/  UIADD3 UR9, UR27, UR4, URZ ;  /* 0x000000041b097290 */ /* 0x000fe2000fffe03f */
[----:B------:R-:W-:Y:S01]  /*87f0*/  ISETP.GE.AND P0, PT, R244, c[0x0][0x198], PT ;  /* 0x00006600f4007a0c */ /* 0x000fe20003f06270 */
[----:B------:R-:W-:Y:S01]  /*8800*/  SHFL.IDX PT, R25, R10, 0x1, 0x181f ;  /* 0x00381f000a197f89 */ /* 0x000fe200000e0000 */
[-C--:B------:R-:W-:Y:S01]  /*8810*/  @!P3 LEA.HI R2, R2, R8.reuse, RZ, 0x3 ;  /* 0x000000080202b211 */ /* 0x080fe200078f18ff */
[----:B------:R-:W-:Y:S01]  /*8820*/  IMAD.IADD R9, R13, 0x1, R9 ;  /* 0x000000010d097824 */ /* 0x000fe200078e0209 */
[----:B------:R-:W-:Y:S01]  /*8830*/  ISETP.GE.AND P1, PT, R8, c[0x0][0x198], PT ;  /* 0x0000660008007a0c */ /* 0x000fe20003f26270 */
[----:B------:R-:W-:Y:S01]  /*8840*/  SHFL.IDX PT, R22, R19, 0x2, 0x181f ;  /* 0x00581f0013167f89 */ /* 0x000fe200000e0000 */
[----:B------:R-:W-:Y:S01]  /*8850*/  @!P3 LOP3.LUT R2, R2, 0xfffffff8, RZ, 0xc0, !PT ;  /* 0xfffffff80202b812 */ /* 0x000fe200078ec0ff */
[----:B------:R-:W-:Y:S01]  /*8860*/  @!P3 IMAD.SHL.U32 R20, R9, 0x2, RZ ;  /* 0x000000020914b824 */ /* 0x000fe200078e00ff */
[--C-:B------:R-:W-:Y:S01]  /*8870*/  @!P4 SHF.R.S32.HI R7, RZ, 0x1f, R8.reuse ;  /* 0x0000001fff07c819 */ /* 0x100fe20000011408 */
[----:B------:R-:W3:Y:S01]  /*8880*/  SHFL.IDX PT, R23, R10, 0x2, 0x181f ;  /* 0x00581f000a177f89 */ /* 0x000ee200000e0000 */
[----:B------:R-:W-:Y:S01]  /*8890*/  @!P6 SHF.R.S32.HI R4, RZ, 0x1f, R8 ;  /* 0x0000001fff04e819 */ /* 0x000fe20000011408 */
[----:B------:R-:W-:Y:S01]  /*88a0*/  ULDC.64 UR4, c[0x0][0x210] ;  /* 0x0000840000047ab9 */ /* 0x000fe20000000a00 */
[-C--:B------:R-:W-:Y:S01]  /*88b0*/  @!P4 LEA.HI R7, R7, R8.reuse, RZ, 0x3 ;  /* 0x000000080707c211 */ /* 0x080fe200078f18ff */
[----:B------:R4:W-:Y:S01]  /*88c0*/  SHFL.IDX PT, R21, R10, 0x3, 0x181f ;  /* 0x00781f000a157f89 */ /* 0x0009e200000e0000 */
[----:B------:R-:W-:Y:S01]  /*88d0*/  @!P6 LEA.HI R4, R4, R8, RZ, 0x3 ;  /* 0x000000080404e211 */ /* 0x000fe200078f18ff */
[----:B------:R-:W-:Y:S01]  /*88e0*/  UIMAD UR12, UR12, UR4, URZ ;  /* 0x000000040c0c72a4 */ /* 0x000fe2000f8e023f */
[----:B------:R-:W-:Y:S01]  /*88f0*/  @!P4 LOP3.LUT R7, R7, 0xfffffff8, RZ, 0xc0, !PT ;  /* 0xfffffff80707c812 */ /* 0x000fe200078ec0ff */
[----:B------:R-:W-:Y:S01]  /*8900*/  UIMAD.WIDE.U32 UR28, UR13, UR4, URZ ;  /* 0x000000040d1c72a5 */ /* 0x000fe2000f8e003f */
[----:B------:R-:W-:Y:S01]  /*8910*/  @!P6 LOP3.LUT R4, R4, 0xfffffff8, RZ, 0xc0, !PT ;  /* 0xfffffff80404e812 */ /* 0x000fe200078ec0ff */
[----:B------:R-:W-:Y:S01]  /*8920*/  UIMAD UR12, UR13, UR5, UR12 ;  /* 0x000000050d0c72a4 */ /* 0x000fe2000f8e020c */
[----:B------:R-:W-:Y:S01]  /*8930*/  IADD3 R68, -R6, UR24, RZ ;  /* 0x0000001806447c10 */ /* 0x000fe2000fffe1ff */
[----:B-1----:R-:W-:Y:S01]  /*8940*/  @!P3 IMAD.WIDE R26, R244, 0x2, R28 ;  /* 0x00000002f41ab825 */ /* 0x002fe200078e021c */
[----:B------:R-:W-:Y:S01]  /*8950*/  P2R R17, PR, RZ, 0x40 ;  /* 0x00000040ff117803 */ /* 0x000fe20000000000 */
[----:B------:R-:W-:-:S02]  /*8960*/  UIADD3 UR12, UR29, UR12, URZ ;  /* 0x0000000c1d0c7290 */ /* 0x000fc4000fffe03f */
[----:B------:R-:W-:Y:S01]  /*8970*/  @!P3 IMAD.WIDE R28, R2, 0x2, R28 ;  /* 0x00000002021cb825 */ /* 0x000fe200078e021c */
[----:B------:R3:W-:Y:S03]  /*8980*/  @!P3 LDGSTS.E.BYPASS.LTC128B.128 [R20+0x100], [R26.64], !P0 ;  /* 0x001000001a14bfae */ /* 0x0007e6000c101d56 */
[----:B------:R-:W-:Y:S01]  /*8990*/  IMAD.MOV.U32 R2, RZ, RZ, R30 ;  /* 0x000000ffff027224 */ /* 0x000fe200078e001e */
[----:B------:R1:W-:Y:S01]  /*89a0*/  @!P3 LDGSTS.E.BYPASS.LTC128B.128 [R20+0x4100], [R28.64], !P1 ;  /* 0x041000001c14bfae */ /* 0x0003e2000c901d56 */
[----:B----4-:R-:W-:Y:S02]  /*89b0*/  @!P4 IMAD.SHL.U32 R10, R9, 0x2, RZ ;  /* 0x00000002090ac824 */ /* 0x010fe400078e00ff */
[----:B---3--:R-:W-:Y:S01]  /*89c0*/  @!P6 IMAD.WIDE R26, R4, 0x2, R22 ;  /* 0x00000002041ae825 */ /* 0x008fe200078e0216 */
[----:B-1----:R-:W1:Y:S03]  /*89d0*/  SHFL.IDX PT, R20, R19, 0x3, 0x181f ;  /* 0x00781f0013147f89 */ /* 0x002e6600000e0000 */
[----:B------:R-:W-:-:S04]  /*89e0*/  @!P4 IMAD.WIDE R28, R7, 0x2, R24 ;  /* 0x00000002071cc825 */ /* 0x000fc800078e0218 */
[----:B------:R-:W-:-:S04]  /*89f0*/  @!P4 IMAD.WIDE R24, R244, 0x2, R24 ;  /* 0x00000002f418c825 */ /* 0x000fc800078e0218 */
[----:B------:R-:W-:Y:S01]  /*8a00*/  @!P6 IMAD.SHL.U32 R7, R9, 0x2, RZ ;  /* 0x000000020907e824 */ /* 0x000fe200078e00ff */
[----:B------:R3:W-:Y:S01]  /*8a10*/  @!P4 LDGSTS.E.BYPASS.LTC128B.128 [R10+0x1100], [R24.64], !P0 ;  /* 0x01100000180acfae */ /* 0x0007e2000c101d56 */
[----:B------:R-:W-:-:S03]  /*8a20*/  @!P6 IMAD.WIDE R22, R244, 0x2, R22 ;  /* 0x00000002f416e825 */ /* 0x000fc600078e0216 */
[----:B------:R4:W-:Y:S01]  /*8a30*/  @!P4 LDGSTS.E.BYPASS.LTC128B.128 [R10+0x5100], [R28.64], !P1 ;  /* 0x051000001c0acfae */ /* 0x0009e2000c901d56 */
[----:B------:R-:W-:-:S03]  /*8a40*/  @!P5 IMAD.SHL.U32 R4, R9, 0x2, RZ ;  /* 0x000000020904d824 */ /* 0x000fc600078e00ff */
[----:B------:R5:W-:Y:S04]  /*8a50*/  @!P6 LDGSTS.E.BYPASS.LTC128B.128 [R7+0x2100], [R22.64], !P0 ;  /* 0x021000001607efae */ /* 0x000be8000c101d56 */
[----:B------:R1:W-:Y:S01]  /*8a60*/  @!P6 LDGSTS.E.BYPASS.LTC128B.128 [R7+0x6100], [R26.64], !P1 ;  /* 0x061000001a07efae */ /* 0x0003e2000c901d56 */
[----:B---3--:R-:W-:-:S04]  /*8a70*/  @!P5 SHF.R.S32.HI R24, RZ, 0x1f, R8 ;  /* 0x0000001fff18d819 */ /* 0x008fc80000011408 */
[----:B------:R-:W-:Y:S02]  /*8a80*/  @!P5 LEA.HI R24, R24, R8, RZ, 0x3 ;  /* 0x000000081818d211 */ /* 0x000fe400078f18ff */
[----:B-----5:R-:W-:Y:S02]  /*8a90*/  LEA.HI R23, R5, R75, RZ, 0x4 ;  /* 0x0000004b05177211 */ /* 0x020fe400078f20ff */
[----:B------:R-:W-:Y:S02]  /*8aa0*/  @!P5 LOP3.LUT R24, R24, 0xfffffff8, RZ, 0xc0, !PT ;  /* 0xfffffff81818d812 */ /* 0x000fe400078ec0ff */
[----:B----4-:R-:W-:Y:S01]  /*8ab0*/  LOP3.LUT R10, R23, 0xfffffff0, RZ, 0xc0, !PT ;  /* 0xfffffff0170a7812 */ /* 0x010fe200078ec0ff */
[----:B-1----:R-:W-:-:S04]  /*8ac0*/  @!P5 IMAD.WIDE R26, R244, 0x2, R20 ;  /* 0x00000002f41ad825 */ /* 0x002fc800078e0214 */
[----:B------:R-:W-:Y:S01]  /*8ad0*/  IMAD.IADD R10, R75, 0x1, -R10 ;  /* 0x000000014b0a7824 */ /* 0x000fe200078e0a0a */
[----:B------:R1:W-:Y:S01]  /*8ae0*/  @!P5 LDGSTS.E.BYPASS.LTC128B.128 [R4+0x3100], [R26.64], !P0 ;  /* 0x031000001a04dfae */ /* 0x0003e2000c101d56 */
[----:B------:R-:W-:-:S03]  /*8af0*/  @!P5 IMAD.WIDE R24, R24, 0x2, R20 ;  /* 0x000000021818d825 */ /* 0x000fc600078e0214 */
[----:B------:R-:W-:Y:S02]  /*8b00*/  SHF.R.S32.HI R19, RZ, 0x1f, R10 ;  /* 0x0000001fff137819 */ /* 0x000fe4000001140a */
[----:B------:R1:W-:Y:S02]  /*8b10*/  @!P5 LDGSTS.E.BYPASS.LTC128B.128 [R4+0x7100], [R24.64], !P1 ;  /* 0x071000001804dfae */ /* 0x0003e4000c901d56 */
[----:B------:R-:W-:Y:S02]  /*8b20*/  LEA.HI R19, R19, R10, RZ, 0x3 ;  /* 0x0000000a13137211 */ /* 0x000fe400078f18ff */
[----:B------:R-:W0:Y:S01]  /*8b30*/  LDGDEPBAR ;  /* 0x00000000000079af */ /* 0x000e220000000000 */
[----:B--2---:R-:W-:Y:S01]  /*8b40*/  SHF.R.S32.HI R7, RZ, 0x1f, R237 ;  /* 0x0000001fff077819 */ /* 0x004fe200000114ed */
[----:B------:R-:W-:-:S04]  /*8b50*/  IMAD.WIDE.U32 R2, R237, c[0x0][0x1f0], R2 ;  /* 0x00007c00ed027a25 */ /* 0x000fc800078e0002 */
[----:B------:R-:W-:Y:S01]  /*8b60*/  IMAD R21, R7, c[0x0][0x1f0], RZ ;  /* 0x00007c0007157a24 */ /* 0x000fe200078e02ff */
[----:B------:R-:W-:-:S03]  /*8b70*/  IADD3 R2, P0, R2, UR26, RZ ;  /* 0x0000001a02027c10 */ /* 0x000fc6000ff1e0ff */
[----:B------:R-:W-:-:S05]  /*8b80*/  IMAD R21, R237, c[0x0][0x1f4], R21 ;  /* 0x00007d00ed157a24 */ /* 0x000fca00078e0215 */
[----:B------:R-:W-:Y:S02]  /*8b90*/  IADD3.X R21, R3, UR9, R21, P0, !PT ;  /* 0x0000000903157c10 */ /* 0x000fe400087fe415 */
[C---:B------:R-:W-:Y:S01]  /*8ba0*/  LOP3.LUT R3, R19.reuse, 0xfffffff8, RZ, 0xc0, !PT ;  /* 0xfffffff813037812 */ /* 0x040fe200078ec0ff */
[----:B------:R-:W-:Y:S01]  /*8bb0*/  IMAD.SHL.U32 R19, R19, 0x40, RZ ;  /* 0x0000004013137824 */ /* 0x000fe200078e00ff */
[----:B------:R-:W-:-:S03]  /*8bc0*/  LEA R22, P0, R2, c[0x0][0x1c8], 0x1 ;  /* 0x0000720002167a11 */ /* 0x000fc600078008ff */
[----:B-1----:R-:W-:Y:S01]  /*8bd0*/  IMAD.IADD R4, R10, 0x1, -R3 ;  /* 0x000000010a047824 */ /* 0x002fe200078e0a03 */
[----:B------:R-:W-:Y:S01]  /*8be0*/  LEA.HI.X R21, R2, c[0x0][0x1cc], R21, 0x1, P0 ;  /* 0x0000730002157a11 */ /* 0x000fe200000f0c15 */
[----:B------:R-:W-:Y:S01]  /*8bf0*/  SHFL.IDX PT, R24, R22, RZ, 0x181f ;  /* 0x00181fff16187589 */ /* 0x000fe200000e0000 */
[----:B------:R-:W-:Y:S02]  /*8c00*/  IMAD.MOV.U32 R3, RZ, RZ, 0x10 ;  /* 0x00000010ff037424 */ /* 0x000fe400078e00ff */
[----:B------:R-:W-:Y:S01]  /*8c10*/  R2P PR, R4, 0x6 ;  /* 0x0000000604007804 */ /* 0x000fe20000000000 */
[----:B------:R-:W1:Y:S01]  /*8c20*/  SHFL.IDX PT, R25, R21, RZ, 0x181f ;  /* 0x00181fff15197589 */ /* 0x000e6200000e0000 */
[----:B------:R-:W-:Y:S01]  /*8c30*/  ISETP.GE.AND P0, PT, R68, 0x1, PT ;  /* 0x000000014400780c */ /* 0x000fe20003f06270 */
[----:B------:R-:W-:Y:S01]  /*8c40*/  IMAD.SHL.U32 R4, R4, 0x40, RZ ;  /* 0x0000004004047824 */ /* 0x000fe200078e00ff */
[----:B------:R-:W-:Y:S01]  /*8c50*/  ISETP.GE.AND P6, PT, R244, c[0x0][0x1d4], PT ;  /* 0x00007500f4007a0c */ /* 0x000fe20003fc6270 */
[----:B------:R-:W-:Y:S01]  /*8c60*/  IMAD.MOV.U32 R2, RZ, RZ, 0x20 ;  /* 0x00000020ff027424 */ /* 0x000fe200078e00ff */
[----:B------:R-:W-:-:S02]  /*8c70*/  ISETP.GE.AND P5, PT, R8, c[0x0][0x1d4], PT ;  /* 0x0000750008007a0c */ /* 0x000fc40003fa6270 */
[----:B------:R-:W-:Y:S02]  /*8c80*/  LOP3.LUT R4, R4, 0x1c0, RZ, 0xc0, !PT ;  /* 0x000001c004047812 */ /* 0x000fe400078ec0ff */
[----:B------:R-:W-:Y:S02]  /*8c90*/  SEL R3, R3, 0xfffffff0, !P1 ;  /* 0xfffffff003037807 */ /* 0x000fe40004800000 */
[----:B------:R-:W-:Y:S02]  /*8ca0*/  SEL R2, R2, 0xffffffe0, !P2 ;  /* 0xffffffe002027807 */ /* 0x000fe40005000000 */
[----:B------:R-:W-:Y:S01]  /*8cb0*/  SEL R72, RZ, 0x10, P5 ;  /* 0x00000010ff487807 */ /* 0x000fe20002800000 */
[----:B------:R-:W-:Y:S01]  /*8cc0*/  @P0 IMAD.SHL.U32 R20, R9, 0x2, RZ ;  /* 0x0000000209140824 */ /* 0x000fe200078e00ff */
[----:B------:R-:W-:Y:S02]  /*8cd0*/  @P0 SHF.R.S32.HI R10, RZ, 0x1f, R8 ;  /* 0x0000001fff0a0819 */ /* 0x000fe40000011408 */
[----:B------:R-:W-:-:S02]  /*8ce0*/  ISETP.GT.AND P1, PT, R236, 0x7f, PT ;  /* 0x0000007fec00780c */ /* 0x000fc40003f24270 */
[----:B------:R-:W-:-:S04]  /*8cf0*/  @P0 LEA.HI R10, R10, R8, RZ, 0x3 ;  /* 0x000000080a0a0211 */ /* 0x000fc800078f18ff */
[----:B------:R-:W-:Y:S01]  /*8d00*/  @P0 LOP3.LUT R10, R10, 0xfffffff8, RZ, 0xc0, !PT ;  /* 0xfffffff80a0a0812 */ /* 0x000fe200078ec0ff */
[----:B-1----:R-:W-:-:S04]  /*8d10*/  @P0 IMAD.WIDE R26, R244, 0x2, R24 ;  /* 0x00000002f41a0825 */ /* 0x002fc800078e0218 */
[----:B------:R-:W-:Y:S01]  /*8d20*/  @P0 IMAD.WIDE R24, R10, 0x2, R24 ;  /* 0x000000020a180825 */ /* 0x000fe200078e0218 */
[----:B------:R1:W-:Y:S04]  /*8d30*/  @P0 LDGSTS.E.BYPASS.LTC128B.128 [R20+0x8100], [R26.64], !P6 ;  /* 0x081000001a140fae */ /* 0x0003e8000f101d56 */
[----:B------:R2:W-:Y:S01]  /*8d40*/  @P0 LDGSTS.E.BYPASS.LTC128B.128 [R20+0xc100], [R24.64], !P5 ;  /* 0x0c10000018140fae */ /* 0x0005e2000e901d56 */
[----:B------:R-:W-:-:S13]  /*8d50*/  ISETP.GE.AND P0, PT, R68, 0x21, PT ;  /* 0x000000214400780c */ /* 0x000fda0003f06270 */
[----:B------:R-:W-:-:S04]  /*8d60*/  @P0 SHF.R.S32.HI R10, RZ, 0x1f, R8 ;  /* 0x0000001fff0a0819 */ /* 0x000fc80000011408 */
[----:B------:R-:W-:-:S04]  /*8d70*/  @P0 LEA.HI R10, R10, R8, RZ, 0x3 ;  /* 0x000000080a0a0211 */ /* 0x000fc800078f18ff */
[----:B------:R-:W-:Y:S01]  /*8d80*/  @P0 LOP3.LUT R10, R10, 0xfffffff8, RZ, 0xc0, !PT ;  /* 0xfffffff80a0a0812 */ /* 0x000fe200078ec0ff */
[----:B--2---:R-:W-:Y:S01]  /*8d90*/  SHFL.IDX PT, R24, R22, 0x1, 0x181f ;  /* 0x00381f0016187f89 */ /* 0x004fe200000e0000 */
[----:B-1----:R-:W-:-:S03]  /*8da0*/  @P0 IMAD.SHL.U32 R20, R9, 0x2, RZ ;  /* 0x0000000209140824 */ /* 0x002fc600078e00ff */
[----:B------:R-:W1:Y:S02]  /*8db0*/  SHFL.IDX PT, R25, R21, 0x1, 0x181f ;  /* 0x00381f0015197f89 */ /* 0x000e6400000e0000 */
        /* <DEDUP_REMOVED lines=24> */
[----:B------:R-:W-:Y:S01]  /*8f40*/  SHF.R.S32.HI R10, RZ, 0x4, R23 ;  /* 0x00000004ff0a7819 */ /* 0x000fe20000011417 */
[----:B------:R1:W-:Y:S04]  /*8f50*/  @P0 LDGSTS.E.BYPASS.LTC128B.128 [R20+0xb100], [R26.64], !P6 ;  /* 0x0b1000001a140fae */ /* 0x0003e8000f101d56 */
[----:B------:R1:W-:Y:S01]  /*8f60*/  @P0 LDGSTS.E.BYPASS.LTC128B.128 [R20+0xf100], [R24.64], !P5 ;  /* 0x0f10000018140fae */ /* 0x0003e2000e901d56 */
[----:B------:R-:W-:-:S03]  /*8f70*/  ISETP.LT.AND P0, PT, RZ, c[0x0][0x27c], PT ;  /* 0x00009f00ff007a0c */ /* 0x000fc60003f01270 */
[----:B------:R-:W0:Y:S01]  /*8f80*/  LDGDEPBAR ;  /* 0x00000000000079af */ /* 0x000e220000000000 */
[----:B-1----:R-:W-:-:S04]  /*8f90*/  LEA.HI R20, R23, R10, RZ, 0x1 ;  /* 0x0000000a17147211 */ /* 0x002fc800078f08ff */
[----:B------:R-:W-:-:S05]  /*8fa0*/  LOP3.LUT R20, R20, 0xfffffffe, RZ, 0xc0, !PT ;  /* 0xfffffffe14147812 */ /* 0x000fca00078ec0ff */
[----:B------:R-:W-:-:S04]  /*8fb0*/  IMAD.IADD R10, R10, 0x1, -R20 ;  /* 0x000000010a0a7824 */ /* 0x000fc800078e0a14 */
        /* <DEDUP_REMOVED lines=8> */
.L_x_2808:
        /* <DEDUP_REMOVED lines=21> */
[----:B------:R-:W-:Y:S01]  /*9190*/  BSSY B0, `(.L_x_2811) ;  /* 0x0000033000007945 */ /* 0x000fe20003800000 */
[----:B------:R-:W-:Y:S01]  /*91a0*/  CS2R R50, SRZ ;  /* 0x0000000000327805 */ /* 0x000fe2000001ff00 */
[----:B------:R-:W-:Y:S01]  /*91b0*/  MOV R20, R18 ;  /* 0x0000001200147202 */ /* 0x000fe20000000f00 */
[----:B------:R-:W-:Y:S01]  /*91c0*/  CS2R R76, SRZ ;  /* 0x00000000004c7805 */ /* 0x000fe2000001ff00 */
[----:B------:R-:W-:Y:S01]  /*91d0*/  CS2R R56, SRZ ;  /* 0x0000000000387805 */ /* 0x000fe2000001ff00 */
[----:B------:R-:W-:Y:S01]  /*91e0*/  CS2R R70, SRZ ;  /* 0x0000000000467805 */ /* 0x000fe2000001ff00 */
[----:B------:R-:W-:-:S03]  /*91f0*/  CS2R R62, SRZ ;  /* 0x00000000003e7805 */ /* 0x000fc6000001ff00 */
[----:B------:R-:W-:Y:S01]  /*9200*/  @P0 IMAD.HI.U32 R12, R16, c[0x0][0x2c8], RZ ;  /* 0x0000b200100c0a27 */ /* 0x000fe200078e00ff */
[----:B------:R-:W-:-:S13]  /*9210*/  PLOP3.LUT P0, PT, PT, PT, UP2, 0x80, 0x0 ;  /* 0x000000000000781c */ /* 0x000fda0003f0f028 */
[----:B------:R-:W-:-:S04]  /*9220*/  @P0 SHF.R.U32.HI R16, RZ, c[0x0][0x2cc], R12 ;  /* 0x0000b300ff100a19 */ /* 0x000fc8000001160c */
[----:B------:R-:W-:Y:S01]  /*9230*/  SHF.R.S32.HI R12, RZ, 0x1f, R16 ;  /* 0x0000001fff0c7819 */ /* 0x000fe20000011410 */
[----:B------:R-:W-:Y:S01]  /*9240*/  IMAD.WIDE.U32 R18, R16, c[0x0][0x280], R20 ;  /* 0x0000a00010127a25 */ /* 0x000fe200078e0014 */
[----:B------:R-:W-:-:S03]  /*9250*/  MOV R21, UR5 ;  /* 0x0000000500157c02 */ /* 0x000fc60008000f00 */
[C---:B------:R-:W-:Y:S02]  /*9260*/  IMAD R13, R12.reuse, c[0x0][0x280], RZ ;  /* 0x0000a0000c0d7a24 */ /* 0x040fe400078e02ff */
[----:B------:R-:W-:Y:S02]  /*9270*/  IMAD R12, R12, c[0x0][0x290], RZ ;  /* 0x0000a4000c0c7a24 */ /* 0x000fe400078e02ff */
[----:B------:R-:W-:-:S04]  /*9280*/  IMAD R13, R16, c[0x0][0x284], R13 ;  /* 0x0000a100100d7a24 */ /* 0x000fc800078e020d */
[----:B------:R-:W-:Y:S01]  /*9290*/  IMAD.IADD R60, R19, 0x1, R13 ;  /* 0x00000001133c7824 */ /* 0x000fe200078e020d */
[C---:B------:R-:W-:Y:S02]  /*92a0*/  LEA R13, P0, R18.reuse, c[0x0][0x270], 0x1 ;  /* 0x00009c00120d7a11 */ /* 0x040fe400078008ff */
[----:B------:R-:W-:Y:S02]  /*92b0*/  MOV R19, UR33 ;  /* 0x0000002100137c02 */ /* 0x000fe40008000f00 */
[----:B------:R-:W-:Y:S01]  /*92c0*/  LEA.HI.X R60, R18, c[0x0][0x274], R60, 0x1, P0 ;  /* 0x00009d00123c7a11 */ /* 0x000fe200000f0c3c */
[----:B------:R-:W-:Y:S01]  /*92d0*/  IMAD.U32 R18, RZ, RZ, UR32 ;  /* 0x00000020ff127e24 */ /* 0x000fe2000f8e00ff */
[----:B------:R1:W2:Y:S03]  /*92e0*/  SHFL.IDX PT, R22, R13, RZ, 0x181f ;  /* 0x00181fff0d167589 */ /* 0x0002a600000e0000 */
[----:B------:R-:W-:Y:S01]  /*92f0*/  IMAD.MOV.U32 R20, RZ, RZ, R18 ;  /* 0x000000ffff147224 */ /* 0x000fe200078e0012 */
[----:B------:R1:W3:Y:S01]  /*9300*/  SHFL.IDX PT, R23, R60, RZ, 0x181f ;  /* 0x00181fff3c177589 */ /* 0x0002e200000e0000 */
[----:B------:R-:W-:-:S02]  /*9310*/  IMAD.SHL.U32 R18, R0, 0x4, RZ ;  /* 0x0000000400127824 */ /* 0x000fc400078e00ff */
[----:B------:R-:W-:-:S04]  /*9320*/  IMAD.WIDE.U32 R20, R16, c[0x0][0x290], R20 ;  /* 0x0000a40010147a25 */ /* 0x000fc800078e0014 */
[----:B------:R-:W-:Y:S01]  /*9330*/  IMAD R16, R16, c[0x0][0x294], R12 ;  /* 0x0000a50010107a24 */ /* 0x000fe200078e020c */
[----:B------:R-:W-:-:S04]  /*9340*/  LEA R12, P0, R20, c[0x0][0x288], 0x1 ;  /* 0x0000a200140c7a11 */ /* 0x000fc800078008ff */
[----:B------:R-:W-:-:S04]  /*9350*/  IADD3 R16, R21, R16, RZ ;  /* 0x0000001015107210 */ /* 0x000fc80007ffe0ff */
[----:B------:R-:W-:Y:S02]  /*9360*/  LEA.HI.X R16, R20, c[0x0][0x28c], R16, 0x1, P0 ;  /* 0x0000a30014107a11 */ /* 0x000fe400000f0c10 */
[----:B------:R1:W4:Y:S04]  /*9370*/  SHFL.IDX PT, R20, R12, RZ, 0x181f ;  /* 0x00181fff0c147589 */ /* 0x00032800000e0000 */
[----:B------:R1:W1:Y:S01]  /*9380*/  SHFL.IDX PT, R21, R16, RZ, 0x181f ;  /* 0x00181fff10157589 */ /* 0x00026200000e0000 */
[----:B------:R-:W-:Y:S05]  /*9390*/  @P3 BRA `(.L_x_2812) ;  /* 0x0000012000003947 */ /* 0x000fea0003800000 */
[C---:B--2---:R-:W-:Y:S01]  /*93a0*/  ISETP.GE.AND P0, PT, R18.reuse, c[0x0][0x27c], PT ;  /* 0x00009f0012007a0c */ /* 0x044fe20003f06270 */
[----:B------:R-:W-:Y:S01]  /*93b0*/  CS2R R56, SRZ ;  /* 0x0000000000387805 */ /* 0x000fe2000001ff00 */
[----:B------:R-:W-:Y:S01]  /*93c0*/  CS2R R62, SRZ ;  /* 0x00000000003e7805 */ /* 0x000fe2000001ff00 */
[----:B------:R-:W-:-:S10]  /*93d0*/  IADD3 R14, R18, 0x20, RZ ;  /* 0x00000020120e7810 */ /* 0x000fd40007ffe0ff */
[----:B---3--:R-:W-:-:S04]  /*93e0*/  @!P0 IMAD.WIDE R26, R18, 0x2, R22 ;  /* 0x00000002121a8825 */ /* 0x008fc800078e0216 */
        /* <DEDUP_REMOVED lines=13> */
.L_x_2812:
[----:B--2---:R-:W-:Y:S05]  /*94c0*/  BSYNC B0 ;  /* 0x0000000000007941 */ /* 0x004fea0003800000 */
.L_x_2811:
[----:B-1---5:R-:W-:Y:S01]  /*94d0*/  IMAD.MOV.U32 R25, RZ, RZ, R76 ;  /* 0x000000ffff197224 */ /* 0x022fe200078e004c */
[----:B---3--:R1:W2:Y:S01]  /*94e0*/  SHFL.IDX PT, R23, R60, 0x1, 0x181f ;  /* 0x00381f003c177f89 */ /* 0x0082a200000e0000 */
[----:B------:R-:W-:Y:S01]  /*94f0*/  IMAD.MOV.U32 R24, RZ, RZ, R77 ;  /* 0x000000ffff187224 */ /* 0x000fe200078e004d */
[----:B------:R-:W-:Y:S01]  /*9500*/  BSSY B0, `(.L_x_2813) ;  /* 0x0000026000007945 */ /* 0x000fe20003800000 */
[----:B------:R-:W-:Y:S01]  /*9510*/  IMAD.MOV.U32 R19, RZ, RZ, R56 ;  /* 0x000000ffff137224 */ /* 0x000fe200078e0038 */
[----:B------:R1:W3:Y:S01]  /*9520*/  SHFL.IDX PT, R22, R13, 0x1, 0x181f ;  /* 0x00381f000d167f89 */ /* 0x0002e200000e0000 */
        /* <DEDUP_REMOVED lines=35> */
.L_x_2814:
[----:B------:R-:W-:Y:S05]  /*9760*/  BSYNC B0 ;  /* 0x0000000000007941 */ /* 0x000fea0003800000 */
.L_x_2813:
[----:B------:R-:W-:Y:S01]  /*9770*/  ISETP.NE.AND P0, PT, R17, RZ, PT ;  /* 0x000000ff1100720c */ /* 0x000fe20003f05270 */
[----:B--2--5:R-:W-:Y:S01]  /*9780*/  IMAD.MOV.U32 R24, RZ, RZ, R50 ;  /* 0x000000ffff187224 */ /* 0x024fe200078e0032 */
[----:B------:R-:W-:Y:S01]  /*9790*/  MOV R17, R66 ;  /* 0x0000004200117202 */ /* 0x000fe20000000f00 */
[----:B------:R-:W-:Y:S01]  /*97a0*/  IMAD.MOV.U32 R19, RZ, RZ, R51 ;  /* 0x000000ffff137224 */ /* 0x000fe200078e0033 */
[----:B------:R2:W1:Y:S01]  /*97b0*/  SHFL.IDX PT, R23, R60, 0x2, 0x181f ;  /* 0x00581f003c177f89 */ /* 0x00046200000e0000 */
        /* <DEDUP_REMOVED lines=8> */
[----:B---3--:R2:W3:Y:S01]  /*9840*/  SHFL.IDX PT, R22, R13, 0x2, 0x181f ;  /* 0x00581f000d167f89 */ /* 0x0084e200000e0000 */
        /* <DEDUP_REMOVED lines=22> */
[----:B----4-:R-:W-:-:S04]  /*99b0*/  @!P0 IMAD.WIDE R30, R14, 0x2, R20 ;  /* 0x000000020e1e8825 */ /* 0x010fc800078e0214 */
[----:B------:R-:W-:Y:S01]  /*99c0*/  @!P0 IMAD.WIDE R22, R14, 0x2, R22 ;  /* 0x000000020e168825 */ /* 0x000fe200078e0216 */
[----:B------:R1:W5:Y:S03]  /*99d0*/  @!P0 LD.E.64 R36, [R30.64] ;  /* 0x000000161e248980 */ /* 0x000366000c101b00 */
[----:B------:R-:W-:Y:S01]  /*99e0*/  @!P1 IMAD.WIDE R20, R18, 0x2, R20 ;  /* 0x0000000212149825 */ /* 0x000fe200078e0214 */
[----:B------:R1:W5:Y:S04]  /*99f0*/  @!P0 LD.E.64 R38, [R22.64] ;  /* 0x0000001616268980 */ /* 0x000368000c101b00 */
[----:B------:R1:W5:Y:S02]  /*9a00*/  @!P1 LD.E.64 R42, [R20.64] ;  /* 0x00000016142a9980 */ /* 0x000364000c101b00 */
.L_x_2816:
[----:B------:R-:W-:Y:S05]  /*9a10*/  BSYNC B0 ;  /* 0x0000000000007941 */ /* 0x000fea0003800000 */
.L_x_2815:
[----:B------:R-:W-:Y:S01]  /*9a20*/  ISETP.NE.AND P0, PT, R15, RZ, PT ;  /* 0x000000ff0f00720c */ /* 0x000fe20003f05270 */
        /* <DEDUP_REMOVED lines=9> */
[----:B---3--:R-:W-:Y:S01]  /*9ac0*/  PRMT R22, R14, 0x5410, R15 ;  /* 0x000054100e167816 */ /* 0x008fe2000000000f */
[----:B------:R-:W-:Y:S01]  /*9ad0*/  IMAD.MOV.U32 R15, RZ, RZ, R36 ;  /* 0x000000ffff0f7224 */ /* 0x000fe200078e0024 */
[----:B------:R-:W-:Y:S01]  /*9ae0*/  MOV R14, R37 ;  /* 0x00000025000e7202 */ /* 0x000fe20000000f00 */
[----:B------:R3:W2:Y:S03]  /*9af0*/  SHFL.IDX PT, R60, R13, 0x3, 0x181f ;  /* 0x00781f000d3c7f89 */ /* 0x0006a600000e0000 */
[----:B------:R-:W-:Y:S01]  /*9b00*/  PRMT R21, R14, 0x5410, R15 ;  /* 0x000054100e157816 */ /* 0x000fe2000000000f */
[----:B-1----:R-:W-:Y:S01]  /*9b10*/  IMAD.MOV.U32 R12, RZ, RZ, R45 ;  /* 0x000000ffff0c7224 */ /* 0x002fe200078e002d */
[----:B---3--:R-:W-:-:S04]  /*9b20*/  MOV R13, R44 ;  /* 0x0000002c000d7202 */ /* 0x008fc80000000f00 */
[----:B------:R-:W-:Y:S01]  /*9b30*/  PRMT R26, R12, 0x5410, R13 ;  /* 0x000054100c1a7816 */ /* 0x000fe2000000000d */
[----:B------:R-:W-:Y:S01]  /*9b40*/  IMAD.MOV.U32 R13, RZ, RZ, R42 ;  /* 0x000000ffff0d7224 */ /* 0x000fe200078e002a */
[----:B------:R-:W-:-:S04]  /*9b50*/  MOV R12, R43 ;  /* 0x0000002b000c7202 */ /* 0x000fc80000000f00 */
[----:B------:R-:W-:Y:S01]  /*9b60*/  PRMT R23, R12, 0x5410, R13 ;  /* 0x000054100c177816 */ /* 0x000fe2000000000d */
[----:B------:R-:W-:Y:S05]  /*9b70*/  @P0 BRA `(.L_x_2818) ;  /* 0x0000012000000947 */ /* 0x000fea0003800000 */
[C---:B--2-4-:R-:W-:Y:S01]  /*9b80*/  IADD3 R13, R18.reuse, 0x20, RZ ;  /* 0x00000020120d7810 */ /* 0x054fe20007ffe0ff */
[----:B------:R-:W-:Y:S01]  /*9b90*/  CS2R R32, SRZ ;  /* 0x0000000000207805 */ /* 0x000fe2000001ff00 */
[----:B------:R-:W-:Y:S01]  /*9ba0*/  ISETP.GE.AND P1, PT, R18, c[0x0][0x27c], PT ;  /* 0x00009f0012007a0c */ /* 0x000fe20003f26270 */
[----:B------:R-:W-:Y:S01]  /*9bb0*/  CS2R R30, SRZ ;  /* 0x00000000001e7805 */ /* 0x000fe2000001ff00 */
[----:B------:R-:W-:Y:S01]  /*9bc0*/  ISETP.GE.AND P0, PT, R13, c[0x0][0x27c], PT ;  /* 0x00009f000d007a0c */ /* 0x000fe20003f06270 */
[----:B------:R-:W-:Y:S01]  /*9bd0*/  CS2R R28, SRZ ;  /* 0x00000000001c7805 */ /* 0x000fe2000001ff00 */
[----:B------:R-:W-:-:S09]  /*9be0*/  CS2R R24, SRZ ;  /* 0x0000000000187805 */ /* 0x000fd2000001ff00 */
[----:B------:R-:W-:Y:S02]  /*9bf0*/  @!P1 IMAD.WIDE R14, R18, 0x2, R60 ;  /* 0x00000002120e9825 */ /* 0x000fe400078e023c */
        /* <DEDUP_REMOVED lines=10> */
.L_x_2818:
[----:B--2-4-:R-:W-:Y:S05]  /*9ca0*/  BSYNC B0 ;  /* 0x0000000000007941 */ /* 0x014fea0003800000 */
.L_x_2817:
[----:B------:R-:W-:Y:S01]  /*9cb0*/  UIADD3 UR4, -UR14, UR17, URZ ;  /* 0x000000110e047290 */ /* 0x000fe2000fffe13f */
[----:B-1---5:R-:W-:Y:S01]  /*9cc0*/  IMAD.MOV.U32 R12, RZ, RZ, R28 ;  /* 0x000000ffff0c7224 */ /* 0x022fe200078e001c */
        /* <DEDUP_REMOVED lines=55> */
[----:B------:R-:W-:Y:S02]  /*a040*/  FMUL.FTZ R14, R61, R12 ;  /* 0x0000000c3d0e7220 */ /* 0x000fe40000410000 */
[----:B------:R-:W-:Y:S02]  /*a050*/  FMUL.FTZ R47, R65, R52 ;  /* 0x00000034412f7220 */ /* 0x000fe40000410000 */
        /* <DEDUP_REMOVED lines=11> */
.L_x_2822:
[----:B------:R-:W-:Y:S05]  /*a110*/  BSYNC B0 ;  /* 0x0000000000007941 */ /* 0x000fea0003800000 */
.L_x_2821:
        /* <DEDUP_REMOVED lines=49> */
.L_x_2820:
[----:B------:R-:W-:Y:S05]  /*a430*/  BSYNC B1 ;  /* 0x0000000000017941 */ /* 0x000fea0003800000 */
.L_x_2819:
        /* <DEDUP_REMOVED lines=53> */
.L_x_2826:
[----:B------:R-:W-:Y:S05]  /*a790*/  BSYNC B0 ;  /* 0x0000000000007941 */ /* 0x000fea0003800000 */
.L_x_2825:
        /* <DEDUP_REMOVED lines=49> */
.L_x_2824:
[----:B------:R-:W-:Y:S05]  /*aab0*/  BSYNC B1 ;  /* 0x0000000000017941 */ /* 0x000fea0003800000 */
.L_x_2823:
        /* <DEDUP_REMOVED lines=53> */
.L_x_2830:
[----:B------:R-:W-:Y:S05]  /*ae10*/  BSYNC B0 ;  /* 0x0000000000007941 */ /* 0x000fea0003800000 */
.L_x_2829:
        /* <DEDUP_REMOVED lines=49> */
.L_x_2828:
[----:B------:R-:W-:Y:S05]  /*b130*/  BSYNC B1 ;  /* 0x0000000000017941 */ /* 0x000fea0003800000 */
.L_x_2827:
[----:B-1----:R-:W-:-:S04]  /*b140*/  IADD3 R12, R6, 0x60, RZ ;  /* 0x00000060060c7810 */ /* 0x002fc80007ffe0ff */
        /* <DEDUP_REMOVED lines=51> */
.L_x_2833:
[----:B------:R-:W-:Y:S05]  /*b480*/  BSYNC B0 ;  /* 0x0000000000007941 */ /* 0x000fea0003800000 */
.L_x_2832:
[----:B------:R-:W-:-:S04]  /*b490*/  IADD3 R18, R18, 0x20, RZ ;  /* 0x0000002012127810 */ /* 0x000fc80007ffe0ff */
[----:B------:R-:W-:-:S13]  /*b4a0*/  ISETP.GE.AND P0, PT, R18, c[0x0][0x27c], PT ;  /* 0x00009f0012007a0c */ /* 0x000fda0003f06270 */
[----:B------:R-:W-:Y:S05]  /*b4b0*/  @P0 BRA `(.L_x_2831) ;  /* 0x000029c000000947 */ /* 0x000fea0003800000 */
[----:B-1----:R-:W1:Y:S01]  /*b4c0*/  LDS.128 R12, [R64+0x7100] ;  /* 0x00710000400c7984 */ /* 0x002e620000000c00 */
        /* <DEDUP_REMOVED lines=46> */
.L_x_2810:
[----:B------:R-:W-:Y:S01]  /*b7b0*/  PLOP3.LUT P0, PT, PT, PT, UP2, 0x80, 0x0 ;  /* 0x000000000000781c */ /* 0x000fe20003f0f028 */
[----:B------:R-:W-:Y:S01]  /*b7c0*/  IMAD.U32 R19, RZ, RZ, UR31 ;  /* 0x0000001fff137e24 */ /* 0x000fe2000f8e00ff */
[----:B------:R-:W-:Y:S01]  /*b7d0*/  CS2R R54, SRZ ;  /* 0x0000000000367805 */ /* 0x000fe2000001ff00 */
[----:B------:R-:W-:Y:S01]  /*b7e0*/  IMAD.U32 R23, RZ, RZ, UR6 ;  /* 0x00000006ff177e24 */ /* 0x000fe2000f8e00ff */
[----:B------:R-:W-:Y:S01]  /*b7f0*/  CS2R R52, SRZ ;  /* 0x0000000000347805 */ /* 0x000fe2000001ff00 */
[----:B------:R-:W-:-:S08]  /*b800*/  IMAD.U32 R25, RZ, RZ, UR5 ;  /* 0x00000005ff197e24 */ /* 0x000fd0000f8e00ff */
[----:B------:R-:W-:Y:S01]  /*b810*/  @P0 IMAD.HI.U32 R18, R16, c[0x0][0x2c8], RZ ;  /* 0x0000b20010120a27 */ /* 0x000fe200078e00ff */
[----:B------:R-:W-:-:S13]  /*b820*/  PLOP3.LUT P0, PT, PT, PT, UP2, 0x80, 0x0 ;  /* 0x000000000000781c */ /* 0x000fda0003f0f028 */
[----:B------:R-:W-:Y:S01]  /*b830*/  @P0 SHF.R.U32.HI R16, RZ, c[0x0][0x2cc], R18 ;  /* 0x0000b300ff100a19 */ /* 0x000fe20000011612 */
[----:B------:R-:W-:-:S03]  /*b840*/  IMAD.U32 R18, RZ, RZ, UR30 ;  /* 0x0000001eff127e24 */ /* 0x000fc6000f8e00ff */
[----:B------:R-:W-:Y:S02]  /*b850*/  SHF.R.S32.HI R20, RZ, 0x1f, R16 ;  /* 0x0000001fff147819 */ /* 0x000fe40000011410 */
[----:B------:R-:W-:-:S03]  /*b860*/  MOV R22, R18 ;  /* 0x0000001200167202 */ /* 0x000fc60000000f00 */
[----:B------:R-:W-:Y:S02]  /*b870*/  IMAD R19, R20, c[0x0][0x280], RZ ;  /* 0x0000a00014137a24 */ /* 0x000fe400078e02ff */
[----:B------:R-:W-:-:S04]  /*b880*/  IMAD.WIDE.U32 R22, R16, c[0x0][0x280], R22 ;  /* 0x0000a00010167a25 */ /* 0x000fc800078e0016 */
[----:B------:R-:W-:Y:S01]  /*b890*/  IMAD R19, R16, c[0x0][0x284], R19 ;  /* 0x0000a10010137a24 */ /* 0x000fe200078e0213 */
[----:B------:R-:W-:Y:S01]  /*b8a0*/  LEA R18, P0, R22, c[0x0][0x270], 0x1 ;  /* 0x00009c0016127a11 */ /* 0x000fe200078008ff */
[----:B------:R-:W-:Y:S02]  /*b8b0*/  IMAD R20, R20, c[0x0][0x290], RZ ;  /* 0x0000a40014147a24 */ /* 0x000fe400078e02ff */
[----:B------:R-:W-:Y:S01]  /*b8c0*/  IMAD.IADD R19, R23, 0x1, R19 ;  /* 0x0000000117137824 */ /* 0x000fe200078e0213 */
[----:B------:R-:W-:Y:S01]  /*b8d0*/  MOV R23, UR33 ;  /* 0x0000002100177c02 */ /* 0x000fe20008000f00 */
[----:B------:R-:W-:-:S03]  /*b8e0*/  IMAD R20, R16, c[0x0][0x294], R20 ;  /* 0x0000a50010147a24 */ /* 0x000fc600078e0214 */
[----:B------:R-:W-:Y:S01]  /*b8f0*/  LEA.HI.X R19, R22, c[0x0][0x274], R19, 0x1, P0 ;  /* 0x00009d0016137a11 */ /* 0x000fe200000f0c13 */
[----:B------:R-:W-:-:S04]  /*b900*/  IMAD.U32 R22, RZ, RZ, UR32 ;  /* 0x00000020ff167e24 */ /* 0x000fc8000f8e00ff */
[----:B------:R-:W-:Y:S02]  /*b910*/  IMAD.MOV.U32 R24, RZ, RZ, R22 ;  /* 0x000000ffff187224 */ /* 0x000fe400078e0016 */
[----:B------:R-:W-:Y:S02]  /*b920*/  SHFL.IDX PT, R22, R19, RZ, 0x181f ;  /* 0x00181fff13167589 */ /* 0x000fe400000e0000 */
[----:B------:R-:W-:Y:S01]  /*b930*/  IMAD.WIDE.U32 R24, R16, c[0x0][0x290], R24 ;  /* 0x0000a40010187a25 */ /* 0x000fe200078e0018 */
[----:B------:R-:W-:-:S03]  /*b940*/  SHF.R.S32.HI R16, RZ, 0x1f, R244 ;  /* 0x0000001fff107819 */ /* 0x000fc600000114f4 */
[----:B------:R-:W-:Y:S01]  /*b950*/  IMAD.IADD R20, R25, 0x1, R20 ;  /* 0x0000000119147824 */ /* 0x000fe200078e0214 */
[----:B------:R-:W-:-:S04]  /*b960*/  LEA R21, P0, R24, c[0x0][0x288], 0x1 ;  /* 0x0000a20018157a11 */ /* 0x000fc800078008ff */
[----:B------:R-:W-:Y:S02]  /*b970*/  LEA.HI.X R20, R24, c[0x0][0x28c], R20, 0x1, P0 ;  /* 0x0000a30018147a11 */ /* 0x000fe400000f0c14 */
[----:B------:R-:W1:Y:S01]  /*b980*/  SHFL.IDX PT, R24, R18, RZ, 0x181f ;  /* 0x00181fff12187589 */ /* 0x000e6200000e0000 */
[----:B------:R-:W-:-:S03]  /*b990*/  ISETP.GE.OR P0, PT, R244, c[0x0][0x27c], P3 ;  /* 0x00009f00f4007a0c */ /* 0x000fc60001f06670 */
[----:B------:R-:W-:Y:S10]  /*b9a0*/  SHFL.IDX PT, R23, R20, RZ, 0x181f ;  /* 0x00181fff14177589 */ /* 0x000ff400000e0000 */
[----:B------:R-:W-:-:S02]  /*b9b0*/  @!P0 SHF.L.U32 R27, R244, 0x1, RZ ;  /* 0x00000001f41b8819 */ /* 0x000fc400000006ff */
[----:B------:R-:W-:Y:S02]  /*b9c0*/  @!P0 SHF.L.U64.HI R26, R244, 0x1, R16 ;  /* 0x00000001f41a8819 */ /* 0x000fe40000010210 */
[----:B-1----:R-:W-:-:S05]  /*b9d0*/  @!P0 IADD3 R24, P1, R24, R27, RZ ;  /* 0x0000001b18188210 */ /* 0x002fca0007f3e0ff */
[----:B------:R-:W-:Y:S02]  /*b9e0*/  @!P0 IMAD.X R25, R22, 0x1, R26, P1 ;  /* 0x0000000116198824 */ /* 0x000fe400008e061a */
        /* <DEDUP_REMOVED lines=12> */
[----:B------:R-:W-:Y:S02]  /*bab0*/  ISETP.GE.AND P1, PT, R244, c[0x0][0x27c], PT ;  /* 0x00009f00f4007a0c */ /* 0x000fe40003f26270 */
[----:B--2---:R-:W-:Y:S01]  /*bac0*/  MOV R25, R54 ;  /* 0x0000003600197202 */ /* 0x004fe20000000f00 */
[----:B------:R-:W-:Y:S01]  /*bad0*/  IMAD.MOV.U32 R24, RZ, RZ, R55 ;  /* 0x000000ffff187224 */ /* 0x000fe200078e0037 */
[----:B-1----:R-:W-:Y:S01]  /*bae0*/  MOV R22, R53 ;  /* 0x0000003500167202 */ /* 0x002fe20000000f00 */
[----:B------:R-:W-:-:S03]  /*baf0*/  IMAD.MOV.U32 R23, RZ, RZ, R52 ;  /* 0x000000ffff177224 */ /* 0x000fc600078e0034 */
[----:B------:R-:W-:Y:S02]  /*bb00*/  PRMT R70, R24, 0x5410, R25 ;  /* 0x0000541018467816 */ /* 0x000fe40000000019 */
[----:B------:R-:W-:Y:S01]  /*bb10*/  PRMT R69, R22, 0x5410, R23 ;  /* 0x0000541016457816 */ /* 0x000fe20000000017 */
[----:B------:R1:W2:Y:S04]  /*bb20*/  SHFL.IDX PT, R24, R18, 0x1, 0x181f ;  /* 0x00381f0012187f89 */ /* 0x0002a800000e0000 */
[----:B------:R1:W4:Y:S04]  /*bb30*/  SHFL.IDX PT, R22, R21, 0x1, 0x181f ;  /* 0x00381f0015167f89 */ /* 0x00032800000e0000 */
[----:B------:R1:W1:Y:S04]  /*bb40*/  SHFL.IDX PT, R25, R19, 0x1, 0x181f ;  /* 0x00381f0013197f89 */ /* 0x00026800000e0000 */
[----:B------:R1:W1:Y:S01]  /*bb50*/  SHFL.IDX PT, R23, R20, 0x1, 0x181f ;  /* 0x00381f0014177f89 */ /* 0x00026200000e0000 */
[----:B---3--:R-:W-:Y:S01]  /*bb60*/  IMAD.MOV.U32 R29, RZ, RZ, R50 ;  /* 0x000000ffff1d7224 */ /* 0x008fe200078e0032 */
[----:B------:R-:W-:Y:S01]  /*bb70*/  MOV R27, R48 ;  /* 0x00000030001b7202 */ /* 0x000fe20000000f00 */
[----:B------:R-:W-:-:S02]  /*bb80*/  IMAD.MOV.U32 R28, RZ, RZ, R51 ;  /* 0x000000ffff1c7224 */ /* 0x000fc400078e0033 */
[----:B------:R-:W-:-:S03]  /*bb90*/  IMAD.MOV.U32 R26, RZ, RZ, R49 ;  /* 0x000000ffff1a7224 */ /* 0x000fc600078e0031 */
        /* <DEDUP_REMOVED lines=15> */
.L_x_2835:
[----:B--2-4-:R-:W-:Y:S05]  /*bc90*/  BSYNC B0 ;  /* 0x0000000000007941 */ /* 0x014fea0003800000 */
.L_x_2834:
[----:B------:R-:W-:Y:S01]  /*bca0*/  ISETP.NE.AND P0, PT, R17, RZ, PT ;  /* 0x000000ff1100720c */ /* 0x000fe20003f05270 */
[----:B-1----:R-:W-:Y:S01]  /*bcb0*/  SHFL.IDX PT, R22, R19, 0x2, 0x181f ;  /* 0x00581f0013167f89 */ /* 0x002fe200000e0000 */
[----:B------:R-:W-:Y:S01]  /*bcc0*/  ISETP.NE.AND P3, PT, R15, RZ, PT ;  /* 0x000000ff0f00720c */ /* 0x000fe20003f65270 */
[----:B------:R-:W-:Y:S01]  /*bcd0*/  CS2R R34, SRZ ;  /* 0x0000000000227805 */ /* 0x000fe2000001ff00 */
[----:B------:R-:W-:Y:S01]  /*bce0*/  ISETP.GE.OR P0, PT, R244, c[0x0][0x27c], P0 ;  /* 0x00009f00f4007a0c */ /* 0x000fe20000706670 */
[----:B------:R-:W1:Y:S01]  /*bcf0*/  SHFL.IDX PT, R17, R18, 0x2, 0x181f ;  /* 0x00581f0012117f89 */ /* 0x000e6200000e0000 */
[----:B------:R-:W-:-:S11]  /*bd00*/  CS2R R32, SRZ ;  /* 0x0000000000207805 */ /* 0x000fd6000001ff00 */
[C---:B------:R-:W-:Y:S01]  /*bd10*/  @!P0 IMAD.SHL.U32 R15, R244.reuse, 0x2, RZ ;  /* 0x00000002f40f8824 */ /* 0x040fe200078e00ff */
[----:B------:R-:W-:-:S04]  /*bd20*/  @!P0 SHF.L.U64.HI R23, R244, 0x1, R16 ;  /* 0x00000001f4178819 */ /* 0x000fc80000010210 */
[-C--:B-1----:R-:W-:Y:S02]  /*bd30*/  @!P0 IADD3 R24, P2, R17, R15.reuse, RZ ;  /* 0x0000000f11188210 */ /* 0x082fe40007f5e0ff */
[----:B------:R-:W1:Y:S03]  /*bd40*/  SHFL.IDX PT, R17, R21, 0x2, 0x181f ;  /* 0x00581f0015117f89 */ /* 0x000e6600000e0000 */
[----:B------:R-:W-:Y:S02]  /*bd50*/  @!P0 IMAD.X R25, R22, 0x1, R23, P2 ;  /* 0x0000000116198824 */ /* 0x000fe400010e0617 */
[----:B------:R-:W2:Y:S01]  /*bd60*/  SHFL.IDX PT, R22, R20, 0x2, 0x181f ;  /* 0x00581f0014167f89 */ /* 0x000ea200000e0000 */
[----:B------:R-:W-:Y:S01]  /*bd70*/  CS2R R30, SRZ ;  /* 0x00000000001e7805 */ /* 0x000fe2000001ff00 */
[----:B------:R-:W-:Y:S02]  /*bd80*/  CS2R R28, SRZ ;  /* 0x00000000001c7805 */ /* 0x000fe4000001ff00 */
[----:B------:R3:W4:Y:S01]  /*bd90*/  @!P0 LD.E.128 R32, [R24.64] ;  /* 0x0000001618208980 */ /* 0x000722000c101d00 */
[----:B-1----:R-:W-:-:S05]  /*bda0*/  @!P0 IADD3 R26, P2, R17, R15, RZ ;  /* 0x0000000f111a8210 */ /* 0x002fca0007f5e0ff */
[----:B--2---:R-:W-:-:S05]  /*bdb0*/  @!P0 IMAD.X R27, R22, 0x1, R23, P2 ;  /* 0x00000001161b8824 */ /* 0x004fca00010e0617 */
[----:B------:R1:W2:Y:S01]  /*bdc0*/  @!P0 LD.E.128 R28, [R26.64] ;  /* 0x000000161a1c8980 */ /* 0x0002a2000c101d00 */
[----:B-----5:R-:W-:Y:S02]  /*bdd0*/  IMAD.MOV.U32 R17, RZ, RZ, R40 ;  /* 0x000000ffff117224 */ /* 0x020fe400078e0028 */
[----:B------:R-:W-:Y:S01]  /*bde0*/  IMAD.MOV.U32 R15, RZ, RZ, R41 ;  /* 0x000000ffff0f7224 */ /* 0x000fe200078e0029 */
[----:B------:R-:W-:Y:S01]  /*bdf0*/  MOV R22, R43 ;  /* 0x0000002b00167202 */ /* 0x000fe20000000f00 */
[----:B------:R-:W-:-:S03]  /*be00*/  IMAD.MOV.U32 R23, RZ, RZ, R42 ;  /* 0x000000ffff177224 */ /* 0x000fc600078e002a */
[----:B------:R-:W-:Y:S01]  /*be10*/  PRMT R62, R15, 0x5410, R17 ;  /* 0x000054100f3e7816 */ /* 0x000fe20000000011 */
[----:B------:R-:W-:Y:S01]  /*be20*/  IMAD.MOV.U32 R17, RZ, RZ, R36 ;  /* 0x000000ffff117224 */ /* 0x000fe200078e0024 */
[----:B------:R-:W-:Y:S01]  /*be30*/  PRMT R63, R22, 0x5410, R23 ;  /* 0x00005410163f7816 */ /* 0x000fe20000000017 */
[----:B------:R-:W-:Y:S01]  /*be40*/  IMAD.MOV.U32 R15, RZ, RZ, R37 ;  /* 0x000000ffff0f7224 */ /* 0x000fe200078e0025 */
[----:B------:R-:W-:Y:S01]  /*be50*/  MOV R22, R39 ;  /* 0x0000002700167202 */ /* 0x000fe20000000f00 */
[----:B------:R-:W-:-:S03]  /*be60*/  IMAD.MOV.U32 R23, RZ, RZ, R38 ;  /* 0x000000ffff177224 */ /* 0x000fc600078e0026 */
[----:B------:R-:W-:Y:S02]  /*be70*/  PRMT R60, R15, 0x5410, R17 ;  /* 0x000054100f3c7816 */ /* 0x000fe40000000011 */
[----:B------:R-:W-:Y:S01]  /*be80*/  PRMT R61, R22, 0x5410, R23 ;  /* 0x00005410163d7816 */ /* 0x000fe20000000017 */
[----:B------:R4:W2:Y:S04]  /*be90*/  SHFL.IDX PT, R15, R21, 0x3, 0x181f ;  /* 0x00781f00150f7f89 */ /* 0x0008a800000e0000 */
[----:B------:R4:W2:Y:S01]  /*bea0*/  SHFL.IDX PT, R17, R20, 0x3, 0x181f ;  /* 0x00781f0014117f89 */ /* 0x0008a200000e0000 */
[----:B------:R-:W-:Y:S03]  /*beb0*/  BSSY B0, `(.L_x_2836) ;  /* 0x000001f000007945 */ /* 0x000fe60003800000 */
[----:B------:R-:W2:Y:S01]  /*bec0*/  SHFL.IDX PT, R19, R19, 0x3, 0x181f ;  /* 0x00781f0013137f89 */ /* 0x000ea200000e0000 */
[----:B-1----:R-:W-:-:S03]  /*bed0*/  CS2R R26, SRZ ;  /* 0x00000000001a7805 */ /* 0x002fc6000001ff00 */
[----:B------:R-:W1:Y:S01]  /*bee0*/  SHFL.IDX PT, R18, R18, 0x3, 0x181f ;  /* 0x00781f0012127f89 */ /* 0x000e6200000e0000 */
[----:B---3--:R-:W-:Y:S01]  /*bef0*/  CS2R R24, SRZ ;  /* 0x0000000000187805 */ /* 0x008fe2000001ff00 */
[----:B----4-:R-:W-:Y:S01]  /*bf00*/  IMAD.MOV.U32 R23, RZ, RZ, R34 ;  /* 0x000000ffff177224 */ /* 0x010fe200078e0022 */
[----:B------:R-:W-:Y:S01]  /*bf10*/  MOV R22, R35 ;  /* 0x0000002300167202 */ /* 0x000fe20000000f00 */
[----:B------:R-:W-:Y:S02]  /*bf20*/  IMAD.MOV.U32 R21, RZ, RZ, R32 ;  /* 0x000000ffff157224 */ /* 0x000fe400078e0020 */
[----:B------:R-:W-:Y:S01]  /*bf30*/  IMAD.MOV.U32 R20, RZ, RZ, R33 ;  /* 0x000000ffff147224 */ /* 0x000fe200078e0021 */
[----:B------:R-:W-:-:S04]  /*bf40*/  PRMT R59, R22, 0x5410, R23 ;  /* 0x00005410163b7816 */ /* 0x000fc80000000017 */
[----:B------:R-:W-:Y:S01]  /*bf50*/  PRMT R58, R20, 0x5410, R21 ;  /* 0x00005410143a7816 */ /* 0x000fe20000000015 */
[----:B--2---:R-:W-:Y:S01]  /*bf60*/  IMAD.MOV.U32 R23, RZ, RZ, R30 ;  /* 0x000000ffff177224 */ /* 0x004fe200078e001e */
[----:B------:R-:W-:Y:S01]  /*bf70*/  MOV R22, R31 ;  /* 0x0000001f00167202 */ /* 0x000fe20000000f00 */
[----:B------:R-:W-:Y:S02]  /*bf80*/  IMAD.MOV.U32 R21, RZ, RZ, R28 ;  /* 0x000000ffff157224 */ /* 0x000fe400078e001c */
[----:B------:R-:W-:Y:S01]  /*bf90*/  IMAD.MOV.U32 R20, RZ, RZ, R29 ;  /* 0x000000ffff147224 */ /* 0x000fe200078e001d */
[----:B------:R-:W-:Y:S02]  /*bfa0*/  PRMT R57, R22, 0x5410, R23 ;  /* 0x0000541016397816 */ /* 0x000fe40000000017 */
[----:B------:R-:W-:Y:S02]  /*bfb0*/  CS2R R22, SRZ ;  /* 0x0000000000167805 */ /* 0x000fe4000001ff00 */
[----:B------:R-:W-:-:S02]  /*bfc0*/  PRMT R56, R20, 0x5410, R21 ;  /* 0x0000541014387816 */ /* 0x000fc40000000015 */
[----:B------:R-:W-:Y:S01]  /*bfd0*/  CS2R R20, SRZ ;  /* 0x0000000000147805 */ /* 0x000fe2000001ff00 */
[----:B------:R-:W-:Y:S05]  /*bfe0*/  @P3 BRA `(.L_x_2837) ;  /* 0x000000b000003947 */ /* 0x000fea0003800000 */
[C---:B-1----:R-:W-:Y:S01]  /*bff0*/  IMAD.SHL.U32 R20, R244.reuse, 0x2, RZ ;  /* 0x00000002f4147824 */ /* 0x042fe200078e00ff */
[----:B------:R-:W-:Y:S01]  /*c000*/  SHF.L.U64.HI R16, R244, 0x1, R16 ;  /* 0x00000001f4107819 */ /* 0x000fe20000010210 */
[----:B------:R-:W-:Y:S01]  /*c010*/  CS2R R24, SRZ ;  /* 0x0000000000187805 */ /* 0x000fe2000001ff00 */
[----:B------:R-:W-:Y:S02]  /*c020*/  CS2R R22, SRZ ;  /* 0x0000000000167805 */ /* 0x000fe4000001ff00 */
[-C--:B------:R-:W-:Y:S02]  /*c030*/  IADD3 R18, P2, R18, R20.reuse, RZ ;  /* 0x0000001412127210 */ /* 0x080fe40007f5e0ff */
[----:B------:R-:W-:Y:S02]  /*c040*/  IADD3 R44, P0, R15, R20, RZ ;  /* 0x000000140f2c7210 */ /* 0x000fe40007f1e0ff */
[----:B------:R-:W-:Y:S01]  /*c050*/  CS2R R20, SRZ ;  /* 0x0000000000147805 */ /* 0x000fe2000001ff00 */
[----:B------:R-:W-:-:S02]  /*c060*/  IMAD.X R19, R19, 0x1, R16, P2 ;  /* 0x0000000113137824 */ /* 0x000fc400010e0610 */
[----:B------:R-:W-:-:S03]  /*c070*/  IMAD.X R45, R17, 0x1, R16, P0 ;  /* 0x00000001112d7824 */ /* 0x000fc600000e0610 */
[----:B------:R1:W5:Y:S04]  /*c080*/  @!P1 LD.E.128 R24, [R18.64] ;  /* 0x0000001612189980 */ /* 0x000368000c101d00 */
[----:B------:R1:W5:Y:S02]  /*c090*/  @!P1 LD.E.128 R20, [R44.64] ;  /* 0x000000162c149980 */ /* 0x000364000c101d00 */
.L_x_2837:
[----:B-1----:R-:W-:Y:S05]  /*c0a0*/  BSYNC B0 ;  /* 0x0000000000007941 */ /* 0x002fea0003800000 */
.L_x_2836:
        /* <DEDUP_REMOVED lines=22> */
[----:B------:R-:W-:Y:S02]  /*c210*/  SHF.R.U64 R48, R48, 0x10, R49 ;  /* 0x0000001030307819 */ /* 0x000fe40000001231 */
[----:B------:R-:W-:Y:S02]  /*c220*/  SHF.R.U64 R52, R52, 0x10, R53 ;  /* 0x0000001034347819 */ /* 0x000fe40000001235 */
[----:B------:R-:W-:Y:S02]  /*c230*/  LEA.HI R17, R17, R0, RZ, 0x1d ;  /* 0x0000000011117211 */ /* 0x000fe400078fe8ff */
[----:B------:R-:W-:Y:S02]  /*c240*/  SHF.R.U64 R54, R54, 0x10, R55 ;  /* 0x0000001036367819 */ /* 0x000fe40000001237 */
[----:B------:R-:W-:Y:S01]  /*c250*/  SHF.R.S32.HI R15, RZ, 0x1f, R17 ;  /* 0x0000001fff0f7819 */ /* 0x000fe20000011411 */
[----:B------:R-:W-:Y:S01]  /*c260*/  IMAD.SHL.U32 R16, R17, 0x8, RZ ;  /* 0x0000000811107824 */ /* 0x000fe200078e00ff */
[----:B------:R-:W-:-:S02]  /*c270*/  SHF.R.U32.HI R55, RZ, 0x10, R55 ;  /* 0x00000010ff377819 */ /* 0x000fc40000011637 */
[----:B------:R-:W-:Y:S02]  /*c280*/  LEA.HI R15, R15, R17, RZ, 0x3 ;  /* 0x000000110f0f7211 */ /* 0x000fe400078f18ff */
[----:B------:R-:W-:Y:S02]  /*c290*/  LOP3.LUT R16, R14, 0x38, R16, 0xf8, !PT ;  /* 0x000000380e107812 */ /* 0x000fe400078ef810 */
[----:B------:R-:W-:Y:S01]  /*c2a0*/  SHF.R.U32.HI R49, RZ, 0x10, R49 ;  /* 0x00000010ff317819 */ /* 0x000fe20000011631 */
[----:B------:R-:W-:Y:S01]  /*c2b0*/  IMAD.SHL.U32 R15, R15, 0x400, RZ ;  /* 0x000004000f0f7824 */ /* 0x000fe200078e00ff */
[----:B------:R-:W-:Y:S02]  /*c2c0*/  LOP3.LUT R16, R16, R12, RZ, 0x3c, !PT ;  /* 0x0000000c10107212 */ /* 0x000fe400078e3cff */
[----:B------:R-:W-:Y:S02]  /*c2d0*/  PRMT R48, R66, 0x5432, R48 ;  /* 0x0000543242307816 */ /* 0x000fe40000000030 */
[----:B------:R-:W-:-:S02]  /*c2e0*/  LOP3.LUT R15, R15, 0x7fffe000, RZ, 0xc0, !PT ;  /* 0x7fffe0000f0f7812 */ /* 0x000fc400078ec0ff */
[----:B------:R-:W-:Y:S01]  /*c2f0*/  PRMT R52, R69, 0x5432, R52 ;  /* 0x0000543245347816 */ /* 0x000fe20000000034 */
[----:B------:R-:W-:Y:S01]  /*c300*/  IMAD.U32 R80, R48, 0x10000, RZ ;  /* 0x0001000030507824 */ /* 0x000fe200078e00ff */
[----:B------:R-:W-:Y:S02]  /*c310*/  IADD3 R65, R16, R15, R13 ;  /* 0x0000000f10417210 */ /* 0x000fe40007ffe00d */
[----:B------:R-:W1:Y:S01]  /*c320*/  LDS.128 R16, [R64+0x100] ;  /* 0x0001000040107984 */ /* 0x000e620000000c00 */
[--C-:B------:R-:W-:Y:S01]  /*c330*/  SHF.R.U64 R50, R50, 0x10, R51.reuse ;  /* 0x0000001032327819 */ /* 0x100fe20000001233 */
[----:B------:R-:W-:Y:S01]  /*c340*/  IMAD.U32 R77, R52, 0x10000, RZ ;  /* 0x00010000344d7824 */ /* 0x000fe200078e00ff */
[----:B------:R-:W-:Y:S01]  /*c350*/  SHF.R.U32.HI R51, RZ, 0x10, R51 ;  /* 0x00000010ff337819 */ /* 0x000fe20000011633 */
[----:B------:R-:W-:Y:S01]  /*c360*/  IMAD.SHL.U32 R65, R65, 0x2, RZ ;  /* 0x0000000241417824 */ /* 0x000fe200078e00ff */
[C---:B------:R-:W-:Y:S02]  /*c370*/  PRMT R54, R70.reuse, 0x5432, R54 ;  /* 0x0000543246367816 */ /* 0x040fe40000000036 */
[----:B------:R-:W-:-:S02]  /*c380*/  PRMT R55, R70, 0x5410, R55 ;  /* 0x0000541046377816 */ /* 0x000fc40000000037 */
[----:B------:R-:W2:Y:S01]  /*c390*/  LDS.128 R12, [R65+0x100] ;  /* 0x00010000410c7984 */ /* 0x000ea20000000c00 */
[----:B------:R-:W-:Y:S02]  /*c3a0*/  PRMT R49, R66, 0x5410, R49 ;  /* 0x0000541042317816 */ /* 0x000fe40000000031 */
[----:B------:R-:W-:Y:S02]  /*c3b0*/  SHF.R.U32.HI R53, RZ, 0x10, R53 ;  /* 0x00000010ff357819 */ /* 0x000fe40000011635 */
[----:B------:R-:W-:Y:S01]  /*c3c0*/  PRMT R50, R67, 0x5432, R50 ;  /* 0x0000543243327816 */ /* 0x000fe20000000032 */
[----:B------:R-:W-:Y:S01]  /*c3d0*/  IMAD.U32 R79, R49, 0x10000, RZ ;  /* 0x00010000314f7824 */ /* 0x000fe200078e00ff */
[----:B------:R-:W-:Y:S02]  /*c3e0*/  PRMT R51, R67, 0x5410, R51 ;  /* 0x0000541043337816 */ /* 0x000fe40000000033 */
[----:B------:R-:W-:Y:S02]  /*c3f0*/  PRMT R53, R69, 0x5410, R53 ;  /* 0x0000541045357816 */ /* 0x000fe40000000035 */
[----:B------:R-:W-:-:S02]  /*c400*/  LOP3.LUT R48, R48, 0xffff0000, RZ, 0xc0, !PT ;  /* 0xffff000030307812 */ /* 0x000fc400078ec0ff */
[----:B------:R-:W-:Y:S01]  /*c410*/  LOP3.LUT R52, R52, 0xffff0000, RZ, 0xc0, !PT ;  /* 0xffff000034347812 */ /* 0x000fe200078ec0ff */
[----:B------:R-:W-:Y:S01]  /*c420*/  IMAD.U32 R82, R53, 0x10000, RZ ;  /* 0x0001000035527824 */ /* 0x000fe200078e00ff */
[----:B------:R-:W-:Y:S02]  /*c430*/  LOP3.LUT R49, R49, 0xffff0000, RZ, 0xc0, !PT ;  /* 0xffff000031317812 */ /* 0x000fe400078ec0ff */
[----:B------:R-:W-:Y:S02]  /*c440*/  LOP3.LUT R53, R53, 0xffff0000, RZ, 0xc0, !PT ;  /* 0xffff000035357812 */ /* 0x000fe400078ec0ff */
[C---:B-1----:R-:W-:Y:S01]  /*c450*/  SHF.L.U32 R66, R17.reuse, 0x10, RZ ;  /* 0x0000001011427819 */ /* 0x042fe200000006ff */
[----:B------:R-:W-:Y:S01]  /*c460*/  IMAD.U32 R67, R16, 0x10000, RZ ;  /* 0x0001000010437824 */ /* 0x000fe200078e00ff */
[----:B------:R-:W-:Y:S01]  /*c470*/  LOP3.LUT R70, R17, 0xffff0000, RZ, 0xc0, !PT ;  /* 0xffff000011467812 */ /* 0x000fe200078ec0ff */
[C---:B------:R-:W-:Y:S01]  /*c480*/  IMAD.U32 R17, R19.reuse, 0x10000, RZ ;  /* 0x0001000013117824 */ /* 0x040fe200078e00ff */
[----:B------:R-:W-:Y:S01]  /*c490*/  LOP3.LUT R71, R19, 0xffff0000, RZ, 0xc0, !PT ;  /* 0xffff000013477812 */ /* 0x000fe200078ec0ff */
[----:B------:R-:W-:Y:S01]  /*c4a0*/  IMAD.U32 R69, R18, 0x10000, RZ ;  /* 0x0001000012457824 */ /* 0x000fe200078e00ff */
[----:B------:R-:W-:-:S02]  /*c4b0*/  LOP3.LUT R16, R16, 0xffff0000, RZ, 0xc0, !PT ;  /* 0xffff000010107812 */ /* 0x000fc400078ec0ff */
[----:B------:R-:W-:Y:S01]  /*c4c0*/  LOP3.LUT R18, R18, 0xffff0000, RZ, 0xc0, !PT ;  /* 0xffff000012127812 */ /* 0x000fe200078ec0ff */
[----:B--2---:R-:W-:Y:S01]  /*c4d0*/  IMAD.U32 R81, R12, 0x10000, RZ ;  /* 0x000100000c517824 */ /* 0x004fe200078e00ff */
[----:B------:R-:W-:Y:S01]  /*c4e0*/  SHF.L.U32 R19, R13, 0x10, RZ ;  /* 0x000000100d137819 */ /* 0x000fe200000006ff */
[----:B------:R-:W-:Y:S01]  /*c4f0*/  IMAD.U32 R76, R15, 0x10000, RZ ;  /* 0x000100000f4c7824 */ /* 0x000fe200078e00ff */
[----:B------:R-:W-:Y:S02]  /*c500*/  LOP3.LUT R74, R13, 0xffff0000, RZ, 0xc0, !PT ;  /* 0xffff00000d4a7812 */ /* 0x000fe400078ec0ff */
[C---:B------:R-:W-:Y:S02]  /*c510*/  SHF.L.U32 R73, R14.reuse, 0x10, RZ ;  /* 0x000000100e497819 */ /* 0x040fe400000006ff */
[----:B------:R-:W-:Y:S01]  /*c520*/  LOP3.LUT R13, R14, 0xffff0000, RZ, 0xc0, !PT ;  /* 0xffff00000e0d7812 */ /* 0x000fe200078ec0ff */
[----:B------:R-:W-:Y:S01]  /*c530*/  FMUL.FTZ R14, R81, R80 ;  /* 0x00000050510e7220 */ /* 0x000fe20000410000 */
[----:B------:R-:W-:Y:S01]  /*c540*/  LOP3.LUT R78, R15, 0xffff0000, RZ, 0xc0, !PT ;  /* 0xffff00000f4e7812 */ /* 0x000fe200078ec0ff */
[-C--:B------:R-:W-:Y:S01]  /*c550*/  FMUL.FTZ R81, R81, R77.reuse ;  /* 0x0000004d51517220 */ /* 0x080fe20000410000 */
[----:B------:R-:W-:Y:S01]  /*c560*/  LOP3.LUT R12, R12, 0xffff0000, RZ, 0xc0, !PT ;  /* 0xffff00000c0c7812 */ /* 0x000fe200078ec0ff */
[----:B------:R-:W-:-:S02]  /*c570*/  FFMA.FTZ R15, R67, R77, -R14 ;  /* 0x0000004d430f7223 */ /* 0x000fc4000001080e */
[----:B------:R-:W-:Y:S01]  /*c580*/  FFMA.FTZ R67, R67, R80, R81 ;  /* 0x0000005043437223 */ /* 0x000fe20000010051 */
[----:B------:R-:W-:Y:S01]  /*c590*/  SHF.L.U32 R80, R55, 0x10, RZ ;  /* 0x0000001037507819 */ /* 0x000fe200000006ff */
[C---:B------:R-:W-:Y:S01]  /*c5a0*/  IMAD.U32 R77, R51.reuse, 0x10000, RZ ;  /* 0x00010000334d7824 */ /* 0x040fe200078e00ff */
[----:B------:R-:W-:Y:S01]  /*c5b0*/  LOP3.LUT R51, R51, 0xffff0000, RZ, 0xc0, !PT ;  /* 0xffff000033337812 */ /* 0x000fe200078ec0ff */
[----:B------:R-:W-:Y:S01]  /*c5c0*/  FMUL.FTZ R14, R19, R79 ;  /* 0x0000004f130e7220 */ /* 0x000fe20000410000 */
[----:B------:R-:W-:Y:S01]  /*c5d0*/  LOP3.LUT R55, R55, 0xffff0000, RZ, 0xc0, !PT ;  /* 0xffff000037377812 */ /* 0x000fe200078ec0ff */
[----:B------:R-:W-:Y:S02]  /*c5e0*/  FMUL.FTZ R81, R19, R82 ;  /* 0x0000005213517220 */ /* 0x000fe40000410000 */
[C---:B------:R-:W-:Y:S02]  /*c5f0*/  FMUL.FTZ R19, R76.reuse, R77 ;  /* 0x0000004d4c137220 */ /* 0x040fe40000410000 */
[----:B------:R-:W-:-:S02]  /*c600*/  FMUL.FTZ R76, R76, R80 ;  /* 0x000000504c4c7220 */ /* 0x000fc40000410000 */
[C---:B------:R-:W-:Y:S02]  /*c610*/  FFMA.FTZ R19, R17.reuse, R80, -R19 ;  /* 0x0000005011137223 */ /* 0x040fe40000010813 */
[----:B------:R-:W-:Y:S02]  /*c620*/  FFMA.FTZ R76, R17, R77, R76 ;  /* 0x0000004d114c7223 */ /* 0x000fe4000001004c */
[C---:B------:R-:W-:Y:S02]  /*c630*/  FMUL.FTZ R17, R12.reuse, R48 ;  /* 0x000000300c117220 */ /* 0x040fe40000410000 */
[----:B------:R-:W-:Y:S02]  /*c640*/  FMUL.FTZ R12, R12, R52 ;  /* 0x000000340c0c7220 */ /* 0x000fe40000410000 */
[C---:B------:R-:W-:Y:S01]  /*c650*/  IMAD.U32 R77, R50.reuse, 0x10000, RZ ;  /* 0x00010000324d7824 */ /* 0x040fe200078e00ff */
[----:B------:R-:W-:Y:S01]  /*c660*/  LOP3.LUT R50, R50, 0xffff0000, RZ, 0xc0, !PT ;  /* 0xffff000032327812 */ /* 0x000fe200078ec0ff */
[----:B------:R-:W-:-:S02]  /*c670*/  FFMA.FTZ R14, R66, R82, -R14 ;  /* 0x00000052420e7223 */ /* 0x000fc4000001080e */
[----:B------:R-:W-:Y:S02]  /*c680*/  FFMA.FTZ R66, R66, R79, R81 ;  /* 0x0000004f42427223 */ /* 0x000fe40000010051 */
[----:B------:R-:W-:Y:S02]  /*c690*/  FFMA.FTZ R52, R16, R52, -R17 ;  /* 0x0000003410347223 */ /* 0x000fe40000010811 */
[C---:B------:R-:W-:Y:S01]  /*c6a0*/  IMAD.U32 R79, R54.reuse, 0x10000, RZ ;  /* 0x00010000364f7824 */ /* 0x040fe200078e00ff */
[----:B------:R-:W-:Y:S01]  /*c6b0*/  LOP3.LUT R54, R54, 0xffff0000, RZ, 0xc0, !PT ;  /* 0xffff000036367812 */ /* 0x000fe200078ec0ff */
[----:B------:R-:W-:Y:S02]  /*c6c0*/  FFMA.FTZ R12, R16, R48, R12 ;  /* 0x00000030100c7223 */ /* 0x000fe4000001000c */
[C---:B------:R-:W-:Y:S02]  /*c6d0*/  FMUL.FTZ R16, R73.reuse, R77 ;  /* 0x0000004d49107220 */ /* 0x040fe40000410000 */
[----:B------:R-:W-:Y:S01]  /*c6e0*/  FMUL.FTZ R73, R73, R79 ;  /* 0x0000004f49497220 */ /* 0x000fe20000410000 */
[----:B------:R-:W-:Y:S01]  /*c6f0*/  F2FP.BF16.PACK_AB R12, R12, R67 ;  /* 0x000000430c0c723e */ /* 0x000fe200000010ff */
[----:B------:R-:W-:-:S02]  /*c700*/  FFMA.FTZ R79, R69, R79, -R16 ;  /* 0x0000004f454f7223 */ /* 0x000fc40000010810 */
[C---:B------:R-:W-:Y:S02]  /*c710*/  FMUL.FTZ R48, R13.reuse, R50 ;  /* 0x000000320d307220 */ /* 0x040fe40000410000 */
[----:B------:R-:W-:Y:S02]  /*c720*/  FMUL.FTZ R16, R13, R54 ;  /* 0x000000360d107220 */ /* 0x000fe40000410000 */
[----:B------:R-:W-:Y:S02]  /*c730*/  FMUL.FTZ R17, R74, R49 ;  /* 0x000000314a117220 */ /* 0x000fe40000410000 */
[----:B------:R-:W-:Y:S02]  /*c740*/  FMUL.FTZ R13, R78, R51 ;  /* 0x000000334e0d7220 */ /* 0x000fe40000410000 */
[----:B------:R-:W-:Y:S02]  /*c750*/  FMUL.FTZ R74, R74, R53 ;  /* 0x000000354a4a7220 */ /* 0x000fe40000410000 */
[----:B------:R-:W-:-:S02]  /*c760*/  FMUL.FTZ R78, R78, R55 ;  /* 0x000000374e4e7220 */ /* 0x000fc40000410000 */
[----:B------:R-:W-:Y:S02]  /*c770*/  FFMA.FTZ R17, R70, R53, -R17 ;  /* 0x0000003546117223 */ /* 0x000fe40000010811 */
[----:B------:R-:W-:Y:S02]  /*c780*/  FFMA.FTZ R54, R18, R54, -R48 ;  /* 0x0000003612367223 */ /* 0x000fe40000010830 */
[----:B------:R-:W-:Y:S01]  /*c790*/  FFMA.FTZ R55, R71, R55, -R13 ;  /* 0x0000003747377223 */ /* 0x000fe2000001080d */
[----:B------:R-:W-:Y:S01]  /*c7a0*/  F2FP.BF16.PACK_AB R17, R17, R14 ;  /* 0x0000000e1111723e */ /* 0x000fe200000010ff */
[----:B------:R-:W-:Y:S02]  /*c7b0*/  FFMA.FTZ R74, R70, R49, R74 ;  /* 0x00000031464a7223 */ /* 0x000fe4000001004a */
[----:B------:R-:W-:Y:S01]  /*c7c0*/  FFMA.FTZ R73, R69, R77, R73 ;  /* 0x0000004d45497223 */ /* 0x000fe20000010049 */
[----:B------:R-:W-:Y:S01]  /*c7d0*/  F2FP.BF16.PACK_AB R19, R55, R19 ;  /* 0x000000133713723e */ /* 0x000fe200000010ff */
[----:B------:R-:W-:Y:S01]  /*c7e0*/  FFMA.FTZ R50, R18, R50, R16 ;  /* 0x0000003212327223 */ /* 0x000fe20000010010 */
[----:B------:R-:W-:Y:S01]  /*c7f0*/  F2FP.BF16.PACK_AB R16, R52, R15 ;  /* 0x0000000f3410723e */ /* 0x000fe200000010ff */
[----:B------:R-:W-:Y:S01]  /*c800*/  FFMA.FTZ R78, R71, R51, R78 ;  /* 0x00000033474e7223 */ /* 0x000fe2000001004e */
[----:B------:R-:W-:-:S02]  /*c810*/  F2FP.BF16.PACK_AB R18, R54, R79 ;  /* 0x0000004f3612723e */ /* 0x000fc400000010ff */
[----:B------:R-:W-:Y:S02]  /*c820*/  F2FP.BF16.PACK_AB R13, R74, R66 ;  /* 0x000000424a0d723e */ /* 0x000fe400000010ff */
[----:B------:R-:W-:Y:S01]  /*c830*/  F2FP.BF16.PACK_AB R14, R50, R73 ;  /* 0x00000049320e723e */ /* 0x000fe200000010ff */
[----:B------:R1:W-:Y:S01]  /*c840*/  STS.128 [R64+0x100], R16 ;  /* 0x0001001040007388 */ /* 0x0003e20000000c00 */
[----:B------:R-:W-:-:S05]  /*c850*/  F2FP.BF16.PACK_AB R15, R78, R76 ;  /* 0x0000004c4e0f723e */ /* 0x000fca00000010ff */
[----:B------:R1:W-:Y:S02]  /*c860*/  STS.128 [R65+0x100], R12 ;  /* 0x0001000c41007388 */ /* 0x0003e40000000c00 */
.L_x_2839:
[----:B------:R-:W-:Y:S05]  /*c870*/  BSYNC B0 ;  /* 0x0000000000007941 */ /* 0x000fea0003800000 */
.L_x_2838:
[----:B-1----:R-:W-:Y:S01]  /*c880*/  IADD3 R13, R6, 0x20, RZ ;  /* 0x00000020060d7810 */ /* 0x002fe20007ffe0ff */
        /* <DEDUP_REMOVED lines=25> */
[----:B------:R-:W-:Y:S01]  /*ca20*/  SHF.R.U32.HI R37, RZ, 0x10, R37 ;  /* 0x00000010ff257819 */ /* 0x000fe20000011625 */
[----:B------:R-:W-:Y:S01]  /*ca30*/  IMAD.SHL.U32 R48, R48, 0x2, RZ ;  /* 0x0000000230307824 */ /* 0x000fe200078e00ff */
[----:B------:R-:W-:Y:S02]  /*ca40*/  SHF.R.U64 R38, R38, 0x10, R39 ;  /* 0x0000001026267819 */ /* 0x000fe40000001227 */
[----:B------:R-:W1:Y:S01]  /*ca50*/  LDS.128 R16, [R49+0x100] ;  /* 0x0001000031107984 */ /* 0x000e620000000c00 */
[----:B------:R-:W-:-:S02]  /*ca60*/  PRMT R36, R60, 0x5432, R36 ;  /* 0x000054323c247816 */ /* 0x000fc40000000024 */
[----:B------:R-:W-:Y:S01]  /*ca70*/  SHF.R.U32.HI R39, RZ, 0x10, R39 ;  /* 0x00000010ff277819 */ /* 0x000fe20000011627 */
[----:B------:R-:W2:Y:S01]  /*ca80*/  LDS.128 R12, [R48+0x100] ;  /* 0x00010000300c7984 */ /* 0x000ea20000000c00 */
[----:B------:R-:W-:Y:S02]  /*ca90*/  PRMT R40, R62, 0x5432, R40 ;  /* 0x000054323e287816 */ /* 0x000fe40000000028 */
[----:B------:R-:W-:Y:S01]  /*caa0*/  PRMT R37, R60, 0x5410, R37 ;  /* 0x000054103c257816 */ /* 0x000fe20000000025 */
[----:B------:R-:W-:Y:S01]  /*cab0*/  IMAD.U32 R60, R36, 0x10000, RZ ;  /* 0x00010000243c7824 */ /* 0x000fe200078e00ff */
[C---:B------:R-:W-:Y:S02]  /*cac0*/  PRMT R38, R61.reuse, 0x5432, R38 ;  /* 0x000054323d267816 */ /* 0x040fe40000000026 */
[----:B------:R-:W-:Y:S01]  /*cad0*/  PRMT R39, R61, 0x5410, R39 ;  /* 0x000054103d277816 */ /* 0x000fe20000000027 */
[----:B------:R-:W-:Y:S01]  /*cae0*/  IMAD.U32 R61, R40, 0x10000, RZ ;  /* 0x00010000283d7824 */ /* 0x000fe200078e00ff */
[----:B------:R-:W-:-:S02]  /*caf0*/  SHF.R.U32.HI R41, RZ, 0x10, R41 ;  /* 0x00000010ff297819 */ /* 0x000fc40000011629 */
[----:B------:R-:W-:Y:S02]  /*cb00*/  LOP3.LUT R36, R36, 0xffff0000, RZ, 0xc0, !PT ;  /* 0xffff000024247812 */ /* 0x000fe400078ec0ff */
[----:B------:R-:W-:Y:S02]  /*cb10*/  PRMT R41, R62, 0x5410, R41 ;  /* 0x000054103e297816 */ /* 0x000fe40000000029 */
[--C-:B------:R-:W-:Y:S02]  /*cb20*/  SHF.R.U64 R42, R42, 0x10, R43.reuse ;  /* 0x000000102a2a7819 */ /* 0x100fe4000000122b */
[----:B------:R-:W-:Y:S02]  /*cb30*/  LOP3.LUT R65, R40, 0xffff0000, RZ, 0xc0, !PT ;  /* 0xffff000028417812 */ /* 0x000fe400078ec0ff */
[----:B------:R-:W-:Y:S02]  /*cb40*/  SHF.R.U32.HI R43, RZ, 0x10, R43 ;  /* 0x00000010ff2b7819 */ /* 0x000fe4000001162b */
[----:B------:R-:W-:-:S02]  /*cb50*/  PRMT R42, R63, 0x5432, R42 ;  /* 0x000054323f2a7816 */ /* 0x000fc4000000002a */
        /* <DEDUP_REMOVED lines=13> */
[----:B------:R-:W-:Y:S01]  /*cc30*/  FMUL.FTZ R13, R54, R60 ;  /* 0x0000003c360d7220 */ /* 0x000fe20000410000 */
        /* <DEDUP_REMOVED lines=29> */
[C---:B------:R-:W-:Y:S02]  /*ce10*/  FMUL.FTZ R17, R63.reuse, R16 ;  /* 0x000000103f117220 */ /* 0x040fe40000410000 */
        /* <DEDUP_REMOVED lines=27> */
.L_x_2841:
[----:B------:R-:W-:Y:S05]  /*cfd0*/  BSYNC B0 ;  /* 0x0000000000007941 */ /* 0x000fea0003800000 */
.L_x_2840:
        /* <DEDUP_REMOVED lines=117> */
.L_x_2843:
[----:B------:R-:W-:Y:S05]  /*d730*/  BSYNC B0 ;  /* 0x0000000000007941 */ /* 0x000fea0003800000 */
.L_x_2842:
[----:B-1----:R-:W-:-:S04]  /*d740*/  IADD3 R13, R6, 0x60, RZ ;  /* 0x00000060060d7810 */ /* 0x002fc80007ffe0ff */
        /* <DEDUP_REMOVED lines=115> */
.L_x_2831:
[----:B------:R-:W-:Y:S05]  /*de80*/  BSYNC B2 ;  /* 0x0000000000027941 */ /* 0x000fea0003800000 */
.L_x_2809:
[----:B------:R-:W-:Y:S01]  /*de90*/  IMAD R11, R11, c[0x0][0x208], RZ ;  /* 0x000082000b0b7a24 */ /* 0x000fe200078e02ff */
[----:B------:R-:W-:Y:S01]  /*dea0*/  BAR.SYNC.DEFER_BLOCKING 0x0 ;  /* 0x0000000000007b1d */ /* 0x000fe20000010000 */
[----:B-1----:R-:W-:Y:S01]  /*deb0*/  IMAD.WIDE.U32 R12, R238, c[0x0][0x208], RZ ;  /* 0x00008200ee0c7a25 */ /* 0x002fe200078e00ff */
[----:B------:R-:W-:Y:S01]  /*dec0*/  LOP3.LUT P3, RZ, R0, 0x2, RZ, 0xc0, !PT ;  /* 0x0000000200ff7812 */ /* 0x000fe2000786c0ff */
[----:B------:R-:W-:Y:S01]  /*ded0*/  UISETP.GE.AND UP0, UPT, UR10, 0x2, UPT ;  /* 0x000000020a00788c */ /* 0x000fe2000bf06270 */
[----:B------:R-:W-:Y:S01]  /*dee0*/  SHF.R.S32.HI R245, RZ, 0x1f, R244 ;  /* 0x0000001ffff57819 */ /* 0x000fe200000114f4 */
[----:B------:R-:W-:Y:S02]  /*def0*/  IMAD R11, R238, c[0x0][0x20c], R11 ;  /* 0x00008300ee0b7a24 */ /* 0x000fe400078e020b */
[----:B------:R-:W-:Y:S02]  /*df00*/  IMAD.SHL.U32 R14, R6, 0x8, RZ ;  /* 0x00000008060e7824 */ /* 0x000fe400078e00ff */
[----:B------:R-:W-:-:S02]  /*df10*/  IMAD.IADD R13, R13, 0x1, R11 ;  /* 0x000000010d0d7824 */ /* 0x000fc400078e020b */
[----:B------:R-:W-:Y:S01]  /*df20*/  IMAD R11, R7, c[0x0][0x218], RZ ;  /* 0x00008600070b7a24 */ /* 0x000fe200078e02ff */
[----:B------:R-:W-:Y:S01]  /*df30*/  LEA.HI R7, R5, R75, RZ, 0x5 ;  /* 0x0000004b05077211 */ /* 0x000fe200078f28ff */
[----:B------:R-:W-:Y:S02]  /*df40*/  IMAD.SHL.U32 R234, R0, 0x40, RZ ;  /* 0x0000004000ea7824 */ /* 0x000fe400078e00ff */
[C---:B------:R-:W-:Y:S01]  /*df50*/  IMAD.WIDE.U32 R12, R237.reuse, c[0x0][0x218], R12 ;  /* 0x00008600ed0c7a25 */ /* 0x040fe200078e000c */
[----:B------:R-:W-:Y:S02]  /*df60*/  SHF.R.S32.HI R6, RZ, 0x5, R7 ;  /* 0x00000005ff067819 */ /* 0x000fe40000011407 */
[----:B------:R-:W-:Y:S01]  /*df70*/  LOP3.LUT R234, R234, 0x1c0, RZ, 0xc0, !PT ;  /* 0x000001c0eaea7812 */ /* 0x000fe200078ec0ff */
[----:B------:R-:W-:Y:S01]  /*df80*/  IMAD R11, R237, c[0x0][0x21c], R11 ;  /* 0x00008700ed0b7a24 */ /* 0x000fe200078e020b */
[----:B------:R-:W-:Y:S01]  /*df90*/  IADD3 R12, P0, R12, UR28, RZ ;  /* 0x0000001c0c0c7c10 */ /* 0x000fe2000ff1e0ff */
[----:B------:R-:W-:Y:S01]  /*dfa0*/  IMAD R188, R6, 0x400, R4 ;  /* 0x0000040006bc7824 */ /* 0x000fe200078e0204 */
[----:B------:R-:W-:Y:S01]  /*dfb0*/  LOP3.LUT R14, R234, 0x8, R14, 0xf8, !PT ;  /* 0x00000008ea0e7812 */ /* 0x000fe200078ef80e */
[----:B------:R-:W-:Y:S01]  /*dfc0*/  IMAD.SHL.U32 R240, R9, 0x2, RZ ;  /* 0x0000000209f07824 */ /* 0x000fe200078e00ff */
[----:B------:R-:W-:-:S02]  /*dfd0*/  SHF.R.U32.HI R234, RZ, 0x3, R234 ;  /* 0x00000003ffea7819 */ /* 0x000fc400000116ea */
[C---:B------:R-:W-:Y:S01]  /*dfe0*/  LEA R196, R188.reuse, 0x100, 0x1 ;  /* 0x00000100bcc47811 */ /* 0x040fe200078e08ff */
[----:B------:R-:W-:Y:S01]  /*dff0*/  IMAD.SHL.U32 R188, R188, 0x2, RZ ;  /* 0x00000002bcbc7824 */ /* 0x000fe200078e00ff */
[----:B------:R-:W-:Y:S01]  /*e000*/  LOP3.LUT R234, R14, R234, RZ, 0x3c, !PT ;  /* 0x000000ea0eea7212 */ /* 0x000fe200078e3cff */
[----:B------:R-:W-:Y:S01]  /*e010*/  IMAD.WIDE R14, R244, 0x2, RZ ;  /* 0x00000002f40e7825 */ /* 0x000fe200078e02ff */
[----:B------:R-:W-:Y:S02]  /*e020*/  IADD3.X R11, R13, UR12, R11, P0, !PT ;  /* 0x0000000c0d0b7c10 */ /* 0x000fe400087fe40b */
[----:B------:R-:W-:Y:S01]  /*e030*/  LEA R62, P0, R12, c[0x0][0x1f8], 0x1 ;  /* 0x00007e000c3e7a11 */ /* 0x000fe200078008ff */
[--C-:B------:R-:W-:Y:S01]  /*e040*/  IMAD R192, R3, 0x2, R196.reuse ;  /* 0x0000000203c07824 */ /* 0x100fe200078e02c4 */
[----:B------:R-:W-:Y:S01]  /*e050*/  LDSM.16.M88.4 R136, [R188+0x100] ;  /* 0x00010000bc88783b */ /* 0x000fe20000000200 */
[C---:B------:R-:W-:Y:S01]  /*e060*/  IMAD R196, R2.reuse, 0x2, R196 ;  /* 0x0000000202c47824 */ /* 0x040fe200078e02c4 */
[----:B------:R-:W-:Y:S01]  /*e070*/  SHF.R.S32.HI R13, RZ, 0x1f, R8 ;  /* 0x0000001fff0d7819 */ /* 0x000fe20000011408 */
[----:B------:R-:W-:Y:S01]  /*e080*/  IMAD R204, R2, 0x2, R192 ;  /* 0x0000000202cc7824 */ /* 0x000fe200078e02c0 */
[----:B------:R-:W1:Y:S01]  /*e090*/  SHFL.IDX PT, R70, R62, 0x2, 0x181f ;  /* 0x00581f003e467f89 */ /* 0x000e6200000e0000 */
[----:B------:R-:W-:Y:S01]  /*e0a0*/  IMAD R234, R10, 0x200, R234 ;  /* 0x000002000aea7824 */ /* 0x000fe200078e02ea */
[----:B------:R-:W-:-:S02]  /*e0b0*/  LEA.HI.X R10, R12, c[0x0][0x1fc], R11, 0x1, P0 ;  /* 0x00007f000c0a7a11 */ /* 0x000fc400000f0c0b */
[----:B------:R-:W-:Y:S01]  /*e0c0*/  LDSM.16.M88.4 R140, [R192] ;  /* 0x00000000c08c783b */ /* 0x000fe20000000200 */
[----:B------:R-:W-:Y:S01]  /*e0d0*/  LEA.HI R13, R13, R8, RZ, 0x3 ;  /* 0x000000080d0d7211 */ /* 0x000fe200078f18ff */
[----:B------:R-:W-:Y:S02]  /*e0e0*/  IMAD.SHL.U32 R234, R234, 0x2, RZ ;  /* 0x00000002eaea7824 */ /* 0x000fe400078e00ff */
[----:B------:R-:W-:Y:S01]  /*e0f0*/  LDSM.16.M88.4 R172, [R196] ;  /* 0x00000000c4ac783b */ /* 0x000fe20000000200 */
[----:B------:R-:W-:Y:S02]  /*e100*/  LOP3.LUT R239, R13, 0xfffffff8, RZ, 0xc0, !PT ;  /* 0xfffffff80def7812 */ /* 0x000fe400078ec0ff */
[C---:B------:R-:W-:Y:S01]  /*e110*/  IADD3 R13, R234.reuse, 0x8100, RZ ;  /* 0x00008100ea0d7810 */ /* 0x040fe20007ffe0ff */
[----:B------:R-:W-:Y:S01]  /*e120*/  LDSM.16.M88.4 R180, [R204] ;  /* 0x00000000ccb4783b */ /* 0x000fe20000000200 */
[----:B------:R-:W-:Y:S01]  /*e130*/  IADD3 R233, R234, 0x8120, RZ ;  /* 0x00008120eae97810 */ /* 0x000fe20007ffe0ff */
[----:B------:R-:W-:Y:S01]  /*e140*/  IMAD.WIDE R22, R239, 0x2, RZ ;  /* 0x00000002ef167825 */ /* 0x000fe200078e02ff */
[----:B------:R-:W-:Y:S01]  /*e150*/  @P3 IADD3 R233, R13, -0x20, RZ ;  /* 0xffffffe00de93810 */ /* 0x000fe20007ffe0ff */
[----:B------:R-:W-:Y:S01]  /*e160*/  LDSM.16.M88.4 R188, [R188+0x4100] ;  /* 0x00410000bcbc783b */ /* 0x000fe20000000200 */
[----:B------:R-:W-:-:S02]  /*e170*/  SHF.R.S32.HI R241, RZ, 0x1f, R239 ;  /* 0x0000001ffff17819 */ /* 0x000fc400000114ef */
[C---:B------:R-:W-:Y:S01]  /*e180*/  IADD3 R227, R233.reuse, 0x800, RZ ;  /* 0x00000800e9e37810 */ /* 0x040fe20007ffe0ff */
[----:B------:R-:W-:Y:S01]  /*e190*/  LDSM.16.M88.4 R192, [R192+0x4000] ;  /* 0x00400000c0c0783b */ /* 0x000fe20000000200 */
[C---:B------:R-:W-:Y:S02]  /*e1a0*/  IADD3 R226, R233.reuse, 0x1000, RZ ;  /* 0x00001000e9e27810 */ /* 0x040fe40007ffe0ff */
[C---:B------:R-:W-:Y:S01]  /*e1b0*/  IADD3 R225, R233.reuse, 0x1800, RZ ;  /* 0x00001800e9e17810 */ /* 0x040fe20007ffe0ff */
[----:B------:R-:W-:Y:S01]  /*e1c0*/  LDSM.16.M88.4 R196, [R196+0x4000] ;  /* 0x00400000c4c4783b */ /* 0x000fe20000000200 */
[-C--:B-1----:R-:W-:Y:S02]  /*e1d0*/  IADD3 R80, P1, R14, R70.reuse, RZ ;  /* 0x000000460e507210 */ /* 0x082fe40007f3e0ff */
[----:B------:R-:W-:Y:S01]  /*e1e0*/  IADD3 R70, P3, R22, R70, RZ ;  /* 0x0000004616467210 */ /* 0x000fe20007f7e0ff */
[----:B------:R-:W-:Y:S01]  /*e1f0*/  LDSM.16.M88.4 R204, [R204+0x4000] ;  /* 0x00400000cccc783b */ /* 0x000fe20000000200 */
[----:B------:R-:W-:-:S02]  /*e200*/  IADD3 R224, R233, 0x2000, RZ ;  /* 0x00002000e9e07810 */ /* 0x000fc40007ffe0ff */
[C---:B------:R-:W-:Y:S01]  /*e210*/  IADD3 R223, R233.reuse, 0x2800, RZ ;  /* 0x00002800e9df7810 */ /* 0x040fe20007ffe0ff */
        /* <DEDUP_REMOVED lines=10> */
[----:B------:R-:W3:Y:S01]  /*e2c0*/  SHFL.IDX PT, R11, R10, 0x2, 0x181f ;  /* 0x00581f000a0b7f89 */ /* 0x000ee200000e0000 */
[C---:B------:R-:W-:Y:S02]  /*e2d0*/  IADD3 R214, R233.reuse, 0x6800, RZ ;  /* 0x00006800e9d67810 */ /* 0x040fe40007ffe0ff */
[C---:B------:R-:W-:Y:S01]  /*e2e0*/  IADD3 R213, R233.reuse, 0x7000, RZ ;  /* 0x00007000e9d57810 */ /* 0x040fe20007ffe0ff */
[----:B------:R-:W4:Y:S01]  /*e2f0*/  SHFL.IDX PT, R12, R10, RZ, 0x181f ;  /* 0x00181fff0a0c7589 */ /* 0x000f2200000e0000 */
[----:B------:R-:W-:-:S03]  /*e300*/  IADD3 R212, R233, 0x7800, RZ ;  /* 0x00007800e9d47810 */ /* 0x000fc60007ffe0ff */
[----:B------:R-:W5:Y:S01]  /*e310*/  SHFL.IDX PT, R20, R10, 0x1, 0x181f ;  /* 0x00381f000a147f89 */ /* 0x000f6200000e0000 */
[----:B------:R-:W-:-:S04]  /*e320*/  DEPBAR.LE SB0, 0x0 ;  /* 0x000080000000791a */ /* 0x000fc80000000000 */
[----:B------:R-:W5:Y:S04]  /*e330*/  SHFL.IDX PT, R62, R62, 0x3, 0x181f ;  /* 0x00781f003e3e7f89 */ /* 0x000f6800000e0000 */
[----:B------:R-:W-:Y:S01]  /*e340*/  BAR.SYNC.DEFER_BLOCKING 0x0 ;  /* 0x0000000000007b1d */ /* 0x000fe20000010000 */
[----:B-1----:R-:W-:Y:S02]  /*e350*/  IADD3 R96, P0, R90, R14, RZ ;  /* 0x0000000e5a607210 */ /* 0x002fe40007f1e0ff */
[----:B--2---:R-:W-:-:S03]  /*e360*/  IADD3 R88, P2, R14, R82, RZ ;  /* 0x000000520e587210 */ /* 0x004fc60007f5e0ff */
[----:B------:R-:W1:Y:S01]  /*e370*/  SHFL.IDX PT, R10, R10, 0x3, 0x181f ;  /* 0x00781f000a0a7f89 */ /* 0x000e6200000e0000 */
[--C-:B---3--:R-:W-:Y:S01]  /*e380*/  IMAD.X R81, R15, 0x1, R11.reuse, P1 ;  /* 0x000000010f517824 */ /* 0x108fe200008e060b */
[----:B------:R-:W-:Y:S01]  /*e390*/  IADD3 R90, P1, R90, R22, RZ ;  /* 0x000000165a5a7210 */ /* 0x000fe20007f3e0ff */
[----:B------:R-:W-:Y:S02]  /*e3a0*/  IMAD.X R71, R23, 0x1, R11, P3 ;  /* 0x0000000117477824 */ /* 0x000fe400018e060b */
[C---:B----4-:R-:W-:Y:S02]  /*e3b0*/  IMAD.X R97, R12.reuse, 0x1, R15, P0 ;  /* 0x000000010c617824 */ /* 0x050fe400000e060f */
[----:B------:R-:W-:Y:S01]  /*e3c0*/  IMAD.X R91, R12, 0x1, R23, P1 ;  /* 0x000000010c5b7824 */ /* 0x000fe200008e0617 */
[----:B------:R-:W-:Y:S01]  /*e3d0*/  ISETP.GE.AND P1, PT, R244, c[0x0][0x1d4], PT ;  /* 0x00007500f4007a0c */ /* 0x000fe20003f26270 */
[----:B-----5:R-:W-:Y:S01]  /*e3e0*/  IMAD.X R89, R15, 0x1, R20, P2 ;  /* 0x000000010f597824 */ /* 0x020fe200010e0614 */
[----:B------:R-:W-:-:S02]  /*e3f0*/  IADD3 R60, P0, R14, R62, RZ ;  /* 0x0000003e0e3c7210 */ /* 0x000fc40007f1e0ff */
[----:B------:R-:W-:Y:S01]  /*e400*/  IADD3 R62, P2, R22, R62, RZ ;  /* 0x0000003e163e7210 */ /* 0x000fe20007f5e0ff */
[----:B------:R-:W2:Y:S04]  /*e410*/  LDSM.16.M88.4 R24, [R234+0x8100] ;  /* 0x00810000ea18783b */ /* 0x000ea80000000200 */
[----:B------:R-:W3:Y:S01]  /*e420*/  LDSM.16.M88.4 R16, [R234+0x8900] ;  /* 0x00890000ea10783b */ /* 0x000ee20000000200 */
[--C-:B-1----:R-:W-:Y:S01]  /*e430*/  IMAD.X R63, R23, 0x1, R10.reuse, P2 ;  /* 0x00000001173f7824 */ /* 0x102fe200010e060a */
[----:B------:R-:W-:Y:S01]  /*e440*/  ISETP.LT.OR P2, PT, R68, 0x1, P1 ;  /* 0x000000014400780c */ /* 0x000fe20000f41670 */
[----:B------:R-:W-:Y:S01]  /*e450*/  IMAD.X R61, R15, 0x1, R10, P0 ;  /* 0x000000010f3d7824 */ /* 0x000fe200000e060a */
[----:B------:R-:W-:Y:S01]  /*e460*/  IADD3 R82, P0, R22, R82, RZ ;  /* 0x0000005216527210 */ /* 0x000fe20007f1e0ff */
[----:B------:R-:W-:Y:S04]  /*e470*/  LDSM.16.M88.4 R56, [R233] ;  /* 0x00000000e938783b */ /* 0x000fe80000000200 */
[----:B------:R-:W-:Y:S01]  /*e480*/  IMAD.X R83, R23, 0x1, R20, P0 ;  /* 0x0000000117537824 */ /* 0x000fe200000e0614 */
[----:B------:R-:W-:Y:S01]  /*e490*/  ISETP.GE.AND P0, PT, R8, c[0x0][0x1d4], PT ;  /* 0x0000750008007a0c */ /* 0x000fe20003f06270 */
[----:B------:R-:W-:Y:S04]  /*e4a0*/  LDSM.16.M88.4 R12, [R233+0x800] ;  /* 0x00080000e90c783b */ /* 0x000fe80000000200 */
[----:B------:R-:W-:Y:S04]  /*e4b0*/  LDSM.16.M88.4 R8, [R234+0x9100] ;  /* 0x00910000ea08783b */ /* 0x000fe80000000200 */
[----:B------:R-:W1:Y:S04]  /*e4c0*/  LDSM.16.M88.4 R100, [R234+0x9900] ;  /* 0x00990000ea64783b */ /* 0x000e680000000200 */
[----:B------:R-:W4:Y:S04]  /*e4d0*/  LDSM.16.M88.4 R92, [R234+0xa100] ;  /* 0x00a10000ea5c783b */ /* 0x000f280000000200 */
[----:B------:R-:W5:Y:S04]  /*e4e0*/  LDSM.16.M88.4 R84, [R234+0xa900] ;  /* 0x00a90000ea54783b */ /* 0x000f680000000200 */
[----:B------:R-:W4:Y:S04]  /*e4f0*/  LDSM.16.M88.4 R76, [R234+0xb100] ;  /* 0x00b10000ea4c783b */ /* 0x000f280000000200 */
[----:B------:R-:W-:Y:S01]  /*e500*/  LDSM.16.M88.4 R64, [R234+0xb900] ;  /* 0x00b90000ea40783b */ /* 0x000fe20000000200 */
[C---:B--2---:R-:W-:Y:S03]  /*e510*/  HMMA.16816.F32.BF16 R28, R136.reuse, R24, RZ ;  /* 0x00000018881c723c */ /* 0x044fe600000418ff */
[----:B------:R-:W-:Y:S04]  /*e520*/  LDSM.16.M88.4 R52, [R233+0x1000] ;  /* 0x00100000e934783b */ /* 0x000fe80000000200 */
[----:B------:R-:W-:Y:S01]  /*e530*/  LDSM.16.M88.4 R48, [R233+0x1800] ;  /* 0x00180000e930783b */ /* 0x000fe20000000200 */
[C---:B---3--:R-:W-:Y:S03]  /*e540*/  HMMA.16816.F32.BF16 R20, R136.reuse, R16, RZ ;  /* 0x000000108814723c */ /* 0x048fe600000418ff */
[----:B------:R-:W2:Y:S04]  /*e550*/  LDSM.16.M88.4 R40, [R233+0x2000] ;  /* 0x00200000e928783b */ /* 0x000ea80000000200 */
[----:B------:R-:W-:Y:S01]  /*e560*/  LDSM.16.M88.4 R36, [R233+0x2800] ;  /* 0x00280000e924783b */ /* 0x000fe20000000200 */
[C---:B------:R-:W-:Y:S03]  /*e570*/  HMMA.16816.F32.BF16 R16, R136.reuse, R18, RZ ;  /* 0x000000128810723c */ /* 0x040fe600000418ff */
[----:B------:R-:W3:Y:S04]  /*e580*/  LDSM.16.M88.4 R32, [R233+0x3000] ;  /* 0x00300000e920783b */ /* 0x000ee80000000200 */
[----:B------:R-:W2:Y:S01]  /*e590*/  LDSM.16.M88.4 R44, [R233+0x3800] ;  /* 0x00380000e92c783b */ /* 0x000ea20000000200 */
[----:B-1----:R-:W-:Y:S03]  /*e5a0*/  HMMA.16816.F32.BF16 R104, R136, R100, RZ ;  /* 0x000000648868723c */ /* 0x002fe600000418ff */
[----:B------:R-:W-:Y:S01]  /*e5b0*/  @!PT LDS RZ, [RZ] ;  /* 0x00000000fffff984 */ /* 0x000fe20000000800 */
[----:B------:R-:W-:Y:S01]  /*e5c0*/  @!PT LDS RZ, [RZ] ;  /* 0x00000000fffff984 */ /* 0x000fe20000000800 */
[----:B------:R-:W-:Y:S01]  /*e5d0*/  @!PT LDS RZ, [RZ] ;  /* 0x00000000fffff984 */ /* 0x000fe20000000800 */
[----:B------:R4:W-:Y:S01]  /*e5e0*/  LDGSTS.E.BYPASS.LTC128B.128 [R240+0x100], [R96.64], !P2 ;  /* 0x0010000060f07fae */ /* 0x0009e2000d101d56 */
[----:B------:R-:W-:-:S04]  /*e5f0*/  ISETP.LT.OR P2, PT, R68, 0x1, P0 ;  /* 0x000000014400780c */ /* 0x000fc80000741670 */
[C---:B------:R-:W-:Y:S08]  /*e600*/  HMMA.16816.F32.BF16 R20, R140.reuse, R12, R20 ;  /* 0x0000000c8c14723c */ /* 0x040ff00000041814 */
[----:B------:R-:W-:Y:S01]  /*e610*/  HMMA.16816.F32.BF16 R16, R140, R14, R16 ;  /* 0x0000000e8c10723c */ /* 0x000fe20000041810 */
[----:B------:R5:W-:Y:S01]  /*e620*/  LDGSTS.E.BYPASS.LTC128B.128 [R240+0x4100], [R90.64], !P2 ;  /* 0x041000005af07fae */ /* 0x000be2000d101d56 */
[----:B------:R-:W-:-:S06]  /*e630*/  ISETP.LT.OR P2, PT, R68, 0x21, P1 ;  /* 0x000000214400780c */ /* 0x000fcc0000f41670 */
[C---:B------:R-:W-:Y:S07]  /*e640*/  HMMA.16816.F32.BF16 R12, R136.reuse, R8, RZ ;  /* 0x00000008880c723c */ /* 0x040fee00000418ff */
[----:B------:R5:W-:Y:S01]  /*e650*/  LDGSTS.E.BYPASS.LTC128B.128 [R240+0x1100], [R88.64], !P2 ;  /* 0x0110000058f07fae */ /* 0x000be2000d101d56 */
[C---:B------:R-:W-:Y:S01]  /*e660*/  ISETP.LT.OR P2, PT, R68.reuse, 0x21, P0 ;  /* 0x000000214400780c */ /* 0x040fe20000741670 */
[C---:B----4-:R-:W-:Y:S08]  /*e670*/  HMMA.16816.F32.BF16 R96, R136.reuse, R92, RZ ;  /* 0x0000005c8860723c */ /* 0x050ff000000418ff */
[----:B------:R-:W-:Y:S04]  /*e680*/  HMMA.16816.F32.BF16 R92, R136, R94, RZ ;  /* 0x0000005e885c723c */ /* 0x000fe800000418ff */
[----:B------:R1:W-:Y:S01]  /*e690*/  LDGSTS.E.BYPASS.LTC128B.128 [R240+0x5100], [R82.64], !P2 ;  /* 0x0510000052f07fae */ /* 0x0003e2000d101d56 */
[----:B------:R-:W-:-:S02]  /*e6a0*/  ISETP.LT.OR P2, PT, R68, 0x41, P1 ;  /* 0x000000414400780c */ /* 0x000fc40000f41670 */
[C---:B------:R-:W-:Y:S01]  /*e6b0*/  ISETP.LT.OR P1, PT, R68.reuse, 0x61, P1 ;  /* 0x000000614400780c */ /* 0x040fe20000f21670 */
[C---:B------:R-:W-:Y:S08]  /*e6c0*/  HMMA.16816.F32.BF16 R100, R136.reuse, R102, RZ ;  /* 0x000000668864723c */ /* 0x040ff000000418ff */
[----:B------:R-:W-:Y:S02]  /*e6d0*/  HMMA.16816.F32.BF16 R24, R136, R26, RZ ;  /* 0x0000001a8818723c */ /* 0x000fe400000418ff */
[----:B------:R1:W-:Y:S01]  /*e6e0*/  LDGSTS.E.BYPASS.LTC128B.128 [R240+0x2100], [R80.64], !P2 ;  /* 0x0210000050f07fae */ /* 0x0003e2000d101d56 */
[----:B------:R-:W-:-:S02]  /*e6f0*/  ISETP.LT.OR P2, PT, R68, 0x41, P0 ;  /* 0x000000414400780c */ /* 0x000fc40000741670 */
[----:B------:R-:W-:-:S03]  /*e700*/  ISETP.LT.OR P0, PT, R68, 0x61, P0 ;  /* 0x000000614400780c */ /* 0x000fc60000701670 */
[C---:B-----5:R-:W-:Y:S08]  /*e710*/  HMMA.16816.F32.BF16 R88, R136.reuse, R84, RZ ;  /* 0x000000548858723c */ /* 0x060ff000000418ff */
[----:B------:R-:W-:Y:S01]  /*e720*/  HMMA.16816.F32.BF16 R84, R136, R86, RZ ;  /* 0x000000568854723c */ /* 0x000fe200000418ff */
[----:B------:R4:W-:Y:S01]  /*e730*/  LDGSTS.E.BYPASS.LTC128B.128 [R240+0x6100], [R70.64], !P2 ;  /* 0x0610000046f07fae */ /* 0x0009e2000d101d56 */
[----:B------:R-:W-:Y:S01]  /*e740*/  LOP3.LUT P2, RZ, R0, 0x4, RZ, 0xc0, !PT ;  /* 0x0000000400ff7812 */ /* 0x000fe2000784c0ff */
[----:B------:R-:W-:-:S02]  /*e750*/  IMAD.MOV.U32 R0, RZ, RZ, 0x40 ;  /* 0x00000040ff007424 */ /* 0x000fc400078e00ff */
[----:B------:R5:W-:Y:S03]  /*e760*/  LDGSTS.E.BYPASS.LTC128B.128 [R240+0x3100], [R60.64], !P1 ;  /* 0x031000003cf07fae */ /* 0x000be6000c901d56 */
[----:B------:R-:W-:Y:S01]  /*e770*/  SEL R0, R0, 0xffffffc0, !P2 ;  /* 0xffffffc000007807 */ /* 0x000fe20005000000 */
[----:B------:R-:W-:Y:S01]  /*e780*/  HMMA.16816.F32.BF16 R8, R136, R10, RZ ;  /* 0x0000000a8808723c */ /* 0x000fe200000418ff */
[----:B------:R5:W-:Y:S01]  /*e790*/  LDGSTS.E.BYPASS.LTC128B.128 [R240+0x7100], [R62.64], !P0 ;  /* 0x071000003ef07fae */ /* 0x000be2000c101d56 */
[----:B------:R-:W-:Y:S02]  /*e7a0*/  PLOP3.LUT P0, PT, PT, PT, UP0, 0x80, 0x0 ;  /* 0x000000000000781c */ /* 0x000fe40003f0f008 */
[----:B------:R-:W-:Y:S01]  /*e7b0*/  IMAD.IADD R231, R234, 0x1, R0 ;  /* 0x00000001eae77824 */ /* 0x000fe200078e0200 */
[----:B------:R-:W-:Y:S01]  /*e7c0*/  LDSM.16.M88.4 R108, [R233+0x4000] ;  /* 0x00400000e96c783b */ /* 0x000fe20000000200 */
[----:B------:R-:W-:-:S02]  /*e7d0*/  IMAD.IADD R220, R0, 0x1, R233 ;  /* 0x0000000100dc7824 */ /* 0x000fc400078e02e9 */
[C---:B-1----:R-:W-:Y:S01]  /*e7e0*/  HMMA.16816.F32.BF16 R80, R136.reuse, R76, RZ ;  /* 0x0000004c8850723c */ /* 0x042fe200000418ff */
[----:B------:R-:W-:Y:S04]  /*e7f0*/  LDSM.16.M88.4 R124, [R231+0xd900] ;  /* 0x00d90000e77c783b */ /* 0x000fe80000000200 */
[----:B------:R-:W-:Y:S03]  /*e800*/  LDSM.16.M88.4 R120, [R231+0xe100] ;  /* 0x00e10000e778783b */ /* 0x000fe60000000200 */
[----:B------:R-:W-:Y:S01]  /*e810*/  HMMA.16816.F32.BF16 R76, R136, R78, RZ ;  /* 0x0000004e884c723c */ /* 0x000fe200000418ff */
[----:B------:R-:W-:Y:S04]  /*e820*/  LDSM.16.M88.4 R116, [R231+0xe900] ;  /* 0x00e90000e774783b */ /* 0x000fe80000000200 */
[----:B------:R-:W-:Y:S03]  /*e830*/  LDSM.16.M88.4 R112, [R231+0xf100] ;  /* 0x00f10000e770783b */ /* 0x000fe60000000200 */
[C---:B--2---:R-:W-:Y:S01]  /*e840*/  HMMA.16816.F32.BF16 R96, R140.reuse, R40, R96 ;  /* 0x000000288c60723c */ /* 0x044fe20000041860 */
[----:B------:R-:W0:Y:S04]  /*e850*/  LDGDEPBAR ;  /* 0x00000000000079af */ /* 0x000e280000000000 */
[----:B-----5:R-:W-:Y:S03]  /*e860*/  LDSM.16.M88.4 R60, [R234+0xc100] ;  /* 0x00c10000ea3c783b */ /* 0x020fe60000000200 */
[C---:B---3--:R-:W-:Y:S08]  /*e870*/  HMMA.16816.F32.BF16 R80, R140.reuse, R32, R80 ;  /* 0x000000208c50723c */ /* 0x048ff00000041850 */
[C---:B------:R-:W-:Y:S01]  /*e880*/  HMMA.16816.F32.BF16 R76, R140.reuse, R34, R76 ;  /* 0x000000228c4c723c */ /* 0x040fe2000004184c */
[----:B------:R-:W1:Y:S07]  /*e890*/  LDSM.16.M88.4 R32, [R231+0x9900] ;  /* 0x00990000e720783b */ /* 0x000e6e0000000200 */
[C---:B------:R-:W-:Y:S01]  /*e8a0*/  HMMA.16816.F32.BF16 R92, R140.reuse, R42, R92 ;  /* 0x0000002a8c5c723c */ /* 0x040fe2000004185c */
[----:B------:R-:W2:Y:S07]  /*e8b0*/  LDSM.16.M88.4 R40, [R231+0x8100] ;  /* 0x00810000e728783b */ /* 0x000eae0000000200 */
[C---:B------:R-:W-:Y:S08]  /*e8c0*/  HMMA.16816.F32.BF16 R88, R140.reuse, R36, R88 ;  /* 0x000000248c58723c */ /* 0x040ff00000041858 */
[----:B------:R-:W-:Y:S01]  /*e8d0*/  HMMA.16816.F32.BF16 R84, R140, R38, R84 ;  /* 0x000000268c54723c */ /* 0x000fe20000041854 */
[----:B------:R-:W3:Y:S07]  /*e8e0*/  LDSM.16.M88.4 R36, [R231+0x9100] ;  /* 0x00910000e724783b */ /* 0x000eee0000000200 */
[C---:B----4-:R-:W-:Y:S08]  /*e8f0*/  HMMA.16816.F32.BF16 R68, R136.reuse, R64, RZ ;  /* 0x000000408844723c */ /* 0x050ff000000418ff */
[----:B------:R-:W-:Y:S08]  /*e900*/  HMMA.16816.F32.BF16 R64, R136, R66, RZ ;  /* 0x000000428840723c */ /* 0x000ff000000418ff */
[C---:B------:R-:W-:Y:S08]  /*e910*/  HMMA.16816.F32.BF16 R104, R140.reuse, R48, R104 ;  /* 0x000000308c68723c */ /* 0x040ff00000041868 */
        /* <DEDUP_REMOVED lines=10> */
[----:B------:R-:W5:Y:S07]  /*e9c0*/  LDSM.16.M88.4 R44, [R231+0xa100] ;  /* 0x00a10000e72c783b */ /* 0x000f6e0000000200 */
        /* <DEDUP_REMOVED lines=68> */
[----:B------:R-:W4:Y:S07]  /*ee10*/  LDSM.16.M88.4 R56, [R233+0x6000] ;  /* 0x00600000e938783b */ /* 0x000f2e0000000200 */
        /* <DEDUP_REMOVED lines=9> */
[C---:B------:R-:W-:Y:S08]  /*eeb0*/  HMMA.16816.F32.BF16 R28, R192.reuse, R108, R28 ;  /* 0x0000006cc01c723c */ /* 0x040ff0000004181c */
[C---:B------:R-:W-:Y:S01]  /*eec0*/  HMMA.16816.F32.BF16 R24, R192.reuse, R110, R24 ;  /* 0x0000006ec018723c */ /* 0x040fe20000041818 */
[----:B------:R-:W1:Y:S07]  /*eed0*/  LDSM.16.M88.4 R108, [R231+0xf900] ;  /* 0x00f90000e76c783b */ /* 0x000e6e0000000200 */
[C---:B----4-:R-:W-:Y:S08]  /*eee0*/  HMMA.16816.F32.BF16 R20, R192.reuse, R60, R20 ;  /* 0x0000003cc014723c */ /* 0x050ff00000041814 */
[C---:B------:R-:W-:Y:S01]  /*eef0*/  HMMA.16816.F32.BF16 R16, R192.reuse, R62, R16 ;  /* 0x0000003ec010723c */ /* 0x040fe20000041810 */
[----:B------:R-:W-:Y:S07]  /*ef00*/  LDSM.16.M88.4 R60, [R220+0x4000] ;  /* 0x00400000dc3c783b */ /* 0x000fee0000000200 */
[C---:B-----5:R-:W-:Y:S08]  /*ef10*/  HMMA.16816.F32.BF16 R68, R192.reuse, R44, R68 ;  /* 0x0000002cc044723c */ /* 0x060ff00000041844 */
        /* <DEDUP_REMOVED lines=46> */
[----:B------:R-:W-:Y:S01]  /*f200*/  HMMA.16816.F32.BF16 R32, R204, R34, R64 ;  /* 0x00000022cc20723c */ /* 0x000fe20000041840 */
[----:B------:R-:W-:Y:S06]  /*f210*/  BAR.SYNC.DEFER_BLOCKING 0x0 ;  /* 0x0000000000007b1d */ /* 0x000fec0000010000 */
[----:B------:R-:W-:Y:S05]  /*f220*/  @!P0 BRA `(.L_x_2844) ;  /* 0x0000048000008947 */ /* 0x000fea0003800000 */
[----:B------:R-:W-:Y:S01]  /*f230*/  ULEA UR4, UR10, UR16, 0x7 ;  /* 0x000000100a047291 */ /* 0x000fe2000f8e383f */
        /* <DEDUP_REMOVED lines=14> */
[----:B------:R-:W-:Y:S01]  /*f320*/  IADD3 R48, -R72, 0x10, RZ ;  /* 0x0000001048307810 */ /* 0x000fe20007ffe1ff */
[C---:B------:R-:W-:Y:S01]  /*f330*/  IMAD.SHL.U32 R38, R244.reuse, 0x2, RZ ;  /* 0x00000002f4267824 */ /* 0x040fe200078e00ff */
[----:B------:R-:W-:Y:S01]  /*f340*/  SHF.L.U64.HI R39, R244, 0x1, R245 ;  /* 0x00000001f4277819 */ /* 0x000fe200000102f5 */
[----:B------:R-:W-:Y:S01]  /*f350*/  IMAD R238, R0, c[0x0][0x2b8], R238 ;  /* 0x0000ae0000ee7a24 */ /* 0x000fe200078e02ee */
[----:B------:R-:W-:-:S04]  /*f360*/  LOP3.LUT R48, R48, 0xf, RZ, 0xc0, !PT ;  /* 0x0000000f30307812 */ /* 0x000fc800078ec0ff */
        /* <DEDUP_REMOVED lines=9> */
[----:B------:R-:W-:Y:S01]  /*f400*/  SHF.L.U64.HI R36, R239, 0x1, R241 ;  /* 0x00000001ef247819 */ /* 0x000fe200000102f1 */
[----:B------:R-:W-:-:S05]  /*f410*/  IMAD R0, R237, c[0x0][0x1f4], R0 ;  /* 0x00007d00ed007a24 */ /* 0x000fca00078e0200 */
[----:B------:R-:W-:Y:S02]  /*f420*/  IADD3.X R0, R37, UR9, R0, P0, !PT ;  /* 0x0000000925007c10 */ /* 0x000fe400087fe400 */
[C---:B------:R-:W-:Y:S02]  /*f430*/  LEA R41, P0, R42.reuse, c[0x0][0x1c8], 0x1 ;  /* 0x000072002a297a11 */ /* 0x040fe400078008ff */
[----:B------:R-:W-:Y:S02]  /*f440*/  SEL R37, RZ, 0x10, P6 ;  /* 0x00000010ff257807 */ /* 0x000fe40003000000 */
[----:B------:R-:W-:Y:S01]  /*f450*/  LEA.HI.X R42, R42, c[0x0][0x1cc], R0, 0x1, P0 ;  /* 0x000073002a2a7a11 */ /* 0x000fe200000f0c00 */
[----:B------:R-:W1:Y:S01]  /*f460*/  SHFL.IDX PT, R49, R41, 0x3, 0x181f ;  /* 0x00781f0029317f89 */ /* 0x000e6200000e0000 */
[----:B------:R-:W-:Y:S01]  /*f470*/  IADD3 R50, -R37, 0x10, RZ ;  /* 0x0000001025327810 */ /* 0x000fe20007ffe1ff */
[----:B------:R-:W-:Y:S02]  /*f480*/  IMAD.SHL.U32 R0, R239, 0x2, RZ ;  /* 0x00000002ef007824 */ /* 0x000fe400078e00ff */
[----:B------:R-:W2:Y:S01]  /*f490*/  SHFL.IDX PT, R40, R42, 0x3, 0x181f ;  /* 0x00781f002a287f89 */ /* 0x000ea200000e0000 */
[----:B------:R-:W-:-:S03]  /*f4a0*/  LOP3.LUT R50, R50, 0xf, RZ, 0xc0, !PT ;  /* 0x0000000f32327812 */ /* 0x000fc600078ec0ff */
        /* <DEDUP_REMOVED lines=32> */
.L_x_2844:
        /* <DEDUP_REMOVED lines=9> */
[----:B------:R-:W1:Y:S01]  /*f740*/  @UP2 S2UR UR6, SR_CTAID.X ;  /* 0x00000000000629c3 */ /* 0x000e620000002500 */
        /* <DEDUP_REMOVED lines=17> */
[----:B------:R-:W-:Y:S03]  /*f860*/  LDSM.16.MT88.4 R108, [R229+0x4100] ;  /* 0x00410000e56c783b */ /* 0x000fe60000004200 */
[----:B------:R-:W-:Y:S01]  /*f870*/  IMAD R246, R7, 0x8, R6 ;  /* 0x0000000807f67824 */ /* 0x000fe200078e0206 */
[----:B------:R-:W-:Y:S01]  /*f880*/  LDSM.16.MT88.4 R72, [R230+0x100] ;  /* 0x00010000e648783b */ /* 0x000fe20000004200 */
[----:B------:R-:W-:Y:S01]  /*f890*/  IMAD.IADD R247, R0, 0x1, -R247 ;  /* 0x0000000100f77824 */ /* 0x000fe200078e0af7 */
[----:B-1----:R-:W-:Y:S01]  /*f8a0*/  @UP2 USHF.L.U32 UR6, UR6, 0x7, URZ ;  /* 0x0000000706062899 */ /* 0x002fe2000800063f */
[----:B------:R-:W-:Y:S01]  /*f8b0*/  @P1 IMAD.HI.U32 R7, R246, c[0x0][0x2c8], RZ ;  /* 0x0000b200f6071a27 */ /* 0x000fe200078e00ff */
[----:B------:R-:W0:Y:S03]  /*f8c0*/  LDGDEPBAR ;  /* 0x00000000000079af */ /* 0x000e260000000000 */
[----:B------:R-:W-:Y:S01]  /*f8d0*/  IMAD.MOV.U32 R6, RZ, RZ, R246 ;  /* 0x000000ffff067224 */ /* 0x000fe200078e00f6 */
[----:B------:R-:W-:Y:S01]  /*f8e0*/  @P0 SHF.R.U32.HI R6, RZ, c[0x0][0x2cc], R7 ;  /* 0x0000b300ff060a19 */ /* 0x000fe20000011607 */
[----:B------:R-:W-:Y:S01]  /*f8f0*/  IMAD.U32 R0, RZ, RZ, UR4 ;  /* 0x00000004ff007e24 */ /* 0x000fe2000f8e00ff */
[----:B------:R-:W-:Y:S01]  /*f900*/  ULDC.64 UR4, c[0x0][0x2c8] ;  /* 0x0000b20000047ab9 */ /* 0x000fe20000000a00 */
[----:B------:R-:W-:Y:S01]  /*f910*/  IMAD.SHL.U32 R247, R247, 0x2, RZ ;  /* 0x00000002f7f77824 */ /* 0x000fe200078e00ff */
[----:B------:R-:W-:Y:S01]  /*f920*/  UIMAD.WIDE.U32 UR6, UR6, UR4, URZ ;  /* 0x00000004060672a5 */ /* 0x000fe2000f8e003f */
[----:B--2---:R-:W1:Y:S03]  /*f930*/  SHFL.IDX PT, R41, R6, RZ, 0x1c1f ;  /* 0x001c1fff06297589 */ /* 0x004e6600000e0000 */
[----:B------:R-:W-:Y:S01]  /*f940*/  IADD3 R0, -R247, UR11, R0 ;  /* 0x0000000bf7007c10 */ /* 0x000fe2000fffe100 */
[----:B------:R-:W2:Y:S01]  /*f950*/  SHFL.IDX PT, R6, R6, 0x1, 0x1c1f ;  /* 0x003c1f0006067f89 */ /* 0x000ea200000e0000 */
[----:B------:R-:W-:-:S02]  /*f960*/  @UP2 USHF.R.U32.HI UR14, URZ, UR5, UR7 ;  /* 0x000000053f0e2299 */ /* 0x000fc40008011607 */
[----:B------:R-:W-:Y:S02]  /*f970*/  IADD3 R5, R0, -UR20, RZ ;  /* 0x8000001400057c10 */ /* 0x000fe4000fffe0ff */
[----:B------:R-:W-:Y:S01]  /*f980*/  IADD3 R0, -R247, UR24, RZ ;  /* 0x00000018f7007c10 */ /* 0x000fe2000fffe1ff */
[----:B------:R-:W-:-:S04]  /*f990*/  UIADD3 UR14, UR14, UR11, -UR20 ;  /* 0x0000000b0e0e7290 */ /* 0x000fc8000fffe814 */
[----:B------:R-:W-:-:S04]  /*f9a0*/  USHF.R.S32.HI UR4, URZ, 0x1f, UR14 ;  /* 0x0000001f3f047899 */ /* 0x000fc8000801140e */
[----:B------:R-:W-:Y:S02]  /*f9b0*/  ULEA.HI UR4, UR4, UR14, URZ, 0x7 ;  /* 0x0000000e04047291 */ /* 0x000fe4000f8f383f */
[----:B------:R-:W-:Y:S02]  /*f9c0*/  UIADD3 UR14, UR10, -0x2, URZ ;  /* 0xfffffffe0a0e7890 */ /* 0x000fe4000fffe03f */
[----:B------:R-:W-:Y:S01]  /*f9d0*/  USHF.R.S32.HI UR7, URZ, 0x7, UR4 ;  /* 0x000000073f077899 */ /* 0x000fe20008011404 */
[----:B-1----:R-:W-:-:S03]  /*f9e0*/  IMAD.IADD R41, R5, 0x1, R41 ;  /* 0x0000000105297824 */ /* 0x002fc600078e0229 */
[----:B------:R-:W-:Y:S01]  /*f9f0*/  UISETP.LT.AND UP0, UPT, URZ, UR7, UPT ;  /* 0x000000073f00728c */ /* 0x000fe2000bf01270 */
[----:B--2---:R-:W-:Y:S01]  /*fa00*/  IMAD.IADD R5, R5, 0x1, R6 ;  /* 0x0000000105057824 */ /* 0x004fe200078e0206 */
[C---:B------:R-:W-:Y:S02]  /*fa10*/  IMNMX R41, R0.reuse, R41, PT ;  /* 0x0000002900297217 */ /* 0x040fe40003800200 */
[----:B------:R-:W-:Y:S02]  /*fa20*/  USEL UR7, URZ, UR7, !UP0 ;  /* 0x000000073f077287 */ /* 0x000fe4000c000000 */
[----:B------:R-:W-:Y:S02]  /*fa30*/  ISETP.GT.AND P3, PT, R41, 0x10, PT ;  /* 0x000000102900780c */ /* 0x000fe40003f64270 */
[----:B------:R-:W-:Y:S01]  /*fa40*/  UISETP.GE.AND UP0, UPT, UR14, UR7, UPT ;  /* 0x000000070e00728c */ /* 0x000fe2000bf06270 */
[----:B------:R-:W-:Y:S02]  /*fa50*/  IMNMX R0, R0, R5, PT ;  /* 0x0000000500007217 */ /* 0x000fe40003800200 */
[----:B------:R-:W-:-:S02]  /*fa60*/  FSEL R20, R20, -INF , P3 ;  /* 0xff80000014147808 */ /* 0x000fc40001800000 */
[C---:B------:R-:W-:Y:S02]  /*fa70*/  ISETP.GT.AND P3, PT, R41.reuse, 0x18, PT ;  /* 0x000000182900780c */ /* 0x040fe40003f64270 */
[----:B------:R-:W-:Y:S02]  /*fa80*/  ISETP.GT.AND P2, PT, R0, RZ, PT ;  /* 0x000000ff0000720c */ /* 0x000fe40003f44270 */
[----:B------:R-:W-:Y:S02]  /*fa90*/  FSEL R16, R16, -INF , P3 ;  /* 0xff80000010107808 */ /* 0x000fe40001800000 */
[C---:B------:R-:W-:Y:S02]  /*faa0*/  ISETP.GT.AND P3, PT, R41.reuse, 0x20, PT ;  /* 0x000000202900780c */ /* 0x040fe40003f64270 */
[C---:B------:R-:W-:Y:S02]  /*fab0*/  ISETP.GT.AND P1, PT, R41.reuse, 0x1, PT ;  /* 0x000000012900780c */ /* 0x040fe40003f24270 */
[----:B------:R-:W-:-:S02]  /*fac0*/  ISETP.GT.AND P0, PT, R41, RZ, PT ;  /* 0x000000ff2900720c */ /* 0x000fc40003f04270 */
[----:B------:R-:W-:Y:S02]  /*fad0*/  FSEL R6, R30, -INF , P2 ;  /* 0xff8000001e067808 */ /* 0x000fe40001000000 */
[----:B------:R-:W-:Y:S02]  /*fae0*/  FSEL R30, R12, -INF , P3 ;  /* 0xff8000000c1e7808 */ /* 0x000fe40001800000 */
[----:B------:R-:W-:Y:S02]  /*faf0*/  FSEL R7, R29, -INF , P1 ;  /* 0xff8000001d077808 */ /* 0x000fe40000800000 */
[C---:B------:R-:W-:Y:S02]  /*fb00*/  ISETP.GT.AND P3, PT, R41.reuse, 0x28, PT ;  /* 0x000000282900780c */ /* 0x040fe40003f64270 */
[----:B------:R-:W-:Y:S02]  /*fb10*/  FSEL R40, R28, -INF , P0 ;  /* 0xff8000001c287808 */ /* 0x000fe40000000000 */
[----:B------:R-:W-:-:S02]  /*fb20*/  ISETP.GT.AND P1, PT, R41, 0x8, PT ;  /* 0x000000082900780c */ /* 0x000fc40003f24270 */
[----:B------:R-:W-:Y:S02]  /*fb30*/  ISETP.GT.AND P0, PT, R0, 0x1, PT ;  /* 0x000000010000780c */ /* 0x000fe40003f04270 */
[----:B------:R-:W-:Y:S02]  /*fb40*/  FSEL R29, R8, -INF , P3 ;  /* 0xff800000081d7808 */ /* 0x000fe40001800000 */
[----:B------:R-:W-:Y:S02]  /*fb50*/  ISETP.GT.AND P2, PT, R41, 0x9, PT ;  /* 0x000000092900780c */ /* 0x000fe40003f44270 */
[----:B------:R-:W-:Y:S02]  /*fb60*/  FSEL R24, R24, -INF , P1 ;  /* 0xff80000018187808 */ /* 0x000fe40000800000 */
[----:B------:R-:W-:Y:S02]  /*fb70*/  FMNMX.FTZ R8, R40, R7, !PT ;  /* 0x0000000728087209 */ /* 0x000fe40007810000 */
[----:B------:R-:W-:-:S02]  /*fb80*/  FSEL R5, R31, -INF , P0 ;  /* 0xff8000001f057808 */ /* 0x000fc40000000000 */
[----:B------:R-:W-:Y:S02]  /*fb90*/  FSEL R25, R25, -INF , P2 ;  /* 0xff80000019197808 */ /* 0x000fe40001000000 */
[----:B------:R-:W-:Y:S02]  /*fba0*/  ISETP.GT.AND P0, PT, R0, 0x9, PT ;  /* 0x000000090000780c */ /* 0x000fe40003f04270 */
[----:B------:R-:W-:Y:S02]  /*fbb0*/  FMNMX.FTZ R8, R24, R8, !PT ;  /* 0x0000000818087209 */ /* 0x000fe40007810000 */
[----:B------:R-:W-:Y:S02]  /*fbc0*/  ISETP.GT.AND P2, PT, R41, 0x11, PT ;  /* 0x000000112900780c */ /* 0x000fe40003f44270 */
[----:B------:R-:W-:Y:S02]  /*fbd0*/  FSEL R27, R27, -INF , P0 ;  /* 0xff8000001b1b7808 */ /* 0x000fe40000000000 */
[----:B------:R-:W-:-:S02]  /*fbe0*/  FMNMX.FTZ R8, R25, R8, !PT ;  /* 0x0000000819087209 */ /* 0x000fc40007810000 */
[----:B------:R-:W-:Y:S02]  /*fbf0*/  FSEL R21, R21, -INF , P2 ;  /* 0xff80000015157808 */ /* 0x000fe40001000000 */
[----:B------:R-:W-:Y:S02]  /*fc00*/  ISETP.GT.AND P0, PT, R0, 0x11, PT ;  /* 0x000000110000780c */ /* 0x000fe40003f04270 */
[----:B------:R-:W-:Y:S02]  /*fc10*/  ISETP.GT.AND P2, PT, R41, 0x19, PT ;  /* 0x000000192900780c */ /* 0x000fe40003f44270 */
[----:B------:R-:W-:Y:S02]  /*fc20*/  FMNMX.FTZ R8, R20, R8, !PT ;  /* 0x0000000814087209 */ /* 0x000fe40007810000 */
[----:B------:R-:W-:Y:S02]  /*fc30*/  FSEL R23, R23, -INF , P0 ;  /* 0xff80000017177808 */ /* 0x000fe40000000000 */
[----:B------:R-:W-:-:S02]  /*fc40*/  FSEL R17, R17, -INF , P2 ;  /* 0xff80000011117808 */ /* 0x000fc40001000000 */
[C---:B------:R-:W-:Y:S02]  /*fc50*/  ISETP.GT.AND P0, PT, R0.reuse, 0x19, PT ;  /* 0x000000190000780c */ /* 0x040fe40003f04270 */
[----:B------:R-:W-:Y:S02]  /*fc60*/  ISETP.GT.AND P2, PT, R41, 0x21, PT ;  /* 0x000000212900780c */ /* 0x000fe40003f44270 */
[----:B------:R-:W-:Y:S02]  /*fc70*/  FMNMX.FTZ R8, R21, R8, !PT ;  /* 0x0000000815087209 */ /* 0x000fe40007810000 */
[----:B------:R-:W-:Y:S02]  /*fc80*/  FSEL R31, R19, -INF , P0 ;  /* 0xff800000131f7808 */ /* 0x000fe40000000000 */
[----:B------:R-:W-:Y:S02]  /*fc90*/  FSEL R28, R13, -INF , P2 ;  /* 0xff8000000d1c7808 */ /* 0x000fe40001000000 */
[----:B------:R-:W-:-:S02]  /*fca0*/  ISETP.GT.AND P0, PT, R0, 0x21, PT ;  /* 0x000000210000780c */ /* 0x000fc40003f04270 */
[----:B------:R-:W-:Y:S02]  /*fcb0*/  ISETP.GT.AND P2, PT, R41, 0x29, PT ;  /* 0x000000292900780c */ /* 0x000fe40003f44270 */
[----:B------:R-:W-:Y:S02]  /*fcc0*/  FMNMX.FTZ R8, R16, R8, !PT ;  /* 0x0000000810087209 */ /* 0x000fe40007810000 */
[C---:B------:R-:W-:Y:S02]  /*fcd0*/  ISETP.GT.AND P1, PT, R0.reuse, 0x8, PT ;  /* 0x000000080000780c */ /* 0x040fe40003f24270 */
[----:B------:R-:W-:Y:S02]  /*fce0*/  FSEL R36, R15, -INF , P0 ;  /* 0xff8000000f247808 */ /* 0x000fe40000000000 */
[----:B------:R-:W-:Y:S02]  /*fcf0*/  FSEL R37, R9, -INF , P2 ;  /* 0xff80000009257808 */ /* 0x000fe40001000000 */
[----:B------:R-:W-:-:S02]  /*fd00*/  ISETP.GT.AND P0, PT, R0, 0x29, PT ;  /* 0x000000290000780c */ /* 0x000fc40003f04270 */
[----:B------:R-:W-:Y:S02]  /*fd10*/  FMNMX.FTZ R8, R17, R8, !PT ;  /* 0x0000000811087209 */ /* 0x000fe40007810000 */
[----:B------:R-:W-:Y:S02]  /*fd20*/  FSEL R26, R26, -INF , P1 ;  /* 0xff8000001a1a7808 */ /* 0x000fe40000800000 */
[----:B------:R-:W-:Y:S02]  /*fd30*/  FMNMX.FTZ R9, R6, R5, !PT ;  /* 0x0000000506097209 */ /* 0x000fe40007810000 */
[----:B------:R-:W-:Y:S02]  /*fd40*/  FSEL R177, R11, -INF , P0 ;  /* 0xff8000000bb17808 */ /* 0x000fe40000000000 */
[----:B------:R-:W-:Y:S02]  /*fd50*/  FMNMX.FTZ R8, R30, R8, !PT ;  /* 0x000000081e087209 */ /* 0x000fe40007810000 */
[----:B------:R-:W-:-:S02]  /*fd60*/  ISETP.GT.AND P1, PT, R0, 0x10, PT ;  /* 0x000000100000780c */ /* 0x000fc40003f24270 */
[----:B------:R-:W-:Y:S02]  /*fd70*/  ISETP.GT.AND P0, PT, R0, 0x31, PT ;  /* 0x000000310000780c */ /* 0x000fe40003f04270 */
[----:B------:R-:W-:Y:S02]  /*fd80*/  FMNMX.FTZ R9, R26, R9, !PT ;  /* 0x000000091a097209 */ /* 0x000fe40007810000 */
[----:B------:R-:W-:Y:S02]  /*fd90*/  FMNMX.FTZ R8, R28, R8, !PT ;  /* 0x000000081c087209 */ /* 0x000fe40007810000 */
[----:B------:R-:W-:Y:S02]  /*fda0*/  FSEL R22, R22, -INF , P1 ;  /* 0xff80000016167808 */ /* 0x000fe40000800000 */
[----:B------:R-:W-:Y:S02]  /*fdb0*/  FSEL R146, R107, -INF , P0 ;  /* 0xff8000006b927808 */ /* 0x000fe40000000000 */
[----:B------:R-:W-:-:S02]  /*fdc0*/  FMNMX.FTZ R9, R27, R9, !PT ;  /* 0x000000091b097209 */ /* 0x000fc40007810000 */
[C---:B------:R-:W-:Y:S02]  /*fdd0*/  ISETP.GT.AND P0, PT, R41.reuse, 0x39, PT ;  /* 0x000000392900780c */ /* 0x040fe40003f04270 */
[----:B------:R-:W-:Y:S02]  /*fde0*/  ISETP.GT.AND P3, PT, R41, 0x30, PT ;  /* 0x000000302900780c */ /* 0x000fe40003f64270 */
[----:B------:R-:W-:Y:S02]  /*fdf0*/  FMNMX.FTZ R8, R29, R8, !PT ;  /* 0x000000081d087209 */ /* 0x000fe40007810000 */
[----:B------:R-:W-:Y:S02]  /*fe00*/  ISETP.GT.AND P1, PT, R0, 0x18, PT ;  /* 0x000000180000780c */ /* 0x000fe40003f24270 */
[----:B------:R-:W-:Y:S02]  /*fe10*/  FMNMX.FTZ R9, R22, R9, !PT ;  /* 0x0000000916097209 */ /* 0x000fe40007810000 */
[----:B------:R-:W-:-:S02]  /*fe20*/  FSEL R135, R101, -INF , P0 ;  /* 0xff80000065877808 */ /* 0x000fc40000000000 */
[----:B------:R-:W-:Y:S02]  /*fe30*/  ISETP.GT.AND P2, PT, R41, 0x31, PT ;  /* 0x000000312900780c */ /* 0x000fe40003f44270 */
[----:B------:R-:W-:Y:S02]  /*fe40*/  ISETP.GT.AND P0, PT, R0, 0x39, PT ;  /* 0x000000390000780c */ /* 0x000fe40003f04270 */
[----:B------:R-:W-:Y:S02]  /*fe50*/  FSEL R133, R104, -INF , P3 ;  /* 0xff80000068857808 */ /* 0x000fe40001800000 */
[----:B------:R-:W-:Y:S02]  /*fe60*/  FMNMX.FTZ R8, R37, R8, !PT ;  /* 0x0000000825087209 */ /* 0x000fe40007810000 */
[----:B------:R-:W-:Y:S02]  /*fe70*/  FSEL R38, R18, -INF , P1 ;  /* 0xff80000012267808 */ /* 0x000fe40000800000 */
[----:B------:R-:W-:-:S02]  /*fe80*/  FMNMX.FTZ R9, R23, R9, !PT ;  /* 0x0000000917097209 */ /* 0x000fc40007810000 */
[----:B------:R-:W-:Y:S02]  /*fe90*/  FSEL R134, R105, -INF , P2 ;  /* 0xff80000069867808 */ /* 0x000fe40001000000 */
[----:B------:R-:W-:Y:S02]  /*fea0*/  FSEL R149, R103, -INF , P0 ;  /* 0xff80000067957808 */ /* 0x000fe40000000000 */
[C---:B------:R-:W-:Y:S02]  /*feb0*/  ISETP.GT.AND P2, PT, R41.reuse, 0x38, PT ;  /* 0x000000382900780c */ /* 0x040fe40003f44270 */
[----:B------:R-:W-:Y:S02]  /*fec0*/  ISETP.GT.AND P0, PT, R41, 0x41, PT ;  /* 0x000000412900780c */ /* 0x000fe40003f04270 */
[----:B------:R-:W-:Y:S02]  /*fed0*/  FMNMX.FTZ R8, R133, R8, !PT ;  /* 0x0000000885087209 */ /* 0x000fe40007810000 */
[----:B------:R-:W-:-:S02]  /*fee0*/  ISETP.GT.AND P1, PT, R0, 0x20, PT ;  /* 0x000000200000780c */ /* 0x000fc40003f24270 */
[----:B------:R-:W-:Y:S02]  /*fef0*/  FMNMX.FTZ R9, R38, R9, !PT ;  /* 0x0000000926097209 */ /* 0x000fe40007810000 */
[----:B------:R-:W-:Y:S02]  /*ff00*/  FSEL R144, R100, -INF , P2 ;  /* 0xff80000064907808 */ /* 0x000fe40001000000 */
[----:B------:R-:W-:Y:S02]  /*ff10*/  FSEL R158, R97, -INF , P0 ;  /* 0xff800000619e7808 */ /* 0x000fe40000000000 */
[----:B------:R-:W-:Y:S02]  /*ff20*/  FMNMX.FTZ R8, R134, R8, !PT ;  /* 0x0000000886087209 */ /* 0x000fe40007810000 */
[----:B------:R-:W-:Y:S02]  /*ff30*/  FSEL R39, R14, -INF , P1 ;  /* 0xff8000000e277808 */ /* 0x000fe40000800000 */
[----:B------:R-:W-:Y:S01]  /*ff40*/  ISETP.GT.AND P0, PT, R0, 0x41, PT ;  /* 0x000000410000780c */ /* 0x000fe20003f04270 */
[----:B------:R-:W-:Y:S01]  /*ff50*/  LDSM.16.MT88.4 R12, [R232+0x4900] ;  /* 0x00490000e80c783b */ /* 0x000fe20000004200 */
[----:B------:R-:W-:-:S02]  /*ff60*/  FMNMX.FTZ R9, R31, R9, !PT ;  /* 0x000000091f097209 */ /* 0x000fc40007810000 */
[----:B------:R-:W-:Y:S02]  /*ff70*/  ISETP.GT.AND P2, PT, R41, 0x40, PT ;  /* 0x000000402900780c */ /* 0x000fe40003f44270 */
[----:B------:R-:W-:Y:S02]  /*ff80*/  FMNMX.FTZ R8, R144, R8, !PT ;  /* 0x0000000890087209 */ /* 0x000fe40007810000 */
[----:B------:R-:W-:Y:S02]  /*ff90*/  ISETP.GT.AND P1, PT, R0, 0x28, PT ;  /* 0x000000280000780c */ /* 0x000fe40003f24270 */
[----:B------:R-:W-:Y:S02]  /*ffa0*/  FSEL R162, R99, -INF , P0 ;  /* 0xff80000063a27808 */ /* 0x000fe40000000000 */
[----:B------:R-:W-:Y:S02]  /*ffb0*/  FMNMX.FTZ R9, R39, R9, !PT ;  /* 0x0000000927097209 */ /* 0x000fe40007810000 */
[----:B------:R-:W-:-:S02]  /*ffc0*/  ISETP.GT.AND P0, PT, R41, 0x48, PT ;  /* 0x000000482900780c */ /* 0x000fc40003f04270 */
[----:B------:R-:W-:Y:S02]  /*ffd0*/  FSEL R157, R96, -INF , P2 ;  /* 0xff800000609d7808 */ /* 0x000fe40001000000 */
[----:B------:R-:W-:Y:S02]  /*ffe0*/  FMNMX.FTZ R8, R135, R8, !PT ;  /* 0x0000000887087209 */ /* 0x000fe40007810000 */
[----:B------:R-:W-:Y:S02]  /*fff0*/  FSEL R178, R10, -INF , P1 ;  /* 0xff8000000ab27808 */ /* 0x000fe40000800000 */
[----:B------:R-:W-:Y:S02]  /*10000*/  FMNMX.FTZ R9, R36, R9, !PT ;  /* 0x0000000924097209 */ /* 0x000fe40007810000 */
[----:B------:R-:W-:Y:S02]  /*10010*/  ISETP.GT.AND P1, PT, R0, 0x30, PT ;  /* 0x000000300000780c */ /* 0x000fe40003f24270 */
[----:B------:R-:W-:-:S02]  /*10020*/  FSEL R160, R92, -INF , P0 ;  /* 0xff8000005ca07808 */ /* 0x000fc40000000000 */
[----:B------:R-:W-:Y:S02]  /*10030*/  ISETP.GT.AND P0, PT, R0, 0x49, PT ;  /* 0x000000490000780c */ /* 0x000fe40003f04270 */
[----:B------:R-:W-:Y:S02]  /*10040*/  FMNMX.FTZ R8, R157, R8, !PT ;  /* 0x000000089d087209 */ /* 0x000fe40007810000 */
[----:B------:R-:W-:Y:S02]  /*10050*/  FMNMX.FTZ R9, R178, R9, !PT ;  /* 0x00000009b2097209 */ /* 0x000fe40007810000 */
[----:B------:R-:W-:Y:S02]  /*10060*/  FSEL R145, R106, -INF , P1 ;  /* 0xff8000006a917808 */ /* 0x000fe40000800000 */
[----:B------:R-:W-:Y:S02]  /*10070*/  ISETP.GT.AND P1, PT, R0, 0x38, PT ;  /* 0x000000380000780c */ /* 0x000fe40003f24270 */
[----:B------:R-:W-:-:S02]  /*10080*/  FSEL R165, R95, -INF , P0 ;  /* 0xff8000005fa57808 */ /* 0x000fc40000000000 */
[C---:B------:R-:W-:Y:S02]  /*10090*/  ISETP.GT.AND P2, PT, R41.reuse, 0x49, PT ;  /* 0x000000492900780c */ /* 0x040fe40003f44270 */
[----:B------:R-:W-:Y:S02]  /*100a0*/  ISETP.GT.AND P0, PT, R41, 0x50, PT ;  /* 0x000000502900780c */ /* 0x000fe40003f04270 */
[----:B------:R-:W-:Y:S02]  /*100b0*/  FMNMX.FTZ R8, R158, R8, !PT ;  /* 0x000000089e087209 */ /* 0x000fe40007810000 */
[----:B------:R-:W-:Y:S02]  /*100c0*/  FMNMX.FTZ R9, R177, R9, !PT ;  /* 0x00000009b1097209 */ /* 0x000fe40007810000 */
[----:B------:R-:W-:Y:S02]  /*100d0*/  FSEL R148, R102, -INF , P1 ;  /* 0xff80000066947808 */ /* 0x000fe40000800000 */
[----:B------:R-:W-:Y:S01]  /*100e0*/  ISETP.GT.AND P1, PT, R0, 0x40, PT ;  /* 0x000000400000780c */ /* 0x000fe20003f24270 */
[----:B------:R-:W-:Y:S01]  /*100f0*/  LDSM.16.MT88.4 R100, [R230+0x4100] ;  /* 0x00410000e664783b */ /* 0x000fe20000004200 */
[----:B------:R-:W-:-:S02]  /*10100*/  FSEL R159, R93, -INF , P2 ;  /* 0xff8000005d9f7808 */ /* 0x000fc40001000000 */
[----:B------:R-:W-:Y:S02]  /*10110*/  FSEL R176, R88, -INF , P0 ;  /* 0xff80000058b07808 */ /* 0x000fe40000000000 */
[----:B------:R-:W-:Y:S02]  /*10120*/  FMNMX.FTZ R8, R160, R8, !PT ;  /* 0x00000008a0087209 */ /* 0x000fe40007810000 */
[----:B------:R-:W-:Y:S02]  /*10130*/  ISETP.GT.AND P0, PT, R0, 0x51, PT ;  /* 0x000000510000780c */ /* 0x000fe40003f04270 */
[----:B------:R-:W-:Y:S02]  /*10140*/  FMNMX.FTZ R9, R145, R9, !PT ;  /* 0x0000000991097209 */ /* 0x000fe40007810000 */
[----:B------:R-:W-:Y:S02]  /*10150*/  FSEL R161, R98, -INF , P1 ;  /* 0xff80000062a17808 */ /* 0x000fe40000800000 */
[----:B------:R-:W-:Y:S01]  /*10160*/  ISETP.GT.AND P2, PT, R41, 0x51, PT ;  /* 0x000000512900780c */ /* 0x000fe20003f44270 */
[----:B------:R-:W-:Y:S01]  /*10170*/  LDSM.16.MT88.4 R96, [R232+0x4100] ;  /* 0x00410000e860783b */ /* 0x000fe20000004200 */
[----:B------:R-:W-:-:S02]  /*10180*/  FMNMX.FTZ R8, R159, R8, !PT ;  /* 0x000000089f087209 */ /* 0x000fc40007810000 */
[----:B------:R-:W-:Y:S02]  /*10190*/  ISETP.GT.AND P1, PT, R0, 0x48, PT ;  /* 0x000000480000780c */ /* 0x000fe40003f24270 */
[----:B------:R-:W-:Y:S02]  /*101a0*/  FSEL R167, R91, -INF , P0 ;  /* 0xff8000005ba77808 */ /* 0x000fe40000000000 */
        /* <DEDUP_REMOVED lines=8> */
[----:B------:R-:W-:Y:S02]  /*10230*/  ISETP.GT.AND P0, PT, R0, 0x59, PT ;  /* 0x000000590000780c */ /* 0x000fe40003f04270 */
[----:B------:R-:W-:-:S02]  /*10240*/  ISETP.GT.AND P2, PT, R41, 0x59, PT ;  /* 0x000000592900780c */ /* 0x000fc40003f44270 */
[----:B------:R-:W-:Y:S02]  /*10250*/  FMNMX.FTZ R8, R171, R8, !PT ;  /* 0x00000008ab087209 */ /* 0x000fe40007810000 */
[----:B------:R-:W-:Y:S02]  /*10260*/  FMNMX.FTZ R9, R149, R9, !PT ;  /* 0x0000000995097209 */ /* 0x000fe40007810000 */
[----:B------:R-:W-:Y:S02]  /*10270*/  FSEL R168, R90, -INF , P1 ;  /* 0xff8000005aa87808 */ /* 0x000fe40000800000 */
[----:B------:R-:W-:Y:S01]  /*10280*/  ISETP.GT.AND P1, PT, R0, 0x58, PT ;  /* 0x000000580000780c */ /* 0x000fe20003f24270 */
[----:B------:R-:W-:Y:S01]  /*10290*/  LDSM.16.MT88.4 R88, [R228+0x100] ;  /* 0x00010000e458783b */ /* 0x000fe20000004200 */
[----:B------:R-:W-:Y:S02]  /*102a0*/  FSEL R163, R87, -INF , P0 ;  /* 0xff80000057a37808 */ /* 0x000fe40000000000 */
[----:B------:R-:W-:-:S02]  /*102b0*/  FSEL R169, R85, -INF , P2 ;  /* 0xff80000055a97808 */ /* 0x000fc40001000000 */
[----:B------:R-:W-:Y:S02]  /*102c0*/  ISETP.GT.AND P0, PT, R41, 0x60, PT ;  /* 0x000000602900780c */ /* 0x000fe40003f04270 */
[----:B------:R-:W-:Y:S02]  /*102d0*/  FMNMX.FTZ R8, R170, R8, !PT ;  /* 0x00000008aa087209 */ /* 0x000fe40007810000 */
[----:B------:R-:W-:Y:S02]  /*102e0*/  FMNMX.FTZ R9, R161, R9, !PT ;  /* 0x00000009a1097209 */ /* 0x000fe40007810000 */
[----:B------:R-:W-:Y:S02]  /*102f0*/  FSEL R166, R86, -INF , P1 ;  /* 0xff80000056a67808 */ /* 0x000fe40000800000 */
        /* <DEDUP_REMOVED lines=23> */
[----:B------:R-:W-:Y:S02]  /*10470*/  ISETP.GT.AND P1, PT, R0, 0x60, PT ;  /* 0x000000600000780c */ /* 0x000fe40003f24270 */
[----:B------:R-:W-:Y:S02]  /*10480*/  FMNMX.FTZ R9, R166, R9, !PT ;  /* 0x00000009a6097209 */ /* 0x000fe40007810000 */
[----:B------:R-:W-:-:S02]  /*10490*/  ISETP.GT.AND P2, PT, R41, 0x79, PT ;  /* 0x000000792900780c */ /* 0x000fc40003f44270 */
[----:B------:R-:W-:Y:S02]  /*104a0*/  FSEL R65, R32, -INF , P3 ;  /* 0xff80000020417808 */ /* 0x000fe40001800000 */
[----:B------:R-:W-:Y:S02]  /*104b0*/  FMNMX.FTZ R8, R66, R8, !PT ;  /* 0x0000000842087209 */ /* 0x000fe40007810000 */
[----:B------:R-:W-:Y:S02]  /*104c0*/  ISETP.GT.AND P0, PT, R0, 0x61, PT ;  /* 0x000000610000780c */ /* 0x000fe40003f04270 */
[----:B------:R-:W-:Y:S02]  /*104d0*/  FSEL R152, R82, -INF , P1 ;  /* 0xff80000052987808 */ /* 0x000fe40000800000 */
[----:B------:R-:W-:Y:S02]  /*104e0*/  FMNMX.FTZ R9, R163, R9, !PT ;  /* 0x00000009a3097209 */ /* 0x000fe40007810000 */
[----:B------:R-:W-:-:S02]  /*104f0*/  FSEL R63, R33, -INF , P2 ;  /* 0xff800000213f7808 */ /* 0x000fc40001000000 */
[----:B------:R-:W-:Y:S02]  /*10500*/  FMNMX.FTZ R8, R65, R8, !PT ;  /* 0x0000000841087209 */ /* 0x000fe40007810000 */
[----:B------:R-:W-:Y:S02]  /*10510*/  FSEL R151, R83, -INF , P0 ;  /* 0xff80000053977808 */ /* 0x000fe40000000000 */
[----:B------:R-:W-:Y:S01]  /*10520*/  ISETP.GT.AND P1, PT, R0, 0x68, PT ;  /* 0x000000680000780c */ /* 0x000fe20003f24270 */
[----:B------:R-:W-:Y:S01]  /*10530*/  LDSM.16.MT88.4 R80, [R229+0x100] ;  /* 0x00010000e550783b */ /* 0x000fe20000004200 */
[----:B------:R-:W-:Y:S02]  /*10540*/  FMNMX.FTZ R10, R152, R9, !PT ;  /* 0x00000009980a7209 */ /* 0x000fe40007810000 */
[----:B------:R-:W-:Y:S02]  /*10550*/  FMNMX.FTZ R8, R63, R8, !PT ;  /* 0x000000083f087209 */ /* 0x000fe40007810000 */
[----:B------:R-:W-:-:S02]  /*10560*/  ISETP.GT.AND P0, PT, R0, 0x69, PT ;  /* 0x000000690000780c */ /* 0x000fc40003f04270 */
[----:B------:R-:W-:Y:S01]  /*10570*/  FSEL R150, R78, -INF , P1 ;  /* 0xff8000004e967808 */ /* 0x000fe20000800000 */
[----:B------:R-:W1:Y:S01]  /*10580*/  SHFL.BFLY PT, R9, R8, 0x2, 0x1f ;  /* 0x0c401f0008097f89 */ /* 0x000e6200000e0000 */
[----:B------:R-:W-:Y:S02]  /*10590*/  FMNMX.FTZ R10, R151, R10, !PT ;  /* 0x0000000a970a7209 */ /* 0x000fe40007810000 */
[----:B------:R-:W-:Y:S02]  /*105a0*/  FSEL R147, R79, -INF , P0 ;  /* 0xff8000004f937808 */ /* 0x000fe40000000000 */
[----:B------:R-:W-:Y:S02]  /*105b0*/  ISETP.GT.AND P1, PT, R0, 0x70, PT ;  /* 0x000000700000780c */ /* 0x000fe40003f24270 */
[----:B------:R-:W-:Y:S02]  /*105c0*/  FMNMX.FTZ R10, R150, R10, !PT ;  /* 0x0000000a960a7209 */ /* 0x000fe40007810000 */
[----:B------:R-:W-:-:S02]  /*105d0*/  ISETP.GT.AND P0, PT, R0, 0x71, PT ;  /* 0x000000710000780c */ /* 0x000fc40003f04270 */
[----:B------:R-:W-:Y:S02]  /*105e0*/  FSEL R62, R70, -INF , P1 ;  /* 0xff800000463e7808 */ /* 0x000fe40000800000 */
        /* <DEDUP_REMOVED lines=8> */
[----:B------:R-:W-:Y:S01]  /*10670*/  FMNMX.FTZ R0, R60, R10, !PT ;  /* 0x0000000a3c007209 */ /* 0x000fe20007810000 */
[----:B------:R-:W-:Y:S01]  /*10680*/  LDSM.16.MT88.4 R32, [R230+0x4900] ;  /* 0x00490000e620783b */ /* 0x000fe20000004200 */
[----:B-1----:R-:W-:Y:S02]  /*10690*/  FMNMX.FTZ R10, R9, R8, !PT ;  /* 0x00000008090a7209 */ /* 0x002fe40007810000 */
        /* <DEDUP_REMOVED lines=17> */
[----:B------:R-:W-:Y:S01]  /*107b0*/  FFMA.FTZ R46, R16, c[0x0][0x2d0], -R64 ;  /* 0x0000b400102e7a23 */ /* 0x000fe20000010840 */
[----:B------:R-:W-:Y:S02]  /*107c0*/  LDSM.16.MT88.4 R8, [R228+0x900] ;  /* 0x00090000e408783b */ /* 0x000fe40000004200 */
[----:B------:R-:W1:Y:S01]  /*107d0*/  MUFU.EX2 R54, R54 ;  /* 0x0000003600367308 */ /* 0x000e620000000800 */
[C---:B------:R-:W-:Y:S01]  /*107e0*/  FSETP.NEU.FTZ.AND P0, PT, R132.reuse, -INF , PT ;  /* 0xff8000008400780b */ /* 0x040fe20003f1d000 */
[----:B------:R-:W-:-:S02]  /*107f0*/  FMUL.FTZ R58, R132, c[0x0][0x2d0] ;  /* 0x0000b400843a7a20 */ /* 0x000fc40000410000 */
[--C-:B------:R-:W-:Y:S02]  /*10800*/  FFMA.FTZ R45, R17, c[0x0][0x2d0], -R64.reuse ;  /* 0x0000b400112d7a23 */ /* 0x100fe40000010840 */
[--C-:B------:R-:W-:Y:S01]  /*10810*/  FFMA.FTZ R42, R30, c[0x0][0x2d0], -R64.reuse ;  /* 0x0000b4001e2a7a23 */ /* 0x100fe20000010840 */
[----:B------:R-:W-:Y:S01]  /*10820*/  FSEL R58, R58, RZ, P0 ;  /* 0x000000ff3a3a7208 */ /* 0x000fe20000000000 */
[----:B------:R-:W-:Y:S01]  /*10830*/  MUFU.EX2 R52, R52 ;  /* 0x0000003400347308 */ /* 0x000fe20000000800 */
[--C-:B------:R-:W-:Y:S01]  /*10840*/  FFMA.FTZ R41, R28, c[0x0][0x2d0], -R64.reuse ;  /* 0x0000b4001c297a23 */ /* 0x100fe20000010840 */
[----:B------:R-:W-:Y:S01]  /*10850*/  LDSM.16.MT88.4 R16, [R229+0x900] ;  /* 0x00090000e510783b */ /* 0x000fe20000004200 */
[----:B------:R-:W-:Y:S01]  /*10860*/  FFMA.FTZ R37, R37, c[0x0][0x2d0], -R64 ;  /* 0x0000b40025257a23 */ /* 0x000fe20000010840 */
[----:B------:R-:W-:Y:S01]  /*10870*/  PLOP3.LUT P0, PT, PT, PT, UP0, 0x80, 0x0 ;  /* 0x000000000000781c */ /* 0x000fe20003f0f008 */
[--C-:B------:R-:W-:Y:S02]  /*10880*/  FFMA.FTZ R57, R6, c[0x0][0x2d0], -R58.reuse ;  /* 0x0000b40006397a23 */ /* 0x100fe4000001083a */
        /* <DEDUP_REMOVED lines=10> */
[--C-:B------:R-:W-:Y:S01]  /*10930*/  FFMA.FTZ R43, R38, c[0x0][0x2d0], -R58.reuse ;  /* 0x0000b400262b7a23 */ /* 0x100fe2000001083a */
[----:B------:R-:W4:Y:S01]  /*10940*/  LDSM.16.MT88.4 R20, [R230+0x900] ;  /* 0x00090000e614783b */ /* 0x000f220000004200 */
[----:B------:R-:W-:-:S02]  /*10950*/  FFMA.FTZ R40, R31, c[0x0][0x2d0], -R58 ;  /* 0x0000b4001f287a23 */ /* 0x000fc4000001083a */
[----:B------:R-:W-:Y:S02]  /*10960*/  FFMA.FTZ R38, R29, c[0x0][0x2d0], -R64 ;  /* 0x0000b4001d267a23 */ /* 0x000fe40000010840 */
[----:B------:R-:W-:Y:S01]  /*10970*/  LDSM.16.MT88.4 R28, [R229+0x4900] ;  /* 0x00490000e51c783b */ /* 0x000fe20000004200 */
[----:B------:R-:W5:Y:S01]  /*10980*/  MUFU.EX2 R56, R56 ;  /* 0x0000003800387308 */ /* 0x000f620000000800 */
[----:B--2---:R-:W-:Y:S01]  /*10990*/  F2FP.BF16.PACK_AB R114, R51, R52 ;  /* 0x000000343372723e */ /* 0x004fe200000010ff */
[--C-:B------:R-:W-:Y:S02]  /*109a0*/  FFMA.FTZ R39, R39, c[0x0][0x2d0], -R58.reuse ;  /* 0x0000b40027277a23 */ /* 0x100fe4000001083a */
        /* <DEDUP_REMOVED lines=8> */
[----:B-----5:R-:W-:Y:S01]  /*10a30*/  F2FP.BF16.PACK_AB R113, R56, R57 ;  /* 0x000000393871723e */ /* 0x020fe200000010ff */
[----:B------:R-:W-:Y:S02]  /*10a40*/  FFMA.FTZ R135, R135, c[0x0][0x2d0], -R64 ;  /* 0x0000b40087877a23 */ /* 0x000fe40000010840 */
[--C-:B------:R-:W-:Y:S02]  /*10a50*/  FFMA.FTZ R145, R145, c[0x0][0x2d0], -R58.reuse ;  /* 0x0000b40091917a23 */ /* 0x100fe4000001083a */
[----:B------:R-:W-:-:S02]  /*10a60*/  FFMA.FTZ R146, R146, c[0x0][0x2d0], -R58 ;  /* 0x0000b40092927a23 */ /* 0x000fc4000001083a */
[----:B------:R-:W5:Y:S01]  /*10a70*/  MUFU.EX2 R50, R50 ;  /* 0x0000003200327308 */ /* 0x000f620000000800 */
[--C-:B------:R-:W-:Y:S02]  /*10a80*/  FFMA.FTZ R148, R148, c[0x0][0x2d0], -R58.reuse ;  /* 0x0000b40094947a23 */ /* 0x100fe4000001083a */
[----:B------:R-:W-:Y:S02]  /*10a90*/  FFMA.FTZ R149, R149, c[0x0][0x2d0], -R58 ;  /* 0x0000b40095957a23 */ /* 0x000fe4000001083a */
[--C-:B------:R-:W-:Y:S02]  /*10aa0*/  FFMA.FTZ R157, R157, c[0x0][0x2d0], -R64.reuse ;  /* 0x0000b4009d9d7a23 */ /* 0x100fe40000010840 */
[--C-:B------:R-:W-:Y:S01]  /*10ab0*/  FFMA.FTZ R158, R158, c[0x0][0x2d0], -R64.reuse ;  /* 0x0000b4009e9e7a23 */ /* 0x100fe20000010840 */
[----:B--2---:R-:W-:Y:S01]  /*10ac0*/  F2FP.BF16.PACK_AB R115, R47, R53 ;  /* 0x000000352f73723e */ /* 0x004fe200000010ff */
[----:B------:R-:W2:Y:S01]  /*10ad0*/  MUFU.EX2 R49, R49 ;  /* 0x0000003100317308 */ /* 0x000ea20000000800 */
[----:B------:R-:W-:-:S02]  /*10ae0*/  FFMA.FTZ R160, R160, c[0x0][0x2d0], -R64 ;  /* 0x0000b400a0a07a23 */ /* 0x000fc40000010840 */
[----:B------:R-:W-:Y:S02]  /*10af0*/  FFMA.FTZ R159, R159, c[0x0][0x2d0], -R64 ;  /* 0x0000b4009f9f7a23 */ /* 0x000fe40000010840 */
        /* <DEDUP_REMOVED lines=21> */
[----:B------:R-:W1:Y:S01]  /*10c50*/  MUFU.EX2 R44, R44 ;  /* 0x0000002c002c7308 */ /* 0x000e620000000800 */
        /* <DEDUP_REMOVED lines=13> */
[--C-:B------:R-:W-:Y:S02]  /*10d30*/  FFMA.FTZ R65, R65, c[0x0][0x2d0], -R64.reuse ;  /* 0x0000b40041417a23 */ /* 0x100fe40000010840 */
[----:B------:R-:W-:Y:S01]  /*10d40*/  FFMA.FTZ R242, R63, c[0x0][0x2d0], -R64 ;  /* 0x0000b4003ff27a23 */ /* 0x000fe20000010840 */
[C---:B------:R-:W-:Y:S01]  /*10d50*/  HMMA.16816.F32.BF16 R120, R112.reuse, R100, RZ ;  /* 0x000000647078723c */ /* 0x040fe200000418ff */
[--C-:B------:R-:W-:Y:S01]  /*10d60*/  FFMA.FTZ R62, R62, c[0x0][0x2d0], -R58.reuse ;  /* 0x0000b4003e3e7a23 */ /* 0x100fe2000001083a */
[----:B------:R-:W1:Y:S01]  /*10d70*/  MUFU.EX2 R42, R42 ;  /* 0x0000002a002a7308 */ /* 0x000e620000000800 */
[--C-:B------:R-:W-:Y:S02]  /*10d80*/  FFMA.FTZ R61, R61, c[0x0][0x2d0], -R58.reuse ;  /* 0x0000b4003d3d7a23 */ /* 0x100fe4000001083a */
[--C-:B------:R-:W-:Y:S02]  /*10d90*/  FFMA.FTZ R243, R59, c[0x0][0x2d0], -R58.reuse ;  /* 0x0000b4003bf37a23 */ /* 0x100fe4000001083a */
[----:B------:R-:W-:Y:S01]  /*10da0*/  FFMA.FTZ R60, R60, c[0x0][0x2d0], -R58 ;  /* 0x0000b4003c3c7a23 */ /* 0x000fe2000001083a */
[----:B------:R-:W-:Y:S01]  /*10db0*/  HMMA.16816.F32.BF16 R104, R112, R108, RZ ;  /* 0x0000006c7068723c */ /* 0x000fe200000418ff */
[----:B------:R-:W-:Y:S01]  /*10dc0*/  FADD.FTZ R51, R51, R54 ;  /* 0x0000003633337221 */ /* 0x000fe20000010000 */
[----:B------:R-:W1:Y:S01]  /*10dd0*/  MUFU.EX2 R41, R41 ;  /* 0x0000002900297308 */ /* 0x000e620000000800 */
[----:B------:R-:W-:-:S02]  /*10de0*/  FADD.FTZ R56, R47, R56 ;  /* 0x000000382f387221 */ /* 0x000fc40000010000 */
[----:B-----5:R-:W-:-:S03]  /*10df0*/  FADD.FTZ R51, R50, R51 ;  /* 0x0000003332337221 */ /* 0x020fc60000010000 */
[C---:B------:R-:W-:Y:S02]  /*10e00*/  HMMA.16816.F32.BF16 R124, R112.reuse, R126, RZ ;  /* 0x0000007e707c723c */ /* 0x040fe400000418ff */
[----:B------:R-:W-:Y:S06]  /*10e10*/  MUFU.EX2 R38, R38 ;  /* 0x0000002600267308 */ /* 0x000fec0000000800 */
[C---:B------:R-:W-:Y:S02]  /*10e20*/  HMMA.16816.F32.BF16 R72, R112.reuse, R74, RZ ;  /* 0x0000004a7048723c */ /* 0x040fe400000418ff */
[----:B------:R-:W-:Y:S06]  /*10e30*/  MUFU.EX2 R37, R37 ;  /* 0x0000002500257308 */ /* 0x000fec0000000800 */
[C---:B------:R-:W-:Y:S02]  /*10e40*/  HMMA.16816.F32.BF16 R80, R112.reuse, R82, RZ ;  /* 0x000000527050723c */ /* 0x040fe400000418ff */
[----:B------:R-:W-:Y:S06]  /*10e50*/  MUFU.EX2 R39, R39 ;  /* 0x0000002700277308 */ /* 0x000fec0000000800 */
[C---:B------:R-:W-:Y:S02]  /*10e60*/  HMMA.16816.F32.BF16 R96, R112.reuse, R98, RZ ;  /* 0x000000627060723c */ /* 0x040fe400000418ff */
[----:B------:R-:W5:Y:S06]  /*10e70*/  MUFU.EX2 R36, R36 ;  /* 0x0000002400247308 */ /* 0x000f6c0000000800 */
[C---:B------:R-:W-:Y:S02]  /*10e80*/  HMMA.16816.F32.BF16 R100, R112.reuse, R102, RZ ;  /* 0x000000667064723c */ /* 0x040fe400000418ff */
[----:B------:R-:W-:Y:S06]  /*10e90*/  MUFU.EX2 R3, R3 ;  /* 0x0000000300037308 */ /* 0x000fec0000000800 */
[C---:B------:R-:W-:Y:S02]  /*10ea0*/  HMMA.16816.F32.BF16 R108, R112.reuse, R110, RZ ;  /* 0x0000006e706c723c */ /* 0x040fe400000418ff */
[----:B------:R-:W4:Y:S06]  /*10eb0*/  MUFU.EX2 R2, R2 ;  /* 0x0000000200027308 */ /* 0x000f2c0000000800 */
[C---:B---3--:R-:W-:Y:S02]  /*10ec0*/  HMMA.16816.F32.BF16 R116, R112.reuse, R4, RZ ;  /* 0x000000047074723c */ /* 0x048fe400000418ff */
[----:B------:R-:W3:Y:S05]  /*10ed0*/  MUFU.EX2 R133, R133 ;  /* 0x0000008500857308 */ /* 0x000eea0000000800 */
[----:B--2---:R-:W-:Y:S01]  /*10ee0*/  F2FP.BF16.PACK_AB R4, R49, R50 ;  /* 0x000000323104723e */ /* 0x004fe200000010ff */
[----:B------:R-:W-:Y:S01]  /*10ef0*/  HMMA.16816.F32.BF16 R112, R112, R6, RZ ;  /* 0x000000067070723c */ /* 0x000fe200000418ff */
[----:B-1----:R-:W-:Y:S01]  /*10f00*/  F2FP.BF16.PACK_AB R5, R44, R48 ;  /* 0x000000302c05723e */ /* 0x002fe200000010ff */
        /* <DEDUP_REMOVED lines=15> */
[----:B------:R-:W2:Y:S01]  /*11000*/  LDSM.16.MT88.4 R8, [R228+0x4900] ;  /* 0x00490000e408783b */ /* 0x000ea20000004200 */
        /* <DEDUP_REMOVED lines=11> */
[C---:B----4-:R-:W-:Y:S02]  /*110c0*/  HMMA.16816.F32.BF16 R68, R4.reuse, R20, R68 ;  /* 0x000000140444723c */ /* 0x050fe40000041844 */
[----:B------:R-:W4:Y:S06]  /*110d0*/  MUFU.EX2 R158, R158 ;  /* 0x0000009e009e7308 */ /* 0x000f2c0000000800 */
[C---:B--2---:R-:W-:Y:S02]  /*110e0*/  HMMA.16816.F32.BF16 R116, R4.reuse, R8, R116 ;  /* 0x000000080474723c */ /* 0x044fe40000041874 */
[----:B------:R-:W-:Y:S06]  /*110f0*/  MUFU.EX2 R160, R160 ;  /* 0x000000a000a07308 */ /* 0x000fec0000000800 */
[C---:B------:R-:W-:Y:S01]  /*11100*/  HMMA.16816.F32.BF16 R112, R4.reuse, R10, R112 ;  /* 0x0000000a0470723c */ /* 0x040fe20000041870 */
[----:B------:R-:W2:Y:S01]  /*11110*/  LDSM.16.MT88.4 R8, [R232+0x5100] ;  /* 0x00510000e808783b */ /* 0x000ea20000004200 */
        /* <DEDUP_REMOVED lines=15> */
[----:B------:R-:W1:Y:S06]  /*11210*/  MUFU.EX2 R171, R171 ;  /* 0x000000ab00ab7308 */ /* 0x000e6c0000000800 */
[----:B------:R-:W-:Y:S01]  /*11220*/  HMMA.16816.F32.BF16 R108, R4, R30, R108 ;  /* 0x0000001e046c723c */ /* 0x000fe2000004186c */
[----:B------:R-:W4:Y:S01]  /*11230*/  LDSM.16.MT88.4 R28, [R229+0x5100] ;  /* 0x00510000e51c783b */ /* 0x000f220000004200 */
[----:B------:R-:W-:Y:S05]  /*11240*/  MUFU.EX2 R170, R170 ;  /* 0x000000aa00aa7308 */ /* 0x000fea0000000800 */
[C---:B------:R-:W-:Y:S01]  /*11250*/  F2FP.BF16.PACK_AB R4, R41.reuse, R42 ;  /* 0x0000002a2904723e */ /* 0x040fe200000010ff */
[----:B------:R-:W-:Y:S01]  /*11260*/  FADD.FTZ R41, R41, R45 ;  /* 0x0000002d29297221 */ /* 0x000fe20000010000 */
[----:B-----5:R-:W-:Y:S01]  /*11270*/  F2FP.BF16.PACK_AB R5, R36, R39 ;  /* 0x000000272405723e */ /* 0x020fe200000010ff */
[----:B------:R-:W-:Y:S01]  /*11280*/  MUFU.EX2 R169, R169 ;  /* 0x000000a900a97308 */ /* 0x000fe20000000800 */
[----:B------:R-:W-:Y:S01]  /*11290*/  F2FP.BF16.PACK_AB R6, R37, R38 ;  /* 0x000000262506723e */ /* 0x000fe200000010ff */
[----:B------:R-:W-:Y:S01]  /*112a0*/  FADD.FTZ R39, R39, R43 ;  /* 0x0000002b27277221 */ /* 0x000fe20000010000 */
[----:B------:R-:W-:Y:S01]  /*112b0*/  F2FP.BF16.PACK_AB R7, R2, R3 ;  /* 0x000000030207723e */ /* 0x000fe200000010ff */
[----:B------:R-:W-:-:S02]  /*112c0*/  FADD.FTZ R41, R38, R41 ;  /* 0x0000002926297221 */ /* 0x000fc40000010000 */
[----:B------:R-:W-:Y:S02]  /*112d0*/  FADD.FTZ R39, R36, R39 ;  /* 0x0000002724277221 */ /* 0x000fe40000010000 */
[----:B------:R-:W5:Y:S01]  /*112e0*/  MUFU.EX2 R168, R168 ;  /* 0x000000a800a87308 */ /* 0x000f620000000800 */
[----:B------:R-:W-:Y:S01]  /*112f0*/  FADD.FTZ R37, R37, R41 ;  /* 0x0000002925257221 */ /* 0x000fe20000010000 */
[C---:B-1----:R-:W-:Y:S01]  /*11300*/  HMMA.16816.F32.BF16 R84, R4.reuse, R12, R84 ;  /* 0x0000000c0454723c */ /* 0x042fe20000041854 */
[----:B------:R-:W-:Y:S02]  /*11310*/  FADD.FTZ R3, R3, R39 ;  /* 0x0000002703037221 */ /* 0x000fe40000010000 */
[----:B---3--:R-:W-:Y:S02]  /*11320*/  FADD.FTZ R37, R133, R37 ;  /* 0x0000002585257221 */ /* 0x008fe40000010000 */
[----:B------:R-:W-:Y:S01]  /*11330*/  FADD.FTZ R3, R2, R3 ;  /* 0x0000000302037221 */ /* 0x000fe20000010000 */
[----:B------:R-:W1:Y:S02]  /*11340*/  MUFU.EX2 R167, R167 ;  /* 0x000000a700a77308 */ /* 0x000e640000000800 */
[C---:B------:R-:W-:Y:S01]  /*11350*/  HMMA.16816.F32.BF16 R88, R4.reuse, R14, R88 ;  /* 0x0000000e0458723c */ /* 0x040fe20000041858 */
[----:B------:R-:W3:Y:S05]  /*11360*/  LDSM.16.MT88.4 R12, [R228+0x5100] ;  /* 0x00510000e40c783b */ /* 0x000eea0000004200 */
[----:B------:R-:W-:Y:S02]  /*11370*/  MUFU.EX2 R166, R166 ;  /* 0x000000a600a67308 */ /* 0x000fe40000000800 */
[C---:B--2---:R-:W-:Y:S06]  /*11380*/  HMMA.16816.F32.BF16 R92, R4.reuse, R8, R92 ;  /* 0x00000008045c723c */ /* 0x044fec000004185c */
[----:B------:R-:W2:Y:S02]  /*11390*/  MUFU.EX2 R163, R163 ;  /* 0x000000a300a37308 */ /* 0x000ea40000000800 */
        /* <DEDUP_REMOVED lines=23> */
[C---:B----4-:R-:W-:Y:S06]  /*11510*/  HMMA.16816.F32.BF16 R104, R4.reuse, R28, R104 ;  /* 0x0000001c0468723c */ /* 0x050fec0000041868 */
[----:B------:R-:W-:Y:S02]  /*11520*/  MUFU.EX2 R61, R61 ;  /* 0x0000003d003d7308 */ /* 0x000fe40000000800 */
[C---:B------:R-:W-:Y:S01]  /*11530*/  HMMA.16816.F32.BF16 R108, R4.reuse, R30, R108 ;  /* 0x0000001e046c723c */ /* 0x040fe2000004186c */
[----:B------:R-:W-:Y:S05]  /*11540*/  LDSM.16.MT88.4 R28, [R229+0x5900] ;  /* 0x00590000e51c783b */ /* 0x000fea0000004200 */
[----:B------:R-:W-:Y:S02]  /*11550*/  MUFU.EX2 R243, R243 ;  /* 0x000000f300f37308 */ /* 0x000fe40000000800 */
[C---:B---3--:R-:W-:Y:S08]  /*11560*/  HMMA.16816.F32.BF16 R116, R4.reuse, R12, R116 ;  /* 0x0000000c0474723c */ /* 0x048ff00000041874 */
[----:B------:R-:W-:Y:S01]  /*11570*/  HMMA.16816.F32.BF16 R112, R4, R14, R112 ;  /* 0x0000000e0470723c */ /* 0x000fe20000041870 */
[----:B------:R-:W3:Y:S06]  /*11580*/  LDSM.16.MT88.4 R12, [R232+0x5900] ;  /* 0x00590000e80c783b */ /* 0x000eec0000004200 */
        /* <DEDUP_REMOVED lines=10> */
[----:B-1----:R-:W-:Y:S01]  /*11630*/  HMMA.16816.F32.BF16 R84, R4, R8, R84 ;  /* 0x000000080454723c */ /* 0x002fe20000041854 */
[----:B------:R-:W-:Y:S02]  /*11640*/  FADD.FTZ R135, R157, R135 ;  /* 0x000000879d877221 */ /* 0x000fe40000010000 */
[----:B------:R-:W-:-:S05]  /*11650*/  FADD.FTZ R148, R149, R148 ;  /* 0x0000009495947221 */ /* 0x000fca0000010000 */
[C---:B------:R-:W-:Y:S01]  /*11660*/  HMMA.16816.F32.BF16 R88, R4.reuse, R10, R88 ;  /* 0x0000000a0458723c */ /* 0x040fe20000041858 */
[----:B------:R-:W1:Y:S07]  /*11670*/  LDSM.16.MT88.4 R8, [R228+0x5900] ;  /* 0x00590000e408783b */ /* 0x000e6e0000004200 */
[C---:B------:R-:W-:Y:S08]  /*11680*/  HMMA.16816.F32.BF16 R128, R4.reuse, R24, R128 ;  /* 0x000000180480723c */ /* 0x040ff00000041880 */
[C---:B---3--:R-:W-:Y:S08]  /*11690*/  HMMA.16816.F32.BF16 R92, R4.reuse, R12, R92 ;  /* 0x0000000c045c723c */ /* 0x048ff0000004185c */
[C---:B------:R-:W-:Y:S01]  /*116a0*/  HMMA.16816.F32.BF16 R96, R4.reuse, R14, R96 ;  /* 0x0000000e0460723c */ /* 0x040fe20000041860 */
[----:B------:R-:W3:Y:S07]  /*116b0*/  LDSM.16.MT88.4 R12, [R228+0x2100] ;  /* 0x00210000e40c783b */ /* 0x000eee0000004200 */
[C---:B------:R-:W-:Y:S01]  /*116c0*/  HMMA.16816.F32.BF16 R124, R4.reuse, R26, R124 ;  /* 0x0000001a047c723c */ /* 0x040fe2000004187c */
[----:B------:R-:W-:Y:S07]  /*116d0*/  LDSM.16.MT88.4 R24, [R232+0x2100] ;  /* 0x00210000e818783b */ /* 0x000fee0000004200 */
[C---:B------:R-:W-:Y:S08]  /*116e0*/  HMMA.16816.F32.BF16 R68, R4.reuse, R20, R68 ;  /* 0x000000140444723c */ /* 0x040ff00000041844 */
[C---:B-1----:R-:W-:Y:S08]  /*116f0*/  HMMA.16816.F32.BF16 R116, R4.reuse, R8, R116 ;  /* 0x000000080474723c */ /* 0x042ff00000041874 */
[C---:B------:R-:W-:Y:S01]  /*11700*/  HMMA.16816.F32.BF16 R112, R4.reuse, R10, R112 ;  /* 0x0000000a0470723c */ /* 0x040fe20000041870 */
[----:B------:R-:W1:Y:S07]  /*11710*/  LDSM.16.MT88.4 R8, [R232+0x6100] ;  /* 0x00610000e808783b */ /* 0x000e6e0000004200 */
[C---:B------:R-:W-:Y:S01]  /*11720*/  HMMA.16816.F32.BF16 R72, R4.reuse, R22, R72 ;  /* 0x000000160448723c */ /* 0x040fe20000041848 */
[----:B------:R-:W4:Y:S07]  /*11730*/  LDSM.16.MT88.4 R20, [R230+0x2100] ;  /* 0x00210000e614783b */ /* 0x000f2e0000004200 */
        /* <DEDUP_REMOVED lines=8> */
[----:B------:R-:W2:Y:S06]  /*117c0*/  LDSM.16.MT88.4 R28, [R229+0x6100] ;  /* 0x00610000e51c783b */ /* 0x000eac0000004200 */
        /* <DEDUP_REMOVED lines=10> */
[C---:B---3--:R-:W-:Y:S01]  /*11870*/  HMMA.16816.F32.BF16 R84, R4.reuse, R12, R84 ;  /* 0x0000000c0454723c */ /* 0x048fe20000041854 */
[----:B------:R-:W-:Y:S02]  /*11880*/  FADD.FTZ R159, R176, R159 ;  /* 0x0000009fb09f7221 */ /* 0x000fe40000010000 */
[----:B------:R-:W-:Y:S02]  /*11890*/  FADD.FTZ R164, R165, R164 ;  /* 0x000000a4a5a47221 */ /* 0x000fe40000010000 */
[----:B------:R-:W-:Y:S02]  /*118a0*/  FADD.FTZ R159, R171, R159 ;  /* 0x0000009fab9f7221 */ /* 0x000fe40000010000 */
[----:B-----5:R-:W-:Y:S01]  /*118b0*/  FADD.FTZ R164, R168, R164 ;  /* 0x000000a4a8a47221 */ /* 0x020fe20000010000 */
[----:B------:R-:W-:Y:S01]  /*118c0*/  HMMA.16816.F32.BF16 R88, R4, R14, R88 ;  /* 0x0000000e0458723c */ /* 0x000fe20000041858 */
[----:B------:R-:W3:Y:S02]  /*118d0*/  LDSM.16.MT88.4 R12, [R228+0x6100] ;  /* 0x00610000e40c783b */ /* 0x000ee40000004200 */
[----:B------:R-:W-:-:S05]  /*118e0*/  FADD.FTZ R164, R167, R164 ;  /* 0x000000a4a7a47221 */ /* 0x000fca0000010000 */
[C---:B-1----:R-:W-:Y:S08]  /*118f0*/  HMMA.16816.F32.BF16 R92, R4.reuse, R8, R92 ;  /* 0x00000008045c723c */ /* 0x042ff0000004185c */
[C---:B------:R-:W-:Y:S01]  /*11900*/  HMMA.16816.F32.BF16 R96, R4.reuse, R10, R96 ;  /* 0x0000000a0460723c */ /* 0x040fe20000041860 */
[----:B------:R-:W1:Y:S07]  /*11910*/  LDSM.16.MT88.4 R8, [R228+0x2900] ;  /* 0x00290000e408783b */ /* 0x000e6e0000004200 */
[C---:B------:R-:W-:Y:S08]  /*11920*/  HMMA.16816.F32.BF16 R128, R4.reuse, R24, R128 ;  /* 0x000000180480723c */ /* 0x040ff00000041880 */
[C---:B------:R-:W-:Y:S01]  /*11930*/  HMMA.16816.F32.BF16 R124, R4.reuse, R26, R124 ;  /* 0x0000001a047c723c */ /* 0x040fe2000004187c */
[----:B------:R-:W5:Y:S07]  /*11940*/  LDSM.16.MT88.4 R24, [R232+0x2900] ;  /* 0x00290000e818783b */ /* 0x000f6e0000004200 */
[C---:B----4-:R-:W-:Y:S08]  /*11950*/  HMMA.16816.F32.BF16 R68, R4.reuse, R20, R68 ;  /* 0x000000140444723c */ /* 0x050ff00000041844 */
        /* <DEDUP_REMOVED lines=10> */
[----:B------:R-:W-:Y:S07]  /*11a00*/  LDSM.16.MT88.4 R28, [R229+0x6900] ;  /* 0x00690000e51c783b */ /* 0x000fee0000004200 */
[C---:B---3--:R-:W-:Y:S08]  /*11a10*/  HMMA.16816.F32.BF16 R116, R4.reuse, R12, R116 ;  /* 0x0000000c0474723c */ /* 0x048ff00000041874 */
[----:B------:R-:W-:Y:S01]  /*11a20*/  HMMA.16816.F32.BF16 R112, R4, R14, R112 ;  /* 0x0000000e0470723c */ /* 0x000fe20000041870 */
[----:B------:R-:W2:Y:S06]  /*11a30*/  LDSM.16.MT88.4 R12, [R232+0x6900] ;  /* 0x00690000e80c783b */ /* 0x000eac0000004200 */
        /* <DEDUP_REMOVED lines=8> */
[C---:B-1----:R-:W-:Y:S08]  /*11ac0*/  HMMA.16816.F32.BF16 R84, R4.reuse, R8, R84 ;  /* 0x000000080454723c */ /* 0x042ff00000041854 */
[C---:B------:R-:W-:Y:S01]  /*11ad0*/  HMMA.16816.F32.BF16 R88, R4.reuse, R10, R88 ;  /* 0x0000000a0458723c */ /* 0x040fe20000041858 */
[----:B------:R-:W1:Y:S07]  /*11ae0*/  LDSM.16.MT88.4 R8, [R228+0x6900] ;  /* 0x00690000e408783b */ /* 0x000e6e0000004200 */
[C---:B-----5:R-:W-:Y:S08]  /*11af0*/  HMMA.16816.F32.BF16 R128, R4.reuse, R24, R128 ;  /* 0x000000180480723c */ /* 0x060ff00000041880 */
[C---:B------:R-:W-:Y:S01]  /*11b00*/  HMMA.16816.F32.BF16 R124, R4.reuse, R26, R124 ;  /* 0x0000001a047c723c */ /* 0x040fe2000004187c */
[----:B------:R-:W3:Y:S07]  /*11b10*/  LDSM.16.MT88.4 R24, [R232+0x3100] ;  /* 0x00310000e818783b */ /* 0x000eee0000004200 */
[C---:B--2---:R-:W-:Y:S08]  /*11b20*/  HMMA.16816.F32.BF16 R92, R4.reuse, R12, R92 ;  /* 0x0000000c045c723c */ /* 0x044ff0000004185c */
[C---:B------:R-:W-:Y:S01]  /*11b30*/  HMMA.16816.F32.BF16 R96, R4.reuse, R14, R96 ;  /* 0x0000000e0460723c */ /* 0x040fe20000041860 */
[----:B------:R-:W2:Y:S07]  /*11b40*/  LDSM.16.MT88.4 R12, [R228+0x3100] ;  /* 0x00310000e40c783b */ /* 0x000eae0000004200 */
[C---:B------:R-:W-:Y:S01]  /*11b50*/  HMMA.16816.F32.BF16 R120, R4.reuse, R32, R120 ;  /* 0x000000200478723c */ /* 0x040fe20000041878 */
[----:B------:R-:W-:Y:S06]  /*11b60*/  MUFU.EX2 R32, R150 ;  /* 0x0000009600207308 */ /* 0x000fec0000000800 */
[----:B------:R-:W-:Y:S01]  /*11b70*/  FFMA.FTZ R33, R147, c[0x0][0x2d0], -R58 ;  /* 0x0000b40093217a23 */ /* 0x000fe2000001083a */
[C---:B-1----:R-:W-:Y:S05]  /*11b80*/  HMMA.16816.F32.BF16 R116, R4.reuse, R8, R116 ;  /* 0x000000080474723c */ /* 0x042fea0000041874 */
[----:B------:R-:W1:Y:S03]  /*11b90*/  MUFU.EX2 R33, R33 ;  /* 0x0000002100217308 */ /* 0x000e660000000800 */
        /* <DEDUP_REMOVED lines=9> */
[C---:B------:R-:W-:Y:S01]  /*11c30*/  HMMA.16816.F32.BF16 R80, R4.reuse, R18, R80 ;  /* 0x000000120450723c */ /* 0x040fe20000041850 */
[----:B------:R-:W2:Y:S07]  /*11c40*/  LDSM.16.MT88.4 R16, [R229+0x3100] ;  /* 0x00310000e510783b */ /* 0x000eae0000004200 */
[----:B------:R-:W-:Y:S07]  /*11c50*/  HMMA.16816.F32.BF16 R100, R4, R34, R100 ;  /* 0x000000220464723c */ /* 0x000fee0000041864 */
[----:B------:R-:W-:Y:S01]  /*11c60*/  F2FP.BF16.PACK_AB R4, R155, R156 ;  /* 0x0000009c9b04723e */ /* 0x000fe200000010ff */
[--C-:B------:R-:W-:Y:S01]  /*11c70*/  FFMA.FTZ R34, R67, c[0x0][0x2d0], -R64.reuse ;  /* 0x0000b40043227a23 */ /* 0x100fe20000010840 */
[----:B------:R-:W-:Y:S01]  /*11c80*/  F2FP.BF16.PACK_AB R5, R151, R152 ;  /* 0x000000989705723e */ /* 0x000fe200000010ff */
[----:B------:R-:W-:Y:S01]  /*11c90*/  FFMA.FTZ R35, R66, c[0x0][0x2d0], -R64 ;  /* 0x0000b40042237a23 */ /* 0x000fe20000010840 */
[----:B------:R-:W-:Y:S01]  /*11ca0*/  F2FP.BF16.PACK_AB R6, R153, R154 ;  /* 0x0000009a9906723e */ /* 0x000fe200000010ff */
[----:B------:R-:W-:Y:S01]  /*11cb0*/  FADD.FTZ R156, R156, R170 ;  /* 0x000000aa9c9c7221 */ /* 0x000fe20000010000 */
[----:B-1----:R-:W-:Y:S01]  /*11cc0*/  F2FP.BF16.PACK_AB R7, R33, R32 ;  /* 0x000000202107723e */ /* 0x002fe200000010ff */
[----:B------:R-:W1:Y:S01]  /*11cd0*/  MUFU.EX2 R34, R34 ;  /* 0x0000002200227308 */ /* 0x000e620000000800 */
        /* <DEDUP_REMOVED lines=11> */
[----:B-1----:R-:W-:-:S02]  /*11d90*/  FADD.FTZ R154, R34, R154 ;  /* 0x0000009a229a7221 */ /* 0x002fc40000010000 */
[----:B------:R-:W-:-:S04]  /*11da0*/  FADD.FTZ R32, R62, R32 ;  /* 0x000000203e207221 */ /* 0x000fc80000010000 */
[----:B--2---:R-:W-:Y:S01]  /*11db0*/  HMMA.16816.F32.BF16 R84, R4, R12, R84 ;  /* 0x0000000c0454723c */ /* 0x004fe20000041854 */
        /* <DEDUP_REMOVED lines=54> */
[----:B------:R-:W-:Y:S01]  /*12120*/  SHF.L.U32 R251, R244, 0x1, RZ ;  /* 0x00000001f4fb7819 */ /* 0x000fe200000006ff */
[C---:B------:R-:W-:Y:S01]  /*12130*/  IMAD.SHL.U32 R249, R239.reuse, 0x2, RZ ;  /* 0x00000002eff97824 */ /* 0x040fe200078e00ff */
[----:B------:R-:W-:Y:S01]  /*12140*/  SHF.L.U64.HI R250, R239, 0x1, R241 ;  /* 0x00000001effa7819 */ /* 0x000fe200000102f1 */
[----:B------:R-:W-:-:S02]  /*12150*/  ULDC UR5, c[0x0][0x210] ;  /* 0x0000840000057ab9 */ /* 0x000fc40000000800 */
[----:B------:R-:W-:Y:S02]  /*12160*/  ULDC UR4, c[0x0][0x1e8] ;  /* 0x00007a0000047ab9 */ /* 0x000fe40000000800 */
[----:B------:R-:W-:Y:S02]  /*12170*/  UIMAD UR5, UR13, UR5, URZ ;  /* 0x000000050d0572a4 */ /* 0x000fe4000f8e023f */
[----:B------:R-:W-:Y:S01]  /*12180*/  @P1 IMAD.HI.U32 R248, R246, c[0x0][0x2c8], RZ ;  /* 0x0000b200f6f81a27 */ /* 0x000fe200078e00ff */
[----:B------:R-:W-:Y:S02]  /*12190*/  UIMAD UR4, UR13, UR4, URZ ;  /* 0x000000040d0472a4 */ /* 0x000fe4000f8e023f */
[----:B------:R-:W-:Y:S02]  /*121a0*/  UMOV UR6, 0xffffff80 ;  /* 0xffffff8000067882 */ /* 0x000fe40000000000 */
[----:B------:R-:W-:Y:S02]  /*121b0*/  @P0 SHF.R.U32.HI R248, RZ, c[0x0][0x2cc], R248 ;  /* 0x0000b300fff80a19 */ /* 0x000fe400000116f8 */
.L_x_2848:
        /* <DEDUP_REMOVED lines=29> */
[----:B------:R-:W-:Y:S02]  /*12390*/  IADD3 R6, P0, R4, UR5, RZ ;  /* 0x0000000504067c10 */ /* 0x000fe4000ff1e0ff */
[----:B------:R-:W-:Y:S02]  /*123a0*/  SHF.L.U64.HI R4, R244, 0x1, R245 ;  /* 0x00000001f4047819 */ /* 0x000fe400000102f5 */
[----:B------:R-:W-:Y:S02]  /*123b0*/  IADD3.X R0, R5, UR12, R0, P0, !PT ;  /* 0x0000000c05007c10 */ /* 0x000fe400087fe400 */
[C---:B------:R-:W-:Y:S04]  /*123c0*/  LEA R5, P0, R6.reuse, c[0x0][0x1f8], 0x1 ;  /* 0x00007e0006057a11 */ /* 0x040fe800078008ff */
[----:B------:R-:W-:Y:S01]  /*123d0*/  LEA.HI.X R6, R6, c[0x0][0x1fc], R0, 0x1, P0 ;  /* 0x00007f0006067a11 */ /* 0x000fe200000f0c00 */
[----:B------:R-:W2:Y:S01]  /*123e0*/  SHFL.IDX PT, R28, R5, RZ, 0x181f ;  /* 0x00181fff051c7589 */ /* 0x000ea200000e0000 */
[----:B------:R-:W-:Y:S03]  /*123f0*/  SEL R0, RZ, 0x10, P5 ;  /* 0x00000010ff007807 */ /* 0x000fe60002800000 */
[----:B------:R-:W3:Y:S01]  /*12400*/  SHFL.IDX PT, R20, R5, 0x1, 0x181f ;  /* 0x00381f0005147f89 */ /* 0x000ee200000e0000 */
[C---:B------:R-:W-:Y:S02]  /*12410*/  ISETP.NE.U32.AND P3, PT, R0.reuse, RZ, PT ;  /* 0x000000ff0000720c */ /* 0x040fe40003f65070 */
[----:B------:R-:W-:Y:S01]  /*12420*/  IADD3 R0, -R0, 0x10, RZ ;  /* 0x0000001000007810 */ /* 0x000fe20007ffe1ff */
[----:B------:R-:W4:Y:S04]  /*12430*/  SHFL.IDX PT, R14, R6, RZ, 0x181f ;  /* 0x00181fff060e7589 */ /* 0x000f2800000e0000 */
[----:B------:R-:W5:Y:S04]  /*12440*/  SHFL.IDX PT, R13, R6, 0x1, 0x181f ;  /* 0x00381f00060d7f89 */ /* 0x000f6800000e0000 */
[----:B------:R-:W1:Y:S04]  /*12450*/  SHFL.IDX PT, R7, R5, 0x2, 0x181f ;  /* 0x00581f0005077f89 */ /* 0x000e6800000e0000 */
[----:B------:R-:W1:Y:S04]  /*12460*/  SHFL.IDX PT, R5, R5, 0x3, 0x181f ;  /* 0x00781f0005057f89 */ /* 0x000e6800000e0000 */
[----:B------:R-:W1:Y:S04]  /*12470*/  SHFL.IDX PT, R12, R6, 0x2, 0x181f ;  /* 0x00581f00060c7f89 */ /* 0x000e6800000e0000 */
[----:B------:R-:W1:Y:S01]  /*12480*/  SHFL.IDX PT, R6, R6, 0x3, 0x181f ;  /* 0x00781f0006067f89 */ /* 0x000e6200000e0000 */
[C---:B--2---:R-:W-:Y:S02]  /*12490*/  IADD3 R30, P1, R28.reuse, R251, RZ ;  /* 0x000000fb1c1e7210 */ /* 0x044fe40007f3e0ff */
[----:B------:R-:W-:Y:S02]  /*124a0*/  IADD3 R28, P0, R28, R249, RZ ;  /* 0x000000f91c1c7210 */ /* 0x000fe40007f1e0ff */
[----:B---3--:R-:W-:Y:S01]  /*124b0*/  IADD3 R22, P2, R20, R251, RZ ;  /* 0x000000fb14167210 */ /* 0x008fe20007f5e0ff */
[C---:B----4-:R-:W-:Y:S02]  /*124c0*/  IMAD.X R31, R14.reuse, 0x1, R4, P1 ;  /* 0x000000010e1f7824 */ /* 0x050fe400008e0604 */
[----:B------:R-:W-:Y:S01]  /*124d0*/  IMAD.X R29, R14, 0x1, R250, P0 ;  /* 0x000000010e1d7824 */ /* 0x000fe200000e06fa */
[----:B------:R-:W-:Y:S01]  /*124e0*/  IADD3 R20, P0, R20, R249, RZ ;  /* 0x000000f914147210 */ /* 0x000fe20007f1e0ff */
[----:B-----5:R-:W-:Y:S01]  /*124f0*/  IMAD.X R23, R13, 0x1, R4, P2 ;  /* 0x000000010d177824 */ /* 0x020fe200010e0604 */
[----:B-1----:R-:W-:Y:S03]  /*12500*/  IADD3 R14, P2, R7, R251, RZ ;  /* 0x000000fb070e7210 */ /* 0x002fe60007f5e0ff */
[----:B------:R-:W-:Y:S01]  /*12510*/  IMAD.X R21, R13, 0x1, R250, P0 ;  /* 0x000000010d157824 */ /* 0x000fe200000e06fa */
[----:B------:R-:W-:Y:S02]  /*12520*/  IADD3 R38, P1, R7, R249, RZ ;  /* 0x000000f907267210 */ /* 0x000fe40007f3e0ff */
[----:B------:R-:W-:Y:S02]  /*12530*/  IADD3 R36, P0, R5, R251, RZ ;  /* 0x000000fb05247210 */ /* 0x000fe40007f1e0ff */
[----:B------:R-:W-:Y:S01]  /*12540*/  LOP3.LUT R7, R0, 0xf, RZ, 0xc0, !PT ;  /* 0x0000000f00077812 */ /* 0x000fe200078ec0ff */
[----:B------:R-:W-:Y:S01]  /*12550*/  IMAD.X R15, R12, 0x1, R4, P2 ;  /* 0x000000010c0f7824 */ /* 0x000fe200010e0604 */
[----:B------:R-:W-:Y:S01]  /*12560*/  IADD3 R0, R240, 0x100, RZ ;  /* 0x00000100f0007810 */ /* 0x000fe20007ffe0ff */
[----:B------:R-:W-:Y:S02]  /*12570*/  IMAD.X R39, R12, 0x1, R250, P1 ;  /* 0x000000010c277824 */ /* 0x000fe400008e06fa */
[----:B------:R-:W-:Y:S01]  /*12580*/  IMAD.X R37, R6, 0x1, R4, P0 ;  /* 0x0000000106257824 */ /* 0x000fe200000e0604 */
[C---:B------:R-:W-:Y:S01]  /*12590*/  IADD3 R4, R240.reuse, 0x4100, RZ ;  /* 0x00004100f0047810 */ /* 0x040fe20007ffe0ff */
[----:B------:R1:W-:Y:S01]  /*125a0*/  LDGSTS.E.BYPASS.LTC128B.128 [R0], [R30.64], !P6 ;  /* 0x000000001e007fae */ /* 0x0003e2000f101d56 */
[----:B------:R-:W-:Y:S02]  /*125b0*/  IADD3 R12, P1, P0, R7, R5, R249 ;  /* 0x00000005070c7210 */ /* 0x000fe4000783e0f9 */
[C---:B------:R-:W-:Y:S01]  /*125c0*/  IADD3 R5, R240.reuse, 0x1100, RZ ;  /* 0x00001100f0057810 */ /* 0x040fe20007ffe0ff */
[----:B------:R2:W-:Y:S01]  /*125d0*/  LDGSTS.E.BYPASS.LTC128B.128 [R4], [R28.64], !P5 ;  /* 0x000000001c047fae */ /* 0x0005e2000e901d56 */
[----:B------:R-:W-:Y:S03]  /*125e0*/  IADD3.X R13, RZ, R6, R250, P1, P0 ;  /* 0x00000006ff0d7210 */ /* 0x000fe60000fe04fa */
[----:B------:R3:W-:Y:S01]  /*125f0*/  LDGSTS.E.BYPASS.LTC128B.128 [R5], [R22.64], !P6 ;  /* 0x0000000016057fae */ /* 0x0007e2000f101d56 */
[C---:B--2---:R-:W-:Y:S02]  /*12600*/  IADD3 R4, R240.reuse, 0x5100, RZ ;  /* 0x00005100f0047810 */ /* 0x044fe40007ffe0ff */
[C---:B---3--:R-:W-:Y:S03]  /*12610*/  IADD3 R5, R240.reuse, 0x2100, RZ ;  /* 0x00002100f0057810 */ /* 0x048fe60007ffe0ff */
[----:B------:R2:W-:Y:S04]  /*12620*/  LDGSTS.E.BYPASS.LTC128B.128 [R4], [R20.64], !P5 ;  /* 0x0000000014047fae */ /* 0x0005e8000e901d56 */
[----:B------:R1:W-:Y:S01]  /*12630*/  LDGSTS.E.BYPASS.LTC128B.128 [R5], [R14.64], !P6 ;  /* 0x000000000e057fae */ /* 0x0003e2000f101d56 */
[----:B--2---:R-:W-:Y:S05]  /*12640*/  IADD3 R4, R240, 0x6100, RZ ;  /* 0x00006100f0047810 */ /* 0x004fea0007ffe0ff */
[----:B------:R1:W-:Y:S04]  /*12650*/  LDGSTS.E.BYPASS.LTC128B.128 [R4], [R38.64], !P5 ;  /* 0x0000000026047fae */ /* 0x0003e8000e901d56 */
[----:B------:R1:W-:Y:S04]  /*12660*/  LDGSTS.E.BYPASS.LTC128B.128 [R0+0x3000], [R36.64], !P6 ;  /* 0x0300000024007fae */ /* 0x0003e8000f101d56 */
[----:B------:R1:W-:Y:S02]  /*12670*/  LDGSTS.E.BYPASS.LTC128B.128.ZFILL [R0+0x7000], [R12.64], P3 ;  /* 0x070000000c007fae */ /* 0x0003e40009941d56 */
.L_x_2846:
[C---:B-1234-:R-:W-:Y:S01]  /*12680*/  HMMA.16816.F32.BF16 R4, R136.reuse, R8, RZ ;  /* 0x000000088804723c */ /* 0x05efe200000418ff */
[----:B------:R-:W-:Y:S01]  /*12690*/  LDSM.16.M88.4 R176, [R231+0xb900] ;  /* 0x00b90000e7b0783b */ /* 0x000fe20000000200 */
[----:B------:R-:W-:Y:S06]  /*126a0*/  UISETP.GE.AND UP0, UPT, UR14, 0x1, UPT ;  /* 0x000000010e00788c */ /* 0x000fec000bf06270 */
[C---:B------:R-:W-:Y:S01]  /*126b0*/  HMMA.16816.F32.BF16 R8, R136.reuse, R10, RZ ;  /* 0x0000000a8808723c */ /* 0x040fe200000418ff */
[----:B------:R-:W0:Y:S01]  /*126c0*/  LDGDEPBAR ;  /* 0x00000000000079af */ /* 0x000e220000000000 */
[----:B------:R-:W-:Y:S06]  /*126d0*/  PLOP3.LUT P0, PT, PT, PT, UP0, 0x80, 0x0 ;  /* 0x000000000000781c */ /* 0x000fec0003f0f008 */
[C---:B------:R-:W-:Y:S01]  /*126e0*/  HMMA.16816.F32.BF16 R12, R136.reuse, R16, RZ ;  /* 0x00000010880c723c */ /* 0x040fe200000418ff */
[----:B------:R-:W-:Y:S07]  /*126f0*/  LDSM.16.M88.4 R184, [R220] ;  /* 0x00000000dcb8783b */ /* 0x000fee0000000200 */
        /* <DEDUP_REMOVED lines=80> */
[----:B------:R-:W-:Y:S07]  /*12c00*/  LDSM.16.M88.4 R168, [R217] ;  /* 0x00000000d9a8783b */ /* 0x000fee0000000200 */
[C---:B-----5:R-:W-:Y:S08]  /*12c10*/  HMMA.16816.F32.BF16 R52, R180.reuse, R156, R52 ;  /* 0x0000009cb434723c */ /* 0x060ff00000041834 */
[C---:B------:R-:W-:Y:S01]  /*12c20*/  HMMA.16816.F32.BF16 R56, R180.reuse, R158, R56 ;  /* 0x0000009eb438723c */ /* 0x040fe20000041838 */
[----:B------:R-:W5:Y:S07]  /*12c30*/  LDSM.16.M88.4 R156, [R234+0xf900] ;  /* 0x00f90000ea9c783b */ /* 0x000f6e0000000200 */
[C---:B------:R-:W-:Y:S08]  /*12c40*/  HMMA.16816.F32.BF16 R60, R180.reuse, R160, R60 ;  /* 0x000000a0b43c723c */ /* 0x040ff0000004183c */
[----:B------:R-:W-:Y:S01]  /*12c50*/  HMMA.16816.F32.BF16 R64, R180, R162, R64 ;  /* 0x000000a2b440723c */ /* 0x000fe20000041840 */
[----:B------:R-:W1:Y:S07]  /*12c60*/  LDSM.16.M88.4 R160, [R219] ;  /* 0x00000000dba0783b */ /* 0x000e6e0000000200 */
[C---:B------:R-:W-:Y:S08]  /*12c70*/  HMMA.16816.F32.BF16 R4, R188.reuse, R164, R4 ;  /* 0x000000a4bc04723c */ /* 0x040ff00000041804 */
[C---:B------:R-:W-:Y:S01]  /*12c80*/  HMMA.16816.F32.BF16 R8, R188.reuse, R166, R8 ;  /* 0x000000a6bc08723c */ /* 0x040fe20000041808 */
[----:B------:R-:W2:Y:S07]  /*12c90*/  LDSM.16.M88.4 R164, [R218] ;  /* 0x00000000daa4783b */ /* 0x000eae0000000200 */
[C---:B------:R-:W-:Y:S08]  /*12ca0*/  HMMA.16816.F32.BF16 R12, R188.reuse, R176, R12 ;  /* 0x000000b0bc0c723c */ /* 0x040ff0000004180c */
[C---:B------:R-:W-:Y:S01]  /*12cb0*/  HMMA.16816.F32.BF16 R16, R188.reuse, R178, R16 ;  /* 0x000000b2bc10723c */ /* 0x040fe20000041810 */
[----:B------:R-:W3:Y:S07]  /*12cc0*/  LDSM.16.M88.4 R176, [R216] ;  /* 0x00000000d8b0783b */ /* 0x000eee0000000200 */
[C---:B------:R-:W-:Y:S08]  /*12cd0*/  HMMA.16816.F32.BF16 R20, R188.reuse, R184, R20 ;  /* 0x000000b8bc14723c */ /* 0x040ff00000041814 */
[C---:B------:R-:W-:Y:S01]  /*12ce0*/  HMMA.16816.F32.BF16 R24, R188.reuse, R186, R24 ;  /* 0x000000babc18723c */ /* 0x040fe20000041818 */
[----:B------:R-:W-:Y:S07]  /*12cf0*/  LDSM.16.M88.4 R184, [R212] ;  /* 0x00000000d4b8783b */ /* 0x000fee0000000200 */
        /* <DEDUP_REMOVED lines=40> */
[C---:B------:R-:W-:Y:S01]  /*12f80*/  HMMA.16816.F32.BF16 R8, R196.reuse, R202, R8 ;  /* 0x000000cac408723c */ /* 0x040fe20000041808 */
[----:B------:R-:W-:Y:S07]  /*12f90*/  LDSM.16.M88.4 R200, [R220+0x6800] ;  /* 0x00680000dcc8783b */ /* 0x000fee0000000200 */
        /* <DEDUP_REMOVED lines=8> */
[----:B------:R-:W4:Y:S01]  /*13020*/  LDSM.16.M88.4 R160, [R220+0x7800] ;  /* 0x00780000dca0783b */ /* 0x000f220000000200 */
[----:B------:R-:W-:Y:S06]  /*13030*/  DEPBAR.LE SB0, 0x0 ;  /* 0x000080000000791a */ /* 0x000fec0000000000 */
[C---:B-1----:R-:W-:Y:S01]  /*13040*/  HMMA.16816.F32.BF16 R36, R196.reuse, R132, R36 ;  /* 0x00000084c424723c */ /* 0x042fe20000041824 */
[----:B------:R-:W-:Y:S07]  /*13050*/  BAR.SYNC.DEFER_BLOCKING 0x0 ;  /* 0x0000000000007b1d */ /* 0x000fee0000010000 */
        /* <DEDUP_REMOVED lines=24> */
[----:B------:R-:W-:Y:S01]  /*131e0*/  ULEA UR10, UR14, UR16, 0x7 ;  /* 0x000000100e0a7291 */ /* 0x000fe2000f8e383f */
[----:B------:R-:W-:Y:S01]  /*131f0*/  ISETP.NE.AND P2, PT, R235, 0x1, PT ;  /* 0x00000001eb00780c */ /* 0x000fe20003f45270 */
[----:B------:R-:W-:Y:S01]  /*13200*/  IMAD.MOV.U32 R237, RZ, RZ, RZ ;  /* 0x000000ffffed7224 */ /* 0x000fe200078e00ff */
[----:B------:R-:W-:Y:S03]  /*13210*/  ISETP.GT.AND P1, PT, R236, 0x7f, PT ;  /* 0x0000007fec00780c */ /* 0x000fe60003f24270 */
        /* <DEDUP_REMOVED lines=20> */
[----:B------:R-:W-:Y:S02]  /*13360*/  IADD3 R0, P0, R132, UR4, RZ ;  /* 0x0000000484007c10 */ /* 0x000fe4000ff1e0ff */
[----:B------:R-:W-:Y:S01]  /*13370*/  SEL R132, RZ, 0x10, P5 ;  /* 0x00000010ff847807 */ /* 0x000fe20002800000 */
[----:B------:R-:W-:Y:S05]  /*13380*/  IMAD R135, R237, c[0x0][0x1f4], R135 ;  /* 0x00007d00ed877a24 */ /* 0x000fea00078e0287 */
[----:B------:R-:W-:Y:S02]  /*13390*/  IADD3.X R135, R133, UR9, R135, P0, !PT ;  /* 0x0000000985877c10 */ /* 0x000fe400087fe487 */
[----:B------:R-:W-:Y:S02]  /*133a0*/  LEA R134, P0, R0, c[0x0][0x1c8], 0x1 ;  /* 0x0000720000867a11 */ /* 0x000fe400078008ff */
[----:B------:R-:W-:Y:S02]  /*133b0*/  IADD3 R133, -R132, 0x10, RZ ;  /* 0x0000001084857810 */ /* 0x000fe40007ffe1ff */
[----:B------:R-:W-:Y:S01]  /*133c0*/  LEA.HI.X R135, R0, c[0x0][0x1cc], R135, 0x1, P0 ;  /* 0x0000730000877a11 */ /* 0x000fe200000f0c87 */
[----:B------:R-:W1:Y:S01]  /*133d0*/  SHFL.IDX PT, R152, R134, RZ, 0x181f ;  /* 0x00181fff86987589 */ /* 0x000e6200000e0000 */
[----:B------:R-:W-:Y:S02]  /*133e0*/  SHF.L.U64.HI R0, R244, 0x1, R245 ;  /* 0x00000001f4007819 */ /* 0x000fe400000102f5 */
[----:B------:R-:W-:Y:S01]  /*133f0*/  LOP3.LUT R133, R133, 0xf, RZ, 0xc0, !PT ;  /* 0x0000000f85857812 */ /* 0x000fe200078ec0ff */
        /* <DEDUP_REMOVED lines=12> */
[----:B------:R-:W-:Y:S02]  /*134c0*/  IADD3 R146, P3, R146, R249, RZ ;  /* 0x000000f992927210 */ /* 0x000fe40007f7e0ff */
[----:B------:R2:W-:Y:S01]  /*134d0*/  LDGSTS.E.BYPASS.LTC128B.128 [R240+0x8100], [R154.64], !P6 ;  /* 0x081000009af07fae */ /* 0x0005e2000f101d56 */
[C---:B----4-:R-:W-:Y:S03]  /*134e0*/  IMAD.X R151, R147.reuse, 0x1, R0, P4 ;  /* 0x0000000193977824 */ /* 0x050fe600020e0600 */
[----:B------:R2:W-:Y:S01]  /*134f0*/  LDGSTS.E.BYPASS.LTC128B.128 [R240+0xc100], [R152.64], !P5 ;  /* 0x0c10000098f07fae */ /* 0x0005e2000e901d56 */
[C---:B-----5:R-:W-:Y:S01]  /*13500*/  IADD3 R148, P2, R144.reuse, R251, RZ ;  /* 0x000000fb90947210 */ /* 0x060fe20007f5e0ff */
[----:B------:R-:W-:Y:S01]  /*13510*/  IMAD.X R147, R147, 0x1, R250, P3 ;  /* 0x0000000193937824 */ /* 0x000fe200018e06fa */
[----:B------:R-:W-:Y:S01]  /*13520*/  IADD3 R144, P1, R144, R249, RZ ;  /* 0x000000f990907210 */ /* 0x000fe20007f3e0ff */
[----:B------:R2:W-:Y:S02]  /*13530*/  LDGSTS.E.BYPASS.LTC128B.128 [R240+0x9100], [R150.64], !P6 ;  /* 0x0910000096f07fae */ /* 0x0005e4000f101d56 */
[C---:B------:R-:W-:Y:S01]  /*13540*/  IMAD.X R149, R145.reuse, 0x1, R0, P2 ;  /* 0x0000000191957824 */ /* 0x040fe200010e0600 */
[----:B------:R-:W-:Y:S01]  /*13550*/  ISETP.NE.U32.AND P2, PT, R132, RZ, PT ;  /* 0x000000ff8400720c */ /* 0x000fe20003f45070 */
[----:B------:R2:W-:Y:S01]  /*13560*/  LDGSTS.E.BYPASS.LTC128B.128 [R240+0xd100], [R146.64], !P5 ;  /* 0x0d10000092f07fae */ /* 0x0005e2000e901d56 */
[----:B------:R-:W-:Y:S01]  /*13570*/  IADD3 R156, P0, R134, R251, RZ ;  /* 0x000000fb869c7210 */ /* 0x000fe20007f1e0ff */
[----:B------:R-:W-:Y:S02]  /*13580*/  IMAD.X R145, R145, 0x1, R250, P1 ;  /* 0x0000000191917824 */ /* 0x000fe400008e06fa */
[----:B------:R2:W-:Y:S02]  /*13590*/  LDGSTS.E.BYPASS.LTC128B.128 [R240+0xa100], [R148.64], !P6 ;  /* 0x0a10000094f07fae */ /* 0x0005e4000f101d56 */
[----:B-1----:R-:W-:Y:S01]  /*135a0*/  IMAD.X R157, R135, 0x1, R0, P0 ;  /* 0x00000001879d7824 */ /* 0x002fe200000e0600 */
[----:B------:R-:W-:Y:S01]  /*135b0*/  IADD3 R134, P1, P0, R133, R134, R249 ;  /* 0x0000008685867210 */ /* 0x000fe2000783e0f9 */
[----:B------:R2:W-:Y:S03]  /*135c0*/  LDGSTS.E.BYPASS.LTC128B.128 [R240+0xe100], [R144.64], !P5 ;  /* 0x0e10000090f07fae */ /* 0x0005e6000e901d56 */
[----:B------:R-:W-:Y:S01]  /*135d0*/  IADD3.X R135, RZ, R135, R250, P1, P0 ;  /* 0x00000087ff877210 */ /* 0x000fe20000fe04fa */
[----:B------:R2:W-:Y:S04]  /*135e0*/  LDGSTS.E.BYPASS.LTC128B.128 [R240+0xb100], [R156.64], !P6 ;  /* 0x0b1000009cf07fae */ /* 0x0005e8000f101d56 */
[----:B------:R2:W-:Y:S04]  /*135f0*/  LDGSTS.E.BYPASS.LTC128B.128.ZFILL [R240+0xf100], [R134.64], P2 ;  /* 0x0f10000086f07fae */ /* 0x0005e80009141d56 */
.L_x_2847:
[----:B------:R-:W-:Y:S01]  /*13600*/  PLOP3.LUT P0, PT, PT, PT, UP2, 0x80, 0x0 ;  /* 0x000000000000781c */ /* 0x000fe20003f0f028 */
[----:B------:R-:W-:Y:S01]  /*13610*/  IMAD.MOV.U32 R132, RZ, RZ, R246 ;  /* 0x000000ffff847224 */ /* 0x000fe200078e00f6 */
[----:B------:R-:W-:Y:S01]  /*13620*/  UIMAD UR10, UR14, UR6, 0x1 ;  /* 0x000000010e0a74a4 */ /* 0x000fe2000f8e0206 */
[----:B------:R-:W0:Y:S01]  /*13630*/  LDGDEPBAR ;  /* 0x00000000000079af */ /* 0x000e220000000000 */
[----:B------:R-:W-:Y:S02]  /*13640*/  UISETP.GT.AND UP0, UPT, UR14, UR7, UPT ;  /* 0x000000070e00728c */ /* 0x000fe4000bf04270 */
[----:B------:R-:W-:Y:S07]  /*13650*/  UIADD3 UR14, UR14, -0x1, URZ ;  /* 0xffffffff0e0e7890 */ /* 0x000fee000fffe03f */
[----:B------:R-:W-:Y:S05]  /*13660*/  @P0 IMAD.MOV.U32 R132, RZ, RZ, R248 ;  /* 0x000000ffff840224 */ /* 0x000fea00078e00f8 */
[----:B------:R-:W1:Y:S08]  /*13670*/  SHFL.IDX PT, R0, R132, 0x1, 0x1c1f ;  /* 0x003c1f0084007f89 */ /* 0x000e7000000e0000 */
[----:B------:R3:W4:Y:S02]  /*13680*/  SHFL.IDX PT, R133, R132, RZ, 0x1c1f ;  /* 0x001c1fff84857589 */ /* 0x00072400000e0000 */
[----:B---3--:R-:W-:Y:S05]  /*13690*/  IMAD.U32 R132, RZ, RZ, UR11 ;  /* 0x0000000bff847e24 */ /* 0x008fea000f8e00ff */
[----:B------:R-:W-:Y:S04]  /*136a0*/  IADD3 R132, R132, UR10, -R247 ;  /* 0x0000000a84847c10 */ /* 0x000fe8000fffe8f7 */
[----:B------:R-:W-:Y:S05]  /*136b0*/  IADD3 R132, R132, -UR20, RZ ;  /* 0x8000001484847c10 */ /* 0x000fea000fffe0ff */
[C---:B-1----:R-:W-:Y:S01]  /*136c0*/  IMAD.IADD R0, R132.reuse, 0x1, R0 ;  /* 0x0000000184007824 */ /* 0x042fe200078e0200 */
[----:B----4-:R-:W-:Y:S04]  /*136d0*/  IADD3 R132, R132, R133, RZ ;  /* 0x0000008584847210 */ /* 0x010fe80007ffe0ff */
[----:B------:R-:W-:Y:S02]  /*136e0*/  ISETP.GT.AND P1, PT, R0, RZ, PT ;  /* 0x000000ff0000720c */ /* 0x000fe40003f24270 */
[----:B------:R-:W-:Y:S02]  /*136f0*/  ISETP.GT.AND P2, PT, R132, 0x1, PT ;  /* 0x000000018400780c */ /* 0x000fe40003f44270 */
[----:B--2---:R-:W-:Y:S02]  /*13700*/  FSEL R134, R6, -INF , P1 ;  /* 0xff80000006867808 */ /* 0x004fe40000800000 */
[C---:B------:R-:W-:Y:S02]  /*13710*/  ISETP.GT.AND P1, PT, R0.reuse, 0x8, PT ;  /* 0x000000080000780c */ /* 0x040fe40003f24270 */
[----:B------:R-:W-:Y:S02]  /*13720*/  ISETP.GT.AND P0, PT, R0, 0x1, PT ;  /* 0x000000010000780c */ /* 0x000fe40003f04270 */
[----:B------:R-:W-:Y:S02]  /*13730*/  FSEL R5, R5, -INF , P2 ;  /* 0xff80000005057808 */ /* 0x000fe40001000000 */
[----:B------:R-:W-:Y:S02]  /*13740*/  FSEL R10, R10, -INF , P1 ;  /* 0xff8000000a0a7808 */ /* 0x000fe40000800000 */
[----:B------:R-:W-:Y:S02]  /*13750*/  ISETP.GT.AND P2, PT, R132, 0x9, PT ;  /* 0x000000098400780c */ /* 0x000fe40003f44270 */
[C---:B------:R-:W-:Y:S02]  /*13760*/  ISETP.GT.AND P1, PT, R0.reuse, 0x10, PT ;  /* 0x000000100000780c */ /* 0x040fe40003f24270 */
[----:B------:R-:W-:Y:S02]  /*13770*/  FSEL R7, R7, -INF , P0 ;  /* 0xff80000007077808 */ /* 0x000fe40000000000 */
[----:B------:R-:W-:Y:S02]  /*13780*/  ISETP.GT.AND P0, PT, R0, 0x9, PT ;  /* 0x000000090000780c */ /* 0x000fe40003f04270 */
[----:B------:R-:W-:Y:S02]  /*13790*/  ISETP.GT.AND P3, PT, R132, RZ, PT ;  /* 0x000000ff8400720c */ /* 0x000fe40003f64270 */
[----:B------:R-:W-:Y:S02]  /*137a0*/  FSEL R161, R14, -INF , P1 ;  /* 0xff8000000ea17808 */ /* 0x000fe40000800000 */
[----:B------:R-:W-:Y:S02]  /*137b0*/  FSEL R11, R11, -INF , P0 ;  /* 0xff8000000b0b7808 */ /* 0x000fe40000000000 */
[----:B------:R-:W-:Y:S02]  /*137c0*/  FSEL R9, R9, -INF , P2 ;  /* 0xff80000009097808 */ /* 0x000fe40001000000 */
[----:B------:R-:W-:Y:S02]  /*137d0*/  ISETP.GT.AND P0, PT, R0, 0x11, PT ;  /* 0x000000110000780c */ /* 0x000fe40003f04270 */
[----:B------:R-:W-:Y:S02]  /*137e0*/  ISETP.GT.AND P2, PT, R132, 0x11, PT ;  /* 0x000000118400780c */ /* 0x000fe40003f44270 */
[----:B------:R-:W-:Y:S02]  /*137f0*/  ISETP.GT.AND P1, PT, R0, 0x18, PT ;  /* 0x000000180000780c */ /* 0x000fe40003f24270 */
[----:B------:R-:W-:Y:S02]  /*13800*/  FSEL R6, R4, -INF , P3 ;  /* 0xff80000004067808 */ /* 0x000fe40001800000 */
[----:B------:R-:W-:Y:S02]  /*13810*/  FMNMX.FTZ R4, R134, R2, !PT ;  /* 0x0000000286047209 */ /* 0x000fe40007810000 */
[----:B------:R-:W-:Y:S02]  /*13820*/  FSEL R163, R15, -INF , P0 ;  /* 0xff8000000fa37808 */ /* 0x000fe40000000000 */
[----:B------:R-:W-:Y:S02]  /*13830*/  FSEL R158, R13, -INF , P2 ;  /* 0xff8000000d9e7808 */ /* 0x000fe40001000000 */
[----:B------:R-:W-:Y:S02]  /*13840*/  FSEL R147, R18, -INF , P1 ;  /* 0xff80000012937808 */ /* 0x000fe40000800000 */
[----:B------:R-:W-:Y:S02]  /*13850*/  ISETP.GT.AND P2, PT, R132, 0x19, PT ;  /* 0x000000198400780c */ /* 0x000fe40003f44270 */
[C---:B------:R-:W-:Y:S02]  /*13860*/  ISETP.GT.AND P1, PT, R0.reuse, 0x20, PT ;  /* 0x000000200000780c */ /* 0x040fe40003f24270 */
[----:B------:R-:W-:Y:S02]  /*13870*/  ISETP.GT.AND P0, PT, R0, 0x19, PT ;  /* 0x000000190000780c */ /* 0x000fe40003f04270 */
[----:B------:R-:W-:Y:S02]  /*13880*/  FMNMX.FTZ R4, R7, R4, !PT ;  /* 0x0000000407047209 */ /* 0x000fe40007810000 */
[----:B------:R-:W-:Y:S02]  /*13890*/  ISETP.GT.AND P3, PT, R132, 0x8, PT ;  /* 0x000000088400780c */ /* 0x000fe40003f64270 */
[----:B------:R-:W-:Y:S02]  /*138a0*/  FSEL R145, R19, -INF , P0 ;  /* 0xff80000013917808 */ /* 0x000fe40000000000 */
[----:B------:R-:W-:Y:S02]  /*138b0*/  FSEL R146, R17, -INF , P2 ;  /* 0xff80000011927808 */ /* 0x000fe40001000000 */
[----:B------:R-:W-:Y:S02]  /*138c0*/  FSEL R17, R22, -INF , P1 ;  /* 0xff80000016117808 */ /* 0x000fe40000800000 */
[C---:B------:R-:W-:Y:S02]  /*138d0*/  ISETP.GT.AND P0, PT, R0.reuse, 0x21, PT ;  /* 0x000000210000780c */ /* 0x040fe40003f04270 */
[----:B------:R-:W-:Y:S02]  /*138e0*/  ISETP.GT.AND P1, PT, R0, 0x28, PT ;  /* 0x000000280000780c */ /* 0x000fe40003f24270 */
[----:B------:R-:W-:Y:S02]  /*138f0*/  FMNMX.FTZ R4, R10, R4, !PT ;  /* 0x000000040a047209 */ /* 0x000fe40007810000 */
        /* <DEDUP_REMOVED lines=8> */
[----:B------:R-:W-:Y:S02]  /*13980*/  ISETP.GT.AND P1, PT, R0, 0x31, PT ;  /* 0x000000310000780c */ /* 0x000fe40003f24270 */
[----:B------:R-:W-:Y:S02]  /*13990*/  FSEL R154, R12, -INF , P3 ;  /* 0xff8000000c9a7808 */ /* 0x000fe40001800000 */
[----:B------:R-:W-:Y:S01]  /*139a0*/  FSEL R12, R27, -INF , P0 ;  /* 0xff8000001b0c7808 */ /* 0x000fe20000000000 */
[----:B------:R-:W-:Y:S01]  /*139b0*/  IMAD.MOV.U32 R27, RZ, RZ, R147 ;  /* 0x000000ffff1b7224 */ /* 0x000fe200078e0093 */
[----:B------:R-:W-:Y:S02]  /*139c0*/  FMNMX.FTZ R4, R161, R4, !PT ;  /* 0x00000004a1047209 */ /* 0x000fe40007810000 */
[----:B------:R-:W-:Y:S01]  /*139d0*/  FSEL R14, R31, -INF , P1 ;  /* 0xff8000001f0e7808 */ /* 0x000fe20000800000 */
[----:B------:R-:W-:Y:S01]  /*139e0*/  IMAD.MOV.U32 R31, RZ, RZ, R12 ;  /* 0x000000ffff1f7224 */ /* 0x000fe200078e000c */
[----:B------:R-:W-:Y:S02]  /*139f0*/  ISETP.GT.AND P1, PT, R0, 0x39, PT ;  /* 0x000000390000780c */ /* 0x000fe40003f24270 */
[----:B------:R-:W-:Y:S02]  /*13a00*/  FMNMX.FTZ R12, R163, R4, !PT ;  /* 0x00000004a30c7209 */ /* 0x000fe40007810000 */
[----:B------:R-:W-:Y:S01]  /*13a10*/  FSEL R23, R35, -INF , P1 ;  /* 0xff80000023177808 */ /* 0x000fe20000800000 */
[----:B------:R-:W-:Y:S01]  /*13a20*/  IMAD.MOV.U32 R35, RZ, RZ, R145 ;  /* 0x000000ffff237224 */ /* 0x000fe200078e0091 */
[----:B------:R-:W-:Y:S02]  /*13a30*/  FMNMX.FTZ R12, R27, R12, !PT ;  /* 0x0000000c1b0c7209 */ /* 0x000fe40007810000 */
[----:B------:R-:W-:Y:S02]  /*13a40*/  FMNMX.FTZ R4, R6, R3, !PT ;  /* 0x0000000306047209 */ /* 0x000fe40007810000 */
[C---:B------:R-:W-:Y:S02]  /*13a50*/  ISETP.GT.AND P2, PT, R132.reuse, 0x21, PT ;  /* 0x000000218400780c */ /* 0x040fe40003f44270 */
[----:B------:R-:W-:Y:S02]  /*13a60*/  ISETP.GT.AND P3, PT, R132, 0x18, PT ;  /* 0x000000188400780c */ /* 0x000fe40003f64270 */
[----:B------:R-:W-:Y:S02]  /*13a70*/  ISETP.GT.AND P0, PT, R0, 0x30, PT ;  /* 0x000000300000780c */ /* 0x000fe40003f04270 */
[----:B------:R-:W-:Y:S02]  /*13a80*/  FMNMX.FTZ R4, R5, R4, !PT ;  /* 0x0000000405047209 */ /* 0x000fe40007810000 */
[----:B------:R-:W-:Y:S02]  /*13a90*/  FMNMX.FTZ R12, R35, R12, !PT ;  /* 0x0000000c230c7209 */ /* 0x000fe40007810000 */
[----:B------:R-:W-:Y:S02]  /*13aa0*/  FSEL R21, R21, -INF , P2 ;  /* 0xff80000015157808 */ /* 0x000fe40001000000 */
[----:B------:R-:W-:Y:S02]  /*13ab0*/  FSEL R30, R30, -INF , P0 ;  /* 0xff8000001e1e7808 */ /* 0x000fe40000000000 */
[----:B------:R-:W-:Y:S02]  /*13ac0*/  ISETP.GT.AND P0, PT, R132, 0x31, PT ;  /* 0x000000318400780c */ /* 0x000fe40003f04270 */
[----:B------:R-:W-:Y:S02]  /*13ad0*/  FSEL R16, R16, -INF , P3 ;  /* 0xff80000010107808 */ /* 0x000fe40001800000 */
[C---:B------:R-:W-:Y:S02]  /*13ae0*/  ISETP.GT.AND P3, PT, R132.reuse, 0x20, PT ;  /* 0x000000208400780c */ /* 0x040fe40003f64270 */
[----:B------:R-:W-:Y:S01]  /*13af0*/  ISETP.GT.AND P2, PT, R132, 0x28, PT ;  /* 0x000000288400780c */ /* 0x000fe20003f44270 */
[----:B------:R-:W-:Y:S01]  /*13b00*/  IMAD.MOV.U32 R26, RZ, RZ, R16 ;  /* 0x000000ffff1a7224 */ /* 0x000fe200078e0010 */
[----:B------:R-:W-:Y:S02]  /*13b10*/  FMNMX.FTZ R4, R8, R4, !PT ;  /* 0x0000000408047209 */ /* 0x000fe40007810000 */
[----:B------:R-:W-:Y:S02]  /*13b20*/  FMNMX.FTZ R12, R17, R12, !PT ;  /* 0x0000000c110c7209 */ /* 0x000fe40007810000 */
[----:B------:R-:W-:Y:S02]  /*13b30*/  FSEL R144, R20, -INF , P3 ;  /* 0xff80000014907808 */ /* 0x000fe40001800000 */
[----:B------:R-:W-:Y:S02]  /*13b40*/  FSEL R20, R29, -INF , P0 ;  /* 0xff8000001d147808 */ /* 0x000fe40000000000 */
[----:B------:R-:W-:Y:S01]  /*13b50*/  FSEL R19, R24, -INF , P2 ;  /* 0xff80000018137808 */ /* 0x000fe20001000000 */
[----:B------:R-:W-:Y:S01]  /*13b60*/  IMAD.MOV.U32 R24, RZ, RZ, R146 ;  /* 0x000000ffff187224 */ /* 0x000fe200078e0092 */
[----:B------:R-:W-:Y:S02]  /*13b70*/  ISETP.GT.AND P2, PT, R132, 0x30, PT ;  /* 0x000000308400780c */ /* 0x000fe40003f44270 */
        /* <DEDUP_REMOVED lines=8> */
[----:B------:R-:W-:Y:S02]  /*13c00*/  FMNMX.FTZ R4, R154, R4, !PT ;  /* 0x000000049a047209 */ /* 0x000fe40007810000 */
[----:B------:R-:W-:Y:S02]  /*13c10*/  FSEL R15, R32, -INF , P2 ;  /* 0xff800000200f7808 */ /* 0x000fe40001000000 */
[----:B------:R-:W-:Y:S02]  /*13c20*/  MOV R32, R16 ;  /* 0x0000001000207202 */ /* 0x000fe40000000f00 */
[----:B------:R-:W-:Y:S01]  /*13c30*/  FSEL R16, R33, -INF , P0 ;  /* 0xff80000021107808 */ /* 0x000fe20000000000 */
[----:B------:R-:W-:Y:S01]  /*13c40*/  IMAD.MOV.U32 R33, RZ, RZ, R30 ;  /* 0x000000ffff217224 */ /* 0x000fe200078e001e */
[----:B------:R-:W-:Y:S01]  /*13c50*/  FMNMX.FTZ R12, R31, R12, !PT ;  /* 0x0000000c1f0c7209 */ /* 0x000fe20007810000 */
[----:B------:R-:W-:Y:S01]  /*13c60*/  IMAD.MOV.U32 R30, RZ, RZ, R13 ;  /* 0x000000ffff1e7224 */ /* 0x000fe200078e000d */
[----:B------:R-:W-:Y:S02]  /*13c70*/  FMNMX.FTZ R4, R158, R4, !PT ;  /* 0x000000049e047209 */ /* 0x000fe40007810000 */
[----:B------:R-:W-:Y:S02]  /*13c80*/  ISETP.GT.AND P0, PT, R0, 0x40, PT ;  /* 0x000000400000780c */ /* 0x000fe40003f04270 */
[----:B------:R-:W-:Y:S02]  /*13c90*/  FMNMX.FTZ R12, R33, R12, !PT ;  /* 0x0000000c210c7209 */ /* 0x000fe40007810000 */
[----:B------:R-:W-:Y:S02]  /*13ca0*/  FMNMX.FTZ R4, R26, R4, !PT ;  /* 0x000000041a047209 */ /* 0x000fe40007810000 */
[----:B------:R-:W-:Y:S01]  /*13cb0*/  FSEL R252, R38, -INF , P0 ;  /* 0xff80000026fc7808 */ /* 0x000fe20000000000 */
[----:B------:R-:W-:Y:S01]  /*13cc0*/  IMAD.MOV.U32 R38, RZ, RZ, R144 ;  /* 0x000000ffff267224 */ /* 0x000fe200078e0090 */
        /* <DEDUP_REMOVED lines=9> */
[C---:B------:R-:W-:Y:S02]  /*13d60*/  ISETP.GT.AND P0, PT, R132.reuse, 0x41, PT ;  /* 0x000000418400780c */ /* 0x040fe40003f04270 */
[----:B------:R-:W-:Y:S02]  /*13d70*/  FMNMX.FTZ R4, R19, R4, !PT ;  /* 0x0000000413047209 */ /* 0x000fe40007810000 */
[----:B------:R-:W-:Y:S02]  /*13d80*/  FSEL R34, R37, -INF , P0 ;  /* 0xff80000025227808 */ /* 0x000fe40000000000 */
[----:B------:R-:W-:Y:S02]  /*13d90*/  ISETP.GT.AND P2, PT, R132, 0x40, PT ;  /* 0x000000408400780c */ /* 0x000fe40003f44270 */
[----:B------:R-:W-:Y:S02]  /*13da0*/  ISETP.GT.AND P0, PT, R0, 0x48, PT ;  /* 0x000000480000780c */ /* 0x000fe40003f04270 */
[----:B------:R-:W-:Y:S02]  /*13db0*/  FMNMX.FTZ R12, R252, R12, !PT ;  /* 0x0000000cfc0c7209 */ /* 0x000fe40007810000 */
[----:B------:R-:W-:Y:S02]  /*13dc0*/  FMNMX.FTZ R4, R30, R4, !PT ;  /* 0x000000041e047209 */ /* 0x000fe40007810000 */
[----:B------:R-:W-:Y:S02]  /*13dd0*/  FSEL R25, R36, -INF , P2 ;  /* 0xff80000024197808 */ /* 0x000fe40001000000 */
[----:B------:R-:W-:Y:S02]  /*13de0*/  MOV R36, R22 ;  /* 0x0000001600247202 */ /* 0x000fe40000000f00 */
[----:B------:R-:W-:Y:S02]  /*13df0*/  FSEL R208, R42, -INF , P0 ;  /* 0xff8000002ad07808 */ /* 0x000fe40000000000 */
[----:B------:R-:W-:Y:S02]  /*13e00*/  ISETP.GT.AND P1, PT, R0, 0x49, PT ;  /* 0x000000490000780c */ /* 0x000fe40003f24270 */
[----:B------:R-:W-:Y:S02]  /*13e10*/  ISETP.GT.AND P0, PT, R132, 0x49, PT ;  /* 0x000000498400780c */ /* 0x000fe40003f04270 */
[----:B------:R-:W-:Y:S02]  /*13e20*/  FMNMX.FTZ R12, R211, R12, !PT ;  /* 0x0000000cd30c7209 */ /* 0x000fe40007810000 */
[----:B------:R-:W-:Y:S02]  /*13e30*/  FMNMX.FTZ R4, R36, R4, !PT ;  /* 0x0000000424047209 */ /* 0x000fe40007810000 */
[----:B------:R-:W-:Y:S02]  /*13e40*/  FSEL R203, R43, -INF , P1 ;  /* 0xff8000002bcb7808 */ /* 0x000fe40000800000 */
[----:B------:R-:W-:Y:S02]  /*13e50*/  FSEL R209, R41, -INF , P0 ;  /* 0xff80000029d17808 */ /* 0x000fe40000000000 */
[----:B------:R-:W-:Y:S02]  /*13e60*/  ISETP.GT.AND P0, PT, R0, 0x50, PT ;  /* 0x000000500000780c */ /* 0x000fe40003f04270 */
[----:B------:R-:W-:Y:S02]  /*13e70*/  FMNMX.FTZ R12, R208, R12, !PT ;  /* 0x0000000cd00c7209 */ /* 0x000fe40007810000 */
[----:B------:R-:W-:Y:S02]  /*13e80*/  FSEL R200, R46, -INF , P0 ;  /* 0xff8000002ec87808 */ /* 0x000fe40000000000 */
[----:B------:R-:W-:Y:S02]  /*13e90*/  FMNMX.FTZ R4, R20, R4, !PT ;  /* 0x0000000414047209 */ /* 0x000fe40007810000 */
[----:B------:R-:W-:Y:S02]  /*13ea0*/  ISETP.GT.AND P1, PT, R0, 0x51, PT ;  /* 0x000000510000780c */ /* 0x000fe40003f24270 */
[----:B------:R-:W-:Y:S02]  /*13eb0*/  ISETP.GT.AND P0, PT, R132, 0x51, PT ;  /* 0x000000518400780c */ /* 0x000fe40003f04270 */
[----:B------:R-:W-:Y:S02]  /*13ec0*/  FMNMX.FTZ R12, R203, R12, !PT ;  /* 0x0000000ccb0c7209 */ /* 0x000fe40007810000 */
[----:B------:R-:W-:Y:S02]  /*13ed0*/  FSEL R186, R47, -INF , P1 ;  /* 0xff8000002fba7808 */ /* 0x000fe40000800000 */
[----:B------:R-:W-:Y:S02]  /*13ee0*/  FSEL R201, R45, -INF , P0 ;  /* 0xff8000002dc97808 */ /* 0x000fe40000000000 */
[----:B------:R-:W-:Y:S02]  /*13ef0*/  FMNMX.FTZ R4, R15, R4, !PT ;  /* 0x000000040f047209 */ /* 0x000fe40007810000 */
[----:B------:R-:W-:Y:S02]  /*13f00*/  FMNMX.FTZ R13, R200, R12, !PT ;  /* 0x0000000cc80d7209 */ /* 0x000fe40007810000 */
[C---:B------:R-:W-:Y:S02]  /*13f10*/  ISETP.GT.AND P0, PT, R0.reuse, 0x58, PT ;  /* 0x000000580000780c */ /* 0x040fe40003f04270 */
[----:B------:R-:W-:Y:S02]  /*13f20*/  ISETP.GT.AND P1, PT, R0, 0x59, PT ;  /* 0x000000590000780c */ /* 0x000fe40003f24270 */
[----:B------:R-:W-:Y:S01]  /*13f30*/  FSEL R184, R50, -INF , P0 ;  /* 0xff80000032b87808 */ /* 0x000fe20000000000 */
[----:B------:R-:W-:Y:S01]  /*13f40*/  IMAD.MOV.U32 R50, RZ, RZ, R27 ;  /* 0x000000ffff327224 */ /* 0x000fe200078e001b */
[----:B------:R-:W-:Y:S02]  /*13f50*/  FMNMX.FTZ R12, R16, R4, !PT ;  /* 0x00000004100c7209 */ /* 0x000fe40007810000 */
[----:B------:R-:W-:Y:S02]  /*13f60*/  FMNMX.FTZ R4, R186, R13, !PT ;  /* 0x0000000dba047209 */ /* 0x000fe40007810000 */
[C---:B------:R-:W-:Y:S02]  /*13f70*/  ISETP.GT.AND P2, PT, R132.reuse, 0x48, PT ;  /* 0x000000488400780c */ /* 0x040fe40003f44270 */
[----:B------:R-:W-:Y:S02]  /*13f80*/  ISETP.GT.AND P0, PT, R132, 0x59, PT ;  /* 0x000000598400780c */ /* 0x000fe40003f04270 */
[----:B------:R-:W-:Y:S01]  /*13f90*/  FSEL R179, R51, -INF , P1 ;  /* 0xff80000033b37808 */ /* 0x000fe20000800000 */
[----:B------:R-:W-:Y:S01]  /*13fa0*/  IMAD.MOV.U32 R51, RZ, RZ, R26 ;  /* 0x000000ffff337224 */ /* 0x000fe200078e001a */
[----:B------:R-:W-:Y:S02]  /*13fb0*/  ISETP.GT.AND P1, PT, R0, 0x60, PT ;  /* 0x000000600000780c */ /* 0x000fe40003f24270 */
[----:B------:R-:W-:Y:S02]  /*13fc0*/  FMNMX.FTZ R12, R25, R12, !PT ;  /* 0x0000000c190c7209 */ /* 0x000fe40007810000 */
[----:B------:R-:W-:Y:S02]  /*13fd0*/  FMNMX.FTZ R4, R184, R4, !PT ;  /* 0x00000004b8047209 */ /* 0x000fe40007810000 */
[----:B------:R-:W-:Y:S02]  /*13fe0*/  FSEL R176, R54, -INF , P1 ;  /* 0xff80000036b07808 */ /* 0x000fe40000800000 */
[----:B------:R-:W-:Y:S02]  /*13ff0*/  FSEL R210, R40, -INF , P2 ;  /* 0xff80000028d27808 */ /* 0x000fe40001000000 */
[----:B------:R-:W-:Y:S02]  /*14000*/  ISETP.GT.AND P2, PT, R132, 0x50, PT ;  /* 0x000000508400780c */ /* 0x000fe40003f44270 */
[----:B------:R-:W-:Y:S02]  /*14010*/  FSEL R185, R49, -INF , P0 ;  /* 0xff80000031b97808 */ /* 0x000fe40000000000 */
[----:B------:R-:W-:Y:S02]  /*14020*/  ISETP.GT.AND P0, PT, R0, 0x61, PT ;  /* 0x000000610000780c */ /* 0x000fe40003f04270 */
[----:B------:R-:W-:Y:S02]  /*14030*/  FMNMX.FTZ R12, R34, R12, !PT ;  /* 0x0000000c220c7209 */ /* 0x000fe40007810000 */
[----:B------:R-:W-:Y:S02]  /*14040*/  FMNMX.FTZ R4, R179, R4, !PT ;  /* 0x00000004b3047209 */ /* 0x000fe40007810000 */
[----:B------:R-:W-:Y:S02]  /*14050*/  FSEL R202, R44, -INF , P2 ;  /* 0xff8000002cca7808 */ /* 0x000fe40001000000 */
[----:B------:R-:W-:Y:S01]  /*14060*/  FSEL R170, R55, -INF , P0 ;  /* 0xff80000037aa7808 */ /* 0x000fe20000000000 */
[----:B------:R-:W-:Y:S01]  /*14070*/  LDSM.16.MT88.4 R44, [R232+0x4100] ;  /* 0x00410000e82c783b */ /* 0x000fe20000004200 */
[----:B------:R-:W-:Y:S02]  /*14080*/  ISETP.GT.AND P2, PT, R132, 0x58, PT ;  /* 0x000000588400780c */ /* 0x000fe40003f44270 */
[----:B------:R-:W-:Y:S02]  /*14090*/  ISETP.GT.AND P3, PT, R0, 0x68, PT ;  /* 0x000000680000780c */ /* 0x000fe40003f64270 */
[----:B------:R-:W-:Y:S02]  /*140a0*/  FMNMX.FTZ R12, R210, R12, !PT ;  /* 0x0000000cd20c7209 */ /* 0x000fe40007810000 */
[----:B------:R-:W-:Y:S02]  /*140b0*/  FMNMX.FTZ R4, R176, R4, !PT ;  /* 0x00000004b0047209 */ /* 0x000fe40007810000 */
[----:B------:R-:W-:Y:S02]  /*140c0*/  FSEL R187, R48, -INF , P2 ;  /* 0xff80000030bb7808 */ /* 0x000fe40001000000 */
[----:B------:R-:W-:Y:S02]  /*140d0*/  ISETP.GT.AND P2, PT, R0, 0x69, PT ;  /* 0x000000690000780c */ /* 0x000fe40003f44270 */
[----:B------:R-:W-:Y:S01]  /*140e0*/  FSEL R168, R58, -INF , P3 ;  /* 0xff8000003aa87808 */ /* 0x000fe20001800000 */
[----:B------:R-:W-:Y:S01]  /*140f0*/  IMAD.MOV.U32 R58, RZ, RZ, R50 ;  /* 0x000000ffff3a7224 */ /* 0x000fe200078e0032 */
[----:B------:R-:W-:Y:S02]  /*14100*/  FMNMX.FTZ R12, R209, R12, !PT ;  /* 0x0000000cd10c7209 */ /* 0x000fe40007810000 */
[----:B------:R-:W-:Y:S02]  /*14110*/  FMNMX.FTZ R4, R170, R4, !PT ;  /* 0x00000004aa047209 */ /* 0x000fe40007810000 */
[----:B------:R-:W-:Y:S02]  /*14120*/  ISETP.GT.AND P1, PT, R0, 0x70, PT ;  /* 0x000000700000780c */ /* 0x000fe40003f24270 */
[----:B------:R-:W-:Y:S01]  /*14130*/  FSEL R167, R59, -INF , P2 ;  /* 0xff8000003ba77808 */ /* 0x000fe20001000000 */
[----:B------:R-:W-:Y:S01]  /*14140*/  IMAD.MOV.U32 R59, RZ, RZ, R20 ;  /* 0x000000ffff3b7224 */ /* 0x000fe200078e0014 */
[----:B------:R-:W-:Y:S02]  /*14150*/  FMNMX.FTZ R12, R202, R12, !PT ;  /* 0x0000000cca0c7209 */ /* 0x000fe40007810000 */
[----:B------:R-:W-:Y:S02]  /*14160*/  FMNMX.FTZ R4, R168, R4, !PT ;  /* 0x00000004a8047209 */ /* 0x000fe40007810000 */
[----:B------:R-:W-:Y:S02]  /*14170*/  FSEL R164, R62, -INF , P1 ;  /* 0xff8000003ea47808 */ /* 0x000fe40000800000 */
[----:B------:R-:W-:Y:S02]  /*14180*/  ISETP.GT.AND P0, PT, R0, 0x71, PT ;  /* 0x000000710000780c */ /* 0x000fe40003f04270 */
[----:B------:R-:W-:Y:S02]  /*14190*/  FMNMX.FTZ R12, R201, R12, !PT ;  /* 0x0000000cc90c7209 */ /* 0x000fe40007810000 */
[----:B------:R-:W-:Y:S02]  /*141a0*/  FMNMX.FTZ R4, R167, R4, !PT ;  /* 0x00000004a7047209 */ /* 0x000fe40007810000 */
[----:B------:R-:W-:Y:S02]  /*141b0*/  FSEL R160, R63, -INF , P0 ;  /* 0xff8000003fa07808 */ /* 0x000fe40000000000 */
[----:B------:R-:W-:Y:S02]  /*141c0*/  ISETP.GT.AND P3, PT, R132, 0x60, PT ;  /* 0x000000608400780c */ /* 0x000fe40003f64270 */
[C---:B------:R-:W-:Y:S02]  /*141d0*/  ISETP.GT.AND P1, PT, R0.reuse, 0x78, PT ;  /* 0x000000780000780c */ /* 0x040fe40003f24270 */
[----:B------:R-:W-:Y:S02]  /*141e0*/  ISETP.GT.AND P0, PT, R0, 0x79, PT ;  /* 0x000000790000780c */ /* 0x000fe40003f04270 */
[----:B------:R-:W-:Y:S02]  /*141f0*/  FMNMX.FTZ R0, R187, R12, !PT ;  /* 0x0000000cbb007209 */ /* 0x000fe40007810000 */
[----:B------:R-:W-:Y:S02]  /*14200*/  FMNMX.FTZ R4, R164, R4, !PT ;  /* 0x00000004a4047209 */ /* 0x000fe40007810000 */
[----:B------:R-:W-:Y:S02]  /*14210*/  FSEL R178, R52, -INF , P3 ;  /* 0xff80000034b27808 */ /* 0x000fe40001800000 */
        /* <DEDUP_REMOVED lines=10> */
[C---:B------:R-:W-:Y:S01]  /*142c0*/  ISETP.GT.AND P1, PT, R132.reuse, 0x68, PT ;  /* 0x000000688400780c */ /* 0x040fe20003f24270 */
[----:B------:R-:W-:Y:S01]  /*142d0*/  LDSM.16.MT88.4 R52, [R230+0x4100] ;  /* 0x00410000e634783b */ /* 0x000fe20000004200 */
[----:B------:R-:W-:Y:S02]  /*142e0*/  FMNMX.FTZ R4, R133, R0, !PT ;  /* 0x0000000085047209 */ /* 0x000fe40007810000 */
[----:B------:R-:W-:Y:S02]  /*142f0*/  ISETP.GT.AND P0, PT, R132, 0x69, PT ;  /* 0x000000698400780c */ /* 0x000fe40003f04270 */
[----:B------:R-:W-:Y:S01]  /*14300*/  FSEL R171, R56, -INF , P1 ;  /* 0xff80000038ab7808 */ /* 0x000fe20000800000 */
[----:B------:R-:W-:Y:S01]  /*14310*/  IMAD.MOV.U32 R56, RZ, RZ, R135 ;  /* 0x000000ffff387224 */ /* 0x000fe200078e0087 */
        /* <DEDUP_REMOVED lines=22> */
[----:B------:R-:W1:Y:S08]  /*14480*/  SHFL.BFLY PT, R0, R4, 0x1, 0x1f ;  /* 0x0c201f0004007f89 */ /* 0x000e7000000e0000 */
        /* <DEDUP_REMOVED lines=23> */
[----:B------:R-:W1:Y:S01]  /*14600*/  LDSM.16.MT88.4 R12, [R232+0x100] ;  /* 0x00010000e80c783b */ /* 0x000e620000004200 */
[--C-:B------:R-:W-:Y:S01]  /*14610*/  FFMA.FTZ R176, R176, c[0x0][0x2d0], -R155.reuse ;  /* 0x0000b400b0b07a23 */ /* 0x100fe2000001089b */
[C---:B------:R-:W-:Y:S01]  /*14620*/  FSETP.NEU.FTZ.AND P0, PT, R0.reuse, -INF , PT ;  /* 0xff8000000000780b */ /* 0x040fe20003f1d000 */
[----:B------:R-:W-:Y:S01]  /*14630*/  FMUL.FTZ R159, R0, c[0x0][0x2d0] ;  /* 0x0000b400009f7a20 */ /* 0x000fe20000410000 */
[----:B------:R-:W2:Y:S01]  /*14640*/  MUFU.EX2 R148, R148 ;  /* 0x0000009400947308 */ /* 0x000ea20000000800 */
        /* <DEDUP_REMOVED lines=11> */
[----:B------:R-:W-:Y:S02]  /*14700*/  FADD.FTZ R2, -R4, R2 ;  /* 0x0000000204027221 */ /* 0x000fe40000010100 */
[--C-:B------:R-:W-:Y:S02]  /*14710*/  FFMA.FTZ R150, R8, c[0x0][0x2d0], -R159.reuse ;  /* 0x0000b40008967a23 */ /* 0x100fe4000001089f */
[--C-:B------:R-:W-:Y:S02]  /*14720*/  FFMA.FTZ R149, R9, c[0x0][0x2d0], -R159.reuse ;  /* 0x0000b40009957a23 */ /* 0x100fe4000001089f */
[----:B------:R-:W-:Y:S01]  /*14730*/  FMUL.FTZ R3, R3, c[0x0][0x2d0] ;  /* 0x0000b40003037a20 */ /* 0x000fe20000410000 */
[----:B------:R-:W-:Y:S01]  /*14740*/  MUFU.EX2 R152, R152 ;  /* 0x0000009800987308 */ /* 0x000fe20000000800 */
[----:B------:R-:W-:Y:S02]  /*14750*/  FMUL.FTZ R2, R2, c[0x0][0x2d0] ;  /* 0x0000b40002027a20 */ /* 0x000fe40000410000 */
[--C-:B------:R-:W-:Y:S01]  /*14760*/  FFMA.FTZ R154, R154, c[0x0][0x2d0], -R159.reuse ;  /* 0x0000b4009a9a7a23 */ /* 0x100fe2000001089f */
[----:B--2---:R-:W-:Y:S01]  /*14770*/  F2FP.BF16.PACK_AB R145, R148, R153 ;  /* 0x000000999491723e */ /* 0x004fe200000010ff */
        /* <DEDUP_REMOVED lines=22> */
[----:B------:R-:W-:Y:S01]  /*148e0*/  MUFU.EX2 R150, R150 ;  /* 0x0000009600967308 */ /* 0x000fe20000000800 */
[----:B------:R-:W-:Y:S01]  /*148f0*/  FMUL.FTZ R9, R3, R125 ;  /* 0x0000007d03097220 */ /* 0x000fe20000410000 */
[----:B------:R-:W-:Y:S01]  /*14900*/  MOV R125, R36 ;  /* 0x00000024007d7202 */ /* 0x000fe20000000f00 */
[----:B------:R-:W-:Y:S02]  /*14910*/  IMAD.MOV.U32 R128, RZ, RZ, R31 ;  /* 0x000000ffff807224 */ /* 0x000fe400078e001f */
[C---:B---3--:R-:W-:Y:S02]  /*14920*/  FMUL.FTZ R6, R2.reuse, R130 ;  /* 0x0000008202067220 */ /* 0x048fe40000410000 */
[C---:B------:R-:W-:Y:S01]  /*14930*/  FMUL.FTZ R7, R2.reuse, R131 ;  /* 0x0000008302077220 */ /* 0x040fe20000410000 */
[----:B------:R-:W-:Y:S01]  /*14940*/  MOV R131, R32 ;  /* 0x0000002000837202 */ /* 0x000fe20000000f00 */
[C---:B------:R-:W-:Y:S01]  /*14950*/  FMUL.FTZ R10, R2.reuse, R126 ;  /* 0x0000007e020a7220 */ /* 0x040fe20000410000 */
[----:B------:R-:W2:Y:S01]  /*14960*/  MUFU.EX2 R149, R149 ;  /* 0x0000009500957308 */ /* 0x000ea20000000800 */
[C---:B------:R-:W-:Y:S02]  /*14970*/  FMUL.FTZ R11, R2.reuse, R127 ;  /* 0x0000007f020b7220 */ /* 0x040fe40000410000 */
[----:B------:R-:W-:Y:S01]  /*14980*/  IMAD.MOV.U32 R129, RZ, RZ, R30 ;  /* 0x000000ffff817224 */ /* 0x000fe200078e001e */
[----:B----4-:R-:W-:Y:S01]  /*14990*/  F2FP.BF16.PACK_AB R144, R151, R152 ;  /* 0x000000989790723e */ /* 0x010fe200000010ff */
[----:B------:R-:W3:Y:S01]  /*149a0*/  LDSM.16.MT88.4 R28, [R229+0x100] ;  /* 0x00010000e51c783b */ /* 0x000ee20000004200 */
[----:B------:R-:W-:Y:S02]  /*149b0*/  IMAD.MOV.U32 R124, RZ, RZ, R16 ;  /* 0x000000ffff7c7224 */ /* 0x000fe400078e0010 */
[C---:B------:R-:W-:Y:S02]  /*149c0*/  FMUL.FTZ R16, R3.reuse, R72 ;  /* 0x0000004803107220 */ /* 0x040fe40000410000 */
[----:B------:R-:W-:Y:S01]  /*149d0*/  IMAD.MOV.U32 R72, RZ, RZ, R17 ;  /* 0x000000ffff487224 */ /* 0x000fe200078e0011 */
[----:B------:R-:W-:Y:S01]  /*149e0*/  MUFU.EX2 R154, R154 ;  /* 0x0000009a009a7308 */ /* 0x000fe20000000800 */
[----:B------:R-:W-:Y:S02]  /*149f0*/  FMUL.FTZ R17, R3, R73 ;  /* 0x0000004903117220 */ /* 0x000fe40000410000 */
[----:B------:R-:W-:Y:S02]  /*14a00*/  IMAD.MOV.U32 R73, RZ, RZ, R18 ;  /* 0x000000ffff497224 */ /* 0x000fe400078e0012 */
[C---:B------:R-:W-:Y:S01]  /*14a10*/  FMUL.FTZ R18, R2.reuse, R74 ;  /* 0x0000004a02127220 */ /* 0x040fe20000410000 */
[----:B------:R-:W-:Y:S01]  /*14a20*/  MOV R74, R19 ;  /* 0x00000013004a7202 */ /* 0x000fe20000000f00 */
[C---:B------:R-:W-:Y:S02]  /*14a30*/  FMUL.FTZ R19, R2.reuse, R75 ;  /* 0x0000004b02137220 */ /* 0x040fe40000410000 */
[----:B------:R-:W-:Y:S01]  /*14a40*/  IMAD.MOV.U32 R130, RZ, RZ, R39 ;  /* 0x000000ffff827224 */ /* 0x000fe200078e0027 */
[----:B------:R-:W4:Y:S01]  /*14a50*/  MUFU.EX2 R158, R158 ;  /* 0x0000009e009e7308 */ /* 0x000f220000000800 */
[----:B------:R-:W-:Y:S01]  /*14a60*/  IMAD.MOV.U32 R126, RZ, RZ, R38 ;  /* 0x000000ffff7e7224 */ /* 0x000fe200078e0026 */
[----:B--2---:R-:W-:Y:S01]  /*14a70*/  F2FP.BF16.PACK_AB R146, R149, R150 ;  /* 0x000000969592723e */ /* 0x004fe200000010ff */
[----:B------:R-:W2:Y:S01]  /*14a80*/  LDSM.16.MT88.4 R36, [R228+0x100] ;  /* 0x00010000e424783b */ /* 0x000ea20000004200 */
[C---:B------:R-:W-:Y:S02]  /*14a90*/  FMUL.FTZ R27, R2.reuse, R83 ;  /* 0x00000053021b7220 */ /* 0x040fe40000410000 */
[----:B------:R-:W-:Y:S02]  /*14aa0*/  IMAD.MOV.U32 R127, RZ, RZ, R33 ;  /* 0x000000ffff7f7224 */ /* 0x000fe400078e0021 */
[----:B------:R-:W-:Y:S01]  /*14ab0*/  IMAD.MOV.U32 R75, RZ, RZ, R35 ;  /* 0x000000ffff4b7224 */ /* 0x000fe200078e0023 */
[C---:B-1----:R-:W-:Y:S01]  /*14ac0*/  HMMA.16816.F32.BF16 R4, R144.reuse, R12, R4 ;  /* 0x0000000c9004723c */ /* 0x042fe20000041804 */
[----:B------:R-:W-:Y:S04]  /*14ad0*/  MUFU.EX2 R161, R161 ;  /* 0x000000a100a17308 */ /* 0x000fe80000000800 */
[C---:B------:R-:W-:Y:S02]  /*14ae0*/  FMUL.FTZ R42, R2.reuse, R98 ;  /* 0x00000062022a7220 */ /* 0x040fe40000410000 */
[C---:B------:R-:W-:Y:S01]  /*14af0*/  FMUL.FTZ R12, R3.reuse, R68 ;  /* 0x00000044030c7220 */ /* 0x040fe20000410000 */
[C---:B------:R-:W-:Y:S03]  /*14b00*/  HMMA.16816.F32.BF16 R8, R144.reuse, R14, R8 ;  /* 0x0000000e9008723c */ /* 0x040fe60000041808 */
[----:B------:R-:W1:Y:S01]  /*14b10*/  MUFU.EX2 R163, R163 ;  /* 0x000000a300a37308 */ /* 0x000e620000000800 */
[C---:B------:R-:W-:Y:S02]  /*14b20*/  FMUL.FTZ R13, R3.reuse, R69 ;  /* 0x00000045030d7220 */ /* 0x040fe40000410000 */
[C---:B------:R-:W-:Y:S02]  /*14b30*/  FMUL.FTZ R25, R3.reuse, R81 ;  /* 0x0000005103197220 */ /* 0x040fe40000410000 */
[C---:B------:R-:W-:Y:S04]  /*14b40*/  FMUL.FTZ R14, R2.reuse, R70 ;  /* 0x00000046020e7220 */ /* 0x040fe80000410000 */
[C---:B------:R-:W-:Y:S01]  /*14b50*/  FMUL.FTZ R15, R2.reuse, R71 ;  /* 0x00000047020f7220 */ /* 0x040fe20000410000 */
[----:B------:R-:W-:Y:S01]  /*14b60*/  MUFU.EX2 R210, R210 ;  /* 0x000000d200d27308 */ /* 0x000fe20000000800 */
[----:B------:R-:W5:Y:S01]  /*14b70*/  LDSM.16.MT88.4 R68, [R228+0x4100] ;  /* 0x00410000e444783b */ /* 0x000f620000004200 */
[C---:B------:R-:W-:Y:S02]  /*14b80*/  FMUL.FTZ R43, R2.reuse, R99 ;  /* 0x00000063022b7220 */ /* 0x040fe40000410000 */
[----:B------:R-:W-:Y:S02]  /*14b90*/  IMAD.MOV.U32 R81, RZ, RZ, R74 ;  /* 0x000000ffff517224 */ /* 0x000fe400078e004a */
[C---:B------:R-:W-:Y:S03]  /*14ba0*/  HMMA.16816.F32.BF16 R12, R144.reuse, R20, R12 ;  /* 0x00000014900c723c */ /* 0x040fe6000004180c */
[C---:B------:R-:W-:Y:S01]  /*14bb0*/  FMUL.FTZ R26, R2.reuse, R82 ;  /* 0x00000052021a7220 */ /* 0x040fe20000410000 */
[----:B------:R-:W-:Y:S01]  /*14bc0*/  MOV R82, R75 ;  /* 0x0000004b00527202 */ /* 0x000fe20000000f00 */
[C---:B------:R-:W-:Y:S01]  /*14bd0*/  FMUL.FTZ R32, R3.reuse, R88 ;  /* 0x0000005803207220 */ /* 0x040fe20000410000 */
[----:B------:R-:W-:Y:S01]  /*14be0*/  MUFU.EX2 R209, R209 ;  /* 0x000000d100d17308 */ /* 0x000fe20000000800 */
[----:B------:R-:W-:Y:S01]  /*14bf0*/  IMAD.MOV.U32 R88, RZ, RZ, R81 ;  /* 0x000000ffff587224 */ /* 0x000fe200078e0051 */
[C---:B------:R-:W-:Y:S04]  /*14c00*/  HMMA.16816.F32.BF16 R16, R144.reuse, R22, R16 ;  /* 0x000000169010723c */ /* 0x040fe80000041810 */
[C---:B------:R-:W-:Y:S01]  /*14c10*/  FMUL.FTZ R20, R3.reuse, R76 ;  /* 0x0000004c03147220 */ /* 0x040fe20000410000 */
[----:B------:R-:W-:Y:S01]  /*14c20*/  MOV R76, R24 ;  /* 0x00000018004c7202 */ /* 0x000fe20000000f00 */
[C---:B------:R-:W-:Y:S02]  /*14c30*/  FMUL.FTZ R21, R3.reuse, R77 ;  /* 0x0000004d03157220 */ /* 0x040fe40000410000 */
[C---:B------:R-:W-:Y:S01]  /*14c40*/  FMUL.FTZ R22, R2.reuse, R78 ;  /* 0x0000004e02167220 */ /* 0x040fe20000410000 */
[----:B------:R-:W-:Y:S01]  /*14c50*/  MOV R78, R126 ;  /* 0x0000007e004e7202 */ /* 0x000fe20000000f00 */
[----:B------:R-:W-:Y:S02]  /*14c60*/  MUFU.EX2 R208, R208 ;  /* 0x000000d000d07308 */ /* 0x000fe40000000800 */
[C---:B------:R-:W-:Y:S02]  /*14c70*/  FMUL.FTZ R23, R2.reuse, R79 ;  /* 0x0000004f02177220 */ /* 0x040fe40000410000 */
[----:B------:R-:W-:Y:S01]  /*14c80*/  IMAD.MOV.U32 R77, RZ, RZ, R125 ;  /* 0x000000ffff4d7224 */ /* 0x000fe200078e007d */
[----:B------:R-:W-:Y:S01]  /*14c90*/  MOV R125, R65 ;  /* 0x00000041007d7202 */ /* 0x000fe20000000f00 */
[----:B------:R-:W-:Y:S02]  /*14ca0*/  IMAD.MOV.U32 R79, RZ, RZ, R72 ;  /* 0x000000ffff4f7224 */ /* 0x000fe400078e0048 */
[C---:B------:R-:W-:Y:S01]  /*14cb0*/  FMUL.FTZ R24, R3.reuse, R80 ;  /* 0x0000005003187220 */ /* 0x040fe20000410000 */
[C---:B---3--:R-:W-:Y:S01]  /*14cc0*/  HMMA.16816.F32.BF16 R20, R144.reuse, R28, R20 ;  /* 0x0000001c9014723c */ /* 0x048fe20000041814 */
[----:B------:R-:W-:Y:S02]  /*14cd0*/  MUFU.EX2 R203, R203 ;  /* 0x000000cb00cb7308 */ /* 0x000fe40000000800 */
[----:B------:R-:W-:Y:S02]  /*14ce0*/  IMAD.MOV.U32 R80, RZ, RZ, R73 ;  /* 0x000000ffff507224 */ /* 0x000fe400078e0049 */
[----:B------:R-:W3:Y:S01]  /*14cf0*/  LDSM.16.MT88.4 R72, [R232+0x900] ;  /* 0x00090000e848783b */ /* 0x000ee20000004200 */
[C---:B------:R-:W-:Y:S02]  /*14d00*/  FMUL.FTZ R33, R3.reuse, R89 ;  /* 0x0000005903217220 */ /* 0x040fe40000410000 */
[C---:B------:R-:W-:Y:S03]  /*14d10*/  HMMA.16816.F32.BF16 R24, R144.reuse, R30, R24 ;  /* 0x0000001e9018723c */ /* 0x040fe60000041818 */
[----:B------:R-:W-:Y:S01]  /*14d20*/  MUFU.EX2 R202, R202 ;  /* 0x000000ca00ca7308 */ /* 0x000fe20000000800 */
[C---:B------:R-:W-:Y:S02]  /*14d30*/  FMUL.FTZ R28, R3.reuse, R84 ;  /* 0x00000054031c7220 */ /* 0x040fe40000410000 */
[C---:B------:R-:W-:Y:S02]  /*14d40*/  FMUL.FTZ R29, R3.reuse, R85 ;  /* 0x00000055031d7220 */ /* 0x040fe40000410000 */
[C---:B------:R-:W-:Y:S04]  /*14d50*/  FMUL.FTZ R30, R2.reuse, R86 ;  /* 0x00000056021e7220 */ /* 0x040fe80000410000 */
[C---:B------:R-:W-:Y:S01]  /*14d60*/  FMUL.FTZ R31, R2.reuse, R87 ;  /* 0x00000057021f7220 */ /* 0x040fe20000410000 */
[----:B------:R-:W-:Y:S01]  /*14d70*/  MUFU.EX2 R201, R201 ;  /* 0x000000c900c97308 */ /* 0x000fe20000000800 */
[----:B------:R-:W-:Y:S01]  /*14d80*/  LDSM.16.MT88.4 R84, [R228+0x900] ;  /* 0x00090000e454783b */ /* 0x000fe20000004200 */
[----:B------:R-:W-:Y:S02]  /*14d90*/  IMAD.MOV.U32 R89, RZ, RZ, R80 ;  /* 0x000000ffff597224 */ /* 0x000fe400078e0050 */
[C---:B------:R-:W-:Y:S02]  /*14da0*/  FMUL.FTZ R34, R2.reuse, R90 ;  /* 0x0000005a02227220 */ /* 0x040fe40000410000 */
[C---:B--2---:R-:W-:Y:S03]  /*14db0*/  HMMA.16816.F32.BF16 R28, R144.reuse, R36, R28 ;  /* 0x00000024901c723c */ /* 0x044fe6000004181c */
[C---:B------:R-:W-:Y:S01]  /*14dc0*/  FMUL.FTZ R35, R2.reuse, R91 ;  /* 0x0000005b02237220 */ /* 0x040fe20000410000 */
[----:B------:R-:W-:Y:S01]  /*14dd0*/  MUFU.EX2 R200, R200 ;  /* 0x000000c800c87308 */ /* 0x000fe20000000800 */
[----:B------:R-:W-:Y:S02]  /*14de0*/  IMAD.MOV.U32 R90, RZ, RZ, R79 ;  /* 0x000000ffff5a7224 */ /* 0x000fe400078e004f */
[C---:B------:R-:W-:Y:S02]  /*14df0*/  FMUL.FTZ R36, R3.reuse, R92 ;  /* 0x0000005c03247220 */ /* 0x040fe40000410000 */
[C---:B------:R-:W-:Y:S01]  /*14e00*/  FMUL.FTZ R37, R3.reuse, R93 ;  /* 0x0000005d03257220 */ /* 0x040fe20000410000 */
[C---:B------:R-:W-:Y:S03]  /*14e10*/  HMMA.16816.F32.BF16 R32, R144.reuse, R38, R32 ;  /* 0x000000269020723c */ /* 0x040fe60000041820 */
[C---:B------:R-:W-:Y:S01]  /*14e20*/  FMUL.FTZ R40, R3.reuse, R96 ;  /* 0x0000006003287220 */ /* 0x040fe20000410000 */
[----:B------:R-:W-:Y:S01]  /*14e30*/  MUFU.EX2 R186, R186 ;  /* 0x000000ba00ba7308 */ /* 0x000fe20000000800 */
[C---:B------:R-:W-:Y:S01]  /*14e40*/  FMUL.FTZ R41, R3.reuse, R97 ;  /* 0x0000006103297220 */ /* 0x040fe20000410000 */
[----:B------:R-:W-:Y:S01]  /*14e50*/  MOV R97, R78 ;  /* 0x0000004e00617202 */ /* 0x000fe20000000f00 */
[C---:B------:R-:W-:Y:S02]  /*14e60*/  FMUL.FTZ R38, R2.reuse, R94 ;  /* 0x0000005e02267220 */ /* 0x040fe40000410000 */
[C---:B------:R-:W-:Y:S03]  /*14e70*/  FMUL.FTZ R39, R2.reuse, R95 ;  /* 0x0000005f02277220 */ /* 0x040fe60000410000 */
[----:B------:R-:W-:Y:S02]  /*14e80*/  IMAD.MOV.U32 R93, RZ, RZ, R77 ;  /* 0x000000ffff5d7224 */ /* 0x000fe400078e004d */
[C---:B------:R-:W-:Y:S01]  /*14e90*/  FMUL.FTZ R48, R3.reuse, R100 ;  /* 0x0000006403307220 */ /* 0x040fe20000410000 */
[----:B------:R-:W-:Y:S01]  /*14ea0*/  MUFU.EX2 R187, R187 ;  /* 0x000000bb00bb7308 */ /* 0x000fe20000000800 */
[C---:B------:R-:W-:Y:S03]  /*14eb0*/  HMMA.16816.F32.BF16 R36, R144.reuse, R44, R36 ;  /* 0x0000002c9024723c */ /* 0x040fe60000041824 */
[C---:B------:R-:W-:Y:S02]  /*14ec0*/  FMUL.FTZ R49, R3.reuse, R101 ;  /* 0x0000006503317220 */ /* 0x040fe40000410000 */
[----:B------:R-:W-:Y:S02]  /*14ed0*/  FMUL.FTZ R50, R2, R102 ;  /* 0x0000006602327220 */ /* 0x000fe40000410000 */
[----:B------:R-:W-:Y:S01]  /*14ee0*/  FFMA.FTZ R102, R82, c[0x0][0x2d0], -R155 ;  /* 0x0000b40052667a23 */ /* 0x000fe2000001089b */
[C---:B------:R-:W-:Y:S01]  /*14ef0*/  HMMA.16816.F32.BF16 R40, R144.reuse, R46, R40 ;  /* 0x0000002e9028723c */ /* 0x040fe20000041828 */
[----:B------:R-:W-:Y:S01]  /*14f00*/  LDSM.16.MT88.4 R80, [R229+0x900] ;  /* 0x00090000e550783b */ /* 0x000fe20000004200 */
[----:B------:R-:W-:Y:S02]  /*14f10*/  MUFU.EX2 R185, R185 ;  /* 0x000000b900b97308 */ /* 0x000fe40000000800 */
[C---:B------:R-:W-:Y:S02]  /*14f20*/  FMUL.FTZ R44, R3.reuse, R120 ;  /* 0x00000078032c7220 */ /* 0x040fe40000410000 */
[----:B------:R-:W-:Y:S02]  /*14f30*/  FMUL.FTZ R45, R3, R121 ;  /* 0x00000079032d7220 */ /* 0x000fe40000410000 */
[C---:B------:R-:W-:Y:S04]  /*14f40*/  FMUL.FTZ R46, R2.reuse, R122 ;  /* 0x0000007a022e7220 */ /* 0x040fe80000410000 */
[----:B------:R-:W-:Y:S01]  /*14f50*/  FMUL.FTZ R47, R2, R123 ;  /* 0x0000007b022f7220 */ /* 0x000fe20000410000 */
[----:B------:R-:W-:Y:S01]  /*14f60*/  MUFU.EX2 R102, R102 ;  /* 0x0000006600667308 */ /* 0x000fe20000000800 */
[--C-:B------:R-:W-:Y:S02]  /*14f70*/  FFMA.FTZ R121, R124, c[0x0][0x2d0], -R159.reuse ;  /* 0x0000b4007c797a23 */ /* 0x100fe4000001089f */
[----:B------:R-:W-:Y:S02]  /*14f80*/  FFMA.FTZ R100, R76, c[0x0][0x2d0], -R159 ;  /* 0x0000b4004c647a23 */ /* 0x000fe4000001089f */
[----:B------:R-:W-:Y:S01]  /*14f90*/  IMAD.MOV.U32 R76, RZ, RZ, R129 ;  /* 0x000000ffff4c7224 */ /* 0x000fe200078e0081 */
[C---:B------:R-:W-:Y:S03]  /*14fa0*/  HMMA.16816.F32.BF16 R44, R144.reuse, R52, R44 ;  /* 0x00000034902c723c */ /* 0x040fe6000004182c */
[----:B------:R-:W-:Y:S01]  /*14fb0*/  FFMA.FTZ R120, R51, c[0x0][0x2d0], -R159 ;  /* 0x0000b40033787a23 */ /* 0x000fe2000001089f */
[----:B------:R-:W-:Y:S01]  /*14fc0*/  MUFU.EX2 R100, R100 ;  /* 0x0000006400647308 */ /* 0x000fe20000000800 */
[C---:B------:R-:W-:Y:S02]  /*14fd0*/  FMUL.FTZ R51, R2.reuse, R103 ;  /* 0x0000006702337220 */ /* 0x040fe40000410000 */
[----:B------:R-:W-:Y:S02]  /*14fe0*/  IMAD.MOV.U32 R96, RZ, RZ, R76 ;  /* 0x000000ffff607224 */ /* 0x000fe400078e004c */
[----:B------:R-:W2:Y:S03]  /*14ff0*/  LDSM.16.MT88.4 R76, [R230+0x900] ;  /* 0x00090000e64c783b */ /* 0x000ea60000004200 */
[C---:B------:R-:W-:Y:S02]  /*15000*/  HMMA.16816.F32.BF16 R48, R144.reuse, R54, R48 ;  /* 0x000000369030723c */ /* 0x040fe40000041830 */
[----:B------:R-:W1:Y:S01]  /*15010*/  MUFU.EX2 R120, R120 ;  /* 0x0000007800787308 */ /* 0x000e620000000800 */
[C---:B------:R-:W-:Y:S02]  /*15020*/  FMUL.FTZ R52, R3.reuse, R104 ;  /* 0x0000006803347220 */ /* 0x040fe40000410000 */
[----:B------:R-:W-:Y:S02]  /*15030*/  FMUL.FTZ R53, R3, R105 ;  /* 0x0000006903357220 */ /* 0x000fe40000410000 */
[C---:B------:R-:W-:Y:S02]  /*15040*/  FMUL.FTZ R54, R2.reuse, R106 ;  /* 0x0000006a02367220 */ /* 0x040fe40000410000 */
[----:B------:R-:W-:Y:S03]  /*15050*/  FMUL.FTZ R55, R2, R107 ;  /* 0x0000006b02377220 */ /* 0x000fe60000410000 */
[--C-:B------:R-:W-:Y:S01]  /*15060*/  FFMA.FTZ R103, R90, c[0x0][0x2d0], -R155.reuse ;  /* 0x0000b4005a677a23 */ /* 0x100fe2000001089b */
[----:B------:R-:W-:Y:S01]  /*15070*/  MUFU.EX2 R121, R121 ;  /* 0x0000007900797308 */ /* 0x000fe20000000800 */
[----:B------:R-:W-:Y:S02]  /*15080*/  FFMA.FTZ R106, R89, c[0x0][0x2d0], -R155 ;  /* 0x0000b400596a7a23 */ /* 0x000fe4000001089b */
[C---:B------:R-:W-:Y:S03]  /*15090*/  HMMA.16816.F32.BF16 R52, R144.reuse, R60, R52 ;  /* 0x0000003c9034723c */ /* 0x040fe60000041834 */
[----:B------:R-:W-:Y:S02]  /*150a0*/  IMAD.MOV.U32 R126, RZ, RZ, R128 ;  /* 0x000000ffff7e7224 */ /* 0x000fe400078e0080 */
[----:B------:R-:W-:Y:S02]  /*150b0*/  IMAD.MOV.U32 R128, RZ, RZ, R57 ;  /* 0x000000ffff807224 */ /* 0x000fe400078e0039 */
[C---:B------:R-:W-:Y:S01]  /*150c0*/  FMUL.FTZ R57, R3.reuse, R109 ;  /* 0x0000006d03397220 */ /* 0x040fe20000410000 */
[----:B------:R-:W-:Y:S01]  /*150d0*/  MUFU.EX2 R103, R103 ;  /* 0x0000006700677308 */ /* 0x000fe20000000800 */
[----:B------:R-:W-:Y:S03]  /*150e0*/  IMAD.MOV.U32 R129, RZ, RZ, R64 ;  /* 0x000000ffff817224 */ /* 0x000fe600078e0040 */
[----:B------:R-:W-:Y:S01]  /*150f0*/  MOV R64, R59 ;  /* 0x0000003b00407202 */ /* 0x000fe20000000f00 */
[----:B------:R-:W-:Y:S02]  /*15100*/  FMUL.FTZ R59, R2, R111 ;  /* 0x0000006f023b7220 */ /* 0x000fe40000410000 */
[----:B------:R-:W-:Y:S01]  /*15110*/  IMAD.MOV.U32 R65, RZ, RZ, R56 ;  /* 0x000000ffff417224 */ /* 0x000fe200078e0038 */
[----:B------:R-:W-:Y:S01]  /*15120*/  MOV R92, R64 ;  /* 0x00000040005c7202 */ /* 0x000fe20000000f00 */
[C---:B------:R-:W-:Y:S01]  /*15130*/  FMUL.FTZ R56, R3.reuse, R108 ;  /* 0x0000006c03387220 */ /* 0x040fe20000410000 */
[----:B------:R-:W-:Y:S01]  /*15140*/  MUFU.EX2 R106, R106 ;  /* 0x0000006a006a7308 */ /* 0x000fe20000000800 */
[----:B------:R-:W-:Y:S02]  /*15150*/  FFMA.FTZ R101, R58, c[0x0][0x2d0], -R155 ;  /* 0x0000b4003a657a23 */ /* 0x000fe4000001089b */
[----:B------:R-:W-:Y:S02]  /*15160*/  FMUL.FTZ R58, R2, R110 ;  /* 0x0000006e023a7220 */ /* 0x000fe40000410000 */
[----:B------:R-:W-:Y:S01]  /*15170*/  IMAD.MOV.U32 R91, RZ, RZ, R126 ;  /* 0x000000ffff5b7224 */ /* 0x000fe200078e007e */
[----:B------:R-:W-:Y:S01]  /*15180*/  MOV R126, R125 ;  /* 0x0000007d007e7202 */ /* 0x000fe20000000f00 */
[----:B------:R-:W-:Y:S02]  /*15190*/  IMAD.MOV.U32 R125, RZ, RZ, R128 ;  /* 0x000000ffff7d7224 */ /* 0x000fe400078e0080 */
[--C-:B------:R-:W-:Y:S01]  /*151a0*/  FFMA.FTZ R107, R88, c[0x0][0x2d0], -R159.reuse ;  /* 0x0000b400586b7a23 */ /* 0x100fe2000001089f */
[C---:B------:R-:W-:Y:S01]  /*151b0*/  HMMA.16816.F32.BF16 R56, R144.reuse, R62, R56 ;  /* 0x0000003e9038723c */ /* 0x040fe20000041838 */
[----:B------:R-:W1:Y:S02]  /*151c0*/  MUFU.EX2 R101, R101 ;  /* 0x0000006500657308 */ /* 0x000e640000000800 */
[C---:B------:R-:W-:Y:S02]  /*151d0*/  FMUL.FTZ R60, R3.reuse, R116 ;  /* 0x00000074033c7220 */ /* 0x040fe40000410000 */
[----:B------:R-:W-:Y:S02]  /*151e0*/  FMUL.FTZ R61, R3, R117 ;  /* 0x00000075033d7220 */ /* 0x000fe40000410000 */
[C---:B------:R-:W-:Y:S02]  /*151f0*/  FMUL.FTZ R62, R2.reuse, R118 ;  /* 0x00000076023e7220 */ /* 0x040fe40000410000 */
[----:B------:R-:W-:Y:S02]  /*15200*/  FMUL.FTZ R63, R2, R119 ;  /* 0x00000077023f7220 */ /* 0x000fe40000410000 */
[----:B------:R-:W-:Y:S01]  /*15210*/  MUFU.EX2 R107, R107 ;  /* 0x0000006b006b7308 */ /* 0x000fe20000000800 */
[--C-:B------:R-:W-:Y:S02]  /*15220*/  FFMA.FTZ R104, R97, c[0x0][0x2d0], -R159.reuse ;  /* 0x0000b40061687a23 */ /* 0x100fe4000001089f */
[----:B------:R-:W-:Y:S02]  /*15230*/  FFMA.FTZ R108, R96, c[0x0][0x2d0], -R159 ;  /* 0x0000b400606c7a23 */ /* 0x000fe4000001089f */
[C---:B-----5:R-:W-:Y:S01]  /*15240*/  HMMA.16816.F32.BF16 R60, R144.reuse, R68, R60 ;  /* 0x00000044903c723c */ /* 0x060fe2000004183c */
[----:B------:R-:W-:Y:S02]  /*15250*/  LDSM.16.MT88.4 R96, [R228+0x7100] ;  /* 0x00710000e460783b */ /* 0x000fe40000004200 */
[----:B------:R-:W-:Y:S02]  /*15260*/  IMAD.MOV.U32 R95, RZ, RZ, R129 ;  /* 0x000000ffff5f7224 */ /* 0x000fe400078e0081 */
[----:B------:R-:W-:Y:S01]  /*15270*/  IMAD.MOV.U32 R94, RZ, RZ, R65 ;  /* 0x000000ffff5e7224 */ /* 0x000fe200078e0041 */
[----:B------:R-:W-:Y:S01]  /*15280*/  MUFU.EX2 R108, R108 ;  /* 0x0000006c006c7308 */ /* 0x000fe20000000800 */
[----:B------:R-:W-:Y:S01]  /*15290*/  IMAD.MOV.U32 R128, RZ, RZ, R67 ;  /* 0x000000ffff807224 */ /* 0x000fe200078e0043 */
[----:B----4-:R-:W-:Y:S01]  /*152a0*/  F2FP.BF16.PACK_AB R68, R158, R154 ;  /* 0x0000009a9e44723e */ /* 0x010fe200000010ff */
[----:B------:R-:W-:Y:S03]  /*152b0*/  IMAD.MOV.U32 R129, RZ, RZ, R66 ;  /* 0x000000ffff817224 */ /* 0x000fe600078e0042 */
[----:B------:R-:W-:Y:S01]  /*152c0*/  FMUL.FTZ R64, R3, R112 ;  /* 0x0000007003407220 */ /* 0x000fe20000410000 */
[----:B-1----:R-:W-:Y:S01]  /*152d0*/  F2FP.BF16.PACK_AB R69, R163, R161 ;  /* 0x000000a1a345723e */ /* 0x002fe200000010ff */
[----:B------:R-:W-:Y:S02]  /*152e0*/  FMUL.FTZ R65, R3, R113 ;  /* 0x0000007103417220 */ /* 0x000fe40000410000 */
[C---:B------:R-:W-:Y:S01]  /*152f0*/  FMUL.FTZ R66, R2.reuse, R114 ;  /* 0x0000007202427220 */ /* 0x040fe20000410000 */
[----:B------:R-:W1:Y:S01]  /*15300*/  MUFU.EX2 R104, R104 ;  /* 0x0000006800687308 */ /* 0x000e620000000800 */
[----:B------:R-:W-:Y:S02]  /*15310*/  FMUL.FTZ R67, R2, R115 ;  /* 0x0000007302437220 */ /* 0x000fe40000410000 */
[--C-:B------:R-:W-:Y:S02]  /*15320*/  FFMA.FTZ R116, R93, c[0x0][0x2d0], -R159.reuse ;  /* 0x0000b4005d747a23 */ /* 0x100fe4000001089f */
[----:B------:R-:W-:Y:S02]  /*15330*/  FFMA.FTZ R117, R92, c[0x0][0x2d0], -R159 ;  /* 0x0000b4005c757a23 */ /* 0x000fe4000001089f */
[--C-:B------:R-:W-:Y:S01]  /*15340*/  FFMA.FTZ R111, R127, c[0x0][0x2d0], -R155.reuse ;  /* 0x0000b4007f6f7a23 */ /* 0x100fe2000001089b */
[----:B------:R-:W-:Y:S02]  /*15350*/  HMMA.16816.F32.BF16 R64, R144, R70, R64 ;  /* 0x000000469040723c */ /* 0x000fe40000041840 */
[----:B------:R-:W-:Y:S01]  /*15360*/  MUFU.EX2 R116, R116 ;  /* 0x0000007400747308 */ /* 0x000fe20000000800 */
[----:B------:R-:W-:Y:S02]  /*15370*/  FFMA.FTZ R118, R126, c[0x0][0x2d0], -R155 ;  /* 0x0000b4007e767a23 */ /* 0x000fe4000001089b */
[--C-:B------:R-:W-:Y:S02]  /*15380*/  FFMA.FTZ R119, R125, c[0x0][0x2d0], -R159.reuse ;  /* 0x0000b4007d777a23 */ /* 0x100fe4000001089f */
[----:B------:R-:W-:Y:S01]  /*15390*/  F2FP.BF16.PACK_AB R70, R100, R120 ;  /* 0x000000786446723e */ /* 0x000fe200000010ff */
[----:B------:R-:W-:Y:S01]  /*153a0*/  LDSM.16.MT88.4 R124, [R232+0x3900] ;  /* 0x00390000e87c783b */ /* 0x000fe20000004200 */
[----:B------:R-:W-:Y:S03]  /*153b0*/  F2FP.BF16.PACK_AB R71, R102, R101 ;  /* 0x000000656647723e */ /* 0x000fe600000010ff */
[----:B------:R-:W-:Y:S01]  /*153c0*/  MUFU.EX2 R111, R111 ;  /* 0x0000006f006f7308 */ /* 0x000fe20000000800 */
[----:B------:R-:W-:Y:S02]  /*153d0*/  FFMA.FTZ R105, R95, c[0x0][0x2d0], -R159 ;  /* 0x0000b4005f697a23 */ /* 0x000fe4000001089f */
[----:B------:R-:W-:Y:S01]  /*153e0*/  IMAD.MOV.U32 R95, RZ, RZ, R94 ;  /* 0x000000ffff5f7224 */ /* 0x000fe200078e005e */
[C---:B---3--:R-:W-:Y:S05]  /*153f0*/  HMMA.16816.F32.BF16 R4, R68.reuse, R72, R4 ;  /* 0x000000484404723c */ /* 0x048fea0000041804 */
[----:B------:R-:W-:Y:S01]  /*15400*/  MOV R94, R91 ;  /* 0x0000005b005e7202 */ /* 0x000fe20000000f00 */
[--C-:B------:R-:W-:Y:S01]  /*15410*/  FFMA.FTZ R109, R95, c[0x0][0x2d0], -R155.reuse ;  /* 0x0000b4005f6d7a23 */ /* 0x100fe2000001089b */
[----:B------:R-:W-:Y:S01]  /*15420*/  LDSM.16.MT88.4 R88, [R228+0x4900] ;  /* 0x00490000e458783b */ /* 0x000fe20000004200 */
[C---:B------:R-:W-:Y:S01]  /*15430*/  HMMA.16816.F32.BF16 R8, R68.reuse, R74, R8 ;  /* 0x0000004a4408723c */ /* 0x040fe20000041808 */
[----:B------:R-:W-:Y:S03]  /*15440*/  MUFU.EX2 R118, R118 ;  /* 0x0000007600767308 */ /* 0x000fe60000000800 */
[--C-:B------:R-:W-:Y:S02]  /*15450*/  FFMA.FTZ R110, R94, c[0x0][0x2d0], -R155.reuse ;  /* 0x0000b4005e6e7a23 */ /* 0x100fe4000001089b */
[--C-:B------:R-:W-:Y:S01]  /*15460*/  FFMA.FTZ R122, R131, c[0x0][0x2d0], -R155.reuse ;  /* 0x0000b400837a7a23 */ /* 0x100fe2000001089b */
[----:B------:R-:W3:Y:S01]  /*15470*/  LDSM.16.MT88.4 R72, [R232+0x4900] ;  /* 0x00490000e848783b */ /* 0x000ee20000004200 */
[C---:B--2---:R-:W-:Y:S03]  /*15480*/  HMMA.16816.F32.BF16 R12, R68.reuse, R76, R12 ;  /* 0x0000004c440c723c */ /* 0x044fe6000004180c */
[----:B------:R-:W-:Y:S01]  /*15490*/  MUFU.EX2 R110, R110 ;  /* 0x0000006e006e7308 */ /* 0x000fe20000000800 */
[----:B------:R-:W-:Y:S02]  /*154a0*/  FFMA.FTZ R123, R130, c[0x0][0x2d0], -R155 ;  /* 0x0000b400827b7a23 */ /* 0x000fe4000001089b */
[--C-:B------:R-:W-:Y:S01]  /*154b0*/  FFMA.FTZ R144, R129, c[0x0][0x2d0], -R159.reuse ;  /* 0x0000b40081907a23 */ /* 0x100fe2000001089f */
[----:B------:R-:W-:Y:S01]  /*154c0*/  LDSM.16.MT88.4 R92, [R228+0x5100] ;  /* 0x00510000e45c783b */ /* 0x000fe20000004200 */
[C---:B------:R-:W-:Y:S04]  /*154d0*/  HMMA.16816.F32.BF16 R16, R68.reuse, R78, R16 ;  /* 0x0000004e4410723c */ /* 0x040fe80000041810 */
[----:B------:R-:W-:Y:S01]  /*154e0*/  FFMA.FTZ R145, R128, c[0x0][0x2d0], -R159 ;  /* 0x0000b40080917a23 */ /* 0x000fe2000001089f */
[----:B------:R-:W2:Y:S01]  /*154f0*/  MUFU.EX2 R109, R109 ;  /* 0x0000006d006d7308 */ /* 0x000ea20000000800 */
[----:B------:R-:W-:Y:S01]  /*15500*/  FFMA.FTZ R152, R3, R242, R152 ;  /* 0x000000f203987223 */ /* 0x000fe20000010098 */
[----:B------:R-:W4:Y:S01]  /*15510*/  LDSM.16.MT88.4 R76, [R230+0x4900] ;  /* 0x00490000e64c783b */ /* 0x000f220000004200 */
[C---:B------:R-:W-:Y:S04]  /*15520*/  HMMA.16816.F32.BF16 R20, R68.reuse, R80, R20 ;  /* 0x000000504414723c */ /* 0x040fe80000041814 */
[----:B------:R-:W-:Y:S02]  /*15530*/  FFMA.FTZ R153, R2, R243, R153 ;  /* 0x000000f302997223 */ /* 0x000fe40000010099 */
[--C-:B------:R-:W-:Y:S01]  /*15540*/  FFMA.FTZ R147, R252, c[0x0][0x2d0], -R155.reuse ;  /* 0x0000b400fc937a23 */ /* 0x100fe2000001089b */
[----:B------:R-:W5:Y:S01]  /*15550*/  MUFU.EX2 R105, R105 ;  /* 0x0000006900697308 */ /* 0x000f620000000800 */
[C---:B------:R-:W-:Y:S01]  /*15560*/  HMMA.16816.F32.BF16 R24, R68.reuse, R82, R24 ;  /* 0x000000524418723c */ /* 0x040fe20000041818 */
[----:B------:R-:W1:Y:S03]  /*15570*/  LDSM.16.MT88.4 R80, [R229+0x4900] ;  /* 0x00490000e550783b */ /* 0x000e660000004200 */
[----:B------:R-:W-:Y:S02]  /*15580*/  FFMA.FTZ R146, R211, c[0x0][0x2d0], -R155 ;  /* 0x0000b400d3927a23 */ /* 0x000fe4000001089b */
[--C-:B------:R-:W-:Y:S02]  /*15590*/  FFMA.FTZ R162, R162, c[0x0][0x2d0], -R159.reuse ;  /* 0x0000b400a2a27a23 */ /* 0x100fe4000001089f */
[C---:B------:R-:W-:Y:S01]  /*155a0*/  HMMA.16816.F32.BF16 R28, R68.reuse, R84, R28 ;  /* 0x00000054441c723c */ /* 0x040fe2000004181c */
[----:B------:R-:W1:Y:S03]  /*155b0*/  MUFU.EX2 R117, R117 ;  /* 0x0000007500757308 */ /* 0x000e660000000800 */
[----:B------:R-:W-:Y:S02]  /*155c0*/  FFMA.FTZ R159, R157, c[0x0][0x2d0], -R159 ;  /* 0x0000b4009d9f7a23 */ /* 0x000fe4000001089f */
[--C-:B------:R-:W-:Y:S02]  /*155d0*/  FFMA.FTZ R156, R156, c[0x0][0x2d0], -R155.reuse ;  /* 0x0000b4009c9c7a23 */ /* 0x100fe4000001089b */
[C---:B------:R-:W-:Y:S01]  /*155e0*/  HMMA.16816.F32.BF16 R32, R68.reuse, R86, R32 ;  /* 0x000000564420723c */ /* 0x040fe20000041820 */
[----:B------:R-:W2:Y:S02]  /*155f0*/  LDSM.16.MT88.4 R84, [R232+0x1100] ;  /* 0x00110000e854783b */ /* 0x000ea40000004200 */
[----:B------:R-:W1:Y:S01]  /*15600*/  MUFU.EX2 R119, R119 ;  /* 0x0000007700777308 */ /* 0x000e620000000800 */
[----:B------:R-:W-:Y:S02]  /*15610*/  FFMA.FTZ R155, R133, c[0x0][0x2d0], -R155 ;  /* 0x0000b400859b7a23 */ /* 0x000fe4000001089b */
[----:B------:R-:W-:Y:S02]  /*15620*/  FADD.FTZ R153, R148, R153 ;  /* 0x0000009994997221 */ /* 0x000fe40000010000 */
[C---:B---3--:R-:W-:Y:S04]  /*15630*/  HMMA.16816.F32.BF16 R36, R68.reuse, R72, R36 ;  /* 0x000000484424723c */ /* 0x048fe80000041824 */
[----:B------:R-:W-:Y:S01]  /*15640*/  FADD.FTZ R135, R135, R153 ;  /* 0x0000009987877221 */ /* 0x000fe20000010000 */
[----:B------:R-:W-:Y:S01]  /*15650*/  MUFU.EX2 R122, R122 ;  /* 0x0000007a007a7308 */ /* 0x000fe20000000800 */
[----:B------:R-:W-:Y:S02]  /*15660*/  FADD.FTZ R152, R151, R152 ;  /* 0x0000009897987221 */ /* 0x000fe40000010000 */
[C---:B------:R-:W-:Y:S01]  /*15670*/  HMMA.16816.F32.BF16 R40, R68.reuse, R74, R40 ;  /* 0x0000004a4428723c */ /* 0x040fe20000041828 */
[----:B------:R-:W3:Y:S03]  /*15680*/  LDSM.16.MT88.4 R72, [R230+0x1100] ;  /* 0x00110000e648783b */ /* 0x000ee60000004200 */
[----:B------:R-:W-:Y:S02]  /*15690*/  FADD.FTZ R135, R134, R135 ;  /* 0x0000008786877221 */ /* 0x000fe40000010000 */
[----:B------:R-:W-:Y:S01]  /*156a0*/  FADD.FTZ R152, R150, R152 ;  /* 0x0000009896987221 */ /* 0x000fe20000010000 */
[----:B------:R-:W2:Y:S01]  /*156b0*/  MUFU.EX2 R123, R123 ;  /* 0x0000007b007b7308 */ /* 0x000ea20000000800 */
[C---:B----4-:R-:W-:Y:S04]  /*156c0*/  HMMA.16816.F32.BF16 R44, R68.reuse, R76, R44 ;  /* 0x0000004c442c723c */ /* 0x050fe8000004182c */
[----:B------:R-:W-:Y:S02]  /*156d0*/  FADD.FTZ R161, R161, R135 ;  /* 0x00000087a1a17221 */ /* 0x000fe40000010000 */
[----:B------:R-:W-:Y:S02]  /*156e0*/  FADD.FTZ R149, R149, R152 ;  /* 0x0000009895957221 */ /* 0x000fe40000010000 */
[C---:B------:R-:W-:Y:S01]  /*156f0*/  HMMA.16816.F32.BF16 R48, R68.reuse, R78, R48 ;  /* 0x0000004e4430723c */ /* 0x040fe20000041830 */
[----:B------:R-:W4:Y:S01]  /*15700*/  LDSM.16.MT88.4 R76, [R229+0x1100] ;  /* 0x00110000e54c783b */ /* 0x000f220000004200 */
[----:B------:R-:W-:Y:S02]  /*15710*/  MUFU.EX2 R144, R144 ;  /* 0x0000009000907308 */ /* 0x000fe40000000800 */
        /* <DEDUP_REMOVED lines=20> */
[----:B------:R-:W-:Y:S01]  /*15860*/  F2FP.BF16.PACK_AB R70, R108, R107 ;  /* 0x0000006b6c46723e */ /* 0x000fe200000010ff */
[----:B------:R-:W-:Y:S02]  /*15870*/  LDSM.16.MT88.4 R100, [R230+0x7900] ;  /* 0x00790000e664783b */ /* 0x000fe40000004200 */
[C---:B--2---:R-:W-:Y:S01]  /*15880*/  F2FP.BF16.PACK_AB R71, R110.reuse, R109 ;  /* 0x0000006d6e47723e */ /* 0x044fe200000010ff */
[----:B------:R-:W-:Y:S01]  /*15890*/  FADD.FTZ R109, R109, R3 ;  /* 0x000000036d6d7221 */ /* 0x000fe20000010000 */
[C---:B-----5:R-:W-:Y:S01]  /*158a0*/  F2FP.BF16.PACK_AB R68, R105.reuse, R104 ;  /* 0x000000686944723e */ /* 0x060fe200000010ff */
[----:B------:R-:W-:Y:S01]  /*158b0*/  MUFU.EX2 R184, R184 ;  /* 0x000000b800b87308 */ /* 0x000fe20000000800 */
[----:B------:R-:W-:Y:S02]  /*158c0*/  FADD.FTZ R105, R105, R2 ;  /* 0x0000000269697221 */ /* 0x000fe40000010000 */
[----:B------:R-:W-:Y:S02]  /*158d0*/  FADD.FTZ R3, R110, R109 ;  /* 0x0000006d6e037221 */ /* 0x000fe40000010000 */
[----:B------:R-:W-:Y:S01]  /*158e0*/  FADD.FTZ R2, R107, R105 ;  /* 0x000000696b027221 */ /* 0x000fe20000010000 */
[C---:B------:R-:W-:Y:S03]  /*158f0*/  HMMA.16816.F32.BF16 R4, R68.reuse, R84, R4 ;  /* 0x000000544404723c */ /* 0x040fe60000041804 */
[----:B------:R-:W-:Y:S01]  /*15900*/  FADD.FTZ R2, R108, R2 ;  /* 0x000000026c027221 */ /* 0x000fe20000010000 */
[----:B------:R-:W-:Y:S01]  /*15910*/  MUFU.EX2 R179, R179 ;  /* 0x000000b300b37308 */ /* 0x000fe20000000800 */
[----:B------:R-:W-:Y:S02]  /*15920*/  FADD.FTZ R3, R111, R3 ;  /* 0x000000036f037221 */ /* 0x000fe40000010000 */
[----:B------:R-:W-:Y:S01]  /*15930*/  FADD.FTZ R2, R116, R2 ;  /* 0x0000000274027221 */ /* 0x000fe20000010000 */
[C---:B------:R-:W-:Y:S01]  /*15940*/  HMMA.16816.F32.BF16 R8, R68.reuse, R86, R8 ;  /* 0x000000564408723c */ /* 0x040fe20000041808 */
[----:B------:R-:W2:Y:S03]  /*15950*/  LDSM.16.MT88.4 R84, [R232+0x5100] ;  /* 0x00510000e854783b */ /* 0x000ea60000004200 */
[C---:B------:R-:W-:Y:S02]  /*15960*/  FADD.FTZ R3, R118.reuse, R3 ;  /* 0x0000000376037221 */ /* 0x040fe40000010000 */
[----:B------:R-:W-:Y:S02]  /*15970*/  MUFU.EX2 R178, R178 ;  /* 0x000000b200b27308 */ /* 0x000fe40000000800 */
[C---:B---3--:R-:W-:Y:S08]  /*15980*/  HMMA.16816.F32.BF16 R12, R68.reuse, R72, R12 ;  /* 0x00000048440c723c */ /* 0x048ff0000004180c */
[C---:B------:R-:W-:Y:S01]  /*15990*/  HMMA.16816.F32.BF16 R16, R68.reuse, R74, R16 ;  /* 0x0000004a4410723c */ /* 0x040fe20000041810 */
[----:B------:R-:W3:Y:S01]  /*159a0*/  LDSM.16.MT88.4 R72, [R230+0x5100] ;  /* 0x00510000e648783b */ /* 0x000ee20000004200 */
[----:B------:R-:W-:Y:S06]  /*159b0*/  MUFU.EX2 R177, R177 ;  /* 0x000000b100b17308 */ /* 0x000fec0000000800 */
[C---:B----4-:R-:W-:Y:S04]  /*159c0*/  HMMA.16816.F32.BF16 R20, R68.reuse, R76, R20 ;  /* 0x0000004c4414723c */ /* 0x050fe80000041814 */
[----:B------:R-:W-:Y:S04]  /*159d0*/  MUFU.EX2 R176, R176 ;  /* 0x000000b000b07308 */ /* 0x000fe80000000800 */
[C---:B------:R-:W-:Y:S01]  /*159e0*/  HMMA.16816.F32.BF16 R24, R68.reuse, R78, R24 ;  /* 0x0000004e4418723c */ /* 0x040fe20000041818 */
[----:B------:R-:W4:Y:S05]  /*159f0*/  LDSM.16.MT88.4 R76, [R232+0x1900] ;  /* 0x00190000e84c783b */ /* 0x000f2a0000004200 */
[----:B------:R-:W-:Y:S02]  /*15a00*/  MUFU.EX2 R170, R170 ;  /* 0x000000aa00aa7308 */ /* 0x000fe40000000800 */
[C---:B-1----:R-:W-:Y:S08]  /*15a10*/  HMMA.16816.F32.BF16 R28, R68.reuse, R80, R28 ;  /* 0x00000050441c723c */ /* 0x042ff0000004181c */
        /* <DEDUP_REMOVED lines=8> */
[C---:B---3--:R-:W-:Y:S08]  /*15aa0*/  HMMA.16816.F32.BF16 R44, R68.reuse, R72, R44 ;  /* 0x00000048442c723c */ /* 0x048ff0000004182c */
[C---:B------:R-:W-:Y:S01]  /*15ab0*/  HMMA.16816.F32.BF16 R48, R68.reuse, R74, R48 ;  /* 0x0000004a4430723c */ /* 0x040fe20000041830 */
[----:B------:R-:W2:Y:S01]  /*15ac0*/  LDSM.16.MT88.4 R72, [R229+0x1900] ;  /* 0x00190000e548783b */ /* 0x000ea20000004200 */
[----:B------:R-:W-:Y:S06]  /*15ad0*/  MUFU.EX2 R167, R167 ;  /* 0x000000a700a77308 */ /* 0x000fec0000000800 */
[C---:B------:R-:W-:Y:S04]  /*15ae0*/  HMMA.16816.F32.BF16 R52, R68.reuse, R88, R52 ;  /* 0x000000584434723c */ /* 0x040fe80000041834 */
[----:B------:R-:W-:Y:S04]  /*15af0*/  MUFU.EX2 R165, R165 ;  /* 0x000000a500a57308 */ /* 0x000fe80000000800 */
[C---:B------:R-:W-:Y:S01]  /*15b00*/  HMMA.16816.F32.BF16 R56, R68.reuse, R90, R56 ;  /* 0x0000005a4438723c */ /* 0x040fe20000041838 */
[----:B------:R-:W-:Y:S05]  /*15b10*/  LDSM.16.MT88.4 R88, [R229+0x5900] ;  /* 0x00590000e558783b */ /* 0x000fea0000004200 */
[----:B------:R-:W3:Y:S02]  /*15b20*/  MUFU.EX2 R166, R166 ;  /* 0x000000a600a67308 */ /* 0x000ee40000000800 */
[C---:B------:R-:W-:Y:S08]  /*15b30*/  HMMA.16816.F32.BF16 R60, R68.reuse, R92, R60 ;  /* 0x0000005c443c723c */ /* 0x040ff0000004183c */
[----:B------:R-:W-:Y:S01]  /*15b40*/  HMMA.16816.F32.BF16 R64, R68, R94, R64 ;  /* 0x0000005e4440723c */ /* 0x000fe20000041840 */
[----:B------:R-:W-:Y:S01]  /*15b50*/  LDSM.16.MT88.4 R92, [R228+0x6100] ;  /* 0x00610000e45c783b */ /* 0x000fe20000004200 */
[----:B------:R-:W-:Y:S05]  /*15b60*/  MUFU.EX2 R164, R164 ;  /* 0x000000a400a47308 */ /* 0x000fea0000000800 */
[----:B------:R-:W-:Y:S02]  /*15b70*/  F2FP.BF16.PACK_AB R69, R118, R111 ;  /* 0x0000006f7645723e */ /* 0x000fe400000010ff */
[----:B------:R-:W-:Y:S01]  /*15b80*/  F2FP.BF16.PACK_AB R68, R117, R116 ;  /* 0x000000747544723e */ /* 0x000fe200000010ff */
[----:B------:R-:W-:Y:S02]  /*15b90*/  LDSM.16.MT88.4 R108, [R229+0x7900] ;  /* 0x00790000e56c783b */ /* 0x000fe40000004200 */
[----:B------:R-:W-:Y:S01]  /*15ba0*/  F2FP.BF16.PACK_AB R70, R121, R119 ;  /* 0x000000777946723e */ /* 0x000fe200000010ff */
[----:B------:R-:W5:Y:S01]  /*15bb0*/  MUFU.EX2 R160, R160 ;  /* 0x000000a000a07308 */ /* 0x000f620000000800 */
[----:B------:R-:W-:Y:S01]  /*15bc0*/  F2FP.BF16.PACK_AB R71, R123, R122 ;  /* 0x0000007a7b47723e */ /* 0x000fe200000010ff */
[----:B------:R-:W-:Y:S01]  /*15bd0*/  FADD.FTZ R117, R117, R2 ;  /* 0x0000000275757221 */ /* 0x000fe20000010000 */
[----:B---3--:R-:W-:Y:S01]  /*15be0*/  F2FP.BF16.PACK_AB R112, R166, R165 ;  /* 0x000000a5a670723e */ /* 0x008fe200000010ff */
        /* <DEDUP_REMOVED lines=8> */
[----:B------:R-:W3:Y:S03]  /*15c70*/  LDSM.16.MT88.4 R76, [R232+0x5900] ;  /* 0x00590000e84c783b */ /* 0x000ee60000004200 */
[----:B------:R-:W4:Y:S01]  /*15c80*/  MUFU.EX2 R159, R159 ;  /* 0x0000009f009f7308 */ /* 0x000f220000000800 */
[----:B------:R-:W-:Y:S02]  /*15c90*/  IMAD.MOV.U32 R2, RZ, RZ, R132 ;  /* 0x000000ffff027224 */ /* 0x000fe400078e0084 */
[----:B------:R-:W-:Y:S01]  /*15ca0*/  IMAD.MOV.U32 R3, RZ, RZ, R0 ;  /* 0x000000ffff037224 */ /* 0x000fe200078e0000 */
[C---:B-1----:R-:W-:Y:S04]  /*15cb0*/  HMMA.16816.F32.BF16 R12, R68.reuse, R80, R12 ;  /* 0x00000050440c723c */ /* 0x042fe8000004180c */
[----:B-----5:R-:W-:Y:S02]  /*15cc0*/  F2FP.BF16.PACK_AB R113, R160, R164 ;  /* 0x000000a4a071723e */ /* 0x020fe400000010ff */
[----:B------:R-:W-:Y:S02]  /*15cd0*/  MUFU.EX2 R156, R156 ;  /* 0x0000009c009c7308 */ /* 0x000fe40000000800 */
[C---:B------:R-:W-:Y:S01]  /*15ce0*/  HMMA.16816.F32.BF16 R16, R68.reuse, R82, R16 ;  /* 0x000000524410723c */ /* 0x040fe20000041810 */
[----:B------:R-:W1:Y:S07]  /*15cf0*/  LDSM.16.MT88.4 R80, [R230+0x5900] ;  /* 0x00590000e650783b */ /* 0x000e6e0000004200 */
[C---:B--2---:R-:W-:Y:S01]  /*15d00*/  HMMA.16816.F32.BF16 R20, R68.reuse, R72, R20 ;  /* 0x000000484414723c */ /* 0x044fe20000041814 */
[----:B------:R-:W2:Y:S03]  /*15d10*/  MUFU.EX2 R155, R155 ;  /* 0x0000009b009b7308 */ /* 0x000ea60000000800 */
[----:B----4-:R-:W-:Y:S04]  /*15d20*/  F2FP.BF16.PACK_AB R114, R159, R162 ;  /* 0x000000a29f72723e */ /* 0x010fe800000010ff */
[C---:B------:R-:W-:Y:S01]  /*15d30*/  HMMA.16816.F32.BF16 R24, R68.reuse, R74, R24 ;  /* 0x0000004a4418723c */ /* 0x040fe20000041818 */
[----:B------:R-:W4:Y:S07]  /*15d40*/  LDSM.16.MT88.4 R72, [R228+0x5900] ;  /* 0x00590000e448783b */ /* 0x000f2e0000004200 */
[C---:B------:R-:W-:Y:S08]  /*15d50*/  HMMA.16816.F32.BF16 R28, R68.reuse, R84, R28 ;  /* 0x00000054441c723c */ /* 0x040ff0000004181c */
[C---:B------:R-:W-:Y:S01]  /*15d60*/  HMMA.16816.F32.BF16 R32, R68.reuse, R86, R32 ;  /* 0x000000564420723c */ /* 0x040fe20000041820 */
[----:B------:R-:W5:Y:S03]  /*15d70*/  LDSM.16.MT88.4 R84, [R232+0x2100] ;  /* 0x00210000e854783b */ /* 0x000f660000004200 */
[----:B--2---:R-:W-:Y:S04]  /*15d80*/  F2FP.BF16.PACK_AB R115, R155, R156 ;  /* 0x0000009c9b73723e */ /* 0x004fe800000010ff */
[C---:B---3--:R-:W-:Y:S08]  /*15d90*/  HMMA.16816.F32.BF16 R36, R68.reuse, R76, R36 ;  /* 0x0000004c4424723c */ /* 0x048ff00000041824 */
[C---:B------:R-:W-:Y:S01]  /*15da0*/  HMMA.16816.F32.BF16 R40, R68.reuse, R78, R40 ;  /* 0x0000004e4428723c */ /* 0x040fe20000041828 */
[----:B------:R-:W2:Y:S07]  /*15db0*/  LDSM.16.MT88.4 R76, [R230+0x2100] ;  /* 0x00210000e64c783b */ /* 0x000eae0000004200 */
[C---:B-1----:R-:W-:Y:S08]  /*15dc0*/  HMMA.16816.F32.BF16 R44, R68.reuse, R80, R44 ;  /* 0x00000050442c723c */ /* 0x042ff0000004182c */
[C---:B------:R-:W-:Y:S01]  /*15dd0*/  HMMA.16816.F32.BF16 R48, R68.reuse, R82, R48 ;  /* 0x000000524430723c */ /* 0x040fe20000041830 */
[----:B------:R-:W-:Y:S07]  /*15de0*/  LDSM.16.MT88.4 R80, [R228+0x2100] ;  /* 0x00210000e450783b */ /* 0x000fee0000004200 */
[C---:B------:R-:W-:Y:S08]  /*15df0*/  HMMA.16816.F32.BF16 R52, R68.reuse, R88, R52 ;  /* 0x000000584434723c */ /* 0x040ff00000041834 */
[C---:B------:R-:W-:Y:S01]  /*15e00*/  HMMA.16816.F32.BF16 R56, R68.reuse, R90, R56 ;  /* 0x0000005a4438723c */ /* 0x040fe20000041838 */
[----:B------:R-:W-:Y:S07]  /*15e10*/  LDSM.16.MT88.4 R88, [R229+0x6100] ;  /* 0x00610000e558783b */ /* 0x000fee0000004200 */
[C---:B----4-:R-:W-:Y:S08]  /*15e20*/  HMMA.16816.F32.BF16 R60, R68.reuse, R72, R60 ;  /* 0x00000048443c723c */ /* 0x050ff0000004183c */
        /* <DEDUP_REMOVED lines=34> */
[----:B------:R-:W5:Y:S07]  /*16050*/  LDSM.16.MT88.4 R88, [R232+0x6900] ;  /* 0x00690000e858783b */ /* 0x000f6e0000004200 */
        /* <DEDUP_REMOVED lines=21> */
[C---:B---3--:R-:W-:Y:S08]  /*161b0*/  HMMA.16816.F32.BF16 R20, R68.reuse, R84, R20 ;  /* 0x000000544414723c */ /* 0x048ff00000041814 */
[C---:B------:R-:W-:Y:S01]  /*161c0*/  HMMA.16816.F32.BF16 R24, R68.reuse, R86, R24 ;  /* 0x000000564418723c */ /* 0x040fe20000041818 */
[----:B------:R-:W-:Y:S07]  /*161d0*/  LDSM.16.MT88.4 R84, [R228+0x3100] ;  /* 0x00310000e454783b */ /* 0x000fee0000004200 */
[C---:B--2---:R-:W-:Y:S08]  /*161e0*/  HMMA.16816.F32.BF16 R28, R68.reuse, R76, R28 ;  /* 0x0000004c441c723c */ /* 0x044ff0000004181c */
        /* <DEDUP_REMOVED lines=29> */
[----:B------:R-:W-:Y:S02]  /*163c0*/  FADD.FTZ R164, R164, R168 ;  /* 0x000000a8a4a47221 */ /* 0x000fe40000010000 */
[----:B------:R-:W-:Y:S02]  /*163d0*/  FADD.FTZ R169, R166, R169 ;  /* 0x000000a9a6a97221 */ /* 0x000fe40000010000 */
[C---:B---3--:R-:W-:Y:S04]  /*163e0*/  HMMA.16816.F32.BF16 R12, R68.reuse, R80, R12 ;  /* 0x00000050440c723c */ /* 0x048fe8000004180c */
[----:B------:R-:W-:Y:S02]  /*163f0*/  FADD.FTZ R164, R160, R164 ;  /* 0x000000a4a0a47221 */ /* 0x000fe40000010000 */
[----:B------:R-:W-:Y:S02]  /*16400*/  FADD.FTZ R169, R162, R169 ;  /* 0x000000a9a2a97221 */ /* 0x000fe40000010000 */
[C---:B------:R-:W-:Y:S01]  /*16410*/  HMMA.16816.F32.BF16 R16, R68.reuse, R82, R16 ;  /* 0x000000524410723c */ /* 0x040fe20000041810 */
[----:B------:R-:W-:Y:S03]  /*16420*/  LDSM.16.MT88.4 R80, [R229+0x3900] ;  /* 0x00390000e550783b */ /* 0x000fe60000004200 */
[----:B------:R-:W-:Y:S02]  /*16430*/  FADD.FTZ R164, R156, R164 ;  /* 0x000000a49ca47221 */ /* 0x000fe40000010000 */
[----:B------:R-:W-:Y:S02]  /*16440*/  FADD.FTZ R242, R159, R169 ;  /* 0x000000a99ff27221 */ /* 0x000fe40000010000 */
[C---:B--2---:R-:W-:Y:S04]  /*16450*/  HMMA.16816.F32.BF16 R20, R68.reuse, R76, R20 ;  /* 0x0000004c4414723c */ /* 0x044fe80000041814 */
[----:B------:R-:W-:Y:S04]  /*16460*/  FADD.FTZ R243, R155, R164 ;  /* 0x000000a49bf37221 */ /* 0x000fe80000010000 */
[C---:B------:R-:W-:Y:S01]  /*16470*/  HMMA.16816.F32.BF16 R24, R68.reuse, R78, R24 ;  /* 0x0000004e4418723c */ /* 0x040fe20000041818 */
[----:B------:R-:W2:Y:S07]  /*16480*/  LDSM.16.MT88.4 R76, [R230+0x3900] ;  /* 0x00390000e64c783b */ /* 0x000eae0000004200 */
[C---:B------:R-:W-:Y:S08]  /*16490*/  HMMA.16816.F32.BF16 R28, R68.reuse, R84, R28 ;  /* 0x00000054441c723c */ /* 0x040ff0000004181c */
[C---:B------:R-:W-:Y:S08]  /*164a0*/  HMMA.16816.F32.BF16 R32, R68.reuse, R86, R32 ;  /* 0x000000564420723c */ /* 0x040ff00000041820 */
[C---:B-1----:R-:W-:Y:S08]  /*164b0*/  HMMA.16816.F32.BF16 R36, R68.reuse, R72, R36 ;  /* 0x000000484424723c */ /* 0x042ff00000041824 */
[C---:B------:R-:W-:Y:S08]  /*164c0*/  HMMA.16816.F32.BF16 R40, R68.reuse, R74, R40 ;  /* 0x0000004a4428723c */ /* 0x040ff00000041828 */
        /* <DEDUP_REMOVED lines=10> */
[C---:B------:R-:W-:Y:S08]  /*16570*/  HMMA.16816.F32.BF16 R124, R112.reuse, R126, R8 ;  /* 0x0000007e707c723c */ /* 0x040ff00000041808 */
[C---:B--2---:R-:W-:Y:S08]  /*16580*/  HMMA.16816.F32.BF16 R68, R112.reuse, R76, R12 ;  /* 0x0000004c7044723c */ /* 0x044ff0000004180c */
[C---:B------:R-:W-:Y:S08]  /*16590*/  HMMA.16816.F32.BF16 R72, R112.reuse, R78, R16 ;  /* 0x0000004e7048723c */ /* 0x040ff00000041810 */
[C---:B------:R-:W-:Y:S08]  /*165a0*/  HMMA.16816.F32.BF16 R76, R112.reuse, R80, R20 ;  /* 0x00000050704c723c */ /* 0x040ff00000041814 */
[C---:B------:R-:W-:Y:S08]  /*165b0*/  HMMA.16816.F32.BF16 R80, R112.reuse, R82, R24 ;  /* 0x000000527050723c */ /* 0x040ff00000041818 */
        /* <DEDUP_REMOVED lines=11> */
.L_x_2845:
[----:B------:R-:W-:-:S13]  /*16670*/  ISETP.LE.AND P0, PT, RZ, UR14, PT ;  /* 0x0000000eff007c0c */ /* 0x000fda000bf03270 */
[----:B------:R-:W-:Y:S05]  /*16680*/  @!P0 BRA `(.L_x_2849) ;  /* 0x0000382000008947 */ /* 0x000fea0003800000 */
[C---:B------:R-:W-:Y:S01]  /*16690*/  IMAD.SHL.U32 R4, R244.reuse, 0x2, RZ ;  /* 0x00000002f4047824 */ /* 0x040fe200078e00ff */
[----:B------:R-:W-:Y:S01]  /*166a0*/  SHF.L.U64.HI R245, R244, 0x1, R245 ;  /* 0x00000001f4f57819 */ /* 0x000fe200000102f5 */
[----:B------:R-:W-:Y:S01]  /*166b0*/  IMAD.MOV.U32 R2, RZ, RZ, R132 ;  /* 0x000000ffff027224 */ /* 0x000fe200078e0084 */
[C---:B------:R-:W-:Y:S01]  /*166c0*/  IADD3 R250, R240.reuse, 0x100, RZ ;  /* 0x00000100f0fa7810 */ /* 0x040fe20007ffe0ff */
[----:B------:R-:W-:Y:S01]  /*166d0*/  IMAD.MOV.U32 R3, RZ, RZ, R0 ;  /* 0x000000ffff037224 */ /* 0x000fe200078e0000 */
[----:B------:R1:W-:Y:S01]  /*166e0*/  STL [R1], R4 ;  /* 0x0000000401007387 */ /* 0x0003e20000100800 */
[C---:B------:R-:W-:Y:S01]  /*166f0*/  IADD3 R249, R240.reuse, 0x2100, RZ ;  /* 0x00002100f0f97810 */ /* 0x040fe20007ffe0ff */
[C---:B------:R-:W-:Y:S01]  /*16700*/  IMAD.SHL.U32 R251, R239.reuse, 0x2, RZ ;  /* 0x00000002effb7824 */ /* 0x040fe200078e00ff */
[C---:B------:R-:W-:Y:S01]  /*16710*/  IADD3 R248, R240.reuse, 0x1100, RZ ;  /* 0x00001100f0f87810 */ /* 0x040fe20007ffe0ff */
[----:B------:R-:W-:Y:S01]  /*16720*/  ULDC UR5, c[0x0][0x210] ;  /* 0x0000840000057ab9 */ /* 0x000fe20000000800 */
[C---:B------:R-:W-:Y:S01]  /*16730*/  IADD3 R247, R240.reuse, 0x6100, RZ ;  /* 0x00006100f0f77810 */ /* 0x040fe20007ffe0ff */
[----:B------:R-:W-:Y:S01]  /*16740*/  ULDC UR4, c[0x0][0x1e8] ;  /* 0x00007a0000047ab9 */ /* 0x000fe20000000800 */
[C---:B------:R-:W-:Y:S01]  /*16750*/  IADD3 R246, R240.reuse, 0x5100, RZ ;  /* 0x00005100f0f67810 */ /* 0x040fe20007ffe0ff */
[----:B------:R-:W-:Y:S01]  /*16760*/  UIMAD UR5, UR13, UR5, URZ ;  /* 0x000000050d0572a4 */ /* 0x000fe2000f8e023f */
[----:B------:R-:W-:Y:S01]  /*16770*/  IADD3 R244, R240, 0x4100, RZ ;  /* 0x00004100f0f47810 */ /* 0x000fe20007ffe0ff */
[----:B------:R-:W-:Y:S01]  /*16780*/  UIMAD UR4, UR13, UR4, URZ ;  /* 0x000000040d0472a4 */ /* 0x000fe2000f8e023f */
[----:B------:R-:W-:Y:S01]  /*16790*/  SHF.L.U64.HI R252, R239, 0x1, R241 ;  /* 0x00000001effc7819 */ /* 0x000fe200000102f1 */
[----:B------:R-:W-:Y:S05]  /*167a0*/  BRA `(.L_x_2850) ;  /* 0x0000041000007947 */ /* 0x000fea0003800000 */
.L_x_2852:
[----:B------:R-:W2:Y:S01]  /*167b0*/  LDL R157, [R1] ;  /* 0x00000000019d7983 */ /* 0x000ea20000100800 */
        /* <DEDUP_REMOVED lines=19> */
[----:B-1----:R-:W-:Y:S04]  /*168f0*/  IMAD.WIDE.U32 R132, R238, c[0x0][0x1e0], RZ ;  /* 0x00007800ee847a25 */ /* 0x002fe800078e00ff */
[----:B------:R-:W-:Y:S01]  /*16900*/  IMAD.IADD R133, R133, 0x1, R0 ;  /* 0x0000000185857824 */ /* 0x000fe200078e0200 */
[----:B---3--:R-:W-:Y:S03]  /*16910*/  SHF.R.S32.HI R134, RZ, 0x1f, R237 ;  /* 0x0000001fff867819 */ /* 0x008fe600000114ed */
[----:B------:R-:W-:Y:S04]  /*16920*/  IMAD.WIDE.U32 R132, R237, c[0x0][0x1f0], R132 ;  /* 0x00007c00ed847a25 */ /* 0x000fe800078e0084 */
[----:B------:R-:W-:Y:S01]  /*16930*/  IMAD R134, R134, c[0x0][0x1f0], RZ ;  /* 0x00007c0086867a24 */ /* 0x000fe200078e02ff */
[----:B------:R-:W-:Y:S01]  /*16940*/  IADD3 R0, P0, R132, UR4, RZ ;  /* 0x0000000484007c10 */ /* 0x000fe2000ff1e0ff */
[----:B------:R-:W-:Y:S02]  /*16950*/  IMAD.SHL.U32 R132, R239, 0x2, RZ ;  /* 0x00000002ef847824 */ /* 0x000fe400078e00ff */
[----:B------:R-:W-:Y:S05]  /*16960*/  IMAD R134, R237, c[0x0][0x1f4], R134 ;  /* 0x00007d00ed867a24 */ /* 0x000fea00078e0286 */
[----:B------:R-:W-:Y:S02]  /*16970*/  IADD3.X R134, R133, UR9, R134, P0, !PT ;  /* 0x0000000985867c10 */ /* 0x000fe400087fe486 */
[C---:B------:R-:W-:Y:S04]  /*16980*/  LEA R133, P0, R0.reuse, c[0x0][0x1c8], 0x1 ;  /* 0x0000720000857a11 */ /* 0x040fe800078008ff */
[----:B------:R-:W-:Y:S01]  /*16990*/  LEA.HI.X R134, R0, c[0x0][0x1cc], R134, 0x1, P0 ;  /* 0x0000730000867a11 */ /* 0x000fe200000f0c86 */
[----:B------:R-:W2:Y:S01]  /*169a0*/  SHFL.IDX PT, R147, R133, RZ, 0x181f ;  /* 0x00181fff85937589 */ /* 0x000ea200000e0000 */
[----:B------:R-:W-:Y:S03]  /*169b0*/  SHF.L.U64.HI R0, R239, 0x1, R241 ;  /* 0x00000001ef007819 */ /* 0x000fe600000102f1 */
[----:B------:R-:W1:Y:S04]  /*169c0*/  SHFL.IDX PT, R148, R134, RZ, 0x181f ;  /* 0x00181fff86947589 */ /* 0x000e6800000e0000 */
[----:B------:R-:W3:Y:S04]  /*169d0*/  SHFL.IDX PT, R145, R133, 0x1, 0x181f ;  /* 0x00381f0085917f89 */ /* 0x000ee800000e0000 */
[----:B------:R-:W4:Y:S04]  /*169e0*/  SHFL.IDX PT, R146, R134, 0x1, 0x181f ;  /* 0x00381f0086927f89 */ /* 0x000f2800000e0000 */
[----:B------:R-:W5:Y:S04]  /*169f0*/  SHFL.IDX PT, R135, R133, 0x2, 0x181f ;  /* 0x00581f0085877f89 */ /* 0x000f6800000e0000 */
[----:B------:R-:W5:Y:S04]  /*16a00*/  SHFL.IDX PT, R144, R134, 0x2, 0x181f ;  /* 0x00581f0086907f89 */ /* 0x000f6800000e0000 */
[----:B------:R-:W5:Y:S01]  /*16a10*/  SHFL.IDX PT, R133, R133, 0x3, 0x181f ;  /* 0x00781f0085857f89 */ /* 0x000f6200000e0000 */
[CC--:B--2---:R-:W-:Y:S02]  /*16a20*/  IADD3 R150, P1, R147.reuse, R157.reuse, RZ ;  /* 0x0000009d93967210 */ /* 0x0c4fe40007f3e0ff */
[-C--:B------:R-:W-:Y:S01]  /*16a30*/  IADD3 R152, P0, R147, R132.reuse, RZ ;  /* 0x0000008493987210 */ /* 0x080fe20007f1e0ff */
[----:B------:R-:W2:Y:S02]  /*16a40*/  SHFL.IDX PT, R134, R134, 0x3, 0x181f ;  /* 0x00781f0086867f89 */ /* 0x000ea400000e0000 */
[C-C-:B-1----:R-:W-:Y:S02]  /*16a50*/  IMAD.X R151, R148.reuse, 0x1, R245.reuse, P1 ;  /* 0x0000000194977824 */ /* 0x142fe400008e06f5 */
[--C-:B------:R-:W-:Y:S01]  /*16a60*/  IMAD.X R153, R148, 0x1, R0.reuse, P0 ;  /* 0x0000000194997824 */ /* 0x100fe200000e0600 */
[-C--:B---3--:R-:W-:Y:S02]  /*16a70*/  IADD3 R148, P1, R145, R157.reuse, RZ ;  /* 0x0000009d91947210 */ /* 0x088fe40007f3e0ff */
[----:B------:R1:W-:Y:S03]  /*16a80*/  LDGSTS.E.BYPASS.LTC128B.128 [R240+0x8100], [R150.64], !P6 ;  /* 0x0810000096f07fae */ /* 0x0003e6000f101d56 */
[--C-:B----4-:R-:W-:Y:S01]  /*16a90*/  IMAD.X R149, R146, 0x1, R245.reuse, P1 ;  /* 0x0000000192957824 */ /* 0x110fe200008e06f5 */
[----:B------:R3:W-:Y:S01]  /*16aa0*/  LDGSTS.E.BYPASS.LTC128B.128 [R240+0xc100], [R152.64], !P5 ;  /* 0x0c10000098f07fae */ /* 0x0007e2000e901d56 */
[CC--:B-----5:R-:W-:Y:S03]  /*16ab0*/  IADD3 R154, P2, R135.reuse, R132.reuse, RZ ;  /* 0x00000084879a7210 */ /* 0x0e0fe60007f5e0ff */
[----:B------:R4:W-:Y:S02]  /*16ac0*/  LDGSTS.E.BYPASS.LTC128B.128 [R240+0x9100], [R148.64], !P6 ;  /* 0x0910000094f07fae */ /* 0x0009e4000f101d56 */
[C-C-:B------:R-:W-:Y:S01]  /*16ad0*/  IMAD.X R155, R144.reuse, 0x1, R0.reuse, P2 ;  /* 0x00000001909b7824 */ /* 0x140fe200010e0600 */
[-C--:B-1----:R-:W-:Y:S02]  /*16ae0*/  IADD3 R150, P3, R135, R157.reuse, RZ ;  /* 0x0000009d87967210 */ /* 0x082fe40007f7e0ff */
[-C--:B---3--:R-:W-:Y:S03]  /*16af0*/  IADD3 R152, P0, R145, R132.reuse, RZ ;  /* 0x0000008491987210 */ /* 0x088fe60007f1e0ff */
[--C-:B------:R-:W-:Y:S02]  /*16b00*/  IMAD.X R151, R144, 0x1, R245.reuse, P3 ;  /* 0x0000000190977824 */ /* 0x100fe400018e06f5 */
[--C-:B------:R-:W-:Y:S01]  /*16b10*/  IMAD.X R153, R146, 0x1, R0.reuse, P0 ;  /* 0x0000000192997824 */ /* 0x100fe200000e0600 */
[C---:B------:R-:W-:Y:S02]  /*16b20*/  IADD3 R146, P1, R133.reuse, R157, RZ ;  /* 0x0000009d85927210 */ /* 0x040fe40007f3e0ff */
[----:B------:R-:W-:Y:S02]  /*16b30*/  IADD3 R132, P0, R133, R132, RZ ;  /* 0x0000008485847210 */ /* 0x000fe40007f1e0ff */
[----:B------:R4:W-:Y:S01]  /*16b40*/  LDGSTS.E.BYPASS.LTC128B.128 [R240+0xd100], [R152.64], !P5 ;  /* 0x0d10000098f07fae */ /* 0x0009e2000e901d56 */
[C---:B--2---:R-:W-:Y:S02]  /*16b50*/  IMAD.X R147, R134.reuse, 0x1, R245, P1 ;  /* 0x0000000186937824 */ /* 0x044fe400008e06f5 */
[----:B------:R-:W-:Y:S01]  /*16b60*/  IMAD.X R133, R134, 0x1, R0, P0 ;  /* 0x0000000186857824 */ /* 0x000fe200000e0600 */
[----:B------:R4:W-:Y:S04]  /*16b70*/  LDGSTS.E.BYPASS.LTC128B.128 [R240+0xa100], [R150.64], !P6 ;  /* 0x0a10000096f07fae */ /* 0x0009e8000f101d56 */
[----:B------:R4:W-:Y:S04]  /*16b80*/  LDGSTS.E.BYPASS.LTC128B.128 [R240+0xe100], [R154.64], !P5 ;  /* 0x0e1000009af07fae */ /* 0x0009e8000e901d56 */
[----:B------:R4:W-:Y:S04]  /*16b90*/  LDGSTS.E.BYPASS.LTC128B.128 [R240+0xb100], [R146.64], !P6 ;  /* 0x0b10000092f07fae */ /* 0x0009e8000f101d56 */
[----:B------:R4:W-:Y:S01]  /*16ba0*/  LDGSTS.E.BYPASS.LTC128B.128 [R240+0xf100], [R132.64], !P5 ;  /* 0x0f10000084f07fae */ /* 0x0009e2000e901d56 */
[----:B------:R-:W-:-:S05]  /*16bb0*/  BRA `(.L_x_2851) ;  /* 0x00000f9000007947 */ /* 0x000fca0003800000 */
.L_x_2850:
[----:B------:R-:W2:Y:S01]  /*16bc0*/  LDL R186, [R1] ;  /* 0x0000000001ba7983 */ /* 0x000ea20000100800 */
        /* <DEDUP_REMOVED lines=11> */
[----:B------:R-:W3:Y:S01]  /*16c80*/  LDSM.16.M88.4 R8, [R234+0x8100] ;  /* 0x00810000ea08783b */ /* 0x000ee20000000200 */
[----:B------:R-:W-:Y:S02]  /*16c90*/  IADD3 R164, P0, R148, UR5, RZ ;  /* 0x0000000594a47c10 */ /* 0x000fe4000ff1e0ff */
[----:B------:R-:W-:Y:S02]  /*16ca0*/  IMAD R0, R237, c[0x0][0x21c], R0 ;  /* 0x00008700ed007a24 */ /* 0x000fe400078e0200 */
[----:B------:R-:W4:Y:S03]  /*16cb0*/  LDSM.16.M88.4 R16, [R234+0x8900] ;  /* 0x00890000ea10783b */ /* 0x000f260000000200 */
[----:B------:R-:W-:Y:S02]  /*16cc0*/  IADD3.X R0, R149, UR12, R0, P0, !PT ;  /* 0x0000000c95007c10 */ /* 0x000fe400087fe400 */
[----:B------:R-:W5:Y:S01]  /*16cd0*/  LDSM.16.M88.4 R24, [R234+0x9100] ;  /* 0x00910000ea18783b */ /* 0x000f620000000200 */
[C---:B------:R-:W-:Y:S04]  /*16ce0*/  LEA R160, P0, R164.reuse, c[0x0][0x1f8], 0x1 ;  /* 0x00007e00a4a07a11 */ /* 0x040fe800078008ff */
[----:B------:R-:W1:Y:S01]  /*16cf0*/  LDSM.16.M88.4 R32, [R234+0x9900] ;  /* 0x00990000ea20783b */ /* 0x000e620000000200 */
[----:B------:R-:W-:Y:S04]  /*16d00*/  LEA.HI.X R164, R164, c[0x0][0x1fc], R0, 0x1, P0 ;  /* 0x00007f00a4a47a11 */ /* 0x000fe800000f0c00 */
[----:B------:R-:W-:Y:S05]  /*16d10*/  LDSM.16.M88.4 R40, [R234+0xa100] ;  /* 0x00a10000ea28783b */ /* 0x000fea0000000200 */
[----:B------:R-:W-:Y:S05]  /*16d20*/  LDSM.16.M88.4 R48, [R234+0xa900] ;  /* 0x00a90000ea30783b */ /* 0x000fea0000000200 */
[----:B------:R-:W-:Y:S05]  /*16d30*/  LDSM.16.M88.4 R56, [R234+0xb100] ;  /* 0x00b10000ea38783b */ /* 0x000fea0000000200 */
[----:B------:R-:W-:Y:S01]  /*16d40*/  LDSM.16.M88.4 R64, [R234+0xb900] ;  /* 0x00b90000ea40783b */ /* 0x000fe20000000200 */
[C---:B-1-3--:R-:W-:Y:S04]  /*16d50*/  HMMA.16816.F32.BF16 R4, R136.reuse, R8, RZ ;  /* 0x000000088804723c */ /* 0x04afe800000418ff */
[----:B------:R-:W-:Y:S05]  /*16d60*/  LDSM.16.M88.4 R132, [R233] ;  /* 0x00000000e984783b */ /* 0x000fea0000000200 */
[----:B------:R-:W-:Y:S01]  /*16d70*/  LDSM.16.M88.4 R144, [R227] ;  /* 0x00000000e390783b */ /* 0x000fe20000000200 */
[C---:B------:R-:W-:Y:S04]  /*16d80*/  HMMA.16816.F32.BF16 R8, R136.reuse, R10, RZ ;  /* 0x0000000a8808723c */ /* 0x040fe800000418ff */
[----:B------:R-:W-:Y:S04]  /*16d90*/  LDSM.16.M88.4 R148, [R225] ;  /* 0x00000000e194783b */ /* 0x000fe80000000200 */
[C---:B----4-:R-:W-:Y:S01]  /*16da0*/  HMMA.16816.F32.BF16 R12, R136.reuse, R16, RZ ;  /* 0x00000010880c723c */ /* 0x050fe200000418ff */
[----:B------:R-:W-:Y:S05]  /*16db0*/  LDSM.16.M88.4 R152, [R224] ;  /* 0x00000000e098783b */ /* 0x000fea0000000200 */
[----:B------:R-:W-:Y:S02]  /*16dc0*/  LDSM.16.M88.4 R156, [R223] ;  /* 0x00000000df9c783b */ /* 0x000fe40000000200 */
[C---:B------:R-:W-:Y:S03]  /*16dd0*/  HMMA.16816.F32.BF16 R16, R136.reuse, R18, RZ ;  /* 0x000000128810723c */ /* 0x040fe600000418ff */
[----:B------:R-:W1:Y:S05]  /*16de0*/  SHFL.IDX PT, R165, R160, RZ, 0x181f ;  /* 0x00181fffa0a57589 */ /* 0x000e6a00000e0000 */
[C---:B-----5:R-:W-:Y:S01]  /*16df0*/  HMMA.16816.F32.BF16 R20, R136.reuse, R24, RZ ;  /* 0x000000188814723c */ /* 0x060fe200000418ff */
[----:B------:R-:W3:Y:S05]  /*16e00*/  SHFL.IDX PT, R168, R164, RZ, 0x181f ;  /* 0x00181fffa4a87589 */ /* 0x000eea00000e0000 */
[----:B------:R-:W-:Y:S02]  /*16e10*/  SHFL.IDX PT, R0, R160, 0x1, 0x181f ;  /* 0x00381f00a0007f89 */ /* 0x000fe400000e0000 */
[C---:B------:R-:W-:Y:S03]  /*16e20*/  HMMA.16816.F32.BF16 R24, R136.reuse, R26, RZ ;  /* 0x0000001a8818723c */ /* 0x040fe600000418ff */
[----:B------:R-:W-:Y:S05]  /*16e30*/  SHFL.IDX PT, R169, R164, 0x1, 0x181f ;  /* 0x00381f00a4a97f89 */ /* 0x000fea00000e0000 */
[C---:B------:R-:W-:Y:S01]  /*16e40*/  HMMA.16816.F32.BF16 R28, R136.reuse, R32, RZ ;  /* 0x00000020881c723c */ /* 0x040fe200000418ff */
[----:B------:R-:W-:Y:S03]  /*16e50*/  SHFL.IDX PT, R170, R160, 0x2, 0x181f ;  /* 0x00581f00a0aa7f89 */ /* 0x000fe600000e0000 */
[CC--:B-1----:R-:W-:Y:S02]  /*16e60*/  IADD3 R178, P0, R165.reuse, R251.reuse, RZ ;  /* 0x000000fba5b27210 */ /* 0x0c2fe40007f1e0ff */
[----:B------:R-:W-:Y:S02]  /*16e70*/  SHFL.IDX PT, R171, R160, 0x3, 0x181f ;  /* 0x00781f00a0ab7f89 */ /* 0x000fe400000e0000 */
[C---:B------:R-:W-:Y:S01]  /*16e80*/  HMMA.16816.F32.BF16 R32, R136.reuse, R34, RZ ;  /* 0x000000228820723c */ /* 0x040fe200000418ff */
[C-C-:B---3--:R-:W-:Y:S02]  /*16e90*/  IMAD.X R179, R168.reuse, 0x1, R252.reuse, P0 ;  /* 0x00000001a8b37824 */ /* 0x148fe400000e06fc */
[----:B------:R-:W-:Y:S05]  /*16ea0*/  LDSM.16.M88.4 R160, [R222] ;  /* 0x00000000dea0783b */ /* 0x000fea0000000200 */
        /* <DEDUP_REMOVED lines=11> */
[C---:B------:R-:W-:Y:S01]  /*16f60*/  HMMA.16816.F32.BF16 R12, R140.reuse, R144, R12 ;  /* 0x000000908c0c723c */ /* 0x040fe2000004180c */
[----:B------:R-:W3:Y:S05]  /*16f70*/  SHFL.IDX PT, R144, R164, 0x2, 0x181f ;  /* 0x00581f00a4907f89 */ /* 0x000eea00000e0000 */
[----:B------:R-:W-:Y:S02]  /*16f80*/  SHFL.IDX PT, R145, R164, 0x3, 0x181f ;  /* 0x00781f00a4917f89 */ /* 0x000fe400000e0000 */
[C---:B------:R-:W-:Y:S08]  /*16f90*/  HMMA.16816.F32.BF16 R16, R140.reuse, R146, R16 ;  /* 0x000000928c10723c */ /* 0x040ff00000041810 */
[C---:B-1----:R-:W-:Y:S08]  /*16fa0*/  HMMA.16816.F32.BF16 R20, R140.reuse, R132, R20 ;  /* 0x000000848c14723c */ /* 0x042ff00000041814 */
[C---:B------:R-:W-:Y:S08]  /*16fb0*/  HMMA.16816.F32.BF16 R24, R140.reuse, R134, R24 ;  /* 0x000000868c18723c */ /* 0x040ff00000041818 */
[C---:B------:R-:W-:Y:S08]  /*16fc0*/  HMMA.16816.F32.BF16 R28, R140.reuse, R148, R28 ;  /* 0x000000948c1c723c */ /* 0x040ff0000004181c */
[C---:B------:R-:W-:Y:S08]  /*16fd0*/  HMMA.16816.F32.BF16 R32, R140.reuse, R150, R32 ;  /* 0x000000968c20723c */ /* 0x040ff00000041820 */
[C---:B------:R-:W-:Y:S08]  /*16fe0*/  HMMA.16816.F32.BF16 R36, R140.reuse, R152, R36 ;  /* 0x000000988c24723c */ /* 0x040ff00000041824 */
[C---:B------:R-:W-:Y:S08]  /*16ff0*/  HMMA.16816.F32.BF16 R40, R140.reuse, R154, R40 ;  /* 0x0000009a8c28723c */ /* 0x040ff00000041828 */
[C---:B------:R-:W-:Y:S04]  /*17000*/  HMMA.16816.F32.BF16 R44, R140.reuse, R156, R44 ;  /* 0x0000009c8c2c723c */ /* 0x040fe8000004182c */
[-C--:B--2---:R-:W-:Y:S04]  /*17010*/  IADD3 R176, P1, R165, R186.reuse, RZ ;  /* 0x000000baa5b07210 */ /* 0x084fe80007f3e0ff */
[C---:B------:R-:W-:Y:S01]  /*17020*/  HMMA.16816.F32.BF16 R48, R140.reuse, R158, R48 ;  /* 0x0000009e8c30723c */ /* 0x040fe20000041830 */
[----:B------:R-:W1:Y:S03]  /*17030*/  LDSM.16.M88.4 R164, [R221] ;  /* 0x00000000dda4783b */ /* 0x000e660000000200 */
[--C-:B------:R-:W-:Y:S01]  /*17040*/  IMAD.X R177, R168, 0x1, R245.reuse, P1 ;  /* 0x00000001a8b17824 */ /* 0x100fe200008e06f5 */
[CC--:B------:R-:W-:Y:S02]  /*17050*/  IADD3 R184, P2, R0.reuse, R186.reuse, RZ ;  /* 0x000000ba00b87210 */ /* 0x0c0fe40007f5e0ff */
[-C--:B------:R-:W-:Y:S01]  /*17060*/  IADD3 R168, P0, R0, R251.reuse, RZ ;  /* 0x000000fb00a87210 */ /* 0x080fe20007f1e0ff */
[C---:B------:R-:W-:Y:S01]  /*17070*/  HMMA.16816.F32.BF16 R52, R140.reuse, R160, R52 ;  /* 0x000000a08c34723c */ /* 0x040fe20000041834 */
[----:B------:R-:W-:Y:S01]  /*17080*/  @!PT LDS RZ, [RZ] ;  /* 0x00000000fffff984 */ /* 0x000fe20000000800 */
[----:B------:R-:W-:Y:S01]  /*17090*/  @!PT LDS RZ, [RZ] ;  /* 0x00000000fffff984 */ /* 0x000fe20000000800 */
[----:B------:R-:W-:Y:S01]  /*170a0*/  @!PT LDS RZ, [RZ] ;  /* 0x00000000fffff984 */ /* 0x000fe20000000800 */
[----:B------:R2:W-:Y:S03]  /*170b0*/  LDGSTS.E.BYPASS.LTC128B.128 [R250], [R176.64], !P6 ;  /* 0x00000000b0fa7fae */ /* 0x0005e6000f101d56 */
[C-C-:B------:R-:W-:Y:S02]  /*170c0*/  IMAD.X R185, R169.reuse, 0x1, R245.reuse, P2 ;  /* 0x00000001a9b97824 */ /* 0x140fe400010e06f5 */
[----:B------:R4:W-:Y:S01]  /*170d0*/  LDGSTS.E.BYPASS.LTC128B.128 [R244], [R178.64], !P5 ;  /* 0x00000000b2f47fae */ /* 0x0009e2000e901d56 */
[--C-:B------:R-:W-:Y:S01]  /*170e0*/  IMAD.X R169, R169, 0x1, R252.reuse, P0 ;  /* 0x00000001a9a97824 */ /* 0x100fe200000e06fc */
[C---:B------:R-:W-:Y:S03]  /*170f0*/  HMMA.16816.F32.BF16 R56, R140.reuse, R162, R56 ;  /* 0x000000a28c38723c */ /* 0x040fe60000041838 */
[----:B------:R5:W-:Y:S01]  /*17100*/  LDGSTS.E.BYPASS.LTC128B.128 [R248], [R184.64], !P6 ;  /* 0x00000000b8f87fae */ /* 0x000be2000f101d56 */
[CC--:B------:R-:W-:Y:S02]  /*17110*/  IADD3 R146, P0, R170.reuse, R186.reuse, RZ ;  /* 0x000000baaa927210 */ /* 0x0c0fe40007f1e0ff */
[-C--:B------:R-:W-:Y:S02]  /*17120*/  IADD3 R170, P2, R170, R251.reuse, RZ ;  /* 0x000000fbaaaa7210 */ /* 0x080fe40007f5e0ff */
[----:B------:R4:W-:Y:S01]  /*17130*/  LDGSTS.E.BYPASS.LTC128B.128 [R246], [R168.64], !P5 ;  /* 0x00000000a8f67fae */ /* 0x0009e2000e901d56 */
[C-C-:B---3--:R-:W-:Y:S05]  /*17140*/  IMAD.X R147, R144.reuse, 0x1, R245.reuse, P0 ;  /* 0x0000000190937824 */ /* 0x148fea00000e06f5 */
[----:B------:R3:W-:Y:S01]  /*17150*/  LDGSTS.E.BYPASS.LTC128B.128 [R249], [R146.64], !P6 ;  /* 0x0000000092f97fae */ /* 0x0007e2000f101d56 */
[----:B--2---:R-:W-:Y:S01]  /*17160*/  IADD3 R176, P0, R171, R251, RZ ;  /* 0x000000fbabb07210 */ /* 0x004fe20007f1e0ff */
[C---:B-1----:R-:W-:Y:S04]  /*17170*/  HMMA.16816.F32.BF16 R60, R140.reuse, R164, R60 ;  /* 0x000000a48c3c723c */ /* 0x042fe8000004183c */
[--C-:B------:R-:W-:Y:S01]  /*17180*/  IMAD.X R177, R145, 0x1, R252.reuse, P0 ;  /* 0x0000000191b17824 */ /* 0x100fe200000e06fc */
[----:B------:R-:W-:Y:S03]  /*17190*/  PLOP3.LUT P0, PT, PT, PT, UP0, 0x80, 0x0 ;  /* 0x000000000000781c */ /* 0x000fe60003f0f008 */
[----:B------:R-:W-:Y:S04]  /*171a0*/  HMMA.16816.F32.BF16 R64, R140, R166, R64 ;  /* 0x000000a68c40723c */ /* 0x000fe80000041840 */
[----:B----4-:R-:W-:Y:S01]  /*171b0*/  IADD3 R168, P1, R171, R186, RZ ;  /* 0x000000baaba87210 */ /* 0x010fe20007f3e0ff */
[----:B------:R-:W-:Y:S04]  /*171c0*/  IMAD.X R171, R144, 0x1, R252, P2 ;  /* 0x0000000190ab7824 */ /* 0x000fe800010e06fc */
[----:B------:R-:W-:Y:S01]  /*171d0*/  IMAD.X R169, R145, 0x1, R245, P1 ;  /* 0x0000000191a97824 */ /* 0x000fe200008e06f5 */
[----:B------:R1:W-:Y:S05]  /*171e0*/  LDGSTS.E.BYPASS.LTC128B.128 [R247], [R170.64], !P5 ;  /* 0x00000000aaf77fae */ /* 0x0003ea000e901d56 */
[----:B------:R1:W-:Y:S05]  /*171f0*/  LDGSTS.E.BYPASS.LTC128B.128 [R250+0x3000], [R168.64], !P6 ;  /* 0x03000000a8fa7fae */ /* 0x0003ea000f101d56 */
[----:B------:R2:W-:Y:S05]  /*17200*/  LDGSTS.E.BYPASS.LTC128B.128 [R250+0x7000], [R176.64], !P5 ;  /* 0x07000000b0fa7fae */ /* 0x0005ea000e901d56 */
[----:B------:R-:W4:Y:S05]  /*17210*/  LDSM.16.M88.4 R132, [R231+0x8100] ;  /* 0x00810000e784783b */ /* 0x000f2a0000000200 */
[----:B---3--:R-:W3:Y:S05]  /*17220*/  LDSM.16.M88.4 R144, [R231+0x8900] ;  /* 0x00890000e790783b */ /* 0x008eea0000000200 */
[----:B------:R-:W3:Y:S05]  /*17230*/  LDSM.16.M88.4 R148, [R231+0x9100] ;  /* 0x00910000e794783b */ /* 0x000eea0000000200 */
[----:B------:R-:W0:Y:S05]  /*17240*/  LDGDEPBAR ;  /* 0x00000000000079af */ /* 0x000e2a0000000000 */
[----:B------:R-:W5:Y:S05]  /*17250*/  LDSM.16.M88.4 R152, [R231+0x9900] ;  /* 0x00990000e798783b */ /* 0x000f6a0000000200 */
[----:B------:R-:W5:Y:S05]  /*17260*/  LDSM.16.M88.4 R156, [R231+0xa100] ;  /* 0x00a10000e79c783b */ /* 0x000f6a0000000200 */
[----:B------:R-:W-:Y:S05]  /*17270*/  LDSM.16.M88.4 R160, [R231+0xc900] ;  /* 0x00c90000e7a0783b */ /* 0x000fea0000000200 */
[----:B------:R-:W-:Y:S01]  /*17280*/  LDSM.16.M88.4 R164, [R231+0xd100] ;  /* 0x00d10000e7a4783b */ /* 0x000fe20000000200 */
[C---:B----4-:R-:W-:Y:S04]  /*17290*/  HMMA.16816.F32.BF16 R4, R172.reuse, R132, R4 ;  /* 0x00000084ac04723c */ /* 0x050fe80000041804 */
[----:B-1----:R-:W-:Y:S05]  /*172a0*/  LDSM.16.M88.4 R168, [R220+0x5000] ;  /* 0x00500000dca8783b */ /* 0x002fea0000000200 */
[----:B--2---:R-:W-:Y:S01]  /*172b0*/  LDSM.16.M88.4 R176, [R220+0x6000] ;  /* 0x00600000dcb0783b */ /* 0x004fe20000000200 */
[C---:B------:R-:W-:Y:S04]  /*172c0*/  HMMA.16816.F32.BF16 R8, R172.reuse, R134, R8 ;  /* 0x00000086ac08723c */ /* 0x040fe80000041808 */
[----:B------:R-:W1:Y:S04]  /*172d0*/  LDSM.16.M88.4 R132, [R231+0xa900] ;  /* 0x00a90000e784783b */ /* 0x000e680000000200 */
[C---:B---3--:R-:W-:Y:S01]  /*172e0*/  HMMA.16816.F32.BF16 R12, R172.reuse, R144, R12 ;  /* 0x00000090ac0c723c */ /* 0x048fe2000004180c */
[----:B-----5:R-:W-:Y:S05]  /*172f0*/  LDSM.16.M88.4 R184, [R220+0x6800] ;  /* 0x00680000dcb8783b */ /* 0x020fea0000000200 */
[----:B------:R-:W-:Y:S02]  /*17300*/  LDSM.16.M88.4 R200, [R220+0x7000] ;  /* 0x00700000dcc8783b */ /* 0x000fe40000000200 */
[C---:B------:R-:W-:Y:S03]  /*17310*/  HMMA.16816.F32.BF16 R16, R172.reuse, R146, R16 ;  /* 0x00000092ac10723c */ /* 0x040fe60000041810 */
[----:B------:R-:W2:Y:S05]  /*17320*/  LDSM.16.M88.4 R144, [R231+0xb100] ;  /* 0x00b10000e790783b */ /* 0x000eaa0000000200 */
[C---:B------:R-:W-:Y:S01]  /*17330*/  HMMA.16816.F32.BF16 R20, R172.reuse, R148, R20 ;  /* 0x00000094ac14723c */ /* 0x040fe20000041814 */
[----:B------:R-:W-:Y:S07]  /*17340*/  LDSM.16.M88.4 R208, [R220+0x7800] ;  /* 0x00780000dcd0783b */ /* 0x000fee0000000200 */
[C---:B------:R-:W-:Y:S01]  /*17350*/  HMMA.16816.F32.BF16 R24, R172.reuse, R150, R24 ;  /* 0x00000096ac18723c */ /* 0x040fe20000041818 */
[----:B------:R-:W3:Y:S07]  /*17360*/  LDSM.16.M88.4 R148, [R231+0xb900] ;  /* 0x00b90000e794783b */ /* 0x000eee0000000200 */
[C---:B------:R-:W-:Y:S08]  /*17370*/  HMMA.16816.F32.BF16 R28, R172.reuse, R152, R28 ;  /* 0x00000098ac1c723c */ /* 0x040ff0000004181c */
[C---:B------:R-:W-:Y:S01]  /*17380*/  HMMA.16816.F32.BF16 R32, R172.reuse, R154, R32 ;  /* 0x0000009aac20723c */ /* 0x040fe20000041820 */
[----:B------:R-:W4:Y:S07]  /*17390*/  LDSM.16.M88.4 R152, [R220] ;  /* 0x00000000dc98783b */ /* 0x000f2e0000000200 */
[C---:B------:R-:W-:Y:S08]  /*173a0*/  HMMA.16816.F32.BF16 R36, R172.reuse, R156, R36 ;  /* 0x0000009cac24723c */ /* 0x040ff00000041824 */
        /* <DEDUP_REMOVED lines=57> */
[----:B------:R-:W-:Y:S01]  /*17740*/  HMMA.16816.F32.BF16 R64, R188, R154, R64 ;  /* 0x0000009abc40723c */ /* 0x000fe20000041840 */
[----:B------:R-:W4:Y:S07]  /*17750*/  LDSM.16.M88.4 R152, [R215] ;  /* 0x00000000d798783b */ /* 0x000f2e0000000200 */
        /* <DEDUP_REMOVED lines=29> */
[----:B------:R-:W5:Y:S07]  /*17930*/  LDSM.16.M88.4 R160, [R220+0x4000] ;  /* 0x00400000dca0783b */ /* 0x000f6e0000000200 */
[C---:B------:R-:W-:Y:S08]  /*17940*/  HMMA.16816.F32.BF16 R20, R196.reuse, R164, R20 ;  /* 0x000000a4c414723c */ /* 0x040ff00000041814 */
[C---:B------:R-:W-:Y:S01]  /*17950*/  HMMA.16816.F32.BF16 R24, R196.reuse, R166, R24 ;  /* 0x000000a6c418723c */ /* 0x040fe20000041818 */
[----:B------:R-:W3:Y:S07]  /*17960*/  LDSM.16.M88.4 R164, [R220+0x4800] ;  /* 0x00480000dca4783b */ /* 0x000eee0000000200 */
[C---:B----4-:R-:W-:Y:S08]  /*17970*/  HMMA.16816.F32.BF16 R28, R196.reuse, R152, R28 ;  /* 0x00000098c41c723c */ /* 0x050ff0000004181c */
[C---:B------:R-:W-:Y:S01]  /*17980*/  HMMA.16816.F32.BF16 R32, R196.reuse, R154, R32 ;  /* 0x0000009ac420723c */ /* 0x040fe20000041820 */
[----:B------:R-:W4:Y:S01]  /*17990*/  LDSM.16.M88.4 R152, [R220+0x5800] ;  /* 0x00580000dc98783b */ /* 0x000f220000000200 */
        /* <DEDUP_REMOVED lines=10> */
[C---:B-----5:R-:W-:Y:S08]  /*17a40*/  HMMA.16816.F32.BF16 R4, R204.reuse, R160, R4 ;  /* 0x000000a0cc04723c */ /* 0x060ff00000041804 */
[C---:B------:R-:W-:Y:S08]  /*17a50*/  HMMA.16816.F32.BF16 R8, R204.reuse, R162, R8 ;  /* 0x000000a2cc08723c */ /* 0x040ff00000041808 */
[C---:B------:R-:W-:Y:S08]  /*17a60*/  HMMA.16816.F32.BF16 R12, R204.reuse, R164, R12 ;  /* 0x000000a4cc0c723c */ /* 0x040ff0000004180c */
        /* <DEDUP_REMOVED lines=14> */
.L_x_2851:
        /* <DEDUP_REMOVED lines=566> */
.L_x_2849:
        /* <DEDUP_REMOVED lines=91> */
.L_x_2807:
        /* <DEDUP_REMOVED lines=114> */
[----:B-1----:R-:W2:Y:S02]  /*1ab80*/  @P0 LDG.E R3, [R14.64] ;  /* 0x000000160e030981 */ /* 0x002ea4000c1e1900 */
[----:B------:R-:W-:-:S03]  /*1ab90*/  ULDC.64 UR4, c[0x0][0x508] ;  /* 0x0001420000047ab9 */ /* 0x000fc60000000a00 */
[----:B------:R-:W-:-:S05]  /*1aba0*/  PLOP3.LUT P1, PT, PT, PT, UP0, 0x80, 0x0 ;  /* 0x000000000000781c */ /* 0x000fca0003f2f008 */
[----:B------:R-:W-:Y:S01]  /*1abb0*/  @UP0 UIMAD.WIDE UR4, UR21, UR6, UR4 ;  /* 0x00000006150402a5 */ /* 0x000fe2000f8e0204 */
[----:B------:R-:W-:-:S05]  /*1abc0*/  IMAD.MOV.U32 R4, RZ, RZ, c[0x0][0x388] ;  /* 0x0000e200ff047624 */ /* 0x000fca00078e00ff */
        /* <DEDUP_REMOVED lines=14> */
.L_x_2854:
        /* <DEDUP_REMOVED lines=32> */
[----:B------:R-:W-:Y:S01]  /*1aeb0*/  UIMAD UR10, UR9, UR6, URZ ;  /* 0x00000006090a72a4 */ /* 0x000fe2000f8e023f */
[----:B------:R-:W-:Y:S01]  /*1aec0*/  IMAD R6, R39, 0x80, R6 ;  /* 0x0000008027067824 */ /* 0x000fe200078e0206 */
[----:B------:R-:W-:Y:S01]  /*1aed0*/  USEL UR21, UR21, URZ, !UP1 ;  /* 0x0000003f15157287 */ /* 0x000fe2000c800000 */
[----:B------:R-:W-:Y:S01]  /*1aee0*/  BSSY B0, `(.L_x_2855) ;  /* 0x0000067000007945 */ /* 0x000fe20003800000 */
[----:B------:R-:W-:Y:S01]  /*1aef0*/  MOV R12, R5 ;  /* 0x00000005000c7202 */ /* 0x000fe20000000f00 */
[----:B------:R-:W-:Y:S01]  /*1af00*/  @P1 IMAD.HI.U32 R9, R5, c[0x0][0x4ec], RZ ;  /* 0x00013b0005091a27 */ /* 0x000fe200078e00ff */
[----:B------:R-:W-:-:S02]  /*1af10*/  UIMAD UR7, UR21, UR7, UR10 ;  /* 0x00000007150772a4 */ /* 0x000fc4000f8e020a */
[----:B------:R-:W-:Y:S02]  /*1af20*/  ULDC.64 UR4, c[0x0][0x3a0] ;  /* 0x0000e80000047ab9 */ /* 0x000fe40000000a00 */
[----:B------:R-:W-:Y:S01]  /*1af30*/  @P1 SHF.R.U32.HI R12, RZ, c[0x0][0x4f0], R9 ;  /* 0x00013c00ff0c1a19 */ /* 0x000fe20000011609 */
[----:B------:R-:W-:Y:S02]  /*1af40*/  UMOV UR10, UR18 ;  /* 0x00000012000a7c82 */ /* 0x000fe40008000000 */
[----:B------:R-:W-:Y:S01]  /*1af50*/  UIMAD.WIDE.U32 UR10, UR21, UR6, UR10 ;  /* 0x00000006150a72a5 */ /* 0x000fe2000f8e000a */
[--C-:B------:R-:W-:Y:S01]  /*1af60*/  SHF.R.S32.HI R9, RZ, 0x1f, R12.reuse ;  /* 0x0000001fff097819 */ /* 0x100fe2000001140c */
[----:B------:R-:W-:Y:S01]  /*1af70*/  IMAD.MOV R11, RZ, RZ, -R12 ;  /* 0x000000ffff0b7224 */ /* 0x000fe200078e0a0c */
[----:B------:R-:W-:Y:S02]  /*1af80*/  UIMAD.WIDE.U32 UR16, UR14, UR4, URZ ;  /* 0x000000040e1072a5 */ /* 0x000fe4000f8e003f */
[----:B------:R-:W-:Y:S01]  /*1af90*/  UIMAD UR4, UR15, UR4, URZ ;  /* 0x000000040f0472a4 */ /* 0x000fe2000f8e023f */
[----:B------:R-:W-:Y:S01]  /*1afa0*/  IMAD R11, R11, c[0x0][0x4e8], R5 ;  /* 0x00013a000b0b7a24 */ /* 0x000fe200078e0205 */
[----:B------:R-:W-:Y:S01]  /*1afb0*/  LEA.HI R5, R2, R0, RZ, 0x6 ;  /* 0x0000000002057211 */ /* 0x000fe200078f30ff */
[----:B------:R-:W-:Y:S01]  /*1afc0*/  IMAD.U32 R2, RZ, RZ, UR7 ;  /* 0x00000007ff027e24 */ /* 0x000fe2000f8e00ff */
[----:B------:R-:W-:Y:S01]  /*1afd0*/  IADD3 R12, P0, R12, UR10, RZ ;  /* 0x0000000a0c0c7c10 */ /* 0x000fe2000ff1e0ff */
[----:B------:R-:W-:Y:S01]  /*1afe0*/  IMAD.IADD R0, R0, 0x1, -R10 ;  /* 0x0000000100007824 */ /* 0x000fe200078e0a0a */
[----:B------:R-:W-:Y:S01]  /*1aff0*/  SHF.R.S32.HI R10, RZ, 0x1f, R11 ;  /* 0x0000001fff0a7819 */ /* 0x000fe2000001140b */
[----:B------:R-:W-:Y:S01]  /*1b000*/  UIMAD UR14, UR14, UR5, UR4 ;  /* 0x000000050e0e72a4 */ /* 0x000fe2000f8e0204 */
[----:B------:R-:W-:Y:S01]  /*1b010*/  IADD3.X R13, R9, UR11, R2, P0, !PT ;  /* 0x0000000b090d7c10 */ /* 0x000fe200087fe402 */
[----:B------:R-:W-:Y:S01]  /*1b020*/  IMAD R15, R0, 0x20, R3 ;  /* 0x00000020000f7824 */ /* 0x000fe200078e0203 */
[----:B------:R-:W-:Y:S01]  /*1b030*/  ULDC.64 UR4, c[0x0][0x3e8] ;  /* 0x0000fa0000047ab9 */ /* 0x000fe20000000a00 */
[----:B------:R-:W-:Y:S01]  /*1b040*/  IMAD R2, R10, c[0x0][0x488], RZ ;  /* 0x000122000a027a24 */ /* 0x000fe200078e02ff */
[----:B------:R-:W-:Y:S01]  /*1b050*/  UIADD3 UR15, UR17, UR14, URZ ;  /* 0x0000000e110f7290 */ /* 0x000fe2000fffe03f */
[----:B------:R-:W-:Y:S01]  /*1b060*/  IMAD.WIDE.U32 R12, R11, c[0x0][0x488], R12 ;  /* 0x000122000b0c7a25 */ /* 0x000fe200078e000c */
[----:B------:R-:W-:Y:S01]  /*1b070*/  UIMAD UR8, UR8, UR4, URZ ;  /* 0x00000004080872a4 */ /* 0x000fe2000f8e023f */
[----:B------:R-:W-:Y:S01]  /*1b080*/  SHF.L.U32 R0, R0, 0x3, RZ ;  /* 0x0000000300007819 */ /* 0x000fe200000006ff */
[----:B------:R-:W-:Y:S01]  /*1b090*/  UMOV UR14, UR16 ;  /* 0x00000010000e7c82 */ /* 0x000fe20008000000 */
[----:B------:R-:W-:Y:S01]  /*1b0a0*/  IMAD.SHL.U32 R9, R3, 0x40, RZ ;  /* 0x0000004003097824 */ /* 0x000fe200078e00ff */
[C---:B------:R-:W-:Y:S01]  /*1b0b0*/  LEA R10, P0, R12.reuse, c[0x0][0x450], 0x2 ;  /* 0x000114000c0a7a11 */ /* 0x040fe200078010ff */
[----:B------:R-:W-:Y:S01]  /*1b0c0*/  IMAD R11, R11, c[0x0][0x48c], R2 ;  /* 0x000123000b0b7a24 */ /* 0x000fe200078e0202 */
[----:B------:R-:W-:Y:S01]  /*1b0d0*/  UIMAD UR8, UR13, UR5, UR8 ;  /* 0x000000050d0872a4 */ /* 0x000fe2000f8e0208 */
[----:B------:R-:W-:Y:S01]  /*1b0e0*/  IMAD R15, R39, 0x80, R15 ;  /* 0x00000080270f7824 */ /* 0x000fe200078e020f */
[----:B------:R-:W-:Y:S01]  /*1b0f0*/  LOP3.LUT R9, R9, 0x1c0, RZ, 0xc0, !PT ;  /* 0x000001c009097812 */ /* 0x000fe200078ec0ff */
[----:B------:R-:W-:Y:S01]  /*1b100*/  IMAD.IADD R11, R13, 0x1, R11 ;  /* 0x000000010d0b7824 */ /* 0x000fe200078e020b */
[----:B------:R-:W-:Y:S01]  /*1b110*/  UIMAD.WIDE.U32 UR14, UR13, UR4, UR14 ;  /* 0x000000040d0e72a5 */ /* 0x000fe2000f8e000e */
[----:B------:R-:W-:Y:S01]  /*1b120*/  @P1 IMAD.HI.U32 R16, R15, c[0x0][0x4ec], RZ ;  /* 0x00013b000f101a27 */ /* 0x000fe200078e00ff */
[----:B------:R-:W-:Y:S01]  /*1b130*/  LOP3.LUT R2, R9, 0x38, R0, 0xf8, !PT ;  /* 0x0000003809027812 */ /* 0x000fe200078ef800 */
[----:B------:R-:W-:Y:S01]  /*1b140*/  ULDC.64 UR4, c[0x0][0x3f0] ;  /* 0x0000fc0000047ab9 */ /* 0x000fe20000000a00 */
[----:B------:R-:W-:Y:S01]  /*1b150*/  SHF.R.U32.HI R9, RZ, 0x3, R9 ;  /* 0x00000003ff097819 */ /* 0x000fe20000011609 */
[----:B------:R-:W-:Y:S01]  /*1b160*/  IMAD.MOV.U32 R14, RZ, RZ, R15 ;  /* 0x000000ffff0e7224 */ /* 0x000fe200078e000f */
[----:B------:R-:W-:Y:S01]  /*1b170*/  @P1 SHF.R.U32.HI R14, RZ, c[0x0][0x4f0], R16 ;  /* 0x00013c00ff0e1a19 */ /* 0x000fe20000011610 */
[----:B------:R-:W-:Y:S01]  /*1b180*/  UIADD3 UR15, UR15, UR8, URZ ;  /* 0x000000080f0f7290 */ /* 0x000fe2000fffe03f */
[----:B------:R-:W-:Y:S01]  /*1b190*/  LEA.HI.X R11, R12, c[0x0][0x454], R11, 0x2, P0 ;  /* 0x000115000c0b7a11 */ /* 0x000fe200000f140b */
[----:B------:R-:W-:Y:S01]  /*1b1a0*/  UIMAD UR9, UR9, UR4, URZ ;  /* 0x00000004090972a4 */ /* 0x000fe2000f8e023f */
        /* <DEDUP_REMOVED lines=58> */
.L_x_2856:
[----:B------:R-:W-:Y:S05]  /*1b550*/  BSYNC B0 ;  /* 0x0000000000007941 */ /* 0x000fea0003800000 */
.L_x_2855:
        /* <DEDUP_REMOVED lines=15> */
.L_x_2858:
[----:B------:R-:W-:Y:S05]  /*1b650*/  BSYNC B0 ;  /* 0x0000000000007941 */ /* 0x000fea0003800000 */
.L_x_2857:
        /* <DEDUP_REMOVED lines=15> */
.L_x_2860:
[----:B------:R-:W-:Y:S05]  /*1b750*/  BSYNC B0 ;  /* 0x0000000000007941 */ /* 0x000fea0003800000 */
.L_x_2859:
        /* <DEDUP_REMOVED lines=16> */
.L_x_2853:
        /* <DEDUP_REMOVED lines=31> */
.L_x_2861:
        /* <DEDUP_REMOVED lines=43> */
.L_x_2863:
[----:B------:R-:W-:Y:S05]  /*1bd00*/  BSYNC B0 ;  /* 0x0000000000007941 */ /* 0x000fea0003800000 */
.L_x_2862:
        /* <DEDUP_REMOVED lines=63> */
.L_x_2865:
[----:B------:R-:W-:Y:S05]  /*1c100*/  BSYNC B0 ;  /* 0x0000000000007941 */ /* 0x000fea0003800000 */
.L_x_2864:
        /* <DEDUP_REMOVED lines=15> */
.L_x_2867:
[----:B------:R-:W-:Y:S05]  /*1c200*/  BSYNC B0 ;  /* 0x0000000000007941 */ /* 0x000fea0003800000 */
.L_x_2866:
        /* <DEDUP_REMOVED lines=15> */
.L_x_2869:
[----:B------:R-:W-:Y:S05]  /*1c300*/  BSYNC B0 ;  /* 0x0000000000007941 */ /* 0x000fea0003800000 */
.L_x_2868:
        /* <DEDUP_REMOVED lines=16> */
.L_x_2870:
        /* <DEDUP_REMOVED lines=15> */
.L_x_4368:


//--------------------- .text._ZN7cutlass13device_kernelIN5flash19enable_sm80_to_sm89INS1_16FlashAttnFwdSm80INS1_25CollectiveMainloopFwdSm80ILi4ELi1ELb0EN4cute5tupleIJNS5_1CILi128EEENS7_ILi64EEES8_EEELi128ENS_10bfloat16_tEfNS_4arch4Sm80ELb0ELb0ELb0ELb0ELb1ELb0ELb1ELb0EEENS1_21CollectiveEpilogueFwdINS6_IJS8_S8_S9_EEENS6_IJNS7_ILi1EEESH_SH_EEESB_SD_Li128ELb0ELb1ELb0ELb0EEENS1_19SingleTileSchedulerILb0ELb0ELb1ELi128EEEEEEEEEvNT_6ParamsE --------------------------
	.section	.text._ZN7cutlass13device_kernelIN5flash19enable_sm80_to_sm89INS1_16FlashAttnFwdSm80INS1_25CollectiveMainloopFwdSm80ILi4ELi1ELb0EN4cute5tupleIJNS5_1CILi128EEENS7_ILi64EEES8_EEELi128ENS_10bfloat16_tEfNS_4arch4Sm80ELb0ELb0ELb0ELb0ELb1ELb0ELb1ELb0EEENS1_21CollectiveEpilogueFwdINS6_IJS8_S8_S9_EEENS6_IJNS7_ILi1EEESH_SH_EEESB_SD_Li128ELb0ELb1ELb0ELb0EEENS1_19SingleTileSchedulerILb0ELb0ELb1ELi128EEEEEEEEEvNT_6ParamsE,"ax",@progbits
	.sectioninfo	@"SHI_REGISTERS=255"
	.align	128
.text._ZN7cutlass13device_kernelIN5flash19enable_sm80_to_sm89INS1_16FlashAttnFwdSm80INS1_25CollectiveMainloopFwdSm80ILi4ELi1ELb0EN4cute5tupleIJNS5_1CILi128EEENS7_ILi64EEES8_EEELi128ENS_10bfloat16_tEfNS_4arch4Sm80ELb0ELb0ELb0ELb0ELb1ELb0ELb1ELb0EEENS1_21CollectiveEpilogueFwdINS6_IJS8_S8_S9_EEENS6_IJNS7_ILi1EEESH_SH_EEESB_SD_Li128ELb0ELb1ELb0ELb0EEENS1_19SingleTileSchedulerILb0ELb0ELb1ELi128EEEEEEEEEvNT_6ParamsE:
        .type           _ZN7cutlass13device_kernelIN5flash19enable_sm80_to_sm89INS1_16FlashAttnFwdSm80INS1_25CollectiveMainloopFwdSm80ILi4ELi1ELb0EN4cute5tupleIJNS5_1CILi128EEENS7_ILi64EEES8_EEELi128ENS_10bfloat16_tEfNS_4arch4Sm80ELb0ELb0ELb0ELb0ELb1ELb0ELb1ELb0EEENS1_21CollectiveEpilogueFwdINS6_IJS8_S8_S9_EEENS6_IJNS7_ILi1EEESH_SH_EEESB_SD_Li128ELb0ELb1ELb0ELb0EEENS1_19SingleTileSchedulerILb0ELb0ELb1ELi128EEEEEEEEEvNT_6ParamsE,@function
        .size           _ZN7cutlass13device_kernelIN5flash19enable_sm80_to_sm89INS1_16FlashAttnFwdSm80INS1_25CollectiveMainloopFwdSm80ILi4ELi1ELb0EN4cute5tupleIJNS5_1CILi128EEENS7_ILi64EEES8_EEELi128ENS_10bfloat16_tEfNS_4arch4Sm80ELb0ELb0ELb0ELb0ELb1ELb0ELb1ELb0EEENS1_21CollectiveEpilogueFwdINS6_IJS8_S8_S9_EEENS6_IJNS7_ILi1EEESH_SH_EEESB_SD_Li128ELb0ELb1ELb0ELb0EEENS1_19SingleTileSchedulerILb0ELb0ELb1ELi128EEEEEEEEEvNT_6ParamsE,(.L_x_4369 - _ZN7cutlass13device_kernelIN5flash19enable_sm80_to_sm89INS1_16FlashAttnFwdSm80INS1_25CollectiveMainloopFwdSm80ILi4ELi1ELb0EN4cute5tupleIJNS5_1CILi128EEENS7_ILi64EEES8_EEELi128ENS_10bfloat16_tEfNS_4arch4Sm80ELb0ELb0ELb0ELb0ELb1ELb0ELb1ELb0EEENS1_21CollectiveEpilogueFwdINS6_IJS8_S8_S9_EEENS6_IJNS7_ILi1EEESH_SH_EEESB_SD_Li128ELb0ELb1ELb0ELb0EEENS1_19SingleTileSchedulerILb0ELb0ELb1ELi128EEEEEEEEEvNT_6ParamsE)
        .other          _ZN7cutlass13device_kernelIN5flash19enable_sm80_to_sm89INS1_16FlashAttnFwdSm80INS1_25CollectiveMainloopFwdSm80ILi4ELi1ELb0EN4cute5tupleIJNS5_1CILi128EEENS7_ILi64EEES8_EEELi128ENS_10bfloat16_tEfNS_4arch4Sm80ELb0ELb0ELb0ELb0ELb1ELb0ELb1ELb0EEENS1_21CollectiveEpilogueFwdINS6_IJS8_S8_S9_EEENS6_IJNS7_ILi1EEESH_SH_EEESB_SD_Li128ELb0ELb1ELb0ELb0EEENS1_19SingleTileSchedulerILb0ELb0ELb1ELi128EEEEEEEEEvNT_6ParamsE,@"STO_CUDA_ENTRY STV_DEFAULT"
_ZN7cutlass13device_kernelIN5flash19enable_sm80_to_sm89INS1_16FlashAttnFwdSm80INS1_25CollectiveMainloopFwdSm80ILi4ELi1ELb0EN4cute5tupleIJNS5_1CILi128EEENS7_ILi64EEES8_EEELi128ENS_10bfloat16_tEfNS_4arch4Sm80ELb0ELb0ELb0ELb0ELb1ELb0ELb1ELb0EEENS1_21CollectiveEpilogueFwdINS6_IJS8_S8_S9_EEENS6_IJNS7_ILi1EEESH_SH_EEESB_SD_Li128ELb0ELb1ELb0ELb0EEENS1_19SingleTileSchedulerILb0ELb0ELb1ELi128EEEEEEEEEvNT_6ParamsE:
        /* <DEDUP_REMOVED lines=24> */
[----:B------:R-:W1:Y:S01]  /*0180*/  S2R R156, SR_TID.X ;  /* 0x00000000009c7919 */ /* 0x000e620000002100 */
[----:B------:R-:W2:Y:S03]  /*0190*/  S2UR UR8, SR_CTAID.Y ;  /* 0x00000000000879c3 */ /* 0x000ea60000002600 */
[----:B------:R-:W3:Y:S01]  /*01a0*/  S2R R6, SR_CTAID.X ;  /* 0x0000000000067919 */ /* 0x000ee20000002500 */
[----:B------:R-:W-:Y:S01]  /*01b0*/  IMAD.MOV.U32 R17, RZ, RZ, c[0x0][0x2c4] ;  /* 0x0000b100ff117624 */ /* 0x000fe200078e00ff */
[----:B------:R-:W-:-:S02]  /*01c0*/  ULDC.64 UR4, c[0x0][0x1b8] ;  /* 0x00006e0000047ab9 */ /* 0x000fc40000000a00 */
[----:B------:R4:W5:Y:S02]  /*01d0*/  @P2 LDG.E R8, [R2.64] ;  /* 0x0000000c02082981 */ /* 0x000964000c1e1900 */
[----:B------:R-:W-:Y:S02]  /*01e0*/  ISETP.NE.AND P0, PT, R17, 0x1, PT ;  /* 0x000000011100780c */ /* 0x000fe40003f05270 */
[----:B------:R3:W5:Y:S01]  /*01f0*/  @P4 LDG.E R9, [R4.64] ;  /* 0x0000000c04094981 */ /* 0x000762000c1e1900 */
[----:B-1----:R-:W-:Y:S01]  /*0200*/  SHF.R.S32.HI R25, RZ, 0x1f, R156 ;  /* 0x0000001fff197819 */ /* 0x002fe2000001149c */
[----:B--2---:R-:W-:-:S03]  /*0210*/  USHF.R.S32.HI UR6, URZ, 0x1f, UR8 ;  /* 0x0000001f3f067899 */ /* 0x004fc60008011408 */
[----:B----4-:R-:W-:-:S04]  /*0220*/  LEA.HI R2, R25, R156, RZ, 0x3 ;  /* 0x0000009c19027211 */ /* 0x010fc800078f18ff */
[----:B------:R-:W-:Y:S02]  /*0230*/  LOP3.LUT R0, R2, 0xfffffff8, RZ, 0xc0, !PT ;  /* 0xfffffff802007812 */ /* 0x000fe400078ec0ff */
[----:B------:R-:W-:-:S03]  /*0240*/  SHF.R.S32.HI R18, RZ, 0x3, R2 ;  /* 0x00000003ff127819 */ /* 0x000fc60000011402 */
[----:B------:R-:W-:Y:S01]  /*0250*/  IMAD.IADD R21, R156, 0x1, -R0 ;  /* 0x000000019c157824 */ /* 0x000fe200078e0a00 */
[----:B------:R-:W-:-:S03]  /*0260*/  UIMAD UR7, UR6, UR4, URZ ;  /* 0x00000004060772a4 */ /* 0x000fc6000f8e023f */
[----:B------:R-:W-:Y:S01]  /*0270*/  IMAD R161, R21, 0x10, R18 ;  /* 0x0000001015a17824 */ /* 0x000fe200078e0212 */
[----:B------:R-:W-:Y:S02]  /*0280*/  UIMAD.WIDE.U32 UR14, UR8, UR4, URZ ;  /* 0x00000004080e72a5 */ /* 0x000fe4000f8e003f */
[----:B------:R-:W-:Y:S01]  /*0290*/  UIMAD UR7, UR8, UR5, UR7 ;  /* 0x00000005080772a4 */ /* 0x000fe2000f8e0207 */
[----:B---3--:R-:W-:Y:S01]  /*02a0*/  IMAD R7, R6, 0x80, R161 ;  /* 0x0000008006077824 */ /* 0x008fe200078e02a1 */
[----:B------:R-:W-:Y:S02]  /*02b0*/  USHF.R.S32.HI UR9, URZ, 0x1f, UR11 ;  /* 0x0000001f3f097899 */ /* 0x000fe4000801140b */
[----:B------:R-:W-:Y:S01]  /*02c0*/  ULDC.64 UR4, c[0x0][0x1c0] ;  /* 0x0000700000047ab9 */ /* 0x000fe20000000a00 */
[----:B------:R-:W-:Y:S01]  /*02d0*/  @P0 IMAD.HI.U32 R0, R7, c[0x0][0x2c8], RZ ;  /* 0x0000b20007000a27 */ /* 0x000fe200078e00ff */
[----:B------:R-:W-:Y:S02]  /*02e0*/  UIADD3 UR15, UR15, UR7, URZ ;  /* 0x000000070f0f7290 */ /* 0x000fe4000fffe03f */
[----:B------:R-:W-:Y:S01]  /*02f0*/  UIMAD UR9, UR9, UR4, URZ ;  /* 0x00000004090972a4 */ /* 0x000fe2000f8e023f */
[----:B------:R-:W-:Y:S01]  /*0300*/  IMAD.MOV.U32 R4, RZ, RZ, R7 ;  /* 0x000000ffff047224 */ /* 0x000fe200078e0007 */
[----:B------:R-:W-:-:S02]  /*0310*/  UIMAD.WIDE.U32 UR14, UR11, UR4, UR14 ;  /* 0x000000040b0e72a5 */ /* 0x000fc4000f8e000e */
[----:B------:R-:W-:Y:S01]  /*0320*/  UIMAD UR5, UR11, UR5, UR9 ;  /* 0x000000050b0572a4 */ /* 0x000fe2000f8e0209 */
[----:B------:R-:W-:-:S03]  /*0330*/  @P0 SHF.R.U32.HI R4, RZ, c[0x0][0x2cc], R0 ;  /* 0x0000b300ff040a19 */ /* 0x000fc60000011600 */
[----:B------:R-:W-:Y:S01]  /*0340*/  UIADD3 UR5, UR15, UR5, URZ ;  /* 0x000000050f057290 */ /* 0x000fe2000fffe03f */
[--C-:B------:R-:W-:Y:S01]  /*0350*/  SHF.R.S32.HI R0, RZ, 0x1f, R4.reuse ;  /* 0x0000001fff007819 */ /* 0x100fe20000011404 */
[----:B------:R-:W-:Y:S02]  /*0360*/  IMAD.U32 R3, RZ, RZ, UR15 ;  /* 0x0000000fff037e24 */ /* 0x000fe4000f8e00ff */
[----:B------:R-:W-:Y:S02]  /*0370*/  IMAD.U32 R2, RZ, RZ, UR14 ;  /* 0x0000000eff027e24 */ /* 0x000fe4000f8e00ff */
[----:B------:R-:W-:Y:S02]  /*0380*/  IMAD.U32 R3, RZ, RZ, UR5 ;  /* 0x00000005ff037e24 */ /* 0x000fe4000f8e00ff */
[----:B------:R-:W-:Y:S02]  /*0390*/  IMAD R0, R0, c[0x0][0x1b0], RZ ;  /* 0x00006c0000007a24 */ /* 0x000fe400078e02ff */
[----:B------:R-:W-:-:S02]  /*03a0*/  IMAD.MOV R5, RZ, RZ, -R4 ;  /* 0x000000ffff057224 */ /* 0x000fc400078e0a04 */
[----:B------:R-:W-:-:S04]  /*03b0*/  IMAD.WIDE.U32 R2, R4, c[0x0][0x1b0], R2 ;  /* 0x00006c0004027a25 */ /* 0x000fc800078e0002 */
[----:B------:R-:W-:Y:S02]  /*03c0*/  IMAD R4, R4, c[0x0][0x1b4], R0 ;  /* 0x00006d0004047a24 */ /* 0x000fe400078e0200 */
[----:B------:R-:W-:Y:S02]  /*03d0*/  IMAD R0, R5, c[0x0][0x2c4], R7 ;  /* 0x0000b10005007a24 */ /* 0x000fe400078e0207 */
[----:B------:R-:W-:-:S03]  /*03e0*/  IMAD.IADD R3, R3, 0x1, R4 ;  /* 0x0000000103037824 */ /* 0x000fc600078e0204 */
[----:B------:R-:W-:Y:S01]  /*03f0*/  SHF.R.S32.HI R4, RZ, 0x1f, R0 ;  /* 0x0000001fff047819 */ /* 0x000fe20000011400 */
[----:B------:R-:W-:-:S04]  /*0400*/  IMAD.MOV.U32 R162, RZ, RZ, c[0x0][0x2b8] ;  /* 0x0000ae00ffa27624 */ /* 0x000fc800078e00ff */
[----:B------:R-:W-:Y:S02]  /*0410*/  IMAD R4, R4, c[0x0][0x1a8], RZ ;  /* 0x00006a0004047a24 */ /* 0x000fe400078e02ff */
[----:B------:R-:W-:Y:S02]  /*0420*/  IMAD R19, R6, 0x80, R18 ;  /* 0x0000008006137824 */ /* 0x000fe400078e0212 */
[C---:B------:R-:W-:Y:S02]  /*0430*/  IMAD R4, R0.reuse, c[0x0][0x1ac], R4 ;  /* 0x00006b0000047a24 */ /* 0x040fe400078e0204 */
[----:B------:R-:W-:Y:S01]  /*0440*/  IMAD.WIDE.U32 R2, R0, c[0x0][0x1a8], R2 ;  /* 0x00006a0000027a25 */ /* 0x000fe200078e0002 */
[----:B------:R-:W-:-:S03]  /*0450*/  ISETP.NE.AND P1, PT, R162, 0x1, PT ;  /* 0x00000001a200780c */ /* 0x000fc60003f25270 */
[----:B------:R-:W-:Y:S01]  /*0460*/  IMAD.SHL.U32 R6, R18, 0x40, RZ ;  /* 0x0000004012067824 */ /* 0x000fe200078e00ff */
[----:B------:R-:W-:Y:S01]  /*0470*/  IADD3 R5, R19, 0x10, RZ ;  /* 0x0000001013057810 */ /* 0x000fe20007ffe0ff */
[----:B------:R-:W-:Y:S01]  /*0480*/  IMAD R17, R17, c[0x0][0x168], RZ ;  /* 0x00005a0011117a24 */ /* 0x000fe200078e02ff */
[----:B------:R-:W-:Y:S01]  /*0490*/  LEA R15, P1, R2, c[0x0][0x160], 0x1 ;  /* 0x00005800020f7a11 */ /* 0x000fe200078208ff */
[----:B------:R-:W-:Y:S01]  /*04a0*/  IMAD.IADD R3, R3, 0x1, R4 ;  /* 0x0000000103037824 */ /* 0x000fe200078e0204 */
[----:B------:R-:W-:Y:S01]  /*04b0*/  LOP3.LUT R0, R6, 0x1c0, RZ, 0xc0, !PT ;  /* 0x000001c006007812 */ /* 0x000fe200078ec0ff */
[----:B------:R-:W-:Y:S01]  /*04c0*/  IMAD.SHL.U32 R159, R21, 0x8, RZ ;  /* 0x00000008159f7824 */ /* 0x000fe200078e00ff */
[----:B------:R-:W-:Y:S02]  /*04d0*/  ISETP.GE.AND P0, PT, R5, R17, PT ;  /* 0x000000110500720c */ /* 0x000fe40003f06270 */
[----:B------:R-:W-:Y:S02]  /*04e0*/  LEA.HI.X R14, R2, c[0x0][0x164], R3, 0x1, P1 ;  /* 0x00005900020e7a11 */ /* 0x000fe400008f0c03 */
[----:B------:R-:W-:-:S02]  /*04f0*/  IADD3 R5, R19, 0x20, RZ ;  /* 0x0000002013057810 */ /* 0x000fc40007ffe0ff */
[----:B------:R-:W-:Y:S02]  /*0500*/  SHF.R.U32.HI R2, RZ, 0x3, R0 ;  /* 0x00000003ff027819 */ /* 0x000fe40000011600 */
[----:B------:R-:W-:Y:S02]  /*0510*/  LOP3.LUT R0, R0, 0x38, R159, 0xf8, !PT ;  /* 0x0000003800007812 */ /* 0x000fe400078ef89f */
[-C--:B------:R-:W-:Y:S01]  /*0520*/  ISETP.GE.AND P1, PT, R19, R17.reuse, PT ;  /* 0x000000111300720c */ /* 0x080fe20003f26270 */
[----:B------:R-:W-:Y:S01]  /*0530*/  SHFL.IDX PT, R4, R15, RZ, 0x181f ;  /* 0x00181fff0f047589 */ /* 0x000fe200000e0000 */
[----:B------:R-:W-:Y:S02]  /*0540*/  ISETP.GE.AND P3, PT, R5, R17, PT ;  /* 0x000000110500720c */ /* 0x000fe40003f66270 */
[----:B------:R-:W-:Y:S01]  /*0550*/  LOP3.LUT R6, R0, R2, RZ, 0x3c, !PT ;  /* 0x0000000200067212 */ /* 0x000fe200078e3cff */
[----:B------:R-:W1:Y:S01]  /*0560*/  SHFL.IDX PT, R5, R14, RZ, 0x181f ;  /* 0x00181fff0e057589 */ /* 0x000e6200000e0000 */
[----:B------:R-:W-:-:S03]  /*0570*/  LEA.HI R0, R25, R156, RZ, 0x6 ;  /* 0x0000009c19007211 */ /* 0x000fc600078f30ff */
[----:B------:R-:W-:Y:S02]  /*0580*/  SHFL.IDX PT, R2, R15, 0x1, 0x181f ;  /* 0x00381f000f027f89 */ /* 0x000fe400000e0000 */
[----:B------:R-:W-:Y:S02]  /*0590*/  IMAD.SHL.U32 R0, R0, 0x8, RZ ;  /* 0x0000000800007824 */ /* 0x000fe400078e00ff */
[----:B------:R-:W2:Y:S01]  /*05a0*/  SHFL.IDX PT, R3, R14, 0x1, 0x181f ;  /* 0x00381f000e037f89 */ /* 0x000ea200000e0000 */
[----:B------:R-:W-:Y:S02]  /*05b0*/  IADD3 R160, R159, 0x40, RZ ;  /* 0x000000409fa07810 */ /* 0x000fe40007ffe0ff */
[----:B------:R-:W-:Y:S02]  /*05c0*/  LOP3.LUT R158, R6, 0xfffffe00, R0, 0xf8, !PT ;  /* 0xfffffe00069e7812 */ /* 0x000fe400078ef800 */
[----:B------:R-:W-:-:S04]  /*05d0*/  @!P1 SHF.R.S32.HI R0, RZ, 0x1f, R160 ;  /* 0x0000001fff009819 */ /* 0x000fc800000114a0 */
[-C--:B------:R-:W-:Y:S01]  /*05e0*/  @!P1 LEA.HI R0, R0, R160.reuse, RZ, 0x3 ;  /* 0x000000a000009211 */ /* 0x080fe200078f18ff */
[----:B------:R-:W-:Y:S01]  /*05f0*/  UMOV UR10, URZ ;  /* 0x0000003f000a7c82 */ /* 0x000fe20008000000 */
[----:B------:R-:W-:Y:S02]  /*0600*/  @!P0 SHF.R.S32.HI R6, RZ, 0x1f, R160 ;  /* 0x0000001fff068819 */ /* 0x000fe400000114a0 */
[----:B------:R-:W-:Y:S01]  /*0610*/  ISETP.GE.AND P6, PT, R160, c[0x0][0x198], PT ;  /* 0x00006600a0007a0c */ /* 0x000fe20003fc6270 */
[----:B------:R-:W-:Y:S01]  /*0620*/  STL [R1+0x24], R161 ;  /* 0x000024a101007387 */ /* 0x000fe20000100800 */
[----:B------:R-:W-:Y:S02]  /*0630*/  @!P1 LOP3.LUT R0, R0, 0xfffffff8, RZ, 0xc0, !PT ;  /* 0xfffffff800009812 */ /* 0x000fe400078ec0ff */
[----:B------:R-:W-:Y:S01]  /*0640*/  @!P0 LEA.HI R6, R6, R160, RZ, 0x3 ;  /* 0x000000a006068211 */ /* 0x000fe200078f18ff */
[----:B------:R3:W-:Y:S01]  /*0650*/  STL [R1+0x40], R7 ;  /* 0x0000400701007387 */ /* 0x0007e20000100800 */
[----:B------:R-:W-:-:S02]  /*0660*/  @!P1 IMAD.SHL.U32 R12, R158, 0x2, RZ ;  /* 0x000000029e0c9824 */ /* 0x000fc400078e00ff */
[----:B-1----:R-:W-:Y:S01]  /*0670*/  @!P1 IMAD.WIDE R10, R0, 0x2, R4 ;  /* 0x00000002000a9825 */ /* 0x002fe200078e0204 */
[----:B------:R-:W-:-:S03]  /*0680*/  @!P0 LOP3.LUT R0, R6, 0xfffffff8, RZ, 0xc0, !PT ;  /* 0xfffffff806008812 */ /* 0x000fc600078ec0ff */
[----:B------:R-:W-:-:S04]  /*0690*/  @!P1 IMAD.WIDE R4, R159, 0x2, R4 ;  /* 0x000000029f049825 */ /* 0x000fc800078e0204 */
[----:B------:R-:W-:Y:S01]  /*06a0*/  @!P0 IMAD.SHL.U32 R13, R158, 0x2, RZ ;  /* 0x000000029e0d8824 */ /* 0x000fe200078e00ff */
[----:B---3--:R-:W-:-:S04]  /*06b0*/  IADD3 R7, R19, 0x30, RZ ;  /* 0x0000003013077810 */ /* 0x008fc80007ffe0ff */
[----:B------:R-:W-:Y:S01]  /*06c0*/  ISETP.GE.AND P5, PT, R7, R17, PT ;  /* 0x000000110700720c */ /* 0x000fe20003fa6270 */
[----:B--2---:R-:W-:-:S04]  /*06d0*/  @!P0 IMAD.WIDE R6, R159, 0x2, R2 ;  /* 0x000000029f068825 */ /* 0x004fc800078e0202 */
[----:B------:R-:W-:Y:S01]  /*06e0*/  @!P0 IMAD.WIDE R2, R0, 0x2, R2 ;  /* 0x0000000200028825 */ /* 0x000fe200078e0202 */
[----:B------:R-:W-:-:S04]  /*06f0*/  @!P3 SHF.R.S32.HI R0, RZ, 0x1f, R160 ;  /* 0x0000001fff00b819 */ /* 0x000fc800000114a0 */
[----:B------:R-:W-:Y:S02]  /*0700*/  @!P3 LEA.HI R0, R0, R160, RZ, 0x3 ;  /* 0x000000a00000b211 */ /* 0x000fe400078f18ff */
[----:B------:R-:W-:Y:S02]  /*0710*/  IADD3 R16, R19, 0x40, RZ ;  /* 0x0000004013107810 */ /* 0x000fe40007ffe0ff */
[----:B------:R-:W-:Y:S01]  /*0720*/  @!P3 LOP3.LUT R0, R0, 0xfffffff8, RZ, 0xc0, !PT ;  /* 0xfffffff80000b812 */ /* 0x000fe200078ec0ff */
[----:B------:R-:W-:Y:S02]  /*0730*/  ULDC UR4, c[0x0][0x2ac] ;  /* 0x0000ab0000047ab9 */ /* 0x000fe40000000800 */
[----:B------:R-:W-:Y:S02]  /*0740*/  ULDC UR7, c[0x0][0x1d0] ;  /* 0x0000740000077ab9 */ /* 0x000fe40000000800 */
[----:B------:R-:W-:-:S04]  /*0750*/  UIMAD UR7, UR4, UR7, 0x3f ;  /* 0x0000003f040774a4 */ /* 0x000fc8000f8e0207 */
[----:B------:R-:W-:-:S04]  /*0760*/  USHF.R.S32.HI UR5, URZ, 0x1f, UR7 ;  /* 0x0000001f3f057899 */ /* 0x000fc80008011407 */
[----:B------:R-:W-:-:S04]  /*0770*/  ULEA.HI UR7, UR5, UR7, URZ, 0x6 ;  /* 0x0000000705077291 */ /* 0x000fc8000f8f303f */
[----:B------:R-:W-:Y:S02]  /*0780*/  USHF.R.S32.HI UR7, URZ, 0x6, UR7 ;  /* 0x000000063f077899 */ /* 0x000fe40008011407 */
[----:B------:R-:W-:Y:S02]  /*0790*/  ULDC UR9, c[0x0][0x1d0] ;  /* 0x0000740000097ab9 */ /* 0x000fe40000000800 */
[----:B------:R-:W-:-:S03]  /*07a0*/  UIMAD UR9, UR4, UR9, URZ ;  /* 0x00000009040972a4 */ /* 0x000fc6000f8e023f */
[----:B------:R-:W-:Y:S01]  /*07b0*/  ULDC.64 UR4, c[0x0][0x2b0] ;  /* 0x0000ac0000047ab9 */ /* 0x000fe20000000a00 */
[----:B-----5:R1:W2:Y:S01]  /*07c0*/  @P2 R2UR UR16, R8 ;  /* 0x00000000081023c2 */ /* 0x0202a200000e0000 */
[----:B------:R-:W-:-:S07]  /*07d0*/  ISETP.GE.AND P2, PT, R159, c[0x0][0x198], PT ;  /* 0x000066009f007a0c */ /* 0x000fce0003f46270 */
[----:B------:R3:W4:Y:S06]  /*07e0*/  @P4 R2UR UR10, R9 ;  /* 0x00000000090a43c2 */ /* 0x00072c00000e0000 */
[----:B------:R5:W-:Y:S04]  /*07f0*/  @!P1 LDGSTS.E.BYPASS.LTC128B.128 [R12+0x8100], [R4.64], !P2 ;  /* 0x08100000040c9fae */ /* 0x000be8000d101d4c */
[----:B------:R2:W-:Y:S04]  /*0800*/  @!P1 LDGSTS.E.BYPASS.LTC128B.128 [R12+0xc100], [R10.64], !P6 ;  /* 0x0c1000000a0c9fae */ /* 0x0005e8000f101d4c */
[----:B------:R2:W-:Y:S04]  /*0810*/  @!P0 LDGSTS.E.BYPASS.LTC128B.128 [R13+0x8900], [R6.64], !P2 ;  /* 0x08900000060d8fae */ /* 0x0005e8000d101d4c */
[----:B-1----:R-:W-:Y:S04]  /*0820*/  SHFL.IDX PT, R8, R15, 0x2, 0x181f ;  /* 0x00581f000f087f89 */ /* 0x002fe800000e0000 */
[----:B------:R1:W-:Y:S04]  /*0830*/  @!P0 LDGSTS.E.BYPASS.LTC128B.128 [R13+0xc900], [R2.64], !P6 ;  /* 0x0c900000020d8fae */ /* 0x0003e8000f101d4c */
[----:B---3--:R-:W3:Y:S01]  /*0840*/  SHFL.IDX PT, R9, R14, 0x2, 0x181f ;  /* 0x00581f000e097f89 */ /* 0x008ee200000e0000 */
[----:B------:R-:W-:-:S03]  /*0850*/  ISETP.GE.AND P0, PT, R159, c[0x0][0x198], PT ;  /* 0x000066009f007a0c */ /* 0x000fc60003f06270 */
[----:B--2---:R-:W-:Y:S04]  /*0860*/  SHFL.IDX PT, R6, R15, 0x3, 0x181f ;  /* 0x00781f000f067f89 */ /* 0x004fe800000e0000 */
[----:B------:R-:W2:Y:S01]  /*0870*/  SHFL.IDX PT, R7, R14, 0x3, 0x181f ;  /* 0x00781f000e077f89 */ /* 0x000ea200000e0000 */
[----:B-----5:R-:W-:Y:S02]  /*0880*/  IADD3 R5, R19, 0x50, RZ ;  /* 0x0000005013057810 */ /* 0x020fe40007ffe0ff */
[----:B------:R-:W-:Y:S01]  /*0890*/  @!P5 SHF.R.S32.HI R4, RZ, 0x1f, R160 ;  /* 0x0000001fff04d819 */ /* 0x000fe200000114a0 */
[----:B-1----:R-:W-:Y:S02]  /*08a0*/  @!P3 IMAD.SHL.U32 R13, R158, 0x2, RZ ;  /* 0x000000029e0db824 */ /* 0x002fe400078e00ff */
[----:B---3--:R-:W-:Y:S01]  /*08b0*/  @!P3 IMAD.WIDE R2, R159, 0x2, R8 ;  /* 0x000000029f02b825 */ /* 0x008fe200078e0208 */
[----:B------:R-:W-:-:S03]  /*08c0*/  ISETP.GE.AND P4, PT, R16, R17, PT ;  /* 0x000000111000720c */ /* 0x000fc60003f86270 */
[----:B------:R-:W-:Y:S01]  /*08d0*/  @!P3 IMAD.WIDE R10, R0, 0x2, R8 ;  /* 0x00000002000ab825 */ /* 0x000fe200078e0208 */
[----:B------:R-:W-:Y:S01]  /*08e0*/  @!P5 LEA.HI R0, R4, R160, RZ, 0x3 ;  /* 0x000000a00400d211 */ /* 0x000fe200078f18ff */
[----:B------:R1:W-:Y:S01]  /*08f0*/  @!P3 LDGSTS.E.BYPASS.LTC128B.128 [R13+0x9100], [R2.64], !P0 ;  /* 0x09100000020dbfae */ /* 0x0003e2000c101d4c */
[----:B------:R-:W-:-:S03]  /*0900*/  ISETP.GE.AND P2, PT, R5, R17, PT ;  /* 0x000000110500720c */ /* 0x000fc60003f46270 */
[----:B------:R-:W-:Y:S01]  /*0910*/  SHFL.IDX PT, R4, R15, 0x4, 0x181f ;  /* 0x00981f000f047f89 */ /* 0x000fe200000e0000 */
[----:B------:R-:W-:-:S03]  /*0920*/  @!P5 LOP3.LUT R12, R0, 0xfffffff8, RZ, 0xc0, !PT ;  /* 0xfffffff8000cd812 */ /* 0x000fc600078ec0ff */
[----:B------:R-:W3:Y:S01]  /*0930*/  SHFL.IDX PT, R5, R14, 0x4, 0x181f ;  /* 0x00981f000e057f89 */ /* 0x000ee200000e0000 */
[----:B------:R-:W-:Y:S02]  /*0940*/  @!P5 IMAD.SHL.U32 R0, R158, 0x2, RZ ;  /* 0x000000029e00d824 */ /* 0x000fe400078e00ff */
[C-C-:B--2---:R-:W-:Y:S01]  /*0950*/  @!P5 IMAD.WIDE R8, R159.reuse, 0x2, R6.reuse ;  /* 0x000000029f08d825 */ /* 0x144fe200078e0206 */
[----:B------:R2:W-:Y:S03]  /*0960*/  @!P3 LDGSTS.E.BYPASS.LTC128B.128 [R13+0xd100], [R10.64], !P6 ;  /* 0x0d1000000a0dbfae */ /* 0x0005e6000f101d4c */
[----:B------:R-:W-:Y:S01]  /*0970*/  @!P5 IMAD.WIDE R6, R12, 0x2, R6 ;  /* 0x000000020c06d825 */ /* 0x000fe200078e0206 */
[----:B------:R5:W-:Y:S04]  /*0980*/  @!P5 LDGSTS.E.BYPASS.LTC128B.128 [R0+0x9900], [R8.64], !P0 ;  /* 0x099000000800dfae */ /* 0x000be8000c101d4c */
[----:B------:R2:W-:Y:S04]  /*0990*/  @!P5 LDGSTS.E.BYPASS.LTC128B.128 [R0+0xd900], [R6.64], !P6 ;  /* 0x0d9000000600dfae */ /* 0x0005e8000f101d4c */
[----:B-1----:R-:W-:Y:S04]  /*09a0*/  SHFL.IDX PT, R2, R15, 0x5, 0x181f ;  /* 0x00b81f000f027f89 */ /* 0x002fe800000e0000 */
[----:B------:R-:W1:Y:S01]  /*09b0*/  SHFL.IDX PT, R3, R14, 0x5, 0x181f ;  /* 0x00b81f000e037f89 */ /* 0x000e6200000e0000 */
[----:B------:R-:W-:-:S02]  /*09c0*/  ISETP.GE.AND P5, PT, R159, c[0x0][0x198], PT ;  /* 0x000066009f007a0c */ /* 0x000fc40003fa6270 */
[--C-:B-----5:R-:W-:Y:S02]  /*09d0*/  @!P4 SHF.R.S32.HI R8, RZ, 0x1f, R160.reuse ;  /* 0x0000001fff08c819 */ /* 0x120fe400000114a0 */
[----:B--2---:R-:W-:Y:S02]  /*09e0*/  @!P2 SHF.R.S32.HI R0, RZ, 0x1f, R160 ;  /* 0x0000001fff00a819 */ /* 0x004fe400000114a0 */
[-C--:B------:R-:W-:Y:S02]  /*09f0*/  @!P4 LEA.HI R6, R8, R160.reuse, RZ, 0x3 ;  /* 0x000000a00806c211 */ /* 0x080fe400078f18ff */
[----:B------:R-:W-:Y:S02]  /*0a00*/  @!P2 LEA.HI R0, R0, R160, RZ, 0x3 ;  /* 0x000000a00000a211 */ /* 0x000fe400078f18ff */
[----:B------:R-:W-:Y:S02]  /*0a10*/  IADD3 R9, R19, 0x70, RZ ;  /* 0x0000007013097810 */ /* 0x000fe40007ffe0ff */
[----:B------:R-:W-:-:S02]  /*0a20*/  @!P4 LOP3.LUT R6, R6, 0xfffffff8, RZ, 0xc0, !PT ;  /* 0xfffffff80606c812 */ /* 0x000fc400078ec0ff */
[----:B------:R-:W-:Y:S02]  /*0a30*/  @!P2 LOP3.LUT R7, R0, 0xfffffff8, RZ, 0xc0, !PT ;  /* 0xfffffff80007a812 */ /* 0x000fe400078ec0ff */
[----:B------:R-:W-:Y:S01]  /*0a40*/  ISETP.GE.AND P0, PT, R9, R17, PT ;  /* 0x000000110900720c */ /* 0x000fe20003f06270 */
[----:B---3--:R-:W-:Y:S01]  /*0a50*/  @!P4 IMAD.WIDE R8, R6, 0x2, R4 ;  /* 0x000000020608c825 */ /* 0x008fe200078e0204 */
[----:B------:R-:W-:-:S03]  /*0a60*/  IADD3 R16, R19, 0x60, RZ ;  /* 0x0000006013107810 */ /* 0x000fc60007ffe0ff */
[----:B------:R-:W-:Y:S02]  /*0a70*/  @!P4 IMAD.SHL.U32 R0, R158, 0x2, RZ ;  /* 0x000000029e00c824 */ /* 0x000fe400078e00ff */
[----:B------:R-:W-:-:S04]  /*0a80*/  @!P4 IMAD.WIDE R4, R159, 0x2, R4 ;  /* 0x000000029f04c825 */ /* 0x000fc800078e0204 */
[--C-:B-1----:R-:W-:Y:S01]  /*0a90*/  @!P2 IMAD.WIDE R6, R7, 0x2, R2.reuse ;  /* 0x000000020706a825 */ /* 0x102fe200078e0202 */
[----:B------:R-:W-:Y:S01]  /*0aa0*/  ISETP.GE.AND P1, PT, R16, R17, PT ;  /* 0x000000111000720c */ /* 0x000fe20003f26270 */
[----:B------:R1:W-:Y:S02]  /*0ab0*/  @!P4 LDGSTS.E.BYPASS.LTC128B.128 [R0+0xa100], [R4.64], !P5 ;  /* 0x0a1000000400cfae */ /* 0x0003e4000e901d4c */
[----:B------:R-:W-:Y:S02]  /*0ac0*/  @!P2 IMAD.SHL.U32 R10, R158, 0x2, RZ ;  /* 0x000000029e0aa824 */ /* 0x000fe400078e00ff */
[----:B------:R-:W-:Y:S01]  /*0ad0*/  @!P2 IMAD.WIDE R2, R159, 0x2, R2 ;  /* 0x000000029f02a825 */ /* 0x000fe200078e0202 */
[----:B------:R2:W-:Y:S03]  /*0ae0*/  @!P4 LDGSTS.E.BYPASS.LTC128B.128 [R0+0xe100], [R8.64], !P6 ;  /* 0x0e1000000800cfae */ /* 0x0005e6000f101d4c */
[----:B------:R-:W-:Y:S01]  /*0af0*/  IMAD.U32 R11, RZ, RZ, UR7 ;  /* 0x00000007ff0b7e24 */ /* 0x000fe2000f8e00ff */
[----:B------:R3:W-:Y:S01]  /*0b00*/  @!P2 LDGSTS.E.BYPASS.LTC128B.128 [R10+0xa900], [R2.64], !P5 ;  /* 0x0a900000020aafae */ /* 0x0007e2000e901d4c */
[----:B------:R-:W-:-:S02]  /*0b10*/  ISETP.NE.AND P3, PT, R162, 0x1, PT ;  /* 0x00000001a200780c */ /* 0x000fc40003f65270 */
[----:B------:R-:W-:Y:S01]  /*0b20*/  IMAD R11, R11, 0x40, R161 ;  /* 0x000000400b0b7824 */ /* 0x000fe200078e02a1 */
[----:B------:R5:W-:Y:S04]  /*0b30*/  @!P2 LDGSTS.E.BYPASS.LTC128B.128 [R10+0xe900], [R6.64], !P6 ;  /* 0x0e900000060aafae */ /* 0x000be8000f101d4c */
[----:B-1----:R-:W-:Y:S04]  /*0b40*/  SHFL.IDX PT, R4, R15, 0x6, 0x181f ;  /* 0x00d81f000f047f89 */ /* 0x002fe800000e0000 */
[----:B------:R-:W1:Y:S04]  /*0b50*/  SHFL.IDX PT, R5, R14, 0x6, 0x181f ;  /* 0x00d81f000e057f89 */ /* 0x000e6800000e0000 */
[----:B---3--:R-:W-:Y:S04]  /*0b60*/  SHFL.IDX PT, R2, R15, 0x7, 0x181f ;  /* 0x00f81f000f027f89 */ /* 0x008fe800000e0000 */
[----:B------:R3:W3:Y:S01]  /*0b70*/  SHFL.IDX PT, R3, R14, 0x7, 0x181f ;  /* 0x00f81f000e037f89 */ /* 0x0006e200000e0000 */
[----:B--2---:R-:W-:-:S02]  /*0b80*/  IADD3 R0, R11, -0x40, RZ ;  /* 0xffffffc00b007810 */ /* 0x004fc40007ffe0ff */
[--C-:B-----5:R-:W-:Y:S02]  /*0b90*/  @!P1 SHF.R.S32.HI R7, RZ, 0x1f, R160.reuse ;  /* 0x0000001fff079819 */ /* 0x120fe400000114a0 */
[----:B----4-:R-:W-:Y:S02]  /*0ba0*/  IADD3 R13, R0, UR10, RZ ;  /* 0x0000000a000d7c10 */ /* 0x010fe4000fffe0ff */
[----:B------:R-:W-:Y:S02]  /*0bb0*/  @!P0 SHF.R.S32.HI R6, RZ, 0x1f, R160 ;  /* 0x0000001fff068819 */ /* 0x000fe400000114a0 */
[-C--:B------:R-:W-:Y:S01]  /*0bc0*/  @!P1 LEA.HI R7, R7, R160.reuse, RZ, 0x3 ;  /* 0x000000a007079211 */ /* 0x080fe200078f18ff */
[----:B------:R-:W-:Y:S01]  /*0bd0*/  @P3 IMAD.HI.U32 R8, R13, c[0x0][0x2bc], RZ ;  /* 0x0000af000d083a27 */ /* 0x000fe200078e00ff */
[----:B------:R-:W-:Y:S02]  /*0be0*/  @!P0 LEA.HI R6, R6, R160, RZ, 0x3 ;  /* 0x000000a006068211 */ /* 0x000fe400078f18ff */
[----:B------:R-:W-:-:S02]  /*0bf0*/  @!P1 LOP3.LUT R7, R7, 0xfffffff8, RZ, 0xc0, !PT ;  /* 0xfffffff807079812 */ /* 0x000fc400078ec0ff */
[----:B------:R-:W-:Y:S01]  /*0c00*/  ISETP.GE.AND P2, PT, R0, UR9, PT ;  /* 0x0000000900007c0c */ /* 0x000fe2000bf46270 */
[----:B------:R-:W-:Y:S01]  /*0c10*/  IMAD.MOV.U32 R0, RZ, RZ, R13 ;  /* 0x000000ffff007224 */ /* 0x000fe200078e000d */
[----:B------:R-:W-:Y:S02]  /*0c20*/  @!P0 LOP3.LUT R16, R6, 0xfffffff8, RZ, 0xc0, !PT ;  /* 0xfffffff806108812 */ /* 0x000fe400078ec0ff */
[----:B------:R-:W-:Y:S01]  /*0c30*/  @P3 SHF.R.U32.HI R0, RZ, c[0x0][0x2c0], R8 ;  /* 0x0000b000ff003a19 */ /* 0x000fe20000011608 */
[----:B-1----:R-:W-:-:S04]  /*0c40*/  @!P1 IMAD.WIDE R8, R159, 0x2, R4 ;  /* 0x000000029f089825 */ /* 0x002fc800078e0204 */
[C---:B---3--:R-:W-:Y:S02]  /*0c50*/  @!P1 IMAD.SHL.U32 R14, R158.reuse, 0x2, RZ ;  /* 0x000000029e0e9824 */ /* 0x048fe400078e00ff */
[----:B------:R-:W-:Y:S01]  /*0c60*/  @!P1 IMAD.WIDE R10, R7, 0x2, R4 ;  /* 0x00000002070a9825 */ /* 0x000fe200078e0204 */
[----:B------:R-:W-:Y:S02]  /*0c70*/  @!UP0 UMOV UR16, UR11 ;  /* 0x0000000b00108c82 */ /* 0x000fe40008000000 */
[----:B------:R1:W-:Y:S01]  /*0c80*/  @!P1 LDGSTS.E.BYPASS.LTC128B.128 [R14+0xb100], [R8.64], !P5 ;  /* 0x0b100000080e9fae */ /* 0x0003e2000e901d4c */
[----:B------:R-:W-:Y:S02]  /*0c90*/  @!P0 IMAD.SHL.U32 R12, R158, 0x2, RZ ;  /* 0x000000029e0c8824 */ /* 0x000fe400078e00ff */
[--C-:B------:R-:W-:Y:S01]  /*0ca0*/  @!P0 IMAD.WIDE R4, R159, 0x2, R2.reuse ;  /* 0x000000029f048825 */ /* 0x100fe200078e0202 */
[----:B------:R-:W-:Y:S01]  /*0cb0*/  USHF.R.S32.HI UR11, URZ, 0x1f, UR16 ;  /* 0x0000001f3f0b7899 */ /* 0x000fe20008011410 */
[----:B------:R2:W-:Y:S02]  /*0cc0*/  @!P1 LDGSTS.E.BYPASS.LTC128B.128 [R14+0xf100], [R10.64], !P6 ;  /* 0x0f1000000a0e9fae */ /* 0x0005e4000f101d4c */
        /* <DEDUP_REMOVED lines=8> */
[----:B------:R-:W-:Y:S02]  /*0d50*/  IMAD.MOV.U32 R29, RZ, RZ, RZ ;  /* 0x000000ffff1d7224 */ /* 0x000fe400078e00ff */
[----:B------:R-:W-:-:S02]  /*0d60*/  ULDC.64 UR4, c[0x0][0x1e8] ;  /* 0x00007a0000047ab9 */ /* 0x000fc40000000a00 */
[----:B------:R-:W-:Y:S01]  /*0d70*/  UIADD3 UR11, UR15, UR11, URZ ;  /* 0x0000000b0f0b7290 */ /* 0x000fe2000fffe03f */
[----:B------:R-:W-:-:S05]  /*0d80*/  @!P2 IADD3 R15, P3, R0, UR14, RZ ;  /* 0x0000000e000fac10 */ /* 0x000fca000ff7e0ff */
[----:B------:R-:W-:Y:S02]  /*0d90*/  @!P2 LEA.HI.X.SX32 R17, R0, UR11, 0x1, P3 ;  /* 0x0000000b0011ac11 */ /* 0x000fe400098f0eff */
[----:B------:R-:W-:-:S04]  /*0da0*/  @!P2 LEA R6, P3, R15, c[0x0][0x2a0], 0x2 ;  /* 0x0000a8000f06aa11 */ /* 0x000fc800078610ff */
[----:B------:R-:W-:Y:S01]  /*0db0*/  @!P2 LEA.HI.X R7, R15, c[0x0][0x2a4], R17, 0x2, P3 ;  /* 0x0000a9000f07aa11 */ /* 0x000fe200018f1411 */
[----:B------:R-:W-:Y:S06]  /*0dc0*/  BAR.SYNC.DEFER_BLOCKING 0x0 ;  /* 0x0000000000007b1d */ /* 0x000fec0000010000 */
[----:B------:R5:W2:Y:S01]  /*0dd0*/  @!P2 LDG.E R29, [R6.64] ;  /* 0x0000000c061da981 */ /* 0x000aa2000c1e1900 */
[----:B------:R-:W-:-:S04]  /*0de0*/  IMAD.MOV R0, RZ, RZ, -R0 ;  /* 0x000000ffff007224 */ /* 0x000fc800078e0a00 */
[----:B------:R-:W-:-:S05]  /*0df0*/  IMAD R30, R0, c[0x0][0x2b8], R13 ;  /* 0x0000ae00001e7a24 */ /* 0x000fca00078e020d */
[----:B------:R-:W-:Y:S01]  /*0e00*/  SHF.R.S32.HI R24, RZ, 0x1f, R30 ;  /* 0x0000001fff187819 */ /* 0x000fe2000001141e */
[----:B----4-:R-:W-:-:S04]  /*0e10*/  IMAD.WIDE.U32 R2, R30, c[0x0][0x1e0], RZ ;  /* 0x000078001e027a25 */ /* 0x010fc800078e00ff */
        /* <DEDUP_REMOVED lines=9> */
[----:B-1----:R-:W-:Y:S01]  /*0eb0*/  LEA.HI R8, R25, R156, RZ, 0x4 ;  /* 0x0000009c19087211 */ /* 0x002fe200078f20ff */
[----:B---3--:R-:W-:Y:S01]  /*0ec0*/  IMAD.SHL.U32 R5, R21, 0x40, RZ ;  /* 0x0000004015057824 */ /* 0x008fe200078e00ff */
[----:B------:R-:W-:Y:S01]  /*0ed0*/  ISETP.GE.AND P3, PT, R159, c[0x0][0x1d4], PT ;  /* 0x000075009f007a0c */ /* 0x000fe20003f66270 */
[----:B-----5:R-:W-:Y:S01]  /*0ee0*/  IMAD.SHL.U32 R6, R18, 0x8, RZ ;  /* 0x0000000812067824 */ /* 0x020fe200078e00ff */
[----:B------:R-:W-:Y:S01]  /*0ef0*/  ISETP.GE.AND P4, PT, R160, c[0x0][0x1d4], PT ;  /* 0x00007500a0007a0c */ /* 0x000fe20003f86270 */
[----:B------:R1:W-:Y:S01]  /*0f00*/  STL [R1+0x3c], R19 ;  /* 0x00003c1301007387 */ /* 0x0003e20000100800 */
[----:B------:R-:W-:Y:S01]  /*0f10*/  IADD3 R26, -R18, UR17, RZ ;  /* 0x00000011121a7c10 */ /* 0x000fe2000fffe1ff */
[----:B------:R-:W-:Y:S01]  /*0f20*/  IMAD.MOV.U32 R28, RZ, RZ, 0x20 ;  /* 0x00000020ff1c7424 */ /* 0x000fe200078e00ff */
[----:B------:R-:W-:-:S02]  /*0f30*/  UISETP.GE.AND UP0, UPT, UR9, 0x1, UPT ;  /* 0x000000010900788c */ /* 0x000fc4000bf06270 */
[----:B------:R-:W-:Y:S01]  /*0f40*/  ISETP.GE.AND P5, PT, R26, 0x1, PT ;  /* 0x000000011a00780c */ /* 0x000fe20003fa6270 */
[----:B------:R-:W-:Y:S01]  /*0f50*/  ULDC.64 UR4, c[0x0][0x210] ;  /* 0x0000840000047ab9 */ /* 0x000fe20000000a00 */
[----:B------:R-:W-:Y:S02]  /*0f60*/  LOP3.LUT R7, R8, 0xfffffff0, RZ, 0xc0, !PT ;  /* 0xfffffff008077812 */ /* 0x000fe400078ec0ff */
[----:B------:R-:W-:Y:S02]  /*0f70*/  LOP3.LUT R5, R5, 0x1c0, RZ, 0xc0, !PT ;  /* 0x000001c005057812 */ /* 0x000fe400078ec0ff */
[----:B------:R-:W-:Y:S01]  /*0f80*/  SHF.R.S32.HI R12, RZ, 0x4, R8 ;  /* 0x00000004ff0c7819 */ /* 0x000fe20000011408 */
[----:B------:R-:W-:Y:S01]  /*0f90*/  IMAD.IADD R7, R156, 0x1, -R7 ;  /* 0x000000019c077824 */ /* 0x000fe200078e0a07 */
[----:B------:R-:W-:Y:S02]  /*0fa0*/  LOP3.LUT R17, R5, 0x8, R6, 0xf8, !PT ;  /* 0x0000000805117812 */ /* 0x000fe400078ef806 */
[----:B------:R-:W-:-:S03]  /*0fb0*/  SHF.R.U32.HI R13, RZ, 0x3, R5 ;  /* 0x00000003ff0d7819 */ /* 0x000fc60000011605 */
[----:B------:R-:W-:Y:S02]  /*0fc0*/  @P5 SHF.R.S32.HI R6, RZ, 0x1f, R160 ;  /* 0x0000001fff065819 */ /* 0x000fe400000114a0 */
[----:B------:R-:W-:Y:S02]  /*0fd0*/  LEA.HI R8, R8, R12, RZ, 0x1 ;  /* 0x0000000c08087211 */ /* 0x000fe400078f08ff */
[----:B------:R-:W-:Y:S02]  /*0fe0*/  SHF.R.S32.HI R9, RZ, 0x1f, R7 ;  /* 0x0000001fff097819 */ /* 0x000fe40000011407 */
[----:B------:R-:W-:Y:S02]  /*0ff0*/  @P5 LEA.HI R5, R6, R160, RZ, 0x3 ;  /* 0x000000a006055211 */ /* 0x000fe400078f18ff */
[C---:B------:R-:W-:Y:S02]  /*1000*/  ISETP.GE.AND P2, PT, R26.reuse, 0x11, PT ;  /* 0x000000111a00780c */ /* 0x040fe40003f46270 */
[----:B------:R-:W-:-:S02]  /*1010*/  ISETP.GE.AND P1, PT, R26, 0x21, PT ;  /* 0x000000211a00780c */ /* 0x000fc40003f26270 */
[----:B------:R-:W-:Y:S02]  /*1020*/  @P5 LOP3.LUT R6, R5, 0xfffffff8, RZ, 0xc0, !PT ;  /* 0xfffffff805065812 */ /* 0x000fe400078ec0ff */
[----:B------:R-:W-:Y:S02]  /*1030*/  LOP3.LUT R18, R8, 0xfffffffe, RZ, 0xc0, !PT ;  /* 0xfffffffe08127812 */ /* 0x000fe400078ec0ff */
[----:B------:R-:W-:-:S04]  /*1040*/  LEA.HI R22, R9, R7, RZ, 0x3 ;  /* 0x0000000709167211 */ /* 0x000fc800078f18ff */
[----:B------:R-:W-:Y:S01]  /*1050*/  LOP3.LUT R16, R22, 0xfffffff8, RZ, 0xc0, !PT ;  /* 0xfffffff816107812 */ /* 0x000fe200078ec0ff */
[----:B------:R-:W-:Y:S01]  /*1060*/  IMAD.IADD R20, R12, 0x1, -R18 ;  /* 0x000000010c147824 */ /* 0x000fe200078e0a12 */
[----:B------:R-:W-:Y:S01]  /*1070*/  LOP3.LUT R23, R17, R13, RZ, 0x3c, !PT ;  /* 0x0000000d11177212 */ /* 0x000fe200078e3cff */
[C---:B------:R-:W-:Y:S02]  /*1080*/  @P2 IMAD.SHL.U32 R18, R158.reuse, 0x2, RZ ;  /* 0x000000029e122824 */ /* 0x040fe400078e00ff */
[----:B-1----:R-:W-:Y:S02]  /*1090*/  IMAD.IADD R19, R7, 0x1, -R16 ;  /* 0x0000000107137824 */ /* 0x002fe400078e0a10 */
[----:B------:R-:W-:Y:S01]  /*10a0*/  @P1 IMAD.SHL.U32 R17, R158, 0x2, RZ ;  /* 0x000000029e111824 */ /* 0x000fe200078e00ff */
[----:B------:R-:W-:Y:S01]  /*10b0*/  LEA.HI R25, R25, R156, RZ, 0x5 ;  /* 0x0000009c19197211 */ /* 0x000fe200078f28ff */
[----:B------:R-:W-:Y:S04]  /*10c0*/  STL [R1+0x8], R159 ;  /* 0x0000089f01007387 */ /* 0x000fe80000100800 */
[----:B------:R-:W-:Y:S04]  /*10d0*/  STL [R1+0x28], R160 ;  /* 0x000028a001007387 */ /* 0x000fe80000100800 */
[----:B------:R-:W-:Y:S04]  /*10e0*/  STL [R1+0x38], R158 ;  /* 0x0000389e01007387 */ /* 0x000fe80000100800 */
[----:B------:R-:W-:Y:S01]  /*10f0*/  STL [R1+0x10], R30 ;  /* 0x0000101e01007387 */ /* 0x000fe20000100800 */
[----:B------:R-:W-:-:S02]  /*1100*/  UIMAD UR6, UR6, UR4, URZ ;  /* 0x00000004060672a4 */ /* 0x000fc4000f8e023f */
[----:B------:R-:W-:Y:S02]  /*1110*/  UIMAD.WIDE.U32 UR20, UR8, UR4, URZ ;  /* 0x00000004081472a5 */ /* 0x000fe4000f8e003f */
[----:B------:R-:W-:Y:S01]  /*1120*/  UIMAD UR5, UR8, UR5, UR6 ;  /* 0x00000005080572a4 */ /* 0x000fe2000f8e0206 */
[----:B------:R-:W-:-:S03]  /*1130*/  SEL R157, RZ, 0x10, P4 ;  /* 0x00000010ff9d7807 */ /* 0x000fc60002000000 */
[----:B------:R-:W-:Y:S01]  /*1140*/  UIADD3 UR5, UR21, UR5, URZ ;  /* 0x0000000515057290 */ /* 0x000fe2000fffe03f */
[----:B--2---:R-:W-:Y:S01]  /*1150*/  SHF.R.S32.HI R27, RZ, 0x1f, R29 ;  /* 0x0000001fff1b7819 */ /* 0x004fe2000001141d */
[----:B------:R-:W-:-:S04]  /*1160*/  IMAD.WIDE.U32 R2, R29, c[0x0][0x1f0], R2 ;  /* 0x00007c001d027a25 */ /* 0x000fc800078e0002 */
[----:B------:R-:W-:Y:S01]  /*1170*/  IMAD R0, R27, c[0x0][0x1f0], RZ ;  /* 0x00007c001b007a24 */ /* 0x000fe200078e02ff */
[----:B------:R-:W-:-:S03]  /*1180*/  IADD3 R2, P0, R2, UR18, RZ ;  /* 0x0000001202027c10 */ /* 0x000fc6000ff1e0ff */
[----:B------:R-:W-:-:S05]  /*1190*/  IMAD R0, R29, c[0x0][0x1f4], R0 ;  /* 0x00007d001d007a24 */ /* 0x000fca00078e0200 */
[----:B------:R-:W-:Y:S02]  /*11a0*/  IADD3.X R0, R3, UR16, R0, P0, !PT ;  /* 0x0000001003007c10 */ /* 0x000fe400087fe400 */
[----:B------:R-:W-:-:S04]  /*11b0*/  LEA R4, P0, R2, c[0x0][0x1c8], 0x1 ;  /* 0x0000720002047a11 */ /* 0x000fc800078008ff */
[----:B------:R-:W-:Y:S02]  /*11c0*/  LEA.HI.X R0, R2, c[0x0][0x1cc], R0, 0x1, P0 ;  /* 0x0000730002007a11 */ /* 0x000fe400000f0c00 */
[----:B------:R-:W-:Y:S04]  /*11d0*/  SHFL.IDX PT, R2, R4, RZ, 0x181f ;  /* 0x00181fff04027589 */ /* 0x000fe800000e0000 */
[----:B------:R-:W1:Y:S04]  /*11e0*/  SHFL.IDX PT, R3, R0, RZ, 0x181f ;  /* 0x00181fff00037589 */ /* 0x000e6800000e0000 */
[----:B------:R-:W-:Y:S04]  /*11f0*/  SHFL.IDX PT, R10, R4, 0x1, 0x181f ;  /* 0x00381f00040a7f89 */ /* 0x000fe800000e0000 */
[----:B------:R-:W2:Y:S01]  /*1200*/  SHFL.IDX PT, R11, R0, 0x1, 0x181f ;  /* 0x00381f00000b7f89 */ /* 0x000ea200000e0000 */
[----:B------:R-:W-:-:S03]  /*1210*/  ISETP.GE.AND P0, PT, R26, 0x31, PT ;  /* 0x000000311a00780c */ /* 0x000fc60003f06270 */
[----:B------:R-:W-:Y:S04]  /*1220*/  SHFL.IDX PT, R8, R4, 0x2, 0x181f ;  /* 0x00581f0004087f89 */ /* 0x000fe800000e0000 */
[----:B------:R-:W3:Y:S04]  /*1230*/  SHFL.IDX PT, R9, R0, 0x2, 0x181f ;  /* 0x00581f0000097f89 */ /* 0x000ee800000e0000 */
[----:B------:R1:W-:Y:S04]  /*1240*/  SHFL.IDX PT, R14, R4, 0x3, 0x181f ;  /* 0x00781f00040e7f89 */ /* 0x0003e800000e0000 */
[----:B------:R4:W5:Y:S01]  /*1250*/  SHFL.IDX PT, R15, R0, 0x3, 0x181f ;  /* 0x00781f00000f7f89 */ /* 0x00096200000e0000 */
[----:B-1----:R-:W-:-:S04]  /*1260*/  @P5 IMAD.WIDE R4, R159, 0x2, R2 ;  /* 0x000000029f045825 */ /* 0x002fc800078e0202 */
[----:B----4-:R-:W-:Y:S02]  /*1270*/  @P5 IMAD.SHL.U32 R0, R158, 0x2, RZ ;  /* 0x000000029e005824 */ /* 0x010fe400078e00ff */
[----:B------:R-:W-:-:S03]  /*1280*/  @P5 IMAD.WIDE R2, R6, 0x2, R2 ;  /* 0x0000000206025825 */ /* 0x000fc600078e0202 */
[----:B------:R1:W-:Y:S04]  /*1290*/  @P5 LDGSTS.E.BYPASS.LTC128B.128 [R0+0x4100], [R4.64], !P3 ;  /* 0x0410000004005fae */ /* 0x0003e8000d901d4c */
[----:B------:R4:W-:Y:S01]  /*12a0*/  @P5 LDGSTS.E.BYPASS.LTC128B.128 [R0+0x6100], [R2.64], !P4 ;  /* 0x0610000002005fae */ /* 0x0009e2000e101d4c */
[----:B------:R-:W-:Y:S01]  /*12b0*/  @P0 IMAD.SHL.U32 R16, R158, 0x2, RZ ;  /* 0x000000029e100824 */ /* 0x000fe200078e00ff */
[--C-:B----4-:R-:W-:Y:S02]  /*12c0*/  @P2 SHF.R.S32.HI R3, RZ, 0x1f, R160.reuse ;  /* 0x0000001fff032819 */ /* 0x110fe400000114a0 */
[----:B------:R-:W-:Y:S02]  /*12d0*/  @P1 SHF.R.S32.HI R2, RZ, 0x1f, R160 ;  /* 0x0000001fff021819 */ /* 0x000fe400000114a0 */
[----:B-1----:R-:W-:-:S02]  /*12e0*/  @P2 LEA.HI R4, R3, R160, RZ, 0x3 ;  /* 0x000000a003042211 */ /* 0x002fc400078f18ff */
[----:B------:R-:W-:Y:S02]  /*12f0*/  @P0 SHF.R.S32.HI R0, RZ, 0x1f, R160 ;  /* 0x0000001fff000819 */ /* 0x000fe400000114a0 */
[-C--:B------:R-:W-:Y:S02]  /*1300*/  @P1 LEA.HI R3, R2, R160.reuse, RZ, 0x3 ;  /* 0x000000a002031211 */ /* 0x080fe400078f18ff */
[----:B------:R-:W-:Y:S02]  /*1310*/  @P2 LOP3.LUT R2, R4, 0xfffffff8, RZ, 0xc0, !PT ;  /* 0xfffffff804022812 */ /* 0x000fe400078ec0ff */
[----:B------:R-:W-:Y:S02]  /*1320*/  @P0 LEA.HI R0, R0, R160, RZ, 0x3 ;  /* 0x000000a000000211 */ /* 0x000fe400078f18ff */
[----:B------:R-:W-:Y:S01]  /*1330*/  @P1 LOP3.LUT R3, R3, 0xfffffff8, RZ, 0xc0, !PT ;  /* 0xfffffff803031812 */ /* 0x000fe200078ec0ff */
[----:B--2---:R-:W-:Y:S01]  /*1340*/  @P2 IMAD.WIDE R12, R2, 0x2, R10 ;  /* 0x00000002020c2825 */ /* 0x004fe200078e020a */
[----:B------:R-:W-:-:S03]  /*1350*/  @P0 LOP3.LUT R0, R0, 0xfffffff8, RZ, 0xc0, !PT ;  /* 0xfffffff800000812 */ /* 0x000fc600078ec0ff */
        /* <DEDUP_REMOVED lines=12> */
[----:B------:R-:W-:Y:S01]  /*1420*/  R2P PR, R19, 0x6 ;  /* 0x0000000613007804 */ /* 0x000fe20000000000 */
[----:B------:R-:W-:-:S02]  /*1430*/  IMAD R0, R20, 0x200, R23 ;  /* 0x0000020014007824 */ /* 0x000fc400078e0217 */
[----:B------:R2:W-:Y:S01]  /*1440*/  STL [R1+0xc], R29 ;  /* 0x00000c1d01007387 */ /* 0x0005e20000100800 */
[----:B---3--:R-:W-:Y:S02]  /*1450*/  IMAD.MOV.U32 R8, RZ, RZ, 0x10 ;  /* 0x00000010ff087424 */ /* 0x008fe400078e00ff */
[----:B-1----:R-:W-:Y:S01]  /*1460*/  IMAD.SHL.U32 R2, R19, 0x40, RZ ;  /* 0x0000004013027824 */ /* 0x002fe200078e00ff */
[----:B------:R-:W-:-:S04]  /*1470*/  DEPBAR.LE SB0, 0x1 ;  /* 0x000080400000791a */ /* 0x000fc80000000000 */
[----:B------:R-:W-:Y:S01]  /*1480*/  IMAD.SHL.U32 R3, R20, 0x8, RZ ;  /* 0x0000000814037824 */ /* 0x000fe200078e00ff */
[----:B------:R-:W-:Y:S01]  /*1490*/  LOP3.LUT R2, R2, 0x1c0, RZ, 0xc0, !PT ;  /* 0x000001c002027812 */ /* 0x000fe200078ec0ff */
[----:B-----5:R-:W-:Y:S01]  /*14a0*/  IMAD.SHL.U32 R4, R22, 0x40, RZ ;  /* 0x0000004016047824 */ /* 0x020fe200078e00ff */
[----:B------:R-:W-:-:S04]  /*14b0*/  DEPBAR.LE SB0, 0x0 ;  /* 0x000080000000791a */ /* 0x000fc80000000000 */
[----:B------:R-:W-:Y:S02]  /*14c0*/  LOP3.LUT R5, R2, 0x8, R3, 0xf8, !PT ;  /* 0x0000000802057812 */ /* 0x000fe400078ef803 */
[----:B----4-:R-:W-:Y:S02]  /*14d0*/  SHF.R.S32.HI R7, RZ, 0x5, R25 ;  /* 0x00000005ff077819 */ /* 0x010fe40000011419 */
[----:B------:R-:W-:Y:S02]  /*14e0*/  LOP3.LUT R6, R4, 0xfffffe00, RZ, 0xc0, !PT ;  /* 0xfffffe0004067812 */ /* 0x000fe400078ec0ff */
[----:B------:R-:W-:Y:S02]  /*14f0*/  SHF.R.U32.HI R2, RZ, 0x3, R2 ;  /* 0x00000003ff027819 */ /* 0x000fe40000011602 */
[----:B------:R-:W-:Y:S02]  /*1500*/  SEL R4, R8, 0xfffffff0, !P1 ;  /* 0xfffffff008047807 */ /* 0x000fe40004800000 */
[----:B------:R-:W-:Y:S01]  /*1510*/  SEL R3, R28, 0xffffffe0, !P2 ;  /* 0xffffffe01c037807 */ /* 0x000fe20005000000 */
[----:B------:R-:W-:Y:S01]  /*1520*/  BAR.SYNC.DEFER_BLOCKING 0x0 ;  /* 0x0000000000007b1d */ /* 0x000fe20000010000 */
[----:B------:R-:W-:-:S02]  /*1530*/  R2P PR, R21, 0x6 ;  /* 0x0000000615007804 */ /* 0x000fc40000000000 */
[----:B------:R-:W-:Y:S01]  /*1540*/  LOP3.LUT R5, R5, R2, RZ, 0x3c, !PT ;  /* 0x0000000205057212 */ /* 0x000fe200078e3cff */
[----:B------:R-:W-:Y:S02]  /*1550*/  IMAD R2, R7, 0x400, R6 ;  /* 0x0000040007027824 */ /* 0x000fe400078e0206 */
[----:B------:R-:W-:Y:S01]  /*1560*/  IMAD.SHL.U32 R232, R0, 0x2, RZ ;  /* 0x0000000200e87824 */ /* 0x000fe200078e00ff */
[----:B------:R-:W-:Y:S01]  /*1570*/  PLOP3.LUT P0, PT, PT, PT, UP0, 0x80, 0x0 ;  /* 0x000000000000781c */ /* 0x000fe20003f0f008 */
[----:B------:R-:W-:-:S03]  /*1580*/  IMAD.IADD R0, R5, 0x1, R2 ;  /* 0x0000000105007824 */ /* 0x000fc600078e0202 */
[----:B------:R-:W-:Y:S01]  /*1590*/  IADD3 R2, R232, 0x4100, RZ ;  /* 0x00004100e8027810 */ /* 0x000fe20007ffe0ff */
[----:B------:R-:W-:Y:S01]  /*15a0*/  IMAD.SHL.U32 R239, R0, 0x2, RZ ;  /* 0x0000000200ef7824 */ /* 0x000fe200078e00ff */
[----:B------:R-:W-:Y:S02]  /*15b0*/  IADD3 R243, R232, 0x4120, RZ ;  /* 0x00004120e8f37810 */ /* 0x000fe40007ffe0ff */
[----:B------:R-:W-:Y:S01]  /*15c0*/  @P1 IADD3 R243, R2, -0x20, RZ ;  /* 0xffffffe002f31810 */ /* 0x000fe20007ffe0ff */
[----:B------:R-:W-:Y:S01]  /*15d0*/  IMAD R241, R4, 0x2, R239 ;  /* 0x0000000204f17824 */ /* 0x000fe200078e02ef */
[----:B------:R-:W-:Y:S02]  /*15e0*/  LOP3.LUT R0, R25, 0xffffffe0, RZ, 0xc0, !PT ;  /* 0xffffffe019007812 */ /* 0x000fe400078ec0ff */
[----:B------:R-:W-:Y:S02]  /*15f0*/  LOP3.LUT R5, R5, R6, RZ, 0xfc, !PT ;  /* 0x0000000605057212 */ /* 0x000fe400078efcff */
[----:B------:R-:W-:Y:S01]  /*1600*/  ISETP.GT.AND P5, PT, R161, 0x3f, PT ;  /* 0x0000003fa100780c */ /* 0x000fe20003fa4270 */
[----:B------:R-:W-:Y:S01]  /*1610*/  IMAD.IADD R156, R156, 0x1, -R0 ;  /* 0x000000019c9c7824 */ /* 0x000fe200078e0a00 */
[----:B--2---:R1:W2:Y:S01]  /*1620*/  LDSM.16.M88.4 R12, [R239+0x8100] ;  /* 0x00810000ef0c783b */ /* 0x0042a20000000200 */
[----:B------:R-:W-:-:S03]  /*1630*/  SEL R0, R28, 0xffffffe0, !P2 ;  /* 0xffffffe01c007807 */ /* 0x000fc60005000000 */
[----:B------:R1:W3:Y:S01]  /*1640*/  LDSM.16.M88.4 R8, [R239+0xa100] ;  /* 0x00a10000ef08783b */ /* 0x0002e20000000200 */
[----:B------:R-:W-:-:S03]  /*1650*/  IADD3 R251, R243, 0x800, RZ ;  /* 0x00000800f3fb7810 */ /* 0x000fc60007ffe0ff */
[----:B------:R1:W4:Y:S01]  /*1660*/  LDSM.16.M88.4 R48, [R232+0x4100] ;  /* 0x00410000e830783b */ /* 0x0003220000000200 */
[----:B------:R-:W-:-:S03]  /*1670*/  IADD3 R250, R243, 0x1000, RZ ;  /* 0x00001000f3fa7810 */ /* 0x000fc60007ffe0ff */
[----:B------:R1:W1:Y:S01]  /*1680*/  LDSM.16.M88.4 R44, [R232+0x4900] ;  /* 0x00490000e82c783b */ /* 0x0002620000000200 */
[----:B------:R-:W-:-:S03]  /*1690*/  IADD3 R249, R243, 0x1800, RZ ;  /* 0x00001800f3f97810 */ /* 0x000fc60007ffe0ff */
        /* <DEDUP_REMOVED lines=8> */
[----:B------:R-:W-:Y:S05]  /*1720*/  @!P0 BRA `(.L_x_2871) ;  /* 0x000003b000008947 */ /* 0x000fea0003800000 */
[----:B--23--:R-:W-:Y:S01]  /*1730*/  IMAD R2, R24, c[0x0][0x208], RZ ;  /* 0x0000820018027a24 */ /* 0x00cfe200078e02ff */
[----:B------:R-:W-:Y:S01]  /*1740*/  ISETP.GE.AND P2, PT, R159, c[0x0][0x1d4], PT ;  /* 0x000075009f007a0c */ /* 0x000fe20003f46270 */
[----:B------:R-:W-:-:S03]  /*1750*/  IMAD.WIDE.U32 R6, R30, c[0x0][0x208], RZ ;  /* 0x000082001e067a25 */ /* 0x000fc600078e00ff */
[----:B------:R-:W-:Y:S01]  /*1760*/  ISETP.LT.OR P1, PT, R26, 0x1, P2 ;  /* 0x000000011a00780c */ /* 0x000fe20001721670 */
[----:B------:R-:W-:Y:S02]  /*1770*/  IMAD R2, R30, c[0x0][0x20c], R2 ;  /* 0x000083001e027a24 */ /* 0x000fe400078e0202 */
[----:B------:R-:W-:-:S04]  /*1780*/  IMAD.WIDE R52, R159, 0x2, RZ ;  /* 0x000000029f347825 */ /* 0x000fc800078e02ff */
[----:B------:R-:W-:Y:S02]  /*1790*/  IMAD.IADD R7, R7, 0x1, R2 ;  /* 0x0000000107077824 */ /* 0x000fe400078e0202 */
[----:B------:R-:W-:Y:S02]  /*17a0*/  IMAD R2, R27, c[0x0][0x218], RZ ;  /* 0x000086001b027a24 */ /* 0x000fe400078e02ff */
[----:B------:R-:W-:-:S04]  /*17b0*/  IMAD.WIDE.U32 R6, R29, c[0x0][0x218], R6 ;  /* 0x000086001d067a25 */ /* 0x000fc800078e0006 */
[----:B------:R-:W-:Y:S01]  /*17c0*/  IMAD R24, R29, c[0x0][0x21c], R2 ;  /* 0x000087001d187a24 */ /* 0x000fe200078e0202 */
[----:B------:R-:W-:-:S04]  /*17d0*/  IADD3 R2, P0, R6, UR20, RZ ;  /* 0x0000001406027c10 */ /* 0x000fc8000ff1e0ff */
[----:B------:R-:W-:Y:S02]  /*17e0*/  IADD3.X R6, R7, UR5, R24, P0, !PT ;  /* 0x0000000507067c10 */ /* 0x000fe400087fe418 */
[----:B------:R-:W-:-:S04]  /*17f0*/  LEA R25, P0, R2, c[0x0][0x1f8], 0x1 ;  /* 0x00007e0002197a11 */ /* 0x000fc800078008ff */
[----:B------:R-:W-:Y:S01]  /*1800*/  LEA.HI.X R24, R2, c[0x0][0x1fc], R6, 0x1, P0 ;  /* 0x00007f0002187a11 */ /* 0x000fe200000f0c06 */
[----:B------:R-:W2:Y:S01]  /*1810*/  SHFL.IDX PT, R27, R25, RZ, 0x181f ;  /* 0x00181fff191b7589 */ /* 0x000ea200000e0000 */
[----:B------:R-:W-:-:S03]  /*1820*/  SHF.R.S32.HI R2, RZ, 0x1f, R160 ;  /* 0x0000001fff027819 */ /* 0x000fc600000114a0 */
[----:B------:R-:W3:Y:S01]  /*1830*/  SHFL.IDX PT, R30, R24, RZ, 0x181f ;  /* 0x00181fff181e7589 */ /* 0x000ee200000e0000 */
[----:B------:R-:W-:-:S03]  /*1840*/  LEA.HI R2, R2, R160, RZ, 0x3 ;  /* 0x000000a002027211 */ /* 0x000fc600078f18ff */
[----:B------:R-:W5:Y:S01]  /*1850*/  SHFL.IDX PT, R32, R25, 0x1, 0x181f ;  /* 0x00381f0019207f89 */ /* 0x000f6200000e0000 */
[----:B------:R-:W-:Y:S01]  /*1860*/  LOP3.LUT R6, R2, 0xfffffff8, RZ, 0xc0, !PT ;  /* 0xfffffff802067812 */ /* 0x000fe200078ec0ff */
[----:B------:R-:W-:Y:S02]  /*1870*/  IMAD.SHL.U32 R2, R158, 0x2, RZ ;  /* 0x000000029e027824 */ /* 0x000fe400078e00ff */
[----:B------:R-:W4:Y:S02]  /*1880*/  SHFL.IDX PT, R33, R24, 0x1, 0x181f ;  /* 0x00381f0018217f89 */ /* 0x000f2400000e0000 */
[----:B------:R-:W-:Y:S02]  /*1890*/  IMAD.WIDE R6, R6, 0x2, RZ ;  /* 0x0000000206067825 */ /* 0x000fe400078e02ff */
[----:B------:R-:W1:Y:S04]  /*18a0*/  SHFL.IDX PT, R31, R25, 0x2, 0x181f ;  /* 0x00581f00191f7f89 */ /* 0x000e6800000e0000 */
[----:B------:R-:W1:Y:S01]  /*18b0*/  SHFL.IDX PT, R34, R24, 0x2, 0x181f ;  /* 0x00581f0018227f89 */ /* 0x000e6200000e0000 */
[----:B--2---:R-:W-:-:S05]  /*18c0*/  IADD3 R28, P0, R27, R52, RZ ;  /* 0x000000341b1c7210 */ /* 0x004fca0007f1e0ff */
[----:B---3--:R-:W-:-:S05]  /*18d0*/  IMAD.X R29, R30, 0x1, R53, P0 ;  /* 0x000000011e1d7824 */ /* 0x008fca00000e0635 */
[----:B------:R2:W-:Y:S01]  /*18e0*/  LDGSTS.E.BYPASS.LTC128B.128 [R2+0x100], [R28.64], !P1 ;  /* 0x001000001c027fae */ /* 0x0005e2000c901d4c */
[----:B------:R-:W-:Y:S02]  /*18f0*/  ISETP.GE.AND P1, PT, R160, c[0x0][0x1d4], PT ;  /* 0x00007500a0007a0c */ /* 0x000fe40003f26270 */
[----:B--2---:R-:W-:Y:S02]  /*1900*/  IADD3 R28, P0, R27, R6, RZ ;  /* 0x000000061b1c7210 */ /* 0x004fe40007f1e0ff */
[----:B------:R-:W2:Y:S03]  /*1910*/  SHFL.IDX PT, R27, R25, 0x3, 0x181f ;  /* 0x00781f00191b7f89 */ /* 0x000ea600000e0000 */
[----:B------:R-:W-:Y:S01]  /*1920*/  IMAD.X R29, R30, 0x1, R7, P0 ;  /* 0x000000011e1d7824 */ /* 0x000fe200000e0607 */
[----:B------:R-:W-:Y:S01]  /*1930*/  ISETP.LT.OR P0, PT, R26, 0x1, P1 ;  /* 0x000000011a00780c */ /* 0x000fe20000f01670 */
[----:B------:R3:W1:-:S12]  /*1940*/  SHFL.IDX PT, R30, R24, 0x3, 0x181f ;  /* 0x00781f00181e7f89 */ /* 0x00065800000e0000 */
[----:B------:R5:W-:Y:S02]  /*1950*/  LDGSTS.E.BYPASS.LTC128B.128 [R2+0x2100], [R28.64], !P0 ;  /* 0x021000001c027fae */ /* 0x000be4000c101d4c */
[----:B-----5:R-:W-:-:S05]  /*1960*/  IADD3 R28, P0, R52, R32, RZ ;  /* 0x00000020341c7210 */ /* 0x020fca0007f1e0ff */
[----:B----4-:R-:W-:Y:S01]  /*1970*/  IMAD.X R29, R53, 0x1, R33, P0 ;  /* 0x00000001351d7824 */ /* 0x010fe200000e0621 */
[----:B------:R-:W-:-:S13]  /*1980*/  ISETP.LT.OR P0, PT, R26, 0x11, P2 ;  /* 0x000000111a00780c */ /* 0x000fda0001701670 */
[----:B------:R4:W-:Y:S02]  /*1990*/  LDGSTS.E.BYPASS.LTC128B.128 [R2+0x900], [R28.64], !P0 ;  /* 0x009000001c027fae */ /* 0x0009e4000c101d4c */
[----:B----4-:R-:W-:-:S05]  /*19a0*/  IADD3 R28, P0, R6, R32, RZ ;  /* 0x00000020061c7210 */ /* 0x010fca0007f1e0ff */
[----:B------:R-:W-:Y:S01]  /*19b0*/  IMAD.X R29, R7, 0x1, R33, P0 ;  /* 0x00000001071d7824 */ /* 0x000fe200000e0621 */
[----:B------:R-:W-:-:S13]  /*19c0*/  ISETP.LT.OR P0, PT, R26, 0x11, P1 ;  /* 0x000000111a00780c */ /* 0x000fda0000f01670 */
[----:B------:R1:W-:Y:S02]  /*19d0*/  LDGSTS.E.BYPASS.LTC128B.128 [R2+0x2900], [R28.64], !P0 ;  /* 0x029000001c027fae */ /* 0x0003e4000c101d4c */
[----:B-1----:R-:W-:-:S05]  /*19e0*/  IADD3 R28, P0, R52, R31, RZ ;  /* 0x0000001f341c7210 */ /* 0x002fca0007f1e0ff */
[----:B------:R-:W-:Y:S01]  /*19f0*/  IMAD.X R29, R53, 0x1, R34, P0 ;  /* 0x00000001351d7824 */ /* 0x000fe200000e0622 */
[C---:B------:R-:W-:Y:S02]  /*1a00*/  ISETP.LT.OR P0, PT, R26.reuse, 0x21, P2 ;  /* 0x000000211a00780c */ /* 0x040fe40001701670 */
[----:B------:R-:W-:-:S11]  /*1a10*/  ISETP.LT.OR P2, PT, R26, 0x31, P2 ;  /* 0x000000311a00780c */ /* 0x000fd60001741670 */
[----:B------:R1:W-:Y:S01]  /*1a20*/  LDGSTS.E.BYPASS.LTC128B.128 [R2+0x1100], [R28.64], !P0 ;  /* 0x011000001c027fae */ /* 0x0003e2000c101d4c */
[----:B---3--:R-:W-:-:S05]  /*1a30*/  IADD3 R24, P0, R6, R31, RZ ;  /* 0x0000001f06187210 */ /* 0x008fca0007f1e0ff */
[----:B------:R-:W-:Y:S01]  /*1a40*/  IMAD.X R25, R7, 0x1, R34, P0 ;  /* 0x0000000107197824 */ /* 0x000fe200000e0622 */
[C---:B------:R-:W-:Y:S02]  /*1a50*/  ISETP.LT.OR P0, PT, R26.reuse, 0x21, P1 ;  /* 0x000000211a00780c */ /* 0x040fe40000f01670 */
[----:B------:R-:W-:-:S11]  /*1a60*/  ISETP.LT.OR P1, PT, R26, 0x31, P1 ;  /* 0x000000311a00780c */ /* 0x000fd60000f21670 */
[----:B------:R2:W-:Y:S02]  /*1a70*/  LDGSTS.E.BYPASS.LTC128B.128 [R2+0x3100], [R24.64], !P0 ;  /* 0x0310000018027fae */ /* 0x0005e4000c101d4c */
[----:B--2---:R-:W-:-:S05]  /*1a80*/  IADD3 R24, P0, R52, R27, RZ ;  /* 0x0000001b34187210 */ /* 0x004fca0007f1e0ff */
[----:B------:R-:W-:Y:S01]  /*1a90*/  IMAD.X R25, R53, 0x1, R30, P0 ;  /* 0x0000000135197824 */ /* 0x000fe200000e061e */
[----:B------:R-:W-:-:S04]  /*1aa0*/  IADD3 R6, P0, R6, R27, RZ ;  /* 0x0000001b06067210 */ /* 0x000fc80007f1e0ff */
[----:B------:R1:W-:Y:S01]  /*1ab0*/  LDGSTS.E.BYPASS.LTC128B.128 [R2+0x1900], [R24.64], !P2 ;  /* 0x0190000018027fae */ /* 0x0003e2000d101d4c */
[----:B------:R-:W-:-:S05]  /*1ac0*/  IMAD.X R7, R7, 0x1, R30, P0 ;  /* 0x0000000107077824 */ /* 0x000fca00000e061e */
[----:B------:R1:W-:Y:S03]  /*1ad0*/  LDGSTS.E.BYPASS.LTC128B.128 [R2+0x3900], [R6.64], !P1 ;  /* 0x0390000006027fae */ /* 0x0003e6000c901d4c */
.L_x_2871:
[C---:B-1234-:R-:W-:Y:S01]  /*1ae0*/  HMMA.16816.F32.BF16 R24, R8.reuse, R48, RZ ;  /* 0x000000300818723c */ /* 0x05efe200000418ff */
[C---:B------:R-:W-:Y:S01]  /*1af0*/  IMAD R240, R3.reuse, 0x2, R239 ;  /* 0x0000000203f07824 */ /* 0x040fe200078e02ef */
[----:B------:R-:W0:Y:S01]  /*1b00*/  LDGDEPBAR ;  /* 0x00000000000079af */ /* 0x000e220000000000 */
[C---:B------:R-:W-:Y:S01]  /*1b10*/  IMAD R238, R0.reuse, 0x2, R232 ;  /* 0x0000000200ee7824 */ /* 0x040fe200078e02e8 */
[----:B------:R-:W-:Y:S01]  /*1b20*/  UISETP.GE.AND UP0, UPT, UR9, 0x41, UPT ;  /* 0x000000410900788c */ /* 0x000fe2000bf06270 */
[----:B------:R-:W-:Y:S01]  /*1b30*/  IMAD R242, R3, 0x2, R241 ;  /* 0x0000000203f27824 */ /* 0x000fe200078e02f1 */
[----:B------:R-:W-:Y:S01]  /*1b40*/  IADD3 R248, R243, 0x2000, RZ ;  /* 0x00002000f3f87810 */ /* 0x000fe20007ffe0ff */
[----:B------:R-:W-:Y:S01]  /*1b50*/  IMAD R237, R0, 0x2, R243 ;  /* 0x0000000200ed7824 */ /* 0x000fe200078e02f3 */
[----:B------:R-:W-:Y:S01]  /*1b60*/  HMMA.16816.F32.BF16 R32, R8, R40, RZ ;  /* 0x000000280820723c */ /* 0x000fe200000418ff */
[----:B------:R-:W-:Y:S01]  /*1b70*/  LDSM.16.M88.4 R52, [R238+0x4100] ;  /* 0x00410000ee34783b */ /* 0x000fe20000000200 */
[----:B------:R-:W-:Y:S01]  /*1b80*/  IMAD R244, R4, 0x2, R240 ;  /* 0x0000000204f47824 */ /* 0x000fe200078e02f0 */
[----:B------:R-:W-:-:S02]  /*1b90*/  PLOP3.LUT P0, PT, PT, PT, UP0, 0x40, 0x0 ;  /* 0x000000000000781c */ /* 0x000fc40003f0e808 */
[C---:B------:R-:W-:Y:S02]  /*1ba0*/  IADD3 R247, R243.reuse, 0x2800, RZ ;  /* 0x00002800f3f77810 */ /* 0x040fe40007ffe0ff */
[C---:B------:R-:W-:Y:S01]  /*1bb0*/  IADD3 R246, R243.reuse, 0x3000, RZ ;  /* 0x00003000f3f67810 */ /* 0x040fe20007ffe0ff */
[----:B------:R-:W-:Y:S01]  /*1bc0*/  HMMA.16816.F32.BF16 R112, R8, R42, RZ ;  /* 0x0000002a0870723c */ /* 0x000fe200000418ff */
[----:B------:R-:W-:-:S07]  /*1bd0*/  IADD3 R245, R243, 0x3800, RZ ;  /* 0x00003800f3f57810 */ /* 0x000fce0007ffe0ff */
[----:B------:R-:W-:Y:S08]  /*1be0*/  HMMA.16816.F32.BF16 R88, R12, R40, RZ ;  /* 0x000000280c58723c */ /* 0x000ff000000418ff */
[----:B------:R-:W-:Y:S08]  /*1bf0*/  HMMA.16816.F32.BF16 R104, R8, R38, RZ ;  /* 0x000000260868723c */ /* 0x000ff000000418ff */
[C---:B------:R-:W-:Y:S08]  /*1c00*/  HMMA.16816.F32.BF16 R100, R12.reuse, R48, RZ ;  /* 0x000000300c64723c */ /* 0x040ff000000418ff */
[C---:B------:R-:W-:Y:S08]  /*1c10*/  HMMA.16816.F32.BF16 R92, R12.reuse, R44, RZ ;  /* 0x0000002c0c5c723c */ /* 0x040ff000000418ff */
[C---:B------:R-:W-:Y:S08]  /*1c20*/  HMMA.16816.F32.BF16 R64, R12.reuse, R36, RZ ;  /* 0x000000240c40723c */ /* 0x040ff000000418ff */
[C---:B------:R-:W-:Y:S08]  /*1c30*/  HMMA.16816.F32.BF16 R56, R12.reuse, R50, RZ ;  /* 0x000000320c38723c */ /* 0x040ff000000418ff */
[C---:B------:R-:W-:Y:S08]  /*1c40*/  HMMA.16816.F32.BF16 R68, R12.reuse, R46, RZ ;  /* 0x0000002e0c44723c */ /* 0x040ff000000418ff */
[C---:B------:R-:W-:Y:S08]  /*1c50*/  HMMA.16816.F32.BF16 R40, R12.reuse, R42, RZ ;  /* 0x0000002a0c28723c */ /* 0x040ff000000418ff */
[----:B------:R-:W-:Y:S08]  /*1c60*/  HMMA.16816.F32.BF16 R12, R12, R38, RZ ;  /* 0x000000260c0c723c */ /* 0x000ff000000418ff */
[C---:B------:R-:W-:Y:S08]  /*1c70*/  HMMA.16816.F32.BF16 R28, R8.reuse, R44, RZ ;  /* 0x0000002c081c723c */ /* 0x040ff000000418ff */
[C---:B------:R-:W-:Y:S01]  /*1c80*/  HMMA.16816.F32.BF16 R60, R8.reuse, R36, RZ ;  /* 0x00000024083c723c */ /* 0x040fe200000418ff */
[----:B------:R-:W-:Y:S07]  /*1c90*/  LDSM.16.M88.4 R36, [R238+0x5900] ;  /* 0x00590000ee24783b */ /* 0x000fee0000000200 */
[C---:B------:R-:W-:Y:S01]  /*1ca0*/  HMMA.16816.F32.BF16 R96, R8.reuse, R50, RZ ;  /* 0x000000320860723c */ /* 0x040fe200000418ff */
[----:B------:R-:W-:Y:S07]  /*1cb0*/  LDSM.16.M88.4 R48, [R238+0x4900] ;  /* 0x00490000ee30783b */ /* 0x000fee0000000200 */
[----:B------:R-:W-:Y:S01]  /*1cc0*/  HMMA.16816.F32.BF16 R108, R8, R46, RZ ;  /* 0x0000002e086c723c */ /* 0x000fe200000418ff */
[----:B------:R-:W-:Y:S07]  /*1cd0*/  LDSM.16.M88.4 R44, [R238+0x5100] ;  /* 0x00510000ee2c783b */ /* 0x000fee0000000200 */
[C---:B------:R-:W-:Y:S01]  /*1ce0*/  HMMA.16816.F32.BF16 R8, R16.reuse, R72, R24 ;  /* 0x000000481008723c */ /* 0x040fe20000041818 */
[----:B------:R-:W1:Y:S07]  /*1cf0*/  LDSM.16.M88.4 R24, [R240+0xa100] ;  /* 0x00a10000f018783b */ /* 0x000e6e0000000200 */
[-C--:B------:R-:W-:Y:S08]  /*1d00*/  HMMA.16816.F32.BF16 R120, R16, R78.reuse, R104 ;  /* 0x0000004e1078723c */ /* 0x080ff00000041868 */
[----:B------:R-:W-:Y:S01]  /*1d10*/  HMMA.16816.F32.BF16 R104, R20, R78, R12 ;  /* 0x0000004e1468723c */ /* 0x000fe2000004180c */
[----:B------:R-:W2:Y:S07]  /*1d20*/  LDSM.16.M88.4 R12, [R240+0x8100] ;  /* 0x00810000f00c783b */ /* 0x000eae0000000200 */
[C---:B------:R-:W-:Y:S08]  /*1d30*/  HMMA.16816.F32.BF16 R28, R16.reuse, R84, R28 ;  /* 0x00000054101c723c */ /* 0x040ff0000004181c */
[----:B------:R-:W-:Y:S08]  /*1d40*/  HMMA.16816.F32.BF16 R124, R16, R76, R60 ;  /* 0x0000004c107c723c */ /* 0x000ff0000004183c */
[----:B------:R-:W-:Y:S08]  /*1d50*/  HMMA.16816.F32.BF16 R56, R20, R74, R56 ;  /* 0x0000004a1438723c */ /* 0x000ff00000041838 */
[C---:B------:R-:W-:Y:S01]  /*1d60*/  HMMA.16816.F32.BF16 R116, R16.reuse, R80, R32 ;  /* 0x000000501074723c */ /* 0x040fe20000041820 */
[----:B------:R-:W-:Y:S07]  /*1d70*/  LDSM.16.M88.4 R32, [R237] ;  /* 0x00000000ed20783b */ /* 0x000fee0000000200 */
[C---:B------:R-:W-:Y:S08]  /*1d80*/  HMMA.16816.F32.BF16 R140, R16.reuse, R74, R96 ;  /* 0x0000004a108c723c */ /* 0x040ff00000041860 */
[C---:B------:R-:W-:Y:S08]  /*1d90*/  HMMA.16816.F32.BF16 R132, R16.reuse, R86, R108 ;  /* 0x000000561084723c */ /* 0x040ff0000004186c */
[----:B------:R-:W-:Y:S01]  /*1da0*/  HMMA.16816.F32.BF16 R128, R16, R82, R112 ;  /* 0x000000521080723c */ /* 0x000fe20000041870 */
[----:B------:R-:W-:Y:S07]  /*1db0*/  LDSM.16.M88.4 R16, [R242+0x8100] ;  /* 0x00810000f210783b */ /* 0x000fee0000000200 */
[C---:B------:R-:W-:Y:S08]  /*1dc0*/  HMMA.16816.F32.BF16 R136, R20.reuse, R84, R92 ;  /* 0x000000541488723c */ /* 0x040ff0000004185c */
[C---:B------:R-:W-:Y:S08]  /*1dd0*/  HMMA.16816.F32.BF16 R144, R20.reuse, R80, R88 ;  /* 0x000000501490723c */ /* 0x040ff00000041858 */
[C---:B------:R-:W-:Y:S08]  /*1de0*/  HMMA.16816.F32.BF16 R60, R20.reuse, R86, R68 ;  /* 0x00000056143c723c */ /* 0x040ff00000041844 */
[C---:B------:R-:W-:Y:S08]  /*1df0*/  HMMA.16816.F32.BF16 R108, R20.reuse, R72, R100 ;  /* 0x00000048146c723c */ /* 0x040ff00000041864 */
[C---:B------:R-:W-:Y:S08]  /*1e00*/  HMMA.16816.F32.BF16 R148, R20.reuse, R76, R64 ;  /* 0x0000004c1494723c */ /* 0x040ff00000041840 */
[----:B------:R-:W-:Y:S01]  /*1e10*/  HMMA.16816.F32.BF16 R112, R20, R82, R40 ;  /* 0x000000521470723c */ /* 0x000fe20000041828 */
[----:B------:R-:W-:Y:S04]  /*1e20*/  LDSM.16.M88.4 R20, [R237+0x1000] ;  /* 0x00100000ed14783b */ /* 0x000fe80000000200 */
[----:B------:R-:W-:Y:S03]  /*1e30*/  LDSM.16.M88.4 R40, [R237+0x1800] ;  /* 0x00180000ed28783b */ /* 0x000fe60000000200 */
[C---:B-1----:R-:W-:Y:S01]  /*1e40*/  HMMA.16816.F32.BF16 R68, R24.reuse, R52, R8 ;  /* 0x000000341844723c */ /* 0x042fe20000041808 */
[----:B------:R-:W1:Y:S07]  /*1e50*/  LDSM.16.M88.4 R8, [R242+0xa100] ;  /* 0x00a10000f208783b */ /* 0x000e6e0000000200 */
[----:B------:R-:W-:Y:S01]  /*1e60*/  HMMA.16816.F32.BF16 R96, R24, R48, R28 ;  /* 0x000000301860723c */ /* 0x000fe2000004181c */
[----:B------:R-:W3:Y:S07]  /*1e70*/  LDSM.16.M88.4 R28, [R237+0x800] ;  /* 0x00080000ed1c783b */ /* 0x000eee0000000200 */
[----:B--2---:R-:W-:Y:S08]  /*1e80*/  HMMA.16816.F32.BF16 R76, R12, R54, R56 ;  /* 0x000000360c4c723c */ /* 0x004ff00000041838 */
        /* <DEDUP_REMOVED lines=9> */
[C---:B------:R-:W-:Y:S01]  /*1f20*/  HMMA.16816.F32.BF16 R108, R12.reuse, R52, R108 ;  /* 0x000000340c6c723c */ /* 0x040fe2000004186c */
[----:B------:R-:W-:Y:S07]  /*1f30*/  LDSM.16.M88.4 R52, [R232+0x6100] ;  /* 0x00610000e834783b */ /* 0x000fee0000000200 */
[C---:B------:R-:W-:Y:S08]  /*1f40*/  HMMA.16816.F32.BF16 R44, R12.reuse, R46, R112 ;  /* 0x0000002e0c2c723c */ /* 0x040ff00000041870 */
[C---:B------:R-:W-:Y:S08]  /*1f50*/  HMMA.16816.F32.BF16 R48, R12.reuse, R36, R148 ;  /* 0x000000240c30723c */ /* 0x040ff00000041894 */
[----:B------:R-:W-:Y:S01]  /*1f60*/  HMMA.16816.F32.BF16 R24, R12, R38, R104 ;  /* 0x000000260c18723c */ /* 0x000fe20000041868 */
[----:B------:R-:W-:Y:S04]  /*1f70*/  LDSM.16.M88.4 R12, [R239+0xe100] ;  /* 0x00e10000ef0c783b */ /* 0x000fe80000000200 */
[----:B------:R-:W-:Y:S03]  /*1f80*/  LDSM.16.M88.4 R36, [R232+0x7100] ;  /* 0x00710000e824783b */ /* 0x000fe60000000200 */
[C---:B-1----:R-:W-:Y:S08]  /*1f90*/  HMMA.16816.F32.BF16 R104, R8.reuse, R34, R100 ;  /* 0x000000220868723c */ /* 0x042ff00000041864 */
[C---:B---3--:R-:W-:Y:S08]  /*1fa0*/  HMMA.16816.F32.BF16 R124, R8.reuse, R28, R96 ;  /* 0x0000001c087c723c */ /* 0x048ff00000041860 */
[C---:B------:R-:W-:Y:S08]  /*1fb0*/  HMMA.16816.F32.BF16 R140, R8.reuse, R20, R88 ;  /* 0x00000014088c723c */ /* 0x040ff00000041858 */
[----:B------:R-:W-:Y:S08]  /*1fc0*/  HMMA.16816.F32.BF16 R132, R8, R40, R80 ;  /* 0x000000280884723c */ /* 0x000ff00000041850 */
[C---:B------:R-:W-:Y:S08]  /*1fd0*/  HMMA.16816.F32.BF16 R80, R16.reuse, R32, R108 ;  /* 0x000000201050723c */ /* 0x040ff0000004186c */
[C---:B------:R-:W-:Y:S08]  /*1fe0*/  HMMA.16816.F32.BF16 R128, R16.reuse, R34, R76 ;  /* 0x000000221080723c */ /* 0x040ff0000004184c */
[C---:B------:R-:W-:Y:S08]  /*1ff0*/  HMMA.16816.F32.BF16 R120, R16.reuse, R28, R64 ;  /* 0x0000001c1078723c */ /* 0x040ff00000041840 */
[C---:B------:R-:W-:Y:S08]  /*2000*/  HMMA.16816.F32.BF16 R116, R16.reuse, R30, R60 ;  /* 0x0000001e1074723c */ /* 0x040ff0000004183c */
[C---:B------:R-:W-:Y:S01]  /*2010*/  HMMA.16816.F32.BF16 R112, R16.reuse, R20, R56 ;  /* 0x000000141070723c */ /* 0x040fe20000041838 */
[----:B------:R-:W-:Y:S07]  /*2020*/  LDSM.16.M88.4 R56, [R243+0x3800] ;  /* 0x00380000f338783b */ /* 0x000fee0000000200 */
[C---:B------:R-:W-:Y:S01]  /*2030*/  HMMA.16816.F32.BF16 R88, R16.reuse, R22, R44 ;  /* 0x000000161058723c */ /* 0x040fe2000004182c */
[----:B------:R-:W1:Y:S07]  /*2040*/  LDSM.16.M88.4 R44, [R232+0x6900] ;  /* 0x00690000e82c783b */ /* 0x000e6e0000000200 */
        /* <DEDUP_REMOVED lines=8> */
[----:B------:R-:W3:Y:S07]  /*20d0*/  LDSM.16.M88.4 R20, [R232+0x7900] ;  /* 0x00790000e814783b */ /* 0x000eee0000000200 */
[C---:B------:R-:W-:Y:S01]  /*20e0*/  HMMA.16816.F32.BF16 R68, R8.reuse, R32, R68 ;  /* 0x000000200844723c */ /* 0x040fe20000041844 */
[----:B------:R-:W-:Y:S07]  /*20f0*/  LDSM.16.M88.4 R32, [R243+0x2000] ;  /* 0x00200000f320783b */ /* 0x000fee0000000200 */
[----:B------:R-:W-:Y:S01]  /*2100*/  HMMA.16816.F32.BF16 R84, R8, R42, R72 ;  /* 0x0000002a0854723c */ /* 0x000fe20000041848 */
[----:B------:R-:W4:Y:S07]  /*2110*/  LDSM.16.M88.4 R8, [R241+0xe100] ;  /* 0x00e10000f108783b */ /* 0x000f2e0000000200 */
[C---:B-1----:R-:W-:Y:S08]  /*2120*/  HMMA.16816.F32.BF16 R64, R12.reuse, R44, R124 ;  /* 0x0000002c0c40723c */ /* 0x042ff0000004187c */
[----:B------:R-:W-:Y:S08]  /*2130*/  HMMA.16816.F32.BF16 R60, R12, R46, R92 ;  /* 0x0000002e0c3c723c */ /* 0x000ff0000004185c */
[C---:B--2---:R-:W-:Y:S08]  /*2140*/  HMMA.16816.F32.BF16 R40, R16.reuse, R44, R120 ;  /* 0x0000002c1028723c */ /* 0x044ff00000041878 */
        /* <DEDUP_REMOVED lines=8> */
[C---:B---3--:R-:W-:Y:S08]  /*21d0*/  HMMA.16816.F32.BF16 R104, R12.reuse, R20, R132 ;  /* 0x000000140c68723c */ /* 0x048ff00000041884 */
        /* <DEDUP_REMOVED lines=10> */
[-C--:B------:R-:W-:Y:S01]  /*2280*/  HMMA.16816.F32.BF16 R124, R24, R28.reuse, R40 ;  /* 0x0000001c187c723c */ /* 0x080fe20000041828 */
[----:B------:R-:W5:Y:S07]  /*2290*/  LDSM.16.M88.4 R40, [R238+0x7100] ;  /* 0x00710000ee28783b */ /* 0x000f6e0000000200 */
[C---:B----4-:R-:W-:Y:S08]  /*22a0*/  HMMA.16816.F32.BF16 R148, R8.reuse, R28, R64 ;  /* 0x0000001c0894723c */ /* 0x050ff00000041840 */
        /* <DEDUP_REMOVED lines=11> */
[----:B------:R-:W4:Y:S07]  /*2360*/  LDSM.16.M88.4 R8, [R244+0xe100] ;  /* 0x00e10000f408783b */ /* 0x000f2e0000000200 */
[C---:B------:R-:W-:Y:S01]  /*2370*/  HMMA.16816.F32.BF16 R112, R24.reuse, R48, R12 ;  /* 0x000000301870723c */ /* 0x040fe2000004180c */
[----:B------:R-:W2:Y:S07]  /*2380*/  LDSM.16.M88.4 R12, [R242+0xc100] ;  /* 0x00c10000f20c783b */ /* 0x000eae0000000200 */
[C---:B------:R-:W-:Y:S01]  /*2390*/  HMMA.16816.F32.BF16 R108, R24.reuse, R50, R88 ;  /* 0x00000032186c723c */ /* 0x040fe20000041858 */
[----:B------:R-:W3:Y:S07]  /*23a0*/  LDSM.16.M88.4 R48, [R237+0x2000] ;  /* 0x00200000ed30783b */ /* 0x000eee0000000200 */
[C---:B------:R-:W-:Y:S08]  /*23b0*/  HMMA.16816.F32.BF16 R76, R24.reuse, R56, R100 ;  /* 0x00000038184c723c */ /* 0x040ff00000041864 */
[----:B------:R-:W-:Y:S01]  /*23c0*/  HMMA.16816.F32.BF16 R72, R24, R58, R96 ;  /* 0x0000003a1848723c */ /* 0x000fe20000041860 */
[----:B------:R-:W4:Y:S01]  /*23d0*/  LDSM.16.M88.4 R24, [R237+0x3800] ;  /* 0x00380000ed18783b */ /* 0x000f220000000200 */
[----:B------:R-:W-:-:S06]  /*23e0*/  DEPBAR.LE SB0, 0x0 ;  /* 0x000080000000791a */ /* 0x000fcc0000000000 */
[C---:B-1----:R-:W-:Y:S08]  /*23f0*/  HMMA.16816.F32.BF16 R104, R20.reuse, R52, R120 ;  /* 0x000000341468723c */ /* 0x042ff00000041878 */
[----:B------:R-:W-:Y:S08]  /*2400*/  HMMA.16816.F32.BF16 R100, R20, R54, R152 ;  /* 0x000000361464723c */ /* 0x000ff00000041898 */
[C---:B--2---:R-:W-:Y:S08]  /*2410*/  HMMA.16816.F32.BF16 R64, R16.reuse, R52, R64 ;  /* 0x000000341040723c */ /* 0x044ff00000041840 */
[----:B------:R-:W-:Y:S08]  /*2420*/  HMMA.16816.F32.BF16 R60, R16, R54, R60 ;  /* 0x00000036103c723c */ /* 0x000ff0000004183c */
[C---:B---3--:R-:W-:Y:S08]  /*2430*/  HMMA.16816.F32.BF16 R96, R20.reuse, R44, R148 ;  /* 0x0000002c1460723c */ /* 0x048ff00000041894 */
        /* <DEDUP_REMOVED lines=26> */
[----:B------:R-:W-:Y:S01]  /*25e0*/  HMMA.16816.F32.BF16 R168, R12, R26, R16 ;  /* 0x0000001a0ca8723c */ /* 0x000fe20000041810 */
[----:B------:R-:W-:Y:S06]  /*25f0*/  BAR.SYNC.DEFER_BLOCKING 0x0 ;  /* 0x0000000000007b1d */ /* 0x000fec0000010000 */
[----:B------:R-:W-:Y:S05]  /*2600*/  @P0 BRA `(.L_x_2872) ;  /* 0x000004b000000947 */ /* 0x000fea0003800000 */
[----:B------:R-:W-:Y:S01]  /*2610*/  ULEA UR4, UR7, UR10, 0x6 ;  /* 0x0000000a07047291 */ /* 0x000fe2000f8e303f */
        /* <DEDUP_REMOVED lines=15> */
[C---:B------:R-:W-:Y:S02]  /*2710*/  IADD3 R14, -R157.reuse, 0x10, RZ ;  /* 0x000000109d0e7810 */ /* 0x040fe40007ffe1ff */
[----:B------:R-:W-:Y:S01]  /*2720*/  ISETP.NE.U32.AND P6, PT, R157, RZ, PT ;  /* 0x000000ff9d00720c */ /* 0x000fe20003fc5070 */
        /* <DEDUP_REMOVED lines=14> */
[C---:B------:R-:W-:Y:S02]  /*2810*/  LEA R2, P0, R0.reuse, c[0x0][0x1c8], 0x1 ;  /* 0x0000720000027a11 */ /* 0x040fe400078008ff */
[----:B------:R-:W-:Y:S02]  /*2820*/  IADD3 R7, -R25, 0x10, RZ ;  /* 0x0000001019077810 */ /* 0x000fe40007ffe1ff */
[----:B------:R-:W-:Y:S01]  /*2830*/  LEA.HI.X R0, R0, c[0x0][0x1cc], R6, 0x1, P0 ;  /* 0x0000730000007a11 */ /* 0x000fe200000f0c06 */
[----:B------:R-:W1:Y:S01]  /*2840*/  SHFL.IDX PT, R8, R2, 0x3, 0x181f ;  /* 0x00781f0002087f89 */ /* 0x000e6200000e0000 */
[----:B------:R-:W-:Y:S02]  /*2850*/  SHF.R.S32.HI R6, RZ, 0x1f, R160 ;  /* 0x0000001fff067819 */ /* 0x000fe400000114a0 */
[----:B------:R-:W-:Y:S01]  /*2860*/  LOP3.LUT R12, R7, 0xf, RZ, 0xc0, !PT ;  /* 0x0000000f070c7812 */ /* 0x000fe200078ec0ff */
[----:B------:R-:W2:Y:S01]  /*2870*/  SHFL.IDX PT, R9, R0, 0x3, 0x181f ;  /* 0x00781f0000097f89 */ /* 0x000ea200000e0000 */
[----:B------:R-:W-:-:S03]  /*2880*/  LEA.HI R6, R6, R160, RZ, 0x3 ;  /* 0x000000a006067211 */ /* 0x000fc600078f18ff */
[----:B------:R-:W-:Y:S04]  /*2890*/  SHFL.IDX PT, R11, R2, 0x1, 0x181f ;  /* 0x00381f00020b7f89 */ /* 0x000fe800000e0000 */
[----:B------:R-:W3:Y:S04]  /*28a0*/  SHFL.IDX PT, R10, R2, RZ, 0x181f ;  /* 0x00181fff020a7589 */ /* 0x000ee800000e0000 */
[----:B------:R-:W-:Y:S04]  /*28b0*/  SHFL.IDX PT, R24, R0, 0x1, 0x181f ;  /* 0x00381f0000187f89 */ /* 0x000fe800000e0000 */
[----:B------:R4:W-:Y:S04]  /*28c0*/  SHFL.IDX PT, R22, R2, 0x2, 0x181f ;  /* 0x00581f0002167f89 */ /* 0x0009e800000e0000 */
[----:B------:R-:W5:Y:S01]  /*28d0*/  SHFL.IDX PT, R13, R0, RZ, 0x181f ;  /* 0x00181fff000d7589 */ /* 0x000f6200000e0000 */
[----:B-1----:R-:W-:-:S03]  /*28e0*/  IADD3 R20, P1, P0, R12, R8, R26 ;  /* 0x000000080c147210 */ /* 0x002fc6000783e01a */
[----:B------:R1:W5:Y:S01]  /*28f0*/  SHFL.IDX PT, R23, R0, 0x2, 0x181f ;  /* 0x00581f0000177f89 */ /* 0x00036200000e0000 */
[----:B--2---:R-:W-:Y:S02]  /*2900*/  IADD3.X R21, RZ, R9, R27, P1, P0 ;  /* 0x00000009ff157210 */ /* 0x004fe40000fe041b */
[----:B---3--:R-:W-:Y:S02]  /*2910*/  IADD3 R18, P2, R26, R10, RZ ;  /* 0x0000000a1a127210 */ /* 0x008fe40007f5e0ff */
[----:B----4-:R-:W-:-:S05]  /*2920*/  LOP3.LUT R2, R6, 0xfffffff8, RZ, 0xc0, !PT ;  /* 0xfffffff806027812 */ /* 0x010fca00078ec0ff */
[----:B------:R-:W-:Y:S01]  /*2930*/  IMAD.WIDE R6, R2, 0x2, RZ ;  /* 0x0000000202067825 */ /* 0x000fe200078e02ff */
[----:B-1----:R-:W-:-:S03]  /*2940*/  LOP3.LUT R0, R14, 0xf, RZ, 0xc0, !PT ;  /* 0x0000000f0e007812 */ /* 0x002fc600078ec0ff */
[----:B-----5:R-:W-:Y:S01]  /*2950*/  IMAD.X R19, R27, 0x1, R13, P2 ;  /* 0x000000011b137824 */ /* 0x020fe200010e060d */
[----:B------:R-:W-:Y:S02]  /*2960*/  IADD3 R12, P2, R6, R11, RZ ;  /* 0x0000000b060c7210 */ /* 0x000fe40007f5e0ff */
[----:B------:R-:W-:Y:S01]  /*2970*/  IADD3 R8, P1, P0, R0, R8, R6 ;  /* 0x0000000800087210 */ /* 0x000fe2000783e006 */
[----:B------:R-:W-:-:S03]  /*2980*/  IMAD.SHL.U32 R0, R158, 0x2, RZ ;  /* 0x000000029e007824 */ /* 0x000fc600078e00ff */
[----:B------:R-:W-:Y:S02]  /*2990*/  IADD3.X R9, RZ, R9, R7, P1, P0 ;  /* 0x00000009ff097210 */ /* 0x000fe40000fe0407 */
[----:B------:R-:W-:Y:S01]  /*29a0*/  IADD3 R14, P0, R26, R11, RZ ;  /* 0x0000000b1a0e7210 */ /* 0x000fe20007f1e0ff */
[----:B------:R1:W-:Y:S01]  /*29b0*/  LDGSTS.E.BYPASS.LTC128B.128 [R0+0x4100], [R18.64], !P3 ;  /* 0x0410000012007fae */ /* 0x0003e2000d901d4c */
[----:B------:R-:W-:-:S03]  /*29c0*/  IADD3 R16, P1, R6, R10, RZ ;  /* 0x0000000a06107210 */ /* 0x000fc60007f3e0ff */
[--C-:B------:R-:W-:Y:S01]  /*29d0*/  IMAD.X R15, R27, 0x1, R24.reuse, P0 ;  /* 0x000000011b0f7824 */ /* 0x100fe200000e0618 */
[-C--:B------:R-:W-:Y:S01]  /*29e0*/  IADD3 R10, P0, R26, R22.reuse, RZ ;  /* 0x000000161a0a7210 */ /* 0x080fe20007f1e0ff */
[C---:B------:R-:W-:Y:S01]  /*29f0*/  IMAD.X R17, R7.reuse, 0x1, R13, P1 ;  /* 0x0000000107117824 */ /* 0x040fe200008e060d */
[----:B------:R-:W-:Y:S01]  /*2a00*/  IADD3 R6, P1, R6, R22, RZ ;  /* 0x0000001606067210 */ /* 0x000fe20007f3e0ff */
[----:B------:R-:W-:Y:S02]  /*2a10*/  IMAD.X R13, R7, 0x1, R24, P2 ;  /* 0x00000001070d7824 */ /* 0x000fe400010e0618 */
[--C-:B------:R-:W-:Y:S01]  /*2a20*/  IMAD.X R11, R27, 0x1, R23.reuse, P0 ;  /* 0x000000011b0b7824 */ /* 0x100fe200000e0617 */
        /* <DEDUP_REMOVED lines=9> */
.L_x_2872:
[----:B-1----:R-:W-:Y:S01]  /*2ac0*/  SHF.R.S32.HI R0, RZ, 0x1f, R156 ;  /* 0x0000001fff007819 */ /* 0x002fe2000001149c */
[----:B------:R-:W-:Y:S01]  /*2ad0*/  STL [R1+0x70], R246 ;  /* 0x000070f601007387 */ /* 0x000fe20000100800 */
[----:B------:R-:W-:-:S02]  /*2ae0*/  SHF.L.U32 R233, R5, 0x1, RZ ;  /* 0x0000000105e97819 */ /* 0x000fc400000006ff */
[----:B------:R-:W-:Y:S01]  /*2af0*/  LEA.HI R2, R0, R156, RZ, 0x2 ;  /* 0x0000009c00027211 */ /* 0x000fe200078f10ff */
[----:B------:R-:W-:Y:S02]  /*2b00*/  STL [R1+0x6c], R245 ;  /* 0x00006cf501007387 */ /* 0x000fe40000100800 */
[--C-:B------:R-:W-:Y:S01]  /*2b10*/  IMAD R234, R4, 0x2, R233.reuse ;  /* 0x0000000204ea7824 */ /* 0x100fe200078e02e9 */
[----:B------:R-:W-:Y:S01]  /*2b20*/  LOP3.LUT R0, R2, 0x7ffffffc, RZ, 0xc0, !PT ;  /* 0x7ffffffc02007812 */ /* 0x000fe200078ec0ff */
[----:B------:R-:W-:Y:S01]  /*2b30*/  STL [R1+0x68], R244 ;  /* 0x000068f401007387 */ /* 0x000fe20000100800 */
[C---:B------:R-:W-:Y:S02]  /*2b40*/  IMAD R236, R3.reuse, 0x2, R233 ;  /* 0x0000000203ec7824 */ /* 0x040fe400078e02e9 */
[----:B------:R-:W-:Y:S01]  /*2b50*/  LEA R235, R3, R234, 0x1 ;  /* 0x000000ea03eb7211 */ /* 0x000fe200078e08ff */
[----:B------:R-:W-:Y:S01]  /*2b60*/  STL [R1+0x64], R243 ;  /* 0x000064f301007387 */ /* 0x000fe20000100800 */
[----:B------:R-:W-:-:S03]  /*2b70*/  IMAD.IADD R0, R156, 0x1, -R0 ;  /* 0x000000019c007824 */ /* 0x000fc600078e0a00 */
[----:B------:R-:W-:Y:S04]  /*2b80*/  STL [R1+0x60], R242 ;  /* 0x000060f201007387 */ /* 0x000fe80000100800 */
[----:B------:R-:W-:Y:S04]  /*2b90*/  STL [R1+0x5c], R241 ;  /* 0x00005cf101007387 */ /* 0x000fe80000100800 */
[----:B------:R-:W-:Y:S04]  /*2ba0*/  STL [R1+0x58], R240 ;  /* 0x000058f001007387 */ /* 0x000fe80000100800 */
[----:B------:R-:W-:Y:S04]  /*2bb0*/  STL [R1+0x54], R239 ;  /* 0x000054ef01007387 */ /* 0x000fe80000100800 */
[----:B------:R-:W-:Y:S04]  /*2bc0*/  STL [R1+0x50], R238 ;  /* 0x000050ee01007387 */ /* 0x000fe80000100800 */
[----:B------:R-:W-:Y:S04]  /*2bd0*/  STL [R1+0x4c], R237 ;  /* 0x00004ced01007387 */ /* 0x000fe80000100800 */
[----:B------:R-:W-:Y:S04]  /*2be0*/  STL [R1+0x48], R232 ;  /* 0x000048e801007387 */ /* 0x000fe80000100800 */
[----:B------:R1:W-:Y:S04]  /*2bf0*/  STL [R1+0x44], R2 ;  /* 0x0000440201007387 */ /* 0x0003e80000100800 */
[----:B------:R-:W-:Y:S04]  /*2c00*/  LDSM.16.MT88.4 R76, [R234+0x100] ;  /* 0x00010000ea4c783b */ /* 0x000fe80000004200 */
[----:B------:R-:W-:Y:S04]  /*2c10*/  LDSM.16.MT88.4 R72, [R236+0x900] ;  /* 0x00090000ec48783b */ /* 0x000fe80000004200 */
[----:B------:R-:W-:Y:S04]  /*2c20*/  LDSM.16.MT88.4 R48, [R234+0x900] ;  /* 0x00090000ea30783b */ /* 0x000fe80000004200 */
[----:B------:R-:W0:Y:S01]  /*2c30*/  LDGDEPBAR ;  /* 0x00000000000079af */ /* 0x000e220000000000 */
[----:B-1----:R-:W-:-:S04]  /*2c40*/  IMAD.U32 R2, RZ, RZ, UR17 ;  /* 0x00000011ff027e24 */ /* 0x002fc8000f8e00ff */
[----:B------:R-:W-:-:S05]  /*2c50*/  IMAD R0, R0, -0x2, R2 ;  /* 0xfffffffe00007824 */ /* 0x000fca00078e0202 */
[C---:B------:R-:W-:Y:S02]  /*2c60*/  ISETP.GT.AND P1, PT, R0.reuse, RZ, PT ;  /* 0x000000ff0000720c */ /* 0x040fe40003f24270 */
[----:B------:R-:W-:Y:S02]  /*2c70*/  ISETP.GT.AND P0, PT, R0, 0x1, PT ;  /* 0x000000010000780c */ /* 0x000fe40003f04270 */
[----:B------:R-:W-:Y:S02]  /*2c80*/  FSEL R6, R104, -INF , P1 ;  /* 0xff80000068067808 */ /* 0x000fe40000800000 */
[----:B------:R-:W-:Y:S02]  /*2c90*/  FSEL R7, R105, -INF , P0 ;  /* 0xff80000069077808 */ /* 0x000fe40000000000 */
[C---:B------:R-:W-:Y:S02]  /*2ca0*/  ISETP.GT.AND P6, PT, R0.reuse, 0x8, PT ;  /* 0x000000080000780c */ /* 0x040fe40003fc4270 */
[----:B------:R-:W-:-:S02]  /*2cb0*/  ISETP.GT.AND P2, PT, R0, 0x9, PT ;  /* 0x000000090000780c */ /* 0x000fc40003f44270 */
[----:B------:R-:W-:Y:S02]  /*2cc0*/  FSEL R8, R100, -INF , P6 ;  /* 0xff80000064087808 */ /* 0x000fe40003000000 */
[----:B------:R-:W-:Y:S02]  /*2cd0*/  FMNMX.FTZ R2, R6, R7, !PT ;  /* 0x0000000706027209 */ /* 0x000fe40007810000 */
[----:B------:R-:W-:Y:S02]  /*2ce0*/  FSEL R10, R106, -INF , P1 ;  /* 0xff8000006a0a7808 */ /* 0x000fe40000800000 */
[----:B------:R-:W-:Y:S02]  /*2cf0*/  FSEL R135, R66, -INF , P1 ;  /* 0xff80000042877808 */ /* 0x000fe40000800000 */
[----:B------:R-:W-:Y:S02]  /*2d00*/  FSEL R123, R64, -INF , P1 ;  /* 0xff800000407b7808 */ /* 0x000fe40000800000 */
[----:B------:R-:W-:-:S02]  /*2d10*/  FSEL R9, R101, -INF , P2 ;  /* 0xff80000065097808 */ /* 0x000fc40001000000 */
[----:B------:R-:W-:Y:S02]  /*2d20*/  ISETP.GT.AND P1, PT, R0, 0x10, PT ;  /* 0x000000100000780c */ /* 0x000fe40003f24270 */
[----:B------:R-:W-:Y:S02]  /*2d30*/  FMNMX.FTZ R2, R8, R2, !PT ;  /* 0x0000000208027209 */ /* 0x000fe40007810000 */
        /* <DEDUP_REMOVED lines=21> */
[----:B------:R-:W-:Y:S01]  /*2e90*/  FSEL R131, R63, -INF , P2 ;  /* 0xff8000003f837808 */ /* 0x000fe20001000000 */
[----:B------:R-:W-:Y:S01]  /*2ea0*/  LDSM.16.MT88.4 R100, [R236+0x2100] ;  /* 0x00210000ec64783b */ /* 0x000fe20000004200 */
[----:B------:R-:W-:Y:S02]  /*2eb0*/  FSEL R120, R61, -INF , P2 ;  /* 0xff8000003d787808 */ /* 0x000fe40001000000 */
[----:B------:R-:W-:Y:S01]  /*2ec0*/  FSEL R19, R93, -INF , P0 ;  /* 0xff8000005d137808 */ /* 0x000fe20000000000 */
[----:B------:R-:W-:Y:S01]  /*2ed0*/  LDSM.16.MT88.4 R60, [R233+0x900] ;  /* 0x00090000e93c783b */ /* 0x000fe20000004200 */
        /* <DEDUP_REMOVED lines=51> */
[----:B------:R-:W-:Y:S02]  /*3210*/  FSEL R22, R94, -INF , P6 ;  /* 0xff8000005e167808 */ /* 0x000fe40003000000 */
[----:B------:R-:W-:Y:S01]  /*3220*/  FMNMX.FTZ R0, R179, R0, !PT ;  /* 0x00000000b3007209 */ /* 0x000fe20007810000 */
[----:B------:R-:W-:Y:S01]  /*3230*/  LDSM.16.MT88.4 R92, [R233+0x2100] ;  /* 0x00210000e95c783b */ /* 0x000fe20000004200 */
[----:B------:R-:W-:-:S02]  /*3240*/  FSEL R237, R83, -INF , P2 ;  /* 0xff80000053ed7808 */ /* 0x000fc40001000000 */
[----:B------:R-:W-:Y:S01]  /*3250*/  FSEL R241, R70, -INF , P1 ;  /* 0xff80000046f17808 */ /* 0x000fe20000800000 */
[----:B------:R-:W1:Y:S01]  /*3260*/  SHFL.BFLY PT, R2, R0, 0x2, 0x1f ;  /* 0x0c401f0000027f89 */ /* 0x000e6200000e0000 */
[----:B------:R-:W-:Y:S02]  /*3270*/  FSEL R177, R71, -INF , P0 ;  /* 0xff80000047b17808 */ /* 0x000fe40000000000 */
[----:B------:R-:W-:Y:S01]  /*3280*/  FSEL R130, R54, -INF , P6 ;  /* 0xff80000036827808 */ /* 0x000fe20003000000 */
[----:B------:R-:W-:Y:S01]  /*3290*/  LDSM.16.MT88.4 R68, [R233+0x2900] ;  /* 0x00290000e944783b */ /* 0x000fe20000004200 */
[----:B------:R-:W-:Y:S02]  /*32a0*/  FSEL R113, R52, -INF , P6 ;  /* 0xff80000034717808 */ /* 0x000fe40003000000 */
[----:B------:R-:W-:Y:S01]  /*32b0*/  FSEL R207, R29, -INF , P2 ;  /* 0xff8000001dcf7808 */ /* 0x000fe20001000000 */
[----:B------:R-:W-:Y:S01]  /*32c0*/  LDSM.16.MT88.4 R52, [R236+0x2900] ;  /* 0x00290000ec34783b */ /* 0x000fe20000004200 */
[----:B------:R-:W-:-:S02]  /*32d0*/  FSEL R220, R168, -INF , P1 ;  /* 0xff800000a8dc7808 */ /* 0x000fc40000800000 */
[----:B------:R-:W-:Y:S02]  /*32e0*/  FSEL R203, R169, -INF , P0 ;  /* 0xff800000a9cb7808 */ /* 0x000fe40000000000 */
[----:B------:R-:W-:Y:S02]  /*32f0*/  FSEL R202, R31, -INF , P2 ;  /* 0xff8000001fca7808 */ /* 0x000fe40001000000 */
[----:B------:R-:W-:Y:S02]  /*3300*/  FSEL R201, R170, -INF , P1 ;  /* 0xff800000aac97808 */ /* 0x000fe40000800000 */
[----:B------:R-:W-:Y:S02]  /*3310*/  FSEL R200, R171, -INF , P0 ;  /* 0xff800000abc87808 */ /* 0x000fe40000000000 */
[----:B-1----:R-:W-:-:S05]  /*3320*/  FMNMX.FTZ R0, R0, R2, !PT ;  /* 0x0000000200007209 */ /* 0x002fca0007810000 */
[----:B------:R-:W1:Y:S02]  /*3330*/  SHFL.BFLY PT, R2, R0, 0x1, 0x1f ;  /* 0x0c201f0000027f89 */ /* 0x000e6400000e0000 */
[----:B-1----:R-:W-:Y:S02]  /*3340*/  FMNMX.FTZ R151, R0, R2, !PT ;  /* 0x0000000200977209 */ /* 0x002fe40007810000 */
[----:B------:R-:W-:Y:S02]  /*3350*/  FMNMX.FTZ R2, R10, R11, !PT ;  /* 0x0000000b0a027209 */ /* 0x000fe40007810000 */
[C---:B------:R-:W-:Y:S01]  /*3360*/  FSETP.NEU.FTZ.AND P6, PT, R151.reuse, -INF , PT ;  /* 0xff8000009700780b */ /* 0x040fe20003fdd000 */
[----:B------:R-:W-:Y:S01]  /*3370*/  FMUL.FTZ R0, R151, c[0x0][0x2d0] ;  /* 0x0000b40097007a20 */ /* 0x000fe20000410000 */
[----:B------:R-:W-:-:S04]  /*3380*/  FMNMX.FTZ R2, R14, R2, !PT ;  /* 0x000000020e027209 */ /* 0x000fc80007810000 */
[----:B------:R-:W-:Y:S02]  /*3390*/  FMNMX.FTZ R2, R15, R2, !PT ;  /* 0x000000020f027209 */ /* 0x000fe40007810000 */
[----:B------:R-:W-:Y:S02]  /*33a0*/  FSEL R13, R0, RZ, P6 ;  /* 0x000000ff000d7208 */ /* 0x000fe40003000000 */
[----:B------:R-:W-:-:S03]  /*33b0*/  FMNMX.FTZ R2, R20, R2, !PT ;  /* 0x0000000214027209 */ /* 0x000fc60007810000 */
[----:B------:R-:W-:Y:S01]  /*33c0*/  FFMA.FTZ R3, R16, c[0x0][0x2d0], -R13 ;  /* 0x0000b40010037a23 */ /* 0x000fe2000001080d */
[----:B------:R-:W-:-:S03]  /*33d0*/  FMNMX.FTZ R2, R21, R2, !PT ;  /* 0x0000000215027209 */ /* 0x000fc60007810000 */
[----:B------:R1:W-:Y:S01]  /*33e0*/  MUFU.EX2 R208, R3 ;  /* 0x0000000300d07308 */ /* 0x0003e20000000800 */
[----:B------:R-:W-:-:S04]  /*33f0*/  FMNMX.FTZ R2, R22, R2, !PT ;  /* 0x0000000216027209 */ /* 0x000fc80007810000 */
[----:B------:R-:W-:-:S04]  /*3400*/  FMNMX.FTZ R2, R23, R2, !PT ;  /* 0x0000000217027209 */ /* 0x000fc80007810000 */
[----:B------:R-:W-:-:S04]  /*3410*/  FMNMX.FTZ R2, R190, R2, !PT ;  /* 0x00000002be027209 */ /* 0x000fc80007810000 */
[----:B------:R-:W-:Y:S01]  /*3420*/  FMNMX.FTZ R2, R189, R2, !PT ;  /* 0x00000002bd027209 */ /* 0x000fe20007810000 */
[----:B-1----:R-:W-:-:S03]  /*3430*/  FFMA.FTZ R3, R17, c[0x0][0x2d0], -R13 ;  /* 0x0000b40011037a23 */ /* 0x002fc6000001080d */
[----:B------:R-:W-:Y:S01]  /*3440*/  FMNMX.FTZ R2, R188, R2, !PT ;  /* 0x00000002bc027209 */ /* 0x000fe20007810000 */
[----:B------:R1:W-:Y:S03]  /*3450*/  MUFU.EX2 R174, R3 ;  /* 0x0000000300ae7308 */ /* 0x0003e60000000800 */
[----:B------:R-:W-:-:S04]  /*3460*/  FMNMX.FTZ R2, R187, R2, !PT ;  /* 0x00000002bb027209 */ /* 0x000fc80007810000 */
[----:B------:R-:W-:-:S04]  /*3470*/  FMNMX.FTZ R2, R238, R2, !PT ;  /* 0x00000002ee027209 */ /* 0x000fc80007810000 */
[----:B------:R-:W-:-:S04]  /*3480*/  FMNMX.FTZ R2, R237, R2, !PT ;  /* 0x00000002ed027209 */ /* 0x000fc80007810000 */
[----:B------:R-:W-:Y:S01]  /*3490*/  FMNMX.FTZ R2, R241, R2, !PT ;  /* 0x00000002f1027209 */ /* 0x000fe20007810000 */
[----:B-1----:R-:W-:-:S03]  /*34a0*/  FFMA.FTZ R3, R18, c[0x0][0x2d0], -R13 ;  /* 0x0000b40012037a23 */ /* 0x002fc6000001080d */
[----:B------:R-:W-:Y:S01]  /*34b0*/  FMNMX.FTZ R2, R177, R2, !PT ;  /* 0x00000002b1027209 */ /* 0x000fe20007810000 */
[----:B------:R-:W-:Y:S04]  /*34c0*/  MUFU.EX2 R244, R3 ;  /* 0x0000000300f47308 */ /* 0x000fe80000000800 */
[----:B------:R-:W1:Y:S02]  /*34d0*/  SHFL.BFLY PT, R0, R2, 0x2, 0x1f ;  /* 0x0c401f0002007f89 */ /* 0x000e6400000e0000 */
[----:B-1----:R-:W-:-:S05]  /*34e0*/  FMNMX.FTZ R2, R2, R0, !PT ;  /* 0x0000000002027209 */ /* 0x002fca0007810000 */
[----:B------:R-:W1:Y:S02]  /*34f0*/  SHFL.BFLY PT, R0, R2, 0x1, 0x1f ;  /* 0x0c201f0002007f89 */ /* 0x000e6400000e0000 */
[----:B-1----:R-:W-:-:S04]  /*3500*/  FMNMX.FTZ R2, R2, R0, !PT ;  /* 0x0000000002027209 */ /* 0x002fc80007810000 */
[C---:B------:R-:W-:Y:S01]  /*3510*/  FSETP.NEU.FTZ.AND P6, PT, R2.reuse, -INF , PT ;  /* 0xff8000000200780b */ /* 0x040fe20003fdd000 */
[----:B------:R-:W-:-:S05]  /*3520*/  FMUL.FTZ R0, R2, c[0x0][0x2d0] ;  /* 0x0000b40002007a20 */ /* 0x000fca0000410000 */
[----:B------:R-:W-:Y:S01]  /*3530*/  FSEL R12, R0, RZ, P6 ;  /* 0x000000ff000c7208 */ /* 0x000fe20003000000 */
[----:B------:R-:W-:-:S04]  /*3540*/  FFMA.FTZ R0, R6, c[0x0][0x2d0], -R13 ;  /* 0x0000b40006007a23 */ /* 0x000fc8000001080d */
[----:B------:R1:W-:Y:S02]  /*3550*/  MUFU.EX2 R173, R0 ;  /* 0x0000000000ad7308 */ /* 0x0003e40000000800 */
[----:B-1----:R-:W-:-:S06]  /*3560*/  FFMA.FTZ R0, R7, c[0x0][0x2d0], -R13 ;  /* 0x0000b40007007a23 */ /* 0x002fcc000001080d */
[----:B------:R1:W2:Y:S02]  /*3570*/  MUFU.EX2 R240, R0 ;  /* 0x0000000000f07308 */ /* 0x0002a40000000800 */
[----:B-1----:R-:W-:Y:S01]  /*3580*/  FFMA.FTZ R0, R8, c[0x0][0x2d0], -R13 ;  /* 0x0000b40008007a23 */ /* 0x002fe2000001080d */
[----:B------:R-:W-:Y:S02]  /*3590*/  FMNMX.FTZ R8, R135, R133, !PT ;  /* 0x0000008587087209 */ /* 0x000fe40007810000 */
[----:B--2---:R-:W-:-:S03]  /*35a0*/  F2FP.BF16.PACK_AB R4, R240, R173 ;  /* 0x000000adf004723e */ /* 0x004fc600000010ff */
[----:B------:R1:W-:Y:S01]  /*35b0*/  MUFU.EX2 R210, R0 ;  /* 0x0000000000d27308 */ /* 0x0003e20000000800 */
[----:B------:R-:W-:-:S04]  /*35c0*/  FMNMX.FTZ R8, R132, R8, !PT ;  /* 0x0000000884087209 */ /* 0x000fc80007810000 */
[----:B------:R-:W-:-:S04]  /*35d0*/  FMNMX.FTZ R8, R131, R8, !PT ;  /* 0x0000000883087209 */ /* 0x000fc80007810000 */
[----:B------:R-:W-:-:S04]  /*35e0*/  FMNMX.FTZ R8, R129, R8, !PT ;  /* 0x0000000881087209 */ /* 0x000fc80007810000 */
[----:B------:R-:W-:Y:S01]  /*35f0*/  FMNMX.FTZ R3, R128, R8, !PT ;  /* 0x0000000880037209 */ /* 0x000fe20007810000 */
[--C-:B------:R-:W-:Y:S02]  /*3600*/  FFMA.FTZ R8, R19, c[0x0][0x2d0], -R13.reuse ;  /* 0x0000b40013087a23 */ /* 0x100fe4000001080d */
[----:B-1----:R-:W-:Y:S01]  /*3610*/  FFMA.FTZ R0, R9, c[0x0][0x2d0], -R13 ;  /* 0x0000b40009007a23 */ /* 0x002fe2000001080d */
[----:B------:R-:W-:Y:S01]  /*3620*/  FMNMX.FTZ R3, R130, R3, !PT ;  /* 0x0000000382037209 */ /* 0x000fe20007810000 */
[----:B------:R1:W-:Y:S03]  /*3630*/  MUFU.EX2 R242, R8 ;  /* 0x0000000800f27308 */ /* 0x0003e60000000800 */
[----:B------:R-:W-:-:S04]  /*3640*/  FMNMX.FTZ R3, R134, R3, !PT ;  /* 0x0000000386037209 */ /* 0x000fc80007810000 */
[----:B------:R-:W-:Y:S01]  /*3650*/  FMNMX.FTZ R3, R182, R3, !PT ;  /* 0x00000003b6037209 */ /* 0x000fe20007810000 */
[----:B------:R2:W3:Y:S01]  /*3660*/  MUFU.EX2 R178, R0 ;  /* 0x0000000000b27308 */ /* 0x0004e20000000800 */
[----:B-1----:R-:W-:-:S07]  /*3670*/  FFMA.FTZ R8, R20, c[0x0][0x2d0], -R12 ;  /* 0x0000b40014087a23 */ /* 0x002fce000001080c */
[----:B------:R1:W-:Y:S01]  /*3680*/  MUFU.EX2 R175, R8 ;  /* 0x0000000800af7308 */ /* 0x0003e20000000800 */
[----:B--2---:R-:W-:Y:S01]  /*3690*/  FFMA.FTZ R0, R10, c[0x0][0x2d0], -R12 ;  /* 0x0000b4000a007a23 */ /* 0x004fe2000001080c */
[----:B---3--:R-:W-:Y:S02]  /*36a0*/  F2FP.BF16.PACK_AB R6, R178, R210 ;  /* 0x000000d2b206723e */ /* 0x008fe400000010ff */
[----:B------:R-:W-:-:S04]  /*36b0*/  F2FP.BF16.PACK_AB R10, R242, R244 ;  /* 0x000000f4f20a723e */ /* 0x000fc800000010ff */
[----:B------:R2:W-:Y:S01]  /*36c0*/  MUFU.EX2 R209, R0 ;  /* 0x0000000000d17308 */ /* 0x0005e20000000800 */
[----:B-1----:R-:W-:Y:S01]  /*36d0*/  FMNMX.FTZ R8, R181, R3, !PT ;  /* 0x00000003b5087209 */ /* 0x002fe20007810000 */
[----:B------:R-:W-:-:S03]  /*36e0*/  FFMA.FTZ R3, R21, c[0x0][0x2d0], -R12 ;  /* 0x0000b40015037a23 */ /* 0x000fc6000001080c */
[----:B------:R-:W-:-:S03]  /*36f0*/  FMNMX.FTZ R8, R154, R8, !PT ;  /* 0x000000089a087209 */ /* 0x000fc60007810000 */
[----:B------:R1:W-:Y:S01]  /*3700*/  MUFU.EX2 R246, R3 ;  /* 0x0000000300f67308 */ /* 0x0003e20000000800 */
[----:B--2---:R-:W-:-:S07]  /*3710*/  FFMA.FTZ R0, R11, c[0x0][0x2d0], -R12 ;  /* 0x0000b4000b007a23 */ /* 0x004fce000001080c */
[----:B------:R2:W3:Y:S01]  /*3720*/  MUFU.EX2 R223, R0 ;  /* 0x0000000000df7308 */ /* 0x0004e20000000800 */
[----:B-1----:R-:W-:Y:S01]  /*3730*/  FMNMX.FTZ R3, R155, R8, !PT ;  /* 0x000000089b037209 */ /* 0x002fe20007810000 */
[----:B------:R-:W-:-:S03]  /*3740*/  FFMA.FTZ R8, R22, c[0x0][0x2d0], -R12 ;  /* 0x0000b40016087a23 */ /* 0x000fc6000001080c */
[----:B------:R-:W-:-:S03]  /*3750*/  FMNMX.FTZ R3, R222, R3, !PT ;  /* 0x00000003de037209 */ /* 0x000fc60007810000 */
[----:B------:R1:W-:Y:S01]  /*3760*/  MUFU.EX2 R243, R8 ;  /* 0x0000000800f37308 */ /* 0x0003e20000000800 */
[----:B--2---:R-:W-:Y:S01]  /*3770*/  FFMA.FTZ R0, R14, c[0x0][0x2d0], -R12 ;  /* 0x0000b4000e007a23 */ /* 0x004fe2000001080c */
[----:B---3--:R-:W-:Y:S02]  /*3780*/  F2FP.BF16.PACK_AB R5, R223, R209 ;  /* 0x000000d1df05723e */ /* 0x008fe400000010ff */
[----:B------:R-:W-:-:S04]  /*3790*/  FMNMX.FTZ R3, R202, R3, !PT ;  /* 0x00000003ca037209 */ /* 0x000fc80007810000 */
[----:B------:R2:W-:Y:S01]  /*37a0*/  MUFU.EX2 R211, R0 ;  /* 0x0000000000d37308 */ /* 0x0005e20000000800 */
[----:B------:R-:W-:-:S04]  /*37b0*/  FMNMX.FTZ R3, R201, R3, !PT ;  /* 0x00000003c9037209 */ /* 0x000fc80007810000 */
[----:B------:R-:W-:Y:S01]  /*37c0*/  FMNMX.FTZ R14, R200, R3, !PT ;  /* 0x00000003c80e7209 */ /* 0x000fe20007810000 */
[----:B-1----:R-:W-:-:S04]  /*37d0*/  FFMA.FTZ R8, R23, c[0x0][0x2d0], -R12 ;  /* 0x0000b40017087a23 */ /* 0x002fc8000001080c */
[----:B------:R1:W3:Y:S01]  /*37e0*/  MUFU.EX2 R170, R8 ;  /* 0x0000000800aa7308 */ /* 0x0002e20000000800 */
[----:B--2---:R-:W-:Y:S02]  /*37f0*/  FFMA.FTZ R0, R15, c[0x0][0x2d0], -R12 ;  /* 0x0000b4000f007a23 */ /* 0x004fe4000001080c */
[----:B------:R-:W-:Y:S05]  /*3800*/  SHFL.BFLY PT, R15, R14, 0x2, 0x1f ;  /* 0x0c401f000e0f7f89 */ /* 0x000fea00000e0000 */
[----:B------:R2:W4:Y:S01]  /*3810*/  MUFU.EX2 R176, R0 ;  /* 0x0000000000b07308 */ /* 0x0005220000000800 */
[----:B-1----:R-:W-:Y:S02]  /*3820*/  F2FP.BF16.PACK_AB R8, R174, R208 ;  /* 0x000000d0ae08723e */ /* 0x002fe400000010ff */
[----:B---3--:R-:W-:-:S02]  /*3830*/  F2FP.BF16.PACK_AB R11, R170, R243 ;  /* 0x000000f3aa0b723e */ /* 0x008fc400000010ff */
[----:B--2---:R-:W-:Y:S02]  /*3840*/  FMNMX.FTZ R0, R123, R122, !PT ;  /* 0x0000007a7b007209 */ /* 0x004fe40007810000 */
[----:B----4-:R-:W-:Y:S02]  /*3850*/  F2FP.BF16.PACK_AB R7, R176, R211 ;  /* 0x000000d3b007723e */ /* 0x010fe400000010ff */
[----:B------:R-:W-:-:S04]  /*3860*/  FMNMX.FTZ R0, R121, R0, !PT ;  /* 0x0000000079007209 */ /* 0x000fc80007810000 */
[----:B------:R-:W-:Y:S01]  /*3870*/  FMNMX.FTZ R0, R120, R0, !PT ;  /* 0x0000000078007209 */ /* 0x000fe20007810000 */
[----:B------:R-:W-:Y:S03]  /*3880*/  HMMA.16816.F32.BF16 R144, R4, R92, RZ ;  /* 0x0000005c0490723c */ /* 0x000fe600000418ff */
        /* <DEDUP_REMOVED lines=17> */
[C---:B------:R-:W-:Y:S04]  /*39a0*/  HMMA.16816.F32.BF16 R136, R4.reuse, R100, RZ ;  /* 0x000000640488723c */ /* 0x040fe800000418ff */
[----:B------:R-:W1:Y:S04]  /*39b0*/  SHFL.BFLY PT, R9, R0, 0x2, 0x1f ;  /* 0x0c401f0000097f89 */ /* 0x000e6800000e0000 */
[C---:B------:R-:W-:Y:S08]  /*39c0*/  HMMA.16816.F32.BF16 R124, R4.reuse, R104, RZ ;  /* 0x00000068047c723c */ /* 0x040ff000000418ff */
[C---:B------:R-:W-:Y:S08]  /*39d0*/  HMMA.16816.F32.BF16 R116, R4.reuse, R42, RZ ;  /* 0x0000002a0474723c */ /* 0x040ff000000418ff */
[----:B------:R-:W-:Y:S01]  /*39e0*/  HMMA.16816.F32.BF16 R108, R4, R78, RZ ;  /* 0x0000004e046c723c */ /* 0x000fe200000418ff */
[----:B-1----:R-:W-:-:S02]  /*39f0*/  FMNMX.FTZ R0, R0, R9, !PT ;  /* 0x0000000900007209 */ /* 0x002fc40007810000 */
[----:B------:R-:W-:-:S05]  /*3a00*/  F2FP.BF16.PACK_AB R9, R246, R175 ;  /* 0x000000aff609723e */ /* 0x000fca00000010ff */
[C---:B------:R-:W-:Y:S01]  /*3a10*/  HMMA.16816.F32.BF16 R80, R4.reuse, R86, RZ ;  /* 0x000000560450723c */ /* 0x040fe200000418ff */
[----:B------:R-:W1:Y:S07]  /*3a20*/  SHFL.BFLY PT, R16, R0, 0x1, 0x1f ;  /* 0x0c201f0000107f89 */ /* 0x000e6e00000e0000 */
[C---:B------:R-:W-:Y:S08]  /*3a30*/  HMMA.16816.F32.BF16 R36, R4.reuse, R90, RZ ;  /* 0x0000005a0424723c */ /* 0x040ff000000418ff */
[C---:B------:R-:W-:Y:S08]  /*3a40*/  HMMA.16816.F32.BF16 R32, R4.reuse, R94, RZ ;  /* 0x0000005e0420723c */ /* 0x040ff000000418ff */
[----:B------:R-:W-:Y:S01]  /*3a50*/  HMMA.16816.F32.BF16 R28, R4, R98, RZ ;  /* 0x00000062041c723c */ /* 0x000fe200000418ff */
[----:B-1----:R-:W-:-:S02]  /*3a60*/  FMNMX.FTZ R153, R0, R16, !PT ;  /* 0x0000001000997209 */ /* 0x002fc40007810000 */
[----:B------:R-:W-:Y:S02]  /*3a70*/  FMNMX.FTZ R0, R14, R15, !PT ;  /* 0x0000000f0e007209 */ /* 0x000fe40007810000 */
[C---:B------:R-:W-:Y:S01]  /*3a80*/  FSETP.NEU.FTZ.AND P0, PT, R153.reuse, -INF , PT ;  /* 0xff8000009900780b */ /* 0x040fe20003f1d000 */
[----:B------:R-:W-:Y:S02]  /*3a90*/  FMUL.FTZ R3, R153, c[0x0][0x2d0] ;  /* 0x0000b40099037a20 */ /* 0x000fe40000410000 */
[----:B------:R-:W-:Y:S03]  /*3aa0*/  HMMA.16816.F32.BF16 R16, R8, R68, R144 ;  /* 0x000000440810723c */ /* 0x000fe60000041890 */
[----:B------:R-:W-:-:S05]  /*3ab0*/  FSEL R3, R3, RZ, P0 ;  /* 0x000000ff03037208 */ /* 0x000fca0000000000 */
[C---:B------:R-:W-:Y:S08]  /*3ac0*/  HMMA.16816.F32.BF16 R24, R4.reuse, R102, RZ ;  /* 0x000000660418723c */ /* 0x040ff000000418ff */
[----:B------:R-:W-:Y:S01]  /*3ad0*/  HMMA.16816.F32.BF16 R20, R4, R106, RZ ;  /* 0x0000006a0414723c */ /* 0x000fe200000418ff */
[----:B------:R-:W1:Y:S06]  /*3ae0*/  SHFL.BFLY PT, R5, R0, 0x1, 0x1f ;  /* 0x0c201f0000057f89 */ /* 0x000e6c00000e0000 */
[----:B------:R-:W-:Y:S01]  /*3af0*/  FFMA.FTZ R4, R123, c[0x0][0x2d0], -R3 ;  /* 0x0000b4007b047a23 */ /* 0x000fe20000010803 */
[----:B------:R-:W-:Y:S01]  /*3b00*/  MOV R171, R19 ;  /* 0x0000001300ab7202 */ /* 0x000fe20000000f00 */
[----:B------:R-:W-:Y:S01]  /*3b10*/  IMAD.MOV.U32 R7, RZ, RZ, R17 ;  /* 0x000000ffff077224 */ /* 0x000fe200078e0011 */
[----:B------:R-:W-:Y:S01]  /*3b20*/  HMMA.16816.F32.BF16 R224, R8, R72, R164 ;  /* 0x0000004808e0723c */ /* 0x000fe200000418a4 */
[----:B------:R-:W-:Y:S01]  /*3b30*/  IMAD.MOV.U32 R169, RZ, RZ, R18 ;  /* 0x000000ffffa97224 */ /* 0x000fe200078e0012 */
[----:B------:R2:W-:Y:S01]  /*3b40*/  MUFU.EX2 R165, R4 ;  /* 0x0000000400a57308 */ /* 0x0005e20000000800 */
[----:B------:R-:W-:-:S04]  /*3b50*/  IMAD.MOV.U32 R168, RZ, RZ, R16 ;  /* 0x000000ffffa87224 */ /* 0x000fc800078e0010 */
[----:B------:R-:W-:Y:S01]  /*3b60*/  IMAD.MOV.U32 R167, RZ, RZ, R179 ;  /* 0x000000ffffa77224 */ /* 0x000fe200078e00b3 */
[----:B------:R-:W-:Y:S01]  /*3b70*/  HMMA.16816.F32.BF16 R16, R8, R64, R140 ;  /* 0x000000400810723c */ /* 0x000fe2000004188c */
[----:B-1----:R-:W-:-:S07]  /*3b80*/  FMNMX.FTZ R152, R0, R5, !PT ;  /* 0x0000000500987209 */ /* 0x002fce0007810000 */
[C---:B------:R-:W-:Y:S01]  /*3b90*/  HMMA.16816.F32.BF16 R196, R8.reuse, R60, R44 ;  /* 0x0000003c08c4723c */ /* 0x040fe2000004182c */
[----:B------:R-:W1:Y:S01]  /*3ba0*/  LDSM.16.MT88.4 R44, [R235+0x2900] ;  /* 0x00290000eb2c783b */ /* 0x000e620000004200 */
[--C-:B--2---:R-:W-:Y:S01]  /*3bb0*/  FFMA.FTZ R4, R122, c[0x0][0x2d0], -R3.reuse ;  /* 0x0000b4007a047a23 */ /* 0x104fe20000010803 */
[----:B------:R-:W-:Y:S01]  /*3bc0*/  FSETP.NEU.FTZ.AND P0, PT, R152, -INF , PT ;  /* 0xff8000009800780b */ /* 0x000fe20003f1d000 */
[--C-:B------:R-:W-:Y:S01]  /*3bd0*/  FFMA.FTZ R0, R114, c[0x0][0x2d0], -R3.reuse ;  /* 0x0000b40072007a23 */ /* 0x100fe20000010803 */
[----:B------:R-:W-:Y:S01]  /*3be0*/  MOV R143, R173 ;  /* 0x000000ad008f7202 */ /* 0x000fe20000000f00 */
[----:B------:R2:W-:Y:S01]  /*3bf0*/  MUFU.EX2 R164, R4 ;  /* 0x0000000400a47308 */ /* 0x0005e20000000800 */
[----:B------:R-:W-:Y:S01]  /*3c00*/  IMAD.MOV.U32 R142, RZ, RZ, R172 ;  /* 0x000000ffff8e7224 */ /* 0x000fe200078e00ac */
[C---:B------:R-:W-:Y:S06]  /*3c10*/  HMMA.16816.F32.BF16 R192, R8.reuse, R56, R160 ;  /* 0x0000003808c0723c */ /* 0x040fec00000418a0 */
[----:B------:R3:W-:Y:S02]  /*3c20*/  MUFU.EX2 R6, R0 ;  /* 0x0000000000067308 */ /* 0x0007e40000000800 */
[----:B------:R-:W-:Y:S01]  /*3c30*/  MOV R141, R18 ;  /* 0x00000012008d7202 */ /* 0x000fe20000000f00 */
[----:B------:R-:W-:Y:S01]  /*3c40*/  IMAD.MOV.U32 R140, RZ, RZ, R16 ;  /* 0x000000ffff8c7224 */ /* 0x000fe200078e0010 */
[----:B------:R-:W-:Y:S01]  /*3c50*/  HMMA.16816.F32.BF16 R216, R8, R48, R156 ;  /* 0x0000003008d8723c */ /* 0x000fe2000004189c */
[----:B--2---:R-:W-:-:S02]  /*3c60*/  FFMA.FTZ R4, R121, c[0x0][0x2d0], -R3 ;  /* 0x0000b40079047a23 */ /* 0x004fc40000010803 */
[----:B------:R-:W-:Y:S02]  /*3c70*/  IMAD.MOV.U32 R121, RZ, RZ, R19 ;  /* 0x000000ffff797224 */ /* 0x000fe400078e0013 */
[----:B------:R2:W-:Y:S03]  /*3c80*/  MUFU.EX2 R15, R4 ;  /* 0x00000004000f7308 */ /* 0x0005e60000000800 */
[----:B------:R-:W-:Y:S01]  /*3c90*/  HMMA.16816.F32.BF16 R116, R8, R62, R116 ;  /* 0x0000003e0874723c */ /* 0x000fe20000041874 */
[----:B---3--:R-:W-:-:S05]  /*3ca0*/  FMUL.FTZ R0, R152, c[0x0][0x2d0] ;  /* 0x0000b40098007a20 */ /* 0x008fca0000410000 */
[----:B------:R-:W-:Y:S01]  /*3cb0*/  IMAD.MOV.U32 R206, RZ, RZ, R193 ;  /* 0x000000ffffce7224 */ /* 0x000fe200078e00c1 */
[----:B------:R-:W-:Y:S01]  /*3cc0*/  MOV R204, R192 ;  /* 0x000000c000cc7202 */ /* 0x000fe20000000f00 */
[----:B------:R-:W-:Y:S01]  /*3cd0*/  IMAD.MOV.U32 R205, RZ, RZ, R194 ;  /* 0x000000ffffcd7224 */ /* 0x000fe200078e00c2 */
[----:B------:R-:W-:Y:S01]  /*3ce0*/  FSEL R0, R0, RZ, P0 ;  /* 0x000000ff00007208 */ /* 0x000fe20000000000 */
[----:B------:R-:W-:Y:S01]  /*3cf0*/  IMAD.MOV.U32 R191, RZ, RZ, R195 ;  /* 0x000000ffffbf7224 */ /* 0x000fe200078e00c3 */
[----:B------:R-:W-:Y:S01]  /*3d00*/  HMMA.16816.F32.BF16 R144, R8, R58, R36 ;  /* 0x0000003a0890723c */ /* 0x000fe20000041824 */
[----:B--2---:R-:W-:Y:S01]  /*3d10*/  FFMA.FTZ R4, R120, c[0x0][0x2d0], -R3 ;  /* 0x0000b40078047a23 */ /* 0x004fe20000010803 */
[----:B------:R-:W-:-:S06]  /*3d20*/  MOV R120, R17 ;  /* 0x0000001100787202 */ /* 0x000fcc0000000f00 */
[C---:B------:R-:W-:Y:S01]  /*3d30*/  HMMA.16816.F32.BF16 R16, R8.reuse, R52, R136 ;  /* 0x000000340810723c */ /* 0x040fe20000041888 */
[----:B------:R2:W3:Y:S06]  /*3d40*/  MUFU.EX2 R14, R4 ;  /* 0x00000004000e7308 */ /* 0x0004ec0000000800 */
[----:B------:R-:W-:Y:S01]  /*3d50*/  MOV R138, R211 ;  /* 0x000000d3008a7202 */ /* 0x000fe20000000f00 */
[----:B------:R-:W-:Y:S01]  /*3d60*/  HMMA.16816.F32.BF16 R192, R8, R50, R108 ;  /* 0x0000003208c0723c */ /* 0x000fe2000004186c */
[----:B------:R-:W-:-:S06]  /*3d70*/  IMAD.MOV.U32 R139, RZ, RZ, R7 ;  /* 0x000000ffff8b7224 */ /* 0x000fcc00078e0007 */
[----:B------:R-:W-:Y:S01]  /*3d80*/  IMAD.MOV.U32 R111, RZ, RZ, R210 ;  /* 0x000000ffff6f7224 */ /* 0x000fe200078e00d2 */
[C---:B------:R-:W-:Y:S01]  /*3d90*/  HMMA.16816.F32.BF16 R212, R8.reuse, R70, R32 ;  /* 0x0000004608d4723c */ /* 0x040fe20000041820 */
[----:B--2---:R-:W-:Y:S01]  /*3da0*/  FFMA.FTZ R4, R115, c[0x0][0x2d0], -R3 ;  /* 0x0000b40073047a23 */ /* 0x004fe20000010803 */
[----:B---3--:R-:W-:Y:S01]  /*3db0*/  MOV R109, R14 ;  /* 0x0000000e006d7202 */ /* 0x008fe20000000f00 */
[----:B------:R-:W-:Y:S02]  /*3dc0*/  IMAD.MOV.U32 R110, RZ, RZ, R209 ;  /* 0x000000ffff6e7224 */ /* 0x000fe400078e00d1 */
[----:B------:R2:W-:Y:S02]  /*3dd0*/  MUFU.EX2 R166, R4 ;  /* 0x0000000400a67308 */ /* 0x0005e40000000800 */
[----:B------:R-:W-:Y:S01]  /*3de0*/  IMAD.MOV.U32 R35, RZ, RZ, R174 ;  /* 0x000000ffff237224 */ /* 0x000fe200078e00ae */
[----:B------:R-:W-:Y:S01]  /*3df0*/  MOV R123, R19 ;  /* 0x00000013007b7202 */ /* 0x000fe20000000f00 */
[----:B------:R-:W-:Y:S01]  /*3e00*/  IMAD.MOV.U32 R137, RZ, RZ, R17 ;  /* 0x000000ffff897224 */ /* 0x000fe200078e0011 */
[----:B------:R-:W-:Y:S01]  /*3e10*/  HMMA.16816.F32.BF16 R156, R8, R54, R24 ;  /* 0x00000036089c723c */ /* 0x000fe20000041818 */
[----:B------:R-:W-:-:S02]  /*3e20*/  IMAD.MOV.U32 R136, RZ, RZ, R18 ;  /* 0x000000ffff887224 */ /* 0x000fc400078e0012 */
[----:B------:R-:W-:-:S05]  /*3e30*/  IMAD.MOV.U32 R122, RZ, RZ, R16 ;  /* 0x000000ffff7a7224 */ /* 0x000fca00078e0010 */
[----:B-1----:R-:W-:Y:S01]  /*3e40*/  HMMA.16816.F32.BF16 R16, R8, R44, R124 ;  /* 0x0000002c0810723c */ /* 0x002fe2000004187c */
[----:B--2---:R-:W-:-:S04]  /*3e50*/  FFMA.FTZ R4, R113, c[0x0][0x2d0], -R3 ;  /* 0x0000b40071047a23 */ /* 0x004fc80000010803 */
[----:B------:R1:W-:Y:S03]  /*3e60*/  MUFU.EX2 R245, R4 ;  /* 0x0000000400f57308 */ /* 0x0003e60000000800 */
[C---:B------:R-:W-:Y:S01]  /*3e70*/  HMMA.16816.F32.BF16 R160, R8.reuse, R46, R20 ;  /* 0x0000002e08a0723c */ /* 0x040fe20000041814 */
[----:B-1----:R-:W-:Y:S11]  /*3e80*/  FFMA.FTZ R4, R112, c[0x0][0x2d0], -R3 ;  /* 0x0000b40070047a23 */ /* 0x002ff60000010803 */
[----:B------:R-:W-:Y:S04]  /*3e90*/  @!UPT UIADD3 URZ, URZ, URZ, URZ ;  /* 0x0000003f3f3ff290 */ /* 0x000fe8000fffe03f */
[----:B------:R-:W-:Y:S01]  /*3ea0*/  MOV R126, R19 ;  /* 0x00000013007e7202 */ /* 0x000fe20000000f00 */
[----:B------:R-:W-:Y:S01]  /*3eb0*/  HMMA.16816.F32.BF16 R112, R8, R74, R80 ;  /* 0x0000004a0870723c */ /* 0x000fe20000041850 */
[----:B------:R-:W-:Y:S01]  /*3ec0*/  IMAD.MOV.U32 R127, RZ, RZ, R18 ;  /* 0x000000ffff7f7224 */ /* 0x000fe200078e0012 */
[----:B------:R1:W-:Y:S01]  /*3ed0*/  MUFU.EX2 R5, R4 ;  /* 0x0000000400057308 */ /* 0x0003e20000000800 */
[----:B------:R-:W-:Y:S02]  /*3ee0*/  IMAD.MOV.U32 R125, RZ, RZ, R17 ;  /* 0x000000ffff7d7224 */ /* 0x000fe400078e0011 */
[----:B------:R-:W-:Y:S02]  /*3ef0*/  IMAD.MOV.U32 R124, RZ, RZ, R16 ;  /* 0x000000ffff7c7224 */ /* 0x000fe400078e0010 */
[----:B------:R-:W-:Y:S01]  /*3f00*/  MOV R80, R6 ;  /* 0x0000000600507202 */ /* 0x000fe20000000f00 */
[----:B------:R-:W-:Y:S01]  /*3f10*/  IMAD.MOV.U32 R83, RZ, RZ, R177 ;  /* 0x000000ffff537224 */ /* 0x000fe200078e00b1 */
[----:B------:R-:W-:Y:S01]  /*3f20*/  MOV R81, R175 ;  /* 0x000000af00517202 */ /* 0x000fe20000000f00 */
[----:B------:R-:W-:-:S02]  /*3f30*/  IMAD.MOV.U32 R82, RZ, RZ, R176 ;  /* 0x000000ffff527224 */ /* 0x000fc400078e00b0 */
[----:B-1----:R-:W-:Y:S01]  /*3f40*/  FFMA.FTZ R4, R135, c[0x0][0x2d0], -R0 ;  /* 0x0000b40087047a23 */ /* 0x002fe20000010800 */
[----:B------:R-:W-:-:S03]  /*3f50*/  MOV R135, R178 ;  /* 0x000000b200877202 */ /* 0x000fc60000000f00 */
[----:B------:R1:W-:Y:S02]  /*3f60*/  MUFU.EX2 R108, R4 ;  /* 0x00000004006c7308 */ /* 0x0003e40000000800 */
[----:B-1----:R-:W-:-:S06]  /*3f70*/  FFMA.FTZ R4, R133, c[0x0][0x2d0], -R0 ;  /* 0x0000b40085047a23 */ /* 0x002fcc0000010800 */
[----:B------:R1:W2:Y:S02]  /*3f80*/  MUFU.EX2 R14, R4 ;  /* 0x00000004000e7308 */ /* 0x0002a40000000800 */
[----:B-1----:R-:W-:Y:S02]  /*3f90*/  FFMA.FTZ R4, R132, c[0x0][0x2d0], -R0 ;  /* 0x0000b40084047a23 */ /* 0x002fe40000010800 */
[----:B------:R-:W-:-:S04]  /*3fa0*/  IMAD.MOV.U32 R132, RZ, RZ, R15 ;  /* 0x000000ffff847224 */ /* 0x000fc800078e000f */
[----:B------:R1:W-:Y:S01]  /*3fb0*/  MUFU.EX2 R252, R4 ;  /* 0x0000000400fc7308 */ /* 0x0003e20000000800 */
[----:B------:R-:W-:Y:S02]  /*3fc0*/  IMAD.MOV.U32 R15, RZ, RZ, R208 ;  /* 0x000000ffff0f7224 */ /* 0x000fe400078e00d0 */
[----:B------:R-:W-:Y:S07]  /*3fd0*/  HMMA.16816.F32.BF16 R208, R8, R66, R28 ;  /* 0x0000004208d0723c */ /* 0x000fee000004181c */
[----:B------:R-:W-:-:S02]  /*3fe0*/  F2FP.BF16.PACK_AB R8, R164, R165 ;  /* 0x000000a5a408723e */ /* 0x000fc400000010ff */
[----:B------:R-:W-:Y:S02]  /*3ff0*/  F2FP.BF16.PACK_AB R10, R109, R132 ;  /* 0x000000846d0a723e */ /* 0x000fe400000010ff */
[----:B--2---:R-:W-:Y:S01]  /*4000*/  F2FP.BF16.PACK_AB R9, R14, R108 ;  /* 0x0000006c0e09723e */ /* 0x004fe200000010ff */
[--C-:B-1----:R-:W-:Y:S02]  /*4010*/  FFMA.FTZ R4, R131, c[0x0][0x2d0], -R0.reuse ;  /* 0x0000b40083047a23 */ /* 0x102fe40000010800 */
[----:B------:R-:W-:Y:S02]  /*4020*/  IMAD.MOV.U32 R131, RZ, RZ, R123 ;  /* 0x000000ffff837224 */ /* 0x000fe400078e007b */
[----:B------:R1:W2:Y:S02]  /*4030*/  MUFU.EX2 R133, R4 ;  /* 0x0000000400857308 */ /* 0x0002a40000000800 */
[----:B-1----:R-:W-:Y:S01]  /*4040*/  FFMA.FTZ R4, R129, c[0x0][0x2d0], -R0 ;  /* 0x0000b40081047a23 */ /* 0x002fe20000010800 */
[----:B--2---:R-:W-:-:S02]  /*4050*/  F2FP.BF16.PACK_AB R11, R133, R252 ;  /* 0x000000fc850b723e */ /* 0x004fc400000010ff */
[----:B------:R-:W-:-:S03]  /*4060*/  MOV R129, R137 ;  /* 0x0000008900817202 */ /* 0x000fc60000000f00 */
[----:B------:R1:W-:Y:S02]  /*4070*/  MUFU.EX2 R231, R4 ;  /* 0x0000000400e77308 */ /* 0x0003e40000000800 */
[C---:B------:R-:W-:Y:S08]  /*4080*/  HMMA.16816.F32.BF16 R20, R8.reuse, R40, RZ ;  /* 0x000000280814723c */ /* 0x040ff000000418ff */
[----:B------:R-:W-:Y:S01]  /*4090*/  HMMA.16816.F32.BF16 R16, R8, R76, RZ ;  /* 0x0000004c0810723c */ /* 0x000fe200000418ff */
[----:B-1----:R-:W-:Y:S01]  /*40a0*/  FFMA.FTZ R4, R128, c[0x0][0x2d0], -R0 ;  /* 0x0000b40080047a23 */ /* 0x002fe20000010800 */
[----:B------:R-:W-:-:S05]  /*40b0*/  MOV R128, R122 ;  /* 0x0000007a00807202 */ /* 0x000fca0000000f00 */
[----:B------:R-:W-:Y:S01]  /*40c0*/  IMAD.MOV.U32 R76, RZ, RZ, R5 ;  /* 0x000000ffff4c7224 */ /* 0x000fe200078e0005 */
[----:B------:R1:W2:Y:S01]  /*40d0*/  MUFU.EX2 R228, R4 ;  /* 0x0000000400e47308 */ /* 0x0002a20000000800 */
[----:B------:R-:W-:Y:S01]  /*40e0*/  HMMA.16816.F32.BF16 R36, R8, R84, RZ ;  /* 0x000000540824723c */ /* 0x000fe200000418ff */
[----:B------:R-:W-:Y:S02]  /*40f0*/  IMAD.MOV.U32 R77, RZ, RZ, R170 ;  /* 0x000000ffff4d7224 */ /* 0x000fe400078e00aa */
[----:B------:R-:W-:-:S04]  /*4100*/  F2FP.BF16.PACK_AB R6, R76, R245 ;  /* 0x000000f54c06723e */ /* 0x000fc800000010ff */
[----:B------:R-:W-:Y:S01]  /*4110*/  IMAD.MOV.U32 R85, RZ, RZ, R35 ;  /* 0x000000ffff557224 */ /* 0x000fe200078e0023 */
[----:B------:R-:W-:Y:S01]  /*4120*/  HMMA.16816.F32.BF16 R28, R8, R92, RZ ;  /* 0x0000005c081c723c */ /* 0x000fe200000418ff */
[----:B------:R-:W-:Y:S01]  /*4130*/  MOV R84, R80 ;  /* 0x0000005000547202 */ /* 0x000fe20000000f00 */
[----:B-1----:R-:W-:Y:S01]  /*4140*/  FFMA.FTZ R4, R130, c[0x0][0x2d0], -R0 ;  /* 0x0000b40082047a23 */ /* 0x002fe20000010800 */
[----:B--2---:R-:W-:-:S05]  /*4150*/  F2FP.BF16.PACK_AB R5, R228, R231 ;  /* 0x000000e7e405723e */ /* 0x004fca00000010ff */
[C---:B------:R-:W-:Y:S01]  /*4160*/  HMMA.16816.F32.BF16 R32, R8.reuse, R88, RZ ;  /* 0x000000580820723c */ /* 0x040fe200000418ff */
[----:B------:R-:W-:Y:S01]  /*4170*/  MOV R93, R83 ;  /* 0x00000053005d7202 */ /* 0x000fe20000000f00 */
[----:B------:R1:W-:Y:S01]  /*4180*/  MUFU.EX2 R230, R4 ;  /* 0x0000000400e67308 */ /* 0x0003e20000000800 */
[----:B------:R-:W-:Y:S02]  /*4190*/  IMAD.MOV.U32 R92, RZ, RZ, R135 ;  /* 0x000000ffff5c7224 */ /* 0x000fe400078e0087 */
[----:B------:R-:W-:Y:S02]  /*41a0*/  IMAD.MOV.U32 R135, RZ, RZ, R143 ;  /* 0x000000ffff877224 */ /* 0x000fe400078e008f */
[----:B------:R-:W-:Y:S01]  /*41b0*/  IMAD.MOV.U32 R89, RZ, RZ, R81 ;  /* 0x000000ffff597224 */ /* 0x000fe200078e0051 */
[----:B------:R-:W-:Y:S01]  /*41c0*/  HMMA.16816.F32.BF16 R24, R8, R96, RZ ;  /* 0x000000600818723c */ /* 0x000fe200000418ff */
[----:B------:R-:W-:Y:S02]  /*41d0*/  IMAD.MOV.U32 R88, RZ, RZ, R82 ;  /* 0x000000ffff587224 */ /* 0x000fe400078e0052 */
[----:B------:R-:W-:-:S04]  /*41e0*/  IMAD.MOV.U32 R130, RZ, RZ, R136 ;  /* 0x000000ffff827224 */ /* 0x000fc800078e0088 */
[----:B------:R-:W-:Y:S01]  /*41f0*/  IMAD.MOV.U32 R96, RZ, RZ, R141 ;  /* 0x000000ffff607224 */ /* 0x000fe200078e008d */
[----:B------:R-:W-:Y:S01]  /*4200*/  HMMA.16816.F32.BF16 R40, R8, R42, RZ ;  /* 0x0000002a0828723c */ /* 0x000fe200000418ff */
[----:B------:R-:W-:Y:S02]  /*4210*/  IMAD.MOV.U32 R97, RZ, RZ, R140 ;  /* 0x000000ffff617224 */ /* 0x000fe400078e008c */
[----:B-1----:R-:W-:Y:S02]  /*4220*/  FFMA.FTZ R4, R134, c[0x0][0x2d0], -R0 ;  /* 0x0000b40086047a23 */ /* 0x002fe40000010800 */
[----:B------:R-:W-:Y:S01]  /*4230*/  IMAD.MOV.U32 R134, RZ, RZ, R110 ;  /* 0x000000ffff867224 */ /* 0x000fe200078e006e */
[----:B------:R-:W-:Y:S01]  /*4240*/  MOV R110, R111 ;  /* 0x0000006f006e7202 */ /* 0x000fe20000000f00 */
[----:B------:R1:W2:Y:S01]  /*4250*/  MUFU.EX2 R229, R4 ;  /* 0x0000000400e57308 */ /* 0x0002a20000000800 */
[----:B------:R-:W-:Y:S01]  /*4260*/  IMAD.MOV.U32 R111, RZ, RZ, R138 ;  /* 0x000000ffff6f7224 */ /* 0x000fe200078e008a */
[----:B-1----:R-:W-:-:S02]  /*4270*/  F2FP.BF16.PACK_AB R4, R80, R166 ;  /* 0x000000a65004723e */ /* 0x002fc400000010ff */
[----:B--2---:R-:W-:-:S07]  /*4280*/  F2FP.BF16.PACK_AB R7, R229, R230 ;  /* 0x000000e6e507723e */ /* 0x004fce00000010ff */
[C---:B------:R-:W-:Y:S07]  /*4290*/  HMMA.16816.F32.BF16 R176, R4.reuse, R60, R20 ;  /* 0x0000003c04b0723c */ /* 0x040fee0000041814 */
[----:B------:R-:W-:Y:S01]  /*42a0*/  IMAD.MOV.U32 R60, RZ, RZ, R169 ;  /* 0x000000ffff3c7224 */ /* 0x000fe200078e00a9 */
[----:B------:R-:W-:Y:S01]  /*42b0*/  HMMA.16816.F32.BF16 R172, R4, R48, R16 ;  /* 0x0000003004ac723c */ /* 0x000fe20000041810 */
[----:B------:R-:W-:-:S06]  /*42c0*/  MOV R61, R168 ;  /* 0x000000a8003d7202 */ /* 0x000fcc0000000f00 */
[----:B------:R-:W-:Y:S01]  /*42d0*/  MOV R49, R171 ;  /* 0x000000ab00317202 */ /* 0x000fe20000000f00 */
[----:B------:R-:W-:Y:S01]  /*42e0*/  HMMA.16816.F32.BF16 R20, R8, R100, RZ ;  /* 0x000000640814723c */ /* 0x000fe200000418ff */
[----:B------:R-:W-:-:S06]  /*42f0*/  IMAD.MOV.U32 R48, RZ, RZ, R139 ;  /* 0x000000ffff307224 */ /* 0x000fcc00078e008b */
[----:B------:R-:W-:Y:S01]  /*4300*/  MOV R100, R127 ;  /* 0x0000007f00647202 */ /* 0x000fe20000000f00 */
[----:B------:R-:W-:Y:S01]  /*4310*/  HMMA.16816.F32.BF16 R16, R8, R104, RZ ;  /* 0x000000680810723c */ /* 0x000fe200000418ff */
[----:B------:R-:W-:-:S06]  /*4320*/  IMAD.MOV.U32 R101, RZ, RZ, R126 ;  /* 0x000000ffff657224 */ /* 0x000fcc00078e007e */
[----:B------:R-:W-:Y:S01]  /*4330*/  IMAD.MOV.U32 R105, RZ, RZ, R125 ;  /* 0x000000ffff697224 */ /* 0x000fe200078e007d */
[----:B------:R-:W-:Y:S01]  /*4340*/  HMMA.16816.F32.BF16 R80, R4, R56, R32 ;  /* 0x000000380450723c */ /* 0x000fe20000041820 */
[----:B------:R-:W-:-:S06]  /*4350*/  MOV R104, R124 ;  /* 0x0000007c00687202 */ /* 0x000fcc0000000f00 */
[----:B------:R-:W-:Y:S01]  /*4360*/  IMAD.MOV.U32 R35, RZ, RZ, R120 ;  /* 0x000000ffff237224 */ /* 0x000fe200078e0078 */
[----:B------:R-:W-:Y:S07]  /*4370*/  HMMA.16816.F32.BF16 R168, R4, R72, R36 ;  /* 0x0000004804a8723c */ /* 0x000fee0000041824 */
[----:B------:R-:W-:Y:S01]  /*4380*/  IMAD.MOV.U32 R73, RZ, RZ, R142 ;  /* 0x000000ffff497224 */ /* 0x000fe200078e008e */
[----:B------:R-:W-:Y:S01]  /*4390*/  HMMA.16816.F32.BF16 R36, R8, R78, RZ ;  /* 0x0000004e0824723c */ /* 0x000fe200000418ff */
[----:B------:R-:W-:-:S06]  /*43a0*/  IMAD.MOV.U32 R72, RZ, RZ, R121 ;  /* 0x000000ffff487224 */ /* 0x000fcc00078e0079 */
[----:B------:R-:W-:Y:S01]  /*43b0*/  MOV R78, R35 ;  /* 0x00000023004e7202 */ /* 0x000fe20000000f00 */
[----:B------:R-:W-:Y:S01]  /*43c0*/  HMMA.16816.F32.BF16 R136, R4, R68, R28 ;  /* 0x000000440488723c */ /* 0x000fe2000004181c */
[----:B------:R-:W-:Y:S01]  /*43d0*/  IMAD.MOV.U32 R79, RZ, RZ, R96 ;  /* 0x000000ffff4f7224 */ /* 0x000fe200078e0060 */
[----:B------:R-:W-:-:S06]  /*43e0*/  MOV R96, R61 ;  /* 0x0000003d00607202 */ /* 0x000fcc0000000f00 */
[C---:B------:R-:W-:Y:S08]  /*43f0*/  HMMA.16816.F32.BF16 R124, R4.reuse, R64, R24 ;  /* 0x00000040047c723c */ /* 0x040ff00000041818 */
[C---:B------:R-:W-:Y:S08]  /*4400*/  HMMA.16816.F32.BF16 R120, R4.reuse, R52, R20 ;  /* 0x000000340478723c */ /* 0x040ff00000041814 */
[----:B------:R-:W-:Y:S08]  /*4410*/  HMMA.16816.F32.BF16 R140, R4, R44, R16 ;  /* 0x0000002c048c723c */ /* 0x000ff00000041810 */
[C---:B------:R-:W-:Y:S07]  /*4420*/  HMMA.16816.F32.BF16 R32, R8.reuse, R86, RZ ;  /* 0x000000560820723c */ /* 0x040fee00000418ff */
[----:B------:R-:W-:Y:S01]  /*4430*/  IMAD.MOV.U32 R86, RZ, RZ, R49 ;  /* 0x000000ffff567224 */ /* 0x000fe200078e0031 */
[----:B------:R-:W-:Y:S01]  /*4440*/  HMMA.16816.F32.BF16 R28, R8, R90, RZ ;  /* 0x0000005a081c723c */ /* 0x000fe200000418ff */
[----:B------:R-:W-:-:S02]  /*4450*/  IMAD.MOV.U32 R49, RZ, RZ, R205 ;  /* 0x000000ffff317224 */ /* 0x000fc400078e00cd */
[----:B------:R-:W-:Y:S01]  /*4460*/  IMAD.MOV.U32 R87, RZ, RZ, R97 ;  /* 0x000000ffff577224 */ /* 0x000fe200078e0061 */
[----:B------:R-:W-:Y:S01]  /*4470*/  MOV R97, R48 ;  /* 0x0000003000617202 */ /* 0x000fe20000000f00 */
[----:B------:R-:W-:Y:S02]  /*4480*/  IMAD.MOV.U32 R48, RZ, RZ, R206 ;  /* 0x000000ffff307224 */ /* 0x000fe400078e00ce */
[----:B------:R-:W-:Y:S01]  /*4490*/  MOV R90, R204 ;  /* 0x000000cc005a7202 */ /* 0x000fe20000000f00 */
[----:B------:R-:W-:Y:S01]  /*44a0*/  HMMA.16816.F32.BF16 R24, R8, R94, RZ ;  /* 0x0000005e0818723c */ /* 0x000fe200000418ff */
[----:B------:R-:W-:-:S06]  /*44b0*/  IMAD.MOV.U32 R91, RZ, RZ, R60 ;  /* 0x000000ffff5b7224 */ /* 0x000fcc00078e003c */
[----:B------:R-:W-:Y:S01]  /*44c0*/  MOV R95, R104 ;  /* 0x00000068005f7202 */ /* 0x000fe20000000f00 */
[----:B------:R-:W-:Y:S01]  /*44d0*/  HMMA.16816.F32.BF16 R20, R8, R98, RZ ;  /* 0x000000620814723c */ /* 0x000fe200000418ff */
[----:B------:R-:W-:Y:S01]  /*44e0*/  IMAD.MOV.U32 R94, RZ, RZ, R73 ;  /* 0x000000ffff5e7224 */ /* 0x000fe200078e0049 */
[----:B------:R-:W-:Y:S01]  /*44f0*/  MOV R104, R88 ;  /* 0x0000005800687202 */ /* 0x000fe20000000f00 */
[----:B------:R-:W-:-:S04]  /*4500*/  IMAD.MOV.U32 R73, RZ, RZ, R93 ;  /* 0x000000ffff497224 */ /* 0x000fc800078e005d */
[----:B------:R-:W-:Y:S01]  /*4510*/  IMAD.MOV.U32 R98, RZ, RZ, R91 ;  /* 0x000000ffff627224 */ /* 0x000fe200078e005b */
[----:B------:R-:W-:Y:S01]  /*4520*/  HMMA.16816.F32.BF16 R16, R8, R102, RZ ;  /* 0x000000660810723c */ /* 0x000fe200000418ff */
[----:B------:R-:W-:Y:S01]  /*4530*/  IMAD.MOV.U32 R91, RZ, RZ, R100 ;  /* 0x000000ffff5b7224 */ /* 0x000fe200078e0064 */
[----:B------:R-:W-:Y:S02]  /*4540*/  MOV R99, R86 ;  /* 0x0000005600637202 */ /* 0x000fe40000000f00 */
[----:B------:R-:W-:-:S04]  /*4550*/  MOV R100, R85 ;  /* 0x0000005500647202 */ /* 0x000fc80000000f00 */
[----:B------:R-:W-:Y:S08]  /*4560*/  HMMA.16816.F32.BF16 R8, R8, R106, RZ ;  /* 0x0000006a0808723c */ /* 0x000ff000000418ff */
[C---:B------:R-:W-:Y:S08]  /*4570*/  HMMA.16816.F32.BF16 R40, R4.reuse, R62, R40 ;  /* 0x0000003e0428723c */ /* 0x040ff00000041828 */
[C---:B------:R-:W-:Y:S08]  /*4580*/  HMMA.16816.F32.BF16 R36, R4.reuse, R50, R36 ;  /* 0x000000320424723c */ /* 0x040ff00000041824 */
[C---:B------:R-:W-:Y:S08]  /*4590*/  HMMA.16816.F32.BF16 R32, R4.reuse, R74, R32 ;  /* 0x0000004a0420723c */ /* 0x040ff00000041820 */
[C---:B------:R-:W-:Y:S08]  /*45a0*/  HMMA.16816.F32.BF16 R28, R4.reuse, R58, R28 ;  /* 0x0000003a041c723c */ /* 0x040ff0000004181c */
[C---:B------:R-:W-:Y:S01]  /*45b0*/  HMMA.16816.F32.BF16 R68, R4.reuse, R70, R24 ;  /* 0x000000460444723c */ /* 0x040fe20000041818 */
[----:B------:R-:W-:Y:S07]  /*45c0*/  LDSM.16.MT88.4 R24, [R234+0x1100] ;  /* 0x00110000ea18783b */ /* 0x000fee0000004200 */
[C---:B------:R-:W-:Y:S01]  /*45d0*/  HMMA.16816.F32.BF16 R64, R4.reuse, R66, R20 ;  /* 0x000000420440723c */ /* 0x040fe20000041814 */
[----:B------:R-:W-:Y:S07]  /*45e0*/  LDSM.16.MT88.4 R20, [R236+0x1100] ;  /* 0x00110000ec14783b */ /* 0x000fee0000004200 */
[C---:B------:R-:W-:Y:S01]  /*45f0*/  HMMA.16816.F32.BF16 R52, R4.reuse, R54, R16 ;  /* 0x000000360434723c */ /* 0x040fe20000041810 */
[----:B------:R-:W1:Y:S07]  /*4600*/  LDSM.16.MT88.4 R16, [R233+0x1100] ;  /* 0x00110000e910783b */ /* 0x000e6e0000004200 */
[----:B------:R-:W-:Y:S07]  /*4610*/  HMMA.16816.F32.BF16 R44, R4, R46, R8 ;  /* 0x0000002e042c723c */ /* 0x000fee0000041808 */
[----:B------:R-:W-:-:S02]  /*4620*/  FFMA.FTZ R4, R149, c[0x0][0x2d0], -R3 ;  /* 0x0000b40095047a23 */ /* 0x000fc40000010803 */
[----:B------:R-:W-:Y:S02]  /*4630*/  FFMA.FTZ R5, R183, c[0x0][0x2d0], -R13 ;  /* 0x0000b400b7057a23 */ /* 0x000fe4000001080d */
[----:B------:R2:W-:Y:S08]  /*4640*/  MUFU.EX2 R149, R4 ;  /* 0x0000000400957308 */ /* 0x0005f00000000800 */
[----:B------:R-:W-:Y:S01]  /*4650*/  MUFU.EX2 R63, R5 ;  /* 0x00000005003f7308 */ /* 0x000fe20000000800 */
[----:B--2---:R-:W-:-:S07]  /*4660*/  FFMA.FTZ R4, R180, c[0x0][0x2d0], -R3 ;  /* 0x0000b400b4047a23 */ /* 0x004fce0000010803 */
[----:B------:R2:W3:Y:S02]  /*4670*/  MUFU.EX2 R204, R4 ;  /* 0x0000000400cc7308 */ /* 0x0004e40000000800 */
[----:B--2---:R-:W-:Y:S01]  /*4680*/  FFMA.FTZ R4, R150, c[0x0][0x2d0], -R3 ;  /* 0x0000b40096047a23 */ /* 0x004fe20000010803 */
[----:B---3--:R-:W-:-:S05]  /*4690*/  F2FP.BF16.PACK_AB R8, R204, R149 ;  /* 0x00000095cc08723e */ /* 0x008fca00000010ff */
[----:B------:R2:W-:Y:S02]  /*46a0*/  MUFU.EX2 R205, R4 ;  /* 0x0000000400cd7308 */ /* 0x0005e40000000800 */
[----:B--2---:R-:W-:-:S06]  /*46b0*/  FFMA.FTZ R4, R148, c[0x0][0x2d0], -R3 ;  /* 0x0000b40094047a23 */ /* 0x004fcc0000010803 */
        /* <DEDUP_REMOVED lines=14> */
[C---:B-1----:R-:W-:Y:S08]  /*47a0*/  HMMA.16816.F32.BF16 R176, R8.reuse, R16, R176 ;  /* 0x0000001008b0723c */ /* 0x042ff000000418b0 */
[----:B------:R-:W-:Y:S01]  /*47b0*/  HMMA.16816.F32.BF16 R40, R8, R18, R40 ;  /* 0x000000120828723c */ /* 0x000fe20000041828 */
[----:B--2---:R-:W-:-:S04]  /*47c0*/  FFMA.FTZ R4, R185, c[0x0][0x2d0], -R13 ;  /* 0x0000b400b9047a23 */ /* 0x004fc8000001080d */
[----:B------:R1:W-:Y:S03]  /*47d0*/  MUFU.EX2 R60, R4 ;  /* 0x00000004003c7308 */ /* 0x0003e60000000800 */
[C---:B------:R-:W-:Y:S08]  /*47e0*/  HMMA.16816.F32.BF16 R168, R8.reuse, R20, R168 ;  /* 0x0000001408a8723c */ /* 0x040ff000000418a8 */
[----:B------:R-:W-:Y:S01]  /*47f0*/  HMMA.16816.F32.BF16 R32, R8, R22, R32 ;  /* 0x000000160820723c */ /* 0x000fe20000041820 */
[----:B-1----:R-:W-:-:S07]  /*4800*/  FFMA.FTZ R4, R184, c[0x0][0x2d0], -R13 ;  /* 0x0000b400b8047a23 */ /* 0x002fce000001080d */
[C---:B------:R-:W-:Y:S01]  /*4810*/  HMMA.16816.F32.BF16 R172, R8.reuse, R24, R172 ;  /* 0x0000001808ac723c */ /* 0x040fe200000418ac */
[----:B------:R1:W2:Y:S07]  /*4820*/  MUFU.EX2 R150, R4 ;  /* 0x0000000400967308 */ /* 0x0002ae0000000800 */
[----:B------:R-:W-:Y:S01]  /*4830*/  HMMA.16816.F32.BF16 R36, R8, R26, R36 ;  /* 0x0000001a0824723c */ /* 0x000fe20000041824 */
[----:B-1----:R-:W-:Y:S01]  /*4840*/  FFMA.FTZ R4, R190, c[0x0][0x2d0], -R12 ;  /* 0x0000b400be047a23 */ /* 0x002fe2000001080c */
[----:B--2---:R-:W-:-:S03]  /*4850*/  F2FP.BF16.PACK_AB R6, R150, R63 ;  /* 0x0000003f9606723e */ /* 0x004fc600000010ff */
[----:B------:R1:W-:Y:S02]  /*4860*/  MUFU.EX2 R56, R4 ;  /* 0x0000000400387308 */ /* 0x0003e40000000800 */
[----:B-1----:R-:W-:-:S06]  /*4870*/  FFMA.FTZ R4, R189, c[0x0][0x2d0], -R12 ;  /* 0x0000b400bd047a23 */ /* 0x002fcc000001080c */
[----:B------:R1:W2:Y:S02]  /*4880*/  MUFU.EX2 R57, R4 ;  /* 0x0000000400397308 */ /* 0x0002a40000000800 */
[----:B-1----:R-:W-:Y:S01]  /*4890*/  FFMA.FTZ R4, R188, c[0x0][0x2d0], -R12 ;  /* 0x0000b400bc047a23 */ /* 0x002fe2000001080c */
[----:B--2---:R-:W-:-:S05]  /*48a0*/  F2FP.BF16.PACK_AB R5, R57, R56 ;  /* 0x000000383905723e */ /* 0x004fca00000010ff */
[----:B------:R1:W-:Y:S02]  /*48b0*/  MUFU.EX2 R59, R4 ;  /* 0x00000004003b7308 */ /* 0x0003e40000000800 */
[----:B-1----:R-:W-:-:S06]  /*48c0*/  FFMA.FTZ R4, R187, c[0x0][0x2d0], -R12 ;  /* 0x0000b400bb047a23 */ /* 0x002fcc000001080c */
[----:B------:R1:W2:Y:S02]  /*48d0*/  MUFU.EX2 R62, R4 ;  /* 0x00000004003e7308 */ /* 0x0002a40000000800 */
[----:B-1----:R-:W-:Y:S02]  /*48e0*/  F2FP.BF16.PACK_AB R4, R60, R58 ;  /* 0x0000003a3c04723e */ /* 0x002fe400000010ff */
[----:B--2---:R-:W-:-:S07]  /*48f0*/  F2FP.BF16.PACK_AB R7, R62, R59 ;  /* 0x0000003b3e07723e */ /* 0x004fce00000010ff */
[C---:B------:R-:W-:Y:S08]  /*4900*/  HMMA.16816.F32.BF16 R180, R4.reuse, R16, R196 ;  /* 0x0000001004b4723c */ /* 0x040ff000000418c4 */
[C---:B------:R-:W-:Y:S01]  /*4910*/  HMMA.16816.F32.BF16 R184, R4.reuse, R18, R116 ;  /* 0x0000001204b8723c */ /* 0x040fe20000041874 */
[----:B------:R-:W1:Y:S06]  /*4920*/  LDSM.16.MT88.4 R16, [R235+0x1100] ;  /* 0x00110000eb10783b */ /* 0x000e6c0000004200 */
[----:B------:R-:W-:Y:S01]  /*4930*/  IMAD.MOV.U32 R117, RZ, RZ, R48 ;  /* 0x000000ffff757224 */ /* 0x000fe200078e0030 */
[----:B------:R-:W-:Y:S01]  /*4940*/  MOV R118, R49 ;  /* 0x0000003100767202 */ /* 0x000fe20000000f00 */
[----:B------:R-:W-:Y:S01]  /*4950*/  IMAD.MOV.U32 R116, RZ, RZ, R90 ;  /* 0x000000ffff747224 */ /* 0x000fe200078e005a */
[----:B------:R-:W-:Y:S01]  /*4960*/  HMMA.16816.F32.BF16 R196, R4, R20, R224 ;  /* 0x0000001404c4723c */ /* 0x000fe200000418e0 */
[----:B------:R-:W-:-:S02]  /*4970*/  IMAD.MOV.U32 R119, RZ, RZ, R191 ;  /* 0x000000ffff777224 */ /* 0x000fc400078e00bf */
[----:B------:R-:W-:Y:S01]  /*4980*/  IMAD.MOV.U32 R90, RZ, RZ, R105 ;  /* 0x000000ffff5a7224 */ /* 0x000fe200078e0069 */
[----:B------:R-:W-:Y:S01]  /*4990*/  MOV R93, R244 ;  /* 0x000000f4005d7202 */ /* 0x000fe20000000f00 */
[----:B------:R-:W-:-:S03]  /*49a0*/  IMAD.MOV.U32 R105, RZ, RZ, R92 ;  /* 0x000000ffff697224 */ /* 0x000fc600078e005c */
[C---:B------:R-:W-:Y:S01]  /*49b0*/  HMMA.16816.F32.BF16 R48, R4.reuse, R22, R112 ;  /* 0x000000160430723c */ /* 0x040fe20000041870 */
[----:B------:R-:W2:Y:S07]  /*49c0*/  LDSM.16.MT88.4 R20, [R234+0x3100] ;  /* 0x00310000ea14783b */ /* 0x000eae0000004200 */
[C---:B------:R-:W-:Y:S08]  /*49d0*/  HMMA.16816.F32.BF16 R188, R4.reuse, R24, R216 ;  /* 0x0000001804bc723c */ /* 0x040ff000000418d8 */
[----:B------:R-:W-:Y:S01]  /*49e0*/  HMMA.16816.F32.BF16 R192, R4, R26, R192 ;  /* 0x0000001a04c0723c */ /* 0x000fe200000418c0 */
[----:B------:R-:W3:Y:S07]  /*49f0*/  LDSM.16.MT88.4 R24, [R233+0x3100] ;  /* 0x00310000e918783b */ /* 0x000eee0000004200 */
[-C--:B-1----:R-:W-:Y:S08]  /*4a00*/  HMMA.16816.F32.BF16 R224, R8, R16.reuse, R80 ;  /* 0x0000001008e0723c */ /* 0x082ff00000041850 */
[----:B------:R-:W-:Y:S07]  /*4a10*/  HMMA.16816.F32.BF16 R80, R4, R16, R116 ;  /* 0x000000100450723c */ /* 0x000fee0000041874 */
[----:B------:R-:W-:Y:S01]  /*4a20*/  MOV R118, R79 ;  /* 0x0000004f00767202 */ /* 0x000fe20000000f00 */
[----:B------:R-:W-:Y:S01]  /*4a30*/  IMAD.MOV.U32 R116, RZ, RZ, R87 ;  /* 0x000000ffff747224 */ /* 0x000fe200078e0057 */
[----:B------:R-:W-:Y:S01]  /*4a40*/  HMMA.16816.F32.BF16 R216, R8, R18, R28 ;  /* 0x0000001208d8723c */ /* 0x000fe2000004181c */
[----:B------:R-:W-:Y:S01]  /*4a50*/  IMAD.MOV.U32 R79, RZ, RZ, R84 ;  /* 0x000000ffff4f7224 */ /* 0x000fe200078e0054 */
[----:B------:R-:W-:Y:S01]  /*4a60*/  LDSM.16.MT88.4 R28, [R235+0x3100] ;  /* 0x00310000eb1c783b */ /* 0x000fe20000004200 */
[----:B------:R-:W-:Y:S01]  /*4a70*/  IMAD.MOV.U32 R117, RZ, RZ, R78 ;  /* 0x000000ffff757224 */ /* 0x000fe200078e004e */
[----:B------:R-:W-:Y:S01]  /*4a80*/  MOV R78, R101 ;  /* 0x00000065004e7202 */ /* 0x000fe20000000f00 */
[----:B------:R-:W-:-:S02]  /*4a90*/  IMAD.MOV.U32 R119, RZ, RZ, R72 ;  /* 0x000000ffff777224 */ /* 0x000fc400078e0048 */
[----:B------:R-:W-:Y:S01]  /*4aa0*/  IMAD.MOV.U32 R72, RZ, RZ, R89 ;  /* 0x000000ffff487224 */ /* 0x000fe200078e0059 */
[----:B------:R-:W-:Y:S01]  /*4ab0*/  HMMA.16816.F32.BF16 R84, R4, R18, R144 ;  /* 0x000000120454723c */ /* 0x000fe20000041890 */
[----:B------:R-:W1:Y:S01]  /*4ac0*/  LDSM.16.MT88.4 R16, [R236+0x3100] ;  /* 0x00310000ec10783b */ /* 0x000e620000004200 */
[----:B------:R-:W-:Y:S02]  /*4ad0*/  IMAD.MOV.U32 R101, RZ, RZ, R246 ;  /* 0x000000ffff657224 */ /* 0x000fe400078e00f6 */
[----:B------:R-:W-:Y:S01]  /*4ae0*/  IMAD.MOV.U32 R89, RZ, RZ, R76 ;  /* 0x000000ffff597224 */ /* 0x000fe200078e004c */
[----:B------:R-:W-:Y:S01]  /*4af0*/  MOV R76, R242 ;  /* 0x000000f2004c7202 */ /* 0x000fe20000000f00 */
[----:B------:R-:W-:Y:S02]  /*4b00*/  IMAD.MOV.U32 R92, RZ, RZ, R245 ;  /* 0x000000ffff5c7224 */ /* 0x000fe400078e00f5 */
        /* <DEDUP_REMOVED lines=13> */
[----:B--2---:R-:W-:Y:S01]  /*4be0*/  HMMA.16816.F32.BF16 R112, R4, R20, R116 ;  /* 0x000000140470723c */ /* 0x004fe20000041874 */
[----:B------:R-:W-:Y:S01]  /*4bf0*/  IMAD.MOV.U32 R100, RZ, RZ, R88 ;  /* 0x000000ffff647224 */ /* 0x000fe200078e0058 */
[----:B------:R2:W5:Y:S01]  /*4c00*/  LDL.LU R246, [R1+0x70] ;  /* 0x0000700001f67983 */ /* 0x0005620000300800 */
[----:B------:R-:W-:-:S02]  /*4c10*/  IMAD.MOV.U32 R92, RZ, RZ, R76 ;  /* 0x000000ffff5c7224 */ /* 0x000fc400078e004c */
[----:B------:R-:W-:Y:S02]  /*4c20*/  IMAD.MOV.U32 R88, RZ, RZ, R77 ;  /* 0x000000ffff587224 */ /* 0x000fe400078e004d */
[----:B------:R-:W-:Y:S02]  /*4c30*/  IMAD.MOV.U32 R134, RZ, RZ, R240 ;  /* 0x000000ffff867224 */ /* 0x000fe400078e00f0 */
[----:B------:R-:W-:Y:S01]  /*4c40*/  IMAD.MOV.U32 R75, RZ, RZ, R94 ;  /* 0x000000ffff4b7224 */ /* 0x000fe200078e005e */
[----:B------:R-:W-:Y:S01]  /*4c50*/  MOV R119, R102 ;  /* 0x0000006600777202 */ /* 0x000fe20000000f00 */
[----:B------:R-:W-:Y:S02]  /*4c60*/  IMAD.MOV.U32 R76, RZ, RZ, R132 ;  /* 0x000000ffff4c7224 */ /* 0x000fe400078e0084 */
[----:B------:R-:W-:Y:S01]  /*4c70*/  IMAD.MOV.U32 R74, RZ, RZ, R103 ;  /* 0x000000ffff4a7224 */ /* 0x000fe200078e0067 */
[C---:B---3--:R-:W-:Y:S01]  /*4c80*/  HMMA.16816.F32.BF16 R96, R4.reuse, R24, R96 ;  /* 0x000000180460723c */ /* 0x048fe20000041860 */
[----:B------:R-:W-:Y:S01]  /*4c90*/  IMAD.MOV.U32 R77, RZ, RZ, R133 ;  /* 0x000000ffff4d7224 */ /* 0x000fe200078e0085 */
[----:B------:R-:W-:Y:S01]  /*4ca0*/  MOV R133, R238 ;  /* 0x000000ee00857202 */ /* 0x000fe20000000f00 */
        /* <DEDUP_REMOVED lines=22> */
[----:B------:R-:W-:Y:S01]  /*4e10*/  HMMA.16816.F32.BF16 R64, R8, R22, R64 ;  /* 0x000000160840723c */ /* 0x000fe20000041840 */
[----:B------:R-:W-:Y:S01]  /*4e20*/  IMAD.MOV.U32 R74, RZ, RZ, R95 ;  /* 0x000000ffff4a7224 */ /* 0x000fe200078e005f */
[----:B------:R-:W-:Y:S01]  /*4e30*/  MOV R95, R135 ;  /* 0x00000087005f7202 */ /* 0x000fe20000000f00 */
[----:B------:R-:W-:Y:S01]  /*4e40*/  IMAD.MOV.U32 R94, RZ, RZ, R133 ;  /* 0x000000ffff5e7224 */ /* 0x000fe200078e0085 */
[----:B------:R2:W5:Y:S04]  /*4e50*/  LDL.LU R243, [R1+0x64] ;  /* 0x0000640001f37983 */ /* 0x0005680000300800 */
[C---:B------:R-:W-:Y:S01]  /*4e60*/  HMMA.16816.F32.BF16 R100, R4.reuse, R26, R212 ;  /* 0x0000001a0464723c */ /* 0x040fe200000418d4 */
[----:B------:R2:W5:Y:S04]  /*4e70*/  LDL.LU R242, [R1+0x60] ;  /* 0x0000600001f27983 */ /* 0x0005680000300800 */
[----:B------:R2:W5:Y:S02]  /*4e80*/  LDL.LU R241, [R1+0x5c] ;  /* 0x00005c0001f17983 */ /* 0x0005640000300800 */
[----:B------:R-:W-:Y:S01]  /*4e90*/  MOV R213, R134 ;  /* 0x0000008600d57202 */ /* 0x000fe20000000f00 */
[----:B------:R-:W-:Y:S01]  /*4ea0*/  IMAD.MOV.U32 R214, RZ, RZ, R132 ;  /* 0x000000ffffd67224 */ /* 0x000fe200078e0084 */
[----:B------:R-:W-:Y:S01]  /*4eb0*/  HMMA.16816.F32.BF16 R144, R4, R28, R144 ;  /* 0x0000001c0490723c */ /* 0x000fe20000041890 */
[----:B------:R-:W-:Y:S01]  /*4ec0*/  IMAD.MOV.U32 R215, RZ, RZ, R117 ;  /* 0x000000ffffd77224 */ /* 0x000fe200078e0075 */
[----:B------:R2:W5:Y:S01]  /*4ed0*/  LDL.LU R240, [R1+0x58] ;  /* 0x0000580001f07983 */ /* 0x0005620000300800 */
[----:B------:R-:W-:-:S05]  /*4ee0*/  IMAD.MOV.U32 R212, RZ, RZ, R92 ;  /* 0x000000ffffd47224 */ /* 0x000fca00078e005c */
[C---:B------:R-:W-:Y:S01]  /*4ef0*/  HMMA.16816.F32.BF16 R132, R4.reuse, R18, R156 ;  /* 0x000000120484723c */ /* 0x040fe2000004189c */
[----:B------:R-:W-:Y:S01]  /*4f00*/  IMAD.MOV.U32 R92, RZ, RZ, R232 ;  /* 0x000000ffff5c7224 */ /* 0x000fe200078e00e8 */
[----:B------:R2:W5:Y:S04]  /*4f10*/  LDL.LU R239, [R1+0x54] ;  /* 0x0000540001ef7983 */ /* 0x0005680000300800 */
[----:B------:R2:W5:Y:S01]  /*4f20*/  LDL.LU R238, [R1+0x50] ;  /* 0x0000500001ee7983 */ /* 0x0005620000300800 */
[----:B------:R-:W-:Y:S01]  /*4f30*/  IMAD.MOV.U32 R157, RZ, RZ, R88 ;  /* 0x000000ffff9d7224 */ /* 0x000fe200078e0058 */
[----:B------:R-:W-:Y:S01]  /*4f40*/  MOV R158, R79 ;  /* 0x0000004f009e7202 */ /* 0x000fe20000000f00 */
[----:B------:R-:W-:Y:S01]  /*4f50*/  IMAD.MOV.U32 R156, RZ, RZ, R89 ;  /* 0x000000ffff9c7224 */ /* 0x000fe200078e0059 */
[----:B------:R-:W-:Y:S01]  /*4f60*/  MOV R89, R76 ;  /* 0x0000004c00597202 */ /* 0x000fe20000000f00 */
[----:B------:R-:W-:Y:S01]  /*4f70*/  IMAD.MOV.U32 R159, RZ, RZ, R78 ;  /* 0x000000ffff9f7224 */ /* 0x000fe200078e004e */
[C---:B------:R-:W-:Y:S01]  /*4f80*/  HMMA.16816.F32.BF16 R116, R4.reuse, R22, R208 ;  /* 0x000000160474723c */ /* 0x040fe200000418d0 */
[----:B------:R-:W-:Y:S01]  /*4f90*/  IMAD.MOV.U32 R88, RZ, RZ, R77 ;  /* 0x000000ffff587224 */ /* 0x000fe200078e004d */
[----:B------:R2:W5:Y:S04]  /*4fa0*/  LDL.LU R237, [R1+0x4c] ;  /* 0x00004c0001ed7983 */ /* 0x0005680000300800 */
[----:B------:R2:W5:Y:S01]  /*4fb0*/  LDL.LU R232, [R1+0x48] ;  /* 0x0000480001e87983 */ /* 0x0005620000300800 */
[----:B------:R-:W-:Y:S01]  /*4fc0*/  PLOP3.LUT P0, PT, PT, PT, UP0, 0x40, 0x0 ;  /* 0x000000000000781c */ /* 0x000fe20003f0e808 */
[----:B------:R-:W-:Y:S07]  /*4fd0*/  HMMA.16816.F32.BF16 R76, R4, R30, R160 ;  /* 0x0000001e044c723c */ /* 0x000fee00000418a0 */
[----:B------:R-:W-:Y:S01]  /*4fe0*/  FFMA.FTZ R4, R221, c[0x0][0x2d0], -R3 ;  /* 0x0000b400dd047a23 */ /* 0x000fe20000010803 */
[----:B------:R-:W-:Y:S01]  /*4ff0*/  MOV R162, R95 ;  /* 0x0000005f00a27202 */ /* 0x000fe20000000f00 */
[----:B------:R-:W-:Y:S01]  /*5000*/  IMAD.MOV.U32 R7, RZ, RZ, R94 ;  /* 0x000000ffff077224 */ /* 0x000fe200078e005e */
[----:B------:R-:W-:Y:S01]  /*5010*/  HMMA.16816.F32.BF16 R52, R8, R18, R52 ;  /* 0x000000120834723c */ /* 0x000fe20000041834 */
[----:B------:R1:W-:Y:S01]  /*5020*/  MUFU.EX2 R23, R4 ;  /* 0x0000000400177308 */ /* 0x0003e20000000800 */
[----:B------:R-:W-:Y:S01]  /*5030*/  IMAD.MOV.U32 R160, RZ, RZ, R92 ;  /* 0x000000ffffa07224 */ /* 0x000fe200078e005c */
[----:B------:R-:W-:Y:S01]  /*5040*/  MOV R5, R213 ;  /* 0x000000d500057202 */ /* 0x000fe20000000f00 */
[----:B------:R-:W-:-:S02]  /*5050*/  IMAD.MOV.U32 R161, RZ, RZ, R93 ;  /* 0x000000ffffa17224 */ /* 0x000fc400078e005d */
[----:B------:R-:W-:Y:S02]  /*5060*/  IMAD.MOV.U32 R6, RZ, RZ, R214 ;  /* 0x000000ffff067224 */ /* 0x000fe400078e00d6 */
[----:B------:R-:W-:Y:S01]  /*5070*/  HMMA.16816.F32.BF16 R92, R8, R24, R136 ;  /* 0x00000018085c723c */ /* 0x000fe20000041888 */
[----:B------:R-:W-:-:S06]  /*5080*/  IMAD.MOV.U32 R163, RZ, RZ, R212 ;  /* 0x000000ffffa37224 */ /* 0x000fcc00078e00d4 */
[----:B------:R-:W-:Y:S01]  /*5090*/  MOV R139, R215 ;  /* 0x000000d7008b7202 */ /* 0x000fe20000000f00 */
[C---:B------:R-:W-:Y:S01]  /*50a0*/  HMMA.16816.F32.BF16 R208, R8.reuse, R20, R124 ;  /* 0x0000001408d0723c */ /* 0x040fe2000004187c */
[----:B-1----:R-:W-:Y:S01]  /*50b0*/  FFMA.FTZ R4, R207, c[0x0][0x2d0], -R3 ;  /* 0x0000b400cf047a23 */ /* 0x002fe20000010803 */
[----:B------:R-:W-:Y:S01]  /*50c0*/  MOV R137, R159 ;  /* 0x0000009f00897202 */ /* 0x000fe20000000f00 */
[----:B------:R-:W-:Y:S02]  /*50d0*/  IMAD.MOV.U32 R138, RZ, RZ, R6 ;  /* 0x000000ffff8a7224 */ /* 0x000fe400078e0006 */
[----:B------:R1:W-:Y:S01]  /*50e0*/  MUFU.EX2 R25, R4 ;  /* 0x0000000400197308 */ /* 0x0003e20000000800 */
[----:B------:R-:W-:Y:S01]  /*50f0*/  IMAD.MOV.U32 R136, RZ, RZ, R158 ;  /* 0x000000ffff887224 */ /* 0x000fe200078e009e */
[----:B------:R-:W-:Y:S01]  /*5100*/  MOV R207, R137 ;  /* 0x0000008900cf7202 */ /* 0x000fe20000000f00 */
[----:B------:R-:W-:Y:S01]  /*5110*/  HMMA.16816.F32.BF16 R124, R8, R16, R120 ;  /* 0x00000010087c723c */ /* 0x000fe20000041878 */
[----:B------:R-:W-:Y:S01]  /*5120*/  IMAD.MOV.U32 R6, RZ, RZ, R162 ;  /* 0x000000ffff067224 */ /* 0x000fe200078e00a2 */
[----:B------:R-:W-:Y:S01]  /*5130*/  LDSM.16.MT88.4 R120, [R234+0x3900] ;  /* 0x00390000ea78783b */ /* 0x000fe20000004200 */
[----:B------:R-:W-:-:S05]  /*5140*/  IMAD.MOV.U32 R221, RZ, RZ, R136 ;  /* 0x000000ffffdd7224 */ /* 0x000fca00078e0088 */
[----:B------:R-:W-:Y:S01]  /*5150*/  HMMA.16816.F32.BF16 R212, R8, R26, R68 ;  /* 0x0000001a08d4723c */ /* 0x000fe20000041844 */
[--C-:B-1----:R-:W-:Y:S02]  /*5160*/  FFMA.FTZ R4, R220, c[0x0][0x2d0], -R3.reuse ;  /* 0x0000b400dc047a23 */ /* 0x102fe40000010803 */
[----:B------:R-:W-:-:S04]  /*5170*/  FFMA.FTZ R3, R203, c[0x0][0x2d0], -R3 ;  /* 0x0000b400cb037a23 */ /* 0x000fc80000010803 */
[----:B------:R-:W-:Y:S01]  /*5180*/  MOV R70, R156 ;  /* 0x0000009c00467202 */ /* 0x000fe20000000f00 */
[----:B------:R-:W-:Y:S01]  /*5190*/  IMAD.MOV.U32 R71, RZ, RZ, R157 ;  /* 0x000000ffff477224 */ /* 0x000fe200078e009d */
[C---:B------:R-:W-:Y:S01]  /*51a0*/  HMMA.16816.F32.BF16 R140, R8.reuse, R28, R140 ;  /* 0x0000001c088c723c */ /* 0x040fe2000004188c */
[----:B------:R1:W-:Y:S01]  /*51b0*/  MUFU.EX2 R24, R3 ;  /* 0x0000000300187308 */ /* 0x0003e20000000800 */
[----:B------:R-:W3:Y:S01]  /*51c0*/  LDSM.16.MT88.4 R156, [R234+0x1900] ;  /* 0x00190000ea9c783b */ /* 0x000ee20000004200 */
[----:B------:R-:W-:Y:S01]  /*51d0*/  IMAD.MOV.U32 R69, RZ, RZ, R6 ;  /* 0x000000ffff457224 */ /* 0x000fe200078e0006 */
[----:B------:R-:W-:Y:S01]  /*51e0*/  MOV R6, R107 ;  /* 0x0000006b00067202 */ /* 0x000fe20000000f00 */
[----:B------:R-:W-:Y:S01]  /*51f0*/  IMAD.MOV.U32 R107, RZ, RZ, R72 ;  /* 0x000000ffff6b7224 */ /* 0x000fe200078e0048 */
[----:B------:R-:W-:Y:S02]  /*5200*/  MOV R27, R71 ;  /* 0x00000047001b7202 */ /* 0x000fe40000000f00 */
[----:B------:R-:W-:Y:S01]  /*5210*/  HMMA.16816.F32.BF16 R44, R8, R30, R44 ;  /* 0x0000001e082c723c */ /* 0x000fe2000004182c */
[----:B------:R-:W4:Y:S01]  /*5220*/  MUFU.EX2 R26, R4 ;  /* 0x00000004001a7308 */ /* 0x000f220000000800 */
[----:B------:R-:W-:-:S05]  /*5230*/  MOV R28, R6 ;  /* 0x00000006001c7202 */ /* 0x000fca0000000f00 */
[----:B------:R-:W-:Y:S02]  /*5240*/  FADD.FTZ R9, R108, R14 ;  /* 0x0000000e6c097221 */ /* 0x000fe40000010000 */
[--C-:B-1----:R-:W-:Y:S02]  /*5250*/  FFMA.FTZ R3, R222, c[0x0][0x2d0], -R0.reuse ;  /* 0x0000b400de037a23 */ /* 0x102fe40000010800 */
[----:B------:R-:W-:Y:S02]  /*5260*/  FADD.FTZ R10, R70, R223 ;  /* 0x000000df460a7221 */ /* 0x000fe40000010000 */
[----:B------:R1:W-:Y:S01]  /*5270*/  MUFU.EX2 R19, R3 ;  /* 0x0000000300137308 */ /* 0x0003e20000000800 */
[----:B------:R-:W-:Y:S02]  /*5280*/  IMAD.MOV.U32 R223, RZ, RZ, R107 ;  /* 0x000000ffffdf7224 */ /* 0x000fe400078e006b */
[----:B-1----:R-:W-:-:S05]  /*5290*/  FFMA.FTZ R3, R202, c[0x0][0x2d0], -R0 ;  /* 0x0000b400ca037a23 */ /* 0x002fca0000010800 */
[----:B------:R1:W-:Y:S02]  /*52a0*/  MUFU.EX2 R20, R3 ;  /* 0x0000000300147308 */ /* 0x0003e40000000800 */
[--C-:B-1----:R-:W-:Y:S02]  /*52b0*/  FFMA.FTZ R3, R201, c[0x0][0x2d0], -R0.reuse ;  /* 0x0000b400c9037a23 */ /* 0x102fe40000010800 */
[----:B------:R-:W-:-:S04]  /*52c0*/  FFMA.FTZ R0, R200, c[0x0][0x2d0], -R0 ;  /* 0x0000b400c8007a23 */ /* 0x000fc80000010800 */
[----:B------:R-:W-:Y:S08]  /*52d0*/  MUFU.EX2 R22, R3 ;  /* 0x0000000300167308 */ /* 0x000ff00000000800 */
[----:B------:R1:W-:Y:S02]  /*52e0*/  MUFU.EX2 R21, R0 ;  /* 0x0000000000157308 */ /* 0x0003e40000000800 */
[----:B-1----:R-:W-:-:S02]  /*52f0*/  FFMA.FTZ R0, R139, c[0x0][0x2d0], -R13 ;  /* 0x0000b4008b007a23 */ /* 0x002fc4000001080d */
[----:B------:R-:W-:-:S04]  /*5300*/  IMAD.MOV.U32 R139, RZ, RZ, R7 ;  /* 0x000000ffff8b7224 */ /* 0x000fc800078e0007 */
[----:B------:R1:W-:Y:S01]  /*5310*/  MUFU.EX2 R16, R0 ;  /* 0x0000000000107308 */ /* 0x0003e20000000800 */
[----:B------:R-:W-:-:S04]  /*5320*/  IMAD.MOV.U32 R7, RZ, RZ, R163 ;  /* 0x000000ffff077224 */ /* 0x000fc800078e00a3 */
[----:B------:R-:W-:Y:S02]  /*5330*/  IMAD.MOV.U32 R68, RZ, RZ, R7 ;  /* 0x000000ffff447224 */ /* 0x000fe400078e0007 */
[----:B------:R-:W-:Y:S02]  /*5340*/  IMAD.MOV.U32 R7, RZ, RZ, R90 ;  /* 0x000000ffff077224 */ /* 0x000fe400078e005a */
[----:B------:R-:W-:Y:S02]  /*5350*/  FADD.FTZ R8, R69, R68 ;  /* 0x0000004445087221 */ /* 0x000fe40000010000 */
[----:B------:R-:W-:Y:S02]  /*5360*/  IMAD.MOV.U32 R31, RZ, RZ, R7 ;  /* 0x000000ffff1f7224 */ /* 0x000fe400078e0007 */
[----:B-1----:R-:W-:Y:S01]  /*5370*/  FFMA.FTZ R0, R5, c[0x0][0x2d0], -R13 ;  /* 0x0000b40005007a23 */ /* 0x002fe2000001080d */
[----:B------:R-:W-:-:S03]  /*5380*/  MOV R5, R161 ;  /* 0x000000a100057202 */ /* 0x000fc60000000f00 */
[----:B------:R1:W1:Y:S02]  /*5390*/  MUFU.EX2 R17, R0 ;  /* 0x0000000000117308 */ /* 0x0002640000000800 */
[----:B------:R-:W-:Y:S02]  /*53a0*/  FFMA.FTZ R3, R5, c[0x0][0x2d0], -R12 ;  /* 0x0000b40005037a23 */ /* 0x000fe4000001080c */
[----:B------:R-:W-:Y:S01]  /*53b0*/  IMAD.MOV.U32 R5, RZ, RZ, R106 ;  /* 0x000000ffff057224 */ /* 0x000fe200078e006a */
[----:B------:R-:W-:Y:S02]  /*53c0*/  MOV R106, R91 ;  /* 0x0000005b006a7202 */ /* 0x000fe40000000f00 */
[----:B------:R-:W-:Y:S01]  /*53d0*/  MOV R91, R166 ;  /* 0x000000a6005b7202 */ /* 0x000fe20000000f00 */
[----:B------:R-:W-:Y:S01]  /*53e0*/  IMAD.MOV.U32 R29, RZ, RZ, R5 ;  /* 0x000000ffff1d7224 */ /* 0x000fe200078e0005 */
[----:B----4-:R-:W-:Y:S01]  /*53f0*/  F2FP.BF16.PACK_AB R166, R24, R26 ;  /* 0x0000001a18a6723e */ /* 0x010fe200000010ff */
[----:B------:R-:W-:Y:S01]  /*5400*/  LDSM.16.MT88.4 R4, [R235+0x3900] ;  /* 0x00390000eb04783b */ /* 0x000fe20000004200 */
[----:B------:R-:W-:Y:S01]  /*5410*/  MOV R30, R106 ;  /* 0x0000006a001e7202 */ /* 0x000fe20000000f00 */
[--C-:B-1----:R-:W-:Y:S01]  /*5420*/  FFMA.FTZ R0, R160, c[0x0][0x2d0], -R13.reuse ;  /* 0x0000b400a0007a23 */ /* 0x102fe2000001080d */
[----:B------:R-:W-:Y:S01]  /*5430*/  F2FP.BF16.PACK_AB R200, R17, R16 ;  /* 0x0000001011c8723e */ /* 0x000fe200000010ff */
[----:B------:R-:W1:Y:S02]  /*5440*/  LDSM.16.MT88.4 R160, [R233+0x1900] ;  /* 0x00190000e9a0783b */ /* 0x000e640000004200 */
[----:B------:R4:W-:Y:S02]  /*5450*/  MUFU.EX2 R18, R0 ;  /* 0x0000000000127308 */ /* 0x0009e40000000800 */
[----:B----4-:R-:W-:Y:S01]  /*5460*/  FFMA.FTZ R0, R167, c[0x0][0x2d0], -R13 ;  /* 0x0000b400a7007a23 */ /* 0x010fe2000001080d */
[----:B------:R-:W-:-:S05]  /*5470*/  MOV R167, R15 ;  /* 0x0000000f00a77202 */ /* 0x000fca0000000f00 */
[----:B------:R4:W2:Y:S01]  /*5480*/  MUFU.EX2 R15, R0 ;  /* 0x00000000000f7308 */ /* 0x0008a20000000800 */
[----:B------:R-:W-:Y:S01]  /*5490*/  IMAD.MOV.U32 R90, RZ, RZ, R167 ;  /* 0x000000ffff5a7224 */ /* 0x000fe200078e00a7 */
[----:B------:R-:W-:Y:S01]  /*54a0*/  F2FP.BF16.PACK_AB R167, R21, R22 ;  /* 0x0000001615a7723e */ /* 0x000fe200000010ff */
[----:B----4-:R-:W-:Y:S01]  /*54b0*/  FFMA.FTZ R0, R138, c[0x0][0x2d0], -R12 ;  /* 0x0000b4008a007a23 */ /* 0x010fe2000001080c */
[----:B--2---:R-:W-:Y:S01]  /*54c0*/  F2FP.BF16.PACK_AB R202, R15, R18 ;  /* 0x000000120fca723e */ /* 0x004fe200000010ff */
[----:B------:R-:W-:-:S03]  /*54d0*/  IMAD.MOV.U32 R138, RZ, RZ, R74 ;  /* 0x000000ffff8a7224 */ /* 0x000fc600078e004a */
[----:B------:R2:W-:Y:S01]  /*54e0*/  MUFU.EX2 R11, R0 ;  /* 0x00000000000b7308 */ /* 0x0005e20000000800 */
[----:B------:R-:W-:Y:S02]  /*54f0*/  IMAD.MOV.U32 R220, RZ, RZ, R138 ;  /* 0x000000ffffdc7224 */ /* 0x000fe400078e008a */
[----:B--2---:R-:W-:Y:S01]  /*5500*/  FFMA.FTZ R0, R139, c[0x0][0x2d0], -R12 ;  /* 0x0000b4008b007a23 */ /* 0x004fe2000001080c */
[----:B------:R-:W-:-:S04]  /*5510*/  MOV R139, R75 ;  /* 0x0000004b008b7202 */ /* 0x000fc80000000f00 */
[----:B------:R2:W4:Y:S01]  /*5520*/  MUFU.EX2 R13, R0 ;  /* 0x00000000000d7308 */ /* 0x0005220000000800 */
[----:B------:R-:W-:Y:S02]  /*5530*/  MOV R222, R139 ;  /* 0x0000008b00de7202 */ /* 0x000fe40000000f00 */
[----:B------:R-:W-:Y:S01]  /*5540*/  LDSM.16.MT88.4 R136, [R236+0x3900] ;  /* 0x00390000ec88783b */ /* 0x000fe20000004200 */
[----:B--2---:R-:W-:Y:S01]  /*5550*/  FFMA.FTZ R0, R73, c[0x0][0x2d0], -R12 ;  /* 0x0000b40049007a23 */ /* 0x004fe2000001080c */
[----:B----4-:R-:W-:-:S03]  /*5560*/  F2FP.BF16.PACK_AB R201, R13, R11 ;  /* 0x0000000b0dc9723e */ /* 0x010fc600000010ff */
[----:B------:R2:W-:Y:S01]  /*5570*/  MUFU.EX2 R12, R3 ;  /* 0x00000003000c7308 */ /* 0x0005e20000000800 */
[----:B------:R-:W4:Y:S07]  /*5580*/  LDSM.16.MT88.4 R72, [R236+0x1900] ;  /* 0x00190000ec48783b */ /* 0x000f2e0000004200 */
[----:B------:R-:W1:Y:S01]  /*5590*/  MUFU.EX2 R14, R0 ;  /* 0x00000000000e7308 */ /* 0x000e620000000800 */
[----:B--2---:R-:W-:Y:S01]  /*55a0*/  FADD.FTZ R3, R165, R164 ;  /* 0x000000a4a5037221 */ /* 0x004fe20000010000 */
[----:B------:R-:W-:-:S02]  /*55b0*/  F2FP.BF16.PACK_AB R164, R25, R23 ;  /* 0x0000001719a4723e */ /* 0x000fc400000010ff */
[----:B------:R-:W-:Y:S02]  /*55c0*/  F2FP.BF16.PACK_AB R165, R20, R19 ;  /* 0x0000001314a5723e */ /* 0x000fe400000010ff */
[----:B-1----:R-:W-:Y:S01]  /*55d0*/  F2FP.BF16.PACK_AB R203, R14, R12 ;  /* 0x0000000c0ecb723e */ /* 0x002fe200000010ff */
[----:B------:R-:W-:-:S04]  /*55e0*/  IMAD.MOV.U32 R0, RZ, RZ, R89 ;  /* 0x000000ffff007224 */ /* 0x000fc800078e0059 */
[----:B---3--:R-:W-:Y:S01]  /*55f0*/  HMMA.16816.F32.BF16 R172, R164, R156, R172 ;  /* 0x0000009ca4ac723c */ /* 0x008fe200000418ac */
[----:B------:R-:W-:Y:S02]  /*5600*/  FADD.FTZ R0, R0, R3 ;  /* 0x0000000300007221 */ /* 0x000fe40000010000 */
[----:B------:R-:W-:-:S05]  /*5610*/  FADD.FTZ R3, R252, R9 ;  /* 0x00000009fc037221 */ /* 0x000fca0000010000 */
[C---:B------:R-:W-:Y:S08]  /*5620*/  HMMA.16816.F32.BF16 R188, R200.reuse, R156, R188 ;  /* 0x0000009cc8bc723c */ /* 0x040ff000000418bc */
[-C--:B------:R-:W-:Y:S08]  /*5630*/  HMMA.16816.F32.BF16 R192, R200, R158.reuse, R192 ;  /* 0x0000009ec8c0723c */ /* 0x080ff000000418c0 */
[C---:B------:R-:W-:Y:S07]  /*5640*/  HMMA.16816.F32.BF16 R156, R164.reuse, R158, R36 ;  /* 0x0000009ea49c723c */ /* 0x040fee0000041824 */
[----:B------:R-:W-:Y:S01]  /*5650*/  MOV R37, R111 ;  /* 0x0000006f00257202 */ /* 0x000fe20000000f00 */
[----:B------:R-:W-:Y:S01]  /*5660*/  HMMA.16816.F32.BF16 R176, R164, R160, R176 ;  /* 0x000000a0a4b0723c */ /* 0x000fe200000418b0 */
[----:B------:R-:W-:Y:S01]  /*5670*/  MOV R38, R109 ;  /* 0x0000006d00267202 */ /* 0x000fe20000000f00 */
[----:B------:R-:W-:Y:S01]  /*5680*/  IMAD.MOV.U32 R36, RZ, RZ, R110 ;  /* 0x000000ffff247224 */ /* 0x000fe200078e006e */
[----:B------:R-:W-:Y:S01]  /*5690*/  MOV R39, R88 ;  /* 0x0000005800277202 */ /* 0x000fe20000000f00 */
[----:B------:R-:W-:-:S02]  /*56a0*/  FADD.FTZ R10, R37, R10 ;  /* 0x0000000a250a7221 */ /* 0x000fc40000010000 */
[----:B------:R-:W-:Y:S02]  /*56b0*/  FADD.FTZ R9, R38, R0 ;  /* 0x0000000026097221 */ /* 0x000fe40000010000 */
[----:B------:R-:W-:Y:S01]  /*56c0*/  HMMA.16816.F32.BF16 R180, R200, R160, R180 ;  /* 0x000000a0c8b4723c */ /* 0x000fe200000418b4 */
[----:B------:R-:W-:-:S07]  /*56d0*/  FADD.FTZ R8, R36, R8 ;  /* 0x0000000824087221 */ /* 0x000fce0000010000 */
[-C--:B------:R-:W-:Y:S08]  /*56e0*/  HMMA.16816.F32.BF16 R184, R200, R162.reuse, R184 ;  /* 0x000000a2c8b8723c */ /* 0x080ff000000418b8 */
[----:B------:R-:W-:Y:S07]  /*56f0*/  HMMA.16816.F32.BF16 R160, R164, R162, R40 ;  /* 0x000000a2a4a0723c */ /* 0x000fee0000041828 */
[----:B------:R-:W-:Y:S01]  /*5700*/  MOV R41, R104 ;  /* 0x0000006800297202 */ /* 0x000fe20000000f00 */
[----:B------:R-:W-:Y:S01]  /*5710*/  IMAD.MOV.U32 R42, RZ, RZ, R91 ;  /* 0x000000ffff2a7224 */ /* 0x000fe200078e005b */
[----:B------:R-:W-:Y:S01]  /*5720*/  HMMA.16816.F32.BF16 R144, R200, R4, R144 ;  /* 0x00000004c890723c */ /* 0x000fe20000041890 */
[----:B------:R-:W-:Y:S01]  /*5730*/  IMAD.MOV.U32 R40, RZ, RZ, R105 ;  /* 0x000000ffff287224 */ /* 0x000fe200078e0069 */
[----:B------:R-:W-:Y:S01]  /*5740*/  MOV R43, R90 ;  /* 0x0000005a002b7202 */ /* 0x000fe20000000f00 */
[----:B------:R-:W-:Y:S01]  /*5750*/  FADD.FTZ R0, R41, R10 ;  /* 0x0000000a29007221 */ /* 0x000fe20000010000 */
[----:B------:R-:W1:Y:S01]  /*5760*/  LDSM.16.MT88.4 R88, [R235+0x1900] ;  /* 0x00190000eb58783b */ /* 0x000e620000004200 */
[----:B------:R-:W-:-:S03]  /*5770*/  FADD.FTZ R9, R42, R9 ;  /* 0x000000092a097221 */ /* 0x000fc60000010000 */
[----:B------:R-:W-:Y:S01]  /*5780*/  HMMA.16816.F32.BF16 R140, R164, R4, R140 ;  /* 0x00000004a48c723c */ /* 0x000fe2000004188c */
[----:B------:R-:W2:Y:S06]  /*5790*/  LDSM.16.MT88.4 R104, [R233+0x3900] ;  /* 0x00390000e968783b */ /* 0x000eac0000004200 */
[----:B------:R-:W-:Y:S01]  /*57a0*/  FADD.FTZ R4, R39, R3 ;  /* 0x0000000327047221 */ /* 0x000fe20000010000 */
[----:B----4-:R-:W-:Y:S01]  /*57b0*/  HMMA.16816.F32.BF16 R196, R200, R72, R196 ;  /* 0x00000048c8c4723c */ /* 0x010fe200000418c4 */
[----:B------:R-:W-:Y:S02]  /*57c0*/  FADD.FTZ R3, R40, R8 ;  /* 0x0000000828037221 */ /* 0x000fe40000010000 */
        /* <DEDUP_REMOVED lines=28> */
[----:B--2---:R-:W-:Y:S01]  /*5990*/  HMMA.16816.F32.BF16 R96, R200, R104, R96 ;  /* 0x00000068c860723c */ /* 0x004fe20000041860 */
        /* <DEDUP_REMOVED lines=23> */
[----:B------:R-:W-:Y:S01]  /*5b10*/  FADD.FTZ R5, R12, R5 ;  /* 0x000000050c057221 */ /* 0x000fe20000010000 */
[C---:B------:R-:W-:Y:S01]  /*5b20*/  HMMA.16816.F32.BF16 R168, R164.reuse, R72, R168 ;  /* 0x00000048a4a8723c */ /* 0x040fe200000418a8 */
[----:B------:R-:W-:Y:S01]  /*5b30*/  FADD.FTZ R4, R18, R4 ;  /* 0x0000000412047221 */ /* 0x000fe20000010000 */
[----:B------:R1:W-:Y:S06]  /*5b40*/  STL [R1+0x14], R0 ;  /* 0x0000140001007387 */ /* 0x0003ec0000100800 */
[C---:B------:R-:W-:Y:S08]  /*5b50*/  HMMA.16816.F32.BF16 R76, R164.reuse, R88, R224 ;  /* 0x00000058a44c723c */ /* 0x040ff000000418e0 */
[C---:B------:R-:W-:Y:S08]  /*5b60*/  HMMA.16816.F32.BF16 R92, R164.reuse, R104, R92 ;  /* 0x00000068a45c723c */ /* 0x040ff0000004185c */
[----:B------:R-:W-:Y:S01]  /*5b70*/  HMMA.16816.F32.BF16 R108, R164, R120, R208 ;  /* 0x00000078a46c723c */ /* 0x000fe200000418d0 */
[----:B-1----:R-:W-:-:S07]  /*5b80*/  FADD.FTZ R0, R14, R5 ;  /* 0x000000050e007221 */ /* 0x002fce0000010000 */
        /* <DEDUP_REMOVED lines=12> */
[----:B------:R-:W-:Y:S05]  /*5c50*/  @P0 BRA `(.L_x_2873) ;  /* 0x0000405000000947 */ /* 0x000fea0003800000 */
[----:B------:R-:W2:Y:S04]  /*5c60*/  LDL R221, [R1+0x28] ;  /* 0x0000280001dd7983 */ /* 0x000ea80000100800 */
[----:B------:R-:W3:Y:S01]  /*5c70*/  LDL R27, [R1+0x8] ;  /* 0x00000800011b7983 */ /* 0x000ee20000100800 */
[----:B------:R-:W-:Y:S01]  /*5c80*/  MOV R155, R2 ;  /* 0x00000002009b7202 */ /* 0x000fe20000000f00 */
[----:B------:R-:W-:Y:S01]  /*5c90*/  IMAD.MOV.U32 R149, RZ, RZ, R152 ;  /* 0x000000ffff957224 */ /* 0x000fe200078e0098 */
[----:B------:R-:W-:Y:S01]  /*5ca0*/  UIADD3 UR7, UR7, -0x2, URZ ;  /* 0xfffffffe07077890 */ /* 0x000fe2000fffe03f */
[----:B-1----:R-:W-:-:S02]  /*5cb0*/  IMAD.MOV.U32 R0, RZ, RZ, R153 ;  /* 0x000000ffff007224 */ /* 0x002fc400078e0099 */
        /* <DEDUP_REMOVED lines=10> */
[----:B------:R1:W-:Y:S02]  /*5d60*/  STL [R1], R4 ;  /* 0x0000000401007387 */ /* 0x0003e40000100800 */
[----:B------:R-:W2:Y:S01]  /*5d70*/  LDL R27, [R1+0x38] ;  /* 0x00003800011b7983 */ /* 0x000ea20000100800 */
[----:B------:R-:W-:Y:S02]  /*5d80*/  SEL R3, RZ, 0x10, P3 ;  /* 0x00000010ff037807 */ /* 0x000fe40001800000 */
[----:B-1----:R-:W-:Y:S02]  /*5d90*/  SEL R2, RZ, 0x10, P4 ;  /* 0x00000010ff027807 */ /* 0x002fe40002000000 */
[----:B------:R-:W-:Y:S02]  /*5da0*/  ISETP.NE.U32.AND P6, PT, R3, RZ, PT ;  /* 0x000000ff0300720c */ /* 0x000fe40003fc5070 */
[----:B------:R-:W-:-:S02]  /*5db0*/  ISETP.NE.U32.AND P2, PT, R2, RZ, PT ;  /* 0x000000ff0200720c */ /* 0x000fc40003f45070 */
[----:B------:R-:W-:Y:S02]  /*5dc0*/  IADD3 R3, -R3, 0x10, RZ ;  /* 0x0000001003037810 */ /* 0x000fe40007ffe1ff */
[----:B------:R-:W-:Y:S02]  /*5dd0*/  IADD3 R2, -R2, 0x10, RZ ;  /* 0x0000001002027810 */ /* 0x000fe40007ffe1ff */
[----:B------:R-:W-:Y:S02]  /*5de0*/  LOP3.LUT R3, R3, 0xf, RZ, 0xc0, !PT ;  /* 0x0000000f03037812 */ /* 0x000fe400078ec0ff */
[----:B------:R-:W-:Y:S01]  /*5df0*/  LOP3.LUT R2, R2, 0xf, RZ, 0xc0, !PT ;  /* 0x0000000f02027812 */ /* 0x000fe200078ec0ff */
[----:B--2---:R-:W-:Y:S01]  /*5e00*/  IMAD.SHL.U32 R252, R27, 0x2, RZ ;  /* 0x000000021bfc7824 */ /* 0x004fe200078e00ff */
[----:B------:R-:W-:Y:S05]  /*5e10*/  BRA `(.L_x_2874) ;  /* 0x0000044000007947 */ /* 0x000fea0003800000 */
.L_x_2876:
[----:B------:R-:W2:Y:S01]  /*5e20*/  LDL R148, [R1+0x24] ;  /* 0x0000240001947983 */ /* 0x000ea20000100800 */
[----:B------:R-:W-:Y:S01]  /*5e30*/  IMAD.MOV.U32 R150, RZ, RZ, c[0x0][0x2b8] ;  /* 0x0000ae00ff967624 */ /* 0x000fe200078e00ff */
[----:B------:R-:W-:Y:S01]  /*5e40*/  ULEA UR4, UR7, UR10, 0x6 ;  /* 0x0000000a07047291 */ /* 0x000fe2000f8e303f */
[----:B------:R-:W-:Y:S01]  /*5e50*/  IMAD.MOV.U32 R152, RZ, RZ, RZ ;  /* 0x000000ffff987224 */ /* 0x000fe200078e00ff */
[----:B------:R-:W3:Y:S02]  /*5e60*/  LDL.64 R230, [R1+0x30] ;  /* 0x0000300001e67983 */ /* 0x000ee40000100a00 */
[----:B------:R-:W-:Y:S02]  /*5e70*/  ISETP.NE.AND P1, PT, R150, 0x1, PT ;  /* 0x000000019600780c */ /* 0x000fe40003f25270 */
[----:B------:R-:W4:Y:S01]  /*5e80*/  LDL R228, [R1+0x4] ;  /* 0x0000040001e47983 */ /* 0x000f220000100800 */
[----:B------:R-:W-:Y:S03]  /*5e90*/  IMAD.U32 R3, RZ, RZ, UR4 ;  /* 0x00000004ff037e24 */ /* 0x000fe6000f8e00ff */
[----:B------:R-:W5:Y:S02]  /*5ea0*/  LDL R229, [R1] ;  /* 0x0000000001e57983 */ /* 0x000f640000100800 */
[----:B--2---:R-:W-:Y:S05]  /*5eb0*/  IADD3 R3, R3, -0x40, R148 ;  /* 0xffffffc003037810 */ /* 0x004fea0007ffe094 */
[----:B------:R-:W-:Y:S04]  /*5ec0*/  @P1 IMAD.HI.U32 R148, R3, c[0x0][0x2bc], RZ ;  /* 0x0000af0003941a27 */ /* 0x000fe800078e00ff */
[--C-:B------:R-:W-:Y:S01]  /*5ed0*/  IMAD.MOV.U32 R2, RZ, RZ, R3.reuse ;  /* 0x000000ffff027224 */ /* 0x100fe200078e0003 */
[----:B------:R-:W-:Y:S04]  /*5ee0*/  @P1 SHF.R.U32.HI R2, RZ, c[0x0][0x2c0], R148 ;  /* 0x0000b000ff021a19 */ /* 0x000fe80000011694 */
[C---:B------:R-:W-:Y:S04]  /*5ef0*/  @!P5 IADD3 R148, P0, R2.reuse, UR14, RZ ;  /* 0x0000000e0294dc10 */ /* 0x040fe8000ff1e0ff */
[----:B------:R-:W-:Y:S01]  /*5f00*/  @!P5 LEA.HI.X.SX32 R151, R2, UR11, 0x1, P0 ;  /* 0x0000000b0297dc11 */ /* 0x000fe200080f0eff */
[----:B------:R-:W-:Y:S01]  /*5f10*/  IMAD.MOV R2, RZ, RZ, -R2 ;  /* 0x000000ffff027224 */ /* 0x000fe200078e0a02 */
[----:B------:R-:W-:Y:S03]  /*5f20*/  @!P5 LEA R150, P0, R148, c[0x0][0x2a0], 0x2 ;  /* 0x0000a8009496da11 */ /* 0x000fe600078010ff */
[----:B------:R-:W-:Y:S01]  /*5f30*/  IMAD R153, R2, c[0x0][0x2b8], R3 ;  /* 0x0000ae0002997a24 */ /* 0x000fe200078e0203 */
[----:B------:R-:W-:Y:S04]  /*5f40*/  @!P5 LEA.HI.X R151, R148, c[0x0][0x2a4], R151, 0x2, P0 ;  /* 0x0000a9009497da11 */ /* 0x000fe800000f1497 */
[----:B------:R-:W-:Y:S01]  /*5f50*/  STL [R1+0x10], R153 ;  /* 0x0000109901007387 */ /* 0x000fe20000100800 */
[----:B------:R-:W-:Y:S03]  /*5f60*/  SHF.R.S32.HI R2, RZ, 0x1f, R153 ;  /* 0x0000001fff027819 */ /* 0x000fe60000011499 */
[----:B------:R-:W2:Y:S02]  /*5f70*/  @!P5 LDG.E R152, [R150.64] ;  /* 0x0000000c9698d981 */ /* 0x000ea4000c1e1900 */
[----:B------:R-:W-:Y:S02]  /*5f80*/  IMAD R148, R2, c[0x0][0x1e0], RZ ;  /* 0x0000780002947a24 */ /* 0x000fe400078e02ff */
[C---:B------:R-:W-:Y:S04]  /*5f90*/  IMAD.WIDE.U32 R2, R153.reuse, c[0x0][0x1e0], RZ ;  /* 0x0000780099027a25 */ /* 0x040fe800078e00ff */
        /* <DEDUP_REMOVED lines=12> */
[----:B------:R-:W3:Y:S04]  /*6060*/  SHFL.IDX PT, R148, R3, RZ, 0x181f ;  /* 0x00181fff03947589 */ /* 0x000ee800000e0000 */
[----:B------:R-:W1:Y:S04]  /*6070*/  SHFL.IDX PT, R150, R2, RZ, 0x181f ;  /* 0x00181fff02967589 */ /* 0x000e6800000e0000 */
[----:B------:R-:W2:Y:S04]  /*6080*/  SHFL.IDX PT, R151, R2, 0x1, 0x181f ;  /* 0x00381f0002977f89 */ /* 0x000ea800000e0000 */
[----:B------:R-:W2:Y:S04]  /*6090*/  SHFL.IDX PT, R212, R3, 0x2, 0x181f ;  /* 0x00581f0003d47f89 */ /* 0x000ea800000e0000 */
[----:B------:R-:W2:Y:S04]  /*60a0*/  SHFL.IDX PT, R213, R2, 0x2, 0x181f ;  /* 0x00581f0002d57f89 */ /* 0x000ea800000e0000 */
[----:B------:R-:W2:Y:S01]  /*60b0*/  SHFL.IDX PT, R3, R3, 0x3, 0x181f ;  /* 0x00781f0003037f89 */ /* 0x000ea200000e0000 */
[----:B---3--:R-:W-:Y:S05]  /*60c0*/  IADD3 R152, P0, R230, R148, RZ ;  /* 0x00000094e6987210 */ /* 0x008fea0007f1e0ff */
[C---:B-1----:R-:W-:Y:S01]  /*60d0*/  IMAD.X R153, R231.reuse, 0x1, R150, P0 ;  /* 0x00000001e7997824 */ /* 0x042fe200000e0696 */
[----:B----4-:R-:W-:Y:S02]  /*60e0*/  IADD3 R210, P0, R148, R228, RZ ;  /* 0x000000e494d27210 */ /* 0x010fe40007f1e0ff */
[----:B------:R-:W1:Y:S02]  /*60f0*/  SHFL.IDX PT, R148, R2, 0x3, 0x181f ;  /* 0x00781f0002947f89 */ /* 0x000e6400000e0000 */
[-C--:B-----5:R-:W-:Y:S02]  /*6100*/  IADD3.X R211, R150, R229.reuse, RZ, P0, !PT ;  /* 0x000000e596d37210 */ /* 0x0a0fe400007fe4ff */
[----:B------:R3:W-:Y:S01]  /*6110*/  LDGSTS.E.BYPASS.LTC128B.128 [R252+0x4100], [R152.64], !P3 ;  /* 0x0410000098fc7fae */ /* 0x0007e2000d901d4c */
[----:B------:R-:W-:Y:S03]  /*6120*/  IADD3 R208, P0, R230, R206, RZ ;  /* 0x000000cee6d07210 */ /* 0x000fe60007f1e0ff */
[----:B------:R4:W-:Y:S02]  /*6130*/  LDGSTS.E.BYPASS.LTC128B.128 [R252+0x6100], [R210.64], !P4 ;  /* 0x06100000d2fc7fae */ /* 0x0009e4000e101d4c */
[----:B--2---:R-:W-:Y:S01]  /*6140*/  IMAD.X R209, R231, 0x1, R151, P0 ;  /* 0x00000001e7d17824 */ /* 0x004fe200000e0697 */
[----:B------:R-:W-:Y:S04]  /*6150*/  IADD3 R206, P0, R206, R228, RZ ;  /* 0x000000e4cece7210 */ /* 0x000fe80007f1e0ff */
[----:B------:R4:W-:Y:S01]  /*6160*/  LDGSTS.E.BYPASS.LTC128B.128 [R252+0x4900], [R208.64], !P3 ;  /* 0x04900000d0fc7fae */ /* 0x0009e2000d901d4c */
[----:B------:R-:W-:Y:S01]  /*6170*/  IMAD.X R207, R151, 0x1, R229, P0 ;  /* 0x0000000197cf7824 */ /* 0x000fe200000e06e5 */
[----:B------:R-:W-:Y:S04]  /*6180*/  IADD3 R204, P0, R230, R212, RZ ;  /* 0x000000d4e6cc7210 */ /* 0x000fe80007f1e0ff */
[----:B------:R4:W-:Y:S01]  /*6190*/  LDGSTS.E.BYPASS.LTC128B.128 [R252+0x6900], [R206.64], !P4 ;  /* 0x06900000cefc7fae */ /* 0x0009e2000e101d4c */
[----:B------:R-:W-:Y:S05]  /*61a0*/  IMAD.X R205, R231, 0x1, R213, P0 ;  /* 0x00000001e7cd7824 */ /* 0x000fea00000e06d5 */
[----:B------:R4:W-:Y:S01]  /*61b0*/  LDGSTS.E.BYPASS.LTC128B.128 [R252+0x5100], [R204.64], !P3 ;  /* 0x05100000ccfc7fae */ /* 0x0009e2000d901d4c */
[-C--:B---3--:R-:W-:Y:S04]  /*61c0*/  IADD3 R152, P0, R212, R228.reuse, RZ ;  /* 0x000000e4d4987210 */ /* 0x088fe80007f1e0ff */
[----:B------:R-:W-:Y:S02]  /*61d0*/  IADD3.X R153, R213, R229, RZ, P0, !PT ;  /* 0x000000e5d5997210 */ /* 0x000fe400007fe4ff */
[----:B------:R-:W-:Y:S03]  /*61e0*/  IADD3 R150, P0, R230, R3, RZ ;  /* 0x00000003e6967210 */ /* 0x000fe60007f1e0ff */
[----:B------:R4:W-:Y:S02]  /*61f0*/  LDGSTS.E.BYPASS.LTC128B.128 [R252+0x7100], [R152.64], !P4 ;  /* 0x0710000098fc7fae */ /* 0x0009e4000e101d4c */
[----:B-1----:R-:W-:Y:S01]  /*6200*/  IMAD.X R151, R231, 0x1, R148, P0 ;  /* 0x00000001e7977824 */ /* 0x002fe200000e0694 */
[----:B------:R-:W-:Y:S04]  /*6210*/  IADD3 R2, P0, R3, R228, RZ ;  /* 0x000000e403027210 */ /* 0x000fe80007f1e0ff */
[----:B------:R4:W-:Y:S01]  /*6220*/  LDGSTS.E.BYPASS.LTC128B.128 [R252+0x5900], [R150.64], !P3 ;  /* 0x0590000096fc7fae */ /* 0x0009e2000d901d4c */
[----:B------:R-:W-:Y:S05]  /*6230*/  IMAD.X R3, R148, 0x1, R229, P0 ;  /* 0x0000000194037824 */ /* 0x000fea00000e06e5 */
[----:B------:R4:W-:Y:S01]  /*6240*/  LDGSTS.E.BYPASS.LTC128B.128 [R252+0x7900], [R2.64], !P4 ;  /* 0x0790000002fc7fae */ /* 0x0009e2000e101d4c */
[----:B------:R-:W-:-:S05]  /*6250*/  BRA `(.L_x_2875) ;  /* 0x00000f0000007947 */ /* 0x000fca0003800000 */
.L_x_2874:
[----:B------:R-:W2:Y:S01]  /*6260*/  LDL R5, [R1+0x10] ;  /* 0x0000100001057983 */ /* 0x000ea20000100800 */
[----:B------:R-:W-:Y:S04]  /*6270*/  DEPBAR.LE SB0, 0x0 ;  /* 0x000080000000791a */ /* 0x000fe80000000000 */
[----:B------:R-:W-:Y:S01]  /*6280*/  SEL R7, RZ, 0x10, P3 ;  /* 0x00000010ff077807 */ /* 0x000fe20001800000 */
[----:B------:R-:W3:Y:S01]  /*6290*/  LDL R6, [R1+0xc] ;  /* 0x00000c0001067983 */ /* 0x000ee20000100800 */
[----:B------:R-:W-:Y:S02]  /*62a0*/  UISETP.GE.AND UP0, UPT, UR7, 0x1, UPT ;  /* 0x000000010700788c */ /* 0x000fe4000bf06270 */
[----:B------:R-:W-:Y:S03]  /*62b0*/  IADD3 R7, -R7, 0x10, RZ ;  /* 0x0000001007077810 */ /* 0x000fe60007ffe1ff */
[----:B------:R-:W4:Y:S01]  /*62c0*/  LDL.64 R58, [R1+0x30] ;  /* 0x00003000013a7983 */ /* 0x000f220000100a00 */
[----:B------:R-:W-:Y:S05]  /*62d0*/  LOP3.LUT R7, R7, 0xf, RZ, 0xc0, !PT ;  /* 0x0000000f07077812 */ /* 0x000fea00078ec0ff */
[----:B------:R-:W4:Y:S06]  /*62e0*/  LDL R57, [R1+0x4] ;  /* 0x0000040001397983 */ /* 0x000f2c0000100800 */
[----:B------:R-:W4:Y:S06]  /*62f0*/  LDL R56, [R1] ;  /* 0x0000000001387983 */ /* 0x000f2c0000100800 */
[----:B------:R-:W-:Y:S06]  /*6300*/  BAR.SYNC.DEFER_BLOCKING 0x0 ;  /* 0x0000000000007b1d */ /* 0x000fec0000010000 */
[----:B-----5:R-:W-:Y:S06]  /*6310*/  LDSM.16.M88.4 R64, [R239+0x8100] ;  /* 0x00810000ef40783b */ /* 0x020fec0000000200 */
[----:B------:R-:W-:Y:S06]  /*6320*/  LDSM.16.M88.4 R16, [R232+0x4100] ;  /* 0x00410000e810783b */ /* 0x000fec0000000200 */
[----:B------:R-:W-:Y:S06]  /*6330*/  LDSM.16.M88.4 R60, [R239+0xa100] ;  /* 0x00a10000ef3c783b */ /* 0x000fec0000000200 */
[----:B------:R-:W-:Y:S06]  /*6340*/  LDSM.16.M88.4 R32, [R232+0x4900] ;  /* 0x00490000e820783b */ /* 0x000fec0000000200 */
[----:B------:R-:W-:Y:S06]  /*6350*/  LDSM.16.M88.4 R48, [R232+0x5100] ;  /* 0x00510000e830783b */ /* 0x000fec0000000200 */
[----:B------:R-:W-:Y:S06]  /*6360*/  LDSM.16.M88.4 R204, [R232+0x5900] ;  /* 0x00590000e8cc783b */ /* 0x000fec0000000200 */
[----:B------:R-:W-:Y:S06]  /*6370*/  LDSM.16.M88.4 R208, [R241+0x8100] ;  /* 0x00810000f1d0783b */ /* 0x000fec0000000200 */
[----:B------:R-:W-:Y:S06]  /*6380*/  LDSM.16.M88.4 R212, [R243] ;  /* 0x00000000f3d4783b */ /* 0x000fec0000000200 */
[----:B------:R-:W-:Y:S06]  /*6390*/  LDSM.16.M88.4 R216, [R241+0xa100] ;  /* 0x00a10000f1d8783b */ /* 0x000fec0000000200 */
[----:B------:R-:W-:Y:S06]  /*63a0*/  LDSM.16.M88.4 R220, [R251] ;  /* 0x00000000fbdc783b */ /* 0x000fec0000000200 */
[----:B------:R-:W-:Y:S06]  /*63b0*/  LDSM.16.M88.4 R224, [R250] ;  /* 0x00000000fae0783b */ /* 0x000fec0000000200 */
[----:B------:R-:W-:Y:S01]  /*63c0*/  LDSM.16.M88.4 R228, [R249] ;  /* 0x00000000f9e4783b */ /* 0x000fe20000000200 */
[----:B--2---:R-:W-:Y:S05]  /*63d0*/  SHF.R.S32.HI R2, RZ, 0x1f, R5 ;  /* 0x0000001fff027819 */ /* 0x004fea0000011405 */
[----:B------:R-:W-:Y:S02]  /*63e0*/  IMAD R4, R2, c[0x0][0x208], RZ ;  /* 0x0000820002047a24 */ /* 0x000fe400078e02ff */
[C---:B------:R-:W-:Y:S04]  /*63f0*/  IMAD.WIDE.U32 R2, R5.reuse, c[0x0][0x208], RZ ;  /* 0x0000820005027a25 */ /* 0x040fe800078e00ff */
[----:B------:R-:W-:Y:S01]  /*6400*/  IMAD R4, R5, c[0x0][0x20c], R4 ;  /* 0x0000830005047a24 */ /* 0x000fe200078e0204 */
[----:B---3--:R-:W-:Y:S03]  /*6410*/  SHF.R.S32.HI R5, RZ, 0x1f, R6 ;  /* 0x0000001fff057819 */ /* 0x008fe60000011406 */
[----:B------:R-:W-:Y:S02]  /*6420*/  IMAD.IADD R3, R3, 0x1, R4 ;  /* 0x0000000103037824 */ /* 0x000fe400078e0204 */
[----:B------:R-:W-:Y:S02]  /*6430*/  IMAD R5, R5, c[0x0][0x218], RZ ;  /* 0x0000860005057a24 */ /* 0x000fe400078e02ff */
[C---:B------:R-:W-:Y:S04]  /*6440*/  IMAD.WIDE.U32 R2, R6.reuse, c[0x0][0x218], R2 ;  /* 0x0000860006027a25 */ /* 0x040fe800078e0002 */
[----:B------:R-:W-:Y:S01]  /*6450*/  IMAD R5, R6, c[0x0][0x21c], R5 ;  /* 0x0000870006057a24 */ /* 0x000fe200078e0205 */
[----:B------:R-:W-:Y:S02]  /*6460*/  IADD3 R4, P0, R2, UR20, RZ ;  /* 0x0000001402047c10 */ /* 0x000fe4000ff1e0ff */
[----:B------:R-:W-:Y:S02]  /*6470*/  SEL R6, RZ, 0x10, P4 ;  /* 0x00000010ff067807 */ /* 0x000fe40002000000 */
[----:B------:R-:W-:Y:S02]  /*6480*/  IADD3.X R3, R3, UR5, R5, P0, !PT ;  /* 0x0000000503037c10 */ /* 0x000fe400087fe405 */
[----:B------:R-:W-:Y:S02]  /*6490*/  LEA R2, P0, R4, c[0x0][0x1f8], 0x1 ;  /* 0x00007e0004027a11 */ /* 0x000fe400078008ff */
[----:B------:R-:W-:Y:S02]  /*64a0*/  IADD3 R6, -R6, 0x10, RZ ;  /* 0x0000001006067810 */ /* 0x000fe40007ffe1ff */
[----:B------:R-:W-:Y:S01]  /*64b0*/  LEA.HI.X R3, R4, c[0x0][0x1fc], R3, 0x1, P0 ;  /* 0x00007f0004037a11 */ /* 0x000fe200000f0c03 */
[----:B------:R-:W-:Y:S01]  /*64c0*/  SHFL.IDX PT, R28, R2, RZ, 0x181f ;  /* 0x00181fff021c7589 */ /* 0x000fe200000e0000 */
[----:B------:R-:W-:Y:S05]  /*64d0*/  LOP3.LUT R6, R6, 0xf, RZ, 0xc0, !PT ;  /* 0x0000000f06067812 */ /* 0x000fea00078ec0ff */
[----:B------:R-:W4:Y:S06]  /*64e0*/  SHFL.IDX PT, R4, R2, 0x3, 0x181f ;  /* 0x00781f0002047f89 */ /* 0x000f2c00000e0000 */
[----:B------:R-:W1:Y:S06]  /*64f0*/  SHFL.IDX PT, R5, R3, 0x3, 0x181f ;  /* 0x00781f0003057f89 */ /* 0x000e6c00000e0000 */
[----:B------:R-:W2:Y:S06]  /*6500*/  SHFL.IDX PT, R36, R3, RZ, 0x181f ;  /* 0x00181fff03247589 */ /* 0x000eac00000e0000 */
[----:B------:R-:W3:Y:S06]  /*6510*/  SHFL.IDX PT, R40, R2, 0x1, 0x181f ;  /* 0x00381f0002287f89 */ /* 0x000eec00000e0000 */
[----:B------:R2:W-:Y:S01]  /*6520*/  SHFL.IDX PT, R46, R2, 0x2, 0x181f ;  /* 0x00581f00022e7f89 */ /* 0x0005e200000e0000 */
[-C--:B----4-:R-:W-:Y:S05]  /*6530*/  IADD3 R52, P1, P0, R7, R4.reuse, R58 ;  /* 0x0000000407347210 */ /* 0x090fea000783e03a */
[----:B------:R-:W4:Y:S01]  /*6540*/  SHFL.IDX PT, R37, R3, 0x1, 0x181f ;  /* 0x00381f0003257f89 */ /* 0x000f2200000e0000 */
[-C--:B-1----:R-:W-:Y:S02]  /*6550*/  IADD3.X R53, RZ, R5.reuse, R59, P1, P0 ;  /* 0x00000005ff357210 */ /* 0x082fe40000fe043b */
[----:B------:R-:W-:Y:S03]  /*6560*/  IADD3 R54, P1, P0, R6, R4, R57 ;  /* 0x0000000406367210 */ /* 0x000fe6000783e039 */
[----:B------:R1:W3:Y:S01]  /*6570*/  SHFL.IDX PT, R47, R3, 0x2, 0x181f ;  /* 0x00581f00032f7f89 */ /* 0x0002e200000e0000 */
[----:B------:R-:W-:Y:S02]  /*6580*/  IADD3.X R55, RZ, R5, R56, P1, P0 ;  /* 0x00000005ff377210 */ /* 0x000fe40000fe0438 */
[-C--:B------:R-:W-:Y:S03]  /*6590*/  HMMA.16816.F32.BF16 R4, R64, R16.reuse, RZ ;  /* 0x000000104004723c */ /* 0x080fe600000418ff */
[----:B------:R-:W-:Y:S05]  /*65a0*/  IADD3 R38, P0, R58, R28, RZ ;  /* 0x0000001c3a267210 */ /* 0x000fea0007f1e0ff */
[C---:B------:R-:W-:Y:S04]  /*65b0*/  HMMA.16816.F32.BF16 R8, R60.reuse, R16, RZ ;  /* 0x000000103c08723c */ /* 0x040fe800000418ff */
[C---:B--2---:R-:W-:Y:S01]  /*65c0*/  IMAD.X R39, R59.reuse, 0x1, R36, P0 ;  /* 0x000000013b277824 */ /* 0x044fe200000e0624 */
[-C--:B------:R-:W-:Y:S03]  /*65d0*/  IADD3 R2, P0, R28, R57.reuse, RZ ;  /* 0x000000391c027210 */ /* 0x080fe60007f1e0ff */
[-C--:B------:R-:W-:Y:S01]  /*65e0*/  HMMA.16816.F32.BF16 R12, R60, R18.reuse, RZ ;  /* 0x000000123c0c723c */ /* 0x080fe200000418ff */
[----:B------:R2:W-:Y:S03]  /*65f0*/  LDGSTS.E.BYPASS.LTC128B.128 [R252+0x100], [R38.64], !P3 ;  /* 0x0010000026fc7fae */ /* 0x0005e6000d901d4c */
[--C-:B-1----:R-:W-:Y:S01]  /*6600*/  IMAD.X R3, R36, 0x1, R56.reuse, P0 ;  /* 0x0000000124037824 */ /* 0x102fe200000e0638 */
[----:B---3--:R-:W-:Y:S03]  /*6610*/  IADD3 R42, P0, R58, R40, RZ ;  /* 0x000000283a2a7210 */ /* 0x008fe60007f1e0ff */
[C---:B------:R-:W-:Y:S01]  /*6620*/  HMMA.16816.F32.BF16 R16, R64.reuse, R18, RZ ;  /* 0x000000124010723c */ /* 0x040fe200000418ff */
[----:B------:R1:W-:Y:S03]  /*6630*/  LDGSTS.E.BYPASS.LTC128B.128 [R252+0x2100], [R2.64], !P4 ;  /* 0x0210000002fc7fae */ /* 0x0003e6000e101d4c */
[----:B----4-:R-:W-:Y:S01]  /*6640*/  IMAD.X R43, R59, 0x1, R37, P0 ;  /* 0x000000013b2b7824 */ /* 0x010fe200000e0625 */
[-C--:B------:R-:W-:Y:S03]  /*6650*/  IADD3 R40, P0, R40, R57.reuse, RZ ;  /* 0x0000003928287210 */ /* 0x080fe60007f1e0ff */
[-C--:B------:R-:W-:Y:S01]  /*6660*/  HMMA.16816.F32.BF16 R20, R64, R32.reuse, RZ ;  /* 0x000000204014723c */ /* 0x080fe200000418ff */
[----:B------:R3:W-:Y:S03]  /*6670*/  LDGSTS.E.BYPASS.LTC128B.128 [R252+0x900], [R42.64], !P3 ;  /* 0x009000002afc7fae */ /* 0x0007e6000d901d4c */
[--C-:B------:R-:W-:Y:S01]  /*6680*/  IMAD.X R41, R37, 0x1, R56.reuse, P0 ;  /* 0x0000000125297824 */ /* 0x100fe200000e0638 */
[----:B------:R-:W-:Y:S03]  /*6690*/  IADD3 R44, P0, R58, R46, RZ ;  /* 0x0000002e3a2c7210 */ /* 0x000fe60007f1e0ff */
[C---:B------:R-:W-:Y:S01]  /*66a0*/  HMMA.16816.F32.BF16 R24, R60.reuse, R32, RZ ;  /* 0x000000203c18723c */ /* 0x040fe200000418ff */
[----:B------:R3:W-:Y:S03]  /*66b0*/  LDGSTS.E.BYPASS.LTC128B.128 [R252+0x2900], [R40.64], !P4 ;  /* 0x0290000028fc7fae */ /* 0x0007e6000e101d4c */
[----:B------:R-:W-:Y:S04]  /*66c0*/  IMAD.X R45, R59, 0x1, R47, P0 ;  /* 0x000000013b2d7824 */ /* 0x000fe800000e062f */
[-C--:B------:R-:W-:Y:S01]  /*66d0*/  HMMA.16816.F32.BF16 R28, R60, R34.reuse, RZ ;  /* 0x000000223c1c723c */ /* 0x080fe200000418ff */
[----:B------:R4:W-:Y:S03]  /*66e0*/  LDGSTS.E.BYPASS.LTC128B.128 [R252+0x1100], [R44.64], !P3 ;  /* 0x011000002cfc7fae */ /* 0x0009e6000d901d4c */
[----:B-1----:R-:W-:Y:S04]  /*66f0*/  IADD3 R2, P0, R46, R57, RZ ;  /* 0x000000392e027210 */ /* 0x002fe80007f1e0ff */
[C---:B------:R-:W-:Y:S04]  /*6700*/  HMMA.16816.F32.BF16 R32, R64.reuse, R34, RZ ;  /* 0x000000224020723c */ /* 0x040fe800000418ff */
[----:B------:R-:W-:Y:S01]  /*6710*/  IMAD.X R3, R47, 0x1, R56, P0 ;  /* 0x000000012f037824 */ /* 0x000fe200000e0638 */
[----:B------:R-:W-:Y:S03]  /*6720*/  PLOP3.LUT P0, PT, PT, PT, UP0, 0x80, 0x0 ;  /* 0x000000000000781c */ /* 0x000fe60003f0f008 */
[-C--:B--2---:R-:W-:Y:S01]  /*6730*/  HMMA.16816.F32.BF16 R36, R64, R48.reuse, RZ ;  /* 0x000000304024723c */ /* 0x084fe200000418ff */
[----:B------:R1:W-:Y:S06]  /*6740*/  LDGSTS.E.BYPASS.LTC128B.128 [R252+0x3100], [R2.64], !P4 ;  /* 0x0310000002fc7fae */ /* 0x0003ec000e101d4c */
[----:B------:R2:W-:Y:S01]  /*6750*/  LDGSTS.E.BYPASS.LTC128B.128.ZFILL [R252+0x1900], [R52.64], P6 ;  /* 0x0190000034fc7fae */ /* 0x0005e2000b141d4c */
[C---:B---3--:R-:W-:Y:S05]  /*6760*/  HMMA.16816.F32.BF16 R40, R60.reuse, R48, RZ ;  /* 0x000000303c28723c */ /* 0x048fea00000418ff */
[----:B------:R2:W-:Y:S03]  /*6770*/  LDGSTS.E.BYPASS.LTC128B.128.ZFILL [R252+0x3900], [R54.64], P2 ;  /* 0x0390000036fc7fae */ /* 0x0005e60009141d4c */
[-C--:B----4-:R-:W-:Y:S03]  /*6780*/  HMMA.16816.F32.BF16 R44, R60, R50.reuse, RZ ;  /* 0x000000323c2c723c */ /* 0x090fe600000418ff */
[----:B------:R-:W0:Y:S05]  /*6790*/  LDGDEPBAR ;  /* 0x00000000000079af */ /* 0x000e2a0000000000 */
[C---:B------:R-:W-:Y:S08]  /*67a0*/  HMMA.16816.F32.BF16 R48, R64.reuse, R50, RZ ;  /* 0x000000324030723c */ /* 0x040ff000000418ff */
        /* <DEDUP_REMOVED lines=25> */
[----:B------:R-:W4:Y:S07]  /*6940*/  LDSM.16.M88.4 R208, [R238+0x4900] ;  /* 0x00490000eed0783b */ /* 0x000f2e0000000200 */
[-C--:B--2---:R-:W-:Y:S08]  /*6950*/  HMMA.16816.F32.BF16 R4, R204, R212.reuse, R4 ;  /* 0x000000d4cc04723c */ /* 0x084ff00000041804 */
        /* <DEDUP_REMOVED lines=19> */
[----:B------:R-:W4:Y:S06]  /*6a90*/  LDSM.16.M88.4 R204, [R237+0x800] ;  /* 0x00080000edcc783b */ /* 0x000f2c0000000200 */
[----:B------:R-:W1:Y:S01]  /*6aa0*/  LDSM.16.M88.4 R224, [R237+0x1800] ;  /* 0x00180000ede0783b */ /* 0x000e620000000200 */
[-C--:B--2---:R-:W-:Y:S08]  /*6ab0*/  HMMA.16816.F32.BF16 R4, R208, R212.reuse, R4 ;  /* 0x000000d4d004723c */ /* 0x084ff00000041804 */
        /* <DEDUP_REMOVED lines=19> */
[----:B------:R-:W1:Y:S06]  /*6bf0*/  LDSM.16.M88.4 R208, [R232+0x6900] ;  /* 0x00690000e8d0783b */ /* 0x000e6c0000000200 */
[----:B------:R-:W4:Y:S01]  /*6c00*/  LDSM.16.M88.4 R224, [R232+0x7900] ;  /* 0x00790000e8e0783b */ /* 0x000f220000000200 */
[-C--:B--2---:R-:W-:Y:S08]  /*6c10*/  HMMA.16816.F32.BF16 R4, R204, R212.reuse, R4 ;  /* 0x000000d4cc04723c */ /* 0x084ff00000041804 */
        /* <DEDUP_REMOVED lines=17> */
[----:B------:R-:W-:Y:S07]  /*6d30*/  LDSM.16.M88.4 R220, [R246] ;  /* 0x00000000f6dc783b */ /* 0x000fee0000000200 */
[----:B------:R-:W-:Y:S01]  /*6d40*/  HMMA.16816.F32.BF16 R64, R204, R226, R64 ;  /* 0x000000e2cc40723c */ /* 0x000fe20000041840 */
[----:B------:R-:W3:Y:S06]  /*6d50*/  LDSM.16.M88.4 R204, [R247] ;  /* 0x00000000f7cc783b */ /* 0x000eec0000000200 */
[----:B------:R-:W4:Y:S01]  /*6d60*/  LDSM.16.M88.4 R224, [R245] ;  /* 0x00000000f5e0783b */ /* 0x000f220000000200 */
        /* <DEDUP_REMOVED lines=18> */
[----:B------:R-:W-:Y:S07]  /*6e90*/  LDSM.16.M88.4 R216, [R238+0x7100] ;  /* 0x00710000eed8783b */ /* 0x000fee0000000200 */
[----:B------:R-:W-:Y:S01]  /*6ea0*/  HMMA.16816.F32.BF16 R64, R208, R226, R64 ;  /* 0x000000e2d040723c */ /* 0x000fe20000041840 */
[----:B------:R-:W3:Y:S06]  /*6eb0*/  LDSM.16.M88.4 R208, [R238+0x6900] ;  /* 0x00690000eed0783b */ /* 0x000eec0000000200 */
        /* <DEDUP_REMOVED lines=23> */
[-C--:B-1----:R-:W-:Y:S01]  /*7030*/  HMMA.16816.F32.BF16 R4, R208, R212.reuse, R4 ;  /* 0x000000d4d004723c */ /* 0x082fe20000041804 */
[----:B------:R-:W-:Y:S04]  /*7040*/  DEPBAR.LE SB0, 0x0 ;  /* 0x000080000000791a */ /* 0x000fe80000000000 */
[----:B------:R-:W-:Y:S03]  /*7050*/  BAR.SYNC.DEFER_BLOCKING 0x0 ;  /* 0x0000000000007b1d */ /* 0x000fe60000010000 */
[C---:B--2---:R-:W-:Y:S08]  /*7060*/  HMMA.16816.F32.BF16 R8, R216.reuse, R212, R8 ;  /* 0x000000d4d808723c */ /* 0x044ff00000041808 */
        /* <DEDUP_REMOVED lines=10> */
[-C--:B----4-:R-:W-:Y:S08]  /*7110*/  HMMA.16816.F32.BF16 R52, R208, R224.reuse, R52 ;  /* 0x000000e0d034723c */ /* 0x090ff00000041834 */
[C---:B------:R-:W-:Y:S08]  /*7120*/  HMMA.16816.F32.BF16 R56, R216.reuse, R224, R56 ;  /* 0x000000e0d838723c */ /* 0x040ff00000041838 */
[-C--:B------:R-:W-:Y:S08]  /*7130*/  HMMA.16816.F32.BF16 R60, R216, R226.reuse, R60 ;  /* 0x000000e2d83c723c */ /* 0x080ff0000004183c */
[----:B------:R-:W-:Y:S01]  /*7140*/  HMMA.16816.F32.BF16 R64, R208, R226, R64 ;  /* 0x000000e2d040723c */ /* 0x000fe20000041840 */
[----:B------:R-:W-:-:S07]  /*7150*/  @P0 BRA `(.L_x_2876) ;  /* 0xffffecc000000947 */ /* 0x000fce000383ffff */
.L_x_2875:
[----:B----4-:R-:W-:Y:S01]  /*7160*/  FMNMX.FTZ R153, R4, R0, !PT ;  /* 0x0000000004997209 */ /* 0x010fe20007810000 */
[----:B------:R-:W-:Y:S01]  /*7170*/  STL [R1+0x48], R232 ;  /* 0x000048e801007387 */ /* 0x000fe20000100800 */
        /* <DEDUP_REMOVED lines=50> */
[----:B------:R-:W-:Y:S02]  /*74a0*/  FMNMX.FTZ R2, R61, R2, !PT ;  /* 0x000000023d027209 */ /* 0x000fe40007810000 */
[----:B------:R-:W-:Y:S02]  /*74b0*/  FMNMX.FTZ R148, R10, R155, !PT ;  /* 0x0000009b0a947209 */ /* 0x000fe40007810000 */
[----:B------:R-:W-:Y:S01]  /*74c0*/  ISETP.LT.AND P0, PT, RZ, UR7, PT ;  /* 0x00000007ff007c0c */ /* 0x000fe2000bf01270 */
[----:B------:R-:W-:Y:S01]  /*74d0*/  UIADD3 UR7, UR7, -0x1, URZ ;  /* 0xffffffff07077890 */ /* 0x000fe2000fffe03f */
        /* <DEDUP_REMOVED lines=8> */
[----:B------:R-:W-:Y:S03]  /*7560*/  FMNMX.FTZ R148, R30, R148, !PT ;  /* 0x000000941e947209 */ /* 0x000fe60007810000 */
[----:B------:R-:W-:Y:S01]  /*7570*/  FMUL.FTZ R204, R153, c[0x0][0x2d0] ;  /* 0x0000b40099cc7a20 */ /* 0x000fe20000410000 */
[----:B------:R-:W-:Y:S01]  /*7580*/  FMNMX.FTZ R148, R31, R148, !PT ;  /* 0x000000941f947209 */ /* 0x000fe20007810000 */
[----:B------:R-:W-:Y:S01]  /*7590*/  FADD.FTZ R0, -R153, R0 ;  /* 0x0000000099007221 */ /* 0x000fe20000010100 */
[----:B--2---:R-:W-:Y:S01]  /*75a0*/  FMNMX.FTZ R3, R3, R152, !PT ;  /* 0x0000009803037209 */ /* 0x004fe20007810000 */
[--C-:B------:R-:W-:Y:S01]  /*75b0*/  FFMA.FTZ R5, R5, c[0x0][0x2d0], -R204.reuse ;  /* 0x0000b40005057a23 */ /* 0x100fe200000108cc */
[----:B------:R-:W-:Y:S01]  /*75c0*/  FMNMX.FTZ R148, R42, R148, !PT ;  /* 0x000000942a947209 */ /* 0x000fe20007810000 */
[--C-:B------:R-:W-:Y:S02]  /*75d0*/  FFMA.FTZ R4, R4, c[0x0][0x2d0], -R204.reuse ;  /* 0x0000b40004047a23 */ /* 0x100fe400000108cc */
[----:B------:R-:W1:Y:S01]  /*75e0*/  SHFL.BFLY PT, R152, R3, 0x1, 0x1f ;  /* 0x0c201f0003987f89 */ /* 0x000e6200000e0000 */
[----:B------:R-:W2:Y:S01]  /*75f0*/  MUFU.EX2 R209, R5 ;  /* 0x0000000500d17308 */ /* 0x000ea20000000800 */
[----:B---3--:R-:W-:Y:S01]  /*7600*/  FMNMX.FTZ R151, R2, R151, !PT ;  /* 0x0000009702977209 */ /* 0x008fe20007810000 */
[--C-:B------:R-:W-:Y:S01]  /*7610*/  FFMA.FTZ R16, R16, c[0x0][0x2d0], -R204.reuse ;  /* 0x0000b40010107a23 */ /* 0x100fe200000108cc */
[----:B------:R-:W-:Y:S01]  /*7620*/  FMNMX.FTZ R148, R43, R148, !PT ;  /* 0x000000942b947209 */ /* 0x000fe20007810000 */
[--C-:B------:R-:W-:Y:S02]  /*7630*/  FFMA.FTZ R17, R17, c[0x0][0x2d0], -R204.reuse ;  /* 0x0000b40011117a23 */ /* 0x100fe400000108cc */
[----:B------:R-:W-:Y:S01]  /*7640*/  FMUL.FTZ R0, R0, c[0x0][0x2d0] ;  /* 0x0000b40000007a20 */ /* 0x000fe20000410000 */
[----:B------:R-:W3:Y:S01]  /*7650*/  SHFL.BFLY PT, R205, R151, 0x1, 0x1f ;  /* 0x0c201f0097cd7f89 */ /* 0x000ee200000e0000 */
[----:B------:R-:W-:Y:S01]  /*7660*/  FMNMX.FTZ R148, R46, R148, !PT ;  /* 0x000000942e947209 */ /* 0x000fe20007810000 */
[--C-:B------:R-:W-:Y:S01]  /*7670*/  FFMA.FTZ R213, R20, c[0x0][0x2d0], -R204.reuse ;  /* 0x0000b40014d57a23 */ /* 0x100fe200000108cc */
[----:B------:R4:W-:Y:S01]  /*7680*/  MUFU.EX2 R206, R4 ;  /* 0x0000000400ce7308 */ /* 0x0009e20000000800 */
[--C-:B------:R-:W-:Y:S01]  /*7690*/  FFMA.FTZ R212, R21, c[0x0][0x2d0], -R204.reuse ;  /* 0x0000b40015d47a23 */ /* 0x100fe200000108cc */
[----:B------:R-:W-:Y:S01]  /*76a0*/  FMNMX.FTZ R148, R47, R148, !PT ;  /* 0x000000942f947209 */ /* 0x000fe20007810000 */
[--C-:B------:R-:W-:Y:S02]  /*76b0*/  FFMA.FTZ R230, R64, c[0x0][0x2d0], -R204.reuse ;  /* 0x0000b40040e67a23 */ /* 0x100fe400000108cc */
[--C-:B------:R-:W-:Y:S01]  /*76c0*/  FFMA.FTZ R225, R36, c[0x0][0x2d0], -R204.reuse ;  /* 0x0000b40024e17a23 */ /* 0x100fe200000108cc */
[----:B------:R-:W-:Y:S01]  /*76d0*/  FMNMX.FTZ R2, R58, R148, !PT ;  /* 0x000000943a027209 */ /* 0x000fe20007810000 */
[--C-:B------:R-:W-:Y:S02]  /*76e0*/  FFMA.FTZ R224, R37, c[0x0][0x2d0], -R204.reuse ;  /* 0x0000b40025e07a23 */ /* 0x100fe400000108cc */
[--C-:B------:R-:W-:Y:S01]  /*76f0*/  FFMA.FTZ R223, R48, c[0x0][0x2d0], -R204.reuse ;  /* 0x0000b40030df7a23 */ /* 0x100fe200000108cc */
[----:B------:R-:W-:Y:S01]  /*7700*/  MUFU.EX2 R207, R16 ;  /* 0x0000001000cf7308 */ /* 0x000fe20000000800 */
[----:B------:R-:W-:Y:S01]  /*7710*/  FMNMX.FTZ R2, R59, R2, !PT ;  /* 0x000000023b027209 */ /* 0x000fe20007810000 */
[--C-:B------:R-:W-:Y:S01]  /*7720*/  FFMA.FTZ R222, R49, c[0x0][0x2d0], -R204.reuse ;  /* 0x0000b40031de7a23 */ /* 0x100fe200000108cc */
[----:B-1----:R-:W-:Y:S01]  /*7730*/  FMNMX.FTZ R152, R3, R152, !PT ;  /* 0x0000009803987209 */ /* 0x002fe20007810000 */
[--C-:B------:R-:W-:Y:S01]  /*7740*/  FFMA.FTZ R226, R52, c[0x0][0x2d0], -R204.reuse ;  /* 0x0000b40034e27a23 */ /* 0x100fe200000108cc */
[----:B--2---:R-:W-:Y:S01]  /*7750*/  MOV R20, R209 ;  /* 0x000000d100147202 */ /* 0x004fe20000000f00 */
[----:B------:R-:W-:Y:S02]  /*7760*/  FFMA.FTZ R229, R53, c[0x0][0x2d0], -R204 ;  /* 0x0000b40035e57a23 */ /* 0x000fe400000108cc */
[----:B------:R-:W-:Y:S02]  /*7770*/  FMUL.FTZ R5, R152, c[0x0][0x2d0] ;  /* 0x0000b40098057a20 */ /* 0x000fe40000410000 */
[----:B------:R1:W2:Y:S01]  /*7780*/  MUFU.EX2 R148, R0 ;  /* 0x0000000000947308 */ /* 0x0002a20000000800 */
[----:B---3--:R-:W-:Y:S01]  /*7790*/  FMNMX.FTZ R151, R151, R205, !PT ;  /* 0x000000cd97977209 */ /* 0x008fe20007810000 */
[--C-:B------:R-:W-:Y:S02]  /*77a0*/  FFMA.FTZ R6, R6, c[0x0][0x2d0], -R5.reuse ;  /* 0x0000b40006067a23 */ /* 0x100fe40000010805 */
[--C-:B------:R-:W-:Y:S02]  /*77b0*/  FFMA.FTZ R7, R7, c[0x0][0x2d0], -R5.reuse ;  /* 0x0000b40007077a23 */ /* 0x100fe40000010805 */
[----:B----4-:R-:W-:Y:S02]  /*77c0*/  FMUL.FTZ R4, R151, c[0x0][0x2d0] ;  /* 0x0000b40097047a20 */ /* 0x010fe40000410000 */
        /* <DEDUP_REMOVED lines=9> */
[--C-:B------:R-:W-:Y:S01]  /*7860*/  FFMA.FTZ R13, R13, c[0x0][0x2d0], -R4.reuse ;  /* 0x0000b4000d0d7a23 */ /* 0x100fe20000010804 */
[----:B-1----:R-:W-:Y:S01]  /*7870*/  FMNMX.FTZ R0, R62, R2, !PT ;  /* 0x000000023e007209 */ /* 0x002fe20007810000 */
[----:B------:R-:W-:Y:S02]  /*7880*/  FFMA.FTZ R67, R67, c[0x0][0x2d0], -R5 ;  /* 0x0000b40043437a23 */ /* 0x000fe40000010805 */
[--C-:B------:R-:W-:Y:S01]  /*7890*/  FFMA.FTZ R215, R40, c[0x0][0x2d0], -R4.reuse ;  /* 0x0000b40028d77a23 */ /* 0x100fe20000010804 */
[----:B------:R-:W-:Y:S01]  /*78a0*/  FMNMX.FTZ R2, R63, R0, !PT ;  /* 0x000000003f027209 */ /* 0x000fe20007810000 */
[----:B------:R-:W-:Y:S01]  /*78b0*/  FADD.FTZ R0, -R152, R149 ;  /* 0x0000009598007221 */ /* 0x000fe20000010100 */
[----:B------:R-:W-:Y:S02]  /*78c0*/  MOV R40, R20 ;  /* 0x0000001400287202 */ /* 0x000fe40000000f00 */
[----:B------:R-:W1:Y:S01]  /*78d0*/  MUFU.EX2 R208, R6 ;  /* 0x0000000600d07308 */ /* 0x000e620000000800 */
[--C-:B------:R-:W-:Y:S01]  /*78e0*/  FFMA.FTZ R220, R44, c[0x0][0x2d0], -R4.reuse ;  /* 0x0000b4002cdc7a23 */ /* 0x100fe20000010804 */
[----:B------:R-:W2:Y:S01]  /*78f0*/  SHFL.BFLY PT, R3, R2, 0x2, 0x1f ;  /* 0x0c401f0002037f89 */ /* 0x000ea200000e0000 */
[----:B------:R-:W-:Y:S02]  /*7900*/  FMUL.FTZ R0, R0, c[0x0][0x2d0] ;  /* 0x0000b40000007a20 */ /* 0x000fe40000410000 */
[--C-:B------:R-:W-:Y:S02]  /*7910*/  FFMA.FTZ R231, R66, c[0x0][0x2d0], -R5.reuse ;  /* 0x0000b40042e77a23 */ /* 0x100fe40000010805 */
[C---:B--2---:R-:W-:Y:S01]  /*7920*/  FMUL.FTZ R20, R148.reuse, R172 ;  /* 0x000000ac94147220 */ /* 0x044fe20000410000 */
[----:B------:R-:W-:Y:S01]  /*7930*/  MOV R172, R67 ;  /* 0x0000004300ac7202 */ /* 0x000fe20000000f00 */
[C---:B------:R-:W-:Y:S01]  /*7940*/  FMUL.FTZ R48, R148.reuse, R156 ;  /* 0x0000009c94307220 */ /* 0x040fe20000410000 */
[----:B------:R2:W2:Y:S01]  /*7950*/  MUFU.EX2 R6, R12 ;  /* 0x0000000c00067308 */ /* 0x0004a20000000800 */
[----:B------:R-:W-:Y:S02]  /*7960*/  FMUL.FTZ R49, R148, R157 ;  /* 0x0000009d94317220 */ /* 0x000fe40000410000 */
[--C-:B------:R-:W-:Y:S01]  /*7970*/  FFMA.FTZ R205, R23, c[0x0][0x2d0], -R5.reuse ;  /* 0x0000b40017cd7a23 */ /* 0x100fe20000010805 */
[----:B---3--:R-:W-:Y:S01]  /*7980*/  MOV R8, R207 ;  /* 0x000000cf00087202 */ /* 0x008fe20000000f00 */
[--C-:B------:R-:W-:Y:S02]  /*7990*/  FFMA.FTZ R207, R22, c[0x0][0x2d0], -R5.reuse ;  /* 0x0000b40016cf7a23 */ /* 0x100fe40000010805 */
[--C-:B------:R-:W-:Y:S01]  /*79a0*/  FFMA.FTZ R218, R39, c[0x0][0x2d0], -R5.reuse ;  /* 0x0000b40027da7a23 */ /* 0x100fe20000010805 */
[----:B------:R-:W-:Y:S01]  /*79b0*/  MOV R45, R8 ;  /* 0x00000008002d7202 */ /* 0x000fe20000000f00 */
[--C-:B------:R-:W-:Y:S01]  /*79c0*/  FFMA.FTZ R8, R56, c[0x0][0x2d0], -R4.reuse ;  /* 0x0000b40038087a23 */ /* 0x100fe20000010804 */
[----:B------:R-:W-:Y:S01]  /*79d0*/  MUFU.EX2 R7, R9 ;  /* 0x0000000900077308 */ /* 0x000fe20000000800 */
[--C-:B------:R-:W-:Y:S02]  /*79e0*/  FFMA.FTZ R217, R50, c[0x0][0x2d0], -R5.reuse ;  /* 0x0000b40032d97a23 */ /* 0x100fe40000010805 */
[--C-:B------:R-:W-:Y:S01]  /*79f0*/  FFMA.FTZ R216, R51, c[0x0][0x2d0], -R5.reuse ;  /* 0x0000b40033d87a23 */ /* 0x100fe20000010805 */
[----:B-1----:R-:W-:Y:S01]  /*7a00*/  MOV R21, R208 ;  /* 0x000000d000157202 */ /* 0x002fe20000000f00 */
[--C-:B------:R-:W-:Y:S02]  /*7a10*/  FFMA.FTZ R208, R28, c[0x0][0x2d0], -R4.reuse ;  /* 0x0000b4001cd07a23 */ /* 0x100fe40000010804 */
[C---:B------:R-:W-:Y:S02]  /*7a20*/  FMUL.FTZ R28, R148.reuse, R164 ;  /* 0x000000a4941c7220 */ /* 0x040fe40000410000 */
[----:B------:R-:W-:Y:S01]  /*7a30*/  FFMA.FTZ R209, R29, c[0x0][0x2d0], -R4 ;  /* 0x0000b4001dd17a23 */ /* 0x000fe20000010804 */
[----:B------:R-:W-:Y:S01]  /*7a40*/  MUFU.EX2 R211, R17 ;  /* 0x0000001100d37308 */ /* 0x000fe20000000800 */
[C---:B------:R-:W-:Y:S01]  /*7a50*/  FMUL.FTZ R52, R148.reuse, R168 ;  /* 0x000000a894347220 */ /* 0x040fe20000410000 */
[----:B------:R-:W-:Y:S01]  /*7a60*/  MOV R168, R8 ;  /* 0x0000000800a87202 */ /* 0x000fe20000000f00 */
[C---:B------:R-:W-:Y:S01]  /*7a70*/  FMUL.FTZ R53, R148.reuse, R169 ;  /* 0x000000a994357220 */ /* 0x040fe20000410000 */
[----:B--2---:R-:W-:Y:S01]  /*7a80*/  MOV R12, R210 ;  /* 0x000000d2000c7202 */ /* 0x004fe20000000f00 */
[--C-:B------:R-:W-:Y:S01]  /*7a90*/  FFMA.FTZ R210, R33, c[0x0][0x2d0], -R204.reuse ;  /* 0x0000b40021d27a23 */ /* 0x100fe200000108cc */
[----:B------:R-:W-:Y:S01]  /*7aa0*/  MOV R33, R6 ;  /* 0x0000000600217202 */ /* 0x000fe20000000f00 */
[C---:B------:R-:W-:Y:S01]  /*7ab0*/  FMUL.FTZ R72, R148.reuse, R72 ;  /* 0x0000004894487220 */ /* 0x040fe20000410000 */
[----:B------:R-:W-:Y:S01]  /*7ac0*/  MOV R56, R12 ;  /* 0x0000000c00387202 */ /* 0x000fe20000000f00 */
[C---:B------:R-:W-:Y:S01]  /*7ad0*/  FMUL.FTZ R73, R148.reuse, R73 ;  /* 0x0000004994497220 */ /* 0x040fe20000410000 */
[----:B------:R-:W1:Y:S01]  /*7ae0*/  MUFU.EX2 R17, R19 ;  /* 0x0000001300117308 */ /* 0x000e620000000800 */
        /* <DEDUP_REMOVED lines=14> */
[----:B-1----:R-:W-:Y:S01]  /*7bd0*/  MOV R12, R17 ;  /* 0x00000011000c7202 */ /* 0x002fe20000000f00 */
[C---:B------:R-:W-:Y:S01]  /*7be0*/  FMUL.FTZ R17, R148.reuse, R161 ;  /* 0x000000a194117220 */ /* 0x040fe20000410000 */
[----:B------:R-:W-:Y:S01]  /*7bf0*/  MOV R161, R7 ;  /* 0x0000000700a17202 */ /* 0x000fe20000000f00 */
[----:B------:R-:W-:Y:S01]  /*7c00*/  FMUL.FTZ R124, R148, R124 ;  /* 0x0000007c947c7220 */ /* 0x000fe20000410000 */
[----:B------:R-:W2:Y:S01]  /*7c10*/  LDL.LU R7, [R1+0x14] ;  /* 0x0000140001077983 */ /* 0x000ea20000300800 */
[----:B------:R-:W-:Y:S01]  /*7c20*/  MOV R19, R211 ;  /* 0x000000d300137202 */ /* 0x000fe20000000f00 */
[--C-:B------:R-:W-:Y:S01]  /*7c30*/  FFMA.FTZ R211, R32, c[0x0][0x2d0], -R204.reuse ;  /* 0x0000b40020d37a23 */ /* 0x100fe200000108cc */
[----:B------:R-:W-:Y:S01]  /*7c40*/  MUFU.EX2 R6, R13 ;  /* 0x0000000d00067308 */ /* 0x000fe20000000800 */
[----:B------:R-:W-:Y:S01]  /*7c50*/  MOV R164, R12 ;  /* 0x0000000c00a47202 */ /* 0x000fe20000000f00 */
[----:B------:R-:W-:Y:S02]  /*7c60*/  FFMA.FTZ R204, R65, c[0x0][0x2d0], -R204 ;  /* 0x0000b40041cc7a23 */ /* 0x000fe400000108cc */
[----:B--2---:R-:W-:Y:S01]  /*7c70*/  FADD.FTZ R0, -R151, R154 ;  /* 0x0000009a97007221 */ /* 0x004fe20000010100 */
[----:B------:R-:W-:Y:S01]  /*7c80*/  LDSM.16.MT88.4 R64, [R234+0x100] ;  /* 0x00010000ea40783b */ /* 0x000fe20000004200 */
[--C-:B------:R-:W-:Y:S02]  /*7c90*/  FFMA.FTZ R154, R35, c[0x0][0x2d0], -R5.reuse ;  /* 0x0000b400239a7a23 */ /* 0x100fe40000010805 */
[----:B------:R-:W-:Y:S02]  /*7ca0*/  FMUL.FTZ R0, R0, c[0x0][0x2d0] ;  /* 0x0000b40000007a20 */ /* 0x000fe40000410000 */
[C---:B------:R-:W-:Y:S01]  /*7cb0*/  FMUL.FTZ R125, R148.reuse, R125 ;  /* 0x0000007d947d7220 */ /* 0x040fe20000410000 */
[----:B------:R-:W-:Y:S01]  /*7cc0*/  MUFU.EX2 R207, R207 ;  /* 0x000000cf00cf7308 */ /* 0x000fe20000000800 */
[C---:B------:R-:W-:Y:S02]  /*7cd0*/  FMUL.FTZ R136, R148.reuse, R136 ;  /* 0x0000008894887220 */ /* 0x040fe40000410000 */
[C---:B------:R-:W-:Y:S02]  /*7ce0*/  FMUL.FTZ R137, R148.reuse, R137 ;  /* 0x0000008994897220 */ /* 0x040fe40000410000 */
[C---:B------:R-:W-:Y:S02]  /*7cf0*/  FMUL.FTZ R140, R148.reuse, R140 ;  /* 0x0000008c948c7220 */ /* 0x040fe40000410000 */
[C---:B------:R-:W-:Y:S02]  /*7d00*/  FMUL.FTZ R141, R148.reuse, R141 ;  /* 0x0000008d948d7220 */ /* 0x040fe40000410000 */
[----:B------:R-:W-:Y:S01]  /*7d10*/  FMUL.FTZ R29, R148, R165 ;  /* 0x000000a5941d7220 */ /* 0x000fe20000410000 */
[----:B------:R1:W2:Y:S01]  /*7d20*/  MUFU.EX2 R149, R0 ;  /* 0x0000000000957308 */ /* 0x0002a20000000800 */
[--C-:B------:R-:W-:Y:S02]  /*7d30*/  FFMA.FTZ R219, R38, c[0x0][0x2d0], -R5.reuse ;  /* 0x0000b40026db7a23 */ /* 0x100fe40000010805 */
[--C-:B------:R-:W-:Y:S02]  /*7d40*/  FFMA.FTZ R227, R54, c[0x0][0x2d0], -R5.reuse ;  /* 0x0000b40036e37a23 */ /* 0x100fe40000010805 */
[----:B------:R-:W-:Y:S02]  /*7d50*/  FFMA.FTZ R228, R55, c[0x0][0x2d0], -R5 ;  /* 0x0000b40037e47a23 */ /* 0x000fe40000010805 */
[--C-:B------:R-:W-:Y:S02]  /*7d60*/  FFMA.FTZ R24, R24, c[0x0][0x2d0], -R4.reuse ;  /* 0x0000b40018187a23 */ /* 0x100fe40000010804 */
[--C-:B------:R-:W-:Y:S01]  /*7d70*/  FFMA.FTZ R25, R25, c[0x0][0x2d0], -R4.reuse ;  /* 0x0000b40019197a23 */ /* 0x100fe20000010804 */
[----:B------:R-:W-:Y:S01]  /*7d80*/  MUFU.EX2 R205, R205 ;  /* 0x000000cd00cd7308 */ /* 0x000fe20000000800 */
[C---:B---3--:R-:W-:Y:S02]  /*7d90*/  FMUL.FTZ R50, R150.reuse, R158 ;  /* 0x0000009e96327220 */ /* 0x048fe40000410000 */
[C---:B------:R-:W-:Y:S02]  /*7da0*/  FMUL.FTZ R51, R150.reuse, R159 ;  /* 0x0000009f96337220 */ /* 0x040fe40000410000 */
[----:B------:R-:W-:Y:S01]  /*7db0*/  LDSM.16.MT88.4 R156, [R236+0x100] ;  /* 0x00010000ec9c783b */ /* 0x000fe20000004200 */
[C---:B------:R-:W-:Y:S02]  /*7dc0*/  FMUL.FTZ R22, R150.reuse, R174 ;  /* 0x000000ae96167220 */ /* 0x040fe40000410000 */
[C---:B------:R-:W-:Y:S02]  /*7dd0*/  FMUL.FTZ R23, R150.reuse, R175 ;  /* 0x000000af96177220 */ /* 0x040fe40000410000 */
[C---:B------:R-:W-:Y:S01]  /*7de0*/  FMUL.FTZ R54, R150.reuse, R170 ;  /* 0x000000aa96367220 */ /* 0x040fe20000410000 */
[----:B------:R3:W-:Y:S01]  /*7df0*/  MUFU.EX2 R174, R212 ;  /* 0x000000d400ae7308 */ /* 0x0007e20000000800 */
[----:B------:R-:W-:Y:S01]  /*7e00*/  FMUL.FTZ R55, R150, R171 ;  /* 0x000000ab96377220 */ /* 0x000fe20000410000 */
[----:B-1----:R-:W-:Y:S01]  /*7e10*/  FMNMX.FTZ R0, R2, R3, !PT ;  /* 0x0000000302007209 */ /* 0x002fe20007810000 */
[C---:B--2---:R-:W-:Y:S02]  /*7e20*/  FMUL.FTZ R8, R149.reuse, R180 ;  /* 0x000000b495087220 */ /* 0x044fe40000410000 */
[C---:B------:R-:W-:Y:S01]  /*7e30*/  FMUL.FTZ R12, R149.reuse, R184 ;  /* 0x000000b8950c7220 */ /* 0x040fe20000410000 */
[----:B------:R-:W-:Y:S01]  /*7e40*/  MOV R184, R19 ;  /* 0x0000001300b87202 */ /* 0x000fe20000000f00 */
[----:B------:R-:W1:Y:S01]  /*7e50*/  SHFL.BFLY PT, R2, R0, 0x1, 0x1f ;  /* 0x0c201f0000027f89 */ /* 0x000e6200000e0000 */
[C---:B------:R-:W-:Y:S02]  /*7e60*/  FMUL.FTZ R13, R149.reuse, R185 ;  /* 0x000000b9950d7220 */ /* 0x040fe40000410000 */
[----:B------:R-:W-:Y:S01]  /*7e70*/  MUFU.EX2 R175, R25 ;  /* 0x0000001900af7308 */ /* 0x000fe20000000800 */
[C---:B------:R-:W-:Y:S02]  /*7e80*/  FMUL.FTZ R36, R149.reuse, R192 ;  /* 0x000000c095247220 */ /* 0x040fe40000410000 */
[C---:B------:R-:W-:Y:S02]  /*7e90*/  FMUL.FTZ R37, R149.reuse, R193 ;  /* 0x000000c195257220 */ /* 0x040fe40000410000 */
[C---:B------:R-:W-:Y:S02]  /*7ea0*/  FMUL.FTZ R68, R149.reuse, R68 ;  /* 0x0000004495447220 */ /* 0x040fe40000410000 */
[C---:B------:R-:W-:Y:S02]  /*7eb0*/  FMUL.FTZ R69, R149.reuse, R69 ;  /* 0x0000004595457220 */ /* 0x040fe40000410000 */
[C---:B------:R-:W-:Y:S01]  /*7ec0*/  FMUL.FTZ R74, R150.reuse, R74 ;  /* 0x0000004a964a7220 */ /* 0x040fe20000410000 */
[----:B------:R2:W-:Y:S01]  /*7ed0*/  MUFU.EX2 R193, R211 ;  /* 0x000000d300c17308 */ /* 0x0005e20000000800 */
[C---:B------:R-:W-:Y:S02]  /*7ee0*/  FMUL.FTZ R75, R150.reuse, R75 ;  /* 0x0000004b964b7220 */ /* 0x040fe40000410000 */
[C---:B------:R-:W-:Y:S01]  /*7ef0*/  FMUL.FTZ R78, R150.reuse, R78 ;  /* 0x0000004e964e7220 */ /* 0x040fe20000410000 */
[----:B---3--:R-:W-:Y:S01]  /*7f00*/  MOV R212, R161 ;  /* 0x000000a100d47202 */ /* 0x008fe20000000f00 */
[----:B------:R-:W-:Y:S02]  /*7f10*/  FMUL.FTZ R79, R150, R79 ;  /* 0x0000004f964f7220 */ /* 0x000fe40000410000 */
[C---:B------:R-:W-:Y:S02]  /*7f20*/  FMUL.FTZ R80, R149.reuse, R80 ;  /* 0x0000005095507220 */ /* 0x040fe40000410000 */
[C---:B------:R-:W-:Y:S01]  /*7f30*/  FMUL.FTZ R81, R149.reuse, R81 ;  /* 0x0000005195517220 */ /* 0x040fe20000410000 */
[----:B------:R-:W-:Y:S01]  /*7f40*/  MUFU.EX2 R225, R225 ;  /* 0x000000e100e17308 */ /* 0x000fe20000000800 */
[C---:B------:R-:W-:Y:S01]  /*7f50*/  FMUL.FTZ R84, R149.reuse, R84 ;  /* 0x0000005495547220 */ /* 0x040fe20000410000 */
[----:B-1----:R-:W-:Y:S01]  /*7f60*/  FMNMX.FTZ R2, R0, R2, !PT ;  /* 0x0000000200027209 */ /* 0x002fe20007810000 */
[----:B------:R-:W-:Y:S02]  /*7f70*/  FMUL.FTZ R85, R149, R85 ;  /* 0x0000005595557220 */ /* 0x000fe40000410000 */
[----:B------:R-:W-:Y:S02]  /*7f80*/  FMUL.FTZ R90, R150, R90 ;  /* 0x0000005a965a7220 */ /* 0x000fe40000410000 */
[C---:B------:R-:W-:Y:S02]  /*7f90*/  FMUL.FTZ R3, R2.reuse, c[0x0][0x2d0] ;  /* 0x0000b40002037a20 */ /* 0x040fe40000410000 */
[----:B------:R-:W-:Y:S01]  /*7fa0*/  FADD.FTZ R0, -R2, R155 ;  /* 0x0000009b02007221 */ /* 0x000fe20000010100 */
[----:B------:R-:W-:Y:S01]  /*7fb0*/  MUFU.EX2 R220, R220 ;  /* 0x000000dc00dc7308 */ /* 0x000fe20000000800 */
[----:B------:R-:W-:Y:S02]  /*7fc0*/  FFMA.FTZ R10, R10, c[0x0][0x2d0], -R3 ;  /* 0x0000b4000a0a7a23 */ /* 0x000fe40000010803 */
[----:B------:R-:W-:Y:S01]  /*7fd0*/  FFMA.FTZ R155, R34, c[0x0][0x2d0], -R5 ;  /* 0x0000b400229b7a23 */ /* 0x000fe20000010805 */
[----:B--2---:R-:W-:Y:S01]  /*7fe0*/  MOV R211, R56 ;  /* 0x0000003800d37202 */ /* 0x004fe20000000f00 */
[--C-:B------:R-:W-:Y:S02]  /*7ff0*/  FFMA.FTZ R11, R11, c[0x0][0x2d0], -R3.reuse ;  /* 0x0000b4000b0b7a23 */ /* 0x100fe40000010803 */
[--C-:B------:R-:W-:Y:S02]  /*8000*/  FFMA.FTZ R15, R15, c[0x0][0x2d0], -R3.reuse ;  /* 0x0000b4000f0f7a23 */ /* 0x100fe40000010803 */
[----:B------:R-:W-:Y:S01]  /*8010*/  FMUL.FTZ R0, R0, c[0x0][0x2d0] ;  /* 0x0000b40000007a20 */ /* 0x000fe20000410000 */
[----:B------:R-:W1:Y:S01]  /*8020*/  MUFU.EX2 R32, R10 ;  /* 0x0000000a00207308 */ /* 0x000e620000000800 */
[--C-:B------:R-:W-:Y:S02]  /*8030*/  FFMA.FTZ R14, R14, c[0x0][0x2d0], -R3.reuse ;  /* 0x0000b4000e0e7a23 */ /* 0x100fe40000010803 */
[----:B------:R-:W-:Y:S02]  /*8040*/  FMUL.FTZ R5, R148, R177 ;  /* 0x000000b194057220 */ /* 0x000fe40000410000 */
        /* <DEDUP_REMOVED lines=10> */
[C---:B------:R-:W-:Y:S02]  /*80f0*/  FMUL.FTZ R107, R150.reuse, R107 ;  /* 0x0000006b966b7220 */ /* 0x040fe40000410000 */
[----:B------:R-:W-:Y:S01]  /*8100*/  FMUL.FTZ R110, R150, R110 ;  /* 0x0000006e966e7220 */ /* 0x000fe20000410000 */
[----:B-1----:R-:W-:Y:S01]  /*8110*/  MOV R41, R32 ;  /* 0x0000002000297202 */ /* 0x002fe20000000f00 */
[--C-:B------:R-:W-:Y:S01]  /*8120*/  FFMA.FTZ R10, R60, c[0x0][0x2d0], -R4.reuse ;  /* 0x0000b4003c0a7a23 */ /* 0x100fe20000010804 */
[----:B------:R-:W-:Y:S01]  /*8130*/  MOV R60, R232 ;  /* 0x000000e8003c7202 */ /* 0x000fe20000000f00 */
[--C-:B------:R-:W-:Y:S01]  /*8140*/  FFMA.FTZ R232, R61, c[0x0][0x2d0], -R4.reuse ;  /* 0x0000b4003de87a23 */ /* 0x100fe20000010804 */
[----:B------:R-:W-:Y:S01]  /*8150*/  MOV R61, R33 ;  /* 0x00000021003d7202 */ /* 0x000fe20000000f00 */
[----:B------:R-:W-:Y:S01]  /*8160*/  FMUL.FTZ R111, R150, R111 ;  /* 0x0000006f966f7220 */ /* 0x000fe20000410000 */
[----:B------:R-:W1:Y:S01]  /*8170*/  LDSM.16.MT88.4 R32, [R233+0x100] ;  /* 0x00010000e920783b */ /* 0x000e620000004200 */
[----:B------:R-:W3:Y:S01]  /*8180*/  MUFU.EX2 R18, R14 ;  /* 0x0000000e00127308 */ /* 0x000ee20000000800 */
[----:B------:R-:W-:Y:S01]  /*8190*/  FMUL.FTZ R112, R149, R112 ;  /* 0x0000007095707220 */ /* 0x000fe20000410000 */
[----:B--2---:R-:W-:Y:S01]  /*81a0*/  MOV R44, R9 ;  /* 0x00000009002c7202 */ /* 0x004fe20000000f00 */
[----:B------:R-:W-:Y:S01]  /*81b0*/  FFMA.FTZ R9, R57, c[0x0][0x2d0], -R4 ;  /* 0x0000b40039097a23 */ /* 0x000fe20000010804 */
[----:B------:R-:W-:Y:S01]  /*81c0*/  MOV R57, R16 ;  /* 0x0000001000397202 */ /* 0x000fe20000000f00 */
[C---:B------:R-:W-:Y:S01]  /*81d0*/  FMUL.FTZ R16, R148.reuse, R160 ;  /* 0x000000a094107220 */ /* 0x040fe20000410000 */
[----:B------:R-:W-:Y:S01]  /*81e0*/  MOV R160, R21 ;  /* 0x0000001500a07202 */ /* 0x000fe20000000f00 */
[----:B------:R-:W-:Y:S01]  /*81f0*/  FMUL.FTZ R4, R148, R176 ;  /* 0x000000b094047220 */ /* 0x000fe20000410000 */
[----:B------:R-:W-:Y:S02]  /*8200*/  F2FP.BF16.PACK_AB R176, R40, R206 ;  /* 0x000000ce28b0723e */ /* 0x000fe400000010ff */
[----:B------:R-:W2:Y:S01]  /*8210*/  MUFU.EX2 R0, R0 ;  /* 0x0000000000007308 */ /* 0x000ea20000000800 */
[----:B------:R-:W-:Y:S01]  /*8220*/  F2FP.BF16.PACK_AB R177, R56, R160 ;  /* 0x000000a038b1723e */ /* 0x000fe200000010ff */
[----:B------:R-:W-:Y:S01]  /*8230*/  FMUL.FTZ R21, R148, R173 ;  /* 0x000000ad94157220 */ /* 0x000fe20000410000 */
[----:B------:R-:W-:Y:S01]  /*8240*/  F2FP.BF16.PACK_AB R180, R161, R57 ;  /* 0x00000039a1b4723e */ /* 0x000fe200000010ff */
[C---:B------:R-:W-:Y:S01]  /*8250*/  FMUL.FTZ R113, R149.reuse, R113 ;  /* 0x0000007195717220 */ /* 0x040fe20000410000 */
[----:B------:R-:W-:Y:S01]  /*8260*/  MOV R169, R9 ;  /* 0x0000000900a97202 */ /* 0x000fe20000000f00 */
[C---:B------:R-:W-:Y:S01]  /*8270*/  FMUL.FTZ R9, R149.reuse, R181 ;  /* 0x000000b595097220 */ /* 0x040fe20000410000 */
[----:B------:R-:W-:Y:S01]  /*8280*/  F2FP.BF16.PACK_AB R181, R44, R41 ;  /* 0x000000292cb5723e */ /* 0x000fe200000010ff */
[C---:B------:R-:W-:Y:S01]  /*8290*/  FMUL.FTZ R116, R149.reuse, R116 ;  /* 0x0000007495747220 */ /* 0x040fe20000410000 */
[----:B------:R-:W-:Y:S01]  /*82a0*/  MOV R173, R10 ;  /* 0x0000000a00ad7202 */ /* 0x000fe20000000f00 */
[C---:B------:R-:W-:Y:S01]  /*82b0*/  FMUL.FTZ R117, R149.reuse, R117 ;  /* 0x0000007595757220 */ /* 0x040fe20000410000 */
[----:B------:R-:W3:Y:S01]  /*82c0*/  LDL.LU R56, [R1+0x1c] ;  /* 0x00001c0001387983 */ /* 0x000ee20000300800 */
[C---:B------:R-:W-:Y:S01]  /*82d0*/  FMUL.FTZ R122, R150.reuse, R122 ;  /* 0x0000007a967a7220 */ /* 0x040fe20000410000 */
[----:B------:R-:W-:Y:S01]  /*82e0*/  MUFU.EX2 R221, R221 ;  /* 0x000000dd00dd7308 */ /* 0x000fe20000000800 */
[----:B---3--:R-:W-:Y:S01]  /*82f0*/  MOV R185, R18 ;  /* 0x0000001200b97202 */ /* 0x008fe20000000f00 */
[C---:B------:R-:W-:Y:S02]  /*8300*/  FMUL.FTZ R123, R150.reuse, R123 ;  /* 0x0000007b967b7220 */ /* 0x040fe40000410000 */
[C---:B------:R-:W-:Y:S02]  /*8310*/  FMUL.FTZ R126, R150.reuse, R126 ;  /* 0x0000007e967e7220 */ /* 0x040fe40000410000 */
[----:B------:R-:W-:Y:S02]  /*8320*/  FMUL.FTZ R127, R150, R127 ;  /* 0x0000007f967f7220 */ /* 0x000fe40000410000 */
[C---:B------:R-:W-:Y:S02]  /*8330*/  FMUL.FTZ R128, R149.reuse, R128 ;  /* 0x0000008095807220 */ /* 0x040fe40000410000 */
[C---:B------:R-:W-:Y:S01]  /*8340*/  FMUL.FTZ R129, R149.reuse, R129 ;  /* 0x0000008195817220 */ /* 0x040fe20000410000 */
[----:B------:R-:W-:Y:S01]  /*8350*/  MUFU.EX2 R192, R155 ;  /* 0x0000009b00c07308 */ /* 0x000fe20000000800 */
[C---:B--2---:R-:W-:Y:S02]  /*8360*/  FMUL.FTZ R10, R0.reuse, R182 ;  /* 0x000000b6000a7220 */ /* 0x044fe40000410000 */
[C---:B------:R-:W-:Y:S01]  /*8370*/  FMUL.FTZ R14, R0.reuse, R186 ;  /* 0x000000ba000e7220 */ /* 0x040fe20000410000 */
[----:B------:R-:W-:Y:S01]  /*8380*/  MOV R186, R168 ;  /* 0x000000a800ba7202 */ /* 0x000fe20000000f00 */
[C---:B------:R-:W-:Y:S01]  /*8390*/  FMUL.FTZ R15, R0.reuse, R187 ;  /* 0x000000bb000f7220 */ /* 0x040fe20000410000 */
[----:B------:R-:W-:Y:S01]  /*83a0*/  MOV R187, R172 ;  /* 0x000000ac00bb7202 */ /* 0x000fe20000000f00 */
        /* <DEDUP_REMOVED lines=33> */
[----:B------:R-:W-:Y:S02]  /*85c0*/  FMUL.FTZ R145, R149, R145 ;  /* 0x0000009195917220 */ /* 0x000fe40000410000 */
[C---:B------:R-:W-:Y:S02]  /*85d0*/  FMUL.FTZ R146, R0.reuse, R146 ;  /* 0x0000009200927220 */ /* 0x040fe40000410000 */
[----:B------:R-:W-:Y:S02]  /*85e0*/  FMUL.FTZ R147, R0, R147 ;  /* 0x0000009300937220 */ /* 0x000fe40000410000 */
[--C-:B------:R-:W-:Y:S02]  /*85f0*/  FFMA.FTZ R168, R58, c[0x0][0x2d0], -R3.reuse ;  /* 0x0000b4003aa87a23 */ /* 0x100fe40000010803 */
[--C-:B------:R-:W-:Y:S01]  /*8600*/  FFMA.FTZ R170, R62, c[0x0][0x2d0], -R3.reuse ;  /* 0x0000b4003eaa7a23 */ /* 0x100fe20000010803 */
[----:B------:R-:W-:Y:S01]  /*8610*/  MUFU.EX2 R228, R228 ;  /* 0x000000e400e47308 */ /* 0x000fe20000000800 */
[--C-:B------:R-:W-:Y:S02]  /*8620*/  FFMA.FTZ R26, R26, c[0x0][0x2d0], -R3.reuse ;  /* 0x0000b4001a1a7a23 */ /* 0x100fe40000010803 */
[--C-:B------:R-:W-:Y:S02]  /*8630*/  FFMA.FTZ R27, R27, c[0x0][0x2d0], -R3.reuse ;  /* 0x0000b4001b1b7a23 */ /* 0x100fe40000010803 */
[--C-:B------:R-:W-:Y:S02]  /*8640*/  FFMA.FTZ R30, R30, c[0x0][0x2d0], -R3.reuse ;  /* 0x0000b4001e1e7a23 */ /* 0x100fe40000010803 */
[--C-:B------:R-:W-:Y:S02]  /*8650*/  FFMA.FTZ R31, R31, c[0x0][0x2d0], -R3.reuse ;  /* 0x0000b4001f1f7a23 */ /* 0x100fe40000010803 */
[C---:B--2---:R-:W-:Y:S01]  /*8660*/  FMUL.FTZ R24, R149.reuse, R200 ;  /* 0x000000c895187220 */ /* 0x044fe20000410000 */
[----:B------:R-:W-:Y:S01]  /*8670*/  MOV R200, R61 ;  /* 0x0000003d00c87202 */ /* 0x000fe20000000f00 */
[----:B------:R2:W-:Y:S01]  /*8680*/  MUFU.EX2 R171, R26 ;  /* 0x0000001a00ab7308 */ /* 0x0005e20000000800 */
[----:B------:R-:W-:Y:S01]  /*8690*/  FMUL.FTZ R25, R149, R201 ;  /* 0x000000c995197220 */ /* 0x000fe20000410000 */
[----:B------:R-:W-:Y:S01]  /*86a0*/  MOV R201, R60 ;  /* 0x0000003c00c97202 */ /* 0x000fe20000000f00 */
[----:B------:R-:W-:Y:S07]  /*86b0*/  FFMA.FTZ R155, R46, c[0x0][0x2d0], -R3 ;  /* 0x0000b4002e9b7a23 */ /* 0x000fee0000010803 */
[----:B------:R1:W1:Y:S10]  /*86c0*/  MUFU.EX2 R194, R27 ;  /* 0x0000001b00c27308 */ /* 0x0002740000000800 */
[----:B------:R-:W-:Y:S01]  /*86d0*/  MUFU.EX2 R230, R230 ;  /* 0x000000e600e67308 */ /* 0x000fe20000000800 */
[C---:B--2---:R-:W-:Y:S01]  /*86e0*/  FMUL.FTZ R26, R0.reuse, R202 ;  /* 0x000000ca001a7220 */ /* 0x044fe20000410000 */
[----:B------:R-:W-:Y:S01]  /*86f0*/  MOV R202, R45 ;  /* 0x0000002d00ca7202 */ /* 0x000fe20000000f00 */
[----:B-1----:R-:W-:Y:S01]  /*8700*/  FMUL.FTZ R27, R0, R203 ;  /* 0x000000cb001b7220 */ /* 0x002fe20000410000 */
[----:B------:R-:W-:Y:S02]  /*8710*/  MOV R203, R44 ;  /* 0x0000002c00cb7202 */ /* 0x000fe40000000f00 */
[----:B---3--:R-:W-:Y:S01]  /*8720*/  F2FP.BF16.PACK_AB R44, R175, R172 ;  /* 0x000000acaf2c723e */ /* 0x008fe200000010ff */
[----:B------:R-:W-:Y:S01]  /*8730*/  FFMA.FTZ R165, R148, R7, R206 ;  /* 0x0000000794a57223 */ /* 0x000fe200000100ce */
[----:B------:R-:W-:Y:S01]  /*8740*/  MOV R148, R6 ;  /* 0x0000000600947202 */ /* 0x000fe20000000f00 */
[C---:B------:R-:W-:Y:S01]  /*8750*/  FMUL.FTZ R6, R150.reuse, R178 ;  /* 0x000000b296067220 */ /* 0x040fe20000410000 */
[----:B------:R-:W-:Y:S01]  /*8760*/  F2FP.BF16.PACK_AB R178, R19, R45 ;  /* 0x0000002d13b2723e */ /* 0x000fe200000010ff */
[----:B------:R-:W-:Y:S01]  /*8770*/  FMUL.FTZ R7, R150, R179 ;  /* 0x000000b396077220 */ /* 0x000fe20000410000 */
[----:B------:R-:W-:Y:S01]  /*8780*/  F2FP.BF16.PACK_AB R179, R164, R60 ;  /* 0x0000003ca4b3723e */ /* 0x000fe200000010ff */
[----:B------:R-:W-:Y:S01]  /*8790*/  FMUL.FTZ R19, R150, R163 ;  /* 0x000000a396137220 */ /* 0x000fe20000410000 */
[----:B------:R-:W-:Y:S01]  /*87a0*/  MOV R206, R11 ;  /* 0x0000000b00ce7202 */ /* 0x000fe20000000f00 */
[----:B------:R-:W-:Y:S01]  /*87b0*/  FMUL.FTZ R11, R0, R183 ;  /* 0x000000b7000b7220 */ /* 0x000fe20000410000 */
[----:B------:R-:W-:Y:S02]  /*87c0*/  F2FP.BF16.PACK_AB R182, R148, R61 ;  /* 0x0000003d94b6723e */ /* 0x000fe400000010ff */
[----:B------:R-:W-:Y:S01]  /*87d0*/  F2FP.BF16.PACK_AB R183, R206, R18 ;  /* 0x00000012ceb7723e */ /* 0x000fe200000010ff */
[-C--:B------:R-:W-:Y:S05]  /*87e0*/  HMMA.16816.F32.BF16 R4, R176, R32.reuse, R4 ;  /* 0x00000020b004723c */ /* 0x080fea0000041804 */
[----:B------:R-:W-:Y:S01]  /*87f0*/  FMUL.FTZ R18, R150, R162 ;  /* 0x000000a296127220 */ /* 0x000fe20000410000 */
[----:B------:R-:W-:Y:S02]  /*8800*/  F2FP.BF16.PACK_AB R45, R194, R171 ;  /* 0x000000abc22d723e */ /* 0x000fe400000010ff */
[C---:B------:R-:W-:Y:S07]  /*8810*/  HMMA.16816.F32.BF16 R8, R180.reuse, R32, R8 ;  /* 0x00000020b408723c */ /* 0x040fee0000041808 */
[C---:B------:R-:W-:Y:S01]  /*8820*/  FMUL.FTZ R32, R149.reuse, R188 ;  /* 0x000000bc95207220 */ /* 0x040fe20000410000 */
[-C--:B------:R-:W-:Y:S01]  /*8830*/  HMMA.16816.F32.BF16 R12, R180, R34.reuse, R12 ;  /* 0x00000022b40c723c */ /* 0x080fe2000004180c */
[----:B------:R1:W-:Y:S03]  /*8840*/  MUFU.EX2 R188, R210 ;  /* 0x000000d200bc7308 */ /* 0x0003e60000000800 */
[C---:B------:R-:W-:Y:S04]  /*8850*/  FMUL.FTZ R33, R149.reuse, R189 ;  /* 0x000000bd95217220 */ /* 0x040fe80000410000 */
[C---:B------:R-:W-:Y:S03]  /*8860*/  HMMA.16816.F32.BF16 R16, R176.reuse, R34, R16 ;  /* 0x00000022b010723c */ /* 0x040fe60000041810 */
[----:B------:R2:W-:Y:S04]  /*8870*/  MUFU.EX2 R189, R30 ;  /* 0x0000001e00bd7308 */ /* 0x0005e80000000800 */
[C---:B------:R-:W-:Y:S01]  /*8880*/  FMUL.FTZ R34, R0.reuse, R190 ;  /* 0x000000be00227220 */ /* 0x040fe20000410000 */
[-C--:B------:R-:W-:Y:S04]  /*8890*/  HMMA.16816.F32.BF16 R20, R176, R64.reuse, R20 ;  /* 0x00000040b014723c */ /* 0x080fe80000041814 */
[----:B------:R-:W-:Y:S01]  /*88a0*/  FMUL.FTZ R35, R0, R191 ;  /* 0x000000bf00237220 */ /* 0x000fe20000410000 */
[----:B------:R-:W3:Y:S01]  /*88b0*/  MUFU.EX2 R190, R208 ;  /* 0x000000d000be7308 */ /* 0x000ee20000000800 */
[----:B-1----:R-:W-:Y:S05]  /*88c0*/  MOV R210, R40 ;  /* 0x0000002800d27202 */ /* 0x002fea0000000f00 */
[C---:B------:R-:W-:Y:S01]  /*88d0*/  HMMA.16816.F32.BF16 R32, R180.reuse, R64, R32 ;  /* 0x00000040b420723c */ /* 0x040fe20000041820 */
[----:B------:R-:W4:Y:S03]  /*88e0*/  LDL.LU R40, [R1+0x18] ;  /* 0x0000180001287983 */ /* 0x000f260000300800 */
[----:B------:R-:W-:Y:S01]  /*88f0*/  FADD.FTZ R165, R210, R165 ;  /* 0x000000a5d2a57221 */ /* 0x000fe20000010000 */
[----:B------:R1:W1:Y:S02]  /*8900*/  MUFU.EX2 R191, R154 ;  /* 0x0000009a00bf7308 */ /* 0x0002640000000800 */
[C---:B------:R-:W-:Y:S01]  /*8910*/  FMUL.FTZ R64, R149.reuse, R196 ;  /* 0x000000c495407220 */ /* 0x040fe20000410000 */
[-C--:B------:R-:W-:Y:S04]  /*8920*/  HMMA.16816.F32.BF16 R36, R180, R66.reuse, R36 ;  /* 0x00000042b424723c */ /* 0x080fe80000041824 */
[----:B--2---:R-:W-:Y:S02]  /*8930*/  FMUL.FTZ R30, R150, R166 ;  /* 0x000000a6961e7220 */ /* 0x004fe40000410000 */
[----:B------:R-:W-:Y:S01]  /*8940*/  FMUL.FTZ R65, R149, R197 ;  /* 0x000000c595417220 */ /* 0x000fe20000410000 */
[----:B------:R2:W2:Y:S01]  /*8950*/  MUFU.EX2 R196, R31 ;  /* 0x0000001f00c47308 */ /* 0x0004a20000000800 */
[C---:B------:R-:W-:Y:S04]  /*8960*/  HMMA.16816.F32.BF16 R48, R176.reuse, R66, R48 ;  /* 0x00000042b030723c */ /* 0x040fe80000041830 */
[----:B---3--:R-:W-:Y:S02]  /*8970*/  F2FP.BF16.PACK_AB R46, R195, R190 ;  /* 0x000000bec32e723e */ /* 0x008fe400000010ff */
[----:B------:R-:W-:Y:S01]  /*8980*/  MOV R197, R185 ;  /* 0x000000b900c57202 */ /* 0x000fe20000000f00 */
[C---:B------:R-:W-:Y:S01]  /*8990*/  FMUL.FTZ R66, R0.reuse, R198 ;  /* 0x000000c600427220 */ /* 0x040fe20000410000 */
[-C--:B------:R-:W-:Y:S01]  /*89a0*/  HMMA.16816.F32.BF16 R52, R176, R156.reuse, R52 ;  /* 0x0000009cb034723c */ /* 0x080fe20000041834 */
[----:B------:R-:W-:Y:S03]  /*89b0*/  MUFU.EX2 R208, R170 ;  /* 0x000000aa00d07308 */ /* 0x000fe60000000800 */
[----:B------:R-:W-:Y:S01]  /*89c0*/  FMUL.FTZ R67, R0, R199 ;  /* 0x000000c700437220 */ /* 0x000fe20000410000 */
[----:B------:R-:W-:Y:S01]  /*89d0*/  MOV R185, R169 ;  /* 0x000000a900b97202 */ /* 0x000fe20000000f00 */
[--C-:B------:R-:W-:Y:S01]  /*89e0*/  FFMA.FTZ R169, R59, c[0x0][0x2d0], -R3.reuse ;  /* 0x0000b4003ba97a23 */ /* 0x100fe20000010803 */
[----:B------:R-:W-:Y:S01]  /*89f0*/  MOV R199, R164 ;  /* 0x000000a400c77202 */ /* 0x000fe20000000f00 */
[--C-:B-1----:R-:W-:Y:S01]  /*8a00*/  FFMA.FTZ R154, R43, c[0x0][0x2d0], -R3.reuse ;  /* 0x0000b4002b9a7a23 */ /* 0x102fe20000010803 */
[----:B------:R-:W-:Y:S02]  /*8a10*/  MOV R164, R173 ;  /* 0x000000ad00a47202 */ /* 0x000fe40000000f00 */
[C---:B------:R-:W-:Y:S01]  /*8a20*/  HMMA.16816.F32.BF16 R64, R180.reuse, R156, R64 ;  /* 0x0000009cb440723c */ /* 0x040fe20000041840 */
[----:B------:R1:W3:Y:S03]  /*8a30*/  MUFU.EX2 R173, R213 ;  /* 0x000000d500ad7308 */ /* 0x0002e60000000800 */
[----:B--2---:R-:W-:Y:S01]  /*8a40*/  FMUL.FTZ R31, R150, R167 ;  /* 0x000000a7961f7220 */ /* 0x004fe20000410000 */
[----:B------:R-:W-:Y:S02]  /*8a50*/  F2FP.BF16.PACK_AB R43, R191, R192 ;  /* 0x000000c0bf2b723e */ /* 0x000fe400000010ff */
[----:B------:R-:W-:Y:S01]  /*8a60*/  MOV R198, R184 ;  /* 0x000000b800c67202 */ /* 0x000fe20000000f00 */
[-C--:B------:R-:W-:Y:S04]  /*8a70*/  HMMA.16816.F32.BF16 R68, R180, R158.reuse, R68 ;  /* 0x0000009eb444723c */ /* 0x080fe80000041844 */
[----:B------:R-:W-:Y:S01]  /*8a80*/  MOV R184, R164 ;  /* 0x000000a400b87202 */ /* 0x000fe20000000f00 */
[--C-:B------:R-:W-:Y:S01]  /*8a90*/  FFMA.FTZ R164, R47, c[0x0][0x2d0], -R3.reuse ;  /* 0x0000b4002fa47a23 */ /* 0x100fe20000010803 */
[----:B------:R-:W-:Y:S02]  /*8aa0*/  F2FP.BF16.PACK_AB R47, R196, R189 ;  /* 0x000000bdc42f723e */ /* 0x000fe400000010ff */
[C---:B------:R-:W-:Y:S01]  /*8ab0*/  HMMA.16816.F32.BF16 R72, R176.reuse, R158, R72 ;  /* 0x0000009eb048723c */ /* 0x040fe20000041848 */
[----:B------:R-:W2:Y:S03]  /*8ac0*/  LDSM.16.MT88.4 R156, [R235+0x100] ;  /* 0x00010000eb9c783b */ /* 0x000ea60000004200 */
[----:B------:R-:W-:Y:S02]  /*8ad0*/  MOV R210, R197 ;  /* 0x000000c500d27202 */ /* 0x000fe40000000f00 */
[----:B------:R-:W-:Y:S01]  /*8ae0*/  MUFU.EX2 R197, R219 ;  /* 0x000000db00c57308 */ /* 0x000fe20000000800 */
[----:B-1----:R-:W-:Y:S01]  /*8af0*/  MOV R213, R148 ;  /* 0x0000009400d57202 */ /* 0x002fe20000000f00 */
[--C-:B------:R-:W-:Y:S01]  /*8b00*/  FFMA.FTZ R148, R42, c[0x0][0x2d0], -R3.reuse ;  /* 0x0000b4002a947a23 */ /* 0x100fe20000010803 */
[----:B------:R-:W-:Y:S03]  /*8b10*/  F2FP.BF16.PACK_AB R42, R188, R193 ;  /* 0x000000c1bc2a723e */ /* 0x000fe600000010ff */
[----:B------:R-:W-:Y:S02]  /*8b20*/  FFMA.FTZ R3, R63, c[0x0][0x2d0], -R3 ;  /* 0x0000b4003f037a23 */ /* 0x000fe40000010803 */
[----:B------:R-:W-:Y:S02]  /*8b30*/  LDSM.16.MT88.4 R60, [R236+0x900] ;  /* 0x00090000ec3c783b */ /* 0x000fe40000004200 */
[----:B------:R-:W-:Y:S10]  /*8b40*/  MUFU.EX2 R219, R155 ;  /* 0x0000009b00db7308 */ /* 0x000ff40000000800 */
[----:B------:R-:W1:Y:S01]  /*8b50*/  MUFU.EX2 R155, R3 ;  /* 0x00000003009b7308 */ /* 0x000e620000000800 */
[-C--:B--2---:R-:W-:Y:S03]  /*8b60*/  HMMA.16816.F32.BF16 R76, R176, R156.reuse, R76 ;  /* 0x0000009cb04c723c */ /* 0x084fe6000004184c */
[----:B------:R-:W-:Y:S02]  /*8b70*/  FFMA.FTZ R149, R149, R56, R57 ;  /* 0x0000003895957223 */ /* 0x000fe40000010039 */
[----:B------:R-:W-:Y:S02]  /*8b80*/  LDSM.16.MT88.4 R56, [R234+0x900] ;  /* 0x00090000ea38783b */ /* 0x000fe40000004200 */
[----:B------:R-:W-:Y:S01]  /*8b90*/  FADD.FTZ R149, R212, R149 ;  /* 0x00000095d4957221 */ /* 0x000fe20000010000 */
[C---:B------:R-:W-:Y:S04]  /*8ba0*/  HMMA.16816.F32.BF16 R80, R180.reuse, R156, R80 ;  /* 0x0000009cb450723c */ /* 0x040fe80000041850 */
[----:B------:R-:W-:Y:S02]  /*8bb0*/  MOV R212, R199 ;  /* 0x000000c700d47202 */ /* 0x000fe40000000f00 */
[----:B------:R-:W-:Y:S02]  /*8bc0*/  MUFU.EX2 R199, R218 ;  /* 0x000000da00c77308 */ /* 0x000fe40000000800 */
[-C--:B------:R-:W-:Y:S08]  /*8bd0*/  HMMA.16816.F32.BF16 R84, R180, R158.reuse, R84 ;  /* 0x0000009eb454723c */ /* 0x080ff00000041854 */
[C---:B------:R-:W-:Y:S01]  /*8be0*/  HMMA.16816.F32.BF16 R88, R176.reuse, R158, R88 ;  /* 0x0000009eb058723c */ /* 0x040fe20000041858 */
[----:B------:R-:W2:Y:S01]  /*8bf0*/  LDSM.16.MT88.4 R156, [R233+0x2100] ;  /* 0x00210000e99c783b */ /* 0x000ea20000004200 */
[----:B------:R-:W-:Y:S06]  /*8c00*/  MUFU.EX2 R218, R164 ;  /* 0x000000a400da7308 */ /* 0x000fec0000000800 */
        /* <DEDUP_REMOVED lines=11> */
[C---:B------:R-:W-:Y:S04]  /*8cc0*/  HMMA.16816.F32.BF16 R128, R180.reuse, R156, R128 ;  /* 0x0000009cb480723c */ /* 0x040fe80000041880 */
[----:B----4-:R-:W-:Y:S01]  /*8cd0*/  FFMA.FTZ R0, R0, R40, R41 ;  /* 0x0000002800007223 */ /* 0x010fe20000010029 */
[----:B------:R-:W-:Y:S03]  /*8ce0*/  F2FP.BF16.PACK_AB R41, R205, R207 ;  /* 0x000000cfcd29723e */ /* 0x000fe600000010ff */
[-C--:B------:R-:W-:Y:S04]  /*8cf0*/  HMMA.16816.F32.BF16 R132, R180, R158.reuse, R132 ;  /* 0x0000009eb484723c */ /* 0x080fe80000041884 */
[----:B---3--:R-:W-:Y:S01]  /*8d00*/  F2FP.BF16.PACK_AB R40, R174, R173 ;  /* 0x000000adae28723e */ /* 0x008fe200000010ff */
[----:B------:R-:W-:Y:S01]  /*8d10*/  FADD.FTZ R0, R203, R0 ;  /* 0x00000000cb007221 */ /* 0x000fe20000010000 */
[----:B-1----:R-:W-:Y:S02]  /*8d20*/  F2FP.BF16.PACK_AB R203, R155, R208 ;  /* 0x000000d09bcb723e */ /* 0x002fe400000010ff */
[C---:B------:R-:W-:Y:S01]  /*8d30*/  HMMA.16816.F32.BF16 R136, R176.reuse, R158, R136 ;  /* 0x0000009eb088723c */ /* 0x040fe20000041888 */
[----:B------:R-:W1:Y:S03]  /*8d40*/  LDSM.16.MT88.4 R156, [R235+0x2100] ;  /* 0x00210000eb9c783b */ /* 0x000e660000004200 */
[----:B------:R-:W-:Y:S02]  /*8d50*/  FADD.FTZ R0, R210, R0 ;  /* 0x00000000d2007221 */ /* 0x000fe40000010000 */
[----:B------:R-:W-:Y:S02]  /*8d60*/  MUFU.EX2 R210, R184 ;  /* 0x000000b800d27308 */ /* 0x000fe40000000800 */
[-C--:B-1----:R-:W-:Y:S08]  /*8d70*/  HMMA.16816.F32.BF16 R140, R176, R156.reuse, R140 ;  /* 0x0000009cb08c723c */ /* 0x082ff0000004188c */
[C---:B------:R-:W-:Y:S01]  /*8d80*/  HMMA.16816.F32.BF16 R144, R180.reuse, R156, R144 ;  /* 0x0000009cb490723c */ /* 0x040fe20000041890 */
[----:B------:R-:W2:Y:S04]  /*8d90*/  LDL.LU R157, [R1+0x20] ;  /* 0x00002000019d7983 */ /* 0x000ea80000300800 */
[----:B------:R1:W5:Y:S02]  /*8da0*/  LDL.LU R232, [R1+0x48] ;  /* 0x0000480001e87983 */ /* 0x0003640000300800 */
[----:B------:R-:W-:Y:S01]  /*8db0*/  MOV R156, R160 ;  /* 0x000000a0009c7202 */ /* 0x000fe20000000f00 */
[-C--:B------:R-:W-:Y:S01]  /*8dc0*/  HMMA.16816.F32.BF16 R24, R180, R158.reuse, R24 ;  /* 0x0000009eb418723c */ /* 0x080fe20000041818 */
[----:B------:R-:W3:Y:S01]  /*8dd0*/  LDSM.16.MT88.4 R160, [R233+0x900] ;  /* 0x00090000e9a0783b */ /* 0x000ee20000004200 */
[----:B------:R-:W-:Y:S06]  /*8de0*/  MUFU.EX2 R180, R223 ;  /* 0x000000df00b47308 */ /* 0x000fec0000000800 */
[----:B------:R-:W-:Y:S04]  /*8df0*/  HMMA.16816.F32.BF16 R28, R176, R158, R28 ;  /* 0x0000009eb01c723c */ /* 0x000fe8000004181c */
[----:B------:R-:W-:Y:S10]  /*8e00*/  MUFU.EX2 R176, R222 ;  /* 0x000000de00b07308 */ /* 0x000ff40000000800 */
[----:B------:R-:W4:Y:S10]  /*8e10*/  MUFU.EX2 R179, R217 ;  /* 0x000000d900b37308 */ /* 0x000f340000000800 */
[----:B------:R-:W-:Y:S01]  /*8e20*/  MUFU.EX2 R217, R204 ;  /* 0x000000cc00d97308 */ /* 0x000fe20000000800 */
[-C--:B---3--:R-:W-:Y:S09]  /*8e30*/  HMMA.16816.F32.BF16 R4, R40, R160.reuse, R4 ;  /* 0x000000a02804723c */ /* 0x088ff20000041804 */
[----:B------:R-:W3:Y:S03]  /*8e40*/  MUFU.EX2 R177, R216 ;  /* 0x000000d800b17308 */ /* 0x000ee60000000800 */
[----:B----4-:R-:W-:Y:S01]  /*8e50*/  MOV R170, R179 ;  /* 0x000000b300aa7202 */ /* 0x010fe20000000f00 */
[C---:B------:R-:W-:Y:S06]  /*8e60*/  HMMA.16816.F32.BF16 R8, R44.reuse, R160, R8 ;  /* 0x000000a02c08723c */ /* 0x040fec0000041808 */
[----:B------:R-:W-:Y:S02]  /*8e70*/  MUFU.EX2 R178, R214 ;  /* 0x000000d600b27308 */ /* 0x000fe40000000800 */
[-C--:B------:R-:W-:Y:S08]  /*8e80*/  HMMA.16816.F32.BF16 R12, R44, R162.reuse, R12 ;  /* 0x000000a22c0c723c */ /* 0x080ff0000004180c */
[----:B------:R-:W-:Y:S01]  /*8e90*/  MUFU.EX2 R223, R148 ;  /* 0x0000009400df7308 */ /* 0x000fe20000000800 */
[C---:B------:R-:W-:Y:S01]  /*8ea0*/  HMMA.16816.F32.BF16 R16, R40.reuse, R162, R16 ;  /* 0x000000a22810723c */ /* 0x040fe20000041810 */
[----:B------:R-:W-:Y:S08]  /*8eb0*/  LDSM.16.MT88.4 R160, [R233+0x3100] ;  /* 0x00310000e9a0783b */ /* 0x000ff00000004200 */
[----:B------:R-:W-:Y:S01]  /*8ec0*/  MUFU.EX2 R222, R154 ;  /* 0x0000009a00de7308 */ /* 0x000fe20000000800 */
[-C--:B------:R-:W-:Y:S08]  /*8ed0*/  HMMA.16816.F32.BF16 R20, R40, R56.reuse, R20 ;  /* 0x000000382814723c */ /* 0x080ff00000041814 */
[C---:B------:R-:W-:Y:S01]  /*8ee0*/  HMMA.16816.F32.BF16 R32, R44.reuse, R56, R32 ;  /* 0x000000382c20723c */ /* 0x040fe20000041820 */
[----:B------:R3:W-:Y:S07]  /*8ef0*/  MUFU.EX2 R216, R231 ;  /* 0x000000e700d87308 */ /* 0x0007ee0000000800 */
[-C--:B------:R-:W-:Y:S03]  /*8f00*/  HMMA.16816.F32.BF16 R36, R44, R58.reuse, R36 ;  /* 0x0000003a2c24723c */ /* 0x080fe60000041824 */
[----:B------:R-:W-:Y:S05]  /*8f10*/  MUFU.EX2 R214, R186 ;  /* 0x000000ba00d67308 */ /* 0x000fea0000000800 */
[C---:B------:R-:W-:Y:S01]  /*8f20*/  HMMA.16816.F32.BF16 R48, R40.reuse, R58, R48 ;  /* 0x0000003a2830723c */ /* 0x040fe20000041830 */
[----:B------:R-:W-:Y:S07]  /*8f30*/  LDSM.16.MT88.4 R56, [R233+0x2900] ;  /* 0x00290000e938783b */ /* 0x000fee0000004200 */
[-C--:B------:R-:W-:Y:S04]  /*8f40*/  HMMA.16816.F32.BF16 R52, R40, R60.reuse, R52 ;  /* 0x0000003c2834723c */ /* 0x080fe80000041834 */
[----:B---3--:R-:W-:Y:S04]  /*8f50*/  MOV R231, R177 ;  /* 0x000000b100e77202 */ /* 0x008fe80000000f00 */
[C---:B------:R-:W-:Y:S08]  /*8f60*/  HMMA.16816.F32.BF16 R64, R44.reuse, R60, R64 ;  /* 0x0000003c2c40723c */ /* 0x040ff00000041840 */
[-C--:B------:R-:W-:Y:S08]  /*8f70*/  HMMA.16816.F32.BF16 R68, R44, R62.reuse, R68 ;  /* 0x0000003e2c44723c */ /* 0x080ff00000041844 */
[C---:B------:R-:W-:Y:S01]  /*8f80*/  HMMA.16816.F32.BF16 R72, R40.reuse, R62, R72 ;  /* 0x0000003e2848723c */ /* 0x040fe20000041848 */
[----:B------:R-:W-:Y:S03]  /*8f90*/  LDSM.16.MT88.4 R60, [R234+0x2900] ;  /* 0x00290000ea3c783b */ /* 0x000fe60000004200 */
[----:B--2---:R-:W-:Y:S05]  /*8fa0*/  FFMA.FTZ R150, R150, R157, R156 ;  /* 0x0000009d96967223 */ /* 0x004fea000001009c */
[----:B------:R-:W2:Y:S03]  /*8fb0*/  LDSM.16.MT88.4 R156, [R235+0x900] ;  /* 0x00090000eb9c783b */ /* 0x000ea60000004200 */
[----:B------:R-:W-:Y:S01]  /*8fc0*/  FADD.FTZ R150, R211, R150 ;  /* 0x00000096d3967221 */ /* 0x000fe20000010000 */
[----:B------:R-:W-:Y:S02]  /*8fd0*/  MOV R211, R198 ;  /* 0x000000c600d37202 */ /* 0x000fe40000000f00 */
[----:B------:R-:W3:Y:S10]  /*8fe0*/  MUFU.EX2 R198, R224 ;  /* 0x000000e000c67308 */ /* 0x000ef40000000800 */
[----:B------:R-:W4:Y:S10]  /*8ff0*/  MUFU.EX2 R224, R215 ;  /* 0x000000d700e07308 */ /* 0x000f340000000800 */
[----:B------:R-:W-:Y:S01]  /*9000*/  MUFU.EX2 R215, R187 ;  /* 0x000000bb00d77308 */ /* 0x000fe20000000800 */
        /* <DEDUP_REMOVED lines=22> */
[-C--:B------:R-:W-:Y:S07]  /*9170*/  HMMA.16816.F32.BF16 R24, R44, R58.reuse, R24 ;  /* 0x0000003a2c18723c */ /* 0x080fee0000041818 */
[----:B------:R-:W-:Y:S01]  /*9180*/  FADD.FTZ R44, R202, R165 ;  /* 0x000000a5ca2c7221 */ /* 0x000fe20000010000 */
[----:B------:R-:W-:Y:S01]  /*9190*/  HMMA.16816.F32.BF16 R28, R40, R58, R28 ;  /* 0x0000003a281c723c */ /* 0x000fe2000004181c */
[----:B------:R-:W1:Y:S03]  /*91a0*/  LDSM.16.MT88.4 R56, [R236+0x1100] ;  /* 0x00110000ec38783b */ /* 0x000e660000004200 */
[----:B------:R-:W-:Y:S01]  /*91b0*/  FADD.FTZ R46, R201, R150 ;  /* 0x00000096c92e7221 */ /* 0x000fe20000010000 */
[----:B------:R-:W-:Y:S01]  /*91c0*/  F2FP.BF16.PACK_AB R47, R218, R219 ;  /* 0x000000dbda2f723e */ /* 0x000fe200000010ff */
[----:B------:R-:W-:Y:S01]  /*91d0*/  FADD.FTZ R45, R200, R149 ;  /* 0x00000095c82d7221 */ /* 0x000fe20000010000 */
[----:B---3--:R-:W-:Y:S01]  /*91e0*/  F2FP.BF16.PACK_AB R40, R198, R225 ;  /* 0x000000e1c628723e */ /* 0x008fe200000010ff */
[----:B------:R-:W-:Y:S01]  /*91f0*/  FADD.FTZ R150, R211, R44 ;  /* 0x0000002cd3967221 */ /* 0x000fe20000010000 */
[----:B------:R-:W-:Y:S01]  /*9200*/  F2FP.BF16.PACK_AB R41, R199, R197 ;  /* 0x000000c5c729723e */ /* 0x000fe200000010ff */
[----:B------:R-:W-:Y:S01]  /*9210*/  LDSM.16.MT88.4 R164, [R234+0x3100] ;  /* 0x00310000eaa4783b */ /* 0x000fe20000004200 */
[----:B------:R3:W-:Y:S01]  /*9220*/  MUFU.EX2 R211, R169 ;  /* 0x000000a900d37308 */ /* 0x0007e20000000800 */
[----:B------:R-:W-:Y:S01]  /*9230*/  F2FP.BF16.PACK_AB R42, R176, R180 ;  /* 0x000000b4b02a723e */ /* 0x000fe200000010ff */
[----:B------:R-:W-:Y:S01]  /*9240*/  FADD.FTZ R149, R212, R46 ;  /* 0x0000002ed4957221 */ /* 0x000fe20000010000 */
[----:B------:R-:W-:Y:S01]  /*9250*/  F2FP.BF16.PACK_AB R43, R177, R179 ;  /* 0x000000b3b12b723e */ /* 0x000fe200000010ff */
[----:B------:R-:W-:Y:S01]  /*9260*/  FADD.FTZ R148, R213, R45 ;  /* 0x0000002dd5947221 */ /* 0x000fe20000010000 */
[----:B----4-:R-:W-:Y:S01]  /*9270*/  F2FP.BF16.PACK_AB R44, R178, R224 ;  /* 0x000000e0b22c723e */ /* 0x010fe200000010ff */
[----:B------:R-:W-:Y:S01]  /*9280*/  FADD.FTZ R3, R173, R150 ;  /* 0x00000096ad037221 */ /* 0x000fe20000010000 */
[----:B------:R-:W-:Y:S02]  /*9290*/  F2FP.BF16.PACK_AB R45, R222, R223 ;  /* 0x000000dfde2d723e */ /* 0x000fe400000010ff */
[----:B------:R-:W-:Y:S01]  /*92a0*/  F2FP.BF16.PACK_AB R46, R221, R220 ;  /* 0x000000dcdd2e723e */ /* 0x000fe200000010ff */
[-C--:B------:R-:W-:Y:S01]  /*92b0*/  HMMA.16816.F32.BF16 R4, R40, R60.reuse, R4 ;  /* 0x0000003c2804723c */ /* 0x080fe20000041804 */
[----:B------:R4:W1:Y:S02]  /*92c0*/  MUFU.EX2 R212, R168 ;  /* 0x000000a800d47308 */ /* 0x0008640000000800 */
[----:B------:R-:W-:Y:S01]  /*92d0*/  MOV R173, R176 ;  /* 0x000000b000ad7202 */ /* 0x000fe20000000f00 */
[----:B------:R-:W-:Y:S01]  /*92e0*/  FADD.FTZ R150, R174, R3 ;  /* 0x00000003ae967221 */ /* 0x000fe20000010000 */
[----:B------:R-:W-:Y:S02]  /*92f0*/  F2FP.BF16.PACK_AB R202, R209, R210 ;  /* 0x000000d2d1ca723e */ /* 0x000fe400000010ff */
[----:B------:R-:W-:Y:S01]  /*9300*/  MOV R3, R194 ;  /* 0x000000c200037202 */ /* 0x000fe20000000f00 */
[C---:B------:R-:W-:Y:S03]  /*9310*/  HMMA.16816.F32.BF16 R8, R44.reuse, R60, R8 ;  /* 0x0000003c2c08723c */ /* 0x040fe60000041808 */
[----:B------:R-:W2:Y:S01]  /*9320*/  MUFU.EX2 R213, R185 ;  /* 0x000000b900d57308 */ /* 0x000ea20000000800 */
[----:B---3--:R-:W-:Y:S04]  /*9330*/  MOV R169, R180 ;  /* 0x000000b400a97202 */ /* 0x008fe80000000f00 */
[-C--:B------:R-:W-:Y:S08]  /*9340*/  HMMA.16816.F32.BF16 R12, R44, R62.reuse, R12 ;  /* 0x0000003e2c0c723c */ /* 0x080ff0000004180c */
[C---:B------:R-:W-:Y:S01]  /*9350*/  HMMA.16816.F32.BF16 R16, R40.reuse, R62, R16 ;  /* 0x0000003e2810723c */ /* 0x040fe20000041810 */
[----:B------:R-:W3:Y:S03]  /*9360*/  LDSM.16.MT88.4 R60, [R235+0x1100] ;  /* 0x00110000eb3c783b */ /* 0x000ee60000004200 */
[----:B----4-:R-:W-:Y:S02]  /*9370*/  MOV R168, R178 ;  /* 0x000000b200a87202 */ /* 0x010fe40000000f00 */
[----:B-1----:R-:W-:Y:S02]  /*9380*/  F2FP.BF16.PACK_AB R201, R211, R212 ;  /* 0x000000d4d3c9723e */ /* 0x002fe400000010ff */
[-C--:B--2---:R-:W-:Y:S04]  /*9390*/  HMMA.16816.F32.BF16 R20, R40, R156.reuse, R20 ;  /* 0x0000009c2814723c */ /* 0x084fe80000041814 */
[----:B------:R-:W-:Y:S04]  /*93a0*/  F2FP.BF16.PACK_AB R200, R213, R214 ;  /* 0x000000d6d5c8723e */ /* 0x000fe800000010ff */
        /* <DEDUP_REMOVED lines=17> */
[C---:B------:R-:W-:Y:S01]  /*94c0*/  HMMA.16816.F32.BF16 R104, R40.reuse, R162, R104 ;  /* 0x000000a22868723c */ /* 0x040fe20000041868 */
[----:B------:R-:W3:Y:S07]  /*94d0*/  LDSM.16.MT88.4 R160, [R233+0x1900] ;  /* 0x00190000e9a0783b */ /* 0x000eee0000004200 */
[-C--:B------:R-:W-:Y:S08]  /*94e0*/  HMMA.16816.F32.BF16 R108, R40, R164.reuse, R108 ;  /* 0x000000a4286c723c */ /* 0x080ff0000004186c */
[C---:B------:R-:W-:Y:S07]  /*94f0*/  HMMA.16816.F32.BF16 R112, R44.reuse, R164, R112 ;  /* 0x000000a42c70723c */ /* 0x040fee0000041870 */
[----:B------:R-:W-:Y:S01]  /*9500*/  F2FP.BF16.PACK_AB R164, R229, R226 ;  /* 0x000000e2e5a4723e */ /* 0x000fe200000010ff */
[-C--:B------:R-:W-:Y:S04]  /*9510*/  HMMA.16816.F32.BF16 R116, R44, R166.reuse, R116 ;  /* 0x000000a62c74723c */ /* 0x080fe80000041874 */
[----:B------:R-:W-:Y:S04]  /*9520*/  F2FP.BF16.PACK_AB R165, R228, R227 ;  /* 0x000000e3e4a5723e */ /* 0x000fe800000010ff */
[C---:B------:R-:W-:Y:S07]  /*9530*/  HMMA.16816.F32.BF16 R120, R40.reuse, R166, R120 ;  /* 0x000000a62878723c */ /* 0x040fee0000041878 */
[----:B------:R-:W-:Y:S01]  /*9540*/  F2FP.BF16.PACK_AB R166, R217, R230 ;  /* 0x000000e6d9a6723e */ /* 0x000fe200000010ff */
[-C--:B-1----:R-:W-:Y:S04]  /*9550*/  HMMA.16816.F32.BF16 R124, R40, R156.reuse, R124 ;  /* 0x0000009c287c723c */ /* 0x082fe8000004187c */
[----:B------:R-:W-:Y:S04]  /*9560*/  F2FP.BF16.PACK_AB R167, R215, R216 ;  /* 0x000000d8d7a7723e */ /* 0x000fe800000010ff */
[C---:B------:R-:W-:Y:S08]  /*9570*/  HMMA.16816.F32.BF16 R128, R44.reuse, R156, R128 ;  /* 0x0000009c2c80723c */ /* 0x040ff00000041880 */
[-C--:B------:R-:W-:Y:S08]  /*9580*/  HMMA.16816.F32.BF16 R132, R44, R158.reuse, R132 ;  /* 0x0000009e2c84723c */ /* 0x080ff00000041884 */
[C---:B------:R-:W-:Y:S01]  /*9590*/  HMMA.16816.F32.BF16 R136, R40.reuse, R158, R136 ;  /* 0x0000009e2888723c */ /* 0x040fe20000041888 */
[----:B------:R-:W1:Y:S07]  /*95a0*/  LDSM.16.MT88.4 R156, [R234+0x1900] ;  /* 0x00190000ea9c783b */ /* 0x000e6e0000004200 */
[-C--:B--2---:R-:W-:Y:S08]  /*95b0*/  HMMA.16816.F32.BF16 R140, R40, R56.reuse, R140 ;  /* 0x00000038288c723c */ /* 0x084ff0000004188c */
[C---:B------:R-:W-:Y:S07]  /*95c0*/  HMMA.16816.F32.BF16 R144, R44.reuse, R56, R144 ;  /* 0x000000382c90723c */ /* 0x040fee0000041890 */
[----:B------:R-:W-:Y:S01]  /*95d0*/  FADD.FTZ R57, R172, R148 ;  /* 0x00000094ac397221 */ /* 0x000fe20000010000 */
[-C--:B------:R-:W-:Y:S01]  /*95e0*/  HMMA.16816.F32.BF16 R24, R44, R58.reuse, R24 ;  /* 0x0000003a2c18723c */ /* 0x080fe20000041818 */
[----:B------:R-:W2:Y:S03]  /*95f0*/  LDSM.16.MT88.4 R44, [R236+0x1900] ;  /* 0x00190000ec2c783b */ /* 0x000ea60000004200 */
[----:B------:R-:W-:Y:S02]  /*9600*/  FADD.FTZ R148, R175, R57 ;  /* 0x00000039af947221 */ /* 0x000fe40000010000 */
[----:B------:R-:W-:Y:S02]  /*9610*/  FADD.FTZ R56, R206, R0 ;  /* 0x00000000ce387221 */ /* 0x000fe40000010000 */
[----:B------:R-:W-:Y:S01]  /*9620*/  HMMA.16816.F32.BF16 R28, R40, R58, R28 ;  /* 0x0000003a281c723c */ /* 0x000fe2000004181c */
[----:B------:R-:W4:Y:S03]  /*9630*/  LDSM.16.MT88.4 R40, [R233+0x3900] ;  /* 0x00390000e928783b */ /* 0x000f260000004200 */
[----:B------:R-:W-:Y:S02]  /*9640*/  FADD.FTZ R0, R207, R149 ;  /* 0x00000095cf007221 */ /* 0x000fe40000010000 */
[----:B------:R-:W-:Y:S02]  /*9650*/  FADD.FTZ R154, R171, R56 ;  /* 0x00000038ab9a7221 */ /* 0x000fe40000010000 */
[-C--:B---3--:R-:W-:Y:S01]  /*9660*/  HMMA.16816.F32.BF16 R176, R164, R160.reuse, R4 ;  /* 0x000000a0a4b0723c */ /* 0x088fe20000041804 */
[----:B------:R-:W3:Y:S04]  /*9670*/  LDSM.16.MT88.4 R56, [R234+0x3900] ;  /* 0x00390000ea38783b */ /* 0x000ee80000004200 */
[----:B------:R-:W-:Y:S01]  /*9680*/  FADD.FTZ R149, R205, R0 ;  /* 0x00000000cd957221 */ /* 0x000fe20000010000 */
[----:B------:R-:W-:Y:S01]  /*9690*/  MOV R0, R193 ;  /* 0x000000c100007202 */ /* 0x000fe20000000f00 */
[----:B------:R-:W-:Y:S01]  /*96a0*/  FADD.FTZ R3, R3, R154 ;  /* 0x0000009a03037221 */ /* 0x000fe20000010000 */
[C---:B------:R-:W-:Y:S01]  /*96b0*/  HMMA.16816.F32.BF16 R180, R200.reuse, R160, R8 ;  /* 0x000000a0c8b4723c */ /* 0x040fe20000041808 */
[----:B------:R-:W2:Y:S03]  /*96c0*/  LDSM.16.MT88.4 R204, [R236+0x3900] ;  /* 0x00390000eccc783b */ /* 0x000ea60000004200 */
[----:B------:R-:W-:Y:S01]  /*96d0*/  FADD.FTZ R0, R0, R150 ;  /* 0x0000009600007221 */ /* 0x000fe20000010000 */
[----:B------:R-:W-:Y:S02]  /*96e0*/  MOV R154, R151 ;  /* 0x00000097009a7202 */ /* 0x000fe40000000f00 */
[----:B------:R-:W-:Y:S01]  /*96f0*/  MOV R9, R191 ;  /* 0x000000bf00097202 */ /* 0x000fe20000000f00 */
[-C--:B------:R-:W-:Y:S01]  /*9700*/  HMMA.16816.F32.BF16 R184, R200, R162.reuse, R12 ;  /* 0x000000a2c8b8723c */ /* 0x080fe2000004180c */
[----:B------:R-:W2:Y:S03]  /*9710*/  LDSM.16.MT88.4 R4, [R235+0x3900] ;  /* 0x00390000eb04783b */ /* 0x000ea60000004200 */
[----:B------:R-:W-:Y:S02]  /*9720*/  MOV R8, R190 ;  /* 0x000000be00087202 */ /* 0x000fe40000000f00 */
[----:B------:R-:W-:Y:S02]  /*9730*/  MOV R11, R195 ;  /* 0x000000c3000b7202 */ /* 0x000fe40000000f00 */
[C---:B------:R-:W-:Y:S04]  /*9740*/  HMMA.16816.F32.BF16 R160, R164.reuse, R162, R16 ;  /* 0x000000a2a4a0723c */ /* 0x040fe80000041810 */
[----:B------:R-:W-:Y:S01]  /*9750*/  MOV R15, R173 ;  /* 0x000000ad000f7202 */ /* 0x000fe20000000f00 */
[----:B------:R-:W-:Y:S01]  /*9760*/  FADD.FTZ R8, R8, R148 ;  /* 0x0000009408087221 */ /* 0x000fe20000010000 */
[----:B------:R-:W-:Y:S02]  /*9770*/  MOV R12, R192 ;  /* 0x000000c0000c7202 */ /* 0x000fe40000000f00 */
[-C--:B-1----:R-:W-:Y:S04]  /*9780*/  HMMA.16816.F32.BF16 R172, R164, R156.reuse, R20 ;  /* 0x0000009ca4ac723c */ /* 0x082fe80000041814 */
[----:B------:R-:W-:Y:S01]  /*9790*/  MOV R14, R170 ;  /* 0x000000aa000e7202 */ /* 0x000fe20000000f00 */
[----:B------:R-:W-:Y:S01]  /*97a0*/  FADD.FTZ R11, R11, R8 ;  /* 0x000000080b0b7221 */ /* 0x000fe20000010000 */
[----:B------:R-:W-:Y:S01]  /*97b0*/  MOV R13, R169 ;  /* 0x000000a9000d7202 */ /* 0x000fe20000000f00 */
[----:B------:R-:W-:Y:S01]  /*97c0*/  FADD.FTZ R12, R12, R149 ;  /* 0x000000950c0c7221 */ /* 0x000fe20000010000 */
[----:B------:R-:W-:Y:S04]  /*97d0*/  MOV R22, R189 ;  /* 0x000000bd00167202 */ /* 0x000fe80000000f00 */
[----:B------:R-:W-:Y:S01]  /*97e0*/  MOV R23, R188 ;  /* 0x000000bc00177202 */ /* 0x000fe20000000f00 */
[----:B------:R-:W-:Y:S01]  /*97f0*/  FADD.FTZ R3, R22, R3 ;  /* 0x0000000316037221 */ /* 0x000fe20000010000 */
[C---:B------:R-:W-:Y:S04]  /*9800*/  HMMA.16816.F32.BF16 R188, R200.reuse, R156, R32 ;  /* 0x0000009cc8bc723c */ /* 0x040fe80000041820 */
[----:B------:R-:W-:Y:S01]  /*9810*/  MOV R19, R168 ;  /* 0x000000a800137202 */ /* 0x000fe20000000f00 */
[----:B------:R-:W-:Y:S01]  /*9820*/  FADD.FTZ R0, R23, R0 ;  /* 0x0000000017007221 */ /* 0x000fe20000010000 */
[----:B------:R-:W-:Y:S01]  /*9830*/  MOV R18, R199 ;  /* 0x000000c700127202 */ /* 0x000fe20000000f00 */
[----:B------:R-:W-:Y:S01]  /*9840*/  FADD.FTZ R12, R9, R12 ;  /* 0x0000000c090c7221 */ /* 0x000fe20000010000 */
        /* <DEDUP_REMOVED lines=27> */
[C---:B------:R-:W-:Y:S08]  /*9a00*/  HMMA.16816.F32.BF16 R88, R164.reuse, R62, R88 ;  /* 0x0000003ea458723c */ /* 0x040ff00000041858 */
[-C--:B----4-:R-:W-:Y:S08]  /*9a10*/  HMMA.16816.F32.BF16 R92, R164, R40.reuse, R92 ;  /* 0x00000028a45c723c */ /* 0x090ff0000004185c */
        /* <DEDUP_REMOVED lines=12> */
[C---:B------:R-:W-:Y:S07]  /*9ae0*/  HMMA.16816.F32.BF16 R144, R200.reuse, R4, R144 ;  /* 0x00000004c890723c */ /* 0x040fee0000041890 */
[----:B------:R-:W-:Y:S01]  /*9af0*/  FADD.FTZ R4, R13, R11 ;  /* 0x0000000b0d047221 */ /* 0x000fe20000010000 */
[-C--:B------:R-:W-:Y:S04]  /*9b00*/  HMMA.16816.F32.BF16 R200, R200, R6.reuse, R24 ;  /* 0x00000006c8c8723c */ /* 0x080fe80000041818 */
        /* <DEDUP_REMOVED lines=20> */
[----:B------:R-:W-:Y:S01]  /*9c50*/  STL [R1+0x20], R4 ;  /* 0x0000200401007387 */ /* 0x000fe20000100800 */
[----:B------:R-:W-:Y:S03]  /*9c60*/  MOV R155, R2 ;  /* 0x00000002009b7202 */ /* 0x000fe60000000f00 */
[----:B------:R-:W-:Y:S04]  /*9c70*/  STL [R1+0x1c], R3 ;  /* 0x00001c0301007387 */ /* 0x000fe80000100800 */
[----:B------:R1:W-:Y:S02]  /*9c80*/  STL [R1+0x18], R0 ;  /* 0x0000180001007387 */ /* 0x0003e40000100800 */
[----:B-1----:R-:W-:Y:S01]  /*9c90*/  MOV R0, R153 ;  /* 0x0000009900007202 */ /* 0x002fe20000000f00 */
[----:B-----5:R-:W-:-:S05]  /*9ca0*/  @P0 BRA `(.L_x_2874) ;  /* 0xffffc5b000000947 */ /* 0x020fca000383ffff */
.L_x_2873:
[----:B-1----:R-:W2:Y:S04]  /*9cb0*/  LDL.LU R6, [R1+0x14] ;  /* 0x0000140001067983 */ /* 0x002ea80000300800 */
[----:B------:R-:W1:Y:S01]  /*9cc0*/  S2R R8, SR_TID.X ;  /* 0x0000000000087919 */ /* 0x000e620000002100 */
[----:B------:R-:W-:Y:S01]  /*9cd0*/  MOV R150, c[0x0][0x4e8] ;  /* 0x00013a0000967a02 */ /* 0x000fe20000000f00 */
[----:B------:R-:W3:Y:S01]  /*9ce0*/  S2UR UR7, SR_CTAID.Y ;  /* 0x00000000000779c3 */ /* 0x000ee20000002600 */
[----:B------:R-:W-:Y:S01]  /*9cf0*/  ULDC.64 UR4, c[0x0][0x490] ;  /* 0x0001240000047ab9 */ /* 0x000fe20000000a00 */
[----:B------:R-:W4:Y:S04]  /*9d00*/  LDL.LU R3, [R1+0x20] ;  /* 0x0000200001037983 */ /* 0x000f280000300800 */
[----:B------:R-:W4:Y:S04]  /*9d10*/  LDL.LU R5, [R1+0x1c] ;  /* 0x00001c0001057983 */ /* 0x000f280000300800 */
[----:B------:R-:W4:Y:S04]  /*9d20*/  LDL.LU R4, [R1+0x18] ;  /* 0x0000180001047983 */ /* 0x000f280000300800 */
[----:B------:R-:W4:Y:S01]  /*9d30*/  LDL.LU R9, [R1+0x40] ;  /* 0x0000400001097983 */ /* 0x000f220000300800 */
[----:B------:R-:W-:-:S03]  /*9d40*/  ISETP.NE.AND P0, PT, R150, 0x1, PT ;  /* 0x000000019600780c */ /* 0x000fc60003f05270 */
[----:B------:R-:W4:Y:S01]  /*9d50*/  LDL.LU R154, [R1+0x44] ;  /* 0x00004400019a7983 */ /* 0x000f220000300800 */
[----:B---3--:R-:W-:-:S04]  /*9d60*/  USHF.R.S32.HI UR6, URZ, 0x1f, UR7 ;  /* 0x0000001f3f067899 */ /* 0x008fc80008011407 */
[----:B------:R-:W-:Y:S02]  /*9d70*/  UIMAD UR8, UR6, UR4, URZ ;  /* 0x00000004060872a4 */ /* 0x000fe4000f8e023f */
[----:B------:R-:W-:Y:S02]  /*9d80*/  UIMAD.WIDE.U32 UR10, UR7, UR4, URZ ;  /* 0x00000004070a72a5 */ /* 0x000fe4000f8e003f */
[----:B------:R-:W-:-:S03]  /*9d90*/  UIMAD UR8, UR7, UR5, UR8 ;  /* 0x00000005070872a4 */ /* 0x000fc6000f8e0208 */
[----:B------:R-:W-:Y:S02]  /*9da0*/  ULDC.64 UR4, c[0x0][0x3e8] ;  /* 0x0000fa0000047ab9 */ /* 0x000fe40000000a00 */
[----:B------:R-:W-:Y:S02]  /*9db0*/  UIMAD.WIDE.U32 UR14, UR7, UR4, URZ ;  /* 0x00000004070e72a5 */ /* 0x000fe4000f8e003f */
[----:B------:R-:W-:-:S04]  /*9dc0*/  UIMAD UR6, UR6, UR4, URZ ;  /* 0x00000004060672a4 */ /* 0x000fc8000f8e023f */
[----:B------:R-:W-:Y:S01]  /*9dd0*/  UIMAD UR5, UR7, UR5, UR6 ;  /* 0x00000005070572a4 */ /* 0x000fe2000f8e0206 */
[----:B------:R-:W-:Y:S06]  /*9de0*/  BAR.SYNC.DEFER_BLOCKING 0x1, 0x80 ;  /* 0x0042000000007b1d */ /* 0x000fec0000010000 */
[----:B--2---:R-:W2:Y:S04]  /*9df0*/  SHFL.BFLY PT, R16, R6, 0x2, 0x1f ;  /* 0x0c401f0006107f89 */ /* 0x004ea800000e0000 */
[----:B----4-:R-:W3:Y:S04]  /*9e00*/  SHFL.BFLY PT, R12, R3, 0x2, 0x1f ;  /* 0x0c401f00030c7f89 */ /* 0x010ee800000e0000 */
[----:B------:R-:W4:Y:S04]  /*9e10*/  SHFL.BFLY PT, R10, R5, 0x2, 0x1f ;  /* 0x0c401f00050a7f89 */ /* 0x000f2800000e0000 */
[----:B------:R-:W1:Y:S01]  /*9e20*/  SHFL.BFLY PT, R15, R4, 0x2, 0x1f ;  /* 0x0c401f00040f7f89 */ /* 0x000e6200000e0000 */
[----:B------:R-:W-:Y:S01]  /*9e30*/  MOV R17, R9 ;  /* 0x0000000900117202 */ /* 0x000fe20000000f00 */
[----:B--2---:R-:W-:-:S05]  /*9e40*/  FADD.FTZ R16, R16, R6 ;  /* 0x0000000610107221 */ /* 0x004fca0000010000 */
[----:B------:R-:W2:Y:S01]  /*9e50*/  SHFL.BFLY PT, R0, R16, 0x1, 0x1f ;  /* 0x0c201f0010007f89 */ /* 0x000ea200000e0000 */
[----:B---3--:R-:W-:Y:S02]  /*9e60*/  FADD.FTZ R12, R12, R3 ;  /* 0x000000030c0c7221 */ /* 0x008fe40000010000 */
[----:B----4-:R-:W-:-:S03]  /*9e70*/  FADD.FTZ R10, R10, R5 ;  /* 0x000000050a0a7221 */ /* 0x010fc60000010000 */
[----:B------:R-:W3:Y:S01]  /*9e80*/  SHFL.BFLY PT, R3, R12, 0x1, 0x1f ;  /* 0x0c201f000c037f89 */ /* 0x000ee200000e0000 */
[----:B-1----:R-:W-:Y:S01]  /*9e90*/  SHF.R.S32.HI R5, RZ, 0x1f, R8 ;  /* 0x0000001fff057819 */ /* 0x002fe20000011408 */
[----:B------:R-:W-:Y:S02]  /*9ea0*/  FADD.FTZ R15, R15, R4 ;  /* 0x000000040f0f7221 */ /* 0x000fe40000010000 */
[----:B------:R-:W1:Y:S01]  /*9eb0*/  SHFL.BFLY PT, R4, R10, 0x1, 0x1f ;  /* 0x0c201f000a047f89 */ /* 0x000e6200000e0000 */
[CC--:B------:R-:W-:Y:S02]  /*9ec0*/  LEA.HI R149, R5.reuse, R8.reuse, RZ, 0x5 ;  /* 0x0000000805957211 */ /* 0x0c0fe400078f28ff */
[----:B------:R-:W-:Y:S01]  /*9ed0*/  LEA.HI R5, R5, R8, RZ, 0x2 ;  /* 0x0000000805057211 */ /* 0x000fe200078f10ff */
[----:B------:R-:W4:Y:S01]  /*9ee0*/  SHFL.BFLY PT, R7, R15, 0x1, 0x1f ;  /* 0x0c201f000f077f89 */ /* 0x000f2200000e0000 */
[----:B------:R-:W-:Y:S02]  /*9ef0*/  LOP3.LUT R6, R149, 0xffffffe0, RZ, 0xc0, !PT ;  /* 0xffffffe095067812 */ /* 0x000fe400078ec0ff */
[----:B------:R-:W-:Y:S01]  /*9f00*/  LOP3.LUT R18, R5, 0xfffffffc, RZ, 0xc0, !PT ;  /* 0xfffffffc05127812 */ /* 0x000fe200078ec0ff */
[----:B--2---:R-:W-:Y:S01]  /*9f10*/  FADD.FTZ R16, R16, R0 ;  /* 0x0000000010107221 */ /* 0x004fe20000010000 */
[----:B------:R-:W-:-:S02]  /*9f20*/  MOV R0, RZ ;  /* 0x000000ff00007202 */ /* 0x000fc40000000f00 */
[----:B------:R-:W-:Y:S02]  /*9f30*/  IADD3 R18, -R18, R8, RZ ;  /* 0x0000000812127210 */ /* 0x000fe40007ffe1ff */
[----:B------:R-:W-:Y:S01]  /*9f40*/  FSETP.NE.FTZ.AND P3, PT, R16, RZ, PT ;  /* 0x000000ff1000720b */ /* 0x000fe20003f75000 */
[----:B---3--:R-:W-:Y:S02]  /*9f50*/  FADD.FTZ R12, R12, R3 ;  /* 0x000000030c0c7221 */ /* 0x008fe40000010000 */
[----:B------:R-:W-:-:S03]  /*9f60*/  @P0 IMAD.HI.U32 R3, R9, c[0x0][0x4ec], RZ ;  /* 0x00013b0009030a27 */ /* 0x000fc600078e00ff */
[----:B------:R-:W-:Y:S01]  /*9f70*/  FSETP.NE.FTZ.AND P2, PT, R12, RZ, PT ;  /* 0x000000ff0c00720b */ /* 0x000fe20003f55000 */
[----:B-1----:R-:W-:Y:S01]  /*9f80*/  FADD.FTZ R10, R10, R4 ;  /* 0x000000040a0a7221 */ /* 0x002fe20000010000 */
[----:B------:R-:W-:Y:S02]  /*9f90*/  MOV R4, RZ ;  /* 0x000000ff00047202 */ /* 0x000fe40000000f00 */
[----:B------:R-:W-:-:S03]  /*9fa0*/  @P0 SHF.R.U32.HI R17, RZ, c[0x0][0x4f0], R3 ;  /* 0x00013c00ff110a19 */ /* 0x000fc60000011603 */
[----:B------:R-:W1:Y:S01]  /*9fb0*/  @P3 MUFU.RCP R0, R16 ;  /* 0x0000001000003308 */ /* 0x000e620000001000 */
[----:B------:R-:W-:Y:S01]  /*9fc0*/  FSETP.NE.FTZ.AND P1, PT, R10, RZ, PT ;  /* 0x000000ff0a00720b */ /* 0x000fe20003f35000 */
[----:B----4-:R-:W-:Y:S01]  /*9fd0*/  FADD.FTZ R15, R15, R7 ;  /* 0x000000070f0f7221 */ /* 0x010fe20000010000 */
[----:B------:R-:W-:Y:S02]  /*9fe0*/  IADD3 R3, -R6, R8, RZ ;  /* 0x0000000806037210 */ /* 0x000fe40007ffe1ff */
[----:B------:R-:W-:Y:S02]  /*9ff0*/  IADD3 R6, -R17, RZ, RZ ;  /* 0x000000ff11067210 */ /* 0x000fe40007ffe1ff */
[----:B------:R-:W-:Y:S01]  /*a000*/  LOP3.LUT P4, RZ, R3, 0x3, RZ, 0xc0, !PT ;  /* 0x0000000303ff7812 */ /* 0x000fe2000788c0ff */
[----:B------:R-:W2:Y:S01]  /*a010*/  @P2 MUFU.RCP R4, R12 ;  /* 0x0000000c00042308 */ /* 0x000ea20000001000 */
[C---:B-1----:R-:W-:Y:S02]  /*a020*/  FMUL.FTZ R54, R0.reuse, R92 ;  /* 0x0000005c00367220 */ /* 0x042fe40000410000 */
[----:B------:R-:W3:Y:S01]  /*a030*/  LDL.LU R92, [R1+0x38] ;  /* 0x00003800015c7983 */ /* 0x000ee20000300800 */
[----:B------:R-:W-:-:S02]  /*a040*/  FMUL.FTZ R89, R0, R89 ;  /* 0x0000005900597220 */ /* 0x000fc40000410000 */
[C---:B------:R-:W-:Y:S01]  /*a050*/  FMUL.FTZ R58, R0.reuse, R88 ;  /* 0x00000058003a7220 */ /* 0x040fe20000410000 */
[----:B------:R-:W-:Y:S01]  /*a060*/  FSETP.NE.FTZ.AND P0, PT, R15, RZ, PT ;  /* 0x000000ff0f00720b */ /* 0x000fe20003f15000 */
[----:B------:R-:W-:Y:S02]  /*a070*/  FMUL.FTZ R177, R0, R177 ;  /* 0x000000b100b17220 */ /* 0x000fe40000410000 */
[C---:B--2---:R-:W-:Y:S02]  /*a080*/  FMUL.FTZ R91, R4.reuse, R91 ;  /* 0x0000005b045b7220 */ /* 0x044fe40000410000 */
[----:B------:R-:W-:Y:S01]  /*a090*/  FMUL.FTZ R57, R4, R90 ;  /* 0x0000005a04397220 */ /* 0x000fe20000410000 */
[----:B------:R-:W-:Y:S01]  /*a0a0*/  F2FP.BF16.PACK_AB R58, R89, R58 ;  /* 0x0000003a593a723e */ /* 0x000fe200000010ff */
[----:B------:R1:W5:Y:S01]  /*a0b0*/  LDL R90, [R1+0x8] ;  /* 0x00000800015a7983 */ /* 0x0003620000100800 */
[C---:B------:R-:W-:Y:S02]  /*a0c0*/  FMUL.FTZ R176, R0.reuse, R176 ;  /* 0x000000b000b07220 */ /* 0x040fe40000410000 */
[----:B------:R-:W-:Y:S01]  /*a0d0*/  F2FP.BF16.PACK_AB R57, R91, R57 ;  /* 0x000000395b39723e */ /* 0x000fe200000010ff */
[----:B------:R1:W5:Y:S01]  /*a0e0*/  LDL R89, [R1+0x28] ;  /* 0x0000280001597983 */ /* 0x0003620000100800 */
[----:B------:R-:W-:-:S02]  /*a0f0*/  FMUL.FTZ R161, R0, R161 ;  /* 0x000000a100a17220 */ /* 0x000fc40000410000 */
[C---:B------:R-:W-:Y:S01]  /*a100*/  FMUL.FTZ R20, R0.reuse, R160 ;  /* 0x000000a000147220 */ /* 0x040fe20000410000 */
[----:B------:R-:W2:Y:S01]  /*a110*/  LDL R91, [R1+0x3c] ;  /* 0x00003c00015b7983 */ /* 0x000ea20000100800 */
[----:B------:R-:W-:Y:S01]  /*a120*/  MOV R3, RZ ;  /* 0x000000ff00037202 */ /* 0x000fe20000000f00 */
[C---:B------:R-:W-:Y:S02]  /*a130*/  FMUL.FTZ R173, R0.reuse, R173 ;  /* 0x000000ad00ad7220 */ /* 0x040fe40000410000 */
[C---:B------:R-:W-:Y:S02]  /*a140*/  FMUL.FTZ R26, R0.reuse, R172 ;  /* 0x000000ac001a7220 */ /* 0x040fe40000410000 */
[C---:B------:R-:W-:Y:S01]  /*a150*/  FMUL.FTZ R157, R0.reuse, R157 ;  /* 0x0000009d009d7220 */ /* 0x040fe20000410000 */
[----:B------:R-:W4:Y:S01]  /*a160*/  @P1 MUFU.RCP R3, R10 ;  /* 0x0000000a00031308 */ /* 0x000f220000001000 */
        /* <DEDUP_REMOVED lines=22> */
[----:B------:R-:W-:Y:S01]  /*a2d0*/  MOV R0, RZ ;  /* 0x000000ff00007202 */ /* 0x000fe20000000f00 */
[----:B----4-:R-:W-:Y:S01]  /*a2e0*/  FMUL.FTZ R64, R3, R68 ;  /* 0x0000004403407220 */ /* 0x010fe20000410000 */
[----:B------:R-:W-:Y:S01]  /*a2f0*/  SHF.R.S32.HI R8, RZ, 0x2, R5 ;  /* 0x00000002ff087819 */ /* 0x000fe20000011405 */
[----:B------:R-:W-:-:S03]  /*a300*/  IMAD R148, R6, c[0x0][0x4e8], R9 ;  /* 0x00013a0006947a24 */ /* 0x000fc600078e0209 */
[----:B------:R-:W4:Y:S01]  /*a310*/  @P0 MUFU.RCP R0, R15 ;  /* 0x0000000f00000308 */ /* 0x000f220000001000 */
        /* <DEDUP_REMOVED lines=31> */
[----:B------:R-:W-:Y:S01]  /*a510*/  SHF.R.S32.HI R3, RZ, 0x1f, R5 ;  /* 0x0000001fff037819 */ /* 0x000fe20000011405 */
[----:B------:R-:W1:Y:S03]  /*a520*/  @P0 MUFU.LG2 R15, R15 ;  /* 0x0000000f000f0308 */ /* 0x000e660000000c00 */
[----:B------:R-:W-:Y:S01]  /*a530*/  LEA.HI R3, R3, R8, RZ, 0x3 ;  /* 0x0000000803037211 */ /* 0x000fe200078f18ff */
[C---:B------:R-:W-:Y:S01]  /*a540*/  FMUL.FTZ R179, R4.reuse, R179 ;  /* 0x000000b304b37220 */ /* 0x040fe20000410000 */
[----:B------:R-:W-:Y:S01]  /*a550*/  MOV R6, UR10 ;  /* 0x0000000a00067c02 */ /* 0x000fe20008000f00 */
[C---:B------:R-:W-:Y:S01]  /*a560*/  FMUL.FTZ R178, R4.reuse, R178 ;  /* 0x000000b204b27220 */ /* 0x040fe20000410000 */
[----:B------:R-:W-:Y:S01]  /*a570*/  LOP3.LUT R3, R3, 0xfffffff8, RZ, 0xc0, !PT ;  /* 0xfffffff803037812 */ /* 0x000fe200078ec0ff */
        /* <DEDUP_REMOVED lines=28> */
[----:B------:R-:W-:Y:S01]  /*a740*/  MOV R4, UR14 ;  /* 0x0000000e00047c02 */ /* 0x000fe20008000f00 */
[C---:B----4-:R-:W-:Y:S02]  /*a750*/  FMUL.FTZ R83, R0.reuse, R83 ;  /* 0x0000005300537220 */ /* 0x050fe40000410000 */
[----:B------:R-:W-:Y:S01]  /*a760*/  FMUL.FTZ R59, R0, R82 ;  /* 0x00000052003b7220 */ /* 0x000fe20000410000 */
[----:B------:R-:W-:Y:S01]  /*a770*/  IADD3 R14, R8, -R3, RZ ;  /* 0x80000003080e7210 */ /* 0x000fe20007ffe0ff */
[C---:B------:R-:W-:Y:S01]  /*a780*/  FMUL.FTZ R183, R0.reuse, R183 ;  /* 0x000000b700b77220 */ /* 0x040fe20000410000 */
[----:B------:R-:W-:Y:S01]  /*a790*/  MOV R8, R6 ;  /* 0x0000000600087202 */ /* 0x000fe20000000f00 */
[C---:B------:R-:W-:Y:S01]  /*a7a0*/  FMUL.FTZ R25, R0.reuse, R182 ;  /* 0x000000b600197220 */ /* 0x040fe20000410000 */
[----:B------:R-:W-:Y:S01]  /*a7b0*/  MOV R6, R4 ;  /* 0x0000000400067202 */ /* 0x000fe20000000f00 */
[C---:B------:R-:W-:Y:S01]  /*a7c0*/  FMUL.FTZ R187, R0.reuse, R187 ;  /* 0x000000bb00bb7220 */ /* 0x040fe20000410000 */
[----:B------:R-:W-:Y:S01]  /*a7d0*/  @P2 MOV R3, 0x3f317218 ;  /* 0x3f31721800032802 */ /* 0x000fe20000000f00 */
[C---:B------:R-:W-:Y:S01]  /*a7e0*/  FMUL.FTZ R23, R0.reuse, R186 ;  /* 0x000000ba00177220 */ /* 0x040fe20000410000 */
[----:B------:R-:W-:Y:S01]  /*a7f0*/  @P3 MOV R4, 0x3f317218 ;  /* 0x3f31721800043802 */ /* 0x000fe20000000f00 */
[C---:B------:R-:W-:Y:S01]  /*a800*/  FMUL.FTZ R191, R0.reuse, R191 ;  /* 0x000000bf00bf7220 */ /* 0x040fe20000410000 */
[----:B------:R-:W-:Y:S01]  /*a810*/  F2FP.BF16.PACK_AB R59, R83, R59 ;  /* 0x0000003b533b723e */ /* 0x000fe200000010ff */
        /* <DEDUP_REMOVED lines=26> */
[----:B------:R-:W4:Y:S01]  /*a9c0*/  S2R R83, SR_CTAID.Z ;  /* 0x0000000000537919 */ /* 0x000f220000002700 */
[----:B------:R-:W4:Y:S01]  /*a9d0*/  @P1 MUFU.LG2 R10, R10 ;  /* 0x0000000a000a1308 */ /* 0x000f220000000c00 */
[----:B------:R-:W-:Y:S01]  /*a9e0*/  @P0 IMAD.MOV.U32 R11, RZ, RZ, 0x3f317218 ;  /* 0x3f317218ff0b0424 */ /* 0x000fe200078e00ff */
[----:B------:R-:W-:Y:S01]  /*a9f0*/  MOV R5, UR15 ;  /* 0x0000000f00057c02 */ /* 0x000fe20008000f00 */
[----:B------:R-:W-:-:S02]  /*aa00*/  @P2 FMUL.FTZ R5, R3, c[0x0][0x2d0] ;  /* 0x0000b40003052a20 */ /* 0x000fc40000410000 */
[----:B------:R-:W-:Y:S02]  /*aa10*/  @P3 FMUL.FTZ R13, R4, c[0x0][0x2d0] ;  /* 0x0000b400040d3a20 */ /* 0x000fe40000410000 */
[----:B------:R-:W-:Y:S01]  /*aa20*/  @P1 FMUL.FTZ R3, R0, c[0x0][0x2d0] ;  /* 0x0000b40000031a20 */ /* 0x000fe20000410000 */
[----:B------:R-:W4:Y:S01]  /*aa30*/  @P2 MUFU.LG2 R12, R12 ;  /* 0x0000000c000c2308 */ /* 0x000f220000000c00 */
[----:B-1----:R-:W-:Y:S02]  /*aa40*/  @P0 FMUL.FTZ R4, R15, 0.69314718246459960938 ;  /* 0x3f3172180f040820 */ /* 0x002fe40000410000 */
[----:B------:R-:W-:Y:S01]  /*aa50*/  @P0 FMUL.FTZ R0, R11, c[0x0][0x2d0] ;  /* 0x0000b4000b000a20 */ /* 0x000fe20000410000 */
[----:B------:R-:W-:-:S04]  /*aa60*/  MOV R86, 0xff800000 ;  /* 0xff80000000567802 */ /* 0x000fc80000000f00 */
[----:B------:R-:W1:Y:S01]  /*aa70*/  @P3 MUFU.LG2 R16, R16 ;  /* 0x0000001000103308 */ /* 0x000e620000000c00 */
[----:B------:R-:W-:Y:S01]  /*aa80*/  @P0 FFMA.FTZ R86, R0, R2, R4 ;  /* 0x0000000200560223 */ /* 0x000fe20000010004 */
[----:B------:R-:W-:Y:S01]  /*aa90*/  SHF.R.S32.HI R0, RZ, 0x5, R149 ;  /* 0x00000005ff007819 */ /* 0x000fe20000011495 */
[----:B----4-:R-:W-:-:S03]  /*aaa0*/  @P1 FMUL.FTZ R10, R10, 0.69314718246459960938 ;  /* 0x3f3172180a0a1820 */ /* 0x010fc60000410000 */
[----:B------:R-:W-:Y:S01]  /*aab0*/  SHF.R.S32.HI R2, RZ, 0x1f, R0 ;  /* 0x0000001fff027819 */ /* 0x000fe20000011400 */
[----:B------:R-:W-:-:S03]  /*aac0*/  @P2 FMUL.FTZ R12, R12, 0.69314718246459960938 ;  /* 0x3f3172180c0c2820 */ /* 0x000fc60000410000 */
[----:B------:R-:W-:Y:S02]  /*aad0*/  LEA.HI R2, R2, R0, RZ, 0x2 ;  /* 0x0000000002027211 */ /* 0x000fe400078f10ff */
[----:B------:R-:W-:Y:S01]  /*aae0*/  MOV R88, 0xff800000 ;  /* 0xff80000000587802 */ /* 0x000fe20000000f00 */
[----:B------:R-:W-:Y:S01]  /*aaf0*/  @P1 FFMA.FTZ R88, R3, R151, R10 ;  /* 0x0000009703581223 */ /* 0x000fe2000001000a */
[----:B------:R-:W-:Y:S01]  /*ab00*/  UIADD3 UR5, UR15, UR5, URZ ;  /* 0x000000050f057290 */ /* 0x000fe2000fffe03f */
[----:B------:R-:W-:Y:S01]  /*ab10*/  MOV R84, 0xff800000 ;  /* 0xff80000000547802 */ /* 0x000fe20000000f00 */
[----:B-1----:R-:W-:Y:S01]  /*ab20*/  @P3 FMUL.FTZ R16, R16, 0.69314718246459960938 ;  /* 0x3f31721810103820 */ /* 0x002fe20000410000 */
[----:B------:R-:W-:Y:S01]  /*ab30*/  LOP3.LUT R3, R2, 0xffffffc, RZ, 0xc0, !PT ;  /* 0x0ffffffc02037812 */ /* 0x000fe200078ec0ff */
[----:B------:R-:W-:Y:S01]  /*ab40*/  @P2 FFMA.FTZ R84, R5, R152, R12 ;  /* 0x0000009805542223 */ /* 0x000fe2000001000c */
[----:B------:R-:W-:Y:S02]  /*ab50*/  LEA.HI R4, R18, R18, RZ, 0x1 ;  /* 0x0000001212047211 */ /* 0x000fe400078f08ff */
[----:B------:R-:W-:Y:S01]  /*ab60*/  MOV R85, 0xff800000 ;  /* 0xff80000000557802 */ /* 0x000fe20000000f00 */
[----:B------:R-:W-:Y:S01]  /*ab70*/  @P3 FFMA.FTZ R85, R13, R153, R16 ;  /* 0x000000990d553223 */ /* 0x000fe20000010010 */
[----:B------:R-:W-:-:S02]  /*ab80*/  SHF.R.S32.HI R5, RZ, 0x1f, R83 ;  /* 0x0000001fff057819 */ /* 0x000fc40000011453 */
[----:B------:R-:W-:Y:S02]  /*ab90*/  F2FP.BF16.PACK_AB R55, R87, R55 ;  /* 0x000000375737723e */ /* 0x000fe400000010ff */
[----:B------:R-:W1:Y:S01]  /*aba0*/  S2R R87, SR_CTAID.X ;  /* 0x0000000000577919 */ /* 0x000e620000002500 */
[C---:B------:R-:W-:Y:S02]  /*abb0*/  IADD3 R10, R0.reuse, -R3, RZ ;  /* 0x80000003000a7210 */ /* 0x040fe40007ffe0ff */
[----:B------:R-:W-:Y:S02]  /*abc0*/  LEA R13, R0, R18, 0x9 ;  /* 0x00000012000d7211 */ /* 0x000fe400078e48ff */
[----:B------:R-:W-:Y:S02]  /*abd0*/  MOV R7, UR11 ;  /* 0x0000000b00077c02 */ /* 0x000fe40008000f00 */
[C---:B------:R-:W-:Y:S02]  /*abe0*/  LOP3.LUT R2, R4.reuse, 0x1ffffffe, RZ, 0xc0, !PT ;  /* 0x1ffffffe04027812 */ /* 0x040fe400078ec0ff */
[----:B------:R-:W-:Y:S01]  /*abf0*/  SHF.L.U32 R0, R4, 0x5, RZ ;  /* 0x0000000504007819 */ /* 0x000fe200000006ff */
[C---:B------:R-:W-:Y:S01]  /*ac00*/  IMAD R82, R5.reuse, c[0x0][0x498], RZ ;  /* 0x0001260005527a24 */ /* 0x040fe200078e02ff */
[----:B------:R-:W-:Y:S01]  /*ac10*/  MOV R7, UR5 ;  /* 0x0000000500077c02 */ /* 0x000fe20008000f00 */
[----:B------:R-:W-:Y:S01]  /*ac20*/  IMAD R11, R5, c[0x0][0x3f0], RZ ;  /* 0x0000fc00050b7a24 */ /* 0x000fe200078e02ff */
[----:B------:R-:W-:-:S02]  /*ac30*/  SHF.L.U32 R4, R14, 0x6, RZ ;  /* 0x000000060e047819 */ /* 0x000fc400000006ff */
[----:B------:R-:W-:Y:S02]  /*ac40*/  SHF.R.S32.HI R5, RZ, 0x2, R154 ;  /* 0x00000002ff057819 */ /* 0x000fe4000001149a */
[----:B------:R-:W-:Y:S02]  /*ac50*/  IADD3 R12, R18, -R2, RZ ;  /* 0x80000002120c7210 */ /* 0x000fe40007ffe0ff */
[----:B------:R-:W-:Y:S01]  /*ac60*/  LOP3.LUT R0, R0, 0xffffffc0, RZ, 0xc0, !PT ;  /* 0xffffffc000007812 */ /* 0x000fe200078ec0ff */
[----:B------:R-:W-:Y:S01]  /*ac70*/  IMAD.WIDE.U32 R2, R83, c[0x0][0x3f0], R6 ;  /* 0x0000fc0053027a25 */ /* 0x000fe200078e0006 */
[----:B------:R-:W-:Y:S02]  /*ac80*/  LOP3.LUT R4, R4, 0x1c0, RZ, 0xc0, !PT ;  /* 0x000001c004047812 */ /* 0x000fe400078ec0ff */
[----:B------:R-:W-:Y:S01]  /*ac90*/  LEA R6, R10, R5, 0x4 ;  /* 0x000000050a067211 */ /* 0x000fe200078e20ff */
[----:B------:R-:W-:Y:S01]  /*aca0*/  UIADD3 UR8, UR11, UR8, URZ ;  /* 0x000000080b087290 */ /* 0x000fe2000fffe03f */
[----:B------:R-:W-:-:S02]  /*acb0*/  LOP3.LUT R7, R14, 0x1, RZ, 0xc0, !PT ;  /* 0x000000010e077812 */ /* 0x000fc400078ec0ff */
[----:B------:R-:W-:Y:S02]  /*acc0*/  LEA R5, R12, R0, 0x3 ;  /* 0x000000000c057211 */ /* 0x000fe400078e18ff */
[----:B------:R-:W-:Y:S02]  /*acd0*/  LEA.HI R0, R4, R4, RZ, 0x1d ;  /* 0x0000000404007211 */ /* 0x000fe400078fe8ff */
[----:B------:R-:W-:Y:S02]  /*ace0*/  R2P PR, R14, 0x6 ;  /* 0x000000060e007804 */ /* 0x000fe40000000000 */
[----:B------:R-:W-:Y:S02]  /*acf0*/  ISETP.NE.U32.AND P0, PT, R7, 0x1, PT ;  /* 0x000000010700780c */ /* 0x000fe40003f05070 */
[----:B------:R-:W-:Y:S02]  /*ad00*/  LEA R7, R13, R0, 0x1 ;  /* 0x000000000d077211 */ /* 0x000fe400078e08ff */
[----:B------:R-:W-:-:S02]  /*ad10*/  MOV R9, UR8 ;  /* 0x0000000800097c02 */ /* 0x000fc40008000f00 */
[----:B------:R-:W-:Y:S02]  /*ad20*/  SHF.L.U32 R7, R7, 0x1, RZ ;  /* 0x0000000107077819 */ /* 0x000fe400000006ff */
[----:B------:R-:W-:Y:S01]  /*ad30*/  F2FP.BF16.PACK_AB R56, R19, R56 ;  /* 0x000000381338723e */ /* 0x000fe200000010ff */
[----:B------:R-:W-:Y:S01]  /*ad40*/  IMAD.WIDE.U32 R18, R83, c[0x0][0x498], R8 ;  /* 0x0001260053127a25 */ /* 0x000fe200078e0008 */
[----:B------:R-:W-:Y:S02]  /*ad50*/  IADD3 R8, R7, 0x80, RZ ;  /* 0x0000008007087810 */ /* 0x000fe40007ffe0ff */
[----:B------:R-:W-:Y:S02]  /*ad60*/  IADD3 R5, R6, R5, RZ ;  /* 0x0000000506057210 */ /* 0x000fe40007ffe0ff */
[----:B-1----:R-:W-:Y:S02]  /*ad70*/  LEA R0, R87, R6, 0x7 ;  /* 0x0000000657007211 */ /* 0x002fe400078e38ff */
[----:B------:R-:W-:-:S02]  /*ad80*/  IADD3 R6, R7, 0x70, RZ ;  /* 0x0000007007067810 */ /* 0x000fc40007ffe0ff */
[----:B------:R-:W-:Y:S02]  /*ad90*/  @P0 IADD3 R6, R8, 0x10, RZ ;  /* 0x0000001008060810 */ /* 0x000fe40007ffe0ff */
[----:B------:R-:W-:Y:S02]  /*ada0*/  ISETP.NE.AND P0, PT, R150, 0x1, PT ;  /* 0x000000019600780c */ /* 0x000fe40003f05270 */
[----:B------:R-:W-:Y:S01]  /*adb0*/  SHF.R.S32.HI R4, RZ, 0x1f, R17 ;  /* 0x0000001fff047819 */ /* 0x000fe20000011411 */
[C---:B------:R-:W-:Y:S02]  /*adc0*/  IMAD R82, R83.reuse, c[0x0][0x49c], R82 ;  /* 0x0001270053527a24 */ /* 0x040fe400078e0252 */
[----:B------:R-:W-:Y:S01]  /*add0*/  IMAD R11, R83, c[0x0][0x3f4], R11 ;  /* 0x0000fd00530b7a24 */ /* 0x000fe200078e020b */
[----:B------:R-:W-:Y:S01]  /*ade0*/  LEA R10, R87, R5, 0x7 ;  /* 0x00000005570a7211 */ /* 0x000fe200078e38ff */
[----:B------:R-:W-:Y:S02]  /*adf0*/  IMAD R4, R4, c[0x0][0x3e0], RZ ;  /* 0x0000f80004047a24 */ /* 0x000fe400078e02ff */
[----:B------:R-:W-:Y:S01]  /*ae00*/  IMAD R83, R150, c[0x0][0x388], RZ ;  /* 0x0000e20096537a24 */ /* 0x000fe200078e02ff */
[----:B------:R-:W-:Y:S01]  /*ae10*/  IADD3 R5, R0, 0x8, RZ ;  /* 0x0000000800057810 */ /* 0x000fe20007ffe0ff */
[----:B------:R-:W-:Y:S01]  /*ae20*/  IMAD R9, R17, c[0x0][0x3e4], R4 ;  /* 0x0000f90011097a24 */ /* 0x000fe200078e0204 */
[----:B------:R-:W-:-:S02]  /*ae30*/  IADD3 R3, R3, R11, RZ ;  /* 0x0000000b03037210 */ /* 0x000fc40007ffe0ff */
[CC--:B------:R-:W-:Y:S02]  /*ae40*/  ISETP.GE.OR P6, PT, R0.reuse, R83.reuse, P4 ;  /* 0x000000530000720c */ /* 0x0c0fe400027c6670 */
[C---:B------:R-:W-:Y:S02]  /*ae50*/  IADD3 R4, R0.reuse, 0x40, RZ ;  /* 0x0000004000047810 */ /* 0x040fe40007ffe0ff */
[----:B------:R-:W-:Y:S02]  /*ae60*/  IADD3 R0, R0, 0x48, RZ ;  /* 0x0000004800007810 */ /* 0x000fe40007ffe0ff */
[-C--:B------:R-:W-:Y:S01]  /*ae70*/  ISETP.GE.OR P5, PT, R5, R83.reuse, P4 ;  /* 0x000000530500720c */ /* 0x080fe200027a6670 */
[----:B------:R-:W-:Y:S01]  /*ae80*/  @P0 IMAD.HI.U32 R5, R10, c[0x0][0x4ec], RZ ;  /* 0x00013b000a050a27 */ /* 0x000fe200078e00ff */
[-C--:B------:R-:W-:Y:S02]  /*ae90*/  ISETP.GE.OR P3, PT, R4, R83.reuse, P4 ;  /* 0x000000530400720c */ /* 0x080fe40002766670 */
[----:B------:R-:W-:Y:S01]  /*aea0*/  ISETP.GE.OR P4, PT, R0, R83, P4 ;  /* 0x000000530000720c */ /* 0x000fe20002786670 */
[----:B------:R-:W-:Y:S01]  /*aeb0*/  IMAD.WIDE.U32 R2, R17, c[0x0][0x3e0], R2 ;  /* 0x0000f80011027a25 */ /* 0x000fe200078e0002 */
[----:B------:R-:W-:-:S03]  /*aec0*/  F2FP.BF16.PACK_AB R16, R177, R176 ;  /* 0x000000b0b110723e */ /* 0x000fc600000010ff */
[----:B------:R-:W-:Y:S01]  /*aed0*/  IMAD.MOV.U32 R0, RZ, RZ, R10 ;  /* 0x000000ffff007224 */ /* 0x000fe200078e000a */
[----:B------:R-:W-:Y:S02]  /*aee0*/  @P0 SHF.R.U32.HI R0, RZ, c[0x0][0x4f0], R5 ;  /* 0x00013c00ff000a19 */ /* 0x000fe40000011605 */
[----:B------:R-:W-:Y:S02]  /*aef0*/  IADD3 R3, R3, R9, RZ ;  /* 0x0000000903037210 */ /* 0x000fe40007ffe0ff */
[----:B------:R-:W-:Y:S01]  /*af00*/  IADD3 R8, -R0, RZ, RZ ;  /* 0x000000ff00087210 */ /* 0x000fe20007ffe1ff */
[----:B------:R1:W-:Y:S01]  /*af10*/  STS [R7+0x80], R16 ;  /* 0x0000801007007388 */ /* 0x0003e20000000800 */
[----:B------:R-:W-:Y:S02]  /*af20*/  SHF.R.S32.HI R4, RZ, 0x1f, R148 ;  /* 0x0000001fff047819 */ /* 0x000fe40000011494 */
[----:B------:R-:W-:-:S03]  /*af30*/  SHF.R.S32.HI R9, RZ, 0x1f, R0 ;  /* 0x0000001fff097819 */ /* 0x000fc60000011400 */
[----:B------:R-:W-:Y:S01]  /*af40*/  IMAD R5, R4, c[0x0][0x3d8], RZ ;  /* 0x0000f60004057a24 */ /* 0x000fe200078e02ff */
[----:B------:R-:W-:-:S03]  /*af50*/  IADD3 R4, P0, R0, R18, RZ ;  /* 0x0000001200047210 */ /* 0x000fc60007f1e0ff */
[C---:B------:R-:W-:Y:S01]  /*af60*/  IMAD R18, R148.reuse, c[0x0][0x3dc], R5 ;  /* 0x0000f70094127a24 */ /* 0x040fe200078e0205 */
[----:B------:R-:W-:Y:S01]  /*af70*/  IADD3.X R5, R9, R19, R82, P0, !PT ;  /* 0x0000001309057210 */ /* 0x000fe200007fe452 */
[----:B-1----:R-:W-:-:S04]  /*af80*/  IMAD.WIDE.U32 R16, R148, c[0x0][0x3d8], R2 ;  /* 0x0000f60094107a25 */ /* 0x002fc800078e0002 */
[----:B------:R-:W-:Y:S01]  /*af90*/  IMAD R2, R8, c[0x0][0x4e8], R10 ;  /* 0x00013a0008027a24 */ /* 0x000fe200078e020a */
[----:B------:R-:W-:-:S04]  /*afa0*/  MOV R3, 0x20 ;  /* 0x0000002000037802 */ /* 0x000fc80000000f00 */
[----:B------:R-:W-:Y:S02]  /*afb0*/  SHF.R.S32.HI R8, RZ, 0x1f, R2 ;  /* 0x0000001fff087819 */ /* 0x000fe40000011402 */
[----:B------:R-:W-:-:S03]  /*afc0*/  SEL R3, R3, 0xffffffe0, !P1 ;  /* 0xffffffe003037807 */ /* 0x000fc60004800000 */
[----:B------:R-:W-:Y:S01]  /*afd0*/  IMAD R8, R8, c[0x0][0x488], RZ ;  /* 0x0001220008087a24 */ /* 0x000fe200078e02ff */
[----:B------:R-:W-:Y:S01]  /*afe0*/  IADD3 R0, R7, R3, RZ ;  /* 0x0000000307007210 */ /* 0x000fe20007ffe0ff */
[----:B------:R-:W-:Y:S01]  /*aff0*/  IMAD.WIDE.U32 R4, R2, c[0x0][0x488], R4 ;  /* 0x0001220002047a25 */ /* 0x000fe200078e0004 */
[----:B------:R-:W-:-:S03]  /*b000*/  F2FP.BF16.PACK_AB R15, R179, R178 ;  /* 0x000000b2b30f723e */ /* 0x000fc600000010ff */
[----:B------:R-:W-:Y:S01]  /*b010*/  IMAD R9, R2, c[0x0][0x48c], R8 ;  /* 0x0001230002097a24 */ /* 0x000fe200078e0208 */
[----:B------:R-:W-:Y:S02]  /*b020*/  IADD3 R2, R3, R6, RZ ;  /* 0x0000000603027210 */ /* 0x000fe40007ffe0ff */
[----:B------:R-:W-:Y:S02]  /*b030*/  MOV R3, 0x40 ;  /* 0x0000004000037802 */ /* 0x000fe40000000f00 */
[----:B------:R-:W-:Y:S02]  /*b040*/  F2FP.BF16.PACK_AB R20, R161, R20 ;  /* 0x00000014a114723e */ /* 0x000fe400000010ff */
[----:B------:R-:W-:Y:S02]  /*b050*/  F2FP.BF16.PACK_AB R21, R163, R21 ;  /* 0x00000015a315723e */ /* 0x000fe400000010ff */
[----:B------:R-:W-:Y:S02]  /*b060*/  F2FP.BF16.PACK_AB R22, R181, R22 ;  /* 0x00000016b516723e */ /* 0x000fe400000010ff */
[----:B------:R-:W-:-:S02]  /*b070*/  F2FP.BF16.PACK_AB R25, R183, R25 ;  /* 0x00000019b719723e */ /* 0x000fc400000010ff */
[----:B------:R-:W-:Y:S02]  /*b080*/  F2FP.BF16.PACK_AB R24, R185, R24 ;  /* 0x00000018b918723e */ /* 0x000fe400000010ff */
[----:B------:R-:W-:Y:S02]  /*b090*/  F2FP.BF16.PACK_AB R23, R187, R23 ;  /* 0x00000017bb17723e */ /* 0x000fe400000010ff */
[----:B------:R-:W-:Y:S02]  /*b0a0*/  LEA R10, P0, R4, c[0x0][0x450], 0x2 ;  /* 0x00011400040a7a11 */ /* 0x000fe400078010ff */
[----:B------:R-:W-:Y:S01]  /*b0b0*/  IADD3 R9, R5, R9, RZ ;  /* 0x0000000905097210 */ /* 0x000fe20007ffe0ff */
[----:B------:R-:W-:Y:S01]  /*b0c0*/  STS [R7+0x480], R15 ;  /* 0x0004800f07007388 */ /* 0x000fe20000000800 */
[----:B------:R-:W-:Y:S02]  /*b0d0*/  F2FP.BF16.PACK_AB R26, R173, R26 ;  /* 0x0000001aad1a723e */ /* 0x000fe400000010ff */
[----:B------:R-:W-:-:S02]  /*b0e0*/  F2FP.BF16.PACK_AB R27, R175, R27 ;  /* 0x0000001baf1b723e */ /* 0x000fc400000010ff */
[----:B------:R-:W-:Y:S01]  /*b0f0*/  SEL R5, R3, 0xffffffc0, !P2 ;  /* 0xffffffc003057807 */ /* 0x000fe20005000000 */
        /* <DEDUP_REMOVED lines=10> */
[----:B------:R-:W-:Y:S02]  /*b1a0*/  LEA.HI.X R9, R4, c[0x0][0x454], R9, 0x2, P0 ;  /* 0x0001150004097a11 */ /* 0x000fe400000f1409 */
[----:B------:R-:W-:Y:S01]  /*b1b0*/  F2FP.BF16.PACK_AB R36, R169, R36 ;  /* 0x00000024a924723e */ /* 0x000fe200000010ff */
[----:B------:R-:W-:Y:S01]  /*b1c0*/  STS [R6+0x2000], R24 ;  /* 0x0020001806007388 */ /* 0x000fe20000000800 */
[----:B------:R-:W-:Y:S02]  /*b1d0*/  F2FP.BF16.PACK_AB R35, R171, R35 ;  /* 0x00000023ab23723e */ /* 0x000fe400000010ff */
[----:B------:R-:W-:Y:S01]  /*b1e0*/  IADD3 R4, R7, R5, RZ ;  /* 0x0000000507047210 */ /* 0x000fe20007ffe0ff */
[----:B------:R-:W-:Y:S01]  /*b1f0*/  STS [R6+0x2400], R23 ;  /* 0x0024001706007388 */ /* 0x000fe20000000800 */
[----:B------:R-:W-:-:S02]  /*b200*/  F2FP.BF16.PACK_AB R33, R46, R33 ;  /* 0x000000212e21723e */ /* 0x000fc400000010ff */
[----:B------:R-:W-:Y:S01]  /*b210*/  F2FP.BF16.PACK_AB R32, R41, R32 ;  /* 0x000000202920723e */ /* 0x000fe200000010ff */
[----:B------:R-:W-:Y:S01]  /*b220*/  STS [R0+0x80], R26 ;  /* 0x0000801a00007388 */ /* 0x000fe20000000800 */
[----:B------:R-:W-:Y:S02]  /*b230*/  IADD3 R8, R5, R6, RZ ;  /* 0x0000000605087210 */ /* 0x000fe40007ffe0ff */
[----:B------:R-:W-:Y:S01]  /*b240*/  F2FP.BF16.PACK_AB R34, R197, R34 ;  /* 0x00000022c522723e */ /* 0x000fe200000010ff */
[----:B------:R-:W-:Y:S01]  /*b250*/  STS [R0+0x480], R27 ;  /* 0x0004801b00007388 */ /* 0x000fe20000000800 */
[----:B------:R-:W-:Y:S02]  /*b260*/  F2FP.BF16.PACK_AB R39, R199, R39 ;  /* 0x00000027c727723e */ /* 0x000fe400000010ff */
[----:B------:R-:W-:Y:S01]  /*b270*/  F2FP.BF16.PACK_AB R64, R69, R64 ;  /* 0x000000404540723e */ /* 0x000fe200000010ff */
[----:B------:R-:W-:Y:S01]  /*b280*/  STS [R2], R28 ;  /* 0x0000001c02007388 */ /* 0x000fe20000000800 */
[----:B------:R-:W-:-:S03]  /*b290*/  F2FP.BF16.PACK_AB R63, R71, R63 ;  /* 0x0000003f473f723e */ /* 0x000fc600000010ff */
[----:B------:R-:W-:Y:S01]  /*b2a0*/  STS [R2+0x400], R29 ;  /* 0x0004001d02007388 */ /* 0x000fe20000000800 */
[----:B------:R-:W-:Y:S02]  /*b2b0*/  F2FP.BF16.PACK_AB R62, R50, R62 ;  /* 0x0000003e323e723e */ /* 0x000fe400000010ff */
[----:B------:R-:W-:Y:S01]  /*b2c0*/  F2FP.BF16.PACK_AB R61, R42, R61 ;  /* 0x0000003d2a3d723e */ /* 0x000fe200000010ff */
[----:B------:R-:W-:Y:S01]  /*b2d0*/  STS [R0+0x2080], R30 ;  /* 0x0020801e00007388 */ /* 0x000fe20000000800 */
[----:B------:R-:W-:-:S03]  /*b2e0*/  IADD3 R3, R5, R0, RZ ;  /* 0x0000000005037210 */ /* 0x000fc60007ffe0ff */
[----:B------:R-:W-:Y:S01]  /*b2f0*/  STS [R0+0x2480], R31 ;  /* 0x0024801f00007388 */ /* 0x000fe20000000800 */
[----:B------:R-:W-:-:S03]  /*b300*/  IADD3 R5, R2, R5, RZ ;  /* 0x0000000502057210 */ /* 0x000fc60007ffe0ff */
[----:B------:R-:W-:Y:S01]  /*b310*/  STS [R2+0x2000], R38 ;  /* 0x0020002602007388 */ /* 0x000fe20000000800 */
        /* <DEDUP_REMOVED lines=61> */
[----:B------:R3:W-:Y:S01]  /*b6f0*/  STS [R0+0x6480], R43 ;  /* 0x0064802b00007388 */ /* 0x0007e20000000800 */
        /* <DEDUP_REMOVED lines=24> */
[----:B------:R-:W4:Y:S04]  /*b880*/  SHFL.IDX PT, R7, R9, 0x1, 0x1c1f ;  /* 0x003c1f0009077f89 */ /* 0x000f2800000e0000 */
[----:B------:R-:W-:Y:S04]  /*b890*/  SHFL.IDX PT, R12, R10, 0x2, 0x1c1f ;  /* 0x005c1f000a0c7f89 */ /* 0x000fe800000e0000 */
[----:B------:R-:W2:Y:S04]  /*b8a0*/  SHFL.IDX PT, R13, R9, 0x2, 0x1c1f ;  /* 0x005c1f00090d7f89 */ /* 0x000ea800000e0000 */
[----:B------:R-:W-:Y:S04]  /*b8b0*/  SHFL.IDX PT, R10, R10, 0x3, 0x1c1f ;  /* 0x007c1f000a0a7f89 */ /* 0x000fe800000e0000 */
[----:B------:R-:W2:Y:S01]  /*b8c0*/  SHFL.IDX PT, R11, R9, 0x3, 0x1c1f ;  /* 0x007c1f00090b7f89 */ /* 0x000ea200000e0000 */
[----:B---3--:R-:W-:-:S03]  /*b8d0*/  SHF.L.U32 R0, R92, 0x1, RZ ;  /* 0x000000015c007819 */ /* 0x008fc600000006ff */
[----:B-1----:R-:W-:Y:S04]  /*b8e0*/  @!P6 ST.E [R14.64], R85 ;  /* 0x000000550e00e985 */ /* 0x002fe8000c10190c */
[----:B----4-:R1:W-:Y:S04]  /*b8f0*/  @!P5 ST.E [R6.64], R84 ;  /* 0x000000540600d985 */ /* 0x0103e8000c10190c */
[----:B--2---:R2:W-:Y:S04]  /*b900*/  @!P3 ST.E [R12.64], R88 ;  /* 0x000000580c00b985 */ /* 0x0045e8000c10190c */
[----:B------:R2:W-:Y:S04]  /*b910*/  @!P4 ST.E [R10.64], R86 ;  /* 0x000000560a00c985 */ /* 0x0005e8000c10190c */
[----:B------:R2:W3:Y:S04]  /*b920*/  LDS.128 R24, [R0+0x880] ;  /* 0x0008800000187984 */ /* 0x0004e80000000c00 */
[----:B------:R2:W4:Y:S04]  /*b930*/  LDS.128 R32, [R0+0x1080] ;  /* 0x0010800000207984 */ /* 0x0005280000000c00 */
[----:B------:R2:W1:Y:S04]  /*b940*/  LDS.128 R40, [R0+0x1880] ;  /* 0x0018800000287984 */ /* 0x0004680000000c00 */
[----:B------:R2:W1:Y:S04]  /*b950*/  LDS.128 R48, [R0+0x2080] ;  /* 0x0020800000307984 */ /* 0x0004680000000c00 */
[----:B------:R2:W2:Y:S04]  /*b960*/  LDS.128 R56, [R0+0x2880] ;  /* 0x0028800000387984 */ /* 0x0004a80000000c00 */
        /* <DEDUP_REMOVED lines=8> */
[----:B------:R2:W2:Y:S01]  /*b9f0*/  LDS.128 R72, [R0+0x7880] ;  /* 0x0078800000487984 */ /* 0x0004a20000000c00 */
[----:B------:R-:W-:-:S02]  /*ba00*/  IADD3 R2, R17, R18, RZ ;  /* 0x0000001211027210 */ /* 0x000fc40007ffe0ff */
[----:B-1----:R-:W-:-:S04]  /*ba10*/  LEA R7, P0, R16, c[0x0][0x380], 0x1 ;  /* 0x0000e00010077a11 */ /* 0x002fc800078008ff */
[----:B------:R-:W-:Y:S02]  /*ba20*/  LEA.HI.X R6, R16, c[0x0][0x384], R2, 0x1, P0 ;  /* 0x0000e10010067a11 */ /* 0x000fe400000f0c02 */
[----:B------:R-:W-:Y:S01]  /*ba30*/  ISETP.GE.AND P0, PT, R91, R83, PT ;  /* 0x000000535b00720c */ /* 0x000fe20003f06270 */
[----:B------:R1:W1:Y:S01]  /*ba40*/  SHFL.IDX PT, R2, R7, RZ, 0x181f ;  /* 0x00181fff07027589 */ /* 0x00026200000e0000 */
[----:B------:R-:W-:Y:S03]  /*ba50*/  BSSY B0, `(.L_x_2877) ;  /* 0x000000e000007945 */ /* 0x000fe60003800000 */
[----:B------:R1:W1:Y:S08]  /*ba60*/  SHFL.IDX PT, R3, R6, RZ, 0x181f ;  /* 0x00181fff06037589 */ /* 0x00027000000e0000 */
[----:B------:R-:W-:Y:S05]  /*ba70*/  @P0 BRA `(.L_x_2878) ;  /* 0x000000b000000947 */ /* 0x000fea0003800000 */
[----:B--234-:R-:W2:Y:S01]  /*ba80*/  LDS.128 R12, [R0+0x80] ;  /* 0x00008000000c7984 */ /* 0x01cea20000000c00 */
        /* <DEDUP_REMOVED lines=10> */
.L_x_2878:
[----:B---34-:R-:W-:Y:S05]  /*bb30*/  BSYNC B0 ;  /* 0x0000000000007941 */ /* 0x018fea0003800000 */
.L_x_2877:
        /* <DEDUP_REMOVED lines=15> */
.L_x_2880:
[----:B------:R-:W-:Y:S05]  /*bc30*/  BSYNC B0 ;  /* 0x0000000000007941 */ /* 0x000fea0003800000 */
.L_x_2879:
        /* <DEDUP_REMOVED lines=15> */
.L_x_2882:
[----:B------:R-:W-:Y:S05]  /*bd30*/  BSYNC B0 ;  /* 0x0000000000007941 */ /* 0x000fea0003800000 */
.L_x_2881:
        /* <DEDUP_REMOVED lines=15> */
.L_x_2884:
[----:B------:R-:W-:Y:S05]  /*be30*/  BSYNC B0 ;  /* 0x0000000000007941 */ /* 0x000fea0003800000 */
.L_x_2883:
        /* <DEDUP_REMOVED lines=15> */
.L_x_2886:
[----:B------:R-:W-:Y:S05]  /*bf30*/  BSYNC B0 ;  /* 0x0000000000007941 */ /* 0x000fea0003800000 */
.L_x_2885:
        /* <DEDUP_REMOVED lines=15> */
.L_x_2888:
[----:B------:R-:W-:Y:S05]  /*c030*/  BSYNC B0 ;  /* 0x0000000000007941 */ /* 0x000fea0003800000 */
.L_x_2887:
        /* <DEDUP_REMOVED lines=15> */
.L_x_2890:
[----:B------:R-:W-:Y:S05]  /*c130*/  BSYNC B0 ;  /* 0x0000000000007941 */ /* 0x000fea0003800000 */
.L_x_2889:
[----:B------:R-:W-:Y:S01]  /*c140*/  IADD3 R0, R91, 0x70, RZ ;  /* 0x000000705b007810 */ /* 0x000fe20007ffe0ff */
[----:B--2-4-:R2:W4:Y:S03]  /*c150*/  SHFL.IDX PT, R3, R6, 0x7, 0x181f ;  /* 0x00f81f0006037f89 */ /* 0x01452600000e0000 */
[----:B------:R-:W-:Y:S01]  /*c160*/  ISETP.GE.AND P0, PT, R0, R83, PT ;  /* 0x000000530000720c */ /* 0x000fe20003f06270 */
[----:B------:R2:W1:-:S12]  /*c170*/  SHFL.IDX PT, R2, R7, 0x7, 0x181f ;  /* 0x00f81f0007027f89 */ /* 0x00045800000e0000 */
[----:B------:R-:W-:Y:S05]  /*c180*/  @P0 EXIT ;  /* 0x000000000000094d */ /* 0x000fea0003800000 */
[----:B-----5:R-:W-:-:S13]  /*c190*/  ISETP.GE.AND P0, PT, R90, c[0x0][0x3c8], PT ;  /* 0x0000f2005a007a0c */ /* 0x020fda0003f06270 */
        /* <DEDUP_REMOVED lines=10> */
.L_x_2891:
        /* <DEDUP_REMOVED lines=12> */
.L_x_4369:


//--------------------- .text._ZN7cutlass13device_kernelIN5flash19enable_sm80_to_sm89INS1_16FlashAttnFwdSm80INS1_25CollectiveMainloopFwdSm80ILi4ELi1ELb0EN4cute5tupleIJNS5_1CILi128EEENS7_ILi64EEES8_EEELi128ENS_10bfloat16_tEfNS_4arch4Sm80ELb0ELb0ELb0ELb1ELb1ELb0ELb1ELb0EEENS1_21CollectiveEpilogueFwdINS6_IJS8_S8_S9_EEENS6_IJNS7_ILi1EEESH_SH_EEESB_SD_Li128ELb1ELb1ELb0ELb0EEENS1_19SingleTileSchedulerILb1ELb0ELb1ELi128EEEEEEEEEvNT_6ParamsE --------------------------
	.section	.text._ZN7cutlass13device_kernelIN5flash19enable_sm80_to_sm89INS1_16FlashAttnFwdSm80INS1_25CollectiveMainloopFwdSm80ILi4ELi1ELb0EN4cute5tupleIJNS5_1CILi128EEENS7_ILi64EEES8_EEELi128ENS_10bfloat16_tEfNS_4arch4Sm80ELb0ELb0ELb0ELb1ELb1ELb0ELb1ELb0EEENS1_21CollectiveEpilogueFwdINS6_IJS8_S8_S9_EEENS6_IJNS7_ILi1EEESH_SH_EEESB_SD_Li128ELb1ELb1ELb0ELb0EEENS1_19SingleTileSchedulerILb1ELb0ELb1ELi128EEEEEEEEEvNT_6ParamsE,"ax",@progbits
	.sectioninfo	@"SHI_REGISTERS=255"
	.align	128
.text._ZN7cutlass13device_kernelIN5flash19enable_sm80_to_sm89INS1_16FlashAttnFwdSm80INS1_25CollectiveMainloopFwdSm80ILi4ELi1ELb0EN4cute5tupleIJNS5_1CILi128EEENS7_ILi64EEES8_EEELi128ENS_10bfloat16_tEfNS_4arch4Sm80ELb0ELb0ELb0ELb1ELb1ELb0ELb1ELb0EEENS1_21CollectiveEpilogueFwdINS6_IJS8_S8_S9_EEENS6_IJNS7_ILi1EEESH_SH_EEESB_SD_Li128ELb1ELb1ELb0ELb0EEENS1_19SingleTileSchedulerILb1ELb0ELb1ELi128EEEEEEEEEvNT_6ParamsE:
        .type           _ZN7cutlass13device_kernelIN5flash19enable_sm80_to_sm89INS1_16FlashAttnFwdSm80INS1_25CollectiveMainloopFwdSm80ILi4ELi1ELb0EN4cute5tupleIJNS5_1CILi128EEENS7_ILi64EEES8_EEELi128ENS_10bfloat16_tEfNS_4arch4Sm80ELb0ELb0ELb0ELb1ELb1ELb0ELb1ELb0EEENS1_21CollectiveEpilogueFwdINS6_IJS8_S8_S9_EEENS6_IJNS7_ILi1EEESH_SH_EEESB_SD_Li128ELb1ELb1ELb0ELb0EEENS1_19SingleTileSchedulerILb1ELb0ELb1ELi128EEEEEEEEEvNT_6ParamsE,@function
        .size           _ZN7cutlass13device_kernelIN5flash19enable_sm80_to_sm89INS1_16FlashAttnFwdSm80INS1_25CollectiveMainloopFwdSm80ILi4ELi1ELb0EN4cute5tupleIJNS5_1CILi128EEENS7_ILi64EEES8_EEELi128ENS_10bfloat16_tEfNS_4arch4Sm80ELb0ELb0ELb0ELb1ELb1ELb0ELb1ELb0EEENS1_21CollectiveEpilogueFwdINS6_IJS8_S8_S9_EEENS6_IJNS7_ILi1EEESH_SH_EEESB_SD_Li128ELb1ELb1ELb0ELb0EEENS1_19SingleTileSchedulerILb1ELb0ELb1ELi128EEEEEEEEEvNT_6ParamsE,(.L_x_4370 - _ZN7cutlass13device_kernelIN5flash19enable_sm80_to_sm89INS1_16FlashAttnFwdSm80INS1_25CollectiveMainloopFwdSm80ILi4ELi1ELb0EN4cute5tupleIJNS5_1CILi128EEENS7_ILi64EEES8_EEELi128ENS_10bfloat16_tEfNS_4arch4Sm80ELb0ELb0ELb0ELb1ELb1ELb0ELb1ELb0EEENS1_21CollectiveEpilogueFwdINS6_IJS8_S8_S9_EEENS6_IJNS7_ILi1EEESH_SH_EEESB_SD_Li128ELb1ELb1ELb0ELb0EEENS1_19SingleTileSchedulerILb1ELb0ELb1ELi128EEEEEEEEEvNT_6ParamsE)
        .other          _ZN7cutlass13device_kernelIN5flash19enable_sm80_to_sm89INS1_16FlashAttnFwdSm80INS1_25CollectiveMainloopFwdSm80ILi4ELi1ELb0EN4cute5tupleIJNS5_1CILi128EEENS7_ILi64EEES8_EEELi128ENS_10bfloat16_tEfNS_4arch4Sm80ELb0ELb0ELb0ELb1ELb1ELb0ELb1ELb0EEENS1_21CollectiveEpilogueFwdINS6_IJS8_S8_S9_EEENS6_IJNS7_ILi1EEESH_SH_EEESB_SD_Li128ELb1ELb1ELb0ELb0EEENS1_19SingleTileSchedulerILb1ELb0ELb1ELi128EEEEEEEEEvNT_6ParamsE,@"STO_CUDA_ENTRY STV_DEFAULT"
_ZN7cutlass13device_kernelIN5flash19enable_sm80_to_sm89INS1_16FlashAttnFwdSm80INS1_25CollectiveMainloopFwdSm80ILi4ELi1ELb0EN4cute5tupleIJNS5_1CILi128EEENS7_ILi64EEES8_EEELi128ENS_10bfloat16_tEfNS_4arch4Sm80ELb0ELb0ELb0ELb1ELb1ELb0ELb1ELb0EEENS1_21CollectiveEpilogueFwdINS6_IJS8_S8_S9_EEENS6_IJNS7_ILi1EEESH_SH_EEESB_SD_Li128ELb1ELb1ELb0ELb0EEENS1_19SingleTileSchedulerILb1ELb0ELb1ELi128EEEEEEEEEvNT_6ParamsE:
        /* <DEDUP_REMOVED lines=21> */
.L_x_2893:
        /* <DEDUP_REMOVED lines=13> */
.L_x_2895:
[----:B------:R-:W-:Y:S02]  /*0220*/  ULDC UR6, c[0x0][0x54c] ;  /* 0x0001530000067ab9 */ /* 0x000fe40000000800 */
.L_x_2894:
[----:B------:R-:W-:Y:S02]  /*0230*/  ULDC UR4, c[0x0][0x548] ;  /* 0x0001520000047ab9 */ /* 0x000fe40000000800 */
[----:B------:R-:W-:-:S02]  /*0240*/  USHF.L.U32 UR5, UR5, 0x7, URZ ;  /* 0x0000000705057899 */ /* 0x000fc4000800063f */
[----:B------:R-:W-:-:S04]  /*0250*/  UIMAD UR4, UR6, UR4, URZ ;  /* 0x00000004060472a4 */ /* 0x000fc8000f8e023f */
[----:B------:R-:W-:-:S04]  /*0260*/  UISETP.GE.AND UP0, UPT, UR5, UR4, UPT ;  /* 0x000000040500728c */ /* 0x000fc8000bf06270 */
[----:B------:R-:W-:Y:S01]  /*0270*/  USEL UR10, UR10, 0xffffffff, !UP0 ;  /* 0xffffffff0a0a7887 */ /* 0x000fe2000c000000 */
[----:B------:R-:W-:Y:S05]  /*0280*/  BRA `(.L_x_2896) ;  /* 0x000001b000007947 */ /* 0x000fea0003800000 */
.L_x_2892:
        /* <DEDUP_REMOVED lines=8> */
.L_x_2897:
        /* <DEDUP_REMOVED lines=13> */
.L_x_2899:
[----:B------:R-:W-:Y:S02]  /*03e0*/  ULDC UR6, c[0x0][0x54c] ;  /* 0x0001530000067ab9 */ /* 0x000fe40000000800 */
.L_x_2898:
[----:B------:R-:W-:Y:S02]  /*03f0*/  ULDC UR4, c[0x0][0x548] ;  /* 0x0001520000047ab9 */ /* 0x000fe40000000800 */
[----:B------:R-:W-:-:S02]  /*0400*/  USHF.L.U32 UR5, UR5, 0x7, URZ ;  /* 0x0000000705057899 */ /* 0x000fc4000800063f */
[----:B------:R-:W-:-:S04]  /*0410*/  UIMAD UR4, UR6, UR4, URZ ;  /* 0x00000004060472a4 */ /* 0x000fc8000f8e023f */
[----:B------:R-:W-:-:S04]  /*0420*/  UISETP.GE.AND UP0, UPT, UR5, UR4, UPT ;  /* 0x000000040500728c */ /* 0x000fc8000bf06270 */
[----:B------:R-:W-:-:S06]  /*0430*/  USEL UR10, UR10, 0xffffffff, !UP0 ;  /* 0xffffffff0a0a7887 */ /* 0x000fcc000c000000 */
.L_x_2896:
        /* <DEDUP_REMOVED lines=41> */
[----:B-----5:R1:W3:Y:S04]  /*06d0*/  LDG.E R0, [R8.64] ;  /* 0x0000000c08007981 */ /* 0x0202e8000c1e1900 */
[----:B-1----:R-:W3:Y:S02]  /*06e0*/  LDG.E R8, [R8.64+0x4] ;  /* 0x0000040c08087981 */ /* 0x002ee4000c1e1900 */
[----:B---3--:R-:W-:-:S02]  /*06f0*/  IADD3 R0, -R0, R8, RZ ;  /* 0x0000000800007210 */ /* 0x008fc40007ffe1ff */
.L_x_2900:
        /* <DEDUP_REMOVED lines=10> */
.L_x_2901:
        /* <DEDUP_REMOVED lines=12> */
.L_x_2902:
        /* <DEDUP_REMOVED lines=8> */
[----:B------:R-:W-:Y:S01]  /*08e0*/  MOV R162, RZ ;  /* 0x000000ff00a27202 */ /* 0x000fe20000000f00 */
[----:B------:R-:W-:Y:S01]  /*08f0*/  IMAD.MOV.U32 R160, RZ, RZ, RZ ;  /* 0x000000ffffa07224 */ /* 0x000fe200078e00ff */
        /* <DEDUP_REMOVED lines=79> */
[----:B------:R-:W-:Y:S01]  /*0df0*/  LEA.HI R6, R9, R2, RZ, 0x3 ;  /* 0x0000000209067211 */ /* 0x000fe200078f18ff */
[----:B------:R-:W-:Y:S01]  /*0e00*/  ULDC.64 UR4, c[0x0][0x178] ;  /* 0x00005e0000047ab9 */ /* 0x000fe20000000a00 */
[----:B------:R-:W-:Y:S01]  /*0e10*/  IMAD.MOV.U32 R3, RZ, RZ, c[0x0][0x2c4] ;  /* 0x0000b100ff037624 */ /* 0x000fe200078e00ff */
[----:B------:R-:W-:Y:S01]  /*0e20*/  UIMAD UR15, UR15, UR4, URZ ;  /* 0x000000040f0f72a4 */ /* 0x000fe2000f8e023f */
[----:B------:R-:W-:Y:S01]  /*0e30*/  LOP3.LUT R46, R6, 0xfffffff8, RZ, 0xc0, !PT ;  /* 0xfffffff8062e7812 */ /* 0x000fe200078ec0ff */
[----:B------:R-:W-:Y:S01]  /*0e40*/  UIMAD.WIDE.U32 UR16, UR14, UR4, URZ ;  /* 0x000000040e1072a5 */ /* 0x000fe2000f8e003f */
[----:B------:R-:W-:Y:S01]  /*0e50*/  SHF.R.S32.HI R6, RZ, 0x3, R6 ;  /* 0x00000003ff067819 */ /* 0x000fe20000011406 */
[----:B------:R-:W-:Y:S01]  /*0e60*/  UIMAD UR15, UR14, UR5, UR15 ;  /* 0x000000050e0f72a4 */ /* 0x000fe2000f8e020f */
[----:B------:R-:W-:Y:S01]  /*0e70*/  ISETP.NE.AND P1, PT, R3, 0x1, PT ;  /* 0x000000010300780c */ /* 0x000fe20003f25270 */
[----:B------:R-:W-:Y:S01]  /*0e80*/  IMAD.IADD R46, R2, 0x1, -R46 ;  /* 0x00000001022e7824 */ /* 0x000fe200078e0a2e */
[----:B------:R-:W-:Y:S01]  /*0e90*/  ULDC.64 UR4, c[0x0][0x1b8] ;  /* 0x00006e0000047ab9 */ /* 0x000fe20000000a00 */
[----:B------:R-:W-:Y:S01]  /*0ea0*/  IMAD.SHL.U32 R250, R6, 0x40, RZ ;  /* 0x0000004006fa7824 */ /* 0x000fe200078e00ff */
[----:B------:R-:W-:Y:S01]  /*0eb0*/  UIADD3 UR17, UR17, UR15, URZ ;  /* 0x0000000f11117290 */ /* 0x000fe2000fffe03f */
[----:B------:R-:W-:Y:S01]  /*0ec0*/  IMAD R124, R46, 0x10, R6 ;  /* 0x000000102e7c7824 */ /* 0x000fe200078e0206 */
[----:B------:R-:W-:Y:S01]  /*0ed0*/  USHF.R.S32.HI UR15, URZ, 0x1f, UR10 ;  /* 0x0000001f3f0f7899 */ /* 0x000fe2000801140a */
[----:B-----5:R-:W-:Y:S01]  /*0ee0*/  IMAD R0, R0, c[0x0][0x2c4], RZ ;  /* 0x0000b10000007a24 */ /* 0x020fe200078e02ff */
[----:B------:R-:W-:Y:S01]  /*0ef0*/  UIMAD UR14, UR7, UR4, URZ ;  /* 0x00000004070e72a4 */ /* 0x000fe2000f8e023f */
[----:B------:R-:W-:Y:S01]  /*0f00*/  IMAD.SHL.U32 R45, R46, 0x8, RZ ;  /* 0x000000082e2d7824 */ /* 0x000fe200078e00ff */
[----:B------:R-:W-:Y:S01]  /*0f10*/  USEL UR15, UR15, URZ, !UP1 ;  /* 0x0000003f0f0f7287 */ /* 0x000fe2000c800000 */
[C---:B-1----:R-:W-:Y:S01]  /*0f20*/  IMAD R8, R13.reuse, 0x80, R124 ;  /* 0x000000800d087824 */ /* 0x042fe200078e027c */
[----:B------:R-:W-:Y:S01]  /*0f30*/  UIMAD UR14, UR8, UR5, UR14 ;  /* 0x00000005080e72a4 */ /* 0x000fe2000f8e020e */
[----:B------:R1:W-:Y:S01]  /*0f40*/  STL [R1], R124 ;  /* 0x0000007c01007387 */ /* 0x0003e20000100800 */
[----:B------:R-:W-:Y:S01]  /*0f50*/  UIMAD.WIDE.U32 UR18, UR8, UR4, UR16 ;  /* 0x00000004081272a5 */ /* 0x000fe2000f8e0010 */
[----:B------:R-:W-:Y:S01]  /*0f60*/  @P1 IMAD.HI.U32 R3, R8, c[0x0][0x2c8], RZ ;  /* 0x0000b20008031a27 */ /* 0x000fe200078e00ff */
[----:B------:R-:W-:Y:S01]  /*0f70*/  USEL UR16, UR10, URZ, !UP1 ;  /* 0x0000003f0a107287 */ /* 0x000fe2000c800000 */
[----:B------:R-:W-:Y:S01]  /*0f80*/  LOP3.LUT R250, R250, 0x1c0, RZ, 0xc0, !PT ;  /* 0x000001c0fafa7812 */ /* 0x000fe200078ec0ff */
[----:B------:R-:W-:Y:S01]  /*0f90*/  ULDC.64 UR4, c[0x0][0x1c0] ;  /* 0x0000700000047ab9 */ /* 0x000fe20000000a00 */
[----:B------:R-:W-:Y:S01]  /*0fa0*/  IMAD.MOV.U32 R7, RZ, RZ, R8 ;  /* 0x000000ffff077224 */ /* 0x000fe200078e0008 */
[----:B------:R-:W-:Y:S01]  /*0fb0*/  UIMAD UR15, UR15, UR4, URZ ;  /* 0x000000040f0f72a4 */ /* 0x000fe2000f8e023f */
[----:B------:R-:W-:Y:S01]  /*0fc0*/  @P1 SHF.R.U32.HI R7, RZ, c[0x0][0x2cc], R3 ;  /* 0x0000b300ff071a19 */ /* 0x000fe20000011603 */
[----:B------:R-:W-:Y:S01]  /*0fd0*/  UIADD3 UR19, UR19, UR14, URZ ;  /* 0x0000000e13137290 */ /* 0x000fe2000fffe03f */
[----:B------:R-:W-:Y:S01]  /*0fe0*/  IMAD R13, R13, 0x80, R6 ;  /* 0x000000800d0d7824 */ /* 0x000fe200078e0206 */
[----:B------:R-:W-:Y:S01]  /*0ff0*/  UIMAD UR5, UR16, UR5, UR15 ;  /* 0x00000005100572a4 */ /* 0x000fe2000f8e020f */
[--C-:B--2---:R-:W-:Y:S01]  /*1000*/  SHF.R.S32.HI R5, RZ, 0x1f, R7.reuse ;  /* 0x0000001fff057819 */ /* 0x104fe20000011407 */
[----:B------:R-:W-:Y:S01]  /*1010*/  UIMAD.WIDE.U32 UR16, UR16, UR4, UR18 ;  /* 0x00000004101072a5 */ /* 0x000fe2000f8e0012 */
[----:B------:R-:W-:Y:S01]  /*1020*/  IMAD.MOV R3, RZ, RZ, -R7 ;  /* 0x000000ffff037224 */ /* 0x000fe200078e0a07 */
[----:B------:R-:W-:Y:S01]  /*1030*/  ISETP.GE.AND P4, PT, R13, R0, PT ;  /* 0x000000000d00720c */ /* 0x000fe20003f86270 */
[----:B------:R-:W-:Y:S01]  /*1040*/  USHF.R.S32.HI UR11, URZ, 0x6, UR11 ;  /* 0x000000063f0b7899 */ /* 0x000fe2000801140b */
[----:B------:R-:W-:Y:S01]  /*1050*/  IMAD R5, R5, c[0x0][0x1b0], RZ ;  /* 0x00006c0005057a24 */ /* 0x000fe200078e02ff */
[----:B------:R-:W-:Y:S01]  /*1060*/  UIADD3 UR5, UR17, UR5, URZ ;  /* 0x0000000511057290 */ /* 0x000fe2000fffe03f */
[----:B------:R-:W-:Y:S01]  /*1070*/  IMAD.U32 R11, RZ, RZ, UR17 ;  /* 0x00000011ff0b7e24 */ /* 0x000fe2000f8e00ff */
[C---:B------:R-:W-:Y:S01]  /*1080*/  IADD3 R40, R45.reuse, 0x40, RZ ;  /* 0x000000402d287810 */ /* 0x040fe20007ffe0ff */
[----:B------:R-:W-:Y:S01]  /*1090*/  IMAD.U32 R10, RZ, RZ, UR16 ;  /* 0x00000010ff0a7e24 */ /* 0x000fe2000f8e00ff */
[----:B------:R-:W-:Y:S01]  /*10a0*/  ISETP.GE.AND P3, PT, R45, c[0x0][0x198], PT ;  /* 0x000066002d007a0c */ /* 0x000fe20003f66270 */
[----:B------:R-:W-:Y:S01]  /*10b0*/  IMAD R3, R3, c[0x0][0x2c4], R8 ;  /* 0x0000b10003037a24 */ /* 0x000fe200078e0208 */
[----:B------:R-:W-:Y:S01]  /*10c0*/  BSSY B0, `(.L_x_2904) ;  /* 0x000002e000007945 */ /* 0x000fe20003800000 */
[----:B------:R-:W-:-:S02]  /*10d0*/  IMAD.U32 R11, RZ, RZ, UR5 ;  /* 0x00000005ff0b7e24 */ /* 0x000fc4000f8e00ff */
[C---:B------:R-:W-:Y:S01]  /*10e0*/  IMAD R5, R7.reuse, c[0x0][0x1b4], R5 ;  /* 0x00006d0007057a24 */ /* 0x040fe200078e0205 */
[----:B------:R-:W-:Y:S01]  /*10f0*/  SHF.R.S32.HI R8, RZ, 0x1f, R3 ;  /* 0x0000001fff087819 */ /* 0x000fe20000011403 */
[----:B------:R-:W-:-:S04]  /*1100*/  IMAD.WIDE.U32 R10, R7, c[0x0][0x1b0], R10 ;  /* 0x00006c00070a7a25 */ /* 0x000fc800078e000a */
[----:B------:R-:W-:Y:S01]  /*1110*/  IMAD R8, R8, c[0x0][0x1a8], RZ ;  /* 0x00006a0008087a24 */ /* 0x000fe200078e02ff */
[----:B------:R-:W-:Y:S01]  /*1120*/  IADD3 R17, R11, R5, RZ ;  /* 0x000000050b117210 */ /* 0x000fe20007ffe0ff */
[----:B------:R-:W-:Y:S01]  /*1130*/  IMAD.MOV.U32 R16, RZ, RZ, R10 ;  /* 0x000000ffff107224 */ /* 0x000fe200078e000a */
[-C--:B------:R-:W-:Y:S01]  /*1140*/  LEA.HI R10, R9, R2.reuse, RZ, 0x4 ;  /* 0x00000002090a7211 */ /* 0x080fe200078f20ff */
[----:B------:R-:W-:Y:S01]  /*1150*/  IMAD R8, R3, c[0x0][0x1ac], R8 ;  /* 0x00006b0003087a24 */ /* 0x000fe200078e0208 */
[----:B------:R-:W-:Y:S01]  /*1160*/  LEA.HI R11, R9, R2, RZ, 0x6 ;  /* 0x00000002090b7211 */ /* 0x000fe200078f30ff */
[----:B------:R-:W-:Y:S01]  /*1170*/  IMAD.WIDE.U32 R16, R3, c[0x0][0x1a8], R16 ;  /* 0x00006a0003107a25 */ /* 0x000fe200078e0010 */
[----:B------:R-:W-:-:S03]  /*1180*/  LOP3.LUT R3, R10, 0xfffffff0, RZ, 0xc0, !PT ;  /* 0xfffffff00a037812 */ /* 0x000fc600078ec0ff */
[----:B------:R-:W-:Y:S01]  /*1190*/  IMAD.IADD R8, R17, 0x1, R8 ;  /* 0x0000000111087824 */ /* 0x000fe200078e0208 */
[----:B------:R-:W-:Y:S01]  /*11a0*/  LEA R14, P1, R16, c[0x0][0x160], 0x1 ;  /* 0x00005800100e7a11 */ /* 0x000fe200078208ff */
[----:B------:R-:W-:Y:S02]  /*11b0*/  IMAD.IADD R3, R2, 0x1, -R3 ;  /* 0x0000000102037824 */ /* 0x000fe400078e0a03 */
[----:B------:R-:W-:Y:S01]  /*11c0*/  IMAD.SHL.U32 R11, R11, 0x8, RZ ;  /* 0x000000080b0b7824 */ /* 0x000fe200078e00ff */
[----:B------:R-:W-:Y:S02]  /*11d0*/  LEA.HI.X R8, R16, c[0x0][0x164], R8, 0x1, P1 ;  /* 0x0000590010087a11 */ /* 0x000fe400008f0c08 */
[----:B------:R-:W-:Y:S01]  /*11e0*/  SHF.R.S32.HI R5, RZ, 0x1f, R3 ;  /* 0x0000001fff057819 */ /* 0x000fe20000011403 */
[----:B------:R1:W2:Y:S03]  /*11f0*/  SHFL.IDX PT, R16, R14, RZ, 0x181f ;  /* 0x00181fff0e107589 */ /* 0x0002a600000e0000 */
[----:B------:R-:W-:Y:S01]  /*1200*/  LEA.HI R5, R5, R3, RZ, 0x3 ;  /* 0x0000000305057211 */ /* 0x000fe200078f18ff */
[----:B------:R1:W4:Y:S03]  /*1210*/  SHFL.IDX PT, R17, R8, RZ, 0x181f ;  /* 0x00181fff08117589 */ /* 0x00032600000e0000 */
[----:B------:R-:W-:-:S04]  /*1220*/  LOP3.LUT R7, R5, 0xfffffff8, RZ, 0xc0, !PT ;  /* 0xfffffff805077812 */ /* 0x000fc800078ec0ff */
[----:B------:R-:W-:Y:S01]  /*1230*/  IADD3 R7, R3, -R7, RZ ;  /* 0x8000000703077210 */ /* 0x000fe20007ffe0ff */
[----:B------:R-:W-:Y:S01]  /*1240*/  IMAD.MOV.U32 R3, RZ, RZ, 0x20 ;  /* 0x00000020ff037424 */ /* 0x000fe200078e00ff */
[----:B---3--:R3:W1:Y:S01]  /*1250*/  @P0 R2UR UR14, R4 ;  /* 0x00000000040e03c2 */ /* 0x00866200000e0000 */
[----:B------:R-:W-:Y:S01]  /*1260*/  ISETP.GE.AND P0, PT, R40, c[0x0][0x198], PT ;  /* 0x0000660028007a0c */ /* 0x000fe20003f06270 */
[----:B-1----:R-:W-:-:S03]  /*1270*/  @!UP0 UMOV UR14, UR10 ;  /* 0x0000000a000e8c82 */ /* 0x002fc60008000000 */
[----:B------:R-:W-:-:S05]  /*1280*/  R2P PR, R7, 0x6 ;  /* 0x0000000607007804 */ /* 0x000fca0000000000 */
[----:B------:R-:W-:Y:S02]  /*1290*/  SEL R3, R3, 0xffffffe0, !P2 ;  /* 0xffffffe003037807 */ /* 0x000fe40005000000 */
[----:B---3--:R-:W-:Y:S02]  /*12a0*/  SHF.R.U32.HI R4, RZ, 0x3, R250 ;  /* 0x00000003ff047819 */ /* 0x008fe400000116fa */
[----:B------:R-:W-:-:S04]  /*12b0*/  LOP3.LUT R250, R250, 0x38, R45, 0xf8, !PT ;  /* 0x00000038fafa7812 */ /* 0x000fc800078ef82d */
[----:B------:R-:W-:Y:S01]  /*12c0*/  LOP3.LUT R250, R250, R4, RZ, 0x3c, !PT ;  /* 0x00000004fafa7212 */ /* 0x000fe200078e3cff */
[----:B------:R-:W-:-:S03]  /*12d0*/  IMAD.MOV.U32 R4, RZ, RZ, 0x10 ;  /* 0x00000010ff047424 */ /* 0x000fc600078e00ff */
[----:B------:R-:W-:Y:S02]  /*12e0*/  LOP3.LUT R250, R250, 0xfffffe00, R11, 0xf8, !PT ;  /* 0xfffffe00fafa7812 */ /* 0x000fe400078ef80b */
[----:B------:R-:W-:Y:S01]  /*12f0*/  SEL R4, R4, 0xfffffff0, !P1 ;  /* 0xfffffff004047807 */ /* 0x000fe20004800000 */
[----:B------:R-:W-:Y:S05]  /*1300*/  @P4 BRA `(.L_x_2905) ;  /* 0x0000009000004947 */ /* 0x000fea0003800000 */
[----:B--2-4-:R-:W-:Y:S01]  /*1310*/  SHF.R.S32.HI R11, RZ, 0x1f, R40 ;  /* 0x0000001fff0b7819 */ /* 0x014fe20000011428 */
[----:B------:R-:W-:Y:S01]  /*1320*/  IMAD.WIDE R18, R45, 0x2, R16 ;  /* 0x000000022d127825 */ /* 0x000fe200078e0210 */
[----:B------:R-:W-:Y:S02]  /*1330*/  SHF.L.U32 R12, R250, 0x1, RZ ;  /* 0x00000001fa0c7819 */ /* 0x000fe400000006ff */
[----:B------:R-:W-:-:S03]  /*1340*/  LEA.HI R11, R11, R40, RZ, 0x3 ;  /* 0x000000280b0b7211 */ /* 0x000fc600078f18ff */
[----:B------:R-:W-:Y:S01]  /*1350*/  @!PT LDS RZ, [RZ] ;  /* 0x00000000fffff984 */ /* 0x000fe20000000800 */
[----:B------:R1:W-:Y:S01]  /*1360*/  LDGSTS.E.BYPASS.LTC128B.128 [R12+0x8100], [R18.64], !P3 ;  /* 0x08100000120c7fae */ /* 0x0003e2000d901d4c */
[----:B------:R-:W-:-:S05]  /*1370*/  LOP3.LUT R11, R11, 0xfffffff8, RZ, 0xc0, !PT ;  /* 0xfffffff80b0b7812 */ /* 0x000fca00078ec0ff */
[----:B------:R-:W-:-:S05]  /*1380*/  IMAD.WIDE R16, R11, 0x2, R16 ;  /* 0x000000020b107825 */ /* 0x000fca00078e0210 */
[----:B------:R1:W-:Y:S02]  /*1390*/  LDGSTS.E.BYPASS.LTC128B.128 [R12+0xc100], [R16.64], !P0 ;  /* 0x0c100000100c7fae */ /* 0x0003e4000c101d4c */
.L_x_2905:
[----:B--2-4-:R-:W-:Y:S05]  /*13a0*/  BSYNC B0 ;  /* 0x0000000000007941 */ /* 0x014fea0003800000 */
.L_x_2904:
[----:B------:R-:W-:Y:S01]  /*13b0*/  IADD3 R11, R13, 0x10, RZ ;  /* 0x000000100d0b7810 */ /* 0x000fe20007ffe0ff */
[----:B-1----:R1:W2:Y:S01]  /*13c0*/  SHFL.IDX PT, R17, R8, 0x1, 0x181f ;  /* 0x00381f0008117f89 */ /* 0x0022a200000e0000 */
[----:B------:R-:W-:Y:S02]  /*13d0*/  BSSY B0, `(.L_x_2906) ;  /* 0x000000d000007945 */ /* 0x000fe40003800000 */
[----:B------:R-:W-:Y:S01]  /*13e0*/  ISETP.GE.AND P1, PT, R11, R0, PT ;  /* 0x000000000b00720c */ /* 0x000fe20003f26270 */
[----:B------:R1:W3:-:S12]  /*13f0*/  SHFL.IDX PT, R16, R14, 0x1, 0x181f ;  /* 0x00381f000e107f89 */ /* 0x0002d800000e0000 */
[----:B------:R-:W-:Y:S05]  /*1400*/  @P1 BRA `(.L_x_2907) ;  /* 0x0000009000001947 */ /* 0x000fea0003800000 */
[----:B------:R-:W-:Y:S01]  /*1410*/  SHF.R.S32.HI R11, RZ, 0x1f, R40 ;  /* 0x0000001fff0b7819 */ /* 0x000fe20000011428 */
[----:B--23--:R-:W-:Y:S01]  /*1420*/  IMAD.WIDE R18, R45, 0x2, R16 ;  /* 0x000000022d127825 */ /* 0x00cfe200078e0210 */
[----:B------:R-:W-:Y:S02]  /*1430*/  SHF.L.U32 R12, R250, 0x1, RZ ;  /* 0x00000001fa0c7819 */ /* 0x000fe400000006ff */
[----:B------:R-:W-:-:S03]  /*1440*/  LEA.HI R11, R11, R40, RZ, 0x3 ;  /* 0x000000280b0b7211 */ /* 0x000fc600078f18ff */
[----:B------:R-:W-:Y:S01]  /*1450*/  @!PT LDS RZ, [RZ] ;  /* 0x00000000fffff984 */ /* 0x000fe20000000800 */
[----:B------:R2:W-:Y:S01]  /*1460*/  LDGSTS.E.BYPASS.LTC128B.128 [R12+0x8900], [R18.64], !P3 ;  /* 0x08900000120c7fae */ /* 0x0005e2000d901d4c */
[----:B------:R-:W-:-:S05]  /*1470*/  LOP3.LUT R11, R11, 0xfffffff8, RZ, 0xc0, !PT ;  /* 0xfffffff80b0b7812 */ /* 0x000fca00078ec0ff */
[----:B------:R-:W-:-:S05]  /*1480*/  IMAD.WIDE R16, R11, 0x2, R16 ;  /* 0x000000020b107825 */ /* 0x000fca00078e0210 */
[----:B------:R2:W-:Y:S02]  /*1490*/  LDGSTS.E.BYPASS.LTC128B.128 [R12+0xc900], [R16.64], !P0 ;  /* 0x0c900000100c7fae */ /* 0x0005e4000c101d4c */
.L_x_2907:
[----:B------:R-:W-:Y:S05]  /*14a0*/  BSYNC B0 ;  /* 0x0000000000007941 */ /* 0x000fea0003800000 */
.L_x_2906:
[----:B------:R-:W-:Y:S01]  /*14b0*/  IADD3 R11, R13, 0x20, RZ ;  /* 0x000000200d0b7810 */ /* 0x000fe20007ffe0ff */
[----:B--2---:R2:W4:Y:S01]  /*14c0*/  SHFL.IDX PT, R17, R8, 0x2, 0x181f ;  /* 0x00581f0008117f89 */ /* 0x00452200000e0000 */
[----:B------:R-:W-:Y:S02]  /*14d0*/  BSSY B0, `(.L_x_2908) ;  /* 0x000000d000007945 */ /* 0x000fe40003800000 */
[----:B------:R-:W-:Y:S01]  /*14e0*/  ISETP.GE.AND P1, PT, R11, R0, PT ;  /* 0x000000000b00720c */ /* 0x000fe20003f26270 */
[----:B---3--:R2:W3:-:S12]  /*14f0*/  SHFL.IDX PT, R16, R14, 0x2, 0x181f ;  /* 0x00581f000e107f89 */ /* 0x0084d800000e0000 */
[----:B------:R-:W-:Y:S05]  /*1500*/  @P1 BRA `(.L_x_2909) ;  /* 0x0000009000001947 */ /* 0x000fea0003800000 */
[----:B------:R-:W-:Y:S01]  /*1510*/  SHF.R.S32.HI R11, RZ, 0x1f, R40 ;  /* 0x0000001fff0b7819 */ /* 0x000fe20000011428 */
[----:B---34-:R-:W-:Y:S01]  /*1520*/  IMAD.WIDE R18, R45, 0x2, R16 ;  /* 0x000000022d127825 */ /* 0x018fe200078e0210 */
[----:B------:R-:W-:Y:S02]  /*1530*/  SHF.L.U32 R12, R250, 0x1, RZ ;  /* 0x00000001fa0c7819 */ /* 0x000fe400000006ff */
[----:B------:R-:W-:-:S03]  /*1540*/  LEA.HI R11, R11, R40, RZ, 0x3 ;  /* 0x000000280b0b7211 */ /* 0x000fc600078f18ff */
[----:B------:R-:W-:Y:S01]  /*1550*/  @!PT LDS RZ, [RZ] ;  /* 0x00000000fffff984 */ /* 0x000fe20000000800 */
[----:B------:R3:W-:Y:S01]  /*1560*/  LDGSTS.E.BYPASS.LTC128B.128 [R12+0x9100], [R18.64], !P3 ;  /* 0x09100000120c7fae */ /* 0x0007e2000d901d4c */
[----:B------:R-:W-:-:S05]  /*1570*/  LOP3.LUT R11, R11, 0xfffffff8, RZ, 0xc0, !PT ;  /* 0xfffffff80b0b7812 */ /* 0x000fca00078ec0ff */
[----:B------:R-:W-:-:S05]  /*1580*/  IMAD.WIDE R16, R11, 0x2, R16 ;  /* 0x000000020b107825 */ /* 0x000fca00078e0210 */
[----:B------:R3:W-:Y:S02]  /*1590*/  LDGSTS.E.BYPASS.LTC128B.128 [R12+0xd100], [R16.64], !P0 ;  /* 0x0d100000100c7fae */ /* 0x0007e4000c101d4c */
.L_x_2909:
[----:B------:R-:W-:Y:S05]  /*15a0*/  BSYNC B0 ;  /* 0x0000000000007941 */ /* 0x000fea0003800000 */
.L_x_2908:
[----:B------:R-:W-:Y:S01]  /*15b0*/  IADD3 R11, R13, 0x30, RZ ;  /* 0x000000300d0b7810 */ /* 0x000fe20007ffe0ff */
[----:B---34-:R3:W4:Y:S01]  /*15c0*/  SHFL.IDX PT, R17, R8, 0x3, 0x181f ;  /* 0x00781f0008117f89 */ /* 0x01872200000e0000 */
[----:B------:R-:W-:Y:S02]  /*15d0*/  BSSY B0, `(.L_x_2910) ;  /* 0x000000d000007945 */ /* 0x000fe40003800000 */
[----:B------:R-:W-:Y:S01]  /*15e0*/  ISETP.GE.AND P1, PT, R11, R0, PT ;  /* 0x000000000b00720c */ /* 0x000fe20003f26270 */
[----:B------:R3:W1:-:S12]  /*15f0*/  SHFL.IDX PT, R16, R14, 0x3, 0x181f ;  /* 0x00781f000e107f89 */ /* 0x00065800000e0000 */
[----:B------:R-:W-:Y:S05]  /*1600*/  @P1 BRA `(.L_x_2911) ;  /* 0x0000009000001947 */ /* 0x000fea0003800000 */
[----:B------:R-:W-:Y:S01]  /*1610*/  SHF.R.S32.HI R11, RZ, 0x1f, R40 ;  /* 0x0000001fff0b7819 */ /* 0x000fe20000011428 */
[----:B-1--4-:R-:W-:Y:S01]  /*1620*/  IMAD.WIDE R18, R45, 0x2, R16 ;  /* 0x000000022d127825 */ /* 0x012fe200078e0210 */
[----:B------:R-:W-:Y:S02]  /*1630*/  SHF.L.U32 R12, R250, 0x1, RZ ;  /* 0x00000001fa0c7819 */ /* 0x000fe400000006ff */
[----:B------:R-:W-:-:S03]  /*1640*/  LEA.HI R11, R11, R40, RZ, 0x3 ;  /* 0x000000280b0b7211 */ /* 0x000fc600078f18ff */
[----:B------:R-:W-:Y:S01]  /*1650*/  @!PT LDS RZ, [RZ] ;  /* 0x00000000fffff984 */ /* 0x000fe20000000800 */
[----:B------:R1:W-:Y:S01]  /*1660*/  LDGSTS.E.BYPASS.LTC128B.128 [R12+0x9900], [R18.64], !P3 ;  /* 0x09900000120c7fae */ /* 0x0003e2000d901d4c */
[----:B------:R-:W-:-:S05]  /*1670*/  LOP3.LUT R11, R11, 0xfffffff8, RZ, 0xc0, !PT ;  /* 0xfffffff80b0b7812 */ /* 0x000fca00078ec0ff */
[----:B------:R-:W-:-:S05]  /*1680*/  IMAD.WIDE R16, R11, 0x2, R16 ;  /* 0x000000020b107825 */ /* 0x000fca00078e0210 */
[----:B------:R1:W-:Y:S02]  /*1690*/  LDGSTS.E.BYPASS.LTC128B.128 [R12+0xd900], [R16.64], !P0 ;  /* 0x0d900000100c7fae */ /* 0x0003e4000c101d4c */
.L_x_2911:
[----:B------:R-:W-:Y:S05]  /*16a0*/  BSYNC B0 ;  /* 0x0000000000007941 */ /* 0x000fea0003800000 */
.L_x_2910:
[----:B------:R-:W-:Y:S01]  /*16b0*/  IADD3 R11, R13, 0x40, RZ ;  /* 0x000000400d0b7810 */ /* 0x000fe20007ffe0ff */
[----:B-1--4-:R1:W4:Y:S01]  /*16c0*/  SHFL.IDX PT, R17, R8, 0x4, 0x181f ;  /* 0x00981f0008117f89 */ /* 0x01232200000e0000 */
[----:B------:R-:W-:Y:S02]  /*16d0*/  BSSY B0, `(.L_x_2912) ;  /* 0x000000d000007945 */ /* 0x000fe40003800000 */
[----:B------:R-:W-:Y:S01]  /*16e0*/  ISETP.GE.AND P1, PT, R11, R0, PT ;  /* 0x000000000b00720c */ /* 0x000fe20003f26270 */
[----:B------:R1:W2:-:S12]  /*16f0*/  SHFL.IDX PT, R16, R14, 0x4, 0x181f ;  /* 0x00981f000e107f89 */ /* 0x00029800000e0000 */
[----:B------:R-:W-:Y:S05]  /*1700*/  @P1 BRA `(.L_x_2913) ;  /* 0x0000009000001947 */ /* 0x000fea0003800000 */
[----:B------:R-:W-:Y:S01]  /*1710*/  SHF.R.S32.HI R11, RZ, 0x1f, R40 ;  /* 0x0000001fff0b7819 */ /* 0x000fe20000011428 */
[----:B--2-4-:R-:W-:Y:S01]  /*1720*/  IMAD.WIDE R18, R45, 0x2, R16 ;  /* 0x000000022d127825 */ /* 0x014fe200078e0210 */
[----:B------:R-:W-:Y:S02]  /*1730*/  SHF.L.U32 R12, R250, 0x1, RZ ;  /* 0x00000001fa0c7819 */ /* 0x000fe400000006ff */
[----:B------:R-:W-:-:S03]  /*1740*/  LEA.HI R11, R11, R40, RZ, 0x3 ;  /* 0x000000280b0b7211 */ /* 0x000fc600078f18ff */
[----:B------:R-:W-:Y:S01]  /*1750*/  @!PT LDS RZ, [RZ] ;  /* 0x00000000fffff984 */ /* 0x000fe20000000800 */
[----:B------:R2:W-:Y:S01]  /*1760*/  LDGSTS.E.BYPASS.LTC128B.128 [R12+0xa100], [R18.64], !P3 ;  /* 0x0a100000120c7fae */ /* 0x0005e2000d901d4c */
[----:B------:R-:W-:-:S05]  /*1770*/  LOP3.LUT R11, R11, 0xfffffff8, RZ, 0xc0, !PT ;  /* 0xfffffff80b0b7812 */ /* 0x000fca00078ec0ff */
[----:B------:R-:W-:-:S05]  /*1780*/  IMAD.WIDE R16, R11, 0x2, R16 ;  /* 0x000000020b107825 */ /* 0x000fca00078e0210 */
[----:B------:R2:W-:Y:S02]  /*1790*/  LDGSTS.E.BYPASS.LTC128B.128 [R12+0xe100], [R16.64], !P0 ;  /* 0x0e100000100c7fae */ /* 0x0005e4000c101d4c */
.L_x_2913:
[----:B------:R-:W-:Y:S05]  /*17a0*/  BSYNC B0 ;  /* 0x0000000000007941 */ /* 0x000fea0003800000 */
.L_x_2912:
[----:B------:R-:W-:Y:S01]  /*17b0*/  IADD3 R11, R13, 0x50, RZ ;  /* 0x000000500d0b7810 */ /* 0x000fe20007ffe0ff */
[----:B--2-4-:R2:W4:Y:S01]  /*17c0*/  SHFL.IDX PT, R17, R8, 0x5, 0x181f ;  /* 0x00b81f0008117f89 */ /* 0x01452200000e0000 */
        /* <DEDUP_REMOVED lines=13> */
.L_x_2915:
[----:B------:R-:W-:Y:S05]  /*18a0*/  BSYNC B0 ;  /* 0x0000000000007941 */ /* 0x000fea0003800000 */
.L_x_2914:
        /* <DEDUP_REMOVED lines=15> */
.L_x_2917:
[----:B------:R-:W-:Y:S05]  /*19a0*/  BSYNC B0 ;  /* 0x0000000000007941 */ /* 0x000fea0003800000 */
.L_x_2916:
[----:B-123--:R-:W-:Y:S01]  /*19b0*/  SHFL.IDX PT, R14, R14, 0x7, 0x181f ;  /* 0x00f81f000e0e7f89 */ /* 0x00efe200000e0000 */
[----:B------:R-:W-:Y:S01]  /*19c0*/  IADD3 R13, R13, 0x70, RZ ;  /* 0x000000700d0d7810 */ /* 0x000fe20007ffe0ff */
[----:B------:R-:W-:Y:S01]  /*19d0*/  IMAD.U32 R12, RZ, RZ, UR11 ;  /* 0x0000000bff0c7e24 */ /* 0x000fe2000f8e00ff */
[----:B------:R-:W-:Y:S01]  /*19e0*/  SHF.R.S32.HI R44, RZ, 0x1f, R40 ;  /* 0x0000001fff2c7819 */ /* 0x000fe20000011428 */
[----:B------:R-:W1:Y:S01]  /*19f0*/  SHFL.IDX PT, R15, R8, 0x7, 0x181f ;  /* 0x00f81f00080f7f89 */ /* 0x000e6200000e0000 */
[----:B------:R-:W-:Y:S01]  /*1a00*/  ISETP.GE.AND P4, PT, R13, R0, PT ;  /* 0x000000000d00720c */ /* 0x000fe20003f86270 */
[----:B------:R-:W-:Y:S01]  /*1a10*/  IMAD.MOV.U32 R11, RZ, RZ, c[0x0][0x2b8] ;  /* 0x0000ae00ff0b7624 */ /* 0x000fe200078e00ff */
[----:B------:R-:W-:Y:S01]  /*1a20*/  LEA.HI R44, R44, R40, RZ, 0x3 ;  /* 0x000000282c2c7211 */ /* 0x000fe200078f18ff */
[----:B------:R-:W-:Y:S01]  /*1a30*/  IMAD R12, R12, 0x40, R124 ;  /* 0x000000400c0c7824 */ /* 0x000fe200078e027c */
[----:B------:R-:W-:Y:S01]  /*1a40*/  USHF.R.S32.HI UR15, URZ, 0x1f, UR14 ;  /* 0x0000001f3f0f7899 */ /* 0x000fe2000801140e */
[----:B------:R-:W-:Y:S01]  /*1a50*/  IMAD.SHL.U32 R250, R250, 0x2, RZ ;  /* 0x00000002fafa7824 */ /* 0x000fe200078e00ff */
[----:B------:R-:W-:Y:S01]  /*1a60*/  ISETP.NE.AND P1, PT, R11, 0x1, PT ;  /* 0x000000010b00780c */ /* 0x000fe20003f25270 */
[----:B------:R-:W-:Y:S01]  /*1a70*/  ULDC.64 UR4, c[0x0][0x2b0] ;  /* 0x0000ac0000047ab9 */ /* 0x000fe20000000a00 */
[----:B------:R-:W-:Y:S01]  /*1a80*/  LOP3.LUT R44, R44, 0xfffffff8, RZ, 0xc0, !PT ;  /* 0xfffffff82c2c7812 */ /* 0x000fe200078ec0ff */
[----:B------:R-:W-:Y:S01]  /*1a90*/  UIMAD UR15, UR15, UR4, URZ ;  /* 0x000000040f0f72a4 */ /* 0x000fe2000f8e023f */
[----:B------:R-:W-:Y:S01]  /*1aa0*/  IADD3 R12, R12, -0x40, RZ ;  /* 0xffffffc00c0c7810 */ /* 0x000fe20007ffe0ff */
[----:B------:R-:W-:Y:S01]  /*1ab0*/  UIMAD.WIDE.U32 UR16, UR14, UR4, URZ ;  /* 0x000000040e1072a5 */ /* 0x000fe2000f8e003f */
[----:B------:R-:W-:Y:S01]  /*1ac0*/  IMAD.MOV.U32 R251, RZ, RZ, RZ ;  /* 0x000000fffffb7224 */ /* 0x000fe200078e00ff */
[----:B------:R-:W-:Y:S01]  /*1ad0*/  UIMAD UR14, UR14, UR5, UR15 ;  /* 0x000000050e0e72a4 */ /* 0x000fe2000f8e020f */
[----:B------:R-:W-:-:S02]  /*1ae0*/  ISETP.GE.AND P5, PT, R12, UR6, PT ;  /* 0x000000060c007c0c */ /* 0x000fc4000bfa6270 */
[----:B------:R-:W-:Y:S01]  /*1af0*/  IADD3 R252, R12, UR9, RZ ;  /* 0x000000090cfc7c10 */ /* 0x000fe2000fffe0ff */
[----:B------:R-:W-:Y:S01]  /*1b00*/  UIADD3 UR14, UR17, UR14, URZ ;  /* 0x0000000e110e7290 */ /* 0x000fe2000fffe03f */
[----:B------:R-:W-:Y:S01]  /*1b10*/  ISETP.GT.OR P5, PT, R124, 0x3f, P5 ;  /* 0x0000003f7c00780c */ /* 0x000fe20002fa4670 */
[----:B------:R-:W-:Y:S02]  /*1b20*/  ULDC.64 UR4, c[0x0][0x1e8] ;  /* 0x00007a0000047ab9 */ /* 0x000fe40000000a00 */
[----:B------:R-:W-:Y:S02]  /*1b30*/  IMAD.MOV.U32 R0, RZ, RZ, R252 ;  /* 0x000000ffff007224 */ /* 0x000fe400078e00fc */
[----:B-1--4-:R-:W-:-:S04]  /*1b40*/  @!P4 IMAD.WIDE R16, R45, 0x2, R14 ;  /* 0x000000022d10c825 */ /* 0x012fc800078e020e */
[----:B------:R-:W-:Y:S01]  /*1b50*/  @!P4 IMAD.WIDE R14, R44, 0x2, R14 ;  /* 0x000000022c0ec825 */ /* 0x000fe200078e020e */
[----:B------:R-:W-:Y:S01]  /*1b60*/  @!PT LDS RZ, [RZ] ;  /* 0x00000000fffff984 */ /* 0x000fe20000000800 */
[----:B------:R1:W-:Y:S03]  /*1b70*/  @!P4 LDGSTS.E.BYPASS.LTC128B.128 [R250+0xb900], [R16.64], !P3 ;  /* 0x0b90000010facfae */ /* 0x0003e6000d901d4c */
[----:B------:R-:W-:Y:S01]  /*1b80*/  @P1 IMAD.HI.U32 R8, R252, c[0x0][0x2bc], RZ ;  /* 0x0000af00fc081a27 */ /* 0x000fe200078e00ff */
[----:B------:R2:W-:Y:S04]  /*1b90*/  @!P4 LDGSTS.E.BYPASS.LTC128B.128 [R250+0xf900], [R14.64], !P0 ;  /* 0x0f9000000efacfae */ /* 0x0005e8000c101d4c */
[----:B------:R-:W0:Y:S01]  /*1ba0*/  LDGDEPBAR ;  /* 0x00000000000079af */ /* 0x000e220000000000 */
[----:B------:R-:W-:-:S04]  /*1bb0*/  @P1 SHF.R.U32.HI R0, RZ, c[0x0][0x2c0], R8 ;  /* 0x0000b000ff001a19 */ /* 0x000fc80000011608 */
[----:B------:R-:W-:-:S04]  /*1bc0*/  @!P5 IADD3 R11, P2, R0, UR16, RZ ;  /* 0x00000010000bdc10 */ /* 0x000fc8000ff5e0ff */
[----:B------:R-:W-:Y:S02]  /*1bd0*/  @!P5 LEA.HI.X.SX32 R8, R0, UR14, 0x1, P2 ;  /* 0x0000000e0008dc11 */ /* 0x000fe400090f0eff */
[----:B------:R-:W-:-:S04]  /*1be0*/  @!P5 LEA R12, P2, R11, c[0x0][0x2a0], 0x2 ;  /* 0x0000a8000b0cda11 */ /* 0x000fc800078410ff */
[----:B------:R-:W-:Y:S01]  /*1bf0*/  @!P5 LEA.HI.X R13, R11, c[0x0][0x2a4], R8, 0x2, P2 ;  /* 0x0000a9000b0dda11 */ /* 0x000fe200010f1408 */
[----:B------:R-:W-:Y:S06]  /*1c00*/  BAR.SYNC.DEFER_BLOCKING 0x0 ;  /* 0x0000000000007b1d */ /* 0x000fec0000010000 */
[----:B------:R-:W3:Y:S01]  /*1c10*/  @!P5 LDG.E R251, [R12.64] ;  /* 0x0000000c0cfbd981 */ /* 0x000ee2000c1e1900 */
[----:B------:R-:W-:Y:S01]  /*1c20*/  IMAD.MOV R0, RZ, RZ, -R0 ;  /* 0x000000ffff007224 */ /* 0x000fe200078e0a00 */
[----:B------:R-:W-:Y:S01]  /*1c30*/  UIMAD UR15, UR7, UR4, URZ ;  /* 0x00000004070f72a4 */ /* 0x000fe2000f8e023f */
[----:B------:R-:W-:Y:S01]  /*1c40*/  ISETP.GE.AND P4, PT, R45, c[0x0][0x1d4], PT ;  /* 0x000075002d007a0c */ /* 0x000fe20003f86270 */
[----:B------:R-:W-:Y:S01]  /*1c50*/  UIMAD.WIDE.U32 UR20, UR8, UR4, URZ ;  /* 0x00000004081472a5 */ /* 0x000fe2000f8e003f */
[----:B------:R-:W-:Y:S01]  /*1c60*/  IMAD R252, R0, c[0x0][0x2b8], R252 ;  /* 0x0000ae0000fc7a24 */ /* 0x000fe200078e02fc */
[----:B------:R-:W-:Y:S01]  /*1c70*/  UIMAD UR5, UR8, UR5, UR15 ;  /* 0x00000005080572a4 */ /* 0x000fe2000f8e020f */
[----:B------:R-:W-:Y:S01]  /*1c80*/  SHF.R.S32.HI R248, RZ, 0x4, R10 ;  /* 0x00000004fff87819 */ /* 0x000fe2000001140a */
[----:B------:R-:W-:Y:S01]  /*1c90*/  ULEA UR15, UR11, 0xffffffc0, 0x6 ;  /* 0xffffffc00b0f7891 */ /* 0x000fe2000f8e303f */
[----:B-1----:R-:W-:Y:S01]  /*1ca0*/  IMAD.WIDE.U32 R16, R252, c[0x0][0x1e0], RZ ;  /* 0x00007800fc107a25 */ /* 0x002fe200078e00ff */
[----:B------:R-:W-:Y:S01]  /*1cb0*/  SHF.R.S32.HI R8, RZ, 0x1f, R252 ;  /* 0x0000001fff087819 */ /* 0x000fe200000114fc */
[----:B------:R-:W-:Y:S01]  /*1cc0*/  UIADD3 UR18, UR21, UR5, URZ ;  /* 0x0000000515127290 */ /* 0x000fe2000fffe03f */
[----:B------:R-:W-:Y:S01]  /*1cd0*/  ISETP.GE.AND P3, PT, R40, c[0x0][0x1d4], PT ;  /* 0x0000750028007a0c */ /* 0x000fe20003f66270 */
[----:B------:R-:W-:Y:S01]  /*1ce0*/  UIADD3 UR15, UR6, -UR15, URZ ;  /* 0x8000000f060f7290 */ /* 0x000fe2000fffe03f */
[----:B------:R-:W-:Y:S01]  /*1cf0*/  LEA.HI R10, R10, R248, RZ, 0x1 ;  /* 0x000000f80a0a7211 */ /* 0x000fe200078f08ff */
[C---:B--2---:R-:W-:Y:S01]  /*1d00*/  IMAD R14, R8.reuse, c[0x0][0x1e0], RZ ;  /* 0x00007800080e7a24 */ /* 0x044fe200078e02ff */
[----:B------:R-:W-:Y:S01]  /*1d10*/  ULDC.64 UR4, c[0x0][0x210] ;  /* 0x0000840000047ab9 */ /* 0x000fe20000000a00 */
[----:B------:R-:W-:Y:S01]  /*1d20*/  IMAD R8, R8, c[0x0][0x208], RZ ;  /* 0x0000820008087a24 */ /* 0x000fe200078e02ff */
[----:B------:R-:W-:Y:S01]  /*1d30*/  LOP3.LUT R10, R10, 0xfffffffe, RZ, 0xc0, !PT ;  /* 0xfffffffe0a0a7812 */ /* 0x000fe200078ec0ff */
[C---:B------:R-:W-:Y:S01]  /*1d40*/  IMAD R14, R252.reuse, c[0x0][0x1e4], R14 ;  /* 0x00007900fc0e7a24 */ /* 0x040fe200078e020e */
[----:B------:R-:W-:Y:S01]  /*1d50*/  UIMAD UR7, UR7, UR4, URZ ;  /* 0x00000004070772a4 */ /* 0x000fe2000f8e023f */
[----:B------:R-:W-:Y:S01]  /*1d60*/  IMAD R8, R252, c[0x0][0x20c], R8 ;  /* 0x00008300fc087a24 */ /* 0x000fe200078e0208 */
[----:B------:R-:W-:Y:S01]  /*1d70*/  UIMAD.WIDE.U32 UR22, UR8, UR4, URZ ;  /* 0x00000004081672a5 */ /* 0x000fe2000f8e003f */
[----:B------:R-:W-:Y:S01]  /*1d80*/  IMAD.IADD R15, R17, 0x1, R14 ;  /* 0x00000001110f7824 */ /* 0x000fe200078e020e */
[----:B------:R-:W-:Y:S01]  /*1d90*/  UIMAD UR5, UR8, UR5, UR7 ;  /* 0x00000005080572a4 */ /* 0x000fe2000f8e0207 */
[----:B------:R-:W-:Y:S01]  /*1da0*/  IMAD.MOV.U32 R14, RZ, RZ, R16 ;  /* 0x000000ffff0e7224 */ /* 0x000fe200078e0010 */
[----:B------:R-:W-:Y:S01]  /*1db0*/  UISETP.GE.AND UP0, UPT, UR6, 0x41, UPT ;  /* 0x000000410600788c */ /* 0x000fe2000bf06270 */
[----:B------:R-:W-:Y:S01]  /*1dc0*/  IMAD.IADD R248, R248, 0x1, -R10 ;  /* 0x00000001f8f87824 */ /* 0x000fe200078e0a0a */
[----:B------:R-:W-:Y:S01]  /*1dd0*/  UIADD3 UR5, UR23, UR5, URZ ;  /* 0x0000000517057290 */ /* 0x000fe2000fffe03f */
[----:B------:R-:W-:Y:S01]  /*1de0*/  IMAD.WIDE R42, R45, 0x2, RZ ;  /* 0x000000022d2a7825 */ /* 0x000fe200078e02ff */
[----:B------:R-:W-:-:S02]  /*1df0*/  SHF.R.S32.HI R47, RZ, 0x1f, R45 ;  /* 0x0000001fff2f7819 */ /* 0x000fc4000001142d */
[----:B---3--:R-:W-:Y:S01]  /*1e00*/  SHF.R.S32.HI R12, RZ, 0x1f, R251 ;  /* 0x0000001fff0c7819 */ /* 0x008fe200000114fb */
[----:B------:R-:W-:-:S04]  /*1e10*/  IMAD.WIDE.U32 R14, R251, c[0x0][0x1f0], R14 ;  /* 0x00007c00fb0e7a25 */ /* 0x000fc800078e000e */
[----:B------:R-:W-:Y:S01]  /*1e20*/  IMAD R0, R12, c[0x0][0x1f0], RZ ;  /* 0x00007c000c007a24 */ /* 0x000fe200078e02ff */
[----:B------:R-:W-:Y:S01]  /*1e30*/  IADD3 R11, P0, R14, UR20, RZ ;  /* 0x000000140e0b7c10 */ /* 0x000fe2000ff1e0ff */
[----:B------:R-:W-:Y:S02]  /*1e40*/  IMAD R12, R12, c[0x0][0x218], RZ ;  /* 0x000086000c0c7a24 */ /* 0x000fe400078e02ff */
[C---:B------:R-:W-:Y:S02]  /*1e50*/  IMAD R0, R251.reuse, c[0x0][0x1f4], R0 ;  /* 0x00007d00fb007a24 */ /* 0x040fe400078e0200 */
[----:B------:R-:W-:-:S03]  /*1e60*/  IMAD R12, R251, c[0x0][0x21c], R12 ;  /* 0x00008700fb0c7a24 */ /* 0x000fc600078e020c */
[----:B------:R-:W-:Y:S02]  /*1e70*/  IADD3.X R0, R15, UR18, R0, P0, !PT ;  /* 0x000000120f007c10 */ /* 0x000fe400087fe400 */
[----:B------:R-:W-:-:S04]  /*1e80*/  LEA R13, P0, R11, c[0x0][0x1c8], 0x1 ;  /* 0x000072000b0d7a11 */ /* 0x000fc800078008ff */
[----:B------:R-:W-:Y:S01]  /*1e90*/  LEA.HI.X R11, R11, c[0x0][0x1cc], R0, 0x1, P0 ;  /* 0x000073000b0b7a11 */ /* 0x000fe200000f0c00 */
[----:B------:R-:W-:Y:S01]  /*1ea0*/  SHFL.IDX PT, R20, R13, RZ, 0x181f ;  /* 0x00181fff0d147589 */ /* 0x000fe200000e0000 */
[----:B------:R-:W-:-:S03]  /*1eb0*/  IADD3 R0, -R6, UR15, RZ ;  /* 0x0000000f06007c10 */ /* 0x000fc6000fffe1ff */
[----:B------:R-:W1:Y:S01]  /*1ec0*/  SHFL.IDX PT, R21, R11, RZ, 0x181f ;  /* 0x00181fff0b157589 */ /* 0x000e6200000e0000 */
[C---:B------:R-:W-:Y:S02]  /*1ed0*/  ISETP.GE.AND P6, PT, R0.reuse, 0x1, PT ;  /* 0x000000010000780c */ /* 0x040fe40003fc6270 */
[C---:B------:R-:W-:Y:S01]  /*1ee0*/  ISETP.GE.AND P5, PT, R0.reuse, 0x11, PT ;  /* 0x000000110000780c */ /* 0x040fe20003fa6270 */
[----:B------:R-:W-:Y:S01]  /*1ef0*/  SHFL.IDX PT, R16, R13, 0x1, 0x181f ;  /* 0x00381f000d107f89 */ /* 0x000fe200000e0000 */
[C---:B------:R-:W-:Y:S02]  /*1f00*/  ISETP.GE.AND P2, PT, R0.reuse, 0x21, PT ;  /* 0x000000210000780c */ /* 0x040fe40003f46270 */
[----:B------:R-:W-:Y:S01]  /*1f10*/  ISETP.GT.AND P0, PT, R0, 0x30, PT ;  /* 0x000000300000780c */ /* 0x000fe20003f04270 */
[----:B------:R-:W2:Y:S04]  /*1f20*/  SHFL.IDX PT, R17, R11, 0x1, 0x181f ;  /* 0x00381f000b117f89 */ /* 0x000ea800000e0000 */
[----:B------:R-:W-:Y:S04]  /*1f30*/  SHFL.IDX PT, R14, R13, 0x2, 0x181f ;  /* 0x00581f000d0e7f89 */ /* 0x000fe800000e0000 */
[----:B------:R-:W3:Y:S04]  /*1f40*/  SHFL.IDX PT, R15, R11, 0x2, 0x181f ;  /* 0x00581f000b0f7f89 */ /* 0x000ee800000e0000 */
[----:B------:R4:W-:Y:S04]  /*1f50*/  SHFL.IDX PT, R18, R13, 0x3, 0x181f ;  /* 0x00781f000d127f89 */ /* 0x0009e800000e0000 */
[----:B------:R3:W5:Y:S01]  /*1f60*/  SHFL.IDX PT, R19, R11, 0x3, 0x181f ;  /* 0x00781f000b137f89 */ /* 0x00076200000e0000 */
[----:B-1----:R-:W-:-:S04]  /*1f70*/  @P6 IMAD.WIDE R22, R45, 0x2, R20 ;  /* 0x000000022d166825 */ /* 0x002fc800078e0214 */
[C---:B------:R-:W-:Y:S01]  /*1f80*/  @P6 IMAD.WIDE R24, R44.reuse, 0x2, R20 ;  /* 0x000000022c186825 */ /* 0x040fe200078e0214 */
[----:B------:R1:W-:Y:S03]  /*1f90*/  @P6 LDGSTS.E.BYPASS.LTC128B.128 [R250+0x4100], [R22.64], !P4 ;  /* 0x0410000016fa6fae */ /* 0x0003e6000e101d4c */
[--C-:B--2---:R-:W-:Y:S01]  /*1fa0*/  @P5 IMAD.WIDE R20, R45, 0x2, R16.reuse ;  /* 0x000000022d145825 */ /* 0x104fe200078e0210 */
[----:B------:R2:W-:Y:S03]  /*1fb0*/  @P6 LDGSTS.E.BYPASS.LTC128B.128 [R250+0x6100], [R24.64], !P3 ;  /* 0x0610000018fa6fae */ /* 0x0005e6000d901d4c */
[----:B------:R-:W-:Y:S01]  /*1fc0*/  @P5 IMAD.WIDE R16, R44, 0x2, R16 ;  /* 0x000000022c105825 */ /* 0x000fe200078e0210 */
[----:B------:R1:W-:Y:S04]  /*1fd0*/  @P5 LDGSTS.E.BYPASS.LTC128B.128 [R250+0x4900], [R20.64], !P4 ;  /* 0x0490000014fa5fae */ /* 0x0003e8000e101d4c */
[----:B------:R2:W-:Y:S01]  /*1fe0*/  @P5 LDGSTS.E.BYPASS.LTC128B.128 [R250+0x6900], [R16.64], !P3 ;  /* 0x0690000010fa5fae */ /* 0x0005e2000d901d4c */
[----:B------:R-:W-:Y:S01]  /*1ff0*/  ISETP.GE.AND P5, PT, R40, c[0x0][0x1d4], PT ;  /* 0x0000750028007a0c */ /* 0x000fe20003fa6270 */
[----:B----4-:R-:W-:-:S02]  /*2000*/  IMAD.SHL.U32 R13, R5, 0x40, RZ ;  /* 0x00000040050d7824 */ /* 0x010fc400078e00ff */
[----:B---3--:R-:W-:-:S05]  /*2010*/  @P2 IMAD.WIDE R10, R45, 0x2, R14 ;  /* 0x000000022d0a2825 */ /* 0x008fca00078e020e */
[----:B------:R3:W-:Y:S01]  /*2020*/  @P2 LDGSTS.E.BYPASS.LTC128B.128 [R250+0x5100], [R10.64], !P4 ;  /* 0x051000000afa2fae */ /* 0x0007e2000e101d4c */
[----:B-1----:R-:W-:-:S04]  /*2030*/  @P2 IMAD.WIDE R20, R44, 0x2, R14 ;  /* 0x000000022c142825 */ /* 0x002fc800078e020e */
[--C-:B-----5:R-:W-:Y:S01]  /*2040*/  @P0 IMAD.WIDE R14, R45, 0x2, R18.reuse ;  /* 0x000000022d0e0825 */ /* 0x120fe200078e0212 */
[----:B------:R1:W-:Y:S03]  /*2050*/  @P2 LDGSTS.E.BYPASS.LTC128B.128 [R250+0x7100], [R20.64], !P3 ;  /* 0x0710000014fa2fae */ /* 0x0003e6000d901d4c */
[----:B------:R-:W-:Y:S01]  /*2060*/  @P0 IMAD.WIDE R18, R44, 0x2, R18 ;  /* 0x000000022c120825 */ /* 0x000fe200078e0212 */
[----:B------:R4:W-:Y:S04]  /*2070*/  @P0 LDGSTS.E.BYPASS.LTC128B.128 [R250+0x5900], [R14.64], !P4 ;  /* 0x059000000efa0fae */ /* 0x0009e8000e101d4c */
[----:B------:R5:W-:Y:S01]  /*2080*/  @P0 LDGSTS.E.BYPASS.LTC128B.128 [R250+0x7900], [R18.64], !P3 ;  /* 0x0790000012fa0fae */ /* 0x000be2000d901d4c */
[----:B---3--:R-:W-:Y:S01]  /*2090*/  IMAD.SHL.U32 R10, R6, 0x8, RZ ;  /* 0x00000008060a7824 */ /* 0x008fe200078e00ff */
[----:B------:R-:W-:Y:S01]  /*20a0*/  LEA.HI R6, R9, R2, RZ, 0x5 ;  /* 0x0000000209067211 */ /* 0x000fe200078f28ff */
[----:B------:R-:W-:Y:S01]  /*20b0*/  IMAD.SHL.U32 R11, R7, 0x40, RZ ;  /* 0x00000040070b7824 */ /* 0x000fe200078e00ff */
[----:B------:R-:W0:Y:S01]  /*20c0*/  LDGDEPBAR ;  /* 0x00000000000079af */ /* 0x000e220000000000 */
[----:B------:R-:W-:-:S03]  /*20d0*/  IMAD.SHL.U32 R7, R248, 0x8, RZ ;  /* 0x00000008f8077824 */ /* 0x000fc600078e00ff */
[----:B------:R-:W-:-:S04]  /*20e0*/  LOP3.LUT R11, R11, 0x1c0, RZ, 0xc0, !PT ;  /* 0x000001c00b0b7812 */ /* 0x000fc800078ec0ff */
[----:B------:R-:W-:Y:S02]  /*20f0*/  LOP3.LUT R7, R11, 0x8, R7, 0xf8, !PT ;  /* 0x000000080b077812 */ /* 0x000fe400078ef807 */
[----:B------:R-:W-:-:S04]  /*2100*/  SHF.R.U32.HI R11, RZ, 0x3, R11 ;  /* 0x00000003ff0b7819 */ /* 0x000fc8000001160b */
[----:B------:R-:W-:Y:S02]  /*2110*/  LOP3.LUT R5, R7, R11, RZ, 0x3c, !PT ;  /* 0x0000000b07057212 */ /* 0x000fe400078e3cff */
[----:B------:R-:W-:Y:S01]  /*2120*/  LOP3.LUT R7, R13, 0xfffffe00, RZ, 0xc0, !PT ;  /* 0xfffffe000d077812 */ /* 0x000fe200078ec0ff */
[----:B----4-:R-:W-:-:S05]  /*2130*/  IMAD.SHL.U32 R14, R46, 0x40, RZ ;  /* 0x000000402e0e7824 */ /* 0x010fca00078e00ff */
[----:B------:R-:W-:Y:S01]  /*2140*/  LOP3.LUT R14, R14, 0x1c0, RZ, 0xc0, !PT ;  /* 0x000001c00e0e7812 */ /* 0x000fe200078ec0ff */
[----:B------:R-:W-:-:S04]  /*2150*/  DEPBAR.LE SB0, 0x1 ;  /* 0x000080400000791a */ /* 0x000fc80000000000 */
[----:B------:R-:W-:Y:S01]  /*2160*/  LOP3.LUT R9, R14, 0x8, R10, 0xf8, !PT ;  /* 0x000000080e097812 */ /* 0x000fe200078ef80a */
[----:B------:R-:W-:-:S04]  /*2170*/  DEPBAR.LE SB0, 0x0 ;  /* 0x000080000000791a */ /* 0x000fc80000000000 */
[----:B------:R-:W-:Y:S01]  /*2180*/  SHF.R.U32.HI R14, RZ, 0x3, R14 ;  /* 0x00000003ff0e7819 */ /* 0x000fe2000001160e */
[----:B------:R-:W-:-:S03]  /*2190*/  IMAD.SHL.U32 R10, R6, 0x20, RZ ;  /* 0x00000020060a7824 */ /* 0x000fc600078e00ff */
[----:B------:R-:W-:Y:S01]  /*21a0*/  LOP3.LUT R9, R9, R14, RZ, 0x3c, !PT ;  /* 0x0000000e09097212 */ /* 0x000fe200078e3cff */
[----:B------:R-:W-:Y:S01]  /*21b0*/  IMAD.WIDE.U32 R14, R252, c[0x0][0x208], RZ ;  /* 0x00008200fc0e7a25 */ /* 0x000fe200078e00ff */
[----:B------:R-:W-:-:S03]  /*21c0*/  LOP3.LUT R10, R10, 0x7ffffc00, RZ, 0xc0, !PT ;  /* 0x7ffffc000a0a7812 */ /* 0x000fc600078ec0ff */
[----:B------:R-:W-:Y:S01]  /*21d0*/  IMAD.IADD R15, R15, 0x1, R8 ;  /* 0x000000010f0f7824 */ /* 0x000fe200078e0208 */
[CC--:B------:R-:W-:Y:S01]  /*21e0*/  IADD3 R249, R5.reuse, R7.reuse, R10 ;  /* 0x0000000705f97210 */ /* 0x0c0fe20007ffe00a */
[----:B------:R-:W-:Y:S01]  /*21f0*/  IMAD R248, R248, 0x200, R9 ;  /* 0x00000200f8f87824 */ /* 0x000fe200078e0209 */
[----:B------:R-:W-:Y:S01]  /*2200*/  LOP3.LUT R5, R5, R7, RZ, 0xfc, !PT ;  /* 0x0000000705057212 */ /* 0x000fe200078efcff */
[----:B------:R-:W-:-:S04]  /*2210*/  IMAD.WIDE.U32 R14, R251, c[0x0][0x218], R14 ;  /* 0x00008600fb0e7a25 */ /* 0x000fc800078e000e */
[----:B------:R-:W-:Y:S01]  /*2220*/  IMAD.SHL.U32 R248, R248, 0x2, RZ ;  /* 0x00000002f8f87824 */ /* 0x000fe200078e00ff */
[----:B------:R-:W-:Y:S01]  /*2230*/  BAR.SYNC.DEFER_BLOCKING 0x0 ;  /* 0x0000000000007b1d */ /* 0x000fe20000010000 */
[----:B------:R-:W-:Y:S01]  /*2240*/  IADD3 R36, P0, R14, UR22, RZ ;  /* 0x000000160e247c10 */ /* 0x000fe2000ff1e0ff */
[----:B------:R-:W-:Y:S02]  /*2250*/  IMAD.SHL.U32 R249, R249, 0x2, RZ ;  /* 0x00000002f9f97824 */ /* 0x000fe400078e00ff */
[----:B------:R-:W-:Y:S02]  /*2260*/  IADD3 R41, R248, 0x4100, RZ ;  /* 0x00004100f8297810 */ /* 0x000fe40007ffe0ff */
[----:B------:R-:W-:Y:S01]  /*2270*/  IADD3.X R12, R15, UR5, R12, P0, !PT ;  /* 0x000000050f0c7c10 */ /* 0x000fe200087fe40c */
[--C-:B------:R-:W-:Y:S01]  /*2280*/  IMAD R245, R4, 0x2, R249.reuse ;  /* 0x0000000204f57824 */ /* 0x100fe200078e02f9 */
[----:B------:R-:W-:Y:S01]  /*2290*/  LEA R106, P0, R36, c[0x0][0x1f8], 0x1 ;  /* 0x00007e00246a7a11 */ /* 0x000fe200078008ff */
[C---:B------:R-:W-:Y:S01]  /*22a0*/  IMAD R244, R3.reuse, 0x2, R249 ;  /* 0x0000000203f47824 */ /* 0x040fe200078e02f9 */
[----:B------:R-:W-:Y:S01]  /*22b0*/  IADD3 R247, R248, 0x4120, RZ ;  /* 0x00004120f8f77810 */ /* 0x000fe20007ffe0ff */
[----:B------:R-:W-:Y:S01]  /*22c0*/  IMAD R242, R3, 0x2, R245 ;  /* 0x0000000203f27824 */ /* 0x000fe200078e02f5 */
[----:B------:R-:W-:Y:S01]  /*22d0*/  LEA.HI.X R36, R36, c[0x0][0x1fc], R12, 0x1, P0 ;  /* 0x00007f0024247a11 */ /* 0x000fe200000f0c0c */
[----:B------:R-:W3:Y:S01]  /*22e0*/  SHFL.IDX PT, R110, R106, 0x2, 0x181f ;  /* 0x00581f006a6e7f89 */ /* 0x000ee200000e0000 */
[----:B------:R-:W-:Y:S01]  /*22f0*/  LOP3.LUT P0, RZ, R46, 0x2, RZ, 0xc0, !PT ;  /* 0x000000022eff7812 */ /* 0x000fe2000780c0ff */
[----:B------:R-:W-:-:S02]  /*2300*/  IMAD R241, R4, 0x2, R244 ;  /* 0x0000000204f17824 */ /* 0x000fc400078e02f4 */
[----:B------:R-:W4:Y:S04]  /*2310*/  SHFL.IDX PT, R74, R106, RZ, 0x181f ;  /* 0x00181fff6a4a7589 */ /* 0x000f2800000e0000 */
[----:B------:R-:W1:Y:S04]  /*2320*/  SHFL.IDX PT, R37, R36, 0x2, 0x181f ;  /* 0x00581f0024257f89 */ /* 0x000e6800000e0000 */
[----:B------:R-:W2:Y:S02]  /*2330*/  SHFL.IDX PT, R112, R106, 0x1, 0x181f ;  /* 0x00381f006a707f89 */ /* 0x000ea400000e0000 */
[----:B------:R-:W-:Y:S01]  /*2340*/  @P0 IADD3 R247, R41, -0x20, RZ ;  /* 0xffffffe029f70810 */ /* 0x000fe20007ffe0ff */
[----:B------:R-:W-:Y:S01]  /*2350*/  IMAD.WIDE R40, R44, 0x2, RZ ;  /* 0x000000022c287825 */ /* 0x000fe200078e02ff */
[----:B------:R-:W5:Y:S02]  /*2360*/  SHFL.IDX PT, R39, R36, RZ, 0x181f ;  /* 0x00181fff24277589 */ /* 0x000f6400000e0000 */
[----:B------:R-:W-:-:S02]  /*2370*/  IADD3 R237, R247, 0x800, RZ ;  /* 0x00000800f7ed7810 */ /* 0x000fc40007ffe0ff */
[----:B------:R-:W5:Y:S01]  /*2380*/  SHFL.IDX PT, R106, R106, 0x3, 0x181f ;  /* 0x00781f006a6a7f89 */ /* 0x000f6200000e0000 */
[C---:B------:R-:W-:Y:S02]  /*2390*/  IADD3 R236, R247.reuse, 0x1000, RZ ;  /* 0x00001000f7ec7810 */ /* 0x040fe40007ffe0ff */
[C---:B------:R-:W-:Y:S01]  /*23a0*/  IADD3 R235, R247.reuse, 0x1800, RZ ;  /* 0x00001800f7eb7810 */ /* 0x040fe20007ffe0ff */
[----:B------:R-:W5:Y:S01]  /*23b0*/  SHFL.IDX PT, R38, R36, 0x1, 0x181f ;  /* 0x00381f0024267f89 */ /* 0x000f6200000e0000 */
[----:B---3--:R-:W-:Y:S02]  /*23c0*/  IADD3 R108, P2, R42, R110, RZ ;  /* 0x0000006e2a6c7210 */ /* 0x008fe40007f5e0ff */
[C---:B------:R-:W-:Y:S01]  /*23d0*/  IADD3 R233, R247.reuse, 0x2000, RZ ;  /* 0x00002000f7e97810 */ /* 0x040fe20007ffe0ff */
[----:B------:R-:W3:Y:S01]  /*23e0*/  SHFL.IDX PT, R36, R36, 0x3, 0x181f ;  /* 0x00781f0024247f89 */ /* 0x000ee200000e0000 */
[C---:B----4-:R-:W-:Y:S02]  /*23f0*/  IADD3 R72, P0, R74.reuse, R42, RZ ;  /* 0x0000002a4a487210 */ /* 0x050fe40007f1e0ff */
[----:B------:R-:W-:Y:S01]  /*2400*/  IADD3 R232, R247, 0x2800, RZ ;  /* 0x00002800f7e87810 */ /* 0x000fe20007ffe0ff */
[----:B-1----:R-:W-:Y:S01]  /*2410*/  IMAD.X R109, R43, 0x1, R37, P2 ;  /* 0x000000012b6d7824 */ /* 0x002fe200010e0625 */
[----:B------:R-:W-:Y:S01]  /*2420*/  IADD3 R74, P2, R74, R40, RZ ;  /* 0x000000284a4a7210 */ /* 0x000fe20007f5e0ff */
[----:B------:R-:W-:Y:S01]  /*2430*/  LDSM.16.M88.4 R68, [R249+0xa100] ;  /* 0x00a10000f944783b */ /* 0x000fe20000000200 */
[----:B------:R-:W-:-:S02]  /*2440*/  IADD3 R203, R247, 0x3000, RZ ;  /* 0x00003000f7cb7810 */ /* 0x000fc40007ffe0ff */
[----:B--2---:R-:W-:Y:S01]  /*2450*/  IADD3 R114, P6, R42, R112, RZ ;  /* 0x000000702a727210 */ /* 0x004fe20007fde0ff */
[----:B------:R-:W1:Y:S01]  /*2460*/  LDSM.16.M88.4 R92, [R248+0x4100] ;  /* 0x00410000f85c783b */ /* 0x000e620000000200 */
[----:B------:R-:W-:Y:S01]  /*2470*/  IADD3 R202, R247, 0x3800, RZ ;  /* 0x00003800f7ca7810 */ /* 0x000fe20007ffe0ff */
[C---:B-----5:R-:W-:Y:S02]  /*2480*/  IMAD.X R73, R39.reuse, 0x1, R43, P0 ;  /* 0x0000000127497824 */ /* 0x060fe400000e062b */
[----:B------:R-:W-:Y:S01]  /*2490*/  IMAD.X R75, R39, 0x1, R41, P2 ;  /* 0x00000001274b7824 */ /* 0x000fe200010e0629 */
[----:B------:R-:W-:Y:S01]  /*24a0*/  IADD3 R110, P2, R40, R110, RZ ;  /* 0x0000006e286e7210 */ /* 0x000fe20007f5e0ff */
[----:B------:R-:W2:Y:S01]  /*24b0*/  LDSM.16.M88.4 R84, [R248+0x4900] ;  /* 0x00490000f854783b */ /* 0x000ea20000000200 */
[----:B------:R-:W-:Y:S01]  /*24c0*/  IADD3 R104, P0, R42, R106, RZ ;  /* 0x0000006a2a687210 */ /* 0x000fe20007f1e0ff */
[----:B------:R-:W-:Y:S01]  /*24d0*/  IMAD.X R115, R43, 0x1, R38, P6 ;  /* 0x000000012b737824 */ /* 0x000fe200030e0626 */
[----:B------:R-:W-:Y:S01]  /*24e0*/  ISETP.GE.AND P6, PT, R45, c[0x0][0x1d4], PT ;  /* 0x000075002d007a0c */ /* 0x000fe20003fc6270 */
[----:B------:R-:W-:Y:S01]  /*24f0*/  IMAD.X R111, R41, 0x1, R37, P2 ;  /* 0x00000001296f7824 */ /* 0x000fe200010e0625 */
[----:B------:R-:W4:Y:S01]  /*2500*/  LDSM.16.M88.4 R76, [R248+0x5100] ;  /* 0x00510000f84c783b */ /* 0x000f220000000200 */
[----:B---3--:R-:W-:Y:S01]  /*2510*/  IMAD.X R105, R43, 0x1, R36, P0 ;  /* 0x000000012b697824 */ /* 0x008fe200000e0624 */
[----:B------:R-:W-:-:S02]  /*2520*/  IADD3 R112, P0, R40, R112, RZ ;  /* 0x0000007028707210 */ /* 0x000fc40007f1e0ff */
[----:B------:R-:W-:Y:S01]  /*2530*/  ISETP.LT.OR P2, PT, R0, 0x1, P6 ;  /* 0x000000010000780c */ /* 0x000fe20003741670 */
[----:B------:R-:W3:Y:S02]  /*2540*/  LDSM.16.M88.4 R64, [R249+0x8100] ;  /* 0x00810000f940783b */ /* 0x000ee40000000200 */
[C---:B------:R-:W-:Y:S01]  /*2550*/  IMAD.X R113, R41.reuse, 0x1, R38, P0 ;  /* 0x0000000129717824 */ /* 0x040fe200000e0626 */
[----:B------:R-:W-:Y:S01]  /*2560*/  IADD3 R106, P0, R40, R106, RZ ;  /* 0x0000006a286a7210 */ /* 0x000fe20007f1e0ff */
[----:B------:R-:W5:Y:S04]  /*2570*/  LDSM.16.M88.4 R100, [R248+0x5900] ;  /* 0x00590000f864783b */ /* 0x000f680000000200 */
[----:B------:R-:W-:Y:S01]  /*2580*/  IMAD.X R107, R41, 0x1, R36, P0 ;  /* 0x00000001296b7824 */ /* 0x000fe200000e0624 */
[C---:B------:R-:W-:Y:S01]  /*2590*/  ISETP.LT.OR P0, PT, R0.reuse, 0x1, P5 ;  /* 0x000000010000780c */ /* 0x040fe20002f01670 */
[----:B------:R-:W-:Y:S04]  /*25a0*/  LDSM.16.M88.4 R60, [R245+0xa100] ;  /* 0x00a10000f53c783b */ /* 0x000fe80000000200 */
[----:B------:R-:W-:Y:S04]  /*25b0*/  LDSM.16.M88.4 R56, [R247] ;  /* 0x00000000f738783b */ /* 0x000fe80000000200 */
[----:B------:R-:W-:Y:S04]  /*25c0*/  LDSM.16.M88.4 R52, [R247+0x800] ;  /* 0x00080000f734783b */ /* 0x000fe80000000200 */
[----:B------:R-:W-:Y:S01]  /*25d0*/  LDSM.16.M88.4 R36, [R245+0x8100] ;  /* 0x00810000f524783b */ /* 0x000fe20000000200 */
[C---:B-1----:R-:W-:Y:S03]  /*25e0*/  HMMA.16816.F32.BF16 R32, R68.reuse, R92, RZ ;  /* 0x0000005c4420723c */ /* 0x042fe600000418ff */
[----:B------:R-:W-:Y:S04]  /*25f0*/  LDSM.16.M88.4 R48, [R247+0x1000] ;  /* 0x00100000f730783b */ /* 0x000fe80000000200 */
[----:B------:R-:W1:Y:S01]  /*2600*/  LDSM.16.M88.4 R40, [R247+0x1800] ;  /* 0x00180000f728783b */ /* 0x000e620000000200 */
[----:B--2---:R-:W-:Y:S03]  /*2610*/  HMMA.16816.F32.BF16 R24, R68, R84, RZ ;  /* 0x000000544418723c */ /* 0x004fe600000418ff */
[----:B------:R-:W-:Y:S01]  /*2620*/  @!PT LDS RZ, [RZ] ;  /* 0x00000000fffff984 */ /* 0x000fe20000000800 */
[----:B------:R-:W-:Y:S01]  /*2630*/  @!PT LDS RZ, [RZ] ;  /* 0x00000000fffff984 */ /* 0x000fe20000000800 */
[----:B------:R-:W-:Y:S01]  /*2640*/  @!PT LDS RZ, [RZ] ;  /* 0x00000000fffff984 */ /* 0x000fe20000000800 */
[----:B------:R2:W-:Y:S01]  /*2650*/  LDGSTS.E.BYPASS.LTC128B.128 [R250+0x100], [R72.64], !P2 ;  /* 0x0010000048fa7fae */ /* 0x0005e2000d101d4c */
[----:B------:R-:W-:-:S03]  /*2660*/  ISETP.LT.OR P2, PT, R0, 0x11, P6 ;  /* 0x000000110000780c */ /* 0x000fc60003741670 */
[----:B------:R2:W-:Y:S01]  /*2670*/  LDGSTS.E.BYPASS.LTC128B.128 [R250+0x2100], [R74.64], !P0 ;  /* 0x021000004afa7fae */ /* 0x0005e2000c101d4c */
[C---:B------:R-:W-:Y:S01]  /*2680*/  ISETP.LT.OR P0, PT, R0.reuse, 0x11, P5 ;  /* 0x000000110000780c */ /* 0x040fe20002f01670 */
[C---:B----4-:R-:W-:Y:S08]  /*2690*/  HMMA.16816.F32.BF16 R16, R68.reuse, R76, RZ ;  /* 0x0000004c4410723c */ /* 0x050ff000000418ff */
[----:B------:R4:W-:Y:S01]  /*26a0*/  LDGSTS.E.BYPASS.LTC128B.128 [R250+0x900], [R114.64], !P2 ;  /* 0x0090000072fa7fae */ /* 0x0009e2000d101d4c */
[C---:B------:R-:W-:Y:S01]  /*26b0*/  ISETP.LT.OR P2, PT, R0.reuse, 0x21, P6 ;  /* 0x000000210000780c */ /* 0x040fe20003741670 */
[----:B------:R-:W-:Y:S01]  /*26c0*/  HMMA.16816.F32.BF16 R28, R68, R94, RZ ;  /* 0x0000005e441c723c */ /* 0x000fe200000418ff */
[C---:B------:R-:W-:Y:S01]  /*26d0*/  ISETP.LT.OR P6, PT, R0.reuse, 0x31, P6 ;  /* 0x000000310000780c */ /* 0x040fe200037c1670 */
[----:B------:R4:W-:Y:S01]  /*26e0*/  LDGSTS.E.BYPASS.LTC128B.128 [R250+0x2900], [R112.64], !P0 ;  /* 0x0290000070fa7fae */ /* 0x0009e2000c101d4c */
[----:B------:R-:W-:-:S02]  /*26f0*/  ISETP.LT.OR P0, PT, R0, 0x21, P5 ;  /* 0x000000210000780c */ /* 0x000fc40002f01670 */
[----:B------:R-:W-:Y:S01]  /*2700*/  ISETP.LT.OR P5, PT, R0, 0x31, P5 ;  /* 0x000000310000780c */ /* 0x000fe20002fa1670 */
[----:B------:R-:W-:Y:S02]  /*2710*/  IMAD.MOV.U32 R0, RZ, RZ, 0x40 ;  /* 0x00000040ff007424 */ /* 0x000fe400078e00ff */
[C---:B------:R-:W-:Y:S04]  /*2720*/  HMMA.16816.F32.BF16 R20, R68.reuse, R86, RZ ;  /* 0x000000564414723c */ /* 0x040fe800000418ff */
[----:B------:R1:W-:Y:S01]  /*2730*/  LDGSTS.E.BYPASS.LTC128B.128 [R250+0x1100], [R108.64], !P2 ;  /* 0x011000006cfa7fae */ /* 0x0003e2000d101d4c */
[----:B------:R-:W-:Y:S02]  /*2740*/  LOP3.LUT P2, RZ, R46, 0x4, RZ, 0xc0, !PT ;  /* 0x000000042eff7812 */ /* 0x000fe4000784c0ff */
[----:B------:R-:W-:Y:S01]  /*2750*/  SHF.R.S32.HI R46, RZ, 0x1f, R44 ;  /* 0x0000001fff2e7819 */ /* 0x000fe2000001142c */
[----:B------:R-:W-:Y:S01]  /*2760*/  HMMA.16816.F32.BF16 R12, R68, R78, RZ ;  /* 0x0000004e440c723c */ /* 0x000fe200000418ff */
[----:B------:R-:W-:Y:S01]  /*2770*/  SEL R0, R0, 0xffffffc0, !P2 ;  /* 0xffffffc000007807 */ /* 0x000fe20005000000 */
[----:B------:R1:W-:Y:S01]  /*2780*/  LDGSTS.E.BYPASS.LTC128B.128 [R250+0x3100], [R110.64], !P0 ;  /* 0x031000006efa7fae */ /* 0x0003e2000c101d4c */
[----:B------:R-:W-:-:S02]  /*2790*/  PLOP3.LUT P2, PT, PT, PT, UP0, 0x40, 0x0 ;  /* 0x000000000000781c */ /* 0x000fc40003f4e808 */
[----:B------:R-:W-:Y:S01]  /*27a0*/  ISETP.GT.AND P0, PT, R124, 0x3f, PT ;  /* 0x0000003f7c00780c */ /* 0x000fe20003f04270 */
[----:B------:R-:W-:Y:S01]  /*27b0*/  IMAD.IADD R243, R248, 0x1, R0 ;  /* 0x00000001f8f37824 */ /* 0x000fe200078e0200 */
[----:B------:R2:W-:Y:S01]  /*27c0*/  LDGSTS.E.BYPASS.LTC128B.128 [R250+0x1900], [R104.64], !P6 ;  /* 0x0190000068fa7fae */ /* 0x0005e2000f101d4c */
[C---:B---3--:R-:W-:Y:S01]  /*27d0*/  HMMA.16816.F32.BF16 R96, R64.reuse, R92, RZ ;  /* 0x0000005c4060723c */ /* 0x048fe200000418ff */
[----:B------:R-:W-:Y:S01]  /*27e0*/  IMAD.IADD R234, R0, 0x1, R247 ;  /* 0x0000000100ea7824 */ /* 0x000fe200078e02f7 */
[----:B------:R-:W-:Y:S01]  /*27f0*/  IADD3 R0, R250, 0x100, RZ ;  /* 0x00000100fa007810 */ /* 0x000fe20007ffe0ff */
[----:B------:R2:W-:Y:S04]  /*2800*/  LDGSTS.E.BYPASS.LTC128B.128 [R250+0x3900], [R106.64], !P5 ;  /* 0x039000006afa7fae */ /* 0x0005e8000e901d4c */
[----:B------:R-:W-:Y:S01]  /*2810*/  LDSM.16.M88.4 R120, [R244+0xa100] ;  /* 0x00a10000f478783b */ /* 0x000fe20000000200 */
[C---:B------:R-:W-:Y:S03]  /*2820*/  HMMA.16816.F32.BF16 R88, R64.reuse, R84, RZ ;  /* 0x000000544058723c */ /* 0x040fe600000418ff */
[----:B------:R-:W-:Y:S04]  /*2830*/  LDSM.16.M88.4 R116, [R243+0x4100] ;  /* 0x00410000f374783b */ /* 0x000fe80000000200 */
[----:B----4-:R-:W-:Y:S01]  /*2840*/  LDSM.16.M88.4 R112, [R243+0x4900] ;  /* 0x00490000f370783b */ /* 0x010fe20000000200 */
[----:B------:R-:W-:Y:S03]  /*2850*/  HMMA.16816.F32.BF16 R80, R64, R76, RZ ;  /* 0x0000004c4050723c */ /* 0x000fe600000418ff */
[----:B------:R-:W0:Y:S04]  /*2860*/  LDGDEPBAR ;  /* 0x00000000000079af */ /* 0x000e280000000000 */
[----:B-1----:R-:W-:Y:S01]  /*2870*/  LDSM.16.M88.4 R108, [R243+0x5100] ;  /* 0x00510000f36c783b */ /* 0x002fe20000000200 */
[----:B-----5:R-:W-:Y:S03]  /*2880*/  HMMA.16816.F32.BF16 R8, R68, R100, RZ ;  /* 0x000000644408723c */ /* 0x020fe600000418ff */
[----:B--2---:R-:W1:Y:S05]  /*2890*/  LDSM.16.M88.4 R104, [R243+0x5900] ;  /* 0x00590000f368783b */ /* 0x004e6a0000000200 */
[C---:B------:R-:W-:Y:S08]  /*28a0*/  HMMA.16816.F32.BF16 R92, R64.reuse, R94, RZ ;  /* 0x0000005e405c723c */ /* 0x040ff000000418ff */
[C---:B------:R-:W-:Y:S08]  /*28b0*/  HMMA.16816.F32.BF16 R84, R64.reuse, R86, RZ ;  /* 0x000000564054723c */ /* 0x040ff000000418ff */
[C---:B------:R-:W-:Y:S08]  /*28c0*/  HMMA.16816.F32.BF16 R76, R64.reuse, R78, RZ ;  /* 0x0000004e404c723c */ /* 0x040ff000000418ff */
[----:B------:R-:W-:Y:S08]  /*28d0*/  HMMA.16816.F32.BF16 R72, R64, R100, RZ ;  /* 0x000000644048723c */ /* 0x000ff000000418ff */
[-C--:B------:R-:W-:Y:S08]  /*28e0*/  HMMA.16816.F32.BF16 R68, R68, R102.reuse, RZ ;  /* 0x000000664444723c */ /* 0x080ff000000418ff */
[----:B------:R-:W-:Y:S01]  /*28f0*/  HMMA.16816.F32.BF16 R64, R64, R102, RZ ;  /* 0x000000664040723c */ /* 0x000fe200000418ff */
        /* <DEDUP_REMOVED lines=18> */
[C---:B------:R-:W-:Y:S01]  /*2a20*/  HMMA.16816.F32.BF16 R76, R36.reuse, R50, R76 ;  /* 0x00000032244c723c */ /* 0x040fe2000004184c */
[----:B------:R-:W-:Y:S07]  /*2a30*/  LDSM.16.M88.4 R48, [R234+0x1000] ;  /* 0x00100000ea30783b */ /* 0x000fee0000000200 */
[----:B------:R-:W-:Y:S01]  /*2a40*/  HMMA.16816.F32.BF16 R64, R36, R42, R64 ;  /* 0x0000002a2440723c */ /* 0x000fe20000041840 */
[----:B------:R-:W3:Y:S04]  /*2a50*/  LDSM.16.M88.4 R40, [R234+0x1800] ;  /* 0x00180000ea28783b */ /* 0x000ee80000000200 */
[----:B------:R-:W4:Y:S03]  /*2a60*/  LDSM.16.M88.4 R36, [R242+0x8100] ;  /* 0x00810000f224783b */ /* 0x000f260000000200 */
        /* <DEDUP_REMOVED lines=20> */
[----:B------:R-:W1:Y:S04]  /*2bb0*/  LDSM.16.M88.4 R104, [R248+0x7900] ;  /* 0x00790000f868783b */ /* 0x000e680000000200 */
[----:B------:R-:W2:Y:S03]  /*2bc0*/  LDSM.16.M88.4 R100, [R249+0xc100] ;  /* 0x00c10000f964783b */ /* 0x000ea60000000200 */
[C---:B---3--:R-:W-:Y:S08]  /*2bd0*/  HMMA.16816.F32.BF16 R8, R60.reuse, R40, R8 ;  /* 0x000000283c08723c */ /* 0x048ff00000041808 */
        /* <DEDUP_REMOVED lines=64> */
[----:B------:R-:W4:Y:S01]  /*2fe0*/  LDSM.16.M88.4 R40, [R234+0x3000] ;  /* 0x00300000ea28783b */ /* 0x000f220000000200 */
[----:B------:R-:W-:-:S04]  /*2ff0*/  DEPBAR.LE SB0, 0x0 ;  /* 0x000080000000791a */ /* 0x000fc80000000000 */
[C---:B-1----:R-:W-:Y:S08]  /*3000*/  HMMA.16816.F32.BF16 R8, R116.reuse, R100, R8 ;  /* 0x000000647408723c */ /* 0x042ff00000041808 */
[C---:B------:R-:W-:Y:S08]  /*3010*/  HMMA.16816.F32.BF16 R32, R116.reuse, R112, R32 ;  /* 0x000000707420723c */ /* 0x040ff00000041820 */
[C---:B------:R-:W-:Y:S08]  /*3020*/  HMMA.16816.F32.BF16 R28, R116.reuse, R114, R28 ;  /* 0x00000072741c723c */ /* 0x040ff0000004181c */
[C---:B------:R-:W-:Y:S08]  /*3030*/  HMMA.16816.F32.BF16 R24, R116.reuse, R108, R24 ;  /* 0x0000006c7418723c */ /* 0x040ff00000041818 */
[C---:B------:R-:W-:Y:S08]  /*3040*/  HMMA.16816.F32.BF16 R20, R116.reuse, R110, R20 ;  /* 0x0000006e7414723c */ /* 0x040ff00000041814 */
[C---:B--2---:R-:W-:Y:S08]  /*3050*/  HMMA.16816.F32.BF16 R16, R116.reuse, R104, R16 ;  /* 0x000000687410723c */ /* 0x044ff00000041810 */
        /* <DEDUP_REMOVED lines=15> */
[C---:B----4-:R-:W-:Y:S08]  /*3150*/  HMMA.16816.F32.BF16 R16, R56.reuse, R40, R16 ;  /* 0x000000283810723c */ /* 0x050ff00000041810 */
        /* <DEDUP_REMOVED lines=58> */
[----:B--2---:R-:W-:Y:S02]  /*3500*/  IADD3.X R55, RZ, R39, R38, P5, P2 ;  /* 0x00000027ff377210 */ /* 0x004fe40002fe4426 */
[----:B------:R-:W-:Y:S02]  /*3510*/  IADD3 R52, P5, P2, R52, R53, R0 ;  /* 0x0000003534347210 */ /* 0x000fe40007abe000 */
[C---:B---3--:R-:W-:Y:S02]  /*3520*/  IADD3 R56, P6, R48.reuse, R37, RZ ;  /* 0x0000002530387210 */ /* 0x048fe40007fde0ff */
[--C-:B------:R-:W-:Y:S02]  /*3530*/  IADD3.X R53, RZ, R39, R7.reuse, P5, P2 ;  /* 0x00000027ff357210 */ /* 0x100fe40002fe4407 */
[-C--:B------:R-:W-:Y:S02]  /*3540*/  IADD3 R58, P5, R48, R0.reuse, RZ ;  /* 0x00000000303a7210 */ /* 0x080fe40007fbe0ff */
[CC--:B----4-:R-:W-:Y:S01]  /*3550*/  IADD3 R48, P2, R42.reuse, R37.reuse, RZ ;  /* 0x000000252a307210 */ /* 0x0d0fe20007f5e0ff */
        /* <DEDUP_REMOVED lines=19> */
.L_x_2918:
[----:B------:R-:W-:Y:S01]  /*3690*/  LOP3.LUT R6, R6, 0xffffffe0, RZ, 0xc0, !PT ;  /* 0xffffffe006067812 */ /* 0x000fe200078ec0ff */
[----:B------:R-:W-:Y:S01]  /*36a0*/  IMAD.SHL.U32 R246, R5, 0x2, RZ ;  /* 0x0000000205f67824 */ /* 0x000fe200078e00ff */
[----:B------:R-:W0:Y:S03]  /*36b0*/  LDGDEPBAR ;  /* 0x00000000000079af */ /* 0x000e260000000000 */
[----:B------:R-:W-:Y:S01]  /*36c0*/  IMAD.IADD R2, R2, 0x1, -R6 ;  /* 0x0000000102027824 */ /* 0x000fe200078e0a06 */
[----:B------:R-:W-:Y:S01]  /*36d0*/  LDSM.16.MT88.4 R180, [R246+0x100] ;  /* 0x00010000f6b4783b */ /* 0x000fe20000004200 */
[----:B------:R-:W-:-:S02]  /*36e0*/  IMAD.U32 R6, RZ, RZ, UR15 ;  /* 0x0000000fff067e24 */ /* 0x000fc4000f8e00ff */
[----:B------:R-:W-:Y:S01]  /*36f0*/  IMAD R240, R4, 0x2, R246 ;  /* 0x0000000204f07824 */ /* 0x000fe200078e02f6 */
[----:B------:R-:W-:Y:S01]  /*3700*/  SHF.R.S32.HI R0, RZ, 0x1f, R2 ;  /* 0x0000001fff007819 */ /* 0x000fe20000011402 */
[C---:B------:R-:W-:Y:S01]  /*3710*/  IMAD R239, R3.reuse, 0x2, R246 ;  /* 0x0000000203ef7824 */ /* 0x040fe200078e02f6 */
[----:B------:R-:W-:Y:S01]  /*3720*/  LDSM.16.MT88.4 R128, [R246+0x2100] ;  /* 0x00210000f680783b */ /* 0x000fe20000004200 */
[----:B------:R-:W-:Y:S01]  /*3730*/  IMAD R238, R3, 0x2, R240 ;  /* 0x0000000203ee7824 */ /* 0x000fe200078e02f0 */
[----:B------:R-:W-:Y:S02]  /*3740*/  LEA.HI R0, R0, R2, RZ, 0x2 ;  /* 0x0000000200007211 */ /* 0x000fe400078f10ff */
[----:B------:R-:W-:Y:S02]  /*3750*/  LDSM.16.MT88.4 R144, [R240+0x2100] ;  /* 0x00210000f090783b */ /* 0x000fe40000004200 */
[----:B------:R-:W-:Y:S02]  /*3760*/  LOP3.LUT R0, R0, 0x7ffffffc, RZ, 0xc0, !PT ;  /* 0x7ffffffc00007812 */ /* 0x000fe400078ec0ff */
[----:B------:R-:W-:Y:S03]  /*3770*/  LDSM.16.MT88.4 R112, [R238+0x100] ;  /* 0x00010000ee70783b */ /* 0x000fe60000004200 */
[----:B------:R-:W-:Y:S01]  /*3780*/  IMAD.IADD R0, R2, 0x1, -R0 ;  /* 0x0000000102007824 */ /* 0x000fe200078e0a00 */
[----:B------:R-:W-:Y:S03]  /*3790*/  LDSM.16.MT88.4 R156, [R239+0x2100] ;  /* 0x00210000ef9c783b */ /* 0x000fe60000004200 */
[----:B------:R-:W-:Y:S01]  /*37a0*/  IMAD R6, R0, -0x2, R6 ;  /* 0xfffffffe00067824 */ /* 0x000fe200078e0206 */
[----:B--2---:R-:W-:Y:S04]  /*37b0*/  LDSM.16.MT88.4 R40, [R246+0x900] ;  /* 0x00090000f628783b */ /* 0x004fe80000004200 */
[----:B------:R-:W-:-:S02]  /*37c0*/  ISETP.GT.AND P5, PT, R6, RZ, PT ;  /* 0x000000ff0600720c */ /* 0x000fc40003fa4270 */
[----:B------:R-:W-:Y:S02]  /*37d0*/  ISETP.GT.AND P6, PT, R6, 0x1, PT ;  /* 0x000000010600780c */ /* 0x000fe40003fc4270 */
[----:B------:R-:W-:Y:S02]  /*37e0*/  FSEL R32, R32, -INF , P5 ;  /* 0xff80000020207808 */ /* 0x000fe40002800000 */
[----:B------:R-:W-:Y:S02]  /*37f0*/  FSEL R33, R33, -INF , P6 ;  /* 0xff80000021217808 */ /* 0x000fe40003000000 */
[----:B------:R-:W-:Y:S02]  /*3800*/  ISETP.GT.AND P2, PT, R6, 0x8, PT ;  /* 0x000000080600780c */ /* 0x000fe40003f44270 */
        /* <DEDUP_REMOVED lines=9> */
[----:B------:R-:W-:Y:S01]  /*38a0*/  FSEL R29, R29, -INF , P5 ;  /* 0xff8000001d1d7808 */ /* 0x000fe20002800000 */
[----:B------:R-:W-:Y:S01]  /*38b0*/  LDSM.16.MT88.4 R96, [R239+0x100] ;  /* 0x00010000ef60783b */ /* 0x000fe20000004200 */
[----:B------:R-:W-:Y:S02]  /*38c0*/  ISETP.GT.AND P6, PT, R6, 0x10, PT ;  /* 0x000000100600780c */ /* 0x000fe40003fc4270 */
[----:B------:R-:W-:Y:S02]  /*38d0*/  FMNMX.FTZ R0, R28, R0, !PT ;  /* 0x000000001c007209 */ /* 0x000fe40007810000 */
        /* <DEDUP_REMOVED lines=9> */
[----:B------:R-:W-:Y:S02]  /*3970*/  FSEL R25, R25, -INF , P2 ;  /* 0xff80000019197808 */ /* 0x000fe40001000000 */
        /* <DEDUP_REMOVED lines=39> */
[----:B------:R-:W-:Y:S01]  /*3bf0*/  FSEL R177, R79, -INF , P5 ;  /* 0xff8000004fb17808 */ /* 0x000fe20002800000 */
[----:B------:R-:W-:Y:S01]  /*3c00*/  LDSM.16.MT88.4 R12, [R239+0x2900] ;  /* 0x00290000ef0c783b */ /* 0x000fe20000004200 */
[----:B------:R-:W-:-:S02]  /*3c10*/  FSEL R7, R77, -INF , P5 ;  /* 0xff8000004d077808 */ /* 0x000fc40002800000 */
[----:B------:R-:W-:Y:S02]  /*3c20*/  ISETP.GT.AND P5, PT, R6, 0x31, PT ;  /* 0x000000310600780c */ /* 0x000fe40003fa4270 */
[----:B------:R-:W-:Y:S01]  /*3c30*/  FSEL R215, R100, -INF , P2 ;  /* 0xff80000064d77808 */ /* 0x000fe20001000000 */
[----:B------:R-:W-:Y:S01]  /*3c40*/  IMAD.MOV.U32 R100, RZ, RZ, R36 ;  /* 0x000000ffff647224 */ /* 0x000fe200078e0024 */
[----:B------:R-:W-:Y:S01]  /*3c50*/  FMNMX.FTZ R0, R135, R0, !PT ;  /* 0x0000000087007209 */ /* 0x000fe20007810000 */
[----:B------:R-:W-:Y:S01]  /*3c60*/  LDSM.16.MT88.4 R36, [R238+0x2100] ;  /* 0x00210000ee24783b */ /* 0x000fe20000004200 */
[----:B------:R-:W-:Y:S02]  /*3c70*/  FSEL R132, R18, -INF , P6 ;  /* 0xff80000012847808 */ /* 0x000fe40003000000 */
[----:B------:R-:W-:Y:S01]  /*3c80*/  FSEL R179, R82, -INF , P6 ;  /* 0xff80000052b37808 */ /* 0x000fe20003000000 */
[----:B------:R-:W-:Y:S01]  /*3c90*/  LDSM.16.MT88.4 R16, [R240+0x2900] ;  /* 0x00290000f010783b */ /* 0x000fe20000004200 */
[----:B------:R-:W-:-:S02]  /*3ca0*/  FSEL R230, R80, -INF , P6 ;  /* 0xff80000050e67808 */ /* 0x000fc40003000000 */
[C---:B------:R-:W-:Y:S01]  /*3cb0*/  ISETP.GT.AND P6, PT, R6.reuse, 0x38, PT ;  /* 0x000000380600780c */ /* 0x040fe20003fc4270 */
[----:B------:R-:W-:Y:S01]  /*3cc0*/  LDSM.16.MT88.4 R80, [R240+0x100] ;  /* 0x00010000f050783b */ /* 0x000fe20000004200 */
        /* <DEDUP_REMOVED lines=8> */
[----:B------:R-:W-:Y:S02]  /*3d50*/  FMNMX.FTZ R0, R212, R0, !PT ;  /* 0x00000000d4007209 */ /* 0x000fe40007810000 */
[----:B------:R-:W-:Y:S01]  /*3d60*/  FSEL R211, R102, -INF , P2 ;  /* 0xff80000066d37808 */ /* 0x000fe20001000000 */
[----:B------:R-:W-:Y:S01]  /*3d70*/  IMAD.MOV.U32 R102, RZ, RZ, R7 ;  /* 0x000000ffff667224 */ /* 0x000fe200078e0007 */
[----:B------:R-:W-:Y:S01]  /*3d80*/  FSEL R218, R218, -INF , P2 ;  /* 0xff800000dada7808 */ /* 0x000fe20001000000 */
[----:B------:R-:W1:Y:S01]  /*3d90*/  SHFL.BFLY PT, R2, R0, 0x2, 0x1f ;  /* 0x0c401f0000027f89 */ /* 0x000e6200000e0000 */
[----:B------:R-:W-:-:S02]  /*3da0*/  FSEL R209, R70, -INF , P6 ;  /* 0xff80000046d17808 */ /* 0x000fc40003000000 */
[----:B------:R-:W-:Y:S02]  /*3db0*/  FSEL R207, R71, -INF , P5 ;  /* 0xff80000047cf7808 */ /* 0x000fe40002800000 */
        /* <DEDUP_REMOVED lines=10> */
[----:B-1----:R-:W-:-:S02]  /*3e60*/  FMNMX.FTZ R0, R0, R2, !PT ;  /* 0x0000000200007209 */ /* 0x002fc40007810000 */
[----:B------:R-:W-:Y:S02]  /*3e70*/  FMNMX.FTZ R196, R84, R196, !PT ;  /* 0x000000c454c47209 */ /* 0x000fe40007810000 */
[----:B------:R-:W-:Y:S01]  /*3e80*/  FMNMX.FTZ R4, R117, R4, !PT ;  /* 0x0000000475047209 */ /* 0x000fe20007810000 */
[----:B------:R-:W1:Y:S01]  /*3e90*/  SHFL.BFLY PT, R2, R0, 0x1, 0x1f ;  /* 0x0c201f0000027f89 */ /* 0x000e6200000e0000 */
        /* <DEDUP_REMOVED lines=12> */
[----:B-1----:R-:W-:Y:S02]  /*3f60*/  FMNMX.FTZ R2, R0, R2, !PT ;  /* 0x0000000200027209 */ /* 0x002fe40007810000 */
[----:B------:R-:W-:Y:S02]  /*3f70*/  FMNMX.FTZ R0, R34, R35, !PT ;  /* 0x0000002322007209 */ /* 0x000fe40007810000 */
[C---:B------:R-:W-:Y:S01]  /*3f80*/  FSETP.NEU.FTZ.AND P2, PT, R2.reuse, -INF , PT ;  /* 0xff8000000200780b */ /* 0x040fe20003f5d000 */
[----:B------:R-:W-:Y:S01]  /*3f90*/  FMUL.FTZ R216, R2, c[0x0][0x2d0] ;  /* 0x0000b40002d87a20 */ /* 0x000fe20000410000 */
[----:B------:R-:W-:-:S02]  /*3fa0*/  FMNMX.FTZ R0, R30, R0, !PT ;  /* 0x000000001e007209 */ /* 0x000fc40007810000 */
[----:B------:R-:W-:Y:S02]  /*3fb0*/  FSEL R221, R10, -INF , P6 ;  /* 0xff8000000add7808 */ /* 0x000fe40003000000 */
[----:B------:R-:W-:Y:S02]  /*3fc0*/  FMNMX.FTZ R0, R31, R0, !PT ;  /* 0x000000001f007209 */ /* 0x000fe40007810000 */
[----:B------:R-:W-:Y:S02]  /*3fd0*/  FSEL R216, R216, RZ, P2 ;  /* 0x000000ffd8d87208 */ /* 0x000fe40001000000 */
[----:B------:R-:W-:Y:S02]  /*3fe0*/  FMNMX.FTZ R0, R26, R0, !PT ;  /* 0x000000001a007209 */ /* 0x000fe40007810000 */
[----:B------:R-:W-:Y:S01]  /*3ff0*/  ISETP.GT.AND P2, PT, R6, 0x31, PT ;  /* 0x000000310600780c */ /* 0x000fe20003f44270 */
[--C-:B------:R-:W-:Y:S01]  /*4000*/  FFMA.FTZ R205, R32, c[0x0][0x2d0], -R216.reuse ;  /* 0x0000b40020cd7a23 */ /* 0x100fe200000108d8 */
[----:B------:R-:W-:Y:S01]  /*4010*/  FMNMX.FTZ R0, R27, R0, !PT ;  /* 0x000000001b007209 */ /* 0x000fe20007810000 */
[--C-:B------:R-:W-:Y:S01]  /*4020*/  FFMA.FTZ R204, R33, c[0x0][0x2d0], -R216.reuse ;  /* 0x0000b40021cc7a23 */ /* 0x100fe200000108d8 */
[----:B------:R-:W-:Y:S01]  /*4030*/  FSEL R210, R103, -INF , P2 ;  /* 0xff80000067d27808 */ /* 0x000fe20001000000 */
[--C-:B------:R-:W-:Y:S01]  /*4040*/  FFMA.FTZ R58, R28, c[0x0][0x2d0], -R216.reuse ;  /* 0x0000b4001c3a7a23 */ /* 0x100fe200000108d8 */
[----:B------:R-:W-:Y:S01]  /*4050*/  FMNMX.FTZ R0, R22, R0, !PT ;  /* 0x0000000016007209 */ /* 0x000fe20007810000 */
[--C-:B------:R-:W-:Y:S01]  /*4060*/  FFMA.FTZ R54, R29, c[0x0][0x2d0], -R216.reuse ;  /* 0x0000b4001d367a23 */ /* 0x100fe200000108d8 */
[----:B------:R-:W-:Y:S01]  /*4070*/  FSEL R222, R11, -INF , P5 ;  /* 0xff8000000bde7808 */ /* 0x000fe20002800000 */
[----:B------:R-:W-:Y:S01]  /*4080*/  MUFU.EX2 R205, R205 ;  /* 0x000000cd00cd7308 */ /* 0x000fe20000000800 */
[----:B------:R-:W-:Y:S01]  /*4090*/  FMNMX.FTZ R0, R23, R0, !PT ;  /* 0x0000000017007209 */ /* 0x000fe20007810000 */
[----:B------:R-:W-:-:S02]  /*40a0*/  FFMA.FTZ R57, R24, c[0x0][0x2d0], -R216 ;  /* 0x0000b40018397a23 */ /* 0x000fc400000108d8 */
[--C-:B------:R-:W-:Y:S01]  /*40b0*/  FFMA.FTZ R53, R25, c[0x0][0x2d0], -R216.reuse ;  /* 0x0000b40019357a23 */ /* 0x100fe200000108d8 */
[----:B------:R-:W-:Y:S01]  /*40c0*/  FMNMX.FTZ R0, R132, R0, !PT ;  /* 0x0000000084007209 */ /* 0x000fe20007810000 */
[--C-:B------:R-:W-:Y:S02]  /*40d0*/  FFMA.FTZ R52, R20, c[0x0][0x2d0], -R216.reuse ;  /* 0x0000b40014347a23 */ /* 0x100fe400000108d8 */
[----:B------:R-:W1:Y:S01]  /*40e0*/  MUFU.EX2 R204, R204 ;  /* 0x000000cc00cc7308 */ /* 0x000e620000000800 */
[----:B------:R-:W-:Y:S01]  /*40f0*/  FMNMX.FTZ R0, R133, R0, !PT ;  /* 0x0000000085007209 */ /* 0x000fe20007810000 */
[--C-:B------:R-:W-:Y:S02]  /*4100*/  FFMA.FTZ R51, R21, c[0x0][0x2d0], -R216.reuse ;  /* 0x0000b40015337a23 */ /* 0x100fe400000108d8 */
[--C-:B------:R-:W-:Y:S01]  /*4110*/  FFMA.FTZ R215, R215, c[0x0][0x2d0], -R216.reuse ;  /* 0x0000b400d7d77a23 */ /* 0x100fe200000108d8 */
[----:B------:R-:W-:Y:S01]  /*4120*/  FMNMX.FTZ R0, R174, R0, !PT ;  /* 0x00000000ae007209 */ /* 0x000fe20007810000 */
[----:B------:R-:W-:-:S02]  /*4130*/  FFMA.FTZ R214, R214, c[0x0][0x2d0], -R216 ;  /* 0x0000b400d6d67a23 */ /* 0x000fc400000108d8 */
[----:B------:R-:W2:Y:S01]  /*4140*/  MUFU.EX2 R58, R58 ;  /* 0x0000003a003a7308 */ /* 0x000ea20000000800 */
[----:B------:R-:W-:Y:S01]  /*4150*/  FMNMX.FTZ R0, R175, R0, !PT ;  /* 0x00000000af007209 */ /* 0x000fe20007810000 */
[--C-:B------:R-:W-:Y:S02]  /*4160*/  FFMA.FTZ R213, R213, c[0x0][0x2d0], -R216.reuse ;  /* 0x0000b400d5d57a23 */ /* 0x100fe400000108d8 */
[----:B------:R-:W-:Y:S01]  /*4170*/  FFMA.FTZ R212, R212, c[0x0][0x2d0], -R216 ;  /* 0x0000b400d4d47a23 */ /* 0x000fe200000108d8 */
[----:B------:R-:W-:-:S03]  /*4180*/  FMNMX.FTZ R0, R211, R0, !PT ;  /* 0x00000000d3007209 */ /* 0x000fc60007810000 */
[----:B------:R-:W3:Y:S01]  /*4190*/  MUFU.EX2 R54, R54 ;  /* 0x0000003600367308 */ /* 0x000ee20000000800 */
[----:B------:R-:W-:Y:S02]  /*41a0*/  FMNMX.FTZ R0, R210, R0, !PT ;  /* 0x00000000d2007209 */ /* 0x000fe40007810000 */
[----:B-1----:R-:W-:Y:S01]  /*41b0*/  F2FP.BF16.PACK_AB R164, R204, R205 ;  /* 0x000000cdcca4723e */ /* 0x002fe200000010ff */
[----:B------:R-:W-:Y:S01]  /*41c0*/  FADD.FTZ R204, R205, R204 ;  /* 0x000000cccdcc7221 */ /* 0x000fe20000010000 */
[----:B------:R-:W-:-:S03]  /*41d0*/  FMNMX.FTZ R0, R209, R0, !PT ;  /* 0x00000000d1007209 */ /* 0x000fc60007810000 */
[----:B------:R-:W1:Y:S01]  /*41e0*/  MUFU.EX2 R57, R57 ;  /* 0x0000003900397308 */ /* 0x000e620000000800 */
[----:B------:R-:W-:Y:S01]  /*41f0*/  FMNMX.FTZ R7, R207, R0, !PT ;  /* 0x00000000cf077209 */ /* 0x000fe20007810000 */
[----:B--2---:R-:W-:-:S04]  /*4200*/  FADD.FTZ R204, R58, R204 ;  /* 0x000000cc3acc7221 */ /* 0x004fc80000010000 */
[----:B------:R-:W2:Y:S01]  /*4210*/  SHFL.BFLY PT, R0, R7, 0x2, 0x1f ;  /* 0x0c401f0007007f89 */ /* 0x000ea200000e0000 */
[C---:B---3--:R-:W-:Y:S01]  /*4220*/  F2FP.BF16.PACK_AB R166, R54.reuse, R58 ;  /* 0x0000003a36a6723e */ /* 0x048fe200000010ff */
[----:B------:R-:W3:Y:S01]  /*4230*/  MUFU.EX2 R53, R53 ;  /* 0x0000003500357308 */ /* 0x000ee20000000800 */
[----:B------:R-:W-:-:S04]  /*4240*/  FADD.FTZ R204, R54, R204 ;  /* 0x000000cc36cc7221 */ /* 0x000fc80000010000 */
[----:B-1----:R-:W-:-:S03]  /*4250*/  FADD.FTZ R204, R57, R204 ;  /* 0x000000cc39cc7221 */ /* 0x002fc60000010000 */
[----:B------:R-:W1:Y:S08]  /*4260*/  MUFU.EX2 R52, R52 ;  /* 0x0000003400347308 */ /* 0x000e700000000800 */
[----:B------:R-:W4:Y:S01]  /*4270*/  MUFU.EX2 R51, R51 ;  /* 0x0000003300337308 */ /* 0x000f220000000800 */
[----:B---3--:R-:W-:Y:S01]  /*4280*/  FADD.FTZ R204, R53, R204 ;  /* 0x000000cc35cc7221 */ /* 0x008fe20000010000 */
[----:B--2---:R-:W-:-:S06]  /*4290*/  FMNMX.FTZ R7, R7, R0, !PT ;  /* 0x0000000007077209 */ /* 0x004fcc0007810000 */
[----:B------:R-:W-:Y:S01]  /*42a0*/  MUFU.EX2 R215, R215 ;  /* 0x000000d700d77308 */ /* 0x000fe20000000800 */
[----:B-1----:R-:W-:Y:S01]  /*42b0*/  FADD.FTZ R204, R52, R204 ;  /* 0x000000cc34cc7221 */ /* 0x002fe20000010000 */
[----:B------:R-:W1:Y:S06]  /*42c0*/  SHFL.BFLY PT, R0, R7, 0x1, 0x1f ;  /* 0x0c201f0007007f89 */ /* 0x000e6c00000e0000 */
[----:B------:R-:W-:Y:S01]  /*42d0*/  MUFU.EX2 R214, R214 ;  /* 0x000000d600d67308 */ /* 0x000fe20000000800 */
[----:B----4-:R-:W-:-:S07]  /*42e0*/  FADD.FTZ R204, R51, R204 ;  /* 0x000000cc33cc7221 */ /* 0x010fce0000010000 */
[----:B------:R-:W-:Y:S08]  /*42f0*/  MUFU.EX2 R213, R213 ;  /* 0x000000d500d57308 */ /* 0x000ff00000000800 */
[----:B------:R-:W-:Y:S01]  /*4300*/  MUFU.EX2 R212, R212 ;  /* 0x000000d400d47308 */ /* 0x000fe20000000800 */
[----:B-1----:R-:W-:-:S04]  /*4310*/  FMNMX.FTZ R0, R0, R7, !PT ;  /* 0x0000000700007209 */ /* 0x002fc80007810000 */
[C---:B------:R-:W-:Y:S01]  /*4320*/  FSETP.NEU.FTZ.AND P2, PT, R0.reuse, -INF , PT ;  /* 0xff8000000000780b */ /* 0x040fe20003f5d000 */
[----:B------:R-:W-:-:S05]  /*4330*/  FMUL.FTZ R208, R0, c[0x0][0x2d0] ;  /* 0x0000b40000d07a20 */ /* 0x000fca0000410000 */
[----:B------:R-:W-:Y:S02]  /*4340*/  FSEL R208, R208, RZ, P2 ;  /* 0x000000ffd0d07208 */ /* 0x000fe40001000000 */
[----:B------:R-:W-:Y:S02]  /*4350*/  ISETP.GT.AND P2, PT, R6, 0x31, PT ;  /* 0x000000310600780c */ /* 0x000fe40003f44270 */
[----:B------:R-:W-:Y:S01]  /*4360*/  F2FP.BF16.PACK_AB R6, R51, R52 ;  /* 0x000000343306723e */ /* 0x000fe200000010ff */
[--C-:B------:R-:W-:Y:S01]  /*4370*/  FFMA.FTZ R201, R34, c[0x0][0x2d0], -R208.reuse ;  /* 0x0000b40022c97a23 */ /* 0x100fe200000108d0 */
[----:B------:R-:W-:Y:S01]  /*4380*/  FSEL R223, R217, -INF , P2 ;  /* 0xff800000d9df7808 */ /* 0x000fe20001000000 */
[--C-:B------:R-:W-:Y:S01]  /*4390*/  FFMA.FTZ R206, R35, c[0x0][0x2d0], -R208.reuse ;  /* 0x0000b40023ce7a23 */ /* 0x100fe200000108d0 */
[----:B------:R-:W-:Y:S01]  /*43a0*/  FSEL R219, R219, -INF , P2 ;  /* 0xff800000dbdb7808 */ /* 0x000fe20001000000 */
[--C-:B------:R-:W-:Y:S01]  /*43b0*/  FFMA.FTZ R59, R30, c[0x0][0x2d0], -R208.reuse ;  /* 0x0000b4001e3b7a23 */ /* 0x100fe200000108d0 */
[----:B------:R-:W-:Y:S01]  /*43c0*/  FMNMX.FTZ R196, R223, R196, !PT ;  /* 0x000000c4dfc47209 */ /* 0x000fe20007810000 */
[--C-:B------:R-:W-:Y:S01]  /*43d0*/  FFMA.FTZ R55, R31, c[0x0][0x2d0], -R208.reuse ;  /* 0x0000b4001f377a23 */ /* 0x100fe200000108d0 */
[----:B------:R-:W-:Y:S01]  /*43e0*/  MUFU.EX2 R201, R201 ;  /* 0x000000c900c97308 */ /* 0x000fe20000000800 */
[--C-:B------:R-:W-:Y:S01]  /*43f0*/  FFMA.FTZ R56, R26, c[0x0][0x2d0], -R208.reuse ;  /* 0x0000b4001a387a23 */ /* 0x100fe200000108d0 */
[----:B------:R-:W-:Y:S01]  /*4400*/  FMNMX.FTZ R196, R225, R196, !PT ;  /* 0x000000c4e1c47209 */ /* 0x000fe20007810000 */
[--C-:B------:R-:W-:Y:S01]  /*4410*/  FFMA.FTZ R50, R27, c[0x0][0x2d0], -R208.reuse ;  /* 0x0000b4001b327a23 */ /* 0x100fe200000108d0 */
[----:B------:R-:W-:Y:S01]  /*4420*/  LDSM.16.MT88.4 R32, [R240+0x900] ;  /* 0x00090000f020783b */ /* 0x000fe20000004200 */
[--C-:B------:R-:W-:Y:S01]  /*4430*/  FFMA.FTZ R49, R22, c[0x0][0x2d0], -R208.reuse ;  /* 0x0000b40016317a23 */ /* 0x100fe200000108d0 */
[----:B------:R-:W-:Y:S01]  /*4440*/  FMNMX.FTZ R196, R226, R196, !PT ;  /* 0x000000c4e2c47209 */ /* 0x000fe20007810000 */
[--C-:B------:R-:W-:Y:S01]  /*4450*/  FFMA.FTZ R48, R23, c[0x0][0x2d0], -R208.reuse ;  /* 0x0000b40017307a23 */ /* 0x100fe200000108d0 */
[----:B------:R-:W1:Y:S01]  /*4460*/  MUFU.EX2 R206, R206 ;  /* 0x000000ce00ce7308 */ /* 0x000e620000000800 */
[----:B------:R-:W-:Y:S01]  /*4470*/  LDSM.16.MT88.4 R28, [R239+0x900] ;  /* 0x00090000ef1c783b */ /* 0x000fe20000004200 */
[----:B------:R-:W-:-:S02]  /*4480*/  FFMA.FTZ R211, R211, c[0x0][0x2d0], -R208 ;  /* 0x0000b400d3d37a23 */ /* 0x000fc400000108d0 */
[--C-:B------:R-:W-:Y:S01]  /*4490*/  FFMA.FTZ R210, R210, c[0x0][0x2d0], -R208.reuse ;  /* 0x0000b400d2d27a23 */ /* 0x100fe200000108d0 */
[----:B------:R-:W2:Y:S01]  /*44a0*/  SHFL.BFLY PT, R3, R196, 0x2, 0x1f ;  /* 0x0c401f00c4037f89 */ /* 0x000ea200000e0000 */
[----:B------:R-:W-:Y:S02]  /*44b0*/  FFMA.FTZ R209, R209, c[0x0][0x2d0], -R208 ;  /* 0x0000b400d1d17a23 */ /* 0x000fe400000108d0 */
[----:B------:R-:W3:Y:S01]  /*44c0*/  MUFU.EX2 R59, R59 ;  /* 0x0000003b003b7308 */ /* 0x000ee20000000800 */
[----:B------:R-:W-:Y:S04]  /*44d0*/  LDSM.16.MT88.4 R24, [R238+0x900] ;  /* 0x00090000ee18783b */ /* 0x000fe80000004200 */
[----:B------:R-:W-:Y:S03]  /*44e0*/  LDSM.16.MT88.4 R20, [R246+0x2900] ;  /* 0x00290000f614783b */ /* 0x000fe60000004200 */
[----:B------:R-:W4:Y:S01]  /*44f0*/  MUFU.EX2 R55, R55 ;  /* 0x0000003700377308 */ /* 0x000f220000000800 */
[----:B-1----:R-:W-:Y:S01]  /*4500*/  F2FP.BF16.PACK_AB R165, R206, R201 ;  /* 0x000000c9cea5723e */ /* 0x002fe200000010ff */
[----:B------:R-:W-:-:S06]  /*4510*/  FADD.FTZ R201, R201, R206 ;  /* 0x000000cec9c97221 */ /* 0x000fcc0000010000 */
[----:B------:R-:W1:Y:S01]  /*4520*/  MUFU.EX2 R56, R56 ;  /* 0x0000003800387308 */ /* 0x000e620000000800 */
[----:B---3--:R-:W-:Y:S01]  /*4530*/  FADD.FTZ R201, R59, R201 ;  /* 0x000000c93bc97221 */ /* 0x008fe20000010000 */
[----:B--2---:R-:W-:Y:S02]  /*4540*/  FMNMX.FTZ R196, R196, R3, !PT ;  /* 0x00000003c4c47209 */ /* 0x004fe40007810000 */
[----:B------:R-:W-:-:S04]  /*4550*/  FMNMX.FTZ R3, R177, R4, !PT ;  /* 0x00000004b1037209 */ /* 0x000fc80007810000 */
[----:B------:R-:W2:Y:S01]  /*4560*/  MUFU.EX2 R50, R50 ;  /* 0x0000003200327308 */ /* 0x000ea20000000800 */
[C---:B----4-:R-:W-:Y:S01]  /*4570*/  F2FP.BF16.PACK_AB R167, R55.reuse, R59 ;  /* 0x0000003b37a7723e */ /* 0x050fe200000010ff */
[----:B------:R-:W3:Y:S01]  /*4580*/  SHFL.BFLY PT, R8, R196, 0x1, 0x1f ;  /* 0x0c201f00c4087f89 */ /* 0x000ee200000e0000 */
[----:B------:R-:W-:Y:S01]  /*4590*/  FMNMX.FTZ R3, R218, R3, !PT ;  /* 0x00000003da037209 */ /* 0x000fe20007810000 */
[----:B------:R-:W-:Y:S01]  /*45a0*/  FADD.FTZ R201, R55, R201 ;  /* 0x000000c937c97221 */ /* 0x000fe20000010000 */
[----:B------:R-:W-:Y:S02]  /*45b0*/  F2FP.BF16.PACK_AB R4, R53, R57 ;  /* 0x000000393504723e */ /* 0x000fe400000010ff */
[----:B------:R-:W-:Y:S01]  /*45c0*/  FMNMX.FTZ R3, R219, R3, !PT ;  /* 0x00000003db037209 */ /* 0x000fe20007810000 */
[----:B------:R-:W-:Y:S01]  /*45d0*/  HMMA.16816.F32.BF16 R188, R164, R180, RZ ;  /* 0x000000b4a4bc723c */ /* 0x000fe200000418ff */
[----:B------:R-:W4:Y:S01]  /*45e0*/  MUFU.EX2 R49, R49 ;  /* 0x0000003100317308 */ /* 0x000f220000000800 */
[----:B-1----:R-:W-:Y:S01]  /*45f0*/  FADD.FTZ R201, R56, R201 ;  /* 0x000000c938c97221 */ /* 0x002fe20000010000 */
[----:B------:R-:W-:-:S04]  /*4600*/  FMNMX.FTZ R3, R221, R3, !PT ;  /* 0x00000003dd037209 */ /* 0x000fc80007810000 */
[----:B------:R-:W-:Y:S01]  /*4610*/  FMNMX.FTZ R3, R222, R3, !PT ;  /* 0x00000003de037209 */ /* 0x000fe20007810000 */
[C---:B------:R-:W-:Y:S01]  /*4620*/  HMMA.16816.F32.BF16 R72, R164.reuse, R80, RZ ;  /* 0x00000050a448723c */ /* 0x040fe200000418ff */
[----:B------:R-:W1:Y:S01]  /*4630*/  MUFU.EX2 R48, R48 ;  /* 0x0000003000307308 */ /* 0x000e620000000800 */
[C---:B--2---:R-:W-:Y:S01]  /*4640*/  F2FP.BF16.PACK_AB R5, R50.reuse, R56 ;  /* 0x000000383205723e */ /* 0x044fe200000010ff */
[----:B------:R-:W-:Y:S01]  /*4650*/  FADD.FTZ R201, R50, R201 ;  /* 0x000000c932c97221 */ /* 0x000fe20000010000 */
[----:B------:R-:W2:Y:S04]  /*4660*/  SHFL.BFLY PT, R68, R3, 0x2, 0x1f ;  /* 0x0c401f0003447f89 */ /* 0x000ea800000e0000 */
[C---:B------:R-:W-:Y:S01]  /*4670*/  HMMA.16816.F32.BF16 R88, R164.reuse, R96, RZ ;  /* 0x00000060a458723c */ /* 0x040fe200000418ff */
[----:B------:R-:W-:Y:S01]  /*4680*/  MUFU.EX2 R211, R211 ;  /* 0x000000d300d37308 */ /* 0x000fe20000000800 */
[----:B---3--:R-:W-:Y:S01]  /*4690*/  FMNMX.FTZ R196, R196, R8, !PT ;  /* 0x00000008c4c47209 */ /* 0x008fe20007810000 */
[----:B----4-:R-:W-:Y:S01]  /*46a0*/  FADD.FTZ R201, R49, R201 ;  /* 0x000000c931c97221 */ /* 0x010fe20000010000 */
[----:B------:R-:W-:Y:S02]  /*46b0*/  LDSM.16.MT88.4 R8, [R238+0x2900] ;  /* 0x00290000ee08783b */ /* 0x000fe40000004200 */
[C---:B------:R-:W-:Y:S01]  /*46c0*/  FSETP.NEU.FTZ.AND P2, PT, R196.reuse, -INF , PT ;  /* 0xff800000c400780b */ /* 0x040fe20003f5d000 */
[----:B------:R-:W-:Y:S01]  /*46d0*/  FMUL.FTZ R227, R196, c[0x0][0x2d0] ;  /* 0x0000b400c4e37a20 */ /* 0x000fe20000410000 */
[----:B------:R-:W-:Y:S01]  /*46e0*/  HMMA.16816.F32.BF16 R104, R164, R112, RZ ;  /* 0x00000070a468723c */ /* 0x000fe200000418ff */
[C---:B-1----:R-:W-:Y:S01]  /*46f0*/  F2FP.BF16.PACK_AB R7, R48.reuse, R49 ;  /* 0x000000313007723e */ /* 0x042fe200000010ff */
[----:B------:R-:W-:Y:S01]  /*4700*/  MUFU.EX2 R210, R210 ;  /* 0x000000d200d27308 */ /* 0x000fe20000000800 */
[----:B------:R-:W-:Y:S01]  /*4710*/  FADD.FTZ R201, R48, R201 ;  /* 0x000000c930c97221 */ /* 0x000fe20000010000 */
[----:B------:R-:W-:-:S04]  /*4720*/  FSEL R227, R227, RZ, P2 ;  /* 0x000000ffe3e37208 */ /* 0x000fc80001000000 */
[C---:B------:R-:W-:Y:S01]  /*4730*/  HMMA.16816.F32.BF16 R120, R164.reuse, R128, RZ ;  /* 0x00000080a478723c */ /* 0x040fe200000418ff */
[--C-:B------:R-:W-:Y:S02]  /*4740*/  FFMA.FTZ R217, R65, c[0x0][0x2d0], -R227.reuse ;  /* 0x0000b40041d97a23 */ /* 0x100fe400000108e3 */
[--C-:B------:R-:W-:Y:S01]  /*4750*/  FFMA.FTZ R224, R60, c[0x0][0x2d0], -R227.reuse ;  /* 0x0000b4003ce07a23 */ /* 0x100fe200000108e3 */
[----:B--2---:R-:W-:Y:S01]  /*4760*/  FMNMX.FTZ R3, R3, R68, !PT ;  /* 0x0000004403037209 */ /* 0x004fe20007810000 */
[--C-:B------:R-:W-:Y:S02]  /*4770*/  FFMA.FTZ R60, R63, c[0x0][0x2d0], -R227.reuse ;  /* 0x0000b4003f3c7a23 */ /* 0x100fe400000108e3 */
[--C-:B------:R-:W-:Y:S01]  /*4780*/  FFMA.FTZ R63, R62, c[0x0][0x2d0], -R227.reuse ;  /* 0x0000b4003e3f7a23 */ /* 0x100fe200000108e3 */
[----:B------:R-:W-:Y:S01]  /*4790*/  MUFU.EX2 R217, R217 ;  /* 0x000000d900d97308 */ /* 0x000fe20000000800 */
[----:B------:R-:W1:Y:S01]  /*47a0*/  SHFL.BFLY PT, R65, R3, 0x1, 0x1f ;  /* 0x0c201f0003417f89 */ /* 0x000e6200000e0000 */
[----:B------:R-:W-:Y:S01]  /*47b0*/  HMMA.16816.F32.BF16 R136, R164, R144, RZ ;  /* 0x00000090a488723c */ /* 0x000fe200000418ff */
[----:B------:R-:W-:-:S02]  /*47c0*/  FFMA.FTZ R62, R64, c[0x0][0x2d0], -R227 ;  /* 0x0000b400403e7a23 */ /* 0x000fc400000108e3 */
[--C-:B------:R-:W-:Y:S02]  /*47d0*/  FFMA.FTZ R61, R61, c[0x0][0x2d0], -R227.reuse ;  /* 0x0000b4003d3d7a23 */ /* 0x100fe400000108e3 */
[--C-:B------:R-:W-:Y:S01]  /*47e0*/  FFMA.FTZ R64, R84, c[0x0][0x2d0], -R227.reuse ;  /* 0x0000b40054407a23 */ /* 0x100fe200000108e3 */
[----:B------:R-:W2:Y:S01]  /*47f0*/  MUFU.EX2 R224, R224 ;  /* 0x000000e000e07308 */ /* 0x000ea20000000800 */
[--C-:B------:R-:W-:Y:S01]  /*4800*/  FFMA.FTZ R230, R230, c[0x0][0x2d0], -R227.reuse ;  /* 0x0000b400e6e67a23 */ /* 0x100fe200000108e3 */
[C---:B------:R-:W-:Y:S01]  /*4810*/  HMMA.16816.F32.BF16 R148, R164.reuse, R156, RZ ;  /* 0x0000009ca494723c */ /* 0x040fe200000418ff */
[--C-:B------:R-:W-:Y:S02]  /*4820*/  FFMA.FTZ R231, R231, c[0x0][0x2d0], -R227.reuse ;  /* 0x0000b400e7e77a23 */ /* 0x100fe400000108e3 */
[--C-:B------:R-:W-:Y:S02]  /*4830*/  FFMA.FTZ R220, R220, c[0x0][0x2d0], -R227.reuse ;  /* 0x0000b400dcdc7a23 */ /* 0x100fe400000108e3 */
[--C-:B------:R-:W-:Y:S01]  /*4840*/  FFMA.FTZ R223, R223, c[0x0][0x2d0], -R227.reuse ;  /* 0x0000b400dfdf7a23 */ /* 0x100fe200000108e3 */
[----:B------:R-:W3:Y:S01]  /*4850*/  MUFU.EX2 R60, R60 ;  /* 0x0000003c003c7308 */ /* 0x000ee20000000800 */
[--C-:B------:R-:W-:Y:S01]  /*4860*/  FFMA.FTZ R225, R225, c[0x0][0x2d0], -R227.reuse ;  /* 0x0000b400e1e17a23 */ /* 0x100fe200000108e3 */
[----:B------:R-:W-:Y:S01]  /*4870*/  HMMA.16816.F32.BF16 R168, R164, R36, RZ ;  /* 0x00000024a4a8723c */ /* 0x000fe200000418ff */
[----:B------:R-:W-:-:S05]  /*4880*/  FFMA.FTZ R226, R226, c[0x0][0x2d0], -R227 ;  /* 0x0000b400e2e27a23 */ /* 0x000fca00000108e3 */
[----:B------:R-:W4:Y:S01]  /*4890*/  MUFU.EX2 R63, R63 ;  /* 0x0000003f003f7308 */ /* 0x000f220000000800 */
[----:B-1----:R-:W-:Y:S01]  /*48a0*/  FMNMX.FTZ R3, R3, R65, !PT ;  /* 0x0000004103037209 */ /* 0x002fe20007810000 */
[C---:B------:R-:W-:Y:S01]  /*48b0*/  HMMA.16816.F32.BF16 R184, R164.reuse, R182, RZ ;  /* 0x000000b6a4b8723c */ /* 0x040fe200000418ff */
[----:B--2---:R-:W-:Y:S01]  /*48c0*/  F2FP.BF16.PACK_AB R160, R224, R217 ;  /* 0x000000d9e0a0723e */ /* 0x004fe200000010ff */
[----:B------:R-:W-:Y:S01]  /*48d0*/  FADD.FTZ R217, R217, R224 ;  /* 0x000000e0d9d97221 */ /* 0x000fe20000010000 */
[C---:B------:R-:W-:Y:S01]  /*48e0*/  FSETP.NEU.FTZ.AND P2, PT, R3.reuse, -INF , PT ;  /* 0xff8000000300780b */ /* 0x040fe20003f5d000 */
[----:B------:R-:W-:Y:S02]  /*48f0*/  FMUL.FTZ R65, R3, c[0x0][0x2d0] ;  /* 0x0000b40003417a20 */ /* 0x000fe40000410000 */
[----:B------:R-:W1:Y:S01]  /*4900*/  MUFU.EX2 R62, R62 ;  /* 0x0000003e003e7308 */ /* 0x000e620000000800 */
[----:B---3--:R-:W-:Y:S01]  /*4910*/  FADD.FTZ R217, R60, R217 ;  /* 0x000000d93cd97221 */ /* 0x008fe20000010000 */
[----:B------:R-:W-:Y:S01]  /*4920*/  HMMA.16816.F32.BF16 R76, R164, R82, RZ ;  /* 0x00000052a44c723c */ /* 0x000fe200000418ff */
[----:B------:R-:W-:Y:S01]  /*4930*/  FSEL R200, R65, RZ, P2 ;  /* 0x000000ff41c87208 */ /* 0x000fe20001000000 */
[----:B------:R-:W-:Y:S01]  /*4940*/  FFMA.FTZ R65, R85, c[0x0][0x2d0], -R227 ;  /* 0x0000b40055417a23 */ /* 0x000fe200000108e3 */
[----:B------:R-:W-:-:S03]  /*4950*/  FSETP.NEU.FTZ.AND P2, PT, R3, -INF , PT ;  /* 0xff8000000300780b */ /* 0x000fc60003f5d000 */
[--C-:B------:R-:W-:Y:S01]  /*4960*/  FFMA.FTZ R229, R67, c[0x0][0x2d0], -R200.reuse ;  /* 0x0000b40043e57a23 */ /* 0x100fe200000108c8 */
[----:B----4-:R-:W-:Y:S01]  /*4970*/  F2FP.BF16.PACK_AB R162, R63, R60 ;  /* 0x0000003c3fa2723e */ /* 0x010fe200000010ff */
[--C-:B------:R-:W-:Y:S01]  /*4980*/  FFMA.FTZ R228, R119, c[0x0][0x2d0], -R200.reuse ;  /* 0x0000b40077e47a23 */ /* 0x100fe200000108c8 */
[C---:B------:R-:W-:Y:S01]  /*4990*/  HMMA.16816.F32.BF16 R92, R164.reuse, R98, RZ ;  /* 0x00000062a45c723c */ /* 0x040fe200000418ff */
[--C-:B------:R-:W-:Y:S01]  /*49a0*/  FFMA.FTZ R67, R118, c[0x0][0x2d0], -R200.reuse ;  /* 0x0000b40076437a23 */ /* 0x100fe200000108c8 */
[----:B------:R-:W2:Y:S01]  /*49b0*/  MUFU.EX2 R61, R61 ;  /* 0x0000003d003d7308 */ /* 0x000ea20000000800 */
[--C-:B------:R-:W-:Y:S02]  /*49c0*/  FFMA.FTZ R66, R66, c[0x0][0x2d0], -R200.reuse ;  /* 0x0000b40042427a23 */ /* 0x100fe400000108c8 */
[--C-:B------:R-:W-:Y:S02]  /*49d0*/  FFMA.FTZ R197, R117, c[0x0][0x2d0], -R200.reuse ;  /* 0x0000b40075c57a23 */ /* 0x100fe400000108c8 */
[--C-:B------:R-:W-:Y:S01]  /*49e0*/  FFMA.FTZ R199, R116, c[0x0][0x2d0], -R200.reuse ;  /* 0x0000b40074c77a23 */ /* 0x100fe200000108c8 */
[----:B------:R-:W-:Y:S01]  /*49f0*/  HMMA.16816.F32.BF16 R108, R164, R114, RZ ;  /* 0x00000072a46c723c */ /* 0x000fe200000418ff */
[--C-:B------:R-:W-:Y:S01]  /*4a00*/  FFMA.FTZ R198, R86, c[0x0][0x2d0], -R200.reuse ;  /* 0x0000b40056c67a23 */ /* 0x100fe200000108c8 */
[----:B------:R-:W-:Y:S01]  /*4a10*/  MUFU.EX2 R228, R228 ;  /* 0x000000e400e47308 */ /* 0x000fe20000000800 */
[----:B------:R-:W-:-:S02]  /*4a20*/  FFMA.FTZ R200, R87, c[0x0][0x2d0], -R200 ;  /* 0x0000b40057c87a23 */ /* 0x000fc400000108c8 */
[----:B------:R-:W-:-:S03]  /*4a30*/  FADD.FTZ R217, R63, R217 ;  /* 0x000000d93fd97221 */ /* 0x000fc60000010000 */
[----:B------:R-:W-:Y:S01]  /*4a40*/  HMMA.16816.F32.BF16 R124, R164, R130, RZ ;  /* 0x00000082a47c723c */ /* 0x000fe200000418ff */
[----:B-1----:R-:W-:Y:S01]  /*4a50*/  FADD.FTZ R217, R62, R217 ;  /* 0x000000d93ed97221 */ /* 0x002fe20000010000 */
[----:B------:R-:W1:Y:S03]  /*4a60*/  MUFU.EX2 R229, R229 ;  /* 0x000000e500e57308 */ /* 0x000e660000000800 */
[----:B--2---:R-:W-:-:S03]  /*4a70*/  FADD.FTZ R217, R61, R217 ;  /* 0x000000d93dd97221 */ /* 0x004fc60000010000 */
[C---:B------:R-:W-:Y:S02]  /*4a80*/  HMMA.16816.F32.BF16 R140, R164.reuse, R146, RZ ;  /* 0x00000092a48c723c */ /* 0x040fe400000418ff */
[----:B------:R-:W2:Y:S06]  /*4a90*/  MUFU.EX2 R67, R67 ;  /* 0x0000004300437308 */ /* 0x000eac0000000800 */
[----:B------:R-:W-:Y:S02]  /*4aa0*/  HMMA.16816.F32.BF16 R152, R164, R158, RZ ;  /* 0x0000009ea498723c */ /* 0x000fe400000418ff */
[----:B------:R-:W3:Y:S01]  /*4ab0*/  MUFU.EX2 R66, R66 ;  /* 0x0000004200427308 */ /* 0x000ee20000000800 */
[----:B-1----:R-:W-:Y:S01]  /*4ac0*/  F2FP.BF16.PACK_AB R161, R229, R228 ;  /* 0x000000e4e5a1723e */ /* 0x002fe200000010ff */
[----:B------:R-:W-:-:S04]  /*4ad0*/  FADD.FTZ R228, R228, R229 ;  /* 0x000000e5e4e47221 */ /* 0x000fc80000010000 */
[----:B------:R-:W-:Y:S02]  /*4ae0*/  HMMA.16816.F32.BF16 R164, R164, R38, RZ ;  /* 0x00000026a4a4723c */ /* 0x000fe400000418ff */
[----:B------:R-:W1:Y:S01]  /*4af0*/  MUFU.EX2 R64, R64 ;  /* 0x0000004000407308 */ /* 0x000e620000000800 */
[----:B--2---:R-:W-:-:S05]  /*4b00*/  FADD.FTZ R228, R67, R228 ;  /* 0x000000e443e47221 */ /* 0x004fca0000010000 */
[----:B------:R-:W-:Y:S01]  /*4b10*/  HMMA.16816.F32.BF16 R188, R4, R40, R188 ;  /* 0x0000002804bc723c */ /* 0x000fe200000418bc */
[C---:B---3--:R-:W-:Y:S01]  /*4b20*/  F2FP.BF16.PACK_AB R163, R66.reuse, R67 ;  /* 0x0000004342a3723e */ /* 0x048fe200000010ff */
[----:B------:R-:W2:Y:S01]  /*4b30*/  MUFU.EX2 R65, R65 ;  /* 0x0000004100417308 */ /* 0x000ea20000000800 */
[----:B------:R-:W-:-:S05]  /*4b40*/  FADD.FTZ R228, R66, R228 ;  /* 0x000000e442e47221 */ /* 0x000fca0000010000 */
[----:B------:R-:W-:Y:S01]  /*4b50*/  HMMA.16816.F32.BF16 R72, R4, R32, R72 ;  /* 0x000000200448723c */ /* 0x000fe20000041848 */
[----:B-1----:R-:W-:Y:S01]  /*4b60*/  FADD.FTZ R217, R64, R217 ;  /* 0x000000d940d97221 */ /* 0x002fe20000010000 */
[----:B------:R-:W1:Y:S06]  /*4b70*/  MUFU.EX2 R197, R197 ;  /* 0x000000c500c57308 */ /* 0x000e6c0000000800 */
[----:B------:R-:W-:Y:S02]  /*4b80*/  HMMA.16816.F32.BF16 R192, R160, R180, RZ ;  /* 0x000000b4a0c0723c */ /* 0x000fe400000418ff */
[----:B------:R-:W3:Y:S01]  /*4b90*/  MUFU.EX2 R199, R199 ;  /* 0x000000c700c77308 */ /* 0x000ee20000000800 */
[----:B--2---:R-:W-:-:S04]  /*4ba0*/  FADD.FTZ R217, R65, R217 ;  /* 0x000000d941d97221 */ /* 0x004fc80000010000 */
[----:B------:R-:W-:Y:S01]  /*4bb0*/  IMAD.MOV.U32 R181, RZ, RZ, R102 ;  /* 0x000000ffffb57224 */ /* 0x000fe200078e0066 */
[----:B------:R-:W-:Y:S01]  /*4bc0*/  HMMA.16816.F32.BF16 R88, R4, R28, R88 ;  /* 0x0000001c0458723c */ /* 0x000fe20000041858 */
[----:B------:R-:W-:Y:S01]  /*4bd0*/  IMAD.MOV.U32 R180, RZ, RZ, R100 ;  /* 0x000000ffffb47224 */ /* 0x000fe200078e0064 */
[----:B------:R-:W2:Y:S01]  /*4be0*/  MUFU.EX2 R198, R198 ;  /* 0x000000c600c67308 */ /* 0x000ea20000000800 */
[----:B-1----:R-:W-:-:S05]  /*4bf0*/  FADD.FTZ R228, R197, R228 ;  /* 0x000000e4c5e47221 */ /* 0x002fca0000010000 */
[----:B------:R-:W-:Y:S02]  /*4c00*/  HMMA.16816.F32.BF16 R104, R4, R24, R104 ;  /* 0x000000180468723c */ /* 0x000fe40000041868 */
[----:B------:R-:W1:Y:S01]  /*4c10*/  MUFU.EX2 R200, R200 ;  /* 0x000000c800c87308 */ /* 0x000e620000000800 */
[----:B---3--:R-:W-:-:S05]  /*4c20*/  FADD.FTZ R228, R199, R228 ;  /* 0x000000e4c7e47221 */ /* 0x008fca0000010000 */
[----:B------:R-:W-:Y:S02]  /*4c30*/  HMMA.16816.F32.BF16 R120, R4, R20, R120 ;  /* 0x000000140478723c */ /* 0x000fe40000041878 */
[----:B------:R-:W-:Y:S01]  /*4c40*/  MUFU.EX2 R220, R220 ;  /* 0x000000dc00dc7308 */ /* 0x000fe20000000800 */
[----:B--2---:R-:W-:-:S05]  /*4c50*/  FADD.FTZ R228, R198, R228 ;  /* 0x000000e4c6e47221 */ /* 0x004fca0000010000 */
[----:B------:R-:W-:Y:S02]  /*4c60*/  HMMA.16816.F32.BF16 R136, R4, R16, R136 ;  /* 0x000000100488723c */ /* 0x000fe40000041888 */
[----:B------:R-:W-:Y:S01]  /*4c70*/  MUFU.EX2 R223, R223 ;  /* 0x000000df00df7308 */ /* 0x000fe20000000800 */
[----:B-1----:R-:W-:-:S05]  /*4c80*/  FADD.FTZ R228, R200, R228 ;  /* 0x000000e4c8e47221 */ /* 0x002fca0000010000 */
[C---:B------:R-:W-:Y:S02]  /*4c90*/  HMMA.16816.F32.BF16 R148, R4.reuse, R12, R148 ;  /* 0x0000000c0494723c */ /* 0x040fe40000041894 */
[----:B------:R-:W-:Y:S06]  /*4ca0*/  MUFU.EX2 R225, R225 ;  /* 0x000000e100e17308 */ /* 0x000fec0000000800 */
[C---:B------:R-:W-:Y:S02]  /*4cb0*/  HMMA.16816.F32.BF16 R168, R4.reuse, R8, R168 ;  /* 0x0000000804a8723c */ /* 0x040fe400000418a8 */
[----:B------:R-:W-:Y:S06]  /*4cc0*/  MUFU.EX2 R226, R226 ;  /* 0x000000e200e27308 */ /* 0x000fec0000000800 */
        /* <DEDUP_REMOVED lines=8> */
[----:B------:R-:W-:Y:S01]  /*4d50*/  F2FP.BF16.PACK_AB R4, R61, R62 ;  /* 0x0000003e3d04723e */ /* 0x000fe200000010ff */
[----:B------:R-:W-:Y:S01]  /*4d60*/  HMMA.16816.F32.BF16 R68, R160, R80, RZ ;  /* 0x00000050a044723c */ /* 0x000fe200000418ff */
[----:B------:R-:W-:-:S02]  /*4d70*/  F2FP.BF16.PACK_AB R5, R199, R197 ;  /* 0x000000c5c705723e */ /* 0x000fc400000010ff */
[----:B------:R-:W-:Y:S02]  /*4d80*/  F2FP.BF16.PACK_AB R6, R65, R64 ;  /* 0x000000404106723e */ /* 0x000fe400000010ff */
[----:B------:R-:W-:Y:S02]  /*4d90*/  F2FP.BF16.PACK_AB R7, R200, R198 ;  /* 0x000000c6c807723e */ /* 0x000fe400000010ff */
[----:B------:R-:W-:Y:S01]  /*4da0*/  IMAD.MOV.U32 R80, RZ, RZ, R179 ;  /* 0x000000ffff507224 */ /* 0x000fe200078e00b3 */
[----:B------:R-:W-:Y:S01]  /*4db0*/  HMMA.16816.F32.BF16 R100, R160, R112, RZ ;  /* 0x00000070a064723c */ /* 0x000fe200000418ff */
[----:B------:R-:W-:-:S06]  /*4dc0*/  IMAD.MOV.U32 R81, RZ, RZ, R178 ;  /* 0x000000ffff517224 */ /* 0x000fcc00078e00b2 */
[----:B------:R-:W-:Y:S01]  /*4dd0*/  IMAD.MOV.U32 R112, RZ, RZ, R135 ;  /* 0x000000ffff707224 */ /* 0x000fe200078e0087 */
[----:B------:R-:W-:Y:S01]  /*4de0*/  HMMA.16816.F32.BF16 R192, R4, R40, R192 ;  /* 0x0000002804c0723c */ /* 0x000fe200000418c0 */
[----:B------:R-:W-:-:S06]  /*4df0*/  IMAD.MOV.U32 R113, RZ, RZ, R134 ;  /* 0x000000ffff717224 */ /* 0x000fcc00078e0086 */
[----:B------:R-:W-:Y:S01]  /*4e00*/  IMAD.MOV.U32 R40, RZ, RZ, R177 ;  /* 0x000000ffff287224 */ /* 0x000fe200078e00b1 */
[----:B------:R-:W-:Y:S01]  /*4e10*/  HMMA.16816.F32.BF16 R116, R160, R128, RZ ;  /* 0x00000080a074723c */ /* 0x000fe200000418ff */
[----:B------:R-:W-:-:S06]  /*4e20*/  IMAD.MOV.U32 R41, RZ, RZ, R176 ;  /* 0x000000ffff297224 */ /* 0x000fcc00078e00b0 */
[----:B------:R-:W-:Y:S01]  /*4e30*/  IMAD.MOV.U32 R128, RZ, RZ, R133 ;  /* 0x000000ffff807224 */ /* 0x000fe200078e0085 */
[----:B------:R-:W-:Y:S01]  /*4e40*/  HMMA.16816.F32.BF16 R176, R160, R156, RZ ;  /* 0x0000009ca0b0723c */ /* 0x000fe200000418ff */
[----:B------:R-:W-:-:S07]  /*4e50*/  IMAD.MOV.U32 R129, RZ, RZ, R132 ;  /* 0x000000ffff817224 */ /* 0x000fce00078e0084 */
[C---:B------:R-:W-:Y:S08]  /*4e60*/  HMMA.16816.F32.BF16 R132, R160.reuse, R144, RZ ;  /* 0x00000090a084723c */ /* 0x040ff000000418ff */
[----:B------:R-:W-:Y:S07]  /*4e70*/  HMMA.16816.F32.BF16 R84, R160, R96, RZ ;  /* 0x00000060a054723c */ /* 0x000fee00000418ff */
[----:B------:R-:W-:Y:S01]  /*4e80*/  IMAD.MOV.U32 R96, RZ, RZ, R173 ;  /* 0x000000ffff607224 */ /* 0x000fe200078e00ad */
[----:B------:R-:W-:Y:S01]  /*4e90*/  HMMA.16816.F32.BF16 R68, R4, R32, R68 ;  /* 0x000000200444723c */ /* 0x000fe20000041844 */
[----:B------:R-:W-:-:S06]  /*4ea0*/  IMAD.MOV.U32 R97, RZ, RZ, R172 ;  /* 0x000000ffff617224 */ /* 0x000fcc00078e00ac */
[----:B------:R-:W-:Y:S01]  /*4eb0*/  IMAD.MOV.U32 R32, RZ, RZ, R175 ;  /* 0x000000ffff207224 */ /* 0x000fe200078e00af */
[----:B------:R-:W-:Y:S01]  /*4ec0*/  HMMA.16816.F32.BF16 R100, R4, R24, R100 ;  /* 0x000000180464723c */ /* 0x000fe20000041864 */
[----:B------:R-:W-:Y:S02]  /*4ed0*/  IMAD.MOV.U32 R33, RZ, RZ, R174 ;  /* 0x000000ffff217224 */ /* 0x000fe400078e00ae */
[--C-:B------:R-:W-:Y:S02]  /*4ee0*/  FFMA.FTZ R32, R32, c[0x0][0x2d0], -R208.reuse ;  /* 0x0000b40020207a23 */ /* 0x100fe400000108d0 */
[----:B------:R-:W-:Y:S02]  /*4ef0*/  FFMA.FTZ R33, R33, c[0x0][0x2d0], -R208 ;  /* 0x0000b40021217a23 */ /* 0x000fe400000108d0 */
[----:B------:R-:W-:Y:S01]  /*4f00*/  IMAD.MOV.U32 R25, RZ, RZ, R128 ;  /* 0x000000ffff197224 */ /* 0x000fe200078e0080 */
[----:B------:R-:W-:Y:S01]  /*4f10*/  HMMA.16816.F32.BF16 R172, R160, R36, RZ ;  /* 0x00000024a0ac723c */ /* 0x000fe200000418ff */
[----:B------:R-:W-:Y:S01]  /*4f20*/  IMAD.MOV.U32 R24, RZ, RZ, R129 ;  /* 0x000000ffff187224 */ /* 0x000fe200078e0081 */
[----:B------:R-:W-:Y:S05]  /*4f30*/  MUFU.EX2 R32, R32 ;  /* 0x0000002000207308 */ /* 0x000fea0000000800 */
[----:B------:R-:W-:Y:S01]  /*4f40*/  IMAD.MOV.U32 R36, RZ, RZ, R112 ;  /* 0x000000ffff247224 */ /* 0x000fe200078e0070 */
[----:B------:R-:W-:Y:S01]  /*4f50*/  HMMA.16816.F32.BF16 R116, R4, R20, R116 ;  /* 0x000000140474723c */ /* 0x000fe20000041874 */
[----:B------:R-:W-:Y:S01]  /*4f60*/  IMAD.MOV.U32 R37, RZ, RZ, R113 ;  /* 0x000000ffff257224 */ /* 0x000fe200078e0071 */
[----:B------:R-:W-:Y:S01]  /*4f70*/  MUFU.EX2 R33, R33 ;  /* 0x0000002100217308 */ /* 0x000fe20000000800 */
[----:B------:R-:W-:-:S02]  /*4f80*/  FFMA.FTZ R36, R36, c[0x0][0x2d0], -R216 ;  /* 0x0000b40024247a23 */ /* 0x000fc400000108d8 */
[----:B------:R-:W-:Y:S02]  /*4f90*/  FFMA.FTZ R37, R37, c[0x0][0x2d0], -R216 ;  /* 0x0000b40025257a23 */ /* 0x000fe400000108d8 */
[----:B------:R-:W-:Y:S01]  /*4fa0*/  IMAD.MOV.U32 R21, RZ, RZ, R96 ;  /* 0x000000ffff157224 */ /* 0x000fe200078e0060 */
[C---:B------:R-:W-:Y:S01]  /*4fb0*/  HMMA.16816.F32.BF16 R132, R4.reuse, R16, R132 ;  /* 0x000000100484723c */ /* 0x040fe20000041884 */
[----:B------:R-:W-:Y:S01]  /*4fc0*/  IMAD.MOV.U32 R20, RZ, RZ, R97 ;  /* 0x000000ffff147224 */ /* 0x000fe200078e0061 */
[----:B------:R-:W-:Y:S05]  /*4fd0*/  MUFU.EX2 R36, R36 ;  /* 0x0000002400247308 */ /* 0x000fea0000000800 */
[----:B------:R-:W-:Y:S01]  /*4fe0*/  IMAD.MOV.U32 R16, RZ, RZ, R80 ;  /* 0x000000ffff107224 */ /* 0x000fe200078e0050 */
[----:B------:R-:W-:Y:S01]  /*4ff0*/  HMMA.16816.F32.BF16 R176, R4, R12, R176 ;  /* 0x0000000c04b0723c */ /* 0x000fe200000418b0 */
[----:B------:R-:W-:Y:S01]  /*5000*/  IMAD.MOV.U32 R17, RZ, RZ, R81 ;  /* 0x000000ffff117224 */ /* 0x000fe200078e0051 */
[----:B------:R-:W-:Y:S05]  /*5010*/  MUFU.EX2 R37, R37 ;  /* 0x0000002500257308 */ /* 0x000fea0000000800 */
[----:B------:R-:W-:Y:S01]  /*5020*/  IMAD.MOV.U32 R12, RZ, RZ, R180 ;  /* 0x000000ffff0c7224 */ /* 0x000fe200078e00b4 */
[----:B------:R-:W-:Y:S01]  /*5030*/  HMMA.16816.F32.BF16 R80, R160, R82, RZ ;  /* 0x00000052a050723c */ /* 0x000fe200000418ff */
[----:B------:R-:W-:-:S07]  /*5040*/  IMAD.MOV.U32 R13, RZ, RZ, R181 ;  /* 0x000000ffff0d7224 */ /* 0x000fce00078e00b5 */
        /* <DEDUP_REMOVED lines=9> */
[----:B------:R-:W-:-:S04]  /*50e0*/  FFMA.FTZ R38, R21, c[0x0][0x2d0], -R216 ;  /* 0x0000b40015267a23 */ /* 0x000fc800000108d8 */
[----:B------:R-:W1:Y:S03]  /*50f0*/  MUFU.EX2 R39, R39 ;  /* 0x0000002700277308 */ /* 0x000e660000000800 */
[C---:B------:R-:W-:Y:S05]  /*5100*/  HMMA.16816.F32.BF16 R96, R4.reuse, R30, R96 ;  /* 0x0000001e0460723c */ /* 0x040fea0000041860 */
[----:B------:R-:W2:Y:S02]  /*5110*/  MUFU.EX2 R38, R38 ;  /* 0x0000002600267308 */ /* 0x000ea40000000800 */
[----:B------:R-:W-:Y:S01]  /*5120*/  FMUL.FTZ R31, R3, c[0x0][0x2d0] ;  /* 0x0000b400031f7a20 */ /* 0x000fe20000410000 */
[----:B------:R-:W-:Y:S01]  /*5130*/  HMMA.16816.F32.BF16 R160, R4, R10, R160 ;  /* 0x0000000a04a0723c */ /* 0x000fe200000418a0 */
[----:B------:R-:W3:Y:S01]  /*5140*/  LDSM.16.MT88.4 R8, [R246+0x1100] ;  /* 0x00110000f608783b */ /* 0x000ee20000004200 */
[----:B------:R-:W-:-:S02]  /*5150*/  F2FP.BF16.PACK_AB R30, R212, R213 ;  /* 0x000000d5d41e723e */ /* 0x000fc400000010ff */
[----:B------:R-:W-:Y:S01]  /*5160*/  FSEL R31, R31, RZ, P2 ;  /* 0x000000ff1f1f7208 */ /* 0x000fe20001000000 */
[----:B-1----:R-:W-:Y:S01]  /*5170*/  FADD.FTZ R204, R39, R204 ;  /* 0x000000cc27cc7221 */ /* 0x002fe20000010000 */
[----:B------:R-:W-:Y:S02]  /*5180*/  PLOP3.LUT P2, PT, PT, PT, UP0, 0x40, 0x0 ;  /* 0x000000000000781c */ /* 0x000fe40003f4e808 */
[----:B------:R-:W-:Y:S01]  /*5190*/  HMMA.16816.F32.BF16 R84, R4, R28, R84 ;  /* 0x0000001c0454723c */ /* 0x000fe20000041854 */
[----:B------:R1:W-:Y:S01]  /*51a0*/  MUFU.EX2 R29, R230 ;  /* 0x000000e6001d7308 */ /* 0x0003e20000000800 */
[--C-:B------:R-:W-:Y:S02]  /*51b0*/  FFMA.FTZ R41, R41, c[0x0][0x2d0], -R31.reuse ;  /* 0x0000b40029297a23 */ /* 0x100fe4000001081f */
[--C-:B------:R-:W-:Y:S02]  /*51c0*/  FFMA.FTZ R40, R40, c[0x0][0x2d0], -R31.reuse ;  /* 0x0000b40028287a23 */ /* 0x100fe4000001081f */
[----:B------:R-:W-:-:S02]  /*51d0*/  FFMA.FTZ R218, R218, c[0x0][0x2d0], -R31 ;  /* 0x0000b400dada7a23 */ /* 0x000fc4000001081f */
[C---:B------:R-:W-:Y:S01]  /*51e0*/  HMMA.16816.F32.BF16 R180, R4.reuse, R42, R180 ;  /* 0x0000002a04b4723c */ /* 0x040fe200000418b4 */
[----:B------:R4:W5:Y:S01]  /*51f0*/  MUFU.EX2 R28, R231 ;  /* 0x000000e7001c7308 */ /* 0x0009620000000800 */
[--C-:B------:R-:W-:Y:S02]  /*5200*/  FFMA.FTZ R219, R219, c[0x0][0x2d0], -R31.reuse ;  /* 0x0000b400dbdb7a23 */ /* 0x100fe4000001081f */
[--C-:B------:R-:W-:Y:S02]  /*5210*/  FFMA.FTZ R221, R221, c[0x0][0x2d0], -R31.reuse ;  /* 0x0000b400dddd7a23 */ /* 0x100fe4000001081f */
[----:B------:R-:W-:Y:S02]  /*5220*/  FFMA.FTZ R222, R222, c[0x0][0x2d0], -R31 ;  /* 0x0000b400dede7a23 */ /* 0x000fe4000001081f */
[----:B------:R-:W-:Y:S01]  /*5230*/  HMMA.16816.F32.BF16 R80, R4, R34, R80 ;  /* 0x000000220450723c */ /* 0x000fe20000041850 */
[----:B-1----:R-:W-:Y:S01]  /*5240*/  FFMA.FTZ R230, R13, c[0x0][0x2d0], -R227 ;  /* 0x0000b4000de67a23 */ /* 0x002fe200000108e3 */
[----:B------:R-:W-:Y:S01]  /*5250*/  MUFU.EX2 R41, R41 ;  /* 0x0000002900297308 */ /* 0x000fe20000000800 */
[----:B------:R-:W-:-:S02]  /*5260*/  FFMA.FTZ R43, R16, c[0x0][0x2d0], -R31 ;  /* 0x0000b400102b7a23 */ /* 0x000fc4000001081f */
[----:B------:R-:W-:Y:S02]  /*5270*/  FFMA.FTZ R42, R17, c[0x0][0x2d0], -R31 ;  /* 0x0000b400112a7a23 */ /* 0x000fe4000001081f */
[--C-:B------:R-:W-:Y:S01]  /*5280*/  FFMA.FTZ R35, R24, c[0x0][0x2d0], -R208.reuse ;  /* 0x0000b40018237a23 */ /* 0x100fe200000108d0 */
[C---:B------:R-:W-:Y:S01]  /*5290*/  HMMA.16816.F32.BF16 R112, R4.reuse, R26, R112 ;  /* 0x0000001a0470723c */ /* 0x040fe20000041870 */
[----:B----4-:R-:W-:Y:S01]  /*52a0*/  FFMA.FTZ R231, R12, c[0x0][0x2d0], -R227 ;  /* 0x0000b4000ce77a23 */ /* 0x010fe200000108e3 */
[----:B------:R-:W-:Y:S01]  /*52b0*/  MUFU.EX2 R230, R230 ;  /* 0x000000e600e67308 */ /* 0x000fe20000000800 */
[--C-:B------:R-:W-:Y:S01]  /*52c0*/  FFMA.FTZ R34, R25, c[0x0][0x2d0], -R208.reuse ;  /* 0x0000b40019227a23 */ /* 0x100fe200000108d0 */
[----:B--2---:R-:W-:Y:S01]  /*52d0*/  F2FP.BF16.PACK_AB R24, R38, R39 ;  /* 0x000000272618723e */ /* 0x004fe200000010ff */
[----:B------:R-:W-:Y:S02]  /*52e0*/  FFMA.FTZ R208, R207, c[0x0][0x2d0], -R208 ;  /* 0x0000b400cfd07a23 */ /* 0x000fe400000108d0 */
[----:B------:R-:W-:Y:S01]  /*52f0*/  F2FP.BF16.PACK_AB R26, R36, R37 ;  /* 0x00000025241a723e */ /* 0x000fe200000010ff */
[----:B------:R-:W-:Y:S01]  /*5300*/  HMMA.16816.F32.BF16 R128, R4, R22, R128 ;  /* 0x000000160480723c */ /* 0x000fe20000041880 */
[----:B------:R-:W-:Y:S01]  /*5310*/  F2FP.BF16.PACK_AB R27, R32, R33 ;  /* 0x00000021201b723e */ /* 0x000fe200000010ff */
[----:B------:R-:W1:Y:S01]  /*5320*/  MUFU.EX2 R231, R231 ;  /* 0x000000e700e77308 */ /* 0x000e620000000800 */
[----:B------:R-:W-:Y:S01]  /*5330*/  LDSM.16.MT88.4 R20, [R246+0x3100] ;  /* 0x00310000f614783b */ /* 0x000fe20000004200 */
[----:B-----5:R-:W-:-:S02]  /*5340*/  IMAD.MOV.U32 R227, RZ, RZ, R28 ;  /* 0x000000ffffe37224 */ /* 0x020fc400078e001c */
[----:B------:R-:W-:Y:S02]  /*5350*/  IMAD.MOV.U32 R216, RZ, RZ, R29 ;  /* 0x000000ffffd87224 */ /* 0x000fe400078e001d */
[C---:B------:R-:W-:Y:S01]  /*5360*/  HMMA.16816.F32.BF16 R144, R4.reuse, R18, R144 ;  /* 0x000000120490723c */ /* 0x040fe20000041890 */
[----:B------:R-:W2:Y:S01]  /*5370*/  LDSM.16.MT88.4 R16, [R240+0x1100] ;  /* 0x00110000f010783b */ /* 0x000ea20000004200 */
[----:B------:R-:W4:Y:S01]  /*5380*/  MUFU.EX2 R43, R43 ;  /* 0x0000002b002b7308 */ /* 0x000f220000000800 */
[----:B------:R-:W-:Y:S02]  /*5390*/  FADD.FTZ R217, R216, R217 ;  /* 0x000000d9d8d97221 */ /* 0x000fe40000010000 */
[----:B------:R-:W-:Y:S02]  /*53a0*/  FADD.FTZ R204, R38, R204 ;  /* 0x000000cc26cc7221 */ /* 0x000fe40000010000 */
[----:B------:R-:W-:Y:S01]  /*53b0*/  FADD.FTZ R217, R227, R217 ;  /* 0x000000d9e3d97221 */ /* 0x000fe20000010000 */
[----:B------:R-:W-:Y:S01]  /*53c0*/  HMMA.16816.F32.BF16 R156, R4, R14, R156 ;  /* 0x0000000e049c723c */ /* 0x000fe2000004189c */
[----:B------:R-:W5:Y:S01]  /*53d0*/  LDSM.16.MT88.4 R12, [R239+0x1100] ;  /* 0x00110000ef0c783b */ /* 0x000f620000004200 */
[----:B------:R-:W3:Y:S01]  /*53e0*/  MUFU.EX2 R42, R42 ;  /* 0x0000002a002a7308 */ /* 0x000ee20000000800 */
[----:B-1----:R-:W-:-:S02]  /*53f0*/  FADD.FTZ R217, R231, R217 ;  /* 0x000000d9e7d97221 */ /* 0x002fc40000010000 */
[----:B------:R-:W-:Y:S02]  /*5400*/  FADD.FTZ R204, R37, R204 ;  /* 0x000000cc25cc7221 */ /* 0x000fe40000010000 */
[----:B------:R-:W-:Y:S01]  /*5410*/  F2FP.BF16.PACK_AB R4, R28, R29 ;  /* 0x0000001d1c04723e */ /* 0x000fe200000010ff */
[C---:B------:R-:W-:Y:S01]  /*5420*/  FADD.FTZ R217, R230.reuse, R217 ;  /* 0x000000d9e6d97221 */ /* 0x040fe20000010000 */
[----:B------:R-:W-:Y:S01]  /*5430*/  F2FP.BF16.PACK_AB R6, R230, R231 ;  /* 0x000000e7e606723e */ /* 0x000fe200000010ff */
[----:B------:R-:W1:Y:S01]  /*5440*/  MUFU.EX2 R40, R40 ;  /* 0x0000002800287308 */ /* 0x000e620000000800 */
[----:B------:R-:W-:Y:S01]  /*5450*/  F2FP.BF16.PACK_AB R28, R214, R215 ;  /* 0x000000d7d61c723e */ /* 0x000fe200000010ff */
[----:B----4-:R-:W-:Y:S01]  /*5460*/  FADD.FTZ R228, R43, R228 ;  /* 0x000000e42be47221 */ /* 0x010fe20000010000 */
[----:B------:R-:W-:Y:S01]  /*5470*/  F2FP.BF16.PACK_AB R29, R210, R211 ;  /* 0x000000d3d21d723e */ /* 0x000fe200000010ff */
[----:B------:R-:W-:Y:S02]  /*5480*/  FADD.FTZ R217, R220, R217 ;  /* 0x000000d9dcd97221 */ /* 0x000fe40000010000 */
[----:B------:R-:W-:-:S02]  /*5490*/  FADD.FTZ R204, R36, R204 ;  /* 0x000000cc24cc7221 */ /* 0x000fc40000010000 */
[----:B------:R-:W4:Y:S01]  /*54a0*/  MUFU.EX2 R35, R35 ;  /* 0x0000002300237308 */ /* 0x000f220000000800 */
[C---:B---3--:R-:W-:Y:S01]  /*54b0*/  F2FP.BF16.PACK_AB R5, R42.reuse, R43 ;  /* 0x0000002b2a05723e */ /* 0x048fe200000010ff */
[----:B------:R-:W-:Y:S02]  /*54c0*/  FADD.FTZ R228, R42, R228 ;  /* 0x000000e42ae47221 */ /* 0x000fe40000010000 */
[----:B------:R-:W-:Y:S02]  /*54d0*/  FADD.FTZ R217, R223, R217 ;  /* 0x000000d9dfd97221 */ /* 0x000fe40000010000 */
[----:B------:R-:W-:Y:S02]  /*54e0*/  FADD.FTZ R228, R41, R228 ;  /* 0x000000e429e47221 */ /* 0x000fe40000010000 */
[----:B------:R-:W3:Y:S01]  /*54f0*/  MUFU.EX2 R34, R34 ;  /* 0x0000002200227308 */ /* 0x000ee20000000800 */
[C---:B-1----:R-:W-:Y:S01]  /*5500*/  F2FP.BF16.PACK_AB R7, R40.reuse, R41 ;  /* 0x000000292807723e */ /* 0x042fe200000010ff */
[----:B------:R-:W-:-:S02]  /*5510*/  FADD.FTZ R228, R40, R228 ;  /* 0x000000e428e47221 */ /* 0x000fc40000010000 */
[----:B------:R-:W-:Y:S02]  /*5520*/  FADD.FTZ R204, R215, R204 ;  /* 0x000000ccd7cc7221 */ /* 0x000fe40000010000 */
[----:B------:R-:W-:Y:S02]  /*5530*/  FADD.FTZ R217, R225, R217 ;  /* 0x000000d9e1d97221 */ /* 0x000fe40000010000 */
[----:B------:R-:W-:Y:S01]  /*5540*/  HMMA.16816.F32.BF16 R192, R4, R8, R192 ;  /* 0x0000000804c0723c */ /* 0x000fe200000418c0 */
[----:B------:R-:W1:Y:S01]  /*5550*/  MUFU.EX2 R218, R218 ;  /* 0x000000da00da7308 */ /* 0x000e620000000800 */
[----:B----4-:R-:W-:Y:S02]  /*5560*/  FADD.FTZ R201, R35, R201 ;  /* 0x000000c923c97221 */ /* 0x010fe40000010000 */
[----:B------:R-:W-:Y:S01]  /*5570*/  FADD.FTZ R204, R214, R204 ;  /* 0x000000ccd6cc7221 */ /* 0x000fe20000010000 */
[----:B---3--:R-:W-:-:S03]  /*5580*/  F2FP.BF16.PACK_AB R25, R34, R35 ;  /* 0x000000232219723e */ /* 0x008fc600000010ff */
[----:B------:R-:W-:Y:S01]  /*5590*/  HMMA.16816.F32.BF16 R180, R4, R10, R180 ;  /* 0x0000000a04b4723c */ /* 0x000fe200000418b4 */
[----:B------:R-:W3:Y:S01]  /*55a0*/  MUFU.EX2 R219, R219 ;  /* 0x000000db00db7308 */ /* 0x000ee20000000800 */
[----:B------:R-:W-:Y:S02]  /*55b0*/  FADD.FTZ R201, R34, R201 ;  /* 0x000000c922c97221 */ /* 0x000fe40000010000 */
[----:B------:R-:W-:Y:S02]  /*55c0*/  FADD.FTZ R204, R213, R204 ;  /* 0x000000ccd5cc7221 */ /* 0x000fe40000010000 */
[----:B------:R-:W-:Y:S02]  /*55d0*/  FADD.FTZ R201, R33, R201 ;  /* 0x000000c921c97221 */ /* 0x000fe40000010000 */
[----:B------:R-:W-:Y:S01]  /*55e0*/  HMMA.16816.F32.BF16 R188, R24, R8, R188 ;  /* 0x0000000818bc723c */ /* 0x000fe200000418bc */
[----:B------:R-:W4:Y:S01]  /*55f0*/  MUFU.EX2 R221, R221 ;  /* 0x000000dd00dd7308 */ /* 0x000f220000000800 */
[----:B------:R-:W-:-:S02]  /*5600*/  FADD.FTZ R201, R32, R201 ;  /* 0x000000c920c97221 */ /* 0x000fc40000010000 */
[----:B-1----:R-:W-:Y:S02]  /*5610*/  FADD.FTZ R228, R218, R228 ;  /* 0x000000e4dae47221 */ /* 0x002fe40000010000 */
[----:B------:R-:W-:Y:S02]  /*5620*/  FADD.FTZ R201, R211, R201 ;  /* 0x000000c9d3c97221 */ /* 0x000fe40000010000 */
[----:B------:R-:W-:Y:S01]  /*5630*/  HMMA.16816.F32.BF16 R184, R24, R10, R184 ;  /* 0x0000000a18b8723c */ /* 0x000fe200000418b8 */
[----:B------:R-:W1:Y:S01]  /*5640*/  LDSM.16.MT88.4 R8, [R238+0x1100] ;  /* 0x00110000ee08783b */ /* 0x000e620000004200 */
[----:B------:R-:W-:Y:S01]  /*5650*/  MUFU.EX2 R222, R222 ;  /* 0x000000de00de7308 */ /* 0x000fe20000000800 */
[----:B---3--:R-:W-:Y:S02]  /*5660*/  FADD.FTZ R228, R219, R228 ;  /* 0x000000e4dbe47221 */ /* 0x008fe40000010000 */
[----:B------:R-:W-:-:S03]  /*5670*/  FADD.FTZ R201, R210, R201 ;  /* 0x000000c9d2c97221 */ /* 0x000fc60000010000 */
[-C--:B--2---:R-:W-:Y:S01]  /*5680*/  HMMA.16816.F32.BF16 R68, R4, R16.reuse, R68 ;  /* 0x000000100444723c */ /* 0x084fe20000041844 */
[----:B----4-:R-:W-:Y:S01]  /*5690*/  FADD.FTZ R228, R221, R228 ;  /* 0x000000e4dde47221 */ /* 0x010fe20000010000 */
[----:B------:R-:W2:Y:S06]  /*56a0*/  MUFU.EX2 R207, R209 ;  /* 0x000000d100cf7308 */ /* 0x000eac0000000800 */
[C---:B------:R-:W-:Y:S02]  /*56b0*/  HMMA.16816.F32.BF16 R72, R24.reuse, R16, R72 ;  /* 0x000000101848723c */ /* 0x040fe40000041848 */
[----:B------:R-:W3:Y:S06]  /*56c0*/  MUFU.EX2 R208, R208 ;  /* 0x000000d000d07308 */ /* 0x000eec0000000800 */
[----:B------:R-:W-:Y:S01]  /*56d0*/  HMMA.16816.F32.BF16 R76, R24, R18, R76 ;  /* 0x00000012184c723c */ /* 0x000fe2000004184c */
[----:B--2---:R-:W-:-:S07]  /*56e0*/  FADD.FTZ R201, R207, R201 ;  /* 0x000000c9cfc97221 */ /* 0x004fce0000010000 */
[----:B------:R-:W-:Y:S01]  /*56f0*/  HMMA.16816.F32.BF16 R80, R4, R18, R80 ;  /* 0x000000120450723c */ /* 0x000fe20000041850 */
[----:B------:R-:W2:Y:S01]  /*5700*/  LDSM.16.MT88.4 R16, [R240+0x3100] ;  /* 0x00310000f010783b */ /* 0x000ea20000004200 */
[----:B---3--:R-:W-:-:S06]  /*5710*/  F2FP.BF16.PACK_AB R31, R208, R207 ;  /* 0x000000cfd01f723e */ /* 0x008fcc00000010ff */
        /* <DEDUP_REMOVED lines=8> */
[----:B------:R-:W-:Y:S01]  /*57a0*/  HMMA.16816.F32.BF16 R112, R4, R10, R112 ;  /* 0x0000000a0470723c */ /* 0x000fe20000041870 */
[----:B------:R-:W1:Y:S07]  /*57b0*/  LDSM.16.MT88.4 R8, [R238+0x3100] ;  /* 0x00310000ee08783b */ /* 0x000e6e0000004200 */
[C---:B--2---:R-:W-:Y:S08]  /*57c0*/  HMMA.16816.F32.BF16 R136, R24.reuse, R16, R136 ;  /* 0x000000101888723c */ /* 0x044ff00000041888 */
[C---:B---3--:R-:W-:Y:S08]  /*57d0*/  HMMA.16816.F32.BF16 R148, R24.reuse, R12, R148 ;  /* 0x0000000c1894723c */ /* 0x048ff00000041894 */
[C---:B------:R-:W-:Y:S08]  /*57e0*/  HMMA.16816.F32.BF16 R140, R24.reuse, R18, R140 ;  /* 0x00000012188c723c */ /* 0x040ff0000004188c */
[----:B------:R-:W-:Y:S08]  /*57f0*/  HMMA.16816.F32.BF16 R152, R24, R14, R152 ;  /* 0x0000000e1898723c */ /* 0x000ff00000041898 */
[----:B------:R-:W-:Y:S08]  /*5800*/  HMMA.16816.F32.BF16 R132, R4, R16, R132 ;  /* 0x000000100484723c */ /* 0x000ff00000041884 */
[C---:B-1----:R-:W-:Y:S08]  /*5810*/  HMMA.16816.F32.BF16 R168, R24.reuse, R8, R168 ;  /* 0x0000000818a8723c */ /* 0x042ff000000418a8 */
        /* <DEDUP_REMOVED lines=11> */
[----:B------:R-:W-:Y:S01]  /*58d0*/  F2FP.BF16.PACK_AB R4, R223, R220 ;  /* 0x000000dcdf04723e */ /* 0x000fe200000010ff */
[----:B------:R-:W-:Y:S01]  /*58e0*/  HMMA.16816.F32.BF16 R120, R24, R20, R120 ;  /* 0x000000141878723c */ /* 0x000fe20000041878 */
[----:B------:R-:W-:-:S02]  /*58f0*/  F2FP.BF16.PACK_AB R5, R219, R218 ;  /* 0x000000dadb05723e */ /* 0x000fc400000010ff */
[----:B------:R-:W-:Y:S02]  /*5900*/  F2FP.BF16.PACK_AB R6, R226, R225 ;  /* 0x000000e1e206723e */ /* 0x000fe400000010ff */
[----:B------:R-:W-:-:S03]  /*5910*/  F2FP.BF16.PACK_AB R7, R222, R221 ;  /* 0x000000ddde07723e */ /* 0x000fc600000010ff */
[----:B------:R-:W-:Y:S01]  /*5920*/  HMMA.16816.F32.BF16 R124, R24, R22, R124 ;  /* 0x00000016187c723c */ /* 0x000fe2000004187c */
[----:B------:R-:W4:Y:S04]  /*5930*/  LDSM.16.MT88.4 R24, [R238+0x1900] ;  /* 0x00190000ee18783b */ /* 0x000f280000004200 */
[----:B------:R-:W5:Y:S03]  /*5940*/  LDSM.16.MT88.4 R20, [R246+0x3900] ;  /* 0x00390000f614783b */ /* 0x000f660000004200 */
        /* <DEDUP_REMOVED lines=15> */
[C---:B----4-:R-:W-:Y:S08]  /*5a40*/  HMMA.16816.F32.BF16 R100, R4.reuse, R24, R100 ;  /* 0x000000180464723c */ /* 0x050ff00000041864 */
        /* <DEDUP_REMOVED lines=15> */
[C---:B------:R-:W-:Y:S08]  /*5b40*/  HMMA.16816.F32.BF16 R108, R28.reuse, R26, R108 ;  /* 0x0000001a1c6c723c */ /* 0x040ff0000004186c */
[C---:B------:R-:W-:Y:S08]  /*5b50*/  HMMA.16816.F32.BF16 R120, R28.reuse, R20, R120 ;  /* 0x000000141c78723c */ /* 0x040ff00000041878 */
[----:B------:R-:W-:Y:S01]  /*5b60*/  HMMA.16816.F32.BF16 R124, R28, R22, R124 ;  /* 0x000000161c7c723c */ /* 0x000fe2000004187c */
[----:B-1----:R-:W-:-:S07]  /*5b70*/  FADD.FTZ R4, R208, R201 ;  /* 0x000000c9d0047221 */ /* 0x002fce0000010000 */
[C---:B------:R-:W-:Y:S01]  /*5b80*/  HMMA.16816.F32.BF16 R136, R28.reuse, R16, R136 ;  /* 0x000000101c88723c */ /* 0x040fe20000041888 */
[----:B------:R2:W-:Y:S04]  /*5b90*/  STL [R1+0x14], R4 ;  /* 0x0000140401007387 */ /* 0x0005e80000100800 */
[----:B------:R2:W-:Y:S03]  /*5ba0*/  STL [R1+0x18], R5 ;  /* 0x0000180501007387 */ /* 0x0005e60000100800 */
[C---:B------:R-:W-:Y:S08]  /*5bb0*/  HMMA.16816.F32.BF16 R140, R28.reuse, R18, R140 ;  /* 0x000000121c8c723c */ /* 0x040ff0000004188c */
[C---:B------:R-:W-:Y:S08]  /*5bc0*/  HMMA.16816.F32.BF16 R148, R28.reuse, R12, R148 ;  /* 0x0000000c1c94723c */ /* 0x040ff00000041894 */
[C---:B------:R-:W-:Y:S08]  /*5bd0*/  HMMA.16816.F32.BF16 R152, R28.reuse, R14, R152 ;  /* 0x0000000e1c98723c */ /* 0x040ff00000041898 */
[C---:B------:R-:W-:Y:S08]  /*5be0*/  HMMA.16816.F32.BF16 R168, R28.reuse, R8, R168 ;  /* 0x000000081ca8723c */ /* 0x040ff000000418a8 */
[----:B------:R-:W-:Y:S01]  /*5bf0*/  HMMA.16816.F32.BF16 R164, R28, R10, R164 ;  /* 0x0000000a1ca4723c */ /* 0x000fe200000418a4 */
[----:B------:R-:W-:Y:S07]  /*5c00*/  @P2 BRA `(.L_x_2919) ;  /* 0x00003c8000002947 */ /* 0x000fee0003800000 */
[C---:B--2---:R-:W-:Y:S01]  /*5c10*/  SHF.L.U64.HI R4, R45.reuse, 0x1, R47 ;  /* 0x000000012d047819 */ /* 0x044fe2000001022f */
[----:B------:R-:W-:Y:S01]  /*5c20*/  IMAD.SHL.U32 R6, R45, 0x2, RZ ;  /* 0x000000022d067824 */ /* 0x000fe200078e00ff */
[C---:B------:R-:W-:Y:S01]  /*5c30*/  SHF.L.U64.HI R5, R44.reuse, 0x1, R46 ;  /* 0x000000012c057819 */ /* 0x040fe2000001022e */
[----:B------:R-:W-:Y:S01]  /*5c40*/  IMAD.MOV.U32 R199, RZ, RZ, R196 ;  /* 0x000000ffffc77224 */ /* 0x000fe200078e00c4 */
[----:B------:R-:W-:Y:S01]  /*5c50*/  MOV R200, R3 ;  /* 0x0000000300c87202 */ /* 0x000fe20000000f00 */
[----:B------:R1:W-:Y:S01]  /*5c60*/  STL [R1+0x10], R4 ;  /* 0x0000100401007387 */ /* 0x0003e20000100800 */
[----:B------:R-:W-:Y:S01]  /*5c70*/  MOV R197, R0 ;  /* 0x0000000000c57202 */ /* 0x000fe20000000f00 */
[----:B------:R-:W-:Y:S01]  /*5c80*/  IMAD.MOV.U32 R198, RZ, RZ, R2 ;  /* 0x000000ffffc67224 */ /* 0x000fe200078e0002 */
[----:B------:R-:W-:Y:S01]  /*5c90*/  UIADD3 UR11, UR11, -0x2, URZ ;  /* 0xfffffffe0b0b7890 */ /* 0x000fe2000fffe03f */
[----:B------:R2:W-:Y:S04]  /*5ca0*/  STL [R1+0xc], R6 ;  /* 0x00000c0601007387 */ /* 0x0005e80000100800 */
[----:B------:R2:W-:Y:S01]  /*5cb0*/  STL [R1+0x8], R5 ;  /* 0x0000080501007387 */ /* 0x0005e20000100800 */
[----:B-1----:R-:W-:-:S05]  /*5cc0*/  IMAD.SHL.U32 R4, R44, 0x2, RZ ;  /* 0x000000022c047824 */ /* 0x002fca00078e00ff */
[----:B------:R2:W-:Y:S01]  /*5cd0*/  STL [R1+0x4], R4 ;  /* 0x0000040401007387 */ /* 0x0005e20000100800 */
[----:B------:R-:W-:Y:S05]  /*5ce0*/  BRA `(.L_x_2920) ;  /* 0x0000041000007947 */ /* 0x000fea0003800000 */
.L_x_2922:
[----:B------:R-:W2:Y:S01]  /*5cf0*/  LDL R0, [R1] ;  /* 0x0000000001007983 */ /* 0x000ea20000100800 */
[----:B------:R-:W-:Y:S01]  /*5d00*/  ULEA UR4, UR11, UR9, 0x6 ;  /* 0x000000090b047291 */ /* 0x000fe2000f8e303f */
[----:B------:R-:W-:Y:S02]  /*5d10*/  IMAD.MOV.U32 R251, RZ, RZ, RZ ;  /* 0x000000fffffb7224 */ /* 0x000fe400078e00ff */
[----:B------:R-:W3:Y:S03]  /*5d20*/  LDL R230, [R1+0xc] ;  /* 0x00000c0001e67983 */ /* 0x000ee60000100800 */
        /* <DEDUP_REMOVED lines=32> */
[----:B------:R-:W-:Y:S04]  /*5f30*/  SHFL.IDX PT, R3, R2, 0x2, 0x181f ;  /* 0x00581f0002037f89 */ /* 0x000fe800000e0000 */
[----:B------:R-:W-:Y:S04]  /*5f40*/  SHFL.IDX PT, R196, R0, 0x2, 0x181f ;  /* 0x00581f0000c47f89 */ /* 0x000fe800000e0000 */
        /* <DEDUP_REMOVED lines=9> */
[C-C-:B--2---:R-:W-:Y:S01]  /*5fe0*/  IMAD.X R211, R204.reuse, 0x1, R228.reuse, P2 ;  /* 0x00000001ccd37824 */ /* 0x144fe200010e06e4 */
[----:B------:R2:W-:Y:S02]  /*5ff0*/  LDGSTS.E.BYPASS.LTC128B.128 [R250+0x6100], [R212.64], !P3 ;  /* 0x06100000d4fa7fae */ /* 0x0005e4000d901d4c */
[--C-:B------:R-:W-:Y:S02]  /*6000*/  IMAD.X R207, R204, 0x1, R229.reuse, P5 ;  /* 0x00000001cccf7824 */ /* 0x100fe400028e06e5 */
[----:B------:R4:W-:Y:S04]  /*6010*/  LDGSTS.E.BYPASS.LTC128B.128 [R250+0x4900], [R210.64], !P4 ;  /* 0x04900000d2fa7fae */ /* 0x0009e8000e101d4c */
[----:B------:R2:W-:Y:S01]  /*6020*/  LDGSTS.E.BYPASS.LTC128B.128 [R250+0x6900], [R206.64], !P3 ;  /* 0x06900000cefa7fae */ /* 0x0005e2000d901d4c */
[-C--:B------:R-:W-:Y:S05]  /*6030*/  IADD3 R204, P5, R2, R230.reuse, RZ ;  /* 0x000000e602cc7210 */ /* 0x080fea0007fbe0ff */
[--C-:B---3--:R-:W-:Y:S01]  /*6040*/  IMAD.X R205, R0, 0x1, R228.reuse, P5 ;  /* 0x0000000100cd7824 */ /* 0x108fe200028e06e4 */
[C---:B-1----:R-:W-:Y:S05]  /*6050*/  IADD3 R208, P2, R3.reuse, R230, RZ ;  /* 0x000000e603d07210 */ /* 0x042fea0007f5e0ff */
        /* <DEDUP_REMOVED lines=10> */
.L_x_2920:
[----:B------:R-:W3:Y:S01]  /*6100*/  LDL R58, [R1+0xc] ;  /* 0x00000c00013a7983 */ /* 0x000ee20000100800 */
[----:B------:R-:W-:Y:S04]  /*6110*/  DEPBAR.LE SB0, 0x0 ;  /* 0x000080000000791a */ /* 0x000fe80000000000 */
[----:B------:R-:W-:Y:S01]  /*6120*/  SHF.R.S32.HI R0, RZ, 0x1f, R252 ;  /* 0x0000001fff007819 */ /* 0x000fe200000114fc */
[----:B------:R-:W4:Y:S01]  /*6130*/  LDL R57, [R1+0x10] ;  /* 0x0000100001397983 */ /* 0x000f220000100800 */
[----:B------:R-:W-:Y:S01]  /*6140*/  IMAD.WIDE.U32 R12, R252, c[0x0][0x208], RZ ;  /* 0x00008200fc0c7a25 */ /* 0x000fe200078e00ff */
[----:B------:R-:W-:Y:S01]  /*6150*/  IADD3 R54, R250, 0x100, RZ ;  /* 0x00000100fa367810 */ /* 0x000fe20007ffe0ff */
[----:B------:R-:W-:Y:S02]  /*6160*/  UISETP.GE.AND UP0, UPT, UR11, 0x1, UPT ;  /* 0x000000010b00788c */ /* 0x000fe4000bf06270 */
[----:B------:R-:W-:Y:S01]  /*6170*/  IMAD R0, R0, c[0x0][0x208], RZ ;  /* 0x0000820000007a24 */ /* 0x000fe200078e02ff */
[----:B------:R-:W5:Y:S03]  /*6180*/  LDL R56, [R1+0x4] ;  /* 0x0000040001387983 */ /* 0x000f660000100800 */
[----:B------:R-:W-:Y:S03]  /*6190*/  IMAD R0, R252, c[0x0][0x20c], R0 ;  /* 0x00008300fc007a24 */ /* 0x000fe600078e0200 */
[----:B--2---:R-:W2:Y:S01]  /*61a0*/  LDL R55, [R1+0x8] ;  /* 0x0000080001377983 */ /* 0x004ea20000100800 */
[----:B------:R-:W-:Y:S01]  /*61b0*/  IMAD.IADD R13, R13, 0x1, R0 ;  /* 0x000000010d0d7824 */ /* 0x000fe200078e0200 */
[----:B------:R-:W-:Y:S03]  /*61c0*/  SHF.R.S32.HI R0, RZ, 0x1f, R251 ;  /* 0x0000001fff007819 */ /* 0x000fe600000114fb */
[C---:B------:R-:W-:Y:S01]  /*61d0*/  IMAD.WIDE.U32 R12, R251.reuse, c[0x0][0x218], R12 ;  /* 0x00008600fb0c7a25 */ /* 0x040fe200078e000c */
[----:B------:R-:W-:Y:S03]  /*61e0*/  BAR.SYNC.DEFER_BLOCKING 0x0 ;  /* 0x0000000000007b1d */ /* 0x000fe60000010000 */
[----:B------:R-:W-:Y:S01]  /*61f0*/  IMAD R0, R0, c[0x0][0x218], RZ ;  /* 0x0000860000007a24 */ /* 0x000fe200078e02ff */
[----:B------:R-:W-:Y:S03]  /*6200*/  IADD3 R3, P2, R12, UR22, RZ ;  /* 0x000000160c037c10 */ /* 0x000fe6000ff5e0ff */
[----:B------:R-:W-:Y:S05]  /*6210*/  IMAD R0, R251, c[0x0][0x21c], R0 ;  /* 0x00008700fb007a24 */ /* 0x000fea00078e0200 */
[----:B------:R-:W-:Y:S02]  /*6220*/  IADD3.X R0, R13, UR5, R0, P2, !PT ;  /* 0x000000050d007c10 */ /* 0x000fe400097fe400 */
[C---:B------:R-:W-:Y:S04]  /*6230*/  LEA R2, P2, R3.reuse, c[0x0][0x1f8], 0x1 ;  /* 0x00007e0003027a11 */ /* 0x040fe800078408ff */
[----:B------:R-:W-:Y:S01]  /*6240*/  LEA.HI.X R0, R3, c[0x0][0x1fc], R0, 0x1, P2 ;  /* 0x00007f0003007a11 */ /* 0x000fe200010f0c00 */
[----:B------:R-:W-:Y:S06]  /*6250*/  LDSM.16.M88.4 R64, [R249+0x8100] ;  /* 0x00810000f940783b */ /* 0x000fec0000000200 */
[----:B------:R-:W1:Y:S06]  /*6260*/  LDSM.16.M88.4 R16, [R248+0x4100] ;  /* 0x00410000f810783b */ /* 0x000e6c0000000200 */
[----:B------:R-:W1:Y:S06]  /*6270*/  LDSM.16.M88.4 R60, [R249+0xa100] ;  /* 0x00a10000f93c783b */ /* 0x000e6c0000000200 */
[----:B------:R-:W1:Y:S06]  /*6280*/  LDSM.16.M88.4 R32, [R248+0x4900] ;  /* 0x00490000f820783b */ /* 0x000e6c0000000200 */
[----:B------:R-:W3:Y:S06]  /*6290*/  SHFL.IDX PT, R36, R2, RZ, 0x181f ;  /* 0x00181fff02247589 */ /* 0x000eec00000e0000 */
[----:B------:R-:W-:Y:S06]  /*62a0*/  LDSM.16.M88.4 R48, [R248+0x5100] ;  /* 0x00510000f830783b */ /* 0x000fec0000000200 */
[----:B------:R-:W-:Y:S06]  /*62b0*/  LDSM.16.M88.4 R204, [R248+0x5900] ;  /* 0x00590000f8cc783b */ /* 0x000fec0000000200 */
[----:B------:R-:W-:Y:S01]  /*62c0*/  LDSM.16.M88.4 R208, [R245+0x8100] ;  /* 0x00810000f5d0783b */ /* 0x000fe20000000200 */
[-C--:B-1----:R-:W-:Y:S05]  /*62d0*/  HMMA.16816.F32.BF16 R4, R64, R16.reuse, RZ ;  /* 0x000000104004723c */ /* 0x082fea00000418ff */
[----:B------:R-:W4:Y:S03]  /*62e0*/  SHFL.IDX PT, R37, R0, RZ, 0x181f ;  /* 0x00181fff00257589 */ /* 0x000f2600000e0000 */
[C---:B------:R-:W-:Y:S03]  /*62f0*/  HMMA.16816.F32.BF16 R8, R60.reuse, R16, RZ ;  /* 0x000000103c08723c */ /* 0x040fe600000418ff */
[----:B------:R-:W-:Y:S06]  /*6300*/  SHFL.IDX PT, R52, R2, 0x1, 0x181f ;  /* 0x00381f0002347f89 */ /* 0x000fec00000e0000 */
[----:B------:R-:W-:Y:S01]  /*6310*/  LDSM.16.M88.4 R212, [R247] ;  /* 0x00000000f7d4783b */ /* 0x000fe20000000200 */
[-C--:B------:R-:W-:Y:S05]  /*6320*/  HMMA.16816.F32.BF16 R12, R60, R18.reuse, RZ ;  /* 0x000000123c0c723c */ /* 0x080fea00000418ff */
[----:B------:R-:W-:Y:S03]  /*6330*/  SHFL.IDX PT, R3, R0, 0x1, 0x181f ;  /* 0x00381f0000037f89 */ /* 0x000fe600000e0000 */
[C---:B------:R-:W-:Y:S03]  /*6340*/  HMMA.16816.F32.BF16 R16, R64.reuse, R18, RZ ;  /* 0x000000124010723c */ /* 0x040fe600000418ff */
[----:B------:R-:W-:Y:S05]  /*6350*/  LDSM.16.M88.4 R216, [R245+0xa100] ;  /* 0x00a10000f5d8783b */ /* 0x000fea0000000200 */
[-C--:B------:R-:W-:Y:S01]  /*6360*/  HMMA.16816.F32.BF16 R20, R64, R32.reuse, RZ ;  /* 0x000000204014723c */ /* 0x080fe200000418ff */
[----:B------:R-:W-:Y:S06]  /*6370*/  LDSM.16.M88.4 R220, [R237] ;  /* 0x00000000eddc783b */ /* 0x000fec0000000200 */
[----:B------:R-:W-:Y:S01]  /*6380*/  LDSM.16.M88.4 R224, [R236] ;  /* 0x00000000ece0783b */ /* 0x000fe20000000200 */
[C---:B------:R-:W-:Y:S05]  /*6390*/  HMMA.16816.F32.BF16 R24, R60.reuse, R32, RZ ;  /* 0x000000203c18723c */ /* 0x040fea00000418ff */
[----:B------:R-:W-:Y:S03]  /*63a0*/  LDSM.16.M88.4 R228, [R235] ;  /* 0x00000000ebe4783b */ /* 0x000fe60000000200 */
[-C--:B------:R-:W-:Y:S03]  /*63b0*/  HMMA.16816.F32.BF16 R28, R60, R34.reuse, RZ ;  /* 0x000000223c1c723c */ /* 0x080fe600000418ff */
[----:B------:R-:W1:Y:S05]  /*63c0*/  SHFL.IDX PT, R44, R2, 0x2, 0x181f ;  /* 0x00581f00022c7f89 */ /* 0x000e6a00000e0000 */
[C---:B------:R-:W-:Y:S01]  /*63d0*/  HMMA.16816.F32.BF16 R32, R64.reuse, R34, RZ ;  /* 0x000000224020723c */ /* 0x040fe200000418ff */
[----:B------:R-:W1:Y:S06]  /*63e0*/  SHFL.IDX PT, R40, R0, 0x2, 0x181f ;  /* 0x00581f0000287f89 */ /* 0x000e6c00000e0000 */
[----:B------:R-:W1:Y:S06]  /*63f0*/  SHFL.IDX PT, R2, R2, 0x3, 0x181f ;  /* 0x00781f0002027f89 */ /* 0x000e6c00000e0000 */
[----:B------:R-:W1:Y:S01]  /*6400*/  SHFL.IDX PT, R0, R0, 0x3, 0x181f ;  /* 0x00781f0000007f89 */ /* 0x000e6200000e0000 */
[-C--:B---3--:R-:W-:Y:S05]  /*6410*/  IADD3 R38, P5, R36, R58.reuse, RZ ;  /* 0x0000003a24267210 */ /* 0x088fea0007fbe0ff */
[C-C-:B----4-:R-:W-:Y:S01]  /*6420*/  IMAD.X R39, R37.reuse, 0x1, R57.reuse, P5 ;  /* 0x0000000125277824 */ /* 0x150fe200028e0639 */
[----:B-1----:R-:W-:Y:S04]  /*6430*/  IADD3 R46, P5, R44, R58, RZ ;  /* 0x0000003a2c2e7210 */ /* 0x002fe80007fbe0ff */
[----:B------:R1:W-:Y:S01]  /*6440*/  LDGSTS.E.BYPASS.LTC128B.128 [R54], [R38.64], !P4 ;  /* 0x0000000026367fae */ /* 0x0003e2000e101d4c */
[----:B-----5:R-:W-:Y:S01]  /*6450*/  IADD3 R36, P2, R36, R56, RZ ;  /* 0x0000003824247210 */ /* 0x020fe20007f5e0ff */
[----:B------:R-:W-:Y:S04]  /*6460*/  IMAD.X R47, R40, 0x1, R57, P5 ;  /* 0x00000001282f7824 */ /* 0x000fe800028e0639 */
[----:B--2---:R-:W-:Y:S01]  /*6470*/  IMAD.X R37, R37, 0x1, R55, P2 ;  /* 0x0000000125257824 */ /* 0x004fe200010e0637 */
[C---:B------:R-:W-:Y:S02]  /*6480*/  IADD3 R42, P2, R52.reuse, R58, RZ ;  /* 0x0000003a342a7210 */ /* 0x040fe40007f5e0ff */
[-C--:B------:R-:W-:Y:S02]  /*6490*/  IADD3 R52, P6, R52, R56.reuse, RZ ;  /* 0x0000003834347210 */ /* 0x080fe40007fde0ff */
[----:B------:R1:W-:Y:S01]  /*64a0*/  LDGSTS.E.BYPASS.LTC128B.128 [R54+0x2000], [R36.64], !P3 ;  /* 0x0200000024367fae */ /* 0x0003e2000d901d4c */
[C---:B------:R-:W-:Y:S01]  /*64b0*/  IMAD.X R43, R3.reuse, 0x1, R57, P2 ;  /* 0x00000001032b7824 */ /* 0x040fe200010e0639 */
[----:B------:R-:W-:Y:S01]  /*64c0*/  IADD3 R44, P2, R44, R56, RZ ;  /* 0x000000382c2c7210 */ /* 0x000fe20007f5e0ff */
[--C-:B------:R-:W-:Y:S03]  /*64d0*/  IMAD.X R53, R3, 0x1, R55.reuse, P6 ;  /* 0x0000000103357824 */ /* 0x100fe600030e0637 */
[----:B------:R2:W-:Y:S01]  /*64e0*/  LDGSTS.E.BYPASS.LTC128B.128 [R54+0x800], [R42.64], !P4 ;  /* 0x008000002a367fae */ /* 0x0005e2000e101d4c */
[----:B------:R-:W-:Y:S05]  /*64f0*/  IMAD.X R45, R40, 0x1, R55, P2 ;  /* 0x00000001282d7824 */ /* 0x000fea00010e0637 */
[----:B------:R3:W-:Y:S06]  /*6500*/  LDGSTS.E.BYPASS.LTC128B.128 [R54+0x2800], [R52.64], !P3 ;  /* 0x0280000034367fae */ /* 0x0007ec000d901d4c */
[----:B------:R4:W-:Y:S06]  /*6510*/  LDGSTS.E.BYPASS.LTC128B.128 [R54+0x1000], [R46.64], !P4 ;  /* 0x010000002e367fae */ /* 0x0009ec000e101d4c */
[----:B------:R4:W-:Y:S01]  /*6520*/  LDGSTS.E.BYPASS.LTC128B.128 [R54+0x3000], [R44.64], !P3 ;  /* 0x030000002c367fae */ /* 0x0009e2000d901d4c */
[-C--:B-1----:R-:W-:Y:S08]  /*6530*/  HMMA.16816.F32.BF16 R36, R64, R48.reuse, RZ ;  /* 0x000000304024723c */ /* 0x082ff000000418ff */
[C---:B--2---:R-:W-:Y:S07]  /*6540*/  HMMA.16816.F32.BF16 R40, R60.reuse, R48, RZ ;  /* 0x000000303c28723c */ /* 0x044fee00000418ff */
[----:B------:R-:W-:Y:S05]  /*6550*/  IADD3 R48, P2, R2, R58, RZ ;  /* 0x0000003a02307210 */ /* 0x000fea0007f5e0ff */
[----:B------:R-:W-:Y:S01]  /*6560*/  IMAD.X R49, R0, 0x1, R57, P2 ;  /* 0x0000000100317824 */ /* 0x000fe200010e0639 */
[----:B------:R-:W-:Y:S01]  /*6570*/  IADD3 R2, P2, R2, R56, RZ ;  /* 0x0000003802027210 */ /* 0x000fe20007f5e0ff */
[-C--:B----4-:R-:W-:Y:S03]  /*6580*/  HMMA.16816.F32.BF16 R44, R60, R50.reuse, RZ ;  /* 0x000000323c2c723c */ /* 0x090fe600000418ff */
[----:B------:R1:W-:Y:S01]  /*6590*/  LDGSTS.E.BYPASS.LTC128B.128 [R54+0x1800], [R48.64], !P4 ;  /* 0x0180000030367fae */ /* 0x0003e2000e101d4c */
[----:B------:R-:W-:Y:S01]  /*65a0*/  IMAD.X R3, R0, 0x1, R55, P2 ;  /* 0x0000000100037824 */ /* 0x000fe200010e0637 */
[----:B------:R-:W-:Y:S04]  /*65b0*/  PLOP3.LUT P2, PT, PT, PT, UP0, 0x80, 0x0 ;  /* 0x000000000000781c */ /* 0x000fe80003f4f008 */
[----:B------:R3:W-:Y:S06]  /*65c0*/  LDGSTS.E.BYPASS.LTC128B.128 [R54+0x3800], [R2.64], !P3 ;  /* 0x0380000002367fae */ /* 0x0007ec000d901d4c */
[----:B------:R-:W0:Y:S01]  /*65d0*/  LDGDEPBAR ;  /* 0x00000000000079af */ /* 0x000e220000000000 */
[C---:B-1----:R-:W-:Y:S08]  /*65e0*/  HMMA.16816.F32.BF16 R48, R64.reuse, R50, RZ ;  /* 0x000000324030723c */ /* 0x042ff000000418ff */
[-C--:B---3--:R-:W-:Y:S08]  /*65f0*/  HMMA.16816.F32.BF16 R52, R64, R204.reuse, RZ ;  /* 0x000000cc4034723c */ /* 0x088ff000000418ff */
        /* <DEDUP_REMOVED lines=154> */
.L_x_2921:
[----:B------:R-:W-:Y:S01]  /*6fa0*/  FMNMX.FTZ R201, R8, R198, !PT ;  /* 0x000000c608c97209 */ /* 0x000fe20007810000 */
[----:B------:R-:W0:Y:S01]  /*6fb0*/  LDGDEPBAR ;  /* 0x00000000000079af */ /* 0x000e220000000000 */
[----:B--2---:R-:W-:Y:S02]  /*6fc0*/  FMNMX.FTZ R205, R4, R199, !PT ;  /* 0x000000c704cd7209 */ /* 0x004fe40007810000 */
        /* <DEDUP_REMOVED lines=63> */
[----:B------:R-:W2:Y:S01]  /*73c0*/  SHFL.BFLY PT, R196, R205, 0x2, 0x1f ;  /* 0x0c401f00cdc47f89 */ /* 0x000ea200000e0000 */
[----:B------:R-:W-:Y:S01]  /*73d0*/  ISETP.LT.AND P2, PT, RZ, UR11, PT ;  /* 0x0000000bff007c0c */ /* 0x000fe2000bf41270 */
[----:B------:R-:W-:Y:S01]  /*73e0*/  UIADD3 UR11, UR11, -0x1, URZ ;  /* 0xffffffff0b0b7890 */ /* 0x000fe2000fffe03f */
[----:B------:R-:W-:Y:S02]  /*73f0*/  FMNMX.FTZ R0, R62, R0, !PT ;  /* 0x000000003e007209 */ /* 0x000fe40007810000 */
[----:B-1----:R-:W-:Y:S02]  /*7400*/  FMNMX.FTZ R2, R201, R2, !PT ;  /* 0x00000002c9027209 */ /* 0x002fe40007810000 */
[----:B------:R-:W-:Y:S01]  /*7410*/  FMNMX.FTZ R0, R63, R0, !PT ;  /* 0x000000003f007209 */ /* 0x000fe20007810000 */
[----:B------:R-:W1:Y:S02]  /*7420*/  SHFL.BFLY PT, R3, R204, 0x2, 0x1f ;  /* 0x0c401f00cc037f89 */ /* 0x000e6400000e0000 */
[C---:B------:R-:W-:Y:S02]  /*7430*/  FADD.FTZ R198, -R2.reuse, R198 ;  /* 0x000000c602c67221 */ /* 0x040fe40000010100 */
[----:B------:R-:W-:Y:S02]  /*7440*/  FMUL.FTZ R219, R2, c[0x0][0x2d0] ;  /* 0x0000b40002db7a20 */ /* 0x000fe40000410000 */
[----:B------:R-:W-:Y:S02]  /*7450*/  FMUL.FTZ R198, R198, c[0x0][0x2d0] ;  /* 0x0000b400c6c67a20 */ /* 0x000fe40000410000 */
[----:B------:R-:W3:Y:S01]  /*7460*/  SHFL.BFLY PT, R201, R0, 0x2, 0x1f ;  /* 0x0c401f0000c97f89 */ /* 0x000ee200000e0000 */
[--C-:B------:R-:W-:Y:S02]  /*7470*/  FFMA.FTZ R229, R8, c[0x0][0x2d0], -R219.reuse ;  /* 0x0000b40008e57a23 */ /* 0x100fe400000108db */
[--C-:B------:R-:W-:Y:S01]  /*7480*/  FFMA.FTZ R226, R9, c[0x0][0x2d0], -R219.reuse ;  /* 0x0000b40009e27a23 */ /* 0x100fe200000108db */
[----:B------:R-:W4:Y:S01]  /*7490*/  MUFU.EX2 R198, R198 ;  /* 0x000000c600c67308 */ /* 0x000f220000000800 */
[--C-:B------:R-:W-:Y:S02]  /*74a0*/  FFMA.FTZ R213, R12, c[0x0][0x2d0], -R219.reuse ;  /* 0x0000b4000cd57a23 */ /* 0x100fe400000108db */
[--C-:B------:R-:W-:Y:S01]  /*74b0*/  FFMA.FTZ R212, R13, c[0x0][0x2d0], -R219.reuse ;  /* 0x0000b4000dd47a23 */ /* 0x100fe200000108db */
[----:B--2---:R-:W-:Y:S01]  /*74c0*/  FMNMX.FTZ R205, R205, R196, !PT ;  /* 0x000000c4cdcd7209 */ /* 0x004fe20007810000 */
[--C-:B------:R-:W-:Y:S02]  /*74d0*/  FFMA.FTZ R221, R24, c[0x0][0x2d0], -R219.reuse ;  /* 0x0000b40018dd7a23 */ /* 0x100fe400000108db */
[----:B------:R-:W-:Y:S02]  /*74e0*/  FFMA.FTZ R219, R25, c[0x0][0x2d0], -R219 ;  /* 0x0000b40019db7a23 */ /* 0x000fe400000108db */
[----:B------:R-:W2:Y:S01]  /*74f0*/  SHFL.BFLY PT, R196, R205, 0x1, 0x1f ;  /* 0x0c201f00cdc47f89 */ /* 0x000ea200000e0000 */
[----:B------:R-:W-:Y:S01]  /*7500*/  MUFU.EX2 R229, R229 ;  /* 0x000000e500e57308 */ /* 0x000fe20000000800 */
[----:B-1----:R-:W-:Y:S06]  /*7510*/  FMNMX.FTZ R204, R204, R3, !PT ;  /* 0x00000003cccc7209 */ /* 0x002fec0007810000 */
[----:B------:R-:W1:Y:S01]  /*7520*/  SHFL.BFLY PT, R3, R204, 0x1, 0x1f ;  /* 0x0c201f00cc037f89 */ /* 0x000e6200000e0000 */
[----:B---3--:R-:W-:Y:S02]  /*7530*/  FMNMX.FTZ R201, R0, R201, !PT ;  /* 0x000000c900c97209 */ /* 0x008fe40007810000 */
[----:B------:R-:W3:Y:S01]  /*7540*/  MUFU.EX2 R226, R226 ;  /* 0x000000e200e27308 */ /* 0x000ee20000000800 */
[C---:B----4-:R-:W-:Y:S04]  /*7550*/  FMUL.FTZ R8, R198.reuse, R188 ;  /* 0x000000bcc6087220 */ /* 0x050fe80000410000 */
[----:B------:R-:W4:Y:S01]  /*7560*/  SHFL.BFLY PT, R0, R201, 0x1, 0x1f ;  /* 0x0c201f00c9007f89 */ /* 0x000f2200000e0000 */
[C---:B------:R-:W-:Y:S02]  /*7570*/  FMUL.FTZ R9, R198.reuse, R189 ;  /* 0x000000bdc6097220 */ /* 0x040fe40000410000 */
[C---:B------:R-:W-:Y:S02]  /*7580*/  FMUL.FTZ R12, R198.reuse, R184 ;  /* 0x000000b8c60c7220 */ /* 0x040fe40000410000 */
[C---:B------:R-:W-:Y:S01]  /*7590*/  FMUL.FTZ R13, R198.reuse, R185 ;  /* 0x000000b9c60d7220 */ /* 0x040fe20000410000 */
[----:B------:R-:W-:Y:S01]  /*75a0*/  MUFU.EX2 R213, R213 ;  /* 0x000000d500d57308 */ /* 0x000fe20000000800 */
[C---:B------:R-:W-:Y:S01]  /*75b0*/  FMUL.FTZ R72, R198.reuse, R72 ;  /* 0x00000048c6487220 */ /* 0x040fe20000410000 */
[----:B--2---:R-:W-:Y:S01]  /*75c0*/  FMNMX.FTZ R196, R205, R196, !PT ;  /* 0x000000c4cdc47209 */ /* 0x004fe20007810000 */
[C---:B------:R-:W-:Y:S02]  /*75d0*/  FMUL.FTZ R73, R198.reuse, R73 ;  /* 0x00000049c6497220 */ /* 0x040fe40000410000 */
[----:B------:R-:W-:Y:S02]  /*75e0*/  FMUL.FTZ R76, R198, R76 ;  /* 0x0000004cc64c7220 */ /* 0x000fe40000410000 */
[C---:B------:R-:W-:Y:S02]  /*75f0*/  FADD.FTZ R199, -R196.reuse, R199 ;  /* 0x000000c7c4c77221 */ /* 0x040fe40000010100 */
[----:B------:R-:W-:Y:S01]  /*7600*/  FMUL.FTZ R216, R196, c[0x0][0x2d0] ;  /* 0x0000b400c4d87a20 */ /* 0x000fe20000410000 */
[----:B-1----:R-:W-:Y:S01]  /*7610*/  FMNMX.FTZ R3, R204, R3, !PT ;  /* 0x00000003cc037209 */ /* 0x002fe20007810000 */
[----:B------:R-:W-:Y:S01]  /*7620*/  FMUL.FTZ R199, R199, c[0x0][0x2d0] ;  /* 0x0000b400c7c77a20 */ /* 0x000fe20000410000 */
[----:B------:R-:W1:Y:S01]  /*7630*/  LDSM.16.MT88.4 R204, [R246+0x100] ;  /* 0x00010000f6cc783b */ /* 0x000e620000004200 */
[----:B------:R-:W-:Y:S01]  /*7640*/  FFMA.FTZ R210, R16, c[0x0][0x2d0], -R216 ;  /* 0x0000b40010d27a23 */ /* 0x000fe200000108d8 */
[----:B------:R-:W-:Y:S01]  /*7650*/  MUFU.EX2 R212, R212 ;  /* 0x000000d400d47308 */ /* 0x000fe20000000800 */
[C---:B------:R-:W-:Y:S01]  /*7660*/  FADD.FTZ R200, -R3.reuse, R200 ;  /* 0x000000c803c87221 */ /* 0x040fe20000010100 */
[----:B---3--:R-:W-:Y:S01]  /*7670*/  F2FP.BF16.PACK_AB R188, R226, R229 ;  /* 0x000000e5e2bc723e */ /* 0x008fe200000010ff */
[----:B------:R-:W-:Y:S01]  /*7680*/  FMUL.FTZ R218, R3, c[0x0][0x2d0] ;  /* 0x0000b40003da7a20 */ /* 0x000fe20000410000 */
[----:B----4-:R-:W-:Y:S01]  /*7690*/  FMNMX.FTZ R0, R0, R201, !PT ;  /* 0x000000c900007209 */ /* 0x010fe20007810000 */
[----:B------:R-:W-:Y:S02]  /*76a0*/  FMUL.FTZ R200, R200, c[0x0][0x2d0] ;  /* 0x0000b400c8c87a20 */ /* 0x000fe40000410000 */
[----:B------:R-:W-:Y:S02]  /*76b0*/  FFMA.FTZ R208, R17, c[0x0][0x2d0], -R216 ;  /* 0x0000b40011d07a23 */ /* 0x000fe400000108d8 */
[--C-:B------:R-:W-:Y:S01]  /*76c0*/  FFMA.FTZ R209, R18, c[0x0][0x2d0], -R218.reuse ;  /* 0x0000b40012d17a23 */ /* 0x100fe200000108da */
[----:B------:R-:W2:Y:S01]  /*76d0*/  MUFU.EX2 R199, R199 ;  /* 0x000000c700c77308 */ /* 0x000ea20000000800 */
[----:B------:R-:W-:Y:S02]  /*76e0*/  FFMA.FTZ R211, R19, c[0x0][0x2d0], -R218 ;  /* 0x0000b40013d37a23 */ /* 0x000fe400000108da */
[--C-:B------:R-:W-:Y:S02]  /*76f0*/  FFMA.FTZ R224, R4, c[0x0][0x2d0], -R216.reuse ;  /* 0x0000b40004e07a23 */ /* 0x100fe400000108d8 */
[----:B------:R-:W-:Y:S02]  /*7700*/  FFMA.FTZ R225, R5, c[0x0][0x2d0], -R216 ;  /* 0x0000b40005e17a23 */ /* 0x000fe400000108d8 */
[--C-:B------:R-:W-:Y:S02]  /*7710*/  FFMA.FTZ R227, R6, c[0x0][0x2d0], -R218.reuse ;  /* 0x0000b40006e37a23 */ /* 0x100fe400000108da */
[----:B------:R-:W-:Y:S01]  /*7720*/  FFMA.FTZ R223, R7, c[0x0][0x2d0], -R218 ;  /* 0x0000b40007df7a23 */ /* 0x000fe200000108da */
[----:B------:R-:W3:Y:S01]  /*7730*/  MUFU.EX2 R200, R200 ;  /* 0x000000c800c87308 */ /* 0x000ee20000000800 */
[C---:B------:R-:W-:Y:S02]  /*7740*/  FMUL.FTZ R231, R0.reuse, c[0x0][0x2d0] ;  /* 0x0000b40000e77a20 */ /* 0x040fe40000410000 */
[----:B------:R-:W-:Y:S02]  /*7750*/  FADD.FTZ R197, -R0, R197 ;  /* 0x000000c500c57221 */ /* 0x000fe40000010100 */
[--C-:B------:R-:W-:Y:S02]  /*7760*/  FFMA.FTZ R230, R10, c[0x0][0x2d0], -R231.reuse ;  /* 0x0000b4000ae67a23 */ /* 0x100fe400000108e7 */
[----:B------:R-:W-:Y:S02]  /*7770*/  FMUL.FTZ R197, R197, c[0x0][0x2d0] ;  /* 0x0000b400c5c57a20 */ /* 0x000fe40000410000 */
[--C-:B------:R-:W-:Y:S01]  /*7780*/  FFMA.FTZ R228, R11, c[0x0][0x2d0], -R231.reuse ;  /* 0x0000b4000be47a23 */ /* 0x100fe200000108e7 */
[----:B------:R-:W-:Y:S01]  /*7790*/  MUFU.EX2 R223, R223 ;  /* 0x000000df00df7308 */ /* 0x000fe20000000800 */
[--C-:B------:R-:W-:Y:S02]  /*77a0*/  FFMA.FTZ R214, R14, c[0x0][0x2d0], -R231.reuse ;  /* 0x0000b4000ed67a23 */ /* 0x100fe400000108e7 */
[--C-:B------:R-:W-:Y:S02]  /*77b0*/  FFMA.FTZ R201, R15, c[0x0][0x2d0], -R231.reuse ;  /* 0x0000b4000fc97a23 */ /* 0x100fe400000108e7 */
[C---:B--2---:R-:W-:Y:S02]  /*77c0*/  FMUL.FTZ R16, R199.reuse, R180 ;  /* 0x000000b4c7107220 */ /* 0x044fe40000410000 */
[C---:B------:R-:W-:Y:S02]  /*77d0*/  FMUL.FTZ R17, R199.reuse, R181 ;  /* 0x000000b5c7117220 */ /* 0x040fe40000410000 */
[C---:B------:R-:W-:Y:S01]  /*77e0*/  FMUL.FTZ R4, R199.reuse, R192 ;  /* 0x000000c0c7047220 */ /* 0x040fe20000410000 */
[----:B------:R-:W-:Y:S01]  /*77f0*/  MUFU.EX2 R224, R224 ;  /* 0x000000e000e07308 */ /* 0x000fe20000000800 */
[C---:B------:R-:W-:Y:S02]  /*7800*/  FMUL.FTZ R5, R199.reuse, R193 ;  /* 0x000000c1c7057220 */ /* 0x040fe40000410000 */
[C---:B------:R-:W-:Y:S02]  /*7810*/  FMUL.FTZ R68, R199.reuse, R68 ;  /* 0x00000044c7447220 */ /* 0x040fe40000410000 */
[C---:B---3--:R-:W-:Y:S02]  /*7820*/  FMUL.FTZ R18, R200.reuse, R182 ;  /* 0x000000b6c8127220 */ /* 0x048fe40000410000 */
[C---:B------:R-:W-:Y:S02]  /*7830*/  FMUL.FTZ R19, R200.reuse, R183 ;  /* 0x000000b7c8137220 */ /* 0x040fe40000410000 */
[----:B------:R-:W2:Y:S01]  /*7840*/  LDSM.16.MT88.4 R180, [R240+0x100] ;  /* 0x00010000f0b4783b */ /* 0x000ea20000004200 */
[----:B------:R-:W3:Y:S01]  /*7850*/  MUFU.EX2 R225, R225 ;  /* 0x000000e100e17308 */ /* 0x000ee20000000800 */
[C---:B------:R-:W-:Y:S02]  /*7860*/  FMUL.FTZ R6, R200.reuse, R194 ;  /* 0x000000c2c8067220 */ /* 0x040fe40000410000 */
[C---:B------:R-:W-:Y:S02]  /*7870*/  FMUL.FTZ R7, R200.reuse, R195 ;  /* 0x000000c3c8077220 */ /* 0x040fe40000410000 */
[C---:B------:R-:W-:Y:S02]  /*7880*/  FMUL.FTZ R69, R199.reuse, R69 ;  /* 0x00000045c7457220 */ /* 0x040fe40000410000 */
[C---:B------:R-:W-:Y:S02]  /*7890*/  FMUL.FTZ R70, R200.reuse, R70 ;  /* 0x00000046c8467220 */ /* 0x040fe40000410000 */
[----:B------:R-:W-:Y:S01]  /*78a0*/  FMUL.FTZ R71, R200, R71 ;  /* 0x00000047c8477220 */ /* 0x000fe20000410000 */
[----:B------:R-:W-:Y:S01]  /*78b0*/  MUFU.EX2 R210, R210 ;  /* 0x000000d200d27308 */ /* 0x000fe20000000800 */
[----:B------:R-:W-:Y:S02]  /*78c0*/  FMUL.FTZ R77, R198, R77 ;  /* 0x0000004dc64d7220 */ /* 0x000fe40000410000 */
[C---:B------:R-:W-:Y:S02]  /*78d0*/  FMUL.FTZ R80, R199.reuse, R80 ;  /* 0x00000050c7507220 */ /* 0x040fe40000410000 */
[C---:B------:R-:W-:Y:S02]  /*78e0*/  FMUL.FTZ R81, R199.reuse, R81 ;  /* 0x00000051c7517220 */ /* 0x040fe40000410000 */
[C---:B------:R-:W-:Y:S02]  /*78f0*/  FMUL.FTZ R82, R200.reuse, R82 ;  /* 0x00000052c8527220 */ /* 0x040fe40000410000 */
[C---:B------:R-:W-:Y:S01]  /*7900*/  FMUL.FTZ R83, R200.reuse, R83 ;  /* 0x00000053c8537220 */ /* 0x040fe20000410000 */
[----:B------:R-:W4:Y:S01]  /*7910*/  MUFU.EX2 R208, R208 ;  /* 0x000000d000d07308 */ /* 0x000f220000000800 */
[C---:B------:R-:W-:Y:S02]  /*7920*/  FMUL.FTZ R84, R199.reuse, R84 ;  /* 0x00000054c7547220 */ /* 0x040fe40000410000 */
[----:B------:R-:W-:Y:S01]  /*7930*/  FMUL.FTZ R85, R199, R85 ;  /* 0x00000055c7557220 */ /* 0x000fe20000410000 */
[----:B---3--:R-:W-:Y:S01]  /*7940*/  F2FP.BF16.PACK_AB R192, R225, R224 ;  /* 0x000000e0e1c0723e */ /* 0x008fe200000010ff */
[C---:B------:R-:W-:Y:S02]  /*7950*/  FMUL.FTZ R86, R200.reuse, R86 ;  /* 0x00000056c8567220 */ /* 0x040fe40000410000 */
[----:B------:R-:W-:Y:S02]  /*7960*/  FMUL.FTZ R87, R200, R87 ;  /* 0x00000057c8577220 */ /* 0x000fe40000410000 */
[C---:B------:R-:W-:Y:S01]  /*7970*/  FMUL.FTZ R88, R198.reuse, R88 ;  /* 0x00000058c6587220 */ /* 0x040fe20000410000 */
[----:B------:R-:W3:Y:S01]  /*7980*/  MUFU.EX2 R227, R227 ;  /* 0x000000e300e37308 */ /* 0x000ee20000000800 */
[C---:B------:R-:W-:Y:S02]  /*7990*/  FMUL.FTZ R89, R198.reuse, R89 ;  /* 0x00000059c6597220 */ /* 0x040fe40000410000 */
[C---:B------:R-:W-:Y:S02]  /*79a0*/  FMUL.FTZ R92, R198.reuse, R92 ;  /* 0x0000005cc65c7220 */ /* 0x040fe40000410000 */
[----:B------:R-:W-:Y:S02]  /*79b0*/  FMUL.FTZ R93, R198, R93 ;  /* 0x0000005dc65d7220 */ /* 0x000fe40000410000 */
[C---:B------:R-:W-:Y:S02]  /*79c0*/  FMUL.FTZ R96, R199.reuse, R96 ;  /* 0x00000060c7607220 */ /* 0x040fe40000410000 */
[C---:B------:R-:W-:Y:S01]  /*79d0*/  FMUL.FTZ R97, R199.reuse, R97 ;  /* 0x00000061c7617220 */ /* 0x040fe20000410000 */
[----:B------:R-:W-:Y:S01]  /*79e0*/  MUFU.EX2 R209, R209 ;  /* 0x000000d100d17308 */ /* 0x000fe20000000800 */
[C---:B------:R-:W-:Y:S02]  /*79f0*/  FMUL.FTZ R98, R200.reuse, R98 ;  /* 0x00000062c8627220 */ /* 0x040fe40000410000 */
[----:B------:R-:W-:Y:S01]  /*7a00*/  FMUL.FTZ R99, R200, R99 ;  /* 0x00000063c8637220 */ /* 0x000fe20000410000 */
[----:B----4-:R-:W-:Y:S01]  /*7a10*/  F2FP.BF16.PACK_AB R194, R208, R210 ;  /* 0x000000d2d0c2723e */ /* 0x010fe200000010ff */
[C---:B------:R-:W-:Y:S02]  /*7a20*/  FMUL.FTZ R100, R199.reuse, R100 ;  /* 0x00000064c7647220 */ /* 0x040fe40000410000 */
[----:B------:R-:W-:Y:S02]  /*7a30*/  FMUL.FTZ R101, R199, R101 ;  /* 0x00000065c7657220 */ /* 0x000fe40000410000 */
[C---:B------:R-:W-:Y:S01]  /*7a40*/  FMUL.FTZ R102, R200.reuse, R102 ;  /* 0x00000066c8667220 */ /* 0x040fe20000410000 */
[----:B------:R-:W4:Y:S01]  /*7a50*/  MUFU.EX2 R211, R211 ;  /* 0x000000d300d37308 */ /* 0x000f220000000800 */
[----:B------:R-:W-:Y:S02]  /*7a60*/  FMUL.FTZ R103, R200, R103 ;  /* 0x00000067c8677220 */ /* 0x000fe40000410000 */
[C---:B------:R-:W-:Y:S01]  /*7a70*/  FMUL.FTZ R104, R198.reuse, R104 ;  /* 0x00000068c6687220 */ /* 0x040fe20000410000 */
[----:B---3--:R-:W-:Y:S01]  /*7a80*/  F2FP.BF16.PACK_AB R193, R223, R227 ;  /* 0x000000e3dfc1723e */ /* 0x008fe200000010ff */
[C---:B------:R-:W-:Y:S02]  /*7a90*/  FMUL.FTZ R105, R198.reuse, R105 ;  /* 0x00000069c6697220 */ /* 0x040fe40000410000 */
[C---:B------:R-:W-:Y:S02]  /*7aa0*/  FMUL.FTZ R108, R198.reuse, R108 ;  /* 0x0000006cc66c7220 */ /* 0x040fe40000410000 */
[----:B------:R-:W-:Y:S01]  /*7ab0*/  FMUL.FTZ R109, R198, R109 ;  /* 0x0000006dc66d7220 */ /* 0x000fe20000410000 */
[----:B------:R-:W3:Y:S01]  /*7ac0*/  MUFU.EX2 R197, R197 ;  /* 0x000000c500c57308 */ /* 0x000ee20000000800 */
        /* <DEDUP_REMOVED lines=8> */
[----:B----4-:R-:W-:Y:S01]  /*7b50*/  F2FP.BF16.PACK_AB R195, R211, R209 ;  /* 0x000000d1d3c3723e */ /* 0x010fe200000010ff */
[----:B------:R-:W-:Y:S02]  /*7b60*/  FMUL.FTZ R119, R200, R119 ;  /* 0x00000077c8777220 */ /* 0x000fe40000410000 */
[C---:B------:R-:W-:Y:S02]  /*7b70*/  FMUL.FTZ R120, R198.reuse, R120 ;  /* 0x00000078c6787220 */ /* 0x040fe40000410000 */
[----:B------:R-:W-:Y:S01]  /*7b80*/  FMUL.FTZ R121, R198, R121 ;  /* 0x00000079c6797220 */ /* 0x000fe20000410000 */
[----:B------:R-:W4:Y:S01]  /*7b90*/  MUFU.EX2 R228, R228 ;  /* 0x000000e400e47308 */ /* 0x000f220000000800 */
[-C--:B-1----:R-:W-:Y:S05]  /*7ba0*/  HMMA.16816.F32.BF16 R4, R192, R204.reuse, R4 ;  /* 0x000000ccc004723c */ /* 0x082fea0000041804 */
[C---:B---3--:R-:W-:Y:S01]  /*7bb0*/  FMUL.FTZ R10, R197.reuse, R190 ;  /* 0x000000bec50a7220 */ /* 0x048fe20000410000 */
[----:B------:R-:W-:Y:S01]  /*7bc0*/  F2FP.BF16.PACK_AB R190, R212, R213 ;  /* 0x000000d5d4be723e */ /* 0x000fe200000010ff */
[C---:B------:R-:W-:Y:S02]  /*7bd0*/  FMUL.FTZ R11, R197.reuse, R191 ;  /* 0x000000bfc50b7220 */ /* 0x040fe40000410000 */
[----:B------:R-:W-:Y:S03]  /*7be0*/  MUFU.EX2 R214, R214 ;  /* 0x000000d600d67308 */ /* 0x000fe60000000800 */
[C---:B------:R-:W-:Y:S02]  /*7bf0*/  FMUL.FTZ R14, R197.reuse, R186 ;  /* 0x000000bac50e7220 */ /* 0x040fe40000410000 */
[C---:B------:R-:W-:Y:S02]  /*7c00*/  FMUL.FTZ R15, R197.reuse, R187 ;  /* 0x000000bbc50f7220 */ /* 0x040fe40000410000 */
[C---:B------:R-:W-:Y:S02]  /*7c10*/  FMUL.FTZ R74, R197.reuse, R74 ;  /* 0x0000004ac54a7220 */ /* 0x040fe40000410000 */
[C---:B------:R-:W-:Y:S01]  /*7c20*/  FMUL.FTZ R75, R197.reuse, R75 ;  /* 0x0000004bc54b7220 */ /* 0x040fe20000410000 */
[----:B------:R-:W1:Y:S01]  /*7c30*/  MUFU.EX2 R201, R201 ;  /* 0x000000c900c97308 */ /* 0x000e620000000800 */
[C---:B------:R-:W-:Y:S02]  /*7c40*/  FMUL.FTZ R78, R197.reuse, R78 ;  /* 0x0000004ec54e7220 */ /* 0x040fe40000410000 */
[C---:B------:R-:W-:Y:S01]  /*7c50*/  FMUL.FTZ R79, R197.reuse, R79 ;  /* 0x0000004fc54f7220 */ /* 0x040fe20000410000 */
[----:B----4-:R-:W-:Y:S01]  /*7c60*/  F2FP.BF16.PACK_AB R189, R228, R230 ;  /* 0x000000e6e4bd723e */ /* 0x010fe200000010ff */
        /* <DEDUP_REMOVED lines=14> */
[----:B------:R-:W-:Y:S02]  /*7d50*/  FMUL.FTZ R125, R198, R125 ;  /* 0x0000007dc67d7220 */ /* 0x000fe40000410000 */
[C---:B------:R-:W-:Y:S02]  /*7d60*/  FMUL.FTZ R126, R197.reuse, R126 ;  /* 0x0000007ec57e7220 */ /* 0x040fe40000410000 */
[C---:B------:R-:W-:Y:S04]  /*7d70*/  HMMA.16816.F32.BF16 R8, R188.reuse, R204, R8 ;  /* 0x000000ccbc08723c */ /* 0x040fe80000041808 */
[----:B------:R-:W-:Y:S02]  /*7d80*/  FMUL.FTZ R127, R197, R127 ;  /* 0x0000007fc57f7220 */ /* 0x000fe40000410000 */
[C---:B------:R-:W-:Y:S02]  /*7d90*/  FMUL.FTZ R128, R199.reuse, R128 ;  /* 0x00000080c7807220 */ /* 0x040fe40000410000 */
[-C--:B------:R-:W-:Y:S04]  /*7da0*/  HMMA.16816.F32.BF16 R12, R188, R206.reuse, R12 ;  /* 0x000000cebc0c723c */ /* 0x080fe8000004180c */
[C---:B------:R-:W-:Y:S02]  /*7db0*/  FMUL.FTZ R129, R199.reuse, R129 ;  /* 0x00000081c7817220 */ /* 0x040fe40000410000 */
[C---:B------:R-:W-:Y:S02]  /*7dc0*/  FMUL.FTZ R130, R200.reuse, R130 ;  /* 0x00000082c8827220 */ /* 0x040fe40000410000 */
[C---:B------:R-:W-:Y:S04]  /*7dd0*/  HMMA.16816.F32.BF16 R16, R192.reuse, R206, R16 ;  /* 0x000000cec010723c */ /* 0x040fe80000041810 */
[C---:B------:R-:W-:Y:S02]  /*7de0*/  FMUL.FTZ R131, R200.reuse, R131 ;  /* 0x00000083c8837220 */ /* 0x040fe40000410000 */
[C---:B------:R-:W-:Y:S02]  /*7df0*/  FMUL.FTZ R132, R199.reuse, R132 ;  /* 0x00000084c7847220 */ /* 0x040fe40000410000 */
[-C--:B--2---:R-:W-:Y:S04]  /*7e00*/  HMMA.16816.F32.BF16 R68, R192, R180.reuse, R68 ;  /* 0x000000b4c044723c */ /* 0x084fe80000041844 */
        /* <DEDUP_REMOVED lines=14> */
[----:B------:R-:W-:Y:S02]  /*7ef0*/  FMUL.FTZ R143, R197, R143 ;  /* 0x0000008fc58f7220 */ /* 0x000fe40000410000 */
[C---:B------:R-:W-:Y:S02]  /*7f00*/  FMUL.FTZ R144, R199.reuse, R144 ;  /* 0x00000090c7907220 */ /* 0x040fe40000410000 */
[C---:B------:R-:W-:Y:S02]  /*7f10*/  FMUL.FTZ R145, R199.reuse, R145 ;  /* 0x00000091c7917220 */ /* 0x040fe40000410000 */
[C---:B------:R-:W-:Y:S02]  /*7f20*/  FMUL.FTZ R146, R200.reuse, R146 ;  /* 0x00000092c8927220 */ /* 0x040fe40000410000 */
[----:B------:R-:W-:Y:S02]  /*7f30*/  FMUL.FTZ R147, R200, R147 ;  /* 0x00000093c8937220 */ /* 0x000fe40000410000 */
[--C-:B------:R-:W-:Y:S02]  /*7f40*/  FFMA.FTZ R204, R20, c[0x0][0x2d0], -R216.reuse ;  /* 0x0000b40014cc7a23 */ /* 0x100fe400000108d8 */
[----:B------:R-:W-:Y:S02]  /*7f50*/  FMUL.FTZ R20, R199, R176 ;  /* 0x000000b0c7147220 */ /* 0x000fe40000410000 */
[----:B------:R-:W-:Y:S02]  /*7f60*/  FFMA.FTZ R205, R21, c[0x0][0x2d0], -R216 ;  /* 0x0000b40015cd7a23 */ /* 0x000fe400000108d8 */
[----:B------:R-:W-:Y:S01]  /*7f70*/  FMUL.FTZ R21, R199, R177 ;  /* 0x000000b1c7157220 */ /* 0x000fe20000410000 */
[----:B------:R-:W-:Y:S01]  /*7f80*/  MUFU.EX2 R204, R204 ;  /* 0x000000cc00cc7308 */ /* 0x000fe20000000800 */
[--C-:B------:R-:W-:Y:S02]  /*7f90*/  FFMA.FTZ R206, R22, c[0x0][0x2d0], -R218.reuse ;  /* 0x0000b40016ce7a23 */ /* 0x100fe400000108da */
[C---:B------:R-:W-:Y:S02]  /*7fa0*/  FMUL.FTZ R22, R200.reuse, R178 ;  /* 0x000000b2c8167220 */ /* 0x040fe40000410000 */
[----:B------:R-:W-:Y:S02]  /*7fb0*/  FFMA.FTZ R207, R23, c[0x0][0x2d0], -R218 ;  /* 0x0000b40017cf7a23 */ /* 0x000fe400000108da */
[----:B------:R-:W-:Y:S02]  /*7fc0*/  FMUL.FTZ R23, R200, R179 ;  /* 0x000000b3c8177220 */ /* 0x000fe40000410000 */
[----:B------:R-:W-:Y:S01]  /*7fd0*/  LDSM.16.MT88.4 R176, [R238+0x2100] ;  /* 0x00210000eeb0783b */ /* 0x000fe20000004200 */
[-C--:B-1----:R-:W-:Y:S01]  /*7fe0*/  HMMA.16816.F32.BF16 R84, R192, R180.reuse, R84 ;  /* 0x000000b4c054723c */ /* 0x082fe20000041854 */
        /* <DEDUP_REMOVED lines=8> */
[-C--:B------:R-:W-:Y:S04]  /*8070*/  HMMA.16816.F32.BF16 R92, R188, R182.reuse, R92 ;  /* 0x000000b6bc5c723c */ /* 0x080fe8000004185c */
[C---:B------:R-:W-:Y:S01]  /*8080*/  FMUL.FTZ R157, R199.reuse, R157 ;  /* 0x0000009dc79d7220 */ /* 0x040fe20000410000 */
[----:B------:R-:W-:Y:S01]  /*8090*/  MUFU.EX2 R207, R207 ;  /* 0x000000cf00cf7308 */ /* 0x000fe20000000800 */
[C---:B------:R-:W-:Y:S02]  /*80a0*/  FMUL.FTZ R158, R200.reuse, R158 ;  /* 0x0000009ec89e7220 */ /* 0x040fe40000410000 */
[C---:B------:R-:W-:Y:S01]  /*80b0*/  HMMA.16816.F32.BF16 R96, R192.reuse, R182, R96 ;  /* 0x000000b6c060723c */ /* 0x040fe20000041860 */
[----:B------:R-:W1:Y:S03]  /*80c0*/  LDSM.16.MT88.4 R180, [R238+0x100] ;  /* 0x00010000eeb4783b */ /* 0x000e660000004200 */
[----:B------:R-:W-:Y:S02]  /*80d0*/  FMUL.FTZ R159, R200, R159 ;  /* 0x0000009fc89f7220 */ /* 0x000fe40000410000 */
[C---:B------:R-:W-:Y:S02]  /*80e0*/  FMUL.FTZ R24, R199.reuse, R172 ;  /* 0x000000acc7187220 */ /* 0x040fe40000410000 */
[----:B------:R-:W-:Y:S04]  /*80f0*/  FMUL.FTZ R25, R199, R173 ;  /* 0x000000adc7197220 */ /* 0x000fe80000410000 */
[C---:B------:R-:W-:Y:S02]  /*8100*/  FMUL.FTZ R150, R197.reuse, R150 ;  /* 0x00000096c5967220 */ /* 0x040fe40000410000 */
[C---:B------:R-:W-:Y:S02]  /*8110*/  FMUL.FTZ R151, R197.reuse, R151 ;  /* 0x00000097c5977220 */ /* 0x040fe40000410000 */
[C---:B------:R-:W-:Y:S02]  /*8120*/  FMUL.FTZ R154, R197.reuse, R154 ;  /* 0x0000009ac59a7220 */ /* 0x040fe40000410000 */
[----:B------:R-:W-:Y:S02]  /*8130*/  FMUL.FTZ R155, R197, R155 ;  /* 0x0000009bc59b7220 */ /* 0x000fe40000410000 */
[--C-:B------:R-:W-:Y:S02]  /*8140*/  FFMA.FTZ R220, R26, c[0x0][0x2d0], -R231.reuse ;  /* 0x0000b4001adc7a23 */ /* 0x100fe400000108e7 */
[C---:B------:R-:W-:Y:S02]  /*8150*/  FMUL.FTZ R26, R200.reuse, R174 ;  /* 0x000000aec81a7220 */ /* 0x040fe40000410000 */
[----:B------:R-:W-:Y:S02]  /*8160*/  FFMA.FTZ R222, R27, c[0x0][0x2d0], -R231 ;  /* 0x0000b4001bde7a23 */ /* 0x000fe400000108e7 */
[----:B------:R-:W-:Y:S01]  /*8170*/  FMUL.FTZ R27, R200, R175 ;  /* 0x000000afc81b7220 */ /* 0x000fe20000410000 */
[----:B------:R-:W-:Y:S01]  /*8180*/  MUFU.EX2 R220, R220 ;  /* 0x000000dc00dc7308 */ /* 0x000fe20000000800 */
[--C-:B------:R-:W-:Y:S02]  /*8190*/  FFMA.FTZ R215, R32, c[0x0][0x2d0], -R216.reuse ;  /* 0x0000b40020d77a23 */ /* 0x100fe400000108d8 */
[----:B------:R-:W-:Y:S02]  /*81a0*/  FFMA.FTZ R216, R33, c[0x0][0x2d0], -R216 ;  /* 0x0000b40021d87a23 */ /* 0x000fe400000108d8 */
[----:B------:R-:W-:Y:S02]  /*81b0*/  FMUL.FTZ R33, R196, c[0x0][0x2d0] ;  /* 0x0000b400c4217a20 */ /* 0x000fe40000410000 */
[----:B------:R-:W-:Y:S02]  /*81c0*/  FFMA.FTZ R217, R34, c[0x0][0x2d0], -R218 ;  /* 0x0000b40022d97a23 */ /* 0x000fe400000108da */
[--C-:B------:R-:W-:Y:S01]  /*81d0*/  FFMA.FTZ R186, R48, c[0x0][0x2d0], -R33.reuse ;  /* 0x0000b40030ba7a23 */ /* 0x100fe20000010821 */
[----:B------:R-:W-:Y:S01]  /*81e0*/  MUFU.EX2 R215, R215 ;  /* 0x000000d700d77308 */ /* 0x000fe20000000800 */
[--C-:B------:R-:W-:Y:S02]  /*81f0*/  FFMA.FTZ R185, R49, c[0x0][0x2d0], -R33.reuse ;  /* 0x0000b40031b97a23 */ /* 0x100fe40000010821 */
[--C-:B------:R-:W-:Y:S01]  /*8200*/  FFMA.FTZ R184, R52, c[0x0][0x2d0], -R33.reuse ;  /* 0x0000b40034b87a23 */ /* 0x100fe20000010821 */
[-C--:B-1----:R-:W-:Y:S03]  /*8210*/  HMMA.16816.F32.BF16 R100, R192, R180.reuse, R100 ;  /* 0x000000b4c064723c */ /* 0x082fe60000041864 */
[--C-:B------:R-:W-:Y:S02]  /*8220*/  FFMA.FTZ R187, R37, c[0x0][0x2d0], -R33.reuse ;  /* 0x0000b40025bb7a23 */ /* 0x100fe40000010821 */
[----:B------:R-:W-:Y:S01]  /*8230*/  FMUL.FTZ R37, R2, c[0x0][0x2d0] ;  /* 0x0000b40002257a20 */ /* 0x000fe20000410000 */
[----:B------:R-:W-:Y:S01]  /*8240*/  MUFU.EX2 R186, R186 ;  /* 0x000000ba00ba7308 */ /* 0x000fe20000000800 */
[----:B------:R-:W-:Y:S01]  /*8250*/  FFMA.FTZ R32, R36, c[0x0][0x2d0], -R33 ;  /* 0x0000b40024207a23 */ /* 0x000fe20000010821 */
[C---:B------:R-:W-:Y:S04]  /*8260*/  HMMA.16816.F32.BF16 R104, R188.reuse, R180, R104 ;  /* 0x000000b4bc68723c */ /* 0x040fe80000041868 */
[----:B------:R-:W-:Y:S01]  /*8270*/  FMUL.FTZ R36, R3, c[0x0][0x2d0] ;  /* 0x0000b40003247a20 */ /* 0x000fe20000410000 */
[----:B------:R-:W-:Y:S01]  /*8280*/  MOV R173, R32 ;  /* 0x0000002000ad7202 */ /* 0x000fe20000000f00 */
[----:B------:R-:W-:Y:S02]  /*8290*/  FMUL.FTZ R32, R198, R168 ;  /* 0x000000a8c6207220 */ /* 0x000fe40000410000 */
[-C--:B------:R-:W-:Y:S01]  /*82a0*/  HMMA.16816.F32.BF16 R108, R188, R182.reuse, R108 ;  /* 0x000000b6bc6c723c */ /* 0x080fe2000004186c */
[----:B------:R-:W-:Y:S03]  /*82b0*/  MUFU.EX2 R216, R216 ;  /* 0x000000d800d87308 */ /* 0x000fe60000000800 */
[--C-:B------:R-:W-:Y:S02]  /*82c0*/  FFMA.FTZ R52, R50, c[0x0][0x2d0], -R36.reuse ;  /* 0x0000b40032347a23 */ /* 0x100fe40000010824 */
[--C-:B------:R-:W-:Y:S02]  /*82d0*/  FFMA.FTZ R175, R66, c[0x0][0x2d0], -R36.reuse ;  /* 0x0000b40042af7a23 */ /* 0x100fe40000010824 */
[C---:B------:R-:W-:Y:S01]  /*82e0*/  HMMA.16816.F32.BF16 R112, R192.reuse, R182, R112 ;  /* 0x000000b6c070723c */ /* 0x040fe20000041870 */
[----:B------:R-:W1:Y:S02]  /*82f0*/  LDSM.16.MT88.4 R180, [R246+0x2100] ;  /* 0x00210000f6b4783b */ /* 0x000e640000004200 */
[----:B------:R-:W-:Y:S01]  /*8300*/  MUFU.EX2 R173, R173 ;  /* 0x000000ad00ad7308 */ /* 0x000fe20000000800 */
[----:B------:R-:W-:Y:S02]  /*8310*/  FFMA.FTZ R174, R67, c[0x0][0x2d0], -R36 ;  /* 0x0000b40043ae7a23 */ /* 0x000fe40000010824 */
[--C-:B------:R-:W-:Y:S02]  /*8320*/  FFMA.FTZ R28, R28, c[0x0][0x2d0], -R37.reuse ;  /* 0x0000b4001c1c7a23 */ /* 0x100fe40000010825 */
[----:B------:R-:W-:Y:S04]  /*8330*/  FFMA.FTZ R218, R35, c[0x0][0x2d0], -R218 ;  /* 0x0000b40023da7a23 */ /* 0x000fe800000108da */
[----:B------:R-:W-:Y:S01]  /*8340*/  FMUL.FTZ R35, R197, R171 ;  /* 0x000000abc5237220 */ /* 0x000fe20000410000 */
[----:B------:R2:W-:Y:S01]  /*8350*/  MUFU.EX2 R172, R28 ;  /* 0x0000001c00ac7308 */ /* 0x0005e20000000800 */
[--C-:B------:R-:W-:Y:S02]  /*8360*/  FFMA.FTZ R171, R51, c[0x0][0x2d0], -R36.reuse ;  /* 0x0000b40033ab7a23 */ /* 0x100fe40000010824 */
[----:B------:R-:W-:Y:S01]  /*8370*/  LDSM.16.MT88.4 R48, [R246+0x900] ;  /* 0x00090000f630783b */ /* 0x000fe20000004200 */
[----:B------:R-:W-:Y:S02]  /*8380*/  FMUL.FTZ R34, R197, R170 ;  /* 0x000000aac5227220 */ /* 0x000fe40000410000 */
[----:B------:R-:W-:Y:S02]  /*8390*/  FFMA.FTZ R168, R29, c[0x0][0x2d0], -R37 ;  /* 0x0000b4001da87a23 */ /* 0x000fe40000010825 */
[----:B------:R-:W-:Y:S02]  /*83a0*/  FMUL.FTZ R37, R198, R165 ;  /* 0x000000a5c6257220 */ /* 0x000fe40000410000 */
[----:B------:R-:W-:Y:S01]  /*83b0*/  FMUL.FTZ R29, R199, R161 ;  /* 0x000000a1c71d7220 */ /* 0x000fe20000410000 */
[----:B------:R-:W-:Y:S01]  /*83c0*/  MUFU.EX2 R217, R217 ;  /* 0x000000d900d97308 */ /* 0x000fe20000000800 */
[--C-:B------:R-:W-:Y:S02]  /*83d0*/  FFMA.FTZ R170, R31, c[0x0][0x2d0], -R231.reuse ;  /* 0x0000b4001faa7a23 */ /* 0x100fe400000108e7 */
[----:B------:R-:W-:Y:S07]  /*83e0*/  FMUL.FTZ R31, R200, R163 ;  /* 0x000000a3c81f7220 */ /* 0x000fee0000410000 */
[----:B------:R-:W3:Y:S01]  /*83f0*/  MUFU.EX2 R218, R218 ;  /* 0x000000da00da7308 */ /* 0x000ee20000000800 */
[----:B--2---:R-:W-:Y:S02]  /*8400*/  FMUL.FTZ R28, R199, R160 ;  /* 0x000000a0c71c7220 */ /* 0x004fe40000410000 */
[----:B------:R-:W-:Y:S01]  /*8410*/  FFMA.FTZ R160, R63, c[0x0][0x2d0], -R231 ;  /* 0x0000b4003fa07a23 */ /* 0x000fe200000108e7 */
[-C--:B-1----:R-:W-:Y:S06]  /*8420*/  HMMA.16816.F32.BF16 R116, R192, R180.reuse, R116 ;  /* 0x000000b4c074723c */ /* 0x082fec0000041874 */
[----:B------:R-:W1:Y:S02]  /*8430*/  MUFU.EX2 R222, R222 ;  /* 0x000000de00de7308 */ /* 0x000e640000000800 */
[C---:B------:R-:W-:Y:S08]  /*8440*/  HMMA.16816.F32.BF16 R120, R188.reuse, R180, R120 ;  /* 0x000000b4bc78723c */ /* 0x040ff00000041878 */
[----:B------:R-:W2:Y:S01]  /*8450*/  MUFU.EX2 R168, R168 ;  /* 0x000000a800a87308 */ /* 0x000ea20000000800 */
[-C--:B------:R-:W-:Y:S09]  /*8460*/  HMMA.16816.F32.BF16 R124, R188, R182.reuse, R124 ;  /* 0x000000b6bc7c723c */ /* 0x080ff2000004187c */
[----:B------:R-:W-:Y:S01]  /*8470*/  MUFU.EX2 R170, R170 ;  /* 0x000000aa00aa7308 */ /* 0x000fe20000000800 */
[C---:B------:R-:W-:Y:S01]  /*8480*/  HMMA.16816.F32.BF16 R128, R192.reuse, R182, R128 ;  /* 0x000000b6c080723c */ /* 0x040fe20000041880 */
[----:B------:R-:W4:Y:S07]  /*8490*/  LDSM.16.MT88.4 R180, [R240+0x2100] ;  /* 0x00210000f0b4783b */ /* 0x000f2e0000004200 */
[-C--:B----4-:R-:W-:Y:S08]  /*84a0*/  HMMA.16816.F32.BF16 R132, R192, R180.reuse, R132 ;  /* 0x000000b4c084723c */ /* 0x090ff00000041884 */
[C---:B------:R-:W-:Y:S08]  /*84b0*/  HMMA.16816.F32.BF16 R136, R188.reuse, R180, R136 ;  /* 0x000000b4bc88723c */ /* 0x040ff00000041888 */
[-C--:B------:R-:W-:Y:S08]  /*84c0*/  HMMA.16816.F32.BF16 R140, R188, R182.reuse, R140 ;  /* 0x000000b6bc8c723c */ /* 0x080ff0000004188c */
[C---:B------:R-:W-:Y:S01]  /*84d0*/  HMMA.16816.F32.BF16 R144, R192.reuse, R182, R144 ;  /* 0x000000b6c090723c */ /* 0x040fe20000041890 */
[----:B------:R-:W4:Y:S07]  /*84e0*/  LDSM.16.MT88.4 R180, [R239+0x2100] ;  /* 0x00210000efb4783b */ /* 0x000f2e0000004200 */
[-C--:B----4-:R-:W-:Y:S08]  /*84f0*/  HMMA.16816.F32.BF16 R20, R192, R180.reuse, R20 ;  /* 0x000000b4c014723c */ /* 0x090ff00000041814 */
[C---:B------:R-:W-:Y:S07]  /*8500*/  HMMA.16816.F32.BF16 R148, R188.reuse, R180, R148 ;  /* 0x000000b4bc94723c */ /* 0x040fee0000041894 */
[--C-:B------:R-:W-:Y:S01]  /*8510*/  FFMA.FTZ R181, R64, c[0x0][0x2d0], -R33.reuse ;  /* 0x0000b40040b57a23 */ /* 0x100fe20000010821 */
[-C--:B------:R-:W-:Y:S04]  /*8520*/  HMMA.16816.F32.BF16 R152, R188, R182.reuse, R152 ;  /* 0x000000b6bc98723c */ /* 0x080fe80000041898 */
[--C-:B------:R-:W-:Y:S02]  /*8530*/  FFMA.FTZ R180, R65, c[0x0][0x2d0], -R33.reuse ;  /* 0x0000b40041b47a23 */ /* 0x100fe40000010821 */
[--C-:B------:R-:W-:Y:S02]  /*8540*/  FFMA.FTZ R65, R38, c[0x0][0x2d0], -R36.reuse ;  /* 0x0000b40026417a23 */ /* 0x100fe40000010824 */
[C---:B------:R-:W-:Y:S04]  /*8550*/  HMMA.16816.F32.BF16 R156, R192.reuse, R182, R156 ;  /* 0x000000b6c09c723c */ /* 0x040fe8000004189c */
[--C-:B------:R-:W-:Y:S02]  /*8560*/  FFMA.FTZ R64, R54, c[0x0][0x2d0], -R36.reuse ;  /* 0x0000b40036407a23 */ /* 0x100fe40000010824 */
[--C-:B------:R-:W-:Y:S02]  /*8570*/  FFMA.FTZ R38, R39, c[0x0][0x2d0], -R36.reuse ;  /* 0x0000b40027267a23 */ /* 0x100fe40000010824 */
[-C--:B------:R-:W-:Y:S04]  /*8580*/  HMMA.16816.F32.BF16 R24, R192, R176.reuse, R24 ;  /* 0x000000b0c018723c */ /* 0x080fe80000041818 */
[----:B------:R-:W-:Y:S01]  /*8590*/  FFMA.FTZ R183, R53, c[0x0][0x2d0], -R33 ;  /* 0x0000b40035b77a23 */ /* 0x000fe20000010821 */
[----:B------:R-:W-:Y:S01]  /*85a0*/  MOV R165, R38 ;  /* 0x0000002600a57202 */ /* 0x000fe20000000f00 */
[C---:B------:R-:W-:Y:S02]  /*85b0*/  FMUL.FTZ R33, R198.reuse, R169 ;  /* 0x000000a9c6217220 */ /* 0x040fe40000410000 */
[----:B------:R-:W-:Y:S04]  /*85c0*/  FFMA.FTZ R182, R55, c[0x0][0x2d0], -R36 ;  /* 0x0000b40037b67a23 */ /* 0x000fe80000010824 */
[----:B------:R-:W-:Y:S01]  /*85d0*/  FMUL.FTZ R36, R198, R164 ;  /* 0x000000a4c6247220 */ /* 0x000fe20000410000 */
[C---:B------:R-:W-:Y:S04]  /*85e0*/  HMMA.16816.F32.BF16 R32, R188.reuse, R176, R32 ;  /* 0x000000b0bc20723c */ /* 0x040fe80000041820 */
[C---:B------:R-:W-:Y:S02]  /*85f0*/  FMUL.FTZ R38, R197.reuse, R166 ;  /* 0x000000a6c5267220 */ /* 0x040fe40000410000 */
[----:B------:R-:W-:Y:S01]  /*8600*/  FMUL.FTZ R39, R197, R167 ;  /* 0x000000a7c5277220 */ /* 0x000fe20000410000 */
[----:B------:R-:W-:Y:S01]  /*8610*/  MOV R167, R52 ;  /* 0x0000003400a77202 */ /* 0x000fe20000000f00 */
[--C-:B------:R-:W-:Y:S01]  /*8620*/  FFMA.FTZ R169, R30, c[0x0][0x2d0], -R231.reuse ;  /* 0x0000b4001ea97a23 */ /* 0x100fe200000108e7 */
[----:B------:R-:W4:Y:S03]  /*8630*/  LDSM.16.MT88.4 R52, [R240+0x900] ;  /* 0x00090000f034783b */ /* 0x000f260000004200 */
[----:B------:R-:W-:Y:S01]  /*8640*/  FMUL.FTZ R30, R200, R162 ;  /* 0x000000a2c81e7220 */ /* 0x000fe20000410000 */
[-C--:B------:R-:W-:Y:S01]  /*8650*/  HMMA.16816.F32.BF16 R36, R188, R178.reuse, R36 ;  /* 0x000000b2bc24723c */ /* 0x080fe20000041824 */
[----:B------:R-:W-:Y:S02]  /*8660*/  MUFU.EX2 R189, R187 ;  /* 0x000000bb00bd7308 */ /* 0x000fe40000000800 */
[----:B------:R-:W-:Y:S04]  /*8670*/  FFMA.FTZ R162, R62, c[0x0][0x2d0], -R231 ;  /* 0x0000b4003ea27a23 */ /* 0x000fe800000108e7 */
[----:B------:R-:W-:Y:S01]  /*8680*/  FMUL.FTZ R191, R2, c[0x0][0x2d0] ;  /* 0x0000b40002bf7a20 */ /* 0x000fe20000410000 */
[----:B------:R-:W-:Y:S01]  /*8690*/  HMMA.16816.F32.BF16 R28, R192, R178, R28 ;  /* 0x000000b2c01c723c */ /* 0x000fe2000004181c */
[----:B------:R-:W5:Y:S02]  /*86a0*/  LDL.LU R179, [R1+0x20] ;  /* 0x0000200001b37983 */ /* 0x000f640000300800 */
[----:B------:R-:W2:Y:S01]  /*86b0*/  MUFU.EX2 R169, R169 ;  /* 0x000000a900a97308 */ /* 0x000ea20000000800 */
[----:B------:R-:W-:Y:S01]  /*86c0*/  FFMA.FTZ R164, R57, c[0x0][0x2d0], -R191 ;  /* 0x0000b40039a47a23 */ /* 0x000fe200000108bf */
[----:B------:R-:W5:Y:S01]  /*86d0*/  LDL.LU R178, [R1+0x1c] ;  /* 0x00001c0001b27983 */ /* 0x000f620000300800 */
[----:B------:R-:W-:Y:S01]  /*86e0*/  FFMA.FTZ R57, R43, c[0x0][0x2d0], -R231 ;  /* 0x0000b4002b397a23 */ /* 0x000fe200000108e7 */
[----:B---3--:R-:W-:Y:S01]  /*86f0*/  F2FP.BF16.PACK_AB R43, R218, R217 ;  /* 0x000000d9da2b723e */ /* 0x008fe200000010ff */
[----:B------:R-:W-:Y:S01]  /*8700*/  FFMA.FTZ R161, R61, c[0x0][0x2d0], -R191 ;  /* 0x0000b4003da17a23 */ /* 0x000fe200000108bf */
[----:B------:R-:W-:Y:S03]  /*8710*/  MOV R190, R165 ;  /* 0x000000a500be7202 */ /* 0x000fe60000000f00 */
[----:B------:R-:W-:Y:S01]  /*8720*/  FFMA.FTZ R61, R42, c[0x0][0x2d0], -R231 ;  /* 0x0000b4002a3d7a23 */ /* 0x000fe200000108e7 */
[----:B------:R-:W-:Y:S01]  /*8730*/  F2FP.BF16.PACK_AB R42, R216, R215 ;  /* 0x000000d7d82a723e */ /* 0x000fe200000010ff */
[--C-:B------:R-:W-:Y:S01]  /*8740*/  FFMA.FTZ R177, R40, c[0x0][0x2d0], -R191.reuse ;  /* 0x0000b40028b17a23 */ /* 0x100fe200000108bf */
[----:B------:R-:W-:Y:S01]  /*8750*/  F2FP.BF16.PACK_AB R40, R205, R204 ;  /* 0x000000cccd28723e */ /* 0x000fe200000010ff */
[--C-:B------:R-:W-:Y:S01]  /*8760*/  FFMA.FTZ R176, R41, c[0x0][0x2d0], -R191.reuse ;  /* 0x0000b40029b07a23 */ /* 0x100fe200000108bf */
[----:B------:R-:W-:Y:S01]  /*8770*/  F2FP.BF16.PACK_AB R41, R207, R206 ;  /* 0x000000cecf29723e */ /* 0x000fe200000010ff */
[----:B------:R3:W-:Y:S01]  /*8780*/  MUFU.EX2 R192, R65 ;  /* 0x0000004100c07308 */ /* 0x0007e20000000800 */
[--C-:B------:R-:W-:Y:S01]  /*8790*/  FFMA.FTZ R67, R44, c[0x0][0x2d0], -R191.reuse ;  /* 0x0000b4002c437a23 */ /* 0x100fe200000108bf */
[----:B------:R-:W-:Y:S01]  /*87a0*/  F2FP.BF16.PACK_AB R44, R219, R221 ;  /* 0x000000dddb2c723e */ /* 0x000fe200000010ff */
[----:B------:R-:W-:Y:S01]  /*87b0*/  FFMA.FTZ R66, R45, c[0x0][0x2d0], -R191 ;  /* 0x0000b4002d427a23 */ /* 0x000fe200000108bf */
[----:B-1----:R-:W-:Y:S01]  /*87c0*/  F2FP.BF16.PACK_AB R45, R222, R220 ;  /* 0x000000dcde2d723e */ /* 0x002fe200000010ff */
[----:B------:R-:W-:Y:S01]  /*87d0*/  FFMA.FTZ R165, R59, c[0x0][0x2d0], -R231 ;  /* 0x0000b4003ba57a23 */ /* 0x000fe200000108e7 */
[-C--:B------:R-:W-:Y:S04]  /*87e0*/  HMMA.16816.F32.BF16 R4, R40, R48.reuse, R4 ;  /* 0x000000302804723c */ /* 0x080fe80000041804 */
[----:B------:R-:W-:Y:S01]  /*87f0*/  MUFU.EX2 R62, R67 ;  /* 0x00000043003e7308 */ /* 0x000fe20000000800 */
[----:B------:R-:W-:Y:S02]  /*8800*/  FFMA.FTZ R166, R56, c[0x0][0x2d0], -R191 ;  /* 0x0000b40038a67a23 */ /* 0x000fe400000108bf */
[----:B------:R-:W-:Y:S01]  /*8810*/  FFMA.FTZ R56, R46, c[0x0][0x2d0], -R231 ;  /* 0x0000b4002e387a23 */ /* 0x000fe200000108e7 */
[----:B--2---:R-:W-:Y:S01]  /*8820*/  F2FP.BF16.PACK_AB R46, R168, R172 ;  /* 0x000000aca82e723e */ /* 0x004fe200000010ff */
[----:B------:R-:W-:Y:S03]  /*8830*/  FFMA.FTZ R163, R60, c[0x0][0x2d0], -R191 ;  /* 0x0000b4003ca37a23 */ /* 0x000fe600000108bf */
[--C-:B------:R-:W-:Y:S01]  /*8840*/  FFMA.FTZ R60, R47, c[0x0][0x2d0], -R231.reuse ;  /* 0x0000b4002f3c7a23 */ /* 0x100fe200000108e7 */
[----:B------:R-:W-:Y:S01]  /*8850*/  F2FP.BF16.PACK_AB R47, R170, R169 ;  /* 0x000000a9aa2f723e */ /* 0x000fe200000010ff */
[----:B------:R-:W-:Y:S01]  /*8860*/  MUFU.EX2 R195, R66 ;  /* 0x0000004200c37308 */ /* 0x000fe20000000800 */
[----:B------:R-:W-:Y:S01]  /*8870*/  MOV R191, R167 ;  /* 0x000000a700bf7202 */ /* 0x000fe20000000f00 */
[----:B------:R-:W-:Y:S01]  /*8880*/  FFMA.FTZ R167, R58, c[0x0][0x2d0], -R231 ;  /* 0x0000b4003aa77a23 */ /* 0x000fe200000108e7 */
[----:B---3--:R-:W2:Y:S03]  /*8890*/  LDL.LU R65, [R1+0x18] ;  /* 0x0000180001417983 */ /* 0x008ea60000300800 */
[C---:B------:R-:W-:Y:S01]  /*88a0*/  HMMA.16816.F32.BF16 R8, R44.reuse, R48, R8 ;  /* 0x000000302c08723c */ /* 0x040fe20000041808 */
[----:B------:R-:W3:Y:S03]  /*88b0*/  LDL.LU R63, [R1+0x14] ;  /* 0x00001400013f7983 */ /* 0x000ee60000300800 */
[----:B------:R-:W-:Y:S04]  /*88c0*/  MUFU.EX2 R60, R60 ;  /* 0x0000003c003c7308 */ /* 0x000fe80000000800 */
[-C--:B------:R-:W-:Y:S06]  /*88d0*/  HMMA.16816.F32.BF16 R12, R44, R50.reuse, R12 ;  /* 0x000000322c0c723c */ /* 0x080fec000004180c */
[----:B------:R-:W-:Y:S02]  /*88e0*/  MUFU.EX2 R187, R191 ;  /* 0x000000bf00bb7308 */ /* 0x000fe40000000800 */
[C---:B------:R-:W-:Y:S01]  /*88f0*/  HMMA.16816.F32.BF16 R16, R40.reuse, R50, R16 ;  /* 0x000000322810723c */ /* 0x040fe20000041810 */
[----:B------:R-:W1:Y:S07]  /*8900*/  LDSM.16.MT88.4 R48, [R239+0x900] ;  /* 0x00090000ef30783b */ /* 0x000e6e0000004200 */
[-C--:B----4-:R-:W-:Y:S01]  /*8910*/  HMMA.16816.F32.BF16 R68, R40, R52.reuse, R68 ;  /* 0x000000342844723c */ /* 0x090fe20000041844 */
[----:B------:R-:W-:Y:S07]  /*8920*/  MUFU.EX2 R191, R56 ;  /* 0x0000003800bf7308 */ /* 0x000fee0000000800 */
[C---:B------:R-:W-:Y:S03]  /*8930*/  HMMA.16816.F32.BF16 R72, R44.reuse, R52, R72 ;  /* 0x000000342c48723c */ /* 0x040fe60000041848 */
[----:B------:R-:W-:Y:S05]  /*8940*/  MUFU.EX2 R231, R171 ;  /* 0x000000ab00e77308 */ /* 0x000fea0000000800 */
[-C--:B------:R-:W-:Y:S05]  /*8950*/  HMMA.16816.F32.BF16 R76, R44, R54.reuse, R76 ;  /* 0x000000362c4c723c */ /* 0x080fea000004184c */
[----:B------:R4:W-:Y:S03]  /*8960*/  MUFU.EX2 R171, R57 ;  /* 0x0000003900ab7308 */ /* 0x0009e60000000800 */
[C---:B------:R-:W-:Y:S01]  /*8970*/  HMMA.16816.F32.BF16 R80, R40.reuse, R54, R80 ;  /* 0x000000362850723c */ /* 0x040fe20000041850 */
[----:B------:R-:W4:Y:S06]  /*8980*/  LDSM.16.MT88.4 R52, [R238+0x900] ;  /* 0x00090000ee34783b */ /* 0x000f2c0000004200 */
[----:B------:R-:W-:Y:S01]  /*8990*/  MUFU.EX2 R188, R190 ;  /* 0x000000be00bc7308 */ /* 0x000fe20000000800 */
[-C--:B-1----:R-:W-:Y:S08]  /*89a0*/  HMMA.16816.F32.BF16 R84, R40, R48.reuse, R84 ;  /* 0x000000302854723c */ /* 0x082ff00000041854 */
[C---:B------:R-:W-:Y:S01]  /*89b0*/  HMMA.16816.F32.BF16 R88, R44.reuse, R48, R88 ;  /* 0x000000302c58723c */ /* 0x040fe20000041858 */
[----:B------:R-:W-:Y:S01]  /*89c0*/  MUFU.EX2 R190, R61 ;  /* 0x0000003d00be7308 */ /* 0x000fe20000000800 */
[----:B----4-:R-:W-:Y:S06]  /*89d0*/  LDSM.16.MT88.4 R56, [R240+0x1100] ;  /* 0x00110000f038783b */ /* 0x010fec0000004200 */
[-C--:B------:R-:W-:Y:S03]  /*89e0*/  HMMA.16816.F32.BF16 R92, R44, R50.reuse, R92 ;  /* 0x000000322c5c723c */ /* 0x080fe6000004185c */
[----:B------:R-:W-:Y:S05]  /*89f0*/  MUFU.EX2 R194, R185 ;  /* 0x000000b900c27308 */ /* 0x000fea0000000800 */
[C---:B------:R-:W-:Y:S01]  /*8a00*/  HMMA.16816.F32.BF16 R96, R40.reuse, R50, R96 ;  /* 0x000000322860723c */ /* 0x040fe20000041860 */
[----:B------:R-:W1:Y:S04]  /*8a10*/  LDSM.16.MT88.4 R48, [R246+0x2900] ;  /* 0x00290000f630783b */ /* 0x000e680000004200 */
[----:B------:R-:W-:Y:S03]  /*8a20*/  MUFU.EX2 R193, R177 ;  /* 0x000000b100c17308 */ /* 0x000fe60000000800 */
[-C--:B------:R-:W-:Y:S07]  /*8a30*/  HMMA.16816.F32.BF16 R100, R40, R52.reuse, R100 ;  /* 0x000000342864723c */ /* 0x080fee0000041864 */
[----:B------:R-:W4:Y:S01]  /*8a40*/  MUFU.EX2 R185, R176 ;  /* 0x000000b000b97308 */ /* 0x000f220000000800 */
[C---:B------:R-:W-:Y:S08]  /*8a50*/  HMMA.16816.F32.BF16 R104, R44.reuse, R52, R104 ;  /* 0x000000342c68723c */ /* 0x040ff00000041868 */
[-C--:B------:R-:W-:Y:S01]  /*8a60*/  HMMA.16816.F32.BF16 R108, R44, R54.reuse, R108 ;  /* 0x000000362c6c723c */ /* 0x080fe2000004186c */
[----:B------:R-:W-:Y:S07]  /*8a70*/  MUFU.EX2 R163, R163 ;  /* 0x000000a300a37308 */ /* 0x000fee0000000800 */
[C---:B------:R-:W-:Y:S01]  /*8a80*/  HMMA.16816.F32.BF16 R112, R40.reuse, R54, R112 ;  /* 0x000000362870723c */ /* 0x040fe20000041870 */
[----:B------:R-:W4:Y:S07]  /*8a90*/  LDSM.16.MT88.4 R52, [R240+0x2900] ;  /* 0x00290000f034783b */ /* 0x000f2e0000004200 */
[-C--:B-1----:R-:W-:Y:S08]  /*8aa0*/  HMMA.16816.F32.BF16 R116, R40, R48.reuse, R116 ;  /* 0x000000302874723c */ /* 0x082ff00000041874 */
[C---:B------:R-:W-:Y:S08]  /*8ab0*/  HMMA.16816.F32.BF16 R120, R44.reuse, R48, R120 ;  /* 0x000000302c78723c */ /* 0x040ff00000041878 */
[-C--:B------:R-:W-:Y:S08]  /*8ac0*/  HMMA.16816.F32.BF16 R124, R44, R50.reuse, R124 ;  /* 0x000000322c7c723c */ /* 0x080ff0000004187c */
[C---:B------:R-:W-:Y:S01]  /*8ad0*/  HMMA.16816.F32.BF16 R128, R40.reuse, R50, R128 ;  /* 0x000000322880723c */ /* 0x040fe20000041880 */
[----:B------:R-:W1:Y:S07]  /*8ae0*/  LDSM.16.MT88.4 R48, [R239+0x2900] ;  /* 0x00290000ef30783b */ /* 0x000e6e0000004200 */
[-C--:B----4-:R-:W-:Y:S08]  /*8af0*/  HMMA.16816.F32.BF16 R132, R40, R52.reuse, R132 ;  /* 0x000000342884723c */ /* 0x090ff00000041884 */
        /* <DEDUP_REMOVED lines=13> */
[----:B------:R-:W-:Y:S01]  /*8bd0*/  HMMA.16816.F32.BF16 R28, R40, R54, R28 ;  /* 0x00000036281c723c */ /* 0x000fe2000004181c */
[----:B------:R-:W4:Y:S03]  /*8be0*/  LDSM.16.MT88.4 R52, [R239+0x1100] ;  /* 0x00110000ef34783b */ /* 0x000f260000004200 */
[----:B------:R-:W-:Y:S02]  /*8bf0*/  F2FP.BF16.PACK_AB R45, R171, R190 ;  /* 0x000000beab2d723e */ /* 0x000fe400000010ff */
[----:B------:R-:W-:Y:S02]  /*8c00*/  F2FP.BF16.PACK_AB R46, R195, R62 ;  /* 0x0000003ec32e723e */ /* 0x000fe400000010ff */
[----:B------:R-:W-:Y:S04]  /*8c10*/  F2FP.BF16.PACK_AB R40, R189, R173 ;  /* 0x000000adbd28723e */ /* 0x000fe800000010ff */
[----:B------:R-:W-:Y:S02]  /*8c20*/  F2FP.BF16.PACK_AB R41, R188, R192 ;  /* 0x000000c0bc29723e */ /* 0x000fe400000010ff */
[----:B------:R-:W-:Y:S01]  /*8c30*/  F2FP.BF16.PACK_AB R42, R194, R186 ;  /* 0x000000bac22a723e */ /* 0x000fe200000010ff */
[----:B-----5:R-:W-:Y:S01]  /*8c40*/  FFMA.FTZ R224, R199, R179, R224 ;  /* 0x000000b3c7e07223 */ /* 0x020fe200000100e0 */
[----:B------:R-:W-:Y:S01]  /*8c50*/  F2FP.BF16.PACK_AB R43, R231, R187 ;  /* 0x000000bbe72b723e */ /* 0x000fe200000010ff */
[----:B------:R5:W-:Y:S01]  /*8c60*/  MUFU.EX2 R199, R64 ;  /* 0x0000004000c77308 */ /* 0x000be20000000800 */
[----:B------:R-:W-:Y:S02]  /*8c70*/  FFMA.FTZ R227, R200, R178, R227 ;  /* 0x000000b2c8e37223 */ /* 0x000fe400000100e3 */
[----:B------:R-:W-:Y:S02]  /*8c80*/  FADD.FTZ R176, R225, R224 ;  /* 0x000000e0e1b07221 */ /* 0x000fe40000010000 */
[----:B------:R-:W-:Y:S01]  /*8c90*/  FADD.FTZ R177, R223, R227 ;  /* 0x000000e3dfb17221 */ /* 0x000fe20000010000 */
[-C--:B-1----:R-:W-:Y:S03]  /*8ca0*/  HMMA.16816.F32.BF16 R4, R40, R48.reuse, R4 ;  /* 0x000000302804723c */ /* 0x082fe60000041804 */
[----:B------:R-:W-:Y:S01]  /*8cb0*/  MOV R227, R60 ;  /* 0x0000003c00e37202 */ /* 0x000fe20000000f00 */
[----:B------:R-:W-:Y:S01]  /*8cc0*/  MUFU.EX2 R200, R182 ;  /* 0x000000b600c87308 */ /* 0x000fe20000000800 */
[----:B------:R-:W-:Y:S01]  /*8cd0*/  FADD.FTZ R177, R209, R177 ;  /* 0x000000b1d1b17221 */ /* 0x000fe20000010000 */
[----:B------:R-:W-:Y:S01]  /*8ce0*/  MOV R209, R195 ;  /* 0x000000c300d17202 */ /* 0x000fe20000000f00 */
[----:B------:R-:W-:Y:S01]  /*8cf0*/  FADD.FTZ R176, R210, R176 ;  /* 0x000000b0d2b07221 */ /* 0x000fe20000010000 */
[----:B------:R-:W-:Y:S01]  /*8d00*/  F2FP.BF16.PACK_AB R47, R227, R191 ;  /* 0x000000bfe32f723e */ /* 0x000fe200000010ff */
[----:B------:R-:W-:Y:S03]  /*8d10*/  FADD.FTZ R211, R211, R177 ;  /* 0x000000b1d3d37221 */ /* 0x000fe60000010000 */
[----:B------:R-:W-:Y:S01]  /*8d20*/  MOV R177, R189 ;  /* 0x000000bd00b17202 */ /* 0x000fe20000000f00 */
[----:B------:R-:W-:Y:S01]  /*8d30*/  FADD.FTZ R208, R208, R176 ;  /* 0x000000b0d0d07221 */ /* 0x000fe20000010000 */
[----:B------:R-:W-:Y:S01]  /*8d40*/  MUFU.EX2 R223, R181 ;  /* 0x000000b500df7308 */ /* 0x000fe20000000800 */
[C---:B------:R-:W-:Y:S04]  /*8d50*/  HMMA.16816.F32.BF16 R8, R44.reuse, R48, R8 ;  /* 0x000000302c08723c */ /* 0x040fe80000041808 */
[----:B------:R-:W-:Y:S01]  /*8d60*/  MOV R176, R190 ;  /* 0x000000be00b07202 */ /* 0x000fe20000000f00 */
[----:B------:R-:W-:Y:S02]  /*8d70*/  FADD.FTZ R208, R204, R208 ;  /* 0x000000d0ccd07221 */ /* 0x000fe40000010000 */
[----:B------:R-:W-:Y:S01]  /*8d80*/  FADD.FTZ R211, R206, R211 ;  /* 0x000000d3ced37221 */ /* 0x000fe20000010000 */
[-C--:B------:R-:W-:Y:S01]  /*8d90*/  HMMA.16816.F32.BF16 R12, R44, R50.reuse, R12 ;  /* 0x000000322c0c723c */ /* 0x080fe2000004180c */
[----:B------:R-:W-:Y:S03]  /*8da0*/  MUFU.EX2 R224, R180 ;  /* 0x000000b400e07308 */ /* 0x000fe60000000800 */
[----:B------:R-:W-:Y:S02]  /*8db0*/  FADD.FTZ R208, R205, R208 ;  /* 0x000000d0cdd07221 */ /* 0x000fe40000010000 */
[----:B------:R-:W-:Y:S02]  /*8dc0*/  FADD.FTZ R211, R207, R211 ;  /* 0x000000d3cfd37221 */ /* 0x000fe40000010000 */
[C---:B------:R-:W-:Y:S01]  /*8dd0*/  HMMA.16816.F32.BF16 R16, R40.reuse, R50, R16 ;  /* 0x000000322810723c */ /* 0x040fe20000041810 */
[----:B------:R-:W1:Y:S02]  /*8de0*/  LDSM.16.MT88.4 R48, [R238+0x1100] ;  /* 0x00110000ee30783b */ /* 0x000e640000004200 */
[----:B------:R4:W-:Y:S01]  /*8df0*/  MUFU.EX2 R225, R175 ;  /* 0x000000af00e17308 */ /* 0x0009e20000000800 */
[----:B--2---:R-:W-:Y:S02]  /*8e00*/  FFMA.FTZ R229, R198, R65, R229 ;  /* 0x00000041c6e57223 */ /* 0x004fe400000100e5 */
[----:B---3--:R-:W-:Y:S02]  /*8e10*/  FFMA.FTZ R230, R197, R63, R230 ;  /* 0x0000003fc5e67223 */ /* 0x008fe400000100e6 */
[-C--:B------:R-:W-:Y:S01]  /*8e20*/  HMMA.16816.F32.BF16 R68, R40, R56.reuse, R68 ;  /* 0x000000382844723c */ /* 0x080fe20000041844 */
[----:B-----5:R-:W-:Y:S03]  /*8e30*/  LDSM.16.MT88.4 R64, [R239+0x3100] ;  /* 0x00310000ef40783b */ /* 0x020fe60000004200 */
[----:B------:R-:W-:Y:S01]  /*8e40*/  FADD.FTZ R178, R226, R229 ;  /* 0x000000e5e2b27221 */ /* 0x000fe20000010000 */
[----:B------:R2:W-:Y:S01]  /*8e50*/  MUFU.EX2 R198, R183 ;  /* 0x000000b700c67308 */ /* 0x0005e20000000800 */
[----:B------:R-:W-:Y:S02]  /*8e60*/  FADD.FTZ R179, R228, R230 ;  /* 0x000000e6e4b37221 */ /* 0x000fe40000010000 */
[C---:B------:R-:W-:Y:S04]  /*8e70*/  HMMA.16816.F32.BF16 R72, R44.reuse, R56, R72 ;  /* 0x000000382c48723c */ /* 0x040fe80000041848 */
[----:B------:R-:W-:Y:S01]  /*8e80*/  FADD.FTZ R178, R213, R178 ;  /* 0x000000b2d5b27221 */ /* 0x000fe20000010000 */
[----:B------:R-:W-:Y:S01]  /*8e90*/  MOV R213, R194 ;  /* 0x000000c200d57202 */ /* 0x000fe20000000f00 */
[----:B------:R-:W-:Y:S01]  /*8ea0*/  FADD.FTZ R179, R214, R179 ;  /* 0x000000b3d6b37221 */ /* 0x000fe20000010000 */
[----:B------:R3:W-:Y:S01]  /*8eb0*/  MUFU.EX2 R197, R184 ;  /* 0x000000b800c57308 */ /* 0x0007e20000000800 */
[-C--:B------:R-:W-:Y:S04]  /*8ec0*/  HMMA.16816.F32.BF16 R76, R44, R58.reuse, R76 ;  /* 0x0000003a2c4c723c */ /* 0x080fe8000004184c */
[----:B----4-:R-:W-:Y:S01]  /*8ed0*/  MOV R175, R227 ;  /* 0x000000e300af7202 */ /* 0x010fe20000000f00 */
[----:B------:R-:W-:Y:S01]  /*8ee0*/  FADD.FTZ R201, R201, R179 ;  /* 0x000000b3c9c97221 */ /* 0x000fe20000010000 */
[----:B------:R-:W-:Y:S01]  /*8ef0*/  MOV R214, R191 ;  /* 0x000000bf00d67202 */ /* 0x000fe20000000f00 */
[----:B------:R-:W-:Y:S01]  /*8f00*/  FADD.FTZ R212, R212, R178 ;  /* 0x000000b2d4d47221 */ /* 0x000fe20000010000 */
[C---:B------:R-:W-:Y:S01]  /*8f10*/  HMMA.16816.F32.BF16 R80, R40.reuse, R58, R80 ;  /* 0x0000003a2850723c */ /* 0x040fe20000041850 */
[----:B------:R-:W-:Y:S01]  /*8f20*/  LDSM.16.MT88.4 R56, [R240+0x3100] ;  /* 0x00310000f038783b */ /* 0x000fe20000004200 */
[----:B------:R4:W-:Y:S02]  /*8f30*/  MUFU.EX2 R226, R174 ;  /* 0x000000ae00e27308 */ /* 0x0009e40000000800 */
[----:B------:R-:W-:Y:S01]  /*8f40*/  MOV R210, R175 ;  /* 0x000000af00d27202 */ /* 0x000fe20000000f00 */
[----:B------:R-:W-:Y:S01]  /*8f50*/  FADD.FTZ R208, R215, R208 ;  /* 0x000000d0d7d07221 */ /* 0x000fe20000010000 */
[----:B------:R-:W-:Y:S01]  /*8f60*/  MOV R175, R192 ;  /* 0x000000c000af7202 */ /* 0x000fe20000000f00 */
[----:B------:R-:W-:Y:S01]  /*8f70*/  FADD.FTZ R201, R220, R201 ;  /* 0x000000c9dcc97221 */ /* 0x000fe20000010000 */
[-C--:B------:R-:W-:Y:S01]  /*8f80*/  HMMA.16816.F32.BF16 R84, R40, R52.reuse, R84 ;  /* 0x000000342854723c */ /* 0x080fe20000041854 */
[----:B--2---:R-:W-:Y:S03]  /*8f90*/  LDSM.16.MT88.4 R180, [R246+0x1900] ;  /* 0x00190000f6b4783b */ /* 0x004fe60000004200 */
[----:B------:R-:W-:Y:S01]  /*8fa0*/  MUFU.EX2 R227, R166 ;  /* 0x000000a600e37308 */ /* 0x000fe20000000800 */
[----:B------:R-:W-:Y:S01]  /*8fb0*/  MOV R178, R188 ;  /* 0x000000bc00b27202 */ /* 0x000fe20000000f00 */
[----:B------:R-:W-:Y:S01]  /*8fc0*/  FADD.FTZ R208, R216, R208 ;  /* 0x000000d0d8d07221 */ /* 0x000fe20000010000 */
[----:B---3--:R-:W-:Y:S01]  /*8fd0*/  MOV R184, R62 ;  /* 0x0000003e00b87202 */ /* 0x008fe20000000f00 */
[C---:B------:R-:W-:Y:S01]  /*8fe0*/  HMMA.16816.F32.BF16 R88, R44.reuse, R52, R88 ;  /* 0x000000342c58723c */ /* 0x040fe20000041858 */
[----:B------:R-:W2:Y:S03]  /*8ff0*/  LDSM.16.MT88.4 R60, [R246+0x3100] ;  /* 0x00310000f63c783b */ /* 0x000ea60000004200 */
[----:B------:R-:W-:Y:S02]  /*9000*/  FADD.FTZ R208, R173, R208 ;  /* 0x000000d0add07221 */ /* 0x000fe40000010000 */
[----:B------:R-:W3:Y:S01]  /*9010*/  MUFU.EX2 R228, R164 ;  /* 0x000000a400e47308 */ /* 0x000ee20000000800 */
[----:B------:R-:W-:Y:S01]  /*9020*/  FADD.FTZ R201, R222, R201 ;  /* 0x000000c9dec97221 */ /* 0x000fe20000010000 */
[-C--:B------:R-:W-:Y:S04]  /*9030*/  HMMA.16816.F32.BF16 R92, R44, R54.reuse, R92 ;  /* 0x000000362c5c723c */ /* 0x080fe8000004185c */
[----:B----4-:R-:W-:Y:S01]  /*9040*/  MOV R174, R193 ;  /* 0x000000c100ae7202 */ /* 0x010fe20000000f00 */
[----:B------:R-:W-:Y:S02]  /*9050*/  FADD.FTZ R201, R169, R201 ;  /* 0x000000c9a9c97221 */ /* 0x000fe40000010000 */
[----:B------:R-:W-:Y:S01]  /*9060*/  FADD.FTZ R212, R221, R212 ;  /* 0x000000d4ddd47221 */ /* 0x000fe20000010000 */
[C---:B------:R-:W-:Y:S01]  /*9070*/  HMMA.16816.F32.BF16 R96, R40.reuse, R54, R96 ;  /* 0x000000362860723c */ /* 0x040fe20000041860 */
[----:B------:R-:W4:Y:S01]  /*9080*/  LDSM.16.MT88.4 R52, [R238+0x3100] ;  /* 0x00310000ee34783b */ /* 0x000f220000004200 */
[----:B------:R-:W-:Y:S02]  /*9090*/  MUFU.EX2 R229, R167 ;  /* 0x000000a700e57308 */ /* 0x000fe40000000800 */
[----:B------:R-:W-:Y:S02]  /*90a0*/  FADD.FTZ R201, R170, R201 ;  /* 0x000000c9aac97221 */ /* 0x000fe40000010000 */
[----:B------:R-:W-:Y:S02]  /*90b0*/  FADD.FTZ R212, R219, R212 ;  /* 0x000000d4dbd47221 */ /* 0x000fe40000010000 */
[-C--:B-1----:R-:W-:Y:S04]  /*90c0*/  HMMA.16816.F32.BF16 R100, R40, R48.reuse, R100 ;  /* 0x000000302864723c */ /* 0x082fe80000041864 */
[----:B------:R-:W-:Y:S01]  /*90d0*/  FADD.FTZ R212, R172, R212 ;  /* 0x000000d4acd47221 */ /* 0x000fe20000010000 */
[----:B------:R-:W1:Y:S01]  /*90e0*/  MUFU.EX2 R230, R165 ;  /* 0x000000a500e67308 */ /* 0x000e620000000800 */
[----:B---3--:R-:W-:Y:S01]  /*90f0*/  F2FP.BF16.PACK_AB R164, R228, R227 ;  /* 0x000000e3e4a4723e */ /* 0x008fe200000010ff */
[----:B------:R-:W-:Y:S01]  /*9100*/  FADD.FTZ R211, R217, R211 ;  /* 0x000000d3d9d37221 */ /* 0x000fe20000010000 */
[C---:B------:R-:W-:Y:S04]  /*9110*/  HMMA.16816.F32.BF16 R104, R44.reuse, R48, R104 ;  /* 0x000000302c68723c */ /* 0x040fe80000041868 */
[----:B------:R-:W-:Y:S02]  /*9120*/  FADD.FTZ R212, R168, R212 ;  /* 0x000000d4a8d47221 */ /* 0x000fe40000010000 */
[----:B------:R-:W-:Y:S02]  /*9130*/  FADD.FTZ R211, R218, R211 ;  /* 0x000000d3dad37221 */ /* 0x000fe40000010000 */
[-C--:B------:R-:W-:Y:S08]  /*9140*/  HMMA.16816.F32.BF16 R108, R44, R50.reuse, R108 ;  /* 0x000000322c6c723c */ /* 0x080ff0000004186c */
[C---:B------:R-:W-:Y:S01]  /*9150*/  HMMA.16816.F32.BF16 R112, R40.reuse, R50, R112 ;  /* 0x000000322870723c */ /* 0x040fe20000041870 */
[----:B------:R-:W3:Y:S03]  /*9160*/  LDSM.16.MT88.4 R48, [R240+0x1900] ;  /* 0x00190000f030783b */ /* 0x000ee60000004200 */
[----:B-1----:R-:W-:Y:S04]  /*9170*/  F2FP.BF16.PACK_AB R165, R230, R229 ;  /* 0x000000e5e6a5723e */ /* 0x002fe800000010ff */
        /* <DEDUP_REMOVED lines=9> */
[----:B------:R-:W1:Y:S07]  /*9210*/  LDSM.16.MT88.4 R56, [R239+0x1900] ;  /* 0x00190000ef38783b */ /* 0x000e6e0000004200 */
[-C--:B------:R-:W-:Y:S08]  /*9220*/  HMMA.16816.F32.BF16 R20, R40, R64.reuse, R20 ;  /* 0x000000402814723c */ /* 0x080ff00000041814 */
[C---:B------:R-:W-:Y:S01]  /*9230*/  HMMA.16816.F32.BF16 R148, R44.reuse, R64, R148 ;  /* 0x000000402c94723c */ /* 0x040fe20000041894 */
[----:B------:R2:W5:Y:S07]  /*9240*/  MUFU.EX2 R64, R161 ;  /* 0x000000a100407308 */ /* 0x00056e0000000800 */
[-C--:B------:R-:W-:Y:S03]  /*9250*/  HMMA.16816.F32.BF16 R152, R44, R66.reuse, R152 ;  /* 0x000000422c98723c */ /* 0x080fe60000041898 */
[----:B------:R1:W-:Y:S05]  /*9260*/  MUFU.EX2 R65, R162 ;  /* 0x000000a200417308 */ /* 0x0003ea0000000800 */
[C---:B------:R-:W-:Y:S05]  /*9270*/  HMMA.16816.F32.BF16 R156, R40.reuse, R66, R156 ;  /* 0x00000042289c723c */ /* 0x040fea000004189c */
[----:B------:R3:W3:Y:S02]  /*9280*/  MUFU.EX2 R66, R160 ;  /* 0x000000a000427308 */ /* 0x0006e40000000800 */
[----:B------:R-:W-:Y:S01]  /*9290*/  MOV R67, R163 ;  /* 0x000000a300437202 */ /* 0x000fe20000000f00 */
[-C--:B----4-:R-:W-:Y:S04]  /*92a0*/  HMMA.16816.F32.BF16 R24, R40, R52.reuse, R24 ;  /* 0x000000342818723c */ /* 0x090fe80000041818 */
[----:B--2---:R-:W-:Y:S02]  /*92b0*/  F2FP.BF16.PACK_AB R161, R200, R199 ;  /* 0x000000c7c8a1723e */ /* 0x004fe400000010ff */
[----:B------:R-:W-:Y:S02]  /*92c0*/  F2FP.BF16.PACK_AB R163, R226, R225 ;  /* 0x000000e1e2a3723e */ /* 0x000fe400000010ff */
[C---:B------:R-:W-:Y:S04]  /*92d0*/  HMMA.16816.F32.BF16 R32, R44.reuse, R52, R32 ;  /* 0x000000342c20723c */ /* 0x040fe80000041820 */
[----:B-1----:R-:W-:Y:S02]  /*92e0*/  F2FP.BF16.PACK_AB R162, R224, R223 ;  /* 0x000000dfe0a2723e */ /* 0x002fe400000010ff */
[----:B-----5:R-:W-:Y:S02]  /*92f0*/  F2FP.BF16.PACK_AB R166, R64, R67 ;  /* 0x0000004340a6723e */ /* 0x020fe400000010ff */
[-C--:B------:R-:W-:Y:S01]  /*9300*/  HMMA.16816.F32.BF16 R36, R44, R54.reuse, R36 ;  /* 0x000000362c24723c */ /* 0x080fe20000041824 */
[----:B------:R-:W1:Y:S03]  /*9310*/  LDSM.16.MT88.4 R44, [R238+0x1900] ;  /* 0x00190000ee2c783b */ /* 0x000e660000004200 */
[----:B---3--:R-:W-:Y:S02]  /*9320*/  F2FP.BF16.PACK_AB R160, R198, R197 ;  /* 0x000000c5c6a0723e */ /* 0x008fe400000010ff */
[----:B------:R-:W-:Y:S02]  /*9330*/  F2FP.BF16.PACK_AB R167, R66, R65 ;  /* 0x0000004142a7723e */ /* 0x000fe400000010ff */
[----:B------:R-:W-:Y:S01]  /*9340*/  HMMA.16816.F32.BF16 R28, R40, R54, R28 ;  /* 0x00000036281c723c */ /* 0x000fe2000004181c */
[----:B------:R-:W2:Y:S07]  /*9350*/  LDSM.16.MT88.4 R40, [R246+0x3900] ;  /* 0x00390000f628783b */ /* 0x000eae0000004200 */
[-C--:B------:R-:W-:Y:S01]  /*9360*/  HMMA.16816.F32.BF16 R192, R160, R180.reuse, R4 ;  /* 0x000000b4a0c0723c */ /* 0x080fe20000041804 */
[----:B------:R-:W3:Y:S07]  /*9370*/  LDSM.16.MT88.4 R52, [R240+0x3900] ;  /* 0x00390000f034783b */ /* 0x000eee0000004200 */
[C---:B------:R-:W-:Y:S01]  /*9380*/  HMMA.16816.F32.BF16 R188, R164.reuse, R180, R8 ;  /* 0x000000b4a4bc723c */ /* 0x040fe20000041808 */
[----:B------:R-:W4:Y:S06]  /*9390*/  LDSM.16.MT88.4 R4, [R238+0x3900] ;  /* 0x00390000ee04783b */ /* 0x000f2c0000004200 */
[----:B------:R-:W-:Y:S02]  /*93a0*/  MOV R11, R184 ;  /* 0x000000b8000b7202 */ /* 0x000fe40000000f00 */
[----:B------:R-:W-:Y:S03]  /*93b0*/  MOV R10, R187 ;  /* 0x000000bb000a7202 */ /* 0x000fe60000000f00 */
[----:B------:R-:W-:Y:S02]  /*93c0*/  MOV R9, R186 ;  /* 0x000000ba00097202 */ /* 0x000fe40000000f00 */
[----:B------:R-:W-:Y:S02]  /*93d0*/  MOV R8, R185 ;  /* 0x000000b900087202 */ /* 0x000fe40000000f00 */
[-C--:B------:R-:W-:Y:S07]  /*93e0*/  HMMA.16816.F32.BF16 R184, R164, R182.reuse, R12 ;  /* 0x000000b6a4b8723c */ /* 0x080fee000004180c */
        /* <DEDUP_REMOVED lines=8> */
[----:B------:R-:W-:Y:S01]  /*9470*/  MOV R13, R176 ;  /* 0x000000b0000d7202 */ /* 0x000fe20000000f00 */
[----:B------:R-:W-:Y:S01]  /*9480*/  FADD.FTZ R212, R8, R212 ;  /* 0x000000d408d47221 */ /* 0x000fe20000010000 */
        /* <DEDUP_REMOVED lines=10> */
[-C--:B------:R-:W-:Y:S04]  /*9530*/  HMMA.16816.F32.BF16 R84, R160, R56.reuse, R84 ;  /* 0x00000038a054723c */ /* 0x080fe80000041854 */
[----:B------:R-:W-:Y:S01]  /*9540*/  FADD.FTZ R208, R198, R208 ;  /* 0x000000d0c6d07221 */ /* 0x000fe20000010000 */
[----:B------:R-:W-:Y:S01]  /*9550*/  MOV R198, R2 ;  /* 0x0000000200c67202 */ /* 0x000fe20000000f00 */
        /* <DEDUP_REMOVED lines=21> */
[-C--:B--2---:R-:W-:Y:S04]  /*96b0*/  HMMA.16816.F32.BF16 R116, R160, R40.reuse, R116 ;  /* 0x00000028a074723c */ /* 0x084fe80000041874 */
[----:B------:R-:W-:Y:S01]  /*96c0*/  FADD.FTZ R211, R199, R211 ;  /* 0x000000d3c7d37221 */ /* 0x000fe20000010000 */
[----:B------:R-:W-:Y:S03]  /*96d0*/  MOV R199, R196 ;  /* 0x000000c400c77202 */ /* 0x000fe60000000f00 */
[C---:B------:R-:W-:Y:S04]  /*96e0*/  HMMA.16816.F32.BF16 R120, R164.reuse, R40, R120 ;  /* 0x00000028a478723c */ /* 0x040fe80000041878 */
[----:B------:R-:W-:Y:S01]  /*96f0*/  FADD.FTZ R211, R200, R211 ;  /* 0x000000d3c8d37221 */ /* 0x000fe20000010000 */
[----:B------:R-:W-:Y:S03]  /*9700*/  MOV R200, R3 ;  /* 0x0000000300c87202 */ /* 0x000fe60000000f00 */
[-C--:B------:R-:W-:Y:S04]  /*9710*/  HMMA.16816.F32.BF16 R124, R164, R42.reuse, R124 ;  /* 0x0000002aa47c723c */ /* 0x080fe8000004187c */
[----:B------:R-:W-:Y:S04]  /*9720*/  FADD.FTZ R211, R225, R211 ;  /* 0x000000d3e1d37221 */ /* 0x000fe80000010000 */
        /* <DEDUP_REMOVED lines=10> */
[C---:B------:R-:W-:Y:S07]  /*97d0*/  HMMA.16816.F32.BF16 R168, R164.reuse, R4, R32 ;  /* 0x00000004a4a8723c */ /* 0x040fee0000041820 */
[----:B------:R-:W-:Y:S01]  /*97e0*/  FADD.FTZ R4, R224, R208 ;  /* 0x000000d0e0047221 */ /* 0x000fe20000010000 */
[-C--:B------:R-:W-:Y:S04]  /*97f0*/  HMMA.16816.F32.BF16 R164, R164, R6.reuse, R36 ;  /* 0x00000006a4a4723c */ /* 0x080fe80000041824 */
[----:B------:R1:W-:Y:S01]  /*9800*/  STL [R1+0x20], R4 ;  /* 0x0000200401007387 */ /* 0x0003e20000100800 */
[----:B------:R-:W-:Y:S03]  /*9810*/  FADD.FTZ R5, R64, R212 ;  /* 0x000000d440057221 */ /* 0x000fe60000010000 */
[----:B------:R-:W-:Y:S07]  /*9820*/  HMMA.16816.F32.BF16 R160, R160, R6, R28 ;  /* 0x00000006a0a0723c */ /* 0x000fee000004181c */
[----:B------:R-:W-:Y:S05]  /*9830*/  FADD.FTZ R6, R226, R211 ;  /* 0x000000d3e2067221 */ /* 0x000fea0000010000 */
[----:B------:R2:W-:Y:S04]  /*9840*/  STL [R1+0x1c], R6 ;  /* 0x00001c0601007387 */ /* 0x0005e80000100800 */
[----:B------:R2:W-:Y:S01]  /*9850*/  STL [R1+0x18], R5 ;  /* 0x0000180501007387 */ /* 0x0005e20000100800 */
[----:B-1----:R-:W-:Y:S05]  /*9860*/  FADD.FTZ R4, R66, R201 ;  /* 0x000000c942047221 */ /* 0x002fea0000010000 */
[----:B------:R2:W-:Y:S02]  /*9870*/  STL [R1+0x14], R4 ;  /* 0x0000140401007387 */ /* 0x0005e40000100800 */
[----:B--2---:R-:W-:-:S05]  /*9880*/  @P2 BRA `(.L_x_2920) ;  /* 0xffffc87000002947 */ /* 0x004fca000383ffff */
.L_x_2919:
[----:B--2---:R-:W2:Y:S04]  /*9890*/  LDL.LU R5, [R1+0x20] ;  /* 0x0000200001057983 */ /* 0x004ea80000300800 */
[----:B------:R-:W3:Y:S04]  /*98a0*/  LDL.LU R9, [R1+0x1c] ;  /* 0x00001c0001097983 */ /* 0x000ee80000300800 */
[----:B------:R-:W4:Y:S04]  /*98b0*/  LDL.LU R11, [R1+0x18] ;  /* 0x00001800010b7983 */ /* 0x000f280000300800 */
[----:B------:R-:W5:Y:S01]  /*98c0*/  LDL.LU R7, [R1+0x14] ;  /* 0x0000140001077983 */ /* 0x000f620000300800 */
[----:B------:R-:W-:-:S02]  /*98d0*/  MOV R12, 0xff800000 ;  /* 0xff800000000c7802 */ /* 0x000fc40000000f00 */
[----:B------:R-:W-:Y:S02]  /*98e0*/  MOV R13, 0xff800000 ;  /* 0xff800000000d7802 */ /* 0x000fe40000000f00 */
[----:B------:R-:W-:Y:S02]  /*98f0*/  MOV R14, 0xff800000 ;  /* 0xff800000000e7802 */ /* 0x000fe40000000f00 */
[----:B------:R-:W-:Y:S01]  /*9900*/  PLOP3.LUT P4, PT, PT, PT, PT, 0x8, 0x0 ;  /* 0x000000000000781c */ /* 0x000fe20003f8e170 */
[----:B--2---:R-:W1:Y:S04]  /*9910*/  SHFL.BFLY PT, R4, R5, 0x2, 0x1f ;  /* 0x0c401f0005047f89 */ /* 0x004e6800000e0000 */
[----:B---3--:R-:W2:Y:S04]  /*9920*/  SHFL.BFLY PT, R6, R9, 0x2, 0x1f ;  /* 0x0c401f0009067f89 */ /* 0x008ea800000e0000 */
[----:B----4-:R-:W3:Y:S04]  /*9930*/  SHFL.BFLY PT, R8, R11, 0x2, 0x1f ;  /* 0x0c401f000b087f89 */ /* 0x010ee800000e0000 */
[----:B-----5:R-:W4:Y:S01]  /*9940*/  SHFL.BFLY PT, R10, R7, 0x2, 0x1f ;  /* 0x0c401f00070a7f89 */ /* 0x020f2200000e0000 */
[----:B-1----:R-:W-:-:S02]  /*9950*/  FADD.FTZ R4, R4, R5 ;  /* 0x0000000504047221 */ /* 0x002fc40000010000 */
[----:B--2---:R-:W-:-:S03]  /*9960*/  FADD.FTZ R6, R6, R9 ;  /* 0x0000000906067221 */ /* 0x004fc60000010000 */
[----:B------:R-:W1:Y:S01]  /*9970*/  SHFL.BFLY PT, R5, R4, 0x1, 0x1f ;  /* 0x0c201f0004057f89 */ /* 0x000e6200000e0000 */
[----:B---3--:R-:W-:-:S03]  /*9980*/  FADD.FTZ R8, R8, R11 ;  /* 0x0000000b08087221 */ /* 0x008fc60000010000 */
[----:B------:R-:W2:Y:S01]  /*9990*/  SHFL.BFLY PT, R9, R6, 0x1, 0x1f ;  /* 0x0c201f0006097f89 */ /* 0x000ea200000e0000 */
[----:B----4-:R-:W-:-:S03]  /*99a0*/  FADD.FTZ R10, R10, R7 ;  /* 0x000000070a0a7221 */ /* 0x010fc60000010000 */
[----:B------:R-:W3:Y:S01]  /*99b0*/  SHFL.BFLY PT, R11, R8, 0x1, 0x1f ;  /* 0x0c201f00080b7f89 */ /* 0x000ee200000e0000 */
[----:B------:R-:W-:Y:S01]  /*99c0*/  MOV R7, RZ ;  /* 0x000000ff00077202 */ /* 0x000fe20000000f00 */
[----:B-1----:R-:W-:Y:S02]  /*99d0*/  FADD.FTZ R4, R4, R5 ;  /* 0x0000000504047221 */ /* 0x002fe40000010000 */
[----:B------:R-:W1:Y:S01]  /*99e0*/  SHFL.BFLY PT, R5, R10, 0x1, 0x1f ;  /* 0x0c201f000a057f89 */ /* 0x000e6200000e0000 */
[----:B--2---:R-:W-:Y:S02]  /*99f0*/  FADD.FTZ R9, R6, R9 ;  /* 0x0000000906097221 */ /* 0x004fe40000010000 */
[----:B------:R-:W-:Y:S02]  /*9a00*/  FSETP.NE.FTZ.AND P3, PT, R4, RZ, PT ;  /* 0x000000ff0400720b */ /* 0x000fe40003f75000 */
[----:B------:R-:W-:Y:S01]  /*9a10*/  MOV R6, RZ ;  /* 0x000000ff00067202 */ /* 0x000fe20000000f00 */
[----:B---3--:R-:W-:Y:S01]  /*9a20*/  FADD.FTZ R8, R8, R11 ;  /* 0x0000000b08087221 */ /* 0x008fe20000010000 */
[----:B------:R-:W-:-:S04]  /*9a30*/  FSETP.NE.FTZ.AND P2, PT, R9, RZ, PT ;  /* 0x000000ff0900720b */ /* 0x000fc80003f55000 */
[----:B------:R-:W-:-:S05]  /*9a40*/  FSETP.NE.FTZ.AND P1, PT, R8, RZ, PT ;  /* 0x000000ff0800720b */ /* 0x000fca0003f35000 */
[----:B------:R-:W2:Y:S01]  /*9a50*/  @P3 MUFU.RCP R7, R4 ;  /* 0x0000000400073308 */ /* 0x000ea20000001000 */
[----:B------:R-:W-:-:S03]  /*9a60*/  @P3 MOV R18, 0x3f317218 ;  /* 0x3f31721800123802 */ /* 0x000fc60000000f00 */
[----:B------:R-:W-:Y:S02]  /*9a70*/  @P2 MOV R17, 0x3f317218 ;  /* 0x3f31721800112802 */ /* 0x000fe40000000f00 */
[----:B------:R-:W-:Y:S02]  /*9a80*/  @P3 FMUL.FTZ R18, R18, c[0x0][0x2d0] ;  /* 0x0000b40012123a20 */ /* 0x000fe40000410000 */
[----:B-1----:R-:W-:Y:S01]  /*9a90*/  FADD.FTZ R5, R5, R10 ;  /* 0x0000000a05057221 */ /* 0x002fe20000010000 */
[----:B------:R-:W-:Y:S01]  /*9aa0*/  @P2 MUFU.RCP R6, R9 ;  /* 0x0000000900062308 */ /* 0x000fe20000001000 */
[----:B------:R-:W-:Y:S01]  /*9ab0*/  CS2R R10, SRZ ;  /* 0x00000000000a7805 */ /* 0x000fe2000001ff00 */
[----:B------:R-:W-:Y:S01]  /*9ac0*/  @P1 MOV R16, 0x3f317218 ;  /* 0x3f31721800101802 */ /* 0x000fe20000000f00 */
[----:B------:R-:W-:Y:S01]  /*9ad0*/  @P2 FMUL.FTZ R17, R17, c[0x0][0x2d0] ;  /* 0x0000b40011112a20 */ /* 0x000fe20000410000 */
[----:B------:R-:W-:-:S03]  /*9ae0*/  FSETP.NE.FTZ.AND P0, PT, R5, RZ, PT ;  /* 0x000000ff0500720b */ /* 0x000fc60003f15000 */
[----:B------:R-:W-:Y:S01]  /*9af0*/  @P1 FMUL.FTZ R16, R16, c[0x0][0x2d0] ;  /* 0x0000b40010101a20 */ /* 0x000fe20000410000 */
[----:B------:R-:W-:Y:S01]  /*9b00*/  @P1 MUFU.RCP R10, R8 ;  /* 0x00000008000a1308 */ /* 0x000fe20000001000 */
[C---:B--2---:R-:W-:Y:S02]  /*9b10*/  FMUL.FTZ R192, R7.reuse, R192 ;  /* 0x000000c007c07220 */ /* 0x044fe40000410000 */
[C---:B------:R-:W-:Y:S02]  /*9b20*/  FMUL.FTZ R193, R7.reuse, R193 ;  /* 0x000000c107c17220 */ /* 0x040fe40000410000 */
[C---:B------:R-:W-:Y:S02]  /*9b30*/  FMUL.FTZ R180, R7.reuse, R180 ;  /* 0x000000b407b47220 */ /* 0x040fe40000410000 */
[C---:B------:R-:W-:Y:S01]  /*9b40*/  FMUL.FTZ R181, R7.reuse, R181 ;  /* 0x000000b507b57220 */ /* 0x040fe20000410000 */
[----:B------:R-:W1:Y:S01]  /*9b50*/  @P3 MUFU.LG2 R4, R4 ;  /* 0x0000000400043308 */ /* 0x000e620000000c00 */
[----:B------:R-:W-:Y:S01]  /*9b60*/  @P0 MOV R15, 0x3f317218 ;  /* 0x3f317218000f0802 */ /* 0x000fe20000000f00 */
[----:B------:R-:W-:-:S02]  /*9b70*/  FMUL.FTZ R68, R7, R68 ;  /* 0x0000004407447220 */ /* 0x000fc40000410000 */
[----:B------:R-:W-:Y:S02]  /*9b80*/  FMUL.FTZ R69, R7, R69 ;  /* 0x0000004507457220 */ /* 0x000fe40000410000 */
[----:B------:R-:W-:Y:S02]  /*9b90*/  @P0 FMUL.FTZ R15, R15, c[0x0][0x2d0] ;  /* 0x0000b4000f0f0a20 */ /* 0x000fe40000410000 */
[----:B------:R-:W2:Y:S01]  /*9ba0*/  @P2 MUFU.LG2 R9, R9 ;  /* 0x0000000900092308 */ /* 0x000ea20000000c00 */
[C---:B------:R-:W-:Y:S02]  /*9bb0*/  FMUL.FTZ R80, R7.reuse, R80 ;  /* 0x0000005007507220 */ /* 0x040fe40000410000 */
[C---:B------:R-:W-:Y:S02]  /*9bc0*/  FMUL.FTZ R81, R7.reuse, R81 ;  /* 0x0000005107517220 */ /* 0x040fe40000410000 */
[C---:B------:R-:W-:Y:S02]  /*9bd0*/  FMUL.FTZ R84, R7.reuse, R84 ;  /* 0x0000005407547220 */ /* 0x040fe40000410000 */
[----:B------:R-:W-:Y:S01]  /*9be0*/  FMUL.FTZ R85, R7, R85 ;  /* 0x0000005507557220 */ /* 0x000fe20000410000 */
[----:B------:R-:W3:Y:S01]  /*9bf0*/  @P1 MUFU.LG2 R8, R8 ;  /* 0x0000000800081308 */ /* 0x000ee20000000c00 */
[----:B-1----:R-:W-:-:S02]  /*9c00*/  @P3 FMUL.FTZ R4, R4, 0.69314718246459960938 ;  /* 0x3f31721804043820 */ /* 0x002fc40000410000 */
[C---:B------:R-:W-:Y:S02]  /*9c10*/  FMUL.FTZ R96, R7.reuse, R96 ;  /* 0x0000006007607220 */ /* 0x040fe40000410000 */
[C---:B------:R-:W-:Y:S02]  /*9c20*/  FMUL.FTZ R97, R7.reuse, R97 ;  /* 0x0000006107617220 */ /* 0x040fe40000410000 */
[----:B------:R-:W-:Y:S01]  /*9c30*/  FMUL.FTZ R100, R7, R100 ;  /* 0x0000006407647220 */ /* 0x000fe20000410000 */
[----:B------:R-:W1:Y:S01]  /*9c40*/  @P0 MUFU.LG2 R19, R5 ;  /* 0x0000000500130308 */ /* 0x000e620000000c00 */
[----:B--2---:R-:W-:Y:S02]  /*9c50*/  @P2 FMUL.FTZ R9, R9, 0.69314718246459960938 ;  /* 0x3f31721809092820 */ /* 0x004fe40000410000 */
[C---:B------:R-:W-:Y:S02]  /*9c60*/  FMUL.FTZ R101, R7.reuse, R101 ;  /* 0x0000006507657220 */ /* 0x040fe40000410000 */
[----:B------:R-:W-:-:S02]  /*9c70*/  FMUL.FTZ R112, R7, R112 ;  /* 0x0000007007707220 */ /* 0x000fc40000410000 */
[C---:B------:R-:W-:Y:S01]  /*9c80*/  FMUL.FTZ R113, R7.reuse, R113 ;  /* 0x0000007107717220 */ /* 0x040fe20000410000 */
[----:B------:R2:W4:Y:S01]  /*9c90*/  @P0 MUFU.RCP R11, R5 ;  /* 0x00000005000b0308 */ /* 0x0005220000001000 */
[----:B---3--:R-:W-:Y:S02]  /*9ca0*/  @P1 FMUL.FTZ R8, R8, 0.69314718246459960938 ;  /* 0x3f31721808081820 */ /* 0x008fe40000410000 */
[C---:B------:R-:W-:Y:S02]  /*9cb0*/  FMUL.FTZ R116, R7.reuse, R116 ;  /* 0x0000007407747220 */ /* 0x040fe40000410000 */
[C---:B------:R-:W-:Y:S02]  /*9cc0*/  FMUL.FTZ R117, R7.reuse, R117 ;  /* 0x0000007507757220 */ /* 0x040fe40000410000 */
[----:B------:R-:W-:Y:S02]  /*9cd0*/  FMUL.FTZ R128, R7, R128 ;  /* 0x0000008007807220 */ /* 0x000fe40000410000 */
[----:B-1----:R-:W-:-:S02]  /*9ce0*/  @P0 FMUL.FTZ R19, R19, 0.69314718246459960938 ;  /* 0x3f31721813130820 */ /* 0x002fc40000410000 */
[C---:B------:R-:W-:Y:S02]  /*9cf0*/  FMUL.FTZ R129, R7.reuse, R129 ;  /* 0x0000008107817220 */ /* 0x040fe40000410000 */
[C---:B------:R-:W-:Y:S02]  /*9d00*/  FMUL.FTZ R132, R7.reuse, R132 ;  /* 0x0000008407847220 */ /* 0x040fe40000410000 */
[C---:B------:R-:W-:Y:S01]  /*9d10*/  FMUL.FTZ R133, R7.reuse, R133 ;  /* 0x0000008507857220 */ /* 0x040fe20000410000 */
[----:B--2---:R-:W-:Y:S01]  /*9d20*/  MOV R5, 0xff800000 ;  /* 0xff80000000057802 */ /* 0x004fe20000000f00 */
        /* <DEDUP_REMOVED lines=71> */
[C---:B----4-:R-:W-:Y:S02]  /*a1a0*/  FMUL.FTZ R190, R11.reuse, R190 ;  /* 0x000000be0bbe7220 */ /* 0x050fe40000410000 */
        /* <DEDUP_REMOVED lines=30> */
[----:B------:R-:W-:Y:S02]  /*a390*/  FMUL.FTZ R7, R7, R161 ;  /* 0x000000a107077220 */ /* 0x000fe40000410000 */
[----:B------:R-:W-:Y:S02]  /*a3a0*/  FMUL.FTZ R6, R6, R163 ;  /* 0x000000a306067220 */ /* 0x000fe40000410000 */
[----:B------:R-:W-:-:S02]  /*a3b0*/  FMUL.FTZ R10, R10, R165 ;  /* 0x000000a50a0a7220 */ /* 0x000fc40000410000 */
[----:B------:R-:W-:Y:S02]  /*a3c0*/  FMUL.FTZ R11, R11, R167 ;  /* 0x000000a70b0b7220 */ /* 0x000fe40000410000 */
[----:B------:R-:W-:Y:S02]  /*a3d0*/  @P3 FFMA.FTZ R5, R18, R196, R4 ;  /* 0x000000c412053223 */ /* 0x000fe40000010004 */
[----:B------:R-:W-:Y:S02]  /*a3e0*/  @P2 FFMA.FTZ R12, R17, R3, R9 ;  /* 0x00000003110c2223 */ /* 0x000fe40000010009 */
[----:B------:R-:W-:Y:S02]  /*a3f0*/  @P1 FFMA.FTZ R13, R16, R2, R8 ;  /* 0x00000002100d1223 */ /* 0x000fe40000010008 */
[----:B------:R-:W-:Y:S02]  /*a400*/  @P0 FFMA.FTZ R14, R15, R0, R19 ;  /* 0x000000000f0e0223 */ /* 0x000fe40000010013 */
.L_x_2903:
        /* <DEDUP_REMOVED lines=42> */
[----:B------:R-:W-:Y:S01]  /*a6b0*/  ISETP.NE.U32.AND P0, PT, R17, 0x1, PT ;  /* 0x000000011100780c */ /* 0x000fe20003f05070 */
[----:B------:R-:W-:Y:S01]  /*a6c0*/  IMAD.MOV.U32 R17, RZ, RZ, 0x40 ;  /* 0x00000040ff117424 */ /* 0x000fe200078e00ff */
        /* <DEDUP_REMOVED lines=9> */
[----:B------:R-:W-:Y:S02]  /*a760*/  SEL R17, R17, 0xffffffc0, !P2 ;  /* 0xffffffc011117807 */ /* 0x000fe40005000000 */
[----:B------:R-:W-:-:S02]  /*a770*/  F2FP.BF16.PACK_AB R98, R99, R98 ;  /* 0x000000626362723e */ /* 0x000fc400000010ff */
[C---:B------:R-:W-:Y:S01]  /*a780*/  IADD3 R16, R15.reuse, 0x80, RZ ;  /* 0x000000800f107810 */ /* 0x040fe20007ffe0ff */
[C-C-:B------:R-:W-:Y:S01]  /*a790*/  IMAD.IADD R18, R15.reuse, 0x1, R17.reuse ;  /* 0x000000010f127824 */ /* 0x140fe200078e0211 */
[C---:B------:R-:W-:Y:S02]  /*a7a0*/  IADD3 R6, R15.reuse, 0x70, RZ ;  /* 0x000000700f067810 */ /* 0x040fe40007ffe0ff */
[----:B------:R-:W-:Y:S01]  /*a7b0*/  @P0 IADD3 R6, R16, 0x10, RZ ;  /* 0x0000001010060810 */ /* 0x000fe20007ffe0ff */
[----:B------:R-:W-:Y:S01]  /*a7c0*/  IMAD.IADD R16, R15, 0x1, R8 ;  /* 0x000000010f107824 */ /* 0x000fe200078e0208 */
[----:B------:R-:W-:Y:S02]  /*a7d0*/  F2FP.BF16.PACK_AB R88, R89, R88 ;  /* 0x000000585958723e */ /* 0x000fe400000010ff */
[----:B------:R-:W-:Y:S01]  /*a7e0*/  F2FP.BF16.PACK_AB R90, R91, R90 ;  /* 0x0000005a5b5a723e */ /* 0x000fe200000010ff */
[--C-:B------:R-:W-:Y:S01]  /*a7f0*/  IMAD.IADD R8, R8, 0x1, R6.reuse ;  /* 0x0000000108087824 */ /* 0x100fe200078e0206 */
[----:B------:R-:W-:Y:S01]  /*a800*/  F2FP.BF16.PACK_AB R92, R93, R92 ;  /* 0x0000005c5d5c723e */ /* 0x000fe200000010ff */
[----:B------:R-:W-:Y:S01]  /*a810*/  IMAD.IADD R19, R17, 0x1, R6 ;  /* 0x0000000111137824 */ /* 0x000fe200078e0206 */
[----:B------:R-:W-:Y:S01]  /*a820*/  F2FP.BF16.PACK_AB R94, R95, R94 ;  /* 0x0000005e5f5e723e */ /* 0x000fe200000010ff */
[----:B------:R-:W-:Y:S01]  /*a830*/  IMAD.IADD R20, R17, 0x1, R16 ;  /* 0x0000000111147824 */ /* 0x000fe200078e0210 */
[----:B------:R-:W-:Y:S01]  /*a840*/  F2FP.BF16.PACK_AB R100, R101, R100 ;  /* 0x000000646564723e */ /* 0x000fe200000010ff */
[----:B------:R-:W-:Y:S01]  /*a850*/  IMAD.IADD R17, R8, 0x1, R17 ;  /* 0x0000000108117824 */ /* 0x000fe200078e0211 */
        /* <DEDUP_REMOVED lines=8> */
[----:B------:R-:W-:Y:S01]  /*a8e0*/  STS [R6], R180 ;  /* 0x000000b406007388 */ /* 0x000fe20000000800 */
        /* <DEDUP_REMOVED lines=48> */
[----:B------:R-:W-:-:S03]  /*abf0*/  PLOP3.LUT P1, PT, PT, PT, UP1, 0x80, 0x0 ;  /* 0x000000000000781c */ /* 0x000fc60003f2f018 */
[----:B------:R-:W-:Y:S04]  /*ac00*/  STS [R19+0x400], R98 ;  /* 0x0004006213007388 */ /* 0x000fe80000000800 */
[----:B------:R-:W-:Y:S04]  /*ac10*/  STS [R18+0x2080], R88 ;  /* 0x0020805812007388 */ /* 0x000fe80000000800 */
[----:B------:R-:W-:Y:S04]  /*ac20*/  STS [R18+0x2480], R90 ;  /* 0x0024805a12007388 */ /* 0x000fe80000000800 */
[----:B------:R-:W-:Y:S04]  /*ac30*/  STS [R19+0x2000], R92 ;  /* 0x0020005c13007388 */ /* 0x000fe80000000800 */
        /* <DEDUP_REMOVED lines=35> */
[----:B------:R3:W-:Y:S04]  /*ae70*/  STS [R17+0x4000], R7 ;  /* 0x0040000711007388 */ /* 0x0007e80000000800 */
[----:B------:R-:W-:Y:S01]  /*ae80*/  STS [R17+0x4400], R162 ;  /* 0x004400a211007388 */ /* 0x000fe20000000800 */
[----:B-1----:R-:W-:-:S03]  /*ae90*/  IMAD.U32 R18, RZ, RZ, UR4 ;  /* 0x00000004ff127e24 */ /* 0x002fc6000f8e00ff */
[----:B------:R-:W-:Y:S04]  /*aea0*/  STS [R20+0x6080], R168 ;  /* 0x006080a814007388 */ /* 0x000fe80000000800 */
[----:B------:R-:W-:Y:S01]  /*aeb0*/  STS [R20+0x6480], R170 ;  /* 0x006480aa14007388 */ /* 0x000fe20000000800 */
[----:B--2---:R-:W-:Y:S01]  /*aec0*/  IMAD.U32 R19, RZ, RZ, UR5 ;  /* 0x00000005ff137e24 */ /* 0x004fe2000f8e00ff */
[----:B------:R-:W-:Y:S02]  /*aed0*/  ULDC.64 UR4, c[0x0][0x508] ;  /* 0x0001420000047ab9 */ /* 0x000fe40000000a00 */
[----:B------:R1:W-:Y:S04]  /*aee0*/  STS [R17+0x6000], R10 ;  /* 0x0060000a11007388 */ /* 0x0003e80000000800 */
[----:B------:R2:W-:Y:S04]  /*aef0*/  STS [R17+0x6400], R11 ;  /* 0x0064000b11007388 */ /* 0x0005e80000000800 */
[----:B------:R-:W-:Y:S01]  /*af00*/  BAR.SYNC.DEFER_BLOCKING 0x1, 0x80 ;  /* 0x0042000000007b1d */ /* 0x000fe20000010000 */
[----:B------:R-:W-:-:S04]  /*af10*/  UISETP.NE.U32.AND UP0, UPT, URZ, UR4, UPT ;  /* 0x000000043f00728c */ /* 0x000fc8000bf05070 */
[----:B------:R-:W-:Y:S01]  /*af20*/  UISETP.NE.AND.EX UP0, UPT, URZ, UR5, UPT, UP0 ;  /* 0x000000053f00728c */ /* 0x000fe2000bf05300 */
[----:B---3--:R-:W3:Y:S02]  /*af30*/  @P1 LDG.E R7, [R18.64] ;  /* 0x0000000c12071981 */ /* 0x008ee4000c1e1900 */
[----:B------:R-:W-:-:S03]  /*af40*/  ULDC.64 UR4, c[0x0][0x508] ;  /* 0x0001420000047ab9 */ /* 0x000fc60000000a00 */
[----:B------:R-:W-:-:S05]  /*af50*/  PLOP3.LUT P0, PT, PT, PT, UP0, 0x80, 0x0 ;  /* 0x000000000000781c */ /* 0x000fca0003f0f008 */
[----:B------:R-:W-:Y:S01]  /*af60*/  @UP0 UIMAD.WIDE UR4, UR10, UR6, UR4 ;  /* 0x000000060a0402a5 */ /* 0x000fe2000f8e0204 */
[----:B------:R-:W-:-:S05]  /*af70*/  IMAD.MOV.U32 R6, RZ, RZ, c[0x0][0x388] ;  /* 0x0000e200ff067624 */ /* 0x000fca00078e00ff */
[----:B-1----:R-:W-:Y:S02]  /*af80*/  IMAD.U32 R10, RZ, RZ, UR4 ;  /* 0x00000004ff0a7e24 */ /* 0x002fe4000f8e00ff */
[----:B--2---:R-:W-:-:S05]  /*af90*/  IMAD.U32 R11, RZ, RZ, UR5 ;  /* 0x00000005ff0b7e24 */ /* 0x004fca000f8e00ff */
        /* <DEDUP_REMOVED lines=12> */
.L_x_2924:
[----:B-1----:R-:W-:Y:S01]  /*b060*/  LOP3.LUT R4, R4, 0xffffffe0, RZ, 0xc0, !PT ;  /* 0xffffffe004047812 */ /* 0x002fe200078ec0ff */
[----:B------:R-:W-:Y:S01]  /*b070*/  IMAD.MOV.U32 R7, RZ, RZ, c[0x0][0x4e8] ;  /* 0x00013a00ff077624 */ /* 0x000fe200078e00ff */
[----:B------:R-:W-:Y:S01]  /*b080*/  SHF.R.S32.HI R11, RZ, 0x1f, R9 ;  /* 0x0000001fff0b7819 */ /* 0x000fe20000011409 */
[----:B------:R-:W1:Y:S01]  /*b090*/  S2R R69, SR_CTAID.X ;  /* 0x0000000000457919 */ /* 0x000e620000002500 */
[----:B------:R-:W-:Y:S01]  /*b0a0*/  LEA.HI R8, R3, R3, RZ, 0x1 ;  /* 0x0000000303087211 */ /* 0x000fe200078f08ff */
[----:B------:R-:W-:Y:S01]  /*b0b0*/  IMAD.IADD R4, R0, 0x1, -R4 ;  /* 0x0000000100047824 */ /* 0x000fe200078e0a04 */
[----:B------:R-:W-:Y:S01]  /*b0c0*/  ISETP.NE.AND P2, PT, R7, 0x1, PT ;  /* 0x000000010700780c */ /* 0x000fe20003f45270 */
[----:B------:R-:W-:Y:S01]  /*b0d0*/  ULDC.64 UR4, c[0x0][0x490] ;  /* 0x0001240000047ab9 */ /* 0x000fe20000000a00 */
[----:B------:R-:W-:Y:S01]  /*b0e0*/  LEA.HI R11, R11, R9, RZ, 0x2 ;  /* 0x000000090b0b7211 */ /* 0x000fe200078f10ff */
[----:B------:R-:W-:Y:S01]  /*b0f0*/  USHF.R.S32.HI UR7, URZ, 0x1f, UR10 ;  /* 0x0000001f3f077899 */ /* 0x000fe2000801140a */
[----:B------:R-:W-:Y:S01]  /*b100*/  SHF.R.S32.HI R7, RZ, 0x1f, R4 ;  /* 0x0000001fff077819 */ /* 0x000fe20000011404 */
[----:B------:R-:W-:Y:S01]  /*b110*/  UIMAD UR6, UR9, UR4, URZ ;  /* 0x00000004090672a4 */ /* 0x000fe2000f8e023f */
[C---:B------:R-:W-:Y:S01]  /*b120*/  LOP3.LUT R10, R8.reuse, 0x1ffffffe, RZ, 0xc0, !PT ;  /* 0x1ffffffe080a7812 */ /* 0x040fe200078ec0ff */
[----:B------:R-:W-:Y:S01]  /*b130*/  IMAD.SHL.U32 R8, R8, 0x20, RZ ;  /* 0x0000002008087824 */ /* 0x000fe200078e00ff */
[----:B------:R-:W-:Y:S01]  /*b140*/  LOP3.LUT R11, R11, 0xffffffc, RZ, 0xc0, !PT ;  /* 0x0ffffffc0b0b7812 */ /* 0x000fe200078ec0ff */
[----:B------:R-:W-:Y:S01]  /*b150*/  UMOV UR18, UR14 ;  /* 0x0000000e00127c82 */ /* 0x000fe20008000000 */
[----:B------:R-:W-:Y:S01]  /*b160*/  LEA.HI R7, R7, R4, RZ, 0x2 ;  /* 0x0000000407077211 */ /* 0x000fe200078f10ff */
[----:B------:R-:W-:Y:S01]  /*b170*/  IMAD.IADD R10, R3, 0x1, -R10 ;  /* 0x00000001030a7824 */ /* 0x000fe200078e0a0a */
[----:B------:R-:W-:Y:S01]  /*b180*/  LOP3.LUT R8, R8, 0xffffffc0, RZ, 0xc0, !PT ;  /* 0xffffffc008087812 */ /* 0x000fe200078ec0ff */
[----:B------:R-:W-:Y:S01]  /*b190*/  IMAD.IADD R11, R9, 0x1, -R11 ;  /* 0x00000001090b7824 */ /* 0x000fe200078e0a0b */
[----:B------:R-:W-:Y:S01]  /*b1a0*/  SHF.R.S32.HI R7, RZ, 0x2, R7 ;  /* 0x00000002ff077819 */ /* 0x000fe20000011407 */
[----:B------:R-:W-:Y:S01]  /*b1b0*/  UMOV UR19, UR15 ;  /* 0x0000000f00137c82 */ /* 0x000fe20008000000 */
[-C--:B------:R-:W-:Y:S01]  /*b1c0*/  LEA.HI R3, R2, R0.reuse, RZ, 0x3 ;  /* 0x0000000002037211 */ /* 0x080fe200078f18ff */
[----:B------:R-:W-:Y:S01]  /*b1d0*/  IMAD R8, R10, 0x8, R8 ;  /* 0x000000080a087824 */ /* 0x000fe200078e0208 */
[----:B------:R-:W-:Y:S01]  /*b1e0*/  USEL UR11, UR10, URZ, !UP1 ;  /* 0x0000003f0a0b7287 */ /* 0x000fe2000c800000 */
[----:B------:R-:W-:Y:S01]  /*b1f0*/  IMAD R17, R11, 0x10, R7 ;  /* 0x000000100b117824 */ /* 0x000fe200078e0207 */
[----:B------:R-:W-:Y:S01]  /*b200*/  USEL UR10, UR7, URZ, !UP1 ;  /* 0x0000003f070a7287 */ /* 0x000fe2000c800000 */
[----:B------:R-:W-:Y:S01]  /*b210*/  LOP3.LUT R9, R3, 0xfffffff8, RZ, 0xc0, !PT ;  /* 0xfffffff803097812 */ /* 0x000fe200078ec0ff */
[----:B------:R-:W-:Y:S01]  /*b220*/  UIMAD.WIDE.U32 UR18, UR8, UR4, UR18 ;  /* 0x00000004081272a5 */ /* 0x000fe2000f8e0012 */
[----:B------:R-:W-:Y:S01]  /*b230*/  IMAD.IADD R8, R17, 0x1, R8 ;  /* 0x0000000111087824 */ /* 0x000fe200078e0208 */
[----:B------:R-:W-:Y:S01]  /*b240*/  UIMAD UR6, UR8, UR5, UR6 ;  /* 0x00000005080672a4 */ /* 0x000fe2000f8e0206 */
[----:B------:R-:W-:Y:S01]  /*b250*/  LOP3.LUT P0, RZ, R4, 0x3, RZ, 0xc0, !PT ;  /* 0x0000000304ff7812 */ /* 0x000fe2000780c0ff */
[C---:B-1----:R-:W-:Y:S01]  /*b260*/  IMAD R17, R69.reuse, 0x80, R17 ;  /* 0x0000008045117824 */ /* 0x042fe200078e0211 */
[----:B------:R-:W-:Y:S01]  /*b270*/  ULDC.64 UR4, c[0x0][0x498] ;  /* 0x0001260000047ab9 */ /* 0x000fe20000000a00 */
[----:B------:R-:W-:Y:S01]  /*b280*/  IMAD R8, R69, 0x80, R8 ;  /* 0x0000008045087824 */ /* 0x000fe200078e0208 */
[----:B------:R-:W-:Y:S01]  /*b290*/  UIMAD UR16, UR10, UR4, URZ ;  /* 0x000000040a1072a4 */ /* 0x000fe2000f8e023f */
[----:B------:R-:W-:Y:S01]  /*b2a0*/  LEA.HI R4, R2, R0, RZ, 0x6 ;  /* 0x0000000002047211 */ /* 0x000fe200078f30ff */
[----:B------:R-:W-:Y:S01]  /*b2b0*/  UIADD3 UR19, UR19, UR6, URZ ;  /* 0x0000000613137290 */ /* 0x000fe2000fffe03f */
[----:B------:R-:W-:Y:S01]  /*b2c0*/  @P2 IMAD.HI.U32 R7, R8, c[0x0][0x4ec], RZ ;  /* 0x00013b0008072a27 */ /* 0x000fe200078e00ff */
[----:B------:R-:W-:Y:S01]  /*b2d0*/  UIMAD UR16, UR11, UR5, UR16 ;  /* 0x000000050b1072a4 */ /* 0x000fe2000f8e0210 */
[----:B------:R-:W-:Y:S01]  /*b2e0*/  SHF.R.S32.HI R3, RZ, 0x3, R3 ;  /* 0x00000003ff037819 */ /* 0x000fe20000011403 */
[----:B------:R-:W-:Y:S01]  /*b2f0*/  UIMAD.WIDE.U32 UR18, UR11, UR4, UR18 ;  /* 0x000000040b1272a5 */ /* 0x000fe2000f8e0012 */
[----:B------:R-:W-:Y:S01]  /*b300*/  IMAD.MOV.U32 R18, RZ, RZ, R8 ;  /* 0x000000ffff127224 */ /* 0x000fe200078e0008 */
[----:B------:R-:W-:Y:S01]  /*b310*/  @P2 SHF.R.U32.HI R18, RZ, c[0x0][0x4f0], R7 ;  /* 0x00013c00ff122a19 */ /* 0x000fe20000011607 */
[----:B------:R-:W-:Y:S01]  /*b320*/  IMAD.IADD R0, R0, 0x1, -R9 ;  /* 0x0000000100007824 */ /* 0x000fe200078e0a09 */
[----:B------:R-:W-:Y:S01]  /*b330*/  ULDC.64 UR6, c[0x0][0x3a0] ;  /* 0x0000e80000067ab9 */ /* 0x000fe20000000a00 */
[----:B------:R-:W-:Y:S01]  /*b340*/  IMAD.U32 R2, RZ, RZ, UR16 ;  /* 0x00000010ff027e24 */ /* 0x000fe2000f8e00ff */
[----:B------:R-:W-:Y:S01]  /*b350*/  UIMAD.WIDE.U32 UR16, UR14, UR6, URZ ;  /* 0x000000060e1072a5 */ /* 0x000fe2000f8e003f */
[----:B------:R-:W-:Y:S01]  /*b360*/  IMAD.MOV R7, RZ, RZ, -R18 ;  /* 0x000000ffff077224 */ /* 0x000fe200078e0a12 */
[----:B------:R-:W-:Y:S01]  /*b370*/  UIMAD UR6, UR15, UR6, URZ ;  /* 0x000000060f0672a4 */ /* 0x000fe2000f8e023f */
[----:B------:R-:W-:Y:S01]  /*b380*/  IMAD.SHL.U32 R11, R3, 0x40, RZ ;  /* 0x00000040030b7824 */ /* 0x000fe200078e00ff */
[----:B------:R-:W-:Y:S01]  /*b390*/  ULDC.64 UR4, c[0x0][0x3e8] ;  /* 0x0000fa0000047ab9 */ /* 0x000fe20000000a00 */
[----:B------:R-:W-:Y:S01]  /*b3a0*/  IMAD R7, R7, c[0x0][0x4e8], R8 ;  /* 0x00013a0007077a24 */ /* 0x000fe200078e0208 */
[----:B------:R-:W-:Y:S01]  /*b3b0*/  SHF.R.S32.HI R8, RZ, 0x1f, R18 ;  /* 0x0000001fff087819 */ /* 0x000fe20000011412 */
[----:B------:R-:W-:Y:S01]  /*b3c0*/  UIMAD UR6, UR14, UR7, UR6 ;  /* 0x000000070e0672a4 */ /* 0x000fe2000f8e0206 */
[----:B------:R-:W-:Y:S01]  /*b3d0*/  IADD3 R18, P1, R18, UR18, RZ ;  /* 0x0000001212127c10 */ /* 0x000fe2000ff3e0ff */
[----:B------:R-:W-:Y:S01]  /*b3e0*/  UIMAD UR9, UR9, UR4, URZ ;  /* 0x00000004090972a4 */ /* 0x000fe2000f8e023f */
[----:B------:R-:W-:Y:S01]  /*b3f0*/  LOP3.LUT R11, R11, 0x1c0, RZ, 0xc0, !PT ;  /* 0x000001c00b0b7812 */ /* 0x000fe200078ec0ff */
[----:B------:R-:W-:Y:S01]  /*b400*/  UIADD3 UR7, UR17, UR6, URZ ;  /* 0x0000000611077290 */ /* 0x000fe2000fffe03f */
[----:B------:R-:W-:Y:S01]  /*b410*/  IADD3.X R19, R8, UR19, R2, P1, !PT ;  /* 0x0000001308137c10 */ /* 0x000fe20008ffe402 */
[----:B------:R-:W-:Y:S01]  /*b420*/  UIMAD UR5, UR8, UR5, UR9 ;  /* 0x00000005080572a4 */ /* 0x000fe2000f8e0209 */
[----:B------:R-:W-:Y:S01]  /*b430*/  SHF.R.S32.HI R2, RZ, 0x1f, R7 ;  /* 0x0000001fff027819 */ /* 0x000fe20000011407 */
[----:B------:R-:W-:Y:S01]  /*b440*/  UMOV UR6, UR16 ;  /* 0x0000001000067c82 */ /* 0x000fe20008000000 */
[----:B------:R-:W-:Y:S01]  /*b450*/  LEA R8, R0, R3, 0x4 ;  /* 0x0000000300087211 */ /* 0x000fe200078e20ff */
[----:B------:R-:W-:Y:S01]  /*b460*/  IMAD.WIDE.U32 R18, R7, c[0x0][0x488], R18 ;  /* 0x0001220007127a25 */ /* 0x000fe200078e0012 */
[----:B------:R-:W-:Y:S01]  /*b470*/  UIMAD.WIDE.U32 UR8, UR8, UR4, UR6 ;  /* 0x00000004080872a5 */ /* 0x000fe2000f8e0006 */
[----:B------:R-:W-:Y:S01]  /*b480*/  SHF.R.U32.HI R10, RZ, 0x3, R11 ;  /* 0x00000003ff0a7819 */ /* 0x000fe2000001160b */
[----:B------:R-:W-:Y:S01]  /*b490*/  BSSY B0, `(.L_x_2925) ;  /* 0x000005a000007945 */ /* 0x000fe20003800000 */
[----:B------:R-:W-:Y:S01]  /*b4a0*/  IMAD R2, R2, c[0x0][0x488], RZ ;  /* 0x0001220002027a24 */ /* 0x000fe200078e02ff */
[----:B------:R-:W-:Y:S01]  /*b4b0*/  UIADD3 UR9, UR9, UR5, URZ ;  /* 0x0000000509097290 */ /* 0x000fe2000fffe03f */
[----:B------:R-:W-:Y:S01]  /*b4c0*/  IMAD R8, R69, 0x80, R8 ;  /* 0x0000008045087824 */ /* 0x000fe200078e0208 */
[----:B------:R-:W-:Y:S01]  /*b4d0*/  IADD3 R16, R17, 0x40, RZ ;  /* 0x0000004011107810 */ /* 0x000fe20007ffe0ff */
[----:B------:R-:W-:Y:S01]  /*b4e0*/  IMAD R7, R7, c[0x0][0x48c], R2 ;  /* 0x0001230007077a24 */ /* 0x000fe200078e0202 */
[----:B------:R-:W-:Y:S01]  /*b4f0*/  ULDC.64 UR4, c[0x0][0x3f0] ;  /* 0x0000fc0000047ab9 */ /* 0x000fe20000000a00 */
[----:B------:R-:W-:Y:S01]  /*b500*/  @P2 IMAD.HI.U32 R9, R8, c[0x0][0x4ec], RZ ;  /* 0x00013b0008092a27 */ /* 0x000fe200078e00ff */
[----:B------:R-:W-:-:S02]  /*b510*/  UIMAD UR10, UR10, UR4, URZ ;  /* 0x000000040a0a72a4 */ /* 0x000fc4000f8e023f */
[----:B------:R-:W-:Y:S01]  /*b520*/  UIMAD.WIDE.U32 UR8, UR11, UR4, UR8 ;  /* 0x000000040b0872a5 */ /* 0x000fe2000f8e0008 */
[----:B-----5:R-:W-:Y:S01]  /*b530*/  IMAD R2, R6, c[0x0][0x4e8], RZ ;  /* 0x00013a0006027a24 */ /* 0x020fe200078e02ff */
[----:B------:R-:W-:Y:S01]  /*b540*/  LEA R6, P1, R18, c[0x0][0x450], 0x2 ;  /* 0x0001140012067a11 */ /* 0x000fe200078210ff */
[----:B------:R-:W-:Y:S01]  /*b550*/  IMAD.IADD R7, R19, 0x1, R7 ;  /* 0x0000000113077824 */ /* 0x000fe200078e0207 */
[----:B------:R-:W-:Y:S01]  /*b560*/  UIMAD UR5, UR11, UR5, UR10 ;  /* 0x000000050b0572a4 */ /* 0x000fe2000f8e020a */
[----:B------:R-:W-:Y:S01]  /*b570*/  IMAD.MOV.U32 R22, RZ, RZ, R8 ;  /* 0x000000ffff167224 */ /* 0x000fe200078e0008 */
[----:B------:R-:W-:Y:S01]  /*b580*/  @P2 SHF.R.U32.HI R22, RZ, c[0x0][0x4f0], R9 ;  /* 0x00013c00ff162a19 */ /* 0x000fe20000011609 */
[----:B------:R-:W-:Y:S01]  /*b590*/  IMAD.SHL.U32 R0, R0, 0x8, RZ ;  /* 0x0000000800007824 */ /* 0x000fe200078e00ff */
[----:B------:R-:W-:Y:S01]  /*b5a0*/  LEA.HI.X R7, R18, c[0x0][0x454], R7, 0x2, P1 ;  /* 0x0001150012077a11 */ /* 0x000fe200008f1407 */
[----:B------:R-:W-:Y:S01]  /*b5b0*/  SHFL.IDX PT, R20, R6, RZ, 0x1c1f ;  /* 0x001c1fff06147589 */ /* 0x000fe200000e0000 */
[----:B------:R-:W-:Y:S01]  /*b5c0*/  IADD3 R9, R17, 0x8, RZ ;  /* 0x0000000811097810 */ /* 0x000fe20007ffe0ff */
[----:B------:R-:W-:Y:S01]  /*b5d0*/  IMAD.MOV R70, RZ, RZ, -R22 ;  /* 0x000000ffff467224 */ /* 0x000fe200078e0a16 */
[----:B------:R-:W-:Y:S01]  /*b5e0*/  LOP3.LUT R11, R11, 0x38, R0, 0xf8, !PT ;  /* 0x000000380b0b7812 */ /* 0x000fe200078ef800 */
[----:B------:R-:W1:Y:S01]  /*b5f0*/  SHFL.IDX PT, R21, R7, RZ, 0x1c1f ;  /* 0x001c1fff07157589 */ /* 0x000e6200000e0000 */
[----:B------:R-:W-:Y:S01]  /*b600*/  ISETP.GE.OR P2, PT, R9, R2, P0 ;  /* 0x000000020900720c */ /* 0x000fe20000746670 */
[----:B------:R-:W-:Y:S01]  /*b610*/  IMAD R70, R70, c[0x0][0x4e8], R8 ;  /* 0x00013a0046467a24 */ /* 0x000fe200078e0208 */
[----:B------:R-:W-:Y:S01]  /*b620*/  LOP3.LUT R10, R11, R10, RZ, 0x3c, !PT ;  /* 0x0000000a0b0a7212 */ /* 0x000fe200078e3cff */
[----:B------:R-:W-:Y:S01]  /*b630*/  SHFL.IDX PT, R18, R6, 0x1, 0x1c1f ;  /* 0x003c1f0006127f89 */ /* 0x000fe200000e0000 */
[----:B------:R-:W-:Y:S01]  /*b640*/  SHF.R.S32.HI R11, RZ, 0x1f, R22 ;  /* 0x0000001fff0b7819 */ /* 0x000fe20000011416 */
[----:B------:R-:W-:Y:S01]  /*b650*/  UIADD3 UR5, UR9, UR5, URZ ;  /* 0x0000000509057290 */ /* 0x000fe2000fffe03f */
[CC--:B------:R-:W-:Y:S01]  /*b660*/  ISETP.GE.OR P3, PT, R17.reuse, R2.reuse, P0 ;  /* 0x000000021100720c */ /* 0x0c0fe20000766670 */
[----:B------:R-:W2:Y:S01]  /*b670*/  SHFL.IDX PT, R19, R7, 0x1, 0x1c1f ;  /* 0x003c1f0007137f89 */ /* 0x000ea200000e0000 */
[----:B------:R-:W-:Y:S01]  /*b680*/  IADD3 R17, R17, 0x48, RZ ;  /* 0x0000004811117810 */ /* 0x000fe20007ffe0ff */
[----:B------:R-:W-:Y:S01]  /*b690*/  IMAD R11, R11, c[0x0][0x3e0], RZ ;  /* 0x0000f8000b0b7a24 */ /* 0x000fe200078e02ff */
[----:B------:R-:W-:Y:S01]  /*b6a0*/  MOV R25, UR9 ;  /* 0x0000000900197c02 */ /* 0x000fe20008000f00 */
[----:B------:R-:W-:Y:S01]  /*b6b0*/  SHFL.IDX PT, R8, R6, 0x2, 0x1c1f ;  /* 0x005c1f0006087f89 */ /* 0x000fe200000e0000 */
[----:B------:R-:W-:Y:S01]  /*b6c0*/  IMAD.SHL.U32 R4, R4, 0x8, RZ ;  /* 0x0000000804047824 */ /* 0x000fe200078e00ff */
[-C--:B------:R-:W-:Y:S01]  /*b6d0*/  ISETP.GE.OR P1, PT, R16, R2.reuse, P0 ;  /* 0x000000021000720c */ /* 0x080fe20000726670 */
[----:B------:R-:W-:Y:S01]  /*b6e0*/  IMAD.U32 R24, RZ, RZ, UR8 ;  /* 0x00000008ff187e24 */ /* 0x000fe2000f8e00ff */
[----:B------:R-:W3:Y:S01]  /*b6f0*/  SHFL.IDX PT, R9, R7, 0x2, 0x1c1f ;  /* 0x005c1f0007097f89 */ /* 0x000ee200000e0000 */
[----:B------:R-:W-:Y:S01]  /*b700*/  IMAD.U32 R25, RZ, RZ, UR5 ;  /* 0x00000005ff197e24 */ /* 0x000fe2000f8e00ff */
[----:B------:R-:W-:Y:S01]  /*b710*/  ISETP.GE.OR P0, PT, R17, R2, P0 ;  /* 0x000000021100720c */ /* 0x000fe20000706670 */
[C---:B------:R-:W-:Y:S01]  /*b720*/  IMAD R11, R22.reuse, c[0x0][0x3e4], R11 ;  /* 0x0000f900160b7a24 */ /* 0x040fe200078e020b */
[----:B------:R-:W-:Y:S01]  /*b730*/  SHFL.IDX PT, R6, R6, 0x3, 0x1c1f ;  /* 0x007c1f0006067f89 */ /* 0x000fe200000e0000 */
[----:B------:R-:W-:Y:S01]  /*b740*/  SHF.R.S32.HI R15, RZ, 0x1f, R70 ;  /* 0x0000001fff0f7819 */ /* 0x000fe20000011446 */
[----:B------:R-:W-:Y:S01]  /*b750*/  IMAD.WIDE.U32 R22, R22, c[0x0][0x3e0], R24 ;  /* 0x0000f80016167a25 */ /* 0x000fe200078e0018 */
[----:B------:R-:W-:Y:S01]  /*b760*/  LOP3.LUT R4, R10, 0x7ffffe00, R4, 0xf8, !PT ;  /* 0x7ffffe000a047812 */ /* 0x000fe200078ef804 */
[----:B------:R-:W4:Y:S02]  /*b770*/  SHFL.IDX PT, R7, R7, 0x3, 0x1c1f ;  /* 0x007c1f0007077f89 */ /* 0x000f2400000e0000 */
[----:B------:R-:W-:-:S02]  /*b780*/  IMAD.IADD R23, R23, 0x1, R11 ;  /* 0x0000000117177824 */ /* 0x000fc400078e020b */
[----:B------:R-:W-:Y:S01]  /*b790*/  IMAD R15, R15, c[0x0][0x3d8], RZ ;  /* 0x0000f6000f0f7a24 */ /* 0x000fe200078e02ff */
[----:B-1----:R1:W-:Y:S01]  /*b7a0*/  @!P3 ST.E [R20.64], R5 ;  /* 0x000000051400b985 */ /* 0x0023e2000c10190c */
[----:B------:R-:W-:Y:S02]  /*b7b0*/  IMAD.SHL.U32 R32, R4, 0x2, RZ ;  /* 0x0000000204207824 */ /* 0x000fe400078e00ff */
[C---:B------:R-:W-:Y:S01]  /*b7c0*/  IMAD R33, R70.reuse, c[0x0][0x3dc], R15 ;  /* 0x0000f70046217a24 */ /* 0x040fe200078e020f */
[----:B--2---:R1:W-:Y:S01]  /*b7d0*/  @!P2 ST.E [R18.64], R12 ;  /* 0x0000000c1200a985 */ /* 0x0043e2000c10190c */
[----:B------:R-:W-:-:S04]  /*b7e0*/  IMAD.WIDE.U32 R70, R70, c[0x0][0x3d8], R22 ;  /* 0x0000f60046467a25 */ /* 0x000fc800078e0016 */
[----:B------:R-:W-:Y:S01]  /*b7f0*/  IMAD.IADD R33, R71, 0x1, R33 ;  /* 0x0000000147217824 */ /* 0x000fe200078e0221 */
[----:B---3--:R1:W-:Y:S01]  /*b800*/  @!P1 ST.E [R8.64], R13 ;  /* 0x0000000d08009985 */ /* 0x0083e2000c10190c */
[----:B------:R-:W-:-:S03]  /*b810*/  IMAD R69, R69, 0x80, R3 ;  /* 0x0000008045457824 */ /* 0x000fc600078e0203 */
        /* <DEDUP_REMOVED lines=24> */
[----:B-1----:R-:W1:Y:S01]  /*b9a0*/  LDS.128 R32, [R32+0x4080] ;  /* 0x0040800020207984 */ /* 0x002e620000000c00 */
[----:B------:R-:W-:-:S11]  /*b9b0*/  ISETP.GE.AND P0, PT, R68, c[0x0][0x3c8], PT ;  /* 0x0000f20044007a0c */ /* 0x000fd60003f06270 */
[----:B------:R-:W-:Y:S02]  /*b9c0*/  @!P1 IMAD.WIDE R74, R0, 0x2, R72 ;  /* 0x00000002004a9825 */ /* 0x000fe400078e0248 */
[----:B------:R-:W-:-:S04]  /*b9d0*/  @!P0 SHF.R.S32.HI R3, RZ, 0x1f, R68 ;  /* 0x0000001fff038819 */ /* 0x000fc80000011444 */
[----:B------:R-:W-:-:S04]  /*b9e0*/  @!P0 LEA.HI R3, R3, R68, RZ, 0x3 ;  /* 0x0000004403038211 */ /* 0x000fc800078f18ff */
[----:B------:R-:W-:-:S05]  /*b9f0*/  @!P0 LOP3.LUT R3, R3, 0xfffffff8, RZ, 0xc0, !PT ;  /* 0xfffffff803038812 */ /* 0x000fca00078ec0ff */
[----:B------:R-:W-:Y:S01]  /*ba00*/  @!P0 IMAD.WIDE R72, R3, 0x2, R72 ;  /* 0x0000000203488825 */ /* 0x000fe200078e0248 */
[----:B--2---:R2:W-:Y:S04]  /*ba10*/  @!P1 ST.E.128 [R74.64], R64 ;  /* 0x000000404a009985 */ /* 0x0045e8000c101d0c */
[----:B-1----:R2:W-:Y:S02]  /*ba20*/  @!P0 ST.E.128 [R72.64], R32 ;  /* 0x0000002048008985 */ /* 0x0025e4000c101d0c */
.L_x_2926:
[----:B--234-:R-:W-:Y:S05]  /*ba30*/  BSYNC B0 ;  /* 0x0000000000007941 */ /* 0x01cfea0003800000 */
.L_x_2925:
[----:B------:R-:W-:Y:S01]  /*ba40*/  IADD3 R3, R69, 0x10, RZ ;  /* 0x0000001045037810 */ /* 0x000fe20007ffe0ff */
[----:B------:R2:W3:Y:S01]  /*ba50*/  SHFL.IDX PT, R35, R70, 0x1, 0x181f ;  /* 0x00381f0046237f89 */ /* 0x0004e200000e0000 */
[----:B------:R-:W-:Y:S02]  /*ba60*/  BSSY B0, `(.L_x_2927) ;  /* 0x000000e000007945 */ /* 0x000fe40003800000 */
[----:B------:R-:W-:Y:S01]  /*ba70*/  ISETP.GE.AND P0, PT, R3, R2, PT ;  /* 0x000000020300720c */ /* 0x000fe20003f06270 */
[----:B------:R2:W4:-:S12]  /*ba80*/  SHFL.IDX PT, R34, R71, 0x1, 0x181f ;  /* 0x00381f0047227f89 */ /* 0x00051800000e0000 */
[----:B------:R-:W-:Y:S05]  /*ba90*/  @P0 BRA `(.L_x_2928) ;  /* 0x000000a000000947 */ /* 0x000fea0003800000 */
[C---:B-1----:R-:W-:Y:S02]  /*baa0*/  IADD3 R32, R0.reuse, 0x40, RZ ;  /* 0x0000004000207810 */ /* 0x042fe40007ffe0ff */
        /* <DEDUP_REMOVED lines=9> */
.L_x_2928:
[----:B------:R-:W-:Y:S05]  /*bb40*/  BSYNC B0 ;  /* 0x0000000000007941 */ /* 0x000fea0003800000 */
.L_x_2927:
[----:B------:R-:W-:Y:S01]  /*bb50*/  IADD3 R3, R69, 0x20, RZ ;  /* 0x0000002045037810 */ /* 0x000fe20007ffe0ff */
[----:B-1----:R1:W2:Y:S01]  /*bb60*/  SHFL.IDX PT, R31, R70, 0x2, 0x181f ;  /* 0x00581f00461f7f89 */ /* 0x0022a200000e0000 */
[----:B------:R-:W-:Y:S02]  /*bb70*/  BSSY B0, `(.L_x_2929) ;  /* 0x000000e000007945 */ /* 0x000fe40003800000 */
[----:B------:R-:W-:Y:S01]  /*bb80*/  ISETP.GE.AND P0, PT, R3, R2, PT ;  /* 0x000000020300720c */ /* 0x000fe20003f06270 */
[----:B------:R1:W4:-:S12]  /*bb90*/  SHFL.IDX PT, R30, R71, 0x2, 0x181f ;  /* 0x00581f00471e7f89 */ /* 0x00031800000e0000 */
        /* <DEDUP_REMOVED lines=11> */
.L_x_2930:
[----:B------:R-:W-:Y:S05]  /*bc50*/  BSYNC B0 ;  /* 0x0000000000007941 */ /* 0x000fea0003800000 */
.L_x_2929:
[----:B------:R-:W-:Y:S01]  /*bc60*/  IADD3 R3, R69, 0x30, RZ ;  /* 0x0000003045037810 */ /* 0x000fe20007ffe0ff */
[----:B--2---:R2:W1:Y:S01]  /*bc70*/  SHFL.IDX PT, R27, R70, 0x3, 0x181f ;  /* 0x00781f00461b7f89 */ /* 0x00446200000e0000 */
        /* <DEDUP_REMOVED lines=14> */
.L_x_2932:
[----:B------:R-:W-:Y:S05]  /*bd60*/  BSYNC B0 ;  /* 0x0000000000007941 */ /* 0x000fea0003800000 */
.L_x_2931:
        /* <DEDUP_REMOVED lines=16> */
.L_x_2934:
[----:B------:R-:W-:Y:S05]  /*be70*/  BSYNC B0 ;  /* 0x0000000000007941 */ /* 0x000fea0003800000 */
.L_x_2933:
        /* <DEDUP_REMOVED lines=16> */
.L_x_2936:
[----:B------:R-:W-:Y:S05]  /*bf80*/  BSYNC B0 ;  /* 0x0000000000007941 */ /* 0x000fea0003800000 */
.L_x_2935:
        /* <DEDUP_REMOVED lines=16> */
.L_x_2938:
[----:B------:R-:W-:Y:S05]  /*c090*/  BSYNC B0 ;  /* 0x0000000000007941 */ /* 0x000fea0003800000 */
.L_x_2937:
[----:B------:R-:W-:Y:S01]  /*c0a0*/  IADD3 R69, R69, 0x70, RZ ;  /* 0x0000007045457810 */ /* 0x000fe20007ffe0ff */
[----:B--2---:R2:W1:Y:S03]  /*c0b0*/  SHFL.IDX PT, R9, R70, 0x7, 0x181f ;  /* 0x00f81f0046097f89 */ /* 0x00446600000e0000 */
[----:B------:R-:W-:Y:S01]  /*c0c0*/  ISETP.GE.AND P0, PT, R69, R2, PT ;  /* 0x000000024500720c */ /* 0x000fe20003f06270 */
[----:B------:R2:W4:-:S12]  /*c0d0*/  SHFL.IDX PT, R8, R71, 0x7, 0x181f ;  /* 0x00f81f0047087f89 */ /* 0x00051800000e0000 */
[----:B------:R-:W-:Y:S05]  /*c0e0*/  @P0 EXIT ;  /* 0x000000000000094d */ /* 0x000fea0003800000 */
[----:B------:R-:W-:-:S13]  /*c0f0*/  ISETP.GE.AND P0, PT, R0, c[0x0][0x3c8], PT ;  /* 0x0000f20000007a0c */ /* 0x000fda0003f06270 */
[----:B-1--4-:R-:W-:-:S05]  /*c100*/  @!P0 IMAD.WIDE R2, R0, 0x2, R8 ;  /* 0x0000000200028825 */ /* 0x012fca00078e0208 */
[----:B------:R1:W-:Y:S02]  /*c110*/  @!P0 ST.E.128 [R2.64], R36 ;  /* 0x0000002402008985 */ /* 0x0003e4000c101d0c */
[----:B-1----:R-:W-:-:S04]  /*c120*/  IADD3 R2, R0, 0x40, RZ ;  /* 0x0000004000027810 */ /* 0x002fc80007ffe0ff */
        /* <DEDUP_REMOVED lines=8> */
.L_x_2923:
        /* <DEDUP_REMOVED lines=31> */
.L_x_2939:
        /* <DEDUP_REMOVED lines=43> */
.L_x_2941:
[----:B------:R-:W-:Y:S05]  /*c650*/  BSYNC B0 ;  /* 0x0000000000007941 */ /* 0x000fea0003800000 */
.L_x_2940:
[----:B------:R-:W2:Y:S01]  /*c660*/  S2R R3, SR_CTAID.X ;  /* 0x0000000000037919 */ /* 0x000ea20000002500 */
[----:B-1----:R-:W-:Y:S01]  /*c670*/  SHF.R.S32.HI R2, RZ, 0x1f, R0 ;  /* 0x0000001fff027819 */ /* 0x002fe20000011400 */
[----:B------:R-:W-:Y:S01]  /*c680*/  ULDC.64 UR4, c[0x0][0x3a0] ;  /* 0x0000e80000047ab9 */ /* 0x000fe20000000a00 */
[----:B------:R-:W-:Y:S01]  /*c690*/  IMAD.MOV.U32 R4, RZ, RZ, c[0x0][0x4e8] ;  /* 0x00013a00ff047624 */ /* 0x000fe200078e00ff */
[----:B------:R-:W-:Y:S01]  /*c6a0*/  UIMAD UR7, UR15, UR4, URZ ;  /* 0x000000040f0772a4 */ /* 0x000fe2000f8e023f */
[----:B------:R-:W-:Y:S01]  /*c6b0*/  LEA.HI R2, R2, R0, RZ, 0x3 ;  /* 0x0000000002027211 */ /* 0x000fe200078f18ff */
[----:B------:R-:W-:Y:S01]  /*c6c0*/  UIMAD.WIDE.U32 UR16, UR14, UR4, URZ ;  /* 0x000000040e1072a5 */ /* 0x000fe2000f8e003f */
[----:B-----5:R-:W-:Y:S01]  /*c6d0*/  IMAD R8, R8, c[0x0][0x4e8], RZ ;  /* 0x00013a0008087a24 */ /* 0x020fe200078e02ff */
[----:B------:R-:W-:Y:S01]  /*c6e0*/  ISETP.NE.AND P0, PT, R4, 0x1, PT ;  /* 0x000000010400780c */ /* 0x000fe20003f05270 */
[----:B------:R-:W-:Y:S01]  /*c6f0*/  UIMAD UR7, UR14, UR5, UR7 ;  /* 0x000000050e0772a4 */ /* 0x000fe2000f8e0207 */
[----:B------:R-:W-:Y:S01]  /*c700*/  LOP3.LUT R5, R2, 0xfffffff8, RZ, 0xc0, !PT ;  /* 0xfffffff802057812 */ /* 0x000fe200078ec0ff */
[----:B------:R-:W-:Y:S01]  /*c710*/  BSSY B0, `(.L_x_2942) ;  /* 0x0000034000007945 */ /* 0x000fe20003800000 */
[----:B------:R-:W-:Y:S01]  /*c720*/  SHF.R.S32.HI R2, RZ, 0x3, R2 ;  /* 0x00000003ff027819 */ /* 0x000fe20000011402 */
[----:B------:R-:W-:-:S02]  /*c730*/  ULDC.64 UR4, c[0x0][0x3e8] ;  /* 0x0000fa0000047ab9 */ /* 0x000fc40000000a00 */
[----:B------:R-:W-:Y:S01]  /*c740*/  IMAD.IADD R0, R0, 0x1, -R5 ;  /* 0x0000000100007824 */ /* 0x000fe200078e0a05 */
[----:B------:R-:W-:Y:S02]  /*c750*/  UIADD3 UR17, UR17, UR7, URZ ;  /* 0x0000000711117290 */ /* 0x000fe4000fffe03f */
[----:B------:R-:W-:Y:S02]  /*c760*/  UIMAD UR7, UR9, UR4, URZ ;  /* 0x00000004090772a4 */ /* 0x000fe4000f8e023f */
[----:B------:R-:W-:Y:S02]  /*c770*/  LEA R5, R0, R2, 0x4 ;  /* 0x0000000200057211 */ /* 0x000fe400078e20ff */
[----:B------:R-:W-:Y:S02]  /*c780*/  UIMAD UR7, UR8, UR5, UR7 ;  /* 0x00000005080772a4 */ /* 0x000fe4000f8e0207 */
[----:B------:R-:W-:Y:S01]  /*c790*/  UIMAD.WIDE.U32 UR8, UR8, UR4, UR16 ;  /* 0x00000004080872a5 */ /* 0x000fe2000f8e0010 */
[----:B--2---:R-:W-:-:S02]  /*c7a0*/  IMAD R5, R3, 0x80, R5 ;  /* 0x0000008003057824 */ /* 0x004fc400078e0205 */
        /* <DEDUP_REMOVED lines=9> */
[----:B------:R-:W-:Y:S02]  /*c840*/  @P0 SHF.R.U32.HI R7, RZ, c[0x0][0x4f0], R4 ;  /* 0x00013c00ff070a19 */ /* 0x000fe40000011604 */
[----:B------:R-:W-:Y:S01]  /*c850*/  IADD3 R0, R3, 0x40, RZ ;  /* 0x0000004003007810 */ /* 0x000fe20007ffe0ff */
[----:B------:R-:W-:Y:S01]  /*c860*/  UIADD3 UR5, UR9, UR5, URZ ;  /* 0x0000000509057290 */ /* 0x000fe2000fffe03f */
[--C-:B------:R-:W-:Y:S01]  /*c870*/  SHF.R.S32.HI R4, RZ, 0x1f, R7.reuse ;  /* 0x0000001fff047819 */ /* 0x100fe20000011407 */
[----:B------:R-:W-:Y:S01]  /*c880*/  IMAD.MOV R6, RZ, RZ, -R7 ;  /* 0x000000ffff067224 */ /* 0x000fe200078e0a07 */
[----:B------:R-:W-:Y:S01]  /*c890*/  MOV R10, UR8 ;  /* 0x00000008000a7c02 */ /* 0x000fe20008000f00 */
[----:B------:R-:W-:-:S02]  /*c8a0*/  IMAD.U32 R11, RZ, RZ, UR9 ;  /* 0x00000009ff0b7e24 */ /* 0x000fc4000f8e00ff */
        /* <DEDUP_REMOVED lines=26> */
.L_x_2943:
[----:B------:R-:W-:Y:S05]  /*ca50*/  BSYNC B0 ;  /* 0x0000000000007941 */ /* 0x000fea0003800000 */
.L_x_2942:
        /* <DEDUP_REMOVED lines=15> */
.L_x_2945:
[----:B------:R-:W-:Y:S05]  /*cb50*/  BSYNC B0 ;  /* 0x0000000000007941 */ /* 0x000fea0003800000 */
.L_x_2944:
        /* <DEDUP_REMOVED lines=15> */
.L_x_2947:
[----:B------:R-:W-:Y:S05]  /*cc50*/  BSYNC B0 ;  /* 0x0000000000007941 */ /* 0x000fea0003800000 */
.L_x_2946:
[----:B--2---:R-:W-:Y:S01]  /*cc60*/  IADD3 R6, R2, 0x30, RZ ;  /* 0x0000003002067810 */ /* 0x004fe20007ffe0ff */
[----:B----4-:R2:W4:Y:S01]  /*cc70*/  SHFL.IDX PT, R11, R4, 0x3, 0x181f ;  /* 0x00781f00040b7f89 */ /* 0x01052200000e0000 */
        /* <DEDUP_REMOVED lines=13> */
.L_x_2949:
[----:B------:R-:W-:Y:S05]  /*cd50*/  BSYNC B0 ;  /* 0x0000000000007941 */ /* 0x000fea0003800000 */
.L_x_2948:
        /* <DEDUP_REMOVED lines=15> */
.L_x_2951:
[----:B------:R-:W-:Y:S05]  /*ce50*/  BSYNC B0 ;  /* 0x0000000000007941 */ /* 0x000fea0003800000 */
.L_x_2950:
        /* <DEDUP_REMOVED lines=15> */
.L_x_2953:
[----:B------:R-:W-:Y:S05]  /*cf50*/  BSYNC B0 ;  /* 0x0000000000007941 */ /* 0x000fea0003800000 */
.L_x_2952:
        /* <DEDUP_REMOVED lines=15> */
.L_x_2955:
[----:B------:R-:W-:Y:S05]  /*d050*/  BSYNC B0 ;  /* 0x0000000000007941 */ /* 0x000fea0003800000 */
.L_x_2954:
        /* <DEDUP_REMOVED lines=16> */
.L_x_2956:
        /* <DEDUP_REMOVED lines=10> */
.L_x_4370:


//--------------------- .text._ZN7cutlass13device_kernelIN5flash19enable_sm80_to_sm89INS1_16FlashAttnFwdSm80INS1_25CollectiveMainloopFwdSm80ILi4ELi1ELb0EN4cute5tupleIJNS5_1CILi128EEENS7_ILi64EEES8_EEELi128ENS_10bfloat16_tEfNS_4arch4Sm80ELb0ELb0ELb0ELb1ELb1ELb1ELb1ELb0EEENS1_21CollectiveEpilogueFwdINS6_IJS8_S8_S9_EEENS6_IJNS7_ILi1EEESH_SH_EEESB_SD_Li128ELb1ELb1ELb0ELb0EEENS1_19SingleTileSchedulerILb1ELb0ELb1ELi128EEEEEEEEEvNT_6ParamsE --------------------------
	.section	.text._ZN7cutlass13device_kernelIN5flash19enable_sm80_to_sm89INS1_16FlashAttnFwdSm80INS1_25CollectiveMainloopFwdSm80ILi4ELi1ELb0EN4cute5tupleIJNS5_1CILi128EEENS7_ILi64EEES8_EEELi128ENS_10bfloat16_tEfNS_4arch4Sm80ELb0ELb0ELb0ELb1ELb1ELb1ELb1ELb0EEENS1_21CollectiveEpilogueFwdINS6_IJS8_S8_S9_EEENS6_IJNS7_ILi1EEESH_SH_EEESB_SD_Li128ELb1ELb1ELb0ELb0EEENS1_19SingleTileSchedulerILb1ELb0ELb1ELi128EEEEEEEEEvNT_6ParamsE,"ax",@progbits
	.sectioninfo	@"SHI_REGISTERS=255"
	.align	128
.text._ZN7cutlass13device_kernelIN5flash19enable_sm80_to_sm89INS1_16FlashAttnFwdSm80INS1_25CollectiveMainloopFwdSm80ILi4ELi1ELb0EN4cute5tupleIJNS5_1CILi128EEENS7_ILi64EEES8_EEELi128ENS_10bfloat16_tEfNS_4arch4Sm80ELb0ELb0ELb0ELb1ELb1ELb1ELb1ELb0EEENS1_21CollectiveEpilogueFwdINS6_IJS8_S8_S9_EEENS6_IJNS7_ILi1EEESH_SH_EEESB_SD_Li128ELb1ELb1ELb0ELb0EEENS1_19SingleTileSchedulerILb1ELb0ELb1ELi128EEEEEEEEEvNT_6ParamsE:
        .type           _ZN7cutlass13device_kernelIN5flash19enable_sm80_to_sm89INS1_16FlashAttnFwdSm80INS1_25CollectiveMainloopFwdSm80ILi4ELi1ELb0EN4cute5tupleIJNS5_1CILi128EEENS7_ILi64EEES8_EEELi128ENS_10bfloat16_tEfNS_4arch4Sm80ELb0ELb0ELb0ELb1ELb1ELb1ELb1ELb0EEENS1_21CollectiveEpilogueFwdINS6_IJS8_S8_S9_EEENS6_IJNS7_ILi1EEESH_SH_EEESB_SD_Li128ELb1ELb1ELb0ELb0EEENS1_19SingleTileSchedulerILb1ELb0ELb1ELi128EEEEEEEEEvNT_6ParamsE,@function
        .size           _ZN7cutlass13device_kernelIN5flash19enable_sm80_to_sm89INS1_16FlashAttnFwdSm80INS1_25CollectiveMainloopFwdSm80ILi4ELi1ELb0EN4cute5tupleIJNS5_1CILi128EEENS7_ILi64EEES8_EEELi128ENS_10bfloat16_tEfNS_4arch4Sm80ELb0ELb0ELb0ELb1ELb1ELb1ELb1ELb0EEENS1_21CollectiveEpilogueFwdINS6_IJS8_S8_S9_EEENS6_IJNS7_ILi1EEESH_SH_EEESB_SD_Li128ELb1ELb1ELb0ELb0EEENS1_19SingleTileSchedulerILb1ELb0ELb1ELi128EEEEEEEEEvNT_6ParamsE,(.L_x_4371 - _ZN7cutlass13device_kernelIN5flash19enable_sm80_to_sm89INS1_16FlashAttnFwdSm80INS1_25CollectiveMainloopFwdSm80ILi4ELi1ELb0EN4cute5tupleIJNS5_1CILi128EEENS7_ILi64EEES8_EEELi128ENS_10bfloat16_tEfNS_4arch4Sm80ELb0ELb0ELb0ELb1ELb1ELb1ELb1ELb0EEENS1_21CollectiveEpilogueFwdINS6_IJS8_S8_S9_EEENS6_IJNS7_ILi1EEESH_SH_EEESB_SD_Li128ELb1ELb1ELb0ELb0EEENS1_19SingleTileSchedulerILb1ELb0ELb1ELi128EEEEEEEEEvNT_6ParamsE)
        .other          _ZN7cutlass13device_kernelIN5flash19enable_sm80_to_sm89INS1_16FlashAttnFwdSm80INS1_25CollectiveMainloopFwdSm80ILi4ELi1ELb0EN4cute5tupleIJNS5_1CILi128EEENS7_ILi64EEES8_EEELi128ENS_10bfloat16_tEfNS_4arch4Sm80ELb0ELb0ELb0ELb1ELb1ELb1ELb1ELb0EEENS1_21CollectiveEpilogueFwdINS6_IJS8_S8_S9_EEENS6_IJNS7_ILi1EEESH_SH_EEESB_SD_Li128ELb1ELb1ELb0ELb0EEENS1_19SingleTileSchedulerILb1ELb0ELb1ELi128EEEEEEEEEvNT_6ParamsE,@"STO_CUDA_ENTRY STV_DEFAULT"
_ZN7cutlass13device_kernelIN5flash19enable_sm80_to_sm89INS1_16FlashAttnFwdSm80INS1_25CollectiveMainloopFwdSm80ILi4ELi1ELb0EN4cute5tupleIJNS5_1CILi128EEENS7_ILi64EEES8_EEELi128ENS_10bfloat16_tEfNS_4arch4Sm80ELb0ELb0ELb0ELb1ELb1ELb1ELb1ELb0EEENS1_21CollectiveEpilogueFwdINS6_IJS8_S8_S9_EEENS6_IJNS7_ILi1EEESH_SH_EEESB_SD_Li128ELb1ELb1ELb0ELb0EEENS1_19SingleTileSchedulerILb1ELb0ELb1ELi128EEEEEEEEEvNT_6ParamsE:
        /* <DEDUP_REMOVED lines=21> */
.L_x_2958:
        /* <DEDUP_REMOVED lines=13> */
.L_x_2960:
[----:B------:R-:W-:Y:S02]  /*0220*/  ULDC UR6, c[0x0][0x54c] ;  /* 0x0001530000067ab9 */ /* 0x000fe40000000800 */
.L_x_2959:
[----:B------:R-:W-:Y:S02]  /*0230*/  ULDC UR4, c[0x0][0x548] ;  /* 0x0001520000047ab9 */ /* 0x000fe40000000800 */
[----:B------:R-:W-:-:S02]  /*0240*/  USHF.L.U32 UR5, UR17, 0x7, URZ ;  /* 0x0000000711057899 */ /* 0x000fc4000800063f */
[----:B------:R-:W-:-:S04]  /*0250*/  UIMAD UR4, UR6, UR4, URZ ;  /* 0x00000004060472a4 */ /* 0x000fc8000f8e023f */
[----:B------:R-:W-:-:S04]  /*0260*/  UISETP.GE.AND UP0, UPT, UR5, UR4, UPT ;  /* 0x000000040500728c */ /* 0x000fc8000bf06270 */
[----:B------:R-:W-:Y:S01]  /*0270*/  USEL UR24, UR24, 0xffffffff, !UP0 ;  /* 0xffffffff18187887 */ /* 0x000fe2000c000000 */
[----:B------:R-:W-:Y:S05]  /*0280*/  BRA `(.L_x_2961) ;  /* 0x000001b000007947 */ /* 0x000fea0003800000 */
.L_x_2957:
        /* <DEDUP_REMOVED lines=8> */
.L_x_2962:
        /* <DEDUP_REMOVED lines=13> */
.L_x_2964:
[----:B------:R-:W-:Y:S02]  /*03e0*/  ULDC UR6, c[0x0][0x54c] ;  /* 0x0001530000067ab9 */ /* 0x000fe40000000800 */
.L_x_2963:
[----:B------:R-:W-:Y:S02]  /*03f0*/  ULDC UR4, c[0x0][0x548] ;  /* 0x0001520000047ab9 */ /* 0x000fe40000000800 */
[----:B------:R-:W-:-:S02]  /*0400*/  USHF.L.U32 UR5, UR17, 0x7, URZ ;  /* 0x0000000711057899 */ /* 0x000fc4000800063f */
[----:B------:R-:W-:-:S04]  /*0410*/  UIMAD UR4, UR6, UR4, URZ ;  /* 0x00000004060472a4 */ /* 0x000fc8000f8e023f */
[----:B------:R-:W-:-:S04]  /*0420*/  UISETP.GE.AND UP0, UPT, UR5, UR4, UPT ;  /* 0x000000040500728c */ /* 0x000fc8000bf06270 */
[----:B------:R-:W-:-:S06]  /*0430*/  USEL UR24, UR24, 0xffffffff, !UP0 ;  /* 0xffffffff18187887 */ /* 0x000fcc000c000000 */
.L_x_2961:
        /* <DEDUP_REMOVED lines=64> */
.L_x_2965:
        /* <DEDUP_REMOVED lines=10> */
.L_x_2966:
[----:B------:R-:W-:Y:S05]  /*08e0*/  @!P4 BRA `(.L_x_2967) ;  /* 0x000000500000c947 */ /* 0x000fea0003800000 */
[----:B-1--4-:R1:W4:Y:S04]  /*08f0*/  LDG.E R0, [R4.64] ;  /* 0x0000002204007981 */ /* 0x012328000c1e1900 */
[----:B-1-3--:R-:W3:Y:S01]  /*0900*/  LDG.E R4, [R4.64+0x4] ;  /* 0x0000042204047981 */ /* 0x00aee2000c1e1900 */
[----:B----4-:R-:W1:Y:S08]  /*0910*/  R2UR UR22, R0 ;  /* 0x00000000001673c2 */ /* 0x010e7000000e0000 */
[----:B---3--:R-:W1:Y:S02]  /*0920*/  R2UR UR4, R4 ;  /* 0x00000000040473c2 */ /* 0x008e6400000e0000 */
[----:B-1----:R-:W-:-:S06]  /*0930*/  UIADD3 UR22, -UR22, UR4, URZ ;  /* 0x0000000416167290 */ /* 0x002fcc000fffe13f */
.L_x_2967:
        /* <DEDUP_REMOVED lines=303> */
.L_x_3015:
        /* <DEDUP_REMOVED lines=76> */
.L_x_2973:
[----:B------:R-:W-:Y:S05]  /*20f0*/  BSYNC B0 ;  /* 0x0000000000007941 */ /* 0x000fea0003800000 */
.L_x_2972:
        /* <DEDUP_REMOVED lines=38> */
.L_x_2975:
[----:B------:R-:W-:Y:S05]  /*2360*/  BSYNC B0 ;  /* 0x0000000000007941 */ /* 0x000fea0003800000 */
.L_x_2974:
        /* <DEDUP_REMOVED lines=40> */
.L_x_2977:
[----:B------:R-:W-:Y:S05]  /*25f0*/  BSYNC B0 ;  /* 0x0000000000007941 */ /* 0x000fea0003800000 */
.L_x_2976:
        /* <DEDUP_REMOVED lines=38> */
.L_x_2979:
[----:B------:R-:W-:Y:S05]  /*2860*/  BSYNC B0 ;  /* 0x0000000000007941 */ /* 0x000fea0003800000 */
.L_x_2978:
        /* <DEDUP_REMOVED lines=72> */
.L_x_2983:
[----:B------:R-:W-:Y:S05]  /*2cf0*/  BSYNC B0 ;  /* 0x0000000000007941 */ /* 0x000fea0003800000 */
.L_x_2982:
        /* <DEDUP_REMOVED lines=57> */
.L_x_2981:
[----:B------:R-:W-:Y:S05]  /*3090*/  BSYNC B1 ;  /* 0x0000000000017941 */ /* 0x000fea0003800000 */
.L_x_2980:
        /* <DEDUP_REMOVED lines=60> */
.L_x_2987:
[----:B------:R-:W-:Y:S05]  /*3460*/  BSYNC B0 ;  /* 0x0000000000007941 */ /* 0x000fea0003800000 */
.L_x_2986:
        /* <DEDUP_REMOVED lines=57> */
.L_x_2985:
[----:B------:R-:W-:Y:S05]  /*3800*/  BSYNC B1 ;  /* 0x0000000000017941 */ /* 0x000fea0003800000 */
.L_x_2984:
        /* <DEDUP_REMOVED lines=60> */
.L_x_2991:
[----:B------:R-:W-:Y:S05]  /*3bd0*/  BSYNC B0 ;  /* 0x0000000000007941 */ /* 0x000fea0003800000 */
.L_x_2990:
        /* <DEDUP_REMOVED lines=57> */
.L_x_2989:
[----:B------:R-:W-:Y:S05]  /*3f70*/  BSYNC B1 ;  /* 0x0000000000017941 */ /* 0x000fea0003800000 */
.L_x_2988:
        /* <DEDUP_REMOVED lines=59> */
.L_x_2994:
[----:B------:R-:W-:Y:S05]  /*4330*/  BSYNC B0 ;  /* 0x0000000000007941 */ /* 0x000fea0003800000 */
.L_x_2993:
        /* <DEDUP_REMOVED lines=58> */
.L_x_2971:
        /* <DEDUP_REMOVED lines=235> */
.L_x_2996:
[----:B------:R-:W-:Y:S05]  /*5590*/  BSYNC B0 ;  /* 0x0000000000007941 */ /* 0x000fea0003800000 */
.L_x_2995:
        /* <DEDUP_REMOVED lines=122> */
.L_x_2998:
[----:B------:R-:W-:Y:S05]  /*5d40*/  BSYNC B0 ;  /* 0x0000000000007941 */ /* 0x000fea0003800000 */
.L_x_2997:
        /* <DEDUP_REMOVED lines=122> */
.L_x_3000:
[----:B------:R-:W-:Y:S05]  /*64f0*/  BSYNC B0 ;  /* 0x0000000000007941 */ /* 0x000fea0003800000 */
.L_x_2999:
        /* <DEDUP_REMOVED lines=124> */
.L_x_2970:
        /* <DEDUP_REMOVED lines=19> */
.L_x_3002:
[----:B-1-34-:R-:W-:Y:S05]  /*6df0*/  BSYNC B0 ;  /* 0x0000000000007941 */ /* 0x01afea0003800000 */
.L_x_3001:
[----:B------:R1:W3:Y:S01]  /*6e00*/  SHFL.IDX PT, R0, R88, 0x1, 0x181f ;  /* 0x00381f0058007f89 */ /* 0x0002e200000e0000 */
[----:B------:R-:W-:Y:S01]  /*6e10*/  ISETP.GE.AND P0, PT, R12, 0x11, PT ;  /* 0x000000110c00780c */ /* 0x000fe20003f06270 */
[----:B------:R-:W-:Y:S02]  /*6e20*/  BSSY B0, `(.L_x_3003) ;  /* 0x000000d000007945 */ /* 0x000fe40003800000 */
[----:B------:R1:W4:Y:S10]  /*6e30*/  SHFL.IDX PT, R2, R89, 0x1, 0x181f ;  /* 0x00381f0059027f89 */ /* 0x00033400000e0000 */
[----:B------:R-:W-:-:S05]  /*6e40*/  @!P0 BRA `(.L_x_3004) ;  /* 0x000000a000008947 */ /* 0x000fca0003800000 */
[----:B------:R-:W5:Y:S01]  /*6e50*/  @!P5 LDS.128 R8, [R74+0x4900] ;  /* 0x004900004a08d984 */ /* 0x000f620000000c00 */
[C---:B----4-:R-:W-:Y:S04]  /*6e60*/  @!P5 LEA R4, P0, R20.reuse, R2, 0x1 ;  /* 0x000000021404d211 */ /* 0x050fe800078008ff */
[----:B---3--:R-:W-:Y:S02]  /*6e70*/  @!P5 LEA.HI.X R5, R20, R0, R21, 0x1, P0 ;  /* 0x000000001405d211 */ /* 0x008fe400000f0c15 */
[----:B------:R-:W-:Y:S11]  /*6e80*/  ISETP.GE.AND P0, PT, R92, c[0x0][0x1d4], PT ;  /* 0x000075005c007a0c */ /* 0x000ff60003f06270 */
[----:B------:R-:W-:Y:S02]  /*6e90*/  @!UPT UIADD3 URZ, URZ, URZ, URZ ;  /* 0x0000003f3f3ff290 */ /* 0x000fe4000fffe03f */
[C---:B------:R-:W-:Y:S04]  /*6ea0*/  @!P0 LEA R2, P1, R82.reuse, R2, 0x1 ;  /* 0x0000000252028211 */ /* 0x040fe800078208ff */
[----:B------:R-:W-:Y:S01]  /*6eb0*/  @!P0 LEA.HI.X R3, R82, R0, R93, 0x1, P1 ;  /* 0x0000000052038211 */ /* 0x000fe200008f0c5d */
[----:B-----5:R-:W-:Y:S04]  /*6ec0*/  @!P5 ST.E.128 [R4.64], R8 ;  /* 0x000000080400d985 */ /* 0x020fe8000c101d22 */
[----:B------:R-:W3:Y:S04]  /*6ed0*/  @!P0 LDS.128 R4, [R74+0x6900] ;  /* 0x006900004a048984 */ /* 0x000ee80000000c00 */
[----:B---3--:R3:W-:Y:S02]  /*6ee0*/  @!P0 ST.E.128 [R2.64], R4 ;  /* 0x0000000402008985 */ /* 0x0087e4000c101d22 */
.L_x_3004:
[----:B------:R-:W-:Y:S05]  /*6ef0*/  BSYNC B0 ;  /* 0x0000000000007941 */ /* 0x000fea0003800000 */
.L_x_3003:
[----:B---3--:R3:W1:Y:S01]  /*6f00*/  SHFL.IDX PT, R0, R88, 0x2, 0x181f ;  /* 0x00581f0058007f89 */ /* 0x00866200000e0000 */
[----:B------:R-:W-:Y:S01]  /*6f10*/  ISETP.GE.AND P0, PT, R12, 0x21, PT ;  /* 0x000000210c00780c */ /* 0x000fe20003f06270 */
[----:B------:R-:W-:Y:S02]  /*6f20*/  BSSY B0, `(.L_x_3005) ;  /* 0x000000d000007945 */ /* 0x000fe40003800000 */
[----:B----4-:R3:W4:Y:S10]  /*6f30*/  SHFL.IDX PT, R2, R89, 0x2, 0x181f ;  /* 0x00581f0059027f89 */ /* 0x01073400000e0000 */
[----:B------:R-:W-:-:S05]  /*6f40*/  @!P0 BRA `(.L_x_3006) ;  /* 0x000000a000008947 */ /* 0x000fca0003800000 */
[----:B------:R-:W5:Y:S01]  /*6f50*/  @!P5 LDS.128 R8, [R74+0x5100] ;  /* 0x005100004a08d984 */ /* 0x000f620000000c00 */
[C---:B----4-:R-:W-:Y:S04]  /*6f60*/  @!P5 LEA R4, P0, R20.reuse, R2, 0x1 ;  /* 0x000000021404d211 */ /* 0x050fe800078008ff */
        /* <DEDUP_REMOVED lines=8> */
.L_x_3006:
[----:B------:R-:W-:Y:S05]  /*6ff0*/  BSYNC B0 ;  /* 0x0000000000007941 */ /* 0x000fea0003800000 */
.L_x_3005:
[----:B-1----:R1:W3:Y:S01]  /*7000*/  SHFL.IDX PT, R0, R88, 0x3, 0x181f ;  /* 0x00781f0058007f89 */ /* 0x0022e200000e0000 */
[----:B------:R-:W-:Y:S03]  /*7010*/  ISETP.GE.AND P0, PT, R12, 0x31, PT ;  /* 0x000000310c00780c */ /* 0x000fe60003f06270 */
[----:B----4-:R1:W4:Y:S10]  /*7020*/  SHFL.IDX PT, R2, R89, 0x3, 0x181f ;  /* 0x00781f0059027f89 */ /* 0x01033400000e0000 */
        /* <DEDUP_REMOVED lines=11> */
.L_x_2992:
[----:B------:R-:W-:Y:S05]  /*70e0*/  BSYNC B2 ;  /* 0x0000000000027941 */ /* 0x000fea0003800000 */
.L_x_2969:
[----:B---3--:R-:W-:Y:S01]  /*70f0*/  IMAD.IADD R0, R139, 0x1, -R98 ;  /* 0x000000018b007824 */ /* 0x008fe200078e0a62 */
[----:B--2-4-:R-:W-:Y:S01]  /*7100*/  LEA R2, P0, R91, R118, 0x6 ;  /* 0x000000765b027211 */ /* 0x014fe200078030ff */
        /* <DEDUP_REMOVED lines=32> */
[----:B------:R-:W-:Y:S02]  /*7310*/  @P1 IMAD R0, R12, c[0x0][0x258], RZ ;  /* 0x000096000c001a24 */ /* 0x000fe400078e02ff */
[----:B------:R-:W-:Y:S02]  /*7320*/  @P1 IMAD.MOV.U32 R2, RZ, RZ, R100 ;  /* 0x000000ffff021224 */ /* 0x000fe400078e0064 */
[C---:B------:R-:W-:Y:S02]  /*7330*/  @P1 IMAD R0, R8.reuse, c[0x0][0x25c], R0 ;  /* 0x0000970008001a24 */ /* 0x040fe400078e0200 */
[----:B------:R-:W-:Y:S04]  /*7340*/  @P1 IMAD.WIDE.U32 R2, R8, c[0x0][0x258], R2 ;  /* 0x0000960008021a25 */ /* 0x000fe800078e0002 */
[----:B------:R-:W-:Y:S01]  /*7350*/  @P1 IMAD.IADD R0, R3, 0x1, R0 ;  /* 0x0000000103001824 */ /* 0x000fe200078e0200 */
[C---:B------:R-:W-:Y:S01]  /*7360*/  @P1 LEA R4, P4, R2.reuse, c[0x0][0x250], 0x1 ;  /* 0x0000940002041a11 */ /* 0x040fe200078808ff */
[----:B------:R-:W-:Y:S03]  /*7370*/  @P0 IMAD.MOV.U32 R3, RZ, RZ, R99 ;  /* 0x000000ffff030224 */ /* 0x000fe600078e0063 */
[----:B------:R-:W-:Y:S01]  /*7380*/  @P1 LEA.HI.X R5, R2, c[0x0][0x254], R0, 0x1, P4 ;  /* 0x0000950002051a11 */ /* 0x000fe200020f0c00 */
[----:B------:R-:W-:Y:S01]  /*7390*/  @P0 IMAD R0, R13, c[0x0][0x258], RZ ;  /* 0x000096000d000a24 */ /* 0x000fe200078e02ff */
[----:B------:R-:W-:Y:S02]  /*73a0*/  @P0 MOV R2, R100 ;  /* 0x0000006400020202 */ /* 0x000fe40000000f00 */
[----:B------:R-:W-:Y:S01]  /*73b0*/  IADD3 R13, -R96, R90, RZ ;  /* 0x0000005a600d7210 */ /* 0x000fe20007ffe1ff */
        /* <DEDUP_REMOVED lines=25> */
[----:B------:R-:W-:Y:S05]  /*7550*/  IMAD R4, R95, c[0x0][0x21c], R4 ;  /* 0x000087005f047a24 */ /* 0x000fea00078e0204 */
[----:B------:R-:W-:Y:S01]  /*7560*/  IADD3.X R2, R3, UR52, R4, P0, !PT ;  /* 0x0000003403027c10 */ /* 0x000fe200087fe404 */
        /* <DEDUP_REMOVED lines=18> */
.L_x_3008:
[----:B------:R-:W-:Y:S05]  /*7690*/  BSYNC B0 ;  /* 0x0000000000007941 */ /* 0x000fea0003800000 */
.L_x_3007:
[----:B---3--:R3:W4:Y:S01]  /*76a0*/  SHFL.IDX PT, R0, R12, 0x1, 0x181f ;  /* 0x00381f000c007f89 */ /* 0x00872200000e0000 */
[----:B------:R-:W-:Y:S01]  /*76b0*/  ISETP.GE.AND P0, PT, R13, 0x11, PT ;  /* 0x000000110d00780c */ /* 0x000fe20003f06270 */
[----:B------:R-:W-:Y:S02]  /*76c0*/  BSSY B0, `(.L_x_3009) ;  /* 0x000000d000007945 */ /* 0x000fe40003800000 */
[----:B-12---:R3:W1:Y:S10]  /*76d0*/  SHFL.IDX PT, R2, R14, 0x1, 0x181f ;  /* 0x00381f000e027f89 */ /* 0x00667400000e0000 */
[----:B------:R-:W-:-:S05]  /*76e0*/  @!P0 BRA `(.L_x_3010) ;  /* 0x000000a000008947 */ /* 0x000fca0003800000 */
[----:B------:R-:W2:Y:S01]  /*76f0*/  @!P5 LDS.128 R8, [R74+0x900] ;  /* 0x000900004a08d984 */ /* 0x000ea20000000c00 */
[C---:B-1----:R-:W-:Y:S04]  /*7700*/  @!P5 LEA R4, P0, R20.reuse, R2, 0x1 ;  /* 0x000000021404d211 */ /* 0x042fe800078008ff */
[----:B----4-:R-:W-:Y:S02]  /*7710*/  @!P5 LEA.HI.X R5, R20, R0, R21, 0x1, P0 ;  /* 0x000000001405d211 */ /* 0x010fe400000f0c15 */
[----:B------:R-:W-:Y:S11]  /*7720*/  ISETP.GE.AND P0, PT, R92, c[0x0][0x1d4], PT ;  /* 0x000075005c007a0c */ /* 0x000ff60003f06270 */
[----:B------:R-:W-:Y:S02]  /*7730*/  @!UPT UIADD3 URZ, URZ, URZ, URZ ;  /* 0x0000003f3f3ff290 */ /* 0x000fe4000fffe03f */
[C---:B------:R-:W-:Y:S04]  /*7740*/  @!P0 LEA R2, P1, R82.reuse, R2, 0x1 ;  /* 0x0000000252028211 */ /* 0x040fe800078208ff */
[----:B------:R-:W-:Y:S01]  /*7750*/  @!P0 LEA.HI.X R3, R82, R0, R93, 0x1, P1 ;  /* 0x0000000052038211 */ /* 0x000fe200008f0c5d */
[----:B--2---:R-:W-:Y:S04]  /*7760*/  @!P5 ST.E.128 [R4.64], R8 ;  /* 0x000000080400d985 */ /* 0x004fe8000c101d22 */
[----:B------:R-:W1:Y:S04]  /*7770*/  @!P0 LDS.128 R4, [R74+0x2900] ;  /* 0x002900004a048984 */ /* 0x000e680000000c00 */
[----:B-1----:R1:W-:Y:S02]  /*7780*/  @!P0 ST.E.128 [R2.64], R4 ;  /* 0x0000000402008985 */ /* 0x0023e4000c101d22 */
.L_x_3010:
[----:B------:R-:W-:Y:S05]  /*7790*/  BSYNC B0 ;  /* 0x0000000000007941 */ /* 0x000fea0003800000 */
.L_x_3009:
[----:B----4-:R2:W4:Y:S01]  /*77a0*/  SHFL.IDX PT, R0, R12, 0x2, 0x181f ;  /* 0x00581f000c007f89 */ /* 0x01052200000e0000 */
[----:B------:R-:W-:Y:S01]  /*77b0*/  ISETP.GE.AND P0, PT, R13, 0x21, PT ;  /* 0x000000210d00780c */ /* 0x000fe20003f06270 */
[----:B------:R-:W-:Y:S02]  /*77c0*/  BSSY B0, `(.L_x_3011) ;  /* 0x000000d000007945 */ /* 0x000fe40003800000 */
[----:B-1----:R2:W1:Y:S10]  /*77d0*/  SHFL.IDX PT, R2, R14, 0x2, 0x181f ;  /* 0x00581f000e027f89 */ /* 0x00247400000e0000 */
[----:B------:R-:W-:-:S05]  /*77e0*/  @!P0 BRA `(.L_x_3012) ;  /* 0x000000a000008947 */ /* 0x000fca0003800000 */
[----:B------:R-:W5:Y:S01]  /*77f0*/  @!P5 LDS.128 R8, [R74+0x1100] ;  /* 0x001100004a08d984 */ /* 0x000f620000000c00 */
[C---:B-1----:R-:W-:Y:S04]  /*7800*/  @!P5 LEA R4, P0, R20.reuse, R2, 0x1 ;  /* 0x000000021404d211 */ /* 0x042fe800078008ff */
[----:B----4-:R-:W-:Y:S02]  /*7810*/  @!P5 LEA.HI.X R5, R20, R0, R21, 0x1, P0 ;  /* 0x000000001405d211 */ /* 0x010fe400000f0c15 */
[----:B------:R-:W-:Y:S11]  /*7820*/  ISETP.GE.AND P0, PT, R92, c[0x0][0x1d4], PT ;  /* 0x000075005c007a0c */ /* 0x000ff60003f06270 */
[----:B------:R-:W-:Y:S02]  /*7830*/  @!UPT UIADD3 URZ, URZ, URZ, URZ ;  /* 0x0000003f3f3ff290 */ /* 0x000fe4000fffe03f */
[C---:B------:R-:W-:Y:S04]  /*7840*/  @!P0 LEA R2, P1, R82.reuse, R2, 0x1 ;  /* 0x0000000252028211 */ /* 0x040fe800078208ff */
[----:B------:R-:W-:Y:S01]  /*7850*/  @!P0 LEA.HI.X R3, R82, R0, R93, 0x1, P1 ;  /* 0x0000000052038211 */ /* 0x000fe200008f0c5d */
[----:B-----5:R-:W-:Y:S04]  /*7860*/  @!P5 ST.E.128 [R4.64], R8 ;  /* 0x000000080400d985 */ /* 0x020fe8000c101d22 */
[----:B------:R-:W1:Y:S04]  /*7870*/  @!P0 LDS.128 R4, [R74+0x3100] ;  /* 0x003100004a048984 */ /* 0x000e680000000c00 */
[----:B-1----:R1:W-:Y:S02]  /*7880*/  @!P0 ST.E.128 [R2.64], R4 ;  /* 0x0000000402008985 */ /* 0x0023e4000c101d22 */
.L_x_3012:
[----:B------:R-:W-:Y:S05]  /*7890*/  BSYNC B0 ;  /* 0x0000000000007941 */ /* 0x000fea0003800000 */
.L_x_3011:
[----:B----4-:R4:W2:Y:S01]  /*78a0*/  SHFL.IDX PT, R0, R12, 0x3, 0x181f ;  /* 0x00781f000c007f89 */ /* 0x0108a200000e0000 */
        /* <DEDUP_REMOVED lines=14> */
.L_x_3014:
[----:B------:R-:W-:Y:S05]  /*7990*/  BSYNC B0 ;  /* 0x0000000000007941 */ /* 0x000fea0003800000 */
.L_x_3013:
[C---:B------:R-:W-:Y:S01]  /*79a0*/  ISETP.GT.AND P0, PT, R91.reuse, UR6, PT ;  /* 0x000000065b007c0c */ /* 0x040fe2000bf04270 */
[----:B--234-:R-:W-:Y:S01]  /*79b0*/  IMAD.U32 R14, RZ, RZ, UR14 ;  /* 0x0000000eff0e7e24 */ /* 0x01cfe2000f8e00ff */
[----:B------:R-:W-:Y:S11]  /*79c0*/  IADD3 R91, R91, -0x1, RZ ;  /* 0xffffffff5b5b7810 */ /* 0x000ff60007ffe0ff */
[----:B-1----:R-:W-:Y:S01]  /*79d0*/  @P0 SHF.R.S32.HI R2, RZ, 0x1f, R91 ;  /* 0x0000001fff020819 */ /* 0x002fe2000001145b */
[C---:B------:R-:W-:Y:S02]  /*79e0*/  @P0 IMAD R0, R91.reuse, UR10, RZ ;  /* 0x0000000a5b000c24 */ /* 0x040fe4000f8e02ff */
[----:B------:R-:W-:Y:S02]  /*79f0*/  @P0 IMAD.MOV.U32 R4, RZ, RZ, R128 ;  /* 0x000000ffff040224 */ /* 0x000fe400078e0080 */
        /* <DEDUP_REMOVED lines=12> */
[----:B------:R-:W-:Y:S01]  /*7ac0*/  @P0 IADD3 R6, P1, R2, UR14, RZ ;  /* 0x0000000e02060c10 */ /* 0x000fe2000ff3e0ff */
        /* <DEDUP_REMOVED lines=19> */
.L_x_2968:
        /* <DEDUP_REMOVED lines=286> */
[----:B------:R-:W-:Y:S02]  /*8de0*/  @!P2 IADD3 R0, P1, R11, UR12, RZ ;  /* 0x0000000c0b00ac10 */ /* 0x000fe4000ff3e0ff */
        /* <DEDUP_REMOVED lines=44> */
[----:B------:R-:W-:Y:S02]  /*90b0*/  ISETP.GE.AND P1, PT, R120, 0x21, PT ;  /* 0x000000217800780c */ /* 0x000fe40003f26270 */
        /* <DEDUP_REMOVED lines=27> */
[C---:B------:R-:W-:Y:S01]  /*9270*/  @P0 IMAD.SHL.U32 R11, R55.reuse, 0x2, RZ ;  /* 0x00000002370b0824 */ /* 0x040fe200078e00ff */
        /* <DEDUP_REMOVED lines=30> */
.L_x_3017:
[----:B-1----:R-:W-:Y:S01]  /*9460*/  SHF.R.S32.HI R0, RZ, 0x1f, R143 ;  /* 0x0000001fff007819 */ /* 0x002fe2000001148f */
[----:B------:R-:W-:Y:S01]  /*9470*/  ULDC.U8 UR4, c[0x0][0x298] ;  /* 0x0000a60000047ab9 */ /* 0x000fe20000000000 */
[----:B------:R-:W-:Y:S01]  /*9480*/  IMAD.WIDE.U32 R8, R143, c[0x0][0x280], RZ ;  /* 0x0000a0008f087a25 */ /* 0x000fe200078e00ff */
        /* <DEDUP_REMOVED lines=39> */
.L_x_3021:
[----:B------:R-:W-:Y:S05]  /*9700*/  BSYNC B0 ;  /* 0x0000000000007941 */ /* 0x000fea0003800000 */
.L_x_3020:
        /* <DEDUP_REMOVED lines=73> */
.L_x_3025:
[----:B------:R-:W-:Y:S05]  /*9ba0*/  BSYNC B0 ;  /* 0x0000000000007941 */ /* 0x000fea0003800000 */
.L_x_3024:
        /* <DEDUP_REMOVED lines=41> */
.L_x_3023:
[----:B------:R-:W-:Y:S05]  /*9e40*/  BSYNC B1 ;  /* 0x0000000000017941 */ /* 0x000fea0003800000 */
.L_x_3022:
        /* <DEDUP_REMOVED lines=45> */
.L_x_3029:
[----:B------:R-:W-:Y:S05]  /*a120*/  BSYNC B0 ;  /* 0x0000000000007941 */ /* 0x000fea0003800000 */
.L_x_3028:
        /* <DEDUP_REMOVED lines=41> */
.L_x_3027:
[----:B------:R-:W-:Y:S05]  /*a3c0*/  BSYNC B1 ;  /* 0x0000000000017941 */ /* 0x000fea0003800000 */
.L_x_3026:
        /* <DEDUP_REMOVED lines=45> */
.L_x_3033:
[----:B------:R-:W-:Y:S05]  /*a6a0*/  BSYNC B0 ;  /* 0x0000000000007941 */ /* 0x000fea0003800000 */
.L_x_3032:
        /* <DEDUP_REMOVED lines=41> */
.L_x_3031:
[----:B------:R-:W-:Y:S05]  /*a940*/  BSYNC B1 ;  /* 0x0000000000017941 */ /* 0x000fea0003800000 */
.L_x_3030:
        /* <DEDUP_REMOVED lines=45> */
.L_x_3037:
[----:B------:R-:W-:Y:S05]  /*ac20*/  BSYNC B0 ;  /* 0x0000000000007941 */ /* 0x000fea0003800000 */
.L_x_3036:
        /* <DEDUP_REMOVED lines=41> */
.L_x_3035:
[----:B------:R-:W-:Y:S05]  /*aec0*/  BSYNC B1 ;  /* 0x0000000000017941 */ /* 0x000fea0003800000 */
.L_x_3034:
        /* <DEDUP_REMOVED lines=45> */
.L_x_3041:
[----:B------:R-:W-:Y:S05]  /*b1a0*/  BSYNC B0 ;  /* 0x0000000000007941 */ /* 0x000fea0003800000 */
.L_x_3040:
        /* <DEDUP_REMOVED lines=41> */
.L_x_3039:
[----:B------:R-:W-:Y:S05]  /*b440*/  BSYNC B1 ;  /* 0x0000000000017941 */ /* 0x000fea0003800000 */
.L_x_3038:
        /* <DEDUP_REMOVED lines=45> */
.L_x_3045:
[----:B------:R-:W-:Y:S05]  /*b720*/  BSYNC B0 ;  /* 0x0000000000007941 */ /* 0x000fea0003800000 */
.L_x_3044:
        /* <DEDUP_REMOVED lines=41> */
.L_x_3043:
[----:B------:R-:W-:Y:S05]  /*b9c0*/  BSYNC B1 ;  /* 0x0000000000017941 */ /* 0x000fea0003800000 */
.L_x_3042:
        /* <DEDUP_REMOVED lines=45> */
.L_x_3049:
[----:B------:R-:W-:Y:S05]  /*bca0*/  BSYNC B0 ;  /* 0x0000000000007941 */ /* 0x000fea0003800000 */
.L_x_3048:
        /* <DEDUP_REMOVED lines=41> */
.L_x_3047:
[----:B------:R-:W-:Y:S05]  /*bf40*/  BSYNC B1 ;  /* 0x0000000000017941 */ /* 0x000fea0003800000 */
.L_x_3046:
        /* <DEDUP_REMOVED lines=44> */
.L_x_3052:
[----:B------:R-:W-:Y:S05]  /*c210*/  BSYNC B0 ;  /* 0x0000000000007941 */ /* 0x000fea0003800000 */
.L_x_3051:
        /* <DEDUP_REMOVED lines=42> */
.L_x_3019:
        /* <DEDUP_REMOVED lines=14> */
.L_x_3054:
[----:B------:R-:W-:Y:S05]  /*c5a0*/  BSYNC B0 ;  /* 0x0000000000007941 */ /* 0x000fea0003800000 */
.L_x_3053:
        /* <DEDUP_REMOVED lines=120> */
.L_x_3056:
[----:B------:R-:W-:Y:S05]  /*cd30*/  BSYNC B0 ;  /* 0x0000000000007941 */ /* 0x000fea0003800000 */
.L_x_3055:
        /* <DEDUP_REMOVED lines=101> */
.L_x_3058:
[----:B------:R-:W-:Y:S05]  /*d390*/  BSYNC B0 ;  /* 0x0000000000007941 */ /* 0x000fea0003800000 */
.L_x_3057:
        /* <DEDUP_REMOVED lines=101> */
.L_x_3060:
[----:B------:R-:W-:Y:S05]  /*d9f0*/  BSYNC B0 ;  /* 0x0000000000007941 */ /* 0x000fea0003800000 */
.L_x_3059:
        /* <DEDUP_REMOVED lines=101> */
.L_x_3062:
[----:B------:R-:W-:Y:S05]  /*e050*/  BSYNC B0 ;  /* 0x0000000000007941 */ /* 0x000fea0003800000 */
.L_x_3061:
        /* <DEDUP_REMOVED lines=101> */
.L_x_3064:
[----:B------:R-:W-:Y:S05]  /*e6b0*/  BSYNC B0 ;  /* 0x0000000000007941 */ /* 0x000fea0003800000 */
.L_x_3063:
        /* <DEDUP_REMOVED lines=101> */
.L_x_3066:
[----:B------:R-:W-:Y:S05]  /*ed10*/  BSYNC B0 ;  /* 0x0000000000007941 */ /* 0x000fea0003800000 */
.L_x_3065:
        /* <DEDUP_REMOVED lines=101> */
.L_x_3068:
[----:B------:R-:W-:Y:S05]  /*f370*/  BSYNC B0 ;  /* 0x0000000000007941 */ /* 0x000fea0003800000 */
.L_x_3067:
        /* <DEDUP_REMOVED lines=100> */
.L_x_3050:
[----:B------:R-:W-:Y:S05]  /*f9c0*/  BSYNC B2 ;  /* 0x0000000000027941 */ /* 0x000fea0003800000 */
.L_x_3018:
[----:B------:R-:W-:Y:S01]  /*f9d0*/  IMAD R0, R44, c[0x0][0x208], RZ ;  /* 0x000082002c007a24 */ /* 0x000fe200078e02ff */
[----:B-1----:R-:W-:Y:S01]  /*f9e0*/  SHF.R.S32.HI R8, RZ, 0x4, R46 ;  /* 0x00000004ff087819 */ /* 0x002fe2000001142e */
[----:B------:R-:W-:Y:S01]  /*f9f0*/  IMAD.WIDE.U32 R6, R48, c[0x0][0x208], RZ ;  /* 0x0000820030067a25 */ /* 0x000fe200078e00ff */
[----:B------:R-:W-:Y:S01]  /*fa00*/  LEA.HI R157, R157, R159, RZ, 0x5 ;  /* 0x0000009f9d9d7211 */ /* 0x000fe200078f28ff */
[----:B------:R-:W-:-:S04]  /*fa10*/  DEPBAR.LE SB0, 0x0 ;  /* 0x000080000000791a */ /* 0x000fc80000000000 */
[----:B------:R-:W-:Y:S01]  /*fa20*/  IMAD R0, R48, c[0x0][0x20c], R0 ;  /* 0x0000830030007a24 */ /* 0x000fe200078e0200 */
[----:B------:R-:W-:Y:S01]  /*fa30*/  LEA.HI R5, R46, R8, RZ, 0x1 ;  /* 0x000000082e057211 */ /* 0x000fe200078f08ff */
[----:B------:R-:W-:Y:S01]  /*fa40*/  IMAD R2, R45, c[0x0][0x218], RZ ;  /* 0x000086002d027a24 */ /* 0x000fe200078e02ff */
[----:B------:R-:W-:Y:S01]  /*fa50*/  UISETP.GE.AND UP0, UPT, UR9, 0x41, UPT ;  /* 0x000000410900788c */ /* 0x000fe2000bf06270 */
[----:B------:R-:W-:Y:S01]  /*fa60*/  IMAD.IADD R7, R7, 0x1, R0 ;  /* 0x0000000107077824 */ /* 0x000fe200078e0200 */
[----:B------:R-:W-:Y:S01]  /*fa70*/  LOP3.LUT R5, R5, 0xfffffffe, RZ, 0xc0, !PT ;  /* 0xfffffffe05057812 */ /* 0x000fe200078ec0ff */
[C---:B------:R-:W-:Y:S01]  /*fa80*/  IMAD R2, R47.reuse, c[0x0][0x21c], R2 ;  /* 0x000087002f027a24 */ /* 0x040fe200078e0202 */
[----:B------:R-:W-:Y:S01]  /*fa90*/  SHF.R.S32.HI R164, RZ, 0x1f, R160 ;  /* 0x0000001fffa47819 */ /* 0x000fe200000114a0 */
[----:B------:R-:W-:-:S04]  /*faa0*/  IMAD.WIDE.U32 R6, R47, c[0x0][0x218], R6 ;  /* 0x000086002f067a25 */ /* 0x000fc800078e0006 */
[----:B------:R-:W-:Y:S01]  /*fab0*/  IMAD.SHL.U32 R16, R42, 0x8, RZ ;  /* 0x000000082a107824 */ /* 0x000fe200078e00ff */
[----:B------:R-:W-:Y:S01]  /*fac0*/  BAR.SYNC.DEFER_BLOCKING 0x0 ;  /* 0x0000000000007b1d */ /* 0x000fe20000010000 */
[----:B------:R-:W-:Y:S01]  /*fad0*/  IADD3 R0, P0, R6, UR26, RZ ;  /* 0x0000001a06007c10 */ /* 0x000fe2000ff1e0ff */
[----:B------:R-:W-:-:S03]  /*fae0*/  IMAD.SHL.U32 R161, R55, 0x2, RZ ;  /* 0x0000000237a17824 */ /* 0x000fc600078e00ff */
[----:B------:R-:W-:Y:S01]  /*faf0*/  IADD3.X R6, R7, UR5, R2, P0, !PT ;  /* 0x0000000507067c10 */ /* 0x000fe200087fe402 */
[----:B------:R-:W-:Y:S01]  /*fb00*/  IMAD.IADD R7, R8, 0x1, -R5 ;  /* 0x0000000108077824 */ /* 0x000fe200078e0a05 */
[----:B------:R-:W-:Y:S01]  /*fb10*/  LEA R2, P0, R0, c[0x0][0x1f8], 0x1 ;  /* 0x00007e0000027a11 */ /* 0x000fe200078008ff */
[----:B------:R-:W-:-:S03]  /*fb20*/  IMAD.SHL.U32 R5, R43, 0x40, RZ ;  /* 0x000000402b057824 */ /* 0x000fc600078e00ff */
[----:B------:R-:W-:Y:S01]  /*fb30*/  LEA.HI.X R0, R0, c[0x0][0x1fc], R6, 0x1, P0 ;  /* 0x00007f0000007a11 */ /* 0x000fe200000f0c06 */
[----:B------:R-:W1:Y:S01]  /*fb40*/  SHFL.IDX PT, R8, R2, RZ, 0x181f ;  /* 0x00181fff02087589 */ /* 0x000e6200000e0000 */
[----:B------:R-:W-:Y:S01]  /*fb50*/  IMAD.SHL.U32 R6, R54, 0x40, RZ ;  /* 0x0000004036067824 */ /* 0x000fe200078e00ff */
[----:B------:R-:W-:Y:S02]  /*fb60*/  LOP3.LUT R5, R5, 0x1c0, RZ, 0xc0, !PT ;  /* 0x000001c005057812 */ /* 0x000fe400078ec0ff */
[----:B------:R-:W-:Y:S04]  /*fb70*/  SHFL.IDX PT, R13, R2, 0x1, 0x181f ;  /* 0x00381f00020d7f89 */ /* 0x000fe800000e0000 */
[----:B------:R-:W2:Y:S04]  /*fb80*/  SHFL.IDX PT, R11, R2, 0x2, 0x181f ;  /* 0x00581f00020b7f89 */ /* 0x000ea800000e0000 */
[----:B------:R-:W3:Y:S04]  /*fb90*/  SHFL.IDX PT, R15, R0, RZ, 0x181f ;  /* 0x00181fff000f7589 */ /* 0x000ee800000e0000 */
[----:B------:R4:W-:Y:S04]  /*fba0*/  SHFL.IDX PT, R10, R2, 0x3, 0x181f ;  /* 0x00781f00020a7f89 */ /* 0x0009e800000e0000 */
[----:B------:R-:W-:Y:S04]  /*fbb0*/  SHFL.IDX PT, R14, R0, 0x1, 0x181f ;  /* 0x00381f00000e7f89 */ /* 0x000fe800000e0000 */
[----:B------:R-:W5:Y:S04]  /*fbc0*/  SHFL.IDX PT, R12, R0, 0x2, 0x181f ;  /* 0x00581f00000c7f89 */ /* 0x000f6800000e0000 */
[----:B------:R2:W3:Y:S01]  /*fbd0*/  SHFL.IDX PT, R9, R0, 0x3, 0x181f ;  /* 0x00781f0000097f89 */ /* 0x0004e200000e0000 */
[----:B----4-:R-:W-:-:S04]  /*fbe0*/  LOP3.LUT R2, R6, 0x1c0, RZ, 0xc0, !PT ;  /* 0x000001c006027812 */ /* 0x010fc800078ec0ff */
[----:B------:R-:W-:Y:S01]  /*fbf0*/  LOP3.LUT R6, R2, 0x8, R16, 0xf8, !PT ;  /* 0x0000000802067812 */ /* 0x000fe200078ef810 */
[----:B------:R-:W-:-:S05]  /*fc00*/  IMAD.WIDE R16, R160, 0x2, RZ ;  /* 0x00000002a0107825 */ /* 0x000fca00078e02ff */
[----:B-1----:R-:W-:Y:S02]  /*fc10*/  IADD3 R50, P0, R8, R16, RZ ;  /* 0x0000001008327210 */ /* 0x002fe40007f1e0ff */
[----:B--2---:R-:W-:Y:S01]  /*fc20*/  SHF.R.U32.HI R0, RZ, 0x3, R2 ;  /* 0x00000003ff007819 */ /* 0x004fe20000011602 */
[----:B------:R-:W-:Y:S01]  /*fc30*/  IMAD.SHL.U32 R2, R7, 0x8, RZ ;  /* 0x0000000807027824 */ /* 0x000fe200078e00ff */
[----:B------:R-:W-:Y:S01]  /*fc40*/  IADD3 R46, P1, R16, R11, RZ ;  /* 0x0000000b102e7210 */ /* 0x000fe20007f3e0ff */
[----:B---3--:R-:W-:Y:S01]  /*fc50*/  IMAD.X R51, R15, 0x1, R17, P0 ;  /* 0x000000010f337824 */ /* 0x008fe200000e0611 */
[----:B------:R-:W-:Y:S02]  /*fc60*/  LOP3.LUT R0, R6, R0, RZ, 0x3c, !PT ;  /* 0x0000000006007212 */ /* 0x000fe400078e3cff */
[----:B------:R-:W-:Y:S01]  /*fc70*/  LOP3.LUT R2, R5, 0x8, R2, 0xf8, !PT ;  /* 0x0000000805027812 */ /* 0x000fe200078ef802 */
[----:B-----5:R-:W-:Y:S01]  /*fc80*/  IMAD.X R47, R17, 0x1, R12, P1 ;  /* 0x00000001112f7824 */ /* 0x020fe200008e060c */
[----:B------:R-:W-:Y:S01]  /*fc90*/  SHF.R.U32.HI R5, RZ, 0x3, R5 ;  /* 0x00000003ff057819 */ /* 0x000fe20000011605 */
[----:B------:R-:W-:Y:S01]  /*fca0*/  IMAD R0, R7, 0x200, R0 ;  /* 0x0000020007007824 */ /* 0x000fe200078e0200 */
[----:B------:R-:W-:-:S02]  /*fcb0*/  SHF.R.S32.HI R6, RZ, 0x1f, R56 ;  /* 0x0000001fff067819 */ /* 0x000fc40000011438 */
[----:B------:R-:W-:Y:S01]  /*fcc0*/  LOP3.LUT R156, R2, R5, RZ, 0x3c, !PT ;  /* 0x00000005029c7212 */ /* 0x000fe200078e3cff */
[----:B------:R-:W-:Y:S01]  /*fcd0*/  IMAD.SHL.U32 R5, R57, 0x40, RZ ;  /* 0x0000004039057824 */ /* 0x000fe200078e00ff */
[----:B------:R-:W-:Y:S01]  /*fce0*/  LEA.HI R2, R6, R56, RZ, 0x3 ;  /* 0x0000003806027211 */ /* 0x000fe200078f18ff */
[----:B------:R-:W-:Y:S01]  /*fcf0*/  IMAD.SHL.U32 R167, R0, 0x2, RZ ;  /* 0x0000000200a77824 */ /* 0x000fe200078e00ff */
[----:B------:R-:W-:Y:S02]  /*fd00*/  IADD3 R52, P0, R16, R10, RZ ;  /* 0x0000000a10347210 */ /* 0x000fe40007f1e0ff */
[----:B------:R-:W-:Y:S01]  /*fd10*/  LOP3.LUT R162, R2, 0xfffffff8, RZ, 0xc0, !PT ;  /* 0xfffffff802a27812 */ /* 0x000fe200078ec0ff */
[----:B------:R-:W-:Y:S01]  /*fd20*/  IMAD.SHL.U32 R2, R157, 0x20, RZ ;  /* 0x000000209d027824 */ /* 0x000fe200078e00ff */
[-C--:B------:R-:W-:Y:S01]  /*fd30*/  IADD3 R48, P2, R16, R13.reuse, RZ ;  /* 0x0000000d10307210 */ /* 0x080fe20007f5e0ff */
[----:B------:R-:W-:Y:S01]  /*fd40*/  IMAD.X R53, R17, 0x1, R9, P0 ;  /* 0x0000000111357824 */ /* 0x000fe200000e0609 */
[----:B------:R-:W-:Y:S01]  /*fd50*/  LOP3.LUT R5, R5, 0xfffffe00, RZ, 0xc0, !PT ;  /* 0xfffffe0005057812 */ /* 0x000fe200078ec0ff */
[----:B------:R-:W-:Y:S01]  /*fd60*/  IMAD.WIDE R6, R162, 0x2, RZ ;  /* 0x00000002a2067825 */ /* 0x000fe200078e02ff */
[----:B------:R-:W-:Y:S01]  /*fd70*/  LOP3.LUT R0, R2, 0x7ffffc00, RZ, 0xc0, !PT ;  /* 0x7ffffc0002007812 */ /* 0x000fe200078ec0ff */
[----:B------:R-:W-:Y:S01]  /*fd80*/  LDSM.16.M88.4 R36, [R167+0x4100] ;  /* 0x00410000a724783b */ /* 0x000fe20000000200 */
[----:B------:R-:W-:Y:S01]  /*fd90*/  IADD3 R2, R167, 0x4100, RZ ;  /* 0x00004100a7027810 */ /* 0x000fe20007ffe0ff */
[----:B------:R-:W-:Y:S01]  /*fda0*/  IMAD.X R49, R17, 0x1, R14, P2 ;  /* 0x0000000111317824 */ /* 0x000fe200010e060e */
[----:B------:R-:W-:Y:S01]  /*fdb0*/  IADD3 R42, P0, R8, R6, RZ ;  /* 0x00000006082a7210 */ /* 0x000fe20007f1e0ff */
[----:B------:R-:W-:Y:S01]  /*fdc0*/  LDSM.16.M88.4 R32, [R167+0x4900] ;  /* 0x00490000a720783b */ /* 0x000fe20000000200 */
[----:B------:R-:W-:-:S02]  /*fdd0*/  IADD3 R40, P1, R6, R13, RZ ;  /* 0x0000000d06287210 */ /* 0x000fc40007f3e0ff */
[----:B------:R-:W-:Y:S01]  /*fde0*/  LOP3.LUT P2, RZ, R54, 0x2, RZ, 0xc0, !PT ;  /* 0x0000000236ff7812 */ /* 0x000fe2000784c0ff */
[----:B------:R-:W-:Y:S01]  /*fdf0*/  IMAD.X R43, R15, 0x1, R7, P0 ;  /* 0x000000010f2b7824 */ /* 0x000fe200000e0607 */
[C---:B------:R-:W-:Y:S01]  /*fe00*/  IADD3 R44, P0, R6.reuse, R11, RZ ;  /* 0x0000000b062c7210 */ /* 0x040fe20007f1e0ff */
[----:B------:R-:W-:Y:S01]  /*fe10*/  IMAD.X R41, R7, 0x1, R14, P1 ;  /* 0x0000000107297824 */ /* 0x000fe200008e060e */
[----:B------:R-:W-:Y:S01]  /*fe20*/  IADD3 R6, P1, R6, R10, RZ ;  /* 0x0000000a06067210 */ /* 0x000fe20007f3e0ff */
[----:B------:R-:W-:Y:S01]  /*fe30*/  LDSM.16.M88.4 R28, [R167+0x5100] ;  /* 0x00510000a71c783b */ /* 0x000fe20000000200 */
[----:B------:R-:W-:Y:S01]  /*fe40*/  IADD3 R242, R167, 0x4120, RZ ;  /* 0x00004120a7f27810 */ /* 0x000fe20007ffe0ff */
[C---:B------:R-:W-:Y:S01]  /*fe50*/  IMAD.X R45, R7.reuse, 0x1, R12, P0 ;  /* 0x00000001072d7824 */ /* 0x040fe200000e060c */
[----:B------:R-:W-:Y:S01]  /*fe60*/  IADD3 R0, R156, R5, R0 ;  /* 0x000000059c007210 */ /* 0x000fe20007ffe000 */
[----:B------:R-:W-:Y:S01]  /*fe70*/  IMAD.X R7, R7, 0x1, R9, P1 ;  /* 0x0000000107077824 */ /* 0x000fe200008e0609 */
[----:B------:R-:W-:Y:S01]  /*fe80*/  ISETP.GE.AND P1, PT, R160, c[0x0][0x1d4], PT ;  /* 0x00007500a0007a0c */ /* 0x000fe20003f26270 */
[----:B------:R-:W-:Y:S01]  /*fe90*/  LDSM.16.M88.4 R24, [R167+0x5900] ;  /* 0x00590000a718783b */ /* 0x000fe20000000200 */
[----:B------:R-:W-:Y:S01]  /*fea0*/  ISETP.GE.AND P0, PT, R56, c[0x0][0x1d4], PT ;  /* 0x0000750038007a0c */ /* 0x000fe20003f06270 */
[----:B------:R-:W-:Y:S01]  /*feb0*/  IMAD.SHL.U32 R238, R0, 0x2, RZ ;  /* 0x0000000200ee7824 */ /* 0x000fe200078e00ff */
[----:B------:R-:W-:Y:S01]  /*fec0*/  @P2 IADD3 R242, R2, -0x20, RZ ;  /* 0xffffffe002f22810 */ /* 0x000fe20007ffe0ff */
[----:B------:R-:W-:Y:S01]  /*fed0*/  IMAD.MOV.U32 R0, RZ, RZ, 0x40 ;  /* 0x00000040ff007424 */ /* 0x000fe200078e00ff */
[----:B------:R-:W-:Y:S01]  /*fee0*/  ISETP.LT.OR P2, PT, R120, 0x1, P1 ;  /* 0x000000017800780c */ /* 0x000fe20000f41670 */
[--C-:B------:R-:W-:Y:S01]  /*fef0*/  IMAD R240, R4, 0x2, R238.reuse ;  /* 0x0000000204f07824 */ /* 0x100fe200078e02ee */
[----:B------:R-:W1:Y:S01]  /*ff00*/  LDSM.16.M88.4 R8, [R238+0xa100] ;  /* 0x00a10000ee08783b */ /* 0x000e620000000200 */
[----:B------:R-:W-:Y:S01]  /*ff10*/  ISETP.LT.OR P3, PT, R120, 0x21, P0 ;  /* 0x000000217800780c */ /* 0x000fe20000761670 */
[C---:B------:R-:W-:Y:S01]  /*ff20*/  IMAD R239, R3.reuse, 0x2, R238 ;  /* 0x0000000203ef7824 */ /* 0x040fe200078e02ee */
[----:B------:R-:W-:Y:S01]  /*ff30*/  SHF.R.S32.HI R163, RZ, 0x1f, R162 ;  /* 0x0000001fffa37819 */ /* 0x000fe200000114a2 */
[----:B------:R-:W-:Y:S01]  /*ff40*/  LDSM.16.M88.4 R68, [R242] ;  /* 0x00000000f244783b */ /* 0x000fe20000000200 */
[----:B------:R-:W-:Y:S01]  /*ff50*/  IMAD R241, R3, 0x2, R240 ;  /* 0x0000000203f17824 */ /* 0x000fe200078e02f0 */
[----:B------:R-:W-:Y:S01]  /*ff60*/  IADD3 R250, R242, 0x800, RZ ;  /* 0x00000800f2fa7810 */ /* 0x000fe20007ffe0ff */
[----:B------:R-:W-:Y:S01]  /*ff70*/  IMAD R243, R4, 0x2, R239 ;  /* 0x0000000204f37824 */ /* 0x000fe200078e02ef */
        /* <DEDUP_REMOVED lines=8> */
[----:B------:R-:W-:Y:S01]  /*10000*/  IADD3 R244, R242, 0x3800, RZ ;  /* 0x00003800f2f47810 */ /* 0x000fe20007ffe0ff */
[----:B------:R-:W2:Y:S04]  /*10010*/  LDSM.16.M88.4 R12, [R238+0x8100] ;  /* 0x00810000ee0c783b */ /* 0x000ea80000000200 */
[----:B------:R-:W-:Y:S04]  /*10020*/  LDSM.16.M88.4 R20, [R240+0x8100] ;  /* 0x00810000f014783b */ /* 0x000fe80000000200 */
[----:B------:R-:W3:Y:S04]  /*10030*/  LDSM.16.M88.4 R16, [R240+0xa100] ;  /* 0x00a10000f010783b */ /* 0x000ee80000000200 */
[----:B------:R-:W-:Y:S01]  /*10040*/  @!PT LDS RZ, [RZ] ;  /* 0x00000000fffff984 */ /* 0x000fe20000000800 */
[----:B------:R-:W-:Y:S01]  /*10050*/  @!PT LDS RZ, [RZ] ;  /* 0x00000000fffff984 */ /* 0x000fe20000000800 */
[----:B------:R-:W-:Y:S01]  /*10060*/  @!PT LDS RZ, [RZ] ;  /* 0x00000000fffff984 */ /* 0x000fe20000000800 */
[----:B------:R4:W-:Y:S01]  /*10070*/  LDGSTS.E.BYPASS.LTC128B.128 [R161+0x100], [R50.64], !P2 ;  /* 0x0010000032a17fae */ /* 0x0009e2000d101d62 */
[----:B------:R-:W-:-:S03]  /*10080*/  ISETP.LT.OR P2, PT, R120, 0x1, P0 ;  /* 0x000000017800780c */ /* 0x000fc60000741670 */
[----:B------:R-:W-:Y:S01]  /*10090*/  STL [R1+0x18], R162 ;  /* 0x000018a201007387 */ /* 0x000fe20000100800 */
[C---:B-1----:R-:W-:Y:S03]  /*100a0*/  HMMA.16816.F32.BF16 R72, R8.reuse, R36, RZ ;  /* 0x000000240848723c */ /* 0x042fe600000418ff */
[----:B------:R-:W-:Y:S04]  /*100b0*/  STL [R1+0xc], R161 ;  /* 0x00000ca101007387 */ /* 0x000fe80000100800 */
[----:B------:R-:W-:Y:S01]  /*100c0*/  STL [R1+0x30], R163 ;  /* 0x000030a301007387 */ /* 0x000fe20000100800 */
[----:B------:R-:W-:Y:S03]  /*100d0*/  HMMA.16816.F32.BF16 R76, R8, R32, RZ ;  /* 0x00000020084c723c */ /* 0x000fe600000418ff */
[----:B------:R1:W-:Y:S01]  /*100e0*/  LDGSTS.E.BYPASS.LTC128B.128 [R161+0x2100], [R42.64], !P2 ;  /* 0x021000002aa17fae */ /* 0x0003e2000d101d62 */
[----:B------:R-:W-:-:S04]  /*100f0*/  ISETP.LT.OR P2, PT, R120, 0x11, P1 ;  /* 0x000000117800780c */ /* 0x000fc80000f41670 */
[----:B------:R-:W-:Y:S09]  /*10100*/  HMMA.16816.F32.BF16 R112, R8, R34, RZ ;  /* 0x000000220870723c */ /* 0x000ff200000418ff */
[----:B------:R4:W-:Y:S01]  /*10110*/  LDGSTS.E.BYPASS.LTC128B.128 [R161+0x900], [R48.64], !P2 ;  /* 0x0090000030a17fae */ /* 0x0009e2000d101d62 */
[C---:B------:R-:W-:Y:S01]  /*10120*/  ISETP.LT.OR P2, PT, R120.reuse, 0x11, P0 ;  /* 0x000000117800780c */ /* 0x040fe20000741670 */
[C---:B--2---:R-:W-:Y:S08]  /*10130*/  HMMA.16816.F32.BF16 R88, R12.reuse, R32, RZ ;  /* 0x000000200c58723c */ /* 0x044ff000000418ff */
[----:B------:R-:W-:Y:S04]  /*10140*/  HMMA.16816.F32.BF16 R92, R12, R34, RZ ;  /* 0x000000220c5c723c */ /* 0x000fe800000418ff */
[----:B------:R1:W-:Y:S01]  /*10150*/  LDGSTS.E.BYPASS.LTC128B.128 [R161+0x2900], [R40.64], !P2 ;  /* 0x0290000028a17fae */ /* 0x0003e2000d101d62 */
[----:B------:R-:W-:-:S03]  /*10160*/  ISETP.LT.OR P2, PT, R120, 0x21, P1 ;  /* 0x000000217800780c */ /* 0x000fc60000f41670 */
[----:B------:R-:W-:Y:S08]  /*10170*/  HMMA.16816.F32.BF16 R108, R8, R26, RZ ;  /* 0x0000001a086c723c */ /* 0x000ff000000418ff */
[----:B------:R-:W-:Y:S02]  /*10180*/  HMMA.16816.F32.BF16 R104, R12, R36, RZ ;  /* 0x000000240c68723c */ /* 0x000fe400000418ff */
[----:B------:R2:W-:Y:S01]  /*10190*/  LDGSTS.E.BYPASS.LTC128B.128 [R161+0x1100], [R46.64], !P2 ;  /* 0x011000002ea17fae */ /* 0x0005e2000d101d62 */
[----:B------:R-:W-:-:S02]  /*101a0*/  ISETP.LT.OR P2, PT, R120, 0x31, P1 ;  /* 0x000000317800780c */ /* 0x000fc40000f41670 */
[----:B------:R-:W-:Y:S01]  /*101b0*/  ISETP.LT.OR P1, PT, R120, 0x31, P0 ;  /* 0x000000317800780c */ /* 0x000fe20000721670 */
[----:B------:R2:W-:Y:S01]  /*101c0*/  LDGSTS.E.BYPASS.LTC128B.128 [R161+0x3100], [R44.64], !P3 ;  /* 0x031000002ca17fae */ /* 0x0005e2000d901d62 */
[----:B------:R-:W-:Y:S01]  /*101d0*/  LOP3.LUT P0, RZ, R54, 0x4, RZ, 0xc0, !PT ;  /* 0x0000000436ff7812 */ /* 0x000fe2000780c0ff */
[----:B----4-:R-:W-:Y:S03]  /*101e0*/  HMMA.16816.F32.BF16 R48, R8, R28, RZ ;  /* 0x0000001c0830723c */ /* 0x010fe600000418ff */
[----:B------:R-:W-:Y:S02]  /*101f0*/  SEL R0, R0, 0xffffffc0, !P0 ;  /* 0xffffffc000007807 */ /* 0x000fe40004000000 */
[----:B------:R-:W-:-:S03]  /*10200*/  PLOP3.LUT P0, PT, PT, PT, UP0, 0x40, 0x0 ;  /* 0x000000000000781c */ /* 0x000fc60003f0e808 */
[C---:B------:R-:W-:Y:S01]  /*10210*/  HMMA.16816.F32.BF16 R96, R12.reuse, R38, RZ ;  /* 0x000000260c60723c */ /* 0x040fe200000418ff */
[----:B------:R-:W-:Y:S01]  /*10220*/  IMAD.IADD R237, R167, 0x1, R0 ;  /* 0x00000001a7ed7824 */ /* 0x000fe200078e0200 */
[----:B------:R4:W-:Y:S01]  /*10230*/  LDGSTS.E.BYPASS.LTC128B.128 [R161+0x1900], [R52.64], !P2 ;  /* 0x0190000034a17fae */ /* 0x0009e2000d101d62 */
[----:B------:R-:W-:Y:S01]  /*10240*/  IMAD.IADD R236, R0, 0x1, R242 ;  /* 0x0000000100ec7824 */ /* 0x000fe200078e02f2 */
[----:B------:R-:W-:Y:S02]  /*10250*/  LOP3.LUT R0, R156, R5, RZ, 0xfc, !PT ;  /* 0x000000059c007212 */ /* 0x000fe400078efcff */
[----:B------:R3:W-:Y:S02]  /*10260*/  LDGSTS.E.BYPASS.LTC128B.128 [R161+0x3900], [R6.64], !P1 ;  /* 0x0390000006a17fae */ /* 0x0007e4000c901d62 */
[C---:B-1----:R-:W-:Y:S02]  /*10270*/  HMMA.16816.F32.BF16 R40, R12.reuse, R28, RZ ;  /* 0x0000001c0c28723c */ /* 0x042fe400000418ff */
[----:B------:R-:W0:Y:S06]  /*10280*/  LDGDEPBAR ;  /* 0x00000000000079af */ /* 0x000e2c0000000000 */
[C---:B------:R-:W-:Y:S01]  /*10290*/  HMMA.16816.F32.BF16 R80, R12.reuse, R30, RZ ;  /* 0x0000001e0c50723c */ /* 0x040fe200000418ff */
[----:B--2---:R-:W-:Y:S07]  /*102a0*/  LDSM.16.M88.4 R44, [R237+0x5100] ;  /* 0x00510000ed2c783b */ /* 0x004fee0000000200 */
[C---:B------:R-:W-:Y:S01]  /*102b0*/  HMMA.16816.F32.BF16 R32, R12.reuse, R24, RZ ;  /* 0x000000180c20723c */ /* 0x040fe200000418ff */
[----:B----4-:R-:W-:Y:S07]  /*102c0*/  LDSM.16.M88.4 R52, [R237+0x4100] ;  /* 0x00410000ed34783b */ /* 0x010fee0000000200 */
[----:B------:R-:W-:Y:S08]  /*102d0*/  HMMA.16816.F32.BF16 R12, R12, R26, RZ ;  /* 0x0000001a0c0c723c */ /* 0x000ff000000418ff */
[C---:B------:R-:W-:Y:S01]  /*102e0*/  HMMA.16816.F32.BF16 R84, R8.reuse, R24, RZ ;  /* 0x000000180854723c */ /* 0x040fe200000418ff */
[----:B------:R-:W1:Y:S07]  /*102f0*/  LDSM.16.M88.4 R24, [R239+0xa100] ;  /* 0x00a10000ef18783b */ /* 0x000e6e0000000200 */
[C---:B------:R-:W-:Y:S01]  /*10300*/  HMMA.16816.F32.BF16 R100, R8.reuse, R38, RZ ;  /* 0x000000260864723c */ /* 0x040fe200000418ff */
[----:B------:R-:W-:Y:S07]  /*10310*/  LDSM.16.M88.4 R36, [R237+0x5900] ;  /* 0x00590000ed24783b */ /* 0x000fee0000000200 */
[----:B------:R-:W-:Y:S08]  /*10320*/  HMMA.16816.F32.BF16 R116, R8, R30, RZ ;  /* 0x0000001e0874723c */ /* 0x000ff000000418ff */
[C---:B---3--:R-:W-:Y:S08]  /*10330*/  HMMA.16816.F32.BF16 R8, R16.reuse, R68, R72 ;  /* 0x000000441008723c */ /* 0x048ff00000041848 */
[C---:B------:R-:W-:Y:S01]  /*10340*/  HMMA.16816.F32.BF16 R72, R16.reuse, R60, R48 ;  /* 0x0000003c1048723c */ /* 0x040fe20000041830 */
[----:B------:R-:W2:Y:S07]  /*10350*/  LDSM.16.M88.4 R48, [R237+0x4900] ;  /* 0x00490000ed30783b */ /* 0x000eae0000000200 */
[C---:B------:R-:W-:Y:S08]  /*10360*/  HMMA.16816.F32.BF16 R28, R16.reuse, R64, R76 ;  /* 0x00000040101c723c */ /* 0x040ff0000004184c */
[-C--:B------:R-:W-:Y:S08]  /*10370*/  HMMA.16816.F32.BF16 R76, R16, R58.reuse, R108 ;  /* 0x0000003a104c723c */ /* 0x080ff0000004186c */
[----:B------:R-:W-:Y:S01]  /*10380*/  HMMA.16816.F32.BF16 R108, R20, R58, R12 ;  /* 0x0000003a146c723c */ /* 0x000fe2000004180c */
[----:B------:R-:W3:Y:S07]  /*10390*/  LDSM.16.M88.4 R12, [R239+0x8100] ;  /* 0x00810000ef0c783b */ /* 0x000eee0000000200 */
[C---:B------:R-:W-:Y:S08]  /*103a0*/  HMMA.16816.F32.BF16 R84, R16.reuse, R56, R84 ;  /* 0x000000381054723c */ /* 0x040ff00000041854 */
[C---:B------:R-:W-:Y:S08]  /*103b0*/  HMMA.16816.F32.BF16 R128, R16.reuse, R66, R112 ;  /* 0x000000421080723c */ /* 0x040ff00000041870 */
[C---:B------:R-:W-:Y:S08]  /*103c0*/  HMMA.16816.F32.BF16 R124, R16.reuse, R62, R116 ;  /* 0x0000003e107c723c */ /* 0x040ff00000041874 */
[----:B------:R-:W-:Y:S01]  /*103d0*/  HMMA.16816.F32.BF16 R100, R16, R70, R100 ;  /* 0x000000461064723c */ /* 0x000fe20000041864 */
[----:B------:R-:W-:Y:S07]  /*103e0*/  LDSM.16.M88.4 R16, [R241+0x8100] ;  /* 0x00810000f110783b */ /* 0x000fee0000000200 */
[C---:B------:R-:W-:Y:S08]  /*103f0*/  HMMA.16816.F32.BF16 R116, R20.reuse, R68, R104 ;  /* 0x000000441474723c */ /* 0x040ff00000041868 */
[C---:B------:R-:W-:Y:S08]  /*10400*/  HMMA.16816.F32.BF16 R132, R20.reuse, R64, R88 ;  /* 0x000000401484723c */ /* 0x040ff00000041858 */
[C---:B------:R-:W-:Y:S01]  /*10410*/  HMMA.16816.F32.BF16 R136, R20.reuse, R60, R40 ;  /* 0x0000003c1488723c */ /* 0x040fe20000041828 */
[----:B------:R-:W-:Y:S07]  /*10420*/  LDSM.16.M88.4 R40, [R236+0x1800] ;  /* 0x00180000ec28783b */ /* 0x000fee0000000200 */
[C---:B------:R-:W-:Y:S08]  /*10430*/  HMMA.16816.F32.BF16 R112, R20.reuse, R66, R92 ;  /* 0x000000421470723c */ /* 0x040ff0000004185c */
[C---:B------:R-:W-:Y:S01]  /*10440*/  HMMA.16816.F32.BF16 R140, R20.reuse, R56, R32 ;  /* 0x00000038148c723c */ /* 0x040fe20000041820 */
[----:B------:R-:W-:Y:S07]  /*10450*/  LDSM.16.M88.4 R32, [R236] ;  /* 0x00000000ec20783b */ /* 0x000fee0000000200 */
[C---:B------:R-:W-:Y:S08]  /*10460*/  HMMA.16816.F32.BF16 R68, R20.reuse, R70, R96 ;  /* 0x000000461444723c */ /* 0x040ff00000041860 */
[----:B------:R-:W-:Y:S01]  /*10470*/  HMMA.16816.F32.BF16 R120, R20, R62, R80 ;  /* 0x0000003e1478723c */ /* 0x000fe20000041850 */
[----:B------:R-:W-:Y:S07]  /*10480*/  LDSM.16.M88.4 R20, [R236+0x1000] ;  /* 0x00100000ec14783b */ /* 0x000fee0000000200 */
[C---:B-1----:R-:W-:Y:S01]  /*10490*/  HMMA.16816.F32.BF16 R104, R24.reuse, R52, R8 ;  /* 0x000000341868723c */ /* 0x042fe20000041808 */
        /* <DEDUP_REMOVED lines=124> */
[----:B------:R-:W-:Y:S01]  /*10c60*/  IMAD.U32 R2, RZ, RZ, UR7 ;  /* 0x00000007ff027e24 */ /* 0x000fe2000f8e00ff */
        /* <DEDUP_REMOVED lines=14> */
[----:B------:R-:W-:Y:S02]  /*10d50*/  IMAD.SHL.U32 R17, R160, 0x2, RZ ;  /* 0x00000002a0117824 */ /* 0x000fe400078e00ff */
[----:B------:R-:W-:-:S05]  /*10d60*/  IMAD R10, R2, c[0x0][0x2b8], R5 ;  /* 0x0000ae00020a7a24 */ /* 0x000fca00078e0205 */
[----:B------:R-:W-:Y:S01]  /*10d70*/  SHF.R.S32.HI R2, RZ, 0x1f, R10 ;  /* 0x0000001fff027819 */ /* 0x000fe2000001140a */
[----:B------:R3:W-:Y:S04]  /*10d80*/  STL [R1+0x14], R10 ;  /* 0x0000140a01007387 */ /* 0x0007e80000100800 */
[----:B------:R-:W-:-:S04]  /*10d90*/  IMAD R2, R2, c[0x0][0x1e0], RZ ;  /* 0x0000780002027a24 */ /* 0x000fc800078e02ff */
[C---:B------:R-:W-:Y:S02]  /*10da0*/  IMAD R2, R10.reuse, c[0x0][0x1e4], R2 ;  /* 0x000079000a027a24 */ /* 0x040fe400078e0202 */
[----:B-1----:R-:W-:-:S04]  /*10db0*/  IMAD.WIDE.U32 R6, R10, c[0x0][0x1e0], RZ ;  /* 0x000078000a067a25 */ /* 0x002fc800078e00ff */
[----:B------:R-:W-:Y:S01]  /*10dc0*/  IMAD.IADD R7, R7, 0x1, R2 ;  /* 0x0000000107077824 */ /* 0x000fe200078e0202 */
[----:B---3--:R-:W-:Y:S02]  /*10dd0*/  IADD3 R10, -R158, 0x10, RZ ;  /* 0x000000109e0a7810 */ /* 0x008fe40007ffe1ff */
[----:B--2---:R-:W-:Y:S01]  /*10de0*/  SHF.R.S32.HI R2, RZ, 0x1f, R9 ;  /* 0x0000001fff027819 */ /* 0x004fe20000011409 */
        /* <DEDUP_REMOVED lines=48> */
.L_x_3069:
[----:B------:R-:W-:Y:S01]  /*110f0*/  LOP3.LUT R2, R157, 0xffffffe0, RZ, 0xc0, !PT ;  /* 0xffffffe09d027812 */ /* 0x000fe200078ec0ff */
        /* <DEDUP_REMOVED lines=17> */
[----:B------:R2:W-:Y:S04]  /*11210*/  STL [R1+0x38], R167 ;  /* 0x000038a701007387 */ /* 0x0005e80000100800 */
[C---:B------:R-:W-:Y:S01]  /*11220*/  ISETP.GT.AND P1, PT, R2.reuse, RZ, PT ;  /* 0x000000ff0200720c */ /* 0x040fe20003f24270 */
[----:B------:R3:W-:Y:S01]  /*11230*/  STL [R1+0x34], R160 ;  /* 0x000034a001007387 */ /* 0x0007e20000100800 */
[----:B------:R-:W-:-:S02]  /*11240*/  ISETP.GT.AND P0, PT, R2, 0x1, PT ;  /* 0x000000010200780c */ /* 0x000fc40003f04270 */
[----:B------:R-:W-:Y:S01]  /*11250*/  FSEL R6, R104, -INF , P1 ;  /* 0xff80000068067808 */ /* 0x000fe20000800000 */
[----:B------:R-:W-:Y:S01]  /*11260*/  LDSM.16.MT88.4 R76, [R235+0x900] ;  /* 0x00090000eb4c783b */ /* 0x000fe20000004200 */
[----:B------:R-:W-:Y:S02]  /*11270*/  FSEL R7, R105, -INF , P0 ;  /* 0xff80000069077808 */ /* 0x000fe40000000000 */
[C---:B------:R-:W-:Y:S01]  /*11280*/  ISETP.GT.AND P3, PT, R2.reuse, 0x8, PT ;  /* 0x000000080200780c */ /* 0x040fe20003f64270 */
[----:B------:R-:W-:Y:S01]  /*11290*/  LDSM.16.MT88.4 R48, [R233+0x900] ;  /* 0x00090000e930783b */ /* 0x000fe20000004200 */
[----:B------:R-:W-:Y:S02]  /*112a0*/  ISETP.GT.AND P2, PT, R2, 0x9, PT ;  /* 0x000000090200780c */ /* 0x000fe40003f44270 */
[----:B-1----:R-:W-:Y:S01]  /*112b0*/  FSEL R8, R100, -INF , P3 ;  /* 0xff80000064087808 */ /* 0x002fe20001800000 */
[----:B------:R-:W0:Y:S01]  /*112c0*/  LDGDEPBAR ;  /* 0x00000000000079af */ /* 0x000e220000000000 */
[----:B------:R-:W-:-:S02]  /*112d0*/  FMNMX.FTZ R5, R6, R7, !PT ;  /* 0x0000000706057209 */ /* 0x000fc40007810000 */
[----:B------:R-:W-:Y:S02]  /*112e0*/  FSEL R10, R106, -INF , P1 ;  /* 0xff8000006a0a7808 */ /* 0x000fe40000800000 */
[----:B------:R-:W-:Y:S02]  /*112f0*/  FSEL R135, R66, -INF , P1 ;  /* 0xff80000042877808 */ /* 0x000fe40000800000 */
        /* <DEDUP_REMOVED lines=10> */
[----:B------:R-:W-:Y:S02]  /*113a0*/  FSEL R16, R96, -INF , P1 ;  /* 0xff80000060107808 */ /* 0x000fe40000800000 */
        /* <DEDUP_REMOVED lines=8> */
[----:B------:R-:W-:Y:S02]  /*11430*/  FSEL R128, R59, -INF , P0 ;  /* 0xff8000003b807808 */ /* 0x000fe40000000000 */
[----:B------:R-:W-:Y:S02]  /*11440*/  FSEL R114, R57, -INF , P0 ;  /* 0xff80000039727808 */ /* 0x000fe40000000000 */
[----:B------:R-:W-:Y:S02]  /*11450*/  ISETP.GT.AND P0, PT, R2, 0x19, PT ;  /* 0x000000190200780c */ /* 0x000fe40003f04270 */
[----:B------:R-:W-:Y:S02]  /*11460*/  FSEL R18, R92, -INF , P3 ;  /* 0xff8000005c127808 */ /* 0x000fe40001800000 */
[----:B------:R-:W-:-:S02]  /*11470*/  FMNMX.FTZ R5, R17, R5, !PT ;  /* 0x0000000511057209 */ /* 0x000fc40007810000 */
[----:B------:R-:W-:Y:S02]  /*11480*/  FSEL R15, R103, -INF , P2 ;  /* 0xff800000670f7808 */ /* 0x000fe40001000000 */
[----:B------:R-:W-:Y:S01]  /*11490*/  FSEL R131, R63, -INF , P2 ;  /* 0xff8000003f837808 */ /* 0x000fe20001000000 */
[----:B------:R-:W-:Y:S01]  /*114a0*/  LDSM.16.MT88.4 R100, [R235+0x2100] ;  /* 0x00210000eb64783b */ /* 0x000fe20000004200 */
[----:B------:R-:W-:Y:S02]  /*114b0*/  FSEL R116, R61, -INF , P2 ;  /* 0xff8000003d747808 */ /* 0x000fe40001000000 */
[----:B------:R-:W-:Y:S01]  /*114c0*/  FSEL R19, R93, -INF , P0 ;  /* 0xff8000005d137808 */ /* 0x000fe20000000000 */
[----:B------:R-:W-:Y:S01]  /*114d0*/  LDSM.16.MT88.4 R60, [R234+0x900] ;  /* 0x00090000ea3c783b */ /* 0x000fe20000004200 */
        /* <DEDUP_REMOVED lines=33> */
[----:B--2---:R-:W-:Y:S02]  /*116f0*/  FSEL R167, R80, -INF , P0 ;  /* 0xff80000050a77808 */ /* 0x004fe40000000000 */
[----:B------:R-:W-:-:S02]  /*11700*/  FMNMX.FTZ R5, R178, R5, !PT ;  /* 0x00000005b2057209 */ /* 0x000fc40007810000 */
[----:B------:R-:W-:Y:S02]  /*11710*/  FSEL R182, R86, -INF , P1 ;  /* 0xff80000056b67808 */ /* 0x000fe40000800000 */
[----:B------:R-:W-:Y:S01]  /*11720*/  FSEL R168, R42, -INF , P1 ;  /* 0xff8000002aa87808 */ /* 0x000fe20000800000 */
[----:B------:R-:W-:Y:S01]  /*11730*/  LDSM.16.MT88.4 R84, [R235+0x100] ;  /* 0x00010000eb54783b */ /* 0x000fe20000004200 */
[----:B------:R-:W-:Y:S02]  /*11740*/  FSEL R162, R40, -INF , P1 ;  /* 0xff80000028a27808 */ /* 0x000fe40000800000 */
[----:B------:R-:W-:Y:S01]  /*11750*/  ISETP.GT.AND P1, PT, R2, 0x38, PT ;  /* 0x000000380200780c */ /* 0x000fe20003f24270 */
[----:B------:R-:W-:Y:S01]  /*11760*/  LDSM.16.MT88.4 R40, [R232+0x100] ;  /* 0x00010000e828783b */ /* 0x000fe20000004200 */
[----:B---3--:R-:W-:Y:S02]  /*11770*/  FSEL R160, R81, -INF , P2 ;  /* 0xff80000051a07808 */ /* 0x008fe40001000000 */
        /* <DEDUP_REMOVED lines=8> */
[----:B------:R-:W-:Y:S02]  /*11800*/  FMNMX.FTZ R2, R236, R2, !PT ;  /* 0x00000002ec027209 */ /* 0x000fe40007810000 */
[----:B------:R-:W-:Y:S02]  /*11810*/  FSEL R22, R94, -INF , P3 ;  /* 0xff8000005e167808 */ /* 0x000fe40001800000 */
[----:B------:R-:W-:Y:S01]  /*11820*/  FMNMX.FTZ R2, R241, R2, !PT ;  /* 0x00000002f1027209 */ /* 0x000fe20007810000 */
[----:B------:R-:W-:Y:S01]  /*11830*/  LDSM.16.MT88.4 R92, [R232+0x2100] ;  /* 0x00210000e85c783b */ /* 0x000fe20000004200 */
[----:B------:R-:W-:Y:S02]  /*11840*/  FSEL R130, R54, -INF , P3 ;  /* 0xff80000036827808 */ /* 0x000fe40001800000 */
[----:B------:R-:W-:Y:S01]  /*11850*/  FSEL R113, R52, -INF , P3 ;  /* 0xff80000034717808 */ /* 0x000fe20001800000 */
[----:B------:R-:W1:Y:S01]  /*11860*/  SHFL.BFLY PT, R5, R2, 0x2, 0x1f ;  /* 0x0c401f0002057f89 */ /* 0x000e6200000e0000 */
[----:B------:R-:W-:-:S02]  /*11870*/  FSEL R240, R83, -INF , P2 ;  /* 0xff80000053f07808 */ /* 0x000fc40001000000 */
[----:B------:R-:W-:Y:S01]  /*11880*/  FSEL R237, R70, -INF , P1 ;  /* 0xff80000046ed7808 */ /* 0x000fe20000800000 */
[----:B------:R-:W-:Y:S01]  /*11890*/  LDSM.16.MT88.4 R52, [R235+0x2900] ;  /* 0x00290000eb34783b */ /* 0x000fe20000004200 */
[----:B------:R-:W-:Y:S02]  /*118a0*/  FSEL R199, R71, -INF , P0 ;  /* 0xff80000047c77808 */ /* 0x000fe40000000000 */
[----:B------:R-:W-:Y:S01]  /*118b0*/  FSEL R186, R29, -INF , P2 ;  /* 0xff8000001dba7808 */ /* 0x000fe20001000000 */
[----:B------:R-:W-:Y:S01]  /*118c0*/  LDSM.16.MT88.4 R68, [R233+0x2900] ;  /* 0x00290000e944783b */ /* 0x000fe20000004200 */
[----:B------:R-:W-:Y:S02]  /*118d0*/  FSEL R187, R72, -INF , P1 ;  /* 0xff80000048bb7808 */ /* 0x000fe40000800000 */
[----:B------:R-:W-:Y:S02]  /*118e0*/  FSEL R185, R73, -INF , P0 ;  /* 0xff80000049b97808 */ /* 0x000fe40000000000 */
[----:B------:R-:W-:-:S02]  /*118f0*/  FSEL R190, R31, -INF , P2 ;  /* 0xff8000001fbe7808 */ /* 0x000fc40001000000 */
[----:B------:R-:W-:Y:S02]  /*11900*/  FSEL R189, R74, -INF , P1 ;  /* 0xff8000004abd7808 */ /* 0x000fe40000800000 */
[----:B------:R-:W-:Y:S02]  /*11910*/  FSEL R188, R75, -INF , P0 ;  /* 0xff8000004bbc7808 */ /* 0x000fe40000000000 */
[----:B------:R-:W-:Y:S01]  /*11920*/  LDSM.16.MT88.4 R72, [R232+0x2900] ;  /* 0x00290000e848783b */ /* 0x000fe20000004200 */
[----:B-1----:R-:W-:-:S05]  /*11930*/  FMNMX.FTZ R2, R2, R5, !PT ;  /* 0x0000000502027209 */ /* 0x002fca0007810000 */
[----:B------:R-:W1:Y:S02]  /*11940*/  SHFL.BFLY PT, R5, R2, 0x1, 0x1f ;  /* 0x0c201f0002057f89 */ /* 0x000e6400000e0000 */
[----:B-1----:R-:W-:-:S04]  /*11950*/  FMNMX.FTZ R163, R2, R5, !PT ;  /* 0x0000000502a37209 */ /* 0x002fc80007810000 */
[C---:B------:R-:W-:Y:S01]  /*11960*/  FSETP.NEU.FTZ.AND P3, PT, R163.reuse, -INF , PT ;  /* 0xff800000a300780b */ /* 0x040fe20003f7d000 */
[----:B------:R-:W-:-:S05]  /*11970*/  FMUL.FTZ R2, R163, c[0x0][0x2d0] ;  /* 0x0000b400a3027a20 */ /* 0x000fca0000410000 */
        /* <DEDUP_REMOVED lines=18> */
[----:B------:R-:W-:Y:S03]  /*11aa0*/  MUFU.EX2 R196, R3 ;  /* 0x0000000300c47308 */ /* 0x000fe60000000800 */
[----:B------:R-:W-:-:S04]  /*11ab0*/  FMNMX.FTZ R2, R240, R2, !PT ;  /* 0x00000002f0027209 */ /* 0x000fc80007810000 */
[----:B------:R-:W-:-:S04]  /*11ac0*/  FMNMX.FTZ R2, R237, R2, !PT ;  /* 0x00000002ed027209 */ /* 0x000fc80007810000 */
[----:B------:R-:W-:-:S05]  /*11ad0*/  FMNMX.FTZ R2, R199, R2, !PT ;  /* 0x00000002c7027209 */ /* 0x000fca0007810000 */
        /* <DEDUP_REMOVED lines=8> */
[----:B------:R-:W-:Y:S01]  /*11b60*/  FFMA.FTZ R0, R11, c[0x0][0x2d0], -R12 ;  /* 0x0000b4000b007a23 */ /* 0x000fe2000001080c */
[----:B------:R1:W-:Y:S08]  /*11b70*/  MUFU.EX2 R206, R5 ;  /* 0x0000000500ce7308 */ /* 0x0003f00000000800 */
[----:B------:R2:W-:Y:S01]  /*11b80*/  MUFU.EX2 R201, R0 ;  /* 0x0000000000c97308 */ /* 0x0005e20000000800 */
[----:B-1----:R-:W-:-:S07]  /*11b90*/  FFMA.FTZ R5, R7, c[0x0][0x2d0], -R13 ;  /* 0x0000b40007057a23 */ /* 0x002fce000001080d */
[----:B------:R1:W3:Y:S01]  /*11ba0*/  MUFU.EX2 R172, R5 ;  /* 0x0000000500ac7308 */ /* 0x0002e20000000800 */
[----:B--2---:R-:W-:-:S07]  /*11bb0*/  FFMA.FTZ R0, R14, c[0x0][0x2d0], -R12 ;  /* 0x0000b4000e007a23 */ /* 0x004fce000001080c */
[----:B------:R2:W-:Y:S01]  /*11bc0*/  MUFU.EX2 R174, R0 ;  /* 0x0000000000ae7308 */ /* 0x0005e20000000800 */
[----:B-1----:R-:W-:Y:S01]  /*11bd0*/  FFMA.FTZ R5, R8, c[0x0][0x2d0], -R13 ;  /* 0x0000b40008057a23 */ /* 0x002fe2000001080d */
[----:B------:R-:W-:Y:S02]  /*11be0*/  FMNMX.FTZ R8, R135, R133, !PT ;  /* 0x0000008587087209 */ /* 0x000fe40007810000 */
[----:B---3--:R-:W-:-:S04]  /*11bf0*/  F2FP.BF16.PACK_AB R4, R172, R206 ;  /* 0x000000ceac04723e */ /* 0x008fc800000010ff */
[----:B------:R1:W-:Y:S01]  /*11c00*/  MUFU.EX2 R202, R5 ;  /* 0x0000000500ca7308 */ /* 0x0003e20000000800 */
[----:B------:R-:W-:Y:S01]  /*11c10*/  FMNMX.FTZ R8, R132, R8, !PT ;  /* 0x0000000884087209 */ /* 0x000fe20007810000 */
[----:B--2---:R-:W-:-:S03]  /*11c20*/  FFMA.FTZ R0, R15, c[0x0][0x2d0], -R12 ;  /* 0x0000b4000f007a23 */ /* 0x004fc6000001080c */
[----:B------:R-:W-:-:S03]  /*11c30*/  FMNMX.FTZ R8, R131, R8, !PT ;  /* 0x0000000883087209 */ /* 0x000fc60007810000 */
[----:B------:R2:W3:Y:S01]  /*11c40*/  MUFU.EX2 R173, R0 ;  /* 0x0000000000ad7308 */ /* 0x0004e20000000800 */
[----:B------:R-:W-:-:S04]  /*11c50*/  FMNMX.FTZ R8, R129, R8, !PT ;  /* 0x0000000881087209 */ /* 0x000fc80007810000 */
[----:B------:R-:W-:Y:S01]  /*11c60*/  FMNMX.FTZ R3, R128, R8, !PT ;  /* 0x0000000880037209 */ /* 0x000fe20007810000 */
[--C-:B------:R-:W-:Y:S02]  /*11c70*/  FFMA.FTZ R8, R19, c[0x0][0x2d0], -R13.reuse ;  /* 0x0000b40013087a23 */ /* 0x100fe4000001080d */
[----:B-1----:R-:W-:Y:S01]  /*11c80*/  FFMA.FTZ R5, R9, c[0x0][0x2d0], -R13 ;  /* 0x0000b40009057a23 */ /* 0x002fe2000001080d */
[----:B------:R-:W-:Y:S01]  /*11c90*/  FMNMX.FTZ R3, R130, R3, !PT ;  /* 0x0000000382037209 */ /* 0x000fe20007810000 */
[----:B------:R1:W-:Y:S03]  /*11ca0*/  MUFU.EX2 R203, R8 ;  /* 0x0000000800cb7308 */ /* 0x0003e60000000800 */
[----:B------:R-:W-:Y:S02]  /*11cb0*/  FMNMX.FTZ R3, R134, R3, !PT ;  /* 0x0000000386037209 */ /* 0x000fe40007810000 */
[----:B--2---:R-:W-:-:S02]  /*11cc0*/  FMNMX.FTZ R0, R119, R118, !PT ;  /* 0x0000007677007209 */ /* 0x004fc40007810000 */
[----:B------:R-:W-:Y:S01]  /*11cd0*/  FMNMX.FTZ R3, R176, R3, !PT ;  /* 0x00000003b0037209 */ /* 0x000fe20007810000 */
[----:B------:R2:W4:Y:S01]  /*11ce0*/  MUFU.EX2 R164, R5 ;  /* 0x0000000500a47308 */ /* 0x0005220000000800 */
[----:B------:R-:W-:Y:S02]  /*11cf0*/  FMNMX.FTZ R0, R117, R0, !PT ;  /* 0x0000000075007209 */ /* 0x000fe40007810000 */
[----:B---3--:R-:W-:Y:S02]  /*11d00*/  F2FP.BF16.PACK_AB R7, R173, R174 ;  /* 0x000000aead07723e */ /* 0x008fe400000010ff */
[----:B------:R-:W-:Y:S01]  /*11d10*/  FMNMX.FTZ R0, R116, R0, !PT ;  /* 0x0000000074007209 */ /* 0x000fe20007810000 */
[----:B-1----:R-:W-:-:S03]  /*11d20*/  FFMA.FTZ R8, R20, c[0x0][0x2d0], -R12 ;  /* 0x0000b40014087a23 */ /* 0x002fc6000001080c */
[----:B------:R-:W-:Y:S01]  /*11d30*/  FMNMX.FTZ R0, R115, R0, !PT ;  /* 0x0000000073007209 */ /* 0x000fe20007810000 */
[----:B------:R1:W-:Y:S03]  /*11d40*/  MUFU.EX2 R204, R8 ;  /* 0x0000000800cc7308 */ /* 0x0003e60000000800 */
[----:B------:R-:W-:Y:S01]  /*11d50*/  FMNMX.FTZ R0, R114, R0, !PT ;  /* 0x0000000072007209 */ /* 0x000fe20007810000 */
[----:B--2---:R-:W-:-:S03]  /*11d60*/  FFMA.FTZ R5, R10, c[0x0][0x2d0], -R12 ;  /* 0x0000b4000a057a23 */ /* 0x004fc6000001080c */
[----:B------:R-:W-:Y:S02]  /*11d70*/  FMNMX.FTZ R0, R113, R0, !PT ;  /* 0x0000000071007209 */ /* 0x000fe40007810000 */
[----:B----4-:R-:W-:Y:S01]  /*11d80*/  F2FP.BF16.PACK_AB R6, R164, R202 ;  /* 0x000000caa406723e */ /* 0x010fe200000010ff */
[----:B------:R-:W2:Y:S01]  /*11d90*/  MUFU.EX2 R228, R5 ;  /* 0x0000000500e47308 */ /* 0x000ea20000000800 */
[----:B------:R-:W-:Y:S02]  /*11da0*/  FMNMX.FTZ R0, R112, R0, !PT ;  /* 0x0000000070007209 */ /* 0x000fe40007810000 */
[----:B------:R-:W-:Y:S02]  /*11db0*/  F2FP.BF16.PACK_AB R10, R203, R196 ;  /* 0x000000c4cb0a723e */ /* 0x000fe400000010ff */
[----:B------:R-:W-:Y:S02]  /*11dc0*/  FMNMX.FTZ R0, R170, R0, !PT ;  /* 0x00000000aa007209 */ /* 0x000fe40007810000 */
[----:B-1----:R-:W-:Y:S01]  /*11dd0*/  FMNMX.FTZ R8, R171, R3, !PT ;  /* 0x00000003ab087209 */ /* 0x002fe20007810000 */
[----:B------:R-:W-:Y:S01]  /*11de0*/  FFMA.FTZ R3, R21, c[0x0][0x2d0], -R12 ;  /* 0x0000b40015037a23 */ /* 0x000fe2000001080c */
[----:B------:R-:W-:-:S02]  /*11df0*/  FMNMX.FTZ R0, R169, R0, !PT ;  /* 0x00000000a9007209 */ /* 0x000fc40007810000 */
[----:B------:R-:W-:Y:S01]  /*11e00*/  FMNMX.FTZ R8, R168, R8, !PT ;  /* 0x00000008a8087209 */ /* 0x000fe20007810000 */
[----:B------:R1:W3:Y:S01]  /*11e10*/  MUFU.EX2 R175, R3 ;  /* 0x0000000300af7308 */ /* 0x0002e20000000800 */
[----:B------:R-:W-:Y:S02]  /*11e20*/  FMNMX.FTZ R0, R162, R0, !PT ;  /* 0x00000000a2007209 */ /* 0x000fe40007810000 */
[----:B--2---:R-:W-:Y:S02]  /*11e30*/  F2FP.BF16.PACK_AB R5, R201, R228 ;  /* 0x000000e4c905723e */ /* 0x004fe400000010ff */
[----:B------:R-:W-:-:S04]  /*11e40*/  FMNMX.FTZ R0, R161, R0, !PT ;  /* 0x00000000a1007209 */ /* 0x000fc80007810000 */
[----:B------:R-:W-:Y:S01]  /*11e50*/  FMNMX.FTZ R0, R191, R0, !PT ;  /* 0x00000000bf007209 */ /* 0x000fe20007810000 */
[C---:B------:R-:W-:Y:S03]  /*11e60*/  HMMA.16816.F32.BF16 R140, R4.reuse, R96, RZ ;  /* 0x00000060048c723c */ /* 0x040fe600000418ff */
[----:B------:R-:W-:Y:S02]  /*11e70*/  FMNMX.FTZ R0, R186, R0, !PT ;  /* 0x00000000ba007209 */ /* 0x000fe40007810000 */
[----:B-1----:R-:W-:Y:S01]  /*11e80*/  FMNMX.FTZ R3, R166, R8, !PT ;  /* 0x00000008a6037209 */ /* 0x002fe20007810000 */
[----:B------:R-:W-:Y:S01]  /*11e90*/  FFMA.FTZ R8, R22, c[0x0][0x2d0], -R12 ;  /* 0x0000b40016087a23 */ /* 0x000fe2000001080c */
[----:B------:R-:W-:Y:S01]  /*11ea0*/  FMNMX.FTZ R0, R187, R0, !PT ;  /* 0x00000000bb007209 */ /* 0x000fe20007810000 */
[----:B------:R-:W-:Y:S01]  /*11eb0*/  HMMA.16816.F32.BF16 R144, R4, R92, RZ ;  /* 0x0000005c0490723c */ /* 0x000fe200000418ff */
[----:B------:R-:W-:Y:S01]  /*11ec0*/  FMNMX.FTZ R3, R209, R3, !PT ;  /* 0x00000003d1037209 */ /* 0x000fe20007810000 */
[----:B------:R1:W-:Y:S01]  /*11ed0*/  MUFU.EX2 R239, R8 ;  /* 0x0000000800ef7308 */ /* 0x0003e20000000800 */
[----:B------:R-:W-:-:S02]  /*11ee0*/  FMNMX.FTZ R0, R185, R0, !PT ;  /* 0x00000000b9007209 */ /* 0x000fc40007810000 */
[----:B------:R-:W-:-:S03]  /*11ef0*/  FMNMX.FTZ R3, R190, R3, !PT ;  /* 0x00000003be037209 */ /* 0x000fc60007810000 */
[----:B------:R-:W2:Y:S01]  /*11f00*/  SHFL.BFLY PT, R9, R0, 0x2, 0x1f ;  /* 0x0c401f0000097f89 */ /* 0x000ea200000e0000 */
[----:B------:R-:W-:Y:S01]  /*11f10*/  FMNMX.FTZ R3, R189, R3, !PT ;  /* 0x00000003bd037209 */ /* 0x000fe20007810000 */
[----:B------:R-:W-:Y:S03]  /*11f20*/  HMMA.16816.F32.BF16 R56, R4, R40, RZ ;  /* 0x000000280438723c */ /* 0x000fe600000418ff */
[----:B------:R-:W-:-:S05]  /*11f30*/  FMNMX.FTZ R14, R188, R3, !PT ;  /* 0x00000003bc0e7209 */ /* 0x000fca0007810000 */
[----:B------:R-:W-:Y:S01]  /*11f40*/  SHFL.BFLY PT, R15, R14, 0x2, 0x1f ;  /* 0x0c401f000e0f7f89 */ /* 0x000fe200000e0000 */
[----:B-1----:R-:W-:Y:S01]  /*11f50*/  FFMA.FTZ R8, R23, c[0x0][0x2d0], -R12 ;  /* 0x0000b40017087a23 */ /* 0x002fe2000001080c */
[C---:B------:R-:W-:Y:S03]  /*11f60*/  HMMA.16816.F32.BF16 R148, R4.reuse, R44, RZ ;  /* 0x0000002c0494723c */ /* 0x040fe600000418ff */
[----:B------:R1:W4:Y:S05]  /*11f70*/  MUFU.EX2 R198, R8 ;  /* 0x0000000800c67308 */ /* 0x00032a0000000800 */
[----:B------:R-:W-:Y:S01]  /*11f80*/  HMMA.16816.F32.BF16 R156, R4, R84, RZ ;  /* 0x00000054049c723c */ /* 0x000fe200000418ff */
[----:B--2---:R-:W-:-:S02]  /*11f90*/  FMNMX.FTZ R0, R0, R9, !PT ;  /* 0x0000000900007209 */ /* 0x004fc40007810000 */
[----:B---3--:R-:W-:-:S05]  /*11fa0*/  F2FP.BF16.PACK_AB R9, R175, R204 ;  /* 0x000000ccaf09723e */ /* 0x008fca00000010ff */
[----:B------:R-:W-:Y:S01]  /*11fb0*/  HMMA.16816.F32.BF16 R152, R4, R88, RZ ;  /* 0x000000580498723c */ /* 0x000fe200000418ff */
[----:B------:R-:W2:Y:S01]  /*11fc0*/  SHFL.BFLY PT, R16, R0, 0x1, 0x1f ;  /* 0x0c201f0000107f89 */ /* 0x000ea200000e0000 */
[----:B-1----:R-:W-:Y:S02]  /*11fd0*/  F2FP.BF16.PACK_AB R8, R197, R205 ;  /* 0x000000cdc508723e */ /* 0x002fe400000010ff */
[----:B----4-:R-:W-:-:S04]  /*11fe0*/  F2FP.BF16.PACK_AB R11, R198, R239 ;  /* 0x000000efc60b723e */ /* 0x010fc800000010ff */
[C---:B------:R-:W-:Y:S08]  /*11ff0*/  HMMA.16816.F32.BF16 R136, R4.reuse, R100, RZ ;  /* 0x000000640488723c */ /* 0x040ff000000418ff */
[C---:B------:R-:W-:Y:S08]  /*12000*/  HMMA.16816.F32.BF16 R124, R4.reuse, R104, RZ ;  /* 0x00000068047c723c */ /* 0x040ff000000418ff */
[----:B------:R-:W-:Y:S01]  /*12010*/  HMMA.16816.F32.BF16 R120, R4, R42, RZ ;  /* 0x0000002a0478723c */ /* 0x000fe200000418ff */
[----:B--2---:R-:W-:-:S02]  /*12020*/  FMNMX.FTZ R165, R0, R16, !PT ;  /* 0x0000001000a57209 */ /* 0x004fc40007810000 */
[----:B------:R-:W-:Y:S02]  /*12030*/  FMNMX.FTZ R0, R14, R15, !PT ;  /* 0x0000000f0e007209 */ /* 0x000fe40007810000 */
        /* <DEDUP_REMOVED lines=8> */
[C---:B------:R-:W-:Y:S08]  /*120c0*/  HMMA.16816.F32.BF16 R24, R4.reuse, R102, RZ ;  /* 0x000000660418723c */ /* 0x040ff000000418ff */
[----:B------:R-:W-:Y:S01]  /*120d0*/  HMMA.16816.F32.BF16 R20, R4, R106, RZ ;  /* 0x0000006a0414723c */ /* 0x000fe200000418ff */
[----:B------:R-:W1:Y:S06]  /*120e0*/  SHFL.BFLY PT, R5, R0, 0x1, 0x1f ;  /* 0x0c201f0000057f89 */ /* 0x000e6c00000e0000 */
[--C-:B------:R-:W-:Y:S01]  /*120f0*/  FFMA.FTZ R4, R119, c[0x0][0x2d0], -R3.reuse ;  /* 0x0000b40077047a23 */ /* 0x100fe20000010803 */
[C---:B------:R-:W-:Y:S03]  /*12100*/  HMMA.16816.F32.BF16 R140, R8.reuse, R68, R140 ;  /* 0x00000044088c723c */ /* 0x040fe6000004188c */
[----:B------:R2:W-:Y:S05]  /*12110*/  MUFU.EX2 R119, R4 ;  /* 0x0000000400777308 */ /* 0x0005ea0000000800 */
[C---:B------:R-:W-:Y:S07]  /*12120*/  HMMA.16816.F32.BF16 R16, R8.reuse, R72, R144 ;  /* 0x000000480810723c */ /* 0x040fee0000041890 */
[----:B------:R-:W-:Y:S01]  /*12130*/  MOV R145, R164 ;  /* 0x000000a400917202 */ /* 0x000fe20000000f00 */
[----:B------:R-:W-:Y:S01]  /*12140*/  HMMA.16816.F32.BF16 R216, R8, R76, R156 ;  /* 0x0000004c08d8723c */ /* 0x000fe2000004189c */
[----:B-1----:R-:W-:Y:S01]  /*12150*/  FMNMX.FTZ R164, R0, R5, !PT ;  /* 0x0000000500a47209 */ /* 0x002fe20007810000 */
[----:B------:R-:W-:-:S02]  /*12160*/  FFMA.FTZ R0, R114, c[0x0][0x2d0], -R3 ;  /* 0x0000b40072007a23 */ /* 0x000fc40000010803 */
[----:B--2---:R-:W-:Y:S01]  /*12170*/  FFMA.FTZ R4, R118, c[0x0][0x2d0], -R3 ;  /* 0x0000b40076047a23 */ /* 0x004fe20000010803 */
[----:B------:R-:W-:Y:S01]  /*12180*/  FSETP.NEU.FTZ.AND P0, PT, R164, -INF , PT ;  /* 0xff800000a400780b */ /* 0x000fe20003f1d000 */
[----:B------:R-:W-:Y:S01]  /*12190*/  IMAD.MOV.U32 R147, RZ, RZ, R200 ;  /* 0x000000ffff937224 */ /* 0x000fe200078e00c8 */
[----:B------:R-:W-:Y:S01]  /*121a0*/  MOV R158, R203 ;  /* 0x000000cb009e7202 */ /* 0x000fe20000000f00 */
[----:B------:R1:W-:Y:S01]  /*121b0*/  MUFU.EX2 R15, R4 ;  /* 0x00000004000f7308 */ /* 0x0003e20000000800 */
[----:B------:R-:W-:Y:S01]  /*121c0*/  IMAD.MOV.U32 R14, RZ, RZ, R140 ;  /* 0x000000ffff0e7224 */ /* 0x000fe200078e008c */
[C---:B------:R-:W-:Y:S01]  /*121d0*/  HMMA.16816.F32.BF16 R192, R8.reuse, R64, R56 ;  /* 0x0000004008c0723c */ /* 0x040fe20000041838 */
[----:B------:R-:W-:Y:S01]  /*121e0*/  IMAD.MOV.U32 R159, RZ, RZ, R206 ;  /* 0x000000ffff9f7224 */ /* 0x000fe200078e00ce */
[----:B------:R-:W2:Y:S01]  /*121f0*/  LDSM.16.MT88.4 R56, [R234+0x2900] ;  /* 0x00290000ea38783b */ /* 0x000ea20000004200 */
[----:B------:R-:W-:Y:S01]  /*12200*/  IMAD.MOV.U32 R157, RZ, RZ, R202 ;  /* 0x000000ffff9d7224 */ /* 0x000fe200078e00ca */
[----:B------:R-:W-:Y:S01]  /*12210*/  MOV R114, R14 ;  /* 0x0000000e00727202 */ /* 0x000fe20000000f00 */
[----:B------:R-:W-:Y:S01]  /*12220*/  IMAD.MOV.U32 R156, RZ, RZ, R201 ;  /* 0x000000ffff9c7224 */ /* 0x000fe200078e00c9 */
[----:B------:R-:W-:Y:S01]  /*12230*/  MOV R7, R18 ;  /* 0x0000001200077202 */ /* 0x000fe20000000f00 */
[----:B------:R-:W-:Y:S01]  /*12240*/  IMAD.MOV.U32 R18, RZ, RZ, R143 ;  /* 0x000000ffff127224 */ /* 0x000fe200078e008f */
[----:B------:R3:W-:Y:S01]  /*12250*/  MUFU.EX2 R14, R0 ;  /* 0x00000000000e7308 */ /* 0x0007e20000000800 */
[----:B------:R-:W-:Y:S01]  /*12260*/  HMMA.16816.F32.BF16 R136, R8, R52, R136 ;  /* 0x000000340888723c */ /* 0x000fe20000041888 */
[----:B------:R-:W-:Y:S01]  /*12270*/  IMAD.MOV.U32 R6, RZ, RZ, R19 ;  /* 0x000000ffff067224 */ /* 0x000fe200078e0013 */
[----:B------:R-:W-:Y:S01]  /*12280*/  MOV R207, R17 ;  /* 0x0000001100cf7202 */ /* 0x000fe20000000f00 */
[----:B------:R-:W-:-:S02]  /*12290*/  IMAD.MOV.U32 R208, RZ, RZ, R16 ;  /* 0x000000ffffd07224 */ /* 0x000fc400078e0010 */
[----:B-1----:R-:W-:Y:S02]  /*122a0*/  FFMA.FTZ R4, R117, c[0x0][0x2d0], -R3 ;  /* 0x0000b40075047a23 */ /* 0x002fe40000010803 */
[----:B------:R-:W-:Y:S01]  /*122b0*/  IMAD.MOV.U32 R146, RZ, RZ, R199 ;  /* 0x000000ffff927224 */ /* 0x000fe200078e00c7 */
[----:B------:R-:W-:Y:S01]  /*122c0*/  HMMA.16816.F32.BF16 R220, R8, R60, R152 ;  /* 0x0000003c08dc723c */ /* 0x000fe20000041898 */
[----:B------:R1:W-:Y:S01]  /*122d0*/  MUFU.EX2 R229, R4 ;  /* 0x0000000400e57308 */ /* 0x0003e20000000800 */
[----:B------:R-:W-:Y:S02]  /*122e0*/  IMAD.MOV.U32 R144, RZ, RZ, R141 ;  /* 0x000000ffff907224 */ /* 0x000fe400078e008d */
[----:B---3--:R-:W-:-:S04]  /*122f0*/  FMUL.FTZ R0, R164, c[0x0][0x2d0] ;  /* 0x0000b400a4007a20 */ /* 0x008fc80000410000 */
[----:B------:R-:W-:Y:S01]  /*12300*/  HMMA.16816.F32.BF16 R148, R8, R48, R148 ;  /* 0x000000300894723c */ /* 0x000fe20000041894 */
[----:B------:R-:W-:-:S07]  /*12310*/  FSEL R0, R0, RZ, P0 ;  /* 0x000000ff00007208 */ /* 0x000fce0000000000 */
[----:B------:R-:W-:Y:S01]  /*12320*/  IMAD.MOV.U32 R19, RZ, RZ, R139 ;  /* 0x000000ffff137224 */ /* 0x000fe200078e008b */
[----:B------:R-:W-:Y:S01]  /*12330*/  MOV R17, R138 ;  /* 0x0000008a00117202 */ /* 0x000fe20000000f00 */
[----:B-1----:R-:W-:Y:S01]  /*12340*/  FFMA.FTZ R4, R116, c[0x0][0x2d0], -R3 ;  /* 0x0000b40074047a23 */ /* 0x002fe20000010803 */
[----:B------:R-:W-:Y:S01]  /*12350*/  MOV R116, R142 ;  /* 0x0000008e00747202 */ /* 0x000fe20000000f00 */
[----:B------:R-:W-:Y:S01]  /*12360*/  IMAD.MOV.U32 R16, RZ, RZ, R137 ;  /* 0x000000ffff107224 */ /* 0x000fe200078e0089 */
[C---:B------:R-:W-:Y:S01]  /*12370*/  HMMA.16816.F32.BF16 R120, R8.reuse, R66, R120 ;  /* 0x000000420878723c */ /* 0x040fe20000041878 */
[----:B------:R1:W-:Y:S07]  /*12380*/  MUFU.EX2 R231, R4 ;  /* 0x0000000400e77308 */ /* 0x0003ee0000000800 */
[C---:B--2---:R-:W-:Y:S08]  /*12390*/  HMMA.16816.F32.BF16 R224, R8.reuse, R56, R124 ;  /* 0x0000003808e0723c */ /* 0x044ff0000004187c */
[----:B------:R-:W-:Y:S01]  /*123a0*/  HMMA.16816.F32.BF16 R124, R8, R50, R108 ;  /* 0x00000032087c723c */ /* 0x000fe2000004186c */
[----:B-1----:R-:W-:-:S02]  /*123b0*/  FFMA.FTZ R4, R115, c[0x0][0x2d0], -R3 ;  /* 0x0000b40073047a23 */ /* 0x002fc40000010803 */
[----:B------:R-:W-:Y:S02]  /*123c0*/  IMAD.MOV.U32 R115, RZ, RZ, R136 ;  /* 0x000000ffff737224 */ /* 0x000fe400078e0088 */
[----:B------:R1:W-:Y:S03]  /*123d0*/  MUFU.EX2 R206, R4 ;  /* 0x0000000400ce7308 */ /* 0x0003e60000000800 */
[C---:B------:R-:W-:Y:S07]  /*123e0*/  HMMA.16816.F32.BF16 R136, R8.reuse, R78, R80 ;  /* 0x0000004e0888723c */ /* 0x040fee0000041850 */
[----:B------:R-:W-:Y:S01]  /*123f0*/  IMAD.MOV.U32 R80, RZ, RZ, R198 ;  /* 0x000000ffff507224 */ /* 0x000fe200078e00c6 */
[----:B------:R-:W-:Y:S01]  /*12400*/  HMMA.16816.F32.BF16 R140, R8, R62, R36 ;  /* 0x0000003e088c723c */ /* 0x000fe20000041824 */
[----:B------:R-:W-:Y:S01]  /*12410*/  IMAD.MOV.U32 R83, RZ, RZ, R17 ;  /* 0x000000ffff537224 */ /* 0x000fe200078e0011 */
[----:B------:R-:W-:Y:S01]  /*12420*/  MOV R82, R16 ;  /* 0x0000001000527202 */ /* 0x000fe20000000f00 */
[----:B-1----:R-:W-:-:S02]  /*12430*/  FFMA.FTZ R4, R113, c[0x0][0x2d0], -R3 ;  /* 0x0000b40071047a23 */ /* 0x002fc40000010803 */
[----:B------:R-:W-:-:S03]  /*12440*/  IMAD.MOV.U32 R113, RZ, RZ, R18 ;  /* 0x000000ffff717224 */ /* 0x000fc600078e0012 */
[C---:B------:R-:W-:Y:S01]  /*12450*/  HMMA.16816.F32.BF16 R212, R8.reuse, R74, R32 ;  /* 0x0000004a08d4723c */ /* 0x040fe20000041820 */
[----:B------:R1:W2:Y:S07]  /*12460*/  MUFU.EX2 R18, R4 ;  /* 0x0000000400127308 */ /* 0x0002ae0000000800 */
[C---:B------:R-:W-:Y:S08]  /*12470*/  HMMA.16816.F32.BF16 R200, R8.reuse, R70, R28 ;  /* 0x0000004608c8723c */ /* 0x040ff0000004181c */
[----:B------:R-:W-:Y:S01]  /*12480*/  HMMA.16816.F32.BF16 R152, R8, R54, R24 ;  /* 0x000000360898723c */ /* 0x000fe20000041818 */
[----:B-1----:R-:W-:-:S02]  /*12490*/  FFMA.FTZ R4, R112, c[0x0][0x2d0], -R3 ;  /* 0x0000b40070047a23 */ /* 0x002fc40000010803 */
[----:B------:R-:W-:Y:S02]  /*124a0*/  IMAD.MOV.U32 R112, RZ, RZ, R116 ;  /* 0x000000ffff707224 */ /* 0x000fe400078e0074 */
[----:B------:R1:W-:Y:S01]  /*124b0*/  MUFU.EX2 R118, R4 ;  /* 0x0000000400767308 */ /* 0x0003e20000000800 */
[----:B--2---:R-:W-:Y:S02]  /*124c0*/  IMAD.MOV.U32 R81, RZ, RZ, R18 ;  /* 0x000000ffff517224 */ /* 0x004fe400078e0012 */
[----:B-1----:R-:W-:Y:S01]  /*124d0*/  FFMA.FTZ R4, R135, c[0x0][0x2d0], -R0 ;  /* 0x0000b40087047a23 */ /* 0x002fe20000010800 */
[----:B------:R-:W-:-:S04]  /*124e0*/  MOV R135, R19 ;  /* 0x0000001300877202 */ /* 0x000fc80000000f00 */
[----:B------:R1:W-:Y:S02]  /*124f0*/  MUFU.EX2 R117, R4 ;  /* 0x0000000400757308 */ /* 0x0003e40000000800 */
[----:B-1----:R-:W-:Y:S02]  /*12500*/  FFMA.FTZ R4, R133, c[0x0][0x2d0], -R0 ;  /* 0x0000b40085047a23 */ /* 0x002fe40000010800 */
[----:B------:R-:W-:-:S04]  /*12510*/  IMAD.MOV.U32 R133, RZ, RZ, R197 ;  /* 0x000000ffff857224 */ /* 0x000fc800078e00c5 */
[----:B------:R1:W2:Y:S02]  /*12520*/  MUFU.EX2 R116, R4 ;  /* 0x0000000400747308 */ /* 0x0002a40000000800 */
[----:B-1----:R-:W-:Y:S01]  /*12530*/  FFMA.FTZ R4, R132, c[0x0][0x2d0], -R0 ;  /* 0x0000b40084047a23 */ /* 0x002fe20000010800 */
[----:B------:R-:W-:Y:S02]  /*12540*/  MOV R132, R196 ;  /* 0x000000c400847202 */ /* 0x000fe40000000f00 */
[----:B------:R-:W-:Y:S03]  /*12550*/  HMMA.16816.F32.BF16 R196, R8, R58, R20 ;  /* 0x0000003a08c4723c */ /* 0x000fe60000041814 */
[----:B------:R1:W-:Y:S04]  /*12560*/  MUFU.EX2 R238, R4 ;  /* 0x0000000400ee7308 */ /* 0x0003e80000000800 */
[----:B------:R-:W-:-:S02]  /*12570*/  F2FP.BF16.PACK_AB R8, R15, R119 ;  /* 0x000000770f08723e */ /* 0x000fc400000010ff */
[----:B------:R-:W-:Y:S02]  /*12580*/  F2FP.BF16.PACK_AB R10, R231, R229 ;  /* 0x000000e5e70a723e */ /* 0x000fe400000010ff */
[----:B--2---:R-:W-:Y:S01]  /*12590*/  F2FP.BF16.PACK_AB R9, R116, R117 ;  /* 0x000000757409723e */ /* 0x004fe200000010ff */
[--C-:B-1----:R-:W-:Y:S02]  /*125a0*/  FFMA.FTZ R4, R131, c[0x0][0x2d0], -R0.reuse ;  /* 0x0000b40083047a23 */ /* 0x102fe40000010800 */
[----:B------:R-:W-:Y:S02]  /*125b0*/  IMAD.MOV.U32 R131, RZ, RZ, R7 ;  /* 0x000000ffff837224 */ /* 0x000fe400078e0007 */
[----:B------:R1:W2:Y:S02]  /*125c0*/  MUFU.EX2 R230, R4 ;  /* 0x0000000400e67308 */ /* 0x0002a40000000800 */
[----:B-1----:R-:W-:Y:S01]  /*125d0*/  FFMA.FTZ R4, R129, c[0x0][0x2d0], -R0 ;  /* 0x0000b40081047a23 */ /* 0x002fe20000010800 */
[----:B--2---:R-:W-:Y:S01]  /*125e0*/  F2FP.BF16.PACK_AB R11, R230, R238 ;  /* 0x000000eee60b723e */ /* 0x004fe200000010ff */
[----:B------:R-:W-:Y:S01]  /*125f0*/  IMAD.MOV.U32 R129, RZ, RZ, R6 ;  /* 0x000000ffff817224 */ /* 0x000fe200078e0006 */
[----:B------:R-:W-:-:S03]  /*12600*/  F2FP.BF16.PACK_AB R6, R118, R81 ;  /* 0x000000517606723e */ /* 0x000fc600000010ff */
[----:B------:R1:W-:Y:S02]  /*12610*/  MUFU.EX2 R252, R4 ;  /* 0x0000000400fc7308 */ /* 0x0003e40000000800 */
[C---:B------:R-:W-:Y:S07]  /*12620*/  HMMA.16816.F32.BF16 R16, R8.reuse, R44, RZ ;  /* 0x0000002c0810723c */ /* 0x040fee00000418ff */
[----:B------:R-:W-:Y:S01]  /*12630*/  MOV R45, R80 ;  /* 0x00000050002d7202 */ /* 0x000fe20000000f00 */
[----:B------:R-:W-:Y:S01]  /*12640*/  HMMA.16816.F32.BF16 R20, R8, R40, RZ ;  /* 0x000000280814723c */ /* 0x000fe200000418ff */
[----:B------:R-:W-:-:S02]  /*12650*/  IMAD.MOV.U32 R44, RZ, RZ, R133 ;  /* 0x000000ffff2c7224 */ /* 0x000fc400078e0085 */
[----:B-1----:R-:W-:Y:S01]  /*12660*/  FFMA.FTZ R4, R128, c[0x0][0x2d0], -R0 ;  /* 0x0000b40080047a23 */ /* 0x002fe20000010800 */
[----:B------:R-:W-:-:S03]  /*12670*/  MOV R128, R175 ;  /* 0x000000af00807202 */ /* 0x000fc60000000f00 */
[----:B------:R-:W-:Y:S01]  /*12680*/  IMAD.MOV.U32 R40, RZ, RZ, R173 ;  /* 0x000000ffff287224 */ /* 0x000fe200078e00ad */
[----:B------:R1:W2:Y:S01]  /*12690*/  MUFU.EX2 R210, R4 ;  /* 0x0000000400d27308 */ /* 0x0002a20000000800 */
[----:B------:R-:W-:Y:S01]  /*126a0*/  HMMA.16816.F32.BF16 R36, R8, R84, RZ ;  /* 0x000000540824723c */ /* 0x000fe200000418ff */
[----:B------:R-:W-:-:S06]  /*126b0*/  MOV R41, R172 ;  /* 0x000000ac00297202 */ /* 0x000fcc0000000f00 */
[----:B------:R-:W-:Y:S01]  /*126c0*/  IMAD.MOV.U32 R84, RZ, RZ, R112 ;  /* 0x000000ffff547224 */ /* 0x000fe200078e0070 */
[----:B------:R-:W-:Y:S01]  /*126d0*/  HMMA.16816.F32.BF16 R32, R8, R88, RZ ;  /* 0x000000580820723c */ /* 0x000fe200000418ff */
[----:B------:R-:W-:Y:S01]  /*126e0*/  MOV R85, R113 ;  /* 0x0000007100557202 */ /* 0x000fe20000000f00 */
[----:B-1----:R-:W-:Y:S01]  /*126f0*/  FFMA.FTZ R4, R130, c[0x0][0x2d0], -R0 ;  /* 0x0000b40082047a23 */ /* 0x002fe20000010800 */
[----:B--2---:R-:W-:-:S05]  /*12700*/  F2FP.BF16.PACK_AB R5, R210, R252 ;  /* 0x000000fcd205723e */ /* 0x004fca00000010ff */
[C---:B------:R-:W-:Y:S01]  /*12710*/  HMMA.16816.F32.BF16 R28, R8.reuse, R92, RZ ;  /* 0x0000005c081c723c */ /* 0x040fe200000418ff */
[----:B------:R-:W-:Y:S01]  /*12720*/  IMAD.MOV.U32 R130, RZ, RZ, R174 ;  /* 0x000000ffff827224 */ /* 0x000fe200078e00ae */
[----:B------:R1:W-:Y:S01]  /*12730*/  MUFU.EX2 R251, R4 ;  /* 0x0000000400fb7308 */ /* 0x0003e20000000800 */
[----:B------:R-:W-:Y:S02]  /*12740*/  IMAD.MOV.U32 R88, RZ, RZ, R114 ;  /* 0x000000ffff587224 */ /* 0x000fe400078e0072 */
[----:B------:R-:W-:Y:S02]  /*12750*/  IMAD.MOV.U32 R89, RZ, RZ, R144 ;  /* 0x000000ffff597224 */ /* 0x000fe400078e0090 */
[----:B------:R-:W-:Y:S01]  /*12760*/  MOV R92, R83 ;  /* 0x00000053005c7202 */ /* 0x000fe20000000f00 */
[----:B------:R-:W-:Y:S01]  /*12770*/  HMMA.16816.F32.BF16 R24, R8, R96, RZ ;  /* 0x000000600818723c */ /* 0x000fe200000418ff */
[----:B------:R-:W-:-:S06]  /*12780*/  IMAD.MOV.U32 R93, RZ, RZ, R135 ;  /* 0x000000ffff5d7224 */ /* 0x000fcc00078e0087 */
[----:B------:R-:W-:Y:S02]  /*12790*/  IMAD.MOV.U32 R96, RZ, RZ, R82 ;  /* 0x000000ffff607224 */ /* 0x000fe400078e0052 */
[----:B------:R-:W-:Y:S02]  /*127a0*/  IMAD.MOV.U32 R97, RZ, RZ, R132 ;  /* 0x000000ffff617224 */ /* 0x000fe400078e0084 */
[----:B-1----:R-:W-:-:S04]  /*127b0*/  FFMA.FTZ R4, R134, c[0x0][0x2d0], -R0 ;  /* 0x0000b40086047a23 */ /* 0x002fc80000010800 */
[----:B------:R1:W2:Y:S02]  /*127c0*/  MUFU.EX2 R211, R4 ;  /* 0x0000000400d37308 */ /* 0x0002a40000000800 */
[----:B-1----:R-:W-:Y:S02]  /*127d0*/  F2FP.BF16.PACK_AB R4, R14, R206 ;  /* 0x000000ce0e04723e */ /* 0x002fe400000010ff */
[----:B--2---:R-:W-:-:S07]  /*127e0*/  F2FP.BF16.PACK_AB R7, R211, R251 ;  /* 0x000000fbd307723e */ /* 0x004fce00000010ff */
[----:B------:R-:W-:Y:S07]  /*127f0*/  HMMA.16816.F32.BF16 R108, R4, R48, R16 ;  /* 0x00000030046c723c */ /* 0x000fee0000041810 */
[----:B------:R-:W-:Y:S01]  /*12800*/  IMAD.MOV.U32 R48, RZ, RZ, R81 ;  /* 0x000000ffff307224 */ /* 0x000fe200078e0051 */
[----:B------:R-:W-:Y:S01]  /*12810*/  HMMA.16816.F32.BF16 R16, R8, R104, RZ ;  /* 0x000000680810723c */ /* 0x000fe200000418ff */
[----:B------:R-:W-:-:S06]  /*12820*/  MOV R49, R145 ;  /* 0x0000009100317202 */ /* 0x000fcc0000000f00 */
[----:B------:R-:W-:Y:S01]  /*12830*/  MOV R105, R130 ;  /* 0x0000008200697202 */ /* 0x000fe20000000f00 */
[----:B------:R-:W-:Y:S01]  /*12840*/  HMMA.16816.F32.BF16 R172, R4, R64, R20 ;  /* 0x0000004004ac723c */ /* 0x000fe20000041814 */
[----:B------:R-:W-:-:S06]  /*12850*/  IMAD.MOV.U32 R104, RZ, RZ, R128 ;  /* 0x000000ffff687224 */ /* 0x000fcc00078e0080 */
[----:B------:R-:W-:Y:S01]  /*12860*/  IMAD.MOV.U32 R65, RZ, RZ, R129 ;  /* 0x000000ffff417224 */ /* 0x000fe200078e0081 */
[----:B------:R-:W-:Y:S01]  /*12870*/  HMMA.16816.F32.BF16 R20, R8, R100, RZ ;  /* 0x000000640814723c */ /* 0x000fe200000418ff */
[----:B------:R-:W-:-:S06]  /*12880*/  MOV R64, R131 ;  /* 0x0000008300407202 */ /* 0x000fcc0000000f00 */
[----:B------:R-:W-:Y:S01]  /*12890*/  IMAD.MOV.U32 R101, RZ, RZ, R40 ;  /* 0x000000ffff657224 */ /* 0x000fe200078e0028 */
[----:B------:R-:W-:Y:S01]  /*128a0*/  HMMA.16816.F32.BF16 R80, R4, R76, R36 ;  /* 0x0000004c0450723c */ /* 0x000fe20000041824 */
[----:B------:R-:W-:-:S06]  /*128b0*/  IMAD.MOV.U32 R100, RZ, RZ, R41 ;  /* 0x000000ffff647224 */ /* 0x000fcc00078e0029 */
[----:B------:R-:W-:Y:S01]  /*128c0*/  IMAD.MOV.U32 R77, RZ, RZ, R115 ;  /* 0x000000ffff4d7224 */ /* 0x000fe200078e0073 */
[----:B------:R-:W-:Y:S01]  /*128d0*/  HMMA.16816.F32.BF16 R128, R4, R68, R24 ;  /* 0x000000440480723c */ /* 0x000fe20000041818 */
[----:B------:R-:W-:-:S06]  /*128e0*/  IMAD.MOV.U32 R76, RZ, RZ, R146 ;  /* 0x000000ffff4c7224 */ /* 0x000fcc00078e0092 */
[----:B------:R-:W-:Y:S01]  /*128f0*/  IMAD.MOV.U32 R69, RZ, RZ, R159 ;  /* 0x000000ffff457224 */ /* 0x000fe200078e009f */
[C---:B------:R-:W-:Y:S07]  /*12900*/  HMMA.16816.F32.BF16 R112, R4.reuse, R60, R32 ;  /* 0x0000003c0470723c */ /* 0x040fee0000041820 */
[----:B------:R-:W-:Y:S01]  /*12910*/  MOV R60, R147 ;  /* 0x00000093003c7202 */ /* 0x000fe20000000f00 */
[----:B------:R-:W-:Y:S01]  /*12920*/  IMAD.MOV.U32 R61, RZ, RZ, R156 ;  /* 0x000000ffff3d7224 */ /* 0x000fe200078e009c */
[C---:B------:R-:W-:Y:S07]  /*12930*/  HMMA.16816.F32.BF16 R144, R4.reuse, R72, R28 ;  /* 0x000000480490723c */ /* 0x040fee000004181c */
[----:B------:R-:W-:Y:S01]  /*12940*/  IMAD.MOV.U32 R72, RZ, RZ, R157 ;  /* 0x000000ffff487224 */ /* 0x000fe200078e009d */
[----:B------:R-:W-:Y:S01]  /*12950*/  MOV R73, R158 ;  /* 0x0000009e00497202 */ /* 0x000fe20000000f00 */
[C---:B------:R-:W-:Y:S08]  /*12960*/  HMMA.16816.F32.BF16 R132, R4.reuse, R52, R20 ;  /* 0x000000340484723c */ /* 0x040ff00000041814 */
[----:B------:R-:W-:Y:S07]  /*12970*/  HMMA.16816.F32.BF16 R156, R4, R56, R16 ;  /* 0x00000038049c723c */ /* 0x000fee0000041810 */
[----:B------:R-:W-:Y:S01]  /*12980*/  MOV R57, R73 ;  /* 0x0000004900397202 */ /* 0x000fe20000000f00 */
[----:B------:R-:W-:Y:S01]  /*12990*/  HMMA.16816.F32.BF16 R16, R8, R102, RZ ;  /* 0x000000660810723c */ /* 0x000fe200000418ff */
[----:B------:R-:W-:-:S06]  /*129a0*/  IMAD.MOV.U32 R56, RZ, RZ, R60 ;  /* 0x000000ffff387224 */ /* 0x000fcc00078e003c */
[----:B------:R-:W-:Y:S01]  /*129b0*/  IMAD.MOV.U32 R103, RZ, RZ, R44 ;  /* 0x000000ffff677224 */ /* 0x000fe200078e002c */
[----:B------:R-:W-:Y:S01]  /*129c0*/  HMMA.16816.F32.BF16 R36, R8, R46, RZ ;  /* 0x0000002e0824723c */ /* 0x000fe200000418ff */
[----:B------:R-:W-:-:S07]  /*129d0*/  MOV R102, R45 ;  /* 0x0000002d00667202 */ /* 0x000fce0000000f00 */
[C---:B------:R-:W-:Y:S08]  /*129e0*/  HMMA.16816.F32.BF16 R40, R8.reuse, R42, RZ ;  /* 0x0000002a0828723c */ /* 0x040ff000000418ff */
[C---:B------:R-:W-:Y:S07]  /*129f0*/  HMMA.16816.F32.BF16 R32, R8.reuse, R86, RZ ;  /* 0x000000560820723c */ /* 0x040fee00000418ff */
[----:B------:R-:W-:Y:S01]  /*12a00*/  IMAD.MOV.U32 R86, RZ, RZ, R208 ;  /* 0x000000ffff567224 */ /* 0x000fe200078e00d0 */
[----:B------:R-:W-:Y:S01]  /*12a10*/  HMMA.16816.F32.BF16 R28, R8, R90, RZ ;  /* 0x0000005a081c723c */ /* 0x000fe200000418ff */
[----:B------:R-:W-:Y:S01]  /*12a20*/  IMAD.MOV.U32 R87, RZ, RZ, R61 ;  /* 0x000000ffff577224 */ /* 0x000fe200078e003d */
[----:B------:R-:W-:-:S05]  /*12a30*/  MOV R61, R204 ;  /* 0x000000cc003d7202 */ /* 0x000fca0000000f00 */
[----:B------:R-:W-:Y:S01]  /*12a40*/  MOV R90, R64 ;  /* 0x00000040005a7202 */ /* 0x000fe20000000f00 */
[----:B------:R-:W-:Y:S01]  /*12a50*/  HMMA.16816.F32.BF16 R24, R8, R94, RZ ;  /* 0x0000005e0818723c */ /* 0x000fe200000418ff */
[----:B------:R-:W-:-:S06]  /*12a60*/  IMAD.MOV.U32 R91, RZ, RZ, R65 ;  /* 0x000000ffff5b7224 */ /* 0x000fcc00078e0041 */
[----:B------:R-:W-:Y:S01]  /*12a70*/  IMAD.MOV.U32 R94, RZ, RZ, R206 ;  /* 0x000000ffff5e7224 */ /* 0x000fe200078e00ce */
[----:B------:R-:W-:Y:S01]  /*12a80*/  HMMA.16816.F32.BF16 R20, R8, R98, RZ ;  /* 0x000000620814723c */ /* 0x000fe200000418ff */
[----:B------:R-:W-:-:S06]  /*12a90*/  MOV R95, R207 ;  /* 0x000000cf005f7202 */ /* 0x000fcc0000000f00 */
[----:B------:R-:W-:Y:S01]  /*12aa0*/  IMAD.MOV.U32 R99, RZ, RZ, R205 ;  /* 0x000000ffff637224 */ /* 0x000fe200078e00cd */
[----:B------:R-:W-:Y:S07]  /*12ab0*/  HMMA.16816.F32.BF16 R44, R8, R106, RZ ;  /* 0x0000006a082c723c */ /* 0x000fee00000418ff */
[----:B------:R-:W-:Y:S01]  /*12ac0*/  FFMA.FTZ R8, R170, c[0x0][0x2d0], -R3 ;  /* 0x0000b400aa087a23 */ /* 0x000fe20000010803 */
[----:B------:R-:W-:Y:S01]  /*12ad0*/  HMMA.16816.F32.BF16 R40, R4, R66, R40 ;  /* 0x000000420428723c */ /* 0x000fe20000041828 */
[----:B------:R-:W-:-:S02]  /*12ae0*/  IMAD.MOV.U32 R107, RZ, RZ, R69 ;  /* 0x000000ffff6b7224 */ /* 0x000fc400078e0045 */
[----:B------:R1:W-:Y:S01]  /*12af0*/  MUFU.EX2 R205, R8 ;  /* 0x0000000800cd7308 */ /* 0x0003e20000000800 */
[----:B------:R-:W-:-:S04]  /*12b00*/  IMAD.MOV.U32 R106, RZ, RZ, R72 ;  /* 0x000000ffff6a7224 */ /* 0x000fc800078e0048 */
[C---:B------:R-:W-:Y:S08]  /*12b10*/  HMMA.16816.F32.BF16 R36, R4.reuse, R50, R36 ;  /* 0x000000320424723c */ /* 0x040ff00000041824 */
[----:B------:R-:W-:Y:S01]  /*12b20*/  HMMA.16816.F32.BF16 R32, R4, R78, R32 ;  /* 0x0000004e0420723c */ /* 0x000fe20000041820 */
[----:B-1----:R-:W-:-:S04]  /*12b30*/  FFMA.FTZ R8, R169, c[0x0][0x2d0], -R3 ;  /* 0x0000b400a9087a23 */ /* 0x002fc80000010803 */
[----:B------:R1:W-:Y:S03]  /*12b40*/  MUFU.EX2 R206, R8 ;  /* 0x0000000800ce7308 */ /* 0x0003e60000000800 */
[C---:B------:R-:W-:Y:S08]  /*12b50*/  HMMA.16816.F32.BF16 R28, R4.reuse, R62, R28 ;  /* 0x0000003e041c723c */ /* 0x040ff0000004181c */
[----:B------:R-:W-:Y:S01]  /*12b60*/  HMMA.16816.F32.BF16 R72, R4, R74, R24 ;  /* 0x0000004a0448723c */ /* 0x000fe20000041818 */
[----:B------:R-:W-:Y:S01]  /*12b70*/  LDSM.16.MT88.4 R24, [R233+0x1100] ;  /* 0x00110000e918783b */ /* 0x000fe20000004200 */
[----:B-1----:R-:W-:-:S06]  /*12b80*/  FFMA.FTZ R8, R162, c[0x0][0x2d0], -R3 ;  /* 0x0000b400a2087a23 */ /* 0x002fcc0000010803 */
[C---:B------:R-:W-:Y:S01]  /*12b90*/  HMMA.16816.F32.BF16 R68, R4.reuse, R70, R20 ;  /* 0x000000460444723c */ /* 0x040fe20000041814 */
[----:B------:R-:W-:Y:S01]  /*12ba0*/  LDSM.16.MT88.4 R20, [R235+0x1100] ;  /* 0x00110000eb14783b */ /* 0x000fe20000004200 */
[----:B------:R1:W-:Y:S06]  /*12bb0*/  MUFU.EX2 R207, R8 ;  /* 0x0000000800cf7308 */ /* 0x0003ec0000000800 */
[C---:B------:R-:W-:Y:S01]  /*12bc0*/  HMMA.16816.F32.BF16 R52, R4.reuse, R54, R16 ;  /* 0x000000360434723c */ /* 0x040fe20000041810 */
[----:B------:R-:W2:Y:S07]  /*12bd0*/  LDSM.16.MT88.4 R16, [R232+0x1100] ;  /* 0x00110000e810783b */ /* 0x000eae0000004200 */
[----:B------:R-:W-:Y:S01]  /*12be0*/  HMMA.16816.F32.BF16 R44, R4, R58, R44 ;  /* 0x0000003a042c723c */ /* 0x000fe2000004182c */
[----:B-1----:R-:W-:-:S04]  /*12bf0*/  FFMA.FTZ R8, R161, c[0x0][0x2d0], -R3 ;  /* 0x0000b400a1087a23 */ /* 0x002fc80000010803 */
[----:B------:R1:W3:Y:S02]  /*12c00*/  MUFU.EX2 R208, R8 ;  /* 0x0000000800d07308 */ /* 0x0002e40000000800 */
[----:B------:R-:W-:-:S06]  /*12c10*/  FFMA.FTZ R4, R177, c[0x0][0x2d0], -R13 ;  /* 0x0000b400b1047a23 */ /* 0x000fcc000001080d */
[----:B------:R4:W-:Y:S01]  /*12c20*/  MUFU.EX2 R64, R4 ;  /* 0x0000000400407308 */ /* 0x0009e20000000800 */
[----:B-1----:R-:W-:Y:S01]  /*12c30*/  FFMA.FTZ R8, R176, c[0x0][0x2d0], -R0 ;  /* 0x0000b400b0087a23 */ /* 0x002fe20000010800 */
[----:B---3--:R-:W-:-:S06]  /*12c40*/  F2FP.BF16.PACK_AB R10, R208, R207 ;  /* 0x000000cfd00a723e */ /* 0x008fcc00000010ff */
[----:B------:R1:W-:Y:S01]  /*12c50*/  MUFU.EX2 R161, R8 ;  /* 0x0000000800a17308 */ /* 0x0003e20000000800 */
[----:B----4-:R-:W-:-:S07]  /*12c60*/  FFMA.FTZ R4, R178, c[0x0][0x2d0], -R13 ;  /* 0x0000b400b2047a23 */ /* 0x010fce000001080d */
[----:B------:R3:W4:Y:S01]  /*12c70*/  MUFU.EX2 R65, R4 ;  /* 0x0000000400417308 */ /* 0x0007220000000800 */
[----:B-1----:R-:W-:-:S07]  /*12c80*/  FFMA.FTZ R8, R171, c[0x0][0x2d0], -R0 ;  /* 0x0000b400ab087a23 */ /* 0x002fce0000010800 */
[----:B------:R1:W1:Y:S01]  /*12c90*/  MUFU.EX2 R162, R8 ;  /* 0x0000000800a27308 */ /* 0x0002620000000800 */
[----:B---3--:R-:W-:Y:S01]  /*12ca0*/  FFMA.FTZ R4, R184, c[0x0][0x2d0], -R12 ;  /* 0x0000b400b8047a23 */ /* 0x008fe2000001080c */
[----:B----4-:R-:W-:Y:S01]  /*12cb0*/  F2FP.BF16.PACK_AB R6, R65, R64 ;  /* 0x000000404106723e */ /* 0x010fe200000010ff */
[----:B------:R-:W-:-:S05]  /*12cc0*/  IMAD.MOV.U32 R184, RZ, RZ, R57 ;  /* 0x000000ffffb87224 */ /* 0x000fca00078e0039 */
[----:B------:R3:W-:Y:S01]  /*12cd0*/  MUFU.EX2 R60, R4 ;  /* 0x00000004003c7308 */ /* 0x0007e20000000800 */
[----:B-1----:R-:W-:Y:S01]  /*12ce0*/  FFMA.FTZ R8, R168, c[0x0][0x2d0], -R0 ;  /* 0x0000b400a8087a23 */ /* 0x002fe20000010800 */
[----:B------:R-:W-:-:S06]  /*12cf0*/  F2FP.BF16.PACK_AB R9, R162, R161 ;  /* 0x000000a1a209723e */ /* 0x000fcc00000010ff */
[----:B------:R1:W-:Y:S01]  /*12d00*/  MUFU.EX2 R204, R8 ;  /* 0x0000000800cc7308 */ /* 0x0003e20000000800 */
[----:B---3--:R-:W-:Y:S02]  /*12d10*/  FFMA.FTZ R4, R183, c[0x0][0x2d0], -R12 ;  /* 0x0000b400b7047a23 */ /* 0x008fe4000001080c */
[----:B------:R-:W-:-:S05]  /*12d20*/  IMAD.MOV.U32 R183, RZ, RZ, R61 ;  /* 0x000000ffffb77224 */ /* 0x000fca00078e003d */
        /* <DEDUP_REMOVED lines=8> */
[----:B------:R-:W-:Y:S02]  /*12db0*/  F2FP.BF16.PACK_AB R11, R166, R204 ;  /* 0x000000cca60b723e */ /* 0x000fe400000010ff */
[----:B------:R-:W-:-:S04]  /*12dc0*/  MOV R180, R56 ;  /* 0x0000003800b47202 */ /* 0x000fc80000000f00 */
[----:B------:R1:W-:Y:S01]  /*12dd0*/  MUFU.EX2 R66, R8 ;  /* 0x0000000800427308 */ /* 0x0003e20000000800 */
[----:B---3--:R-:W-:Y:S01]  /*12de0*/  FFMA.FTZ R4, R181, c[0x0][0x2d0], -R12 ;  /* 0x0000b400b5047a23 */ /* 0x008fe2000001080c */
[----:B------:R-:W-:-:S06]  /*12df0*/  MOV R181, R94 ;  /* 0x0000005e00b57202 */ /* 0x000fcc0000000f00 */
[----:B------:R-:W3:Y:S01]  /*12e00*/  MUFU.EX2 R63, R4 ;  /* 0x00000004003f7308 */ /* 0x000ee20000000800 */
[----:B-1----:R-:W-:-:S07]  /*12e10*/  FFMA.FTZ R8, R179, c[0x0][0x2d0], -R13 ;  /* 0x0000b400b3087a23 */ /* 0x002fce000001080d */
[----:B------:R1:W4:Y:S01]  /*12e20*/  MUFU.EX2 R67, R8 ;  /* 0x0000000800437308 */ /* 0x0003220000000800 */
[----:B---3--:R-:W-:Y:S02]  /*12e30*/  F2FP.BF16.PACK_AB R7, R63, R62 ;  /* 0x0000003e3f07723e */ /* 0x008fe400000010ff */
[----:B-1----:R-:W-:Y:S02]  /*12e40*/  F2FP.BF16.PACK_AB R8, R206, R205 ;  /* 0x000000cdce08723e */ /* 0x002fe400000010ff */
[----:B----4-:R-:W-:-:S05]  /*12e50*/  F2FP.BF16.PACK_AB R4, R67, R66 ;  /* 0x000000424304723e */ /* 0x010fca00000010ff */
[-C--:B--2---:R-:W-:Y:S08]  /*12e60*/  HMMA.16816.F32.BF16 R172, R8, R16.reuse, R172 ;  /* 0x0000001008ac723c */ /* 0x084ff000000418ac */
[C---:B------:R-:W-:Y:S07]  /*12e70*/  HMMA.16816.F32.BF16 R168, R4.reuse, R16, R192 ;  /* 0x0000001004a8723c */ /* 0x040fee00000418c0 */
[----:B------:R-:W-:Y:S01]  /*12e80*/  MOV R194, R48 ;  /* 0x0000003000c27202 */ /* 0x000fe20000000f00 */
[----:B------:R-:W-:Y:S01]  /*12e90*/  HMMA.16816.F32.BF16 R176, R4, R18, R120 ;  /* 0x0000001204b0723c */ /* 0x000fe20000041878 */
[----:B------:R-:W-:-:S02]  /*12ea0*/  IMAD.MOV.U32 R193, RZ, RZ, R49 ;  /* 0x000000ffffc17224 */ /* 0x000fc400078e0031 */
[----:B------:R-:W-:Y:S02]  /*12eb0*/  IMAD.MOV.U32 R195, RZ, RZ, R76 ;  /* 0x000000ffffc37224 */ /* 0x000fe400078e004c */
[----:B------:R-:W-:Y:S02]  /*12ec0*/  IMAD.MOV.U32 R192, RZ, RZ, R87 ;  /* 0x000000ffffc07224 */ /* 0x000fe400078e0057 */
[----:B------:R-:W-:Y:S01]  /*12ed0*/  IMAD.MOV.U32 R120, RZ, RZ, R86 ;  /* 0x000000ffff787224 */ /* 0x000fe200078e0056 */
[----:B------:R-:W-:Y:S01]  /*12ee0*/  HMMA.16816.F32.BF16 R40, R8, R18, R40 ;  /* 0x000000120828723c */ /* 0x000fe20000041828 */
[----:B------:R-:W1:Y:S01]  /*12ef0*/  LDSM.16.MT88.4 R16, [R234+0x1100] ;  /* 0x00110000ea10783b */ /* 0x000e620000004200 */
[----:B------:R-:W-:Y:S01]  /*12f00*/  IMAD.MOV.U32 R121, RZ, RZ, R95 ;  /* 0x000000ffff797224 */ /* 0x000fe200078e005f */
[----:B------:R-:W-:Y:S01]  /*12f10*/  MOV R123, R91 ;  /* 0x0000005b007b7202 */ /* 0x000fe20000000f00 */
[----:B------:R-:W-:-:S04]  /*12f20*/  IMAD.MOV.U32 R122, RZ, RZ, R90 ;  /* 0x000000ffff7a7224 */ /* 0x000fc800078e005a */
[-C--:B------:R-:W-:Y:S07]  /*12f30*/  HMMA.16816.F32.BF16 R48, R8, R24.reuse, R108 ;  /* 0x000000180830723c */ /* 0x080fee000004186c */
[----:B------:R-:W-:Y:S01]  /*12f40*/  IMAD.MOV.U32 R108, RZ, RZ, R77 ;  /* 0x000000ffff6c7224 */ /* 0x000fe200078e004d */
[----:B------:R-:W-:Y:S01]  /*12f50*/  HMMA.16816.F32.BF16 R56, R4, R24, R148 ;  /* 0x000000180438723c */ /* 0x000fe20000041894 */
[----:B------:R-:W-:Y:S01]  /*12f60*/  MOV R109, R96 ;  /* 0x00000060006d7202 */ /* 0x000fe20000000f00 */
[----:B------:R-:W-:-:S02]  /*12f70*/  IMAD.MOV.U32 R111, RZ, RZ, R93 ;  /* 0x000000ffff6f7224 */ /* 0x000fc400078e005d */
[----:B------:R-:W-:-:S03]  /*12f80*/  IMAD.MOV.U32 R110, RZ, RZ, R92 ;  /* 0x000000ffff6e7224 */ /* 0x000fc600078e005c */
[----:B------:R-:W-:Y:S01]  /*12f90*/  IMAD.MOV.U32 R150, RZ, RZ, R84 ;  /* 0x000000ffff967224 */ /* 0x000fe200078e0054 */
[----:B------:R-:W-:Y:S01]  /*12fa0*/  MOV R151, R85 ;  /* 0x0000005500977202 */ /* 0x000fe20000000f00 */
[----:B------:R-:W-:Y:S01]  /*12fb0*/  HMMA.16816.F32.BF16 R76, R4, R26, R124 ;  /* 0x0000001a044c723c */ /* 0x000fe2000004187c */
[----:B------:R-:W-:Y:S01]  /*12fc0*/  MOV R148, R88 ;  /* 0x0000005800947202 */ /* 0x000fe20000000f00 */
[----:B------:R-:W-:-:S05]  /*12fd0*/  IMAD.MOV.U32 R149, RZ, RZ, R89 ;  /* 0x000000ffff957224 */ /* 0x000fca00078e0059 */
[----:B------:R-:W-:Y:S01]  /*12fe0*/  IMAD.MOV.U32 R125, RZ, RZ, R181 ;  /* 0x000000ffff7d7224 */ /* 0x000fe200078e00b5 */
[C---:B------:R-:W-:Y:S01]  /*12ff0*/  HMMA.16816.F32.BF16 R84, R8.reuse, R20, R80 ;  /* 0x000000140854723c */ /* 0x040fe20000041850 */
[----:B------:R-:W-:Y:S01]  /*13000*/  IMAD.MOV.U32 R181, RZ, RZ, R231 ;  /* 0x000000ffffb57224 */ /* 0x000fe200078e00e7 */
[----:B------:R-:W-:Y:S01]  /*13010*/  MOV R127, R183 ;  /* 0x000000b7007f7202 */ /* 0x000fe20000000f00 */
[----:B------:R-:W-:Y:S02]  /*13020*/  IMAD.MOV.U32 R124, RZ, RZ, R228 ;  /* 0x000000ffff7c7224 */ /* 0x000fe400078e00e4 */
[----:B------:R-:W-:Y:S01]  /*13030*/  IMAD.MOV.U32 R126, RZ, RZ, R182 ;  /* 0x000000ffff7e7224 */ /* 0x000fe200078e00b6 */
[----:B------:R-:W-:Y:S01]  /*13040*/  MOV R182, R105 ;  /* 0x0000006900b67202 */ /* 0x000fe20000000f00 */
[----:B------:R-:W-:Y:S01]  /*13050*/  IMAD.MOV.U32 R82, RZ, RZ, R230 ;  /* 0x000000ffff527224 */ /* 0x000fe200078e00e6 */
[----:B------:R-:W-:Y:S01]  /*13060*/  MOV R83, R229 ;  /* 0x000000e500537202 */ /* 0x000fe20000000f00 */
[----:B------:R-:W-:Y:S01]  /*13070*/  HMMA.16816.F32.BF16 R36, R8, R26, R36 ;  /* 0x0000001a0824723c */ /* 0x000fe20000041824 */
[----:B------:R-:W-:Y:S01]  /*13080*/  MOV R81, R102 ;  /* 0x0000006600517202 */ /* 0x000fe20000000f00 */
[----:B------:R-:W2:Y:S01]  /*13090*/  LDSM.16.MT88.4 R24, [R232+0x3100] ;  /* 0x00310000e818783b */ /* 0x000ea20000004200 */
[----:B------:R-:W-:-:S02]  /*130a0*/  IMAD.MOV.U32 R102, RZ, RZ, R103 ;  /* 0x000000ffff667224 */ /* 0x000fc400078e0067 */
[----:B------:R-:W-:Y:S02]  /*130b0*/  IMAD.MOV.U32 R183, RZ, RZ, R106 ;  /* 0x000000ffffb77224 */ /* 0x000fe400078e006a */
[----:B------:R-:W-:Y:S01]  /*130c0*/  IMAD.MOV.U32 R80, RZ, RZ, R107 ;  /* 0x000000ffff507224 */ /* 0x000fe200078e006b */
[----:B-1----:R-:W-:Y:S01]  /*130d0*/  HMMA.16816.F32.BF16 R228, R8, R18, R28 ;  /* 0x0000001208e4723c */ /* 0x002fe2000004181c */
[----:B------:R-:W1:Y:S01]  /*130e0*/  LDSM.16.MT88.4 R28, [R234+0x3100] ;  /* 0x00310000ea1c783b */ /* 0x000e620000004200 */
[----:B------:R-:W-:-:S06]  /*130f0*/  IMAD.MOV.U32 R103, RZ, RZ, R104 ;  /* 0x000000ffff677224 */ /* 0x000fcc00078e0068 */
[----:B------:R-:W-:Y:S08]  /*13100*/  HMMA.16816.F32.BF16 R112, R8, R16, R112 ;  /* 0x000000100870723c */ /* 0x000ff00000041870 */
[C---:B------:R-:W-:Y:S07]  /*13110*/  HMMA.16816.F32.BF16 R88, R4.reuse, R20, R216 ;  /* 0x000000140458723c */ /* 0x040fee00000418d8 */
[----:B------:R-:W-:Y:S01]  /*13120*/  MOV R217, R149 ;  /* 0x0000009500d97202 */ /* 0x000fe20000000f00 */
[----:B------:R-:W-:Y:S01]  /*13130*/  HMMA.16816.F32.BF16 R92, R4, R22, R136 ;  /* 0x00000016045c723c */ /* 0x000fe20000041888 */
[----:B------:R-:W-:-:S02]  /*13140*/  IMAD.MOV.U32 R218, RZ, RZ, R150 ;  /* 0x000000ffffda7224 */ /* 0x000fc400078e0096 */
[----:B------:R-:W-:Y:S01]  /*13150*/  IMAD.MOV.U32 R219, RZ, RZ, R151 ;  /* 0x000000ffffdb7224 */ /* 0x000fe200078e0097 */
[----:B------:R-:W-:Y:S01]  /*13160*/  MOV R151, R111 ;  /* 0x0000006f00977202 */ /* 0x000fe20000000f00 */
[----:B------:R-:W-:Y:S02]  /*13170*/  IMAD.MOV.U32 R149, RZ, RZ, R109 ;  /* 0x000000ffff957224 */ /* 0x000fe400078e006d */
[----:B------:R-:W-:Y:S01]  /*13180*/  IMAD.MOV.U32 R139, RZ, RZ, R148 ;  /* 0x000000ffff8b7224 */ /* 0x000fe200078e0094 */
[----:B------:R-:W-:Y:S01]  /*13190*/  HMMA.16816.F32.BF16 R32, R8, R22, R32 ;  /* 0x000000160820723c */ /* 0x000fe20000041820 */
[----:B------:R-:W-:Y:S01]  /*131a0*/  MOV R148, R108 ;  /* 0x0000006c00947202 */ /* 0x000fe20000000f00 */
[----:B------:R-:W-:Y:S01]  /*131b0*/  IMAD.MOV.U32 R150, RZ, RZ, R110 ;  /* 0x000000ffff967224 */ /* 0x000fe200078e006e */
[----:B------:R-:W3:Y:S01]  /*131c0*/  LDSM.16.MT88.4 R20, [R233+0x3100] ;  /* 0x00310000e914783b */ /* 0x000ee20000004200 */
[----:B------:R-:W-:Y:S01]  /*131d0*/  IMAD.MOV.U32 R96, RZ, RZ, R115 ;  /* 0x000000ffff607224 */ /* 0x000fe200078e0073 */
[----:B------:R-:W-:Y:S01]  /*131e0*/  MOV R137, R217 ;  /* 0x000000d900897202 */ /* 0x000fe20000000f00 */
[----:B------:R-:W-:Y:S01]  /*131f0*/  IMAD.MOV.U32 R136, RZ, RZ, R139 ;  /* 0x000000ffff887224 */ /* 0x000fe200078e008b */
[----:B------:R-:W-:Y:S01]  /*13200*/  MOV R115, R80 ;  /* 0x0000005000737202 */ /* 0x000fe20000000f00 */
[----:B------:R-:W-:Y:S01]  /*13210*/  HMMA.16816.F32.BF16 R104, R4, R16, R220 ;  /* 0x000000100468723c */ /* 0x000fe200000418dc */
[----:B------:R-:W-:Y:S01]  /*13220*/  IMAD.MOV.U32 R138, RZ, RZ, R218 ;  /* 0x000000ffff8a7224 */ /* 0x000fe200078e00da */
[----:B------:R-:W-:Y:S01]  /*13230*/  MOV R218, R83 ;  /* 0x0000005300da7202 */ /* 0x000fe20000000f00 */
[----:B------:R-:W-:Y:S01]  /*13240*/  IMAD.MOV.U32 R139, RZ, RZ, R219 ;  /* 0x000000ffff8b7224 */ /* 0x000fe200078e00db */
[----:B------:R-:W-:Y:S01]  /*13250*/  MOV R98, R114 ;  /* 0x0000007200627202 */ /* 0x000fe20000000f00 */
[----:B------:R-:W-:-:S02]  /*13260*/  IMAD.MOV.U32 R217, RZ, RZ, R81 ;  /* 0x000000ffffd97224 */ /* 0x000fc400078e0051 */
[----:B------:R-:W-:Y:S01]  /*13270*/  IMAD.MOV.U32 R219, RZ, RZ, R124 ;  /* 0x000000ffffdb7224 */ /* 0x000fe200078e007c */
[C---:B------:R-:W-:Y:S01]  /*13280*/  HMMA.16816.F32.BF16 R108, R4.reuse, R18, R140 ;  /* 0x00000012046c723c */ /* 0x040fe2000004188c */
        /* <DEDUP_REMOVED lines=26> */
[----:B------:R-:W-:Y:S02]  /*13430*/  IMAD.MOV.U32 R82, RZ, RZ, R193 ;  /* 0x000000ffff527224 */ /* 0x000fe400078e00c1 */
        /* <DEDUP_REMOVED lines=11> */
[----:B------:R-:W-:-:S02]  /*134f0*/  IMAD.MOV.U32 R217, RZ, RZ, R192 ;  /* 0x000000ffffd97224 */ /* 0x000fc400078e00c0 */
[----:B------:R-:W-:Y:S02]  /*13500*/  IMAD.MOV.U32 R83, RZ, RZ, R193 ;  /* 0x000000ffff537224 */ /* 0x000fe400078e00c1 */
[----:B------:R-:W-:Y:S01]  /*13510*/  IMAD.MOV.U32 R219, RZ, RZ, R195 ;  /* 0x000000ffffdb7224 */ /* 0x000fe200078e00c3 */
[----:B------:R-:W-:Y:S01]  /*13520*/  MOV R112, R124 ;  /* 0x0000007c00707202 */ /* 0x000fe20000000f00 */
[----:B-1----:R-:W-:Y:S01]  /*13530*/  HMMA.16816.F32.BF16 R192, R4, R28, R224 ;  /* 0x0000001c04c0723c */ /* 0x002fe200000418e0 */
[----:B------:R-:W-:-:S06]  /*13540*/  IMAD.MOV.U32 R180, RZ, RZ, R97 ;  /* 0x000000ffffb47224 */ /* 0x000fcc00078e0061 */
[----:B------:R-:W-:Y:S01]  /*13550*/  IMAD.MOV.U32 R225, RZ, RZ, R125 ;  /* 0x000000ffffe17224 */ /* 0x000fe200078e007d */
[----:B------:R-:W-:Y:S01]  /*13560*/  MOV R226, R126 ;  /* 0x0000007e00e27202 */ /* 0x000fe20000000f00 */
[----:B------:R-:W-:Y:S02]  /*13570*/  IMAD.MOV.U32 R227, RZ, RZ, R127 ;  /* 0x000000ffffe37224 */ /* 0x000fe400078e007f */
[C---:B------:R-:W-:Y:S07]  /*13580*/  HMMA.16816.F32.BF16 R124, R4.reuse, R26, R212 ;  /* 0x0000001a047c723c */ /* 0x040fee00000418d4 */
[----:B------:R-:W-:Y:S01]  /*13590*/  IMAD.MOV.U32 R212, RZ, RZ, R142 ;  /* 0x000000ffffd47224 */ /* 0x000fe200078e008e */
[----:B------:R-:W-:Y:S01]  /*135a0*/  MOV R213, R143 ;  /* 0x0000008f00d57202 */ /* 0x000fe20000000f00 */
[----:B------:R-:W-:Y:S01]  /*135b0*/  IMAD.MOV.U32 R214, RZ, RZ, R102 ;  /* 0x000000ffffd67224 */ /* 0x000fe200078e0066 */
[----:B---3--:R-:W-:Y:S01]  /*135c0*/  HMMA.16816.F32.BF16 R140, R4, R22, R200 ;  /* 0x00000016048c723c */ /* 0x008fe200000418c8 */
[----:B------:R-:W-:-:S06]  /*135d0*/  IMAD.MOV.U32 R215, RZ, RZ, R103 ;  /* 0x000000ffffd77224 */ /* 0x000fcc00078e0067 */
[----:B------:R-:W-:Y:S01]  /*135e0*/  MOV R203, R100 ;  /* 0x0000006400cb7202 */ /* 0x000fe20000000f00 */
[----:B------:R-:W-:Y:S01]  /*135f0*/  IMAD.MOV.U32 R200, RZ, RZ, R101 ;  /* 0x000000ffffc87224 */ /* 0x000fe200078e0065 */
[C---:B------:R-:W-:Y:S08]  /*13600*/  HMMA.16816.F32.BF16 R136, R4.reuse, R20, R136 ;  /* 0x000000140488723c */ /* 0x040ff00000041888 */
[C---:B----4-:R-:W-:Y:S08]  /*13610*/  HMMA.16816.F32.BF16 R148, R4.reuse, R16, R148 ;  /* 0x000000100494723c */ /* 0x050ff00000041894 */
[C---:B------:R-:W-:Y:S08]  /*13620*/  HMMA.16816.F32.BF16 R152, R4.reuse, R18, R152 ;  /* 0x000000120498723c */ /* 0x040ff00000041898 */
[----:B------:R-:W-:Y:S07]  /*13630*/  HMMA.16816.F32.BF16 R100, R4, R30, R196 ;  /* 0x0000001e0464723c */ /* 0x000fee00000418c4 */
[----:B------:R-:W-:Y:S01]  /*13640*/  FFMA.FTZ R4, R191, c[0x0][0x2d0], -R3 ;  /* 0x0000b400bf047a23 */ /* 0x000fe20000010803 */
[----:B------:R-:W-:Y:S01]  /*13650*/  MOV R6, R226 ;  /* 0x000000e200067202 */ /* 0x000fe20000000f00 */
[----:B------:R-:W-:-:S02]  /*13660*/  IMAD.MOV.U32 R7, RZ, RZ, R225 ;  /* 0x000000ffff077224 */ /* 0x000fc400078e00e1 */
[----:B------:R-:W-:Y:S02]  /*13670*/  IMAD.MOV.U32 R5, RZ, RZ, R227 ;  /* 0x000000ffff057224 */ /* 0x000fe400078e00e3 */
[----:B------:R-:W-:Y:S01]  /*13680*/  HMMA.16816.F32.BF16 R224, R8, R24, R144 ;  /* 0x0000001808e0723c */ /* 0x000fe20000041890 */
[----:B------:R1:W-:Y:S01]  /*13690*/  MUFU.EX2 R24, R4 ;  /* 0x0000000400187308 */ /* 0x0003e20000000800 */
[----:B------:R-:W-:Y:S02]  /*136a0*/  IMAD.MOV.U32 R199, RZ, RZ, R220 ;  /* 0x000000ffffc77224 */ /* 0x000fe400078e00dc */
[----:B------:R-:W-:-:S03]  /*136b0*/  IMAD.MOV.U32 R201, RZ, RZ, R222 ;  /* 0x000000ffffc97224 */ /* 0x000fc600078e00de */
[----:B------:R-:W-:Y:S02]  /*136c0*/  MOV R145, R221 ;  /* 0x000000dd00917202 */ /* 0x000fe40000000f00 */
[----:B------:R-:W-:Y:S01]  /*136d0*/  MOV R144, R223 ;  /* 0x000000df00907202 */ /* 0x000fe20000000f00 */
[----:B-1----:R-:W-:-:S04]  /*136e0*/  FFMA.FTZ R4, R186, c[0x0][0x2d0], -R3 ;  /* 0x0000b400ba047a23 */ /* 0x002fc80000010803 */
[----:B------:R1:W3:Y:S01]  /*136f0*/  MUFU.EX2 R25, R4 ;  /* 0x0000000400197308 */ /* 0x0002e20000000800 */
[----:B------:R-:W-:Y:S01]  /*13700*/  HMMA.16816.F32.BF16 R220, R8, R26, R72 ;  /* 0x0000001a08dc723c */ /* 0x000fe20000041848 */
[----:B------:R-:W-:Y:S01]  /*13710*/  MOV R147, R203 ;  /* 0x000000cb00937202 */ /* 0x000fe20000000f00 */
[----:B------:R-:W-:Y:S01]  /*13720*/  IMAD.MOV.U32 R203, RZ, RZ, R216 ;  /* 0x000000ffffcb7224 */ /* 0x000fe200078e00d8 */
[----:B------:R-:W-:-:S04]  /*13730*/  MOV R202, R217 ;  /* 0x000000d900ca7202 */ /* 0x000fc80000000f00 */
[----:B------:R-:W-:Y:S02]  /*13740*/  IMAD.MOV.U32 R73, RZ, RZ, R218 ;  /* 0x000000ffff497224 */ /* 0x000fe400078e00da */
[--C-:B-1----:R-:W-:Y:S02]  /*13750*/  FFMA.FTZ R4, R187, c[0x0][0x2d0], -R3.reuse ;  /* 0x0000b400bb047a23 */ /* 0x102fe40000010803 */
[----:B------:R-:W-:Y:S01]  /*13760*/  FFMA.FTZ R3, R185, c[0x0][0x2d0], -R3 ;  /* 0x0000b400b9037a23 */ /* 0x000fe20000010803 */
[----:B------:R-:W-:-:S03]  /*13770*/  MOV R74, R219 ;  /* 0x000000db004a7202 */ /* 0x000fc60000000f00 */
[----:B------:R1:W-:Y:S01]  /*13780*/  MUFU.EX2 R26, R3 ;  /* 0x00000003001a7308 */ /* 0x0003e20000000800 */
[----:B------:R-:W-:Y:S01]  /*13790*/  HMMA.16816.F32.BF16 R216, R8, R20, R128 ;  /* 0x0000001408d8723c */ /* 0x000fe20000041880 */
[----:B------:R-:W-:Y:S01]  /*137a0*/  IMAD.MOV.U32 R146, RZ, RZ, R212 ;  /* 0x000000ffff927224 */ /* 0x000fe200078e00d4 */
[----:B------:R-:W-:Y:S01]  /*137b0*/  MOV R196, R213 ;  /* 0x000000d500c47202 */ /* 0x000fe20000000f00 */
[----:B------:R-:W-:Y:S01]  /*137c0*/  IMAD.MOV.U32 R197, RZ, RZ, R214 ;  /* 0x000000ffffc57224 */ /* 0x000fe200078e00d6 */
[----:B------:R-:W-:Y:S01]  /*137d0*/  MOV R198, R215 ;  /* 0x000000d700c67202 */ /* 0x000fe20000000f00 */
[----:B-1----:R-:W-:-:S04]  /*137e0*/  FFMA.FTZ R3, R209, c[0x0][0x2d0], -R0 ;  /* 0x0000b400d1037a23 */ /* 0x002fc80000010800 */
[----:B------:R1:W-:Y:S01]  /*137f0*/  MUFU.EX2 R20, R3 ;  /* 0x0000000300147308 */ /* 0x0003e20000000800 */
[----:B------:R-:W-:Y:S01]  /*13800*/  HMMA.16816.F32.BF16 R212, R8, R22, R68 ;  /* 0x0000001608d4723c */ /* 0x000fe20000041844 */
[----:B------:R-:W-:Y:S01]  /*13810*/  MOV R184, R236 ;  /* 0x000000ec00b87202 */ /* 0x000fe20000000f00 */
[----:B-1----:R-:W-:-:S05]  /*13820*/  FFMA.FTZ R3, R190, c[0x0][0x2d0], -R0 ;  /* 0x0000b400be037a23 */ /* 0x002fca0000010800 */
[----:B------:R1:W4:Y:S01]  /*13830*/  MUFU.EX2 R22, R3 ;  /* 0x0000000300167308 */ /* 0x0003220000000800 */
[----:B------:R-:W-:Y:S02]  /*13840*/  IMAD.MOV.U32 R75, RZ, RZ, R184 ;  /* 0x000000ffff4b7224 */ /* 0x000fe400078e00b8 */
[----:B------:R-:W-:Y:S01]  /*13850*/  HMMA.16816.F32.BF16 R184, R8, R16, R132 ;  /* 0x0000001008b8723c */ /* 0x000fe20000041884 */
[--C-:B-1----:R-:W-:Y:S02]  /*13860*/  FFMA.FTZ R3, R189, c[0x0][0x2d0], -R0.reuse ;  /* 0x0000b400bd037a23 */ /* 0x102fe40000010800 */
[----:B------:R-:W-:-:S04]  /*13870*/  FFMA.FTZ R0, R188, c[0x0][0x2d0], -R0 ;  /* 0x0000b400bc007a23 */ /* 0x000fc80000010800 */
[----:B------:R1:W-:Y:S01]  /*13880*/  MUFU.EX2 R21, R0 ;  /* 0x0000000000157308 */ /* 0x0003e20000000800 */
[----:B------:R-:W-:Y:S01]  /*13890*/  HMMA.16816.F32.BF16 R52, R8, R18, R52 ;  /* 0x000000120834723c */ /* 0x000fe20000041834 */
[----:B-1----:R-:W-:-:S06]  /*138a0*/  FFMA.FTZ R0, R73, c[0x0][0x2d0], -R13 ;  /* 0x0000b40049007a23 */ /* 0x002fcc000001080d */
[----:B------:R1:W-:Y:S01]  /*138b0*/  MUFU.EX2 R17, R0 ;  /* 0x0000000000117308 */ /* 0x0003e20000000800 */
[----:B------:R-:W-:Y:S01]  /*138c0*/  IMAD.MOV.U32 R72, RZ, RZ, R146 ;  /* 0x000000ffff487224 */ /* 0x000fe200078e0092 */
[----:B------:R-:W-:Y:S01]  /*138d0*/  MOV R73, R147 ;  /* 0x0000009300497202 */ /* 0x000fe20000000f00 */
[----:B-1----:R-:W-:-:S05]  /*138e0*/  FFMA.FTZ R0, R74, c[0x0][0x2d0], -R13 ;  /* 0x0000b4004a007a23 */ /* 0x002fca000001080d */
[----:B------:R1:W-:Y:S01]  /*138f0*/  MUFU.EX2 R18, R0 ;  /* 0x0000000000127308 */ /* 0x0003e20000000800 */
[----:B------:R-:W-:Y:S01]  /*13900*/  MOV R131, R145 ;  /* 0x0000009100837202 */ /* 0x000fe20000000f00 */
[----:B------:R-:W-:Y:S01]  /*13910*/  IMAD.MOV.U32 R146, RZ, RZ, R80 ;  /* 0x000000ffff927224 */ /* 0x000fe200078e0050 */
[----:B------:R-:W-:Y:S01]  /*13920*/  MOV R147, R81 ;  /* 0x0000005100937202 */ /* 0x000fe20000000f00 */
[----:B------:R-:W-:Y:S01]  /*13930*/  IMAD.MOV.U32 R74, RZ, RZ, R5 ;  /* 0x000000ffff4a7224 */ /* 0x000fe200078e0005 */
[----:B------:R-:W-:Y:S01]  /*13940*/  MOV R145, R200 ;  /* 0x000000c800917202 */ /* 0x000fe20000000f00 */
[----:B-1----:R-:W-:-:S04]  /*13950*/  FFMA.FTZ R0, R75, c[0x0][0x2d0], -R13 ;  /* 0x0000b4004b007a23 */ /* 0x002fc8000001080d */
[----:B------:R1:W-:Y:S01]  /*13960*/  MUFU.EX2 R19, R0 ;  /* 0x0000000000137308 */ /* 0x0003e20000000800 */
[----:B------:R-:W-:Y:S01]  /*13970*/  MOV R75, R6 ;  /* 0x00000006004b7202 */ /* 0x000fe20000000f00 */
[----:B------:R-:W-:Y:S01]  /*13980*/  IMAD.MOV.U32 R5, RZ, RZ, R181 ;  /* 0x000000ffff057224 */ /* 0x000fe200078e00b5 */
[----:B------:R-:W-:Y:S02]  /*13990*/  MOV R6, R182 ;  /* 0x000000b600067202 */ /* 0x000fe40000000f00 */
[----:B------:R-:W-:-:S03]  /*139a0*/  MOV R200, R180 ;  /* 0x000000b400c87202 */ /* 0x000fc60000000f00 */
[----:B------:R2:W2:Y:S01]  /*139b0*/  MUFU.EX2 R23, R3 ;  /* 0x0000000300177308 */ /* 0x0004a20000000800 */
[----:B-1----:R-:W-:Y:S02]  /*139c0*/  FFMA.FTZ R0, R144, c[0x0][0x2d0], -R13 ;  /* 0x0000b40090007a23 */ /* 0x002fe4000001080d */
[----:B------:R-:W-:-:S05]  /*139d0*/  IMAD.MOV.U32 R144, RZ, RZ, R7 ;  /* 0x000000ffff907224 */ /* 0x000fca00078e0007 */
[----:B------:R1:W-:Y:S01]  /*139e0*/  MUFU.EX2 R16, R0 ;  /* 0x0000000000107308 */ /* 0x0003e20000000800 */
[----:B------:R-:W-:Y:S02]  /*139f0*/  IMAD.MOV.U32 R7, RZ, RZ, R183 ;  /* 0x000000ffff077224 */ /* 0x000fe400078e00b7 */
[----:B------:R-:W-:Y:S01]  /*13a00*/  LDSM.16.MT88.4 R180, [R232+0x1900] ;  /* 0x00190000e8b4783b */ /* 0x000fe20000004200 */
[----:B--2---:R-:W-:Y:S02]  /*13a10*/  FFMA.FTZ R3, R83, c[0x0][0x2d0], -R12 ;  /* 0x0000b40053037a23 */ /* 0x004fe4000001080c */
[----:B------:R-:W-:Y:S02]  /*13a20*/  IMAD.MOV.U32 R97, RZ, RZ, R240 ;  /* 0x000000ffff617224 */ /* 0x000fe400078e00f0 */
[----:B-1----:R-:W-:Y:S01]  /*13a30*/  FFMA.FTZ R0, R82, c[0x0][0x2d0], -R12 ;  /* 0x0000b40052007a23 */ /* 0x002fe2000001080c */
[----:B------:R-:W1:Y:S01]  /*13a40*/  MUFU.EX2 R27, R4 ;  /* 0x00000004001b7308 */ /* 0x000e620000000800 */
[----:B------:R-:W2:Y:S01]  /*13a50*/  LDSM.16.MT88.4 R80, [R233+0x1900] ;  /* 0x00190000e950783b */ /* 0x000ea20000004200 */
[----:B------:R-:W-:Y:S01]  /*13a60*/  HMMA.16816.F32.BF16 R188, R8, R28, R156 ;  /* 0x0000001c08bc723c */ /* 0x000fe2000004189c */
[----:B------:R-:W-:-:S07]  /*13a70*/  MOV R69, R72 ;  /* 0x0000004800457202 */ /* 0x000fce0000000f00 */
[----:B------:R-:W-:Y:S01]  /*13a80*/  HMMA.16816.F32.BF16 R44, R8, R30, R44 ;  /* 0x0000001e082c723c */ /* 0x000fe2000004182c */
[----:B------:R1:W-:Y:S01]  /*13a90*/  MUFU.EX2 R13, R0 ;  /* 0x00000000000d7308 */ /* 0x0003e20000000800 */
[----:B------:R-:W-:Y:S01]  /*13aa0*/  IMAD.MOV.U32 R68, RZ, RZ, R73 ;  /* 0x000000ffff447224 */ /* 0x000fe200078e0049 */
[----:B------:R-:W-:Y:S01]  /*13ab0*/  MOV R128, R5 ;  /* 0x0000000500807202 */ /* 0x000fe20000000f00 */
[----:B------:R-:W-:Y:S01]  /*13ac0*/  IMAD.MOV.U32 R71, RZ, RZ, R147 ;  /* 0x000000ffff477224 */ /* 0x000fe200078e0093 */
[----:B------:R-:W-:Y:S01]  /*13ad0*/  MOV R70, R146 ;  /* 0x0000009200467202 */ /* 0x000fe20000000f00 */
[----:B------:R-:W-:Y:S01]  /*13ae0*/  IMAD.MOV.U32 R129, RZ, RZ, R6 ;  /* 0x000000ffff817224 */ /* 0x000fe200078e0006 */
[----:B------:R-:W-:Y:S01]  /*13af0*/  MOV R130, R7 ;  /* 0x0000000700827202 */ /* 0x000fe20000000f00 */
[----:B------:R-:W-:Y:S01]  /*13b00*/  FADD.FTZ R9, R119, R15 ;  /* 0x0000000f77097221 */ /* 0x000fe20000010000 */
[----:B------:R-:W-:Y:S04]  /*13b10*/  LDSM.16.MT88.4 R156, [R235+0x3900] ;  /* 0x00390000eb9c783b */ /* 0x000fe80000004200 */
[----:B------:R2:W5:Y:S01]  /*13b20*/  LDL.LU R240, [R1+0x4c] ;  /* 0x00004c0001f07983 */ /* 0x0005620000300800 */
[----:B-1----:R-:W-:Y:S01]  /*13b30*/  FFMA.FTZ R0, R97, c[0x0][0x2d0], -R12 ;  /* 0x0000b40061007a23 */ /* 0x002fe2000001080c */
[----:B------:R-:W-:Y:S01]  /*13b40*/  MOV R72, R74 ;  /* 0x0000004a00487202 */ /* 0x000fe20000000f00 */
[----:B------:R-:W-:-:S02]  /*13b50*/  IMAD.MOV.U32 R97, RZ, RZ, R14 ;  /* 0x000000ffff617224 */ /* 0x000fc400078e000e */
[----:B------:R-:W-:Y:S01]  /*13b60*/  IMAD.MOV.U32 R73, RZ, RZ, R75 ;  /* 0x000000ffff497224 */ /* 0x000fe200078e004b */
[----:B------:R1:W1:Y:S01]  /*13b70*/  MUFU.EX2 R14, R0 ;  /* 0x00000000000e7308 */ /* 0x0002620000000800 */
        /* <DEDUP_REMOVED lines=12> */
[----:B------:R2:W5:Y:S01]  /*13c40*/  LDL.LU R239, [R1+0x48] ;  /* 0x0000480001ef7983 */ /* 0x0005620000300800 */
[----:B-1----:R-:W-:Y:S01]  /*13c50*/  FFMA.FTZ R0, R131, c[0x0][0x2d0], -R12 ;  /* 0x0000b40083007a23 */ /* 0x002fe2000001080c */
[----:B------:R-:W-:Y:S01]  /*13c60*/  MOV R5, R97 ;  /* 0x0000006100057202 */ /* 0x000fe20000000f00 */
[----:B------:R1:W-:Y:S01]  /*13c70*/  MUFU.EX2 R12, R3 ;  /* 0x00000003000c7308 */ /* 0x0003e20000000800 */
[----:B------:R-:W-:Y:S01]  /*13c80*/  IMAD.MOV.U32 R145, RZ, RZ, R99 ;  /* 0x000000ffff917224 */ /* 0x000fe200078e0063 */
[----:B---3--:R-:W-:Y:S01]  /*13c90*/  F2FP.BF16.PACK_AB R200, R25, R24 ;  /* 0x0000001819c8723e */ /* 0x008fe200000010ff */
[----:B------:R-:W-:Y:S01]  /*13ca0*/  IMAD.MOV.U32 R131, RZ, RZ, R202 ;  /* 0x000000ffff837224 */ /* 0x000fe200078e00ca */
[----:B----4-:R-:W-:Y:S01]  /*13cb0*/  F2FP.BF16.PACK_AB R201, R22, R20 ;  /* 0x0000001416c9723e */ /* 0x010fe200000010ff */
[----:B------:R-:W-:Y:S01]  /*13cc0*/  IMAD.MOV.U32 R128, RZ, RZ, R144 ;  /* 0x000000ffff807224 */ /* 0x000fe200078e0090 */
[----:B------:R-:W-:Y:S01]  /*13cd0*/  F2FP.BF16.PACK_AB R203, R21, R23 ;  /* 0x0000001715cb723e */ /* 0x000fe200000010ff */
[----:B------:R-:W-:Y:S01]  /*13ce0*/  IMAD.MOV.U32 R130, RZ, RZ, R146 ;  /* 0x000000ffff827224 */ /* 0x000fe200078e0092 */
[----:B------:R-:W3:Y:S01]  /*13cf0*/  MUFU.EX2 R15, R0 ;  /* 0x00000000000f7308 */ /* 0x000ee20000000800 */
[----:B------:R-:W-:Y:S01]  /*13d00*/  MOV R4, R131 ;  /* 0x0000008300047202 */ /* 0x000fe20000000f00 */
[----:B------:R-:W-:Y:S01]  /*13d10*/  IMAD.MOV.U32 R144, RZ, RZ, R5 ;  /* 0x000000ffff907224 */ /* 0x000fe200078e0005 */
[----:B------:R-:W-:Y:S01]  /*13d20*/  F2FP.BF16.PACK_AB R202, R26, R27 ;  /* 0x0000001b1aca723e */ /* 0x000fe200000010ff */
[----:B------:R-:W-:Y:S01]  /*13d30*/  IMAD.MOV.U32 R146, RZ, RZ, R197 ;  /* 0x000000ffff927224 */ /* 0x000fe200078e00c5 */
[----:B------:R-:W-:Y:S01]  /*13d40*/  MOV R129, R145 ;  /* 0x0000009100817202 */ /* 0x000fe20000000f00 */
[----:B------:R-:W-:Y:S01]  /*13d50*/  IMAD.MOV.U32 R5, RZ, RZ, R199 ;  /* 0x000000ffff057224 */ /* 0x000fe200078e00c7 */
[----:B------:R-:W-:Y:S01]  /*13d60*/  MOV R131, R147 ;  /* 0x0000009300837202 */ /* 0x000fe20000000f00 */
[----:B------:R-:W-:Y:S01]  /*13d70*/  FADD.FTZ R11, R69, R68 ;  /* 0x00000044450b7221 */ /* 0x000fe20000010000 */
[----:B------:R-:W-:Y:S01]  /*13d80*/  MOV R145, R196 ;  /* 0x000000c400917202 */ /* 0x000fe20000000f00 */
[----:B------:R-:W-:Y:S01]  /*13d90*/  IMAD.MOV.U32 R10, RZ, RZ, R134 ;  /* 0x000000ffff0a7224 */ /* 0x000fe200078e0086 */
[----:B------:R-:W-:Y:S01]  /*13da0*/  MOV R147, R198 ;  /* 0x000000c600937202 */ /* 0x000fe20000000f00 */
[----:B-1----:R-:W-:Y:S01]  /*13db0*/  IMAD.MOV.U32 R3, RZ, RZ, R114 ;  /* 0x000000ffff037224 */ /* 0x002fe200078e0072 */
[----:B------:R-:W-:Y:S01]  /*13dc0*/  F2FP.BF16.PACK_AB R196, R18, R17 ;  /* 0x0000001112c4723e */ /* 0x000fe200000010ff */
[----:B------:R-:W1:Y:S01]  /*13dd0*/  LDSM.16.MT88.4 R96, [R235+0x1900] ;  /* 0x00190000eb60783b */ /* 0x000e620000004200 */
[----:B------:R-:W-:-:S02]  /*13de0*/  F2FP.BF16.PACK_AB R197, R14, R13 ;  /* 0x0000000d0ec5723e */ /* 0x000fc400000010ff */
[----:B------:R-:W-:Y:S01]  /*13df0*/  F2FP.BF16.PACK_AB R198, R16, R19 ;  /* 0x0000001310c6723e */ /* 0x000fe200000010ff */
[----:B------:R-:W-:Y:S01]  /*13e00*/  FADD.FTZ R8, R117, R116 ;  /* 0x0000007475087221 */ /* 0x000fe20000010000 */
[----:B---3--:R-:W-:Y:S01]  /*13e10*/  F2FP.BF16.PACK_AB R199, R15, R12 ;  /* 0x0000000c0fc7723e */ /* 0x008fe200000010ff */
[C---:B--2---:R-:W-:Y:S01]  /*13e20*/  HMMA.16816.F32.BF16 R68, R200.reuse, R80, R48 ;  /* 0x00000050c844723c */ /* 0x044fe20000041830 */
[----:B------:R-:W-:Y:S01]  /*13e30*/  MOV R31, R144 ;  /* 0x00000090001f7202 */ /* 0x000fe20000000f00 */
[----:B------:R-:W-:Y:S01]  /*13e40*/  IMAD.MOV.U32 R29, RZ, RZ, R147 ;  /* 0x000000ffff1d7224 */ /* 0x000fe200078e0093 */
[----:B------:R-:W-:Y:S01]  /*13e50*/  MOV R28, R146 ;  /* 0x00000092001c7202 */ /* 0x000fe20000000f00 */
[----:B------:R2:W5:Y:S03]  /*13e60*/  LDL.LU R238, [R1+0x44] ;  /* 0x0000440001ee7983 */ /* 0x0005660000300800 */
[----:B------:R-:W-:Y:S01]  /*13e70*/  MOV R51, R72 ;  /* 0x0000004800337202 */ /* 0x000fe20000000f00 */
[----:B------:R-:W-:Y:S01]  /*13e80*/  IMAD.MOV.U32 R50, RZ, RZ, R73 ;  /* 0x000000ffff327224 */ /* 0x000fe200078e0049 */
[----:B------:R-:W-:Y:S01]  /*13e90*/  MOV R49, R74 ;  /* 0x0000004a00317202 */ /* 0x000fe20000000f00 */
[----:B------:R-:W-:Y:S01]  /*13ea0*/  IMAD.MOV.U32 R48, RZ, RZ, R75 ;  /* 0x000000ffff307224 */ /* 0x000fe200078e004b */
[----:B------:R-:W-:Y:S01]  /*13eb0*/  HMMA.16816.F32.BF16 R172, R200, R180, R172 ;  /* 0x000000b4c8ac723c */ /* 0x000fe200000418ac */
[----:B------:R-:W-:Y:S01]  /*13ec0*/  MOV R134, R7 ;  /* 0x0000000700867202 */ /* 0x000fe20000000f00 */
[----:B------:R2:W5:Y:S01]  /*13ed0*/  LDL.LU R237, [R1+0x40] ;  /* 0x0000400001ed7983 */ /* 0x0005620000300800 */
[----:B------:R-:W-:-:S05]  /*13ee0*/  MOV R0, R113 ;  /* 0x0000007100007202 */ /* 0x000fca0000000f00 */
[C---:B------:R-:W-:Y:S08]  /*13ef0*/  HMMA.16816.F32.BF16 R168, R196.reuse, R180, R168 ;  /* 0x000000b4c4a8723c */ /* 0x040ff000000418a8 */
[C---:B------:R-:W-:Y:S08]  /*13f00*/  HMMA.16816.F32.BF16 R176, R196.reuse, R182, R176 ;  /* 0x000000b6c4b0723c */ /* 0x040ff000000418b0 */
[C---:B------:R-:W-:Y:S08]  /*13f10*/  HMMA.16816.F32.BF16 R72, R196.reuse, R80, R56 ;  /* 0x00000050c448723c */ /* 0x040ff00000041838 */
        /* <DEDUP_REMOVED lines=10> */
[----:B------:R-:W3:Y:S06]  /*13fc0*/  LDSM.16.MT88.4 R144, [R233+0x3900] ;  /* 0x00390000e990783b */ /* 0x000eec0000004200 */
[----:B-1----:R-:W-:Y:S01]  /*13fd0*/  HMMA.16816.F32.BF16 R88, R196, R96, R88 ;  /* 0x00000060c458723c */ /* 0x002fe20000041858 */
[----:B------:R-:W-:Y:S01]  /*13fe0*/  MOV R40, R128 ;  /* 0x0000008000287202 */ /* 0x000fe20000000f00 */
[----:B------:R-:W-:Y:S01]  /*13ff0*/  IMAD.MOV.U32 R41, RZ, RZ, R129 ;  /* 0x000000ffff297224 */ /* 0x000fe200078e0081 */
[----:B------:R-:W-:Y:S01]  /*14000*/  MOV R42, R130 ;  /* 0x00000082002a7202 */ /* 0x000fe20000000f00 */
[----:B------:R-:W-:-:S04]  /*14010*/  IMAD.MOV.U32 R43, RZ, RZ, R131 ;  /* 0x000000ffff2b7224 */ /* 0x000fc800078e0083 */
[C---:B------:R-:W-:Y:S01]  /*14020*/  HMMA.16816.F32.BF16 R92, R196.reuse, R98, R92 ;  /* 0x00000062c45c723c */ /* 0x040fe2000004185c */
[----:B------:R-:W1:Y:S07]  /*14030*/  LDSM.16.MT88.4 R128, [R232+0x3900] ;  /* 0x00390000e880783b */ /* 0x000e6e0000004200 */
[C---:B------:R-:W-:Y:S08]  /*14040*/  HMMA.16816.F32.BF16 R148, R196.reuse, R156, R148 ;  /* 0x0000009cc494723c */ /* 0x040ff00000041894 */
[----:B------:R-:W-:Y:S01]  /*14050*/  HMMA.16816.F32.BF16 R152, R196, R158, R152 ;  /* 0x0000009ec498723c */ /* 0x000fe20000041898 */
[----:B------:R-:W-:Y:S01]  /*14060*/  MOV R30, R134 ;  /* 0x00000086001e7202 */ /* 0x000fe20000000f00 */
[----:B------:R2:W5:Y:S06]  /*14070*/  LDL.LU R236, [R1+0x3c] ;  /* 0x00003c0001ec7983 */ /* 0x00056c0000300800 */
[----:B------:R-:W-:Y:S01]  /*14080*/  HMMA.16816.F32.BF16 R80, R200, R82, R36 ;  /* 0x00000052c850723c */ /* 0x000fe20000041824 */
[----:B------:R-:W-:Y:S01]  /*14090*/  FADD.FTZ R0, R0, R9 ;  /* 0x0000000900007221 */ /* 0x000fe20000010000 */
[----:B------:R2:W5:Y:S05]  /*140a0*/  LDL.LU R167, [R1+0x38] ;  /* 0x0000380001a77983 */ /* 0x00056a0000300800 */
[----:B------:R-:W-:Y:S01]  /*140b0*/  IMAD.MOV.U32 R39, RZ, RZ, R4 ;  /* 0x000000ffff277224 */ /* 0x000fe200078e0004 */
[----:B------:R-:W-:Y:S01]  /*140c0*/  MOV R38, R115 ;  /* 0x0000007300267202 */ /* 0x000fe20000000f00 */
[----:B------:R-:W4:Y:S04]  /*140d0*/  LDSM.16.MT88.4 R4, [R234+0x3900] ;  /* 0x00390000ea04783b */ /* 0x000f280000004200 */
[----:B------:R-:W2:Y:S01]  /*140e0*/  LDSM.16.MT88.4 R112, [R234+0x1900] ;  /* 0x00190000ea70783b */ /* 0x000ea20000004200 */
[----:B------:R-:W-:Y:S01]  /*140f0*/  FADD.FTZ R3, R3, R38 ;  /* 0x0000002603037221 */ /* 0x000fe20000010000 */
[----:B---3--:R-:W-:Y:S01]  /*14100*/  HMMA.16816.F32.BF16 R136, R196, R144, R136 ;  /* 0x00000090c488723c */ /* 0x008fe20000041888 */
[----:B------:R-:W-:Y:S01]  /*14110*/  FADD.FTZ R9, R57, R0 ;  /* 0x0000000039097221 */ /* 0x000fe20000010000 */
[----:B------:R3:W5:Y:S01]  /*14120*/  LDL.LU R160, [R1+0x34] ;  /* 0x0000340001a07983 */ /* 0x0007620000300800 */
[----:B------:R-:W-:-:S02]  /*14130*/  FADD.FTZ R10, R10, R3 ;  /* 0x000000030a0a7221 */ /* 0x000fc40000010000 */
[----:B------:R-:W-:-:S03]  /*14140*/  FADD.FTZ R8, R39, R8 ;  /* 0x0000000827087221 */ /* 0x000fc60000010000 */
[----:B-1----:R-:W-:Y:S01]  /*14150*/  HMMA.16816.F32.BF16 R120, R196, R128, R120 ;  /* 0x00000080c478723c */ /* 0x002fe20000041878 */
[----:B------:R-:W-:Y:S02]  /*14160*/  FADD.FTZ R11, R56, R11 ;  /* 0x0000000b380b7221 */ /* 0x000fe40000010000 */
[----:B------:R-:W-:Y:S02]  /*14170*/  FADD.FTZ R0, R48, R10 ;  /* 0x0000000a30007221 */ /* 0x000fe40000010000 */
[----:B------:R-:W-:-:S03]  /*14180*/  FADD.FTZ R9, R49, R9 ;  /* 0x0000000931097221 */ /* 0x000fc60000010000 */
[----:B------:R-:W-:Y:S01]  /*14190*/  HMMA.16816.F32.BF16 R124, R196, R130, R124 ;  /* 0x00000082c47c723c */ /* 0x000fe2000004187c */
[----:B------:R-:W-:-:S07]  /*141a0*/  FADD.FTZ R3, R59, R11 ;  /* 0x0000000b3b037221 */ /* 0x000fce0000010000 */
[C---:B------:R-:W-:Y:S08]  /*141b0*/  HMMA.16816.F32.BF16 R140, R196.reuse, R146, R140 ;  /* 0x00000092c48c723c */ /* 0x040ff0000004188c */
[C---:B----4-:R-:W-:Y:S08]  /*141c0*/  HMMA.16816.F32.BF16 R192, R196.reuse, R4, R192 ;  /* 0x00000004c4c0723c */ /* 0x050ff000000418c0 */
[C---:B--2---:R-:W-:Y:S08]  /*141d0*/  HMMA.16816.F32.BF16 R104, R196.reuse, R112, R104 ;  /* 0x00000070c468723c */ /* 0x044ff00000041868 */
[C---:B------:R-:W-:Y:S08]  /*141e0*/  HMMA.16816.F32.BF16 R108, R196.reuse, R114, R108 ;  /* 0x00000072c46c723c */ /* 0x040ff0000004186c */
[----:B------:R-:W-:Y:S08]  /*141f0*/  HMMA.16816.F32.BF16 R196, R196, R6, R100 ;  /* 0x00000006c4c4723c */ /* 0x000ff00000041864 */
[C---:B------:R-:W-:Y:S07]  /*14200*/  HMMA.16816.F32.BF16 R100, R200.reuse, R112, R40 ;  /* 0x00000070c864723c */ /* 0x040fee0000041828 */
[----:B------:R-:W-:Y:S01]  /*14210*/  IMAD.MOV.U32 R40, RZ, RZ, R31 ;  /* 0x000000ffff287224 */ /* 0x000fe200078e001f */
[----:B------:R-:W-:Y:S01]  /*14220*/  HMMA.16816.F32.BF16 R188, R200, R4, R188 ;  /* 0x00000004c8bc723c */ /* 0x000fe200000418bc */
[----:B------:R-:W-:Y:S01]  /*14230*/  MOV R43, R132 ;  /* 0x00000084002b7202 */ /* 0x000fe20000000f00 */
[----:B------:R-:W-:-:S05]  /*14240*/  IMAD.MOV.U32 R42, RZ, RZ, R29 ;  /* 0x000000ffff2a7224 */ /* 0x000fca00078e001d */
[----:B------:R-:W-:Y:S02]  /*14250*/  FADD.FTZ R4, R58, R8 ;  /* 0x000000083a047221 */ /* 0x000fe40000010000 */
[----:B------:R-:W-:Y:S02]  /*14260*/  FADD.FTZ R5, R51, R0 ;  /* 0x0000000033057221 */ /* 0x000fe40000010000 */
[----:B------:R-:W-:Y:S01]  /*14270*/  FADD.FTZ R0, R40, R9 ;  /* 0x0000000928007221 */ /* 0x000fe20000010000 */
[----:B------:R-:W-:Y:S01]  /*14280*/  MOV R41, R28 ;  /* 0x0000001c00297202 */ /* 0x000fe20000000f00 */
[----:B------:R-:W-:Y:S01]  /*14290*/  FADD.FTZ R8, R252, R4 ;  /* 0x00000004fc087221 */ /* 0x000fe20000010000 */
[----:B------:R-:W-:Y:S01]  /*142a0*/  MOV R28, R118 ;  /* 0x00000076001c7202 */ /* 0x000fe20000000f00 */
[----:B------:R-:W-:Y:S02]  /*142b0*/  FADD.FTZ R4, R50, R3 ;  /* 0x0000000332047221 */ /* 0x000fe40000010000 */
[----:B------:R-:W-:-:S02]  /*142c0*/  FADD.FTZ R0, R43, R0 ;  /* 0x000000002b007221 */ /* 0x000fc40000010000 */
[----:B------:R-:W-:Y:S02]  /*142d0*/  FADD.FTZ R3, R210, R8 ;  /* 0x00000008d2037221 */ /* 0x000fe40000010000 */
[----:B------:R-:W-:Y:S02]  /*142e0*/  IMAD.MOV.U32 R31, RZ, RZ, R135 ;  /* 0x000000ffff1f7224 */ /* 0x000fe400078e0087 */
[----:B------:R-:W-:Y:S02]  /*142f0*/  FADD.FTZ R5, R42, R5 ;  /* 0x000000052a057221 */ /* 0x000fe40000010000 */
[----:B------:R-:W-:Y:S02]  /*14300*/  FADD.FTZ R4, R41, R4 ;  /* 0x0000000429047221 */ /* 0x000fe40000010000 */
        /* <DEDUP_REMOVED lines=34> */
[----:B------:R-:W-:Y:S01]  /*14530*/  HMMA.16816.F32.BF16 R84, R200, R96, R84 ;  /* 0x00000060c854723c */ /* 0x000fe20000041854 */
[----:B------:R-:W-:Y:S02]  /*14540*/  FADD.FTZ R3, R23, R3 ;  /* 0x0000000317037221 */ /* 0x000fe40000010000 */
[----:B------:R-:W-:Y:S02]  /*14550*/  FADD.FTZ R5, R12, R5 ;  /* 0x000000050c057221 */ /* 0x000fe40000010000 */
[----:B------:R-:W-:-:S03]  /*14560*/  FADD.FTZ R4, R19, R4 ;  /* 0x0000000413047221 */ /* 0x000fc60000010000 */
[C---:B------:R-:W-:Y:S01]  /*14570*/  HMMA.16816.F32.BF16 R116, R200.reuse, R128, R224 ;  /* 0x00000080c874723c */ /* 0x040fe200000418e0 */
[----:B------:R1:W-:Y:S07]  /*14580*/  STL [R1+0x28], R0 ;  /* 0x0000280001007387 */ /* 0x0003ee0000100800 */
        /* <DEDUP_REMOVED lines=18> */
[----:B------:R-:W4:Y:S04]  /*146b0*/  LDL R209, [R1+0xc] ;  /* 0x00000c0001d17983 */ /* 0x000f280000100800 */
[----:B---3--:R-:W3:Y:S01]  /*146c0*/  LDL.LU R28, [R1+0x30] ;  /* 0x00003000011c7983 */ /* 0x008ee20000300800 */
[----:B-----5:R-:W-:Y:S01]  /*146d0*/  SHF.R.S32.HI R31, RZ, 0x1f, R160 ;  /* 0x0000001fff1f7819 */ /* 0x020fe200000114a0 */
[C---:B------:R-:W-:Y:S01]  /*146e0*/  IMAD.SHL.U32 R3, R160.reuse, 0x2, RZ ;  /* 0x00000002a0037824 */ /* 0x040fe200078e00ff */
[----:B------:R-:W-:Y:S01]  /*146f0*/  ULDC UR6, c[0x0][0x210] ;  /* 0x0000840000067ab9 */ /* 0x000fe20000000800 */
[----:B------:R-:W-:Y:S01]  /*14700*/  IMAD.MOV.U32 R166, RZ, RZ, R2 ;  /* 0x000000ffffa67224 */ /* 0x000fe200078e0002 */
[----:B------:R-:W-:Y:S01]  /*14710*/  SHF.L.U64.HI R0, R160, 0x1, R31 ;  /* 0x00000001a0007819 */ /* 0x000fe2000001021f */
[----:B------:R-:W-:Y:S01]  /*14720*/  ULDC UR4, c[0x0][0x1e8] ;  /* 0x00007a0000047ab9 */ /* 0x000fe20000000800 */
[----:B------:R-:W-:Y:S01]  /*14730*/  MOV R160, R163 ;  /* 0x000000a300a07202 */ /* 0x000fe20000000f00 */
[----:B------:R-:W-:-:S02]  /*14740*/  ULEA.HI.SX32 UR8, UR8, 0xfffffffe, 0x1a ;  /* 0xfffffffe08087891 */ /* 0x000fc4000f8fd23f */
[----:B------:R-:W-:Y:S01]  /*14750*/  STL [R1+0x8], R0 ;  /* 0x0000080001007387 */ /* 0x000fe20000100800 */
[----:B------:R-:W-:Y:S02]  /*14760*/  UIMAD UR6, UR16, UR6, URZ ;  /* 0x00000006100672a4 */ /* 0x000fe4000f8e023f */
[----:B------:R-:W-:Y:S01]  /*14770*/  UIMAD UR4, UR16, UR4, URZ ;  /* 0x00000004100472a4 */ /* 0x000fe2000f8e023f */
[----:B------:R1:W-:Y:S01]  /*14780*/  STL [R1+0x4], R3 ;  /* 0x0000040301007387 */ /* 0x0003e20000100800 */
[----:B------:R-:W-:Y:S02]  /*14790*/  ULDC.64 UR20, c[0x0][0x118] ;  /* 0x0000460000147ab9 */ /* 0x000fe40000000a00 */
[----:B------:R-:W-:Y:S01]  /*147a0*/  ULDC.64 UR14, c[0x0][0x118] ;  /* 0x00004600000e7ab9 */ /* 0x000fe20000000a00 */
[----:B-1----:R-:W-:Y:S02]  /*147b0*/  IMAD.MOV.U32 R3, RZ, RZ, R164 ;  /* 0x000000ffff037224 */ /* 0x002fe400078e00a4 */
[----:B--2---:R-:W-:Y:S01]  /*147c0*/  IMAD.SHL.U32 R252, R29, 0x2, RZ ;  /* 0x000000021dfc7824 */ /* 0x004fe200078e00ff */
[----:B----4-:R-:W-:-:S02]  /*147d0*/  IADD3 R251, R209, 0x100, RZ ;  /* 0x00000100d1fb7810 */ /* 0x010fc40007ffe0ff */
[----:B---3--:R-:W-:-:S05]  /*147e0*/  SHF.L.U64.HI R0, R29, 0x1, R28 ;  /* 0x000000011d007819 */ /* 0x008fca000001021c */
[----:B------:R1:W-:Y:S02]  /*147f0*/  STL [R1], R0 ;  /* 0x0000000001007387 */ /* 0x0003e40000100800 */
[----:B-1----:R-:W-:Y:S01]  /*14800*/  MOV R0, R165 ;  /* 0x000000a500007202 */ /* 0x002fe20000000f00 */
[----:B------:R-:W-:Y:S05]  /*14810*/  BRA `(.L_x_3071) ;  /* 0x0000045000007947 */ /* 0x000fea0003800000 */
.L_x_3073:
        /* <DEDUP_REMOVED lines=8> */
[----:B------:R-:W5:Y:S04]  /*148a0*/  LDL R229, [R1] ;  /* 0x0000000001e57983 */ /* 0x000f680000100800 */
[----:B------:R-:W3:Y:S01]  /*148b0*/  LDL R211, [R1+0xc] ;  /* 0x00000c0001d37983 */ /* 0x000ee20000100800 */
        /* <DEDUP_REMOVED lines=27> */
[----:B------:R-:W4:Y:S04]  /*14a70*/  SHFL.IDX PT, R163, R2, RZ, 0x181f ;  /* 0x00181fff02a37589 */ /* 0x000f2800000e0000 */
[----:B------:R-:W1:Y:S04]  /*14a80*/  SHFL.IDX PT, R208, R161, 0x1, 0x181f ;  /* 0x00381f00a1d07f89 */ /* 0x000e6800000e0000 */
[----:B------:R-:W2:Y:S04]  /*14a90*/  SHFL.IDX PT, R209, R2, 0x1, 0x181f ;  /* 0x00381f0002d17f89 */ /* 0x000ea800000e0000 */
[----:B------:R-:W2:Y:S04]  /*14aa0*/  SHFL.IDX PT, R207, R161, 0x2, 0x181f ;  /* 0x00581f00a1cf7f89 */ /* 0x000ea800000e0000 */
[----:B------:R-:W2:Y:S04]  /*14ab0*/  SHFL.IDX PT, R210, R2, 0x2, 0x181f ;  /* 0x00581f0002d27f89 */ /* 0x000ea800000e0000 */
[----:B------:R-:W2:Y:S01]  /*14ac0*/  SHFL.IDX PT, R161, R161, 0x3, 0x181f ;  /* 0x00781f00a1a17f89 */ /* 0x000ea200000e0000 */
[C---:B---3--:R-:W-:Y:S02]  /*14ad0*/  IADD3 R204, P2, R164.reuse, R231, RZ ;  /* 0x000000e7a4cc7210 */ /* 0x048fe40007f5e0ff */
[-C--:B------:R-:W-:Y:S01]  /*14ae0*/  IADD3 R164, P1, R164, R252.reuse, RZ ;  /* 0x000000fca4a47210 */ /* 0x080fe20007f3e0ff */
[----:B------:R-:W3:Y:S02]  /*14af0*/  SHFL.IDX PT, R2, R2, 0x3, 0x181f ;  /* 0x00781f0002027f89 */ /* 0x000ee400000e0000 */
[C-C-:B----4-:R-:W-:Y:S01]  /*14b00*/  IMAD.X R205, R163.reuse, 0x1, R228.reuse, P2 ;  /* 0x00000001a3cd7824 */ /* 0x150fe200010e06e4 */
[----:B-----5:R-:W-:Y:S02]  /*14b10*/  IADD3.X R165, R163, R229, RZ, P1, !PT ;  /* 0x000000e5a3a57210 */ /* 0x020fe40000ffe4ff */
        /* <DEDUP_REMOVED lines=9> */
[-C--:B-1----:R-:W-:Y:S01]  /*14bb0*/  IADD3 R204, P2, R207, R252.reuse, RZ ;  /* 0x000000fccfcc7210 */ /* 0x082fe20007f5e0ff */
[C-C-:B------:R-:W-:Y:S01]  /*14bc0*/  IMAD.X R207, R210.reuse, 0x1, R228.reuse, P3 ;  /* 0x00000001d2cf7824 */ /* 0x140fe200018e06e4 */
[C---:B--2---:R-:W-:Y:S04]  /*14bd0*/  IADD3 R164, P1, R161.reuse, R231, RZ ;  /* 0x000000e7a1a47210 */ /* 0x044fe80007f3e0ff */
        /* <DEDUP_REMOVED lines=9> */
.L_x_3071:
[----:B------:R-:W2:Y:S01]  /*14c70*/  LDL R4, [R1+0x14] ;  /* 0x0000140001047983 */ /* 0x000ea20000100800 */
[----:B------:R-:W-:Y:S04]  /*14c80*/  DEPBAR.LE SB0, 0x0 ;  /* 0x000080000000791a */ /* 0x000fe80000000000 */
[----:B------:R-:W-:Y:S01]  /*14c90*/  UISETP.GE.AND UP0, UPT, UR8, 0x1, UPT ;  /* 0x000000010800788c */ /* 0x000fe2000bf06270 */
[----:B------:R-:W3:Y:S06]  /*14ca0*/  LDL R10, [R1+0x10] ;  /* 0x00001000010a7983 */ /* 0x000eec0000100800 */
[----:B------:R-:W4:Y:S06]  /*14cb0*/  LDL R57, [R1+0x4] ;  /* 0x0000040001397983 */ /* 0x000f2c0000100800 */
[----:B------:R-:W5:Y:S06]  /*14cc0*/  LDL R56, [R1+0x8] ;  /* 0x0000080001387983 */ /* 0x000f6c0000100800 */
[----:B------:R-:W4:Y:S06]  /*14cd0*/  LDL R55, [R1] ;  /* 0x0000000001377983 */ /* 0x000f2c0000100800 */
[----:B------:R-:W-:Y:S06]  /*14ce0*/  BAR.SYNC.DEFER_BLOCKING 0x0 ;  /* 0x0000000000007b1d */ /* 0x000fec0000010000 */
[----:B------:R-:W-:Y:S06]  /*14cf0*/  LDSM.16.M88.4 R64, [R238+0x8100] ;  /* 0x00810000ee40783b */ /* 0x000fec0000000200 */
[----:B------:R-:W1:Y:S06]  /*14d00*/  LDSM.16.M88.4 R16, [R167+0x4100] ;  /* 0x00410000a710783b */ /* 0x000e6c0000000200 */
[----:B------:R-:W1:Y:S06]  /*14d10*/  LDSM.16.M88.4 R60, [R238+0xa100] ;  /* 0x00a10000ee3c783b */ /* 0x000e6c0000000200 */
[----:B------:R-:W1:Y:S06]  /*14d20*/  LDSM.16.M88.4 R32, [R167+0x4900] ;  /* 0x00490000a720783b */ /* 0x000e6c0000000200 */
        /* <DEDUP_REMOVED lines=8> */
[----:B--2---:R-:W-:Y:S01]  /*14db0*/  SHF.R.S32.HI R2, RZ, 0x1f, R4 ;  /* 0x0000001fff027819 */ /* 0x004fe20000011404 */
[----:B------:R-:W-:Y:S04]  /*14dc0*/  IMAD.WIDE.U32 R8, R4, c[0x0][0x208], RZ ;  /* 0x0000820004087a25 */ /* 0x000fe800078e00ff */
[----:B------:R-:W-:Y:S04]  /*14dd0*/  IMAD R2, R2, c[0x0][0x208], RZ ;  /* 0x0000820002027a24 */ /* 0x000fe800078e02ff */
[----:B------:R-:W-:Y:S02]  /*14de0*/  IMAD R2, R4, c[0x0][0x20c], R2 ;  /* 0x0000830004027a24 */ /* 0x000fe400078e0202 */
[-C--:B-1----:R-:W-:Y:S03]  /*14df0*/  HMMA.16816.F32.BF16 R4, R64, R16.reuse, RZ ;  /* 0x000000104004723c */ /* 0x082fe600000418ff */
[----:B------:R-:W-:Y:S01]  /*14e00*/  IMAD.IADD R9, R9, 0x1, R2 ;  /* 0x0000000109097824 */ /* 0x000fe200078e0202 */
[----:B---3--:R-:W-:Y:S03]  /*14e10*/  SHF.R.S32.HI R2, RZ, 0x1f, R10 ;  /* 0x0000001fff027819 */ /* 0x008fe6000001140a */
[----:B------:R-:W-:Y:S05]  /*14e20*/  IMAD.WIDE.U32 R12, R10, c[0x0][0x218], R8 ;  /* 0x000086000a0c7a25 */ /* 0x000fea00078e0008 */
[----:B------:R-:W-:Y:S04]  /*14e30*/  IMAD R2, R2, c[0x0][0x218], RZ ;  /* 0x0000860002027a24 */ /* 0x000fe800078e02ff */
[----:B------:R-:W-:Y:S01]  /*14e40*/  IMAD R14, R10, c[0x0][0x21c], R2 ;  /* 0x000087000a0e7a24 */ /* 0x000fe200078e0202 */
[----:B------:R-:W-:Y:S01]  /*14e50*/  IADD3 R2, P0, R12, UR6, RZ ;  /* 0x000000060c027c10 */ /* 0x000fe2000ff1e0ff */
[C---:B------:R-:W-:Y:S07]  /*14e60*/  HMMA.16816.F32.BF16 R8, R60.reuse, R16, RZ ;  /* 0x000000103c08723c */ /* 0x040fee00000418ff */
[----:B------:R-:W-:Y:S02]  /*14e70*/  IADD3.X R16, R13, UR5, R14, P0, !PT ;  /* 0x000000050d107c10 */ /* 0x000fe400087fe40e */
[-C--:B------:R-:W-:Y:S03]  /*14e80*/  HMMA.16816.F32.BF16 R12, R60, R18.reuse, RZ ;  /* 0x000000123c0c723c */ /* 0x080fe600000418ff */
[C---:B------:R-:W-:Y:S04]  /*14e90*/  LEA R36, P0, R2.reuse, c[0x0][0x1f8], 0x1 ;  /* 0x00007e0002247a11 */ /* 0x040fe800078008ff */
[----:B------:R-:W-:Y:S01]  /*14ea0*/  LEA.HI.X R2, R2, c[0x0][0x1fc], R16, 0x1, P0 ;  /* 0x00007f0002027a11 */ /* 0x000fe200000f0c10 */
[----:B------:R-:W4:Y:S01]  /*14eb0*/  SHFL.IDX PT, R42, R36, RZ, 0x181f ;  /* 0x00181fff242a7589 */ /* 0x000f2200000e0000 */
[C---:B------:R-:W-:Y:S05]  /*14ec0*/  HMMA.16816.F32.BF16 R16, R64.reuse, R18, RZ ;  /* 0x000000124010723c */ /* 0x040fea00000418ff */
[----:B------:R-:W5:Y:S03]  /*14ed0*/  SHFL.IDX PT, R37, R2, RZ, 0x181f ;  /* 0x00181fff02257589 */ /* 0x000f6600000e0000 */
[-C--:B------:R-:W-:Y:S03]  /*14ee0*/  HMMA.16816.F32.BF16 R20, R64, R32.reuse, RZ ;  /* 0x000000204014723c */ /* 0x080fe600000418ff */
[----:B------:R-:W1:Y:S05]  /*14ef0*/  SHFL.IDX PT, R46, R36, 0x1, 0x181f ;  /* 0x00381f00242e7f89 */ /* 0x000e6a00000e0000 */
[C---:B------:R-:W-:Y:S01]  /*14f00*/  HMMA.16816.F32.BF16 R24, R60.reuse, R32, RZ ;  /* 0x000000203c18723c */ /* 0x040fe200000418ff */
[----:B------:R-:W2:Y:S03]  /*14f10*/  SHFL.IDX PT, R45, R2, 0x1, 0x181f ;  /* 0x00381f00022d7f89 */ /* 0x000ea600000e0000 */
[CC--:B----4-:R-:W-:Y:S04]  /*14f20*/  IADD3 R38, P1, R42.reuse, R57.reuse, RZ ;  /* 0x000000392a267210 */ /* 0x0d0fe80007f3e0ff */
[-C--:B------:R-:W-:Y:S01]  /*14f30*/  HMMA.16816.F32.BF16 R28, R60, R34.reuse, RZ ;  /* 0x000000223c1c723c */ /* 0x080fe200000418ff */
[----:B------:R-:W3:Y:S03]  /*14f40*/  SHFL.IDX PT, R52, R36, 0x2, 0x181f ;  /* 0x00581f0024347f89 */ /* 0x000ee600000e0000 */
[-C--:B------:R-:W-:Y:S01]  /*14f50*/  IADD3 R42, P0, R42, R252.reuse, RZ ;  /* 0x000000fc2a2a7210 */ /* 0x080fe20007f1e0ff */
[C-C-:B-----5:R-:W-:Y:S02]  /*14f60*/  IMAD.X R39, R37.reuse, 0x1, R56.reuse, P1 ;  /* 0x0000000125277824 */ /* 0x160fe400008e0638 */
[----:B------:R-:W4:Y:S01]  /*14f70*/  SHFL.IDX PT, R53, R2, 0x2, 0x181f ;  /* 0x00581f0002357f89 */ /* 0x000f2200000e0000 */
[C---:B------:R-:W-:Y:S04]  /*14f80*/  HMMA.16816.F32.BF16 R32, R64.reuse, R34, RZ ;  /* 0x000000224020723c */ /* 0x040fe800000418ff */
[--C-:B------:R-:W-:Y:S01]  /*14f90*/  IMAD.X R43, R37, 0x1, R55.reuse, P0 ;  /* 0x00000001252b7824 */ /* 0x100fe200000e0637 */
[----:B------:R5:W-:Y:S01]  /*14fa0*/  LDGSTS.E.BYPASS.LTC128B.128 [R251], [R38.64], !P5 ;  /* 0x0000000026fb7fae */ /* 0x000be2000e901d54 */
[CC--:B-1----:R-:W-:Y:S02]  /*14fb0*/  IADD3 R40, P0, R46.reuse, R57.reuse, RZ ;  /* 0x000000392e287210 */ /* 0x0c2fe40007f1e0ff */
[-C--:B------:R-:W-:Y:S03]  /*14fc0*/  IADD3 R46, P2, R46, R252.reuse, RZ ;  /* 0x000000fc2e2e7210 */ /* 0x080fe60007f5e0ff */
[----:B------:R1:W-:Y:S01]  /*14fd0*/  LDGSTS.E.BYPASS.LTC128B.128 [R251+0x2000], [R42.64], !P4 ;  /* 0x020000002afb7fae */ /* 0x0003e2000e101d54 */
[C-C-:B--2---:R-:W-:Y:S02]  /*14fe0*/  IMAD.X R41, R45.reuse, 0x1, R56.reuse, P0 ;  /* 0x000000012d297824 */ /* 0x144fe400000e0638 */
[--C-:B------:R-:W-:Y:S03]  /*14ff0*/  IMAD.X R47, R45, 0x1, R55.reuse, P2 ;  /* 0x000000012d2f7824 */ /* 0x100fe600010e0637 */
[----:B------:R5:W2:Y:S01]  /*15000*/  SHFL.IDX PT, R54, R36, 0x3, 0x181f ;  /* 0x00781f0024367f89 */ /* 0x000aa200000e0000 */
[CC--:B---3--:R-:W-:Y:S02]  /*15010*/  IADD3 R44, P1, R52.reuse, R57.reuse, RZ ;  /* 0x00000039342c7210 */ /* 0x0c8fe40007f3e0ff */
[-C--:B------:R-:W-:Y:S03]  /*15020*/  IADD3 R52, P0, R52, R252.reuse, RZ ;  /* 0x000000fc34347210 */ /* 0x080fe60007f1e0ff */
[----:B------:R1:W-:Y:S01]  /*15030*/  LDGSTS.E.BYPASS.LTC128B.128 [R251+0x800], [R40.64], !P5 ;  /* 0x0080000028fb7fae */ /* 0x0003e2000e901d54 */
[C-C-:B----4-:R-:W-:Y:S02]  /*15040*/  IMAD.X R45, R53.reuse, 0x1, R56.reuse, P1 ;  /* 0x00000001352d7824 */ /* 0x150fe400008e0638 */
[--C-:B------:R-:W-:Y:S03]  /*15050*/  IMAD.X R53, R53, 0x1, R55.reuse, P0 ;  /* 0x0000000135357824 */ /* 0x100fe600000e0637 */
[----:B------:R3:W-:Y:S06]  /*15060*/  LDGSTS.E.BYPASS.LTC128B.128 [R251+0x2800], [R46.64], !P4 ;  /* 0x028000002efb7fae */ /* 0x0007ec000e101d54 */
[----:B------:R3:W-:Y:S01]  /*15070*/  LDGSTS.E.BYPASS.LTC128B.128 [R251+0x1000], [R44.64], !P5 ;  /* 0x010000002cfb7fae */ /* 0x0007e2000e901d54 */
[-C--:B-----5:R-:W-:Y:S05]  /*15080*/  HMMA.16816.F32.BF16 R36, R64, R48.reuse, RZ ;  /* 0x000000304024723c */ /* 0x0a0fea00000418ff */
[----:B------:R4:W-:Y:S06]  /*15090*/  LDGSTS.E.BYPASS.LTC128B.128 [R251+0x3000], [R52.64], !P4 ;  /* 0x0300000034fb7fae */ /* 0x0009ec000e101d54 */
[----:B------:R-:W5:Y:S01]  /*150a0*/  SHFL.IDX PT, R2, R2, 0x3, 0x181f ;  /* 0x00781f0002027f89 */ /* 0x000f6200000e0000 */
[C---:B-1----:R-:W-:Y:S07]  /*150b0*/  HMMA.16816.F32.BF16 R40, R60.reuse, R48, RZ ;  /* 0x000000303c28723c */ /* 0x042fee00000418ff */
[----:B--2---:R-:W-:Y:S01]  /*150c0*/  IADD3 R48, P0, R54, R57, RZ ;  /* 0x0000003936307210 */ /* 0x004fe20007f1e0ff */
[-C--:B---3--:R-:W-:Y:S04]  /*150d0*/  HMMA.16816.F32.BF16 R44, R60, R50.reuse, RZ ;  /* 0x000000323c2c723c */ /* 0x088fe800000418ff */
[----:B-----5:R-:W-:Y:S01]  /*150e0*/  IMAD.X R49, R2, 0x1, R56, P0 ;  /* 0x0000000102317824 */ /* 0x020fe200000e0638 */
[----:B----4-:R-:W-:Y:S04]  /*150f0*/  IADD3 R52, P0, R54, R252, RZ ;  /* 0x000000fc36347210 */ /* 0x010fe80007f1e0ff */
[----:B------:R1:W-:Y:S03]  /*15100*/  LDGSTS.E.BYPASS.LTC128B.128 [R251+0x1800], [R48.64], !P5 ;  /* 0x0180000030fb7fae */ /* 0x0003e6000e901d54 */
[----:B------:R-:W-:Y:S01]  /*15110*/  IMAD.X R53, R2, 0x1, R55, P0 ;  /* 0x0000000102357824 */ /* 0x000fe200000e0637 */
[----:B------:R-:W-:Y:S04]  /*15120*/  PLOP3.LUT P0, PT, PT, PT, UP0, 0x80, 0x0 ;  /* 0x000000000000781c */ /* 0x000fe80003f0f008 */
[----:B------:R2:W-:Y:S06]  /*15130*/  LDGSTS.E.BYPASS.LTC128B.128 [R251+0x3800], [R52.64], !P4 ;  /* 0x0380000034fb7fae */ /* 0x0005ec000e101d54 */
        /* <DEDUP_REMOVED lines=157> */
.L_x_3072:
[----:B------:R-:W-:Y:S01]  /*15b10*/  FMNMX.FTZ R2, R4, R0, !PT ;  /* 0x0000000004027209 */ /* 0x000fe20007810000 */
[----:B------:R-:W-:Y:S01]  /*15b20*/  STL [R1+0x38], R236 ;  /* 0x000038ec01007387 */ /* 0x000fe20000100800 */
[----:B-1----:R-:W-:Y:S02]  /*15b30*/  FMNMX.FTZ R162, R6, R3, !PT ;  /* 0x0000000306a27209 */ /* 0x002fe40007810000 */
[----:B------:R-:W-:Y:S01]  /*15b40*/  FMNMX.FTZ R2, R5, R2, !PT ;  /* 0x0000000205027209 */ /* 0x000fe20007810000 */
        /* <DEDUP_REMOVED lines=40> */
[----:B------:R-:W-:Y:S01]  /*15dd0*/  FMNMX.FTZ R163, R10, R166, !PT ;  /* 0x000000a60aa37209 */ /* 0x000fe20007810000 */
[----:B------:R-:W2:Y:S01]  /*15de0*/  SHFL.BFLY PT, R164, R162, 0x2, 0x1f ;  /* 0x0c401f00a2a47f89 */ /* 0x000ea200000e0000 */
        /* <DEDUP_REMOVED lines=14> */
[----:B--2---:R-:W-:Y:S01]  /*15ed0*/  FMNMX.FTZ R162, R162, R164, !PT ;  /* 0x000000a4a2a27209 */ /* 0x004fe20007810000 */
        /* <DEDUP_REMOVED lines=9> */
[----:B------:R-:W3:Y:S01]  /*15f70*/  SHFL.BFLY PT, R204, R161, 0x2, 0x1f ;  /* 0x0c401f00a1cc7f89 */ /* 0x000ee200000e0000 */
[----:B-1----:R-:W-:Y:S02]  /*15f80*/  FMNMX.FTZ R165, R2, R165, !PT ;  /* 0x000000a502a57209 */ /* 0x002fe40007810000 */
[----:B------:R-:W-:Y:S03]  /*15f90*/  FMNMX.FTZ R2, R47, R163, !PT ;  /* 0x000000a32f027209 */ /* 0x000fe60007810000 */
[C---:B------:R-:W-:Y:S01]  /*15fa0*/  FADD.FTZ R0, -R165.reuse, R0 ;  /* 0x00000000a5007221 */ /* 0x040fe20000010100 */
[----:B------:R-:W-:Y:S01]  /*15fb0*/  FMNMX.FTZ R163, R58, R2, !PT ;  /* 0x000000023aa37209 */ /* 0x000fe20007810000 */
[----:B------:R-:W-:Y:S01]  /*15fc0*/  FMUL.FTZ R208, R165, c[0x0][0x2d0] ;  /* 0x0000b400a5d07a20 */ /* 0x000fe20000410000 */
[----:B--2---:R-:W-:Y:S01]  /*15fd0*/  FMNMX.FTZ R164, R162, R164, !PT ;  /* 0x000000a4a2a47209 */ /* 0x004fe20007810000 */
[----:B------:R-:W-:Y:S01]  /*15fe0*/  FMUL.FTZ R2, R0, c[0x0][0x2d0] ;  /* 0x0000b40000027a20 */ /* 0x000fe20000410000 */
[----:B------:R-:W-:Y:S01]  /*15ff0*/  FMNMX.FTZ R0, R59, R163, !PT ;  /* 0x000000a33b007209 */ /* 0x000fe20007810000 */
[--C-:B------:R-:W-:Y:S02]  /*16000*/  FFMA.FTZ R17, R17, c[0x0][0x2d0], -R208.reuse ;  /* 0x0000b40011117a23 */ /* 0x100fe400000108d0 */
[----:B------:R1:W2:Y:S01]  /*16010*/  MUFU.EX2 R162, R2 ;  /* 0x0000000200a27308 */ /* 0x0002a20000000800 */
[----:B------:R-:W-:Y:S01]  /*16020*/  FMNMX.FTZ R0, R62, R0, !PT ;  /* 0x000000003e007209 */ /* 0x000fe20007810000 */
[----:B------:R-:W-:Y:S01]  /*16030*/  FMUL.FTZ R209, R164, c[0x0][0x2d0] ;  /* 0x0000b400a4d17a20 */ /* 0x000fe20000410000 */
[----:B---3--:R-:W-:Y:S01]  /*16040*/  FMNMX.FTZ R161, R161, R204, !PT ;  /* 0x000000cca1a17209 */ /* 0x008fe20007810000 */
[--C-:B------:R-:W-:Y:S01]  /*16050*/  FFMA.FTZ R4, R4, c[0x0][0x2d0], -R208.reuse ;  /* 0x0000b40004047a23 */ /* 0x100fe200000108d0 */
[----:B------:R-:W-:Y:S01]  /*16060*/  FMNMX.FTZ R0, R63, R0, !PT ;  /* 0x000000003f007209 */ /* 0x000fe20007810000 */
[--C-:B------:R-:W-:Y:S02]  /*16070*/  FFMA.FTZ R19, R19, c[0x0][0x2d0], -R209.reuse ;  /* 0x0000b40013137a23 */ /* 0x100fe400000108d1 */
[----:B------:R-:W3:Y:S01]  /*16080*/  SHFL.BFLY PT, R204, R161, 0x1, 0x1f ;  /* 0x0c201f00a1cc7f89 */ /* 0x000ee200000e0000 */
        /* <DEDUP_REMOVED lines=8> */
[----:B------:R-:W-:Y:S02]  /*16110*/  FFMA.FTZ R21, R21, c[0x0][0x2d0], -R208 ;  /* 0x0000b40015157a23 */ /* 0x000fe400000108d0 */
[----:B------:R-:W-:Y:S02]  /*16120*/  FFMA.FTZ R22, R22, c[0x0][0x2d0], -R209 ;  /* 0x0000b40016167a23 */ /* 0x000fe400000108d1 */
[----:B-1----:R-:W-:Y:S02]  /*16130*/  FADD.FTZ R2, -R164, R3 ;  /* 0x00000003a4027221 */ /* 0x002fe40000010100 */
[----:B------:R-:W1:Y:S01]  /*16140*/  SHFL.BFLY PT, R3, R0, 0x2, 0x1f ;  /* 0x0c401f0000037f89 */ /* 0x000e6200000e0000 */
[----:B--2---:R-:W-:Y:S02]  /*16150*/  FMUL.FTZ R68, R162, R68 ;  /* 0x00000044a2447220 */ /* 0x004fe40000410000 */
[----:B------:R-:W-:Y:S01]  /*16160*/  FMUL.FTZ R2, R2, c[0x0][0x2d0] ;  /* 0x0000b40002027a20 */ /* 0x000fe20000410000 */
[----:B------:R2:W-:Y:S01]  /*16170*/  MUFU.EX2 R218, R16 ;  /* 0x0000001000da7308 */ /* 0x0005e20000000800 */
[----:B---3--:R-:W-:Y:S01]  /*16180*/  FMNMX.FTZ R163, R161, R204, !PT ;  /* 0x000000cca1a37209 */ /* 0x008fe20007810000 */
[C---:B------:R-:W-:Y:S02]  /*16190*/  FMUL.FTZ R69, R162.reuse, R69 ;  /* 0x00000045a2457220 */ /* 0x040fe40000410000 */
[----:B------:R-:W-:Y:S01]  /*161a0*/  LDSM.16.MT88.4 R204, [R232+0x100] ;  /* 0x00010000e8cc783b */ /* 0x000fe20000004200 */
[C---:B----4-:R-:W-:Y:S02]  /*161b0*/  FMUL.FTZ R17, R162.reuse, R181 ;  /* 0x000000b5a2117220 */ /* 0x050fe40000410000 */
[C---:B------:R-:W-:Y:S02]  /*161c0*/  FMUL.FTZ R80, R162.reuse, R80 ;  /* 0x00000050a2507220 */ /* 0x040fe40000410000 */
[C---:B------:R-:W-:Y:S01]  /*161d0*/  FMUL.FTZ R81, R162.reuse, R81 ;  /* 0x00000051a2517220 */ /* 0x040fe20000410000 */
[----:B------:R3:W4:Y:S01]  /*161e0*/  MUFU.EX2 R161, R2 ;  /* 0x0000000200a17308 */ /* 0x0007220000000800 */
[C---:B------:R-:W-:Y:S02]  /*161f0*/  FMUL.FTZ R84, R162.reuse, R84 ;  /* 0x00000054a2547220 */ /* 0x040fe40000410000 */
[C---:B------:R-:W-:Y:S02]  /*16200*/  FMUL.FTZ R85, R162.reuse, R85 ;  /* 0x00000055a2557220 */ /* 0x040fe40000410000 */
[C---:B------:R-:W-:Y:S02]  /*16210*/  FMUL.FTZ R96, R162.reuse, R96 ;  /* 0x00000060a2607220 */ /* 0x040fe40000410000 */
[C---:B------:R-:W-:Y:S02]  /*16220*/  FMUL.FTZ R97, R162.reuse, R97 ;  /* 0x00000061a2617220 */ /* 0x040fe40000410000 */
[----:B------:R-:W-:Y:S01]  /*16230*/  FMUL.FTZ R100, R162, R100 ;  /* 0x00000064a2647220 */ /* 0x000fe20000410000 */
[----:B-1----:R-:W-:Y:S01]  /*16240*/  FMNMX.FTZ R0, R0, R3, !PT ;  /* 0x0000000300007209 */ /* 0x002fe20007810000 */
[----:B------:R1:W-:Y:S01]  /*16250*/  MUFU.EX2 R225, R18 ;  /* 0x0000001200e17308 */ /* 0x0003e20000000800 */
[C---:B------:R-:W-:Y:S02]  /*16260*/  FMUL.FTZ R101, R162.reuse, R101 ;  /* 0x00000065a2657220 */ /* 0x040fe40000410000 */
[C---:B--2---:R-:W-:Y:S02]  /*16270*/  FMUL.FTZ R16, R162.reuse, R180 ;  /* 0x000000b4a2107220 */ /* 0x044fe40000410000 */
[C---:B------:R-:W-:Y:S02]  /*16280*/  FMUL.FTZ R112, R162.reuse, R112 ;  /* 0x00000070a2707220 */ /* 0x040fe40000410000 */
[C---:B------:R-:W-:Y:S02]  /*16290*/  FMUL.FTZ R113, R162.reuse, R113 ;  /* 0x00000071a2717220 */ /* 0x040fe40000410000 */
[C---:B------:R-:W-:Y:S01]  /*162a0*/  FMUL.FTZ R116, R162.reuse, R116 ;  /* 0x00000074a2747220 */ /* 0x040fe20000410000 */
[----:B------:R2:W-:Y:S01]  /*162b0*/  MUFU.EX2 R215, R4 ;  /* 0x0000000400d77308 */ /* 0x0005e20000000800 */
[----:B------:R-:W-:Y:S02]  /*162c0*/  FMUL.FTZ R117, R162, R117 ;  /* 0x00000075a2757220 */ /* 0x000fe40000410000 */
[----:B---3--:R-:W-:Y:S02]  /*162d0*/  FADD.FTZ R2, -R163, R160 ;  /* 0x000000a0a3027221 */ /* 0x008fe40000010100 */
[C---:B----4-:R-:W-:Y:S02]  /*162e0*/  FMUL.FTZ R19, R161.reuse, R183 ;  /* 0x000000b7a1137220 */ /* 0x050fe40000410000 */
[----:B------:R-:W-:Y:S02]  /*162f0*/  FMUL.FTZ R2, R2, c[0x0][0x2d0] ;  /* 0x0000b40002027a20 */ /* 0x000fe40000410000 */
[C---:B------:R-:W-:Y:S01]  /*16300*/  FMUL.FTZ R70, R161.reuse, R70 ;  /* 0x00000046a1467220 */ /* 0x040fe20000410000 */
[----:B------:R-:W3:Y:S01]  /*16310*/  MUFU.EX2 R216, R5 ;  /* 0x0000000500d87308 */ /* 0x000ee20000000800 */
[C---:B------:R-:W-:Y:S02]  /*16320*/  FMUL.FTZ R71, R161.reuse, R71 ;  /* 0x00000047a1477220 */ /* 0x040fe40000410000 */
[C---:B------:R-:W-:Y:S02]  /*16330*/  FMUL.FTZ R82, R161.reuse, R82 ;  /* 0x00000052a1527220 */ /* 0x040fe40000410000 */
[C---:B-1----:R-:W-:Y:S02]  /*16340*/  FMUL.FTZ R18, R161.reuse, R182 ;  /* 0x000000b6a1127220 */ /* 0x042fe40000410000 */
[C---:B------:R-:W-:Y:S02]  /*16350*/  FMUL.FTZ R83, R161.reuse, R83 ;  /* 0x00000053a1537220 */ /* 0x040fe40000410000 */
[C---:B------:R-:W-:Y:S01]  /*16360*/  FMUL.FTZ R86, R161.reuse, R86 ;  /* 0x00000056a1567220 */ /* 0x040fe20000410000 */
[----:B------:R1:W4:Y:S01]  /*16370*/  MUFU.EX2 R160, R2 ;  /* 0x0000000200a07308 */ /* 0x0003220000000800 */
[C---:B------:R-:W-:Y:S02]  /*16380*/  FMUL.FTZ R87, R161.reuse, R87 ;  /* 0x00000057a1577220 */ /* 0x040fe40000410000 */
[C---:B------:R-:W-:Y:S02]  /*16390*/  FMUL.FTZ R98, R161.reuse, R98 ;  /* 0x00000062a1627220 */ /* 0x040fe40000410000 */
[----:B--2---:R-:W-:Y:S02]  /*163a0*/  FMUL.FTZ R4, R162, R172 ;  /* 0x000000aca2047220 */ /* 0x004fe40000410000 */
[C---:B------:R-:W-:Y:S02]  /*163b0*/  FMUL.FTZ R99, R161.reuse, R99 ;  /* 0x00000063a1637220 */ /* 0x040fe40000410000 */
[C---:B------:R-:W-:Y:S01]  /*163c0*/  FMUL.FTZ R102, R161.reuse, R102 ;  /* 0x00000066a1667220 */ /* 0x040fe20000410000 */
[----:B------:R2:W-:Y:S01]  /*163d0*/  MUFU.EX2 R213, R6 ;  /* 0x0000000600d57308 */ /* 0x0005e20000000800 */
[C---:B------:R-:W-:Y:S02]  /*163e0*/  FMUL.FTZ R103, R161.reuse, R103 ;  /* 0x00000067a1677220 */ /* 0x040fe40000410000 */
[C---:B------:R-:W-:Y:S01]  /*163f0*/  FMUL.FTZ R114, R161.reuse, R114 ;  /* 0x00000072a1727220 */ /* 0x040fe20000410000 */
[----:B---3--:R-:W-:Y:S01]  /*16400*/  F2FP.BF16.PACK_AB R172, R216, R215 ;  /* 0x000000d7d8ac723e */ /* 0x008fe200000010ff */
[C---:B------:R-:W-:Y:S02]  /*16410*/  FMUL.FTZ R5, R162.reuse, R173 ;  /* 0x000000ada2057220 */ /* 0x040fe40000410000 */
[C---:B------:R-:W-:Y:S02]  /*16420*/  FMUL.FTZ R115, R161.reuse, R115 ;  /* 0x00000073a1737220 */ /* 0x040fe40000410000 */
[C---:B------:R-:W-:Y:S01]  /*16430*/  FMUL.FTZ R118, R161.reuse, R118 ;  /* 0x00000076a1767220 */ /* 0x040fe20000410000 */
[----:B------:R-:W3:Y:S01]  /*16440*/  MUFU.EX2 R217, R7 ;  /* 0x0000000700d97308 */ /* 0x000ee20000000800 */
[C---:B------:R-:W-:Y:S02]  /*16450*/  FMUL.FTZ R119, R161.reuse, R119 ;  /* 0x00000077a1777220 */ /* 0x040fe40000410000 */
[----:B------:R-:W-:Y:S01]  /*16460*/  FMUL.FTZ R128, R162, R128 ;  /* 0x00000080a2807220 */ /* 0x000fe20000410000 */
[----:B-1----:R-:W1:Y:S01]  /*16470*/  SHFL.BFLY PT, R2, R0, 0x1, 0x1f ;  /* 0x0c201f0000027f89 */ /* 0x002e6200000e0000 */
[C---:B----4-:R-:W-:Y:S02]  /*16480*/  FMUL.FTZ R72, R160.reuse, R72 ;  /* 0x00000048a0487220 */ /* 0x050fe40000410000 */
[C---:B------:R-:W-:Y:S02]  /*16490*/  FMUL.FTZ R73, R160.reuse, R73 ;  /* 0x00000049a0497220 */ /* 0x040fe40000410000 */
[C---:B------:R-:W-:Y:S01]  /*164a0*/  FMUL.FTZ R76, R160.reuse, R76 ;  /* 0x0000004ca04c7220 */ /* 0x040fe20000410000 */
[----:B------:R-:W-:Y:S01]  /*164b0*/  MUFU.EX2 R219, R20 ;  /* 0x0000001400db7308 */ /* 0x000fe20000000800 */
[C---:B------:R-:W-:Y:S02]  /*164c0*/  FMUL.FTZ R77, R160.reuse, R77 ;  /* 0x0000004da04d7220 */ /* 0x040fe40000410000 */
[----:B------:R-:W-:Y:S02]  /*164d0*/  FMUL.FTZ R88, R160, R88 ;  /* 0x00000058a0587220 */ /* 0x000fe40000410000 */
[----:B--2---:R-:W-:Y:S01]  /*164e0*/  FMUL.FTZ R6, R161, R174 ;  /* 0x000000aea1067220 */ /* 0x004fe20000410000 */
[----:B------:R-:W-:Y:S01]  /*164f0*/  F2FP.BF16.PACK_AB R174, R236, R218 ;  /* 0x000000daecae723e */ /* 0x000fe200000010ff */
[C---:B------:R-:W-:Y:S02]  /*16500*/  FMUL.FTZ R89, R160.reuse, R89 ;  /* 0x00000059a0597220 */ /* 0x040fe40000410000 */
[C---:B------:R-:W-:Y:S01]  /*16510*/  FMUL.FTZ R92, R160.reuse, R92 ;  /* 0x0000005ca05c7220 */ /* 0x040fe20000410000 */
[----:B------:R-:W-:Y:S01]  /*16520*/  MUFU.EX2 R180, R21 ;  /* 0x0000001500b47308 */ /* 0x000fe20000000800 */
[C---:B------:R-:W-:Y:S02]  /*16530*/  FMUL.FTZ R93, R160.reuse, R93 ;  /* 0x0000005da05d7220 */ /* 0x040fe40000410000 */
[----:B------:R-:W-:Y:S01]  /*16540*/  FMUL.FTZ R104, R160, R104 ;  /* 0x00000068a0687220 */ /* 0x000fe20000410000 */
[----:B---3--:R-:W-:Y:S01]  /*16550*/  F2FP.BF16.PACK_AB R173, R217, R213 ;  /* 0x000000d5d9ad723e */ /* 0x008fe200000010ff */
[----:B------:R-:W-:Y:S01]  /*16560*/  FMUL.FTZ R7, R161, R175 ;  /* 0x000000afa1077220 */ /* 0x000fe20000410000 */
[----:B------:R-:W-:Y:S01]  /*16570*/  F2FP.BF16.PACK_AB R175, R167, R225 ;  /* 0x000000e1a7af723e */ /* 0x000fe200000010ff */
[--C-:B------:R-:W-:Y:S01]  /*16580*/  FFMA.FTZ R183, R38, c[0x0][0x2d0], -R209.reuse ;  /* 0x0000b40026b77a23 */ /* 0x100fe200000108d1 */
[----:B-1----:R-:W-:Y:S01]  /*16590*/  FMNMX.FTZ R2, R2, R0, !PT ;  /* 0x0000000002027209 */ /* 0x002fe20007810000 */
[--C-:B------:R-:W-:Y:S01]  /*165a0*/  FFMA.FTZ R182, R39, c[0x0][0x2d0], -R209.reuse ;  /* 0x0000b40027b67a23 */ /* 0x100fe200000108d1 */
[----:B------:R-:W-:Y:S01]  /*165b0*/  MUFU.EX2 R228, R22 ;  /* 0x0000001600e47308 */ /* 0x000fe20000000800 */
[----:B------:R-:W-:Y:S02]  /*165c0*/  FFMA.FTZ R181, R50, c[0x0][0x2d0], -R209 ;  /* 0x0000b40032b57a23 */ /* 0x000fe400000108d1 */
[-C--:B------:R-:W-:Y:S05]  /*165d0*/  HMMA.16816.F32.BF16 R4, R172, R204.reuse, R4 ;  /* 0x000000ccac04723c */ /* 0x080fea0000041804 */
[C---:B------:R-:W-:Y:S02]  /*165e0*/  FADD.FTZ R0, -R2.reuse, R166 ;  /* 0x000000a602007221 */ /* 0x040fe40000010100 */
[----:B------:R-:W-:Y:S02]  /*165f0*/  FMUL.FTZ R166, R163, c[0x0][0x2d0] ;  /* 0x0000b400a3a67a20 */ /* 0x000fe40000410000 */
[----:B------:R-:W-:Y:S03]  /*16600*/  FMUL.FTZ R3, R2, c[0x0][0x2d0] ;  /* 0x0000b40002037a20 */ /* 0x000fe60000410000 */
[----:B------:R-:W-:Y:S02]  /*16610*/  FMUL.FTZ R0, R0, c[0x0][0x2d0] ;  /* 0x0000b40000007a20 */ /* 0x000fe40000410000 */
[--C-:B------:R-:W-:Y:S02]  /*16620*/  FFMA.FTZ R12, R12, c[0x0][0x2d0], -R166.reuse ;  /* 0x0000b4000c0c7a23 */ /* 0x100fe400000108a6 */
[--C-:B------:R-:W-:Y:S02]  /*16630*/  FFMA.FTZ R13, R13, c[0x0][0x2d0], -R166.reuse ;  /* 0x0000b4000d0d7a23 */ /* 0x100fe400000108a6 */
[--C-:B------:R-:W-:Y:S01]  /*16640*/  FFMA.FTZ R14, R14, c[0x0][0x2d0], -R3.reuse ;  /* 0x0000b4000e0e7a23 */ /* 0x100fe20000010803 */
[----:B------:R-:W1:Y:S01]  /*16650*/  MUFU.EX2 R0, R0 ;  /* 0x0000000000007308 */ /* 0x000e620000000800 */
[--C-:B------:R-:W-:Y:S02]  /*16660*/  FFMA.FTZ R15, R15, c[0x0][0x2d0], -R3.reuse ;  /* 0x0000b4000f0f7a23 */ /* 0x100fe40000010803 */
[--C-:B------:R-:W-:Y:S02]  /*16670*/  FFMA.FTZ R8, R8, c[0x0][0x2d0], -R166.reuse ;  /* 0x0000b40008087a23 */ /* 0x100fe400000108a6 */
[----:B------:R-:W-:Y:S02]  /*16680*/  FFMA.FTZ R9, R9, c[0x0][0x2d0], -R166 ;  /* 0x0000b40009097a23 */ /* 0x000fe400000108a6 */
[--C-:B------:R-:W-:Y:S02]  /*16690*/  FFMA.FTZ R10, R10, c[0x0][0x2d0], -R3.reuse ;  /* 0x0000b4000a0a7a23 */ /* 0x100fe40000010803 */
[----:B------:R-:W-:Y:S01]  /*166a0*/  FFMA.FTZ R11, R11, c[0x0][0x2d0], -R3 ;  /* 0x0000b4000b0b7a23 */ /* 0x000fe20000010803 */
[----:B------:R2:W-:Y:S01]  /*166b0*/  MUFU.EX2 R226, R12 ;  /* 0x0000000c00e27308 */ /* 0x0005e20000000800 */
[C---:B------:R-:W-:Y:S02]  /*166c0*/  FMUL.FTZ R105, R160.reuse, R105 ;  /* 0x00000069a0697220 */ /* 0x040fe40000410000 */
[C---:B------:R-:W-:Y:S02]  /*166d0*/  FMUL.FTZ R108, R160.reuse, R108 ;  /* 0x0000006ca06c7220 */ /* 0x040fe40000410000 */
[C---:B------:R-:W-:Y:S02]  /*166e0*/  FMUL.FTZ R109, R160.reuse, R109 ;  /* 0x0000006da06d7220 */ /* 0x040fe40000410000 */
[C---:B------:R-:W-:Y:S02]  /*166f0*/  FMUL.FTZ R120, R160.reuse, R120 ;  /* 0x00000078a0787220 */ /* 0x040fe40000410000 */
[C---:B------:R-:W-:Y:S01]  /*16700*/  FMUL.FTZ R121, R160.reuse, R121 ;  /* 0x00000079a0797220 */ /* 0x040fe20000410000 */
[----:B------:R3:W-:Y:S01]  /*16710*/  MUFU.EX2 R221, R13 ;  /* 0x0000000d00dd7308 */ /* 0x0007e20000000800 */
[C---:B------:R-:W-:Y:S02]  /*16720*/  FMUL.FTZ R124, R160.reuse, R124 ;  /* 0x0000007ca07c7220 */ /* 0x040fe40000410000 */
[----:B------:R-:W-:Y:S02]  /*16730*/  FMUL.FTZ R125, R160, R125 ;  /* 0x0000007da07d7220 */ /* 0x000fe40000410000 */
[C---:B-1----:R-:W-:Y:S02]  /*16740*/  FMUL.FTZ R74, R0.reuse, R74 ;  /* 0x0000004a004a7220 */ /* 0x042fe40000410000 */
[C---:B------:R-:W-:Y:S02]  /*16750*/  FMUL.FTZ R75, R0.reuse, R75 ;  /* 0x0000004b004b7220 */ /* 0x040fe40000410000 */
[C---:B------:R-:W-:Y:S01]  /*16760*/  FMUL.FTZ R78, R0.reuse, R78 ;  /* 0x0000004e004e7220 */ /* 0x040fe20000410000 */
[----:B------:R1:W-:Y:S01]  /*16770*/  MUFU.EX2 R220, R14 ;  /* 0x0000000e00dc7308 */ /* 0x0003e20000000800 */
[C---:B------:R-:W-:Y:S02]  /*16780*/  FMUL.FTZ R79, R0.reuse, R79 ;  /* 0x0000004f004f7220 */ /* 0x040fe40000410000 */
[----:B------:R-:W-:Y:S02]  /*16790*/  FMUL.FTZ R90, R0, R90 ;  /* 0x0000005a005a7220 */ /* 0x000fe40000410000 */
[----:B--2---:R-:W-:Y:S02]  /*167a0*/  FMUL.FTZ R12, R160, R176 ;  /* 0x000000b0a00c7220 */ /* 0x004fe40000410000 */
[C---:B------:R-:W-:Y:S02]  /*167b0*/  FMUL.FTZ R91, R0.reuse, R91 ;  /* 0x0000005b005b7220 */ /* 0x040fe40000410000 */
[C---:B------:R-:W-:Y:S01]  /*167c0*/  FMUL.FTZ R94, R0.reuse, R94 ;  /* 0x0000005e005e7220 */ /* 0x040fe20000410000 */
[----:B------:R2:W-:Y:S01]  /*167d0*/  MUFU.EX2 R222, R15 ;  /* 0x0000000f00de7308 */ /* 0x0005e20000000800 */
[C---:B------:R-:W-:Y:S02]  /*167e0*/  FMUL.FTZ R95, R0.reuse, R95 ;  /* 0x0000005f005f7220 */ /* 0x040fe40000410000 */
[----:B------:R-:W-:Y:S02]  /*167f0*/  FMUL.FTZ R106, R0, R106 ;  /* 0x0000006a006a7220 */ /* 0x000fe40000410000 */
[----:B---3--:R-:W-:Y:S02]  /*16800*/  FMUL.FTZ R13, R160, R177 ;  /* 0x000000b1a00d7220 */ /* 0x008fe40000410000 */
        /* <DEDUP_REMOVED lines=9> */
[----:B------:R-:W-:Y:S02]  /*168a0*/  FMUL.FTZ R127, R0, R127 ;  /* 0x0000007f007f7220 */ /* 0x000fe40000410000 */
[----:B------:R-:W-:Y:S02]  /*168b0*/  FMUL.FTZ R129, R162, R129 ;  /* 0x00000081a2817220 */ /* 0x000fe40000410000 */
[----:B--2---:R-:W-:Y:S02]  /*168c0*/  FMUL.FTZ R15, R0, R179 ;  /* 0x000000b3000f7220 */ /* 0x004fe40000410000 */
[----:B------:R-:W2:Y:S01]  /*168d0*/  LDSM.16.MT88.4 R176, [R233+0x100] ;  /* 0x00010000e9b0783b */ /* 0x000ea20000004200 */
[C---:B------:R-:W-:Y:S02]  /*168e0*/  FMUL.FTZ R130, R161.reuse, R130 ;  /* 0x00000082a1827220 */ /* 0x040fe40000410000 */
[----:B------:R4:W-:Y:S01]  /*168f0*/  MUFU.EX2 R210, R10 ;  /* 0x0000000a00d27308 */ /* 0x0009e20000000800 */
[C---:B------:R-:W-:Y:S02]  /*16900*/  FMUL.FTZ R131, R161.reuse, R131 ;  /* 0x00000083a1837220 */ /* 0x040fe40000410000 */
[----:B------:R-:W-:Y:S02]  /*16910*/  FMUL.FTZ R132, R162, R132 ;  /* 0x00000084a2847220 */ /* 0x000fe40000410000 */
[----:B---3--:R-:W-:Y:S02]  /*16920*/  FMUL.FTZ R8, R160, R168 ;  /* 0x000000a8a0087220 */ /* 0x008fe40000410000 */
[----:B------:R-:W-:Y:S02]  /*16930*/  FMUL.FTZ R133, R162, R133 ;  /* 0x00000085a2857220 */ /* 0x000fe40000410000 */
[C---:B------:R-:W-:Y:S01]  /*16940*/  FMUL.FTZ R134, R161.reuse, R134 ;  /* 0x00000086a1867220 */ /* 0x040fe20000410000 */
[----:B------:R-:W3:Y:S01]  /*16950*/  MUFU.EX2 R212, R11 ;  /* 0x0000000b00d47308 */ /* 0x000ee20000000800 */
[----:B------:R-:W-:Y:S02]  /*16960*/  FMUL.FTZ R135, R161, R135 ;  /* 0x00000087a1877220 */ /* 0x000fe40000410000 */
[----:B------:R-:W-:Y:S01]  /*16970*/  FMUL.FTZ R136, R160, R136 ;  /* 0x00000088a0887220 */ /* 0x000fe20000410000 */
[----:B-1----:R-:W-:Y:S01]  /*16980*/  F2FP.BF16.PACK_AB R168, R214, R211 ;  /* 0x000000d3d6a8723e */ /* 0x002fe200000010ff */
[C---:B------:R-:W-:Y:S02]  /*16990*/  FMUL.FTZ R9, R160.reuse, R169 ;  /* 0x000000a9a0097220 */ /* 0x040fe40000410000 */
[----:B------:R-:W-:Y:S02]  /*169a0*/  FMUL.FTZ R137, R160, R137 ;  /* 0x00000089a0897220 */ /* 0x000fe40000410000 */
[C---:B------:R-:W-:Y:S02]  /*169b0*/  FMUL.FTZ R138, R0.reuse, R138 ;  /* 0x0000008a008a7220 */ /* 0x040fe40000410000 */
[----:B------:R-:W-:Y:S02]  /*169c0*/  FMUL.FTZ R139, R0, R139 ;  /* 0x0000008b008b7220 */ /* 0x000fe40000410000 */
[----:B------:R-:W-:Y:S02]  /*169d0*/  FMUL.FTZ R140, R160, R140 ;  /* 0x0000008ca08c7220 */ /* 0x000fe40000410000 */
[----:B----4-:R-:W-:Y:S01]  /*169e0*/  FMUL.FTZ R10, R0, R170 ;  /* 0x000000aa000a7220 */ /* 0x010fe20000410000 */
[----:B------:R-:W-:Y:S01]  /*169f0*/  F2FP.BF16.PACK_AB R170, R221, R226 ;  /* 0x000000e2ddaa723e */ /* 0x000fe200000010ff */
[----:B------:R-:W-:Y:S02]  /*16a00*/  FMUL.FTZ R141, R160, R141 ;  /* 0x0000008da08d7220 */ /* 0x000fe40000410000 */
[C---:B------:R-:W-:Y:S02]  /*16a10*/  FMUL.FTZ R142, R0.reuse, R142 ;  /* 0x0000008e008e7220 */ /* 0x040fe40000410000 */
[----:B------:R-:W-:Y:S02]  /*16a20*/  FMUL.FTZ R143, R0, R143 ;  /* 0x0000008f008f7220 */ /* 0x000fe40000410000 */
[----:B------:R-:W-:Y:S01]  /*16a30*/  FMUL.FTZ R144, R162, R144 ;  /* 0x00000090a2907220 */ /* 0x000fe20000410000 */
[----:B---3--:R-:W-:Y:S01]  /*16a40*/  F2FP.BF16.PACK_AB R169, R212, R210 ;  /* 0x000000d2d4a9723e */ /* 0x008fe200000010ff */
[----:B------:R-:W-:Y:S01]  /*16a50*/  FMUL.FTZ R11, R0, R171 ;  /* 0x000000ab000b7220 */ /* 0x000fe20000410000 */
[----:B------:R-:W-:Y:S01]  /*16a60*/  F2FP.BF16.PACK_AB R171, R222, R220 ;  /* 0x000000dcdeab723e */ /* 0x000fe200000010ff */
[C---:B------:R-:W-:Y:S02]  /*16a70*/  FMUL.FTZ R145, R162.reuse, R145 ;  /* 0x00000091a2917220 */ /* 0x040fe40000410000 */
[C---:B------:R-:W-:Y:S02]  /*16a80*/  FMUL.FTZ R146, R161.reuse, R146 ;  /* 0x00000092a1927220 */ /* 0x040fe40000410000 */
[----:B------:R-:W-:Y:S02]  /*16a90*/  FMUL.FTZ R147, R161, R147 ;  /* 0x00000093a1937220 */ /* 0x000fe40000410000 */
[C---:B------:R-:W-:Y:S04]  /*16aa0*/  HMMA.16816.F32.BF16 R8, R168.reuse, R204, R8 ;  /* 0x000000cca808723c */ /* 0x040fe80000041808 */
[C---:B------:R-:W-:Y:S02]  /*16ab0*/  FMUL.FTZ R20, R162.reuse, R184 ;  /* 0x000000b8a2147220 */ /* 0x040fe40000410000 */
[--C-:B------:R-:W-:Y:S02]  /*16ac0*/  FFMA.FTZ R184, R49, c[0x0][0x2d0], -R208.reuse ;  /* 0x0000b40031b87a23 */ /* 0x100fe400000108d0 */
[-C--:B------:R-:W-:Y:S04]  /*16ad0*/  HMMA.16816.F32.BF16 R12, R168, R206.reuse, R12 ;  /* 0x000000cea80c723c */ /* 0x080fe8000004180c */
[----:B------:R-:W-:Y:S02]  /*16ae0*/  FMUL.FTZ R21, R162, R185 ;  /* 0x000000b9a2157220 */ /* 0x000fe40000410000 */
[--C-:B------:R-:W-:Y:S02]  /*16af0*/  FFMA.FTZ R185, R48, c[0x0][0x2d0], -R208.reuse ;  /* 0x0000b40030b97a23 */ /* 0x100fe400000108d0 */
        /* <DEDUP_REMOVED lines=10> */
[----:B------:R-:W-:Y:S02]  /*16ba0*/  FMUL.FTZ R153, R160, R153 ;  /* 0x00000099a0997220 */ /* 0x000fe40000410000 */
[C---:B------:R-:W-:Y:S02]  /*16bb0*/  FMUL.FTZ R154, R0.reuse, R154 ;  /* 0x0000009a009a7220 */ /* 0x040fe40000410000 */
[C---:B------:R-:W-:Y:S01]  /*16bc0*/  HMMA.16816.F32.BF16 R80, R172.reuse, R178, R80 ;  /* 0x000000b2ac50723c */ /* 0x040fe20000041850 */
[----:B------:R-:W1:Y:S03]  /*16bd0*/  LDSM.16.MT88.4 R176, [R235+0x100] ;  /* 0x00010000ebb0783b */ /* 0x000e660000004200 */
[----:B------:R-:W-:Y:S02]  /*16be0*/  FMUL.FTZ R155, R0, R155 ;  /* 0x0000009b009b7220 */ /* 0x000fe40000410000 */
[C---:B------:R-:W-:Y:S02]  /*16bf0*/  FMUL.FTZ R156, R162.reuse, R156 ;  /* 0x0000009ca29c7220 */ /* 0x040fe40000410000 */
[----:B------:R-:W-:Y:S04]  /*16c00*/  FMUL.FTZ R157, R162, R157 ;  /* 0x0000009da29d7220 */ /* 0x000fe80000410000 */
[C---:B------:R-:W-:Y:S02]  /*16c10*/  FMUL.FTZ R158, R161.reuse, R158 ;  /* 0x0000009ea19e7220 */ /* 0x040fe40000410000 */
[----:B------:R-:W-:Y:S02]  /*16c20*/  FMUL.FTZ R159, R161, R159 ;  /* 0x0000009fa19f7220 */ /* 0x000fe40000410000 */
[--C-:B------:R-:W-:Y:S02]  /*16c30*/  FFMA.FTZ R204, R52, c[0x0][0x2d0], -R208.reuse ;  /* 0x0000b40034cc7a23 */ /* 0x100fe400000108d0 */
[----:B------:R-:W-:Y:S02]  /*16c40*/  FFMA.FTZ R206, R64, c[0x0][0x2d0], -R208 ;  /* 0x0000b40040ce7a23 */ /* 0x000fe400000108d0 */
[----:B------:R-:W-:Y:S02]  /*16c50*/  FFMA.FTZ R64, R41, c[0x0][0x2d0], -R166 ;  /* 0x0000b40029407a23 */ /* 0x000fe400000108a6 */
[--C-:B------:R-:W-:Y:S02]  /*16c60*/  FFMA.FTZ R23, R23, c[0x0][0x2d0], -R209.reuse ;  /* 0x0000b40017177a23 */ /* 0x100fe400000108d1 */
[----:B------:R-:W-:Y:S02]  /*16c70*/  FFMA.FTZ R32, R32, c[0x0][0x2d0], -R208 ;  /* 0x0000b40020207a23 */ /* 0x000fe400000108d0 */
[----:B------:R2:W-:Y:S01]  /*16c80*/  MUFU.EX2 R207, R23 ;  /* 0x0000001700cf7308 */ /* 0x0005e20000000800 */
[----:B------:R-:W-:Y:S02]  /*16c90*/  FFMA.FTZ R34, R34, c[0x0][0x2d0], -R209 ;  /* 0x0000b40022227a23 */ /* 0x000fe400000108d1 */
[--C-:B------:R-:W-:Y:S02]  /*16ca0*/  FFMA.FTZ R24, R24, c[0x0][0x2d0], -R166.reuse ;  /* 0x0000b40018187a23 */ /* 0x100fe400000108a6 */
[----:B------:R-:W-:Y:S02]  /*16cb0*/  FFMA.FTZ R25, R25, c[0x0][0x2d0], -R166 ;  /* 0x0000b40019197a23 */ /* 0x000fe400000108a6 */
[--C-:B------:R-:W-:Y:S02]  /*16cc0*/  FFMA.FTZ R26, R26, c[0x0][0x2d0], -R3.reuse ;  /* 0x0000b4001a1a7a23 */ /* 0x100fe40000010803 */
[----:B------:R-:W-:Y:S01]  /*16cd0*/  FFMA.FTZ R27, R27, c[0x0][0x2d0], -R3 ;  /* 0x0000b4001b1b7a23 */ /* 0x000fe20000010803 */
[----:B------:R-:W3:Y:S01]  /*16ce0*/  MUFU.EX2 R231, R34 ;  /* 0x0000002200e77308 */ /* 0x000ee20000000800 */
[--C-:B------:R-:W-:Y:S02]  /*16cf0*/  FFMA.FTZ R186, R37, c[0x0][0x2d0], -R208.reuse ;  /* 0x0000b40025ba7a23 */ /* 0x100fe400000108d0 */
[----:B------:R-:W-:Y:S01]  /*16d00*/  FFMA.FTZ R33, R33, c[0x0][0x2d0], -R208 ;  /* 0x0000b40021217a23 */ /* 0x000fe200000108d0 */
[-C--:B-1----:R-:W-:Y:S03]  /*16d10*/  HMMA.16816.F32.BF16 R84, R172, R176.reuse, R84 ;  /* 0x000000b0ac54723c */ /* 0x082fe60000041854 */
[--C-:B------:R-:W-:Y:S03]  /*16d20*/  FFMA.FTZ R28, R28, c[0x0][0x2d0], -R166.reuse ;  /* 0x0000b4001c1c7a23 */ /* 0x100fe600000108a6 */
[----:B------:R1:W-:Y:S01]  /*16d30*/  MUFU.EX2 R227, R24 ;  /* 0x0000001800e37308 */ /* 0x0003e20000000800 */
[----:B------:R-:W-:Y:S01]  /*16d40*/  FFMA.FTZ R35, R35, c[0x0][0x2d0], -R209 ;  /* 0x0000b40023237a23 */ /* 0x000fe200000108d1 */
[C---:B------:R-:W-:Y:S04]  /*16d50*/  HMMA.16816.F32.BF16 R88, R168.reuse, R176, R88 ;  /* 0x000000b0a858723c */ /* 0x040fe80000041858 */
[----:B--2---:R-:W-:Y:S02]  /*16d60*/  FMUL.FTZ R23, R161, R187 ;  /* 0x000000bba1177220 */ /* 0x004fe40000410000 */
[----:B------:R-:W-:Y:S02]  /*16d70*/  FFMA.FTZ R29, R29, c[0x0][0x2d0], -R166 ;  /* 0x0000b4001d1d7a23 */ /* 0x000fe400000108a6 */
[----:B------:R2:W-:Y:S01]  /*16d80*/  MUFU.EX2 R223, R25 ;  /* 0x0000001900df7308 */ /* 0x0005e20000000800 */
[-C--:B------:R-:W-:Y:S03]  /*16d90*/  HMMA.16816.F32.BF16 R92, R168, R178.reuse, R92 ;  /* 0x000000b2a85c723c */ /* 0x080fe6000004185c */
[----:B---3--:R-:W-:Y:S01]  /*16da0*/  MOV R52, R231 ;  /* 0x000000e700347202 */ /* 0x008fe20000000f00 */
[----:B------:R-:W-:Y:S02]  /*16db0*/  FMUL.FTZ R34, R0, R194 ;  /* 0x000000c200227220 */ /* 0x000fe40000410000 */
[--C-:B------:R-:W-:Y:S02]  /*16dc0*/  FFMA.FTZ R30, R30, c[0x0][0x2d0], -R3.reuse ;  /* 0x0000b4001e1e7a23 */ /* 0x100fe40000010803 */
[C---:B------:R-:W-:Y:S01]  /*16dd0*/  HMMA.16816.F32.BF16 R96, R172.reuse, R178, R96 ;  /* 0x000000b2ac60723c */ /* 0x040fe20000041860 */
[----:B------:R-:W3:Y:S01]  /*16de0*/  LDSM.16.MT88.4 R176, [R234+0x100] ;  /* 0x00010000eab0783b */ /* 0x000ee20000004200 */
[----:B------:R-:W4:Y:S02]  /*16df0*/  MUFU.EX2 R205, R26 ;  /* 0x0000001a00cd7308 */ /* 0x000f240000000800 */
[----:B------:R-:W-:Y:S02]  /*16e00*/  FFMA.FTZ R31, R31, c[0x0][0x2d0], -R3 ;  /* 0x0000b4001f1f7a23 */ /* 0x000fe40000010803 */
[----:B-1----:R-:W-:Y:S02]  /*16e10*/  FMUL.FTZ R24, R162, R188 ;  /* 0x000000bca2187220 */ /* 0x002fe40000410000 */
[--C-:B------:R-:W-:Y:S04]  /*16e20*/  FFMA.FTZ R188, R54, c[0x0][0x2d0], -R209.reuse ;  /* 0x0000b40036bc7a23 */ /* 0x100fe800000108d1 */
[----:B------:R1:W-:Y:S01]  /*16e30*/  MUFU.EX2 R229, R35 ;  /* 0x0000002300e57308 */ /* 0x0003e20000000800 */
[----:B------:R-:W-:Y:S02]  /*16e40*/  FMUL.FTZ R38, R0, R198 ;  /* 0x000000c600267220 */ /* 0x000fe40000410000 */
[----:B--2---:R-:W-:Y:S02]  /*16e50*/  FMUL.FTZ R25, R162, R189 ;  /* 0x000000bda2197220 */ /* 0x004fe40000410000 */
[--C-:B------:R-:W-:Y:S02]  /*16e60*/  FFMA.FTZ R189, R55, c[0x0][0x2d0], -R209.reuse ;  /* 0x0000b40037bd7a23 */ /* 0x100fe400000108d1 */
[----:B------:R-:W-:Y:S02]  /*16e70*/  FMUL.FTZ R39, R0, R199 ;  /* 0x000000c700277220 */ /* 0x000fe40000410000 */
[--C-:B------:R-:W-:Y:S01]  /*16e80*/  FFMA.FTZ R187, R36, c[0x0][0x2d0], -R208.reuse ;  /* 0x0000b40024bb7a23 */ /* 0x100fe200000108d0 */
[----:B------:R2:W2:Y:S01]  /*16e90*/  MUFU.EX2 R224, R32 ;  /* 0x0000002000e07308 */ /* 0x0004a20000000800 */
[----:B----4-:R-:W-:Y:S01]  /*16ea0*/  MOV R36, R205 ;  /* 0x000000cd00247202 */ /* 0x010fe20000000f00 */
[--C-:B------:R-:W-:Y:S02]  /*16eb0*/  FFMA.FTZ R205, R53, c[0x0][0x2d0], -R208.reuse ;  /* 0x0000b40035cd7a23 */ /* 0x100fe400000108d0 */
[----:B------:R-:W-:Y:S02]  /*16ec0*/  FFMA.FTZ R208, R65, c[0x0][0x2d0], -R208 ;  /* 0x0000b40041d07a23 */ /* 0x000fe400000108d0 */
[--C-:B------:R-:W-:Y:S04]  /*16ed0*/  FFMA.FTZ R65, R40, c[0x0][0x2d0], -R166.reuse ;  /* 0x0000b40028417a23 */ /* 0x100fe800000108a6 */
[----:B------:R-:W4:Y:S01]  /*16ee0*/  MUFU.EX2 R230, R33 ;  /* 0x0000002100e67308 */ /* 0x000f220000000800 */
[----:B------:R-:W-:Y:S02]  /*16ef0*/  FMUL.FTZ R26, R161, R190 ;  /* 0x000000bea11a7220 */ /* 0x000fe40000410000 */
[--C-:B------:R-:W-:Y:S02]  /*16f00*/  FFMA.FTZ R190, R66, c[0x0][0x2d0], -R209.reuse ;  /* 0x0000b40042be7a23 */ /* 0x100fe400000108d1 */
[--C-:B------:R-:W-:Y:S02]  /*16f10*/  FFMA.FTZ R66, R44, c[0x0][0x2d0], -R166.reuse ;  /* 0x0000b4002c427a23 */ /* 0x100fe400000108a6 */
[----:B-1----:R-:W-:Y:S01]  /*16f20*/  FMUL.FTZ R35, R0, R195 ;  /* 0x000000c300237220 */ /* 0x002fe20000410000 */
[-C--:B---3--:R-:W-:Y:S02]  /*16f30*/  HMMA.16816.F32.BF16 R100, R172, R176.reuse, R100 ;  /* 0x000000b0ac64723c */ /* 0x088fe40000041864 */
[----:B------:R-:W-:Y:S01]  /*16f40*/  MUFU.EX2 R195, R64 ;  /* 0x0000004000c37308 */ /* 0x000fe20000000800 */
[C---:B--2---:R-:W-:Y:S01]  /*16f50*/  FMUL.FTZ R32, R160.reuse, R192 ;  /* 0x000000c0a0207220 */ /* 0x044fe20000410000 */
[----:B------:R-:W-:Y:S01]  /*16f60*/  MOV R192, R180 ;  /* 0x000000b400c07202 */ /* 0x000fe20000000f00 */
[--C-:B------:R-:W-:Y:S03]  /*16f70*/  FFMA.FTZ R180, R51, c[0x0][0x2d0], -R209.reuse ;  /* 0x0000b40033b47a23 */ /* 0x100fe600000108d1 */
[C---:B------:R-:W-:Y:S01]  /*16f80*/  HMMA.16816.F32.BF16 R104, R168.reuse, R176, R104 ;  /* 0x000000b0a868723c */ /* 0x040fe20000041868 */
[----:B------:R-:W-:Y:S03]  /*16f90*/  LDSM.16.MT88.4 R48, [R232+0x900] ;  /* 0x00090000e830783b */ /* 0x000fe60000004200 */
[----:B------:R-:W1:Y:S01]  /*16fa0*/  MUFU.EX2 R231, R28 ;  /* 0x0000001c00e77308 */ /* 0x000e620000000800 */
[----:B------:R-:W-:Y:S01]  /*16fb0*/  FFMA.FTZ R209, R67, c[0x0][0x2d0], -R209 ;  /* 0x0000b40043d17a23 */ /* 0x000fe200000108d1 */
[----:B------:R-:W-:Y:S01]  /*16fc0*/  MOV R37, R224 ;  /* 0x000000e000257202 */ /* 0x000fe20000000f00 */
[--C-:B------:R-:W-:Y:S01]  /*16fd0*/  FFMA.FTZ R67, R45, c[0x0][0x2d0], -R166.reuse ;  /* 0x0000b4002d437a23 */ /* 0x100fe200000108a6 */
[----:B----4-:R-:W-:Y:S01]  /*16fe0*/  MOV R199, R230 ;  /* 0x000000e600c77202 */ /* 0x010fe20000000f00 */
[-C--:B------:R-:W-:Y:S03]  /*16ff0*/  HMMA.16816.F32.BF16 R108, R168, R178.reuse, R108 ;  /* 0x000000b2a86c723c */ /* 0x080fe6000004186c */
[----:B------:R-:W-:Y:S02]  /*17000*/  FMUL.FTZ R33, R160, R193 ;  /* 0x000000c1a0217220 */ /* 0x000fe40000410000 */
[----:B------:R2:W-:Y:S03]  /*17010*/  MUFU.EX2 R224, R27 ;  /* 0x0000001b00e07308 */ /* 0x0005e60000000800 */
[C---:B------:R-:W-:Y:S01]  /*17020*/  HMMA.16816.F32.BF16 R112, R172.reuse, R178, R112 ;  /* 0x000000b2ac70723c */ /* 0x040fe20000041870 */
[----:B------:R-:W3:Y:S06]  /*17030*/  LDSM.16.MT88.4 R176, [R232+0x2100] ;  /* 0x00210000e8b0783b */ /* 0x000eec0000004200 */
[----:B------:R-:W-:Y:S01]  /*17040*/  MUFU.EX2 R193, R65 ;  /* 0x0000004100c17308 */ /* 0x000fe20000000800 */
[----:B-1----:R-:W-:Y:S01]  /*17050*/  MOV R198, R231 ;  /* 0x000000e700c67202 */ /* 0x002fe20000000f00 */
[C---:B------:R-:W-:Y:S03]  /*17060*/  FMUL.FTZ R28, R162.reuse, R200 ;  /* 0x000000c8a21c7220 */ /* 0x040fe60000410000 */
[----:B------:R-:W-:Y:S05]  /*17070*/  MOV R200, R221 ;  /* 0x000000dd00c87202 */ /* 0x000fea0000000f00 */
[----:B------:R-:W-:Y:S01]  /*17080*/  MUFU.EX2 R221, R67 ;  /* 0x0000004300dd7308 */ /* 0x000fe20000000800 */
[----:B--2---:R-:W-:Y:S09]  /*17090*/  FMUL.FTZ R27, R161, R191 ;  /* 0x000000bfa11b7220 */ /* 0x004ff20000410000 */
[----:B------:R1:W2:Y:S10]  /*170a0*/  MUFU.EX2 R191, R29 ;  /* 0x0000001d00bf7308 */ /* 0x0002b40000000800 */
[----:B------:R4:W-:Y:S01]  /*170b0*/  MUFU.EX2 R231, R30 ;  /* 0x0000001e00e77308 */ /* 0x0009e20000000800 */
[-C--:B---3--:R-:W-:Y:S09]  /*170c0*/  HMMA.16816.F32.BF16 R116, R172, R176.reuse, R116 ;  /* 0x000000b0ac74723c */ /* 0x088ff20000041874 */
[----:B------:R3:W2:Y:S01]  /*170d0*/  MUFU.EX2 R230, R31 ;  /* 0x0000001f00e67308 */ /* 0x0006a20000000800 */
[C---:B------:R-:W-:Y:S04]  /*170e0*/  HMMA.16816.F32.BF16 R120, R168.reuse, R176, R120 ;  /* 0x000000b0a878723c */ /* 0x040fe80000041878 */
[----:B-1----:R-:W-:Y:S01]  /*170f0*/  FMUL.FTZ R29, R162, R201 ;  /* 0x000000c9a21d7220 */ /* 0x002fe20000410000 */
[----:B------:R-:W-:Y:S03]  /*17100*/  MOV R201, R192 ;  /* 0x000000c000c97202 */ /* 0x000fe60000000f00 */
[-C--:B------:R-:W-:Y:S04]  /*17110*/  HMMA.16816.F32.BF16 R124, R168, R178.reuse, R124 ;  /* 0x000000b2a87c723c */ /* 0x080fe8000004187c */
[----:B------:R-:W-:Y:S01]  /*17120*/  F2FP.BF16.PACK_AB R40, R201, R219 ;  /* 0x000000dbc928723e */ /* 0x000fe200000010ff */
[C---:B----4-:R-:W-:Y:S01]  /*17130*/  FMUL.FTZ R30, R161.reuse, R202 ;  /* 0x000000caa11e7220 */ /* 0x050fe20000410000 */
[----:B------:R-:W-:Y:S02]  /*17140*/  MOV R202, R207 ;  /* 0x000000cf00ca7202 */ /* 0x000fe40000000f00 */
[C---:B------:R-:W-:Y:S01]  /*17150*/  HMMA.16816.F32.BF16 R128, R172.reuse, R178, R128 ;  /* 0x000000b2ac80723c */ /* 0x040fe20000041880 */
[----:B------:R-:W1:Y:S03]  /*17160*/  LDSM.16.MT88.4 R176, [R233+0x2100] ;  /* 0x00210000e9b0783b */ /* 0x000e660000004200 */
[----:B------:R-:W-:Y:S02]  /*17170*/  MOV R207, R226 ;  /* 0x000000e200cf7202 */ /* 0x000fe40000000f00 */
[----:B------:R-:W-:Y:S01]  /*17180*/  MUFU.EX2 R226, R181 ;  /* 0x000000b500e27308 */ /* 0x000fe20000000800 */
[----:B---3--:R-:W-:Y:S01]  /*17190*/  FMUL.FTZ R31, R161, R203 ;  /* 0x000000cba11f7220 */ /* 0x008fe20000410000 */
[----:B------:R-:W-:Y:S01]  /*171a0*/  MOV R203, R220 ;  /* 0x000000dc00cb7202 */ /* 0x000fe20000000f00 */
        /* <DEDUP_REMOVED lines=12> */
[----:B------:R-:W-:Y:S01]  /*17270*/  MOV R177, R36 ;  /* 0x0000002400b17202 */ /* 0x000fe20000000f00 */
[C---:B------:R-:W-:Y:S01]  /*17280*/  FMUL.FTZ R36, R160.reuse, R196 ;  /* 0x000000c4a0247220 */ /* 0x040fe20000410000 */
[----:B------:R-:W-:Y:S03]  /*17290*/  MOV R196, R37 ;  /* 0x0000002500c47202 */ /* 0x000fe60000000f00 */
[----:B------:R-:W-:Y:S01]  /*172a0*/  FMUL.FTZ R37, R160, R197 ;  /* 0x000000c5a0257220 */ /* 0x000fe20000410000 */
[----:B------:R-:W-:Y:S01]  /*172b0*/  MOV R197, R52 ;  /* 0x0000003400c57202 */ /* 0x000fe20000000f00 */
[--C-:B------:R-:W-:Y:S01]  /*172c0*/  FFMA.FTZ R176, R60, c[0x0][0x2d0], -R166.reuse ;  /* 0x0000b4003cb07a23 */ /* 0x100fe200000108a6 */
[----:B------:R-:W1:Y:S01]  /*172d0*/  LDSM.16.MT88.4 R52, [R233+0x900] ;  /* 0x00090000e934783b */ /* 0x000e620000004200 */
[--C-:B------:R-:W-:Y:S03]  /*172e0*/  FFMA.FTZ R60, R46, c[0x0][0x2d0], -R3.reuse ;  /* 0x0000b4002e3c7a23 */ /* 0x100fe60000010803 */
[-C--:B------:R-:W-:Y:S01]  /*172f0*/  HMMA.16816.F32.BF16 R36, R168, R178.reuse, R36 ;  /* 0x000000b2a824723c */ /* 0x080fe20000041824 */
[----:B------:R-:W-:Y:S06]  /*17300*/  MUFU.EX2 R220, R60 ;  /* 0x0000003c00dc7308 */ /* 0x000fec0000000800 */
[--C-:B------:R-:W-:Y:S01]  /*17310*/  FFMA.FTZ R168, R58, c[0x0][0x2d0], -R3.reuse ;  /* 0x0000b4003aa87a23 */ /* 0x100fe20000010803 */
[----:B------:R-:W-:Y:S04]  /*17320*/  HMMA.16816.F32.BF16 R28, R172, R178, R28 ;  /* 0x000000b2ac1c723c */ /* 0x000fe8000004181c */
[--C-:B------:R-:W-:Y:S02]  /*17330*/  FFMA.FTZ R170, R56, c[0x0][0x2d0], -R166.reuse ;  /* 0x0000b40038aa7a23 */ /* 0x100fe400000108a6 */
[--C-:B------:R-:W-:Y:S01]  /*17340*/  FFMA.FTZ R56, R43, c[0x0][0x2d0], -R3.reuse ;  /* 0x0000b4002b387a23 */ /* 0x100fe20000010803 */
[----:B------:R-:W-:Y:S01]  /*17350*/  MOV R175, R229 ;  /* 0x000000e500af7202 */ /* 0x000fe20000000f00 */
[--C-:B------:R-:W-:Y:S01]  /*17360*/  FFMA.FTZ R172, R62, c[0x0][0x2d0], -R3.reuse ;  /* 0x0000b4003eac7a23 */ /* 0x100fe20000010803 */
[----:B------:R-:W-:Y:S01]  /*17370*/  MOV R62, R225 ;  /* 0x000000e1003e7202 */ /* 0x000fe20000000f00 */
[----:B------:R-:W-:Y:S02]  /*17380*/  MUFU.EX2 R229, R184 ;  /* 0x000000b800e57308 */ /* 0x000fe40000000800 */
[----:B------:R-:W-:Y:S01]  /*17390*/  MOV R178, R228 ;  /* 0x000000e400b27202 */ /* 0x000fe20000000f00 */
[--C-:B------:R-:W-:Y:S01]  /*173a0*/  FFMA.FTZ R171, R57, c[0x0][0x2d0], -R166.reuse ;  /* 0x0000b40039ab7a23 */ /* 0x100fe200000108a6 */
[----:B------:R-:W-:Y:S01]  /*173b0*/  F2FP.BF16.PACK_AB R43, R175, R197 ;  /* 0x000000c5af2b723e */ /* 0x000fe200000010ff */
[--C-:B------:R-:W-:Y:S01]  /*173c0*/  FFMA.FTZ R57, R42, c[0x0][0x2d0], -R3.reuse ;  /* 0x0000b4002a397a23 */ /* 0x100fe20000010803 */
[----:B------:R-:W-:Y:S01]  /*173d0*/  F2FP.BF16.PACK_AB R41, R202, R178 ;  /* 0x000000b2ca29723e */ /* 0x000fe200000010ff */
[--C-:B------:R-:W-:Y:S01]  /*173e0*/  FFMA.FTZ R169, R59, c[0x0][0x2d0], -R3.reuse ;  /* 0x0000b4003ba97a23 */ /* 0x100fe20000010803 */
[----:B------:R-:W-:Y:S01]  /*173f0*/  F2FP.BF16.PACK_AB R42, R199, R196 ;  /* 0x000000c4c72a723e */ /* 0x000fe200000010ff */
[----:B------:R-:W-:Y:S01]  /*17400*/  FFMA.FTZ R166, R61, c[0x0][0x2d0], -R166 ;  /* 0x0000b4003da67a23 */ /* 0x000fe200000108a6 */
[----:B------:R3:W-:Y:S01]  /*17410*/  MUFU.EX2 R225, R186 ;  /* 0x000000ba00e17308 */ /* 0x0007e20000000800 */
[--C-:B------:R-:W-:Y:S01]  /*17420*/  FFMA.FTZ R61, R47, c[0x0][0x2d0], -R3.reuse ;  /* 0x0000b4002f3d7a23 */ /* 0x100fe20000010803 */
[----:B--2---:R-:W-:Y:S01]  /*17430*/  MOV R174, R191 ;  /* 0x000000bf00ae7202 */ /* 0x004fe20000000f00 */
[----:B------:R-:W-:Y:S01]  /*17440*/  FFMA.FTZ R3, R63, c[0x0][0x2d0], -R3 ;  /* 0x0000b4003f037a23 */ /* 0x000fe20000010803 */
[----:B------:R-:W-:Y:S01]  /*17450*/  MOV R63, R224 ;  /* 0x000000e0003f7202 */ /* 0x000fe20000000f00 */
[-C--:B------:R-:W-:Y:S05]  /*17460*/  HMMA.16816.F32.BF16 R4, R40, R48.reuse, R4 ;  /* 0x000000302804723c */ /* 0x080fea0000041804 */
[----:B------:R-:W-:Y:S01]  /*17470*/  MOV R179, R227 ;  /* 0x000000e300b37202 */ /* 0x000fe20000000f00 */
[----:B------:R-:W-:Y:S01]  /*17480*/  MUFU.EX2 R224, R182 ;  /* 0x000000b600e07308 */ /* 0x000fe20000000800 */
[----:B------:R-:W-:Y:S02]  /*17490*/  F2FP.BF16.PACK_AB R45, R63, R177 ;  /* 0x000000b13f2d723e */ /* 0x000fe400000010ff */
[----:B------:R-:W-:Y:S03]  /*174a0*/  F2FP.BF16.PACK_AB R44, R223, R179 ;  /* 0x000000b3df2c723e */ /* 0x000fe600000010ff */
[----:B------:R-:W-:Y:S02]  /*174b0*/  F2FP.BF16.PACK_AB R46, R174, R198 ;  /* 0x000000c6ae2e723e */ /* 0x000fe400000010ff */
[----:B------:R-:W-:Y:S02]  /*174c0*/  F2FP.BF16.PACK_AB R47, R230, R231 ;  /* 0x000000e7e62f723e */ /* 0x000fe400000010ff */
[----:B------:R-:W-:Y:S01]  /*174d0*/  MUFU.EX2 R227, R185 ;  /* 0x000000b900e37308 */ /* 0x000fe20000000800 */
[----:B------:R-:W-:Y:S02]  /*174e0*/  MOV R173, R222 ;  /* 0x000000de00ad7202 */ /* 0x000fe40000000f00 */
[----:B---3--:R-:W-:Y:S02]  /*174f0*/  MOV R186, R223 ;  /* 0x000000df00ba7202 */ /* 0x008fe40000000f00 */
[C---:B------:R-:W-:Y:S05]  /*17500*/  HMMA.16816.F32.BF16 R8, R44.reuse, R48, R8 ;  /* 0x000000302c08723c */ /* 0x040fea0000041808 */
[----:B------:R2:W-:Y:S03]  /*17510*/  MUFU.EX2 R223, R183 ;  /* 0x000000b700df7308 */ /* 0x0005e60000000800 */
[-C--:B------:R-:W-:Y:S07]  /*17520*/  HMMA.16816.F32.BF16 R12, R44, R50.reuse, R12 ;  /* 0x000000322c0c723c */ /* 0x080fee000004180c */
[----:B------:R-:W-:Y:S01]  /*17530*/  MUFU.EX2 R192, R57 ;  /* 0x0000003900c07308 */ /* 0x000fe20000000800 */
[C---:B------:R-:W-:Y:S01]  /*17540*/  HMMA.16816.F32.BF16 R16, R40.reuse, R50, R16 ;  /* 0x000000322810723c */ /* 0x040fe20000041810 */
[----:B------:R-:W3:Y:S07]  /*17550*/  LDSM.16.MT88.4 R48, [R235+0x900] ;  /* 0x00090000eb30783b */ /* 0x000eee0000004200 */
[-C--:B-1----:R-:W-:Y:S01]  /*17560*/  HMMA.16816.F32.BF16 R68, R40, R52.reuse, R68 ;  /* 0x000000342844723c */ /* 0x082fe20000041844 */
[----:B------:R1:W4:Y:S01]  /*17570*/  MUFU.EX2 R194, R56 ;  /* 0x0000003800c27308 */ /* 0x0003220000000800 */
[----:B--2---:R-:W2:Y:S06]  /*17580*/  LDL.LU R183, [R1+0x1c] ;  /* 0x00001c0001b77983 */ /* 0x004eac0000300800 */
[C---:B------:R-:W-:Y:S01]  /*17590*/  HMMA.16816.F32.BF16 R72, R44.reuse, R52, R72 ;  /* 0x000000342c48723c */ /* 0x040fe20000041848 */
[----:B------:R-:W2:Y:S02]  /*175a0*/  LDL.LU R182, [R1+0x20] ;  /* 0x0000200001b67983 */ /* 0x000ea40000300800 */
[----:B------:R-:W-:Y:S02]  /*175b0*/  MUFU.EX2 R228, R180 ;  /* 0x000000b400e47308 */ /* 0x000fe40000000800 */
[----:B------:R-:W2:Y:S03]  /*175c0*/  LDL.LU R185, [R1+0x24] ;  /* 0x0000240001b97983 */ /* 0x000ea60000300800 */
[-C--:B------:R-:W-:Y:S01]  /*175d0*/  HMMA.16816.F32.BF16 R76, R44, R54.reuse, R76 ;  /* 0x000000362c4c723c */ /* 0x080fe2000004184c */
[----:B------:R-:W2:Y:S04]  /*175e0*/  LDL.LU R184, [R1+0x28] ;  /* 0x0000280001b87983 */ /* 0x000ea80000300800 */
[----:B------:R4:W4:Y:S03]  /*175f0*/  MUFU.EX2 R222, R66 ;  /* 0x0000004200de7308 */ /* 0x0009260000000800 */
[C---:B------:R-:W-:Y:S01]  /*17600*/  HMMA.16816.F32.BF16 R80, R40.reuse, R54, R80 ;  /* 0x000000362850723c */ /* 0x040fe20000041850 */
[----:B------:R-:W4:Y:S06]  /*17610*/  LDSM.16.MT88.4 R52, [R234+0x900] ;  /* 0x00090000ea34783b */ /* 0x000f2c0000004200 */
[----:B------:R4:W4:Y:S01]  /*17620*/  MUFU.EX2 R191, R187 ;  /* 0x000000bb00bf7308 */ /* 0x0009220000000800 */
[-C--:B---3--:R-:W-:Y:S01]  /*17630*/  HMMA.16816.F32.BF16 R84, R40, R48.reuse, R84 ;  /* 0x000000302854723c */ /* 0x088fe20000041854 */
[----:B-1----:R-:W-:Y:S07]  /*17640*/  LDSM.16.MT88.4 R56, [R233+0x1100] ;  /* 0x00110000e938783b */ /* 0x002fee0000004200 */
[C---:B------:R-:W-:Y:S01]  /*17650*/  HMMA.16816.F32.BF16 R88, R44.reuse, R48, R88 ;  /* 0x000000302c58723c */ /* 0x040fe20000041858 */
[----:B----4-:R-:W-:Y:S07]  /*17660*/  LDSM.16.MT88.4 R64, [R235+0x3100] ;  /* 0x00310000eb40783b */ /* 0x010fee0000004200 */
[-C--:B------:R-:W-:Y:S04]  /*17670*/  HMMA.16816.F32.BF16 R92, R44, R50.reuse, R92 ;  /* 0x000000322c5c723c */ /* 0x080fe8000004185c */
[----:B------:R-:W-:Y:S04]  /*17680*/  MOV R187, R219 ;  /* 0x000000db00bb7202 */ /* 0x000fe80000000f00 */
[C---:B------:R-:W-:Y:S01]  /*17690*/  HMMA.16816.F32.BF16 R96, R40.reuse, R50, R96 ;  /* 0x000000322860723c */ /* 0x040fe20000041860 */
[----:B------:R-:W1:Y:S01]  /*176a0*/  LDSM.16.MT88.4 R48, [R232+0x2900] ;  /* 0x00290000e830783b */ /* 0x000e620000004200 */
[----:B------:R-:W3:Y:S06]  /*176b0*/  MUFU.EX2 R219, R61 ;  /* 0x0000003d00db7308 */ /* 0x000eec0000000800 */
        /* <DEDUP_REMOVED lines=30> */
[----:B------:R-:W-:Y:S02]  /*178a0*/  F2FP.BF16.PACK_AB R42, R229, R227 ;  /* 0x000000e3e52a723e */ /* 0x000fe400000010ff */
[----:B------:R-:W-:Y:S02]  /*178b0*/  F2FP.BF16.PACK_AB R43, R228, R226 ;  /* 0x000000e2e42b723e */ /* 0x000fe400000010ff */
[----:B---3--:R-:W-:Y:S05]  /*178c0*/  F2FP.BF16.PACK_AB R47, R219, R220 ;  /* 0x000000dcdb2f723e */ /* 0x008fea00000010ff */
        /* <DEDUP_REMOVED lines=9> */
[----:B------:R-:W-:Y:S03]  /*17960*/  LDSM.16.MT88.4 R56, [R233+0x3100] ;  /* 0x00310000e938783b */ /* 0x000fe60000004200 */
[----:B--2---:R-:W-:Y:S04]  /*17970*/  FFMA.FTZ R0, R0, R183, R210 ;  /* 0x000000b700007223 */ /* 0x004fe800000100d2 */
[-C--:B----4-:R-:W-:Y:S01]  /*17980*/  HMMA.16816.F32.BF16 R84, R40, R52.reuse, R84 ;  /* 0x000000342854723c */ /* 0x090fe20000041854 */
[----:B------:R-:W-:Y:S03]  /*17990*/  MUFU.EX2 R210, R170 ;  /* 0x000000aa00d27308 */ /* 0x000fe60000000800 */
[----:B------:R-:W-:Y:S01]  /*179a0*/  MOV R183, R62 ;  /* 0x0000003e00b77202 */ /* 0x000fe20000000f00 */
[----:B------:R-:W-:Y:S02]  /*179b0*/  FFMA.FTZ R160, R160, R182, R211 ;  /* 0x000000b6a0a07223 */ /* 0x000fe400000100d3 */
[----:B------:R-:W-:Y:S01]  /*179c0*/  FFMA.FTZ R161, R161, R185, R213 ;  /* 0x000000b9a1a17223 */ /* 0x000fe200000100d5 */
[C---:B------:R-:W-:Y:S03]  /*179d0*/  HMMA.16816.F32.BF16 R88, R44.reuse, R52, R88 ;  /* 0x000000342c58723c */ /* 0x040fe60000041858 */
[----:B------:R-:W-:Y:S01]  /*179e0*/  MUFU.EX2 R211, R209 ;  /* 0x000000d100d37308 */ /* 0x000fe20000000800 */
[----:B------:R-:W-:Y:S01]  /*179f0*/  MOV R185, R63 ;  /* 0x0000003f00b97202 */ /* 0x000fe20000000f00 */
[----:B------:R-:W-:Y:S01]  /*17a00*/  FADD.FTZ R160, R214, R160 ;  /* 0x000000a0d6a07221 */ /* 0x000fe20000010000 */
[----:B------:R-:W2:Y:S01]  /*17a10*/  LDSM.16.MT88.4 R60, [R232+0x3100] ;  /* 0x00310000e83c783b */ /* 0x000ea20000004200 */
[----:B------:R-:W-:Y:S01]  /*17a20*/  FFMA.FTZ R162, R162, R184, R215 ;  /* 0x000000b8a2a27223 */ /* 0x000fe200000100d7 */
[-C--:B------:R-:W-:Y:S04]  /*17a30*/  HMMA.16816.F32.BF16 R92, R44, R54.reuse, R92 ;  /* 0x000000362c5c723c */ /* 0x080fe8000004185c */
[----:B------:R-:W-:Y:S01]  /*17a40*/  FADD.FTZ R162, R216, R162 ;  /* 0x000000a2d8a27221 */ /* 0x000fe20000010000 */
[----:B------:R-:W-:Y:S01]  /*17a50*/  MOV R184, R207 ;  /* 0x000000cf00b87202 */ /* 0x000fe20000000f00 */
[----:B------:R3:W-:Y:S01]  /*17a60*/  MUFU.EX2 R216, R188 ;  /* 0x000000bc00d87308 */ /* 0x0007e20000000800 */
[----:B------:R-:W-:Y:S01]  /*17a70*/  MOV R207, R218 ;  /* 0x000000da00cf7202 */ /* 0x000fe20000000f00 */
[C---:B------:R-:W-:Y:S01]  /*17a80*/  HMMA.16816.F32.BF16 R96, R40.reuse, R54, R96 ;  /* 0x000000362860723c */ /* 0x040fe20000041860 */
[----:B------:R-:W4:Y:S03]  /*17a90*/  LDSM.16.MT88.4 R52, [R234+0x3100] ;  /* 0x00310000ea34783b */ /* 0x000f260000004200 */
[----:B------:R-:W-:Y:S02]  /*17aa0*/  FADD.FTZ R161, R217, R161 ;  /* 0x000000a1d9a17221 */ /* 0x000fe40000010000 */
[----:B------:R-:W-:Y:S02]  /*17ab0*/  FADD.FTZ R0, R212, R0 ;  /* 0x00000000d4007221 */ /* 0x000fe40000010000 */
[-C--:B-1----:R-:W-:Y:S01]  /*17ac0*/  HMMA.16816.F32.BF16 R100, R40, R48.reuse, R100 ;  /* 0x000000302864723c */ /* 0x082fe20000041864 */
[----:B------:R-:W-:Y:S03]  /*17ad0*/  MUFU.EX2 R214, R208 ;  /* 0x000000d000d67308 */ /* 0x000fe60000000800 */
[----:B------:R-:W-:Y:S04]  /*17ae0*/  FADD.FTZ R0, R203, R0 ;  /* 0x00000000cb007221 */ /* 0x000fe80000010000 */
[C---:B------:R-:W-:Y:S03]  /*17af0*/  HMMA.16816.F32.BF16 R104, R44.reuse, R48, R104 ;  /* 0x000000302c68723c */ /* 0x040fe60000041868 */
[----:B------:R1:W-:Y:S01]  /*17b00*/  MUFU.EX2 R215, R189 ;  /* 0x000000bd00d77308 */ /* 0x0003e20000000800 */
[----:B---3--:R-:W-:Y:S04]  /*17b10*/  MOV R188, R183 ;  /* 0x000000b700bc7202 */ /* 0x008fe80000000f00 */
[-C--:B------:R-:W-:Y:S01]  /*17b20*/  HMMA.16816.F32.BF16 R108, R44, R50.reuse, R108 ;  /* 0x000000322c6c723c */ /* 0x080fe2000004186c */
[----:B------:R-:W3:Y:S04]  /*17b30*/  LDSM.16.MT88.4 R180, [R232+0x1900] ;  /* 0x00190000e8b4783b */ /* 0x000ee80000004200 */
[----:B------:R-:W-:Y:S03]  /*17b40*/  MUFU.EX2 R218, R204 ;  /* 0x000000cc00da7308 */ /* 0x000fe60000000800 */
[C---:B------:R-:W-:Y:S01]  /*17b50*/  HMMA.16816.F32.BF16 R112, R40.reuse, R50, R112 ;  /* 0x000000322870723c */ /* 0x040fe20000041870 */
[----:B------:R-:W3:Y:S06]  /*17b60*/  LDSM.16.MT88.4 R48, [R233+0x1900] ;  /* 0x00190000e930783b */ /* 0x000eec0000004200 */
[----:B------:R-:W-:Y:S01]  /*17b70*/  MUFU.EX2 R204, R172 ;  /* 0x000000ac00cc7308 */ /* 0x000fe20000000800 */
[-C--:B--2---:R-:W-:Y:S04]  /*17b80*/  HMMA.16816.F32.BF16 R116, R40, R60.reuse, R116 ;  /* 0x0000003c2874723c */ /* 0x084fe80000041874 */
[----:B-1----:R-:W-:Y:S04]  /*17b90*/  MOV R189, R207 ;  /* 0x000000cf00bd7202 */ /* 0x002fe80000000f00 */
[C---:B------:R-:W-:Y:S01]  /*17ba0*/  HMMA.16816.F32.BF16 R120, R44.reuse, R60, R120 ;  /* 0x0000003c2c78723c */ /* 0x040fe20000041878 */
[----:B------:R-:W-:Y:S07]  /*17bb0*/  MUFU.EX2 R217, R205 ;  /* 0x000000cd00d97308 */ /* 0x000fee0000000800 */
[-C--:B------:R-:W-:Y:S03]  /*17bc0*/  HMMA.16816.F32.BF16 R124, R44, R62.reuse, R124 ;  /* 0x0000003e2c7c723c */ /* 0x080fe6000004187c */
[----:B------:R-:W-:Y:S05]  /*17bd0*/  MUFU.EX2 R205, R166 ;  /* 0x000000a600cd7308 */ /* 0x000fea0000000800 */
[C---:B------:R-:W-:Y:S01]  /*17be0*/  HMMA.16816.F32.BF16 R128, R40.reuse, R62, R128 ;  /* 0x0000003e2880723c */ /* 0x040fe20000041880 */
[----:B------:R-:W-:Y:S04]  /*17bf0*/  LDSM.16.MT88.4 R60, [R235+0x3900] ;  /* 0x00390000eb3c783b */ /* 0x000fe80000004200 */
[----:B------:R1:W-:Y:S03]  /*17c00*/  MUFU.EX2 R166, R3 ;  /* 0x0000000300a67308 */ /* 0x0003e60000000800 */
[-C--:B------:R-:W-:Y:S07]  /*17c10*/  HMMA.16816.F32.BF16 R132, R40, R56.reuse, R132 ;  /* 0x000000382884723c */ /* 0x080fee0000041884 */
[----:B------:R-:W-:Y:S01]  /*17c20*/  MUFU.EX2 R213, R206 ;  /* 0x000000ce00d57308 */ /* 0x000fe20000000800 */
[C---:B------:R-:W-:Y:S08]  /*17c30*/  HMMA.16816.F32.BF16 R136, R44.reuse, R56, R136 ;  /* 0x000000382c88723c */ /* 0x040ff00000041888 */
[-C--:B------:R-:W-:Y:S01]  /*17c40*/  HMMA.16816.F32.BF16 R140, R44, R58.reuse, R140 ;  /* 0x0000003a2c8c723c */ /* 0x080fe2000004188c */
[----:B------:R-:W2:Y:S03]  /*17c50*/  MUFU.EX2 R212, R190 ;  /* 0x000000be00d47308 */ /* 0x000ea60000000800 */
[----:B-1----:R-:W-:Y:S01]  /*17c60*/  FADD.FTZ R3, R188, R161 ;  /* 0x000000a1bc037221 */ /* 0x002fe20000010000 */
[----:B------:R-:W-:Y:S03]  /*17c70*/  MOV R188, R174 ;  /* 0x000000ae00bc7202 */ /* 0x000fe60000000f00 */
[C---:B------:R-:W-:Y:S01]  /*17c80*/  HMMA.16816.F32.BF16 R144, R40.reuse, R58, R144 ;  /* 0x0000003a2890723c */ /* 0x040fe20000041890 */
[----:B------:R-:W1:Y:S02]  /*17c90*/  LDSM.16.MT88.4 R56, [R235+0x1900] ;  /* 0x00190000eb38783b */ /* 0x000e640000004200 */
[----:B------:R3:W-:Y:S01]  /*17ca0*/  MUFU.EX2 R206, R176 ;  /* 0x000000b000ce7308 */ /* 0x0007e20000000800 */
[----:B------:R-:W-:Y:S04]  /*17cb0*/  MOV R161, R197 ;  /* 0x000000c500a17202 */ /* 0x000fe80000000f00 */
[-C--:B------:R-:W-:Y:S05]  /*17cc0*/  HMMA.16816.F32.BF16 R20, R40, R64.reuse, R20 ;  /* 0x000000402814723c */ /* 0x080fea0000041814 */
[----:B------:R-:W-:Y:S03]  /*17cd0*/  MUFU.EX2 R207, R169 ;  /* 0x000000a900cf7308 */ /* 0x000fe60000000800 */
[C---:B------:R-:W-:Y:S04]  /*17ce0*/  HMMA.16816.F32.BF16 R148, R44.reuse, R64, R148 ;  /* 0x000000402c94723c */ /* 0x040fe80000041894 */
[----:B--2---:R-:W-:Y:S02]  /*17cf0*/  F2FP.BF16.PACK_AB R203, R211, R212 ;  /* 0x000000d4d3cb723e */ /* 0x004fe400000010ff */
[----:B------:R-:W-:Y:S01]  /*17d00*/  MOV R190, R199 ;  /* 0x000000c700be7202 */ /* 0x000fe20000000f00 */
[----:B------:R-:W-:Y:S01]  /*17d10*/  FADD.FTZ R64, R173, R0 ;  /* 0x00000000ad407221 */ /* 0x000fe20000010000 */
[-C--:B------:R-:W-:Y:S01]  /*17d20*/  HMMA.16816.F32.BF16 R152, R44, R66.reuse, R152 ;  /* 0x000000422c98723c */ /* 0x080fe20000041898 */
[----:B------:R-:W-:Y:S03]  /*17d30*/  MUFU.EX2 R209, R171 ;  /* 0x000000ab00d17308 */ /* 0x000fe60000000800 */
[----:B------:R-:W-:Y:S02]  /*17d40*/  F2FP.BF16.PACK_AB R199, R166, R204 ;  /* 0x000000cca6c7723e */ /* 0x000fe400000010ff */
[----:B---3--:R-:W-:Y:S02]  /*17d50*/  MOV R176, R185 ;  /* 0x000000b900b07202 */ /* 0x008fe40000000f00 */
[C---:B------:R-:W-:Y:S03]  /*17d60*/  HMMA.16816.F32.BF16 R156, R40.reuse, R66, R156 ;  /* 0x00000042289c723c */ /* 0x040fe6000004189c */
[----:B------:R-:W2:Y:S01]  /*17d70*/  MUFU.EX2 R208, R168 ;  /* 0x000000a800d07308 */ /* 0x000ea20000000800 */
[----:B------:R-:W-:Y:S02]  /*17d80*/  MOV R185, R187 ;  /* 0x000000bb00b97202 */ /* 0x000fe40000000f00 */
[----:B------:R-:W-:Y:S01]  /*17d90*/  MOV R187, R202 ;  /* 0x000000ca00bb7202 */ /* 0x000fe20000000f00 */
[----:B------:R-:W-:Y:S01]  /*17da0*/  FADD.FTZ R66, R167, R3 ;  /* 0x00000003a7427221 */ /* 0x000fe20000010000 */
[-C--:B----4-:R-:W-:Y:S04]  /*17db0*/  HMMA.16816.F32.BF16 R24, R40, R52.reuse, R24 ;  /* 0x000000342818723c */ /* 0x090fe80000041818 */
[----:B------:R-:W-:Y:S02]  /*17dc0*/  F2FP.BF16.PACK_AB R202, R214, R213 ;  /* 0x000000d5d6ca723e */ /* 0x000fe400000010ff */
[----:B------:R-:W-:Y:S02]  /*17dd0*/  MOV R0, R178 ;  /* 0x000000b200007202 */ /* 0x000fe40000000f00 */
[C---:B------:R-:W-:Y:S04]  /*17de0*/  HMMA.16816.F32.BF16 R32, R44.reuse, R52, R32 ;  /* 0x000000342c20723c */ /* 0x040fe80000041820 */
[----:B------:R-:W-:Y:S01]  /*17df0*/  MOV R3, R185 ;  /* 0x000000b900037202 */ /* 0x000fe20000000f00 */
[----:B------:R-:W-:Y:S02]  /*17e00*/  FADD.FTZ R0, R0, R66 ;  /* 0x0000004200007221 */ /* 0x000fe40000010000 */
[----:B------:R-:W-:Y:S01]  /*17e10*/  FADD.FTZ R52, R184, R160 ;  /* 0x000000a0b8347221 */ /* 0x000fe20000010000 */
[-C--:B------:R-:W-:Y:S01]  /*17e20*/  HMMA.16816.F32.BF16 R36, R44, R54.reuse, R36 ;  /* 0x000000362c24723c */ /* 0x080fe20000041824 */
[----:B------:R-:W3:Y:S03]  /*17e30*/  LDSM.16.MT88.4 R44, [R234+0x1900] ;  /* 0x00190000ea2c783b */ /* 0x000ee60000004200 */
[----:B------:R-:W-:Y:S01]  /*17e40*/  FADD.FTZ R65, R200, R52 ;  /* 0x00000034c8417221 */ /* 0x000fe20000010000 */
[----:B------:R-:W-:Y:S01]  /*17e50*/  F2FP.BF16.PACK_AB R200, R217, R218 ;  /* 0x000000dad9c8723e */ /* 0x000fe200000010ff */
[----:B------:R-:W-:Y:S01]  /*17e60*/  FADD.FTZ R53, R189, R162 ;  /* 0x000000a2bd357221 */ /* 0x000fe20000010000 */
[----:B------:R-:W-:Y:S01]  /*17e70*/  MOV R189, R175 ;  /* 0x000000af00bd7202 */ /* 0x000fe20000000f00 */
[----:B------:R-:W-:Y:S01]  /*17e80*/  HMMA.16816.F32.BF16 R28, R40, R54, R28 ;  /* 0x00000036281c723c */ /* 0x000fe2000004181c */
[----:B------:R-:W4:Y:S03]  /*17e90*/  LDSM.16.MT88.4 R40, [R232+0x3900] ;  /* 0x00390000e828783b */ /* 0x000f260000004200 */
[----:B------:R-:W-:Y:S01]  /*17ea0*/  MOV R184, R186 ;  /* 0x000000ba00b87202 */ /* 0x000fe20000000f00 */
[----:B------:R-:W-:Y:S01]  /*17eb0*/  FADD.FTZ R67, R236, R53 ;  /* 0x00000035ec437221 */ /* 0x000fe20000010000 */
[----:B------:R-:W-:Y:S02]  /*17ec0*/  MOV R186, R201 ;  /* 0x000000c900ba7202 */ /* 0x000fe40000000f00 */
[----:B------:R-:W-:Y:S01]  /*17ed0*/  F2FP.BF16.PACK_AB R201, R215, R216 ;  /* 0x000000d8d7c9723e */ /* 0x000fe200000010ff */
[----:B------:R-:W1:Y:S03]  /*17ee0*/  LDSM.16.MT88.4 R52, [R233+0x3900] ;  /* 0x00390000e934783b */ /* 0x000e660000004200 */
[----:B--2---:R-:W-:Y:S01]  /*17ef0*/  F2FP.BF16.PACK_AB R197, R207, R208 ;  /* 0x000000d0cfc5723e */ /* 0x004fe200000010ff */
[----:B------:R-:W-:Y:S01]  /*17f00*/  FADD.FTZ R3, R3, R67 ;  /* 0x0000004303037221 */ /* 0x000fe20000010000 */
[----:B------:R-:W-:Y:S01]  /*17f10*/  MOV R162, R198 ;  /* 0x000000c600a27202 */ /* 0x000fe20000000f00 */
[-C--:B------:R-:W-:Y:S02]  /*17f20*/  HMMA.16816.F32.BF16 R172, R200, R180.reuse, R4 ;  /* 0x000000b4c8ac723c */ /* 0x080fe40000041804 */
[----:B------:R2:W5:Y:S03]  /*17f30*/  LDL.LU R236, [R1+0x38] ;  /* 0x0000380001ec7983 */ /* 0x0005660000300800 */
[----:B------:R-:W-:Y:S01]  /*17f40*/  F2FP.BF16.PACK_AB R198, R205, R206 ;  /* 0x000000cecdc6723e */ /* 0x000fe200000010ff */
[----:B------:R2:W5:Y:S01]  /*17f50*/  LDL.LU R167, [R1+0x34] ;  /* 0x0000340001a77983 */ /* 0x0005620000300800 */
[----:B------:R-:W-:Y:S02]  /*17f60*/  MOV R160, R196 ;  /* 0x000000c400a07202 */ /* 0x000fe40000000f00 */
[----:B------:R-:W-:Y:S01]  /*17f70*/  F2FP.BF16.PACK_AB R196, R209, R210 ;  /* 0x000000d2d1c4723e */ /* 0x000fe200000010ff */
[----:B------:R-:W1:Y:S06]  /*17f80*/  LDSM.16.MT88.4 R4, [R234+0x3900] ;  /* 0x00390000ea04783b */ /* 0x000e6c0000004200 */
[C---:B------:R-:W-:Y:S07]  /*17f90*/  HMMA.16816.F32.BF16 R168, R196.reuse, R180, R8 ;  /* 0x000000b4c4a8723c */ /* 0x040fee0000041808 */
[----:B------:R-:W-:Y:S02]  /*17fa0*/  MOV R11, R176 ;  /* 0x000000b0000b7202 */ /* 0x000fe40000000f00 */
[----:B------:R-:W-:Y:S03]  /*17fb0*/  MOV R9, R179 ;  /* 0x000000b300097202 */ /* 0x000fe60000000f00 */
[----:B------:R-:W-:Y:S02]  /*17fc0*/  MOV R8, R177 ;  /* 0x000000b100087202 */ /* 0x000fe40000000f00 */
[-C--:B------:R-:W-:Y:S03]  /*17fd0*/  HMMA.16816.F32.BF16 R176, R196, R182.reuse, R12 ;  /* 0x000000b6c4b0723c */ /* 0x080fe6000004180c */
[----:B------:R-:W-:Y:S01]  /*17fe0*/  MOV R10, R184 ;  /* 0x000000b8000a7202 */ /* 0x000fe20000000f00 */
[----:B------:R-:W-:Y:S02]  /*17ff0*/  FADD.FTZ R9, R9, R65 ;  /* 0x0000004109097221 */ /* 0x000fe40000010000 */
[----:B------:R-:W-:Y:S01]  /*18000*/  FADD.FTZ R8, R8, R64 ;  /* 0x0000004008087221 */ /* 0x000fe20000010000 */
[----:B------:R-:W-:Y:S01]  /*18010*/  MOV R14, R186 ;  /* 0x000000ba000e7202 */ /* 0x000fe20000000f00 */
        /* <DEDUP_REMOVED lines=78> */
[----:B------:R1:W-:Y:S04]  /*18500*/  STL [R1+0x20], R3 ;  /* 0x0000200301007387 */ /* 0x0003e80000100800 */
[----:B------:R3:W-:Y:S01]  /*18510*/  STL [R1+0x1c], R0 ;  /* 0x00001c0001007387 */ /* 0x0007e20000100800 */
[----:B-1----:R-:W-:Y:S02]  /*18520*/  MOV R3, R164 ;  /* 0x000000a400037202 */ /* 0x002fe40000000f00 */
[----:B---3--:R-:W-:Y:S01]  /*18530*/  MOV R0, R165 ;  /* 0x000000a500007202 */ /* 0x008fe20000000f00 */
[----:B--2--5:R-:W-:-:S05]  /*18540*/  @P0 BRA `(.L_x_3071) ;  /* 0xffffc72000000947 */ /* 0x024fca000383ffff */
.L_x_3070:
[----:B---3--:R-:W2:Y:S04]  /*18550*/  LDL.LU R6, [R1+0x28] ;  /* 0x0000280001067983 */ /* 0x008ea80000300800 */
        /* <DEDUP_REMOVED lines=10> */
[----:B----4-:R-:W3:Y:S01]  /*18600*/  SHFL.BFLY PT, R7, R8, 0x2, 0x1f ;  /* 0x0c401f0008077f89 */ /* 0x010ee200000e0000 */
[----:B-1----:R-:W-:-:S03]  /*18610*/  FADD.FTZ R11, R11, R6 ;  /* 0x000000060b0b7221 */ /* 0x002fc60000010000 */
[----:B------:R-:W1:Y:S01]  /*18620*/  SHFL.BFLY PT, R6, R5, 0x2, 0x1f ;  /* 0x0c401f0005067f89 */ /* 0x000e6200000e0000 */
[----:B--2---:R-:W-:-:S03]  /*18630*/  FADD.FTZ R9, R9, R4 ;  /* 0x0000000409097221 */ /* 0x004fc60000010000 */
[----:B------:R-:W2:Y:S01]  /*18640*/  SHFL.BFLY PT, R0, R11, 0x1, 0x1f ;  /* 0x0c201f000b007f89 */ /* 0x000ea200000e0000 */
[----:B---3--:R-:W-:-:S03]  /*18650*/  FADD.FTZ R7, R7, R8 ;  /* 0x0000000807077221 */ /* 0x008fc60000010000 */
[----:B------:R-:W3:Y:S04]  /*18660*/  SHFL.BFLY PT, R4, R9, 0x1, 0x1f ;  /* 0x0c201f0009047f89 */ /* 0x000ee800000e0000 */
[----:B------:R-:W4:Y:S01]  /*18670*/  SHFL.BFLY PT, R3, R7, 0x1, 0x1f ;  /* 0x0c201f0007037f89 */ /* 0x000f2200000e0000 */
[----:B-1----:R-:W-:Y:S02]  /*18680*/  FADD.FTZ R6, R6, R5 ;  /* 0x0000000506067221 */ /* 0x002fe40000010000 */
[----:B--2---:R-:W-:-:S03]  /*18690*/  FADD.FTZ R11, R11, R0 ;  /* 0x000000000b0b7221 */ /* 0x004fc60000010000 */
[----:B------:R-:W1:Y:S01]  /*186a0*/  SHFL.BFLY PT, R5, R6, 0x1, 0x1f ;  /* 0x0c201f0006057f89 */ /* 0x000e6200000e0000 */
[----:B------:R-:W-:Y:S01]  /*186b0*/  MOV R0, RZ ;  /* 0x000000ff00007202 */ /* 0x000fe20000000f00 */
[----:B---3--:R-:W-:Y:S01]  /*186c0*/  FADD.FTZ R9, R9, R4 ;  /* 0x0000000409097221 */ /* 0x008fe20000010000 */
[----:B------:R-:W-:Y:S02]  /*186d0*/  FSETP.NE.FTZ.AND P3, PT, R11, RZ, PT ;  /* 0x000000ff0b00720b */ /* 0x000fe40003f75000 */
[----:B------:R-:W-:Y:S01]  /*186e0*/  MOV R4, RZ ;  /* 0x000000ff00047202 */ /* 0x000fe20000000f00 */
[----:B----4-:R-:W-:Y:S01]  /*186f0*/  FADD.FTZ R7, R7, R3 ;  /* 0x0000000307077221 */ /* 0x010fe20000010000 */
[----:B------:R-:W-:Y:S02]  /*18700*/  FSETP.NE.FTZ.AND P2, PT, R9, RZ, PT ;  /* 0x000000ff0900720b */ /* 0x000fe40003f55000 */
[----:B------:R-:W-:Y:S02]  /*18710*/  MOV R3, RZ ;  /* 0x000000ff00037202 */ /* 0x000fe40000000f00 */
[----:B------:R-:W-:-:S05]  /*18720*/  FSETP.NE.FTZ.AND P1, PT, R7, RZ, PT ;  /* 0x000000ff0700720b */ /* 0x000fca0003f35000 */
[----:B------:R-:W2:Y:S01]  /*18730*/  @P3 MUFU.RCP R0, R11 ;  /* 0x0000000b00003308 */ /* 0x000ea20000001000 */
[----:B-1----:R-:W-:-:S07]  /*18740*/  FADD.FTZ R6, R5, R6 ;  /* 0x0000000605067221 */ /* 0x002fce0000010000 */
[----:B------:R-:W1:Y:S01]  /*18750*/  @P1 MUFU.RCP R3, R7 ;  /* 0x0000000700031308 */ /* 0x000e620000001000 */
[----:B------:R-:W-:Y:S01]  /*18760*/  FSETP.NE.FTZ.AND P0, PT, R6, RZ, PT ;  /* 0x000000ff0600720b */ /* 0x000fe20003f15000 */
[----:B--2---:R-:W-:-:S06]  /*18770*/  FMUL.FTZ R172, R0, R172 ;  /* 0x000000ac00ac7220 */ /* 0x004fcc0000410000 */
[----:B------:R-:W2:Y:S01]  /*18780*/  @P2 MUFU.RCP R4, R9 ;  /* 0x0000000900042308 */ /* 0x000ea20000001000 */
[C---:B------:R-:W-:Y:S02]  /*18790*/  FMUL.FTZ R57, R0.reuse, R173 ;  /* 0x000000ad00397220 */ /* 0x040fe40000410000 */
[C---:B------:R-:W-:Y:S02]  /*187a0*/  FMUL.FTZ R180, R0.reuse, R180 ;  /* 0x000000b400b47220 */ /* 0x040fe40000410000 */
[C---:B------:R-:W-:Y:S02]  /*187b0*/  FMUL.FTZ R181, R0.reuse, R181 ;  /* 0x000000b500b57220 */ /* 0x040fe40000410000 */
[C---:B------:R-:W-:Y:S01]  /*187c0*/  FMUL.FTZ R68, R0.reuse, R68 ;  /* 0x0000004400447220 */ /* 0x040fe20000410000 */
[----:B------:R-:W-:Y:S01]  /*187d0*/  @P3 MUFU.LG2 R11, R11 ;  /* 0x0000000b000b3308 */ /* 0x000fe20000000c00 */
[C---:B------:R-:W-:Y:S01]  /*187e0*/  FMUL.FTZ R51, R0.reuse, R69 ;  /* 0x0000004500337220 */ /* 0x040fe20000410000 */
[----:B------:R-:W-:Y:S01]  /*187f0*/  @P0 MOV R8, 0x3f317218 ;  /* 0x3f31721800080802 */ /* 0x000fe20000000f00 */
        /* <DEDUP_REMOVED lines=32> */
[----:B------:R-:W1:Y:S01]  /*18a00*/  @P0 MUFU.RCP R0, R6 ;  /* 0x0000000600000308 */ /* 0x000e620000001000 */
        /* <DEDUP_REMOVED lines=31> */
[----:B--2---:R-:W-:-:S02]  /*18c00*/  FMUL.FTZ R174, R4, R174 ;  /* 0x000000ae04ae7220 */ /* 0x004fc40000410000 */
        /* <DEDUP_REMOVED lines=32> */
[C---:B-1----:R-:W-:Y:S02]  /*18e10*/  FMUL.FTZ R170, R0.reuse, R170 ;  /* 0x000000aa00aa7220 */ /* 0x042fe40000410000 */
        /* <DEDUP_REMOVED lines=44> */
.L_x_3016:
        /* <DEDUP_REMOVED lines=198> */
.L_x_3075:
        /* <DEDUP_REMOVED lines=157> */
.L_x_3077:
[----:B--234-:R-:W-:Y:S05]  /*1a710*/  BSYNC B0 ;  /* 0x0000000000007941 */ /* 0x01cfea0003800000 */
.L_x_3076:
        /* <DEDUP_REMOVED lines=16> */
.L_x_3079:
[----:B------:R-:W-:Y:S05]  /*1a820*/  BSYNC B0 ;  /* 0x0000000000007941 */ /* 0x000fea0003800000 */
.L_x_3078:
        /* <DEDUP_REMOVED lines=16> */
.L_x_3081:
[----:B------:R-:W-:Y:S05]  /*1a930*/  BSYNC B0 ;  /* 0x0000000000007941 */ /* 0x000fea0003800000 */
.L_x_3080:
        /* <DEDUP_REMOVED lines=16> */
.L_x_3083:
[----:B------:R-:W-:Y:S05]  /*1aa40*/  BSYNC B0 ;  /* 0x0000000000007941 */ /* 0x000fea0003800000 */
.L_x_3082:
        /* <DEDUP_REMOVED lines=16> */
.L_x_3085:
[----:B------:R-:W-:Y:S05]  /*1ab50*/  BSYNC B0 ;  /* 0x0000000000007941 */ /* 0x000fea0003800000 */
.L_x_3084:
        /* <DEDUP_REMOVED lines=16> */
.L_x_3087:
[----:B------:R-:W-:Y:S05]  /*1ac60*/  BSYNC B0 ;  /* 0x0000000000007941 */ /* 0x000fea0003800000 */
.L_x_3086:
        /* <DEDUP_REMOVED lines=16> */
.L_x_3089:
[----:B------:R-:W-:Y:S05]  /*1ad70*/  BSYNC B0 ;  /* 0x0000000000007941 */ /* 0x000fea0003800000 */
.L_x_3088:
        /* <DEDUP_REMOVED lines=17> */
.L_x_3074:
        /* <DEDUP_REMOVED lines=31> */
.L_x_3090:
        /* <DEDUP_REMOVED lines=43> */
.L_x_3092:
[----:B------:R-:W-:Y:S05]  /*1b330*/  BSYNC B0 ;  /* 0x0000000000007941 */ /* 0x000fea0003800000 */
.L_x_3091:
        /* <DEDUP_REMOVED lines=63> */
.L_x_3094:
[----:B------:R-:W-:Y:S05]  /*1b730*/  BSYNC B0 ;  /* 0x0000000000007941 */ /* 0x000fea0003800000 */
.L_x_3093:
        /* <DEDUP_REMOVED lines=15> */
.L_x_3096:
[----:B------:R-:W-:Y:S05]  /*1b830*/  BSYNC B0 ;  /* 0x0000000000007941 */ /* 0x000fea0003800000 */
.L_x_3095:
        /* <DEDUP_REMOVED lines=15> */
.L_x_3098:
[----:B------:R-:W-:Y:S05]  /*1b930*/  BSYNC B0 ;  /* 0x0000000000007941 */ /* 0x000fea0003800000 */
.L_x_3097:
        /* <DEDUP_REMOVED lines=15> */
.L_x_3100:
[----:B------:R-:W-:Y:S05]  /*1ba30*/  BSYNC B0 ;  /* 0x0000000000007941 */ /* 0x000fea0003800000 */
.L_x_3099:
        /* <DEDUP_REMOVED lines=15> */
.L_x_3102:
[----:B------:R-:W-:Y:S05]  /*1bb30*/  BSYNC B0 ;  /* 0x0000000000007941 */ /* 0x000fea0003800000 */
.L_x_3101:
        /* <DEDUP_REMOVED lines=15> */
.L_x_3104:
[----:B------:R-:W-:Y:S05]  /*1bc30*/  BSYNC B0 ;  /* 0x0000000000007941 */ /* 0x000fea0003800000 */
.L_x_3103:
        /* <DEDUP_REMOVED lines=15> */
.L_x_3106:
[----:B------:R-:W-:Y:S05]  /*1bd30*/  BSYNC B0 ;  /* 0x0000000000007941 */ /* 0x000fea0003800000 */
.L_x_3105:
        /* <DEDUP_REMOVED lines=16> */
.L_x_3107:
        /* <DEDUP_REMOVED lines=12> */
.L_x_4371:


//--------------------- .text._ZN7cutlass13device_kernelIN5flash19enable_sm80_to_sm89INS1_16FlashAttnFwdSm80INS1_25CollectiveMainloopFwdSm80ILi4ELi1ELb0EN4cute5tupleIJNS5_1CILi128EEENS7_ILi48EEES8_EEELi128ENS_10bfloat16_tEfNS_4arch4Sm80ELb0ELb1ELb0ELb0ELb1ELb0ELb1ELb0EEENS1_21CollectiveEpilogueFwdINS6_IJS8_S8_S9_EEENS6_IJNS7_ILi1EEESH_SH_EEESB_SD_Li128ELb0ELb1ELb0ELb0EEENS1_19SingleTileSchedulerILb0ELb0ELb1ELi128EEEEEEEEEvNT_6ParamsE --------------------------
	.section	.text._ZN7cutlass13device_kernelIN5flash19enable_sm80_to_sm89INS1_16FlashAttnFwdSm80INS1_25CollectiveMainloopFwdSm80ILi4ELi1ELb0EN4cute5tupleIJNS5_1CILi128EEENS7_ILi48EEES8_EEELi128ENS_10bfloat16_tEfNS_4arch4Sm80ELb0ELb1ELb0ELb0ELb1ELb0ELb1ELb0EEENS1_21CollectiveEpilogueFwdINS6_IJS8_S8_S9_EEENS6_IJNS7_ILi1EEESH_SH_EEESB_SD_Li128ELb0ELb1ELb0ELb0EEENS1_19SingleTileSchedulerILb0ELb0ELb1ELi128EEEEEEEEEvNT_6ParamsE,"ax",@progbits
	.sectioninfo	@"SHI_REGISTERS=255"
	.align	128
.text._ZN7cutlass13device_kernelIN5flash19enable_sm80_to_sm89INS1_16FlashAttnFwdSm80INS1_25CollectiveMainloopFwdSm80ILi4ELi1ELb0EN4cute5tupleIJNS5_1CILi128EEENS7_ILi48EEES8_EEELi128ENS_10bfloat16_tEfNS_4arch4Sm80ELb0ELb1ELb0ELb0ELb1ELb0ELb1ELb0EEENS1_21CollectiveEpilogueFwdINS6_IJS8_S8_S9_EEENS6_IJNS7_ILi1EEESH_SH_EEESB_SD_Li128ELb0ELb1ELb0ELb0EEENS1_19SingleTileSchedulerILb0ELb0ELb1ELi128EEEEEEEEEvNT_6ParamsE:
        .type           _ZN7cutlass13device_kernelIN5flash19enable_sm80_to_sm89INS1_16FlashAttnFwdSm80INS1_25CollectiveMainloopFwdSm80ILi4ELi1ELb0EN4cute5tupleIJNS5_1CILi128EEENS7_ILi48EEES8_EEELi128ENS_10bfloat16_tEfNS_4arch4Sm80ELb0ELb1ELb0ELb0ELb1ELb0ELb1ELb0EEENS1_21CollectiveEpilogueFwdINS6_IJS8_S8_S9_EEENS6_IJNS7_ILi1EEESH_SH_EEESB_SD_Li128ELb0ELb1ELb0ELb0EEENS1_19SingleTileSchedulerILb0ELb0ELb1ELi128EEEEEEEEEvNT_6ParamsE,@function
        .size           _ZN7cutlass13device_kernelIN5flash19enable_sm80_to_sm89INS1_16FlashAttnFwdSm80INS1_25CollectiveMainloopFwdSm80ILi4ELi1ELb0EN4cute5tupleIJNS5_1CILi128EEENS7_ILi48EEES8_EEELi128ENS_10bfloat16_tEfNS_4arch4Sm80ELb0ELb1ELb0ELb0ELb1ELb0ELb1ELb0EEENS1_21CollectiveEpilogueFwdINS6_IJS8_S8_S9_EEENS6_IJNS7_ILi1EEESH_SH_EEESB_SD_Li128ELb0ELb1ELb0ELb0EEENS1_19SingleTileSchedulerILb0ELb0ELb1ELi128EEEEEEEEEvNT_6ParamsE,(.L_x_4372 - _ZN7cutlass13device_kernelIN5flash19enable_sm80_to_sm89INS1_16FlashAttnFwdSm80INS1_25CollectiveMainloopFwdSm80ILi4ELi1ELb0EN4cute5tupleIJNS5_1CILi128EEENS7_ILi48EEES8_EEELi128ENS_10bfloat16_tEfNS_4arch4Sm80ELb0ELb1ELb0ELb0ELb1ELb0ELb1ELb0EEENS1_21CollectiveEpilogueFwdINS6_IJS8_S8_S9_EEENS6_IJNS7_ILi1EEESH_SH_EEESB_SD_Li128ELb0ELb1ELb0ELb0EEENS1_19SingleTileSchedulerILb0ELb0ELb1ELi128EEEEEEEEEvNT_6ParamsE)
        .other          _ZN7cutlass13device_kernelIN5flash19enable_sm80_to_sm89INS1_16FlashAttnFwdSm80INS1_25CollectiveMainloopFwdSm80ILi4ELi1ELb0EN4cute5tupleIJNS5_1CILi128EEENS7_ILi48EEES8_EEELi128ENS_10bfloat16_tEfNS_4arch4Sm80ELb0ELb1ELb0ELb0ELb1ELb0ELb1ELb0EEENS1_21CollectiveEpilogueFwdINS6_IJS8_S8_S9_EEENS6_IJNS7_ILi1EEESH_SH_EEESB_SD_Li128ELb0ELb1ELb0ELb0EEENS1_19SingleTileSchedulerILb0ELb0ELb1ELi128EEEEEEEEEvNT_6ParamsE,@"STO_CUDA_ENTRY STV_DEFAULT"
_ZN7cutlass13device_kernelIN5flash19enable_sm80_to_sm89INS1_16FlashAttnFwdSm80INS1_25CollectiveMainloopFwdSm80ILi4ELi1ELb0EN4cute5tupleIJNS5_1CILi128EEENS7_ILi48EEES8_EEELi128ENS_10bfloat16_tEfNS_4arch4Sm80ELb0ELb1ELb0ELb0ELb1ELb0ELb1ELb0EEENS1_21CollectiveEpilogueFwdINS6_IJS8_S8_S9_EEENS6_IJNS7_ILi1EEESH_SH_EEESB_SD_Li128ELb0ELb1ELb0ELb0EEENS1_19SingleTileSchedulerILb0ELb0ELb1ELi128EEEEEEEEEvNT_6ParamsE:
        /* <DEDUP_REMOVED lines=56> */
.L_x_3109:
[----:B------:R-:W-:Y:S02]  /*0380*/  ULDC UR4, c[0x0][0x32c] ;  /* 0x0000cb0000047ab9 */ /* 0x000fe40000000800 */
[----:B------:R-:W-:-:S03]  /*0390*/  UISETP.NE.AND UP0, UPT, UR14, UR4, UPT ;  /* 0x000000040e00728c */ /* 0x000fc6000bf05270 */
[----:B------:R-:W-:Y:S02]  /*03a0*/  ULDC.64 UR4, c[0x0][0x330] ;  /* 0x0000cc0000047ab9 */ /* 0x000fe40000000a00 */
[----:B------:R-:W-:-:S06]  /*03b0*/  UIMAD.WIDE.U32 UR16, UR15, UR4, URZ ;  /* 0x000000040f1072a5 */ /* 0x000fcc000f8e003f */
[----:B------:R-:W-:Y:S02]  /*03c0*/  @UP0 USHF.R.U32.HI UR15, URZ, UR5, UR17 ;  /* 0x000000053f0f0299 */ /* 0x000fe40008011611 */
.L_x_3110:
[----:B------:R-:W-:Y:S02]  /*03d0*/  ULDC UR4, c[0x0][0x32c] ;  /* 0x0000cb0000047ab9 */ /* 0x000fe40000000800 */
[----:B------:R-:W-:-:S04]  /*03e0*/  UIMAD UR4, UR15, UR4, UR4 ;  /* 0x000000040f0472a4 */ /* 0x000fc8000f8e0204 */
[----:B------:R-:W-:-:S04]  /*03f0*/  UISETP.LT.AND UP0, UPT, UR7, UR4, UPT ;  /* 0x000000040700728c */ /* 0x000fc8000bf01270 */
[----:B------:R-:W-:Y:S02]  /*0400*/  USEL UR7, UR7, UR4, UP0 ;  /* 0x0000000407077287 */ /* 0x000fe40008000000 */
.L_x_3108:
        /* <DEDUP_REMOVED lines=38> */
.L_x_3112:
[----:B------:R-:W-:Y:S02]  /*0670*/  ULDC UR4, c[0x0][0x32c] ;  /* 0x0000cb0000047ab9 */ /* 0x000fe40000000800 */
[----:B------:R-:W-:-:S03]  /*0680*/  UISETP.NE.AND UP0, UPT, UR4, 0x1, UPT ;  /* 0x000000010400788c */ /* 0x000fc6000bf05270 */
[----:B------:R-:W-:Y:S02]  /*0690*/  ULDC.64 UR4, c[0x0][0x330] ;  /* 0x0000cc0000047ab9 */ /* 0x000fe40000000a00 */
[----:B------:R-:W-:-:S07]  /*06a0*/  UIMAD.WIDE.U32 UR16, UR14, UR4, URZ ;  /* 0x000000040e1072a5 */ /* 0x000fce000f8e003f */
[----:B------:R-:W-:Y:S02]  /*06b0*/  @UP0 UMOV UR15, UR17 ;  /* 0x00000011000f0c82 */ /* 0x000fe40008000000 */
[----:B------:R-:W-:Y:S02]  /*06c0*/  @UP0 USHF.R.U32.HI UR14, URZ, UR5, UR15 ;  /* 0x000000053f0e0299 */ /* 0x000fe4000801160f */
.L_x_3113:
[----:B------:R-:W-:Y:S02]  /*06d0*/  ULDC UR4, c[0x0][0x32c] ;  /* 0x0000cb0000047ab9 */ /* 0x000fe40000000800 */
[----:B------:R-:W-:-:S04]  /*06e0*/  UIMAD UR4, UR14, UR4, URZ ;  /* 0x000000040e0472a4 */ /* 0x000fc8000f8e023f */
[----:B------:R-:W-:-:S04]  /*06f0*/  UISETP.LT.AND UP0, UPT, UR7, UR4, UPT ;  /* 0x000000040700728c */ /* 0x000fc8000bf01270 */
[----:B------:R-:W-:-:S04]  /*0700*/  USEL UR7, UR7, UR4, !UP0 ;  /* 0x0000000407077287 */ /* 0x000fc8000c000000 */
.L_x_3111:
        /* <DEDUP_REMOVED lines=159> */
[----:B------:R-:W-:Y:S01]  /*1100*/  STL [R1], R128 ;  /* 0x0000008001007387 */ /* 0x000fe20000100800 */
        /* <DEDUP_REMOVED lines=135> */
[----:B------:R-:W-:Y:S01]  /*1980*/  IMAD.IADD R22, R12, 0x1, -R15 ;  /* 0x000000010c167824 */ /* 0x000fe200078e0a0f */
[----:B------:R-:W-:Y:S01]  /*1990*/  IADD3 R244, R245, 0x2080, RZ ;  /* 0x00002080f5f47810 */ /* 0x000fe20007ffe0ff */
        /* <DEDUP_REMOVED lines=145> */
[----:B------:R-:W-:Y:S02]  /*22b0*/  IMAD.IADD R229, R0, 0x1, R235 ;  /* 0x0000000100e57824 */ /* 0x000fe400078e02eb */
        /* <DEDUP_REMOVED lines=96> */
[----:B------:R-:W-:Y:S08]  /*28c0*/  HMMA.16816.F32.BF16 R76, R16, R42, R76 ;  /* 0x0000002a104c723c */ /* 0x000ff0000004184c */
[C---:B---3--:R-:W-:Y:S08]  /*28d0*/  HMMA.16816.F32.BF16 R48, R12.reuse, R40, R96 ;  /* 0x000000280c30723c */ /* 0x048ff00000041860 */
[----:B------:R-:W-:Y:S08]  /*28e0*/  HMMA.16816.F32.BF16 R44, R12, R42, R92 ;  /* 0x0000002a0c2c723c */ /* 0x000ff0000004185c */
[C---:B----4-:R-:W-:Y:S08]  /*28f0*/  HMMA.16816.F32.BF16 R72, R16.reuse, R36, R108 ;  /* 0x000000241048723c */ /* 0x050ff0000004186c */
[----:B------:R-:W-:Y:S08]  /*2900*/  HMMA.16816.F32.BF16 R68, R16, R38, R104 ;  /* 0x000000261044723c */ /* 0x000ff00000041868 */
[----:B------:R-:W-:Y:S08]  /*2910*/  HMMA.16816.F32.BF16 R40, R12, R36, R88 ;  /* 0x000000240c28723c */ /* 0x000ff00000041858 */
[C---:B------:R-:W-:Y:S08]  /*2920*/  HMMA.16816.F32.BF16 R64, R16.reuse, R32, R100 ;  /* 0x000000201040723c */ /* 0x040ff00000041864 */
[----:B------:R-:W-:Y:S08]  /*2930*/  HMMA.16816.F32.BF16 R52, R16, R34, R52 ;  /* 0x000000221034723c */ /* 0x000ff00000041834 */
[C---:B------:R-:W-:Y:S08]  /*2940*/  HMMA.16816.F32.BF16 R36, R12.reuse, R38, R84 ;  /* 0x000000260c24723c */ /* 0x040ff00000041854 */
[C---:B------:R-:W-:Y:S08]  /*2950*/  HMMA.16816.F32.BF16 R16, R12.reuse, R32, R60 ;  /* 0x000000200c10723c */ /* 0x040ff0000004183c */
[----:B------:R-:W-:Y:S08]  /*2960*/  HMMA.16816.F32.BF16 R12, R12, R34, R56 ;  /* 0x000000220c0c723c */ /* 0x000ff00000041838 */
[C---:B-----5:R-:W-:Y:S08]  /*2970*/  HMMA.16816.F32.BF16 R32, R4.reuse, R24, R72 ;  /* 0x000000180420723c */ /* 0x060ff00000041848 */
[----:B------:R-:W-:Y:S08]  /*2980*/  HMMA.16816.F32.BF16 R84, R4, R26, R68 ;  /* 0x0000001a0454723c */ /* 0x000ff00000041844 */
[C---:B-1----:R-:W-:Y:S08]  /*2990*/  HMMA.16816.F32.BF16 R40, R8.reuse, R24, R40 ;  /* 0x000000180828723c */ /* 0x042ff00000041828 */
[----:B------:R-:W-:Y:S08]  /*29a0*/  HMMA.16816.F32.BF16 R36, R8, R26, R36 ;  /* 0x0000001a0824723c */ /* 0x000ff00000041824 */
[C---:B------:R-:W-:Y:S08]  /*29b0*/  HMMA.16816.F32.BF16 R92, R4.reuse, R20, R64 ;  /* 0x00000014045c723c */ /* 0x040ff00000041840 */
[----:B------:R-:W-:Y:S08]  /*29c0*/  HMMA.16816.F32.BF16 R96, R4, R22, R52 ;  /* 0x000000160460723c */ /* 0x000ff00000041834 */
[----:B------:R-:W-:Y:S08]  /*29d0*/  HMMA.16816.F32.BF16 R24, R8, R20, R16 ;  /* 0x000000140818723c */ /* 0x000ff00000041810 */
[C---:B------:R-:W-:Y:S08]  /*29e0*/  HMMA.16816.F32.BF16 R80, R4.reuse, R28, R80 ;  /* 0x0000001c0450723c */ /* 0x040ff00000041850 */
[----:B------:R-:W-:Y:S08]  /*29f0*/  HMMA.16816.F32.BF16 R76, R4, R30, R76 ;  /* 0x0000001e044c723c */ /* 0x000ff0000004184c */
        /* <DEDUP_REMOVED lines=21> */
[----:B------:R-:W-:-:S04]  /*2b50*/  IMAD R243, R0, c[0x0][0x2b8], R4 ;  /* 0x0000ae0000f37a24 */ /* 0x000fc800078e0204 */
[----:B------:R-:W-:Y:S01]  /*2b60*/  IMAD.WIDE.U32 R4, R243, c[0x0][0x1e0], RZ ;  /* 0x00007800f3047a25 */ /* 0x000fe200078e00ff */
[----:B------:R-:W-:-:S05]  /*2b70*/  SHF.R.S32.HI R0, RZ, 0x1f, R243 ;  /* 0x0000001fff007819 */ /* 0x000fca00000114f3 */
[----:B------:R-:W-:-:S04]  /*2b80*/  IMAD R0, R0, c[0x0][0x1e0], RZ ;  /* 0x0000780000007a24 */ /* 0x000fc800078e02ff */
[----:B------:R-:W-:-:S04]  /*2b90*/  IMAD R0, R243, c[0x0][0x1e4], R0 ;  /* 0x00007900f3007a24 */ /* 0x000fc800078e0200 */
        /* <DEDUP_REMOVED lines=20> */
[-C--:B------:R-:W-:Y:S02]  /*2ce0*/  IADD3 R16, P1, P0, R4, R6.reuse, R15 ;  /* 0x0000000604107210 */ /* 0x080fe4000783e00f */
[----:B------:R-:W-:Y:S02]  /*2cf0*/  LOP3.LUT R4, R8, 0xf, RZ, 0xc0, !PT ;  /* 0x0000000f08047812 */ /* 0x000fe400078ec0ff */
[----:B------:R-:W-:Y:S02]  /*2d00*/  IADD3.X R17, RZ, R7, R0, P1, P0 ;  /* 0x00000007ff117210 */ /* 0x000fe40000fe0400 */
[----:B------:R-:W-:-:S02]  /*2d10*/  IADD3 R8, P1, P0, R4, R6, R5 ;  /* 0x0000000604087210 */ /* 0x000fc4000783e005 */
[----:B------:R-:W-:-:S04]  /*2d20*/  SHF.L.U64.HI R4, R126, 0x1, R127 ;  /* 0x000000017e047819 */ /* 0x000fc8000001027f */
[----:B------:R-:W-:Y:S02]  /*2d30*/  IADD3.X R9, RZ, R7, R4, P1, P0 ;  /* 0x00000007ff097210 */ /* 0x000fe40000fe0404 */
[----:B------:R-:W-:Y:S02]  /*2d40*/  IADD3 R12, P1, R10, R5, RZ ;  /* 0x000000050a0c7210 */ /* 0x000fe40007f3e0ff */
[----:B---3--:R-:W-:Y:S01]  /*2d50*/  IADD3 R10, P0, R11, R15, RZ ;  /* 0x0000000f0b0a7210 */ /* 0x008fe20007f1e0ff */
[----:B----4-:R-:W-:Y:S01]  /*2d60*/  IMAD.X R15, R13, 0x1, R0, P2 ;  /* 0x000000010d0f7824 */ /* 0x010fe200010e0600 */
[----:B------:R-:W-:Y:S01]  /*2d70*/  IADD3 R6, P2, R11, R5, RZ ;  /* 0x000000050b067210 */ /* 0x000fe20007f5e0ff */
[----:B------:R-:W-:Y:S01]  /*2d80*/  IMAD.X R13, R13, 0x1, R4, P1 ;  /* 0x000000010d0d7824 */ /* 0x000fe200008e0604 */
        /* <DEDUP_REMOVED lines=10> */
.L_x_3115:
[----:B------:R-:W-:Y:S01]  /*2e30*/  LOP3.LUT R0, R123, 0xffffffe0, RZ, 0xc0, !PT ;  /* 0xffffffe07b007812 */ /* 0x000fe200078ec0ff */
[----:B------:R-:W-:Y:S01]  /*2e40*/  UISETP.NE.AND UP1, UPT, UR13, URZ, UPT ;  /* 0x0000003f0d00728c */ /* 0x000fe2000bf25270 */
[----:B------:R-:W-:Y:S01]  /*2e50*/  LEA.HI R5, R124, R129, RZ, 0x2 ;  /* 0x000000817c057211 */ /* 0x000fe200078f10ff */
[----:B------:R-:W-:Y:S01]  /*2e60*/  UISETP.NE.AND UP0, UPT, UR12, URZ, UPT ;  /* 0x0000003f0c00728c */ /* 0x000fe2000bf05270 */
[----:B------:R-:W-:Y:S01]  /*2e70*/  SHF.R.S32.HI R4, RZ, 0x1f, R122 ;  /* 0x0000001fff047819 */ /* 0x000fe2000001147a */
[----:B------:R-:W-:Y:S01]  /*2e80*/  IMAD.IADD R0, R129, 0x1, -R0 ;  /* 0x0000000181007824 */ /* 0x000fe200078e0a00 */
[----:B------:R-:W-:Y:S01]  /*2e90*/  LOP3.LUT R5, R5, 0xfffffffc, RZ, 0xc0, !PT ;  /* 0xfffffffc05057812 */ /* 0x000fe200078ec0ff */
[----:B------:R-:W-:Y:S01]  /*2ea0*/  ULDC UR19, c[0x0][0x324] ;  /* 0x0000c90000137ab9 */ /* 0x000fe20000000800 */
[----:B------:R-:W-:Y:S01]  /*2eb0*/  LEA.HI R4, R4, R122, RZ, 0x2 ;  /* 0x0000007a04047211 */ /* 0x000fe200078f10ff */
[----:B------:R-:W-:Y:S01]  /*2ec0*/  ULDC UR4, c[0x0][0x1d0] ;  /* 0x0000740000047ab9 */ /* 0x000fe20000000800 */
[----:B-1----:R-:W-:Y:S01]  /*2ed0*/  SHF.R.S32.HI R6, RZ, 0x1f, R0 ;  /* 0x0000001fff067819 */ /* 0x002fe20000011400 */
[----:B------:R-:W-:Y:S01]  /*2ee0*/  IMAD.IADD R5, R129, 0x1, -R5 ;  /* 0x0000000181057824 */ /* 0x000fe200078e0a05 */
[----:B------:R-:W-:Y:S01]  /*2ef0*/  LOP3.LUT R7, R4, 0xffffffc, RZ, 0xc0, !PT ;  /* 0x0ffffffc04077812 */ /* 0x000fe200078ec0ff */
[----:B------:R-:W-:Y:S01]  /*2f00*/  ULOP3.LUT UR19, URZ, UR19, URZ, 0x33, !UPT ;  /* 0x000000133f137292 */ /* 0x000fe2000f8e333f */
[----:B------:R-:W-:Y:S01]  /*2f10*/  LEA.HI R6, R6, R0, RZ, 0x2 ;  /* 0x0000000006067211 */ /* 0x000fe200078f10ff */
[----:B------:R-:W-:Y:S01]  /*2f20*/  UIMAD UR4, UR22, UR4, UR31 ;  /* 0x00000004160472a4 */ /* 0x000fe2000f8e021f */
[----:B------:R-:W-:Y:S01]  /*2f30*/  LEA.HI R4, R5, R5, RZ, 0x1 ;  /* 0x0000000505047211 */ /* 0x000fe200078f08ff */
[----:B------:R-:W-:Y:S01]  /*2f40*/  IMAD.IADD R8, R122, 0x1, -R7 ;  /* 0x000000017a087824 */ /* 0x000fe200078e0a07 */
[----:B------:R-:W-:Y:S01]  /*2f50*/  LEA.HI.SX32 R7, R6, UR27, 0x1e ;  /* 0x0000001b06077c11 */ /* 0x000fe2000f8ff2ff */
[----:B------:R-:W0:Y:S01]  /*2f60*/  LDGDEPBAR ;  /* 0x00000000000079af */ /* 0x000e220000000000 */
[----:B------:R-:W-:Y:S01]  /*2f70*/  PLOP3.LUT P1, PT, PT, PT, UP1, 0x80, 0x0 ;  /* 0x000000000000781c */ /* 0x000fe20003f2f018 */
[C---:B------:R-:W-:Y:S01]  /*2f80*/  IMAD.SHL.U32 R9, R4.reuse, 0x20, RZ ;  /* 0x0000002004097824 */ /* 0x040fe200078e00ff */
[----:B------:R-:W-:Y:S01]  /*2f90*/  LOP3.LUT R4, R4, 0x1ffffffe, RZ, 0xc0, !PT ;  /* 0x1ffffffe04047812 */ /* 0x000fe200078ec0ff */
[----:B------:R-:W-:Y:S01]  /*2fa0*/  IMAD R8, R8, 0x10, R7 ;  /* 0x0000001008087824 */ /* 0x000fe200078e0207 */
[----:B------:R-:W-:-:S02]  /*2fb0*/  PLOP3.LUT P0, PT, PT, PT, UP1, 0x80, 0x0 ;  /* 0x000000000000781c */ /* 0x000fc40003f0f018 */
[----:B------:R-:W-:Y:S01]  /*2fc0*/  LOP3.LUT R7, R9, 0xffffffc0, RZ, 0xc0, !PT ;  /* 0xffffffc009077812 */ /* 0x000fe200078ec0ff */
[----:B------:R-:W-:-:S04]  /*2fd0*/  IMAD.IADD R5, R5, 0x1, -R4 ;  /* 0x0000000105057824 */ /* 0x000fc800078e0a04 */
[----:B------:R-:W-:-:S04]  /*2fe0*/  IMAD.IADD R4, R7, 0x1, R8 ;  /* 0x0000000107047824 */ /* 0x000fc800078e0208 */
[----:B------:R-:W-:-:S04]  /*2ff0*/  IMAD R10, R5, 0x8, R4 ;  /* 0x00000008050a7824 */ /* 0x000fc800078e0204 */
[----:B------:R-:W-:Y:S01]  /*3000*/  @P1 IMAD.HI.U32 R4, R10, c[0x0][0x2c8], RZ ;  /* 0x0000b2000a041a27 */ /* 0x000fe200078e00ff */
[----:B------:R1:W-:Y:S03]  /*3010*/  STL [R1+0x1c], R10 ;  /* 0x00001c0a01007387 */ /* 0x0003e60000100800 */
[----:B------:R-:W-:Y:S01]  /*3020*/  IMAD.MOV.U32 R9, RZ, RZ, R10 ;  /* 0x000000ffff097224 */ /* 0x000fe200078e000a */
[----:B------:R-:W-:Y:S02]  /*3030*/  @P0 SHF.R.U32.HI R9, RZ, c[0x0][0x2cc], R4 ;  /* 0x0000b300ff090a19 */ /* 0x000fe40000011604 */
[----:B------:R-:W-:Y:S02]  /*3040*/  LOP3.LUT R4, R6, 0x7ffffffc, RZ, 0xc0, !PT ;  /* 0x7ffffffc06047812 */ /* 0x000fe400078ec0ff */
[----:B------:R-:W-:Y:S01]  /*3050*/  PLOP3.LUT P0, PT, PT, PT, UP0, 0x40, 0x0 ;  /* 0x000000000000781c */ /* 0x000fe20003f0e808 */
[----:B------:R-:W2:Y:S02]  /*3060*/  SHFL.IDX PT, R6, R9, RZ, 0x1c1f ;  /* 0x001c1fff09067589 */ /* 0x000ea400000e0000 */
[----:B------:R-:W-:-:S02]  /*3070*/  IMAD.IADD R4, R0, 0x1, -R4 ;  /* 0x0000000100047824 */ /* 0x000fc400078e0a04 */
[----:B------:R-:W-:Y:S02]  /*3080*/  IMAD.U32 R0, RZ, RZ, UR28 ;  /* 0x0000001cff007e24 */ /* 0x000fe4000f8e00ff */
[----:B------:R-:W-:-:S05]  /*3090*/  IMAD.SHL.U32 R7, R4, 0x2, RZ ;  /* 0x0000000204077824 */ /* 0x000fca00078e00ff */
[----:B------:R3:W-:Y:S01]  /*30a0*/  STL [R1+0x8], R7 ;  /* 0x0000080701007387 */ /* 0x0007e20000100800 */
[C---:B------:R-:W-:Y:S02]  /*30b0*/  IADD3 R0, -R7.reuse, 0x1, R0 ;  /* 0x0000000107007810 */ /* 0x040fe40007ffe100 */
[C---:B------:R-:W-:Y:S02]  /*30c0*/  IADD3 R11, -R7.reuse, UR4, RZ ;  /* 0x00000004070b7c10 */ /* 0x040fe4000fffe1ff */
[----:B------:R-:W-:Y:S02]  /*30d0*/  IADD3 R0, R0, -c[0x0][0x168], RZ ;  /* 0x80005a0000007a10 */ /* 0x000fe40007ffe0ff */
[----:B------:R-:W-:Y:S02]  /*30e0*/  IADD3 R13, -R7, UR31, RZ ;  /* 0x0000001f070d7c10 */ /* 0x000fe4000fffe1ff */
[C---:B-1----:R-:W-:Y:S02]  /*30f0*/  IADD3 R10, R0.reuse, c[0x0][0x328], RZ ;  /* 0x0000ca00000a7a10 */ /* 0x042fe40007ffe0ff */
[----:B------:R-:W-:Y:S01]  /*3100*/  IADD3 R12, R0, UR19, RZ ;  /* 0x00000013000c7c10 */ /* 0x000fe2000fffe0ff */
[----:B------:R-:W-:-:S02]  /*3110*/  IMAD.IADD R0, R121, 0x1, R120 ;  /* 0x0000000179007824 */ /* 0x000fc400078e0278 */
[--C-:B--2---:R-:W-:Y:S02]  /*3120*/  IMAD.IADD R5, R10, 0x1, R6.reuse ;  /* 0x000000010a057824 */ /* 0x104fe400078e0206 */
[----:B------:R-:W-:-:S03]  /*3130*/  IMAD.IADD R4, R12, 0x1, R6 ;  /* 0x000000010c047824 */ /* 0x000fc600078e0206 */
[----:B------:R-:W-:Y:S01]  /*3140*/  IMNMX R5, R5, R11, PT ;  /* 0x0000000b05057217 */ /* 0x000fe20003800200 */
[----:B------:R-:W-:Y:S05]  /*3150*/  @P0 BRA `(.L_x_3116) ;  /* 0x0000015000000947 */ /* 0x000fea0003800000 */
[----:B---3--:R-:W-:Y:S01]  /*3160*/  IMAD.U32 R7, RZ, RZ, UR9 ;  /* 0x00000009ff077e24 */ /* 0x008fe2000f8e00ff */
        /* <DEDUP_REMOVED lines=11> */
.L_x_3118:
[----:B------:R-:W-:-:S04]  /*3220*/  MOV R7, c[0x0][0x32c] ;  /* 0x0000cb0000077a02 */ /* 0x000fc80000000f00 */
[----:B------:R-:W-:-:S13]  /*3230*/  ISETP.NE.AND P0, PT, R7, 0x1, PT ;  /* 0x000000010700780c */ /* 0x000fda0003f05270 */
[----:B------:R-:W-:-:S05]  /*3240*/  @P0 IMAD.HI.U32 R7, R6, c[0x0][0x330], RZ ;  /* 0x0000cc0006070a27 */ /* 0x000fca00078e00ff */
[----:B------:R-:W-:Y:S02]  /*3250*/  @P0 SHF.R.U32.HI R6, RZ, c[0x0][0x334], R7 ;  /* 0x0000cd00ff060a19 */ /* 0x000fe40000011607 */
.L_x_3119:
[----:B------:R-:W-:Y:S05]  /*3260*/  BSYNC B0 ;  /* 0x0000000000007941 */ /* 0x000fea0003800000 */
.L_x_3117:
[----:B------:R-:W-:-:S05]  /*3270*/  IMAD R6, R6, c[0x0][0x32c], R13 ;  /* 0x0000cb0006067a24 */ /* 0x000fca00078e020d */
[----:B------:R-:W-:Y:S02]  /*3280*/  IADD3 R7, R6, c[0x0][0x32c], RZ ;  /* 0x0000cb0006077a10 */ /* 0x000fe40007ffe0ff */
[----:B------:R-:W-:Y:S02]  /*3290*/  IMNMX R4, R4, R6, !PT ;  /* 0x0000000604047217 */ /* 0x000fe40007800200 */
[----:B------:R-:W-:Y:S02]  /*32a0*/  IMNMX R5, R5, R7, PT ;  /* 0x0000000705057217 */ /* 0x000fe40003800200 */
.L_x_3116:
[----:B------:R-:W1:Y:S01]  /*32b0*/  SHFL.IDX PT, R8, R9, 0x1, 0x1c1f ;  /* 0x003c1f0009087f89 */ /* 0x000e6200000e0000 */
[----:B------:R-:W-:-:S06]  /*32c0*/  UISETP.NE.AND UP0, UPT, UR12, URZ, UPT ;  /* 0x0000003f0c00728c */ /* 0x000fcc000bf05270 */
[----:B------:R-:W-:Y:S01]  /*32d0*/  PLOP3.LUT P0, PT, PT, PT, UP0, 0x40, 0x0 ;  /* 0x000000000000781c */ /* 0x000fe20003f0e808 */
[--C-:B-1-3--:R-:W-:Y:S02]  /*32e0*/  IMAD.IADD R7, R10, 0x1, R8.reuse ;  /* 0x000000010a077824 */ /* 0x10afe400078e0208 */
[----:B------:R-:W-:-:S03]  /*32f0*/  IMAD.IADD R6, R12, 0x1, R8 ;  /* 0x000000010c067824 */ /* 0x000fc600078e0208 */
[----:B------:R-:W-:-:S07]  /*3300*/  IMNMX R7, R7, R11, PT ;  /* 0x0000000b07077217 */ /* 0x000fce0003800200 */
        /* <DEDUP_REMOVED lines=13> */
.L_x_3122:
[----:B------:R-:W-:-:S04]  /*33e0*/  MOV R14, c[0x0][0x32c] ;  /* 0x0000cb00000e7a02 */ /* 0x000fc80000000f00 */
[----:B------:R-:W-:-:S13]  /*33f0*/  ISETP.NE.AND P0, PT, R14, 0x1, PT ;  /* 0x000000010e00780c */ /* 0x000fda0003f05270 */
[----:B------:R-:W-:-:S05]  /*3400*/  @P0 IMAD.HI.U32 R14, R8, c[0x0][0x330], RZ ;  /* 0x0000cc00080e0a27 */ /* 0x000fca00078e00ff */
[----:B------:R-:W-:Y:S02]  /*3410*/  @P0 SHF.R.U32.HI R8, RZ, c[0x0][0x334], R14 ;  /* 0x0000cd00ff080a19 */ /* 0x000fe4000001160e */
.L_x_3123:
[----:B------:R-:W-:Y:S05]  /*3420*/  BSYNC B0 ;  /* 0x0000000000007941 */ /* 0x000fea0003800000 */
.L_x_3121:
[----:B------:R-:W-:-:S05]  /*3430*/  IMAD R8, R8, c[0x0][0x32c], R13 ;  /* 0x0000cb0008087a24 */ /* 0x000fca00078e020d */
[----:B------:R-:W-:Y:S02]  /*3440*/  IADD3 R14, R8, c[0x0][0x32c], RZ ;  /* 0x0000cb00080e7a10 */ /* 0x000fe40007ffe0ff */
[----:B------:R-:W-:Y:S02]  /*3450*/  IMNMX R6, R6, R8, !PT ;  /* 0x0000000806067217 */ /* 0x000fe40007800200 */
[----:B------:R-:W-:Y:S02]  /*3460*/  IMNMX R7, R7, R14, PT ;  /* 0x0000000e07077217 */ /* 0x000fe40003800200 */
.L_x_3120:
        /* <DEDUP_REMOVED lines=8> */
[C---:B------:R-:W-:Y:S01]  /*34f0*/  ISETP.GT.AND P0, PT, R4.reuse, RZ, P0 ;  /* 0x000000ff0400720c */ /* 0x040fe20000704270 */
[----:B------:R-:W-:Y:S01]  /*3500*/  UP2UR UR28, UPR, URZ, 0x1 ;  /* 0x000000013f1c7883 */ /* 0x000fe20008000000 */
[----:B------:R-:W-:Y:S01]  /*3510*/  PLOP3.LUT P1, PT, PT, PT, UP0, 0x40, 0x0 ;  /* 0x000000000000781c */ /* 0x000fe20003f2e808 */
[----:B------:R-:W-:Y:S01]  /*3520*/  UISETP.GE.AND UP5, UPT, UR31, 0x19, UPT ;  /* 0x000000191f00788c */ /* 0x000fe2000bfa6270 */
[C---:B------:R-:W-:Y:S01]  /*3530*/  ISETP.LT.OR P0, PT, R5.reuse, 0x1, P0 ;  /* 0x000000010500780c */ /* 0x040fe20000701670 */
[----:B------:R-:W-:Y:S01]  /*3540*/  UISETP.GE.AND UP0, UPT, UR31, 0x11, UPT ;  /* 0x000000111f00788c */ /* 0x000fe2000bf06270 */
[----:B------:R-:W-:Y:S01]  /*3550*/  ISETP.GT.AND P2, PT, R4, 0x1, P2 ;  /* 0x000000010400780c */ /* 0x000fe20001744270 */
        /* <DEDUP_REMOVED lines=17> */
[----:B------:R-:W-:-:S02]  /*3670*/  FSEL R16, R49, -INF , !P2 ;  /* 0xff80000031107808 */ /* 0x000fc40005000000 */
[----:B------:R-:W-:Y:S02]  /*3680*/  FSEL R18, R44, -INF , !P1 ;  /* 0xff8000002c127808 */ /* 0x000fe40004800000 */
[----:B------:R-:W-:Y:S02]  /*3690*/  PLOP3.LUT P0, PT, PT, PT, UP5, 0x40, 0x0 ;  /* 0x000000000000781c */ /* 0x000fe40003f0e858 */
[----:B------:R-:W-:Y:S01]  /*36a0*/  PLOP3.LUT P2, PT, PT, PT, UP0, 0x40, 0x0 ;  /* 0x000000000000781c */ /* 0x000fe20003f4e808 */
[----:B------:R-:W-:Y:S01]  /*36b0*/  UISETP.GE.AND UP0, UPT, UR31, 0x2a, UPT ;  /* 0x0000002a1f00788c */ /* 0x000fe2000bf06270 */
[----:B------:R-:W-:Y:S01]  /*36c0*/  PLOP3.LUT P1, PT, PT, PT, UP6, 0x40, 0x0 ;  /* 0x000000000000781c */ /* 0x000fe20003f2e868 */
[----:B------:R-:W-:Y:S01]  /*36d0*/  UISETP.NE.AND UP6, UPT, UR12, URZ, UPT ;  /* 0x0000003f0c00728c */ /* 0x000fe2000bfc5270 */
[C---:B------:R-:W-:Y:S02]  /*36e0*/  ISETP.GT.AND P0, PT, R4.reuse, 0x18, P0 ;  /* 0x000000180400780c */ /* 0x040fe40000704270 */
[----:B------:R-:W-:-:S02]  /*36f0*/  ISETP.GT.AND P2, PT, R4, 0x10, P2 ;  /* 0x000000100400780c */ /* 0x000fc40001744270 */
[----:B------:R-:W-:Y:S02]  /*3700*/  ISETP.GT.AND P1, PT, R4, 0x11, P1 ;  /* 0x000000110400780c */ /* 0x000fe40000f24270 */
[C---:B------:R-:W-:Y:S02]  /*3710*/  ISETP.LT.OR P0, PT, R5.reuse, 0x19, P0 ;  /* 0x000000190500780c */ /* 0x040fe40000701670 */
[C---:B------:R-:W-:Y:S02]  /*3720*/  ISETP.LT.OR P2, PT, R5.reuse, 0x11, P2 ;  /* 0x000000110500780c */ /* 0x040fe40001741670 */
[----:B------:R-:W-:Y:S02]  /*3730*/  ISETP.LT.OR P1, PT, R5, 0x12, P1 ;  /* 0x000000120500780c */ /* 0x000fe40000f21670 */
[----:B------:R-:W-:Y:S02]  /*3740*/  FSEL R70, R36, -INF , !P0 ;  /* 0xff80000024467808 */ /* 0x000fe40004000000 */
[----:B------:R-:W-:-:S02]  /*3750*/  FSEL R64, R40, -INF , !P2 ;  /* 0xff80000028407808 */ /* 0x000fc40005000000 */
[----:B------:R-:W-:Y:S02]  /*3760*/  FSEL R69, R41, -INF , !P1 ;  /* 0xff80000029457808 */ /* 0x000fe40004800000 */
[----:B------:R-:W-:Y:S02]  /*3770*/  PLOP3.LUT P0, PT, PT, PT, UP2, 0x40, 0x0 ;  /* 0x000000000000781c */ /* 0x000fe40003f0e828 */
        /* <DEDUP_REMOVED lines=11> */
[----:B------:R-:W-:Y:S01]  /*3830*/  PLOP3.LUT P0, PT, PT, PT, UP6, 0x40, 0x0 ;  /* 0x000000000000781c */ /* 0x000fe20003f0e868 */
[----:B------:R-:W-:Y:S01]  /*3840*/  UISETP.NE.AND UP6, UPT, UR32, URZ, UPT ;  /* 0x0000003f2000728c */ /* 0x000fe2000bfc5270 */
[----:B------:R-:W-:Y:S02]  /*3850*/  PLOP3.LUT P2, PT, PT, PT, UP1, 0x40, 0x0 ;  /* 0x000000000000781c */ /* 0x000fe40003f4e818 */
[----:B------:R-:W-:Y:S02]  /*3860*/  PLOP3.LUT P1, PT, PT, PT, UP0, 0x40, 0x0 ;  /* 0x000000000000781c */ /* 0x000fe40003f2e808 */
[C---:B------:R-:W-:Y:S02]  /*3870*/  ISETP.GT.AND P2, PT, R4.reuse, 0x28, P2 ;  /* 0x000000280400780c */ /* 0x040fe40001744270 */
[----:B------:R-:W-:Y:S01]  /*3880*/  ISETP.GT.AND P1, PT, R4, 0x29, P1 ;  /* 0x000000290400780c */ /* 0x000fe20000f24270 */
[----:B-1----:R-:W-:Y:S01]  /*3890*/  IMAD.IADD R4, R12, 0x1, R8 ;  /* 0x000000010c047824 */ /* 0x002fe200078e0208 */
[----:B------:R-:W-:-:S02]  /*38a0*/  ISETP.LT.OR P2, PT, R5, 0x29, P2 ;  /* 0x000000290500780c */ /* 0x000fc40001741670 */
[----:B------:R-:W-:Y:S01]  /*38b0*/  ISETP.LT.OR P1, PT, R5, 0x2a, P1 ;  /* 0x0000002a0500780c */ /* 0x000fe20000f21670 */
[----:B------:R-:W-:Y:S01]  /*38c0*/  IMAD.IADD R5, R10, 0x1, R8 ;  /* 0x000000010a057824 */ /* 0x000fe200078e0208 */
[----:B------:R-:W-:Y:S02]  /*38d0*/  FSEL R147, R20, -INF , !P2 ;  /* 0xff80000014937808 */ /* 0x000fe40005000000 */
[----:B------:R-:W-:Y:S02]  /*38e0*/  FSEL R146, R21, -INF , !P1 ;  /* 0xff80000015927808 */ /* 0x000fe40004800000 */
        /* <DEDUP_REMOVED lines=14> */
.L_x_3126:
[----:B------:R-:W-:-:S04]  /*39d0*/  MOV R14, c[0x0][0x32c] ;  /* 0x0000cb00000e7a02 */ /* 0x000fc80000000f00 */
[----:B------:R-:W-:-:S13]  /*39e0*/  ISETP.NE.AND P0, PT, R14, 0x1, PT ;  /* 0x000000010e00780c */ /* 0x000fda0003f05270 */
[----:B------:R-:W-:-:S05]  /*39f0*/  @P0 IMAD.HI.U32 R14, R8, c[0x0][0x330], RZ ;  /* 0x0000cc00080e0a27 */ /* 0x000fca00078e00ff */
[----:B------:R-:W-:Y:S02]  /*3a00*/  @P0 SHF.R.U32.HI R8, RZ, c[0x0][0x334], R14 ;  /* 0x0000cd00ff080a19 */ /* 0x000fe4000001160e */
.L_x_3127:
[----:B------:R-:W-:Y:S05]  /*3a10*/  BSYNC B0 ;  /* 0x0000000000007941 */ /* 0x000fea0003800000 */
.L_x_3125:
[----:B------:R-:W-:-:S05]  /*3a20*/  IMAD R8, R8, c[0x0][0x32c], R13 ;  /* 0x0000cb0008087a24 */ /* 0x000fca00078e020d */
[----:B------:R-:W-:Y:S02]  /*3a30*/  IADD3 R14, R8, c[0x0][0x32c], RZ ;  /* 0x0000cb00080e7a10 */ /* 0x000fe40007ffe0ff */
[----:B------:R-:W-:Y:S02]  /*3a40*/  IMNMX R4, R4, R8, !PT ;  /* 0x0000000804047217 */ /* 0x000fe40007800200 */
[----:B------:R-:W-:Y:S02]  /*3a50*/  IMNMX R5, R5, R14, PT ;  /* 0x0000000e05057217 */ /* 0x000fe40003800200 */
.L_x_3124:
[----:B------:R-:W-:Y:S01]  /*3a60*/  UP2UR UR34, UPR, URZ, 0x8 ;  /* 0x000000083f227883 */ /* 0x000fe20008000000 */
[----:B------:R-:W1:Y:S01]  /*3a70*/  SHFL.IDX PT, R8, R9, 0x3, 0x1c1f ;  /* 0x007c1f0009087f89 */ /* 0x000e6200000e0000 */
[----:B------:R-:W-:Y:S02]  /*3a80*/  UISETP.NE.AND UP3, UPT, UR29, URZ, UPT ;  /* 0x0000003f1d00728c */ /* 0x000fe4000bf65270 */
[----:B------:R-:W-:Y:S02]  /*3a90*/  UP2UR UR31, UPR, URZ, 0x1 ;  /* 0x000000013f1f7883 */ /* 0x000fe40008000000 */
[----:B------:R-:W-:-:S02]  /*3aa0*/  UP2UR UR33, UPR, URZ, 0x4 ;  /* 0x000000043f217883 */ /* 0x000fc40008000000 */
[----:B------:R-:W-:Y:S01]  /*3ab0*/  PLOP3.LUT P0, PT, PT, PT, UP3, 0x40, 0x0 ;  /* 0x000000000000781c */ /* 0x000fe20003f0e838 */
[----:B------:R-:W-:Y:S02]  /*3ac0*/  UISETP.NE.AND UP0, UPT, UR4, URZ, UPT ;  /* 0x0000003f0400728c */ /* 0x000fe4000bf05270 */
[----:B------:R-:W-:Y:S01]  /*3ad0*/  UISETP.NE.AND UP2, UPT, UR28, URZ, UPT ;  /* 0x0000003f1c00728c */ /* 0x000fe2000bf45270 */
[----:B------:R-:W-:Y:S01]  /*3ae0*/  ISETP.GT.AND P0, PT, R4, 0x1, P0 ;  /* 0x000000010400780c */ /* 0x000fe20000704270 */
[----:B------:R-:W-:Y:S02]  /*3af0*/  UP2UR UR35, UPR, URZ, 0x10 ;  /* 0x000000103f237883 */ /* 0x000fe40008000000 */
[----:B------:R-:W-:Y:S01]  /*3b00*/  UISETP.NE.AND UP4, UPT, UR30, URZ, UPT ;  /* 0x0000003f1e00728c */ /* 0x000fe2000bf85270 */
[----:B------:R-:W-:Y:S01]  /*3b10*/  ISETP.LT.OR P0, PT, R5, 0x2, P0 ;  /* 0x000000020500780c */ /* 0x000fe20000701670 */
[----:B------:R-:W-:Y:S01]  /*3b20*/  UP2UR UR32, UPR, URZ, 0x2 ;  /* 0x000000023f207883 */ /* 0x000fe20008000000 */
[----:B------:R-:W-:Y:S01]  /*3b30*/  PLOP3.LUT P1, PT, PT, PT, UP2, 0x40, 0x0 ;  /* 0x000000000000781c */ /* 0x000fe20003f2e828 */
[----:B------:R-:W-:Y:S01]  /*3b40*/  UISETP.NE.AND UP1, UPT, UR5, URZ, UPT ;  /* 0x0000003f0500728c */ /* 0x000fe2000bf25270 */
[----:B------:R-:W-:-:S02]  /*3b50*/  FSEL R55, R81, -INF , !P0 ;  /* 0xff80000051377808 */ /* 0x000fc40004000000 */
[----:B------:R-:W-:Y:S02]  /*3b60*/  PLOP3.LUT P0, PT, PT, PT, UP0, 0x40, 0x0 ;  /* 0x000000000000781c */ /* 0x000fe40003f0e808 */
[----:B------:R-:W-:Y:S01]  /*3b70*/  PLOP3.LUT P2, PT, PT, PT, UP4, 0x40, 0x0 ;  /* 0x000000000000781c */ /* 0x000fe20003f4e848 */
[----:B------:R-:W-:Y:S01]  /*3b80*/  UISETP.NE.AND UP4, UPT, UR35, URZ, UPT ;  /* 0x0000003f2300728c */ /* 0x000fe2000bf85270 */
[C---:B------:R-:W-:Y:S01]  /*3b90*/  ISETP.GT.AND P0, PT, R4.reuse, 0x10, P0 ;  /* 0x000000100400780c */ /* 0x040fe20000704270 */
[----:B------:R-:W-:Y:S01]  /*3ba0*/  UP2UR UR35, UPR, URZ, 0x8 ;  /* 0x000000083f237883 */ /* 0x000fe20008000000 */
[C---:B------:R-:W-:Y:S01]  /*3bb0*/  ISETP.GT.AND P1, PT, R4.reuse, 0x8, P1 ;  /* 0x000000080400780c */ /* 0x040fe20000f24270 */
[----:B------:R-:W-:Y:S01]  /*3bc0*/  UISETP.NE.AND UP3, UPT, UR30, URZ, UPT ;  /* 0x0000003f1e00728c */ /* 0x000fe2000bf65270 */
[----:B------:R-:W-:Y:S02]  /*3bd0*/  ISETP.GT.AND P2, PT, R4, RZ, P2 ;  /* 0x000000ff0400720c */ /* 0x000fe40001744270 */
[----:B------:R-:W-:-:S02]  /*3be0*/  ISETP.LT.OR P0, PT, R5, 0x11, P0 ;  /* 0x000000110500780c */ /* 0x000fc40000701670 */
[C---:B------:R-:W-:Y:S02]  /*3bf0*/  ISETP.LT.OR P1, PT, R5.reuse, 0x9, P1 ;  /* 0x000000090500780c */ /* 0x040fe40000f21670 */
[----:B------:R-:W-:Y:S02]  /*3c00*/  ISETP.LT.OR P2, PT, R5, 0x1, P2 ;  /* 0x000000010500780c */ /* 0x000fe40001741670 */
[----:B------:R-:W-:Y:S02]  /*3c10*/  FSEL R68, R32, -INF , !P0 ;  /* 0xff80000020447808 */ /* 0x000fe40004000000 */
[----:B------:R-:W-:Y:S02]  /*3c20*/  FSEL R58, R76, -INF , !P1 ;  /* 0xff8000004c3a7808 */ /* 0x000fe40004800000 */
[----:B------:R-:W-:Y:S02]  /*3c30*/  PLOP3.LUT P0, PT, PT, PT, UP4, 0x40, 0x0 ;  /* 0x000000000000781c */ /* 0x000fe40003f0e848 */
[----:B------:R-:W-:-:S02]  /*3c40*/  PLOP3.LUT P1, PT, PT, PT, UP6, 0x40, 0x0 ;  /* 0x000000000000781c */ /* 0x000fc40003f2e868 */
[----:B------:R-:W-:Y:S02]  /*3c50*/  FSEL R54, R80, -INF , !P2 ;  /* 0xff80000050367808 */ /* 0x000fe40005000000 */
[----:B------:R-:W-:Y:S02]  /*3c60*/  PLOP3.LUT P2, PT, PT, PT, UP1, 0x40, 0x0 ;  /* 0x000000000000781c */ /* 0x000fe40003f4e818 */
[C---:B------:R-:W-:Y:S02]  /*3c70*/  ISETP.GT.AND P0, PT, R4.reuse, 0x19, P0 ;  /* 0x000000190400780c */ /* 0x040fe40000704270 */
[C---:B------:R-:W-:Y:S02]  /*3c80*/  ISETP.GT.AND P1, PT, R4.reuse, 0x11, P1 ;  /* 0x000000110400780c */ /* 0x040fe40000f24270 */
[----:B------:R-:W-:Y:S02]  /*3c90*/  ISETP.GT.AND P2, PT, R4, 0x9, P2 ;  /* 0x000000090400780c */ /* 0x000fe40001744270 */
[----:B------:R-:W-:-:S02]  /*3ca0*/  ISETP.LT.OR P0, PT, R5, 0x1a, P0 ;  /* 0x0000001a0500780c */ /* 0x000fc40000701670 */
[C---:B------:R-:W-:Y:S02]  /*3cb0*/  ISETP.LT.OR P1, PT, R5.reuse, 0x12, P1 ;  /* 0x000000120500780c */ /* 0x040fe40000f21670 */
[----:B------:R-:W-:Y:S02]  /*3cc0*/  ISETP.LT.OR P2, PT, R5, 0xa, P2 ;  /* 0x0000000a0500780c */ /* 0x000fe40001741670 */
[----:B------:R-:W-:Y:S02]  /*3cd0*/  FSEL R74, R85, -INF , !P0 ;  /* 0xff800000554a7808 */ /* 0x000fe40004000000 */
[----:B------:R-:W-:Y:S02]  /*3ce0*/  FSEL R72, R33, -INF , !P1 ;  /* 0xff80000021487808 */ /* 0x000fe40004800000 */
[----:B------:R-:W-:Y:S01]  /*3cf0*/  PLOP3.LUT P0, PT, PT, PT, UP2, 0x40, 0x0 ;  /* 0x000000000000781c */ /* 0x000fe20003f0e828 */
[----:B------:R-:W-:Y:S01]  /*3d00*/  UISETP.NE.AND UP2, UPT, UR33, URZ, UPT ;  /* 0x0000003f2100728c */ /* 0x000fe2000bf45270 */
[----:B------:R-:W-:Y:S01]  /*3d10*/  PLOP3.LUT P1, PT, PT, PT, UP3, 0x40, 0x0 ;  /* 0x000000000000781c */ /* 0x000fe20003f2e838 */
[----:B------:R-:W-:Y:S01]  /*3d20*/  UISETP.NE.AND UP3, UPT, UR35, URZ, UPT ;  /* 0x0000003f2300728c */ /* 0x000fe2000bf65270 */
[----:B------:R-:W-:-:S02]  /*3d30*/  FSEL R59, R77, -INF , !P2 ;  /* 0xff8000004d3b7808 */ /* 0x000fc40005000000 */
[----:B------:R-:W-:Y:S02]  /*3d40*/  PLOP3.LUT P2, PT, PT, PT, UP5, 0x40, 0x0 ;  /* 0x000000000000781c */ /* 0x000fe40003f4e858 */
[C---:B------:R-:W-:Y:S02]  /*3d50*/  ISETP.GT.AND P0, PT, R6.reuse, 0x8, P0 ;  /* 0x000000080600780c */ /* 0x040fe40000704270 */
[----:B------:R-:W-:Y:S02]  /*3d60*/  ISETP.GT.AND P1, PT, R6, RZ, P1 ;  /* 0x000000ff0600720c */ /* 0x000fe40000f24270 */
[----:B------:R-:W-:Y:S02]  /*3d70*/  ISETP.GT.AND P2, PT, R4, 0x18, P2 ;  /* 0x000000180400780c */ /* 0x000fe40001744270 */
[C---:B------:R-:W-:Y:S02]  /*3d80*/  ISETP.LT.OR P0, PT, R7.reuse, 0x9, P0 ;  /* 0x000000090700780c */ /* 0x040fe40000701670 */
[----:B------:R-:W-:-:S02]  /*3d90*/  ISETP.LT.OR P1, PT, R7, 0x1, P1 ;  /* 0x000000010700780c */ /* 0x000fc40000f21670 */
[----:B------:R-:W-:Y:S02]  /*3da0*/  ISETP.LT.OR P2, PT, R5, 0x19, P2 ;  /* 0x000000190500780c */ /* 0x000fe40001741670 */
[----:B------:R-:W-:Y:S02]  /*3db0*/  FSEL R20, R46, -INF , !P0 ;  /* 0xff8000002e147808 */ /* 0x000fe40004000000 */
[----:B------:R-:W-:Y:S02]  /*3dc0*/  FSEL R14, R50, -INF , !P1 ;  /* 0xff800000320e7808 */ /* 0x000fe40004800000 */
[----:B------:R-:W-:Y:S02]  /*3dd0*/  PLOP3.LUT P0, PT, PT, PT, UP6, 0x40, 0x0 ;  /* 0x000000000000781c */ /* 0x000fe40003f0e868 */
[----:B------:R-:W-:Y:S01]  /*3de0*/  PLOP3.LUT P1, PT, PT, PT, UP1, 0x40, 0x0 ;  /* 0x000000000000781c */ /* 0x000fe20003f2e818 */
[----:B------:R-:W-:Y:S01]  /*3df0*/  UISETP.NE.AND UP1, UPT, UR32, URZ, UPT ;  /* 0x0000003f2000728c */ /* 0x000fe2000bf25270 */
[----:B------:R-:W-:-:S02]  /*3e00*/  FSEL R73, R84, -INF , !P2 ;  /* 0xff80000054497808 */ /* 0x000fc40005000000 */
[----:B------:R-:W-:Y:S01]  /*3e10*/  PLOP3.LUT P2, PT, PT, PT, UP3, 0x40, 0x0 ;  /* 0x000000000000781c */ /* 0x000fe20003f4e838 */
[----:B------:R-:W-:Y:S01]  /*3e20*/  UISETP.NE.AND UP3, UPT, UR34, URZ, UPT ;  /* 0x0000003f2200728c */ /* 0x000fe2000bf65270 */
[C---:B------:R-:W-:Y:S02]  /*3e30*/  ISETP.GT.AND P0, PT, R6.reuse, 0x11, P0 ;  /* 0x000000110600780c */ /* 0x040fe40000704270 */
[C---:B------:R-:W-:Y:S02]  /*3e40*/  ISETP.GT.AND P1, PT, R6.reuse, 0x9, P1 ;  /* 0x000000090600780c */ /* 0x040fe40000f24270 */
[----:B------:R-:W-:Y:S02]  /*3e50*/  ISETP.GT.AND P2, PT, R6, 0x1, P2 ;  /* 0x000000010600780c */ /* 0x000fe40001744270 */
[C---:B------:R-:W-:Y:S02]  /*3e60*/  ISETP.LT.OR P0, PT, R7.reuse, 0x12, P0 ;  /* 0x000000120700780c */ /* 0x040fe40000701670 */
[----:B------:R-:W-:-:S02]  /*3e70*/  ISETP.LT.OR P1, PT, R7, 0xa, P1 ;  /* 0x0000000a0700780c */ /* 0x000fc40000f21670 */
[----:B------:R-:W-:Y:S02]  /*3e80*/  ISETP.LT.OR P2, PT, R7, 0x2, P2 ;  /* 0x000000020700780c */ /* 0x000fe40001741670 */
[----:B------:R-:W-:Y:S02]  /*3e90*/  FSEL R61, R43, -INF , !P0 ;  /* 0xff8000002b3d7808 */ /* 0x000fe40004000000 */
[----:B------:R-:W-:Y:S02]  /*3ea0*/  FSEL R21, R47, -INF , !P1 ;  /* 0xff8000002f157808 */ /* 0x000fe40004800000 */
[----:B------:R-:W-:Y:S02]  /*3eb0*/  PLOP3.LUT P0, PT, PT, PT, UP3, 0x40, 0x0 ;  /* 0x000000000000781c */ /* 0x000fe40003f0e838 */
[----:B------:R-:W-:Y:S02]  /*3ec0*/  PLOP3.LUT P1, PT, PT, PT, UP5, 0x40, 0x0 ;  /* 0x000000000000781c */ /* 0x000fe40003f2e858 */
[----:B------:R-:W-:-:S02]  /*3ed0*/  FSEL R17, R51, -INF , !P2 ;  /* 0xff80000033117808 */ /* 0x000fc40005000000 */
[----:B------:R-:W-:Y:S01]  /*3ee0*/  PLOP3.LUT P2, PT, PT, PT, UP0, 0x40, 0x0 ;  /* 0x000000000000781c */ /* 0x000fe20003f4e808 */
[----:B------:R-:W-:Y:S01]  /*3ef0*/  UISETP.NE.AND UP0, UPT, UR31, URZ, UPT ;  /* 0x0000003f1f00728c */ /* 0x000fe2000bf05270 */
[----:B------:R-:W-:Y:S01]  /*3f00*/  ISETP.GT.AND P0, PT, R4, 0x20, P0 ;  /* 0x000000200400780c */ /* 0x000fe20000704270 */
[----:B------:R-:W-:Y:S01]  /*3f10*/  UP2UR UR31, UPR, URZ, 0x40 ;  /* 0x000000403f1f7883 */ /* 0x000fe20008000000 */
[C---:B------:R-:W-:Y:S01]  /*3f20*/  ISETP.GT.AND P1, PT, R6.reuse, 0x18, P1 ;  /* 0x000000180600780c */ /* 0x040fe20000f24270 */
[----:B------:R-:W-:Y:S01]  /*3f30*/  UISETP.NE.AND UP6, UPT, UR12, URZ, UPT ;  /* 0x0000003f0c00728c */ /* 0x000fe2000bfc5270 */
[----:B------:R-:W-:Y:S02]  /*3f40*/  ISETP.GT.AND P2, PT, R6, 0x10, P2 ;  /* 0x000000100600780c */ /* 0x000fe40001744270 */
[----:B------:R-:W-:Y:S02]  /*3f50*/  ISETP.LT.OR P0, PT, R5, 0x21, P0 ;  /* 0x000000210500780c */ /* 0x000fe40000701670 */
[----:B------:R-:W-:-:S02]  /*3f60*/  ISETP.LT.OR P1, PT, R7, 0x19, P1 ;  /* 0x000000190700780c */ /* 0x000fc40000f21670 */
[----:B------:R-:W-:Y:S02]  /*3f70*/  ISETP.LT.OR P2, PT, R7, 0x11, P2 ;  /* 0x000000110700780c */ /* 0x000fe40001741670 */
[----:B------:R-:W-:Y:S02]  /*3f80*/  FSEL R126, R92, -INF , !P0 ;  /* 0xff8000005c7e7808 */ /* 0x000fe40004000000 */
[----:B------:R-:W-:Y:S02]  /*3f90*/  FSEL R62, R38, -INF , !P1 ;  /* 0xff800000263e7808 */ /* 0x000fe40004800000 */
[----:B------:R-:W-:Y:S02]  /*3fa0*/  PLOP3.LUT P0, PT, PT, PT, UP2, 0x40, 0x0 ;  /* 0x000000000000781c */ /* 0x000fe40003f0e828 */
[----:B------:R-:W-:Y:S02]  /*3fb0*/  PLOP3.LUT P1, PT, PT, PT, UP3, 0x40, 0x0 ;  /* 0x000000000000781c */ /* 0x000fe40003f2e838 */
[----:B------:R-:W-:-:S02]  /*3fc0*/  FSEL R60, R42, -INF , !P2 ;  /* 0xff8000002a3c7808 */ /* 0x000fc40005000000 */
[----:B------:R-:W-:Y:S02]  /*3fd0*/  PLOP3.LUT P2, PT, PT, PT, UP4, 0x40, 0x0 ;  /* 0x000000000000781c */ /* 0x000fe40003f4e848 */
[----:B------:R-:W-:Y:S02]  /*3fe0*/  ISETP.GT.AND P0, PT, R4, 0x21, P0 ;  /* 0x000000210400780c */ /* 0x000fe40000704270 */
[C---:B------:R-:W-:Y:S02]  /*3ff0*/  ISETP.GT.AND P1, PT, R6.reuse, 0x20, P1 ;  /* 0x000000200600780c */ /* 0x040fe40000f24270 */
        /* <DEDUP_REMOVED lines=11> */
[----:B------:R-:W-:Y:S02]  /*40b0*/  ISETP.GT.AND P1, PT, R4, 0x28, P1 ;  /* 0x000000280400780c */ /* 0x000fe40000f24270 */
[----:B------:R-:W-:Y:S02]  /*40c0*/  ISETP.GT.AND P2, PT, R6, 0x21, P2 ;  /* 0x000000210600780c */ /* 0x000fe40001744270 */
[----:B------:R-:W-:Y:S02]  /*40d0*/  ISETP.LT.OR P0, PT, R7, 0x29, P0 ;  /* 0x000000290700780c */ /* 0x000fe40000701670 */
[----:B------:R-:W-:-:S02]  /*40e0*/  ISETP.LT.OR P1, PT, R5, 0x29, P1 ;  /* 0x000000290500780c */ /* 0x000fc40000f21670 */
[----:B------:R-:W-:Y:S02]  /*40f0*/  ISETP.LT.OR P2, PT, R7, 0x22, P2 ;  /* 0x000000220700780c */ /* 0x000fe40001741670 */
[----:B------:R-:W-:Y:S02]  /*4100*/  FSEL R91, R22, -INF , !P0 ;  /* 0xff800000165b7808 */ /* 0x000fe40004000000 */
[----:B------:R-:W-:Y:S02]  /*4110*/  FSEL R145, R96, -INF , !P1 ;  /* 0xff80000060917808 */ /* 0x000fe40004800000 */
[----:B------:R-:W-:Y:S01]  /*4120*/  PLOP3.LUT P0, PT, PT, PT, UP6, 0x40, 0x0 ;  /* 0x000000000000781c */ /* 0x000fe20003f0e868 */
[----:B------:R-:W-:Y:S01]  /*4130*/  UISETP.NE.AND UP6, UPT, UR31, URZ, UPT ;  /* 0x0000003f1f00728c */ /* 0x000fe2000bfc5270 */
[----:B------:R-:W-:Y:S02]  /*4140*/  PLOP3.LUT P1, PT, PT, PT, UP0, 0x40, 0x0 ;  /* 0x000000000000781c */ /* 0x000fe40003f2e808 */
[----:B------:R-:W-:-:S02]  /*4150*/  FSEL R124, R27, -INF , !P2 ;  /* 0xff8000001b7c7808 */ /* 0x000fc40005000000 */
[----:B------:R-:W-:Y:S02]  /*4160*/  PLOP3.LUT P2, PT, PT, PT, UP0, 0x40, 0x0 ;  /* 0x000000000000781c */ /* 0x000fe40003f4e808 */
[----:B------:R-:W-:Y:S01]  /*4170*/  ISETP.GT.AND P1, PT, R4, 0x29, P1 ;  /* 0x000000290400780c */ /* 0x000fe20000f24270 */
[--C-:B-1----:R-:W-:Y:S01]  /*4180*/  IMAD.IADD R4, R12, 0x1, R8.reuse ;  /* 0x000000010c047824 */ /* 0x102fe200078e0208 */
[----:B------:R-:W-:Y:S02]  /*4190*/  ISETP.GT.AND P2, PT, R6, 0x29, P2 ;  /* 0x000000290600780c */ /* 0x000fe40001744270 */
[----:B------:R-:W-:Y:S01]  /*41a0*/  ISETP.LT.OR P1, PT, R5, 0x2a, P1 ;  /* 0x0000002a0500780c */ /* 0x000fe20000f21670 */
[----:B------:R-:W-:Y:S01]  /*41b0*/  IMAD.IADD R5, R10, 0x1, R8 ;  /* 0x000000010a057824 */ /* 0x000fe200078e0208 */
[----:B------:R-:W-:Y:S02]  /*41c0*/  ISETP.LT.OR P2, PT, R7, 0x2a, P2 ;  /* 0x0000002a0700780c */ /* 0x000fe40001741670 */
[----:B------:R-:W-:-:S02]  /*41d0*/  FSEL R127, R97, -INF , !P1 ;  /* 0xff800000617f7808 */ /* 0x000fc40004800000 */
[----:B------:R-:W-:Y:S02]  /*41e0*/  IMNMX R5, R5, R11, PT ;  /* 0x0000000b05057217 */ /* 0x000fe40003800200 */
        /* <DEDUP_REMOVED lines=14> */
.L_x_3130:
[----:B------:R-:W-:-:S04]  /*42d0*/  MOV R7, c[0x0][0x32c] ;  /* 0x0000cb0000077a02 */ /* 0x000fc80000000f00 */
[----:B------:R-:W-:-:S13]  /*42e0*/  ISETP.NE.AND P0, PT, R7, 0x1, PT ;  /* 0x000000010700780c */ /* 0x000fda0003f05270 */
[----:B------:R-:W-:-:S05]  /*42f0*/  @P0 IMAD.HI.U32 R7, R6, c[0x0][0x330], RZ ;  /* 0x0000cc0006070a27 */ /* 0x000fca00078e00ff */
[----:B------:R-:W-:Y:S02]  /*4300*/  @P0 SHF.R.U32.HI R6, RZ, c[0x0][0x334], R7 ;  /* 0x0000cd00ff060a19 */ /* 0x000fe40000011607 */
.L_x_3131:
[----:B------:R-:W-:Y:S05]  /*4310*/  BSYNC B0 ;  /* 0x0000000000007941 */ /* 0x000fea0003800000 */
.L_x_3129:
[----:B------:R-:W-:-:S05]  /*4320*/  IMAD R6, R6, c[0x0][0x32c], R13 ;  /* 0x0000cb0006067a24 */ /* 0x000fca00078e020d */
[----:B------:R-:W-:Y:S02]  /*4330*/  IADD3 R7, R6, c[0x0][0x32c], RZ ;  /* 0x0000cb0006077a10 */ /* 0x000fe40007ffe0ff */
[----:B------:R-:W-:Y:S02]  /*4340*/  IMNMX R4, R4, R6, !PT ;  /* 0x0000000604047217 */ /* 0x000fe40007800200 */
[----:B------:R-:W-:Y:S02]  /*4350*/  IMNMX R5, R5, R7, PT ;  /* 0x0000000705057217 */ /* 0x000fe40003800200 */
.L_x_3128:
        /* <DEDUP_REMOVED lines=21> */
[----:B------:R-:W-:Y:S01]  /*44b0*/  STL [R1+0x68], R242 ;  /* 0x000068f201007387 */ /* 0x000fe20000100800 */
[----:B------:R-:W-:Y:S01]  /*44c0*/  FMNMX.FTZ R6, R62, R6, !PT ;  /* 0x000000063e067209 */ /* 0x000fe20007810000 */
[----:B------:R-:W-:Y:S01]  /*44d0*/  IMAD.SHL.U32 R225, R0, 0x2, RZ ;  /* 0x0000000200e17824 */ /* 0x000fe200078e00ff */
[----:B------:R-:W-:Y:S01]  /*44e0*/  FMNMX.FTZ R169, R71, R169, !PT ;  /* 0x000000a947a97209 */ /* 0x000fe20007810000 */
[----:B------:R-:W-:Y:S01]  /*44f0*/  STL [R1+0x64], R241 ;  /* 0x000064f101007387 */ /* 0x000fe20000100800 */
[----:B------:R-:W-:Y:S01]  /*4500*/  FMNMX.FTZ R6, R63, R6, !PT ;  /* 0x000000063f067209 */ /* 0x000fe20007810000 */
[----:B------:R-:W-:Y:S01]  /*4510*/  IMAD R226, R3, 0x2, R225 ;  /* 0x0000000203e27824 */ /* 0x000fe200078e02e1 */
[----:B------:R-:W-:Y:S01]  /*4520*/  FMNMX.FTZ R169, R161, R169, !PT ;  /* 0x000000a9a1a97209 */ /* 0x000fe20007810000 */
[----:B------:R-:W-:Y:S01]  /*4530*/  STL [R1+0x60], R240 ;  /* 0x000060f001007387 */ /* 0x000fe20000100800 */
[----:B------:R-:W-:Y:S01]  /*4540*/  FMNMX.FTZ R6, R125, R6, !PT ;  /* 0x000000067d067209 */ /* 0x000fe20007810000 */
[----:B------:R-:W-:Y:S01]  /*4550*/  IMAD R227, R2, 0x2, R226 ;  /* 0x0000000202e37824 */ /* 0x000fe200078e02e2 */
        /* <DEDUP_REMOVED lines=8> */
[----:B------:R-:W-:Y:S02]  /*45e0*/  FMNMX.FTZ R168, R90, R6, !PT ;  /* 0x000000065aa87209 */ /* 0x000fe40007810000 */
[----:B------:R-:W-:Y:S01]  /*45f0*/  PLOP3.LUT P0, PT, PT, PT, UP3, 0x40, 0x0 ;  /* 0x000000000000781c */ /* 0x000fe20003f0e838 */
[----:B------:R-:W1:Y:S01]  /*4600*/  SHFL.BFLY PT, R6, R169, 0x2, 0x1f ;  /* 0x0c401f00a9067f89 */ /* 0x000e6200000e0000 */
[----:B------:R-:W-:Y:S01]  /*4610*/  PLOP3.LUT P1, PT, PT, PT, UP4, 0x40, 0x0 ;  /* 0x000000000000781c */ /* 0x000fe20003f2e848 */
[----:B------:R-:W-:Y:S01]  /*4620*/  UISETP.NE.AND UP4, UPT, UR31, URZ, UPT ;  /* 0x0000003f1f00728c */ /* 0x000fe2000bf85270 */
[C---:B------:R-:W-:Y:S01]  /*4630*/  ISETP.GT.AND P0, PT, R4.reuse, 0x1, P0 ;  /* 0x000000010400780c */ /* 0x040fe20000704270 */
[----:B------:R-:W2:Y:S01]  /*4640*/  SHFL.BFLY PT, R7, R168, 0x2, 0x1f ;  /* 0x0c401f00a8077f89 */ /* 0x000ea200000e0000 */
[----:B------:R-:W-:Y:S01]  /*4650*/  ISETP.GT.AND P1, PT, R4, RZ, P1 ;  /* 0x000000ff0400720c */ /* 0x000fe20000f24270 */
[----:B------:R-:W-:Y:S01]  /*4660*/  UISETP.NE.AND UP3, UPT, UR30, URZ, UPT ;  /* 0x0000003f1e00728c */ /* 0x000fe2000bf65270 */
[C---:B------:R-:W-:Y:S01]  /*4670*/  ISETP.LT.OR P0, PT, R5.reuse, 0x2, P0 ;  /* 0x000000020500780c */ /* 0x040fe20000701670 */
[----:B------:R-:W-:Y:S01]  /*4680*/  STL [R1+0x50], R236 ;  /* 0x000050ec01007387 */ /* 0x000fe20000100800 */
[----:B------:R-:W-:-:S02]  /*4690*/  ISETP.LT.OR P1, PT, R5, 0x1, P1 ;  /* 0x000000010500780c */ /* 0x000fc40000f21670 */
[----:B------:R-:W-:Y:S01]  /*46a0*/  FSEL R51, R83, -INF , !P0 ;  /* 0xff80000053337808 */ /* 0x000fe20004000000 */
[----:B------:R-:W-:Y:S01]  /*46b0*/  STL [R1+0x4c], R235 ;  /* 0x00004ceb01007387 */ /* 0x000fe20000100800 */
[----:B------:R-:W-:Y:S01]  /*46c0*/  PLOP3.LUT P0, PT, PT, PT, UP0, 0x40, 0x0 ;  /* 0x000000000000781c */ /* 0x000fe20003f0e808 */
[----:B------:R-:W-:Y:S01]  /*46d0*/  UISETP.NE.AND UP0, UPT, UR5, URZ, UPT ;  /* 0x0000003f0500728c */ /* 0x000fe2000bf05270 */
[----:B------:R-:W-:Y:S01]  /*46e0*/  FSEL R50, R82, -INF , !P1 ;  /* 0xff80000052327808 */ /* 0x000fe20004800000 */
[----:B------:R-:W-:Y:S01]  /*46f0*/  STL [R1+0x48], R234 ;  /* 0x000048ea01007387 */ /* 0x000fe20000100800 */
[----:B------:R-:W-:Y:S01]  /*4700*/  ISETP.GT.AND P0, PT, R4, 0x10, P0 ;  /* 0x000000100400780c */ /* 0x000fe20000704270 */
[----:B------:R-:W-:Y:S01]  /*4710*/  ULDC.64 UR4, c[0x0][0x2c8] ;  /* 0x0000b20000047ab9 */ /* 0x000fe20000000a00 */
[----:B------:R-:W-:Y:S01]  /*4720*/  PLOP3.LUT P1, PT, PT, PT, UP1, 0x40, 0x0 ;  /* 0x000000000000781c */ /* 0x000fe20003f2e818 */
[----:B------:R-:W-:Y:S01]  /*4730*/  UISETP.NE.AND UP1, UPT, UR28, URZ, UPT ;  /* 0x0000003f1c00728c */ /* 0x000fe2000bf25270 */
[----:B------:R-:W-:Y:S01]  /*4740*/  ISETP.LT.OR P0, PT, R5, 0x11, P0 ;  /* 0x000000110500780c */ /* 0x000fe20000701670 */
[----:B------:R-:W-:Y:S01]  /*4750*/  LDSM.16.MT88.4 R28, [R226+0x2080] ;  /* 0x00208000e21c783b */ /* 0x000fe20000004200 */
[----:B------:R-:W-:Y:S01]  /*4760*/  PLOP3.LUT P2, PT, PT, PT, UP2, 0x40, 0x0 ;  /* 0x000000000000781c */ /* 0x000fe20003f4e828 */
[----:B------:R-:W-:Y:S01]  /*4770*/  UISETP.NE.AND UP2, UPT, UR29, URZ, UPT ;  /* 0x0000003f1d00728c */ /* 0x000fe2000bf45270 */
[----:B-1----:R-:W-:Y:S01]  /*4780*/  FMNMX.FTZ R169, R169, R6, !PT ;  /* 0x00000006a9a97209 */ /* 0x002fe20007810000 */
[----:B------:R-:W-:Y:S01]  /*4790*/  LDSM.16.MT88.4 R36, [R226+0x3880] ;  /* 0x00388000e224783b */ /* 0x000fe20000004200 */
[----:B------:R-:W-:-:S02]  /*47a0*/  FSEL R49, R34, -INF , !P0 ;  /* 0xff80000022317808 */ /* 0x000fc40004000000 */
[----:B--2---:R-:W-:Y:S01]  /*47b0*/  FMNMX.FTZ R168, R168, R7, !PT ;  /* 0x00000007a8a87209 */ /* 0x004fe20007810000 */
[----:B------:R-:W1:Y:S01]  /*47c0*/  SHFL.BFLY PT, R6, R169, 0x1, 0x1f ;  /* 0x0c201f00a9067f89 */ /* 0x000e6200000e0000 */
[----:B------:R-:W-:Y:S02]  /*47d0*/  FMNMX.FTZ R7, R54, R55, !PT ;  /* 0x0000003736077209 */ /* 0x000fe40007810000 */
[----:B------:R-:W-:Y:S01]  /*47e0*/  PLOP3.LUT P0, PT, PT, PT, UP4, 0x40, 0x0 ;  /* 0x000000000000781c */ /* 0x000fe20003f0e848 */
[----:B------:R-:W2:Y:S01]  /*47f0*/  SHFL.BFLY PT, R8, R168, 0x1, 0x1f ;  /* 0x0c201f00a8087f89 */ /* 0x000ea200000e0000 */
[C---:B------:R-:W-:Y:S02]  /*4800*/  ISETP.GT.AND P1, PT, R4.reuse, 0x9, P1 ;  /* 0x000000090400780c */ /* 0x040fe40000f24270 */
[C---:B------:R-:W-:Y:S01]  /*4810*/  ISETP.GT.AND P0, PT, R4.reuse, 0x19, P0 ;  /* 0x000000190400780c */ /* 0x040fe20000704270 */
[----:B------:R-:W-:Y:S01]  /*4820*/  LDSM.16.MT88.4 R44, [R227+0x3880] ;  /* 0x00388000e32c783b */ /* 0x000fe20000004200 */
[----:B------:R-:W-:-:S02]  /*4830*/  ISETP.GT.AND P2, PT, R4, 0x8, P2 ;  /* 0x000000080400780c */ /* 0x000fc40001744270 */
[C---:B------:R-:W-:Y:S01]  /*4840*/  ISETP.LT.OR P1, PT, R5.reuse, 0xa, P1 ;  /* 0x0000000a0500780c */ /* 0x040fe20000f21670 */
[----:B------:R3:W-:Y:S01]  /*4850*/  STL [R1+0x44], R233 ;  /* 0x000044e901007387 */ /* 0x0007e20000100800 */
[C---:B------:R-:W-:Y:S02]  /*4860*/  ISETP.LT.OR P0, PT, R5.reuse, 0x1a, P0 ;  /* 0x0000001a0500780c */ /* 0x040fe40000701670 */
[----:B------:R-:W-:Y:S01]  /*4870*/  ISETP.LT.OR P2, PT, R5, 0x9, P2 ;  /* 0x000000090500780c */ /* 0x000fe20001741670 */
[----:B------:R-:W-:Y:S01]  /*4880*/  STL [R1+0x40], R232 ;  /* 0x000040e801007387 */ /* 0x000fe20000100800 */
[----:B------:R-:W-:Y:S02]  /*4890*/  FSEL R53, R79, -INF , !P1 ;  /* 0xff8000004f357808 */ /* 0x000fe40004800000 */
[----:B------:R-:W-:Y:S01]  /*48a0*/  FSEL R56, R87, -INF , !P0 ;  /* 0xff80000057387808 */ /* 0x000fe20004000000 */
[----:B------:R-:W-:Y:S01]  /*48b0*/  STL [R1+0x3c], R231 ;  /* 0x00003ce701007387 */ /* 0x000fe20000100800 */
[----:B------:R-:W-:Y:S01]  /*48c0*/  PLOP3.LUT P1, PT, PT, PT, UP5, 0x40, 0x0 ;  /* 0x000000000000781c */ /* 0x000fe20003f2e858 */
[----:B------:R-:W-:Y:S01]  /*48d0*/  UISETP.NE.AND UP5, UPT, UR13, URZ, UPT ;  /* 0x0000003f0d00728c */ /* 0x000fe2000bfa5270 */
[----:B------:R-:W-:Y:S01]  /*48e0*/  FSEL R52, R78, -INF , !P2 ;  /* 0xff8000004e347808 */ /* 0x000fe20005000000 */
[----:B------:R-:W-:Y:S01]  /*48f0*/  STL [R1+0x38], R230 ;  /* 0x000038e601007387 */ /* 0x000fe20000100800 */
[----:B-1----:R-:W-:-:S02]  /*4900*/  FMNMX.FTZ R169, R169, R6, !PT ;  /* 0x00000006a9a97209 */ /* 0x002fc40007810000 */
[----:B------:R-:W-:Y:S01]  /*4910*/  FMNMX.FTZ R6, R58, R7, !PT ;  /* 0x000000073a067209 */ /* 0x000fe20007810000 */
[----:B------:R-:W-:Y:S01]  /*4920*/  STL [R1+0x34], R229 ;  /* 0x000034e501007387 */ /* 0x000fe20000100800 */
[C---:B------:R-:W-:Y:S01]  /*4930*/  FSETP.NEU.FTZ.AND P0, PT, R169.reuse, -INF , PT ;  /* 0xff800000a900780b */ /* 0x040fe20003f1d000 */
[----:B------:R-:W-:Y:S01]  /*4940*/  FMUL.FTZ R13, R169, c[0x0][0x2d0] ;  /* 0x0000b400a90d7a20 */ /* 0x000fe20000410000 */
[----:B------:R-:W-:Y:S01]  /*4950*/  FMNMX.FTZ R6, R59, R6, !PT ;  /* 0x000000063b067209 */ /* 0x000fe20007810000 */
[----:B------:R-:W-:Y:S01]  /*4960*/  STL [R1+0x30], R224 ;  /* 0x000030e001007387 */ /* 0x000fe20000100800 */
[----:B--2---:R-:W-:Y:S02]  /*4970*/  FMNMX.FTZ R168, R168, R8, !PT ;  /* 0x00000008a8a87209 */ /* 0x004fe40007810000 */
[----:B------:R-:W-:Y:S02]  /*4980*/  FMNMX.FTZ R6, R68, R6, !PT ;  /* 0x0000000644067209 */ /* 0x000fe40007810000 */
[----:B------:R-:W-:Y:S01]  /*4990*/  PLOP3.LUT P2, PT, PT, PT, UP6, 0x40, 0x0 ;  /* 0x000000000000781c */ /* 0x000fe20003f4e868 */
[----:B------:R-:W-:Y:S01]  /*49a0*/  FMUL.FTZ R12, R168, c[0x0][0x2d0] ;  /* 0x0000b400a80c7a20 */ /* 0x000fe20000410000 */
[----:B------:R-:W-:Y:S01]  /*49b0*/  FMNMX.FTZ R6, R72, R6, !PT ;  /* 0x0000000648067209 */ /* 0x000fe20007810000 */
[----:B------:R-:W-:Y:S01]  /*49c0*/  UISETP.NE.AND UP6, UPT, UR12, URZ, UPT ;  /* 0x0000003f0c00728c */ /* 0x000fe2000bfc5270 */
[----:B------:R-:W-:-:S02]  /*49d0*/  FMNMX.FTZ R8, R50, R51, !PT ;  /* 0x0000003332087209 */ /* 0x000fc40007810000 */
[----:B------:R-:W-:Y:S02]  /*49e0*/  FMNMX.FTZ R6, R73, R6, !PT ;  /* 0x0000000649067209 */ /* 0x000fe40007810000 */
[----:B------:R-:W-:Y:S02]  /*49f0*/  ISETP.GT.AND P1, PT, R4, 0x18, P1 ;  /* 0x000000180400780c */ /* 0x000fe40000f24270 */
[----:B------:R-:W-:Y:S02]  /*4a00*/  FMNMX.FTZ R6, R74, R6, !PT ;  /* 0x000000064a067209 */ /* 0x000fe40007810000 */
[----:B------:R-:W-:Y:S02]  /*4a10*/  FSEL R13, R13, RZ, P0 ;  /* 0x000000ff0d0d7208 */ /* 0x000fe40000000000 */
[----:B------:R-:W-:Y:S02]  /*4a20*/  PLOP3.LUT P0, PT, PT, PT, UP3, 0x40, 0x0 ;  /* 0x000000000000781c */ /* 0x000fe40003f0e838 */
[----:B------:R-:W-:Y:S01]  /*4a30*/  ISETP.GT.AND P2, PT, R4, 0x11, P2 ;  /* 0x000000110400780c */ /* 0x000fe20001744270 */
[----:B------:R-:W-:Y:S01]  /*4a40*/  FFMA.FTZ R7, R15, c[0x0][0x2d0], -R13 ;  /* 0x0000b4000f077a23 */ /* 0x000fe2000001080d */
[----:B------:R-:W-:-:S02]  /*4a50*/  FMNMX.FTZ R8, R52, R8, !PT ;  /* 0x0000000834087209 */ /* 0x000fc40007810000 */
[----:B------:R-:W-:Y:S01]  /*4a60*/  FMNMX.FTZ R6, R126, R6, !PT ;  /* 0x000000067e067209 */ /* 0x000fe20007810000 */
[----:B------:R1:W-:Y:S01]  /*4a70*/  MUFU.EX2 R239, R7 ;  /* 0x0000000700ef7308 */ /* 0x0003e20000000800 */
[C---:B------:R-:W-:Y:S02]  /*4a80*/  ISETP.LT.OR P1, PT, R5.reuse, 0x19, P1 ;  /* 0x000000190500780c */ /* 0x040fe40000f21670 */
[----:B------:R-:W-:Y:S02]  /*4a90*/  ISETP.GT.AND P0, PT, R4, 0x20, P0 ;  /* 0x000000200400780c */ /* 0x000fe40000704270 */
[----:B------:R-:W-:Y:S02]  /*4aa0*/  ISETP.LT.OR P2, PT, R5, 0x12, P2 ;  /* 0x000000120500780c */ /* 0x000fe40001741670 */
[----:B------:R-:W-:Y:S02]  /*4ab0*/  FMNMX.FTZ R8, R53, R8, !PT ;  /* 0x0000000835087209 */ /* 0x000fe40007810000 */
[----:B------:R-:W-:-:S02]  /*4ac0*/  FMNMX.FTZ R6, R144, R6, !PT ;  /* 0x0000000690067209 */ /* 0x000fc40007810000 */
[----:B------:R-:W-:Y:S02]  /*4ad0*/  FSEL R48, R86, -INF , !P1 ;  /* 0xff80000056307808 */ /* 0x000fe40004800000 */
[----:B------:R-:W-:Y:S02]  /*4ae0*/  FSETP.NEU.FTZ.AND P1, PT, R168, -INF , PT ;  /* 0xff800000a800780b */ /* 0x000fe40003f3d000 */
[----:B------:R-:W-:Y:S01]  /*4af0*/  ISETP.LT.OR P0, PT, R5, 0x21, P0 ;  /* 0x000000210500780c */ /* 0x000fe20000701670 */
[----:B-1----:R-:W-:Y:S01]  /*4b00*/  FFMA.FTZ R7, R16, c[0x0][0x2d0], -R13 ;  /* 0x0000b40010077a23 */ /* 0x002fe2000001080d */
[----:B------:R-:W-:Y:S02]  /*4b10*/  FSEL R57, R35, -INF , !P2 ;  /* 0xff80000023397808 */ /* 0x000fe40005000000 */
[----:B------:R-:W-:Y:S01]  /*4b20*/  FMNMX.FTZ R8, R49, R8, !PT ;  /* 0x0000000831087209 */ /* 0x000fe20007810000 */
[----:B------:R1:W2:Y:S01]  /*4b30*/  MUFU.EX2 R238, R7 ;  /* 0x0000000700ee7308 */ /* 0x0002a20000000800 */
[----:B------:R-:W-:Y:S01]  /*4b40*/  FMNMX.FTZ R6, R145, R6, !PT ;  /* 0x0000000691067209 */ /* 0x000fe20007810000 */
[----:B------:R-:W-:Y:S01]  /*4b50*/  LDSM.16.MT88.4 R32, [R225+0x2080] ;  /* 0x00208000e120783b */ /* 0x000fe20000004200 */
[----:B------:R-:W-:-:S02]  /*4b60*/  FSEL R12, R12, RZ, P1 ;  /* 0x000000ff0c0c7208 */ /* 0x000fc40000800000 */
[----:B------:R-:W-:Y:S02]  /*4b70*/  FSEL R89, R94, -INF , !P0 ;  /* 0xff8000005e597808 */ /* 0x000fe40004000000 */
[----:B------:R-:W-:Y:S02]  /*4b80*/  PLOP3.LUT P2, PT, PT, PT, UP2, 0x40, 0x0 ;  /* 0x000000000000781c */ /* 0x000fe40003f4e828 */
[----:B------:R-:W-:Y:S02]  /*4b90*/  PLOP3.LUT P1, PT, PT, PT, UP1, 0x40, 0x0 ;  /* 0x000000000000781c */ /* 0x000fe40003f2e818 */
[----:B------:R-:W-:Y:S02]  /*4ba0*/  PLOP3.LUT P0, PT, PT, PT, UP0, 0x40, 0x0 ;  /* 0x000000000000781c */ /* 0x000fe40003f0e808 */
[----:B------:R-:W-:Y:S02]  /*4bb0*/  FMNMX.FTZ R8, R57, R8, !PT ;  /* 0x0000000839087209 */ /* 0x000fe40007810000 */
[----:B------:R-:W-:Y:S01]  /*4bc0*/  FMNMX.FTZ R6, R127, R6, !PT ;  /* 0x000000067f067209 */ /* 0x000fe20007810000 */
[----:B-1----:R-:W-:Y:S01]  /*4bd0*/  FFMA.FTZ R7, R18, c[0x0][0x2d0], -R13 ;  /* 0x0000b40012077a23 */ /* 0x002fe2000001080d */
[----:B------:R-:W-:-:S02]  /*4be0*/  ISETP.GT.AND P2, PT, R4, 0x21, P2 ;  /* 0x000000210400780c */ /* 0x000fc40001744270 */
[C---:B------:R-:W-:Y:S01]  /*4bf0*/  ISETP.GT.AND P1, PT, R4.reuse, 0x28, P1 ;  /* 0x000000280400780c */ /* 0x040fe20000f24270 */
[----:B------:R1:W-:Y:S01]  /*4c00*/  MUFU.EX2 R240, R7 ;  /* 0x0000000700f07308 */ /* 0x0003e20000000800 */
[----:B------:R-:W-:Y:S02]  /*4c10*/  ISETP.GT.AND P0, PT, R4, 0x29, P0 ;  /* 0x000000290400780c */ /* 0x000fe40000704270 */
[----:B------:R-:W-:Y:S02]  /*4c20*/  FMNMX.FTZ R4, R48, R8, !PT ;  /* 0x0000000830047209 */ /* 0x000fe40007810000 */
[----:B------:R-:W4:Y:S01]  /*4c30*/  SHFL.BFLY PT, R8, R6, 0x2, 0x1f ;  /* 0x0c401f0006087f89 */ /* 0x000f2200000e0000 */
[----:B------:R-:W-:Y:S02]  /*4c40*/  ISETP.LT.OR P2, PT, R5, 0x22, P2 ;  /* 0x000000220500780c */ /* 0x000fe40001741670 */
[----:B------:R-:W-:Y:S02]  /*4c50*/  FMNMX.FTZ R4, R56, R4, !PT ;  /* 0x0000000438047209 */ /* 0x000fe40007810000 */
[----:B------:R-:W-:-:S02]  /*4c60*/  FSEL R88, R95, -INF , !P2 ;  /* 0xff8000005f587808 */ /* 0x000fc40005000000 */
[C---:B------:R-:W-:Y:S02]  /*4c70*/  ISETP.LT.OR P1, PT, R5.reuse, 0x29, P1 ;  /* 0x000000290500780c */ /* 0x040fe40000f21670 */
[----:B------:R-:W-:Y:S01]  /*4c80*/  ISETP.LT.OR P0, PT, R5, 0x2a, P0 ;  /* 0x0000002a0500780c */ /* 0x000fe20000701670 */
[----:B-1----:R-:W-:Y:S01]  /*4c90*/  FFMA.FTZ R7, R19, c[0x0][0x2d0], -R13 ;  /* 0x0000b40013077a23 */ /* 0x002fe2000001080d */
[----:B------:R-:W-:Y:S01]  /*4ca0*/  LEA R228, R2, R225, 0x1 ;  /* 0x000000e102e47211 */ /* 0x000fe200078e08ff */
[----:B------:R-:W-:Y:S01]  /*4cb0*/  FFMA.FTZ R2, R21, c[0x0][0x2d0], -R12 ;  /* 0x0000b40015027a23 */ /* 0x000fe2000001080c */
[----:B------:R-:W-:Y:S01]  /*4cc0*/  FSEL R15, R99, -INF , !P0 ;  /* 0xff800000630f7808 */ /* 0x000fe20004000000 */
[----:B------:R1:W1:Y:S02]  /*4cd0*/  MUFU.EX2 R234, R7 ;  /* 0x0000000700ea7308 */ /* 0x0002640000000800 */
[----:B------:R-:W-:Y:S04]  /*4ce0*/  LDSM.16.MT88.4 R24, [R228+0x2080] ;  /* 0x00208000e418783b */ /* 0x000fe80000004200 */
[----:B------:R-:W-:Y:S02]  /*4cf0*/  LDSM.16.MT88.4 R40, [R228+0x3880] ;  /* 0x00388000e428783b */ /* 0x000fe40000004200 */
[----:B---3--:R-:W-:Y:S01]  /*4d00*/  MUFU.EX2 R233, R2 ;  /* 0x0000000200e97308 */ /* 0x008fe20000000800 */
[----:B----4-:R-:W-:-:S02]  /*4d10*/  FMNMX.FTZ R3, R6, R8, !PT ;  /* 0x0000000806037209 */ /* 0x010fc40007810000 */
[----:B--2---:R-:W-:-:S03]  /*4d20*/  F2FP.BF16.PACK_AB R8, R238, R239 ;  /* 0x000000efee08723e */ /* 0x004fc600000010ff */
[----:B------:R-:W2:Y:S01]  /*4d30*/  SHFL.BFLY PT, R167, R3, 0x1, 0x1f ;  /* 0x0c201f0003a77f89 */ /* 0x000ea200000e0000 */
[----:B-1----:R-:W-:Y:S01]  /*4d40*/  FMNMX.FTZ R7, R89, R4, !PT ;  /* 0x0000000459077209 */ /* 0x002fe20007810000 */
[----:B------:R-:W-:Y:S01]  /*4d50*/  FFMA.FTZ R4, R14, c[0x0][0x2d0], -R12 ;  /* 0x0000b4000e047a23 */ /* 0x000fe2000001080c */
[----:B------:R-:W-:Y:S02]  /*4d60*/  FSEL R14, R98, -INF , !P1 ;  /* 0xff800000620e7808 */ /* 0x000fe40004800000 */
[----:B------:R-:W-:Y:S01]  /*4d70*/  FMNMX.FTZ R5, R88, R7, !PT ;  /* 0x0000000758057209 */ /* 0x000fe20007810000 */
[----:B------:R1:W-:Y:S01]  /*4d80*/  MUFU.EX2 R212, R4 ;  /* 0x0000000400d47308 */ /* 0x0003e20000000800 */
[----:B------:R-:W-:Y:S02]  /*4d90*/  F2FP.BF16.PACK_AB R10, R234, R240 ;  /* 0x000000f0ea0a723e */ /* 0x000fe400000010ff */
[----:B------:R-:W-:-:S04]  /*4da0*/  FMNMX.FTZ R0, R14, R5, !PT ;  /* 0x000000050e007209 */ /* 0x000fc80007810000 */
[----:B------:R-:W-:-:S05]  /*4db0*/  FMNMX.FTZ R0, R15, R0, !PT ;  /* 0x000000000f007209 */ /* 0x000fca0007810000 */
[----:B------:R-:W3:Y:S01]  /*4dc0*/  SHFL.BFLY PT, R5, R0, 0x2, 0x1f ;  /* 0x0c401f0000057f89 */ /* 0x000ee200000e0000 */
[----:B-1----:R-:W-:Y:S01]  /*4dd0*/  FFMA.FTZ R4, R17, c[0x0][0x2d0], -R12 ;  /* 0x0000b40011047a23 */ /* 0x002fe2000001080c */
[----:B--2---:R-:W-:Y:S02]  /*4de0*/  FMNMX.FTZ R167, R3, R167, !PT ;  /* 0x000000a703a77209 */ /* 0x004fe40007810000 */
[----:B------:R-:W-:Y:S01]  /*4df0*/  LDSM.16.MT88.4 R16, [R225+0x3880] ;  /* 0x00388000e110783b */ /* 0x000fe20000004200 */
[----:B------:R1:W2:Y:S01]  /*4e00*/  MUFU.EX2 R237, R4 ;  /* 0x0000000400ed7308 */ /* 0x0002a20000000800 */
[C---:B------:R-:W-:Y:S01]  /*4e10*/  FSETP.NEU.FTZ.AND P0, PT, R167.reuse, -INF , PT ;  /* 0xff800000a700780b */ /* 0x040fe20003f1d000 */
[----:B------:R-:W-:-:S05]  /*4e20*/  FMUL.FTZ R2, R167, c[0x0][0x2d0] ;  /* 0x0000b400a7027a20 */ /* 0x000fca0000410000 */
[----:B------:R-:W-:-:S05]  /*4e30*/  FSEL R2, R2, RZ, P0 ;  /* 0x000000ff02027208 */ /* 0x000fca0000000000 */
[----:B------:R-:W-:Y:S02]  /*4e40*/  FFMA.FTZ R3, R54, c[0x0][0x2d0], -R2 ;  /* 0x0000b40036037a23 */ /* 0x000fe40000010802 */
[----:B-1----:R-:W-:Y:S01]  /*4e50*/  FFMA.FTZ R4, R20, c[0x0][0x2d0], -R12 ;  /* 0x0000b40014047a23 */ /* 0x002fe2000001080c */
[----:B---3--:R-:W-:Y:S01]  /*4e60*/  FMNMX.FTZ R0, R0, R5, !PT ;  /* 0x0000000500007209 */ /* 0x008fe20007810000 */
[----:B------:R-:W-:Y:S01]  /*4e70*/  LDSM.16.MT88.4 R20, [R227+0x2080] ;  /* 0x00208000e314783b */ /* 0x000fe20000004200 */
[----:B------:R1:W-:Y:S01]  /*4e80*/  MUFU.EX2 R207, R3 ;  /* 0x0000000300cf7308 */ /* 0x0003e20000000800 */
[----:B--2---:R-:W-:-:S07]  /*4e90*/  F2FP.BF16.PACK_AB R9, R237, R212 ;  /* 0x000000d4ed09723e */ /* 0x004fce00000010ff */
[----:B------:R2:W3:Y:S01]  /*4ea0*/  MUFU.EX2 R162, R4 ;  /* 0x0000000400a27308 */ /* 0x0004e20000000800 */
[----:B-1----:R-:W-:-:S07]  /*4eb0*/  FFMA.FTZ R3, R55, c[0x0][0x2d0], -R2 ;  /* 0x0000b40037037a23 */ /* 0x002fce0000010802 */
[----:B------:R1:W-:Y:S01]  /*4ec0*/  MUFU.EX2 R214, R3 ;  /* 0x0000000300d67308 */ /* 0x0003e20000000800 */
[----:B--2---:R-:W1:Y:S01]  /*4ed0*/  SHFL.BFLY PT, R4, R0, 0x1, 0x1f ;  /* 0x0c201f0000047f89 */ /* 0x004e6200000e0000 */
[----:B---3--:R-:W-:-:S07]  /*4ee0*/  F2FP.BF16.PACK_AB R11, R233, R162 ;  /* 0x000000a2e90b723e */ /* 0x008fce00000010ff */
        /* <DEDUP_REMOVED lines=9> */
[----:B------:R-:W2:Y:S05]  /*4f80*/  MUFU.EX2 R229, R4 ;  /* 0x0000000400e57308 */ /* 0x000eaa0000000800 */
[----:B------:R-:W-:Y:S01]  /*4f90*/  HMMA.16816.F32.BF16 R184, R8, R16, RZ ;  /* 0x0000001008b8723c */ /* 0x000fe200000418ff */
[----:B-1----:R-:W-:-:S07]  /*4fa0*/  FMUL.FTZ R0, R3, c[0x0][0x2d0] ;  /* 0x0000b40003007a20 */ /* 0x002fce0000410000 */
[----:B------:R-:W-:Y:S01]  /*4fb0*/  HMMA.16816.F32.BF16 R180, R8, R36, RZ ;  /* 0x0000002408b4723c */ /* 0x000fe200000418ff */
[----:B------:R-:W-:Y:S02]  /*4fc0*/  FSEL R0, R0, RZ, P0 ;  /* 0x000000ff00007208 */ /* 0x000fe40000000000 */
[----:B--2---:R-:W-:-:S03]  /*4fd0*/  F2FP.BF16.PACK_AB R6, R229, R235 ;  /* 0x000000ebe506723e */ /* 0x004fc600000010ff */
[--C-:B------:R-:W-:Y:S02]  /*4fe0*/  FFMA.FTZ R4, R50, c[0x0][0x2d0], -R0.reuse ;  /* 0x0000b40032047a23 */ /* 0x100fe40000010800 */
[C---:B------:R-:W-:Y:S02]  /*4ff0*/  HMMA.16816.F32.BF16 R172, R8.reuse, R40, RZ ;  /* 0x0000002808ac723c */ /* 0x040fe400000418ff */
[----:B------:R1:W-:Y:S06]  /*5000*/  MUFU.EX2 R247, R4 ;  /* 0x0000000400f77308 */ /* 0x0003ec0000000800 */
        /* <DEDUP_REMOVED lines=12> */
[----:B-1----:R-:W-:-:S04]  /*50d0*/  FFMA.FTZ R4, R53, c[0x0][0x2d0], -R0 ;  /* 0x0000b40035047a23 */ /* 0x002fc80000010800 */
[----:B------:R1:W2:Y:S03]  /*50e0*/  MUFU.EX2 R252, R4 ;  /* 0x0000000400fc7308 */ /* 0x0002a60000000800 */
[C---:B------:R-:W-:Y:S08]  /*50f0*/  HMMA.16816.F32.BF16 R120, R8.reuse, R42, RZ ;  /* 0x0000002a0878723c */ /* 0x040ff000000418ff */
[----:B------:R-:W-:Y:S01]  /*5100*/  HMMA.16816.F32.BF16 R112, R8, R46, RZ ;  /* 0x0000002e0870723c */ /* 0x000fe200000418ff */
[----:B-1----:R-:W-:-:S06]  /*5110*/  F2FP.BF16.PACK_AB R4, R214, R207 ;  /* 0x000000cfd604723e */ /* 0x002fcc00000010ff */
[----:B------:R-:W-:Y:S01]  /*5120*/  FFMA.FTZ R8, R64, c[0x0][0x2d0], -R13 ;  /* 0x0000b40040087a23 */ /* 0x000fe2000001080d */
[----:B--2---:R-:W-:-:S03]  /*5130*/  F2FP.BF16.PACK_AB R7, R252, R246 ;  /* 0x000000f6fc07723e */ /* 0x004fc600000010ff */
[----:B------:R1:W-:Y:S04]  /*5140*/  MUFU.EX2 R224, R8 ;  /* 0x0000000800e07308 */ /* 0x0003e80000000800 */
[C---:B------:R-:W-:Y:S08]  /*5150*/  HMMA.16816.F32.BF16 R92, R4.reuse, R24, RZ ;  /* 0x00000018045c723c */ /* 0x040ff000000418ff */
[----:B------:R-:W-:Y:S01]  /*5160*/  HMMA.16816.F32.BF16 R100, R4, R26, RZ ;  /* 0x0000001a0464723c */ /* 0x000fe200000418ff */
[----:B------:R-:W2:Y:S01]  /*5170*/  LDSM.16.MT88.4 R24, [R226+0x2880] ;  /* 0x00288000e218783b */ /* 0x000ea20000004200 */
[----:B-1----:R-:W-:-:S04]  /*5180*/  FFMA.FTZ R8, R69, c[0x0][0x2d0], -R13 ;  /* 0x0000b40045087a23 */ /* 0x002fc8000001080d */
[----:B------:R1:W-:Y:S02]  /*5190*/  MUFU.EX2 R241, R8 ;  /* 0x0000000800f17308 */ /* 0x0003e40000000800 */
[C---:B------:R-:W-:Y:S08]  /*51a0*/  HMMA.16816.F32.BF16 R64, R4.reuse, R32, RZ ;  /* 0x000000200440723c */ /* 0x040ff000000418ff */
[----:B------:R-:W-:Y:S01]  /*51b0*/  HMMA.16816.F32.BF16 R116, R4, R34, RZ ;  /* 0x000000220474723c */ /* 0x000fe200000418ff */
[----:B------:R-:W3:Y:S01]  /*51c0*/  LDSM.16.MT88.4 R32, [R225+0x2880] ;  /* 0x00288000e120783b */ /* 0x000ee20000004200 */
[----:B-1----:R-:W-:-:S06]  /*51d0*/  FFMA.FTZ R8, R70, c[0x0][0x2d0], -R13 ;  /* 0x0000b40046087a23 */ /* 0x002fcc000001080d */
[C---:B------:R-:W-:Y:S01]  /*51e0*/  HMMA.16816.F32.BF16 R80, R4.reuse, R20, RZ ;  /* 0x000000140450723c */ /* 0x040fe200000418ff */
[----:B------:R1:W-:Y:S07]  /*51f0*/  MUFU.EX2 R163, R8 ;  /* 0x0000000800a37308 */ /* 0x0003ee0000000800 */
[C---:B------:R-:W-:Y:S01]  /*5200*/  HMMA.16816.F32.BF16 R96, R4.reuse, R22, RZ ;  /* 0x000000160460723c */ /* 0x040fe200000418ff */
[----:B------:R-:W4:Y:S07]  /*5210*/  LDSM.16.MT88.4 R20, [R228+0x2880] ;  /* 0x00288000e414783b */ /* 0x000f2e0000004200 */
[----:B------:R-:W-:Y:S01]  /*5220*/  HMMA.16816.F32.BF16 R76, R4, R38, RZ ;  /* 0x00000026044c723c */ /* 0x000fe200000418ff */
[----:B-1----:R-:W-:-:S04]  /*5230*/  FFMA.FTZ R8, R71, c[0x0][0x2d0], -R13 ;  /* 0x0000b40047087a23 */ /* 0x002fc8000001080d */
[----:B------:R1:W1:Y:S03]  /*5240*/  MUFU.EX2 R213, R8 ;  /* 0x0000000800d57308 */ /* 0x0002660000000800 */
[C---:B------:R-:W-:Y:S08]  /*5250*/  HMMA.16816.F32.BF16 R104, R4.reuse, R28, RZ ;  /* 0x0000001c0468723c */ /* 0x040ff000000418ff */
[----:B------:R-:W-:Y:S01]  /*5260*/  HMMA.16816.F32.BF16 R108, R4, R30, RZ ;  /* 0x0000001e046c723c */ /* 0x000fe200000418ff */
[----:B------:R-:W-:Y:S01]  /*5270*/  LDSM.16.MT88.4 R28, [R225+0x4080] ;  /* 0x00408000e11c783b */ /* 0x000fe20000004200 */
[----:B-1----:R-:W-:-:S06]  /*5280*/  FFMA.FTZ R8, R60, c[0x0][0x2d0], -R12 ;  /* 0x0000b4003c087a23 */ /* 0x002fcc000001080c */
[C---:B------:R-:W-:Y:S01]  /*5290*/  HMMA.16816.F32.BF16 R84, R4.reuse, R18, RZ ;  /* 0x000000120454723c */ /* 0x040fe200000418ff */
[----:B------:R-:W-:Y:S01]  /*52a0*/  F2FP.BF16.PACK_AB R10, R213, R163 ;  /* 0x000000a3d50a723e */ /* 0x000fe200000010ff */
[----:B------:R1:W-:Y:S06]  /*52b0*/  MUFU.EX2 R205, R8 ;  /* 0x0000000800cd7308 */ /* 0x0003ec0000000800 */
[----:B------:R-:W-:Y:S01]  /*52c0*/  HMMA.16816.F32.BF16 R52, R4, R40, RZ ;  /* 0x000000280434723c */ /* 0x000fe200000418ff */
[----:B-1----:R-:W-:-:S04]  /*52d0*/  FFMA.FTZ R8, R61, c[0x0][0x2d0], -R12 ;  /* 0x0000b4003d087a23 */ /* 0x002fc8000001080c */
[----:B------:R1:W1:Y:S02]  /*52e0*/  MUFU.EX2 R231, R8 ;  /* 0x0000000800e77308 */ /* 0x0002640000000800 */
[----:B-1----:R-:W-:Y:S01]  /*52f0*/  FFMA.FTZ R8, R62, c[0x0][0x2d0], -R12 ;  /* 0x0000b4003e087a23 */ /* 0x002fe2000001080c */
[----:B------:R-:W-:-:S05]  /*5300*/  F2FP.BF16.PACK_AB R9, R231, R205 ;  /* 0x000000cde709723e */ /* 0x000fca00000010ff */
[----:B------:R1:W-:Y:S02]  /*5310*/  MUFU.EX2 R236, R8 ;  /* 0x0000000800ec7308 */ /* 0x0003e40000000800 */
[----:B-1----:R-:W-:Y:S02]  /*5320*/  FFMA.FTZ R8, R63, c[0x0][0x2d0], -R12 ;  /* 0x0000b4003f087a23 */ /* 0x002fe4000001080c */
[C---:B------:R-:W-:Y:S01]  /*5330*/  HMMA.16816.F32.BF16 R60, R4.reuse, R36, RZ ;  /* 0x00000024043c723c */ /* 0x040fe200000418ff */
[----:B------:R-:W1:Y:S03]  /*5340*/  LDSM.16.MT88.4 R36, [R226+0x4080] ;  /* 0x00408000e224783b */ /* 0x000e660000004200 */
[----:B------:R2:W2:Y:S02]  /*5350*/  MUFU.EX2 R204, R8 ;  /* 0x0000000800cc7308 */ /* 0x0004a40000000800 */
[--C-:B--2---:R-:W-:Y:S01]  /*5360*/  FFMA.FTZ R8, R68, c[0x0][0x2d0], -R2.reuse ;  /* 0x0000b40044087a23 */ /* 0x104fe20000010802 */
[----:B------:R-:W-:Y:S01]  /*5370*/  F2FP.BF16.PACK_AB R11, R204, R236 ;  /* 0x000000eccc0b723e */ /* 0x000fe200000010ff */
[----:B------:R-:W-:Y:S01]  /*5380*/  HMMA.16816.F32.BF16 R68, R4, R16, RZ ;  /* 0x000000100444723c */ /* 0x000fe200000418ff */
[----:B------:R-:W2:Y:S03]  /*5390*/  LDSM.16.MT88.4 R16, [R227+0x2880] ;  /* 0x00288000e310783b */ /* 0x000ea60000004200 */
[----:B------:R3:W-:Y:S02]  /*53a0*/  MUFU.EX2 R242, R8 ;  /* 0x0000000800f27308 */ /* 0x0007e40000000800 */
[----:B---3--:R-:W-:-:S06]  /*53b0*/  FFMA.FTZ R8, R72, c[0x0][0x2d0], -R2 ;  /* 0x0000b40048087a23 */ /* 0x008fcc0000010802 */
[----:B------:R3:W1:Y:S02]  /*53c0*/  MUFU.EX2 R232, R8 ;  /* 0x0000000800e87308 */ /* 0x0006640000000800 */
[----:B---3--:R-:W-:-:S06]  /*53d0*/  FFMA.FTZ R8, R73, c[0x0][0x2d0], -R2 ;  /* 0x0000b40049087a23 */ /* 0x008fcc0000010802 */
[----:B------:R3:W-:Y:S02]  /*53e0*/  MUFU.EX2 R230, R8 ;  /* 0x0000000800e67308 */ /* 0x0007e40000000800 */
[----:B---3--:R-:W-:Y:S02]  /*53f0*/  FFMA.FTZ R8, R74, c[0x0][0x2d0], -R2 ;  /* 0x0000b4004a087a23 */ /* 0x008fe40000010802 */
[----:B------:R-:W-:Y:S01]  /*5400*/  HMMA.16816.F32.BF16 R72, R4, R42, RZ ;  /* 0x0000002a0448723c */ /* 0x000fe200000418ff */
[----:B------:R-:W3:Y:S03]  /*5410*/  LDSM.16.MT88.4 R40, [R228+0x4080] ;  /* 0x00408000e428783b */ /* 0x000ee60000004200 */
        /* <DEDUP_REMOVED lines=21> */
[----:B------:R-:W-:Y:S01]  /*5570*/  MOV R196, R200 ;  /* 0x000000c800c47202 */ /* 0x000fe20000000f00 */
[----:B------:R-:W-:-:S05]  /*5580*/  IMAD.MOV.U32 R197, RZ, RZ, R203 ;  /* 0x000000ffffc57224 */ /* 0x000fca00078e00cb */
[----:B------:R-:W-:Y:S01]  /*5590*/  IMAD.MOV.U32 R32, RZ, RZ, R201 ;  /* 0x000000ffff207224 */ /* 0x000fe200078e00c9 */
[----:B----4-:R-:W-:Y:S01]  /*55a0*/  HMMA.16816.F32.BF16 R220, R8, R20, R192 ;  /* 0x0000001408dc723c */ /* 0x010fe200000418c0 */
[----:B------:R-:W-:-:S07]  /*55b0*/  IMAD.MOV.U32 R33, RZ, RZ, R202 ;  /* 0x000000ffff217224 */ /* 0x000fce00078e00ca */
[C---:B------:R-:W-:Y:S07]  /*55c0*/  HMMA.16816.F32.BF16 R192, R8.reuse, R36, R180 ;  /* 0x0000002408c0723c */ /* 0x040fee00000418b4 */
[----:B------:R-:W-:Y:S01]  /*55d0*/  IMAD.MOV.U32 R182, RZ, RZ, R32 ;  /* 0x000000ffffb67224 */ /* 0x000fe200078e0020 */
[----:B------:R-:W-:Y:S01]  /*55e0*/  HMMA.16816.F32.BF16 R208, R8, R16, R188 ;  /* 0x0000001008d0723c */ /* 0x000fe200000418bc */
[----:B------:R-:W-:Y:S01]  /*55f0*/  IMAD.MOV.U32 R32, RZ, RZ, R207 ;  /* 0x000000ffff207224 */ /* 0x000fe200078e00cf */
[----:B------:R-:W-:Y:S01]  /*5600*/  MOV R180, R205 ;  /* 0x000000cd00b47202 */ /* 0x000fe20000000f00 */
[----:B------:R-:W-:Y:S01]  /*5610*/  IMAD.MOV.U32 R181, RZ, RZ, R213 ;  /* 0x000000ffffb57224 */ /* 0x000fe200078e00d5 */
[----:B------:R-:W-:-:S02]  /*5620*/  MOV R183, R33 ;  /* 0x0000002100b77202 */ /* 0x000fc40000000f00 */
[----:B------:R-:W-:Y:S02]  /*5630*/  MOV R33, R212 ;  /* 0x000000d400217202 */ /* 0x000fe40000000f00 */
[C---:B------:R-:W-:Y:S07]  /*5640*/  HMMA.16816.F32.BF16 R200, R8.reuse, R28, R184 ;  /* 0x0000001c08c8723c */ /* 0x040fee00000418b8 */
[----:B------:R-:W-:Y:S01]  /*5650*/  IMAD.MOV.U32 R187, RZ, RZ, R206 ;  /* 0x000000ffffbb7224 */ /* 0x000fe200078e00ce */
[----:B------:R-:W-:Y:S01]  /*5660*/  HMMA.16816.F32.BF16 R248, R8, R26, R148 ;  /* 0x0000001a08f8723c */ /* 0x000fe20000041894 */
[----:B------:R-:W-:Y:S01]  /*5670*/  MOV R186, R214 ;  /* 0x000000d600ba7202 */ /* 0x000fe20000000f00 */
[----:B------:R-:W-:-:S02]  /*5680*/  IMAD.MOV.U32 R184, RZ, RZ, R197 ;  /* 0x000000ffffb87224 */ /* 0x000fc400078e00c5 */
[----:B------:R-:W-:-:S03]  /*5690*/  IMAD.MOV.U32 R185, RZ, RZ, R196 ;  /* 0x000000ffffb97224 */ /* 0x000fc600078e00c4 */
[----:B------:R-:W-:Y:S01]  /*56a0*/  IMAD.MOV.U32 R151, RZ, RZ, R204 ;  /* 0x000000ffff977224 */ /* 0x000fe200078e00cc */
[C---:B---3--:R-:W-:Y:S01]  /*56b0*/  HMMA.16816.F32.BF16 R188, R8.reuse, R40, R172 ;  /* 0x0000002808bc723c */ /* 0x048fe200000418ac */
[----:B------:R-:W-:Y:S02]  /*56c0*/  IMAD.MOV.U32 R149, RZ, RZ, R181 ;  /* 0x000000ffff957224 */ /* 0x000fe400078e00b5 */
[----:B------:R-:W-:Y:S02]  /*56d0*/  IMAD.MOV.U32 R181, RZ, RZ, R230 ;  /* 0x000000ffffb57224 */ /* 0x000fe400078e00e6 */
[----:B------:R-:W-:Y:S01]  /*56e0*/  IMAD.MOV.U32 R150, RZ, RZ, R151 ;  /* 0x000000ffff967224 */ /* 0x000fe200078e0097 */
[----:B------:R-:W-:Y:S01]  /*56f0*/  MOV R151, R180 ;  /* 0x000000b400977202 */ /* 0x000fe20000000f00 */
[----:B------:R-:W-:Y:S01]  /*5700*/  IMAD.MOV.U32 R148, RZ, RZ, R184 ;  /* 0x000000ffff947224 */ /* 0x000fe200078e00b8 */
[----:B-1----:R-:W-:Y:S01]  /*5710*/  HMMA.16816.F32.BF16 R172, R8, R44, R156 ;  /* 0x0000002c08ac723c */ /* 0x002fe2000004189c */
[----:B------:R-:W-:Y:S01]  /*5720*/  MOV R180, R186 ;  /* 0x000000ba00b47202 */ /* 0x000fe20000000f00 */
[----:B------:R-:W-:Y:S01]  /*5730*/  IMAD.MOV.U32 R184, RZ, RZ, R238 ;  /* 0x000000ffffb87224 */ /* 0x000fe200078e00ee */
[----:B------:R-:W-:-:S04]  /*5740*/  MOV R186, R240 ;  /* 0x000000f000ba7202 */ /* 0x000fc80000000f00 */
[----:B------:R-:W-:Y:S01]  /*5750*/  IMAD.MOV.U32 R159, RZ, RZ, R152 ;  /* 0x000000ffff9f7224 */ /* 0x000fe200078e0098 */
[----:B------:R-:W-:Y:S01]  /*5760*/  HMMA.16816.F32.BF16 R204, R8, R18, R136 ;  /* 0x0000001208cc723c */ /* 0x000fe20000041888 */
[----:B------:R-:W-:Y:S01]  /*5770*/  IMAD.MOV.U32 R158, RZ, RZ, R153 ;  /* 0x000000ffff9e7224 */ /* 0x000fe200078e0099 */
[----:B------:R-:W-:Y:S01]  /*5780*/  MOV R157, R154 ;  /* 0x0000009a009d7202 */ /* 0x000fe20000000f00 */
[----:B------:R-:W-:-:S05]  /*5790*/  IMAD.MOV.U32 R156, RZ, RZ, R155 ;  /* 0x000000ffff9c7224 */ /* 0x000fca00078e009b */
[C---:B------:R-:W-:Y:S08]  /*57a0*/  HMMA.16816.F32.BF16 R136, R8.reuse, R42, R120 ;  /* 0x0000002a0888723c */ /* 0x040ff00000041878 */
[C---:B------:R-:W-:Y:S07]  /*57b0*/  HMMA.16816.F32.BF16 R212, R8.reuse, R22, R140 ;  /* 0x0000001608d4723c */ /* 0x040fee000004188c */
        /* <DEDUP_REMOVED lines=10> */
[----:B------:R-:W-:Y:S01]  /*5860*/  MOV R133, R183 ;  /* 0x000000b700857202 */ /* 0x000fe20000000f00 */
[----:B------:R-:W-:Y:S01]  /*5870*/  IMAD.MOV.U32 R132, RZ, RZ, R184 ;  /* 0x000000ffff847224 */ /* 0x000fe200078e00b8 */
[----:B------:R-:W-:Y:S01]  /*5880*/  MOV R183, R186 ;  /* 0x000000ba00b77202 */ /* 0x000fe20000000f00 */
[----:B------:R-:W-:Y:S01]  /*5890*/  IMAD.MOV.U32 R182, RZ, RZ, R187 ;  /* 0x000000ffffb67224 */ /* 0x000fe200078e00bb */
[----:B------:R-:W-:Y:S01]  /*58a0*/  MOV R180, R33 ;  /* 0x0000002100b47202 */ /* 0x000fe20000000f00 */
[----:B------:R-:W-:-:S02]  /*58b0*/  IMAD.MOV.U32 R135, RZ, RZ, R181 ;  /* 0x000000ffff877224 */ /* 0x000fc400078e00b5 */
[----:B------:R-:W-:Y:S01]  /*58c0*/  HMMA.16816.F32.BF16 R120, R8, R46, R112 ;  /* 0x0000002e0878723c */ /* 0x000fe20000041870 */
[----:B------:R-:W-:Y:S02]  /*58d0*/  IMAD.MOV.U32 R130, RZ, RZ, R232 ;  /* 0x000000ffff827224 */ /* 0x000fe400078e00e8 */
[----:B------:R-:W-:Y:S02]  /*58e0*/  IMAD.MOV.U32 R129, RZ, RZ, R231 ;  /* 0x000000ffff817224 */ /* 0x000fe400078e00e7 */
[----:B------:R-:W-:Y:S02]  /*58f0*/  IMAD.MOV.U32 R131, RZ, RZ, R185 ;  /* 0x000000ffff837224 */ /* 0x000fe400078e00b9 */
[----:B------:R-:W-:Y:S01]  /*5900*/  LDSM.16.MT88.4 R184, [R225+0x3080] ;  /* 0x00308000e1b8783b */ /* 0x000fe20000004200 */
[----:B------:R-:W-:Y:S01]  /*5910*/  HMMA.16816.F32.BF16 R8, R4, R28, R68 ;  /* 0x0000001c0408723c */ /* 0x000fe20000041844 */
[----:B------:R-:W-:-:S07]  /*5920*/  IMAD.MOV.U32 R181, RZ, RZ, R32 ;  /* 0x000000ffffb57224 */ /* 0x000fce00078e0020 */
[C---:B------:R-:W-:Y:S08]  /*5930*/  HMMA.16816.F32.BF16 R80, R4.reuse, R16, R80 ;  /* 0x000000100450723c */ /* 0x040ff00000041850 */
[C---:B------:R-:W-:Y:S08]  /*5940*/  HMMA.16816.F32.BF16 R216, R4.reuse, R20, R92 ;  /* 0x0000001404d8723c */ /* 0x040ff0000004185c */
[----:B------:R-:W-:Y:S01]  /*5950*/  IMAD.MOV.U32 R71, RZ, RZ, R8 ;  /* 0x000000ffff477224 */ /* 0x000fe200078e0008 */
[----:B------:R-:W-:Y:S01]  /*5960*/  MOV R69, R10 ;  /* 0x0000000a00457202 */ /* 0x000fe20000000f00 */
[----:B------:R-:W-:Y:S01]  /*5970*/  IMAD.MOV.U32 R70, RZ, RZ, R9 ;  /* 0x000000ffff467224 */ /* 0x000fe200078e0009 */
[----:B------:R-:W-:Y:S01]  /*5980*/  HMMA.16816.F32.BF16 R52, R4, R40, R52 ;  /* 0x000000280434723c */ /* 0x000fe20000041834 */
[----:B------:R-:W-:-:S04]  /*5990*/  IMAD.MOV.U32 R68, RZ, RZ, R11 ;  /* 0x000000ffff447224 */ /* 0x000fc800078e000b */
[----:B------:R-:W-:Y:S01]  /*59a0*/  IMAD.MOV.U32 R93, RZ, RZ, R83 ;  /* 0x000000ffff5d7224 */ /* 0x000fe200078e0053 */
[----:B------:R-:W-:Y:S01]  /*59b0*/  MOV R95, R81 ;  /* 0x00000051005f7202 */ /* 0x000fe20000000f00 */
[----:B------:R-:W-:Y:S01]  /*59c0*/  IMAD.MOV.U32 R94, RZ, RZ, R82 ;  /* 0x000000ffff5e7224 */ /* 0x000fe200078e0052 */
[C---:B------:R-:W-:Y:S01]  /*59d0*/  HMMA.16816.F32.BF16 R8, R4.reuse, R36, R60 ;  /* 0x000000240408723c */ /* 0x040fe2000004183c */
[----:B------:R-:W-:Y:S01]  /*59e0*/  MOV R92, R80 ;  /* 0x00000050005c7202 */ /* 0x000fe20000000f00 */
[----:B------:R-:W1:Y:S06]  /*59f0*/  LDSM.16.MT88.4 R60, [R227+0x3080] ;  /* 0x00308000e33c783b */ /* 0x000e6c0000004200 */
[C---:B------:R-:W-:Y:S08]  /*5a00*/  HMMA.16816.F32.BF16 R48, R4.reuse, R44, R48 ;  /* 0x0000002c0430723c */ /* 0x040ff00000041830 */
[----:B------:R-:W-:Y:S01]  /*5a10*/  IMAD.MOV.U32 R240, RZ, RZ, R52 ;  /* 0x000000fffff07224 */ /* 0x000fe200078e0034 */
[----:B------:R-:W-:Y:S01]  /*5a20*/  HMMA.16816.F32.BF16 R44, R4, R46, R56 ;  /* 0x0000002e042c723c */ /* 0x000fe20000041838 */
[----:B------:R-:W-:Y:S01]  /*5a30*/  MOV R239, R53 ;  /* 0x0000003500ef7202 */ /* 0x000fe20000000f00 */
[----:B------:R-:W-:-:S02]  /*5a40*/  IMAD.MOV.U32 R238, RZ, RZ, R54 ;  /* 0x000000ffffee7224 */ /* 0x000fc400078e0036 */
[----:B------:R-:W-:-:S03]  /*5a50*/  IMAD.MOV.U32 R237, RZ, RZ, R55 ;  /* 0x000000ffffed7224 */ /* 0x000fc600078e0037 */
[----:B------:R-:W-:Y:S01]  /*5a60*/  IMAD.MOV.U32 R83, RZ, RZ, R8 ;  /* 0x000000ffff537224 */ /* 0x000fe200078e0008 */
[----:B------:R-:W-:Y:S01]  /*5a70*/  MOV R81, R10 ;  /* 0x0000000a00517202 */ /* 0x000fe20000000f00 */
[----:B------:R-:W-:Y:S01]  /*5a80*/  FFMA.FTZ R8, R161, c[0x0][0x2d0], -R13 ;  /* 0x0000b400a1087a23 */ /* 0x000fe2000001080d */
[----:B------:R-:W-:Y:S01]  /*5a90*/  MOV R59, R150 ;  /* 0x00000096003b7202 */ /* 0x000fe20000000f00 */
[----:B------:R-:W-:Y:S01]  /*5aa0*/  IMAD.MOV.U32 R82, RZ, RZ, R9 ;  /* 0x000000ffff527224 */ /* 0x000fe200078e0009 */
[----:B------:R-:W-:Y:S01]  /*5ab0*/  HMMA.16816.F32.BF16 R36, R4, R38, R76 ;  /* 0x000000260424723c */ /* 0x000fe2000004184c */
[----:B------:R2:W-:Y:S01]  /*5ac0*/  MUFU.EX2 R112, R8 ;  /* 0x0000000800707308 */ /* 0x0005e20000000800 */
[----:B------:R-:W-:Y:S01]  /*5ad0*/  IMAD.MOV.U32 R80, RZ, RZ, R11 ;  /* 0x000000ffff507224 */ /* 0x000fe200078e000b */
[----:B------:R-:W3:Y:S01]  /*5ae0*/  LDSM.16.MT88.4 R76, [R225+0x4880] ;  /* 0x00488000e14c783b */ /* 0x000ee20000004200 */
[----:B------:R-:W-:Y:S02]  /*5af0*/  IMAD.MOV.U32 R150, RZ, RZ, R180 ;  /* 0x000000ffff967224 */ /* 0x000fe400078e00b4 */
[----:B------:R-:W-:-:S02]  /*5b00*/  IMAD.MOV.U32 R58, RZ, RZ, R182 ;  /* 0x000000ffff3a7224 */ /* 0x000fc400078e00b6 */
[----:B------:R-:W-:Y:S01]  /*5b10*/  IMAD.MOV.U32 R57, RZ, RZ, R183 ;  /* 0x000000ffff397224 */ /* 0x000fe200078e00b7 */
[----:B------:R-:W-:Y:S01]  /*5b20*/  HMMA.16816.F32.BF16 R104, R4, R24, R104 ;  /* 0x000000180468723c */ /* 0x000fe20000041868 */
[----:B------:R-:W-:Y:S01]  /*5b30*/  MOV R115, R150 ;  /* 0x0000009600737202 */ /* 0x000fe20000000f00 */
[----:B--2---:R-:W-:-:S06]  /*5b40*/  FFMA.FTZ R8, R160, c[0x0][0x2d0], -R13 ;  /* 0x0000b400a0087a23 */ /* 0x004fcc000001080d */
[C---:B------:R-:W-:Y:S01]  /*5b50*/  HMMA.16816.F32.BF16 R32, R4.reuse, R34, R116 ;  /* 0x000000220420723c */ /* 0x040fe20000041874 */
[----:B------:R-:W-:Y:S01]  /*5b60*/  IMAD.MOV.U32 R160, RZ, RZ, R68 ;  /* 0x000000ffffa07224 */ /* 0x000fe200078e0044 */
[----:B------:R2:W4:Y:S06]  /*5b70*/  MUFU.EX2 R236, R8 ;  /* 0x0000000800ec7308 */ /* 0x00052c0000000800 */
[C---:B------:R-:W-:Y:S01]  /*5b80*/  HMMA.16816.F32.BF16 R24, R4.reuse, R26, R108 ;  /* 0x0000001a0418723c */ /* 0x040fe2000004186c */
[----:B------:R-:W-:Y:S07]  /*5b90*/  LDSM.16.MT88.4 R108, [R228+0x4880] ;  /* 0x00488000e46c783b */ /* 0x000fee0000004200 */
[----:B------:R-:W-:Y:S01]  /*5ba0*/  HMMA.16816.F32.BF16 R20, R4, R22, R100 ;  /* 0x000000160414723c */ /* 0x000fe20000041864 */
[----:B--2---:R-:W-:Y:S01]  /*5bb0*/  FFMA.FTZ R8, R147, c[0x0][0x2d0], -R13 ;  /* 0x0000b40093087a23 */ /* 0x004fe2000001080d */
[----:B----4-:R-:W-:-:S02]  /*5bc0*/  F2FP.BF16.PACK_AB R128, R236, R112 ;  /* 0x00000070ec80723e */ /* 0x010fc400000010ff */
[----:B------:R-:W-:Y:S01]  /*5bd0*/  MOV R147, R69 ;  /* 0x0000004500937202 */ /* 0x000fe20000000f00 */
[----:B------:R2:W-:Y:S03]  /*5be0*/  MUFU.EX2 R230, R8 ;  /* 0x0000000800e67308 */ /* 0x0005e60000000800 */
[----:B------:R-:W-:Y:S01]  /*5bf0*/  HMMA.16816.F32.BF16 R28, R4, R30, R84 ;  /* 0x0000001e041c723c */ /* 0x000fe20000041854 */
[----:B--2---:R-:W-:Y:S02]  /*5c00*/  FFMA.FTZ R8, R146, c[0x0][0x2d0], -R13 ;  /* 0x0000b40092087a23 */ /* 0x004fe4000001080d */
[----:B------:R-:W-:Y:S02]  /*5c10*/  IMAD.MOV.U32 R146, RZ, RZ, R70 ;  /* 0x000000ffff927224 */ /* 0x000fe400078e0046 */
[----:B------:R2:W-:Y:S02]  /*5c20*/  MUFU.EX2 R16, R8 ;  /* 0x0000000800107308 */ /* 0x0005e40000000800 */
[----:B--2---:R-:W-:-:S06]  /*5c30*/  FFMA.FTZ R8, R125, c[0x0][0x2d0], -R12 ;  /* 0x0000b4007d087a23 */ /* 0x004fcc000001080c */
[----:B------:R2:W-:Y:S02]  /*5c40*/  MUFU.EX2 R113, R8 ;  /* 0x0000000800717308 */ /* 0x0005e40000000800 */
[----:B--2---:R-:W-:-:S06]  /*5c50*/  FFMA.FTZ R8, R124, c[0x0][0x2d0], -R12 ;  /* 0x0000b4007c087a23 */ /* 0x004fcc000001080c */
[----:B------:R2:W-:Y:S02]  /*5c60*/  MUFU.EX2 R232, R8 ;  /* 0x0000000800e87308 */ /* 0x0005e40000000800 */
[----:B--2---:R-:W-:Y:S02]  /*5c70*/  FFMA.FTZ R8, R91, c[0x0][0x2d0], -R12 ;  /* 0x0000b4005b087a23 */ /* 0x004fe4000001080c */
[----:B------:R-:W-:-:S04]  /*5c80*/  IMAD.MOV.U32 R91, RZ, RZ, R71 ;  /* 0x000000ffff5b7224 */ /* 0x000fc800078e0047 */
[----:B------:R2:W-:Y:S02]  /*5c90*/  MUFU.EX2 R52, R8 ;  /* 0x0000000800347308 */ /* 0x0005e40000000800 */
[----:B--2---:R-:W-:Y:S01]  /*5ca0*/  FFMA.FTZ R8, R90, c[0x0][0x2d0], -R12 ;  /* 0x0000b4005a087a23 */ /* 0x004fe2000001080c */
[----:B------:R-:W-:-:S05]  /*5cb0*/  MOV R90, R93 ;  /* 0x0000005d005a7202 */ /* 0x000fca0000000f00 */
[----:B------:R2:W-:Y:S02]  /*5cc0*/  MUFU.EX2 R13, R8 ;  /* 0x00000008000d7308 */ /* 0x0005e40000000800 */
[----:B--2---:R-:W-:-:S06]  /*5cd0*/  FFMA.FTZ R8, R126, c[0x0][0x2d0], -R2 ;  /* 0x0000b4007e087a23 */ /* 0x004fcc0000010802 */
[----:B------:R2:W-:Y:S02]  /*5ce0*/  MUFU.EX2 R12, R8 ;  /* 0x00000008000c7308 */ /* 0x0005e40000000800 */
[----:B--2---:R-:W-:Y:S02]  /*5cf0*/  FFMA.FTZ R8, R144, c[0x0][0x2d0], -R2 ;  /* 0x0000b40090087a23 */ /* 0x004fe40000010802 */
[----:B------:R-:W-:-:S04]  /*5d00*/  IMAD.MOV.U32 R144, RZ, RZ, R94 ;  /* 0x000000ffff907224 */ /* 0x000fc800078e005e */
[----:B------:R2:W4:Y:S02]  /*5d10*/  MUFU.EX2 R231, R8 ;  /* 0x0000000800e77308 */ /* 0x0005240000000800 */
[--C-:B--2---:R-:W-:Y:S01]  /*5d20*/  FFMA.FTZ R8, R145, c[0x0][0x2d0], -R2.reuse ;  /* 0x0000b40091087a23 */ /* 0x104fe20000010802 */
[----:B----4-:R-:W-:Y:S01]  /*5d30*/  F2FP.BF16.PACK_AB R124, R231, R12 ;  /* 0x0000000ce77c723e */ /* 0x010fe200000010ff */
[----:B------:R-:W-:-:S04]  /*5d40*/  FFMA.FTZ R2, R127, c[0x0][0x2d0], -R2 ;  /* 0x0000b4007f027a23 */ /* 0x000fc80000010802 */
[----:B------:R2:W-:Y:S01]  /*5d50*/  MUFU.EX2 R40, R8 ;  /* 0x0000000800287308 */ /* 0x0005e20000000800 */
[----:B------:R-:W-:-:S07]  /*5d60*/  IMAD.MOV.U32 R145, RZ, RZ, R95 ;  /* 0x000000ffff917224 */ /* 0x000fce00078e005f */
[----:B------:R4:W-:Y:S01]  /*5d70*/  MUFU.EX2 R17, R2 ;  /* 0x0000000200117308 */ /* 0x0009e20000000800 */
[----:B--2---:R-:W-:Y:S07]  /*5d80*/  HMMA.16816.F32.BF16 R8, R4, R18, R96 ;  /* 0x000000120408723c */ /* 0x004fee0000041860 */
[----:B------:R-:W-:Y:S01]  /*5d90*/  MOV R18, R16 ;  /* 0x0000001000127202 */ /* 0x000fe20000000f00 */
[----:B----4-:R-:W-:Y:S01]  /*5da0*/  FFMA.FTZ R2, R89, c[0x0][0x2d0], -R0 ;  /* 0x0000b40059027a23 */ /* 0x010fe20000010800 */
[----:B------:R-:W-:Y:S01]  /*5db0*/  MOV R97, R130 ;  /* 0x0000008200617202 */ /* 0x000fe20000000f00 */
[----:B------:R-:W-:Y:S01]  /*5dc0*/  IMAD.MOV.U32 R19, RZ, RZ, R13 ;  /* 0x000000ffff137224 */ /* 0x000fe200078e000d */
[----:B------:R-:W-:Y:S01]  /*5dd0*/  F2FP.BF16.PACK_AB R130, R18, R230 ;  /* 0x000000e61282723e */ /* 0x000fe200000010ff */
[----:B------:R2:W-:Y:S01]  /*5de0*/  MUFU.EX2 R16, R2 ;  /* 0x0000000200107308 */ /* 0x0005e20000000800 */
[----:B------:R-:W-:-:S02]  /*5df0*/  IMAD.MOV.U32 R89, RZ, RZ, R132 ;  /* 0x000000ffff597224 */ /* 0x000fc400078e0084 */
[----:B------:R-:W-:Y:S02]  /*5e00*/  IMAD.MOV.U32 R132, RZ, RZ, R141 ;  /* 0x000000ffff847224 */ /* 0x000fe400078e008d */
[----:B------:R-:W-:Y:S02]  /*5e10*/  IMAD.MOV.U32 R99, RZ, RZ, R92 ;  /* 0x000000ffff637224 */ /* 0x000fe400078e005c */
[----:B------:R-:W-:Y:S01]  /*5e20*/  LDSM.16.MT88.4 R92, [R226+0x4880] ;  /* 0x00488000e25c783b */ /* 0x000fe20000004200 */
[----:B------:R-:W-:Y:S01]  /*5e30*/  IMAD.MOV.U32 R98, RZ, RZ, R129 ;  /* 0x000000ffff627224 */ /* 0x000fe200078e0081 */
[----:B------:R-:W-:Y:S01]  /*5e40*/  F2FP.BF16.PACK_AB R129, R232, R113 ;  /* 0x00000071e881723e */ /* 0x000fe200000010ff */
[----:B------:R-:W-:Y:S02]  /*5e50*/  IMAD.MOV.U32 R96, RZ, RZ, R131 ;  /* 0x000000ffff607224 */ /* 0x000fe400078e0083 */
[----:B------:R-:W-:Y:S02]  /*5e60*/  IMAD.MOV.U32 R56, RZ, RZ, R99 ;  /* 0x000000ffff387224 */ /* 0x000fe400078e0063 */
[----:B--2---:R-:W-:Y:S01]  /*5e70*/  FFMA.FTZ R2, R88, c[0x0][0x2d0], -R0 ;  /* 0x0000b40058027a23 */ /* 0x004fe20000010800 */
[----:B------:R-:W-:Y:S01]  /*5e80*/  MOV R88, R133 ;  /* 0x0000008500587202 */ /* 0x000fe20000000f00 */
[----:B------:R-:W-:-:S02]  /*5e90*/  IMAD.MOV.U32 R133, RZ, RZ, R142 ;  /* 0x000000ffff857224 */ /* 0x000fc400078e008e */
[----:B------:R2:W4:Y:S02]  /*5ea0*/  MUFU.EX2 R13, R2 ;  /* 0x00000002000d7308 */ /* 0x0005240000000800 */
[--C-:B--2---:R-:W-:Y:S01]  /*5eb0*/  FFMA.FTZ R2, R14, c[0x0][0x2d0], -R0.reuse ;  /* 0x0000b4000e027a23 */ /* 0x104fe20000010800 */
[----:B----4-:R-:W-:Y:S01]  /*5ec0*/  F2FP.BF16.PACK_AB R125, R13, R16 ;  /* 0x000000100d7d723e */ /* 0x010fe200000010ff */
[----:B------:R-:W-:Y:S01]  /*5ed0*/  FFMA.FTZ R0, R15, c[0x0][0x2d0], -R0 ;  /* 0x0000b4000f007a23 */ /* 0x000fe20000010800 */
[----:B------:R-:W-:Y:S01]  /*5ee0*/  MOV R15, R52 ;  /* 0x00000034000f7202 */ /* 0x000fe20000000f00 */
[----:B------:R-:W-:Y:S02]  /*5ef0*/  IMAD.MOV.U32 R14, RZ, RZ, R40 ;  /* 0x000000ffff0e7224 */ /* 0x000fe400078e0028 */
[----:B------:R-:W-:Y:S01]  /*5f00*/  MUFU.EX2 R2, R2 ;  /* 0x0000000200027308 */ /* 0x000fe20000000800 */
[----:B------:R-:W-:Y:S01]  /*5f10*/  HMMA.16816.F32.BF16 R40, R4, R42, R72 ;  /* 0x0000002a0428723c */ /* 0x000fe20000041848 */
[----:B------:R-:W2:Y:S01]  /*5f20*/  LDSM.16.MT88.4 R4, [R227+0x4880] ;  /* 0x00488000e304783b */ /* 0x000ea20000004200 */
[----:B------:R-:W-:-:S02]  /*5f30*/  F2FP.BF16.PACK_AB R126, R17, R14 ;  /* 0x0000000e117e723e */ /* 0x000fc400000010ff */
[----:B------:R-:W-:-:S03]  /*5f40*/  F2FP.BF16.PACK_AB R131, R19, R15 ;  /* 0x0000000f1383723e */ /* 0x000fc600000010ff */
[----:B------:R-:W4:Y:S01]  /*5f50*/  MUFU.EX2 R0, R0 ;  /* 0x0000000000007308 */ /* 0x000f220000000800 */
[----:B------:R-:W-:Y:S01]  /*5f60*/  IMAD.MOV.U32 R72, RZ, RZ, R149 ;  /* 0x000000ffff487224 */ /* 0x000fe200078e0095 */
[----:B------:R-:W-:Y:S01]  /*5f70*/  MOV R73, R140 ;  /* 0x0000008c00497202 */ /* 0x000fe20000000f00 */
[----:B------:R-:W-:Y:S01]  /*5f80*/  IMAD.MOV.U32 R149, RZ, RZ, R151 ;  /* 0x000000ffff957224 */ /* 0x000fe200078e0097 */
[----:B------:R-:W-:Y:S01]  /*5f90*/  MOV R151, R181 ;  /* 0x000000b500977202 */ /* 0x000fe20000000f00 */
[----:B------:R-:W-:Y:S01]  /*5fa0*/  IMAD.MOV.U32 R75, RZ, RZ, R134 ;  /* 0x000000ffff4b7224 */ /* 0x000fe200078e0086 */
[----:B------:R-:W-:Y:S01]  /*5fb0*/  MOV R134, R143 ;  /* 0x0000008f00867202 */ /* 0x000fe20000000f00 */
[----:B------:R-:W-:Y:S01]  /*5fc0*/  IMAD.MOV.U32 R74, RZ, RZ, R135 ;  /* 0x000000ffff4a7224 */ /* 0x000fe200078e0087 */
[----:B------:R-:W-:Y:S01]  /*5fd0*/  LDSM.16.MT88.4 R140, [R226+0x3080] ;  /* 0x00308000e28c783b */ /* 0x000fe20000004200 */
[----:B------:R-:W-:Y:S01]  /*5fe0*/  IMAD.MOV.U32 R135, RZ, RZ, R148 ;  /* 0x000000ffff877224 */ /* 0x000fe200078e0094 */
[----:B-1----:R-:W-:Y:S01]  /*5ff0*/  HMMA.16816.F32.BF16 R52, R128, R60, R208 ;  /* 0x0000003c8034723c */ /* 0x002fe200000418d0 */
[----:B------:R-:W-:-:S02]  /*6000*/  IMAD.MOV.U32 R161, RZ, RZ, R149 ;  /* 0x000000ffffa17224 */ /* 0x000fc400078e0095 */
[----:B------:R-:W-:Y:S01]  /*6010*/  IMAD.MOV.U32 R114, RZ, RZ, R151 ;  /* 0x000000ffff727224 */ /* 0x000fe200078e0097 */
[----:B----4-:R-:W-:-:S03]  /*6020*/  F2FP.BF16.PACK_AB R127, R0, R2 ;  /* 0x00000002007f723e */ /* 0x010fc600000010ff */
[----:B------:R-:W-:Y:S01]  /*6030*/  IMAD.MOV.U32 R208, RZ, RZ, R73 ;  /* 0x000000ffffd07224 */ /* 0x000fe200078e0049 */
[----:B---3--:R-:W-:Y:S01]  /*6040*/  HMMA.16816.F32.BF16 R68, R128, R76, R200 ;  /* 0x0000004c8044723c */ /* 0x008fe200000418c8 */
[----:B------:R-:W-:Y:S01]  /*6050*/  IMAD.MOV.U32 R73, RZ, RZ, R146 ;  /* 0x000000ffff497224 */ /* 0x000fe200078e0092 */
[----:B------:R-:W-:Y:S01]  /*6060*/  MOV R211, R72 ;  /* 0x0000004800d37202 */ /* 0x000fe20000000f00 */
[----:B------:R-:W-:Y:S01]  /*6070*/  IMAD.MOV.U32 R210, RZ, RZ, R113 ;  /* 0x000000ffffd27224 */ /* 0x000fe200078e0071 */
[----:B------:R-:W-:Y:S02]  /*6080*/  MOV R72, R91 ;  /* 0x0000005b00487202 */ /* 0x000fe40000000f00 */
        /* <DEDUP_REMOVED lines=14> */
[----:B------:R-:W1:Y:S01]  /*6170*/  LDSM.16.MT88.4 R156, [R228+0x3080] ;  /* 0x00308000e49c783b */ /* 0x000e620000004200 */
[----:B------:R-:W-:-:S02]  /*6180*/  MOV R89, R82 ;  /* 0x0000005200597202 */ /* 0x000fc40000000f00 */
[----:B------:R-:W-:-:S03]  /*6190*/  MOV R209, R112 ;  /* 0x0000007000d17202 */ /* 0x000fc60000000f00 */
[----:B------:R-:W-:Y:S01]  /*61a0*/  MOV R174, R96 ;  /* 0x0000006000ae7202 */ /* 0x000fe20000000f00 */
[----:B------:R-:W-:Y:S01]  /*61b0*/  IMAD.MOV.U32 R172, RZ, RZ, R114 ;  /* 0x000000ffffac7224 */ /* 0x000fe200078e0072 */
[----:B------:R-:W-:Y:S01]  /*61c0*/  MOV R173, R115 ;  /* 0x0000007300ad7202 */ /* 0x000fe20000000f00 */
[----:B------:R-:W-:Y:S01]  /*61d0*/  HMMA.16816.F32.BF16 R100, R128, R108, R188 ;  /* 0x0000006c8064723c */ /* 0x000fe200000418bc */
[----:B------:R-:W-:-:S07]  /*61e0*/  MOV R175, R161 ;  /* 0x000000a100af7202 */ /* 0x000fce0000000f00 */
[C---:B------:R-:W-:Y:S08]  /*61f0*/  HMMA.16816.F32.BF16 R188, R128.reuse, R186, R64 ;  /* 0x000000ba80bc723c */ /* 0x040ff00000041840 */
[C---:B------:R-:W-:Y:S08]  /*6200*/  HMMA.16816.F32.BF16 R64, R128.reuse, R62, R204 ;  /* 0x0000003e8040723c */ /* 0x040ff000000418cc */
[C---:B------:R-:W-:Y:S08]  /*6210*/  HMMA.16816.F32.BF16 R84, R128.reuse, R92, R192 ;  /* 0x0000005c8054723c */ /* 0x040ff000000418c0 */
[C---:B-1----:R-:W-:Y:S01]  /*6220*/  HMMA.16816.F32.BF16 R148, R128.reuse, R156, R220 ;  /* 0x0000009c8094723c */ /* 0x042fe200000418dc */
[----:B------:R-:W-:Y:S01]  /*6230*/  MOV R193, R241 ;  /* 0x000000f100c17202 */ /* 0x000fe20000000f00 */
[----:B------:R-:W-:Y:S01]  /*6240*/  IMAD.MOV.U32 R192, RZ, RZ, R242 ;  /* 0x000000ffffc07224 */ /* 0x000fe200078e00f2 */
[----:B------:R-:W-:Y:S01]  /*6250*/  MOV R194, R98 ;  /* 0x0000006200c27202 */ /* 0x000fe20000000f00 */
[----:B------:R-:W-:Y:S01]  /*6260*/  IMAD.MOV.U32 R195, RZ, RZ, R97 ;  /* 0x000000ffffc37224 */ /* 0x000fe200078e0061 */
[----:B------:R1:W5:Y:S02]  /*6270*/  LDL.LU R242, [R1+0x68] ;  /* 0x0000680001f27983 */ /* 0x0003640000300800 */
[----:B------:R-:W-:Y:S01]  /*6280*/  IMAD.MOV.U32 R222, RZ, RZ, R57 ;  /* 0x000000ffffde7224 */ /* 0x000fe200078e0039 */
[----:B------:R-:W-:Y:S01]  /*6290*/  MOV R221, R58 ;  /* 0x0000003a00dd7202 */ /* 0x000fe20000000f00 */
[----:B------:R-:W-:Y:S01]  /*62a0*/  IMAD.MOV.U32 R58, RZ, RZ, R144 ;  /* 0x000000ffff3a7224 */ /* 0x000fe200078e0090 */
[----:B------:R-:W-:Y:S01]  /*62b0*/  MOV R57, R145 ;  /* 0x0000009100397202 */ /* 0x000fe20000000f00 */
[----:B------:R-:W-:Y:S01]  /*62c0*/  IMAD.MOV.U32 R220, RZ, RZ, R59 ;  /* 0x000000ffffdc7224 */ /* 0x000fe200078e003b */
[C---:B------:R-:W-:Y:S01]  /*62d0*/  HMMA.16816.F32.BF16 R144, R128.reuse, R142, R248 ;  /* 0x0000008e8090723c */ /* 0x040fe200000418f8 */
[----:B------:R-:W-:Y:S01]  /*62e0*/  MOV R59, R90 ;  /* 0x0000005a003b7202 */ /* 0x000fe20000000f00 */
[----:B------:R-:W-:Y:S01]  /*62f0*/  IMAD.MOV.U32 R223, RZ, RZ, R12 ;  /* 0x000000ffffdf7224 */ /* 0x000fe200078e000c */
[----:B------:R1:W5:Y:S04]  /*6300*/  LDL.LU R241, [R1+0x64] ;  /* 0x0000640001f17983 */ /* 0x0003680000300800 */
[----:B------:R-:W-:Y:S01]  /*6310*/  MOV R251, R162 ;  /* 0x000000a200fb7202 */ /* 0x000fe20000000f00 */
[----:B------:R-:W-:Y:S01]  /*6320*/  IMAD.MOV.U32 R12, RZ, RZ, R163 ;  /* 0x000000ffff0c7224 */ /* 0x000fe200078e00a3 */
[----:B------:R-:W-:Y:S01]  /*6330*/  MOV R250, R174 ;  /* 0x000000ae00fa7202 */ /* 0x000fe20000000f00 */
[----:B------:R-:W-:Y:S01]  /*6340*/  IMAD.MOV.U32 R90, RZ, RZ, R81 ;  /* 0x000000ffff5a7224 */ /* 0x000fe200078e0051 */
[----:B------:R-:W-:Y:S01]  /*6350*/  HMMA.16816.F32.BF16 R176, R128, R184, R176 ;  /* 0x000000b880b0723c */ /* 0x000fe200000418b0 */
[----:B------:R-:W-:-:S02]  /*6360*/  IMAD.MOV.U32 R249, RZ, RZ, R251 ;  /* 0x000000fffff97224 */ /* 0x000fc400078e00fb */
[----:B------:R-:W-:Y:S02]  /*6370*/  IMAD.MOV.U32 R251, RZ, RZ, R200 ;  /* 0x000000fffffb7224 */ /* 0x000fe400078e00c8 */
[----:B------:R-:W-:Y:S02]  /*6380*/  IMAD.MOV.U32 R248, RZ, RZ, R173 ;  /* 0x000000fffff87224 */ /* 0x000fe400078e00ad */
[----:B------:R-:W-:Y:S01]  /*6390*/  IMAD.MOV.U32 R174, RZ, RZ, R222 ;  /* 0x000000ffffae7224 */ /* 0x000fe200078e00de */
[----:B------:R-:W-:Y:S01]  /*63a0*/  HMMA.16816.F32.BF16 R160, R128, R158, R212 ;  /* 0x0000009e80a0723c */ /* 0x000fe200000418d4 */
[----:B------:R-:W-:-:S06]  /*63b0*/  IMAD.MOV.U32 R205, RZ, RZ, R248 ;  /* 0x000000ffffcd7224 */ /* 0x000fcc00078e00f8 */
[----:B------:R-:W-:Y:S01]  /*63c0*/  MOV R215, R172 ;  /* 0x000000ac00d77202 */ /* 0x000fe20000000f00 */
[----:B------:R-:W-:Y:S01]  /*63d0*/  HMMA.16816.F32.BF16 R80, R128, R78, R196 ;  /* 0x0000004e8050723c */ /* 0x000fe200000418c4 */
[----:B------:R-:W-:Y:S01]  /*63e0*/  MOV R172, R201 ;  /* 0x000000c900ac7202 */ /* 0x000fe20000000f00 */
[----:B------:R-:W-:Y:S01]  /*63f0*/  IMAD.MOV.U32 R173, RZ, RZ, R208 ;  /* 0x000000ffffad7224 */ /* 0x000fe200078e00d0 */
[----:B------:R-:W-:-:S04]  /*6400*/  MOV R248, R174 ;  /* 0x000000ae00f87202 */ /* 0x000fc80000000f00 */
[----:B------:R-:W-:Y:S01]  /*6410*/  MOV R199, R250 ;  /* 0x000000fa00c77202 */ /* 0x000fe20000000f00 */
[----:B------:R-:W-:Y:S01]  /*6420*/  IMAD.MOV.U32 R198, RZ, RZ, R251 ;  /* 0x000000ffffc67224 */ /* 0x000fe200078e00fb */
[----:B------:R-:W-:Y:S01]  /*6430*/  HMMA.16816.F32.BF16 R56, R124, R60, R56 ;  /* 0x0000003c7c38723c */ /* 0x000fe20000041838 */
[----:B------:R-:W-:Y:S01]  /*6440*/  MOV R204, R172 ;  /* 0x000000ac00cc7202 */ /* 0x000fe20000000f00 */
[----:B------:R-:W-:Y:S01]  /*6450*/  IMAD.MOV.U32 R206, RZ, RZ, R173 ;  /* 0x000000ffffce7224 */ /* 0x000fe200078e00ad */
[----:B------:R-:W-:-:S05]  /*6460*/  MOV R207, R215 ;  /* 0x000000d700cf7202 */ /* 0x000fca0000000f00 */
[----:B------:R-:W-:Y:S01]  /*6470*/  HMMA.16816.F32.BF16 R60, R124, R62, R8 ;  /* 0x0000003e7c3c723c */ /* 0x000fe20000041808 */
[----:B------:R-:W-:-:S06]  /*6480*/  MOV R251, R234 ;  /* 0x000000ea00fb7202 */ /* 0x000fcc0000000f00 */
[----:B------:R-:W-:Y:S01]  /*6490*/  FADD.FTZ R8, R199, R198 ;  /* 0x000000c6c7087221 */ /* 0x000fe20000010000 */
[----:B------:R-:W-:Y:S01]  /*64a0*/  HMMA.16816.F32.BF16 R132, R128, R140, R132 ;  /* 0x0000008c8084723c */ /* 0x000fe20000041884 */
[----:B------:R-:W-:Y:S02]  /*64b0*/  FADD.FTZ R10, R205, R204 ;  /* 0x000000cccd0a7221 */ /* 0x000fe40000010000 */
[----:B------:R-:W-:Y:S01]  /*64c0*/  FADD.FTZ R8, R248, R8 ;  /* 0x00000008f8087221 */ /* 0x000fe20000010000 */
[----:B------:R-:W-:Y:S01]  /*64d0*/  MOV R174, R224 ;  /* 0x000000e000ae7202 */ /* 0x000fe20000000f00 */
[----:B------:R-:W-:Y:S02]  /*64e0*/  IMAD.MOV.U32 R250, RZ, RZ, R235 ;  /* 0x000000fffffa7224 */ /* 0x000fe400078e00eb */
[----:B------:R-:W-:Y:S02]  /*64f0*/  FADD.FTZ R11, R207, R206 ;  /* 0x000000cecf0b7221 */ /* 0x000fe40000010000 */
[----:B------:R-:W-:-:S02]  /*6500*/  IMAD.MOV.U32 R172, RZ, RZ, R233 ;  /* 0x000000ffffac7224 */ /* 0x000fc400078e00e9 */
[----:B------:R-:W-:Y:S02]  /*6510*/  FADD.FTZ R10, R249, R10 ;  /* 0x0000000af90a7221 */ /* 0x000fe40000010000 */
[----:B------:R-:W-:Y:S02]  /*6520*/  FADD.FTZ R8, R251, R8 ;  /* 0x00000008fb087221 */ /* 0x000fe40000010000 */
[----:B------:R-:W-:Y:S02]  /*6530*/  IMAD.MOV.U32 R173, RZ, RZ, R229 ;  /* 0x000000ffffad7224 */ /* 0x000fe400078e00e5 */
[----:B------:R-:W-:Y:S02]  /*6540*/  FADD.FTZ R11, R250, R11 ;  /* 0x0000000bfa0b7221 */ /* 0x000fe40000010000 */
[----:B------:R-:W-:Y:S02]  /*6550*/  FADD.FTZ R10, R172, R10 ;  /* 0x0000000aac0a7221 */ /* 0x000fe40000010000 */
[----:B------:R-:W-:-:S02]  /*6560*/  FADD.FTZ R8, R174, R8 ;  /* 0x00000008ae087221 */ /* 0x000fc40000010000 */
[----:B------:R-:W-:Y:S02]  /*6570*/  FADD.FTZ R11, R173, R11 ;  /* 0x0000000bad0b7221 */ /* 0x000fe40000010000 */
[----:B------:R-:W-:Y:S02]  /*6580*/  FADD.FTZ R10, R175, R10 ;  /* 0x0000000aaf0a7221 */ /* 0x000fe40000010000 */
[----:B------:R-:W-:Y:S02]  /*6590*/  FADD.FTZ R8, R193, R8 ;  /* 0x00000008c1087221 */ /* 0x000fe40000010000 */
[----:B------:R-:W-:Y:S01]  /*65a0*/  FADD.FTZ R9, R247, R171 ;  /* 0x000000abf7097221 */ /* 0x000fe20000010000 */
[----:B------:R-:W-:Y:S01]  /*65b0*/  MOV R201, R203 ;  /* 0x000000cb00c97202 */ /* 0x000fe20000000f00 */
[----:B------:R-:W-:Y:S01]  /*65c0*/  IMAD.MOV.U32 R200, RZ, RZ, R202 ;  /* 0x000000ffffc87224 */ /* 0x000fe200078e00ca */
[----:B------:R-:W-:Y:S01]  /*65d0*/  MOV R202, R211 ;  /* 0x000000d300ca7202 */ /* 0x000fe20000000f00 */
[----:B------:R-:W-:Y:S01]  /*65e0*/  FADD.FTZ R11, R192, R11 ;  /* 0x0000000bc00b7221 */ /* 0x000fe20000010000 */
[----:B------:R-:W-:Y:S01]  /*65f0*/  MOV R208, R221 ;  /* 0x000000dd00d07202 */ /* 0x000fe20000000f00 */
[----:B------:R-:W-:Y:S01]  /*6600*/  IMAD.MOV.U32 R203, RZ, RZ, R220 ;  /* 0x000000ffffcb7224 */ /* 0x000fe200078e00dc */
[C---:B------:R-:W-:Y:S01]  /*6610*/  HMMA.16816.F32.BF16 R96, R128.reuse, R94, R152 ;  /* 0x0000005e8060723c */ /* 0x040fe20000041898 */
[----:B------:R-:W-:Y:S01]  /*6620*/  FADD.FTZ R10, R194, R10 ;  /* 0x0000000ac20a7221 */ /* 0x000fe20000010000 */
[----:B------:R-:W-:Y:S01]  /*6630*/  MOV R211, R240 ;  /* 0x000000f000d37202 */ /* 0x000fe20000000f00 */
[----:B------:R-:W-:Y:S01]  /*6640*/  FADD.FTZ R12, R12, R8 ;  /* 0x000000080c0c7221 */ /* 0x000fe20000010000 */
[----:B------:R-:W-:Y:S01]  /*6650*/  MOV R221, R238 ;  /* 0x000000ee00dd7202 */ /* 0x000fe20000000f00 */
[----:B------:R-:W-:Y:S01]  /*6660*/  IMAD.MOV.U32 R220, RZ, RZ, R239 ;  /* 0x000000ffffdc7224 */ /* 0x000fe200078e00ef */
[----:B------:R1:W5:Y:S01]  /*6670*/  LDL.LU R240, [R1+0x60] ;  /* 0x0000600001f07983 */ /* 0x0003620000300800 */
[----:B------:R-:W-:Y:S01]  /*6680*/  IMAD.MOV.U32 R222, RZ, RZ, R237 ;  /* 0x000000ffffde7224 */ /* 0x000fe200078e00ed */
[----:B------:R-:W-:Y:S01]  /*6690*/  HMMA.16816.F32.BF16 R112, R128, R110, R136 ;  /* 0x0000006e8070723c */ /* 0x000fe20000041888 */
[----:B------:R-:W-:-:S02]  /*66a0*/  FADD.FTZ R8, R246, R9 ;  /* 0x00000009f6087221 */ /* 0x000fc40000010000 */
[----:B------:R-:W-:Y:S01]  /*66b0*/  FADD.FTZ R11, R195, R11 ;  /* 0x0000000bc30b7221 */ /* 0x000fe20000010000 */
[----:B------:R-:W-:Y:S01]  /*66c0*/  MOV R213, R220 ;  /* 0x000000dc00d57202 */ /* 0x000fe20000000f00 */
[----:B------:R-:W-:Y:S01]  /*66d0*/  FADD.FTZ R8, R252, R8 ;  /* 0x00000008fc087221 */ /* 0x000fe20000010000 */
[----:B------:R1:W5:Y:S02]  /*66e0*/  LDL.LU R239, [R1+0x5c] ;  /* 0x00005c0001ef7983 */ /* 0x0003640000300800 */
[----:B------:R-:W-:Y:S01]  /*66f0*/  HMMA.16816.F32.BF16 R128, R128, R6, R120 ;  /* 0x000000068080723c */ /* 0x000fe20000041878 */
[----:B------:R-:W-:Y:S01]  /*6700*/  IMAD.MOV.U32 R212, RZ, RZ, R211 ;  /* 0x000000ffffd47224 */ /* 0x000fe200078e00d3 */
[----:B------:R-:W-:Y:S01]  /*6710*/  MOV R215, R222 ;  /* 0x000000de00d77202 */ /* 0x000fe20000000f00 */
[----:B------:R-:W-:Y:S01]  /*6720*/  IMAD.MOV.U32 R214, RZ, RZ, R221 ;  /* 0x000000ffffd67224 */ /* 0x000fe200078e00dd */
[----:B------:R-:W-:Y:S01]  /*6730*/  MOV R220, R236 ;  /* 0x000000ec00dc7202 */ /* 0x000fe20000000f00 */
[----:B------:R1:W5:Y:S03]  /*6740*/  LDL.LU R238, [R1+0x58] ;  /* 0x0000580001ee7983 */ /* 0x0003660000300800 */
[C---:B------:R-:W-:Y:S08]  /*6750*/  HMMA.16816.F32.BF16 R120, R124.reuse, R4, R48 ;  /* 0x000000047c78723c */ /* 0x040ff00000041830 */
[----:B------:R-:W-:Y:S01]  /*6760*/  HMMA.16816.F32.BF16 R136, R124, R140, R104 ;  /* 0x0000008c7c88723c */ /* 0x000fe20000041868 */
[----:B------:R-:W-:-:S07]  /*6770*/  FADD.FTZ R5, R200, R10 ;  /* 0x0000000ac8057221 */ /* 0x000fce0000010000 */
[----:B------:R-:W-:Y:S01]  /*6780*/  HMMA.16816.F32.BF16 R152, R124, R156, R216 ;  /* 0x0000009c7c98723c */ /* 0x000fe200000418d8 */
[----:B------:R-:W-:-:S07]  /*6790*/  FADD.FTZ R4, R201, R11 ;  /* 0x0000000bc9047221 */ /* 0x000fce0000010000 */
[----:B------:R-:W-:Y:S01]  /*67a0*/  HMMA.16816.F32.BF16 R72, R124, R76, R72 ;  /* 0x0000004c7c48723c */ /* 0x000fe20000041848 */
[----:B------:R-:W-:-:S07]  /*67b0*/  FADD.FTZ R10, R202, R12 ;  /* 0x0000000cca0a7221 */ /* 0x000fce0000010000 */
[----:B------:R-:W-:Y:S01]  /*67c0*/  HMMA.16816.F32.BF16 R88, R124, R92, R88 ;  /* 0x0000005c7c58723c */ /* 0x000fe20000041858 */
[----:B------:R-:W-:-:S07]  /*67d0*/  FADD.FTZ R9, R203, R5 ;  /* 0x00000005cb097221 */ /* 0x000fce0000010000 */
[C---:B------:R-:W-:Y:S01]  /*67e0*/  HMMA.16816.F32.BF16 R184, R124.reuse, R186, R32 ;  /* 0x000000ba7cb8723c */ /* 0x040fe20000041820 */
[----:B------:R-:W-:Y:S01]  /*67f0*/  FADD.FTZ R5, R164, R8 ;  /* 0x00000008a4057221 */ /* 0x000fe20000010000 */
[----:B------:R-:W-:Y:S01]  /*6800*/  MOV R221, R232 ;  /* 0x000000e800dd7202 */ /* 0x000fe20000000f00 */
[----:B------:R-:W-:Y:S01]  /*6810*/  FADD.FTZ R11, R208, R4 ;  /* 0x00000004d00b7221 */ /* 0x000fe20000010000 */
[----:B------:R1:W5:Y:S01]  /*6820*/  LDL.LU R237, [R1+0x54] ;  /* 0x0000540001ed7983 */ /* 0x0003620000300800 */
[----:B------:R-:W-:Y:S02]  /*6830*/  FADD.FTZ R4, R209, R10 ;  /* 0x0000000ad1047221 */ /* 0x000fe40000010000 */
[----:B------:R-:W-:Y:S01]  /*6840*/  FADD.FTZ R5, R170, R5 ;  /* 0x00000005aa057221 */ /* 0x000fe20000010000 */
[C---:B------:R-:W-:Y:S01]  /*6850*/  HMMA.16816.F32.BF16 R104, R124.reuse, R108, R212 ;  /* 0x0000006c7c68723c */ /* 0x040fe200000418d4 */
[----:B------:R-:W-:Y:S01]  /*6860*/  IMAD.MOV.U32 R211, RZ, RZ, R223 ;  /* 0x000000ffffd37224 */ /* 0x000fe200078e00df */
[----:B------:R1:W5:Y:S06]  /*6870*/  LDL.LU R236, [R1+0x50] ;  /* 0x0000500001ec7983 */ /* 0x00036c0000300800 */
[C---:B------:R-:W-:Y:S08]  /*6880*/  HMMA.16816.F32.BF16 R140, R124.reuse, R142, R24 ;  /* 0x0000008e7c8c723c */ /* 0x040ff00000041818 */
[C---:B------:R-:W-:Y:S08]  /*6890*/  HMMA.16816.F32.BF16 R156, R124.reuse, R158, R20 ;  /* 0x0000009e7c9c723c */ /* 0x040ff00000041814 */
[C---:B------:R-:W-:Y:S08]  /*68a0*/  HMMA.16816.F32.BF16 R76, R124.reuse, R78, R28 ;  /* 0x0000004e7c4c723c */ /* 0x040ff0000004181c */
[C---:B------:R-:W-:Y:S08]  /*68b0*/  HMMA.16816.F32.BF16 R92, R124.reuse, R94, R36 ;  /* 0x0000005e7c5c723c */ /* 0x040ff00000041824 */
[C---:B------:R-:W-:Y:S01]  /*68c0*/  HMMA.16816.F32.BF16 R108, R124.reuse, R110, R40 ;  /* 0x0000006e7c6c723c */ /* 0x040fe20000041828 */
[----:B------:R-:W-:Y:S01]  /*68d0*/  IMAD.MOV.U32 R222, RZ, RZ, R231 ;  /* 0x000000ffffde7224 */ /* 0x000fe200078e00e7 */
[----:B------:R-:W-:Y:S01]  /*68e0*/  MOV R223, R230 ;  /* 0x000000e600df7202 */ /* 0x000fe20000000f00 */
[----:B------:R-:W-:Y:S01]  /*68f0*/  FADD.FTZ R8, R211, R11 ;  /* 0x0000000bd3087221 */ /* 0x000fe20000010000 */
[----:B------:R1:W5:Y:S04]  /*6900*/  LDL.LU R235, [R1+0x4c] ;  /* 0x00004c0001eb7983 */ /* 0x0003680000300800 */
[----:B------:R-:W-:Y:S01]  /*6910*/  HMMA.16816.F32.BF16 R124, R124, R6, R44 ;  /* 0x000000067c7c723c */ /* 0x000fe2000004182c */
[----:B------:R1:W5:Y:S04]  /*6920*/  LDL.LU R234, [R1+0x48] ;  /* 0x0000480001ea7983 */ /* 0x0003680000300800 */
[----:B------:R1:W5:Y:S02]  /*6930*/  LDL.LU R233, [R1+0x44] ;  /* 0x0000440001e97983 */ /* 0x0003640000300800 */
[----:B------:R-:W-:-:S02]  /*6940*/  FADD.FTZ R7, R220, R4 ;  /* 0x00000004dc077221 */ /* 0x000fc40000010000 */
[----:B------:R-:W-:Y:S01]  /*6950*/  FADD.FTZ R4, R166, R5 ;  /* 0x00000005a6047221 */ /* 0x000fe20000010000 */
[----:B------:R1:W5:Y:S03]  /*6960*/  LDL.LU R232, [R1+0x40] ;  /* 0x0000400001e87983 */ /* 0x0003660000300800 */
[----:B------:R-:W-:Y:S01]  /*6970*/  FADD.FTZ R4, R165, R4 ;  /* 0x00000004a5047221 */ /* 0x000fe20000010000 */
[----:B------:R1:W5:Y:S01]  /*6980*/  LDL.LU R231, [R1+0x3c] ;  /* 0x00003c0001e77983 */ /* 0x0003620000300800 */
[----:B------:R-:W-:Y:S02]  /*6990*/  FADD.FTZ R6, R210, R9 ;  /* 0x00000009d2067221 */ /* 0x000fe40000010000 */
[----:B------:R-:W-:Y:S01]  /*69a0*/  FADD.FTZ R4, R16, R4 ;  /* 0x0000000410047221 */ /* 0x000fe20000010000 */
[----:B------:R1:W5:Y:S01]  /*69b0*/  LDL.LU R230, [R1+0x38] ;  /* 0x0000380001e67983 */ /* 0x0003620000300800 */
[----:B------:R-:W-:-:S02]  /*69c0*/  FADD.FTZ R5, R221, R6 ;  /* 0x00000006dd057221 */ /* 0x000fc40000010000 */
[----:B------:R-:W-:Y:S01]  /*69d0*/  FADD.FTZ R4, R13, R4 ;  /* 0x000000040d047221 */ /* 0x000fe20000010000 */
[----:B------:R1:W5:Y:S01]  /*69e0*/  LDL.LU R229, [R1+0x34] ;  /* 0x0000340001e57983 */ /* 0x0003620000300800 */
[----:B------:R-:W-:Y:S02]  /*69f0*/  FADD.FTZ R6, R222, R8 ;  /* 0x00000008de067221 */ /* 0x000fe40000010000 */
[----:B------:R-:W-:Y:S01]  /*6a00*/  FADD.FTZ R7, R223, R7 ;  /* 0x00000007df077221 */ /* 0x000fe20000010000 */
[----:B------:R1:W5:Y:S01]  /*6a10*/  LDL.LU R224, [R1+0x30] ;  /* 0x0000300001e07983 */ /* 0x0003620000300800 */
[----:B------:R-:W-:Y:S02]  /*6a20*/  FADD.FTZ R5, R15, R5 ;  /* 0x000000050f057221 */ /* 0x000fe40000010000 */
[----:B------:R-:W-:Y:S02]  /*6a30*/  FADD.FTZ R4, R2, R4 ;  /* 0x0000000402047221 */ /* 0x000fe40000010000 */
[----:B------:R-:W-:-:S02]  /*6a40*/  FADD.FTZ R6, R14, R6 ;  /* 0x000000060e067221 */ /* 0x000fc40000010000 */
[----:B------:R-:W-:Y:S02]  /*6a50*/  FADD.FTZ R7, R18, R7 ;  /* 0x0000000712077221 */ /* 0x000fe40000010000 */
[----:B------:R-:W-:Y:S02]  /*6a60*/  FADD.FTZ R5, R19, R5 ;  /* 0x0000000513057221 */ /* 0x000fe40000010000 */
        /* <DEDUP_REMOVED lines=26> */
.L_x_3133:
[----:B------:R-:W-:Y:S02]  /*6c10*/  UISETP.NE.AND UP0, UPT, UR26, 0x1, UPT ;  /* 0x000000011a00788c */ /* 0x000fe4000bf05270 */
[----:B------:R-:W-:Y:S02]  /*6c20*/  ULDC.64 UR4, c[0x0][0x330] ;  /* 0x0000cc0000047ab9 */ /* 0x000fe40000000a00 */
[----:B------:R-:W-:-:S07]  /*6c30*/  UIMAD.WIDE.U32 UR30, UR28, UR4, URZ ;  /* 0x000000041c1e72a5 */ /* 0x000fce000f8e003f */
[----:B------:R-:W-:Y:S02]  /*6c40*/  @UP0 UMOV UR29, UR31 ;  /* 0x0000001f001d0c82 */ /* 0x000fe40008000000 */
[----:B------:R-:W-:Y:S02]  /*6c50*/  @UP0 USHF.R.U32.HI UR28, URZ, UR5, UR29 ;  /* 0x000000053f1c0299 */ /* 0x000fe4000801161d */
.L_x_3134:
[----:B------:R-:W-:Y:S02]  /*6c60*/  ULDC UR4, c[0x0][0x32c] ;  /* 0x0000cb0000047ab9 */ /* 0x000fe40000000800 */
[----:B------:R-:W-:-:S04]  /*6c70*/  UIMAD UR4, UR28, UR26, UR4 ;  /* 0x0000001a1c0472a4 */ /* 0x000fc8000f8e0204 */
[----:B------:R-:W-:-:S04]  /*6c80*/  UISETP.LT.AND UP0, UPT, UR27, UR4, UPT ;  /* 0x000000041b00728c */ /* 0x000fc8000bf01270 */
[----:B------:R-:W-:-:S04]  /*6c90*/  USEL UR27, UR27, UR4, UP0 ;  /* 0x000000041b1b7287 */ /* 0x000fc80008000000 */
.L_x_3132:
        /* <DEDUP_REMOVED lines=8> */
[----:B------:R-:W2:Y:S04]  /*6d20*/  LDL R4, [R1] ;  /* 0x0000000001047983 */ /* 0x000ea80000100800 */
[----:B-1----:R-:W3:Y:S04]  /*6d30*/  LDL R2, [R1+0x28] ;  /* 0x0000280001027983 */ /* 0x002ee80000100800 */
[----:B------:R-:W3:Y:S04]  /*6d40*/  LDL R0, [R1+0x20] ;  /* 0x0000200001007983 */ /* 0x000ee80000100800 */
[----:B------:R-:W4:Y:S01]  /*6d50*/  LDL.LU R5, [R1+0x2c] ;  /* 0x00002c0001057983 */ /* 0x000f220000300800 */
[----:B------:R-:W-:Y:S01]  /*6d60*/  MOV R171, R3 ;  /* 0x0000000300ab7202 */ /* 0x000fe20000000f00 */
[----:B------:R-:W-:-:S02]  /*6d70*/  IMAD.MOV.U32 R166, RZ, RZ, R168 ;  /* 0x000000ffffa67224 */ /* 0x000fc400078e00a8 */
[----:B------:R-:W-:Y:S02]  /*6d80*/  IMAD.MOV.U32 R164, RZ, RZ, R169 ;  /* 0x000000ffffa47224 */ /* 0x000fe400078e00a9 */
[----:B------:R-:W-:Y:S01]  /*6d90*/  IMAD.MOV.U32 R170, RZ, RZ, R167 ;  /* 0x000000ffffaa7224 */ /* 0x000fe200078e00a7 */
[----:B--2---:R-:W-:-:S05]  /*6da0*/  SHF.L.U32 R3, R4, 0x1, RZ ;  /* 0x0000000104037819 */ /* 0x004fca00000006ff */
[----:B------:R1:W-:Y:S01]  /*6db0*/  STL [R1+0x24], R3 ;  /* 0x0000240301007387 */ /* 0x0003e20000100800 */
[C---:B---3--:R-:W-:Y:S01]  /*6dc0*/  SHF.L.U64.HI R249, R0.reuse, 0x1, R2 ;  /* 0x0000000100f97819 */ /* 0x048fe20000010202 */
[----:B------:R-:W-:Y:S01]  /*6dd0*/  IMAD.SHL.U32 R248, R0, 0x2, RZ ;  /* 0x0000000200f87824 */ /* 0x000fe200078e00ff */
[----:B----4-:R-:W-:Y:S02]  /*6de0*/  SHF.L.U64.HI R250, R4, 0x1, R5 ;  /* 0x0000000104fa7819 */ /* 0x010fe40000010205 */
.L_x_3154:
[----:B-----5:R2:W5:Y:S01]  /*6df0*/  LDL R221, [R1+0x24] ;  /* 0x0000240001dd7983 */ /* 0x0205620000100800 */
[----:B------:R-:W-:Y:S04]  /*6e00*/  DEPBAR.LE SB0, 0x0 ;  /* 0x000080000000791a */ /* 0x000fe80000000000 */
[----:B------:R-:W-:Y:S01]  /*6e10*/  BAR.SYNC.DEFER_BLOCKING 0x0 ;  /* 0x0000000000007b1d */ /* 0x000fe20000010000 */
[----:B------:R-:W-:Y:S01]  /*6e20*/  UISETP.GT.AND UP0, UPT, UR7, UR23, UPT ;  /* 0x000000170700728c */ /* 0x000fe2000bf04270 */
[----:B------:R-:W-:Y:S05]  /*6e30*/  SEL R220, RZ, 0x10, P4 ;  /* 0x00000010ffdc7807 */ /* 0x000fea0002000000 */
[----:B------:R-:W-:Y:S01]  /*6e40*/  PLOP3.LUT P0, PT, PT, PT, UP0, 0x80, 0x0 ;  /* 0x000000000000781c */ /* 0x000fe20003f0f008 */
        /* <DEDUP_REMOVED lines=12> */
[C---:B-1----:R-:W-:Y:S01]  /*6f10*/  IMAD.WIDE.U32 R2, R243.reuse, c[0x0][0x208], RZ ;  /* 0x00008200f3027a25 */ /* 0x042fe200078e00ff */
        /* <DEDUP_REMOVED lines=20> */
[CC--:B--2---:R-:W-:Y:S02]  /*7060*/  IADD3 R12, P1, R3.reuse, R221.reuse, RZ ;  /* 0x000000dd030c7210 */ /* 0x0c4fe40007f3e0ff */
[-C--:B------:R-:W-:Y:S03]  /*7070*/  IADD3 R10, P0, R3, R248.reuse, RZ ;  /* 0x000000f8030a7210 */ /* 0x080fe60007f1e0ff */
[--C-:B----4-:R-:W-:Y:S01]  /*7080*/  IMAD.X R13, R4, 0x1, R250.reuse, P1 ;  /* 0x00000001040d7824 */ /* 0x110fe200008e06fa */
        /* <DEDUP_REMOVED lines=15> */
.L_x_3136:
[-C--:B-1-3--:R-:W-:Y:S01]  /*7180*/  HMMA.16816.F32.BF16 R4, R48, R16.reuse, RZ ;  /* 0x000000103004723c */ /* 0x08afe200000418ff */
[----:B------:R-:W-:Y:S01]  /*7190*/  LDSM.16.M88.4 R212, [R232+0x8080] ;  /* 0x00808000e8d4783b */ /* 0x000fe20000000200 */
[----:B------:R-:W-:Y:S06]  /*71a0*/  UISETP.GT.AND UP0, UPT, UR23, UR7, UPT ;  /* 0x000000071700728c */ /* 0x000fec000bf04270 */
[C---:B----4-:R-:W-:Y:S01]  /*71b0*/  HMMA.16816.F32.BF16 R8, R44.reuse, R16, RZ ;  /* 0x000000102c08723c */ /* 0x050fe200000418ff */
[----:B------:R-:W0:Y:S01]  /*71c0*/  LDGDEPBAR ;  /* 0x00000000000079af */ /* 0x000e220000000000 */
[----:B------:R-:W-:Y:S06]  /*71d0*/  PLOP3.LUT P0, PT, PT, PT, UP0, 0x80, 0x0 ;  /* 0x000000000000781c */ /* 0x000fec0003f0f008 */
[-C--:B------:R-:W-:Y:S01]  /*71e0*/  HMMA.16816.F32.BF16 R12, R44, R18.reuse, RZ ;  /* 0x000000122c0c723c */ /* 0x080fe200000418ff */
[----:B------:R-:W1:Y:S07]  /*71f0*/  LDSM.16.M88.4 R216, [R230+0x5080] ;  /* 0x00508000e6d8783b */ /* 0x000e6e0000000200 */
        /* <DEDUP_REMOVED lines=19> */
[----:B------:R-:W-:Y:S07]  /*7330*/  LDSM.16.M88.4 R204, [R229] ;  /* 0x00000000e5cc783b */ /* 0x000fee0000000200 */
[-C--:B------:R-:W-:Y:S08]  /*7340*/  HMMA.16816.F32.BF16 R36, R192, R208.reuse, R36 ;  /* 0x000000d0c024723c */ /* 0x080ff00000041824 */
        /* <DEDUP_REMOVED lines=10> */
[----:B------:R-:W3:Y:S07]  /*73f0*/  LDSM.16.M88.4 R216, [R229+0x800] ;  /* 0x00080000e5d8783b */ /* 0x000eee0000000200 */
[-C--:B----4-:R-:W-:Y:S08]  /*7400*/  HMMA.16816.F32.BF16 R20, R212, R196.reuse, R20 ;  /* 0x000000c4d414723c */ /* 0x090ff00000041814 */
[C---:B------:R-:W-:Y:S08]  /*7410*/  HMMA.16816.F32.BF16 R24, R172.reuse, R196, R24 ;  /* 0x000000c4ac18723c */ /* 0x040ff00000041818 */
[-C--:B------:R-:W-:Y:S08]  /*7420*/  HMMA.16816.F32.BF16 R28, R172, R198.reuse, R28 ;  /* 0x000000c6ac1c723c */ /* 0x080ff0000004181c */
[C---:B------:R-:W-:Y:S01]  /*7430*/  HMMA.16816.F32.BF16 R32, R212.reuse, R198, R32 ;  /* 0x000000c6d420723c */ /* 0x040fe20000041820 */
[----:B------:R-:W4:Y:S07]  /*7440*/  LDSM.16.M88.4 R196, [R229+0x1000] ;  /* 0x00100000e5c4783b */ /* 0x000f2e0000000200 */
[-C--:B--2---:R-:W-:Y:S08]  /*7450*/  HMMA.16816.F32.BF16 R36, R212, R192.reuse, R36 ;  /* 0x000000c0d424723c */ /* 0x084ff00000041824 */
[C---:B------:R-:W-:Y:S08]  /*7460*/  HMMA.16816.F32.BF16 R40, R172.reuse, R192, R40 ;  /* 0x000000c0ac28723c */ /* 0x040ff00000041828 */
[-C--:B------:R-:W-:Y:S01]  /*7470*/  HMMA.16816.F32.BF16 R44, R172, R194.reuse, R44 ;  /* 0x000000c2ac2c723c */ /* 0x080fe2000004182c */
[----:B------:R-:W-:Y:S07]  /*7480*/  LDSM.16.M88.4 R172, [R231+0xc080] ;  /* 0x00c08000e7ac783b */ /* 0x000fee0000000200 */
[----:B------:R-:W-:Y:S01]  /*7490*/  HMMA.16816.F32.BF16 R48, R212, R194, R48 ;  /* 0x000000c2d430723c */ /* 0x000fe20000041830 */
[----:B------:R-:W2:Y:S07]  /*74a0*/  LDSM.16.M88.4 R192, [R224+0x6880] ;  /* 0x00688000e0c0783b */ /* 0x000eae0000000200 */
[-C--:B------:R-:W-:Y:S01]  /*74b0*/  HMMA.16816.F32.BF16 R4, R200, R204.reuse, R4 ;  /* 0x000000ccc804723c */ /* 0x080fe20000041804 */
[----:B------:R-:W-:Y:S07]  /*74c0*/  LDSM.16.M88.4 R212, [R224+0x7080] ;  /* 0x00708000e0d4783b */ /* 0x000fee0000000200 */
        /* <DEDUP_REMOVED lines=16> */
[----:B------:R-:W2:Y:S07]  /*75d0*/  LDSM.16.M88.4 R200, [R239] ;  /* 0x00000000efc8783b */ /* 0x000eae0000000200 */
[C---:B-1----:R-:W-:Y:S08]  /*75e0*/  HMMA.16816.F32.BF16 R8, R204.reuse, R192, R8 ;  /* 0x000000c0cc08723c */ /* 0x042ff00000041808 */
[-C--:B------:R-:W-:Y:S08]  /*75f0*/  HMMA.16816.F32.BF16 R12, R204, R194.reuse, R12 ;  /* 0x000000c2cc0c723c */ /* 0x080ff0000004180c */
[C---:B------:R-:W-:Y:S01]  /*7600*/  HMMA.16816.F32.BF16 R16, R172.reuse, R194, R16 ;  /* 0x000000c2ac10723c */ /* 0x040fe20000041810 */
[----:B------:R-:W1:Y:S07]  /*7610*/  LDSM.16.M88.4 R192, [R238] ;  /* 0x00000000eec0783b */ /* 0x000e6e0000000200 */
[-C--:B------:R-:W-:Y:S08]  /*7620*/  HMMA.16816.F32.BF16 R20, R172, R212.reuse, R20 ;  /* 0x000000d4ac14723c */ /* 0x080ff00000041814 */
[C---:B------:R-:W-:Y:S08]  /*7630*/  HMMA.16816.F32.BF16 R24, R204.reuse, R212, R24 ;  /* 0x000000d4cc18723c */ /* 0x040ff00000041818 */
[-C--:B------:R-:W-:Y:S08]  /*7640*/  HMMA.16816.F32.BF16 R28, R204, R214.reuse, R28 ;  /* 0x000000d6cc1c723c */ /* 0x080ff0000004181c */
[C---:B------:R-:W-:Y:S01]  /*7650*/  HMMA.16816.F32.BF16 R32, R172.reuse, R214, R32 ;  /* 0x000000d6ac20723c */ /* 0x040fe20000041820 */
[----:B------:R-:W-:Y:S07]  /*7660*/  LDSM.16.M88.4 R212, [R230+0x6880] ;  /* 0x00688000e6d4783b */ /* 0x000fee0000000200 */
[-C--:B---3--:R-:W-:Y:S08]  /*7670*/  HMMA.16816.F32.BF16 R36, R172, R216.reuse, R36 ;  /* 0x000000d8ac24723c */ /* 0x088ff00000041824 */
[C---:B------:R-:W-:Y:S08]  /*7680*/  HMMA.16816.F32.BF16 R40, R204.reuse, R216, R40 ;  /* 0x000000d8cc28723c */ /* 0x040ff00000041828 */
[-C--:B------:R-:W-:Y:S01]  /*7690*/  HMMA.16816.F32.BF16 R44, R204, R218.reuse, R44 ;  /* 0x000000dacc2c723c */ /* 0x080fe2000004182c */
[----:B------:R-:W-:Y:S07]  /*76a0*/  LDSM.16.M88.4 R204, [R232+0xc080] ;  /* 0x00c08000e8cc783b */ /* 0x000fee0000000200 */
[----:B------:R-:W-:Y:S01]  /*76b0*/  HMMA.16816.F32.BF16 R48, R172, R218, R48 ;  /* 0x000000daac30723c */ /* 0x000fe20000041830 */
[----:B------:R-:W3:Y:S07]  /*76c0*/  LDSM.16.M88.4 R172, [R237] ;  /* 0x00000000edac783b */ /* 0x000eee0000000200 */
[-C--:B--2---:R-:W-:Y:S01]  /*76d0*/  HMMA.16816.F32.BF16 R4, R196, R200.reuse, R4 ;  /* 0x000000c8c404723c */ /* 0x084fe20000041804 */
[----:B------:R-:W2:Y:S07]  /*76e0*/  LDSM.16.M88.4 R216, [R232+0xe080] ;  /* 0x00e08000e8d8783b */ /* 0x000eae0000000200 */
[C---:B------:R-:W-:Y:S08]  /*76f0*/  HMMA.16816.F32.BF16 R8, R208.reuse, R200, R8 ;  /* 0x000000c8d008723c */ /* 0x040ff00000041808 */
[-C--:B------:R-:W-:Y:S08]  /*7700*/  HMMA.16816.F32.BF16 R12, R208, R202.reuse, R12 ;  /* 0x000000cad00c723c */ /* 0x080ff0000004180c */
[C---:B------:R-:W-:Y:S01]  /*7710*/  HMMA.16816.F32.BF16 R16, R196.reuse, R202, R16 ;  /* 0x000000cac410723c */ /* 0x040fe20000041810 */
[----:B------:R-:W4:Y:S07]  /*7720*/  LDSM.16.M88.4 R200, [R230+0x7080] ;  /* 0x00708000e6c8783b */ /* 0x000f2e0000000200 */
[-C--:B-1----:R-:W-:Y:S08]  /*7730*/  HMMA.16816.F32.BF16 R20, R196, R192.reuse, R20 ;  /* 0x000000c0c414723c */ /* 0x082ff00000041814 */
        /* <DEDUP_REMOVED lines=9> */
[----:B------:R-:W1:Y:S07]  /*77d0*/  LDSM.16.M88.4 R172, [R230+0x7880] ;  /* 0x00788000e6ac783b */ /* 0x000e6e0000000200 */
[-C--:B------:R-:W-:Y:S01]  /*77e0*/  HMMA.16816.F32.BF16 R4, R204, R212.reuse, R4 ;  /* 0x000000d4cc04723c */ /* 0x080fe20000041804 */
[----:B------:R-:W3:Y:S07]  /*77f0*/  LDSM.16.M88.4 R196, [R229+0x1800] ;  /* 0x00180000e5c4783b */ /* 0x000eee0000000200 */
[C---:B--2---:R-:W-:Y:S08]  /*7800*/  HMMA.16816.F32.BF16 R8, R216.reuse, R212, R8 ;  /* 0x000000d4d808723c */ /* 0x044ff00000041808 */
[-C--:B------:R-:W-:Y:S08]  /*7810*/  HMMA.16816.F32.BF16 R12, R216, R214.reuse, R12 ;  /* 0x000000d6d80c723c */ /* 0x080ff0000004180c */
[C---:B------:R-:W-:Y:S01]  /*7820*/  HMMA.16816.F32.BF16 R16, R204.reuse, R214, R16 ;  /* 0x000000d6cc10723c */ /* 0x040fe20000041810 */
[----:B------:R-:W2:Y:S07]  /*7830*/  LDSM.16.M88.4 R212, [R229+0x2000] ;  /* 0x00200000e5d4783b */ /* 0x000eae0000000200 */
[-C--:B----4-:R-:W-:Y:S08]  /*7840*/  HMMA.16816.F32.BF16 R20, R204, R200.reuse, R20 ;  /* 0x000000c8cc14723c */ /* 0x090ff00000041814 */
[C---:B------:R-:W-:Y:S08]  /*7850*/  HMMA.16816.F32.BF16 R24, R216.reuse, R200, R24 ;  /* 0x000000c8d818723c */ /* 0x040ff00000041818 */
[-C--:B------:R-:W-:Y:S08]  /*7860*/  HMMA.16816.F32.BF16 R28, R216, R202.reuse, R28 ;  /* 0x000000cad81c723c */ /* 0x080ff0000004181c */
[C---:B------:R-:W-:Y:S01]  /*7870*/  HMMA.16816.F32.BF16 R32, R204.reuse, R202, R32 ;  /* 0x000000cacc20723c */ /* 0x040fe20000041820 */
[----:B------:R-:W4:Y:S01]  /*7880*/  LDSM.16.M88.4 R200, [R229+0x2800] ;  /* 0x00280000e5c8783b */ /* 0x000f220000000200 */
[----:B------:R-:W-:Y:S06]  /*7890*/  DEPBAR.LE SB0, 0x0 ;  /* 0x000080000000791a */ /* 0x000fec0000000000 */
[-C--:B-1----:R-:W-:Y:S01]  /*78a0*/  HMMA.16816.F32.BF16 R36, R204, R172.reuse, R36 ;  /* 0x000000accc24723c */ /* 0x082fe20000041824 */
[----:B------:R-:W-:Y:S07]  /*78b0*/  BAR.SYNC.DEFER_BLOCKING 0x0 ;  /* 0x0000000000007b1d */ /* 0x000fee0000010000 */
[C---:B------:R-:W-:Y:S08]  /*78c0*/  HMMA.16816.F32.BF16 R40, R216.reuse, R172, R40 ;  /* 0x000000acd828723c */ /* 0x040ff00000041828 */
[-C--:B------:R-:W-:Y:S08]  /*78d0*/  HMMA.16816.F32.BF16 R44, R216, R174.reuse, R44 ;  /* 0x000000aed82c723c */ /* 0x080ff0000004182c */
[----:B------:R-:W-:Y:S08]  /*78e0*/  HMMA.16816.F32.BF16 R48, R204, R174, R48 ;  /* 0x000000aecc30723c */ /* 0x000ff00000041830 */
[-C--:B---3--:R-:W-:Y:S08]  /*78f0*/  HMMA.16816.F32.BF16 R4, R192, R196.reuse, R4 ;  /* 0x000000c4c004723c */ /* 0x088ff00000041804 */
[C---:B------:R-:W-:Y:S08]  /*7900*/  HMMA.16816.F32.BF16 R8, R208.reuse, R196, R8 ;  /* 0x000000c4d008723c */ /* 0x040ff00000041808 */
[-C--:B------:R-:W-:Y:S08]  /*7910*/  HMMA.16816.F32.BF16 R12, R208, R198.reuse, R12 ;  /* 0x000000c6d00c723c */ /* 0x080ff0000004180c */
[C---:B------:R-:W-:Y:S08]  /*7920*/  HMMA.16816.F32.BF16 R16, R192.reuse, R198, R16 ;  /* 0x000000c6c010723c */ /* 0x040ff00000041810 */
[-C--:B--2---:R-:W-:Y:S08]  /*7930*/  HMMA.16816.F32.BF16 R20, R192, R212.reuse, R20 ;  /* 0x000000d4c014723c */ /* 0x084ff00000041814 */
[C---:B------:R-:W-:Y:S08]  /*7940*/  HMMA.16816.F32.BF16 R24, R208.reuse, R212, R24 ;  /* 0x000000d4d018723c */ /* 0x040ff00000041818 */
[-C--:B------:R-:W-:Y:S08]  /*7950*/  HMMA.16816.F32.BF16 R28, R208, R214.reuse, R28 ;  /* 0x000000d6d01c723c */ /* 0x080ff0000004181c */
[C---:B------:R-:W-:Y:S08]  /*7960*/  HMMA.16816.F32.BF16 R32, R192.reuse, R214, R32 ;  /* 0x000000d6c020723c */ /* 0x040ff00000041820 */
[-C--:B----4-:R-:W-:Y:S08]  /*7970*/  HMMA.16816.F32.BF16 R36, R192, R200.reuse, R36 ;  /* 0x000000c8c024723c */ /* 0x090ff00000041824 */
[C---:B------:R-:W-:Y:S08]  /*7980*/  HMMA.16816.F32.BF16 R40, R208.reuse, R200, R40 ;  /* 0x000000c8d028723c */ /* 0x040ff00000041828 */
[-C--:B------:R-:W-:Y:S08]  /*7990*/  HMMA.16816.F32.BF16 R44, R208, R202.reuse, R44 ;  /* 0x000000cad02c723c */ /* 0x080ff0000004182c */
[----:B------:R-:W-:Y:S01]  /*79a0*/  HMMA.16816.F32.BF16 R48, R192, R202, R48 ;  /* 0x000000cac030723c */ /* 0x000fe20000041830 */
[----:B------:R-:W-:-:S07]  /*79b0*/  @!P0 BRA `(.L_x_3137) ;  /* 0x0000037000008947 */ /* 0x000fce0003800000 */
[----:B------:R-:W2:Y:S01]  /*79c0*/  LDL R0, [R1+0x4] ;  /* 0x0000040001007983 */ /* 0x000ea20000100800 */
        /* <DEDUP_REMOVED lines=15> */
[----:B------:R1:W2:Y:S04]  /*7ac0*/  @!P6 LDG.E R242, [R168.64] ;  /* 0x00000014a8f2e981 */ /* 0x0002a8000c1e1900 */
        /* <DEDUP_REMOVED lines=8> */
[----:B------:R-:W-:Y:S03]  /*7b50*/  IADD3 R0, P0, R2, UR16, RZ ;  /* 0x0000001002007c10 */ /* 0x000fe6000ff1e0ff */
[----:B------:R-:W-:Y:S05]  /*7b60*/  IMAD R165, R242, c[0x0][0x1f4], R165 ;  /* 0x00007d00f2a57a24 */ /* 0x000fea00078e02a5 */
[----:B------:R-:W-:Y:S02]  /*7b70*/  IADD3.X R3, R3, UR8, R165, P0, !PT ;  /* 0x0000000803037c10 */ /* 0x000fe400087fe4a5 */
[C---:B------:R-:W-:Y:S04]  /*7b80*/  LEA R2, P0, R0.reuse, c[0x0][0x1c8], 0x1 ;  /* 0x0000720000027a11 */ /* 0x040fe800078008ff */
[----:B------:R-:W-:Y:S01]  /*7b90*/  LEA.HI.X R0, R0, c[0x0][0x1cc], R3, 0x1, P0 ;  /* 0x0000730000007a11 */ /* 0x000fe200000f0c03 */
[----:B------:R-:W1:Y:S04]  /*7ba0*/  SHFL.IDX PT, R172, R2, 0x1, 0x181f ;  /* 0x00381f0002ac7f89 */ /* 0x000e6800000e0000 */
[----:B------:R-:W2:Y:S04]  /*7bb0*/  SHFL.IDX PT, R3, R2, RZ, 0x181f ;  /* 0x00181fff02037589 */ /* 0x000ea800000e0000 */
[----:B------:R-:W3:Y:S04]  /*7bc0*/  SHFL.IDX PT, R165, R0, RZ, 0x181f ;  /* 0x00181fff00a57589 */ /* 0x000ee800000e0000 */
[----:B------:R-:W4:Y:S04]  /*7bd0*/  SHFL.IDX PT, R2, R2, 0x2, 0x181f ;  /* 0x00581f0002027f89 */ /* 0x000f2800000e0000 */
[----:B------:R-:W4:Y:S04]  /*7be0*/  SHFL.IDX PT, R167, R0, 0x1, 0x181f ;  /* 0x00381f0000a77f89 */ /* 0x000f2800000e0000 */
[----:B------:R-:W4:Y:S01]  /*7bf0*/  SHFL.IDX PT, R0, R0, 0x2, 0x181f ;  /* 0x00581f0000007f89 */ /* 0x000f2200000e0000 */
[CC--:B-1---5:R-:W-:Y:S02]  /*7c00*/  IADD3 R174, P2, R172.reuse, R221.reuse, RZ ;  /* 0x000000ddacae7210 */ /* 0x0e2fe40007f5e0ff */
[CC--:B--2---:R-:W-:Y:S02]  /*7c10*/  IADD3 R194, P1, R3.reuse, R221.reuse, RZ ;  /* 0x000000dd03c27210 */ /* 0x0c4fe40007f3e0ff */
[-C--:B------:R-:W-:Y:S03]  /*7c20*/  IADD3 R192, P0, R3, R248.reuse, RZ ;  /* 0x000000f803c07210 */ /* 0x080fe60007f1e0ff */
[C-C-:B---3--:R-:W-:Y:S01]  /*7c30*/  IMAD.X R195, R165.reuse, 0x1, R250.reuse, P1 ;  /* 0x00000001a5c37824 */ /* 0x148fe200008e06fa */
[----:B------:R-:W-:Y:S01]  /*7c40*/  IADD3 R172, P1, R172, R248, RZ ;  /* 0x000000f8acac7210 */ /* 0x000fe20007f3e0ff */
[--C-:B------:R-:W-:Y:S01]  /*7c50*/  IMAD.X R193, R165, 0x1, R249.reuse, P0 ;  /* 0x00000001a5c17824 */ /* 0x100fe200000e06f9 */
[----:B----4-:R-:W-:Y:S02]  /*7c60*/  IADD3 R168, P0, R2, R221, RZ ;  /* 0x000000dd02a87210 */ /* 0x010fe40007f1e0ff */
        /* <DEDUP_REMOVED lines=12> */
.L_x_3137:
[----:B-1----:R-:W-:Y:S01]  /*7d30*/  IMAD.U32 R3, RZ, RZ, UR22 ;  /* 0x00000016ff037e24 */ /* 0x002fe2000f8e00ff */
[----:B------:R-:W2:Y:S01]  /*7d40*/  LDL R2, [R1+0x1c] ;  /* 0x00001c0001027983 */ /* 0x000ea20000100800 */
        /* <DEDUP_REMOVED lines=36> */
.L_x_3140:
[----:B------:R-:W-:Y:S04]  /*7f90*/  MOV R2, c[0x0][0x32c] ;  /* 0x0000cb0000027a02 */ /* 0x000fe80000000f00 */
[----:B------:R-:W-:Y:S11]  /*7fa0*/  ISETP.NE.AND P0, PT, R2, 0x1, PT ;  /* 0x000000010200780c */ /* 0x000ff60003f05270 */
[----:B------:R-:W-:Y:S02]  /*7fb0*/  @!UPT UIADD3 URZ, URZ, URZ, URZ ;  /* 0x0000003f3f3ff290 */ /* 0x000fe4000fffe03f */
[----:B------:R-:W-:Y:S05]  /*7fc0*/  @P0 IMAD.HI.U32 R2, R0, c[0x0][0x330], RZ ;  /* 0x0000cc0000020a27 */ /* 0x000fea00078e00ff */
[----:B------:R-:W-:Y:S02]  /*7fd0*/  @P0 SHF.R.U32.HI R0, RZ, c[0x0][0x334], R2 ;  /* 0x0000cd00ff000a19 */ /* 0x000fe40000011602 */
.L_x_3141:
[----:B------:R-:W-:Y:S05]  /*7fe0*/  BSYNC B0 ;  /* 0x0000000000007941 */ /* 0x000fea0003800000 */
.L_x_3139:
[----:B------:R-:W-:Y:S05]  /*7ff0*/  IADD3 R2, -R194, UR4, RZ ;  /* 0x00000004c2027c10 */ /* 0x000fea000fffe1ff */
[----:B------:R-:W-:Y:S05]  /*8000*/  IMAD R0, R0, c[0x0][0x32c], R2 ;  /* 0x0000cb0000007a24 */ /* 0x000fea00078e0202 */
[----:B------:R-:W-:Y:S02]  /*8010*/  IADD3 R2, R0, c[0x0][0x32c], RZ ;  /* 0x0000cb0000027a10 */ /* 0x000fe40007ffe0ff */
[----:B------:R-:W-:Y:S02]  /*8020*/  IMNMX R167, R167, R0, !PT ;  /* 0x00000000a7a77217 */ /* 0x000fe40007800200 */
[----:B------:R-:W-:Y:S02]  /*8030*/  IMNMX R168, R168, R2, PT ;  /* 0x00000002a8a87217 */ /* 0x000fe40003800200 */
.L_x_3138:
[----:B------:R-:W1:Y:S01]  /*8040*/  SHFL.IDX PT, R0, R172, 0x1, 0x1c1f ;  /* 0x003c1f00ac007f89 */ /* 0x000e6200000e0000 */
[----:B------:R-:W-:Y:S06]  /*8050*/  UISETP.NE.AND UP0, UPT, UR12, URZ, UPT ;  /* 0x0000003f0c00728c */ /* 0x000fec000bf05270 */
[----:B------:R-:W-:Y:S02]  /*8060*/  PLOP3.LUT P0, PT, PT, PT, UP0, 0x40, 0x0 ;  /* 0x000000000000781c */ /* 0x000fe40003f0e808 */
[----:B-1----:R-:W-:Y:S01]  /*8070*/  IADD3 R3, R174, R0, RZ ;  /* 0x00000000ae037210 */ /* 0x002fe20007ffe0ff */
[----:B------:R-:W-:Y:S10]  /*8080*/  IMAD.IADD R165, R173, 0x1, R0 ;  /* 0x00000001ada57824 */ /* 0x000ff400078e0200 */
        /* <DEDUP_REMOVED lines=16> */
.L_x_3144:
[----:B------:R-:W-:Y:S04]  /*8190*/  MOV R2, c[0x0][0x32c] ;  /* 0x0000cb0000027a02 */ /* 0x000fe80000000f00 */
[----:B------:R-:W-:Y:S11]  /*81a0*/  ISETP.NE.AND P0, PT, R2, 0x1, PT ;  /* 0x000000010200780c */ /* 0x000ff60003f05270 */
[----:B------:R-:W-:Y:S02]  /*81b0*/  @!UPT UIADD3 URZ, URZ, URZ, URZ ;  /* 0x0000003f3f3ff290 */ /* 0x000fe4000fffe03f */
[----:B------:R-:W-:Y:S05]  /*81c0*/  @P0 IMAD.HI.U32 R2, R0, c[0x0][0x330], RZ ;  /* 0x0000cc0000020a27 */ /* 0x000fea00078e00ff */
[----:B------:R-:W-:Y:S02]  /*81d0*/  @P0 SHF.R.U32.HI R0, RZ, c[0x0][0x334], R2 ;  /* 0x0000cd00ff000a19 */ /* 0x000fe40000011602 */
.L_x_3145:
[----:B------:R-:W-:Y:S05]  /*81e0*/  BSYNC B0 ;  /* 0x0000000000007941 */ /* 0x000fea0003800000 */
.L_x_3143:
[----:B------:R-:W-:Y:S05]  /*81f0*/  IADD3 R2, -R194, UR4, RZ ;  /* 0x00000004c2027c10 */ /* 0x000fea000fffe1ff */
[----:B------:R-:W-:Y:S05]  /*8200*/  IMAD R0, R0, c[0x0][0x32c], R2 ;  /* 0x0000cb0000007a24 */ /* 0x000fea00078e0202 */
[----:B------:R-:W-:Y:S02]  /*8210*/  IADD3 R2, R0, c[0x0][0x32c], RZ ;  /* 0x0000cb0000027a10 */ /* 0x000fe40007ffe0ff */
[----:B------:R-:W-:Y:S02]  /*8220*/  IMNMX R3, R3, R0, !PT ;  /* 0x0000000003037217 */ /* 0x000fe40007800200 */
[----:B------:R-:W-:Y:S02]  /*8230*/  IMNMX R165, R165, R2, PT ;  /* 0x00000002a5a57217 */ /* 0x000fe40003800200 */
.L_x_3142:
        /* <DEDUP_REMOVED lines=21> */
.L_x_3148:
[----:B------:R-:W-:Y:S04]  /*8390*/  MOV R175, c[0x0][0x32c] ;  /* 0x0000cb0000af7a02 */ /* 0x000fe80000000f00 */
[----:B------:R-:W-:Y:S11]  /*83a0*/  ISETP.NE.AND P0, PT, R175, 0x1, PT ;  /* 0x00000001af00780c */ /* 0x000ff60003f05270 */
[----:B------:R-:W-:Y:S02]  /*83b0*/  @!UPT UIADD3 URZ, URZ, URZ, URZ ;  /* 0x0000003f3f3ff290 */ /* 0x000fe4000fffe03f */
[----:B------:R-:W-:Y:S05]  /*83c0*/  @P0 IMAD.HI.U32 R175, R169, c[0x0][0x330], RZ ;  /* 0x0000cc00a9af0a27 */ /* 0x000fea00078e00ff */
[----:B------:R-:W-:Y:S02]  /*83d0*/  @P0 SHF.R.U32.HI R169, RZ, c[0x0][0x334], R175 ;  /* 0x0000cd00ffa90a19 */ /* 0x000fe400000116af */
.L_x_3149:
[----:B------:R-:W-:Y:S05]  /*83e0*/  BSYNC B0 ;  /* 0x0000000000007941 */ /* 0x000fea0003800000 */
.L_x_3147:
[----:B------:R-:W-:Y:S05]  /*83f0*/  IADD3 R175, -R194, UR4, RZ ;  /* 0x00000004c2af7c10 */ /* 0x000fea000fffe1ff */
[----:B------:R-:W-:Y:S05]  /*8400*/  IMAD R169, R169, c[0x0][0x32c], R175 ;  /* 0x0000cb00a9a97a24 */ /* 0x000fea00078e02af */
[----:B------:R-:W-:Y:S02]  /*8410*/  IADD3 R175, R169, c[0x0][0x32c], RZ ;  /* 0x0000cb00a9af7a10 */ /* 0x000fe40007ffe0ff */
[----:B------:R-:W-:Y:S02]  /*8420*/  IMNMX R0, R0, R169, !PT ;  /* 0x000000a900007217 */ /* 0x000fe40007800200 */
[----:B------:R-:W-:Y:S02]  /*8430*/  IMNMX R2, R2, R175, PT ;  /* 0x000000af02027217 */ /* 0x000fe40003800200 */
.L_x_3146:
[----:B------:R-:W-:Y:S02]  /*8440*/  UISETP.GE.AND UP1, UPT, UR4, 0x1, UPT ;  /* 0x000000010400788c */ /* 0x000fe4000bf26270 */
[----:B------:R-:W-:Y:S02]  /*8450*/  UISETP.GE.AND UP0, UPT, UR4, 0x2, UPT ;  /* 0x000000020400788c */ /* 0x000fe4000bf06270 */
[----:B------:R-:W-:Y:S02]  /*8460*/  UISETP.GE.AND UP2, UPT, UR4, 0x9, UPT ;  /* 0x000000090400788c */ /* 0x000fe4000bf46270 */
[----:B------:R-:W-:Y:S01]  /*8470*/  PLOP3.LUT P0, PT, PT, PT, UP1, 0x40, 0x0 ;  /* 0x000000000000781c */ /* 0x000fe20003f0e818 */
[----:B------:R-:W-:Y:S01]  /*8480*/  UP2UR UR30, UPR, URZ, 0x2 ;  /* 0x000000023f1e7883 */ /* 0x000fe20008000000 */
[----:B------:R-:W-:Y:S01]  /*8490*/  PLOP3.LUT P1, PT, PT, PT, UP0, 0x40, 0x0 ;  /* 0x000000000000781c */ /* 0x000fe20003f2e808 */
[----:B------:R-:W-:Y:S01]  /*84a0*/  UP2UR UR29, UPR, URZ, 0x1 ;  /* 0x000000013f1d7883 */ /* 0x000fe20008000000 */
[C---:B------:R-:W-:Y:S01]  /*84b0*/  ISETP.GT.AND P0, PT, R3.reuse, RZ, P0 ;  /* 0x000000ff0300720c */ /* 0x040fe20000704270 */
[----:B------:R-:W-:Y:S01]  /*84c0*/  UISETP.GE.AND UP6, UPT, UR4, 0x12, UPT ;  /* 0x000000120400788c */ /* 0x000fe2000bfc6270 */
[----:B------:R-:W-:Y:S01]  /*84d0*/  ISETP.GT.AND P1, PT, R3, 0x1, P1 ;  /* 0x000000010300780c */ /* 0x000fe20000f24270 */
[----:B------:R-:W-:Y:S01]  /*84e0*/  UISETP.GE.AND UP4, UPT, UR4, 0x1a, UPT ;  /* 0x0000001a0400788c */ /* 0x000fe2000bf86270 */
[C---:B------:R-:W-:Y:S01]  /*84f0*/  ISETP.LT.OR P0, PT, R165.reuse, 0x1, P0 ;  /* 0x00000001a500780c */ /* 0x040fe20000701670 */
[----:B------:R-:W-:Y:S01]  /*8500*/  UISETP.GE.AND UP5, UPT, UR4, 0x19, UPT ;  /* 0x000000190400788c */ /* 0x000fe2000bfa6270 */
[----:B------:R-:W-:Y:S01]  /*8510*/  ISETP.LT.OR P1, PT, R165, 0x2, P1 ;  /* 0x00000002a500780c */ /* 0x000fe20000f21670 */
[----:B------:R-:W-:Y:S01]  /*8520*/  UISETP.GE.AND UP3, UPT, UR4, 0x21, UPT ;  /* 0x000000210400788c */ /* 0x000fe2000bf66270 */
[----:B------:R-:W-:Y:S01]  /*8530*/  FSEL R175, R6, -INF , !P0 ;  /* 0xff80000006af7808 */ /* 0x000fe20004000000 */
[----:B------:R-:W-:Y:S01]  /*8540*/  UP2UR UR28, UPR, URZ, 0x4 ;  /* 0x000000043f1c7883 */ /* 0x000fe20008000000 */
[----:B------:R-:W-:Y:S01]  /*8550*/  PLOP3.LUT P0, PT, PT, PT, UP0, 0x40, 0x0 ;  /* 0x000000000000781c */ /* 0x000fe20003f0e808 */
[----:B------:R-:W-:Y:S01]  /*8560*/  UISETP.GE.AND UP0, UPT, UR4, 0x11, UPT ;  /* 0x000000110400788c */ /* 0x000fe2000bf06270 */
[----:B------:R-:W-:Y:S01]  /*8570*/  PLOP3.LUT P2, PT, PT, PT, UP1, 0x40, 0x0 ;  /* 0x000000000000781c */ /* 0x000fe20003f4e818 */
[----:B------:R-:W-:Y:S01]  /*8580*/  UISETP.GE.AND UP1, UPT, UR4, 0xa, UPT ;  /* 0x0000000a0400788c */ /* 0x000fe2000bf26270 */
[----:B------:R-:W-:Y:S01]  /*8590*/  ISETP.GT.AND P0, PT, R167, 0x1, P0 ;  /* 0x00000001a700780c */ /* 0x000fe20000704270 */
[----:B------:R-:W-:Y:S01]  /*85a0*/  UP2UR UR26, UPR, URZ, 0x1 ;  /* 0x000000013f1a7883 */ /* 0x000fe20008000000 */
[----:B------:R-:W-:Y:S01]  /*85b0*/  FSEL R192, R7, -INF , !P1 ;  /* 0xff80000007c07808 */ /* 0x000fe20004800000 */
[----:B------:R-:W-:Y:S01]  /*85c0*/  UP2UR UR27, UPR, URZ, 0x2 ;  /* 0x000000023f1b7883 */ /* 0x000fe20008000000 */
[----:B------:R-:W-:Y:S01]  /*85d0*/  PLOP3.LUT P1, PT, PT, PT, UP2, 0x40, 0x0 ;  /* 0x000000000000781c */ /* 0x000fe20003f2e828 */
[----:B------:R-:W-:Y:S01]  /*85e0*/  UP2UR UR31, UPR, URZ, 0x40 ;  /* 0x000000403f1f7883 */ /* 0x000fe20008000000 */
[----:B------:R-:W-:Y:S02]  /*85f0*/  ISETP.LT.OR P0, PT, R168, 0x2, P0 ;  /* 0x00000002a800780c */ /* 0x000fe40000701670 */
[----:B------:R-:W-:Y:S02]  /*8600*/  ISETP.GT.AND P1, PT, R3, 0x8, P1 ;  /* 0x000000080300780c */ /* 0x000fe40000f24270 */
[----:B------:R-:W-:Y:S02]  /*8610*/  FSEL R7, R5, -INF , !P0 ;  /* 0xff80000005077808 */ /* 0x000fe40004000000 */
[----:B------:R-:W-:Y:S02]  /*8620*/  PLOP3.LUT P0, PT, PT, PT, UP1, 0x40, 0x0 ;  /* 0x000000000000781c */ /* 0x000fe40003f0e818 */
[----:B------:R-:W-:Y:S02]  /*8630*/  ISETP.LT.OR P1, PT, R165, 0x9, P1 ;  /* 0x00000009a500780c */ /* 0x000fe40000f21670 */
[----:B------:R-:W-:Y:S02]  /*8640*/  ISETP.GT.AND P0, PT, R3, 0x9, P0 ;  /* 0x000000090300780c */ /* 0x000fe40000704270 */
[----:B------:R-:W-:Y:S02]  /*8650*/  ISETP.GT.AND P2, PT, R167, RZ, P2 ;  /* 0x000000ffa700720c */ /* 0x000fe40001744270 */
[----:B------:R-:W-:Y:S02]  /*8660*/  FSEL R193, R18, -INF , !P1 ;  /* 0xff80000012c17808 */ /* 0x000fe40004800000 */
[----:B------:R-:W-:Y:S01]  /*8670*/  PLOP3.LUT P1, PT, PT, PT, UP1, 0x40, 0x0 ;  /* 0x000000000000781c */ /* 0x000fe20003f2e818 */
[----:B------:R-:W-:Y:S01]  /*8680*/  UISETP.GE.AND UP1, UPT, UR4, 0x29, UPT ;  /* 0x000000290400788c */ /* 0x000fe2000bf26270 */
[----:B------:R-:W-:Y:S02]  /*8690*/  ISETP.LT.OR P0, PT, R165, 0xa, P0 ;  /* 0x0000000aa500780c */ /* 0x000fe40000701670 */
[----:B------:R-:W-:Y:S02]  /*86a0*/  ISETP.LT.OR P2, PT, R168, 0x1, P2 ;  /* 0x00000001a800780c */ /* 0x000fe40001741670 */
[----:B------:R-:W-:Y:S02]  /*86b0*/  ISETP.GT.AND P1, PT, R167, 0x9, P1 ;  /* 0x00000009a700780c */ /* 0x000fe40000f24270 */
[----:B------:R-:W-:Y:S02]  /*86c0*/  FSEL R19, R19, -INF , !P0 ;  /* 0xff80000013137808 */ /* 0x000fe40004000000 */
[----:B------:R-:W-:Y:S02]  /*86d0*/  PLOP3.LUT P0, PT, PT, PT, UP0, 0x40, 0x0 ;  /* 0x000000000000781c */ /* 0x000fe40003f0e808 */
[----:B------:R-:W-:Y:S02]  /*86e0*/  FSEL R6, R4, -INF , !P2 ;  /* 0xff80000004067808 */ /* 0x000fe40005000000 */
[----:B------:R-:W-:Y:S01]  /*86f0*/  PLOP3.LUT P2, PT, PT, PT, UP2, 0x40, 0x0 ;  /* 0x000000000000781c */ /* 0x000fe20003f4e828 */
[----:B------:R-:W-:Y:S01]  /*8700*/  UISETP.GE.AND UP2, UPT, UR4, 0x22, UPT ;  /* 0x000000220400788c */ /* 0x000fe2000bf46270 */
[C---:B------:R-:W-:Y:S02]  /*8710*/  ISETP.LT.OR P1, PT, R168.reuse, 0xa, P1 ;  /* 0x0000000aa800780c */ /* 0x040fe40000f21670 */
[----:B------:R-:W-:Y:S02]  /*8720*/  ISETP.GT.AND P0, PT, R3, 0x10, P0 ;  /* 0x000000100300780c */ /* 0x000fe40000704270 */
[----:B------:R-:W-:Y:S02]  /*8730*/  ISETP.GT.AND P2, PT, R167, 0x8, P2 ;  /* 0x00000008a700780c */ /* 0x000fe40001744270 */
[----:B------:R-:W-:Y:S02]  /*8740*/  FSEL R18, R17, -INF , !P1 ;  /* 0xff80000011127808 */ /* 0x000fe40004800000 */
[----:B------:R-:W-:Y:S01]  /*8750*/  PLOP3.LUT P1, PT, PT, PT, UP0, 0x40, 0x0 ;  /* 0x000000000000781c */ /* 0x000fe20003f2e808 */
[----:B------:R-:W-:Y:S01]  /*8760*/  UISETP.GE.AND UP0, UPT, UR4, 0x2a, UPT ;  /* 0x0000002a0400788c */ /* 0x000fe2000bf06270 */
[----:B------:R-:W-:Y:S02]  /*8770*/  ISETP.LT.OR P0, PT, R165, 0x11, P0 ;  /* 0x00000011a500780c */ /* 0x000fe40000701670 */
[----:B------:R-:W-:Y:S02]  /*8780*/  ISETP.LT.OR P2, PT, R168, 0x9, P2 ;  /* 0x00000009a800780c */ /* 0x000fe40001741670 */
[C---:B------:R-:W-:Y:S02]  /*8790*/  ISETP.GT.AND P1, PT, R167.reuse, 0x10, P1 ;  /* 0x00000010a700780c */ /* 0x040fe40000f24270 */
[----:B------:R-:W-:Y:S02]  /*87a0*/  FSEL R198, R22, -INF , !P0 ;  /* 0xff80000016c67808 */ /* 0x000fe40004000000 */
[----:B------:R-:W-:Y:S02]  /*87b0*/  PLOP3.LUT P0, PT, PT, PT, UP6, 0x40, 0x0 ;  /* 0x000000000000781c */ /* 0x000fe40003f0e868 */
[----:B------:R-:W-:Y:S02]  /*87c0*/  FSEL R16, R16, -INF , !P2 ;  /* 0xff80000010107808 */ /* 0x000fe40005000000 */
[----:B------:R-:W-:Y:S01]  /*87d0*/  PLOP3.LUT P2, PT, PT, PT, UP6, 0x40, 0x0 ;  /* 0x000000000000781c */ /* 0x000fe20003f4e868 */
[----:B------:R-:W-:Y:S01]  /*87e0*/  UISETP.NE.AND UP6, UPT, UR26, URZ, UPT ;  /* 0x0000003f1a00728c */ /* 0x000fe2000bfc5270 */
[----:B------:R-:W-:Y:S02]  /*87f0*/  ISETP.LT.OR P1, PT, R168, 0x11, P1 ;  /* 0x00000011a800780c */ /* 0x000fe40000f21670 */
[----:B------:R-:W-:Y:S01]  /*8800*/  ISETP.GT.AND P0, PT, R167, 0x11, P0 ;  /* 0x00000011a700780c */ /* 0x000fe20000704270 */
[----:B------:R-:W-:Y:S01]  /*8810*/  UP2UR UR32, UPR, URZ, 0x40 ;  /* 0x000000403f207883 */ /* 0x000fe20008000000 */
[----:B------:R-:W-:Y:S01]  /*8820*/  ISETP.GT.AND P2, PT, R3, 0x11, P2 ;  /* 0x000000110300780c */ /* 0x000fe20001744270 */
[----:B------:R-:W-:Y:S01]  /*8830*/  UISETP.NE.AND UP6, UPT, UR27, URZ, UPT ;  /* 0x0000003f1b00728c */ /* 0x000fe2000bfc5270 */
[----:B------:R-:W-:Y:S02]  /*8840*/  FSEL R196, R20, -INF , !P1 ;  /* 0xff80000014c47808 */ /* 0x000fe40004800000 */
[----:B------:R-:W-:Y:S01]  /*8850*/  PLOP3.LUT P1, PT, PT, PT, UP4, 0x40, 0x0 ;  /* 0x000000000000781c */ /* 0x000fe20003f2e848 */
[----:B------:R-:W-:Y:S01]  /*8860*/  UP2UR UR33, UPR, URZ, 0x40 ;  /* 0x000000403f217883 */ /* 0x000fe20008000000 */
[C---:B------:R-:W-:Y:S01]  /*8870*/  ISETP.LT.OR P0, PT, R168.reuse, 0x12, P0 ;  /* 0x00000012a800780c */ /* 0x040fe20000701670 */
[----:B------:R-:W-:Y:S01]  /*8880*/  UISETP.NE.AND UP6, UPT, UR28, URZ, UPT ;  /* 0x0000003f1c00728c */ /* 0x000fe2000bfc5270 */
[----:B------:R-:W-:Y:S02]  /*8890*/  ISETP.LT.OR P2, PT, R165, 0x12, P2 ;  /* 0x00000012a500780c */ /* 0x000fe40001741670 */
[----:B------:R-:W-:Y:S01]  /*88a0*/  ISETP.GT.AND P1, PT, R3, 0x19, P1 ;  /* 0x000000190300780c */ /* 0x000fe20000f24270 */
[----:B------:R-:W-:Y:S01]  /*88b0*/  UP2UR UR34, UPR, URZ, 0x40 ;  /* 0x000000403f227883 */ /* 0x000fe20008000000 */
[----:B------:R-:W-:Y:S01]  /*88c0*/  FSEL R197, R21, -INF , !P0 ;  /* 0xff80000015c57808 */ /* 0x000fe20004000000 */
[----:B------:R-:W-:Y:S01]  /*88d0*/  UISETP.NE.AND UP6, UPT, UR29, URZ, UPT ;  /* 0x0000003f1d00728c */ /* 0x000fe2000bfc5270 */
[----:B------:R-:W-:Y:S02]  /*88e0*/  PLOP3.LUT P0, PT, PT, PT, UP5, 0x40, 0x0 ;  /* 0x000000000000781c */ /* 0x000fe40003f0e858 */
[----:B------:R-:W-:Y:S01]  /*88f0*/  FSEL R199, R23, -INF , !P2 ;  /* 0xff80000017c77808 */ /* 0x000fe20005000000 */
[----:B------:R-:W-:Y:S01]  /*8900*/  UP2UR UR35, UPR, URZ, 0x40 ;  /* 0x000000403f237883 */ /* 0x000fe20008000000 */
[----:B------:R-:W-:Y:S01]  /*8910*/  PLOP3.LUT P2, PT, PT, PT, UP5, 0x40, 0x0 ;  /* 0x000000000000781c */ /* 0x000fe20003f4e858 */
[----:B------:R-:W-:Y:S01]  /*8920*/  UISETP.NE.AND UP6, UPT, UR30, URZ, UPT ;  /* 0x0000003f1e00728c */ /* 0x000fe2000bfc5270 */
[----:B------:R-:W-:Y:S02]  /*8930*/  ISETP.LT.OR P1, PT, R165, 0x1a, P1 ;  /* 0x0000001aa500780c */ /* 0x000fe40000f21670 */
[----:B------:R-:W-:Y:S02]  /*8940*/  ISETP.GT.AND P0, PT, R167, 0x18, P0 ;  /* 0x00000018a700780c */ /* 0x000fe40000704270 */
[----:B------:R-:W-:Y:S02]  /*8950*/  ISETP.GT.AND P2, PT, R3, 0x18, P2 ;  /* 0x000000180300780c */ /* 0x000fe40001744270 */
[----:B------:R-:W-:Y:S02]  /*8960*/  FSEL R209, R35, -INF , !P1 ;  /* 0xff80000023d17808 */ /* 0x000fe40004800000 */
[----:B------:R-:W-:Y:S02]  /*8970*/  PLOP3.LUT P1, PT, PT, PT, UP3, 0x40, 0x0 ;  /* 0x000000000000781c */ /* 0x000fe40003f2e838 */
[----:B------:R-:W-:Y:S02]  /*8980*/  ISETP.LT.OR P0, PT, R168, 0x19, P0 ;  /* 0x00000019a800780c */ /* 0x000fe40000701670 */
[----:B------:R-:W-:Y:S02]  /*8990*/  ISETP.LT.OR P2, PT, R165, 0x19, P2 ;  /* 0x00000019a500780c */ /* 0x000fe40001741670 */
[----:B------:R-:W-:Y:S02]  /*89a0*/  ISETP.GT.AND P1, PT, R3, 0x20, P1 ;  /* 0x000000200300780c */ /* 0x000fe40000f24270 */
[----:B------:R-:W-:Y:S02]  /*89b0*/  FSEL R200, R32, -INF , !P0 ;  /* 0xff80000020c87808 */ /* 0x000fe40004000000 */
[----:B------:R-:W-:Y:S02]  /*89c0*/  PLOP3.LUT P0, PT, PT, PT, UP2, 0x40, 0x0 ;  /* 0x000000000000781c */ /* 0x000fe40003f0e828 */
[----:B------:R-:W-:Y:S02]  /*89d0*/  FSEL R206, R34, -INF , !P2 ;  /* 0xff80000022ce7808 */ /* 0x000fe40005000000 */
[----:B------:R-:W-:Y:S02]  /*89e0*/  PLOP3.LUT P2, PT, PT, PT, UP4, 0x40, 0x0 ;  /* 0x000000000000781c */ /* 0x000fe40003f4e848 */
[----:B------:R-:W-:Y:S02]  /*89f0*/  ISETP.LT.OR P1, PT, R165, 0x21, P1 ;  /* 0x00000021a500780c */ /* 0x000fe40000f21670 */
[----:B------:R-:W-:Y:S02]  /*8a00*/  ISETP.GT.AND P0, PT, R3, 0x21, P0 ;  /* 0x000000210300780c */ /* 0x000fe40000704270 */
[----:B------:R-:W-:Y:S02]  /*8a10*/  ISETP.GT.AND P2, PT, R167, 0x19, P2 ;  /* 0x00000019a700780c */ /* 0x000fe40001744270 */
[----:B------:R-:W-:Y:S02]  /*8a20*/  FSEL R219, R38, -INF , !P1 ;  /* 0xff80000026db7808 */ /* 0x000fe40004800000 */
[----:B------:R-:W-:Y:S02]  /*8a30*/  PLOP3.LUT P1, PT, PT, PT, UP2, 0x40, 0x0 ;  /* 0x000000000000781c */ /* 0x000fe40003f2e828 */
[----:B------:R-:W-:Y:S02]  /*8a40*/  ISETP.LT.OR P0, PT, R165, 0x22, P0 ;  /* 0x00000022a500780c */ /* 0x000fe40000701670 */
[C---:B------:R-:W-:Y:S02]  /*8a50*/  ISETP.LT.OR P2, PT, R168.reuse, 0x1a, P2 ;  /* 0x0000001aa800780c */ /* 0x040fe40001741670 */
[----:B------:R-:W-:Y:S02]  /*8a60*/  ISETP.GT.AND P1, PT, R167, 0x21, P1 ;  /* 0x00000021a700780c */ /* 0x000fe40000f24270 */
[----:B------:R-:W-:Y:S02]  /*8a70*/  FSEL R223, R39, -INF , !P0 ;  /* 0xff80000027df7808 */ /* 0x000fe40004000000 */
[----:B------:R-:W-:Y:S02]  /*8a80*/  PLOP3.LUT P0, PT, PT, PT, UP1, 0x40, 0x0 ;  /* 0x000000000000781c */ /* 0x000fe40003f0e818 */
[----:B------:R-:W-:Y:S02]  /*8a90*/  FSEL R202, R33, -INF , !P2 ;  /* 0xff80000021ca7808 */ /* 0x000fe40005000000 */
[----:B------:R-:W-:Y:S02]  /*8aa0*/  PLOP3.LUT P2, PT, PT, PT, UP3, 0x40, 0x0 ;  /* 0x000000000000781c */ /* 0x000fe40003f4e838 */
[C---:B------:R-:W-:Y:S02]  /*8ab0*/  ISETP.LT.OR P1, PT, R168.reuse, 0x22, P1 ;  /* 0x00000022a800780c */ /* 0x040fe40000f21670 */
[----:B------:R-:W-:Y:S02]  /*8ac0*/  ISETP.GT.AND P0, PT, R3, 0x28, P0 ;  /* 0x000000280300780c */ /* 0x000fe40000704270 */
[----:B------:R-:W-:Y:S02]  /*8ad0*/  ISETP.GT.AND P2, PT, R167, 0x20, P2 ;  /* 0x00000020a700780c */ /* 0x000fe40001744270 */
[----:B------:R-:W-:Y:S02]  /*8ae0*/  FSEL R216, R37, -INF , !P1 ;  /* 0xff80000025d87808 */ /* 0x000fe40004800000 */
[----:B------:R-:W-:Y:S02]  /*8af0*/  ISETP.LT.OR P1, PT, R165, 0x29, P0 ;  /* 0x00000029a500780c */ /* 0x000fe40000721670 */
[----:B------:R-:W-:Y:S02]  /*8b00*/  PLOP3.LUT P0, PT, PT, PT, UP0, 0x40, 0x0 ;  /* 0x000000000000781c */ /* 0x000fe40003f0e808 */
[----:B------:R-:W-:Y:S02]  /*8b10*/  ISETP.LT.OR P2, PT, R168, 0x21, P2 ;  /* 0x00000021a800780c */ /* 0x000fe40001741670 */
[----:B------:R-:W-:Y:S02]  /*8b20*/  ISETP.GT.AND P0, PT, R3, 0x29, P0 ;  /* 0x000000290300780c */ /* 0x000fe40000704270 */
[----:B------:R-:W-:Y:S01]  /*8b30*/  FSEL R215, R36, -INF , !P2 ;  /* 0xff80000024d77808 */ /* 0x000fe20005000000 */
[----:B------:R-:W1:Y:S01]  /*8b40*/  SHFL.IDX PT, R3, R172, 0x3, 0x1c1f ;  /* 0x007c1f00ac037f89 */ /* 0x000e6200000e0000 */
[----:B------:R-:W-:Y:S02]  /*8b50*/  PLOP3.LUT P2, PT, PT, PT, UP1, 0x40, 0x0 ;  /* 0x000000000000781c */ /* 0x000fe40003f4e818 */
[----:B------:R-:W-:Y:S02]  /*8b60*/  ISETP.LT.OR P0, PT, R165, 0x2a, P0 ;  /* 0x0000002aa500780c */ /* 0x000fe40000701670 */
[----:B------:R-:W-:Y:S02]  /*8b70*/  ISETP.GT.AND P2, PT, R167, 0x28, P2 ;  /* 0x00000028a700780c */ /* 0x000fe40001744270 */
[----:B------:R-:W-:Y:S02]  /*8b80*/  FSEL R252, R50, -INF , !P1 ;  /* 0xff80000032fc7808 */ /* 0x000fe40004800000 */
[----:B------:R-:W-:Y:S02]  /*8b90*/  PLOP3.LUT P1, PT, PT, PT, UP0, 0x40, 0x0 ;  /* 0x000000000000781c */ /* 0x000fe40003f2e808 */
[----:B------:R-:W-:Y:S02]  /*8ba0*/  FSEL R51, R51, -INF , !P0 ;  /* 0xff80000033337808 */ /* 0x000fe40004000000 */
[----:B------:R-:W-:Y:S01]  /*8bb0*/  PLOP3.LUT P0, PT, PT, PT, UP6, 0x40, 0x0 ;  /* 0x000000000000781c */ /* 0x000fe20003f0e868 */
[----:B------:R-:W-:Y:S01]  /*8bc0*/  UISETP.NE.AND UP6, UPT, UR35, URZ, UPT ;  /* 0x0000003f2300728c */ /* 0x000fe2000bfc5270 */
[----:B------:R-:W-:Y:S02]  /*8bd0*/  ISETP.LT.OR P2, PT, R168, 0x29, P2 ;  /* 0x00000029a800780c */ /* 0x000fe40001741670 */
[----:B------:R-:W-:Y:S02]  /*8be0*/  ISETP.GT.AND P1, PT, R167, 0x29, P1 ;  /* 0x00000029a700780c */ /* 0x000fe40000f24270 */
[----:B------:R-:W-:Y:S02]  /*8bf0*/  FSEL R222, R48, -INF , !P2 ;  /* 0xff80000030de7808 */ /* 0x000fe40005000000 */
[----:B------:R-:W-:Y:S01]  /*8c00*/  PLOP3.LUT P2, PT, PT, PT, UP6, 0x40, 0x0 ;  /* 0x000000000000781c */ /* 0x000fe20003f4e868 */
[----:B------:R-:W-:Y:S01]  /*8c10*/  UISETP.NE.AND UP6, UPT, UR34, URZ, UPT ;  /* 0x0000003f2200728c */ /* 0x000fe2000bfc5270 */
[----:B------:R-:W-:Y:S02]  /*8c20*/  ISETP.LT.OR P1, PT, R168, 0x2a, P1 ;  /* 0x0000002aa800780c */ /* 0x000fe40000f21670 */
[----:B------:R-:W-:Y:S02]  /*8c30*/  ISETP.GT.AND P0, PT, R0, RZ, P0 ;  /* 0x000000ff0000720c */ /* 0x000fe40000704270 */
        /* <DEDUP_REMOVED lines=9> */
[C---:B------:R-:W-:Y:S02]  /*8cd0*/  ISETP.GT.AND P0, PT, R0.reuse, 0x9, P0 ;  /* 0x000000090000780c */ /* 0x040fe40000704270 */
[----:B------:R-:W-:Y:S02]  /*8ce0*/  ISETP.GT.AND P1, PT, R0, 0x8, P1 ;  /* 0x000000080000780c */ /* 0x000fe40000f24270 */
[C---:B------:R-:W-:Y:S02]  /*8cf0*/  ISETP.LT.OR P0, PT, R2.reuse, 0xa, P0 ;  /* 0x0000000a0200780c */ /* 0x040fe40000701670 */
[----:B------:R-:W-:Y:S02]  /*8d00*/  FSEL R17, R9, -INF , !P2 ;  /* 0xff80000009117808 */ /* 0x000fe40005000000 */
[----:B------:R-:W-:Y:S01]  /*8d10*/  PLOP3.LUT P2, PT, PT, PT, UP6, 0x40, 0x0 ;  /* 0x000000000000781c */ /* 0x000fe20003f4e868 */
[----:B------:R-:W-:Y:S01]  /*8d20*/  UISETP.NE.AND UP6, UPT, UR31, URZ, UPT ;  /* 0x0000003f1f00728c */ /* 0x000fe2000bfc5270 */
[----:B------:R-:W-:Y:S02]  /*8d30*/  ISETP.LT.OR P1, PT, R2, 0x9, P1 ;  /* 0x000000090200780c */ /* 0x000fe40000f21670 */
[----:B------:R-:W-:Y:S01]  /*8d40*/  FSEL R13, R13, -INF , !P0 ;  /* 0xff8000000d0d7808 */ /* 0x000fe20004000000 */
[----:B------:R-:W-:Y:S01]  /*8d50*/  UP2UR UR31, UPR, URZ, 0x40 ;  /* 0x000000403f1f7883 */ /* 0x000fe20008000000 */
[----:B------:R-:W-:Y:S02]  /*8d60*/  PLOP3.LUT P0, PT, PT, PT, UP5, 0x40, 0x0 ;  /* 0x000000000000781c */ /* 0x000fe40003f0e858 */
        /* <DEDUP_REMOVED lines=52> */
.L_x_3152:
[----:B------:R-:W-:Y:S04]  /*90b0*/  MOV R4, c[0x0][0x32c] ;  /* 0x0000cb0000047a02 */ /* 0x000fe80000000f00 */
[----:B------:R-:W-:Y:S11]  /*90c0*/  ISETP.NE.AND P0, PT, R4, 0x1, PT ;  /* 0x000000010400780c */ /* 0x000ff60003f05270 */
[----:B------:R-:W-:Y:S02]  /*90d0*/  @!UPT UIADD3 URZ, URZ, URZ, URZ ;  /* 0x0000003f3f3ff290 */ /* 0x000fe4000fffe03f */
[----:B------:R-:W-:Y:S05]  /*90e0*/  @P0 IMAD.HI.U32 R4, R3, c[0x0][0x330], RZ ;  /* 0x0000cc0003040a27 */ /* 0x000fea00078e00ff */
[----:B------:R-:W-:Y:S02]  /*90f0*/  @P0 SHF.R.U32.HI R3, RZ, c[0x0][0x334], R4 ;  /* 0x0000cd00ff030a19 */ /* 0x000fe40000011604 */
.L_x_3153:
[----:B------:R-:W-:Y:S05]  /*9100*/  BSYNC B0 ;  /* 0x0000000000007941 */ /* 0x000fea0003800000 */
.L_x_3151:
[----:B------:R-:W-:Y:S05]  /*9110*/  IADD3 R4, -R194, UR4, RZ ;  /* 0x00000004c2047c10 */ /* 0x000fea000fffe1ff */
[----:B------:R-:W-:Y:S05]  /*9120*/  IMAD R3, R3, c[0x0][0x32c], R4 ;  /* 0x0000cb0003037a24 */ /* 0x000fea00078e0204 */
[----:B------:R-:W-:Y:S02]  /*9130*/  IADD3 R4, R3, c[0x0][0x32c], RZ ;  /* 0x0000cb0003047a10 */ /* 0x000fe40007ffe0ff */
[----:B------:R-:W-:Y:S02]  /*9140*/  IMNMX R0, R0, R3, !PT ;  /* 0x0000000300007217 */ /* 0x000fe40007800200 */
[----:B------:R-:W-:Y:S02]  /*9150*/  IMNMX R2, R2, R4, PT ;  /* 0x0000000402027217 */ /* 0x000fe40003800200 */
.L_x_3150:
        /* <DEDUP_REMOVED lines=45> */
[----:B------:R-:W-:Y:S02]  /*9430*/  ISETP.LT.OR P2, PT, R2, 0x2, P2 ;  /* 0x000000020200780c */ /* 0x000fe40001741670 */
[----:B------:R-:W-:Y:S02]  /*9440*/  FMNMX.FTZ R4, R208, R4, !PT ;  /* 0x00000004d0047209 */ /* 0x000fe40007810000 */
[----:B------:R-:W-:Y:S02]  /*9450*/  FSEL R11, R11, -INF , !P2 ;  /* 0xff8000000b0b7808 */ /* 0x000fe40005000000 */
[----:B------:R-:W-:Y:S01]  /*9460*/  PLOP3.LUT P2, PT, PT, PT, UP0, 0x40, 0x0 ;  /* 0x000000000000781c */ /* 0x000fe20003f4e808 */
[----:B------:R-:W-:Y:S01]  /*9470*/  UISETP.NE.AND UP0, UPT, UR27, URZ, UPT ;  /* 0x0000003f1b00728c */ /* 0x000fe2000bf05270 */
[----:B------:R-:W-:Y:S02]  /*9480*/  FMNMX.FTZ R4, R210, R4, !PT ;  /* 0x00000004d2047209 */ /* 0x000fe40007810000 */
[----:B-1----:R-:W-:Y:S02]  /*9490*/  FMNMX.FTZ R169, R169, R5, !PT ;  /* 0x00000005a9a97209 */ /* 0x002fe40007810000 */
[----:B------:R-:W1:Y:S01]  /*94a0*/  SHFL.BFLY PT, R5, R3, 0x2, 0x1f ;  /* 0x0c401f0003057f89 */ /* 0x000e6200000e0000 */
[----:B------:R-:W-:Y:S02]  /*94b0*/  ISETP.GT.AND P2, PT, R0, 0x10, P2 ;  /* 0x000000100000780c */ /* 0x000fe40001744270 */
[----:B------:R-:W-:Y:S02]  /*94c0*/  FMNMX.FTZ R4, R211, R4, !PT ;  /* 0x00000004d3047209 */ /* 0x000fe40007810000 */
[----:B------:R-:W-:Y:S02]  /*94d0*/  ISETP.LT.OR P2, PT, R2, 0x11, P2 ;  /* 0x000000110200780c */ /* 0x000fe40001741670 */
[----:B------:R-:W-:Y:S01]  /*94e0*/  FMNMX.FTZ R4, R247, R4, !PT ;  /* 0x00000004f7047209 */ /* 0x000fe20007810000 */
[----:B------:R-:W2:Y:S01]  /*94f0*/  SHFL.BFLY PT, R9, R169, 0x1, 0x1f ;  /* 0x0c201f00a9097f89 */ /* 0x000ea200000e0000 */
[----:B------:R-:W-:Y:S02]  /*9500*/  FSEL R201, R26, -INF , !P2 ;  /* 0xff8000001ac97808 */ /* 0x000fe40005000000 */
[----:B------:R-:W-:Y:S02]  /*9510*/  FMNMX.FTZ R4, R251, R4, !PT ;  /* 0x00000004fb047209 */ /* 0x000fe40007810000 */
[----:B------:R-:W-:Y:S01]  /*9520*/  PLOP3.LUT P0, PT, PT, PT, UP2, 0x40, 0x0 ;  /* 0x000000000000781c */ /* 0x000fe20003f0e828 */
[----:B------:R-:W-:Y:S01]  /*9530*/  UISETP.NE.AND UP2, UPT, UR29, URZ, UPT ;  /* 0x0000003f1d00728c */ /* 0x000fe2000bf45270 */
[----:B------:R-:W-:Y:S02]  /*9540*/  FMNMX.FTZ R4, R34, R4, !PT ;  /* 0x0000000422047209 */ /* 0x000fe40007810000 */
[----:B------:R-:W-:Y:S02]  /*9550*/  ISETP.GT.AND P0, PT, R0, 0x8, P0 ;  /* 0x000000080000780c */ /* 0x000fe40000704270 */
[----:B------:R-:W-:Y:S02]  /*9560*/  FMNMX.FTZ R167, R35, R4, !PT ;  /* 0x0000000423a77209 */ /* 0x000fe40007810000 */
[----:B------:R-:W-:Y:S01]  /*9570*/  PLOP3.LUT P1, PT, PT, PT, UP4, 0x40, 0x0 ;  /* 0x000000000000781c */ /* 0x000fe20003f2e848 */
[----:B------:R-:W-:Y:S01]  /*9580*/  UISETP.NE.AND UP4, UPT, UR4, URZ, UPT ;  /* 0x0000003f0400728c */ /* 0x000fe2000bf85270 */
[----:B------:R-:W-:Y:S02]  /*9590*/  ISETP.LT.OR P0, PT, R2, 0x9, P0 ;  /* 0x000000090200780c */ /* 0x000fe40000701670 */
[----:B-1----:R-:W-:Y:S02]  /*95a0*/  FMNMX.FTZ R3, R3, R5, !PT ;  /* 0x0000000503037209 */ /* 0x002fe40007810000 */
[----:B------:R-:W-:Y:S02]  /*95b0*/  ISETP.GT.AND P1, PT, R0, RZ, P1 ;  /* 0x000000ff0000720c */ /* 0x000fe40000f24270 */
[----:B------:R-:W-:Y:S01]  /*95c0*/  FSEL R14, R14, -INF , !P0 ;  /* 0xff8000000e0e7808 */ /* 0x000fe20004000000 */
[----:B------:R-:W1:Y:S01]  /*95d0*/  SHFL.BFLY PT, R168, R3, 0x1, 0x1f ;  /* 0x0c201f0003a87f89 */ /* 0x000e6200000e0000 */
[----:B------:R-:W-:Y:S02]  /*95e0*/  PLOP3.LUT P0, PT, PT, PT, UP6, 0x40, 0x0 ;  /* 0x000000000000781c */ /* 0x000fe40003f0e868 */
[----:B--2---:R-:W-:Y:S02]  /*95f0*/  FMNMX.FTZ R169, R169, R9, !PT ;  /* 0x00000009a9a97209 */ /* 0x004fe40007810000 */
[----:B------:R-:W-:Y:S02]  /*9600*/  ISETP.LT.OR P1, PT, R2, 0x1, P1 ;  /* 0x000000010200780c */ /* 0x000fe40000f21670 */
[C---:B------:R-:W-:Y:S01]  /*9610*/  FSETP.NEU.FTZ.AND P2, PT, R169.reuse, -INF , PT ;  /* 0xff800000a900780b */ /* 0x040fe20003f5d000 */
[----:B------:R-:W-:Y:S01]  /*9620*/  FMUL.FTZ R173, R169, c[0x0][0x2d0] ;  /* 0x0000b400a9ad7a20 */ /* 0x000fe20000410000 */
[----:B------:R-:W-:Y:S02]  /*9630*/  ISETP.GT.AND P0, PT, R0, 0x11, P0 ;  /* 0x000000110000780c */ /* 0x000fe40000704270 */
[----:B------:R-:W-:Y:S02]  /*9640*/  FSEL R10, R10, -INF , !P1 ;  /* 0xff8000000a0a7808 */ /* 0x000fe40004800000 */
[----:B------:R-:W-:Y:S02]  /*9650*/  FSEL R173, R173, RZ, P2 ;  /* 0x000000ffadad7208 */ /* 0x000fe40001000000 */
[----:B------:R-:W-:Y:S01]  /*9660*/  PLOP3.LUT P1, PT, PT, PT, UP1, 0x40, 0x0 ;  /* 0x000000000000781c */ /* 0x000fe20003f2e818 */
[----:B------:R-:W-:Y:S01]  /*9670*/  UISETP.NE.AND UP1, UPT, UR28, URZ, UPT ;  /* 0x0000003f1c00728c */ /* 0x000fe2000bf25270 */
[----:B------:R-:W-:Y:S01]  /*9680*/  ISETP.LT.OR P0, PT, R2, 0x12, P0 ;  /* 0x000000120200780c */ /* 0x000fe20000701670 */
[--C-:B------:R-:W-:Y:S01]  /*9690*/  FFMA.FTZ R4, R6, c[0x0][0x2d0], -R173.reuse ;  /* 0x0000b40006047a23 */ /* 0x100fe200000108ad */
[----:B------:R-:W-:Y:S01]  /*96a0*/  ISETP.GT.AND P1, PT, R0, 0x9, P1 ;  /* 0x000000090000780c */ /* 0x000fe20000f24270 */
[----:B------:R-:W2:Y:S01]  /*96b0*/  SHFL.BFLY PT, R6, R167, 0x2, 0x1f ;  /* 0x0c401f00a7067f89 */ /* 0x000ea200000e0000 */
[----:B------:R-:W-:Y:S01]  /*96c0*/  FSEL R203, R27, -INF , !P0 ;  /* 0xff8000001bcb7808 */ /* 0x000fe20004000000 */
[----:B------:R3:W-:Y:S01]  /*96d0*/  MUFU.EX2 R20, R4 ;  /* 0x0000000400147308 */ /* 0x0007e20000000800 */
[----:B------:R-:W-:Y:S02]  /*96e0*/  PLOP3.LUT P0, PT, PT, PT, UP4, 0x40, 0x0 ;  /* 0x000000000000781c */ /* 0x000fe40003f0e848 */
[----:B-1----:R-:W-:Y:S01]  /*96f0*/  FMNMX.FTZ R168, R3, R168, !PT ;  /* 0x000000a803a87209 */ /* 0x002fe20007810000 */
[--C-:B------:R-:W-:Y:S01]  /*9700*/  FFMA.FTZ R3, R16, c[0x0][0x2d0], -R173.reuse ;  /* 0x0000b40010037a23 */ /* 0x100fe200000108ad */
[----:B------:R-:W-:Y:S02]  /*9710*/  ISETP.LT.OR P1, PT, R2, 0xa, P1 ;  /* 0x0000000a0200780c */ /* 0x000fe40000f21670 */
[----:B------:R-:W-:Y:S01]  /*9720*/  ISETP.GT.AND P0, PT, R0, 0x19, P0 ;  /* 0x000000190000780c */ /* 0x000fe20000704270 */
[----:B------:R-:W-:Y:S01]  /*9730*/  FMUL.FTZ R174, R168, c[0x0][0x2d0] ;  /* 0x0000b400a8ae7a20 */ /* 0x000fe20000410000 */
[----:B------:R-:W-:Y:S01]  /*9740*/  FSEL R15, R15, -INF , !P1 ;  /* 0xff8000000f0f7808 */ /* 0x000fe20004800000 */
[----:B------:R1:W4:Y:S01]  /*9750*/  MUFU.EX2 R21, R3 ;  /* 0x0000000300157308 */ /* 0x0003220000000800 */
[----:B------:R-:W-:Y:S02]  /*9760*/  PLOP3.LUT P1, PT, PT, PT, UP5, 0x40, 0x0 ;  /* 0x000000000000781c */ /* 0x000fe40003f2e858 */
[----:B------:R-:W-:Y:S02]  /*9770*/  ISETP.LT.OR P0, PT, R2, 0x1a, P0 ;  /* 0x0000001a0200780c */ /* 0x000fe40000701670 */
[----:B------:R-:W-:Y:S02]  /*9780*/  FMNMX.FTZ R5, R10, R171, !PT ;  /* 0x000000ab0a057209 */ /* 0x000fe40007810000 */
[----:B------:R-:W-:Y:S02]  /*9790*/  ISETP.GT.AND P1, PT, R0, 0x18, P1 ;  /* 0x000000180000780c */ /* 0x000fe40000f24270 */
[----:B------:R-:W-:Y:S02]  /*97a0*/  FSEL R207, R31, -INF , !P0 ;  /* 0xff8000001fcf7808 */ /* 0x000fe40004000000 */
[----:B------:R-:W-:Y:S02]  /*97b0*/  PLOP3.LUT P0, PT, PT, PT, UP3, 0x40, 0x0 ;  /* 0x000000000000781c */ /* 0x000fe40003f0e838 */
[----:B------:R-:W-:Y:S01]  /*97c0*/  ISETP.LT.OR P1, PT, R2, 0x19, P1 ;  /* 0x000000190200780c */ /* 0x000fe20000f21670 */
[--C-:B---3--:R-:W-:Y:S01]  /*97d0*/  FFMA.FTZ R4, R7, c[0x0][0x2d0], -R173.reuse ;  /* 0x0000b40007047a23 */ /* 0x108fe200000108ad */
[----:B------:R-:W-:Y:S02]  /*97e0*/  ISETP.GT.AND P0, PT, R0, 0x20, P0 ;  /* 0x000000200000780c */ /* 0x000fe40000704270 */
[----:B------:R-:W-:Y:S01]  /*97f0*/  FSEL R204, R30, -INF , !P1 ;  /* 0xff8000001ecc7808 */ /* 0x000fe20004800000 */
[----:B------:R3:W3:Y:S01]  /*9800*/  MUFU.EX2 R24, R4 ;  /* 0x0000000400187308 */ /* 0x0006e20000000800 */
[----:B------:R-:W-:Y:S02]  /*9810*/  PLOP3.LUT P1, PT, PT, PT, UP2, 0x40, 0x0 ;  /* 0x000000000000781c */ /* 0x000fe40003f2e828 */
[----:B------:R-:W-:Y:S02]  /*9820*/  ISETP.LT.OR P0, PT, R2, 0x21, P0 ;  /* 0x000000210200780c */ /* 0x000fe40000701670 */
[----:B------:R-:W-:Y:S01]  /*9830*/  ISETP.GT.AND P1, PT, R0, 0x21, P1 ;  /* 0x000000210000780c */ /* 0x000fe20000f24270 */
[----:B-1----:R-:W-:Y:S01]  /*9840*/  FFMA.FTZ R3, R18, c[0x0][0x2d0], -R173 ;  /* 0x0000b40012037a23 */ /* 0x002fe200000108ad */
[----:B------:R-:W-:Y:S02]  /*9850*/  FSEL R212, R42, -INF , !P0 ;  /* 0xff8000002ad47808 */ /* 0x000fe40004000000 */
[----:B------:R-:W-:Y:S01]  /*9860*/  PLOP3.LUT P0, PT, PT, PT, UP1, 0x40, 0x0 ;  /* 0x000000000000781c */ /* 0x000fe20003f0e818 */
[----:B------:R1:W1:Y:S01]  /*9870*/  MUFU.EX2 R51, R3 ;  /* 0x0000000300337308 */ /* 0x0002620000000800 */
[----:B--2---:R-:W-:Y:S02]  /*9880*/  FMNMX.FTZ R167, R167, R6, !PT ;  /* 0x00000006a7a77209 */ /* 0x004fe40007810000 */
[----:B------:R-:W-:Y:S02]  /*9890*/  ISETP.LT.OR P1, PT, R2, 0x22, P1 ;  /* 0x000000220200780c */ /* 0x000fe40000f21670 */
[----:B------:R-:W-:Y:S02]  /*98a0*/  ISETP.GT.AND P0, PT, R0, 0x28, P0 ;  /* 0x000000280000780c */ /* 0x000fe40000704270 */
[----:B------:R-:W-:Y:S02]  /*98b0*/  FSEL R214, R43, -INF , !P1 ;  /* 0xff8000002bd67808 */ /* 0x000fe40004800000 */
[----:B------:R-:W-:Y:S02]  /*98c0*/  FSETP.NEU.FTZ.AND P1, PT, R168, -INF , PT ;  /* 0xff800000a800780b */ /* 0x000fe40003f3d000 */
[----:B------:R-:W-:Y:S02]  /*98d0*/  ISETP.LT.OR P0, PT, R2, 0x29, P0 ;  /* 0x000000290200780c */ /* 0x000fe40000701670 */
[----:B------:R-:W-:Y:S02]  /*98e0*/  FSEL R174, R174, RZ, P1 ;  /* 0x000000ffaeae7208 */ /* 0x000fe40000800000 */
[----:B---3--:R-:W-:Y:S02]  /*98f0*/  FMNMX.FTZ R4, R11, R5, !PT ;  /* 0x000000050b047209 */ /* 0x008fe40007810000 */
[----:B------:R-:W2:Y:S01]  /*9900*/  SHFL.BFLY PT, R5, R167, 0x1, 0x1f ;  /* 0x0c201f00a7057f89 */ /* 0x000ea200000e0000 */
[----:B------:R-:W-:Y:S02]  /*9910*/  FSEL R213, R46, -INF , !P0 ;  /* 0xff8000002ed57808 */ /* 0x000fe40004000000 */
[----:B------:R-:W-:Y:S02]  /*9920*/  FMNMX.FTZ R4, R14, R4, !PT ;  /* 0x000000040e047209 */ /* 0x000fe40007810000 */
[----:B------:R-:W-:Y:S01]  /*9930*/  PLOP3.LUT P0, PT, PT, PT, UP0, 0x40, 0x0 ;  /* 0x000000000000781c */ /* 0x000fe20003f0e808 */
[----:B------:R-:W-:Y:S01]  /*9940*/  UISETP.GT.AND UP0, UPT, UR23, UR5, UPT ;  /* 0x000000051700728c */ /* 0x000fe2000bf04270 */
[----:B------:R-:W-:Y:S01]  /*9950*/  FMNMX.FTZ R4, R15, R4, !PT ;  /* 0x000000040f047209 */ /* 0x000fe20007810000 */
[----:B------:R-:W-:Y:S01]  /*9960*/  UIADD3 UR23, UR23, -0x1, URZ ;  /* 0xffffffff17177890 */ /* 0x000fe2000fffe03f */
[----:B------:R-:W-:Y:S02]  /*9970*/  ISETP.GT.AND P0, PT, R0, 0x29, P0 ;  /* 0x000000290000780c */ /* 0x000fe40000704270 */
[----:B------:R-:W-:Y:S02]  /*9980*/  FMNMX.FTZ R4, R201, R4, !PT ;  /* 0x00000004c9047209 */ /* 0x000fe40007810000 */
[----:B------:R-:W-:Y:S01]  /*9990*/  ISETP.LT.OR P0, PT, R2, 0x2a, P0 ;  /* 0x0000002a0200780c */ /* 0x000fe20000701670 */
[--C-:B------:R-:W-:Y:S01]  /*99a0*/  FFMA.FTZ R2, R192, c[0x0][0x2d0], -R174.reuse ;  /* 0x0000b400c0027a23 */ /* 0x100fe200000108ae */
[----:B------:R-:W-:Y:S02]  /*99b0*/  FMNMX.FTZ R4, R203, R4, !PT ;  /* 0x00000004cb047209 */ /* 0x000fe40007810000 */
[----:B------:R-:W-:Y:S01]  /*99c0*/  FSEL R172, R47, -INF , !P0 ;  /* 0xff8000002fac7808 */ /* 0x000fe20004000000 */
[----:B------:R3:W-:Y:S01]  /*99d0*/  MUFU.EX2 R6, R2 ;  /* 0x0000000200067308 */ /* 0x0007e20000000800 */
[----:B-1----:R-:W-:Y:S01]  /*99e0*/  FMNMX.FTZ R3, R204, R4, !PT ;  /* 0x00000004cc037209 */ /* 0x002fe20007810000 */
[--C-:B------:R-:W-:Y:S01]  /*99f0*/  FFMA.FTZ R4, R175, c[0x0][0x2d0], -R174.reuse ;  /* 0x0000b400af047a23 */ /* 0x100fe200000108ae */
[----:B----4-:R-:W-:Y:S02]  /*9a00*/  MOV R46, R21 ;  /* 0x00000015002e7202 */ /* 0x010fe40000000f00 */
[----:B------:R-:W-:Y:S02]  /*9a10*/  FMNMX.FTZ R3, R207, R3, !PT ;  /* 0x00000003cf037209 */ /* 0x000fe40007810000 */
[----:B--2---:R-:W-:Y:S02]  /*9a20*/  FMNMX.FTZ R167, R167, R5, !PT ;  /* 0x00000005a7a77209 */ /* 0x004fe40007810000 */
[----:B------:R-:W-:Y:S01]  /*9a30*/  FMNMX.FTZ R0, R212, R3, !PT ;  /* 0x00000003d4007209 */ /* 0x000fe20007810000 */
[--C-:B------:R-:W-:Y:S01]  /*9a40*/  FFMA.FTZ R3, R19, c[0x0][0x2d0], -R174.reuse ;  /* 0x0000b40013037a23 */ /* 0x100fe200000108ae */
[C---:B------:R-:W-:Y:S01]  /*9a50*/  FSETP.NEU.FTZ.AND P0, PT, R167.reuse, -INF , PT ;  /* 0xff800000a700780b */ /* 0x040fe20003f1d000 */
[----:B------:R-:W-:Y:S01]  /*9a60*/  FMUL.FTZ R175, R167, c[0x0][0x2d0] ;  /* 0x0000b400a7af7a20 */ /* 0x000fe20000410000 */
[----:B------:R-:W-:Y:S01]  /*9a70*/  FMNMX.FTZ R0, R214, R0, !PT ;  /* 0x00000000d6007209 */ /* 0x000fe20007810000 */
[----:B------:R1:W-:Y:S01]  /*9a80*/  MUFU.EX2 R49, R3 ;  /* 0x0000000300317308 */ /* 0x0003e20000000800 */
[----:B------:R-:W-:Y:S02]  /*9a90*/  MOV R43, R20 ;  /* 0x00000014002b7202 */ /* 0x000fe40000000f00 */
[----:B------:R-:W-:Y:S01]  /*9aa0*/  FSEL R175, R175, RZ, P0 ;  /* 0x000000ffafaf7208 */ /* 0x000fe20000000000 */
[----:B------:R-:W-:Y:S01]  /*9ab0*/  LDSM.16.MT88.4 R20, [R225+0x2080] ;  /* 0x00208000e114783b */ /* 0x000fe20000004200 */
[----:B------:R-:W-:Y:S02]  /*9ac0*/  FMNMX.FTZ R0, R213, R0, !PT ;  /* 0x00000000d5007209 */ /* 0x000fe40007810000 */
[----:B------:R-:W-:Y:S02]  /*9ad0*/  F2FP.BF16.PACK_AB R192, R24, R43 ;  /* 0x0000002b18c0723e */ /* 0x000fe400000010ff */
[----:B------:R-:W-:Y:S01]  /*9ae0*/  FMNMX.FTZ R0, R172, R0, !PT ;  /* 0x00000000ac007209 */ /* 0x000fe20007810000 */
[----:B---3--:R-:W-:Y:S01]  /*9af0*/  FFMA.FTZ R2, R193, c[0x0][0x2d0], -R174 ;  /* 0x0000b400c1027a23 */ /* 0x008fe200000108ae */
[----:B------:R2:W-:Y:S01]  /*9b00*/  MUFU.EX2 R45, R4 ;  /* 0x00000004002d7308 */ /* 0x0005e20000000800 */
[----:B------:R-:W-:Y:S02]  /*9b10*/  F2FP.BF16.PACK_AB R194, R51, R46 ;  /* 0x0000002e33c2723e */ /* 0x000fe400000010ff */
[----:B------:R-:W-:Y:S07]  /*9b20*/  MOV R42, R34 ;  /* 0x00000022002a7202 */ /* 0x000fee0000000f00 */
[----:B------:R3:W4:Y:S01]  /*9b30*/  MUFU.EX2 R50, R2 ;  /* 0x0000000200327308 */ /* 0x0007220000000800 */
[--C-:B-1----:R-:W-:Y:S09]  /*9b40*/  FFMA.FTZ R3, R8, c[0x0][0x2d0], -R175.reuse ;  /* 0x0000b40008037a23 */ /* 0x102ff200000108af */
[----:B------:R1:W-:Y:S01]  /*9b50*/  MUFU.EX2 R44, R3 ;  /* 0x00000003002c7308 */ /* 0x0003e20000000800 */
[--C-:B--2---:R-:W-:Y:S09]  /*9b60*/  FFMA.FTZ R4, R12, c[0x0][0x2d0], -R175.reuse ;  /* 0x0000b4000c047a23 */ /* 0x104ff200000108af */
[----:B------:R-:W-:Y:S01]  /*9b70*/  MUFU.EX2 R7, R4 ;  /* 0x0000000400077308 */ /* 0x000fe20000000800 */
[----:B---3--:R-:W2:Y:S01]  /*9b80*/  SHFL.BFLY PT, R2, R0, 0x2, 0x1f ;  /* 0x0c401f0000027f89 */ /* 0x008ea200000e0000 */
[----:B----4-:R-:W-:Y:S01]  /*9b90*/  F2FP.BF16.PACK_AB R195, R49, R50 ;  /* 0x0000003231c3723e */ /* 0x010fe200000010ff */
[--C-:B-1----:R-:W-:Y:S07]  /*9ba0*/  FFMA.FTZ R3, R17, c[0x0][0x2d0], -R175.reuse ;  /* 0x0000b40011037a23 */ /* 0x102fee00000108af */
[----:B------:R2:W-:Y:S02]  /*9bb0*/  MUFU.EX2 R47, R3 ;  /* 0x00000003002f7308 */ /* 0x0005e40000000800 */
[----:B--2---:R-:W-:Y:S01]  /*9bc0*/  FMNMX.FTZ R3, R0, R2, !PT ;  /* 0x0000000200037209 */ /* 0x004fe20007810000 */
[----:B------:R-:W-:Y:S01]  /*9bd0*/  FFMA.FTZ R2, R13, c[0x0][0x2d0], -R175 ;  /* 0x0000b4000d027a23 */ /* 0x000fe200000108af */
[----:B------:R-:W-:Y:S06]  /*9be0*/  FSEL R0, R169, RZ, P2 ;  /* 0x000000ffa9007208 */ /* 0x000fec0001000000 */
[----:B------:R1:W-:Y:S01]  /*9bf0*/  MUFU.EX2 R48, R2 ;  /* 0x0000000200307308 */ /* 0x0003e20000000800 */
[----:B------:R-:W2:Y:S01]  /*9c00*/  SHFL.BFLY PT, R4, R3, 0x1, 0x1f ;  /* 0x0c201f0003047f89 */ /* 0x000ea200000e0000 */
[----:B------:R-:W-:Y:S04]  /*9c10*/  FADD.FTZ R0, -R0, R164 ;  /* 0x000000a400007221 */ /* 0x000fe80000010100 */
[----:B------:R-:W-:Y:S04]  /*9c20*/  FMUL.FTZ R0, R0, c[0x0][0x2d0] ;  /* 0x0000b40000007a20 */ /* 0x000fe80000410000 */
[----:B------:R3:W4:Y:S01]  /*9c30*/  MUFU.EX2 R165, R0 ;  /* 0x0000000000a57308 */ /* 0x0007220000000800 */
[----:B-1----:R-:W-:Y:S02]  /*9c40*/  FSEL R2, R168, RZ, P1 ;  /* 0x000000ffa8027208 */ /* 0x002fe40000800000 */
[----:B--2---:R-:W-:Y:S03]  /*9c50*/  FMNMX.FTZ R3, R3, R4, !PT ;  /* 0x0000000403037209 */ /* 0x004fe60007810000 */
[----:B------:R-:W-:Y:S02]  /*9c60*/  FADD.FTZ R2, -R2, R166 ;  /* 0x000000a602027221 */ /* 0x000fe40000010100 */
[----:B------:R-:W-:Y:S02]  /*9c70*/  FMUL.FTZ R166, R3, c[0x0][0x2d0] ;  /* 0x0000b40003a67a20 */ /* 0x000fe40000410000 */
[----:B------:R-:W-:Y:S01]  /*9c80*/  FMUL.FTZ R2, R2, c[0x0][0x2d0] ;  /* 0x0000b40002027a20 */ /* 0x000fe20000410000 */
[----:B---3--:R-:W-:Y:S01]  /*9c90*/  FSEL R0, R167, RZ, P0 ;  /* 0x000000ffa7007208 */ /* 0x008fe20000000000 */
[----:B----4-:R-:W-:Y:S01]  /*9ca0*/  FMUL.FTZ R5, R165, R177 ;  /* 0x000000b1a5057220 */ /* 0x010fe20000410000 */
[----:B------:R-:W-:Y:S01]  /*9cb0*/  FSETP.NEU.FTZ.AND P0, PT, R3, -INF , PT ;  /* 0xff8000000300780b */ /* 0x000fe20003f1d000 */
[----:B------:R-:W1:Y:S01]  /*9cc0*/  MUFU.EX2 R164, R2 ;  /* 0x0000000200a47308 */ /* 0x000e620000000800 */
[C---:B------:R-:W-:Y:S02]  /*9cd0*/  FMUL.FTZ R16, R165.reuse, R188 ;  /* 0x000000bca5107220 */ /* 0x040fe40000410000 */
[----:B------:R-:W-:Y:S01]  /*9ce0*/  FADD.FTZ R0, -R0, R170 ;  /* 0x000000aa00007221 */ /* 0x000fe20000010100 */
[----:B------:R-:W-:Y:S01]  /*9cf0*/  FSEL R166, R166, RZ, P0 ;  /* 0x000000ffa6a67208 */ /* 0x000fe20000000000 */
[C---:B------:R-:W-:Y:S01]  /*9d00*/  FMUL.FTZ R17, R165.reuse, R189 ;  /* 0x000000bda5117220 */ /* 0x040fe20000410000 */
[----:B------:R-:W-:Y:S01]  /*9d10*/  MOV R170, R7 ;  /* 0x0000000700aa7202 */ /* 0x000fe20000000f00 */
[----:B------:R-:W-:Y:S02]  /*9d20*/  FMUL.FTZ R0, R0, c[0x0][0x2d0] ;  /* 0x0000b40000007a20 */ /* 0x000fe40000410000 */
[--C-:B------:R-:W-:Y:S02]  /*9d30*/  FFMA.FTZ R4, R14, c[0x0][0x2d0], -R166.reuse ;  /* 0x0000b4000e047a23 */ /* 0x100fe400000108a6 */
[----:B------:R2:W3:Y:S01]  /*9d40*/  MUFU.EX2 R2, R0 ;  /* 0x0000000000027308 */ /* 0x0004e20000000800 */
[C---:B------:R-:W-:Y:S02]  /*9d50*/  FMUL.FTZ R32, R165.reuse, R144 ;  /* 0x00000090a5207220 */ /* 0x040fe40000410000 */
[C---:B------:R-:W-:Y:S02]  /*9d60*/  FMUL.FTZ R33, R165.reuse, R145 ;  /* 0x00000091a5217220 */ /* 0x040fe40000410000 */
[C---:B------:R-:W-:Y:S02]  /*9d70*/  FMUL.FTZ R52, R165.reuse, R52 ;  /* 0x00000034a5347220 */ /* 0x040fe40000410000 */
[C---:B------:R-:W-:Y:S02]  /*9d80*/  FMUL.FTZ R53, R165.reuse, R53 ;  /* 0x00000035a5357220 */ /* 0x040fe40000410000 */
[C---:B------:R-:W-:Y:S01]  /*9d90*/  FMUL.FTZ R64, R165.reuse, R64 ;  /* 0x00000040a5407220 */ /* 0x040fe20000410000 */
[----:B------:R4:W-:Y:S01]  /*9da0*/  MUFU.EX2 R220, R4 ;  /* 0x0000000400dc7308 */ /* 0x0009e20000000800 */
[----:B------:R-:W-:Y:S02]  /*9db0*/  FMUL.FTZ R65, R165, R65 ;  /* 0x00000041a5417220 */ /* 0x000fe40000410000 */
[C---:B-1----:R-:W-:Y:S02]  /*9dc0*/  FMUL.FTZ R7, R164.reuse, R179 ;  /* 0x000000b3a4077220 */ /* 0x042fe40000410000 */
[C---:B------:R-:W-:Y:S02]  /*9dd0*/  FMUL.FTZ R18, R164.reuse, R190 ;  /* 0x000000bea4127220 */ /* 0x040fe40000410000 */
        /* <DEDUP_REMOVED lines=12> */
[--C-:B----4-:R-:W-:Y:S01]  /*9ea0*/  FFMA.FTZ R4, R15, c[0x0][0x2d0], -R166.reuse ;  /* 0x0000b4000f047a23 */ /* 0x110fe200000108a6 */
[----:B------:R-:W-:Y:S01]  /*9eb0*/  MOV R191, R180 ;  /* 0x000000b400bf7202 */ /* 0x000fe20000000f00 */
[C---:B------:R-:W-:Y:S01]  /*9ec0*/  FMUL.FTZ R13, R2.reuse, R185 ;  /* 0x000000b9020d7220 */ /* 0x040fe20000410000 */
[----:B------:R-:W-:Y:S01]  /*9ed0*/  MOV R185, R46 ;  /* 0x0000002e00b97202 */ /* 0x000fe20000000f00 */
[C---:B------:R-:W-:Y:S01]  /*9ee0*/  FMUL.FTZ R24, R2.reuse, R136 ;  /* 0x0000008802187220 */ /* 0x040fe20000410000 */
[----:B-----5:R2:W3:Y:S01]  /*9ef0*/  MUFU.EX2 R221, R4 ;  /* 0x0000000400dd7308 */ /* 0x0204e20000000800 */
[C---:B------:R-:W-:Y:S02]  /*9f00*/  FMUL.FTZ R25, R2.reuse, R137 ;  /* 0x0000008902197220 */ /* 0x040fe40000410000 */
[C---:B------:R-:W-:Y:S02]  /*9f10*/  FMUL.FTZ R29, R2.reuse, R141 ;  /* 0x0000008d021d7220 */ /* 0x040fe40000410000 */
[----:B------:R-:W-:Y:S02]  /*9f20*/  FMUL.FTZ R28, R2, R140 ;  /* 0x0000008c021c7220 */ /* 0x000fe40000410000 */
[----:B------:R-:W-:Y:S02]  /*9f30*/  FMUL.FTZ R35, R164, R147 ;  /* 0x00000093a4237220 */ /* 0x000fe40000410000 */
[C---:B------:R-:W-:Y:S01]  /*9f40*/  FMUL.FTZ R40, R2.reuse, R152 ;  /* 0x0000009802287220 */ /* 0x040fe20000410000 */
[----:B------:R-:W-:Y:S01]  /*9f50*/  MOV R152, R41 ;  /* 0x0000002900987202 */ /* 0x000fe20000000f00 */
[----:B------:R-:W-:Y:S01]  /*9f60*/  FMUL.FTZ R41, R2, R153 ;  /* 0x0000009902297220 */ /* 0x000fe20000410000 */
[----:B------:R-:W-:Y:S01]  /*9f70*/  MOV R153, R42 ;  /* 0x0000002a00997202 */ /* 0x000fe20000000f00 */
[----:B------:R-:W-:Y:S01]  /*9f80*/  FMUL.FTZ R51, R164, R163 ;  /* 0x000000a3a4337220 */ /* 0x000fe20000410000 */
[----:B------:R-:W-:Y:S01]  /*9f90*/  LDSM.16.MT88.4 R144, [R226+0x2880] ;  /* 0x00288000e290783b */ /* 0x000fe20000004200 */
[----:B-1----:R-:W-:Y:S02]  /*9fa0*/  FFMA.FTZ R0, R11, c[0x0][0x2d0], -R166 ;  /* 0x0000b4000b007a23 */ /* 0x002fe400000108a6 */
[C---:B------:R-:W-:Y:S02]  /*9fb0*/  FMUL.FTZ R56, R2.reuse, R56 ;  /* 0x0000003802387220 */ /* 0x040fe40000410000 */
[----:B------:R1:W4:Y:S01]  /*9fc0*/  MUFU.EX2 R218, R0 ;  /* 0x0000000000da7308 */ /* 0x0003220000000800 */
[C---:B------:R-:W-:Y:S02]  /*9fd0*/  FMUL.FTZ R57, R2.reuse, R57 ;  /* 0x0000003902397220 */ /* 0x040fe40000410000 */
[C---:B------:R-:W-:Y:S02]  /*9fe0*/  FMUL.FTZ R60, R2.reuse, R60 ;  /* 0x0000003c023c7220 */ /* 0x040fe40000410000 */
[----:B--2---:R-:W-:Y:S01]  /*9ff0*/  FMUL.FTZ R4, R165, R176 ;  /* 0x000000b0a5047220 */ /* 0x004fe20000410000 */
[----:B------:R-:W-:Y:S01]  /*a000*/  F2FP.BF16.PACK_AB R176, R47, R44 ;  /* 0x0000002c2fb0723e */ /* 0x000fe200000010ff */
[----:B------:R-:W-:Y:S01]  /*a010*/  FMUL.FTZ R61, R2, R61 ;  /* 0x0000003d023d7220 */ /* 0x000fe20000410000 */
[----:B---3--:R-:W-:Y:S01]  /*a020*/  F2FP.BF16.PACK_AB R179, R221, R220 ;  /* 0x000000dcddb3723e */ /* 0x008fe200000010ff */
[C---:B------:R-:W-:Y:S02]  /*a030*/  FMUL.FTZ R66, R164.reuse, R66 ;  /* 0x00000042a4427220 */ /* 0x040fe40000410000 */
[C---:B------:R-:W-:Y:S02]  /*a040*/  FMUL.FTZ R67, R164.reuse, R67 ;  /* 0x00000043a4437220 */ /* 0x040fe40000410000 */
[C---:B------:R-:W-:Y:S02]  /*a050*/  FMUL.FTZ R68, R165.reuse, R68 ;  /* 0x00000044a5447220 */ /* 0x040fe40000410000 */
[----:B------:R-:W-:Y:S02]  /*a060*/  FMUL.FTZ R69, R165, R69 ;  /* 0x00000045a5457220 */ /* 0x000fe40000410000 */
[C---:B------:R-:W-:Y:S02]  /*a070*/  FMUL.FTZ R70, R164.reuse, R70 ;  /* 0x00000046a4467220 */ /* 0x040fe40000410000 */
[----:B------:R-:W-:Y:S02]  /*a080*/  FMUL.FTZ R71, R164, R71 ;  /* 0x00000047a4477220 */ /* 0x000fe40000410000 */
[C---:B------:R-:W-:Y:S02]  /*a090*/  FMUL.FTZ R72, R2.reuse, R72 ;  /* 0x0000004802487220 */ /* 0x040fe40000410000 */
[C---:B------:R-:W-:Y:S01]  /*a0a0*/  FMUL.FTZ R73, R2.reuse, R73 ;  /* 0x0000004902497220 */ /* 0x040fe20000410000 */
[----:B-1----:R-:W-:Y:S01]  /*a0b0*/  FSEL R0, R3, RZ, P0 ;  /* 0x000000ff03007208 */ /* 0x002fe20000000000 */
[----:B------:R-:W-:Y:S01]  /*a0c0*/  FMUL.FTZ R76, R2, R76 ;  /* 0x0000004c024c7220 */ /* 0x000fe20000410000 */
[----:B----4-:R-:W-:Y:S01]  /*a0d0*/  F2FP.BF16.PACK_AB R177, R218, R217 ;  /* 0x000000d9dab1723e */ /* 0x010fe200000010ff */
[----:B------:R-:W-:Y:S01]  /*a0e0*/  FMUL.FTZ R77, R2, R77 ;  /* 0x0000004d024d7220 */ /* 0x000fe20000410000 */
[----:B------:R-:W-:Y:S01]  /*a0f0*/  PLOP3.LUT P0, PT, PT, PT, UP0, 0x80, 0x0 ;  /* 0x000000000000781c */ /* 0x000fe20003f0f008 */
[----:B------:R-:W-:Y:S01]  /*a100*/  FADD.FTZ R0, -R0, R171 ;  /* 0x000000ab00007221 */ /* 0x000fe20000010100 */
[----:B------:R-:W-:Y:S01]  /*a110*/  MOV R171, R6 ;  /* 0x0000000600ab7202 */ /* 0x000fe20000000f00 */
[----:B------:R-:W-:Y:S01]  /*a120*/  FMUL.FTZ R6, R164, R178 ;  /* 0x000000b2a4067220 */ /* 0x000fe20000410000 */
[----:B------:R-:W-:Y:S01]  /*a130*/  F2FP.BF16.PACK_AB R178, R48, R170 ;  /* 0x000000aa30b2723e */ /* 0x000fe200000010ff */
[----:B------:R-:W-:Y:S01]  /*a140*/  FMUL.FTZ R0, R0, c[0x0][0x2d0] ;  /* 0x0000b40000007a20 */ /* 0x000fe20000410000 */
[----:B------:R-:W-:Y:S01]  /*a150*/  F2FP.BF16.PACK_AB R193, R171, R45 ;  /* 0x0000002dabc1723e */ /* 0x000fe200000010ff */
[C---:B------:R-:W-:Y:S02]  /*a160*/  FMUL.FTZ R80, R165.reuse, R80 ;  /* 0x00000050a5507220 */ /* 0x040fe40000410000 */
[----:B------:R-:W-:Y:S02]  /*a170*/  FMUL.FTZ R81, R165, R81 ;  /* 0x00000051a5517220 */ /* 0x000fe40000410000 */
[----:B------:R-:W1:Y:S01]  /*a180*/  MUFU.EX2 R0, R0 ;  /* 0x0000000000007308 */ /* 0x000e620000000800 */
[C---:B------:R-:W-:Y:S01]  /*a190*/  FMUL.FTZ R82, R164.reuse, R82 ;  /* 0x00000052a4527220 */ /* 0x040fe20000410000 */
[-C--:B------:R-:W-:Y:S01]  /*a1a0*/  HMMA.16816.F32.BF16 R4, R192, R20.reuse, R4 ;  /* 0x00000014c004723c */ /* 0x080fe20000041804 */
[C---:B------:R-:W-:Y:S02]  /*a1b0*/  FMUL.FTZ R83, R164.reuse, R83 ;  /* 0x00000053a4537220 */ /* 0x040fe40000410000 */
[--C-:B------:R-:W-:Y:S02]  /*a1c0*/  FFMA.FTZ R140, R197, c[0x0][0x2d0], -R173.reuse ;  /* 0x0000b400c58c7a23 */ /* 0x100fe400000108ad */
[C---:B------:R-:W-:Y:S02]  /*a1d0*/  FMUL.FTZ R84, R165.reuse, R84 ;  /* 0x00000054a5547220 */ /* 0x040fe40000410000 */
[C---:B------:R-:W-:Y:S02]  /*a1e0*/  FMUL.FTZ R85, R165.reuse, R85 ;  /* 0x00000055a5557220 */ /* 0x040fe40000410000 */
[C---:B------:R-:W-:Y:S03]  /*a1f0*/  FMUL.FTZ R86, R164.reuse, R86 ;  /* 0x00000056a4567220 */ /* 0x040fe60000410000 */
[----:B------:R-:W-:Y:S02]  /*a200*/  FMUL.FTZ R87, R164, R87 ;  /* 0x00000057a4577220 */ /* 0x000fe40000410000 */
[C---:B------:R-:W-:Y:S02]  /*a210*/  FMUL.FTZ R88, R2.reuse, R88 ;  /* 0x0000005802587220 */ /* 0x040fe40000410000 */
[C---:B------:R-:W-:Y:S02]  /*a220*/  FMUL.FTZ R89, R2.reuse, R89 ;  /* 0x0000005902597220 */ /* 0x040fe40000410000 */
[C---:B------:R-:W-:Y:S02]  /*a230*/  FMUL.FTZ R92, R2.reuse, R92 ;  /* 0x0000005c025c7220 */ /* 0x040fe40000410000 */
[----:B------:R-:W-:Y:S02]  /*a240*/  FMUL.FTZ R93, R2, R93 ;  /* 0x0000005d025d7220 */ /* 0x000fe40000410000 */
[C---:B-1----:R-:W-:Y:S01]  /*a250*/  FMUL.FTZ R10, R0.reuse, R182 ;  /* 0x000000b6000a7220 */ /* 0x042fe20000410000 */
[----:B------:R-:W-:Y:S01]  /*a260*/  MOV R182, R48 ;  /* 0x0000003000b67202 */ /* 0x000fe20000000f00 */
[C---:B------:R-:W-:Y:S01]  /*a270*/  FMUL.FTZ R11, R0.reuse, R183 ;  /* 0x000000b7000b7220 */ /* 0x040fe20000410000 */
[----:B------:R-:W-:Y:S01]  /*a280*/  MOV R183, R50 ;  /* 0x0000003200b77202 */ /* 0x000fe20000000f00 */
[C---:B------:R-:W-:Y:S02]  /*a290*/  FMUL.FTZ R26, R0.reuse, R138 ;  /* 0x0000008a001a7220 */ /* 0x040fe40000410000 */
[C---:B------:R-:W-:Y:S02]  /*a2a0*/  FMUL.FTZ R27, R0.reuse, R139 ;  /* 0x0000008b001b7220 */ /* 0x040fe40000410000 */
[----:B------:R-:W-:Y:S01]  /*a2b0*/  LDSM.16.MT88.4 R136, [R227+0x2080] ;  /* 0x00208000e388783b */ /* 0x000fe20000004200 */
[C---:B------:R-:W-:Y:S01]  /*a2c0*/  HMMA.16816.F32.BF16 R8, R176.reuse, R20, R8 ;  /* 0x00000014b008723c */ /* 0x040fe20000041808 */
[C---:B------:R-:W-:Y:S01]  /*a2d0*/  FMUL.FTZ R14, R0.reuse, R186 ;  /* 0x000000ba000e7220 */ /* 0x040fe20000410000 */
[----:B------:R-:W-:Y:S01]  /*a2e0*/  MOV R186, R47 ;  /* 0x0000002f00ba7202 */ /* 0x000fe20000000f00 */
[C---:B------:R-:W-:Y:S01]  /*a2f0*/  FMUL.FTZ R15, R0.reuse, R187 ;  /* 0x000000bb000f7220 */ /* 0x040fe20000410000 */
[----:B------:R-:W-:Y:S01]  /*a300*/  MOV R187, R171 ;  /* 0x000000ab00bb7202 */ /* 0x000fe20000000f00 */
[C---:B------:R-:W-:Y:S01]  /*a310*/  FMUL.FTZ R30, R0.reuse, R142 ;  /* 0x0000008e001e7220 */ /* 0x040fe20000410000 */
[----:B------:R1:W-:Y:S01]  /*a320*/  MUFU.EX2 R171, R140 ;  /* 0x0000008c00ab7308 */ /* 0x0003e20000000800 */
[C---:B------:R-:W-:Y:S02]  /*a330*/  FMUL.FTZ R20, R165.reuse, R132 ;  /* 0x00000084a5147220 */ /* 0x040fe40000410000 */
[C---:B------:R-:W-:Y:S01]  /*a340*/  FMUL.FTZ R21, R165.reuse, R133 ;  /* 0x00000085a5157220 */ /* 0x040fe20000410000 */
[-C--:B------:R-:W-:Y:S02]  /*a350*/  HMMA.16816.F32.BF16 R12, R176, R22.reuse, R12 ;  /* 0x00000016b00c723c */ /* 0x080fe4000004180c */
[C---:B------:R-:W-:Y:S02]  /*a360*/  FMUL.FTZ R31, R0.reuse, R143 ;  /* 0x0000008f001f7220 */ /* 0x040fe40000410000 */
[C---:B------:R-:W-:Y:S01]  /*a370*/  FMUL.FTZ R42, R0.reuse, R154 ;  /* 0x0000009a002a7220 */ /* 0x040fe20000410000 */
[----:B------:R-:W-:Y:S01]  /*a380*/  MOV R154, R43 ;  /* 0x0000002b009a7202 */ /* 0x000fe20000000f00 */
[----:B------:R-:W-:Y:S01]  /*a390*/  FMUL.FTZ R43, R0, R155 ;  /* 0x0000009b002b7220 */ /* 0x000fe20000410000 */
[----:B------:R-:W-:Y:S01]  /*a3a0*/  MOV R155, R44 ;  /* 0x0000002c009b7202 */ /* 0x000fe20000000f00 */
[C---:B------:R-:W-:Y:S01]  /*a3b0*/  HMMA.16816.F32.BF16 R16, R192.reuse, R22, R16 ;  /* 0x00000016c010723c */ /* 0x040fe20000041810 */
[C---:B------:R-:W-:Y:S03]  /*a3c0*/  FMUL.FTZ R44, R2.reuse, R156 ;  /* 0x0000009c022c7220 */ /* 0x040fe60000410000 */
[----:B------:R-:W-:Y:S01]  /*a3d0*/  MOV R156, R45 ;  /* 0x0000002d009c7202 */ /* 0x000fe20000000f00 */
[----:B------:R-:W-:Y:S01]  /*a3e0*/  FMUL.FTZ R45, R2, R157 ;  /* 0x0000009d022d7220 */ /* 0x000fe20000410000 */
[----:B------:R-:W-:Y:S01]  /*a3f0*/  MOV R157, R181 ;  /* 0x000000b5009d7202 */ /* 0x000fe20000000f00 */
[C---:B------:R-:W-:Y:S01]  /*a400*/  FMUL.FTZ R22, R164.reuse, R134 ;  /* 0x00000086a4167220 */ /* 0x040fe20000410000 */
[----:B------:R-:W-:Y:S01]  /*a410*/  MOV R181, R49 ;  /* 0x0000003100b57202 */ /* 0x000fe20000000f00 */
[----:B------:R-:W-:Y:S02]  /*a420*/  FMUL.FTZ R23, R164, R135 ;  /* 0x00000087a4177220 */ /* 0x000fe40000410000 */
[----:B------:R-:W2:Y:S01]  /*a430*/  LDSM.16.MT88.4 R132, [R228+0x2080] ;  /* 0x00208000e484783b */ /* 0x000ea20000004200 */
[C---:B------:R-:W-:Y:S02]  /*a440*/  FMUL.FTZ R46, R0.reuse, R158 ;  /* 0x0000009e002e7220 */ /* 0x040fe40000410000 */
[----:B------:R-:W-:Y:S02]  /*a450*/  FMUL.FTZ R47, R0, R159 ;  /* 0x0000009f002f7220 */ /* 0x000fe40000410000 */
[-C--:B------:R-:W-:Y:S01]  /*a460*/  HMMA.16816.F32.BF16 R20, R192, R36.reuse, R20 ;  /* 0x00000024c014723c */ /* 0x080fe20000041814 */
[C---:B------:R-:W-:Y:S02]  /*a470*/  FMUL.FTZ R48, R165.reuse, R160 ;  /* 0x000000a0a5307220 */ /* 0x040fe40000410000 */
[C---:B------:R-:W-:Y:S02]  /*a480*/  FMUL.FTZ R49, R165.reuse, R161 ;  /* 0x000000a1a5317220 */ /* 0x040fe40000410000 */
[----:B------:R-:W-:Y:S02]  /*a490*/  FMUL.FTZ R50, R164, R162 ;  /* 0x000000a2a4327220 */ /* 0x000fe40000410000 */
[C---:B------:R-:W-:Y:S01]  /*a4a0*/  FMUL.FTZ R58, R0.reuse, R58 ;  /* 0x0000003a003a7220 */ /* 0x040fe20000410000 */
[C---:B------:R-:W-:Y:S01]  /*a4b0*/  HMMA.16816.F32.BF16 R24, R176.reuse, R36, R24 ;  /* 0x00000024b018723c */ /* 0x040fe20000041818 */
[C---:B------:R-:W-:Y:S03]  /*a4c0*/  FMUL.FTZ R59, R0.reuse, R59 ;  /* 0x0000003b003b7220 */ /* 0x040fe60000410000 */
[C---:B------:R-:W-:Y:S02]  /*a4d0*/  FMUL.FTZ R62, R0.reuse, R62 ;  /* 0x0000003e003e7220 */ /* 0x040fe40000410000 */
[C---:B------:R-:W-:Y:S02]  /*a4e0*/  FMUL.FTZ R63, R0.reuse, R63 ;  /* 0x0000003f003f7220 */ /* 0x040fe40000410000 */
[-C--:B------:R-:W-:Y:S01]  /*a4f0*/  HMMA.16816.F32.BF16 R28, R176, R38.reuse, R28 ;  /* 0x00000026b01c723c */ /* 0x080fe2000004181c */
[C---:B------:R-:W-:Y:S03]  /*a500*/  FMUL.FTZ R36, R165.reuse, R148 ;  /* 0x00000094a5247220 */ /* 0x040fe60000410000 */
[C---:B------:R-:W-:Y:S02]  /*a510*/  FMUL.FTZ R37, R165.reuse, R149 ;  /* 0x00000095a5257220 */ /* 0x040fe40000410000 */
[C---:B------:R-:W-:Y:S02]  /*a520*/  FMUL.FTZ R74, R0.reuse, R74 ;  /* 0x0000004a004a7220 */ /* 0x040fe40000410000 */
[C---:B------:R-:W-:Y:S01]  /*a530*/  HMMA.16816.F32.BF16 R32, R192.reuse, R38, R32 ;  /* 0x00000026c020723c */ /* 0x040fe20000041820 */
[C---:B------:R-:W-:Y:S03]  /*a540*/  FMUL.FTZ R75, R0.reuse, R75 ;  /* 0x0000004b004b7220 */ /* 0x040fe60000410000 */
[C---:B------:R-:W-:Y:S02]  /*a550*/  FMUL.FTZ R78, R0.reuse, R78 ;  /* 0x0000004e004e7220 */ /* 0x040fe40000410000 */
[----:B------:R-:W-:Y:S02]  /*a560*/  FMUL.FTZ R79, R0, R79 ;  /* 0x0000004f004f7220 */ /* 0x000fe40000410000 */
[C---:B------:R-:W-:Y:S04]  /*a570*/  FMUL.FTZ R38, R164.reuse, R150 ;  /* 0x00000096a4267220 */ /* 0x040fe80000410000 */
[----:B------:R-:W-:Y:S02]  /*a580*/  FMUL.FTZ R39, R164, R151 ;  /* 0x00000097a4277220 */ /* 0x000fe40000410000 */
[----:B------:R-:W-:Y:S01]  /*a590*/  LDSM.16.MT88.4 R148, [R228+0x2880] ;  /* 0x00288000e494783b */ /* 0x000fe20000004200 */
[C---:B------:R-:W-:Y:S02]  /*a5a0*/  FMUL.FTZ R90, R0.reuse, R90 ;  /* 0x0000005a005a7220 */ /* 0x040fe40000410000 */
[C---:B------:R-:W-:Y:S02]  /*a5b0*/  FMUL.FTZ R91, R0.reuse, R91 ;  /* 0x0000005b005b7220 */ /* 0x040fe40000410000 */
[-C--:B--2---:R-:W-:Y:S01]  /*a5c0*/  HMMA.16816.F32.BF16 R36, R192, R132.reuse, R36 ;  /* 0x00000084c024723c */ /* 0x084fe20000041824 */
[C---:B------:R-:W-:Y:S02]  /*a5d0*/  FMUL.FTZ R94, R0.reuse, R94 ;  /* 0x0000005e005e7220 */ /* 0x040fe40000410000 */
[----:B------:R-:W-:Y:S02]  /*a5e0*/  FMUL.FTZ R95, R0, R95 ;  /* 0x0000005f005f7220 */ /* 0x000fe40000410000 */
[C---:B------:R-:W-:Y:S02]  /*a5f0*/  FMUL.FTZ R96, R165.reuse, R96 ;  /* 0x00000060a5607220 */ /* 0x040fe40000410000 */
[C---:B------:R-:W-:Y:S01]  /*a600*/  FMUL.FTZ R97, R165.reuse, R97 ;  /* 0x00000061a5617220 */ /* 0x040fe20000410000 */
[C---:B------:R-:W-:Y:S01]  /*a610*/  HMMA.16816.F32.BF16 R40, R176.reuse, R132, R40 ;  /* 0x00000084b028723c */ /* 0x040fe20000041828 */
[C---:B------:R-:W-:Y:S03]  /*a620*/  FMUL.FTZ R98, R164.reuse, R98 ;  /* 0x00000062a4627220 */ /* 0x040fe60000410000 */
[----:B------:R-:W-:Y:S02]  /*a630*/  FMUL.FTZ R99, R164, R99 ;  /* 0x00000063a4637220 */ /* 0x000fe40000410000 */
[--C-:B-1----:R-:W-:Y:S02]  /*a640*/  FFMA.FTZ R140, R198, c[0x0][0x2d0], -R174.reuse ;  /* 0x0000b400c68c7a23 */ /* 0x102fe400000108ae */
[-C--:B------:R-:W-:Y:S01]  /*a650*/  HMMA.16816.F32.BF16 R44, R176, R134.reuse, R44 ;  /* 0x00000086b02c723c */ /* 0x080fe2000004182c */
[C---:B------:R-:W-:Y:S01]  /*a660*/  FMUL.FTZ R100, R165.reuse, R100 ;  /* 0x00000064a5647220 */ /* 0x040fe20000410000 */
[----:B------:R1:W-:Y:S02]  /*a670*/  MUFU.EX2 R160, R140 ;  /* 0x0000008c00a07308 */ /* 0x0003e40000000800 */
[C---:B------:R-:W-:Y:S02]  /*a680*/  FMUL.FTZ R101, R165.reuse, R101 ;  /* 0x00000065a5657220 */ /* 0x040fe40000410000 */
[C---:B------:R-:W-:Y:S02]  /*a690*/  FMUL.FTZ R102, R164.reuse, R102 ;  /* 0x00000066a4667220 */ /* 0x040fe40000410000 */
[C---:B------:R-:W-:Y:S01]  /*a6a0*/  HMMA.16816.F32.BF16 R48, R192.reuse, R134, R48 ;  /* 0x00000086c030723c */ /* 0x040fe20000041830 */
[----:B------:R-:W2:Y:S03]  /*a6b0*/  LDSM.16.MT88.4 R132, [R225+0x3880] ;  /* 0x00388000e184783b */ /* 0x000ea60000004200 */
[----:B------:R-:W-:Y:S02]  /*a6c0*/  FMUL.FTZ R103, R164, R103 ;  /* 0x00000067a4677220 */ /* 0x000fe40000410000 */
[C---:B------:R-:W-:Y:S02]  /*a6d0*/  FMUL.FTZ R104, R2.reuse, R104 ;  /* 0x0000006802687220 */ /* 0x040fe40000410000 */
[-C--:B------:R-:W-:Y:S01]  /*a6e0*/  HMMA.16816.F32.BF16 R52, R192, R136.reuse, R52 ;  /* 0x00000088c034723c */ /* 0x080fe20000041834 */
[----:B------:R-:W-:Y:S03]  /*a6f0*/  FMUL.FTZ R105, R2, R105 ;  /* 0x0000006902697220 */ /* 0x000fe60000410000 */
[C---:B------:R-:W-:Y:S02]  /*a700*/  FMUL.FTZ R106, R0.reuse, R106 ;  /* 0x0000006a006a7220 */ /* 0x040fe40000410000 */
[----:B------:R-:W-:Y:S02]  /*a710*/  FMUL.FTZ R107, R0, R107 ;  /* 0x0000006b006b7220 */ /* 0x000fe40000410000 */
[C---:B------:R-:W-:Y:S01]  /*a720*/  HMMA.16816.F32.BF16 R56, R176.reuse, R136, R56 ;  /* 0x00000088b038723c */ /* 0x040fe20000041838 */
[----:B------:R-:W-:Y:S03]  /*a730*/  FMUL.FTZ R108, R2, R108 ;  /* 0x0000006c026c7220 */ /* 0x000fe60000410000 */
[--C-:B-1----:R-:W-:Y:S01]  /*a740*/  FFMA.FTZ R140, R202, c[0x0][0x2d0], -R173.reuse ;  /* 0x0000b400ca8c7a23 */ /* 0x102fe200000108ad */
[----:B------:R-:W-:Y:S01]  /*a750*/  MOV R202, R153 ;  /* 0x0000009900ca7202 */ /* 0x000fe20000000f00 */
[----:B------:R-:W-:Y:S02]  /*a760*/  FMUL.FTZ R109, R2, R109 ;  /* 0x0000006d026d7220 */ /* 0x000fe40000410000 */
[-C--:B------:R-:W-:Y:S01]  /*a770*/  HMMA.16816.F32.BF16 R60, R176, R138.reuse, R60 ;  /* 0x0000008ab03c723c */ /* 0x080fe2000004183c */
[----:B------:R-:W-:Y:S01]  /*a780*/  FFMA.FTZ R136, R196, c[0x0][0x2d0], -R173 ;  /* 0x0000b400c4887a23 */ /* 0x000fe200000108ad */
[----:B------:R1:W-:Y:S02]  /*a790*/  MUFU.EX2 R161, R140 ;  /* 0x0000008c00a17308 */ /* 0x0003e40000000800 */
[C---:B------:R-:W-:Y:S02]  /*a7a0*/  FMUL.FTZ R110, R0.reuse, R110 ;  /* 0x0000006e006e7220 */ /* 0x040fe40000410000 */
[----:B------:R-:W-:Y:S02]  /*a7b0*/  FMUL.FTZ R111, R0, R111 ;  /* 0x0000006f006f7220 */ /* 0x000fe40000410000 */
[C---:B------:R-:W-:Y:S01]  /*a7c0*/  HMMA.16816.F32.BF16 R64, R192.reuse, R138, R64 ;  /* 0x0000008ac040723c */ /* 0x040fe20000041840 */
[C---:B------:R-:W-:Y:S03]  /*a7d0*/  FMUL.FTZ R112, R165.reuse, R112 ;  /* 0x00000070a5707220 */ /* 0x040fe60000410000 */
[----:B------:R3:W-:Y:S01]  /*a7e0*/  MUFU.EX2 R180, R136 ;  /* 0x0000008800b47308 */ /* 0x0007e20000000800 */
[C---:B------:R-:W-:Y:S02]  /*a7f0*/  FMUL.FTZ R113, R165.reuse, R113 ;  /* 0x00000071a5717220 */ /* 0x040fe40000410000 */
[C---:B------:R-:W-:Y:S01]  /*a800*/  FMUL.FTZ R114, R164.reuse, R114 ;  /* 0x00000072a4727220 */ /* 0x040fe20000410000 */
[-C--:B--2---:R-:W-:Y:S01]  /*a810*/  HMMA.16816.F32.BF16 R68, R192, R132.reuse, R68 ;  /* 0x00000084c044723c */ /* 0x084fe20000041844 */
[----:B------:R-:W-:Y:S03]  /*a820*/  FMUL.FTZ R115, R164, R115 ;  /* 0x00000073a4737220 */ /* 0x000fe60000410000 */
[C---:B------:R-:W-:Y:S02]  /*a830*/  FMUL.FTZ R116, R165.reuse, R116 ;  /* 0x00000074a5747220 */ /* 0x040fe40000410000 */
[----:B------:R-:W-:Y:S02]  /*a840*/  FMUL.FTZ R117, R165, R117 ;  /* 0x00000075a5757220 */ /* 0x000fe40000410000 */
[C---:B------:R-:W-:Y:S01]  /*a850*/  HMMA.16816.F32.BF16 R72, R176.reuse, R132, R72 ;  /* 0x00000084b048723c */ /* 0x040fe20000041848 */
[--C-:B-1----:R-:W-:Y:S03]  /*a860*/  FFMA.FTZ R140, R206, c[0x0][0x2d0], -R174.reuse ;  /* 0x0000b400ce8c7a23 */ /* 0x102fe600000108ae */
[C---:B------:R-:W-:Y:S01]  /*a870*/  FMUL.FTZ R118, R164.reuse, R118 ;  /* 0x00000076a4767220 */ /* 0x040fe20000410000 */
[----:B------:R1:W-:Y:S01]  /*a880*/  MUFU.EX2 R163, R140 ;  /* 0x0000008c00a37308 */ /* 0x0003e20000000800 */
[----:B------:R-:W-:Y:S02]  /*a890*/  FMUL.FTZ R119, R164, R119 ;  /* 0x00000077a4777220 */ /* 0x000fe40000410000 */
[-C--:B------:R-:W-:Y:S01]  /*a8a0*/  HMMA.16816.F32.BF16 R76, R176, R134.reuse, R76 ;  /* 0x00000086b04c723c */ /* 0x080fe2000004184c */
[--C-:B------:R-:W-:Y:S01]  /*a8b0*/  FFMA.FTZ R132, R199, c[0x0][0x2d0], -R174.reuse ;  /* 0x0000b400c7847a23 */ /* 0x100fe200000108ae */
[----:B---3--:R-:W2:Y:S02]  /*a8c0*/  LDSM.16.MT88.4 R136, [R226+0x3880] ;  /* 0x00388000e288783b */ /* 0x008ea40000004200 */
[C---:B------:R-:W-:Y:S02]  /*a8d0*/  FMUL.FTZ R120, R2.reuse, R120 ;  /* 0x0000007802787220 */ /* 0x040fe40000410000 */
[----:B------:R-:W-:Y:S01]  /*a8e0*/  FMUL.FTZ R121, R2, R121 ;  /* 0x0000007902797220 */ /* 0x000fe20000410000 */
[----:B------:R3:W-:Y:S01]  /*a8f0*/  MUFU.EX2 R188, R132 ;  /* 0x0000008400bc7308 */ /* 0x0007e20000000800 */
[C---:B------:R-:W-:Y:S01]  /*a900*/  HMMA.16816.F32.BF16 R80, R192.reuse, R134, R80 ;  /* 0x00000086c050723c */ /* 0x040fe20000041850 */
[C---:B------:R-:W-:Y:S03]  /*a910*/  FMUL.FTZ R122, R0.reuse, R122 ;  /* 0x0000007a007a7220 */ /* 0x040fe60000410000 */
[----:B------:R-:W-:Y:S02]  /*a920*/  FMUL.FTZ R123, R0, R123 ;  /* 0x0000007b007b7220 */ /* 0x000fe40000410000 */
[C---:B------:R-:W-:Y:S02]  /*a930*/  FMUL.FTZ R124, R2.reuse, R124 ;  /* 0x0000007c027c7220 */ /* 0x040fe40000410000 */
[----:B------:R-:W-:Y:S04]  /*a940*/  FMUL.FTZ R125, R2, R125 ;  /* 0x0000007d027d7220 */ /* 0x000fe80000410000 */
[----:B------:R-:W-:Y:S02]  /*a950*/  FMUL.FTZ R126, R0, R126 ;  /* 0x0000007e007e7220 */ /* 0x000fe40000410000 */
[----:B-1----:R-:W-:Y:S02]  /*a960*/  FFMA.FTZ R140, R208, c[0x0][0x2d0], -R175 ;  /* 0x0000b400d08c7a23 */ /* 0x002fe400000108af */
[----:B------:R-:W-:Y:S02]  /*a970*/  FMUL.FTZ R127, R0, R127 ;  /* 0x0000007f007f7220 */ /* 0x000fe40000410000 */
[----:B------:R1:W-:Y:S01]  /*a980*/  MUFU.EX2 R189, R140 ;  /* 0x0000008c00bd7308 */ /* 0x0003e20000000800 */
[C---:B------:R-:W-:Y:S02]  /*a990*/  FMUL.FTZ R128, R165.reuse, R128 ;  /* 0x00000080a5807220 */ /* 0x040fe40000410000 */
[----:B------:R-:W-:Y:S02]  /*a9a0*/  FMUL.FTZ R129, R165, R129 ;  /* 0x00000081a5817220 */ /* 0x000fe40000410000 */
[----:B---3--:R-:W-:Y:S02]  /*a9b0*/  FFMA.FTZ R132, R200, c[0x0][0x2d0], -R173 ;  /* 0x0000b400c8847a23 */ /* 0x008fe400000108ad */
[C---:B------:R-:W-:Y:S02]  /*a9c0*/  FMUL.FTZ R130, R164.reuse, R130 ;  /* 0x00000082a4827220 */ /* 0x040fe40000410000 */
[----:B------:R-:W-:Y:S01]  /*a9d0*/  FMUL.FTZ R131, R164, R131 ;  /* 0x00000083a4837220 */ /* 0x000fe20000410000 */
[----:B------:R3:W4:Y:S01]  /*a9e0*/  MUFU.EX2 R190, R132 ;  /* 0x0000008400be7308 */ /* 0x0007220000000800 */
[-C--:B--2---:R-:W-:Y:S01]  /*a9f0*/  HMMA.16816.F32.BF16 R84, R192, R136.reuse, R84 ;  /* 0x00000088c054723c */ /* 0x084fe20000041854 */
[--C-:B-1----:R-:W-:Y:S07]  /*aa00*/  FFMA.FTZ R140, R210, c[0x0][0x2d0], -R175.reuse ;  /* 0x0000b400d28c7a23 */ /* 0x102fee00000108af */
[C---:B------:R-:W-:Y:S01]  /*aa10*/  HMMA.16816.F32.BF16 R88, R176.reuse, R136, R88 ;  /* 0x00000088b058723c */ /* 0x040fe20000041858 */
[----:B------:R1:W-:Y:S06]  /*aa20*/  MUFU.EX2 R162, R140 ;  /* 0x0000008c00a27308 */ /* 0x0003ec0000000800 */
[----:B------:R-:W-:Y:S01]  /*aa30*/  FFMA.FTZ R136, R209, c[0x0][0x2d0], -R174 ;  /* 0x0000b400d1887a23 */ /* 0x000fe200000108ae */
[-C--:B------:R-:W-:Y:S01]  /*aa40*/  HMMA.16816.F32.BF16 R92, R176, R138.reuse, R92 ;  /* 0x0000008ab05c723c */ /* 0x080fe2000004185c */
[----:B---3--:R-:W2:Y:S02]  /*aa50*/  LDSM.16.MT88.4 R132, [R228+0x3880] ;  /* 0x00388000e484783b */ /* 0x008ea40000004200 */
[----:B------:R3:W-:Y:S05]  /*aa60*/  MUFU.EX2 R158, R136 ;  /* 0x00000088009e7308 */ /* 0x0007ea0000000800 */
[C---:B------:R-:W-:Y:S01]  /*aa70*/  HMMA.16816.F32.BF16 R96, R192.reuse, R138, R96 ;  /* 0x0000008ac060723c */ /* 0x040fe20000041860 */
[----:B-1----:R-:W-:Y:S03]  /*aa80*/  LDSM.16.MT88.4 R140, [R225+0x2880] ;  /* 0x00288000e18c783b */ /* 0x002fe60000004200 */
[--C-:B---3--:R-:W-:Y:S01]  /*aa90*/  FFMA.FTZ R136, R205, c[0x0][0x2d0], -R175.reuse ;  /* 0x0000b400cd887a23 */ /* 0x108fe200000108af */
[----:B------:R-:W-:Y:S03]  /*aaa0*/  MOV R205, R152 ;  /* 0x0000009800cd7202 */ /* 0x000fe60000000f00 */
[----:B------:R1:W3:Y:S01]  /*aab0*/  MUFU.EX2 R196, R136 ;  /* 0x0000008800c47308 */ /* 0x0002e20000000800 */
[-C--:B--2---:R-:W-:Y:S08]  /*aac0*/  HMMA.16816.F32.BF16 R100, R192, R132.reuse, R100 ;  /* 0x00000084c064723c */ /* 0x084ff00000041864 */
[C---:B------:R-:W-:Y:S07]  /*aad0*/  HMMA.16816.F32.BF16 R104, R176.reuse, R132, R104 ;  /* 0x00000084b068723c */ /* 0x040fee0000041868 */
[----:B------:R-:W-:Y:S01]  /*aae0*/  FFMA.FTZ R132, R211, c[0x0][0x2d0], -R175 ;  /* 0x0000b400d3847a23 */ /* 0x000fe200000108af */
[-C--:B------:R-:W-:Y:S01]  /*aaf0*/  HMMA.16816.F32.BF16 R108, R176, R134.reuse, R108 ;  /* 0x00000086b06c723c */ /* 0x080fe2000004186c */
[----:B-1----:R-:W1:Y:S02]  /*ab00*/  LDSM.16.MT88.4 R136, [R227+0x3880] ;  /* 0x00388000e388783b */ /* 0x002e640000004200 */
[----:B------:R2:W1:Y:S05]  /*ab10*/  MUFU.EX2 R159, R132 ;  /* 0x00000084009f7308 */ /* 0x00046a0000000800 */
[C---:B------:R-:W-:Y:S07]  /*ab20*/  HMMA.16816.F32.BF16 R112, R192.reuse, R134, R112 ;  /* 0x00000086c070723c */ /* 0x040fee0000041870 */
[----:B----4-:R-:W-:Y:S01]  /*ab30*/  F2FP.BF16.PACK_AB R134, R161, R190 ;  /* 0x000000bea186723e */ /* 0x010fe200000010ff */
[--C-:B--2---:R-:W-:Y:S04]  /*ab40*/  FFMA.FTZ R132, R201, c[0x0][0x2d0], -R166.reuse ;  /* 0x0000b400c9847a23 */ /* 0x104fe800000108a6 */
[----:B------:R2:W-:Y:S01]  /*ab50*/  MUFU.EX2 R200, R132 ;  /* 0x0000008400c87308 */ /* 0x0005e20000000800 */
[-C--:B-1----:R-:W-:Y:S08]  /*ab60*/  HMMA.16816.F32.BF16 R116, R192, R136.reuse, R116 ;  /* 0x00000088c074723c */ /* 0x082ff00000041874 */
[C---:B------:R-:W-:Y:S01]  /*ab70*/  HMMA.16816.F32.BF16 R120, R176.reuse, R136, R120 ;  /* 0x00000088b078723c */ /* 0x040fe20000041878 */
[--C-:B--2---:R-:W-:Y:S06]  /*ab80*/  FFMA.FTZ R132, R203, c[0x0][0x2d0], -R166.reuse ;  /* 0x0000b400cb847a23 */ /* 0x104fec00000108a6 */
[----:B---3--:R-:W-:Y:S01]  /*ab90*/  F2FP.BF16.PACK_AB R136, R189, R196 ;  /* 0x000000c4bd88723e */ /* 0x008fe200000010ff */
[-C--:B------:R-:W-:Y:S01]  /*aba0*/  HMMA.16816.F32.BF16 R124, R176, R138.reuse, R124 ;  /* 0x0000008ab07c723c */ /* 0x080fe2000004187c */
[----:B------:R1:W2:Y:S06]  /*abb0*/  MUFU.EX2 R199, R132 ;  /* 0x0000008400c77308 */ /* 0x0002ac0000000800 */
[----:B------:R-:W-:Y:S01]  /*abc0*/  MOV R178, R160 ;  /* 0x000000a000b27202 */ /* 0x000fe20000000f00 */
[----:B------:R-:W-:Y:S01]  /*abd0*/  HMMA.16816.F32.BF16 R128, R192, R138, R128 ;  /* 0x0000008ac080723c */ /* 0x000fe20000041880 */
[----:B------:R-:W-:Y:S03]  /*abe0*/  MOV R179, R158 ;  /* 0x0000009e00b37202 */ /* 0x000fe60000000f00 */
[----:B------:R-:W-:Y:S02]  /*abf0*/  F2FP.BF16.PACK_AB R133, R188, R178 ;  /* 0x000000b2bc85723e */ /* 0x000fe400000010ff */
[----:B------:R-:W-:Y:S02]  /*ac00*/  F2FP.BF16.PACK_AB R135, R179, R163 ;  /* 0x000000a3b387723e */ /* 0x000fe400000010ff */
[----:B------:R-:W-:Y:S04]  /*ac10*/  F2FP.BF16.PACK_AB R138, R159, R162 ;  /* 0x000000a29f8a723e */ /* 0x000fe800000010ff */
[----:B------:R-:W-:Y:S02]  /*ac20*/  MOV R160, R157 ;  /* 0x0000009d00a07202 */ /* 0x000fe40000000f00 */
[----:B------:R-:W-:Y:S02]  /*ac30*/  MOV R157, R155 ;  /* 0x0000009b009d7202 */ /* 0x000fe40000000f00 */
[----:B------:R-:W-:Y:S01]  /*ac40*/  MOV R158, R156 ;  /* 0x0000009c009e7202 */ /* 0x000fe20000000f00 */
[--C-:B-1----:R-:W-:Y:S01]  /*ac50*/  FFMA.FTZ R132, R204, c[0x0][0x2d0], -R166.reuse ;  /* 0x0000b400cc847a23 */ /* 0x102fe200000108a6 */
[----:B--2---:R-:W-:Y:S02]  /*ac60*/  F2FP.BF16.PACK_AB R137, R199, R200 ;  /* 0x000000c8c789723e */ /* 0x004fe400000010ff */
[----:B------:R-:W-:Y:S01]  /*ac70*/  MOV R156, R154 ;  /* 0x0000009a009c7202 */ /* 0x000fe20000000f00 */
[----:B------:R1:W-:Y:S01]  /*ac80*/  MUFU.EX2 R198, R132 ;  /* 0x0000008400c67308 */ /* 0x0003e20000000800 */
[----:B------:R-:W2:Y:S01]  /*ac90*/  LDSM.16.MT88.4 R152, [R227+0x2880] ;  /* 0x00288000e398783b */ /* 0x000ea20000004200 */
[----:B-1----:R-:W-:Y:S08]  /*aca0*/  FFMA.FTZ R132, R207, c[0x0][0x2d0], -R166 ;  /* 0x0000b400cf847a23 */ /* 0x002ff000000108a6 */
[----:B------:R1:W3:Y:S02]  /*acb0*/  MUFU.EX2 R197, R132 ;  /* 0x0000008400c57308 */ /* 0x0002e40000000800 */
[----:B-1----:R-:W-:Y:S02]  /*acc0*/  F2FP.BF16.PACK_AB R132, R171, R180 ;  /* 0x000000b4ab84723e */ /* 0x002fe400000010ff */
[----:B---3--:R-:W-:Y:S05]  /*acd0*/  F2FP.BF16.PACK_AB R139, R197, R198 ;  /* 0x000000c6c58b723e */ /* 0x008fea00000010ff */
[-C--:B------:R-:W-:Y:S08]  /*ace0*/  HMMA.16816.F32.BF16 R4, R132, R140.reuse, R4 ;  /* 0x0000008c8404723c */ /* 0x080ff00000041804 */
[C---:B------:R-:W-:Y:S08]  /*acf0*/  HMMA.16816.F32.BF16 R8, R136.reuse, R140, R8 ;  /* 0x0000008c8808723c */ /* 0x040ff00000041808 */
[-C--:B------:R-:W-:Y:S08]  /*ad00*/  HMMA.16816.F32.BF16 R12, R136, R142.reuse, R12 ;  /* 0x0000008e880c723c */ /* 0x080ff0000004180c */
[C---:B------:R-:W-:Y:S01]  /*ad10*/  HMMA.16816.F32.BF16 R16, R132.reuse, R142, R16 ;  /* 0x0000008e8410723c */ /* 0x040fe20000041810 */
[----:B------:R-:W1:Y:S07]  /*ad20*/  LDSM.16.MT88.4 R140, [R225+0x4080] ;  /* 0x00408000e18c783b */ /* 0x000e6e0000004200 */
[-C--:B------:R-:W-:Y:S08]  /*ad30*/  HMMA.16816.F32.BF16 R20, R132, R144.reuse, R20 ;  /* 0x000000908414723c */ /* 0x080ff00000041814 */
[C---:B------:R-:W-:Y:S07]  /*ad40*/  HMMA.16816.F32.BF16 R24, R136.reuse, R144, R24 ;  /* 0x000000908818723c */ /* 0x040fee0000041818 */
[--C-:B------:R-:W-:Y:S01]  /*ad50*/  FFMA.FTZ R144, R215, c[0x0][0x2d0], -R173.reuse ;  /* 0x0000b400d7907a23 */ /* 0x100fe200000108ad */
[-C--:B------:R-:W-:Y:S03]  /*ad60*/  HMMA.16816.F32.BF16 R28, R136, R146.reuse, R28 ;  /* 0x00000092881c723c */ /* 0x080fe6000004181c */
[----:B------:R3:W-:Y:S05]  /*ad70*/  MUFU.EX2 R211, R144 ;  /* 0x0000009000d37308 */ /* 0x0007ea0000000800 */
[C---:B------:R-:W-:Y:S08]  /*ad80*/  HMMA.16816.F32.BF16 R32, R132.reuse, R146, R32 ;  /* 0x000000928420723c */ /* 0x040ff00000041820 */
[-C--:B------:R-:W-:Y:S08]  /*ad90*/  HMMA.16816.F32.BF16 R36, R132, R148.reuse, R36 ;  /* 0x000000948424723c */ /* 0x080ff00000041824 */
[C---:B------:R-:W-:Y:S01]  /*ada0*/  HMMA.16816.F32.BF16 R40, R136.reuse, R148, R40 ;  /* 0x000000948828723c */ /* 0x040fe20000041828 */
[--C-:B---3--:R-:W-:Y:S03]  /*adb0*/  FFMA.FTZ R144, R216, c[0x0][0x2d0], -R173.reuse ;  /* 0x0000b400d8907a23 */ /* 0x108fe600000108ad */
[----:B------:R-:W-:Y:S03]  /*adc0*/  MOV R216, R179 ;  /* 0x000000b300d87202 */ /* 0x000fe60000000f00 */
[--C-:B------:R-:W-:Y:S01]  /*add0*/  FFMA.FTZ R148, R223, c[0x0][0x2d0], -R174.reuse ;  /* 0x0000b400df947a23 */ /* 0x100fe200000108ae */
[-C--:B------:R-:W-:Y:S01]  /*ade0*/  HMMA.16816.F32.BF16 R44, R136, R150.reuse, R44 ;  /* 0x00000096882c723c */ /* 0x080fe2000004182c */
[----:B------:R3:W-:Y:S07]  /*adf0*/  MUFU.EX2 R215, R144 ;  /* 0x0000009000d77308 */ /* 0x0007ee0000000800 */
[C---:B------:R-:W-:Y:S03]  /*ae00*/  HMMA.16816.F32.BF16 R48, R132.reuse, R150, R48 ;  /* 0x000000968430723c */ /* 0x040fe60000041830 */
[----:B------:R4:W-:Y:S05]  /*ae10*/  MUFU.EX2 R209, R148 ;  /* 0x0000009400d17308 */ /* 0x0009ea0000000800 */
[-C--:B--2---:R-:W-:Y:S08]  /*ae20*/  HMMA.16816.F32.BF16 R52, R132, R152.reuse, R52 ;  /* 0x000000988434723c */ /* 0x084ff00000041834 */
[C---:B------:R-:W-:Y:S01]  /*ae30*/  HMMA.16816.F32.BF16 R56, R136.reuse, R152, R56 ;  /* 0x000000988838723c */ /* 0x040fe20000041838 */
[--C-:B---3--:R-:W-:Y:S03]  /*ae40*/  FFMA.FTZ R144, R219, c[0x0][0x2d0], -R174.reuse ;  /* 0x0000b400db907a23 */ /* 0x108fe600000108ae */
[----:B------:R-:W-:Y:S01]  /*ae50*/  MOV R219, R161 ;  /* 0x000000a100db7202 */ /* 0x000fe20000000f00 */
[----:B------:R2:W3:Y:S02]  /*ae60*/  MUFU.EX2 R210, R144 ;  /* 0x0000009000d27308 */ /* 0x0004e40000000800 */
[----:B------:R-:W-:Y:S01]  /*ae70*/  MOV R153, R163 ;  /* 0x000000a300997202 */ /* 0x000fe20000000f00 */
[-C--:B------:R-:W-:Y:S01]  /*ae80*/  HMMA.16816.F32.BF16 R60, R136, R154.reuse, R60 ;  /* 0x0000009a883c723c */ /* 0x080fe2000004183c */
[----:B------:R-:W-:Y:S03]  /*ae90*/  MOV R152, R162 ;  /* 0x000000a200987202 */ /* 0x000fe60000000f00 */
[--C-:B----4-:R-:W-:Y:S01]  /*aea0*/  FFMA.FTZ R148, R222, c[0x0][0x2d0], -R173.reuse ;  /* 0x0000b400de947a23 */ /* 0x110fe200000108ad */
[----:B------:R-:W-:Y:S01]  /*aeb0*/  MOV R222, R185 ;  /* 0x000000b900de7202 */ /* 0x000fe20000000f00 */
[----:B------:R-:W-:Y:S01]  /*aec0*/  FFMA.FTZ R173, R246, c[0x0][0x2d0], -R173 ;  /* 0x0000b400f6ad7a23 */ /* 0x000fe200000108ad */
[----:B------:R-:W-:Y:S01]  /*aed0*/  MOV R246, R183 ;  /* 0x000000b700f67202 */ /* 0x000fe20000000f00 */
[C---:B------:R-:W-:Y:S01]  /*aee0*/  HMMA.16816.F32.BF16 R64, R132.reuse, R154, R64 ;  /* 0x0000009a8440723c */ /* 0x040fe20000041840 */
[----:B------:R4:W-:Y:S06]  /*aef0*/  MUFU.EX2 R208, R148 ;  /* 0x0000009400d07308 */ /* 0x0009ec0000000800 */
[----:B------:R-:W-:Y:S01]  /*af00*/  MOV R155, R187 ;  /* 0x000000bb009b7202 */ /* 0x000fe20000000f00 */
[-C--:B-1----:R-:W-:Y:S01]  /*af10*/  HMMA.16816.F32.BF16 R68, R132, R140.reuse, R68 ;  /* 0x0000008c8444723c */ /* 0x082fe20000041844 */
[----:B------:R-:W-:Y:S02]  /*af20*/  MOV R154, R186 ;  /* 0x000000ba009a7202 */ /* 0x000fe40000000f00 */
[----:B------:R3:W1:Y:S01]  /*af30*/  MUFU.EX2 R207, R173 ;  /* 0x000000ad00cf7308 */ /* 0x0006620000000800 */
[----:B--2---:R-:W2:Y:S04]  /*af40*/  LDSM.16.MT88.4 R144, [R226+0x4080] ;  /* 0x00408000e290783b */ /* 0x004ea80000004200 */
[C---:B------:R-:W-:Y:S07]  /*af50*/  HMMA.16816.F32.BF16 R72, R136.reuse, R140, R72 ;  /* 0x0000008c8848723c */ /* 0x040fee0000041848 */
[--C-:B------:R-:W-:Y:S01]  /*af60*/  FFMA.FTZ R140, R252, c[0x0][0x2d0], -R174.reuse ;  /* 0x0000b400fc8c7a23 */ /* 0x100fe200000108ae */
[-C--:B------:R-:W-:Y:S01]  /*af70*/  HMMA.16816.F32.BF16 R76, R136, R142.reuse, R76 ;  /* 0x0000008e884c723c */ /* 0x080fe2000004184c */
[----:B----4-:R-:W4:Y:S02]  /*af80*/  LDSM.16.MT88.4 R148, [R228+0x4080] ;  /* 0x00408000e494783b */ /* 0x010f240000004200 */
[----:B------:R1:W-:Y:S01]  /*af90*/  MUFU.EX2 R206, R140 ;  /* 0x0000008c00ce7308 */ /* 0x0003e20000000800 */
[----:B------:R-:W-:Y:S01]  /*afa0*/  MOV R252, R190 ;  /* 0x000000be00fc7202 */ /* 0x000fe20000000f00 */
[----:B------:R-:W-:Y:S03]  /*afb0*/  FFMA.FTZ R174, R205, c[0x0][0x2d0], -R174 ;  /* 0x0000b400cdae7a23 */ /* 0x000fe600000108ae */
[C---:B------:R-:W-:Y:S01]  /*afc0*/  HMMA.16816.F32.BF16 R80, R132.reuse, R142, R80 ;  /* 0x0000008e8450723c */ /* 0x040fe20000041850 */
[----:B---3--:R-:W-:Y:S04]  /*afd0*/  F2FP.BF16.PACK_AB R173, R209, R210 ;  /* 0x000000d2d1ad723e */ /* 0x008fe800000010ff */
[----:B------:R3:W-:Y:S01]  /*afe0*/  MUFU.EX2 R205, R174 ;  /* 0x000000ae00cd7308 */ /* 0x0007e20000000800 */
[--C-:B-1----:R-:W-:Y:S01]  /*aff0*/  FFMA.FTZ R140, R247, c[0x0][0x2d0], -R175.reuse ;  /* 0x0000b400f78c7a23 */ /* 0x102fe200000108af */
[----:B------:R-:W-:Y:S01]  /*b000*/  MOV R247, R189 ;  /* 0x000000bd00f77202 */ /* 0x000fe20000000f00 */
[-C--:B--2---:R-:W-:Y:S07]  /*b010*/  HMMA.16816.F32.BF16 R84, R132, R144.reuse, R84 ;  /* 0x000000908454723c */ /* 0x084fee0000041854 */
[----:B------:R1:W-:Y:S01]  /*b020*/  MUFU.EX2 R204, R140 ;  /* 0x0000008c00cc7308 */ /* 0x0003e20000000800 */
[C---:B------:R-:W-:Y:S01]  /*b030*/  HMMA.16816.F32.BF16 R88, R136.reuse, R144, R88 ;  /* 0x000000908858723c */ /* 0x040fe20000041858 */
[----:B---3--:R-:W-:Y:S06]  /*b040*/  F2FP.BF16.PACK_AB R174, R207, R208 ;  /* 0x000000d0cfae723e */ /* 0x008fec00000010ff */
[--C-:B------:R-:W-:Y:S01]  /*b050*/  FFMA.FTZ R144, R212, c[0x0][0x2d0], -R166.reuse ;  /* 0x0000b400d4907a23 */ /* 0x100fe200000108a6 */
[-C--:B------:R-:W-:Y:S01]  /*b060*/  HMMA.16816.F32.BF16 R92, R136, R146.reuse, R92 ;  /* 0x00000092885c723c */ /* 0x080fe2000004185c */
[----:B------:R-:W-:Y:S02]  /*b070*/  MOV R212, R171 ;  /* 0x000000ab00d47202 */ /* 0x000fe40000000f00 */
[----:B------:R2:W-:Y:S05]  /*b080*/  MUFU.EX2 R171, R144 ;  /* 0x0000009000ab7308 */ /* 0x0005ea0000000800 */
[C---:B------:R-:W-:Y:S01]  /*b090*/  HMMA.16816.F32.BF16 R96, R132.reuse, R146, R96 ;  /* 0x000000928460723c */ /* 0x040fe20000041860 */
[--C-:B-1----:R-:W-:Y:S03]  /*b0a0*/  FFMA.FTZ R140, R251, c[0x0][0x2d0], -R175.reuse ;  /* 0x0000b400fb8c7a23 */ /* 0x102fe600000108af */
[----:B------:R-:W-:Y:S04]  /*b0b0*/  MOV R251, R188 ;  /* 0x000000bc00fb7202 */ /* 0x000fe80000000f00 */
[-C--:B----4-:R-:W-:Y:S01]  /*b0c0*/  HMMA.16816.F32.BF16 R100, R132, R148.reuse, R100 ;  /* 0x000000948464723c */ /* 0x090fe20000041864 */
[----:B------:R1:W3:Y:S07]  /*b0d0*/  MUFU.EX2 R203, R140 ;  /* 0x0000008c00cb7308 */ /* 0x0002ee0000000800 */
[C---:B------:R-:W-:Y:S01]  /*b0e0*/  HMMA.16816.F32.BF16 R104, R136.reuse, R148, R104 ;  /* 0x000000948868723c */ /* 0x040fe20000041868 */
[--C-:B--2---:R-:W-:Y:S03]  /*b0f0*/  FFMA.FTZ R144, R214, c[0x0][0x2d0], -R166.reuse ;  /* 0x0000b400d6907a23 */ /* 0x104fe600000108a6 */
[----:B------:R-:W-:Y:S03]  /*b100*/  MOV R214, R196 ;  /* 0x000000c400d67202 */ /* 0x000fe60000000f00 */
[----:B------:R-:W-:Y:S01]  /*b110*/  MOV R149, R170 ;  /* 0x000000aa00957202 */ /* 0x000fe20000000f00 */
[-C--:B------:R-:W-:Y:S01]  /*b120*/  HMMA.16816.F32.BF16 R108, R136, R150.reuse, R108 ;  /* 0x00000096886c723c */ /* 0x080fe2000004186c */
[----:B------:R2:W4:Y:S03]  /*b130*/  MUFU.EX2 R196, R144 ;  /* 0x0000009000c47308 */ /* 0x0005260000000800 */
[----:B------:R-:W-:Y:S04]  /*b140*/  MOV R148, R184 ;  /* 0x000000b800947202 */ /* 0x000fe80000000f00 */
[C---:B------:R-:W-:Y:S01]  /*b150*/  HMMA.16816.F32.BF16 R112, R132.reuse, R150, R112 ;  /* 0x000000968470723c */ /* 0x040fe20000041870 */
[--C-:B-1----:R-:W-:Y:S03]  /*b160*/  FFMA.FTZ R140, R202, c[0x0][0x2d0], -R175.reuse ;  /* 0x0000b400ca8c7a23 */ /* 0x102fe600000108af */
[----:B------:R-:W-:Y:S01]  /*b170*/  FFMA.FTZ R175, R160, c[0x0][0x2d0], -R175 ;  /* 0x0000b400a0af7a23 */ /* 0x000fe200000108af */
[----:B------:R1:W-:Y:S01]  /*b180*/  MUFU.EX2 R202, R140 ;  /* 0x0000008c00ca7308 */ /* 0x0003e20000000800 */
[----:B------:R-:W-:Y:S02]  /*b190*/  MOV R160, R191 ;  /* 0x000000bf00a07202 */ /* 0x000fe40000000f00 */
[----:B------:R-:W-:Y:S01]  /*b1a0*/  LDSM.16.MT88.4 R188, [R225+0x3080] ;  /* 0x00308000e1bc783b */ /* 0x000fe20000004200 */
[----:B---3--:R-:W-:Y:S03]  /*b1b0*/  F2FP.BF16.PACK_AB R192, R203, R204 ;  /* 0x000000cccbc0723e */ /* 0x008fe600000010ff */
[----:B------:R-:W-:Y:S02]  /*b1c0*/  MOV R150, R182 ;  /* 0x000000b600967202 */ /* 0x000fe40000000f00 */
[----:B------:R-:W-:Y:S01]  /*b1d0*/  MOV R151, R181 ;  /* 0x000000b500977202 */ /* 0x000fe20000000f00 */
[----:B------:R3:W3:Y:S01]  /*b1e0*/  MUFU.EX2 R201, R175 ;  /* 0x000000af00c97308 */ /* 0x0006e20000000800 */
[----:B------:R-:W-:Y:S01]  /*b1f0*/  MOV R223, R160 ;  /* 0x000000a000df7202 */ /* 0x000fe20000000f00 */
[--C-:B--2---:R-:W-:Y:S01]  /*b200*/  FFMA.FTZ R144, R213, c[0x0][0x2d0], -R166.reuse ;  /* 0x0000b400d5907a23 */ /* 0x104fe200000108a6 */
[----:B------:R-:W-:Y:S01]  /*b210*/  MOV R213, R178 ;  /* 0x000000b200d57202 */ /* 0x000fe20000000f00 */
[----:B------:R-:W-:Y:S01]  /*b220*/  FFMA.FTZ R166, R172, c[0x0][0x2d0], -R166 ;  /* 0x0000b400aca67a23 */ /* 0x000fe200000108a6 */
[----:B------:R-:W-:Y:S01]  /*b230*/  F2FP.BF16.PACK_AB R172, R215, R211 ;  /* 0x000000d3d7ac723e */ /* 0x000fe200000010ff */
[----:B------:R-:W-:Y:S01]  /*b240*/  LDSM.16.MT88.4 R160, [R228+0x3080] ;  /* 0x00308000e4a0783b */ /* 0x000fe20000004200 */
[----:B----4-:R-:W-:Y:S03]  /*b250*/  F2FP.BF16.PACK_AB R193, R196, R171 ;  /* 0x000000abc4c1723e */ /* 0x010fe600000010ff */
[----:B------:R2:W-:Y:S04]  /*b260*/  MUFU.EX2 R170, R144 ;  /* 0x0000009000aa7308 */ /* 0x0005e80000000800 */
[----:B-1----:R-:W1:Y:S06]  /*b270*/  LDSM.16.MT88.4 R140, [R227+0x4080] ;  /* 0x00408000e38c783b */ /* 0x002e6c0000004200 */
[----:B------:R-:W4:Y:S01]  /*b280*/  MUFU.EX2 R166, R166 ;  /* 0x000000a600a67308 */ /* 0x000f220000000800 */
[----:B---3--:R-:W-:Y:S02]  /*b290*/  F2FP.BF16.PACK_AB R175, R205, R206 ;  /* 0x000000cecdaf723e */ /* 0x008fe400000010ff */
[----:B------:R-:W-:Y:S01]  /*b2a0*/  F2FP.BF16.PACK_AB R194, R201, R202 ;  /* 0x000000cac9c2723e */ /* 0x000fe200000010ff */
[----:B--2---:R-:W2:Y:S01]  /*b2b0*/  LDSM.16.MT88.4 R144, [R226+0x3080] ;  /* 0x00308000e290783b */ /* 0x004ea20000004200 */
[----:B----4-:R-:W-:Y:S01]  /*b2c0*/  F2FP.BF16.PACK_AB R195, R166, R170 ;  /* 0x000000aaa6c3723e */ /* 0x010fe200000010ff */
[-C--:B-1----:R-:W-:Y:S08]  /*b2d0*/  HMMA.16816.F32.BF16 R116, R132, R140.reuse, R116 ;  /* 0x0000008c8474723c */ /* 0x082ff00000041874 */
[C---:B------:R-:W-:Y:S07]  /*b2e0*/  HMMA.16816.F32.BF16 R120, R136.reuse, R140, R120 ;  /* 0x0000008c8878723c */ /* 0x040fee0000041878 */
[----:B------:R-:W-:Y:S01]  /*b2f0*/  MOV R141, R180 ;  /* 0x000000b4008d7202 */ /* 0x000fe20000000f00 */
[-C--:B------:R-:W-:Y:S08]  /*b300*/  HMMA.16816.F32.BF16 R124, R136, R142.reuse, R124 ;  /* 0x0000008e887c723c */ /* 0x080ff0000004187c */
[----:B------:R-:W-:Y:S08]  /*b310*/  HMMA.16816.F32.BF16 R128, R132, R142, R128 ;  /* 0x0000008e8480723c */ /* 0x000ff00000041880 */
[-C--:B------:R-:W-:Y:S01]  /*b320*/  HMMA.16816.F32.BF16 R176, R172, R188.reuse, R4 ;  /* 0x000000bcacb0723c */ /* 0x080fe20000041804 */
[----:B------:R-:W1:Y:S07]  /*b330*/  LDSM.16.MT88.4 R4, [R227+0x3080] ;  /* 0x00308000e304783b */ /* 0x000e6e0000004200 */
[C---:B------:R-:W-:Y:S01]  /*b340*/  HMMA.16816.F32.BF16 R180, R192.reuse, R188, R8 ;  /* 0x000000bcc0b4723c */ /* 0x040fe20000041808 */
[----:B------:R-:W3:Y:S07]  /*b350*/  LDSM.16.MT88.4 R8, [R225+0x4880] ;  /* 0x00488000e108783b */ /* 0x000eee0000004200 */
[-C--:B------:R-:W-:Y:S01]  /*b360*/  HMMA.16816.F32.BF16 R184, R192, R190.reuse, R12 ;  /* 0x000000bec0b8723c */ /* 0x080fe2000004180c */
[----:B------:R-:W4:Y:S07]  /*b370*/  LDSM.16.MT88.4 R12, [R226+0x4880] ;  /* 0x00488000e20c783b */ /* 0x000f2e0000004200 */
[C---:B------:R-:W-:Y:S01]  /*b380*/  HMMA.16816.F32.BF16 R188, R172.reuse, R190, R16 ;  /* 0x000000beacbc723c */ /* 0x040fe20000041810 */
[----:B------:R-:W1:Y:S07]  /*b390*/  LDSM.16.MT88.4 R16, [R228+0x4880] ;  /* 0x00488000e410783b */ /* 0x000e6e0000004200 */
[-C--:B--2---:R-:W-:Y:S07]  /*b3a0*/  HMMA.16816.F32.BF16 R132, R172, R144.reuse, R20 ;  /* 0x00000090ac84723c */ /* 0x084fee0000041814 */
[----:B------:R-:W-:Y:S01]  /*b3b0*/  MOV R23, R141 ;  /* 0x0000008d00177202 */ /* 0x000fe20000000f00 */
[C---:B------:R-:W-:Y:S01]  /*b3c0*/  HMMA.16816.F32.BF16 R136, R192.reuse, R144, R24 ;  /* 0x00000090c088723c */ /* 0x040fe20000041818 */
[----:B------:R-:W2:Y:S03]  /*b3d0*/  LDL.LU R27, [R1+0x18] ;  /* 0x00001800011b7983 */ /* 0x000ea60000300800 */
[----:B------:R-:W-:Y:S02]  /*b3e0*/  MOV R22, R150 ;  /* 0x0000009600167202 */ /* 0x000fe40000000f00 */
[----:B------:R-:W-:Y:S02]  /*b3f0*/  MOV R21, R151 ;  /* 0x0000009700157202 */ /* 0x000fe40000000f00 */
[-C--:B------:R-:W-:Y:S01]  /*b400*/  HMMA.16816.F32.BF16 R140, R192, R146.reuse, R28 ;  /* 0x00000092c08c723c */ /* 0x080fe2000004181c */
[----:B------:R-:W2:Y:S03]  /*b410*/  LDL.LU R28, [R1+0x14] ;  /* 0x00001400011c7983 */ /* 0x000ea60000300800 */
[----:B------:R-:W-:Y:S02]  /*b420*/  MOV R20, R148 ;  /* 0x0000009400147202 */ /* 0x000fe40000000f00 */
[----:B------:R-:W-:Y:S02]  /*b430*/  MOV R26, R149 ;  /* 0x00000095001a7202 */ /* 0x000fe40000000f00 */
[C---:B------:R-:W-:Y:S01]  /*b440*/  HMMA.16816.F32.BF16 R144, R172.reuse, R146, R32 ;  /* 0x00000092ac90723c */ /* 0x040fe20000041820 */
[----:B------:R-:W2:Y:S03]  /*b450*/  LDL.LU R33, [R1+0x10] ;  /* 0x0000100001217983 */ /* 0x000ea60000300800 */
[----:B------:R-:W-:Y:S01]  /*b460*/  MOV R31, R154 ;  /* 0x0000009a001f7202 */ /* 0x000fe20000000f00 */
[----:B------:R-:W2:Y:S01]  /*b470*/  LDL.LU R32, [R1+0xc] ;  /* 0x00000c0001207983 */ /* 0x000ea20000300800 */
[----:B------:R-:W-:Y:S02]  /*b480*/  MOV R30, R155 ;  /* 0x0000009b001e7202 */ /* 0x000fe40000000f00 */
[-C--:B------:R-:W-:Y:S01]  /*b490*/  HMMA.16816.F32.BF16 R148, R172, R160.reuse, R36 ;  /* 0x000000a0ac94723c */ /* 0x080fe20000041824 */
[----:B------:R-:W-:Y:S03]  /*b4a0*/  MOV R25, R246 ;  /* 0x000000f600197202 */ /* 0x000fe60000000f00 */
[----:B------:R-:W-:Y:S02]  /*b4b0*/  MOV R246, R153 ;  /* 0x0000009900f67202 */ /* 0x000fe40000000f00 */
[----:B------:R-:W-:Y:S02]  /*b4c0*/  MOV R24, R222 ;  /* 0x000000de00187202 */ /* 0x000fe40000000f00 */
[----:B------:R-:W-:Y:S02]  /*b4d0*/  MOV R222, R152 ;  /* 0x0000009800de7202 */ /* 0x000fe40000000f00 */
[C---:B------:R-:W-:Y:S02]  /*b4e0*/  HMMA.16816.F32.BF16 R152, R192.reuse, R160, R40 ;  /* 0x000000a0c098723c */ /* 0x040fe40000041828 */
[----:B------:R-:W-:Y:S02]  /*b4f0*/  MOV R34, R158 ;  /* 0x0000009e00227202 */ /* 0x000fe40000000f00 */
[----:B------:R-:W-:Y:S02]  /*b500*/  MOV R35, R157 ;  /* 0x0000009d00237202 */ /* 0x000fe40000000f00 */
[----:B------:R-:W-:Y:S02]  /*b510*/  MOV R39, R156 ;  /* 0x0000009c00277202 */ /* 0x000fe40000000f00 */
[----:B------:R-:W-:Y:S04]  /*b520*/  MOV R29, R223 ;  /* 0x000000df001d7202 */ /* 0x000fe80000000f00 */
[----:B------:R-:W-:Y:S02]  /*b530*/  MOV R223, R219 ;  /* 0x000000db00df7202 */ /* 0x000fe40000000f00 */
[----:B------:R-:W-:Y:S02]  /*b540*/  MOV R219, R216 ;  /* 0x000000d800db7202 */ /* 0x000fe40000000f00 */
[----:B------:R-:W-:Y:S02]  /*b550*/  MOV R216, R159 ;  /* 0x0000009f00d87202 */ /* 0x000fe40000000f00 */
        /* <DEDUP_REMOVED lines=23> */
[----:B--2---:R-:W-:Y:S04]  /*b6d0*/  FFMA.FTZ R8, R2, R28, R35 ;  /* 0x0000001c02087223 */ /* 0x004fe80000010023 */
        /* <DEDUP_REMOVED lines=56> */
.L_x_3135:
        /* <DEDUP_REMOVED lines=28> */
.L_x_3156:
[----:B------:R-:W-:Y:S02]  /*bc20*/  ULDC UR4, c[0x0][0x32c] ;  /* 0x0000cb0000047ab9 */ /* 0x000fe40000000800 */
[----:B------:R-:W-:-:S03]  /*bc30*/  UISETP.NE.AND UP0, UPT, UR4, 0x1, UPT ;  /* 0x000000010400788c */ /* 0x000fc6000bf05270 */
[----:B------:R-:W-:Y:S02]  /*bc40*/  ULDC.64 UR4, c[0x0][0x330] ;  /* 0x0000cc0000047ab9 */ /* 0x000fe40000000a00 */
[----:B------:R-:W-:-:S07]  /*bc50*/  UIMAD.WIDE.U32 UR28, UR26, UR4, URZ ;  /* 0x000000041a1c72a5 */ /* 0x000fce000f8e003f */
[----:B------:R-:W-:Y:S02]  /*bc60*/  @UP0 UMOV UR27, UR29 ;  /* 0x0000001d001b0c82 */ /* 0x000fe40008000000 */
[----:B------:R-:W-:Y:S02]  /*bc70*/  @UP0 USHF.R.U32.HI UR26, URZ, UR5, UR27 ;  /* 0x000000053f1a0299 */ /* 0x000fe4000801161b */
.L_x_3157:
[----:B------:R-:W-:Y:S02]  /*bc80*/  ULDC UR4, c[0x0][0x32c] ;  /* 0x0000cb0000047ab9 */ /* 0x000fe40000000800 */
[----:B------:R-:W-:-:S04]  /*bc90*/  UIMAD UR4, UR26, UR4, URZ ;  /* 0x000000041a0472a4 */ /* 0x000fc8000f8e023f */
[----:B------:R-:W-:-:S04]  /*bca0*/  UISETP.LT.AND UP0, UPT, UR22, UR4, UPT ;  /* 0x000000041600728c */ /* 0x000fc8000bf01270 */
[----:B------:R-:W-:-:S04]  /*bcb0*/  USEL UR22, UR22, UR4, !UP0 ;  /* 0x0000000416167287 */ /* 0x000fc8000c000000 */
.L_x_3155:
        /* <DEDUP_REMOVED lines=9> */
[----:B-1----:R-:W2:Y:S04]  /*bd50*/  LDL R2, [R1] ;  /* 0x0000000001027983 */ /* 0x002ea80000100800 */
[----:B------:R-:W3:Y:S04]  /*bd60*/  LDL R5, [R1+0x28] ;  /* 0x0000280001057983 */ /* 0x000ee80000100800 */
[----:B------:R-:W3:Y:S01]  /*bd70*/  LDL R4, [R1+0x20] ;  /* 0x0000200001047983 */ /* 0x000ee20000100800 */
[----:B------:R-:W-:Y:S01]  /*bd80*/  IMAD.MOV.U32 R164, RZ, RZ, R168 ;  /* 0x000000ffffa47224 */ /* 0x000fe200078e00a8 */
[----:B------:R-:W-:Y:S01]  /*bd90*/  MOV R171, R3 ;  /* 0x0000000300ab7202 */ /* 0x000fe20000000f00 */
[----:B------:R-:W-:-:S02]  /*bda0*/  IMAD.MOV.U32 R0, RZ, RZ, R169 ;  /* 0x000000ffff007224 */ /* 0x000fc400078e00a9 */
[----:B------:R-:W-:Y:S01]  /*bdb0*/  IMAD.MOV.U32 R170, RZ, RZ, R167 ;  /* 0x000000ffffaa7224 */ /* 0x000fe200078e00a7 */
[----:B--2---:R-:W-:Y:S02]  /*bdc0*/  SHF.R.S32.HI R222, RZ, 0x1f, R2 ;  /* 0x0000001fffde7819 */ /* 0x004fe40000011402 */
[C---:B------:R-:W-:Y:S02]  /*bdd0*/  SHF.L.U32 R251, R2.reuse, 0x1, RZ ;  /* 0x0000000102fb7819 */ /* 0x040fe400000006ff */
[----:B------:R-:W-:Y:S02]  /*bde0*/  SHF.L.U64.HI R222, R2, 0x1, R222 ;  /* 0x0000000102de7819 */ /* 0x000fe400000102de */
[C---:B---3--:R-:W-:Y:S01]  /*bdf0*/  SHF.L.U64.HI R221, R4.reuse, 0x1, R5 ;  /* 0x0000000104dd7819 */ /* 0x048fe20000010205 */
[----:B------:R-:W-:Y:S02]  /*be00*/  IMAD.SHL.U32 R220, R4, 0x2, RZ ;  /* 0x0000000204dc7824 */ /* 0x000fe400078e00ff */
.L_x_3161:
[----:B------:R-:W-:Y:S04]  /*be10*/  DEPBAR.LE SB0, 0x0 ;  /* 0x000080000000791a */ /* 0x000fe80000000000 */
[----:B------:R-:W-:Y:S01]  /*be20*/  BAR.SYNC.DEFER_BLOCKING 0x0 ;  /* 0x0000000000007b1d */ /* 0x000fe20000010000 */
[----:B------:R-:W-:Y:S01]  /*be30*/  UISETP.GT.AND UP0, UPT, UR7, UR23, UPT ;  /* 0x000000170700728c */ /* 0x000fe2000bf04270 */
[----:B------:R-:W-:Y:S05]  /*be40*/  SEL R223, RZ, 0x10, P4 ;  /* 0x00000010ffdf7807 */ /* 0x000fea0002000000 */
[----:B------:R-:W-:Y:S01]  /*be50*/  PLOP3.LUT P0, PT, PT, PT, UP0, 0x80, 0x0 ;  /* 0x000000000000781c */ /* 0x000fe20003f0f008 */
[----:B-----5:R1:W2:Y:S04]  /*be60*/  LDSM.16.M88.4 R48, [R231+0x8080] ;  /* 0x00808000e730783b */ /* 0x0202a80000000200 */
        /* <DEDUP_REMOVED lines=10> */
[----:B------:R-:W-:Y:S02]  /*bf10*/  SHF.R.S32.HI R2, RZ, 0x1f, R243 ;  /* 0x0000001fff027819 */ /* 0x000fe400000114f3 */
[----:B------:R-:W-:Y:S03]  /*bf20*/  SHF.R.S32.HI R5, RZ, 0x1f, R242 ;  /* 0x0000001fff057819 */ /* 0x000fe600000114f2 */
[----:B------:R-:W-:Y:S02]  /*bf30*/  IMAD R4, R2, c[0x0][0x208], RZ ;  /* 0x0000820002047a24 */ /* 0x000fe400078e02ff */
[C---:B------:R-:W-:Y:S04]  /*bf40*/  IMAD.WIDE.U32 R2, R243.reuse, c[0x0][0x208], RZ ;  /* 0x00008200f3027a25 */ /* 0x040fe800078e00ff */
[----:B------:R-:W-:Y:S04]  /*bf50*/  IMAD R4, R243, c[0x0][0x20c], R4 ;  /* 0x00008300f3047a24 */ /* 0x000fe800078e0204 */
        /* <DEDUP_REMOVED lines=8> */
[----:B------:R-:W-:Y:S04]  /*bfe0*/  SHFL.IDX PT, R6, R3, 0x1, 0x181f ;  /* 0x00381f0003067f89 */ /* 0x000fe800000e0000 */
[----:B------:R-:W5:Y:S04]  /*bff0*/  SHFL.IDX PT, R4, R3, RZ, 0x181f ;  /* 0x00181fff03047589 */ /* 0x000f6800000e0000 */
[----:B------:R-:W4:Y:S04]  /*c000*/  SHFL.IDX PT, R5, R2, RZ, 0x181f ;  /* 0x00181fff02057589 */ /* 0x000f2800000e0000 */
[----:B------:R-:W3:Y:S04]  /*c010*/  SHFL.IDX PT, R3, R3, 0x2, 0x181f ;  /* 0x00581f0003037f89 */ /* 0x000ee800000e0000 */
[----:B------:R-:W2:Y:S04]  /*c020*/  SHFL.IDX PT, R7, R2, 0x1, 0x181f ;  /* 0x00381f0002077f89 */ /* 0x000ea800000e0000 */
[----:B------:R1:W2:Y:S02]  /*c030*/  SHFL.IDX PT, R14, R2, 0x2, 0x181f ;  /* 0x00581f00020e7f89 */ /* 0x0002a400000e0000 */
[----:B-1----:R-:W-:Y:S02]  /*c040*/  IADD3 R2, -R223, 0x10, RZ ;  /* 0x00000010df027810 */ /* 0x002fe40007ffe1ff */
[CC--:B-----5:R-:W-:Y:S02]  /*c050*/  IADD3 R12, P1, R4.reuse, R251.reuse, RZ ;  /* 0x000000fb040c7210 */ /* 0x0e0fe40007f3e0ff */
[-C--:B------:R-:W-:Y:S02]  /*c060*/  IADD3 R10, P0, R4, R220.reuse, RZ ;  /* 0x000000dc040a7210 */ /* 0x080fe40007f1e0ff */
[CC--:B------:R-:W-:Y:S01]  /*c070*/  IADD3 R8, P2, R6.reuse, R251.reuse, RZ ;  /* 0x000000fb06087210 */ /* 0x0c0fe20007f5e0ff */
[C-C-:B----4-:R-:W-:Y:S01]  /*c080*/  IMAD.X R13, R5.reuse, 0x1, R222.reuse, P1 ;  /* 0x00000001050d7824 */ /* 0x150fe200008e06de */
[----:B------:R-:W-:Y:S01]  /*c090*/  IADD3 R6, P1, R6, R220, RZ ;  /* 0x000000dc06067210 */ /* 0x000fe20007f3e0ff */
[--C-:B------:R-:W-:Y:S01]  /*c0a0*/  IMAD.X R11, R5, 0x1, R221.reuse, P0 ;  /* 0x00000001050b7824 */ /* 0x100fe200000e06dd */
[----:B---3--:R-:W-:Y:S01]  /*c0b0*/  IADD3 R4, P0, R3, R251, RZ ;  /* 0x000000fb03047210 */ /* 0x008fe20007f1e0ff */
[C-C-:B--2---:R-:W-:Y:S01]  /*c0c0*/  IMAD.X R9, R7.reuse, 0x1, R222.reuse, P2 ;  /* 0x0000000107097824 */ /* 0x144fe200010e06de */
[----:B------:R1:W-:Y:S01]  /*c0d0*/  LDGSTS.E.BYPASS.LTC128B.128 [R244], [R12.64], !P5 ;  /* 0x000000000cf47fae */ /* 0x0003e2000e901d54 */
[--C-:B------:R-:W-:Y:S01]  /*c0e0*/  IMAD.X R7, R7, 0x1, R221.reuse, P1 ;  /* 0x0000000107077824 */ /* 0x100fe200008e06dd */
[----:B------:R-:W-:Y:S01]  /*c0f0*/  LOP3.LUT R2, R2, 0xf, RZ, 0xc0, !PT ;  /* 0x0000000f02027812 */ /* 0x000fe200078ec0ff */
[----:B------:R-:W-:Y:S01]  /*c100*/  IMAD.X R5, R14, 0x1, R222, P0 ;  /* 0x000000010e057824 */ /* 0x000fe200000e06de */
[----:B------:R1:W-:Y:S01]  /*c110*/  LDGSTS.E.BYPASS.LTC128B.128 [R244+0x1800], [R10.64], !P4 ;  /* 0x018000000af47fae */ /* 0x0003e2000e101d54 */
[----:B------:R-:W-:Y:S02]  /*c120*/  ISETP.NE.U32.AND P0, PT, R223, RZ, PT ;  /* 0x000000ffdf00720c */ /* 0x000fe40003f05070 */
[----:B------:R-:W-:Y:S01]  /*c130*/  IADD3 R2, P2, P1, R2, R3, R220 ;  /* 0x0000000302027210 */ /* 0x000fe2000795e0dc */
[----:B------:R1:W-:Y:S03]  /*c140*/  LDGSTS.E.BYPASS.LTC128B.128 [R244+0x800], [R8.64], !P5 ;  /* 0x0080000008f47fae */ /* 0x0003e6000e901d54 */
[----:B------:R-:W-:Y:S01]  /*c150*/  IADD3.X R3, RZ, R14, R221, P2, P1 ;  /* 0x0000000eff037210 */ /* 0x000fe200017e24dd */
[----:B------:R1:W-:Y:S04]  /*c160*/  LDGSTS.E.BYPASS.LTC128B.128 [R244+0x2000], [R6.64], !P4 ;  /* 0x0200000006f47fae */ /* 0x0003e8000e101d54 */
[----:B------:R1:W-:Y:S04]  /*c170*/  LDGSTS.E.BYPASS.LTC128B.128 [R244+0x1000], [R4.64], !P5 ;  /* 0x0100000004f47fae */ /* 0x0003e8000e901d54 */
[----:B------:R1:W-:Y:S02]  /*c180*/  LDGSTS.E.BYPASS.LTC128B.128.ZFILL [R244+0x2800], [R2.64], P0 ;  /* 0x0280000002f47fae */ /* 0x0003e40008141d54 */
.L_x_3159:
[-C--:B-12-4-:R-:W-:Y:S01]  /*c190*/  HMMA.16816.F32.BF16 R4, R48, R16.reuse, RZ ;  /* 0x000000103004723c */ /* 0x096fe200000418ff */
[----:B------:R-:W-:Y:S01]  /*c1a0*/  LDSM.16.M88.4 R212, [R232+0x8080] ;  /* 0x00808000e8d4783b */ /* 0x000fe20000000200 */
[----:B------:R-:W-:Y:S06]  /*c1b0*/  UISETP.GT.AND UP0, UPT, UR23, UR7, UPT ;  /* 0x000000071700728c */ /* 0x000fec000bf04270 */
[C---:B---3--:R-:W-:Y:S01]  /*c1c0*/  HMMA.16816.F32.BF16 R8, R44.reuse, R16, RZ ;  /* 0x000000102c08723c */ /* 0x048fe200000418ff */
        /* <DEDUP_REMOVED lines=32> */
[C---:B--2---:R-:W-:Y:S08]  /*c3d0*/  HMMA.16816.F32.BF16 R8, R172.reuse, R216, R8 ;  /* 0x000000d8ac08723c */ /* 0x044ff00000041808 */
[-C--:B------:R-:W-:Y:S08]  /*c3e0*/  HMMA.16816.F32.BF16 R12, R172, R218.reuse, R12 ;  /* 0x000000daac0c723c */ /* 0x080ff0000004180c */
[C---:B------:R-:W-:Y:S01]  /*c3f0*/  HMMA.16816.F32.BF16 R16, R212.reuse, R218, R16 ;  /* 0x000000dad410723c */ /* 0x040fe20000041810 */
[----:B------:R-:W2:Y:S07]  /*c400*/  LDSM.16.M88.4 R216, [R229+0x800] ;  /* 0x00080000e5d8783b */ /* 0x000eae0000000200 */
        /* <DEDUP_REMOVED lines=10> */
[----:B------:R-:W4:Y:S07]  /*c4b0*/  LDSM.16.M88.4 R192, [R224+0x6880] ;  /* 0x00688000e0c0783b */ /* 0x000f2e0000000200 */
[-C--:B------:R-:W-:Y:S01]  /*c4c0*/  HMMA.16816.F32.BF16 R4, R200, R204.reuse, R4 ;  /* 0x000000ccc804723c */ /* 0x080fe20000041804 */
[----:B------:R-:W-:Y:S07]  /*c4d0*/  LDSM.16.M88.4 R212, [R224+0x7080] ;  /* 0x00708000e0d4783b */ /* 0x000fee0000000200 */
[C---:B-1----:R-:W-:Y:S08]  /*c4e0*/  HMMA.16816.F32.BF16 R8, R208.reuse, R204, R8 ;  /* 0x000000ccd008723c */ /* 0x042ff00000041808 */
[-C--:B------:R-:W-:Y:S08]  /*c4f0*/  HMMA.16816.F32.BF16 R12, R208, R206.reuse, R12 ;  /* 0x000000ced00c723c */ /* 0x080ff0000004180c */
[C---:B------:R-:W-:Y:S01]  /*c500*/  HMMA.16816.F32.BF16 R16, R200.reuse, R206, R16 ;  /* 0x000000cec810723c */ /* 0x040fe20000041810 */
[----:B------:R-:W1:Y:S07]  /*c510*/  LDSM.16.M88.4 R204, [R231+0xe080] ;  /* 0x00e08000e7cc783b */ /* 0x000e6e0000000200 */
[-C--:B--2---:R-:W-:Y:S08]  /*c520*/  HMMA.16816.F32.BF16 R20, R200, R216.reuse, R20 ;  /* 0x000000d8c814723c */ /* 0x084ff00000041814 */
[C---:B------:R-:W-:Y:S08]  /*c530*/  HMMA.16816.F32.BF16 R24, R208.reuse, R216, R24 ;  /* 0x000000d8d018723c */ /* 0x040ff00000041818 */
[-C--:B------:R-:W-:Y:S08]  /*c540*/  HMMA.16816.F32.BF16 R28, R208, R218.reuse, R28 ;  /* 0x000000dad01c723c */ /* 0x080ff0000004181c */
[C---:B------:R-:W-:Y:S01]  /*c550*/  HMMA.16816.F32.BF16 R32, R200.reuse, R218, R32 ;  /* 0x000000dac820723c */ /* 0x040fe20000041820 */
[----:B------:R-:W2:Y:S07]  /*c560*/  LDSM.16.M88.4 R216, [R224+0x7880] ;  /* 0x00788000e0d8783b */ /* 0x000eae0000000200 */
[-C--:B---3--:R-:W-:Y:S08]  /*c570*/  HMMA.16816.F32.BF16 R36, R200, R196.reuse, R36 ;  /* 0x000000c4c824723c */ /* 0x088ff00000041824 */
[C---:B------:R-:W-:Y:S08]  /*c580*/  HMMA.16816.F32.BF16 R40, R208.reuse, R196, R40 ;  /* 0x000000c4d028723c */ /* 0x040ff00000041828 */
[-C--:B------:R-:W-:Y:S01]  /*c590*/  HMMA.16816.F32.BF16 R44, R208, R198.reuse, R44 ;  /* 0x000000c6d02c723c */ /* 0x080fe2000004182c */
[----:B------:R-:W-:Y:S07]  /*c5a0*/  LDSM.16.M88.4 R208, [R233+0xe080] ;  /* 0x00e08000e9d0783b */ /* 0x000fee0000000200 */
[----:B------:R-:W-:Y:S01]  /*c5b0*/  HMMA.16816.F32.BF16 R48, R200, R198, R48 ;  /* 0x000000c6c830723c */ /* 0x000fe20000041830 */
[----:B------:R-:W-:Y:S07]  /*c5c0*/  LDSM.16.M88.4 R196, [R233+0xc080] ;  /* 0x00c08000e9c4783b */ /* 0x000fee0000000200 */
[-C--:B----4-:R-:W-:Y:S01]  /*c5d0*/  HMMA.16816.F32.BF16 R4, R172, R192.reuse, R4 ;  /* 0x000000c0ac04723c */ /* 0x090fe20000041804 */
[----:B------:R-:W3:Y:S07]  /*c5e0*/  LDSM.16.M88.4 R200, [R239] ;  /* 0x00000000efc8783b */ /* 0x000eee0000000200 */
        /* <DEDUP_REMOVED lines=14> */
[----:B------:R-:W2:Y:S07]  /*c6d0*/  LDSM.16.M88.4 R172, [R237] ;  /* 0x00000000edac783b */ /* 0x000eae0000000200 */
[-C--:B---3--:R-:W-:Y:S01]  /*c6e0*/  HMMA.16816.F32.BF16 R4, R196, R200.reuse, R4 ;  /* 0x000000c8c404723c */ /* 0x088fe20000041804 */
[----:B------:R-:W3:Y:S07]  /*c6f0*/  LDSM.16.M88.4 R216, [R232+0xe080] ;  /* 0x00e08000e8d8783b */ /* 0x000eee0000000200 */
        /* <DEDUP_REMOVED lines=14> */
[----:B------:R-:W1:Y:S07]  /*c7e0*/  LDSM.16.M88.4 R172, [R230+0x7880] ;  /* 0x00788000e6ac783b */ /* 0x000e6e0000000200 */
[-C--:B------:R-:W-:Y:S01]  /*c7f0*/  HMMA.16816.F32.BF16 R4, R204, R212.reuse, R4 ;  /* 0x000000d4cc04723c */ /* 0x080fe20000041804 */
[----:B------:R-:W2:Y:S07]  /*c800*/  LDSM.16.M88.4 R196, [R229+0x1800] ;  /* 0x00180000e5c4783b */ /* 0x000eae0000000200 */
        /* <DEDUP_REMOVED lines=43> */
[----:B------:R-:W2:Y:S04]  /*cac0*/  @!P6 LDG.E R242, [R166.64] ;  /* 0x00000014a6f2e981 */ /* 0x000ea8000c1e1900 */
[----:B------:R-:W-:Y:S02]  /*cad0*/  IMAD R165, R2, c[0x0][0x1e0], RZ ;  /* 0x0000780002a57a24 */ /* 0x000fe400078e02ff */
[C---:B------:R-:W-:Y:S04]  /*cae0*/  IMAD.WIDE.U32 R2, R243.reuse, c[0x0][0x1e0], RZ ;  /* 0x00007800f3027a25 */ /* 0x040fe800078e00ff */
        /* <DEDUP_REMOVED lines=14> */
[----:B------:R-:W5:Y:S04]  /*cbd0*/  SHFL.IDX PT, R167, R2, 0x1, 0x181f ;  /* 0x00381f0002a77f89 */ /* 0x000f6800000e0000 */
[----:B------:R5:W5:Y:S01]  /*cbe0*/  SHFL.IDX PT, R194, R2, 0x2, 0x181f ;  /* 0x00581f0002c27f89 */ /* 0x000b6200000e0000 */
[-C--:B-1----:R-:W-:Y:S02]  /*cbf0*/  IADD3 R172, P2, R168, R251.reuse, RZ ;  /* 0x000000fba8ac7210 */ /* 0x082fe40007f5e0ff */
[CC--:B--2---:R-:W-:Y:S02]  /*cc00*/  IADD3 R192, P1, R165.reuse, R251.reuse, RZ ;  /* 0x000000fba5c07210 */ /* 0x0c4fe40007f3e0ff */
[-C--:B------:R-:W-:Y:S03]  /*cc10*/  IADD3 R174, P0, R165, R220.reuse, RZ ;  /* 0x000000dca5ae7210 */ /* 0x080fe60007f1e0ff */
[--C-:B---3--:R-:W-:Y:S01]  /*cc20*/  IMAD.X R193, R166, 0x1, R222.reuse, P1 ;  /* 0x00000001a6c17824 */ /* 0x108fe200008e06de */
[----:B------:R-:W-:Y:S01]  /*cc30*/  IADD3 R168, P1, R168, R220, RZ ;  /* 0x000000dca8a87210 */ /* 0x000fe20007f3e0ff */
[--C-:B------:R-:W-:Y:S01]  /*cc40*/  IMAD.X R175, R166, 0x1, R221.reuse, P0 ;  /* 0x00000001a6af7824 */ /* 0x100fe200000e06dd */
[----:B----4-:R-:W-:Y:S02]  /*cc50*/  IADD3 R166, P0, R3, R251, RZ ;  /* 0x000000fb03a67210 */ /* 0x010fe40007f1e0ff */
[----:B------:R1:W-:Y:S01]  /*cc60*/  LDGSTS.E.BYPASS.LTC128B.128 [R245+0x5080], [R192.64], !P5 ;  /* 0x05080000c0f57fae */ /* 0x0003e2000e901d54 */
[--C-:B-----5:R-:W-:Y:S03]  /*cc70*/  IMAD.X R173, R167, 0x1, R222.reuse, P2 ;  /* 0x00000001a7ad7824 */ /* 0x120fe600010e06de */
[----:B------:R1:W-:Y:S01]  /*cc80*/  LDGSTS.E.BYPASS.LTC128B.128 [R245+0x6880], [R174.64], !P4 ;  /* 0x06880000aef57fae */ /* 0x0003e2000e101d54 */
[----:B------:R-:W-:Y:S01]  /*cc90*/  IADD3 R2, -R223, 0x10, RZ ;  /* 0x00000010df027810 */ /* 0x000fe20007ffe1ff */
[--C-:B------:R-:W-:Y:S02]  /*cca0*/  IMAD.X R169, R167, 0x1, R221.reuse, P1 ;  /* 0x00000001a7a97824 */ /* 0x100fe400008e06dd */
[----:B------:R1:W-:Y:S01]  /*ccb0*/  LDGSTS.E.BYPASS.LTC128B.128 [R245+0x5880], [R172.64], !P5 ;  /* 0x05880000acf57fae */ /* 0x0003e2000e901d54 */
[----:B------:R-:W-:Y:S01]  /*ccc0*/  IMAD.X R167, R194, 0x1, R222, P0 ;  /* 0x00000001c2a77824 */ /* 0x000fe200000e06de */
[----:B------:R-:W-:Y:S02]  /*ccd0*/  ISETP.NE.U32.AND P0, PT, R223, RZ, PT ;  /* 0x000000ffdf00720c */ /* 0x000fe40003f05070 */
[----:B------:R1:W-:Y:S01]  /*cce0*/  LDGSTS.E.BYPASS.LTC128B.128 [R245+0x7080], [R168.64], !P4 ;  /* 0x07080000a8f57fae */ /* 0x0003e2000e101d54 */
[----:B------:R-:W-:Y:S03]  /*ccf0*/  LOP3.LUT R2, R2, 0xf, RZ, 0xc0, !PT ;  /* 0x0000000f02027812 */ /* 0x000fe600078ec0ff */
[----:B------:R1:W-:Y:S01]  /*cd00*/  LDGSTS.E.BYPASS.LTC128B.128 [R245+0x6080], [R166.64], !P5 ;  /* 0x06080000a6f57fae */ /* 0x0003e2000e901d54 */
[----:B------:R-:W-:Y:S04]  /*cd10*/  IADD3 R2, P2, P1, R2, R3, R220 ;  /* 0x0000000302027210 */ /* 0x000fe8000795e0dc */
[----:B------:R-:W-:Y:S05]  /*cd20*/  IADD3.X R3, RZ, R194, R221, P2, P1 ;  /* 0x000000c2ff037210 */ /* 0x000fea00017e24dd */
[----:B------:R1:W-:Y:S04]  /*cd30*/  LDGSTS.E.BYPASS.LTC128B.128.ZFILL [R245+0x7880], [R2.64], P0 ;  /* 0x0788000002f57fae */ /* 0x0003e80008141d54 */
.L_x_3160:
[----:B-1----:R-:W-:Y:S01]  /*cd40*/  FMNMX.FTZ R169, R4, R0, !PT ;  /* 0x0000000004a97209 */ /* 0x002fe20007810000 */
[----:B------:R-:W-:Y:S01]  /*cd50*/  LDSM.16.MT88.4 R192, [R225+0x2080] ;  /* 0x00208000e1c0783b */ /* 0x000fe20000004200 */
        /* <DEDUP_REMOVED lines=11> */
[----:B------:R-:W2:Y:S01]  /*ce10*/  LDL.LU R252, [R1+0x18] ;  /* 0x0000180001fc7983 */ /* 0x000ea20000300800 */
        /* <DEDUP_REMOVED lines=21> */
[----:B------:R-:W3:Y:S03]  /*cf70*/  SHFL.BFLY PT, R166, R2, 0x2, 0x1f ;  /* 0x0c401f0002a67f89 */ /* 0x000ee600000e0000 */
        /* <DEDUP_REMOVED lines=9> */
[----:B------:R-:W4:Y:S01]  /*d010*/  SHFL.BFLY PT, R167, R3, 0x2, 0x1f ;  /* 0x0c401f0003a77f89 */ /* 0x000f2200000e0000 */
[----:B-1----:R-:W-:Y:S02]  /*d020*/  FMNMX.FTZ R169, R169, R165, !PT ;  /* 0x000000a5a9a97209 */ /* 0x002fe40007810000 */
[----:B---3--:R-:W-:Y:S02]  /*d030*/  FMNMX.FTZ R2, R2, R166, !PT ;  /* 0x000000a602027209 */ /* 0x008fe40007810000 */
[----:B------:R-:W-:Y:S03]  /*d040*/  FMNMX.FTZ R165, R10, R171, !PT ;  /* 0x000000ab0aa57209 */ /* 0x000fe60007810000 */
[----:B------:R-:W1:Y:S01]  /*d050*/  SHFL.BFLY PT, R172, R169, 0x1, 0x1f ;  /* 0x0c201f00a9ac7f89 */ /* 0x000e6200000e0000 */
[----:B------:R-:W-:Y:S04]  /*d060*/  FMNMX.FTZ R165, R11, R165, !PT ;  /* 0x000000a50ba57209 */ /* 0x000fe80007810000 */
[----:B------:R-:W-:Y:S03]  /*d070*/  FMNMX.FTZ R165, R14, R165, !PT ;  /* 0x000000a50ea57209 */ /* 0x000fe60007810000 */
[----:B------:R-:W3:Y:S01]  /*d080*/  SHFL.BFLY PT, R168, R2, 0x1, 0x1f ;  /* 0x0c201f0002a87f89 */ /* 0x000ee200000e0000 */
[----:B------:R-:W-:Y:S04]  /*d090*/  FMNMX.FTZ R165, R15, R165, !PT ;  /* 0x000000a50fa57209 */ /* 0x000fe80007810000 */
[----:B------:R-:W-:Y:S02]  /*d0a0*/  FMNMX.FTZ R165, R26, R165, !PT ;  /* 0x000000a51aa57209 */ /* 0x000fe40007810000 */
[----:B----4-:R-:W-:Y:S02]  /*d0b0*/  FMNMX.FTZ R3, R3, R167, !PT ;  /* 0x000000a703037209 */ /* 0x010fe40007810000 */
[----:B------:R-:W-:Y:S03]  /*d0c0*/  FMNMX.FTZ R165, R27, R165, !PT ;  /* 0x000000a51ba57209 */ /* 0x000fe60007810000 */
[----:B------:R-:W4:Y:S01]  /*d0d0*/  SHFL.BFLY PT, R167, R3, 0x1, 0x1f ;  /* 0x0c201f0003a77f89 */ /* 0x000f2200000e0000 */
[----:B------:R-:W-:Y:S02]  /*d0e0*/  FMNMX.FTZ R165, R30, R165, !PT ;  /* 0x000000a51ea57209 */ /* 0x000fe40007810000 */
[----:B-1----:R-:W-:Y:S02]  /*d0f0*/  FMNMX.FTZ R169, R169, R172, !PT ;  /* 0x000000aca9a97209 */ /* 0x002fe40007810000 */
[----:B------:R-:W-:Y:S03]  /*d100*/  FMNMX.FTZ R165, R31, R165, !PT ;  /* 0x000000a51fa57209 */ /* 0x000fe60007810000 */
[----:B------:R-:W-:Y:S01]  /*d110*/  FADD.FTZ R0, -R169, R0 ;  /* 0x00000000a9007221 */ /* 0x000fe20000010100 */
[----:B------:R-:W-:Y:S02]  /*d120*/  FMNMX.FTZ R165, R42, R165, !PT ;  /* 0x000000a52aa57209 */ /* 0x000fe40007810000 */
[----:B---3--:R-:W-:Y:S01]  /*d130*/  FMNMX.FTZ R168, R2, R168, !PT ;  /* 0x000000a802a87209 */ /* 0x008fe20007810000 */
[----:B------:R-:W-:Y:S01]  /*d140*/  FMUL.FTZ R2, R0, c[0x0][0x2d0] ;  /* 0x0000b40000027a20 */ /* 0x000fe20000410000 */
[----:B------:R-:W-:Y:S03]  /*d150*/  FMNMX.FTZ R0, R43, R165, !PT ;  /* 0x000000a52b007209 */ /* 0x000fe60007810000 */
[----:B------:R1:W3:Y:S01]  /*d160*/  MUFU.EX2 R166, R2 ;  /* 0x0000000200a67308 */ /* 0x0002e20000000800 */
[----:B------:R-:W-:Y:S01]  /*d170*/  FMNMX.FTZ R0, R46, R0, !PT ;  /* 0x000000002e007209 */ /* 0x000fe20007810000 */
[----:B------:R-:W-:Y:S03]  /*d180*/  FMUL.FTZ R200, R168, c[0x0][0x2d0] ;  /* 0x0000b400a8c87a20 */ /* 0x000fe60000410000 */
[----:B------:R-:W-:Y:S01]  /*d190*/  FMNMX.FTZ R0, R47, R0, !PT ;  /* 0x000000002f007209 */ /* 0x000fe20007810000 */
[--C-:B------:R-:W-:Y:S01]  /*d1a0*/  FFMA.FTZ R6, R6, c[0x0][0x2d0], -R200.reuse ;  /* 0x0000b40006067a23 */ /* 0x100fe200000108c8 */
[----:B----4-:R-:W-:Y:S01]  /*d1b0*/  FMNMX.FTZ R167, R3, R167, !PT ;  /* 0x000000a703a77209 */ /* 0x010fe20007810000 */
[--C-:B------:R-:W-:Y:S02]  /*d1c0*/  FFMA.FTZ R7, R7, c[0x0][0x2d0], -R200.reuse ;  /* 0x0000b40007077a23 */ /* 0x100fe400000108c8 */
[----:B------:R-:W4:Y:S01]  /*d1d0*/  SHFL.BFLY PT, R3, R0, 0x2, 0x1f ;  /* 0x0c401f0000037f89 */ /* 0x000f2200000e0000 */
[--C-:B------:R-:W-:Y:S01]  /*d1e0*/  FFMA.FTZ R18, R18, c[0x0][0x2d0], -R200.reuse ;  /* 0x0000b40012127a23 */ /* 0x100fe200000108c8 */
[----:B------:R-:W-:Y:S01]  /*d1f0*/  MUFU.EX2 R218, R6 ;  /* 0x0000000600da7308 */ /* 0x000fe20000000800 */
[--C-:B------:R-:W-:Y:S02]  /*d200*/  FFMA.FTZ R19, R19, c[0x0][0x2d0], -R200.reuse ;  /* 0x0000b40013137a23 */ /* 0x100fe400000108c8 */
[--C-:B------:R-:W-:Y:S02]  /*d210*/  FFMA.FTZ R22, R22, c[0x0][0x2d0], -R200.reuse ;  /* 0x0000b40016167a23 */ /* 0x100fe400000108c8 */
[--C-:B------:R-:W-:Y:S02]  /*d220*/  FFMA.FTZ R23, R23, c[0x0][0x2d0], -R200.reuse ;  /* 0x0000b40017177a23 */ /* 0x100fe400000108c8 */
[--C-:B------:R-:W-:Y:S02]  /*d230*/  FFMA.FTZ R34, R34, c[0x0][0x2d0], -R200.reuse ;  /* 0x0000b40022227a23 */ /* 0x100fe400000108c8 */
[--C-:B------:R-:W-:Y:S01]  /*d240*/  FFMA.FTZ R35, R35, c[0x0][0x2d0], -R200.reuse ;  /* 0x0000b40023237a23 */ /* 0x100fe200000108c8 */
[----:B------:R-:W5:Y:S01]  /*d250*/  MUFU.EX2 R219, R7 ;  /* 0x0000000700db7308 */ /* 0x000f620000000800 */
[----:B------:R-:W-:Y:S02]  /*d260*/  FFMA.FTZ R38, R38, c[0x0][0x2d0], -R200 ;  /* 0x0000b40026267a23 */ /* 0x000fe400000108c8 */
[----:B-1----:R-:W-:Y:S02]  /*d270*/  FADD.FTZ R2, -R168, R164 ;  /* 0x000000a4a8027221 */ /* 0x002fe40000010100 */
[----:B---3--:R-:W-:Y:S02]  /*d280*/  FMUL.FTZ R132, R166, R132 ;  /* 0x00000084a6847220 */ /* 0x008fe40000410000 */
[----:B------:R-:W-:Y:S02]  /*d290*/  FMUL.FTZ R2, R2, c[0x0][0x2d0] ;  /* 0x0000b40002027a20 */ /* 0x000fe40000410000 */
[C---:B------:R-:W-:Y:S01]  /*d2a0*/  FMUL.FTZ R133, R166.reuse, R133 ;  /* 0x00000085a6857220 */ /* 0x040fe20000410000 */
[----:B------:R-:W-:Y:S01]  /*d2b0*/  MUFU.EX2 R246, R18 ;  /* 0x0000001200f67308 */ /* 0x000fe20000000800 */
[----:B------:R-:W-:Y:S01]  /*d2c0*/  FMUL.FTZ R144, R166, R144 ;  /* 0x00000090a6907220 */ /* 0x000fe20000410000 */
[----:B----4-:R-:W-:Y:S01]  /*d2d0*/  FMNMX.FTZ R0, R0, R3, !PT ;  /* 0x0000000300007209 */ /* 0x010fe20007810000 */
[----:B------:R-:W-:Y:S02]  /*d2e0*/  FMUL.FTZ R145, R166, R145 ;  /* 0x00000091a6917220 */ /* 0x000fe40000410000 */
[--C-:B------:R-:W-:Y:S02]  /*d2f0*/  FFMA.FTZ R39, R39, c[0x0][0x2d0], -R200.reuse ;  /* 0x0000b40027277a23 */ /* 0x100fe400000108c8 */
[--C-:B------:R-:W-:Y:S02]  /*d300*/  FFMA.FTZ R50, R50, c[0x0][0x2d0], -R200.reuse ;  /* 0x0000b40032327a23 */ /* 0x100fe400000108c8 */
[----:B------:R-:W-:Y:S01]  /*d310*/  FFMA.FTZ R51, R51, c[0x0][0x2d0], -R200 ;  /* 0x0000b40033337a23 */ /* 0x000fe200000108c8 */
[----:B------:R1:W-:Y:S01]  /*d320*/  MUFU.EX2 R165, R2 ;  /* 0x0000000200a57308 */ /* 0x0003e20000000800 */
[C---:B------:R-:W-:Y:S02]  /*d330*/  FMUL.FTZ R148, R166.reuse, R148 ;  /* 0x00000094a6947220 */ /* 0x040fe40000410000 */
[C---:B------:R-:W-:Y:S01]  /*d340*/  FMUL.FTZ R149, R166.reuse, R149 ;  /* 0x00000095a6957220 */ /* 0x040fe20000410000 */
[----:B-----5:R-:W-:Y:S01]  /*d350*/  F2FP.BF16.PACK_AB R173, R219, R218 ;  /* 0x000000dadbad723e */ /* 0x020fe200000010ff */
        /* <DEDUP_REMOVED lines=12> */
[----:B-1----:R-:W-:Y:S02]  /*d420*/  FADD.FTZ R2, -R167, R170 ;  /* 0x000000aaa7027221 */ /* 0x002fe40000010100 */
[----:B------:R-:W-:Y:S02]  /*d430*/  FMUL.FTZ R170, R169, c[0x0][0x2d0] ;  /* 0x0000b400a9aa7a20 */ /* 0x000fe40000410000 */
[----:B------:R-:W-:Y:S01]  /*d440*/  FMUL.FTZ R2, R2, c[0x0][0x2d0] ;  /* 0x0000b40002027a20 */ /* 0x000fe20000410000 */
[----:B------:R-:W-:Y:S01]  /*d450*/  MUFU.EX2 R206, R23 ;  /* 0x0000001700ce7308 */ /* 0x000fe20000000800 */
[--C-:B------:R-:W-:Y:S02]  /*d460*/  FFMA.FTZ R4, R4, c[0x0][0x2d0], -R170.reuse ;  /* 0x0000b40004047a23 */ /* 0x100fe400000108aa */
[--C-:B------:R-:W-:Y:S01]  /*d470*/  FFMA.FTZ R5, R5, c[0x0][0x2d0], -R170.reuse ;  /* 0x0000b40005057a23 */ /* 0x100fe200000108aa */
[----:B---3--:R-:W-:Y:S01]  /*d480*/  F2FP.BF16.PACK_AB R175, R223, R246 ;  /* 0x000000f6dfaf723e */ /* 0x008fe200000010ff */
[--C-:B------:R-:W-:Y:S02]  /*d490*/  FFMA.FTZ R16, R16, c[0x0][0x2d0], -R170.reuse ;  /* 0x0000b40010107a23 */ /* 0x100fe400000108aa */
[--C-:B------:R-:W-:Y:S02]  /*d4a0*/  FFMA.FTZ R17, R17, c[0x0][0x2d0], -R170.reuse ;  /* 0x0000b40011117a23 */ /* 0x100fe400000108aa */
[C---:B------:R-:W-:Y:S01]  /*d4b0*/  FMUL.FTZ R6, R165.reuse, R178 ;  /* 0x000000b2a5067220 */ /* 0x040fe20000410000 */
[----:B------:R1:W3:Y:S01]  /*d4c0*/  MUFU.EX2 R164, R2 ;  /* 0x0000000200a47308 */ /* 0x0002e20000000800 */
        /* <DEDUP_REMOVED lines=8> */
[--C-:B------:R-:W-:Y:S02]  /*d550*/  FFMA.FTZ R20, R20, c[0x0][0x2d0], -R170.reuse ;  /* 0x0000b40014147a23 */ /* 0x100fe400000108aa */
[--C-:B------:R-:W-:Y:S02]  /*d560*/  FFMA.FTZ R21, R21, c[0x0][0x2d0], -R170.reuse ;  /* 0x0000b40015157a23 */ /* 0x100fe400000108aa */
[--C-:B------:R-:W-:Y:S01]  /*d570*/  FFMA.FTZ R32, R32, c[0x0][0x2d0], -R170.reuse ;  /* 0x0000b40020207a23 */ /* 0x100fe200000108aa */
[----:B------:R-:W5:Y:S01]  /*d580*/  MUFU.EX2 R249, R5 ;  /* 0x0000000500f97308 */ /* 0x000f620000000800 */
[--C-:B------:R-:W-:Y:S02]  /*d590*/  FFMA.FTZ R33, R33, c[0x0][0x2d0], -R170.reuse ;  /* 0x0000b40021217a23 */ /* 0x100fe400000108aa */
[--C-:B------:R-:W-:Y:S01]  /*d5a0*/  FFMA.FTZ R36, R36, c[0x0][0x2d0], -R170.reuse ;  /* 0x0000b40024247a23 */ /* 0x100fe200000108aa */
[----:B-1----:R-:W1:Y:S01]  /*d5b0*/  SHFL.BFLY PT, R2, R0, 0x1, 0x1f ;  /* 0x0c201f0000027f89 */ /* 0x002e6200000e0000 */
[C---:B---3--:R-:W-:Y:S02]  /*d5c0*/  FMUL.FTZ R136, R164.reuse, R136 ;  /* 0x00000088a4887220 */ /* 0x048fe40000410000 */
[C---:B------:R-:W-:Y:S02]  /*d5d0*/  FMUL.FTZ R137, R164.reuse, R137 ;  /* 0x00000089a4897220 */ /* 0x040fe40000410000 */
[C---:B------:R-:W-:Y:S01]  /*d5e0*/  FMUL.FTZ R140, R164.reuse, R140 ;  /* 0x0000008ca48c7220 */ /* 0x040fe20000410000 */
[----:B------:R-:W-:Y:S01]  /*d5f0*/  MUFU.EX2 R248, R16 ;  /* 0x0000001000f87308 */ /* 0x000fe20000000800 */
[----:B------:R-:W-:Y:S02]  /*d600*/  FMUL.FTZ R141, R164, R141 ;  /* 0x0000008da48d7220 */ /* 0x000fe40000410000 */
[--C-:B------:R-:W-:Y:S02]  /*d610*/  FFMA.FTZ R37, R37, c[0x0][0x2d0], -R170.reuse ;  /* 0x0000b40025257a23 */ /* 0x100fe400000108aa */
[----:B----4-:R-:W-:Y:S02]  /*d620*/  FMUL.FTZ R4, R166, R176 ;  /* 0x000000b0a6047220 */ /* 0x010fe40000410000 */
[--C-:B------:R-:W-:Y:S02]  /*d630*/  FFMA.FTZ R48, R48, c[0x0][0x2d0], -R170.reuse ;  /* 0x0000b40030307a23 */ /* 0x100fe400000108aa */
[----:B------:R-:W-:Y:S01]  /*d640*/  FFMA.FTZ R49, R49, c[0x0][0x2d0], -R170 ;  /* 0x0000b40031317a23 */ /* 0x000fe200000108aa */
[----:B------:R-:W3:Y:S01]  /*d650*/  MUFU.EX2 R250, R17 ;  /* 0x0000001100fa7308 */ /* 0x000ee20000000800 */
[----:B------:R-:W4:Y:S01]  /*d660*/  LDL.LU R170, [R1+0x14] ;  /* 0x0000140001aa7983 */ /* 0x000f220000300800 */
[----:B------:R-:W-:Y:S01]  /*d670*/  FMUL.FTZ R150, R165, R150 ;  /* 0x00000096a5967220 */ /* 0x000fe20000410000 */
[----:B-----5:R-:W-:Y:S01]  /*d680*/  F2FP.BF16.PACK_AB R172, R249, R247 ;  /* 0x000000f7f9ac723e */ /* 0x020fe200000010ff */
[----:B------:R-:W-:Y:S01]  /*d690*/  FMUL.FTZ R5, R166, R177 ;  /* 0x000000b1a6057220 */ /* 0x000fe20000410000 */
[----:B------:R-:W5:Y:S01]  /*d6a0*/  LDL.LU R200, [R1+0xc] ;  /* 0x00000c0001c87983 */ /* 0x000f620000300800 */
[----:B------:R-:W-:Y:S01]  /*d6b0*/  FMUL.FTZ R151, R165, R151 ;  /* 0x00000097a5977220 */ /* 0x000fe20000410000 */
[----:B-1----:R-:W-:Y:S01]  /*d6c0*/  FMNMX.FTZ R3, R0, R2, !PT ;  /* 0x0000000200037209 */ /* 0x002fe20007810000 */
[C---:B------:R-:W-:Y:S02]  /*d6d0*/  FMUL.FTZ R152, R164.reuse, R152 ;  /* 0x00000098a4987220 */ /* 0x040fe40000410000 */
[----:B------:R-:W-:Y:S01]  /*d6e0*/  MUFU.EX2 R209, R20 ;  /* 0x0000001400d17308 */ /* 0x000fe20000000800 */
[----:B------:R-:W-:Y:S02]  /*d6f0*/  FMUL.FTZ R153, R164, R153 ;  /* 0x00000099a4997220 */ /* 0x000fe40000410000 */
[----:B------:R-:W-:Y:S02]  /*d700*/  FADD.FTZ R0, -R3, R171 ;  /* 0x000000ab03007221 */ /* 0x000fe40000010100 */
[----:B------:R-:W-:Y:S02]  /*d710*/  FMUL.FTZ R171, R167, c[0x0][0x2d0] ;  /* 0x0000b400a7ab7a20 */ /* 0x000fe40000410000 */
[----:B------:R-:W-:Y:S02]  /*d720*/  FMUL.FTZ R2, R3, c[0x0][0x2d0] ;  /* 0x0000b40003027a20 */ /* 0x000fe40000410000 */
[----:B------:R-:W-:Y:S01]  /*d730*/  FMUL.FTZ R0, R0, c[0x0][0x2d0] ;  /* 0x0000b40000007a20 */ /* 0x000fe20000410000 */
[----:B------:R1:W-:Y:S01]  /*d740*/  MUFU.EX2 R208, R21 ;  /* 0x0000001500d07308 */ /* 0x0003e20000000800 */
[--C-:B------:R-:W-:Y:S02]  /*d750*/  FFMA.FTZ R8, R8, c[0x0][0x2d0], -R171.reuse ;  /* 0x0000b40008087a23 */ /* 0x100fe400000108ab */
[--C-:B------:R-:W-:Y:S01]  /*d760*/  FFMA.FTZ R9, R9, c[0x0][0x2d0], -R171.reuse ;  /* 0x0000b40009097a23 */ /* 0x100fe200000108ab */
[----:B---3--:R-:W-:Y:S01]  /*d770*/  F2FP.BF16.PACK_AB R174, R250, R248 ;  /* 0x000000f8faae723e */ /* 0x008fe200000010ff */
[--C-:B------:R-:W-:Y:S02]  /*d780*/  FFMA.FTZ R12, R12, c[0x0][0x2d0], -R171.reuse ;  /* 0x0000b4000c0c7a23 */ /* 0x100fe400000108ab */
[--C-:B------:R-:W-:Y:S02]  /*d790*/  FFMA.FTZ R13, R13, c[0x0][0x2d0], -R171.reuse ;  /* 0x0000b4000d0d7a23 */ /* 0x100fe400000108ab */
[--C-:B------:R-:W-:Y:S01]  /*d7a0*/  FFMA.FTZ R10, R10, c[0x0][0x2d0], -R2.reuse ;  /* 0x0000b4000a0a7a23 */ /* 0x100fe20000010802 */
[----:B------:R-:W3:Y:S01]  /*d7b0*/  MUFU.EX2 R0, R0 ;  /* 0x0000000000007308 */ /* 0x000ee20000000800 */
[-C--:B------:R-:W-:Y:S05]  /*d7c0*/  HMMA.16816.F32.BF16 R4, R172, R192.reuse, R4 ;  /* 0x000000c0ac04723c */ /* 0x080fea0000041804 */
[--C-:B------:R-:W-:Y:S02]  /*d7d0*/  FFMA.FTZ R11, R11, c[0x0][0x2d0], -R2.reuse ;  /* 0x0000b4000b0b7a23 */ /* 0x100fe40000010802 */
[--C-:B------:R-:W-:Y:S02]  /*d7e0*/  FFMA.FTZ R14, R14, c[0x0][0x2d0], -R2.reuse ;  /* 0x0000b4000e0e7a23 */ /* 0x100fe40000010802 */
[--C-:B------:R-:W-:Y:S01]  /*d7f0*/  FFMA.FTZ R15, R15, c[0x0][0x2d0], -R2.reuse ;  /* 0x0000b4000f0f7a23 */ /* 0x100fe20000010802 */
[----:B------:R2:W-:Y:S02]  /*d800*/  MUFU.EX2 R214, R8 ;  /* 0x0000000800d67308 */ /* 0x0005e40000000800 */
[C---:B------:R-:W-:Y:S01]  /*d810*/  FMUL.FTZ R16, R166.reuse, R188 ;  /* 0x000000bca6107220 */ /* 0x040fe20000410000 */
[----:B-1----:R-:W-:Y:S01]  /*d820*/  LDSM.16.MT88.4 R20, [R228+0x3880] ;  /* 0x00388000e414783b */ /* 0x002fe20000004200 */
[----:B------:R-:W-:Y:S02]  /*d830*/  FMUL.FTZ R17, R166, R189 ;  /* 0x000000bda6117220 */ /* 0x000fe40000410000 */
[--C-:B------:R-:W-:Y:S02]  /*d840*/  FFMA.FTZ R24, R24, c[0x0][0x2d0], -R171.reuse ;  /* 0x0000b40018187a23 */ /* 0x100fe400000108ab */
[--C-:B------:R-:W-:Y:S02]  /*d850*/  FFMA.FTZ R25, R25, c[0x0][0x2d0], -R171.reuse ;  /* 0x0000b40019197a23 */ /* 0x100fe400000108ab */
[----:B------:R-:W1:Y:S01]  /*d860*/  MUFU.EX2 R215, R9 ;  /* 0x0000000900d77308 */ /* 0x000e620000000800 */
[----:B------:R-:W-:Y:S01]  /*d870*/  LDSM.16.MT88.4 R188, [R225+0x3080] ;  /* 0x00308000e1bc783b */ /* 0x000fe20000004200 */
[--C-:B------:R-:W-:Y:S02]  /*d880*/  FFMA.FTZ R26, R26, c[0x0][0x2d0], -R2.reuse ;  /* 0x0000b4001a1a7a23 */ /* 0x100fe40000010802 */
[C---:B---3--:R-:W-:Y:S02]  /*d890*/  FMUL.FTZ R138, R0.reuse, R138 ;  /* 0x0000008a008a7220 */ /* 0x048fe40000410000 */
[C---:B------:R-:W-:Y:S02]  /*d8a0*/  FMUL.FTZ R139, R0.reuse, R139 ;  /* 0x0000008b008b7220 */ /* 0x040fe40000410000 */
[C---:B------:R-:W-:Y:S02]  /*d8b0*/  FMUL.FTZ R142, R0.reuse, R142 ;  /* 0x0000008e008e7220 */ /* 0x040fe40000410000 */
[----:B------:R3:W-:Y:S01]  /*d8c0*/  MUFU.EX2 R216, R12 ;  /* 0x0000000c00d87308 */ /* 0x0007e20000000800 */
[----:B------:R-:W-:Y:S02]  /*d8d0*/  FMUL.FTZ R143, R0, R143 ;  /* 0x0000008f008f7220 */ /* 0x000fe40000410000 */
[--C-:B------:R-:W-:Y:S02]  /*d8e0*/  FFMA.FTZ R27, R27, c[0x0][0x2d0], -R2.reuse ;  /* 0x0000b4001b1b7a23 */ /* 0x100fe40000010802 */
[----:B--2---:R-:W-:Y:S02]  /*d8f0*/  FMUL.FTZ R8, R164, R180 ;  /* 0x000000b4a4087220 */ /* 0x004fe40000410000 */
[C---:B------:R-:W-:Y:S02]  /*d900*/  FMUL.FTZ R154, R0.reuse, R154 ;  /* 0x0000009a009a7220 */ /* 0x040fe40000410000 */
[----:B------:R-:W-:Y:S01]  /*d910*/  FMUL.FTZ R155, R0, R155 ;  /* 0x0000009b009b7220 */ /* 0x000fe20000410000 */
[----:B------:R-:W2:Y:S01]  /*d920*/  MUFU.EX2 R217, R13 ;  /* 0x0000000d00d97308 */ /* 0x000ea20000000800 */
[C---:B------:R-:W-:Y:S02]  /*d930*/  FMUL.FTZ R156, R164.reuse, R156 ;  /* 0x0000009ca49c7220 */ /* 0x040fe40000410000 */
[C---:B------:R-:W-:Y:S01]  /*d940*/  FMUL.FTZ R157, R164.reuse, R157 ;  /* 0x0000009da49d7220 */ /* 0x040fe20000410000 */
[----:B-1----:R-:W-:Y:S01]  /*d950*/  F2FP.BF16.PACK_AB R176, R215, R214 ;  /* 0x000000d6d7b0723e */ /* 0x002fe200000010ff */
[----:B------:R-:W-:Y:S02]  /*d960*/  FMUL.FTZ R9, R164, R181 ;  /* 0x000000b5a4097220 */ /* 0x000fe40000410000 */
[C---:B------:R-:W-:Y:S02]  /*d970*/  FMUL.FTZ R158, R0.reuse, R158 ;  /* 0x0000009e009e7220 */ /* 0x040fe40000410000 */
[----:B------:R-:W-:Y:S01]  /*d980*/  FMUL.FTZ R159, R0, R159 ;  /* 0x0000009f009f7220 */ /* 0x000fe20000410000 */
[----:B------:R1:W-:Y:S01]  /*d990*/  MUFU.EX2 R210, R10 ;  /* 0x0000000a00d27308 */ /* 0x0003e20000000800 */
[C---:B------:R-:W-:Y:S02]  /*d9a0*/  FMUL.FTZ R162, R165.reuse, R162 ;  /* 0x000000a2a5a27220 */ /* 0x040fe40000410000 */
[C---:B------:R-:W-:Y:S02]  /*d9b0*/  FMUL.FTZ R163, R165.reuse, R163 ;  /* 0x000000a3a5a37220 */ /* 0x040fe40000410000 */
[C---:B---3--:R-:W-:Y:S02]  /*d9c0*/  FMUL.FTZ R12, R164.reuse, R184 ;  /* 0x000000b8a40c7220 */ /* 0x048fe40000410000 */
[C---:B------:R-:W-:Y:S02]  /*d9d0*/  FMUL.FTZ R54, R165.reuse, R54 ;  /* 0x00000036a5367220 */ /* 0x040fe40000410000 */
[----:B------:R-:W-:Y:S01]  /*d9e0*/  FMUL.FTZ R55, R165, R55 ;  /* 0x00000037a5377220 */ /* 0x000fe20000410000 */
[----:B------:R-:W3:Y:S01]  /*d9f0*/  MUFU.EX2 R211, R11 ;  /* 0x0000000b00d37308 */ /* 0x000ee20000000800 */
[C---:B------:R-:W-:Y:S02]  /*da00*/  FMUL.FTZ R56, R164.reuse, R56 ;  /* 0x00000038a4387220 */ /* 0x040fe40000410000 */
[C---:B------:R-:W-:Y:S01]  /*da10*/  FMUL.FTZ R57, R164.reuse, R57 ;  /* 0x00000039a4397220 */ /* 0x040fe20000410000 */
[----:B--2---:R-:W-:Y:S01]  /*da20*/  F2FP.BF16.PACK_AB R178, R217, R216 ;  /* 0x000000d8d9b2723e */ /* 0x004fe200000010ff */
[----:B------:R-:W-:Y:S02]  /*da30*/  FMUL.FTZ R13, R164, R185 ;  /* 0x000000b9a40d7220 */ /* 0x000fe40000410000 */
[C---:B------:R-:W-:Y:S02]  /*da40*/  FMUL.FTZ R58, R0.reuse, R58 ;  /* 0x0000003a003a7220 */ /* 0x040fe40000410000 */
[----:B------:R-:W-:Y:S01]  /*da50*/  FMUL.FTZ R59, R0, R59 ;  /* 0x0000003b003b7220 */ /* 0x000fe20000410000 */
[----:B------:R2:W-:Y:S01]  /*da60*/  MUFU.EX2 R212, R14 ;  /* 0x0000000e00d47308 */ /* 0x0005e20000000800 */
[C---:B------:R-:W-:Y:S02]  /*da70*/  FMUL.FTZ R60, R164.reuse, R60 ;  /* 0x0000003ca43c7220 */ /* 0x040fe40000410000 */
[----:B------:R-:W-:Y:S02]  /*da80*/  FMUL.FTZ R61, R164, R61 ;  /* 0x0000003da43d7220 */ /* 0x000fe40000410000 */
[C---:B-1----:R-:W-:Y:S02]  /*da90*/  FMUL.FTZ R10, R0.reuse, R182 ;  /* 0x000000b6000a7220 */ /* 0x042fe40000410000 */
[C---:B------:R-:W-:Y:S02]  /*daa0*/  FMUL.FTZ R62, R0.reuse, R62 ;  /* 0x0000003e003e7220 */ /* 0x040fe40000410000 */
[C---:B------:R-:W-:Y:S01]  /*dab0*/  FMUL.FTZ R63, R0.reuse, R63 ;  /* 0x0000003f003f7220 */ /* 0x040fe20000410000 */
[----:B------:R-:W1:Y:S01]  /*dac0*/  MUFU.EX2 R213, R15 ;  /* 0x0000000f00d57308 */ /* 0x000e620000000800 */
[C---:B------:R-:W-:Y:S02]  /*dad0*/  FMUL.FTZ R66, R165.reuse, R66 ;  /* 0x00000042a5427220 */ /* 0x040fe40000410000 */
[----:B------:R-:W-:Y:S01]  /*dae0*/  FMUL.FTZ R67, R165, R67 ;  /* 0x00000043a5437220 */ /* 0x000fe20000410000 */
[----:B---3--:R-:W-:Y:S01]  /*daf0*/  F2FP.BF16.PACK_AB R177, R211, R210 ;  /* 0x000000d2d3b1723e */ /* 0x008fe200000010ff */
[----:B------:R-:W-:Y:S02]  /*db00*/  FMUL.FTZ R11, R0, R183 ;  /* 0x000000b7000b7220 */ /* 0x000fe40000410000 */
[----:B------:R-:W3:Y:S01]  /*db10*/  LDSM.16.MT88.4 R180, [R228+0x2080] ;  /* 0x00208000e4b4783b */ /* 0x000ee20000004200 */
[C---:B------:R-:W-:Y:S02]  /*db20*/  FMUL.FTZ R70, R165.reuse, R70 ;  /* 0x00000046a5467220 */ /* 0x040fe40000410000 */
[----:B------:R-:W-:Y:S01]  /*db30*/  MUFU.EX2 R205, R32 ;  /* 0x0000002000cd7308 */ /* 0x000fe20000000800 */
[----:B------:R-:W-:Y:S02]  /*db40*/  FMUL.FTZ R71, R165, R71 ;  /* 0x00000047a5477220 */ /* 0x000fe40000410000 */
[----:B------:R-:W-:Y:S02]  /*db50*/  FMUL.FTZ R72, R164, R72 ;  /* 0x00000048a4487220 */ /* 0x000fe40000410000 */
[----:B--2---:R-:W-:Y:S02]  /*db60*/  FMUL.FTZ R14, R0, R186 ;  /* 0x000000ba000e7220 */ /* 0x004fe40000410000 */
[----:B------:R-:W-:Y:S02]  /*db70*/  FMUL.FTZ R73, R164, R73 ;  /* 0x00000049a4497220 */ /* 0x000fe40000410000 */
[C---:B------:R-:W-:Y:S01]  /*db80*/  FMUL.FTZ R74, R0.reuse, R74 ;  /* 0x0000004a004a7220 */ /* 0x040fe20000410000 */
[----:B------:R-:W-:Y:S01]  /*db90*/  MUFU.EX2 R204, R33 ;  /* 0x0000002100cc7308 */ /* 0x000fe20000000800 */
[----:B------:R-:W-:Y:S02]  /*dba0*/  FMUL.FTZ R75, R0, R75 ;  /* 0x0000004b004b7220 */ /* 0x000fe40000410000 */
[----:B------:R-:W-:Y:S01]  /*dbb0*/  FMUL.FTZ R76, R164, R76 ;  /* 0x0000004ca44c7220 */ /* 0x000fe20000410000 */
[----:B-1----:R-:W-:Y:S01]  /*dbc0*/  F2FP.BF16.PACK_AB R179, R213, R212 ;  /* 0x000000d4d5b3723e */ /* 0x002fe200000010ff */
[----:B------:R-:W-:Y:S02]  /*dbd0*/  FMUL.FTZ R15, R0, R187 ;  /* 0x000000bb000f7220 */ /* 0x000fe40000410000 */
[----:B------:R-:W1:Y:S01]  /*dbe0*/  LDSM.16.MT88.4 R184, [R227+0x2080] ;  /* 0x00208000e3b8783b */ /* 0x000e620000004200 */
[----:B------:R-:W-:Y:S02]  /*dbf0*/  FMUL.FTZ R77, R164, R77 ;  /* 0x0000004da44d7220 */ /* 0x000fe40000410000 */
[----:B------:R-:W-:Y:S01]  /*dc00*/  MUFU.EX2 R203, R34 ;  /* 0x0000002200cb7308 */ /* 0x000fe20000000800 */
[C---:B------:R-:W-:Y:S04]  /*dc10*/  HMMA.16816.F32.BF16 R8, R176.reuse, R192, R8 ;  /* 0x000000c0b008723c */ /* 0x040fe80000041808 */
[C---:B------:R-:W-:Y:S02]  /*dc20*/  FMUL.FTZ R78, R0.reuse, R78 ;  /* 0x0000004e004e7220 */ /* 0x040fe40000410000 */
[----:B------:R-:W-:Y:S02]  /*dc30*/  FMUL.FTZ R79, R0, R79 ;  /* 0x0000004f004f7220 */ /* 0x000fe40000410000 */
[-C--:B------:R-:W-:Y:S01]  /*dc40*/  HMMA.16816.F32.BF16 R12, R176, R194.reuse, R12 ;  /* 0x000000c2b00c723c */ /* 0x080fe2000004180c */
[----:B------:R2:W-:Y:S03]  /*dc50*/  MUFU.EX2 R202, R35 ;  /* 0x0000002300ca7308 */ /* 0x0005e60000000800 */
[C---:B------:R-:W-:Y:S02]  /*dc60*/  FMUL.FTZ R82, R165.reuse, R82 ;  /* 0x00000052a5527220 */ /* 0x040fe40000410000 */
[C---:B------:R-:W-:Y:S02]  /*dc70*/  FMUL.FTZ R83, R165.reuse, R83 ;  /* 0x00000053a5537220 */ /* 0x040fe40000410000 */
[C---:B------:R-:W-:Y:S03]  /*dc80*/  HMMA.16816.F32.BF16 R16, R172.reuse, R194, R16 ;  /* 0x000000c2ac10723c */ /* 0x040fe60000041810 */
[----:B------:R-:W-:Y:S01]  /*dc90*/  MUFU.EX2 R201, R24 ;  /* 0x0000001800c97308 */ /* 0x000fe20000000800 */
[C---:B------:R-:W-:Y:S02]  /*dca0*/  FMUL.FTZ R84, R166.reuse, R84 ;  /* 0x00000054a6547220 */ /* 0x040fe40000410000 */
[----:B------:R-:W-:Y:S02]  /*dcb0*/  FMUL.FTZ R85, R166, R85 ;  /* 0x00000055a6557220 */ /* 0x000fe40000410000 */
[-C--:B------:R-:W-:Y:S04]  /*dcc0*/  HMMA.16816.F32.BF16 R132, R172, R196.reuse, R132 ;  /* 0x000000c4ac84723c */ /* 0x080fe80000041884 */
[C---:B------:R-:W-:Y:S01]  /*dcd0*/  FMUL.FTZ R86, R165.reuse, R86 ;  /* 0x00000056a5567220 */ /* 0x040fe20000410000 */
[----:B------:R-:W-:Y:S01]  /*dce0*/  MUFU.EX2 R49, R49 ;  /* 0x0000003100317308 */ /* 0x000fe20000000800 */
[C---:B------:R-:W-:Y:S02]  /*dcf0*/  FMUL.FTZ R87, R165.reuse, R87 ;  /* 0x00000057a5577220 */ /* 0x040fe40000410000 */
[C---:B------:R-:W-:Y:S01]  /*dd00*/  HMMA.16816.F32.BF16 R136, R176.reuse, R196, R136 ;  /* 0x000000c4b088723c */ /* 0x040fe20000041888 */
[----:B--2---:R-:W-:Y:S03]  /*dd10*/  LDSM.16.MT88.4 R32, [R227+0x3880] ;  /* 0x00388000e320783b */ /* 0x004fe60000004200 */
[C---:B------:R-:W-:Y:S02]  /*dd20*/  FMUL.FTZ R88, R164.reuse, R88 ;  /* 0x00000058a4587220 */ /* 0x040fe40000410000 */
[----:B------:R-:W-:Y:S01]  /*dd30*/  FMUL.FTZ R89, R164, R89 ;  /* 0x00000059a4597220 */ /* 0x000fe20000410000 */
[----:B------:R-:W-:Y:S01]  /*dd40*/  MUFU.EX2 R197, R27 ;  /* 0x0000001b00c57308 */ /* 0x000fe20000000800 */
[-C--:B------:R-:W-:Y:S04]  /*dd50*/  HMMA.16816.F32.BF16 R140, R176, R198.reuse, R140 ;  /* 0x000000c6b08c723c */ /* 0x080fe8000004188c */
[C---:B------:R-:W-:Y:S02]  /*dd60*/  FMUL.FTZ R90, R0.reuse, R90 ;  /* 0x0000005a005a7220 */ /* 0x040fe40000410000 */
[----:B------:R-:W-:Y:S02]  /*dd70*/  FMUL.FTZ R91, R0, R91 ;  /* 0x0000005b005b7220 */ /* 0x000fe40000410000 */
[C---:B------:R-:W-:Y:S01]  /*dd80*/  HMMA.16816.F32.BF16 R144, R172.reuse, R198, R144 ;  /* 0x000000c6ac90723c */ /* 0x040fe20000041890 */
[----:B------:R-:W2:Y:S03]  /*dd90*/  MUFU.EX2 R199, R25 ;  /* 0x0000001900c77308 */ /* 0x000ea60000000800 */
[C---:B------:R-:W-:Y:S02]  /*dda0*/  FMUL.FTZ R92, R164.reuse, R92 ;  /* 0x0000005ca45c7220 */ /* 0x040fe40000410000 */
[----:B------:R-:W-:Y:S02]  /*ddb0*/  FMUL.FTZ R93, R164, R93 ;  /* 0x0000005da45d7220 */ /* 0x000fe40000410000 */
[-C--:B---3--:R-:W-:Y:S03]  /*ddc0*/  HMMA.16816.F32.BF16 R148, R172, R180.reuse, R148 ;  /* 0x000000b4ac94723c */ /* 0x088fe60000041894 */
[----:B------:R3:W1:Y:S01]  /*ddd0*/  MUFU.EX2 R198, R26 ;  /* 0x0000001a00c67308 */ /* 0x0006620000000800 */
[C---:B------:R-:W-:Y:S02]  /*dde0*/  FMUL.FTZ R94, R0.reuse, R94 ;  /* 0x0000005e005e7220 */ /* 0x040fe40000410000 */
[----:B------:R-:W-:Y:S02]  /*ddf0*/  FMUL.FTZ R95, R0, R95 ;  /* 0x0000005f005f7220 */ /* 0x000fe40000410000 */
[C---:B------:R-:W-:Y:S04]  /*de00*/  HMMA.16816.F32.BF16 R152, R176.reuse, R180, R152 ;  /* 0x000000b4b098723c */ /* 0x040fe80000041898 */
[C---:B------:R-:W-:Y:S01]  /*de10*/  FMUL.FTZ R96, R166.reuse, R96 ;  /* 0x00000060a6607220 */ /* 0x040fe20000410000 */
[----:B------:R-:W-:Y:S01]  /*de20*/  MUFU.EX2 R51, R51 ;  /* 0x0000003300337308 */ /* 0x000fe20000000800 */
[C---:B------:R-:W-:Y:S02]  /*de30*/  FMUL.FTZ R97, R166.reuse, R97 ;  /* 0x00000061a6617220 */ /* 0x040fe40000410000 */
[-C--:B------:R-:W-:Y:S04]  /*de40*/  HMMA.16816.F32.BF16 R156, R176, R182.reuse, R156 ;  /* 0x000000b6b09c723c */ /* 0x080fe8000004189c */
[C---:B------:R-:W-:Y:S02]  /*de50*/  FMUL.FTZ R98, R165.reuse, R98 ;  /* 0x00000062a5627220 */ /* 0x040fe40000410000 */
[C---:B------:R-:W-:Y:S01]  /*de60*/  FMUL.FTZ R99, R165.reuse, R99 ;  /* 0x00000063a5637220 */ /* 0x040fe20000410000 */
[----:B------:R-:W-:Y:S01]  /*de70*/  MUFU.EX2 R192, R36 ;  /* 0x0000002400c07308 */ /* 0x000fe20000000800 */
[C---:B------:R-:W-:Y:S01]  /*de80*/  HMMA.16816.F32.BF16 R160, R172.reuse, R182, R160 ;  /* 0x000000b6aca0723c */ /* 0x040fe200000418a0 */
[----:B------:R-:W2:Y:S03]  /*de90*/  LDSM.16.MT88.4 R180, [R225+0x3880] ;  /* 0x00388000e1b4783b */ /* 0x000ea60000004200 */
[C---:B------:R-:W-:Y:S02]  /*dea0*/  FMUL.FTZ R100, R166.reuse, R100 ;  /* 0x00000064a6647220 */ /* 0x040fe40000410000 */
[C---:B------:R-:W-:Y:S02]  /*deb0*/  FMUL.FTZ R101, R166.reuse, R101 ;  /* 0x00000065a6657220 */ /* 0x040fe40000410000 */
[-C--:B-1----:R-:W-:Y:S01]  /*dec0*/  HMMA.16816.F32.BF16 R52, R172, R184.reuse, R52 ;  /* 0x000000b8ac34723c */ /* 0x082fe20000041834 */
[----:B---3--:R-:W-:Y:S01]  /*ded0*/  LDSM.16.MT88.4 R24, [R225+0x2880] ;  /* 0x00288000e118783b */ /* 0x008fe20000004200 */
[----:B------:R-:W-:Y:S02]  /*dee0*/  MUFU.EX2 R37, R37 ;  /* 0x0000002500257308 */ /* 0x000fe40000000800 */
[C---:B------:R-:W-:Y:S02]  /*def0*/  FMUL.FTZ R102, R165.reuse, R102 ;  /* 0x00000066a5667220 */ /* 0x040fe40000410000 */
[C---:B------:R-:W-:Y:S02]  /*df00*/  FMUL.FTZ R103, R165.reuse, R103 ;  /* 0x00000067a5677220 */ /* 0x040fe40000410000 */
        /* <DEDUP_REMOVED lines=9> */
[----:B------:R-:W1:Y:S03]  /*dfa0*/  LDSM.16.MT88.4 R184, [R226+0x3880] ;  /* 0x00388000e2b8783b */ /* 0x000e660000004200 */
[C---:B------:R-:W-:Y:S02]  /*dfb0*/  FMUL.FTZ R116, R166.reuse, R116 ;  /* 0x00000074a6747220 */ /* 0x040fe40000410000 */
[----:B------:R-:W-:Y:S02]  /*dfc0*/  FMUL.FTZ R117, R166, R117 ;  /* 0x00000075a6757220 */ /* 0x000fe40000410000 */
[C---:B------:R-:W-:Y:S01]  /*dfd0*/  FMUL.FTZ R118, R165.reuse, R118 ;  /* 0x00000076a5767220 */ /* 0x040fe20000410000 */
[-C--:B--2---:R-:W-:Y:S01]  /*dfe0*/  HMMA.16816.F32.BF16 R68, R172, R180.reuse, R68 ;  /* 0x000000b4ac44723c */ /* 0x084fe20000041844 */
[----:B------:R-:W-:Y:S02]  /*dff0*/  MUFU.EX2 R48, R48 ;  /* 0x0000003000307308 */ /* 0x000fe40000000800 */
[----:B------:R-:W-:Y:S02]  /*e000*/  FMUL.FTZ R119, R165, R119 ;  /* 0x00000077a5777220 */ /* 0x000fe40000410000 */
[C---:B------:R-:W-:Y:S02]  /*e010*/  FMUL.FTZ R120, R164.reuse, R120 ;  /* 0x00000078a4787220 */ /* 0x040fe40000410000 */
[----:B------:R-:W-:Y:S01]  /*e020*/  FMUL.FTZ R121, R164, R121 ;  /* 0x00000079a4797220 */ /* 0x000fe20000410000 */
[C---:B------:R-:W-:Y:S03]  /*e030*/  HMMA.16816.F32.BF16 R72, R176.reuse, R180, R72 ;  /* 0x000000b4b048723c */ /* 0x040fe60000041848 */
[----:B------:R-:W-:Y:S01]  /*e040*/  MUFU.EX2 R50, R50 ;  /* 0x0000003200327308 */ /* 0x000fe20000000800 */
[C---:B------:R-:W-:Y:S02]  /*e050*/  FMUL.FTZ R122, R0.reuse, R122 ;  /* 0x0000007a007a7220 */ /* 0x040fe40000410000 */
[----:B------:R-:W-:Y:S02]  /*e060*/  FMUL.FTZ R123, R0, R123 ;  /* 0x0000007b007b7220 */ /* 0x000fe40000410000 */
[-C--:B------:R-:W-:Y:S04]  /*e070*/  HMMA.16816.F32.BF16 R76, R176, R182.reuse, R76 ;  /* 0x000000b6b04c723c */ /* 0x080fe8000004184c */
[--C-:B------:R-:W-:Y:S02]  /*e080*/  FFMA.FTZ R28, R28, c[0x0][0x2d0], -R171.reuse ;  /* 0x0000b4001c1c7a23 */ /* 0x100fe400000108ab */
[--C-:B------:R-:W-:Y:S02]  /*e090*/  FFMA.FTZ R29, R29, c[0x0][0x2d0], -R171.reuse ;  /* 0x0000b4001d1d7a23 */ /* 0x100fe400000108ab */
[C---:B------:R-:W-:Y:S01]  /*e0a0*/  HMMA.16816.F32.BF16 R80, R172.reuse, R182, R80 ;  /* 0x000000b6ac50723c */ /* 0x040fe20000041850 */
[----:B------:R-:W2:Y:S01]  /*e0b0*/  LDSM.16.MT88.4 R180, [R226+0x2880] ;  /* 0x00288000e2b4783b */ /* 0x000ea20000004200 */
[----:B------:R3:W-:Y:S02]  /*e0c0*/  MUFU.EX2 R196, R28 ;  /* 0x0000001c00c47308 */ /* 0x0007e40000000800 */
[--C-:B------:R-:W-:Y:S02]  /*e0d0*/  FFMA.FTZ R30, R30, c[0x0][0x2d0], -R2.reuse ;  /* 0x0000b4001e1e7a23 */ /* 0x100fe40000010802 */
[--C-:B------:R-:W-:Y:S02]  /*e0e0*/  FFMA.FTZ R31, R31, c[0x0][0x2d0], -R2.reuse ;  /* 0x0000b4001f1f7a23 */ /* 0x100fe40000010802 */
[-C--:B-1----:R-:W-:Y:S04]  /*e0f0*/  HMMA.16816.F32.BF16 R84, R172, R184.reuse, R84 ;  /* 0x000000b8ac54723c */ /* 0x082fe80000041854 */
[----:B------:R1:W1:Y:S01]  /*e100*/  MUFU.EX2 R195, R29 ;  /* 0x0000001d00c37308 */ /* 0x0002620000000800 */
[C---:B------:R-:W-:Y:S02]  /*e110*/  FMUL.FTZ R124, R164.reuse, R124 ;  /* 0x0000007ca47c7220 */ /* 0x040fe40000410000 */
[----:B------:R-:W-:Y:S01]  /*e120*/  FMUL.FTZ R125, R164, R125 ;  /* 0x0000007da47d7220 */ /* 0x000fe20000410000 */
[C---:B------:R-:W-:Y:S04]  /*e130*/  HMMA.16816.F32.BF16 R88, R176.reuse, R184, R88 ;  /* 0x000000b8b058723c */ /* 0x040fe80000041858 */
[C---:B------:R-:W-:Y:S02]  /*e140*/  FMUL.FTZ R126, R0.reuse, R126 ;  /* 0x0000007e007e7220 */ /* 0x040fe40000410000 */
[----:B------:R2:W-:Y:S01]  /*e150*/  MUFU.EX2 R194, R30 ;  /* 0x0000001e00c27308 */ /* 0x0005e20000000800 */
[----:B------:R-:W-:Y:S01]  /*e160*/  FMUL.FTZ R127, R0, R127 ;  /* 0x0000007f007f7220 */ /* 0x000fe20000410000 */
[-C--:B------:R-:W-:Y:S04]  /*e170*/  HMMA.16816.F32.BF16 R92, R176, R186.reuse, R92 ;  /* 0x000000bab05c723c */ /* 0x080fe8000004185c */
[----:B---3--:R-:W-:Y:S01]  /*e180*/  F2FP.BF16.PACK_AB R28, R199, R201 ;  /* 0x000000c9c71c723e */ /* 0x008fe200000010ff */
[C---:B------:R-:W-:Y:S02]  /*e190*/  FMUL.FTZ R128, R166.reuse, R128 ;  /* 0x00000080a6807220 */ /* 0x040fe40000410000 */
[----:B------:R-:W-:Y:S01]  /*e1a0*/  FMUL.FTZ R129, R166, R129 ;  /* 0x00000081a6817220 */ /* 0x000fe20000410000 */
[C---:B------:R-:W-:Y:S01]  /*e1b0*/  HMMA.16816.F32.BF16 R96, R172.reuse, R186, R96 ;  /* 0x000000baac60723c */ /* 0x040fe20000041860 */
[----:B------:R-:W3:Y:S01]  /*e1c0*/  LDSM.16.MT88.4 R184, [R228+0x2880] ;  /* 0x00288000e4b8783b */ /* 0x000ee20000004200 */
[----:B------:R-:W4:Y:S02]  /*e1d0*/  MUFU.EX2 R193, R31 ;  /* 0x0000001f00c17308 */ /* 0x000f240000000800 */
[----:B-1----:R-:W-:Y:S01]  /*e1e0*/  F2FP.BF16.PACK_AB R29, R197, R198 ;  /* 0x000000c6c51d723e */ /* 0x002fe200000010ff */
[C---:B------:R-:W-:Y:S02]  /*e1f0*/  FMUL.FTZ R130, R165.reuse, R130 ;  /* 0x00000082a5827220 */ /* 0x040fe40000410000 */
[----:B------:R-:W-:Y:S01]  /*e200*/  FMUL.FTZ R131, R165, R131 ;  /* 0x00000083a5837220 */ /* 0x000fe20000410000 */
[-C--:B------:R-:W-:Y:S04]  /*e210*/  HMMA.16816.F32.BF16 R100, R172, R20.reuse, R100 ;  /* 0x00000014ac64723c */ /* 0x080fe80000041864 */
[C---:B------:R-:W-:Y:S02]  /*e220*/  FMUL.FTZ R104, R164.reuse, R104 ;  /* 0x00000068a4687220 */ /* 0x040fe40000410000 */
[----:B------:R-:W-:Y:S01]  /*e230*/  FMUL.FTZ R105, R164, R105 ;  /* 0x00000069a4697220 */ /* 0x000fe20000410000 */
[----:B--2---:R-:W-:Y:S01]  /*e240*/  F2FP.BF16.PACK_AB R30, R195, R196 ;  /* 0x000000c4c31e723e */ /* 0x004fe200000010ff */
[C---:B------:R-:W-:Y:S04]  /*e250*/  FMUL.FTZ R106, R0.reuse, R106 ;  /* 0x0000006a006a7220 */ /* 0x040fe80000410000 */
[----:B------:R-:W-:Y:S02]  /*e260*/  FMUL.FTZ R107, R0, R107 ;  /* 0x0000006b006b7220 */ /* 0x000fe40000410000 */
[C---:B------:R-:W-:Y:S02]  /*e270*/  FMUL.FTZ R108, R164.reuse, R108 ;  /* 0x0000006ca46c7220 */ /* 0x040fe40000410000 */
[----:B------:R-:W-:Y:S01]  /*e280*/  FMUL.FTZ R109, R164, R109 ;  /* 0x0000006da46d7220 */ /* 0x000fe20000410000 */
[----:B----4-:R-:W-:Y:S02]  /*e290*/  F2FP.BF16.PACK_AB R31, R193, R194 ;  /* 0x000000c2c11f723e */ /* 0x010fe400000010ff */
[C---:B------:R-:W-:Y:S04]  /*e2a0*/  HMMA.16816.F32.BF16 R104, R176.reuse, R20, R104 ;  /* 0x00000014b068723c */ /* 0x040fe80000041868 */
[C---:B------:R-:W-:Y:S02]  /*e2b0*/  FMUL.FTZ R110, R0.reuse, R110 ;  /* 0x0000006e006e7220 */ /* 0x040fe40000410000 */
[----:B------:R-:W-:Y:S01]  /*e2c0*/  FMUL.FTZ R111, R0, R111 ;  /* 0x0000006f006f7220 */ /* 0x000fe20000410000 */
[----:B------:R-:W-:Y:S01]  /*e2d0*/  F2FP.BF16.PACK_AB R20, R208, R209 ;  /* 0x000000d1d014723e */ /* 0x000fe200000010ff */
[--C-:B------:R-:W-:Y:S01]  /*e2e0*/  FFMA.FTZ R45, R45, c[0x0][0x2d0], -R171.reuse ;  /* 0x0000b4002d2d7a23 */ /* 0x100fe200000108ab */
[----:B------:R-:W-:Y:S03]  /*e2f0*/  F2FP.BF16.PACK_AB R21, R206, R207 ;  /* 0x000000cfce15723e */ /* 0x000fe600000010ff */
[--C-:B------:R-:W-:Y:S01]  /*e300*/  FFMA.FTZ R40, R40, c[0x0][0x2d0], -R171.reuse ;  /* 0x0000b40028287a23 */ /* 0x100fe200000108ab */
[-C--:B------:R-:W-:Y:S01]  /*e310*/  HMMA.16816.F32.BF16 R108, R176, R22.reuse, R108 ;  /* 0x00000016b06c723c */ /* 0x080fe2000004186c */
[----:B------:R-:W-:Y:S02]  /*e320*/  MUFU.EX2 R45, R45 ;  /* 0x0000002d002d7308 */ /* 0x000fe40000000800 */
[--C-:B------:R-:W-:Y:S02]  /*e330*/  FFMA.FTZ R41, R41, c[0x0][0x2d0], -R171.reuse ;  /* 0x0000b40029297a23 */ /* 0x100fe400000108ab */
[--C-:B------:R-:W-:Y:S02]  /*e340*/  FFMA.FTZ R42, R42, c[0x0][0x2d0], -R2.reuse ;  /* 0x0000b4002a2a7a23 */ /* 0x100fe40000010802 */
[--C-:B------:R-:W-:Y:S01]  /*e350*/  FFMA.FTZ R43, R43, c[0x0][0x2d0], -R2.reuse ;  /* 0x0000b4002b2b7a23 */ /* 0x100fe20000010802 */
[C---:B------:R-:W-:Y:S03]  /*e360*/  HMMA.16816.F32.BF16 R112, R172.reuse, R22, R112 ;  /* 0x00000016ac70723c */ /* 0x040fe60000041870 */
[----:B------:R-:W-:Y:S01]  /*e370*/  MUFU.EX2 R40, R40 ;  /* 0x0000002800287308 */ /* 0x000fe20000000800 */
[----:B------:R-:W-:Y:S01]  /*e380*/  FFMA.FTZ R44, R44, c[0x0][0x2d0], -R171 ;  /* 0x0000b4002c2c7a23 */ /* 0x000fe200000108ab */
[----:B------:R-:W-:Y:S01]  /*e390*/  MOV R171, R3 ;  /* 0x0000000300ab7202 */ /* 0x000fe20000000f00 */
[--C-:B------:R-:W-:Y:S01]  /*e3a0*/  FFMA.FTZ R46, R46, c[0x0][0x2d0], -R2.reuse ;  /* 0x0000b4002e2e7a23 */ /* 0x100fe20000010802 */
[----:B------:R-:W-:Y:S01]  /*e3b0*/  F2FP.BF16.PACK_AB R22, R204, R205 ;  /* 0x000000cdcc16723e */ /* 0x000fe200000010ff */
[-C--:B------:R-:W-:Y:S04]  /*e3c0*/  HMMA.16816.F32.BF16 R116, R172, R32.reuse, R116 ;  /* 0x00000020ac74723c */ /* 0x080fe80000041874 */
[----:B------:R-:W-:Y:S01]  /*e3d0*/  F2FP.BF16.PACK_AB R23, R202, R203 ;  /* 0x000000cbca17723e */ /* 0x000fe200000010ff */
[----:B------:R-:W-:Y:S01]  /*e3e0*/  FFMA.FTZ R2, R47, c[0x0][0x2d0], -R2 ;  /* 0x0000b4002f027a23 */ /* 0x000fe20000010802 */
[----:B------:R-:W1:Y:S01]  /*e3f0*/  MUFU.EX2 R41, R41 ;  /* 0x0000002900297308 */ /* 0x000e620000000800 */
[----:B------:R-:W-:Y:S01]  /*e400*/  FFMA.FTZ R0, R0, R252, R210 ;  /* 0x000000fc00007223 */ /* 0x000fe200000100d2 */
[C---:B------:R-:W-:Y:S04]  /*e410*/  HMMA.16816.F32.BF16 R120, R176.reuse, R32, R120 ;  /* 0x00000020b078723c */ /* 0x040fe80000041878 */
[----:B------:R-:W-:Y:S02]  /*e420*/  FADD.FTZ R0, R211, R0 ;  /* 0x00000000d3007221 */ /* 0x000fe40000010000 */
[----:B-----5:R-:W-:Y:S02]  /*e430*/  FFMA.FTZ R165, R165, R200, R218 ;  /* 0x000000c8a5a57223 */ /* 0x020fe400000100da */
[-C--:B------:R-:W-:Y:S01]  /*e440*/  HMMA.16816.F32.BF16 R124, R176, R34.reuse, R124 ;  /* 0x00000022b07c723c */ /* 0x080fe2000004187c */
[----:B------:R2:W-:Y:S03]  /*e450*/  MUFU.EX2 R36, R2 ;  /* 0x0000000200247308 */ /* 0x0005e60000000800 */
[----:B------:R-:W-:Y:S02]  /*e460*/  FADD.FTZ R0, R212, R0 ;  /* 0x00000000d4007221 */ /* 0x000fe40000010000 */
[----:B------:R-:W-:Y:S01]  /*e470*/  FFMA.FTZ R164, R164, R170, R214 ;  /* 0x000000aaa4a47223 */ /* 0x000fe200000100d6 */
[----:B------:R-:W-:Y:S01]  /*e480*/  MOV R170, R167 ;  /* 0x000000a700aa7202 */ /* 0x000fe20000000f00 */
[----:B------:R-:W-:Y:S01]  /*e490*/  HMMA.16816.F32.BF16 R128, R172, R34, R128 ;  /* 0x00000022ac80723c */ /* 0x000fe20000041880 */
[----:B------:R-:W4:Y:S02]  /*e4a0*/  LDSM.16.MT88.4 R32, [R227+0x2880] ;  /* 0x00288000e320783b */ /* 0x000f240000004200 */
[----:B------:R-:W-:Y:S01]  /*e4b0*/  MUFU.EX2 R42, R42 ;  /* 0x0000002a002a7308 */ /* 0x000fe20000000800 */
[----:B------:R-:W-:Y:S04]  /*e4c0*/  FADD.FTZ R0, R213, R0 ;  /* 0x00000000d5007221 */ /* 0x000fe80000010000 */
[-C--:B------:R-:W-:Y:S01]  /*e4d0*/  HMMA.16816.F32.BF16 R4, R20, R24.reuse, R4 ;  /* 0x000000181404723c */ /* 0x080fe20000041804 */
[----:B------:R-:W-:Y:S04]  /*e4e0*/  LDSM.16.MT88.4 R172, [R226+0x4080] ;  /* 0x00408000e2ac783b */ /* 0x000fe80000004200 */
[----:B------:R-:W5:Y:S03]  /*e4f0*/  MUFU.EX2 R43, R43 ;  /* 0x0000002b002b7308 */ /* 0x000f660000000800 */
[C---:B------:R-:W-:Y:S04]  /*e500*/  HMMA.16816.F32.BF16 R8, R28.reuse, R24, R8 ;  /* 0x000000181c08723c */ /* 0x040fe80000041808 */
[----:B--2---:R-:W-:Y:S03]  /*e510*/  FADD.FTZ R2, R198, R0 ;  /* 0x00000000c6027221 */ /* 0x004fe60000010000 */
[----:B------:R-:W2:Y:S01]  /*e520*/  MUFU.EX2 R44, R44 ;  /* 0x0000002c002c7308 */ /* 0x000ea20000000800 */
[-C--:B------:R-:W-:Y:S08]  /*e530*/  HMMA.16816.F32.BF16 R12, R28, R26.reuse, R12 ;  /* 0x0000001a1c0c723c */ /* 0x080ff0000004180c */
[C---:B------:R-:W-:Y:S01]  /*e540*/  HMMA.16816.F32.BF16 R16, R20.reuse, R26, R16 ;  /* 0x0000001a1410723c */ /* 0x040fe20000041810 */
[----:B------:R-:W1:Y:S01]  /*e550*/  LDSM.16.MT88.4 R24, [R225+0x4080] ;  /* 0x00408000e118783b */ /* 0x000e620000004200 */
[----:B------:R-:W1:Y:S06]  /*e560*/  MUFU.EX2 R46, R46 ;  /* 0x0000002e002e7308 */ /* 0x000e6c0000000800 */
[-C--:B------:R-:W-:Y:S08]  /*e570*/  HMMA.16816.F32.BF16 R132, R20, R180.reuse, R132 ;  /* 0x000000b41484723c */ /* 0x080ff00000041884 */
        /* <DEDUP_REMOVED lines=17> */
[-C--:B------:R-:W-:Y:S08]  /*e690*/  HMMA.16816.F32.BF16 R84, R20, R172.reuse, R84 ;  /* 0x000000ac1454723c */ /* 0x080ff00000041854 */
[C---:B------:R-:W-:Y:S01]  /*e6a0*/  HMMA.16816.F32.BF16 R88, R28.reuse, R172, R88 ;  /* 0x000000ac1c58723c */ /* 0x040fe20000041858 */
[----:B------:R-:W4:Y:S07]  /*e6b0*/  LDL.LU R173, [R1+0x10] ;  /* 0x0000100001ad7983 */ /* 0x000f2e0000300800 */
[-C--:B------:R-:W-:Y:S08]  /*e6c0*/  HMMA.16816.F32.BF16 R92, R28, R174.reuse, R92 ;  /* 0x000000ae1c5c723c */ /* 0x080ff0000004185c */
[C---:B------:R-:W-:Y:S08]  /*e6d0*/  HMMA.16816.F32.BF16 R96, R20.reuse, R174, R96 ;  /* 0x000000ae1460723c */ /* 0x040ff00000041860 */
[-C--:B---3--:R-:W-:Y:S08]  /*e6e0*/  HMMA.16816.F32.BF16 R100, R20, R32.reuse, R100 ;  /* 0x000000201464723c */ /* 0x088ff00000041864 */
[C---:B------:R-:W-:Y:S08]  /*e6f0*/  HMMA.16816.F32.BF16 R104, R28.reuse, R32, R104 ;  /* 0x000000201c68723c */ /* 0x040ff00000041868 */
[-C--:B------:R-:W-:Y:S08]  /*e700*/  HMMA.16816.F32.BF16 R108, R28, R34.reuse, R108 ;  /* 0x000000221c6c723c */ /* 0x080ff0000004186c */
[C---:B------:R-:W-:Y:S01]  /*e710*/  HMMA.16816.F32.BF16 R112, R20.reuse, R34, R112 ;  /* 0x000000221470723c */ /* 0x040fe20000041870 */
[----:B------:R-:W3:Y:S07]  /*e720*/  LDSM.16.MT88.4 R32, [R226+0x3080] ;  /* 0x00308000e220783b */ /* 0x000eee0000004200 */
[-C--:B-1----:R-:W-:Y:S08]  /*e730*/  HMMA.16816.F32.BF16 R116, R20, R24.reuse, R116 ;  /* 0x000000181474723c */ /* 0x082ff00000041874 */
[C---:B------:R-:W-:Y:S07]  /*e740*/  HMMA.16816.F32.BF16 R120, R28.reuse, R24, R120 ;  /* 0x000000181c78723c */ /* 0x040fee0000041878 */
[----:B------:R-:W-:Y:S01]  /*e750*/  F2FP.BF16.PACK_AB R24, R41, R40 ;  /* 0x000000282918723e */ /* 0x000fe200000010ff */
[-C--:B------:R-:W-:Y:S01]  /*e760*/  HMMA.16816.F32.BF16 R124, R28, R26.reuse, R124 ;  /* 0x0000001a1c7c723c */ /* 0x080fe2000004187c */
[----:B------:R-:W-:Y:S03]  /*e770*/  LDSM.16.MT88.4 R28, [R228+0x4880] ;  /* 0x00488000e41c783b */ /* 0x000fe60000004200 */
[----:B-----5:R-:W-:Y:S04]  /*e780*/  F2FP.BF16.PACK_AB R25, R43, R42 ;  /* 0x0000002a2b19723e */ /* 0x020fe800000010ff */
[----:B------:R-:W-:Y:S07]  /*e790*/  HMMA.16816.F32.BF16 R128, R20, R26, R128 ;  /* 0x0000001a1480723c */ /* 0x000fee0000041880 */
[----:B------:R-:W-:Y:S02]  /*e7a0*/  F2FP.BF16.PACK_AB R20, R37, R192 ;  /* 0x000000c02514723e */ /* 0x000fe400000010ff */
[----:B------:R-:W-:Y:S03]  /*e7b0*/  F2FP.BF16.PACK_AB R21, R39, R38 ;  /* 0x000000262715723e */ /* 0x000fe600000010ff */
[----:B------:R-:W-:Y:S02]  /*e7c0*/  F2FP.BF16.PACK_AB R22, R49, R48 ;  /* 0x000000303116723e */ /* 0x000fe400000010ff */
[----:B------:R-:W-:Y:S02]  /*e7d0*/  F2FP.BF16.PACK_AB R23, R51, R50 ;  /* 0x000000323317723e */ /* 0x000fe400000010ff */
[----:B--2---:R-:W-:Y:S02]  /*e7e0*/  F2FP.BF16.PACK_AB R26, R45, R44 ;  /* 0x0000002c2d1a723e */ /* 0x004fe400000010ff */
[----:B------:R-:W-:Y:S03]  /*e7f0*/  F2FP.BF16.PACK_AB R27, R36, R46 ;  /* 0x0000002e241b723e */ /* 0x000fe600000010ff */
[-C--:B------:R-:W-:Y:S01]  /*e800*/  HMMA.16816.F32.BF16 R176, R20, R188.reuse, R4 ;  /* 0x000000bc14b0723c */ /* 0x080fe20000041804 */
[----:B------:R-:W1:Y:S07]  /*e810*/  LDSM.16.MT88.4 R4, [R228+0x3080] ;  /* 0x00308000e404783b */ /* 0x000e6e0000004200 */
[C---:B------:R-:W-:Y:S01]  /*e820*/  HMMA.16816.F32.BF16 R180, R24.reuse, R188, R8 ;  /* 0x000000bc18b4723c */ /* 0x040fe20000041808 */
[----:B------:R-:W2:Y:S07]  /*e830*/  LDSM.16.MT88.4 R8, [R227+0x3080] ;  /* 0x00308000e308783b */ /* 0x000eae0000004200 */
[-C--:B------:R-:W-:Y:S01]  /*e840*/  HMMA.16816.F32.BF16 R184, R24, R190.reuse, R12 ;  /* 0x000000be18b8723c */ /* 0x080fe2000004180c */
[----:B------:R-:W5:Y:S07]  /*e850*/  LDSM.16.MT88.4 R12, [R225+0x4880] ;  /* 0x00488000e10c783b */ /* 0x000f6e0000004200 */
        /* <DEDUP_REMOVED lines=13> */
[----:B------:R-:W-:Y:S01]  /*e930*/  FADD.FTZ R8, R215, R164 ;  /* 0x000000a4d7087221 */ /* 0x000fe20000010000 */
[-C--:B------:R-:W-:Y:S04]  /*e940*/  HMMA.16816.F32.BF16 R60, R24, R10.reuse, R60 ;  /* 0x0000000a183c723c */ /* 0x080fe8000004183c */
[----:B------:R-:W-:Y:S01]  /*e950*/  FADD.FTZ R8, R216, R8 ;  /* 0x00000008d8087221 */ /* 0x000fe20000010000 */
[----:B------:R-:W-:Y:S03]  /*e960*/  MOV R164, R168 ;  /* 0x000000a800a47202 */ /* 0x000fe60000000f00 */
[C---:B------:R-:W-:Y:S04]  /*e970*/  HMMA.16816.F32.BF16 R64, R20.reuse, R10, R64 ;  /* 0x0000000a1440723c */ /* 0x040fe80000041840 */
[----:B------:R-:W-:Y:S03]  /*e980*/  FADD.FTZ R8, R217, R8 ;  /* 0x00000008d9087221 */ /* 0x000fe60000010000 */
[----:B------:R-:W-:Y:S01]  /*e990*/  FADD.FTZ R10, R219, R165 ;  /* 0x000000a5db0a7221 */ /* 0x000fe20000010000 */
[-C--:B-----5:R-:W-:Y:S04]  /*e9a0*/  HMMA.16816.F32.BF16 R68, R20, R12.reuse, R68 ;  /* 0x0000000c1444723c */ /* 0x0a0fe80000041844 */
[----:B------:R-:W-:Y:S02]  /*e9b0*/  FADD.FTZ R8, R201, R8 ;  /* 0x00000008c9087221 */ /* 0x000fe40000010000 */
[----:B------:R-:W-:Y:S02]  /*e9c0*/  FADD.FTZ R10, R246, R10 ;  /* 0x0000000af60a7221 */ /* 0x000fe40000010000 */
[C---:B------:R-:W-:Y:S04]  /*e9d0*/  HMMA.16816.F32.BF16 R72, R24.reuse, R12, R72 ;  /* 0x0000000c1848723c */ /* 0x040fe80000041848 */
[----:B------:R-:W-:Y:S04]  /*e9e0*/  FADD.FTZ R10, R223, R10 ;  /* 0x0000000adf0a7221 */ /* 0x000fe80000010000 */
[-C--:B------:R-:W-:Y:S04]  /*e9f0*/  HMMA.16816.F32.BF16 R76, R24, R14.reuse, R76 ;  /* 0x0000000e184c723c */ /* 0x080fe8000004184c */
[----:B------:R-:W-:Y:S04]  /*ea00*/  FADD.FTZ R10, R207, R10 ;  /* 0x0000000acf0a7221 */ /* 0x000fe80000010000 */
[C---:B------:R-:W-:Y:S04]  /*ea10*/  HMMA.16816.F32.BF16 R80, R20.reuse, R14, R80 ;  /* 0x0000000e1450723c */ /* 0x040fe80000041850 */
[----:B------:R-:W-:Y:S02]  /*ea20*/  FADD.FTZ R11, R206, R10 ;  /* 0x0000000ace0b7221 */ /* 0x000fe40000010000 */
[----:B------:R-:W-:Y:S02]  /*ea30*/  FADD.FTZ R10, R199, R8 ;  /* 0x00000008c70a7221 */ /* 0x000fe40000010000 */
[-C--:B------:R-:W-:Y:S08]  /*ea40*/  HMMA.16816.F32.BF16 R84, R20, R16.reuse, R84 ;  /* 0x000000101454723c */ /* 0x080ff00000041854 */
[C---:B------:R-:W-:Y:S08]  /*ea50*/  HMMA.16816.F32.BF16 R88, R24.reuse, R16, R88 ;  /* 0x000000101858723c */ /* 0x040ff00000041858 */
[-C--:B------:R-:W-:Y:S08]  /*ea60*/  HMMA.16816.F32.BF16 R92, R24, R18.reuse, R92 ;  /* 0x00000012185c723c */ /* 0x080ff0000004185c */
[C---:B------:R-:W-:Y:S08]  /*ea70*/  HMMA.16816.F32.BF16 R96, R20.reuse, R18, R96 ;  /* 0x000000121460723c */ /* 0x040ff00000041860 */
[-C--:B------:R-:W-:Y:S04]  /*ea80*/  HMMA.16816.F32.BF16 R100, R20, R28.reuse, R100 ;  /* 0x0000001c1464723c */ /* 0x080fe80000041864 */
[----:B----4-:R-:W-:Y:S04]  /*ea90*/  FFMA.FTZ R166, R166, R173, R247 ;  /* 0x000000ada6a67223 */ /* 0x010fe800000100f7 */
[C---:B------:R-:W-:Y:S04]  /*eaa0*/  HMMA.16816.F32.BF16 R104, R24.reuse, R28, R104 ;  /* 0x0000001c1868723c */ /* 0x040fe80000041868 */
[----:B------:R-:W-:Y:S04]  /*eab0*/  FADD.FTZ R9, R249, R166 ;  /* 0x000000a6f9097221 */ /* 0x000fe80000010000 */
[----:B------:R-:W-:Y:S01]  /*eac0*/  FADD.FTZ R9, R248, R9 ;  /* 0x00000009f8097221 */ /* 0x000fe20000010000 */
[-C--:B------:R-:W-:Y:S03]  /*ead0*/  HMMA.16816.F32.BF16 R108, R24, R30.reuse, R108 ;  /* 0x0000001e186c723c */ /* 0x080fe6000004186c */
[----:B------:R-:W-:Y:S04]  /*eae0*/  FADD.FTZ R9, R250, R9 ;  /* 0x00000009fa097221 */ /* 0x000fe80000010000 */
[----:B------:R-:W-:Y:S01]  /*eaf0*/  FADD.FTZ R9, R209, R9 ;  /* 0x00000009d1097221 */ /* 0x000fe20000010000 */
[C---:B------:R-:W-:Y:S04]  /*eb00*/  HMMA.16816.F32.BF16 R112, R20.reuse, R30, R112 ;  /* 0x0000001e1470723c */ /* 0x040fe80000041870 */
[----:B------:R-:W-:Y:S02]  /*eb10*/  FADD.FTZ R0, R208, R9 ;  /* 0x00000009d0007221 */ /* 0x000fe40000010000 */
[----:B------:R-:W-:Y:S02]  /*eb20*/  FADD.FTZ R9, R197, R2 ;  /* 0x00000002c5097221 */ /* 0x000fe40000010000 */
[----:B------:R-:W-:Y:S01]  /*eb30*/  FADD.FTZ R8, R205, R0 ;  /* 0x00000000cd087221 */ /* 0x000fe20000010000 */
[-C--:B-1----:R-:W-:Y:S03]  /*eb40*/  HMMA.16816.F32.BF16 R116, R20, R4.reuse, R116 ;  /* 0x000000041474723c */ /* 0x082fe60000041874 */
[----:B------:R-:W-:Y:S02]  /*eb50*/  FADD.FTZ R2, R196, R10 ;  /* 0x0000000ac4027221 */ /* 0x000fe40000010000 */
[----:B------:R-:W-:Y:S02]  /*eb60*/  FADD.FTZ R10, R204, R8 ;  /* 0x00000008cc0a7221 */ /* 0x000fe40000010000 */
[----:B------:R-:W-:Y:S01]  /*eb70*/  FADD.FTZ R0, R194, R9 ;  /* 0x00000009c2007221 */ /* 0x000fe20000010000 */
[C---:B------:R-:W-:Y:S04]  /*eb80*/  HMMA.16816.F32.BF16 R120, R24.reuse, R4, R120 ;  /* 0x000000041878723c */ /* 0x040fe80000041878 */
[----:B------:R-:W-:Y:S03]  /*eb90*/  FADD.FTZ R8, R193, R0 ;  /* 0x00000000c1087221 */ /* 0x000fe60000010000 */
        /* <DEDUP_REMOVED lines=19> */
[----:B------:R-:W-:Y:S01]  /*ecd0*/  FADD.FTZ R2, R45, R2 ;  /* 0x000000022d027221 */ /* 0x000fe20000010000 */
[----:B------:R-:W-:Y:S01]  /*ece0*/  STL [R1+0xc], R4 ;  /* 0x00000c0401007387 */ /* 0x000fe20000100800 */
[----:B------:R-:W-:Y:S03]  /*ecf0*/  FADD.FTZ R0, R46, R0 ;  /* 0x000000002e007221 */ /* 0x000fe60000010000 */
[----:B------:R-:W-:Y:S01]  /*ed00*/  STL [R1+0x14], R2 ;  /* 0x0000140201007387 */ /* 0x000fe20000100800 */
[----:B------:R-:W-:Y:S05]  /*ed10*/  FADD.FTZ R0, R36, R0 ;  /* 0x0000000024007221 */ /* 0x000fea0000010000 */
[----:B------:R1:W-:Y:S02]  /*ed20*/  STL [R1+0x18], R0 ;  /* 0x0000180001007387 */ /* 0x0003e40000100800 */
[----:B-1----:R-:W-:Y:S01]  /*ed30*/  MOV R0, R169 ;  /* 0x000000a900007202 */ /* 0x002fe20000000f00 */
[----:B------:R-:W-:-:S05]  /*ed40*/  @P0 BRA `(.L_x_3161) ;  /* 0xffffd0c000000947 */ /* 0x000fca000383ffff */
.L_x_3158:
[----:B------:R-:W-:-:S06]  /*ed50*/  UISETP.GE.AND UP0, UPT, UR23, UR7, UPT ;  /* 0x000000071700728c */ /* 0x000fcc000bf06270 */
[----:B------:R-:W-:-:S13]  /*ed60*/  PLOP3.LUT P0, PT, PT, PT, UP0, 0x80, 0x0 ;  /* 0x000000000000781c */ /* 0x000fda0003f0f008 */
[----:B------:R-:W-:Y:S05]  /*ed70*/  @!P0 BRA `(.L_x_3162) ;  /* 0x00004af000008947 */ /* 0x000fea0003800000 */
[----:B-1----:R-:W2:Y:S01]  /*ed80*/  LDL.LU R2, [R1] ;  /* 0x0000000001027983 */ /* 0x002ea20000300800 */
[----:B------:R-:W-:Y:S01]  /*ed90*/  IMAD.MOV.U32 R165, RZ, RZ, R168 ;  /* 0x000000ffffa57224 */ /* 0x000fe200078e00a8 */
[----:B------:R-:W-:Y:S01]  /*eda0*/  MOV R170, R3 ;  /* 0x0000000300aa7202 */ /* 0x000fe20000000f00 */
[----:B------:R-:W-:Y:S01]  /*edb0*/  IMAD.MOV.U32 R164, RZ, RZ, R169 ;  /* 0x000000ffffa47224 */ /* 0x000fe200078e00a9 */
[----:B------:R-:W3:Y:S01]  /*edc0*/  LDL.LU R4, [R1+0x28] ;  /* 0x0000280001047983 */ /* 0x000ee20000300800 */
[----:B------:R-:W-:Y:S01]  /*edd0*/  IMAD.MOV.U32 R166, RZ, RZ, R167 ;  /* 0x000000ffffa67224 */ /* 0x000fe200078e00a7 */
[----:B--2---:R-:W-:Y:S02]  /*ede0*/  SHF.R.S32.HI R249, RZ, 0x1f, R2 ;  /* 0x0000001ffff97819 */ /* 0x004fe40000011402 */
[C---:B------:R-:W-:Y:S02]  /*edf0*/  SHF.L.U32 R248, R2.reuse, 0x1, RZ ;  /* 0x0000000102f87819 */ /* 0x040fe400000006ff */
[----:B------:R-:W-:-:S02]  /*ee00*/  SHF.L.U64.HI R249, R2, 0x1, R249 ;  /* 0x0000000102f97819 */ /* 0x000fc400000102f9 */
[----:B------:R-:W3:Y:S02]  /*ee10*/  LDL.LU R2, [R1+0x20] ;  /* 0x0000200001027983 */ /* 0x000ee40000300800 */
[C---:B---3--:R-:W-:Y:S01]  /*ee20*/  SHF.L.U64.HI R247, R2.reuse, 0x1, R4 ;  /* 0x0000000102f77819 */ /* 0x048fe20000010204 */
[----:B------:R-:W-:Y:S02]  /*ee30*/  IMAD.SHL.U32 R246, R2, 0x2, RZ ;  /* 0x0000000202f67824 */ /* 0x000fe400078e00ff */
.L_x_3180:
[----:B------:R-:W-:Y:S04]  /*ee40*/  DEPBAR.LE SB0, 0x0 ;  /* 0x000080000000791a */ /* 0x000fe80000000000 */
[----:B------:R-:W-:Y:S01]  /*ee50*/  BAR.SYNC.DEFER_BLOCKING 0x0 ;  /* 0x0000000000007b1d */ /* 0x000fe20000010000 */
[----:B-1----:R-:W-:Y:S01]  /*ee60*/  SHF.R.S32.HI R0, RZ, 0x1f, R243 ;  /* 0x0000001fff007819 */ /* 0x002fe200000114f3 */
[C---:B------:R-:W-:Y:S01]  /*ee70*/  IMAD.WIDE.U32 R2, R243.reuse, c[0x0][0x208], RZ ;  /* 0x00008200f3027a25 */ /* 0x040fe200078e00ff */
[----:B------:R-:W-:Y:S03]  /*ee80*/  UISETP.GT.AND UP0, UPT, UR23, UR7, UPT ;  /* 0x000000071700728c */ /* 0x000fe6000bf04270 */
[----:B------:R-:W-:Y:S04]  /*ee90*/  IMAD R0, R0, c[0x0][0x208], RZ ;  /* 0x0000820000007a24 */ /* 0x000fe800078e02ff */
[----:B------:R-:W-:Y:S04]  /*eea0*/  IMAD R0, R243, c[0x0][0x20c], R0 ;  /* 0x00008300f3007a24 */ /* 0x000fe800078e0200 */
[----:B------:R-:W-:Y:S01]  /*eeb0*/  IMAD.IADD R3, R3, 0x1, R0 ;  /* 0x0000000103037824 */ /* 0x000fe200078e0200 */
[----:B-----5:R-:W-:Y:S03]  /*eec0*/  SHF.R.S32.HI R0, RZ, 0x1f, R242 ;  /* 0x0000001fff007819 */ /* 0x020fe600000114f2 */
[----:B------:R-:W-:Y:S04]  /*eed0*/  IMAD.WIDE.U32 R2, R242, c[0x0][0x218], R2 ;  /* 0x00008600f2027a25 */ /* 0x000fe800078e0002 */
[----:B------:R-:W-:Y:S01]  /*eee0*/  IMAD R0, R0, c[0x0][0x218], RZ ;  /* 0x0000860000007a24 */ /* 0x000fe200078e02ff */
[----:B------:R-:W-:Y:S01]  /*eef0*/  IADD3 R2, P0, R2, UR24, RZ ;  /* 0x0000001802027c10 */ /* 0x000fe2000ff1e0ff */
[----:B------:R-:W-:Y:S02]  /*ef00*/  LDSM.16.M88.4 R48, [R231+0x8080] ;  /* 0x00808000e730783b */ /* 0x000fe40000000200 */
[----:B------:R-:W-:Y:S04]  /*ef10*/  IMAD R0, R242, c[0x0][0x21c], R0 ;  /* 0x00008700f2007a24 */ /* 0x000fe800078e0200 */
[----:B------:R-:W1:Y:S01]  /*ef20*/  LDSM.16.M88.4 R16, [R224+0x5080] ;  /* 0x00508000e010783b */ /* 0x000e620000000200 */
[----:B------:R-:W-:Y:S02]  /*ef30*/  IADD3.X R3, R3, UR18, R0, P0, !PT ;  /* 0x0000001203037c10 */ /* 0x000fe400087fe400 */
[C---:B------:R-:W-:Y:S03]  /*ef40*/  LEA R0, P0, R2.reuse, c[0x0][0x1f8], 0x1 ;  /* 0x00007e0002007a11 */ /* 0x040fe600078008ff */
[----:B------:R-:W-:Y:S01]  /*ef50*/  LDSM.16.M88.4 R44, [R231+0xa080] ;  /* 0x00a08000e72c783b */ /* 0x000fe20000000200 */
[----:B------:R-:W-:Y:S05]  /*ef60*/  LEA.HI.X R2, R2, c[0x0][0x1fc], R3, 0x1, P0 ;  /* 0x00007f0002027a11 */ /* 0x000fea00000f0c03 */
[----:B------:R-:W-:Y:S06]  /*ef70*/  LDSM.16.M88.4 R32, [R224+0x5880] ;  /* 0x00588000e020783b */ /* 0x000fec0000000200 */
[----:B------:R-:W2:Y:S06]  /*ef80*/  SHFL.IDX PT, R3, R0, RZ, 0x181f ;  /* 0x00181fff00037589 */ /* 0x000eac00000e0000 */
[----:B------:R-:W3:Y:S06]  /*ef90*/  SHFL.IDX PT, R37, R2, RZ, 0x181f ;  /* 0x00181fff02257589 */ /* 0x000eec00000e0000 */
[----:B------:R-:W-:Y:S06]  /*efa0*/  SHFL.IDX PT, R39, R2, 0x1, 0x181f ;  /* 0x00381f0002277f89 */ /* 0x000fec00000e0000 */
[----:B------:R4:W-:Y:S01]  /*efb0*/  SHFL.IDX PT, R42, R2, 0x2, 0x181f ;  /* 0x00581f00022a7f89 */ /* 0x0009e200000e0000 */
[-C--:B-1----:R-:W-:Y:S05]  /*efc0*/  HMMA.16816.F32.BF16 R4, R48, R16.reuse, RZ ;  /* 0x000000103004723c */ /* 0x082fea00000418ff */
[----:B------:R-:W-:Y:S01]  /*efd0*/  LDSM.16.M88.4 R172, [R224+0x6080] ;  /* 0x00608000e0ac783b */ /* 0x000fe20000000200 */
[C---:B--2---:R-:W-:Y:S02]  /*efe0*/  IADD3 R36, P0, R3.reuse, R246, RZ ;  /* 0x000000f603247210 */ /* 0x044fe40007f1e0ff */
[C---:B------:R-:W-:Y:S03]  /*eff0*/  HMMA.16816.F32.BF16 R8, R44.reuse, R16, RZ ;  /* 0x000000102c08723c */ /* 0x040fe600000418ff */
[----:B------:R-:W1:Y:S06]  /*f000*/  SHFL.IDX PT, R38, R0, 0x1, 0x181f ;  /* 0x00381f0000267f89 */ /* 0x000e6c00000e0000 */
[----:B------:R-:W-:Y:S01]  /*f010*/  LDSM.16.M88.4 R192, [R233+0x8080] ;  /* 0x00808000e9c0783b */ /* 0x000fe20000000200 */
[-C--:B------:R-:W-:Y:S02]  /*f020*/  HMMA.16816.F32.BF16 R12, R44, R18.reuse, RZ ;  /* 0x000000122c0c723c */ /* 0x080fe400000418ff */
[-C--:B----4-:R-:W-:Y:S03]  /*f030*/  IADD3 R2, P1, R3, R248.reuse, RZ ;  /* 0x000000f803027210 */ /* 0x090fe60007f3e0ff */
[----:B------:R-:W-:Y:S03]  /*f040*/  LDSM.16.M88.4 R196, [R235] ;  /* 0x00000000ebc4783b */ /* 0x000fe60000000200 */
[C---:B------:R-:W-:Y:S03]  /*f050*/  HMMA.16816.F32.BF16 R16, R48.reuse, R18, RZ ;  /* 0x000000123010723c */ /* 0x040fe600000418ff */
[----:B------:R-:W-:Y:S01]  /*f060*/  LDSM.16.M88.4 R200, [R233+0xa080] ;  /* 0x00a08000e9c8783b */ /* 0x000fe20000000200 */
[C---:B---3--:R-:W-:Y:S02]  /*f070*/  IMAD.X R3, R37.reuse, 0x1, R249, P1 ;  /* 0x0000000125037824 */ /* 0x048fe400008e06f9 */
[----:B------:R-:W-:Y:S02]  /*f080*/  IMAD.X R37, R37, 0x1, R247, P0 ;  /* 0x0000000125257824 */ /* 0x000fe400000e06f7 */
[-C--:B------:R-:W-:Y:S01]  /*f090*/  HMMA.16816.F32.BF16 R20, R48, R32.reuse, RZ ;  /* 0x000000203014723c */ /* 0x080fe200000418ff */
[----:B------:R-:W-:Y:S03]  /*f0a0*/  LDSM.16.M88.4 R204, [R241] ;  /* 0x00000000f1cc783b */ /* 0x000fe60000000200 */
[C---:B-1----:R-:W-:Y:S03]  /*f0b0*/  IADD3 R40, P0, R38.reuse, R248, RZ ;  /* 0x000000f826287210 */ /* 0x042fe60007f1e0ff */
[----:B------:R-:W-:Y:S01]  /*f0c0*/  LDSM.16.M88.4 R208, [R240] ;  /* 0x00000000f0d0783b */ /* 0x000fe20000000200 */
[C---:B------:R-:W-:Y:S04]  /*f0d0*/  HMMA.16816.F32.BF16 R24, R44.reuse, R32, RZ ;  /* 0x000000202c18723c */ /* 0x040fe800000418ff */
[C---:B------:R-:W-:Y:S01]  /*f0e0*/  IMAD.X R41, R39.reuse, 0x1, R249, P0 ;  /* 0x0000000127297824 */ /* 0x040fe200000e06f9 */
[----:B------:R-:W-:Y:S01]  /*f0f0*/  @!PT LDS RZ, [RZ] ;  /* 0x00000000fffff984 */ /* 0x000fe20000000800 */
[----:B------:R-:W-:Y:S01]  /*f100*/  @!PT LDS RZ, [RZ] ;  /* 0x00000000fffff984 */ /* 0x000fe20000000800 */
[----:B------:R-:W-:Y:S01]  /*f110*/  @!PT LDS RZ, [RZ] ;  /* 0x00000000fffff984 */ /* 0x000fe20000000800 */
[----:B------:R1:W-:Y:S03]  /*f120*/  LDGSTS.E.BYPASS.LTC128B.128 [R244], [R2.64], !P5 ;  /* 0x0000000002f47fae */ /* 0x0003e6000e901d54 */
[-C--:B------:R-:W-:Y:S03]  /*f130*/  HMMA.16816.F32.BF16 R28, R44, R34.reuse, RZ ;  /* 0x000000222c1c723c */ /* 0x080fe600000418ff */
[----:B------:R2:W-:Y:S05]  /*f140*/  LDGSTS.E.BYPASS.LTC128B.128 [R244+0x1800], [R36.64], !P4 ;  /* 0x0180000024f47fae */ /* 0x0005ea000e101d54 */
[C---:B------:R-:W-:Y:S01]  /*f150*/  HMMA.16816.F32.BF16 R32, R48.reuse, R34, RZ ;  /* 0x000000223020723c */ /* 0x040fe200000418ff */
[----:B------:R-:W3:Y:S06]  /*f160*/  SHFL.IDX PT, R0, R0, 0x2, 0x181f ;  /* 0x00581f0000007f89 */ /* 0x000eec00000e0000 */
[----:B------:R4:W-:Y:S01]  /*f170*/  LDGSTS.E.BYPASS.LTC128B.128 [R244+0x800], [R40.64], !P5 ;  /* 0x0080000028f47fae */ /* 0x0009e2000e901d54 */
[----:B-1----:R-:W-:Y:S05]  /*f180*/  IADD3 R2, P2, R38, R246, RZ ;  /* 0x000000f626027210 */ /* 0x002fea0007f5e0ff */
[----:B------:R-:W-:Y:S02]  /*f190*/  IMAD.X R3, R39, 0x1, R247, P2 ;  /* 0x0000000127037824 */ /* 0x000fe400010e06f7 */
[-C--:B--2---:R-:W-:Y:S01]  /*f1a0*/  HMMA.16816.F32.BF16 R36, R48, R172.reuse, RZ ;  /* 0x000000ac3024723c */ /* 0x084fe200000418ff */
[C---:B---3--:R-:W-:Y:S02]  /*f1b0*/  IADD3 R212, P1, R0.reuse, R248, RZ ;  /* 0x000000f800d47210 */ /* 0x048fe40007f3e0ff */
[----:B------:R1:W-:Y:S01]  /*f1c0*/  LDGSTS.E.BYPASS.LTC128B.128 [R244+0x2000], [R2.64], !P4 ;  /* 0x0200000002f47fae */ /* 0x0003e2000e101d54 */
[----:B------:R-:W-:Y:S02]  /*f1d0*/  IADD3 R168, P0, R0, R246, RZ ;  /* 0x000000f600a87210 */ /* 0x000fe40007f1e0ff */
[C---:B------:R-:W-:Y:S03]  /*f1e0*/  IMAD.X R213, R42.reuse, 0x1, R249, P1 ;  /* 0x000000012ad57824 */ /* 0x040fe600008e06f9 */
[----:B------:R-:W-:Y:S01]  /*f1f0*/  IMAD.X R169, R42, 0x1, R247, P0 ;  /* 0x000000012aa97824 */ /* 0x000fe200000e06f7 */
[----:B------:R-:W-:Y:S01]  /*f200*/  PLOP3.LUT P0, PT, PT, PT, UP0, 0x80, 0x0 ;  /* 0x000000000000781c */ /* 0x000fe20003f0f008 */
[C---:B----4-:R-:W-:Y:S01]  /*f210*/  HMMA.16816.F32.BF16 R40, R44.reuse, R172, RZ ;  /* 0x000000ac2c28723c */ /* 0x050fe200000418ff */
[----:B------:R2:W-:Y:S06]  /*f220*/  LDGSTS.E.BYPASS.LTC128B.128 [R244+0x1000], [R212.64], !P5 ;  /* 0x01000000d4f47fae */ /* 0x0005ec000e901d54 */
[----:B------:R1:W-:Y:S01]  /*f230*/  LDGSTS.E.BYPASS.LTC128B.128 [R244+0x2800], [R168.64], !P4 ;  /* 0x02800000a8f47fae */ /* 0x0003e2000e101d54 */
[-C--:B------:R-:W-:Y:S05]  /*f240*/  HMMA.16816.F32.BF16 R44, R44, R174.reuse, RZ ;  /* 0x000000ae2c2c723c */ /* 0x080fea00000418ff */
[----:B------:R-:W-:Y:S03]  /*f250*/  LDSM.16.M88.4 R216, [R230+0x5080] ;  /* 0x00508000e6d8783b */ /* 0x000fe60000000200 */
[----:B------:R-:W-:Y:S03]  /*f260*/  HMMA.16816.F32.BF16 R48, R48, R174, RZ ;  /* 0x000000ae3030723c */ /* 0x000fe600000418ff */
[----:B------:R-:W0:Y:S05]  /*f270*/  LDGDEPBAR ;  /* 0x00000000000079af */ /* 0x000e2a0000000000 */
[-C--:B------:R-:W-:Y:S01]  /*f280*/  HMMA.16816.F32.BF16 R4, R192, R196.reuse, R4 ;  /* 0x000000c4c004723c */ /* 0x080fe20000041804 */
[----:B------:R-:W-:Y:S06]  /*f290*/  LDSM.16.M88.4 R220, [R232+0xa080] ;  /* 0x00a08000e8dc783b */ /* 0x000fec0000000200 */
[----:B--2---:R-:W2:Y:S01]  /*f2a0*/  LDSM.16.M88.4 R212, [R232+0x8080] ;  /* 0x00808000e8d4783b */ /* 0x004ea20000000200 */
[C---:B------:R-:W-:Y:S05]  /*f2b0*/  HMMA.16816.F32.BF16 R8, R200.reuse, R196, R8 ;  /* 0x000000c4c808723c */ /* 0x040fea0000041808 */
[----:B------:R-:W3:Y:S03]  /*f2c0*/  LDSM.16.M88.4 R172, [R230+0x5880] ;  /* 0x00588000e6ac783b */ /* 0x000ee60000000200 */
        /* <DEDUP_REMOVED lines=13> */
[----:B------:R-:W1:Y:S06]  /*f3a0*/  LDSM.16.M88.4 R192, [R234+0x8080] ;  /* 0x00808000eac0783b */ /* 0x000e6c0000000200 */
[----:B------:R-:W-:Y:S01]  /*f3b0*/  LDSM.16.M88.4 R208, [R229+0x1000] ;  /* 0x00100000e5d0783b */ /* 0x000fe20000000200 */
[-C--:B--2---:R-:W-:Y:S08]  /*f3c0*/  HMMA.16816.F32.BF16 R4, R212, R216.reuse, R4 ;  /* 0x000000d8d404723c */ /* 0x084ff00000041804 */
        /* <DEDUP_REMOVED lines=14> */
[----:B------:R-:W-:Y:S06]  /*f4b0*/  LDSM.16.M88.4 R196, [R231+0xc080] ;  /* 0x00c08000e7c4783b */ /* 0x000fec0000000200 */
[----:B------:R-:W3:Y:S01]  /*f4c0*/  LDSM.16.M88.4 R212, [R224+0x6880] ;  /* 0x00688000e0d4783b */ /* 0x000ee20000000200 */
[-C--:B-1----:R-:W-:Y:S08]  /*f4d0*/  HMMA.16816.F32.BF16 R4, R192, R200.reuse, R4 ;  /* 0x000000c8c004723c */ /* 0x082ff00000041804 */
[C---:B------:R-:W-:Y:S08]  /*f4e0*/  HMMA.16816.F32.BF16 R8, R204.reuse, R200, R8 ;  /* 0x000000c8cc08723c */ /* 0x040ff00000041808 */
[-C--:B------:R-:W-:Y:S08]  /*f4f0*/  HMMA.16816.F32.BF16 R12, R204, R202.reuse, R12 ;  /* 0x000000cacc0c723c */ /* 0x080ff0000004180c */
[C---:B------:R-:W-:Y:S01]  /*f500*/  HMMA.16816.F32.BF16 R16, R192.reuse, R202, R16 ;  /* 0x000000cac010723c */ /* 0x040fe20000041810 */
[----:B------:R-:W1:Y:S07]  /*f510*/  LDSM.16.M88.4 R200, [R224+0x7880] ;  /* 0x00788000e0c8783b */ /* 0x000e6e0000000200 */
[-C--:B--2---:R-:W-:Y:S08]  /*f520*/  HMMA.16816.F32.BF16 R20, R192, R172.reuse, R20 ;  /* 0x000000acc014723c */ /* 0x084ff00000041814 */
        /* <DEDUP_REMOVED lines=9> */
[----:B------:R-:W2:Y:S06]  /*f5c0*/  LDSM.16.M88.4 R192, [R239] ;  /* 0x00000000efc0783b */ /* 0x000eac0000000200 */
[----:B------:R-:W4:Y:S01]  /*f5d0*/  LDSM.16.M88.4 R208, [R238] ;  /* 0x00000000eed0783b */ /* 0x000f220000000200 */
[-C--:B---3--:R-:W-:Y:S08]  /*f5e0*/  HMMA.16816.F32.BF16 R4, R196, R212.reuse, R4 ;  /* 0x000000d4c404723c */ /* 0x088ff00000041804 */
[C---:B------:R-:W-:Y:S08]  /*f5f0*/  HMMA.16816.F32.BF16 R8, R216.reuse, R212, R8 ;  /* 0x000000d4d808723c */ /* 0x040ff00000041808 */
[-C--:B------:R-:W-:Y:S08]  /*f600*/  HMMA.16816.F32.BF16 R12, R216, R214.reuse, R12 ;  /* 0x000000d6d80c723c */ /* 0x080ff0000004180c */
[C---:B------:R-:W-:Y:S01]  /*f610*/  HMMA.16816.F32.BF16 R16, R196.reuse, R214, R16 ;  /* 0x000000d6c410723c */ /* 0x040fe20000041810 */
[----:B------:R-:W3:Y:S07]  /*f620*/  LDSM.16.M88.4 R212, [R237] ;  /* 0x00000000edd4783b */ /* 0x000eee0000000200 */
        /* <DEDUP_REMOVED lines=8> */
[----:B------:R-:W-:Y:S07]  /*f6b0*/  LDSM.16.M88.4 R216, [R232+0xe080] ;  /* 0x00e08000e8d8783b */ /* 0x000fee0000000200 */
[----:B------:R-:W-:Y:S01]  /*f6c0*/  HMMA.16816.F32.BF16 R48, R196, R202, R48 ;  /* 0x000000cac430723c */ /* 0x000fe20000041830 */
[----:B------:R-:W-:Y:S06]  /*f6d0*/  LDSM.16.M88.4 R196, [R232+0xc080] ;  /* 0x00c08000e8c4783b */ /* 0x000fec0000000200 */
[----:B------:R-:W1:Y:S01]  /*f6e0*/  LDSM.16.M88.4 R200, [R230+0x6880] ;  /* 0x00688000e6c8783b */ /* 0x000e620000000200 */
[-C--:B--2---:R-:W-:Y:S08]  /*f6f0*/  HMMA.16816.F32.BF16 R4, R172, R192.reuse, R4 ;  /* 0x000000c0ac04723c */ /* 0x084ff00000041804 */
[C---:B------:R-:W-:Y:S08]  /*f700*/  HMMA.16816.F32.BF16 R8, R204.reuse, R192, R8 ;  /* 0x000000c0cc08723c */ /* 0x040ff00000041808 */
[-C--:B------:R-:W-:Y:S08]  /*f710*/  HMMA.16816.F32.BF16 R12, R204, R194.reuse, R12 ;  /* 0x000000c2cc0c723c */ /* 0x080ff0000004180c */
[C---:B------:R-:W-:Y:S01]  /*f720*/  HMMA.16816.F32.BF16 R16, R172.reuse, R194, R16 ;  /* 0x000000c2ac10723c */ /* 0x040fe20000041810 */
[----:B------:R-:W2:Y:S07]  /*f730*/  LDSM.16.M88.4 R192, [R230+0x7080] ;  /* 0x00708000e6c0783b */ /* 0x000eae0000000200 */
[-C--:B----4-:R-:W-:Y:S08]  /*f740*/  HMMA.16816.F32.BF16 R20, R172, R208.reuse, R20 ;  /* 0x000000d0ac14723c */ /* 0x090ff00000041814 */
[C---:B------:R-:W-:Y:S08]  /*f750*/  HMMA.16816.F32.BF16 R24, R204.reuse, R208, R24 ;  /* 0x000000d0cc18723c */ /* 0x040ff00000041818 */
[-C--:B------:R-:W-:Y:S08]  /*f760*/  HMMA.16816.F32.BF16 R28, R204, R210.reuse, R28 ;  /* 0x000000d2cc1c723c */ /* 0x080ff0000004181c */
[C---:B------:R-:W-:Y:S01]  /*f770*/  HMMA.16816.F32.BF16 R32, R172.reuse, R210, R32 ;  /* 0x000000d2ac20723c */ /* 0x040fe20000041820 */
[----:B------:R-:W4:Y:S07]  /*f780*/  LDSM.16.M88.4 R208, [R230+0x7880] ;  /* 0x00788000e6d0783b */ /* 0x000f2e0000000200 */
[-C--:B---3--:R-:W-:Y:S08]  /*f790*/  HMMA.16816.F32.BF16 R36, R172, R212.reuse, R36 ;  /* 0x000000d4ac24723c */ /* 0x088ff00000041824 */
[C---:B------:R-:W-:Y:S08]  /*f7a0*/  HMMA.16816.F32.BF16 R40, R204.reuse, R212, R40 ;  /* 0x000000d4cc28723c */ /* 0x040ff00000041828 */
[-C--:B------:R-:W-:Y:S01]  /*f7b0*/  HMMA.16816.F32.BF16 R44, R204, R214.reuse, R44 ;  /* 0x000000d6cc2c723c */ /* 0x080fe2000004182c */
[----:B------:R-:W-:Y:S07]  /*f7c0*/  LDSM.16.M88.4 R204, [R229+0x1800] ;  /* 0x00180000e5cc783b */ /* 0x000fee0000000200 */
[----:B------:R-:W-:Y:S01]  /*f7d0*/  HMMA.16816.F32.BF16 R48, R172, R214, R48 ;  /* 0x000000d6ac30723c */ /* 0x000fe20000041830 */
[----:B------:R-:W3:Y:S06]  /*f7e0*/  LDSM.16.M88.4 R172, [R234+0xc080] ;  /* 0x00c08000eaac783b */ /* 0x000eec0000000200 */
[----:B------:R-:W3:Y:S01]  /*f7f0*/  LDSM.16.M88.4 R212, [R236+0xe080] ;  /* 0x00e08000ecd4783b */ /* 0x000ee20000000200 */
[-C--:B-1----:R-:W-:Y:S08]  /*f800*/  HMMA.16816.F32.BF16 R4, R196, R200.reuse, R4 ;  /* 0x000000c8c404723c */ /* 0x082ff00000041804 */
[C---:B------:R-:W-:Y:S08]  /*f810*/  HMMA.16816.F32.BF16 R8, R216.reuse, R200, R8 ;  /* 0x000000c8d808723c */ /* 0x040ff00000041808 */
[-C--:B------:R-:W-:Y:S08]  /*f820*/  HMMA.16816.F32.BF16 R12, R216, R202.reuse, R12 ;  /* 0x000000cad80c723c */ /* 0x080ff0000004180c */
[C---:B------:R-:W-:Y:S01]  /*f830*/  HMMA.16816.F32.BF16 R16, R196.reuse, R202, R16 ;  /* 0x000000cac410723c */ /* 0x040fe20000041810 */
[----:B------:R-:W1:Y:S01]  /*f840*/  LDSM.16.M88.4 R200, [R229+0x2800] ;  /* 0x00280000e5c8783b */ /* 0x000e620000000200 */
[----:B------:R-:W-:Y:S05]  /*f850*/  DEPBAR.LE SB0, 0x0 ;  /* 0x000080000000791a */ /* 0x000fea0000000000 */
[----:B------:R-:W-:Y:S01]  /*f860*/  BAR.SYNC.DEFER_BLOCKING 0x0 ;  /* 0x0000000000007b1d */ /* 0x000fe20000010000 */
[-C--:B--2---:R-:W-:Y:S08]  /*f870*/  HMMA.16816.F32.BF16 R20, R196, R192.reuse, R20 ;  /* 0x000000c0c414723c */ /* 0x084ff00000041814 */
[C---:B------:R-:W-:Y:S08]  /*f880*/  HMMA.16816.F32.BF16 R24, R216.reuse, R192, R24 ;  /* 0x000000c0d818723c */ /* 0x040ff00000041818 */
[-C--:B------:R-:W-:Y:S08]  /*f890*/  HMMA.16816.F32.BF16 R28, R216, R194.reuse, R28 ;  /* 0x000000c2d81c723c */ /* 0x080ff0000004181c */
[C---:B------:R-:W-:Y:S08]  /*f8a0*/  HMMA.16816.F32.BF16 R32, R196.reuse, R194, R32 ;  /* 0x000000c2c420723c */ /* 0x040ff00000041820 */
[-C--:B----4-:R-:W-:Y:S08]  /*f8b0*/  HMMA.16816.F32.BF16 R36, R196, R208.reuse, R36 ;  /* 0x000000d0c424723c */ /* 0x090ff00000041824 */
[C---:B------:R-:W-:Y:S08]  /*f8c0*/  HMMA.16816.F32.BF16 R40, R216.reuse, R208, R40 ;  /* 0x000000d0d828723c */ /* 0x040ff00000041828 */
        /* <DEDUP_REMOVED lines=45> */
[----:B------:R2:W-:Y:S04]  /*fba0*/  SHFL.IDX PT, R169, R2, 0x2, 0x181f ;  /* 0x00581f0002a97f89 */ /* 0x0005e800000e0000 */
[----:B------:R-:W3:Y:S04]  /*fbb0*/  SHFL.IDX PT, R168, R0, RZ, 0x181f ;  /* 0x00181fff00a87589 */ /* 0x000ee800000e0000 */
[----:B------:R-:W4:Y:S04]  /*fbc0*/  SHFL.IDX PT, R171, R0, 0x1, 0x181f ;  /* 0x00381f0000ab7f89 */ /* 0x000f2800000e0000 */
[----:B------:R-:W5:Y:S01]  /*fbd0*/  SHFL.IDX PT, R0, R0, 0x2, 0x181f ;  /* 0x00581f0000007f89 */ /* 0x000f6200000e0000 */
[C---:B-1----:R-:W-:Y:S02]  /*fbe0*/  IADD3 R192, P1, R167.reuse, R246, RZ ;  /* 0x000000f6a7c07210 */ /* 0x042fe40007f3e0ff */
[-C--:B--2---:R-:W-:Y:S04]  /*fbf0*/  IADD3 R2, P0, R167, R248.reuse, RZ ;  /* 0x000000f8a7027210 */ /* 0x084fe80007f1e0ff */
[CC--:B---3--:R-:W-:Y:S01]  /*fc00*/  IADD3.X R3, R168.reuse, R249.reuse, RZ, P0, !PT ;  /* 0x000000f9a8037210 */ /* 0x0c8fe200007fe4ff */
[----:B------:R-:W-:Y:S01]  /*fc10*/  IMAD.X R193, R168, 0x1, R247, P1 ;  /* 0x00000001a8c17824 */ /* 0x000fe200008e06f7 */
[C---:B------:R-:W-:Y:S02]  /*fc20*/  IADD3 R174, P0, R172.reuse, R248, RZ ;  /* 0x000000f8acae7210 */ /* 0x040fe40007f1e0ff */
[----:B------:R-:W-:Y:S01]  /*fc30*/  IADD3 R172, P2, R172, R246, RZ ;  /* 0x000000f6acac7210 */ /* 0x000fe20007f5e0ff */
[----:B------:R1:W-:Y:S01]  /*fc40*/  LDGSTS.E.BYPASS.LTC128B.128 [R245+0x5080], [R2.64], !P5 ;  /* 0x0508000002f57fae */ /* 0x0003e2000e901d54 */
[----:B------:R-:W-:Y:S01]  /*fc50*/  IADD3 R168, P1, R169, R248, RZ ;  /* 0x000000f8a9a87210 */ /* 0x000fe20007f3e0ff */
[C---:B----4-:R-:W-:Y:S02]  /*fc60*/  IMAD.X R175, R171.reuse, 0x1, R249, P0 ;  /* 0x00000001abaf7824 */ /* 0x050fe400000e06f9 */
[----:B------:R2:W-:Y:S01]  /*fc70*/  LDGSTS.E.BYPASS.LTC128B.128 [R245+0x6880], [R192.64], !P4 ;  /* 0x06880000c0f57fae */ /* 0x0005e2000e101d54 */
[--C-:B------:R-:W-:Y:S03]  /*fc80*/  IMAD.X R173, R171, 0x1, R247.reuse, P2 ;  /* 0x00000001abad7824 */ /* 0x100fe600010e06f7 */
[----:B------:R2:W-:Y:S04]  /*fc90*/  LDGSTS.E.BYPASS.LTC128B.128 [R245+0x5880], [R174.64], !P5 ;  /* 0x05880000aef57fae */ /* 0x0005e8000e901d54 */
[----:B------:R2:W-:Y:S01]  /*fca0*/  LDGSTS.E.BYPASS.LTC128B.128 [R245+0x7080], [R172.64], !P4 ;  /* 0x07080000acf57fae */ /* 0x0005e2000e101d54 */
[----:B-1----:R-:W-:Y:S02]  /*fcb0*/  IADD3 R2, P0, R169, R246, RZ ;  /* 0x000000f6a9027210 */ /* 0x002fe40007f1e0ff */
[C---:B-----5:R-:W-:Y:S03]  /*fcc0*/  IADD3.X R169, R0.reuse, R249, RZ, P1, !PT ;  /* 0x000000f900a97210 */ /* 0x060fe60000ffe4ff */
[----:B------:R-:W-:Y:S02]  /*fcd0*/  IMAD.X R3, R0, 0x1, R247, P0 ;  /* 0x0000000100037824 */ /* 0x000fe400000e06f7 */
[----:B------:R2:W-:Y:S04]  /*fce0*/  LDGSTS.E.BYPASS.LTC128B.128 [R245+0x6080], [R168.64], !P5 ;  /* 0x06080000a8f57fae */ /* 0x0005e8000e901d54 */
[----:B------:R2:W-:Y:S02]  /*fcf0*/  LDGSTS.E.BYPASS.LTC128B.128 [R245+0x7880], [R2.64], !P4 ;  /* 0x0788000002f57fae */ /* 0x0005e4000e101d54 */
.L_x_3163:
[----:B--2---:R-:W2:Y:S01]  /*fd00*/  LDL R3, [R1+0x1c] ;  /* 0x00001c0001037983 */ /* 0x004ea20000100800 */
        /* <DEDUP_REMOVED lines=16> */
[----:B------:R-:W-:Y:S04]  /*fe10*/  IADD3 R172, R0, -c[0x0][0x168], R172 ;  /* 0x80005a0000ac7a10 */ /* 0x000fe80007ffe0ac */
[C---:B------:R-:W-:Y:S02]  /*fe20*/  IADD3 R171, R172.reuse, c[0x0][0x328], RZ ;  /* 0x0000ca00acab7a10 */ /* 0x040fe40007ffe0ff */
[----:B------:R-:W-:Y:S03]  /*fe30*/  IADD3 R172, R172, UR19, RZ ;  /* 0x00000013acac7c10 */ /* 0x000fe6000fffe0ff */
[--C-:B-1----:R-:W-:Y:S02]  /*fe40*/  IMAD.IADD R2, R171, 0x1, R3.reuse ;  /* 0x00000001ab027824 */ /* 0x102fe400078e0203 */
        /* <DEDUP_REMOVED lines=17> */
.L_x_3166:
[----:B------:R-:W-:Y:S04]  /*ff60*/  MOV R167, c[0x0][0x32c] ;  /* 0x0000cb0000a77a02 */ /* 0x000fe80000000f00 */
[----:B------:R-:W-:Y:S11]  /*ff70*/  ISETP.NE.AND P0, PT, R167, 0x1, PT ;  /* 0x00000001a700780c */ /* 0x000ff60003f05270 */
[----:B------:R-:W-:Y:S02]  /*ff80*/  @!UPT UIADD3 URZ, URZ, URZ, URZ ;  /* 0x0000003f3f3ff290 */ /* 0x000fe4000fffe03f */
[----:B------:R-:W-:Y:S05]  /*ff90*/  @P0 IMAD.HI.U32 R167, R3, c[0x0][0x330], RZ ;  /* 0x0000cc0003a70a27 */ /* 0x000fea00078e00ff */
[----:B------:R-:W-:Y:S02]  /*ffa0*/  @P0 SHF.R.U32.HI R3, RZ, c[0x0][0x334], R167 ;  /* 0x0000cd00ff030a19 */ /* 0x000fe400000116a7 */
.L_x_3167:
[----:B------:R-:W-:Y:S05]  /*ffb0*/  BSYNC B0 ;  /* 0x0000000000007941 */ /* 0x000fea0003800000 */
.L_x_3165:
[----:B------:R-:W-:Y:S05]  /*ffc0*/  IMAD R3, R3, c[0x0][0x32c], R173 ;  /* 0x0000cb0003037a24 */ /* 0x000fea00078e02ad */
[----:B------:R-:W-:Y:S02]  /*ffd0*/  IADD3 R167, R3, c[0x0][0x32c], RZ ;  /* 0x0000cb0003a77a10 */ /* 0x000fe40007ffe0ff */
[----:B------:R-:W-:Y:S02]  /*ffe0*/  IMNMX R0, R0, R3, !PT ;  /* 0x0000000300007217 */ /* 0x000fe40007800200 */
[----:B------:R-:W-:Y:S02]  /*fff0*/  IMNMX R2, R2, R167, PT ;  /* 0x000000a702027217 */ /* 0x000fe40003800200 */
.L_x_3164:
[----:B------:R-:W1:Y:S01]  /*10000*/  SHFL.IDX PT, R168, R169, 0x1, 0x1c1f ;  /* 0x003c1f00a9a87f89 */ /* 0x000e6200000e0000 */
[----:B------:R-:W-:Y:S06]  /*10010*/  UISETP.NE.AND UP0, UPT, UR12, URZ, UPT ;  /* 0x0000003f0c00728c */ /* 0x000fec000bf05270 */
[----:B------:R-:W-:Y:S02]  /*10020*/  PLOP3.LUT P0, PT, PT, PT, UP0, 0x40, 0x0 ;  /* 0x000000000000781c */ /* 0x000fe40003f0e808 */
[----:B-1----:R-:W-:Y:S01]  /*10030*/  IADD3 R3, R172, R168, RZ ;  /* 0x000000a8ac037210 */ /* 0x002fe20007ffe0ff */
[----:B------:R-:W-:Y:S10]  /*10040*/  IMAD.IADD R167, R171, 0x1, R168 ;  /* 0x00000001aba77824 */ /* 0x000ff400078e02a8 */
        /* <DEDUP_REMOVED lines=16> */
.L_x_3170:
[----:B------:R-:W-:Y:S04]  /*10150*/  MOV R174, c[0x0][0x32c] ;  /* 0x0000cb0000ae7a02 */ /* 0x000fe80000000f00 */
[----:B------:R-:W-:Y:S11]  /*10160*/  ISETP.NE.AND P0, PT, R174, 0x1, PT ;  /* 0x00000001ae00780c */ /* 0x000ff60003f05270 */
[----:B------:R-:W-:Y:S02]  /*10170*/  @!UPT UIADD3 URZ, URZ, URZ, URZ ;  /* 0x0000003f3f3ff290 */ /* 0x000fe4000fffe03f */
[----:B------:R-:W-:Y:S05]  /*10180*/  @P0 IMAD.HI.U32 R174, R168, c[0x0][0x330], RZ ;  /* 0x0000cc00a8ae0a27 */ /* 0x000fea00078e00ff */
[----:B------:R-:W-:Y:S02]  /*10190*/  @P0 SHF.R.U32.HI R168, RZ, c[0x0][0x334], R174 ;  /* 0x0000cd00ffa80a19 */ /* 0x000fe400000116ae */
.L_x_3171:
[----:B------:R-:W-:Y:S05]  /*101a0*/  BSYNC B0 ;  /* 0x0000000000007941 */ /* 0x000fea0003800000 */
.L_x_3169:
[----:B------:R-:W-:Y:S05]  /*101b0*/  IMAD R168, R168, c[0x0][0x32c], R173 ;  /* 0x0000cb00a8a87a24 */ /* 0x000fea00078e02ad */
[----:B------:R-:W-:Y:S02]  /*101c0*/  IADD3 R174, R168, c[0x0][0x32c], RZ ;  /* 0x0000cb00a8ae7a10 */ /* 0x000fe40007ffe0ff */
[----:B------:R-:W-:Y:S02]  /*101d0*/  IMNMX R3, R3, R168, !PT ;  /* 0x000000a803037217 */ /* 0x000fe40007800200 */
[----:B------:R-:W-:Y:S02]  /*101e0*/  IMNMX R167, R167, R174, PT ;  /* 0x000000aea7a77217 */ /* 0x000fe40003800200 */
.L_x_3168:
[----:B------:R-:W-:Y:S02]  /*101f0*/  UISETP.GE.AND UP2, UPT, UR28, 0x1, UPT ;  /* 0x000000011c00788c */ /* 0x000fe4000bf46270 */
        /* <DEDUP_REMOVED lines=23> */
[----:B------:R-:W1:Y:S01]  /*10370*/  SHFL.IDX PT, R4, R169, 0x2, 0x1c1f ;  /* 0x005c1f00a9047f89 */ /* 0x000e6200000e0000 */
[C---:B------:R-:W-:Y:S01]  /*10380*/  ISETP.LT.OR P0, PT, R2.reuse, 0xa, P0 ;  /* 0x0000000a0200780c */ /* 0x040fe20000701670 */
[----:B------:R-:W-:Y:S01]  /*10390*/  UP2UR UR29, UPR, URZ, 0x40 ;  /* 0x000000403f1d7883 */ /* 0x000fe20008000000 */
[----:B------:R-:W-:Y:S01]  /*103a0*/  ISETP.LT.OR P1, PT, R2, 0x9, P1 ;  /* 0x000000090200780c */ /* 0x000fe20000f21670 */
[----:B------:R-:W-:Y:S01]  /*103b0*/  UP2UR UR5, UPR, URZ, 0x2 ;  /* 0x000000023f057883 */ /* 0x000fe20008000000 */
[----:B------:R-:W-:Y:S01]  /*103c0*/  FSEL R192, R17, -INF , !P0 ;  /* 0xff80000011c07808 */ /* 0x000fe20004000000 */
[----:B------:R-:W-:Y:S01]  /*103d0*/  UP2UR UR4, UPR, URZ, 0x1 ;  /* 0x000000013f047883 */ /* 0x000fe20008000000 */
[----:B------:R-:W-:Y:S01]  /*103e0*/  PLOP3.LUT P0, PT, PT, PT, UP5, 0x40, 0x0 ;  /* 0x000000000000781c */ /* 0x000fe20003f0e858 */
[----:B------:R-:W-:Y:S01]  /*103f0*/  UISETP.GE.AND UP1, UPT, UR28, 0x29, UPT ;  /* 0x000000291c00788c */ /* 0x000fe2000bf26270 */
        /* <DEDUP_REMOVED lines=55> */
.L_x_3174:
[----:B------:R-:W-:Y:S04]  /*10770*/  MOV R5, c[0x0][0x32c] ;  /* 0x0000cb0000057a02 */ /* 0x000fe80000000f00 */
[----:B------:R-:W-:Y:S11]  /*10780*/  ISETP.NE.AND P0, PT, R5, 0x1, PT ;  /* 0x000000010500780c */ /* 0x000ff60003f05270 */
[----:B------:R-:W-:Y:S02]  /*10790*/  @!UPT UIADD3 URZ, URZ, URZ, URZ ;  /* 0x0000003f3f3ff290 */ /* 0x000fe4000fffe03f */
[----:B------:R-:W-:Y:S05]  /*107a0*/  @P0 IMAD.HI.U32 R5, R4, c[0x0][0x330], RZ ;  /* 0x0000cc0004050a27 */ /* 0x000fea00078e00ff */
[----:B------:R-:W-:Y:S02]  /*107b0*/  @P0 SHF.R.U32.HI R4, RZ, c[0x0][0x334], R5 ;  /* 0x0000cd00ff040a19 */ /* 0x000fe40000011605 */
.L_x_3175:
[----:B------:R-:W-:Y:S05]  /*107c0*/  BSYNC B0 ;  /* 0x0000000000007941 */ /* 0x000fea0003800000 */
.L_x_3173:
[----:B------:R-:W-:Y:S05]  /*107d0*/  IMAD R4, R4, c[0x0][0x32c], R173 ;  /* 0x0000cb0004047a24 */ /* 0x000fea00078e02ad */
[----:B------:R-:W-:Y:S02]  /*107e0*/  IADD3 R5, R4, c[0x0][0x32c], RZ ;  /* 0x0000cb0004057a10 */ /* 0x000fe40007ffe0ff */
[----:B------:R-:W-:Y:S02]  /*107f0*/  IMNMX R0, R0, R4, !PT ;  /* 0x0000000400007217 */ /* 0x000fe40007800200 */
[----:B------:R-:W-:Y:S02]  /*10800*/  IMNMX R2, R2, R5, PT ;  /* 0x0000000502027217 */ /* 0x000fe40003800200 */
.L_x_3172:
[----:B------:R-:W-:Y:S02]  /*10810*/  UP2UR UR31, UPR, URZ, 0x8 ;  /* 0x000000083f1f7883 */ /* 0x000fe40008000000 */
[----:B------:R-:W-:Y:S02]  /*10820*/  UISETP.NE.AND UP3, UPT, UR26, URZ, UPT ;  /* 0x0000003f1a00728c */ /* 0x000fe4000bf65270 */
[----:B------:R-:W-:Y:S02]  /*10830*/  UP2UR UR32, UPR, URZ, 0x10 ;  /* 0x000000103f207883 */ /* 0x000fe40008000000 */
[----:B------:R-:W-:Y:S02]  /*10840*/  UISETP.NE.AND UP4, UPT, UR27, URZ, UPT ;  /* 0x0000003f1b00728c */ /* 0x000fe4000bf85270 */
[----:B------:R-:W-:Y:S01]  /*10850*/  PLOP3.LUT P0, PT, PT, PT, UP3, 0x40, 0x0 ;  /* 0x000000000000781c */ /* 0x000fe20003f0e838 */
[----:B------:R-:W-:Y:S02]  /*10860*/  UP2UR UR30, UPR, URZ, 0x4 ;  /* 0x000000043f1e7883 */ /* 0x000fe40008000000 */
[----:B------:R-:W-:Y:S01]  /*10870*/  UISETP.NE.AND UP2, UPT, UR22, URZ, UPT ;  /* 0x0000003f1600728c */ /* 0x000fe2000bf45270 */
[----:B------:R-:W-:Y:S01]  /*10880*/  ISETP.GT.AND P0, PT, R3, 0x1, P0 ;  /* 0x000000010300780c */ /* 0x000fe20000704270 */
[----:B------:R-:W-:Y:S01]  /*10890*/  UP2UR UR28, UPR, URZ, 0x1 ;  /* 0x000000013f1c7883 */ /* 0x000fe20008000000 */
[----:B------:R-:W-:Y:S01]  /*108a0*/  PLOP3.LUT P2, PT, PT, PT, UP4, 0x40, 0x0 ;  /* 0x000000000000781c */ /* 0x000fe20003f4e848 */
[----:B------:R-:W-:Y:S01]  /*108b0*/  UISETP.NE.AND UP0, UPT, UR4, URZ, UPT ;  /* 0x0000003f0400728c */ /* 0x000fe2000bf05270 */
[----:B------:R-:W-:Y:S01]  /*108c0*/  ISETP.LT.OR P0, PT, R167, 0x2, P0 ;  /* 0x00000002a700780c */ /* 0x000fe20000701670 */
[----:B------:R-:W-:Y:S01]  /*108d0*/  UP2UR UR29, UPR, URZ, 0x2 ;  /* 0x000000023f1d7883 */ /* 0x000fe20008000000 */
[----:B------:R-:W-:Y:S01]  /*108e0*/  ISETP.GT.AND P2, PT, R3, RZ, P2 ;  /* 0x000000ff0300720c */ /* 0x000fe20001744270 */
[----:B------:R-:W-:Y:S01]  /*108f0*/  UISETP.NE.AND UP1, UPT, UR5, URZ, UPT ;  /* 0x0000003f0500728c */ /* 0x000fe2000bf25270 */
[----:B------:R-:W-:Y:S01]  /*10900*/  PLOP3.LUT P1, PT, PT, PT, UP2, 0x40, 0x0 ;  /* 0x000000000000781c */ /* 0x000fe20003f2e828 */
[----:B------:R-:W-:Y:S01]  /*10910*/  UISETP.NE.AND UP4, UPT, UR32, URZ, UPT ;  /* 0x0000003f2000728c */ /* 0x000fe2000bf85270 */
[----:B------:R-:W-:Y:S01]  /*10920*/  FSEL R17, R7, -INF , !P0 ;  /* 0xff80000007117808 */ /* 0x000fe20004000000 */
[----:B------:R-:W-:Y:S01]  /*10930*/  UISETP.NE.AND UP3, UPT, UR31, URZ, UPT ;  /* 0x0000003f1f00728c */ /* 0x000fe2000bf65270 */
[----:B------:R-:W-:Y:S01]  /*10940*/  PLOP3.LUT P0, PT, PT, PT, UP0, 0x40, 0x0 ;  /* 0x000000000000781c */ /* 0x000fe20003f0e808 */
[----:B------:R-:W-:Y:S01]  /*10950*/  UISETP.NE.AND UP0, UPT, UR28, URZ, UPT ;  /* 0x0000003f1c00728c */ /* 0x000fe2000bf05270 */
[----:B------:R-:W-:Y:S01]  /*10960*/  ISETP.LT.OR P2, PT, R167, 0x1, P2 ;  /* 0x00000001a700780c */ /* 0x000fe20001741670 */
[----:B------:R-:W-:Y:S01]  /*10970*/  UP2UR UR28, UPR, URZ, 0x40 ;  /* 0x000000403f1c7883 */ /* 0x000fe20008000000 */
[C---:B------:R-:W-:Y:S01]  /*10980*/  ISETP.GT.AND P1, PT, R3.reuse, 0x8, P1 ;  /* 0x000000080300780c */ /* 0x040fe20000f24270 */
[----:B------:R-:W-:Y:S01]  /*10990*/  UISETP.NE.AND UP2, UPT, UR30, URZ, UPT ;  /* 0x0000003f1e00728c */ /* 0x000fe2000bf45270 */
[----:B------:R-:W-:Y:S02]  /*109a0*/  ISETP.GT.AND P0, PT, R3, 0x10, P0 ;  /* 0x000000100300780c */ /* 0x000fe40000704270 */
[----:B------:R-:W-:Y:S02]  /*109b0*/  FSEL R6, R6, -INF , !P2 ;  /* 0xff80000006067808 */ /* 0x000fe40005000000 */
[----:B------:R-:W-:Y:S01]  /*109c0*/  PLOP3.LUT P2, PT, PT, PT, UP1, 0x40, 0x0 ;  /* 0x000000000000781c */ /* 0x000fe20003f4e818 */
[----:B------:R-:W-:Y:S01]  /*109d0*/  UISETP.NE.AND UP1, UPT, UR29, URZ, UPT ;  /* 0x0000003f1d00728c */ /* 0x000fe2000bf25270 */
[C---:B------:R-:W-:Y:S02]  /*109e0*/  ISETP.LT.OR P1, PT, R167.reuse, 0x9, P1 ;  /* 0x00000009a700780c */ /* 0x040fe40000f21670 */
[----:B------:R-:W-:Y:S02]  /*109f0*/  ISETP.LT.OR P0, PT, R167, 0x11, P0 ;  /* 0x00000011a700780c */ /* 0x000fe40000701670 */
[----:B------:R-:W-:Y:S02]  /*10a00*/  ISETP.GT.AND P2, PT, R3, 0x9, P2 ;  /* 0x000000090300780c */ /* 0x000fe40001744270 */
[----:B------:R-:W-:Y:S02]  /*10a10*/  FSEL R18, R18, -INF , !P1 ;  /* 0xff80000012127808 */ /* 0x000fe40004800000 */
[----:B------:R-:W-:Y:S01]  /*10a20*/  PLOP3.LUT P1, PT, PT, PT, UP6, 0x40, 0x0 ;  /* 0x000000000000781c */ /* 0x000fe20003f2e868 */
[----:B------:R-:W-:Y:S01]  /*10a30*/  UISETP.NE.AND UP6, UPT, UR4, URZ, UPT ;  /* 0x0000003f0400728c */ /* 0x000fe2000bfc5270 */
[----:B------:R-:W-:Y:S02]  /*10a40*/  FSEL R194, R22, -INF , !P0 ;  /* 0xff80000016c27808 */ /* 0x000fe40004000000 */
[----:B------:R-:W-:Y:S01]  /*10a50*/  PLOP3.LUT P0, PT, PT, PT, UP4, 0x40, 0x0 ;  /* 0x000000000000781c */ /* 0x000fe20003f0e848 */
[----:B------:R-:W-:Y:S01]  /*10a60*/  UP2UR UR29, UPR, URZ, 0x40 ;  /* 0x000000403f1d7883 */ /* 0x000fe20008000000 */
[----:B------:R-:W-:Y:S01]  /*10a70*/  ISETP.LT.OR P2, PT, R167, 0xa, P2 ;  /* 0x0000000aa700780c */ /* 0x000fe20001741670 */
[----:B------:R-:W-:Y:S01]  /*10a80*/  UISETP.NE.AND UP6, UPT, UR5, URZ, UPT ;  /* 0x0000003f0500728c */ /* 0x000fe2000bfc5270 */
[C---:B------:R-:W-:Y:S02]  /*10a90*/  ISETP.GT.AND P1, PT, R3.reuse, 0x11, P1 ;  /* 0x000000110300780c */ /* 0x040fe40000f24270 */
[----:B------:R-:W-:Y:S01]  /*10aa0*/  ISETP.GT.AND P0, PT, R3, 0x19, P0 ;  /* 0x000000190300780c */ /* 0x000fe20000704270 */
[----:B------:R-:W-:Y:S01]  /*10ab0*/  UP2UR UR30, UPR, URZ, 0x40 ;  /* 0x000000403f1e7883 */ /* 0x000fe20008000000 */
[----:B------:R-:W-:Y:S01]  /*10ac0*/  FSEL R19, R19, -INF , !P2 ;  /* 0xff80000013137808 */ /* 0x000fe20005000000 */
[----:B------:R-:W-:Y:S01]  /*10ad0*/  UISETP.NE.AND UP6, UPT, UR22, URZ, UPT ;  /* 0x0000003f1600728c */ /* 0x000fe2000bfc5270 */
[----:B------:R-:W-:Y:S02]  /*10ae0*/  PLOP3.LUT P2, PT, PT, PT, UP5, 0x40, 0x0 ;  /* 0x000000000000781c */ /* 0x000fe40003f4e858 */
[C---:B------:R-:W-:Y:S01]  /*10af0*/  ISETP.LT.OR P1, PT, R167.reuse, 0x12, P1 ;  /* 0x00000012a700780c */ /* 0x040fe20000f21670 */
[----:B------:R-:W-:Y:S01]  /*10b00*/  UP2UR UR31, UPR, URZ, 0x40 ;  /* 0x000000403f1f7883 */ /* 0x000fe20008000000 */
[----:B------:R-:W-:Y:S01]  /*10b10*/  ISETP.LT.OR P0, PT, R167, 0x1a, P0 ;  /* 0x0000001aa700780c */ /* 0x000fe20000701670 */
[----:B------:R-:W-:Y:S01]  /*10b20*/  UISETP.NE.AND UP6, UPT, UR26, URZ, UPT ;  /* 0x0000003f1a00728c */ /* 0x000fe2000bfc5270 */
[----:B------:R-:W-:Y:S02]  /*10b30*/  ISETP.GT.AND P2, PT, R3, 0x18, P2 ;  /* 0x000000180300780c */ /* 0x000fe40001744270 */
[----:B------:R-:W-:Y:S01]  /*10b40*/  FSEL R196, R23, -INF , !P1 ;  /* 0xff80000017c47808 */ /* 0x000fe20004800000 */
[----:B------:R-:W-:Y:S01]  /*10b50*/  UP2UR UR32, UPR, URZ, 0x40 ;  /* 0x000000403f207883 */ /* 0x000fe20008000000 */
[----:B------:R-:W-:Y:S01]  /*10b60*/  PLOP3.LUT P1, PT, PT, PT, UP3, 0x40, 0x0 ;  /* 0x000000000000781c */ /* 0x000fe20003f2e838 */
[----:B------:R-:W-:Y:S01]  /*10b70*/  UISETP.NE.AND UP6, UPT, UR27, URZ, UPT ;  /* 0x0000003f1b00728c */ /* 0x000fe2000bfc5270 */
[----:B------:R-:W-:Y:S02]  /*10b80*/  FSEL R199, R35, -INF , !P0 ;  /* 0xff80000023c77808 */ /* 0x000fe40004000000 */
[----:B------:R-:W-:Y:S02]  /*10b90*/  PLOP3.LUT P0, PT, PT, PT, UP2, 0x40, 0x0 ;  /* 0x000000000000781c */ /* 0x000fe40003f0e828 */
[----:B------:R-:W-:Y:S02]  /*10ba0*/  ISETP.LT.OR P2, PT, R167, 0x19, P2 ;  /* 0x00000019a700780c */ /* 0x000fe40001741670 */
[C---:B------:R-:W-:Y:S02]  /*10bb0*/  ISETP.GT.AND P1, PT, R3.reuse, 0x20, P1 ;  /* 0x000000200300780c */ /* 0x040fe40000f24270 */
[----:B------:R-:W-:Y:S02]  /*10bc0*/  ISETP.GT.AND P0, PT, R3, 0x21, P0 ;  /* 0x000000210300780c */ /* 0x000fe40000704270 */
[----:B------:R-:W-:Y:S02]  /*10bd0*/  FSEL R197, R34, -INF , !P2 ;  /* 0xff80000022c57808 */ /* 0x000fe40005000000 */
[----:B------:R-:W-:Y:S02]  /*10be0*/  PLOP3.LUT P2, PT, PT, PT, UP1, 0x40, 0x0 ;  /* 0x000000000000781c */ /* 0x000fe40003f4e818 */
[C---:B------:R-:W-:Y:S02]  /*10bf0*/  ISETP.LT.OR P1, PT, R167.reuse, 0x21, P1 ;  /* 0x00000021a700780c */ /* 0x040fe40000f21670 */
        /* <DEDUP_REMOVED lines=9> */
[----:B------:R-:W-:Y:S01]  /*10c90*/  FSEL R210, R50, -INF , !P2 ;  /* 0xff80000032d27808 */ /* 0x000fe20005000000 */
[----:B------:R-:W1:Y:S01]  /*10ca0*/  SHFL.IDX PT, R3, R169, 0x3, 0x1c1f ;  /* 0x007c1f00a9037f89 */ /* 0x000e6200000e0000 */
        /* <DEDUP_REMOVED lines=75> */
.L_x_3178:
[----:B------:R-:W-:Y:S04]  /*11160*/  MOV R4, c[0x0][0x32c] ;  /* 0x0000cb0000047a02 */ /* 0x000fe80000000f00 */
[----:B------:R-:W-:Y:S11]  /*11170*/  ISETP.NE.AND P0, PT, R4, 0x1, PT ;  /* 0x000000010400780c */ /* 0x000ff60003f05270 */
[----:B------:R-:W-:Y:S02]  /*11180*/  @!UPT UIADD3 URZ, URZ, URZ, URZ ;  /* 0x0000003f3f3ff290 */ /* 0x000fe4000fffe03f */
[----:B------:R-:W-:Y:S05]  /*11190*/  @P0 IMAD.HI.U32 R4, R3, c[0x0][0x330], RZ ;  /* 0x0000cc0003040a27 */ /* 0x000fea00078e00ff */
[----:B------:R-:W-:Y:S02]  /*111a0*/  @P0 SHF.R.U32.HI R3, RZ, c[0x0][0x334], R4 ;  /* 0x0000cd00ff030a19 */ /* 0x000fe40000011604 */
.L_x_3179:
[----:B------:R-:W-:Y:S05]  /*111b0*/  BSYNC B0 ;  /* 0x0000000000007941 */ /* 0x000fea0003800000 */
.L_x_3177:
[----:B------:R-:W-:Y:S05]  /*111c0*/  IMAD R173, R3, c[0x0][0x32c], R173 ;  /* 0x0000cb0003ad7a24 */ /* 0x000fea00078e02ad */
[----:B------:R-:W-:Y:S02]  /*111d0*/  IADD3 R3, R173, c[0x0][0x32c], RZ ;  /* 0x0000cb00ad037a10 */ /* 0x000fe40007ffe0ff */
[----:B------:R-:W-:Y:S02]  /*111e0*/  IMNMX R0, R0, R173, !PT ;  /* 0x000000ad00007217 */ /* 0x000fe40007800200 */
[----:B------:R-:W-:Y:S02]  /*111f0*/  IMNMX R2, R2, R3, PT ;  /* 0x0000000302027217 */ /* 0x000fe40003800200 */
.L_x_3176:
        /* <DEDUP_REMOVED lines=50> */
[----:B------:R-:W-:Y:S02]  /*11520*/  ISETP.GT.AND P2, PT, R0, 0x10, P2 ;  /* 0x000000100000780c */ /* 0x000fe40001744270 */
[----:B-1----:R-:W-:Y:S02]  /*11530*/  FMNMX.FTZ R169, R169, R5, !PT ;  /* 0x00000005a9a97209 */ /* 0x002fe40007810000 */
[----:B------:R-:W1:Y:S01]  /*11540*/  SHFL.BFLY PT, R5, R3, 0x2, 0x1f ;  /* 0x0c401f0003057f89 */ /* 0x000e6200000e0000 */
[----:B------:R-:W-:Y:S02]  /*11550*/  FMNMX.FTZ R4, R203, R4, !PT ;  /* 0x00000004cb047209 */ /* 0x000fe40007810000 */
[----:B------:R-:W-:Y:S02]  /*11560*/  ISETP.LT.OR P2, PT, R2, 0x11, P2 ;  /* 0x000000110200780c */ /* 0x000fe40001741670 */
[----:B------:R-:W-:Y:S02]  /*11570*/  FMNMX.FTZ R4, R211, R4, !PT ;  /* 0x00000004d3047209 */ /* 0x000fe40007810000 */
[----:B------:R-:W-:Y:S01]  /*11580*/  FSEL R41, R26, -INF , !P2 ;  /* 0xff8000001a297808 */ /* 0x000fe20005000000 */
[----:B------:R-:W2:Y:S01]  /*11590*/  SHFL.BFLY PT, R7, R169, 0x1, 0x1f ;  /* 0x0c201f00a9077f89 */ /* 0x000ea200000e0000 */
[----:B------:R-:W-:Y:S02]  /*115a0*/  FMNMX.FTZ R4, R212, R4, !PT ;  /* 0x00000004d4047209 */ /* 0x000fe40007810000 */
[----:B------:R-:W-:Y:S01]  /*115b0*/  PLOP3.LUT P0, PT, PT, PT, UP2, 0x40, 0x0 ;  /* 0x000000000000781c */ /* 0x000fe20003f0e828 */
[----:B------:R-:W-:Y:S01]  /*115c0*/  UISETP.NE.AND UP2, UPT, UR26, URZ, UPT ;  /* 0x0000003f1a00728c */ /* 0x000fe2000bf45270 */
[----:B------:R-:W-:Y:S02]  /*115d0*/  FMNMX.FTZ R4, R213, R4, !PT ;  /* 0x00000004d5047209 */ /* 0x000fe40007810000 */
[----:B------:R-:W-:Y:S02]  /*115e0*/  ISETP.GT.AND P0, PT, R0, 0x8, P0 ;  /* 0x000000080000780c */ /* 0x000fe40000704270 */
[----:B------:R-:W-:Y:S02]  /*115f0*/  FMNMX.FTZ R167, R216, R4, !PT ;  /* 0x00000004d8a77209 */ /* 0x000fe40007810000 */
[----:B------:R-:W-:Y:S02]  /*11600*/  ISETP.LT.OR P0, PT, R2, 0x9, P0 ;  /* 0x000000090200780c */ /* 0x000fe40000701670 */
[----:B------:R-:W-:Y:S01]  /*11610*/  PLOP3.LUT P1, PT, PT, PT, UP4, 0x40, 0x0 ;  /* 0x000000000000781c */ /* 0x000fe20003f2e848 */
[----:B------:R-:W-:Y:S01]  /*11620*/  UISETP.NE.AND UP4, UPT, UR28, URZ, UPT ;  /* 0x0000003f1c00728c */ /* 0x000fe2000bf85270 */
[----:B------:R-:W-:Y:S02]  /*11630*/  FSEL R14, R14, -INF , !P0 ;  /* 0xff8000000e0e7808 */ /* 0x000fe40004000000 */
[----:B-1----:R-:W-:Y:S02]  /*11640*/  FMNMX.FTZ R3, R3, R5, !PT ;  /* 0x0000000503037209 */ /* 0x002fe40007810000 */
[----:B------:R-:W-:Y:S02]  /*11650*/  PLOP3.LUT P0, PT, PT, PT, UP6, 0x40, 0x0 ;  /* 0x000000000000781c */ /* 0x000fe40003f0e868 */
[C---:B------:R-:W-:Y:S01]  /*11660*/  ISETP.GT.AND P1, PT, R0.reuse, RZ, P1 ;  /* 0x000000ff0000720c */ /* 0x040fe20000f24270 */
[----:B------:R-:W1:Y:S01]  /*11670*/  SHFL.BFLY PT, R9, R3, 0x1, 0x1f ;  /* 0x0c201f0003097f89 */ /* 0x000e6200000e0000 */
[----:B------:R-:W-:Y:S02]  /*11680*/  ISETP.GT.AND P0, PT, R0, 0x11, P0 ;  /* 0x000000110000780c */ /* 0x000fe40000704270 */
[----:B--2---:R-:W-:Y:S02]  /*11690*/  FMNMX.FTZ R169, R169, R7, !PT ;  /* 0x00000007a9a97209 */ /* 0x004fe40007810000 */
[----:B------:R-:W-:Y:S02]  /*116a0*/  ISETP.LT.OR P0, PT, R2, 0x12, P0 ;  /* 0x000000120200780c */ /* 0x000fe40000701670 */
[C---:B------:R-:W-:Y:S01]  /*116b0*/  FSETP.NEU.FTZ.AND P2, PT, R169.reuse, -INF , PT ;  /* 0xff800000a900780b */ /* 0x040fe20003f5d000 */
[----:B------:R-:W-:Y:S01]  /*116c0*/  FMUL.FTZ R23, R169, c[0x0][0x2d0] ;  /* 0x0000b400a9177a20 */ /* 0x000fe20000410000 */
[----:B------:R-:W-:Y:S01]  /*116d0*/  FSEL R44, R27, -INF , !P0 ;  /* 0xff8000001b2c7808 */ /* 0x000fe20004000000 */
[----:B------:R-:W2:Y:S01]  /*116e0*/  SHFL.BFLY PT, R7, R167, 0x2, 0x1f ;  /* 0x0c401f00a7077f89 */ /* 0x000ea200000e0000 */
[----:B------:R-:W-:Y:S02]  /*116f0*/  PLOP3.LUT P0, PT, PT, PT, UP4, 0x40, 0x0 ;  /* 0x000000000000781c */ /* 0x000fe40003f0e848 */
[----:B------:R-:W-:Y:S02]  /*11700*/  FSEL R23, R23, RZ, P2 ;  /* 0x000000ff17177208 */ /* 0x000fe40001000000 */
[----:B------:R-:W-:Y:S02]  /*11710*/  ISETP.GT.AND P0, PT, R0, 0x19, P0 ;  /* 0x000000190000780c */ /* 0x000fe40000704270 */
[----:B------:R-:W-:Y:S01]  /*11720*/  ISETP.LT.OR P1, PT, R2, 0x1, P1 ;  /* 0x000000010200780c */ /* 0x000fe20000f21670 */
[--C-:B------:R-:W-:Y:S01]  /*11730*/  FFMA.FTZ R4, R168, c[0x0][0x2d0], -R23.reuse ;  /* 0x0000b400a8047a23 */ /* 0x100fe20000010817 */
[----:B------:R-:W-:Y:S01]  /*11740*/  ISETP.LT.OR P0, PT, R2, 0x1a, P0 ;  /* 0x0000001a0200780c */ /* 0x000fe20000701670 */
[--C-:B------:R-:W-:Y:S01]  /*11750*/  FFMA.FTZ R40, R195, c[0x0][0x2d0], -R23.reuse ;  /* 0x0000b400c3287a23 */ /* 0x100fe20000010817 */
[----:B------:R-:W-:Y:S01]  /*11760*/  FSEL R10, R10, -INF , !P1 ;  /* 0xff8000000a0a7808 */ /* 0x000fe20004800000 */
[----:B------:R3:W-:Y:S01]  /*11770*/  MUFU.EX2 R32, R4 ;  /* 0x0000000400207308 */ /* 0x0007e20000000800 */
[----:B------:R-:W-:Y:S02]  /*11780*/  FSEL R171, R31, -INF , !P0 ;  /* 0xff8000001fab7808 */ /* 0x000fe40004000000 */
[----:B-1----:R-:W-:Y:S01]  /*11790*/  FMNMX.FTZ R168, R3, R9, !PT ;  /* 0x0000000903a87209 */ /* 0x002fe20007810000 */
[--C-:B------:R-:W-:Y:S01]  /*117a0*/  FFMA.FTZ R3, R175, c[0x0][0x2d0], -R23.reuse ;  /* 0x0000b400af037a23 */ /* 0x100fe20000010817 */
[----:B------:R-:W-:Y:S02]  /*117b0*/  PLOP3.LUT P0, PT, PT, PT, UP3, 0x40, 0x0 ;  /* 0x000000000000781c */ /* 0x000fe40003f0e838 */
[----:B------:R-:W-:Y:S01]  /*117c0*/  PLOP3.LUT P1, PT, PT, PT, UP1, 0x40, 0x0 ;  /* 0x000000000000781c */ /* 0x000fe20003f2e818 */
[----:B------:R-:W-:Y:S01]  /*117d0*/  UISETP.NE.AND UP1, UPT, UR22, URZ, UPT ;  /* 0x0000003f1600728c */ /* 0x000fe2000bf25270 */
[C---:B------:R-:W-:Y:S01]  /*117e0*/  ISETP.GT.AND P0, PT, R0.reuse, 0x20, P0 ;  /* 0x000000200000780c */ /* 0x040fe20000704270 */
[----:B------:R1:W4:Y:S01]  /*117f0*/  MUFU.EX2 R20, R3 ;  /* 0x0000000300147308 */ /* 0x0003220000000800 */
[----:B------:R-:W-:Y:S01]  /*11800*/  ISETP.GT.AND P1, PT, R0, 0x9, P1 ;  /* 0x000000090000780c */ /* 0x000fe20000f24270 */
[----:B------:R-:W-:Y:S01]  /*11810*/  FMUL.FTZ R48, R168, c[0x0][0x2d0] ;  /* 0x0000b400a8307a20 */ /* 0x000fe20000410000 */
[C---:B------:R-:W-:Y:S02]  /*11820*/  ISETP.LT.OR P0, PT, R2.reuse, 0x21, P0 ;  /* 0x000000210200780c */ /* 0x040fe40000701670 */
[----:B------:R-:W-:Y:S02]  /*11830*/  ISETP.LT.OR P1, PT, R2, 0xa, P1 ;  /* 0x0000000a0200780c */ /* 0x000fe40000f21670 */
[----:B------:R-:W-:Y:S02]  /*11840*/  FSEL R172, R42, -INF , !P0 ;  /* 0xff8000002aac7808 */ /* 0x000fe40004000000 */
[----:B------:R-:W-:Y:S01]  /*11850*/  FSEL R15, R15, -INF , !P1 ;  /* 0xff8000000f0f7808 */ /* 0x000fe20004800000 */
[----:B------:R-:W-:Y:S01]  /*11860*/  MUFU.EX2 R251, R40 ;  /* 0x0000002800fb7308 */ /* 0x000fe20000000800 */
[----:B------:R-:W-:Y:S02]  /*11870*/  PLOP3.LUT P1, PT, PT, PT, UP5, 0x40, 0x0 ;  /* 0x000000000000781c */ /* 0x000fe40003f2e858 */
[----:B------:R-:W-:Y:S01]  /*11880*/  FMNMX.FTZ R5, R10, R170, !PT ;  /* 0x000000aa0a057209 */ /* 0x000fe20007810000 */
[--C-:B---3--:R-:W-:Y:S01]  /*11890*/  FFMA.FTZ R4, R174, c[0x0][0x2d0], -R23.reuse ;  /* 0x0000b400ae047a23 */ /* 0x108fe20000010817 */
[----:B------:R-:W-:Y:S02]  /*118a0*/  ISETP.GT.AND P1, PT, R0, 0x18, P1 ;  /* 0x000000180000780c */ /* 0x000fe40000f24270 */
[----:B------:R-:W-:Y:S02]  /*118b0*/  PLOP3.LUT P0, PT, PT, PT, UP1, 0x40, 0x0 ;  /* 0x000000000000781c */ /* 0x000fe40003f0e818 */
[----:B------:R-:W-:Y:S01]  /*118c0*/  ISETP.LT.OR P1, PT, R2, 0x19, P1 ;  /* 0x000000190200780c */ /* 0x000fe20000f21670 */
[----:B------:R3:W-:Y:S01]  /*118d0*/  MUFU.EX2 R24, R4 ;  /* 0x0000000400187308 */ /* 0x0007e20000000800 */
[----:B--2---:R-:W-:Y:S02]  /*118e0*/  FMNMX.FTZ R167, R167, R7, !PT ;  /* 0x00000007a7a77209 */ /* 0x004fe40007810000 */
[----:B------:R-:W-:Y:S01]  /*118f0*/  FSEL R45, R30, -INF , !P1 ;  /* 0xff8000001e2d7808 */ /* 0x000fe20004800000 */
[--C-:B-1----:R-:W-:Y:S01]  /*11900*/  FFMA.FTZ R3, R192, c[0x0][0x2d0], -R23.reuse ;  /* 0x0000b400c0037a23 */ /* 0x102fe20000010817 */
[----:B------:R-:W-:Y:S01]  /*11910*/  PLOP3.LUT P1, PT, PT, PT, UP2, 0x40, 0x0 ;  /* 0x000000000000781c */ /* 0x000fe20003f2e828 */
[----:B------:R-:W-:Y:S01]  /*11920*/  LDSM.16.MT88.4 R28, [R225+0x2080] ;  /* 0x00208000e11c783b */ /* 0x000fe20000004200 */
[C---:B------:R-:W-:Y:S02]  /*11930*/  ISETP.GT.AND P0, PT, R0.reuse, 0x28, P0 ;  /* 0x000000280000780c */ /* 0x040fe40000704270 */
[----:B------:R-:W-:Y:S01]  /*11940*/  ISETP.GT.AND P1, PT, R0, 0x21, P1 ;  /* 0x000000210000780c */ /* 0x000fe20000f24270 */
[----:B------:R-:W1:Y:S01]  /*11950*/  MUFU.EX2 R42, R3 ;  /* 0x00000003002a7308 */ /* 0x000e620000000800 */
[C---:B------:R-:W-:Y:S02]  /*11960*/  ISETP.LT.OR P0, PT, R2.reuse, 0x29, P0 ;  /* 0x000000290200780c */ /* 0x040fe40000701670 */
[----:B------:R-:W-:Y:S02]  /*11970*/  ISETP.LT.OR P1, PT, R2, 0x22, P1 ;  /* 0x000000220200780c */ /* 0x000fe40000f21670 */
[----:B------:R-:W-:Y:S02]  /*11980*/  FSEL R173, R46, -INF , !P0 ;  /* 0xff8000002ead7808 */ /* 0x000fe40004000000 */
[----:B------:R-:W-:Y:S02]  /*11990*/  FSEL R174, R43, -INF , !P1 ;  /* 0xff8000002bae7808 */ /* 0x000fe40004800000 */
[----:B------:R-:W-:Y:S02]  /*119a0*/  FSETP.NEU.FTZ.AND P1, PT, R168, -INF , PT ;  /* 0xff800000a800780b */ /* 0x000fe40003f3d000 */
[----:B------:R-:W-:Y:S01]  /*119b0*/  PLOP3.LUT P0, PT, PT, PT, UP0, 0x40, 0x0 ;  /* 0x000000000000781c */ /* 0x000fe20003f0e808 */
[----:B------:R-:W-:Y:S01]  /*119c0*/  UISETP.GT.AND UP0, UPT, UR23, UR7, UPT ;  /* 0x000000071700728c */ /* 0x000fe2000bf04270 */
[----:B------:R-:W-:Y:S01]  /*119d0*/  FSEL R48, R48, RZ, P1 ;  /* 0x000000ff30307208 */ /* 0x000fe20000800000 */
[----:B------:R-:W-:Y:S01]  /*119e0*/  UIADD3 UR23, UR23, -0x1, URZ ;  /* 0xffffffff17177890 */ /* 0x000fe2000fffe03f */
[----:B---3--:R-:W-:Y:S02]  /*119f0*/  FMNMX.FTZ R4, R11, R5, !PT ;  /* 0x000000050b047209 */ /* 0x008fe40007810000 */
[----:B------:R-:W2:Y:S01]  /*11a00*/  SHFL.BFLY PT, R5, R167, 0x1, 0x1f ;  /* 0x0c201f00a7057f89 */ /* 0x000ea200000e0000 */
[----:B------:R-:W-:Y:S01]  /*11a10*/  ISETP.GT.AND P0, PT, R0, 0x29, P0 ;  /* 0x000000290000780c */ /* 0x000fe20000704270 */
[--C-:B------:R-:W-:Y:S01]  /*11a20*/  FFMA.FTZ R40, R194, c[0x0][0x2d0], -R48.reuse ;  /* 0x0000b400c2287a23 */ /* 0x100fe20000010830 */
[----:B------:R-:W-:Y:S02]  /*11a30*/  FMNMX.FTZ R4, R14, R4, !PT ;  /* 0x000000040e047209 */ /* 0x000fe40007810000 */
[----:B------:R-:W-:Y:S01]  /*11a40*/  ISETP.LT.OR P0, PT, R2, 0x2a, P0 ;  /* 0x0000002a0200780c */ /* 0x000fe20000701670 */
[--C-:B------:R-:W-:Y:S01]  /*11a50*/  FFMA.FTZ R2, R17, c[0x0][0x2d0], -R48.reuse ;  /* 0x0000b40011027a23 */ /* 0x100fe20000010830 */
[----:B------:R-:W-:Y:S01]  /*11a60*/  FMNMX.FTZ R4, R15, R4, !PT ;  /* 0x000000040f047209 */ /* 0x000fe20007810000 */
[----:B------:R3:W-:Y:S01]  /*11a70*/  MUFU.EX2 R250, R40 ;  /* 0x0000002800fa7308 */ /* 0x0007e20000000800 */
[----:B------:R-:W-:Y:S02]  /*11a80*/  FSEL R22, R47, -INF , !P0 ;  /* 0xff8000002f167808 */ /* 0x000fe40004000000 */
[----:B------:R-:W-:Y:S02]  /*11a90*/  FMNMX.FTZ R4, R41, R4, !PT ;  /* 0x0000000429047209 */ /* 0x000fe40007810000 */
[----:B----4-:R-:W-:Y:S02]  /*11aa0*/  MOV R47, R20 ;  /* 0x00000014002f7202 */ /* 0x010fe40000000f00 */
[----:B------:R-:W-:Y:S02]  /*11ab0*/  FMNMX.FTZ R4, R44, R4, !PT ;  /* 0x000000042c047209 */ /* 0x000fe40007810000 */
[----:B-1----:R-:W-:Y:S02]  /*11ac0*/  F2FP.BF16.PACK_AB R26, R42, R47 ;  /* 0x0000002f2a1a723e */ /* 0x002fe400000010ff */
[----:B------:R-:W-:Y:S01]  /*11ad0*/  FMNMX.FTZ R3, R45, R4, !PT ;  /* 0x000000042d037209 */ /* 0x000fe20007810000 */
[--C-:B------:R-:W-:Y:S02]  /*11ae0*/  FFMA.FTZ R4, R6, c[0x0][0x2d0], -R48.reuse ;  /* 0x0000b40006047a23 */ /* 0x100fe40000010830 */
[----:B------:R1:W-:Y:S01]  /*11af0*/  MUFU.EX2 R6, R2 ;  /* 0x0000000200067308 */ /* 0x0003e20000000800 */
        /* <DEDUP_REMOVED lines=8> */
[----:B---3--:R-:W-:Y:S02]  /*11b80*/  FFMA.FTZ R40, R200, c[0x0][0x2d0], -R23 ;  /* 0x0000b400c8287a23 */ /* 0x008fe40000010817 */
[----:B------:R-:W-:Y:S02]  /*11b90*/  FSEL R49, R49, RZ, P0 ;  /* 0x000000ff31317208 */ /* 0x000fe40000000000 */
[----:B------:R-:W-:Y:S04]  /*11ba0*/  FMNMX.FTZ R0, R173, R0, !PT ;  /* 0x00000000ad007209 */ /* 0x000fe80007810000 */
[----:B------:R-:W-:Y:S01]  /*11bb0*/  FMNMX.FTZ R0, R22, R0, !PT ;  /* 0x0000000016007209 */ /* 0x000fe20007810000 */
[----:B------:R3:W-:Y:S01]  /*11bc0*/  MUFU.EX2 R21, R4 ;  /* 0x0000000400157308 */ /* 0x0007e20000000800 */
[--C-:B-1----:R-:W-:Y:S09]  /*11bd0*/  FFMA.FTZ R2, R18, c[0x0][0x2d0], -R48.reuse ;  /* 0x0000b40012027a23 */ /* 0x102ff20000010830 */
[----:B------:R1:W4:Y:S01]  /*11be0*/  MUFU.EX2 R46, R2 ;  /* 0x00000002002e7308 */ /* 0x0003220000000800 */
[--C-:B--2---:R-:W-:Y:S09]  /*11bf0*/  FFMA.FTZ R3, R8, c[0x0][0x2d0], -R49.reuse ;  /* 0x0000b40008037a23 */ /* 0x104ff20000010831 */
[----:B------:R2:W-:Y:S01]  /*11c00*/  MUFU.EX2 R17, R3 ;  /* 0x0000000300117308 */ /* 0x0005e20000000800 */
[--C-:B---3--:R-:W-:Y:S09]  /*11c10*/  FFMA.FTZ R4, R12, c[0x0][0x2d0], -R49.reuse ;  /* 0x0000b4000c047a23 */ /* 0x108ff20000010831 */
[----:B------:R-:W-:Y:S01]  /*11c20*/  MUFU.EX2 R43, R4 ;  /* 0x00000004002b7308 */ /* 0x000fe20000000800 */
[----:B-1----:R-:W1:Y:S01]  /*11c30*/  SHFL.BFLY PT, R2, R0, 0x2, 0x1f ;  /* 0x0c401f0000027f89 */ /* 0x002e6200000e0000 */
[----:B----4-:R-:W-:Y:S08]  /*11c40*/  F2FP.BF16.PACK_AB R27, R7, R46 ;  /* 0x0000002e071b723e */ /* 0x010ff000000010ff */
[----:B------:R3:W-:Y:S01]  /*11c50*/  MUFU.EX2 R221, R40 ;  /* 0x0000002800dd7308 */ /* 0x0007e20000000800 */
[--C-:B--2---:R-:W-:Y:S09]  /*11c60*/  FFMA.FTZ R3, R16, c[0x0][0x2d0], -R49.reuse ;  /* 0x0000b40010037a23 */ /* 0x104ff20000010831 */
[----:B------:R1:W2:Y:S01]  /*11c70*/  MUFU.EX2 R20, R3 ;  /* 0x0000000300147308 */ /* 0x0002a20000000800 */
[----:B---3--:R-:W-:Y:S09]  /*11c80*/  FFMA.FTZ R40, R197, c[0x0][0x2d0], -R48 ;  /* 0x0000b400c5287a23 */ /* 0x008ff20000010830 */
[----:B------:R3:W-:Y:S01]  /*11c90*/  MUFU.EX2 R220, R40 ;  /* 0x0000002800dc7308 */ /* 0x0007e20000000800 */
[----:B-1----:R-:W-:Y:S01]  /*11ca0*/  FMNMX.FTZ R3, R0, R2, !PT ;  /* 0x0000000200037209 */ /* 0x002fe20007810000 */
[--C-:B------:R-:W-:Y:S01]  /*11cb0*/  FFMA.FTZ R2, R13, c[0x0][0x2d0], -R49.reuse ;  /* 0x0000b4000d027a23 */ /* 0x100fe20000010831 */
[----:B------:R-:W-:Y:S07]  /*11cc0*/  FSEL R0, R169, RZ, P2 ;  /* 0x000000ffa9007208 */ /* 0x000fee0001000000 */
[----:B------:R1:W-:Y:S01]  /*11cd0*/  MUFU.EX2 R9, R2 ;  /* 0x0000000200097308 */ /* 0x0003e20000000800 */
[----:B------:R-:W4:Y:S01]  /*11ce0*/  SHFL.BFLY PT, R4, R3, 0x1, 0x1f ;  /* 0x0c201f0003047f89 */ /* 0x000f2200000e0000 */
[----:B------:R-:W-:Y:S01]  /*11cf0*/  FADD.FTZ R0, -R0, R164 ;  /* 0x000000a400007221 */ /* 0x000fe20000010100 */
[----:B------:R-:W-:Y:S03]  /*11d00*/  MOV R164, R21 ;  /* 0x0000001500a47202 */ /* 0x000fe60000000f00 */
[----:B------:R-:W-:Y:S04]  /*11d10*/  FMUL.FTZ R0, R0, c[0x0][0x2d0] ;  /* 0x0000b40000007a20 */ /* 0x000fe80000410000 */
[----:B------:R5:W5:Y:S01]  /*11d20*/  MUFU.EX2 R21, R0 ;  /* 0x0000000000157308 */ /* 0x000b620000000800 */
[----:B---3--:R-:W-:Y:S09]  /*11d30*/  FFMA.FTZ R40, R201, c[0x0][0x2d0], -R49 ;  /* 0x0000b400c9287a23 */ /* 0x008ff20000010831 */
[----:B------:R-:W-:Y:S01]  /*11d40*/  MUFU.EX2 R201, R40 ;  /* 0x0000002800c97308 */ /* 0x000fe20000000800 */
[----:B-1----:R-:W-:Y:S02]  /*11d50*/  FSEL R2, R168, RZ, P1 ;  /* 0x000000ffa8027208 */ /* 0x002fe40000800000 */
[----:B----4-:R-:W-:Y:S03]  /*11d60*/  FMNMX.FTZ R3, R3, R4, !PT ;  /* 0x0000000403037209 */ /* 0x010fe60007810000 */
[----:B------:R-:W-:Y:S01]  /*11d70*/  FADD.FTZ R2, -R2, R165 ;  /* 0x000000a502027221 */ /* 0x000fe20000010100 */
[----:B--2---:R-:W-:Y:S01]  /*11d80*/  MOV R165, R20 ;  /* 0x0000001400a57202 */ /* 0x004fe20000000f00 */
[----:B------:R-:W-:Y:S02]  /*11d90*/  FMUL.FTZ R50, R3, c[0x0][0x2d0] ;  /* 0x0000b40003327a20 */ /* 0x000fe40000410000 */
[----:B------:R-:W-:Y:S01]  /*11da0*/  FMUL.FTZ R2, R2, c[0x0][0x2d0] ;  /* 0x0000b40002027a20 */ /* 0x000fe20000410000 */
[----:B-----5:R-:W-:Y:S01]  /*11db0*/  FSEL R0, R167, RZ, P0 ;  /* 0x000000ffa7007208 */ /* 0x020fe20000000000 */
[----:B------:R-:W-:Y:S01]  /*11dc0*/  FMUL.FTZ R5, R21, R177 ;  /* 0x000000b115057220 */ /* 0x000fe20000410000 */
[----:B------:R-:W-:Y:S01]  /*11dd0*/  FSETP.NEU.FTZ.AND P0, PT, R3, -INF , PT ;  /* 0xff8000000300780b */ /* 0x000fe20003f1d000 */
[----:B------:R-:W1:Y:S01]  /*11de0*/  MUFU.EX2 R20, R2 ;  /* 0x0000000200147308 */ /* 0x000e620000000800 */
[----:B------:R-:W-:Y:S01]  /*11df0*/  MOV R177, R7 ;  /* 0x0000000700b17202 */ /* 0x000fe20000000f00 */
[----:B------:R-:W-:Y:S01]  /*11e00*/  FADD.FTZ R0, -R0, R166 ;  /* 0x000000a600007221 */ /* 0x000fe20000010100 */
[----:B------:R-:W-:Y:S01]  /*11e10*/  FSEL R50, R50, RZ, P0 ;  /* 0x000000ff32327208 */ /* 0x000fe20000000000 */
[C---:B------:R-:W-:Y:S01]  /*11e20*/  FMUL.FTZ R16, R21.reuse, R188 ;  /* 0x000000bc15107220 */ /* 0x040fe20000410000 */
[----:B------:R-:W-:Y:S01]  /*11e30*/  MOV R166, R6 ;  /* 0x0000000600a67202 */ /* 0x000fe20000000f00 */
[----:B------:R-:W-:Y:S02]  /*11e40*/  FMUL.FTZ R0, R0, c[0x0][0x2d0] ;  /* 0x0000b40000007a20 */ /* 0x000fe40000410000 */
[--C-:B------:R-:W-:Y:S01]  /*11e50*/  FFMA.FTZ R4, R14, c[0x0][0x2d0], -R50.reuse ;  /* 0x0000b4000e047a23 */ /* 0x100fe20000010832 */
[----:B------:R-:W-:Y:S01]  /*11e60*/  F2FP.BF16.PACK_AB R25, R166, R164 ;  /* 0x000000a4a619723e */ /* 0x000fe200000010ff */
        /* <DEDUP_REMOVED lines=8> */
[C---:B------:R-:W-:Y:S02]  /*11ef0*/  FMUL.FTZ R160, R21.reuse, R160 ;  /* 0x000000a015a07220 */ /* 0x040fe40000410000 */
[C---:B-1----:R-:W-:Y:S01]  /*11f00*/  FMUL.FTZ R6, R20.reuse, R178 ;  /* 0x000000b214067220 */ /* 0x042fe20000410000 */
[----:B------:R-:W-:Y:S01]  /*11f10*/  MOV R178, R17 ;  /* 0x0000001100b27202 */ /* 0x000fe20000000f00 */
[C---:B------:R-:W-:Y:S01]  /*11f20*/  FMUL.FTZ R7, R20.reuse, R179 ;  /* 0x000000b314077220 */ /* 0x040fe20000410000 */
[----:B------:R-:W-:Y:S01]  /*11f30*/  MOV R179, R9 ;  /* 0x0000000900b37202 */ /* 0x000fe20000000f00 */
[----:B------:R-:W-:Y:S02]  /*11f40*/  FMUL.FTZ R17, R21, R189 ;  /* 0x000000bd15117220 */ /* 0x000fe40000410000 */
[C---:B------:R-:W-:Y:S01]  /*11f50*/  FMUL.FTZ R18, R20.reuse, R190 ;  /* 0x000000be14127220 */ /* 0x040fe20000410000 */
[----:B------:R-:W-:Y:S01]  /*11f60*/  F2FP.BF16.PACK_AB R34, R179, R43 ;  /* 0x0000002bb322723e */ /* 0x000fe200000010ff */
[----:B------:R-:W-:Y:S02]  /*11f70*/  FMUL.FTZ R19, R20, R191 ;  /* 0x000000bf14137220 */ /* 0x000fe40000410000 */
[--C-:B--2---:R-:W-:Y:S01]  /*11f80*/  FFMA.FTZ R0, R10, c[0x0][0x2d0], -R50.reuse ;  /* 0x0000b4000a007a23 */ /* 0x104fe20000010832 */
[----:B------:R-:W-:Y:S01]  /*11f90*/  LDSM.16.MT88.4 R188, [R225+0x3080] ;  /* 0x00308000e1bc783b */ /* 0x000fe20000004200 */
[C---:B---3--:R-:W-:Y:S01]  /*11fa0*/  FMUL.FTZ R8, R2.reuse, R180 ;  /* 0x000000b402087220 */ /* 0x048fe20000410000 */
[----:B------:R-:W-:Y:S01]  /*11fb0*/  MOV R180, R165 ;  /* 0x000000a500b47202 */ /* 0x000fe20000000f00 */
[----:B------:R1:W-:Y:S01]  /*11fc0*/  MUFU.EX2 R175, R0 ;  /* 0x0000000000af7308 */ /* 0x0003e20000000800 */
[C---:B------:R-:W-:Y:S01]  /*11fd0*/  FMUL.FTZ R9, R2.reuse, R181 ;  /* 0x000000b502097220 */ /* 0x040fe20000410000 */
[----:B------:R-:W-:Y:S01]  /*11fe0*/  MOV R181, R47 ;  /* 0x0000002f00b57202 */ /* 0x000fe20000000f00 */
[C---:B------:R-:W-:Y:S01]  /*11ff0*/  FMUL.FTZ R12, R2.reuse, R184 ;  /* 0x000000b8020c7220 */ /* 0x040fe20000410000 */
[----:B------:R-:W-:Y:S01]  /*12000*/  MOV R184, R42 ;  /* 0x0000002a00b87202 */ /* 0x000fe20000000f00 */
[--C-:B----4-:R-:W-:Y:S02]  /*12010*/  FFMA.FTZ R4, R15, c[0x0][0x2d0], -R50.reuse ;  /* 0x0000b4000f047a23 */ /* 0x110fe40000010832 */
[----:B------:R-:W-:Y:S02]  /*12020*/  FMUL.FTZ R13, R2, R185 ;  /* 0x000000b9020d7220 */ /* 0x000fe40000410000 */
[C---:B------:R-:W-:Y:S01]  /*12030*/  FMUL.FTZ R134, R20.reuse, R134 ;  /* 0x0000008614867220 */ /* 0x040fe20000410000 */
[----:B------:R2:W3:Y:S01]  /*12040*/  MUFU.EX2 R207, R4 ;  /* 0x0000000400cf7308 */ /* 0x0004e20000000800 */
[----:B------:R-:W-:Y:S02]  /*12050*/  FMUL.FTZ R135, R20, R135 ;  /* 0x0000008714877220 */ /* 0x000fe40000410000 */
[C---:B------:R-:W-:Y:S02]  /*12060*/  FMUL.FTZ R136, R2.reuse, R136 ;  /* 0x0000008802887220 */ /* 0x040fe40000410000 */
[C---:B------:R-:W-:Y:S02]  /*12070*/  FMUL.FTZ R137, R2.reuse, R137 ;  /* 0x0000008902897220 */ /* 0x040fe40000410000 */
[C---:B------:R-:W-:Y:S02]  /*12080*/  FMUL.FTZ R140, R2.reuse, R140 ;  /* 0x0000008c028c7220 */ /* 0x040fe40000410000 */
[----:B------:R-:W-:Y:S02]  /*12090*/  FMUL.FTZ R141, R2, R141 ;  /* 0x0000008d028d7220 */ /* 0x000fe40000410000 */
[C---:B------:R-:W-:Y:S02]  /*120a0*/  FMUL.FTZ R146, R20.reuse, R146 ;  /* 0x0000009214927220 */ /* 0x040fe40000410000 */
[C---:B------:R-:W-:Y:S02]  /*120b0*/  FMUL.FTZ R147, R20.reuse, R147 ;  /* 0x0000009314937220 */ /* 0x040fe40000410000 */
[----:B-1----:R-:W-:Y:S02]  /*120c0*/  FFMA.FTZ R0, R11, c[0x0][0x2d0], -R50 ;  /* 0x0000b4000b007a23 */ /* 0x002fe40000010832 */
[C---:B------:R-:W-:Y:S02]  /*120d0*/  FMUL.FTZ R150, R20.reuse, R150 ;  /* 0x0000009614967220 */ /* 0x040fe40000410000 */
[----:B------:R1:W4:Y:S01]  /*120e0*/  MUFU.EX2 R192, R0 ;  /* 0x0000000000c07308 */ /* 0x0003220000000800 */
[----:B------:R-:W-:Y:S02]  /*120f0*/  FMUL.FTZ R151, R20, R151 ;  /* 0x0000009714977220 */ /* 0x000fe40000410000 */
[C---:B------:R-:W-:Y:S02]  /*12100*/  FMUL.FTZ R152, R2.reuse, R152 ;  /* 0x0000009802987220 */ /* 0x040fe40000410000 */
[----:B--2---:R-:W-:Y:S01]  /*12110*/  FMUL.FTZ R4, R21, R176 ;  /* 0x000000b015047220 */ /* 0x004fe20000410000 */
[----:B------:R-:W-:Y:S01]  /*12120*/  MOV R176, R32 ;  /* 0x0000002000b07202 */ /* 0x000fe20000000f00 */
[C---:B------:R-:W-:Y:S01]  /*12130*/  FMUL.FTZ R153, R2.reuse, R153 ;  /* 0x0000009902997220 */ /* 0x040fe20000410000 */
[----:B---3--:R-:W-:Y:S01]  /*12140*/  F2FP.BF16.PACK_AB R35, R207, R206 ;  /* 0x000000cecf23723e */ /* 0x008fe200000010ff */
[C---:B------:R-:W-:Y:S02]  /*12150*/  FMUL.FTZ R156, R2.reuse, R156 ;  /* 0x0000009c029c7220 */ /* 0x040fe40000410000 */
[----:B------:R-:W-:Y:S02]  /*12160*/  FMUL.FTZ R157, R2, R157 ;  /* 0x0000009d029d7220 */ /* 0x000fe40000410000 */
[C---:B------:R-:W-:Y:S02]  /*12170*/  FMUL.FTZ R161, R21.reuse, R161 ;  /* 0x000000a115a17220 */ /* 0x040fe40000410000 */
[C---:B------:R-:W-:Y:S02]  /*12180*/  FMUL.FTZ R162, R20.reuse, R162 ;  /* 0x000000a214a27220 */ /* 0x040fe40000410000 */
[C---:B------:R-:W-:Y:S02]  /*12190*/  FMUL.FTZ R163, R20.reuse, R163 ;  /* 0x000000a314a37220 */ /* 0x040fe40000410000 */
[C---:B------:R-:W-:Y:S02]  /*121a0*/  FMUL.FTZ R52, R21.reuse, R52 ;  /* 0x0000003415347220 */ /* 0x040fe40000410000 */
[----:B------:R-:W-:Y:S02]  /*121b0*/  FMUL.FTZ R53, R21, R53 ;  /* 0x0000003515357220 */ /* 0x000fe40000410000 */
        /* <DEDUP_REMOVED lines=8> */
[----:B------:R-:W-:Y:S02]  /*12240*/  FMUL.FTZ R57, R2, R57 ;  /* 0x0000003902397220 */ /* 0x000fe40000410000 */
[----:B------:R-:W-:Y:S01]  /*12250*/  FMUL.FTZ R0, R0, c[0x0][0x2d0] ;  /* 0x0000b40000007a20 */ /* 0x000fe20000410000 */
[----:B------:R-:W-:Y:S01]  /*12260*/  F2FP.BF16.PACK_AB R24, R170, R32 ;  /* 0x00000020aa18723e */ /* 0x000fe200000010ff */
[C---:B------:R-:W-:Y:S01]  /*12270*/  FMUL.FTZ R60, R2.reuse, R60 ;  /* 0x0000003c023c7220 */ /* 0x040fe20000410000 */
[----:B------:R-:W-:Y:S01]  /*12280*/  F2FP.BF16.PACK_AB R32, R165, R178 ;  /* 0x000000b2a520723e */ /* 0x000fe200000010ff */
[----:B------:R-:W-:Y:S02]  /*12290*/  FMUL.FTZ R61, R2, R61 ;  /* 0x0000003d023d7220 */ /* 0x000fe40000410000 */
[----:B------:R-:W1:Y:S01]  /*122a0*/  MUFU.EX2 R0, R0 ;  /* 0x0000000000007308 */ /* 0x000e620000000800 */
[C---:B------:R-:W-:Y:S01]  /*122b0*/  FMUL.FTZ R64, R21.reuse, R64 ;  /* 0x0000004015407220 */ /* 0x040fe20000410000 */
[-C--:B------:R-:W-:Y:S05]  /*122c0*/  HMMA.16816.F32.BF16 R4, R24, R28.reuse, R4 ;  /* 0x0000001c1804723c */ /* 0x080fea0000041804 */
[C---:B------:R-:W-:Y:S02]  /*122d0*/  FMUL.FTZ R65, R21.reuse, R65 ;  /* 0x0000004115417220 */ /* 0x040fe40000410000 */
[C---:B------:R-:W-:Y:S02]  /*122e0*/  FMUL.FTZ R66, R20.reuse, R66 ;  /* 0x0000004214427220 */ /* 0x040fe40000410000 */
[C---:B------:R-:W-:Y:S03]  /*122f0*/  FMUL.FTZ R67, R20.reuse, R67 ;  /* 0x0000004314437220 */ /* 0x040fe60000410000 */
[C---:B------:R-:W-:Y:S02]  /*12300*/  FMUL.FTZ R68, R21.reuse, R68 ;  /* 0x0000004415447220 */ /* 0x040fe40000410000 */
[C---:B------:R-:W-:Y:S02]  /*12310*/  FMUL.FTZ R69, R21.reuse, R69 ;  /* 0x0000004515457220 */ /* 0x040fe40000410000 */
[C---:B------:R-:W-:Y:S02]  /*12320*/  FMUL.FTZ R70, R20.reuse, R70 ;  /* 0x0000004614467220 */ /* 0x040fe40000410000 */
[----:B------:R-:W-:Y:S02]  /*12330*/  FMUL.FTZ R71, R20, R71 ;  /* 0x0000004714477220 */ /* 0x000fe40000410000 */
[----:B------:R-:W-:Y:S02]  /*12340*/  FMUL.FTZ R72, R2, R72 ;  /* 0x0000004802487220 */ /* 0x000fe40000410000 */
[C---:B-1----:R-:W-:Y:S01]  /*12350*/  FMUL.FTZ R10, R0.reuse, R182 ;  /* 0x000000b6000a7220 */ /* 0x042fe20000410000 */
[----:B------:R-:W-:Y:S01]  /*12360*/  MOV R182, R46 ;  /* 0x0000002e00b67202 */ /* 0x000fe20000000f00 */
[C---:B------:R-:W-:Y:S01]  /*12370*/  FMUL.FTZ R11, R0.reuse, R183 ;  /* 0x000000b7000b7220 */ /* 0x040fe20000410000 */
[----:B------:R-:W-:Y:S01]  /*12380*/  MOV R183, R43 ;  /* 0x0000002b00b77202 */ /* 0x000fe20000000f00 */
[C---:B------:R-:W-:Y:S02]  /*12390*/  FMUL.FTZ R14, R0.reuse, R186 ;  /* 0x000000ba000e7220 */ /* 0x040fe40000410000 */
[C---:B------:R-:W-:Y:S02]  /*123a0*/  FMUL.FTZ R15, R0.reuse, R187 ;  /* 0x000000bb000f7220 */ /* 0x040fe40000410000 */
        /* <DEDUP_REMOVED lines=11> */
[-C--:B------:R-:W-:Y:S04]  /*12460*/  HMMA.16816.F32.BF16 R132, R24, R36.reuse, R132 ;  /* 0x000000241884723c */ /* 0x080fe80000041884 */
[C---:B------:R-:W-:Y:S02]  /*12470*/  FMUL.FTZ R159, R0.reuse, R159 ;  /* 0x0000009f009f7220 */ /* 0x040fe40000410000 */
[C---:B------:R-:W-:Y:S02]  /*12480*/  FMUL.FTZ R58, R0.reuse, R58 ;  /* 0x0000003a003a7220 */ /* 0x040fe40000410000 */
[C---:B------:R-:W-:Y:S04]  /*12490*/  HMMA.16816.F32.BF16 R136, R32.reuse, R36, R136 ;  /* 0x000000242088723c */ /* 0x040fe80000041888 */
[C---:B------:R-:W-:Y:S02]  /*124a0*/  FMUL.FTZ R59, R0.reuse, R59 ;  /* 0x0000003b003b7220 */ /* 0x040fe40000410000 */
[C---:B------:R-:W-:Y:S02]  /*124b0*/  FMUL.FTZ R62, R0.reuse, R62 ;  /* 0x0000003e003e7220 */ /* 0x040fe40000410000 */
[-C--:B------:R-:W-:Y:S04]  /*124c0*/  HMMA.16816.F32.BF16 R140, R32, R38.reuse, R140 ;  /* 0x00000026208c723c */ /* 0x080fe8000004188c */
[----:B------:R-:W-:Y:S02]  /*124d0*/  FMUL.FTZ R63, R0, R63 ;  /* 0x0000003f003f7220 */ /* 0x000fe40000410000 */
[----:B------:R-:W-:Y:S02]  /*124e0*/  FMUL.FTZ R73, R2, R73 ;  /* 0x0000004902497220 */ /* 0x000fe40000410000 */
[C---:B------:R-:W-:Y:S01]  /*124f0*/  HMMA.16816.F32.BF16 R144, R24.reuse, R38, R144 ;  /* 0x000000261890723c */ /* 0x040fe20000041890 */
[----:B------:R-:W2:Y:S03]  /*12500*/  LDSM.16.MT88.4 R36, [R227+0x2080] ;  /* 0x00208000e324783b */ /* 0x000ea60000004200 */
[C---:B------:R-:W-:Y:S02]  /*12510*/  FMUL.FTZ R74, R0.reuse, R74 ;  /* 0x0000004a004a7220 */ /* 0x040fe40000410000 */
[----:B------:R-:W-:Y:S02]  /*12520*/  FMUL.FTZ R75, R0, R75 ;  /* 0x0000004b004b7220 */ /* 0x000fe40000410000 */
[C---:B------:R-:W-:Y:S01]  /*12530*/  FMUL.FTZ R76, R2.reuse, R76 ;  /* 0x0000004c024c7220 */ /* 0x040fe20000410000 */
[-C--:B-1----:R-:W-:Y:S03]  /*12540*/  HMMA.16816.F32.BF16 R148, R24, R28.reuse, R148 ;  /* 0x0000001c1894723c */ /* 0x082fe60000041894 */
[----:B------:R-:W-:Y:S02]  /*12550*/  FMUL.FTZ R77, R2, R77 ;  /* 0x0000004d024d7220 */ /* 0x000fe40000410000 */
[C---:B------:R-:W-:Y:S02]  /*12560*/  FMUL.FTZ R78, R0.reuse, R78 ;  /* 0x0000004e004e7220 */ /* 0x040fe40000410000 */
        /* <DEDUP_REMOVED lines=10> */
[----:B------:R-:W-:Y:S02]  /*12610*/  FMUL.FTZ R85, R21, R85 ;  /* 0x0000005515557220 */ /* 0x000fe40000410000 */
[-C--:B--2---:R-:W-:Y:S04]  /*12620*/  HMMA.16816.F32.BF16 R52, R24, R36.reuse, R52 ;  /* 0x000000241834723c */ /* 0x084fe80000041834 */
[C---:B------:R-:W-:Y:S02]  /*12630*/  FMUL.FTZ R86, R20.reuse, R86 ;  /* 0x0000005614567220 */ /* 0x040fe40000410000 */
[----:B------:R-:W-:Y:S02]  /*12640*/  FMUL.FTZ R87, R20, R87 ;  /* 0x0000005714577220 */ /* 0x000fe40000410000 */
[C---:B------:R-:W-:Y:S04]  /*12650*/  HMMA.16816.F32.BF16 R56, R32.reuse, R36, R56 ;  /* 0x000000242038723c */ /* 0x040fe80000041838 */
[C---:B------:R-:W-:Y:S02]  /*12660*/  FMUL.FTZ R88, R2.reuse, R88 ;  /* 0x0000005802587220 */ /* 0x040fe40000410000 */
[----:B------:R-:W-:Y:S02]  /*12670*/  FMUL.FTZ R89, R2, R89 ;  /* 0x0000005902597220 */ /* 0x000fe40000410000 */
[-C--:B------:R-:W-:Y:S04]  /*12680*/  HMMA.16816.F32.BF16 R60, R32, R38.reuse, R60 ;  /* 0x00000026203c723c */ /* 0x080fe8000004183c */
[----:B------:R-:W-:Y:S02]  /*12690*/  FFMA.FTZ R36, R193, c[0x0][0x2d0], -R23 ;  /* 0x0000b400c1247a23 */ /* 0x000fe40000010817 */
[C---:B------:R-:W-:Y:S02]  /*126a0*/  FMUL.FTZ R90, R0.reuse, R90 ;  /* 0x0000005a005a7220 */ /* 0x040fe40000410000 */
[C---:B------:R-:W-:Y:S01]  /*126b0*/  HMMA.16816.F32.BF16 R64, R24.reuse, R38, R64 ;  /* 0x000000261840723c */ /* 0x040fe20000041840 */
[----:B------:R2:W-:Y:S03]  /*126c0*/  MUFU.EX2 R252, R36 ;  /* 0x0000002400fc7308 */ /* 0x0005e60000000800 */
[----:B------:R-:W-:Y:S02]  /*126d0*/  FMUL.FTZ R91, R0, R91 ;  /* 0x0000005b005b7220 */ /* 0x000fe40000410000 */
[C---:B------:R-:W-:Y:S02]  /*126e0*/  FMUL.FTZ R92, R2.reuse, R92 ;  /* 0x0000005c025c7220 */ /* 0x040fe40000410000 */
[----:B------:R-:W-:Y:S01]  /*126f0*/  FMUL.FTZ R93, R2, R93 ;  /* 0x0000005d025d7220 */ /* 0x000fe20000410000 */
[-C--:B-1----:R-:W-:Y:S03]  /*12700*/  HMMA.16816.F32.BF16 R68, R24, R28.reuse, R68 ;  /* 0x0000001c1844723c */ /* 0x082fe60000041844 */
[C---:B------:R-:W-:Y:S02]  /*12710*/  FMUL.FTZ R94, R0.reuse, R94 ;  /* 0x0000005e005e7220 */ /* 0x040fe40000410000 */
[----:B------:R-:W-:Y:S02]  /*12720*/  FMUL.FTZ R95, R0, R95 ;  /* 0x0000005f005f7220 */ /* 0x000fe40000410000 */
[C---:B------:R-:W-:Y:S01]  /*12730*/  FMUL.FTZ R96, R21.reuse, R96 ;  /* 0x0000006015607220 */ /* 0x040fe20000410000 */
[C---:B------:R-:W-:Y:S04]  /*12740*/  HMMA.16816.F32.BF16 R72, R32.reuse, R28, R72 ;  /* 0x0000001c2048723c */ /* 0x040fe80000041848 */
[C---:B------:R-:W-:Y:S02]  /*12750*/  FMUL.FTZ R97, R21.reuse, R97 ;  /* 0x0000006115617220 */ /* 0x040fe40000410000 */
[----:B------:R-:W-:Y:S02]  /*12760*/  FMUL.FTZ R98, R20, R98 ;  /* 0x0000006214627220 */ /* 0x000fe40000410000 */
[-C--:B------:R-:W-:Y:S01]  /*12770*/  HMMA.16816.F32.BF16 R76, R32, R30.reuse, R76 ;  /* 0x0000001e204c723c */ /* 0x080fe2000004184c */
[----:B--2---:R-:W1:Y:S03]  /*12780*/  LDSM.16.MT88.4 R36, [R226+0x3880] ;  /* 0x00388000e224783b */ /* 0x004e660000004200 */
[----:B------:R-:W-:Y:S02]  /*12790*/  FFMA.FTZ R28, R196, c[0x0][0x2d0], -R48 ;  /* 0x0000b400c41c7a23 */ /* 0x000fe40000010830 */
[C---:B------:R-:W-:Y:S02]  /*127a0*/  FMUL.FTZ R99, R20.reuse, R99 ;  /* 0x0000006314637220 */ /* 0x040fe40000410000 */
[C---:B------:R-:W-:Y:S01]  /*127b0*/  HMMA.16816.F32.BF16 R80, R24.reuse, R30, R80 ;  /* 0x0000001e1850723c */ /* 0x040fe20000041850 */
[----:B------:R2:W-:Y:S03]  /*127c0*/  MUFU.EX2 R223, R28 ;  /* 0x0000001c00df7308 */ /* 0x0005e60000000800 */
[C---:B------:R-:W-:Y:S02]  /*127d0*/  FMUL.FTZ R100, R21.reuse, R100 ;  /* 0x0000006415647220 */ /* 0x040fe40000410000 */
[C---:B------:R-:W-:Y:S02]  /*127e0*/  FMUL.FTZ R101, R21.reuse, R101 ;  /* 0x0000006515657220 */ /* 0x040fe40000410000 */
[C---:B------:R-:W-:Y:S04]  /*127f0*/  FMUL.FTZ R102, R20.reuse, R102 ;  /* 0x0000006614667220 */ /* 0x040fe80000410000 */
[----:B------:R-:W-:Y:S02]  /*12800*/  FMUL.FTZ R103, R20, R103 ;  /* 0x0000006714677220 */ /* 0x000fe40000410000 */
[C---:B------:R-:W-:Y:S02]  /*12810*/  FMUL.FTZ R104, R2.reuse, R104 ;  /* 0x0000006802687220 */ /* 0x040fe40000410000 */
[----:B------:R-:W-:Y:S02]  /*12820*/  FMUL.FTZ R105, R2, R105 ;  /* 0x0000006902697220 */ /* 0x000fe40000410000 */
[C---:B------:R-:W-:Y:S02]  /*12830*/  FMUL.FTZ R106, R0.reuse, R106 ;  /* 0x0000006a006a7220 */ /* 0x040fe40000410000 */
[----:B------:R-:W-:Y:S02]  /*12840*/  FMUL.FTZ R107, R0, R107 ;  /* 0x0000006b006b7220 */ /* 0x000fe40000410000 */
[----:B------:R-:W-:Y:S01]  /*12850*/  FFMA.FTZ R40, R202, c[0x0][0x2d0], -R49 ;  /* 0x0000b400ca287a23 */ /* 0x000fe20000010831 */
[----:B------:R-:W-:Y:S01]  /*12860*/  MOV R202, R179 ;  /* 0x000000b300ca7202 */ /* 0x000fe20000000f00 */
[----:B------:R-:W-:Y:S01]  /*12870*/  FMUL.FTZ R108, R2, R108 ;  /* 0x0000006c026c7220 */ /* 0x000fe20000410000 */
[----:B------:R-:W-:Y:S01]  /*12880*/  MOV R179, R166 ;  /* 0x000000a600b37202 */ /* 0x000fe20000000f00 */
[----:B--2---:R-:W-:Y:S01]  /*12890*/  FFMA.FTZ R28, R198, c[0x0][0x2d0], -R23 ;  /* 0x0000b400c61c7a23 */ /* 0x004fe20000010817 */
[----:B------:R2:W-:Y:S01]  /*128a0*/  MUFU.EX2 R200, R40 ;  /* 0x0000002800c87308 */ /* 0x0005e20000000800 */
[----:B------:R-:W-:Y:S02]  /*128b0*/  FMUL.FTZ R109, R2, R109 ;  /* 0x0000006d026d7220 */ /* 0x000fe40000410000 */
[C---:B------:R-:W-:Y:S02]  /*128c0*/  FMUL.FTZ R110, R0.reuse, R110 ;  /* 0x0000006e006e7220 */ /* 0x040fe40000410000 */
[----:B------:R-:W-:Y:S01]  /*128d0*/  FMUL.FTZ R111, R0, R111 ;  /* 0x0000006f006f7220 */ /* 0x000fe20000410000 */
[-C--:B-1----:R-:W-:Y:S03]  /*128e0*/  HMMA.16816.F32.BF16 R84, R24, R36.reuse, R84 ;  /* 0x000000241854723c */ /* 0x082fe60000041854 */
[C---:B------:R-:W-:Y:S01]  /*128f0*/  FMUL.FTZ R112, R21.reuse, R112 ;  /* 0x0000007015707220 */ /* 0x040fe20000410000 */
[----:B------:R1:W-:Y:S01]  /*12900*/  MUFU.EX2 R222, R28 ;  /* 0x0000001c00de7308 */ /* 0x0003e20000000800 */
[C---:B------:R-:W-:Y:S02]  /*12910*/  FMUL.FTZ R113, R21.reuse, R113 ;  /* 0x0000007115717220 */ /* 0x040fe40000410000 */
[C---:B------:R-:W-:Y:S01]  /*12920*/  FMUL.FTZ R114, R20.reuse, R114 ;  /* 0x0000007214727220 */ /* 0x040fe20000410000 */
[C---:B------:R-:W-:Y:S04]  /*12930*/  HMMA.16816.F32.BF16 R88, R32.reuse, R36, R88 ;  /* 0x000000242058723c */ /* 0x040fe80000041858 */
[C---:B------:R-:W-:Y:S02]  /*12940*/  FMUL.FTZ R115, R20.reuse, R115 ;  /* 0x0000007314737220 */ /* 0x040fe40000410000 */
[----:B------:R-:W-:Y:S02]  /*12950*/  FMUL.FTZ R116, R21, R116 ;  /* 0x0000007415747220 */ /* 0x000fe40000410000 */
[-C--:B------:R-:W-:Y:S04]  /*12960*/  HMMA.16816.F32.BF16 R92, R32, R38.reuse, R92 ;  /* 0x00000026205c723c */ /* 0x080fe8000004185c */
[----:B--2---:R-:W-:Y:S02]  /*12970*/  FFMA.FTZ R40, R45, c[0x0][0x2d0], -R50 ;  /* 0x0000b4002d287a23 */ /* 0x004fe40000010832 */
[----:B------:R-:W-:Y:S02]  /*12980*/  FFMA.FTZ R36, R199, c[0x0][0x2d0], -R48 ;  /* 0x0000b400c7247a23 */ /* 0x000fe40000010830 */
[C---:B------:R-:W-:Y:S02]  /*12990*/  HMMA.16816.F32.BF16 R96, R24.reuse, R38, R96 ;  /* 0x000000261860723c */ /* 0x040fe40000041860 */
[----:B------:R2:W-:Y:S01]  /*129a0*/  MUFU.EX2 R219, R36 ;  /* 0x0000002400db7308 */ /* 0x0005e20000000800 */
[----:B-1----:R-:W1:Y:S01]  /*129b0*/  LDSM.16.MT88.4 R28, [R228+0x3880] ;  /* 0x00388000e41c783b */ /* 0x002e620000004200 */
[----:B------:R-:W-:Y:S02]  /*129c0*/  FMUL.FTZ R117, R21, R117 ;  /* 0x0000007515757220 */ /* 0x000fe40000410000 */
[C---:B------:R-:W-:Y:S02]  /*129d0*/  FMUL.FTZ R118, R20.reuse, R118 ;  /* 0x0000007614767220 */ /* 0x040fe40000410000 */
[----:B------:R-:W-:Y:S04]  /*129e0*/  FMUL.FTZ R119, R20, R119 ;  /* 0x0000007714777220 */ /* 0x000fe80000410000 */
[C---:B------:R-:W-:Y:S02]  /*129f0*/  FMUL.FTZ R120, R2.reuse, R120 ;  /* 0x0000007802787220 */ /* 0x040fe40000410000 */
[----:B------:R-:W-:Y:S02]  /*12a00*/  FMUL.FTZ R121, R2, R121 ;  /* 0x0000007902797220 */ /* 0x000fe40000410000 */
[C---:B------:R-:W-:Y:S02]  /*12a10*/  FMUL.FTZ R122, R0.reuse, R122 ;  /* 0x0000007a007a7220 */ /* 0x040fe40000410000 */
[----:B------:R-:W-:Y:S02]  /*12a20*/  FMUL.FTZ R123, R0, R123 ;  /* 0x0000007b007b7220 */ /* 0x000fe40000410000 */
[C---:B------:R-:W-:Y:S02]  /*12a30*/  FMUL.FTZ R124, R2.reuse, R124 ;  /* 0x0000007c027c7220 */ /* 0x040fe40000410000 */
[----:B------:R-:W-:Y:S02]  /*12a40*/  FMUL.FTZ R125, R2, R125 ;  /* 0x0000007d027d7220 */ /* 0x000fe40000410000 */
[C---:B------:R-:W-:Y:S02]  /*12a50*/  FMUL.FTZ R126, R0.reuse, R126 ;  /* 0x0000007e007e7220 */ /* 0x040fe40000410000 */
[--C-:B--2---:R-:W-:Y:S02]  /*12a60*/  FFMA.FTZ R36, R51, c[0x0][0x2d0], -R49.reuse ;  /* 0x0000b40033247a23 */ /* 0x104fe40000010831 */
[----:B------:R-:W-:Y:S02]  /*12a70*/  FMUL.FTZ R127, R0, R127 ;  /* 0x0000007f007f7220 */ /* 0x000fe40000410000 */
[----:B------:R2:W3:Y:S01]  /*12a80*/  MUFU.EX2 R218, R36 ;  /* 0x0000002400da7308 */ /* 0x0004e20000000800 */
[C---:B------:R-:W-:Y:S02]  /*12a90*/  FMUL.FTZ R128, R21.reuse, R128 ;  /* 0x0000008015807220 */ /* 0x040fe40000410000 */
[----:B------:R-:W-:Y:S02]  /*12aa0*/  FMUL.FTZ R129, R21, R129 ;  /* 0x0000008115817220 */ /* 0x000fe40000410000 */
[C---:B------:R-:W-:Y:S02]  /*12ab0*/  FMUL.FTZ R130, R20.reuse, R130 ;  /* 0x0000008214827220 */ /* 0x040fe40000410000 */
[----:B------:R-:W-:Y:S01]  /*12ac0*/  FMUL.FTZ R131, R20, R131 ;  /* 0x0000008314837220 */ /* 0x000fe20000410000 */
[-C--:B-1----:R-:W-:Y:S08]  /*12ad0*/  HMMA.16816.F32.BF16 R100, R24, R28.reuse, R100 ;  /* 0x0000001c1864723c */ /* 0x082ff00000041864 */
[C---:B------:R-:W-:Y:S01]  /*12ae0*/  HMMA.16816.F32.BF16 R104, R32.reuse, R28, R104 ;  /* 0x0000001c2068723c */ /* 0x040fe20000041868 */
[----:B--2---:R-:W1:Y:S06]  /*12af0*/  LDSM.16.MT88.4 R36, [R227+0x3880] ;  /* 0x00388000e324783b */ /* 0x004e6c0000004200 */
[----:B------:R-:W-:Y:S01]  /*12b00*/  FFMA.FTZ R28, R203, c[0x0][0x2d0], -R49 ;  /* 0x0000b400cb1c7a23 */ /* 0x000fe20000010831 */
[-C--:B------:R-:W-:Y:S03]  /*12b10*/  HMMA.16816.F32.BF16 R108, R32, R30.reuse, R108 ;  /* 0x0000001e206c723c */ /* 0x080fe6000004186c */
[----:B------:R2:W4:Y:S01]  /*12b20*/  MUFU.EX2 R199, R28 ;  /* 0x0000001c00c77308 */ /* 0x0005220000000800 */
[----:B------:R-:W-:Y:S02]  /*12b30*/  MOV R203, R177 ;  /* 0x000000b100cb7202 */ /* 0x000fe40000000f00 */
[----:B------:R-:W-:Y:S02]  /*12b40*/  MOV R177, R164 ;  /* 0x000000a400b17202 */ /* 0x000fe40000000f00 */
[C---:B------:R-:W-:Y:S05]  /*12b50*/  HMMA.16816.F32.BF16 R112, R24.reuse, R30, R112 ;  /* 0x0000001e1870723c */ /* 0x040fea0000041870 */
[----:B------:R5:W-:Y:S01]  /*12b60*/  MUFU.EX2 R164, R40 ;  /* 0x0000002800a47308 */ /* 0x000be20000000800 */
[--C-:B--2---:R-:W-:Y:S09]  /*12b70*/  FFMA.FTZ R28, R41, c[0x0][0x2d0], -R50.reuse ;  /* 0x0000b400291c7a23 */ /* 0x104ff20000010832 */
[----:B------:R2:W-:Y:S01]  /*12b80*/  MUFU.EX2 R166, R28 ;  /* 0x0000001c00a67308 */ /* 0x0005e20000000800 */
[-C--:B-1----:R-:W-:Y:S01]  /*12b90*/  HMMA.16816.F32.BF16 R116, R24, R36.reuse, R116 ;  /* 0x000000241874723c */ /* 0x082fe20000041874 */
[----:B-----5:R-:W-:Y:S07]  /*12ba0*/  LDSM.16.MT88.4 R40, [R226+0x2880] ;  /* 0x00288000e228783b */ /* 0x020fee0000004200 */
[C---:B------:R-:W-:Y:S07]  /*12bb0*/  HMMA.16816.F32.BF16 R120, R32.reuse, R36, R120 ;  /* 0x000000242078723c */ /* 0x040fee0000041878 */
[--C-:B------:R-:W-:Y:S01]  /*12bc0*/  FFMA.FTZ R36, R171, c[0x0][0x2d0], -R50.reuse ;  /* 0x0000b400ab247a23 */ /* 0x100fe20000010832 */
[-C--:B------:R-:W-:Y:S03]  /*12bd0*/  HMMA.16816.F32.BF16 R124, R32, R38.reuse, R124 ;  /* 0x00000026207c723c */ /* 0x080fe6000004187c */
[----:B------:R-:W1:Y:S01]  /*12be0*/  MUFU.EX2 R51, R36 ;  /* 0x0000002400337308 */ /* 0x000e620000000800 */
[----:B--2---:R-:W-:Y:S02]  /*12bf0*/  FFMA.FTZ R28, R44, c[0x0][0x2d0], -R50 ;  /* 0x0000b4002c1c7a23 */ /* 0x004fe40000010832 */
[----:B------:R-:W-:Y:S02]  /*12c00*/  LDSM.16.MT88.4 R44, [R228+0x2880] ;  /* 0x00288000e42c783b */ /* 0x000fe40000004200 */
[----:B------:R-:W-:Y:S04]  /*12c10*/  HMMA.16816.F32.BF16 R128, R24, R38, R128 ;  /* 0x000000261880723c */ /* 0x000fe80000041880 */
[----:B---3--:R-:W-:Y:S01]  /*12c20*/  F2FP.BF16.PACK_AB R32, R201, R218 ;  /* 0x000000dac920723e */ /* 0x008fe200000010ff */
[----:B------:R2:W3:Y:S01]  /*12c30*/  MUFU.EX2 R165, R28 ;  /* 0x0000001c00a57308 */ /* 0x0004e20000000800 */
[----:B----4-:R-:W-:Y:S02]  /*12c40*/  F2FP.BF16.PACK_AB R34, R199, R200 ;  /* 0x000000c8c722723e */ /* 0x010fe400000010ff */
[----:B------:R-:W-:Y:S04]  /*12c50*/  F2FP.BF16.PACK_AB R24, R251, R252 ;  /* 0x000000fcfb18723e */ /* 0x000fe800000010ff */
[----:B------:R-:W-:Y:S02]  /*12c60*/  F2FP.BF16.PACK_AB R25, R223, R250 ;  /* 0x000000fadf19723e */ /* 0x000fe400000010ff */
[----:B------:R-:W-:Y:S02]  /*12c70*/  F2FP.BF16.PACK_AB R26, R221, R222 ;  /* 0x000000dedd1a723e */ /* 0x000fe400000010ff */
[----:B------:R-:W-:Y:S02]  /*12c80*/  F2FP.BF16.PACK_AB R27, R219, R220 ;  /* 0x000000dcdb1b723e */ /* 0x000fe400000010ff */
[----:B-1----:R-:W-:Y:S01]  /*12c90*/  F2FP.BF16.PACK_AB R35, R51, R164 ;  /* 0x000000a43323723e */ /* 0x002fe200000010ff */
[----:B------:R-:W-:Y:S08]  /*12ca0*/  LDSM.16.MT88.4 R36, [R227+0x2880] ;  /* 0x00288000e324783b */ /* 0x000ff00000004200 */
[----:B--2---:R-:W1:Y:S01]  /*12cb0*/  LDSM.16.MT88.4 R28, [R225+0x2880] ;  /* 0x00288000e11c783b */ /* 0x004e620000004200 */
[----:B---3--:R-:W-:Y:S01]  /*12cc0*/  F2FP.BF16.PACK_AB R33, R165, R166 ;  /* 0x000000a6a521723e */ /* 0x008fe200000010ff */
[-C--:B-1----:R-:W-:Y:S08]  /*12cd0*/  HMMA.16816.F32.BF16 R4, R24, R28.reuse, R4 ;  /* 0x0000001c1804723c */ /* 0x082ff00000041804 */
        /* <DEDUP_REMOVED lines=8> */
[----:B------:R2:W-:Y:S01]  /*12d60*/  MUFU.EX2 R197, R40 ;  /* 0x0000002800c57308 */ /* 0x0005e20000000800 */
[----:B------:R-:W-:Y:S04]  /*12d70*/  MOV R208, R184 ;  /* 0x000000b800d07202 */ /* 0x000fe80000000f00 */
[C---:B------:R-:W-:Y:S08]  /*12d80*/  HMMA.16816.F32.BF16 R144, R24.reuse, R42, R144 ;  /* 0x0000002a1890723c */ /* 0x040ff00000041890 */
[-C--:B------:R-:W-:Y:S08]  /*12d90*/  HMMA.16816.F32.BF16 R148, R24, R44.reuse, R148 ;  /* 0x0000002c1894723c */ /* 0x080ff00000041894 */
[C---:B------:R-:W-:Y:S04]  /*12da0*/  HMMA.16816.F32.BF16 R152, R32.reuse, R44, R152 ;  /* 0x0000002c2098723c */ /* 0x040fe80000041898 */
[--C-:B--2---:R-:W-:Y:S02]  /*12db0*/  FFMA.FTZ R40, R209, c[0x0][0x2d0], -R23.reuse ;  /* 0x0000b400d1287a23 */ /* 0x104fe40000010817 */
[----:B------:R-:W2:Y:S02]  /*12dc0*/  LDL.LU R209, [R1+0x18] ;  /* 0x0000180001d17983 */ /* 0x000ea40000300800 */
[-C--:B------:R-:W-:Y:S01]  /*12dd0*/  HMMA.16816.F32.BF16 R156, R32, R46.reuse, R156 ;  /* 0x0000002e209c723c */ /* 0x080fe2000004189c */
[----:B------:R3:W-:Y:S07]  /*12de0*/  MUFU.EX2 R198, R40 ;  /* 0x0000002800c67308 */ /* 0x0007ee0000000800 */
[C---:B------:R-:W-:Y:S08]  /*12df0*/  HMMA.16816.F32.BF16 R160, R24.reuse, R46, R160 ;  /* 0x0000002e18a0723c */ /* 0x040ff000000418a0 */
[-C--:B------:R-:W-:Y:S08]  /*12e00*/  HMMA.16816.F32.BF16 R52, R24, R36.reuse, R52 ;  /* 0x000000241834723c */ /* 0x080ff00000041834 */
[C---:B------:R-:W-:Y:S01]  /*12e10*/  HMMA.16816.F32.BF16 R56, R32.reuse, R36, R56 ;  /* 0x000000242038723c */ /* 0x040fe20000041838 */
[----:B---3--:R-:W3:Y:S06]  /*12e20*/  LDSM.16.MT88.4 R40, [R226+0x4080] ;  /* 0x00408000e228783b */ /* 0x008eec0000004200 */
[--C-:B------:R-:W-:Y:S01]  /*12e30*/  FFMA.FTZ R36, R204, c[0x0][0x2d0], -R48.reuse ;  /* 0x0000b400cc247a23 */ /* 0x100fe20000010830 */
[-C--:B------:R-:W-:Y:S03]  /*12e40*/  HMMA.16816.F32.BF16 R60, R32, R38.reuse, R60 ;  /* 0x00000026203c723c */ /* 0x080fe6000004183c */
[----:B------:R4:W-:Y:S01]  /*12e50*/  MUFU.EX2 R196, R36 ;  /* 0x0000002400c47308 */ /* 0x0009e20000000800 */
[----:B------:R-:W-:Y:S04]  /*12e60*/  MOV R204, R183 ;  /* 0x000000b700cc7202 */ /* 0x000fe80000000f00 */
[C---:B------:R-:W-:Y:S08]  /*12e70*/  HMMA.16816.F32.BF16 R64, R24.reuse, R38, R64 ;  /* 0x000000261840723c */ /* 0x040ff00000041840 */
[-C--:B-1----:R-:W-:Y:S08]  /*12e80*/  HMMA.16816.F32.BF16 R68, R24, R28.reuse, R68 ;  /* 0x0000001c1844723c */ /* 0x082ff00000041844 */
[C---:B------:R-:W-:Y:S04]  /*12e90*/  HMMA.16816.F32.BF16 R72, R32.reuse, R28, R72 ;  /* 0x0000001c2048723c */ /* 0x040fe80000041848 */
[--C-:B----4-:R-:W-:Y:S01]  /*12ea0*/  FFMA.FTZ R36, R205, c[0x0][0x2d0], -R48.reuse ;  /* 0x0000b400cd247a23 */ /* 0x110fe20000010830 */
[----:B------:R-:W-:Y:S03]  /*12eb0*/  MOV R205, R182 ;  /* 0x000000b600cd7202 */ /* 0x000fe60000000f00 */
[-C--:B------:R-:W-:Y:S01]  /*12ec0*/  HMMA.16816.F32.BF16 R76, R32, R30.reuse, R76 ;  /* 0x0000001e204c723c */ /* 0x080fe2000004184c */
[----:B------:R1:W-:Y:S07]  /*12ed0*/  MUFU.EX2 R195, R36 ;  /* 0x0000002400c37308 */ /* 0x0003ee0000000800 */
[C---:B------:R-:W-:Y:S01]  /*12ee0*/  HMMA.16816.F32.BF16 R80, R24.reuse, R30, R80 ;  /* 0x0000001e1850723c */ /* 0x040fe20000041850 */
[----:B------:R-:W-:Y:S07]  /*12ef0*/  LDSM.16.MT88.4 R28, [R227+0x4080] ;  /* 0x00408000e31c783b */ /* 0x000fee0000004200 */
[-C--:B---3--:R-:W-:Y:S08]  /*12f00*/  HMMA.16816.F32.BF16 R84, R24, R40.reuse, R84 ;  /* 0x000000281854723c */ /* 0x088ff00000041854 */
[C---:B------:R-:W-:Y:S04]  /*12f10*/  HMMA.16816.F32.BF16 R88, R32.reuse, R40, R88 ;  /* 0x000000282058723c */ /* 0x040fe80000041858 */
[--C-:B-1----:R-:W-:Y:S01]  /*12f20*/  FFMA.FTZ R36, R215, c[0x0][0x2d0], -R23.reuse ;  /* 0x0000b400d7247a23 */ /* 0x102fe20000010817 */
[----:B------:R-:W-:Y:S01]  /*12f30*/  MOV R215, R181 ;  /* 0x000000b500d77202 */ /* 0x000fe20000000f00 */
[----:B------:R-:W-:Y:S01]  /*12f40*/  FFMA.FTZ R23, R217, c[0x0][0x2d0], -R23 ;  /* 0x0000b400d9177a23 */ /* 0x000fe20000010817 */
[----:B------:R-:W-:Y:S01]  /*12f50*/  MOV R217, R180 ;  /* 0x000000b400d97202 */ /* 0x000fe20000000f00 */
[-C--:B------:R-:W-:Y:S01]  /*12f60*/  HMMA.16816.F32.BF16 R92, R32, R42.reuse, R92 ;  /* 0x0000002a205c723c */ /* 0x080fe2000004185c */
[----:B------:R1:W-:Y:S07]  /*12f70*/  MUFU.EX2 R194, R36 ;  /* 0x0000002400c27308 */ /* 0x0003ee0000000800 */
[C---:B------:R-:W-:Y:S01]  /*12f80*/  HMMA.16816.F32.BF16 R96, R24.reuse, R42, R96 ;  /* 0x0000002a1860723c */ /* 0x040fe20000041860 */
[----:B------:R-:W-:Y:S02]  /*12f90*/  LDSM.16.MT88.4 R40, [R227+0x3080] ;  /* 0x00308000e328783b */ /* 0x000fe40000004200 */
[----:B------:R3:W-:Y:S06]  /*12fa0*/  MUFU.EX2 R193, R23 ;  /* 0x0000001700c17308 */ /* 0x0007ec0000000800 */
[----:B-1----:R-:W1:Y:S03]  /*12fb0*/  LDSM.16.MT88.4 R36, [R228+0x4080] ;  /* 0x00408000e424783b */ /* 0x002e660000004200 */
[--C-:B---3--:R-:W-:Y:S01]  /*12fc0*/  FFMA.FTZ R23, R210, c[0x0][0x2d0], -R48.reuse ;  /* 0x0000b400d2177a23 */ /* 0x108fe20000010830 */
[----:B------:R-:W-:Y:S01]  /*12fd0*/  MOV R210, R179 ;  /* 0x000000b300d27202 */ /* 0x000fe20000000f00 */
[----:B------:R-:W-:Y:S01]  /*12fe0*/  FFMA.FTZ R48, R214, c[0x0][0x2d0], -R48 ;  /* 0x0000b400d6307a23 */ /* 0x000fe20000010830 */
[----:B------:R-:W-:Y:S01]  /*12ff0*/  MOV R214, R170 ;  /* 0x000000aa00d67202 */ /* 0x000fe20000000f00 */
[----:B------:R3:W-:Y:S10]  /*13000*/  MUFU.EX2 R171, R23 ;  /* 0x0000001700ab7308 */ /* 0x0007f40000000800 */
[----:B------:R-:W-:Y:S01]  /*13010*/  MUFU.EX2 R170, R48 ;  /* 0x0000003000aa7308 */ /* 0x000fe20000000800 */
[--C-:B---3--:R-:W-:Y:S01]  /*13020*/  FFMA.FTZ R23, R211, c[0x0][0x2d0], -R49.reuse ;  /* 0x0000b400d3177a23 */ /* 0x108fe20000010831 */
[-C--:B-1----:R-:W-:Y:S01]  /*13030*/  HMMA.16816.F32.BF16 R100, R24, R36.reuse, R100 ;  /* 0x000000241864723c */ /* 0x082fe20000041864 */
[----:B------:R-:W3:Y:S07]  /*13040*/  LDL.LU R211, [R1+0x14] ;  /* 0x0000140001d37983 */ /* 0x000eee0000300800 */
[----:B------:R1:W-:Y:S01]  /*13050*/  MUFU.EX2 R48, R23 ;  /* 0x0000001700307308 */ /* 0x0003e20000000800 */
[C---:B------:R-:W-:Y:S08]  /*13060*/  HMMA.16816.F32.BF16 R104, R32.reuse, R36, R104 ;  /* 0x000000242068723c */ /* 0x040ff00000041868 */
[-C--:B------:R-:W-:Y:S08]  /*13070*/  HMMA.16816.F32.BF16 R108, R32, R38.reuse, R108 ;  /* 0x00000026206c723c */ /* 0x080ff0000004186c */
[C---:B------:R-:W-:Y:S01]  /*13080*/  HMMA.16816.F32.BF16 R112, R24.reuse, R38, R112 ;  /* 0x000000261870723c */ /* 0x040fe20000041870 */
[----:B------:R-:W-:Y:S03]  /*13090*/  LDSM.16.MT88.4 R36, [R228+0x3080] ;  /* 0x00308000e424783b */ /* 0x000fe60000004200 */
[--C-:B-1----:R-:W-:Y:S01]  /*130a0*/  FFMA.FTZ R23, R212, c[0x0][0x2d0], -R49.reuse ;  /* 0x0000b400d4177a23 */ /* 0x102fe20000010831 */
[----:B------:R-:W-:Y:S03]  /*130b0*/  MOV R212, R178 ;  /* 0x000000b200d47202 */ /* 0x000fe60000000f00 */
[-C--:B------:R-:W-:Y:S01]  /*130c0*/  HMMA.16816.F32.BF16 R116, R24, R28.reuse, R116 ;  /* 0x0000001c1874723c */ /* 0x080fe20000041874 */
[----:B------:R1:W4:Y:S07]  /*130d0*/  MUFU.EX2 R47, R23 ;  /* 0x00000017002f7308 */ /* 0x00032e0000000800 */
[C---:B------:R-:W-:Y:S08]  /*130e0*/  HMMA.16816.F32.BF16 R120, R32.reuse, R28, R120 ;  /* 0x0000001c2078723c */ /* 0x040ff00000041878 */
[-C--:B------:R-:W-:Y:S01]  /*130f0*/  HMMA.16816.F32.BF16 R124, R32, R30.reuse, R124 ;  /* 0x0000001e207c723c */ /* 0x080fe2000004187c */
[----:B------:R-:W5:Y:S07]  /*13100*/  LDSM.16.MT88.4 R32, [R226+0x3080] ;  /* 0x00308000e220783b */ /* 0x000f6e0000004200 */
[----:B------:R-:W-:Y:S04]  /*13110*/  HMMA.16816.F32.BF16 R128, R24, R30, R128 ;  /* 0x0000001e1880723c */ /* 0x000fe80000041880 */
[--C-:B-1----:R-:W-:Y:S01]  /*13120*/  FFMA.FTZ R23, R213, c[0x0][0x2d0], -R49.reuse ;  /* 0x0000b400d5177a23 */ /* 0x102fe20000010831 */
[----:B----4-:R-:W-:Y:S01]  /*13130*/  F2FP.BF16.PACK_AB R28, R47, R48 ;  /* 0x000000302f1c723e */ /* 0x010fe200000010ff */
[----:B------:R-:W4:Y:S01]  /*13140*/  LDL.LU R213, [R1+0xc] ;  /* 0x00000c0001d57983 */ /* 0x000f220000300800 */
[----:B------:R-:W-:Y:S01]  /*13150*/  FFMA.FTZ R49, R216, c[0x0][0x2d0], -R49 ;  /* 0x0000b400d8317a23 */ /* 0x000fe20000010831 */
[----:B------:R1:W-:Y:S01]  /*13160*/  MUFU.EX2 R46, R23 ;  /* 0x00000017002e7308 */ /* 0x0003e20000000800 */
[----:B------:R-:W-:Y:S03]  /*13170*/  F2FP.BF16.PACK_AB R24, R198, R197 ;  /* 0x000000c5c618723e */ /* 0x000fe600000010ff */
[----:B------:R-:W-:Y:S02]  /*13180*/  F2FP.BF16.PACK_AB R25, R195, R196 ;  /* 0x000000c4c319723e */ /* 0x000fe400000010ff */
[----:B------:R-:W-:Y:S02]  /*13190*/  F2FP.BF16.PACK_AB R26, R193, R194 ;  /* 0x000000c2c11a723e */ /* 0x000fe400000010ff */
[----:B------:R-:W-:Y:S02]  /*131a0*/  F2FP.BF16.PACK_AB R27, R170, R171 ;  /* 0x000000abaa1b723e */ /* 0x000fe400000010ff */
[----:B------:R-:W5:Y:S01]  /*131b0*/  MUFU.EX2 R49, R49 ;  /* 0x0000003100317308 */ /* 0x000f620000000800 */
[----:B------:R-:W-:Y:S01]  /*131c0*/  MOV R216, R177 ;  /* 0x000000b100d87202 */ /* 0x000fe20000000f00 */
[--C-:B-1----:R-:W-:Y:S02]  /*131d0*/  FFMA.FTZ R23, R172, c[0x0][0x2d0], -R50.reuse ;  /* 0x0000b400ac177a23 */ /* 0x102fe40000010832 */
[----:B------:R-:W4:Y:S06]  /*131e0*/  LDL.LU R172, [R1+0x10] ;  /* 0x0000100001ac7983 */ /* 0x000f2c0000300800 */
[----:B------:R1:W-:Y:S01]  /*131f0*/  MUFU.EX2 R44, R23 ;  /* 0x00000017002c7308 */ /* 0x0003e20000000800 */
[----:B-----5:R-:W-:Y:S01]  /*13200*/  F2FP.BF16.PACK_AB R30, R49, R46 ;  /* 0x0000002e311e723e */ /* 0x020fe200000010ff */
[--C-:B-1----:R-:W-:Y:S01]  /*13210*/  FFMA.FTZ R23, R174, c[0x0][0x2d0], -R50.reuse ;  /* 0x0000b400ae177a23 */ /* 0x102fe20000010832 */
[----:B------:R-:W-:Y:S02]  /*13220*/  MOV R174, R176 ;  /* 0x000000b000ae7202 */ /* 0x000fe40000000f00 */
[-C--:B------:R-:W-:Y:S05]  /*13230*/  HMMA.16816.F32.BF16 R176, R24, R188.reuse, R4 ;  /* 0x000000bc18b0723c */ /* 0x080fea0000041804 */
[----:B------:R1:W5:Y:S01]  /*13240*/  MUFU.EX2 R45, R23 ;  /* 0x00000017002d7308 */ /* 0x0003620000000800 */
[----:B------:R-:W2:Y:S01]  /*13250*/  LDSM.16.MT88.4 R4, [R225+0x4880] ;  /* 0x00488000e104783b */ /* 0x000ea20000004200 */
[--C-:B-1----:R-:W-:Y:S01]  /*13260*/  FFMA.FTZ R23, R173, c[0x0][0x2d0], -R50.reuse ;  /* 0x0000b400ad177a23 */ /* 0x102fe20000010832 */
[----:B-----5:R-:W-:Y:S01]  /*13270*/  F2FP.BF16.PACK_AB R29, R45, R44 ;  /* 0x0000002c2d1d723e */ /* 0x020fe200000010ff */
[----:B------:R-:W-:Y:S06]  /*13280*/  FFMA.FTZ R50, R22, c[0x0][0x2d0], -R50 ;  /* 0x0000b40016327a23 */ /* 0x000fec0000010832 */
[----:B------:R-:W-:Y:S10]  /*13290*/  MUFU.EX2 R23, R23 ;  /* 0x0000001700177308 */ /* 0x000ff40000000800 */
[----:B------:R-:W1:Y:S02]  /*132a0*/  MUFU.EX2 R50, R50 ;  /* 0x0000003200327308 */ /* 0x000e640000000800 */
[----:B-1----:R-:W-:Y:S07]  /*132b0*/  F2FP.BF16.PACK_AB R31, R50, R23 ;  /* 0x00000017321f723e */ /* 0x002fee00000010ff */
[C---:B------:R-:W-:Y:S01]  /*132c0*/  HMMA.16816.F32.BF16 R180, R28.reuse, R188, R8 ;  /* 0x000000bc1cb4723c */ /* 0x040fe20000041808 */
[----:B------:R-:W1:Y:S07]  /*132d0*/  LDSM.16.MT88.4 R8, [R226+0x4880] ;  /* 0x00488000e208783b */ /* 0x000e6e0000004200 */
[-C--:B------:R-:W-:Y:S01]  /*132e0*/  HMMA.16816.F32.BF16 R184, R28, R190.reuse, R12 ;  /* 0x000000be1cb8723c */ /* 0x080fe2000004180c */
[----:B------:R-:W5:Y:S07]  /*132f0*/  LDSM.16.MT88.4 R12, [R228+0x4880] ;  /* 0x00488000e40c783b */ /* 0x000f6e0000004200 */
[C---:B------:R-:W-:Y:S01]  /*13300*/  HMMA.16816.F32.BF16 R188, R24.reuse, R190, R16 ;  /* 0x000000be18bc723c */ /* 0x040fe20000041810 */
[----:B------:R-:W1:Y:S07]  /*13310*/  LDSM.16.MT88.4 R16, [R227+0x4880] ;  /* 0x00488000e310783b */ /* 0x000e6e0000004200 */
        /* <DEDUP_REMOVED lines=14> */
[----:B---3--:R-:W-:Y:S01]  /*13400*/  FFMA.FTZ R4, R2, R211, R212 ;  /* 0x000000d302047223 */ /* 0x008fe200000100d4 */
[-C--:B------:R-:W-:Y:S04]  /*13410*/  HMMA.16816.F32.BF16 R76, R28, R6.reuse, R76 ;  /* 0x000000061c4c723c */ /* 0x080fe8000004184c */
[----:B------:R-:W-:Y:S04]  /*13420*/  FADD.FTZ R4, R217, R4 ;  /* 0x00000004d9047221 */ /* 0x000fe80000010000 */
[C---:B------:R-:W-:Y:S04]  /*13430*/  HMMA.16816.F32.BF16 R80, R24.reuse, R6, R80 ;  /* 0x000000061850723c */ /* 0x040fe80000041850 */
[----:B------:R-:W-:Y:S02]  /*13440*/  FADD.FTZ R5, R204, R4 ;  /* 0x00000004cc057221 */ /* 0x000fe40000010000 */
[----:B------:R-:W-:Y:S02]  /*13450*/  FFMA.FTZ R4, R0, R209, R175 ;  /* 0x000000d100047223 */ /* 0x000fe400000100af */
[-C--:B-1----:R-:W-:Y:S04]  /*13460*/  HMMA.16816.F32.BF16 R84, R24, R8.reuse, R84 ;  /* 0x000000081854723c */ /* 0x082fe80000041854 */
[----:B------:R-:W-:Y:S02]  /*13470*/  FADD.FTZ R0, R202, R5 ;  /* 0x00000005ca007221 */ /* 0x000fe40000010000 */
[----:B------:R-:W-:Y:S02]  /*13480*/  FADD.FTZ R4, R192, R4 ;  /* 0x00000004c0047221 */ /* 0x000fe40000010000 */
[C---:B------:R-:W-:Y:S04]  /*13490*/  HMMA.16816.F32.BF16 R88, R28.reuse, R8, R88 ;  /* 0x000000081c58723c */ /* 0x040fe80000041858 */
[----:B------:R-:W-:Y:S02]  /*134a0*/  FADD.FTZ R4, R206, R4 ;  /* 0x00000004ce047221 */ /* 0x000fe40000010000 */
[----:B------:R-:W-:Y:S02]  /*134b0*/  FADD.FTZ R5, R218, R0 ;  /* 0x00000000da057221 */ /* 0x000fe40000010000 */
[-C--:B------:R-:W-:Y:S04]  /*134c0*/  HMMA.16816.F32.BF16 R92, R28, R10.reuse, R92 ;  /* 0x0000000a1c5c723c */ /* 0x080fe8000004185c */
[----:B----4-:R-:W-:Y:S02]  /*134d0*/  FFMA.FTZ R20, R20, R213, R216 ;  /* 0x000000d514147223 */ /* 0x010fe400000100d8 */
[----:B------:R-:W-:Y:S02]  /*134e0*/  FADD.FTZ R4, R207, R4 ;  /* 0x00000004cf047221 */ /* 0x000fe40000010000 */
[----:B------:R-:W-:Y:S01]  /*134f0*/  FADD.FTZ R20, R210, R20 ;  /* 0x00000014d2147221 */ /* 0x000fe20000010000 */
[C---:B------:R-:W-:Y:S04]  /*13500*/  HMMA.16816.F32.BF16 R96, R24.reuse, R10, R96 ;  /* 0x0000000a1860723c */ /* 0x040fe80000041860 */
[----:B------:R-:W-:Y:S02]  /*13510*/  FADD.FTZ R20, R205, R20 ;  /* 0x00000014cd147221 */ /* 0x000fe40000010000 */
[----:B------:R-:W-:Y:S01]  /*13520*/  FADD.FTZ R4, R166, R4 ;  /* 0x00000004a6047221 */ /* 0x000fe20000010000 */
[----:B------:R-:W-:Y:S01]  /*13530*/  MOV R166, R167 ;  /* 0x000000a700a67202 */ /* 0x000fe20000000f00 */
[----:B------:R-:W-:Y:S01]  /*13540*/  FADD.FTZ R5, R201, R5 ;  /* 0x00000005c9057221 */ /* 0x000fe20000010000 */
[-C--:B-----5:R-:W-:Y:S03]  /*13550*/  HMMA.16816.F32.BF16 R100, R24, R12.reuse, R100 ;  /* 0x0000000c1864723c */ /* 0x0a0fe60000041864 */
[----:B------:R-:W-:Y:S01]  /*13560*/  FADD.FTZ R4, R165, R4 ;  /* 0x00000004a5047221 */ /* 0x000fe20000010000 */
[----:B------:R-:W-:Y:S03]  /*13570*/  MOV R165, R168 ;  /* 0x000000a800a57202 */ /* 0x000fe60000000f00 */
[----:B------:R-:W-:Y:S01]  /*13580*/  FADD.FTZ R4, R164, R4 ;  /* 0x00000004a4047221 */ /* 0x000fe20000010000 */
[C---:B------:R-:W-:Y:S04]  /*13590*/  HMMA.16816.F32.BF16 R104, R28.reuse, R12, R104 ;  /* 0x0000000c1c68723c */ /* 0x040fe80000041868 */
[----:B------:R-:W-:Y:S01]  /*135a0*/  FADD.FTZ R4, R51, R4 ;  /* 0x0000000433047221 */ /* 0x000fe20000010000 */
[----:B------:R-:W-:Y:S01]  /*135b0*/  MOV R164, R169 ;  /* 0x000000a900a47202 */ /* 0x000fe20000000f00 */
[----:B------:R-:W-:Y:S02]  /*135c0*/  FFMA.FTZ R21, R21, R172, R174 ;  /* 0x000000ac15157223 */ /* 0x000fe400000100ae */
        /* <DEDUP_REMOVED lines=8> */
[-C--:B------:R-:W-:Y:S03]  /*13650*/  HMMA.16816.F32.BF16 R116, R24, R16.reuse, R116 ;  /* 0x000000101874723c */ /* 0x080fe60000041874 */
[----:B------:R-:W-:Y:S02]  /*13660*/  FADD.FTZ R7, R250, R2 ;  /* 0x00000002fa077221 */ /* 0x000fe40000010000 */
[----:B------:R-:W-:Y:S02]  /*13670*/  FADD.FTZ R2, R251, R6 ;  /* 0x00000006fb027221 */ /* 0x000fe40000010000 */
        /* <DEDUP_REMOVED lines=20> */
[----:B------:R1:W-:Y:S01]  /*137c0*/  STL [R1+0x10], R5 ;  /* 0x0000100501007387 */ /* 0x0003e20000100800 */
[----:B------:R-:W-:Y:S02]  /*137d0*/  FADD.FTZ R2, R46, R2 ;  /* 0x000000022e027221 */ /* 0x000fe40000010000 */
[----:B------:R-:W-:Y:S01]  /*137e0*/  FADD.FTZ R4, R170, R4 ;  /* 0x00000004aa047221 */ /* 0x000fe20000010000 */
[----:B------:R-:W-:Y:S01]  /*137f0*/  MOV R170, R3 ;  /* 0x0000000300aa7202 */ /* 0x000fe20000000f00 */
[----:B------:R-:W-:Y:S02]  /*13800*/  FADD.FTZ R2, R49, R2 ;  /* 0x0000000231027221 */ /* 0x000fe40000010000 */
[----:B------:R-:W-:Y:S01]  /*13810*/  FADD.FTZ R0, R23, R0 ;  /* 0x0000000017007221 */ /* 0x000fe20000010000 */
[----:B------:R1:W-:Y:S03]  /*13820*/  STL [R1+0xc], R4 ;  /* 0x00000c0401007387 */ /* 0x0003e60000100800 */
[----:B------:R-:W-:Y:S01]  /*13830*/  FADD.FTZ R0, R50, R0 ;  /* 0x0000000032007221 */ /* 0x000fe20000010000 */
[----:B------:R1:W-:Y:S04]  /*13840*/  STL [R1+0x14], R2 ;  /* 0x0000140201007387 */ /* 0x0003e80000100800 */
[----:B------:R1:W-:Y:S01]  /*13850*/  STL [R1+0x18], R0 ;  /* 0x0000180001007387 */ /* 0x0003e20000100800 */
[----:B------:R-:W-:-:S05]  /*13860*/  @P0 BRA `(.L_x_3180) ;  /* 0xffffb5d000000947 */ /* 0x000fca000383ffff */
.L_x_3162:
        /* <DEDUP_REMOVED lines=185> */
.L_x_3114:
        /* <DEDUP_REMOVED lines=318> */
.L_x_3183:
[----:B--2-4-:R-:W-:Y:S05]  /*157e0*/  BSYNC B0 ;  /* 0x0000000000007941 */ /* 0x014fea0003800000 */
.L_x_3182:
        /* <DEDUP_REMOVED lines=16> */
.L_x_3185:
[----:B------:R-:W-:Y:S05]  /*158f0*/  BSYNC B0 ;  /* 0x0000000000007941 */ /* 0x000fea0003800000 */
.L_x_3184:
        /* <DEDUP_REMOVED lines=16> */
.L_x_3187:
[----:B------:R-:W-:Y:S05]  /*15a00*/  BSYNC B0 ;  /* 0x0000000000007941 */ /* 0x000fea0003800000 */
.L_x_3186:
        /* <DEDUP_REMOVED lines=16> */
.L_x_3189:
[----:B------:R-:W-:Y:S05]  /*15b10*/  BSYNC B0 ;  /* 0x0000000000007941 */ /* 0x000fea0003800000 */
.L_x_3188:
        /* <DEDUP_REMOVED lines=16> */
.L_x_3191:
[----:B------:R-:W-:Y:S05]  /*15c20*/  BSYNC B0 ;  /* 0x0000000000007941 */ /* 0x000fea0003800000 */
.L_x_3190:
        /* <DEDUP_REMOVED lines=16> */
.L_x_3193:
[----:B------:R-:W-:Y:S05]  /*15d30*/  BSYNC B0 ;  /* 0x0000000000007941 */ /* 0x000fea0003800000 */
.L_x_3192:
        /* <DEDUP_REMOVED lines=16> */
.L_x_3195:
[----:B------:R-:W-:Y:S05]  /*15e40*/  BSYNC B0 ;  /* 0x0000000000007941 */ /* 0x000fea0003800000 */
.L_x_3194:
        /* <DEDUP_REMOVED lines=17> */
.L_x_3181:
        /* <DEDUP_REMOVED lines=41> */
.L_x_3197:
[----:B------:R-:W-:Y:S05]  /*161f0*/  BSYNC B0 ;  /* 0x0000000000007941 */ /* 0x000fea0003800000 */
.L_x_3196:
        /* <DEDUP_REMOVED lines=57> */
.L_x_3199:
[----:B------:R-:W-:Y:S05]  /*16590*/  BSYNC B0 ;  /* 0x0000000000007941 */ /* 0x000fea0003800000 */
.L_x_3198:
        /* <DEDUP_REMOVED lines=15> */
.L_x_3201:
[----:B------:R-:W-:Y:S05]  /*16690*/  BSYNC B0 ;  /* 0x0000000000007941 */ /* 0x000fea0003800000 */
.L_x_3200:
        /* <DEDUP_REMOVED lines=15> */
.L_x_3203:
[----:B------:R-:W-:Y:S05]  /*16790*/  BSYNC B0 ;  /* 0x0000000000007941 */ /* 0x000fea0003800000 */
.L_x_3202:
        /* <DEDUP_REMOVED lines=15> */
.L_x_3205:
[----:B------:R-:W-:Y:S05]  /*16890*/  BSYNC B0 ;  /* 0x0000000000007941 */ /* 0x000fea0003800000 */
.L_x_3204:
        /* <DEDUP_REMOVED lines=15> */
.L_x_3207:
[----:B------:R-:W-:Y:S05]  /*16990*/  BSYNC B0 ;  /* 0x0000000000007941 */ /* 0x000fea0003800000 */
.L_x_3206:
        /* <DEDUP_REMOVED lines=15> */
.L_x_3209:
[----:B------:R-:W-:Y:S05]  /*16a90*/  BSYNC B0 ;  /* 0x0000000000007941 */ /* 0x000fea0003800000 */
.L_x_3208:
        /* <DEDUP_REMOVED lines=15> */
.L_x_3211:
[----:B------:R-:W-:Y:S05]  /*16b90*/  BSYNC B0 ;  /* 0x0000000000007941 */ /* 0x000fea0003800000 */
.L_x_3210:
        /* <DEDUP_REMOVED lines=16> */
.L_x_3212:
        /* <DEDUP_REMOVED lines=14> */
.L_x_4372:


//--------------------- .text._ZN7cutlass13device_kernelIN5flash19enable_sm80_to_sm89INS1_16FlashAttnFwdSm80INS1_25CollectiveMainloopFwdSm80ILi4ELi1ELb0EN4cute5tupleIJNS5_1CILi128EEENS7_ILi48EEES8_EEELi128ENS_10bfloat16_tEfNS_4arch4Sm80ELb0ELb1ELb0ELb1ELb1ELb0ELb1ELb0EEENS1_21CollectiveEpilogueFwdINS6_IJS8_S8_S9_EEENS6_IJNS7_ILi1EEESH_SH_EEESB_SD_Li128ELb1ELb1ELb0ELb0EEENS1_19SingleTileSchedulerILb1ELb0ELb1ELi128EEEEEEEEEvNT_6ParamsE --------------------------
	.section	.text._ZN7cutlass13device_kernelIN5flash19enable_sm80_to_sm89INS1_16FlashAttnFwdSm80INS1_25CollectiveMainloopFwdSm80ILi4ELi1ELb0EN4cute5tupleIJNS5_1CILi128EEENS7_ILi48EEES8_EEELi128ENS_10bfloat16_tEfNS_4arch4Sm80ELb0ELb1ELb0ELb1ELb1ELb0ELb1ELb0EEENS1_21CollectiveEpilogueFwdINS6_IJS8_S8_S9_EEENS6_IJNS7_ILi1EEESH_SH_EEESB_SD_Li128ELb1ELb1ELb0ELb0EEENS1_19SingleTileSchedulerILb1ELb0ELb1ELi128EEEEEEEEEvNT_6ParamsE,"ax",@progbits
	.sectioninfo	@"SHI_REGISTERS=255"
	.align	128
.text._ZN7cutlass13device_kernelIN5flash19enable_sm80_to_sm89INS1_16FlashAttnFwdSm80INS1_25CollectiveMainloopFwdSm80ILi4ELi1ELb0EN4cute5tupleIJNS5_1CILi128EEENS7_ILi48EEES8_EEELi128ENS_10bfloat16_tEfNS_4arch4Sm80ELb0ELb1ELb0ELb1ELb1ELb0ELb1ELb0EEENS1_21CollectiveEpilogueFwdINS6_IJS8_S8_S9_EEENS6_IJNS7_ILi1EEESH_SH_EEESB_SD_Li128ELb1ELb1ELb0ELb0EEENS1_19SingleTileSchedulerILb1ELb0ELb1ELi128EEEEEEEEEvNT_6ParamsE:
        .type           _ZN7cutlass13device_kernelIN5flash19enable_sm80_to_sm89INS1_16FlashAttnFwdSm80INS1_25CollectiveMainloopFwdSm80ILi4ELi1ELb0EN4cute5tupleIJNS5_1CILi128EEENS7_ILi48EEES8_EEELi128ENS_10bfloat16_tEfNS_4arch4Sm80ELb0ELb1ELb0ELb1ELb1ELb0ELb1ELb0EEENS1_21CollectiveEpilogueFwdINS6_IJS8_S8_S9_EEENS6_IJNS7_ILi1EEESH_SH_EEESB_SD_Li128ELb1ELb1ELb0ELb0EEENS1_19SingleTileSchedulerILb1ELb0ELb1ELi128EEEEEEEEEvNT_6ParamsE,@function
        .size           _ZN7cutlass13device_kernelIN5flash19enable_sm80_to_sm89INS1_16FlashAttnFwdSm80INS1_25CollectiveMainloopFwdSm80ILi4ELi1ELb0EN4cute5tupleIJNS5_1CILi128EEENS7_ILi48EEES8_EEELi128ENS_10bfloat16_tEfNS_4arch4Sm80ELb0ELb1ELb0ELb1ELb1ELb0ELb1ELb0EEENS1_21CollectiveEpilogueFwdINS6_IJS8_S8_S9_EEENS6_IJNS7_ILi1EEESH_SH_EEESB_SD_Li128ELb1ELb1ELb0ELb0EEENS1_19SingleTileSchedulerILb1ELb0ELb1ELi128EEEEEEEEEvNT_6ParamsE,(.L_x_4373 - _ZN7cutlass13device_kernelIN5flash19enable_sm80_to_sm89INS1_16FlashAttnFwdSm80INS1_25CollectiveMainloopFwdSm80ILi4ELi1ELb0EN4cute5tupleIJNS5_1CILi128EEENS7_ILi48EEES8_EEELi128ENS_10bfloat16_tEfNS_4arch4Sm80ELb0ELb1ELb0ELb1ELb1ELb0ELb1ELb0EEENS1_21CollectiveEpilogueFwdINS6_IJS8_S8_S9_EEENS6_IJNS7_ILi1EEESH_SH_EEESB_SD_Li128ELb1ELb1ELb0ELb0EEENS1_19SingleTileSchedulerILb1ELb0ELb1ELi128EEEEEEEEEvNT_6ParamsE)
        .other          _ZN7cutlass13device_kernelIN5flash19enable_sm80_to_sm89INS1_16FlashAttnFwdSm80INS1_25CollectiveMainloopFwdSm80ILi4ELi1ELb0EN4cute5tupleIJNS5_1CILi128EEENS7_ILi48EEES8_EEELi128ENS_10bfloat16_tEfNS_4arch4Sm80ELb0ELb1ELb0ELb1ELb1ELb0ELb1ELb0EEENS1_21CollectiveEpilogueFwdINS6_IJS8_S8_S9_EEENS6_IJNS7_ILi1EEESH_SH_EEESB_SD_Li128ELb1ELb1ELb0ELb0EEENS1_19SingleTileSchedulerILb1ELb0ELb1ELi128EEEEEEEEEvNT_6ParamsE,@"STO_CUDA_ENTRY STV_DEFAULT"
_ZN7cutlass13device_kernelIN5flash19enable_sm80_to_sm89INS1_16FlashAttnFwdSm80INS1_25CollectiveMainloopFwdSm80ILi4ELi1ELb0EN4cute5tupleIJNS5_1CILi128EEENS7_ILi48EEES8_EEELi128ENS_10bfloat16_tEfNS_4arch4Sm80ELb0ELb1ELb0ELb1ELb1ELb0ELb1ELb0EEENS1_21CollectiveEpilogueFwdINS6_IJS8_S8_S9_EEENS6_IJNS7_ILi1EEESH_SH_EEESB_SD_Li128ELb1ELb1ELb0ELb0EEENS1_19SingleTileSchedulerILb1ELb0ELb1ELi128EEEEEEEEEvNT_6ParamsE:
        /* <DEDUP_REMOVED lines=21> */
.L_x_3214:
        /* <DEDUP_REMOVED lines=13> */
.L_x_3216:
[----:B------:R-:W-:Y:S02]  /*0220*/  ULDC UR5, c[0x0][0x54c] ;  /* 0x0001530000057ab9 */ /* 0x000fe40000000800 */
.L_x_3215:
[----:B------:R-:W-:Y:S02]  /*0230*/  ULDC UR4, c[0x0][0x548] ;  /* 0x0001520000047ab9 */ /* 0x000fe40000000800 */
[----:B------:R-:W-:-:S02]  /*0240*/  USHF.L.U32 UR28, UR28, 0x7, URZ ;  /* 0x000000071c1c7899 */ /* 0x000fc4000800063f */
[----:B------:R-:W-:-:S04]  /*0250*/  UIMAD UR4, UR5, UR4, URZ ;  /* 0x00000004050472a4 */ /* 0x000fc8000f8e023f */
[----:B------:R-:W-:-:S04]  /*0260*/  UISETP.GE.AND UP0, UPT, UR28, UR4, UPT ;  /* 0x000000041c00728c */ /* 0x000fc8000bf06270 */
[----:B------:R-:W-:Y:S01]  /*0270*/  USEL UR13, UR13, 0xffffffff, !UP0 ;  /* 0xffffffff0d0d7887 */ /* 0x000fe2000c000000 */
[----:B------:R-:W-:Y:S05]  /*0280*/  BRA `(.L_x_3217) ;  /* 0x000001b000007947 */ /* 0x000fea0003800000 */
.L_x_3213:
        /* <DEDUP_REMOVED lines=8> */
.L_x_3218:
        /* <DEDUP_REMOVED lines=13> */
.L_x_3220:
[----:B------:R-:W-:Y:S02]  /*03e0*/  ULDC UR5, c[0x0][0x54c] ;  /* 0x0001530000057ab9 */ /* 0x000fe40000000800 */
.L_x_3219:
[----:B------:R-:W-:Y:S02]  /*03f0*/  ULDC UR4, c[0x0][0x548] ;  /* 0x0001520000047ab9 */ /* 0x000fe40000000800 */
[----:B------:R-:W-:-:S02]  /*0400*/  USHF.L.U32 UR28, UR28, 0x7, URZ ;  /* 0x000000071c1c7899 */ /* 0x000fc4000800063f */
[----:B------:R-:W-:-:S04]  /*0410*/  UIMAD UR4, UR5, UR4, URZ ;  /* 0x00000004050472a4 */ /* 0x000fc8000f8e023f */
[----:B------:R-:W-:-:S04]  /*0420*/  UISETP.GE.AND UP0, UPT, UR28, UR4, UPT ;  /* 0x000000041c00728c */ /* 0x000fc8000bf06270 */
[----:B------:R-:W-:-:S06]  /*0430*/  USEL UR13, UR13, 0xffffffff, !UP0 ;  /* 0xffffffff0d0d7887 */ /* 0x000fcc000c000000 */
.L_x_3217:
        /* <DEDUP_REMOVED lines=47> */
.L_x_3221:
        /* <DEDUP_REMOVED lines=10> */
.L_x_3222:
        /* <DEDUP_REMOVED lines=12> */
.L_x_3223:
        /* <DEDUP_REMOVED lines=27> */
.L_x_3225:
[----:B------:R-:W-:Y:S02]  /*0a40*/  UISETP.NE.AND UP0, UPT, UR5, 0x1, UPT ;  /* 0x000000010500788c */ /* 0x000fe4000bf05270 */
[----:B------:R-:W-:Y:S02]  /*0a50*/  ULDC.64 UR6, c[0x0][0x330] ;  /* 0x0000cc0000067ab9 */ /* 0x000fe40000000a00 */
[----:B------:R-:W-:-:S07]  /*0a60*/  UIMAD.WIDE.U32 UR18, UR17, UR6, URZ ;  /* 0x00000006111272a5 */ /* 0x000fce000f8e003f */
[----:B------:R-:W-:Y:S02]  /*0a70*/  @UP0 USHF.R.U32.HI UR17, URZ, UR7, UR19 ;  /* 0x000000073f110299 */ /* 0x000fe40008011613 */
.L_x_3226:
[----:B------:R-:W-:Y:S02]  /*0a80*/  ULDC UR6, c[0x0][0x32c] ;  /* 0x0000cb0000067ab9 */ /* 0x000fe40000000800 */
[----:B------:R-:W-:-:S04]  /*0a90*/  UIMAD UR6, UR17, UR5, UR6 ;  /* 0x00000005110672a4 */ /* 0x000fc8000f8e0206 */
[----:B------:R-:W-:-:S04]  /*0aa0*/  UISETP.LT.AND UP0, UPT, UR4, UR6, UPT ;  /* 0x000000060400728c */ /* 0x000fc8000bf01270 */
[----:B------:R-:W-:Y:S02]  /*0ab0*/  USEL UR4, UR4, UR6, UP0 ;  /* 0x0000000604047287 */ /* 0x000fe40008000000 */
.L_x_3224:
        /* <DEDUP_REMOVED lines=36> */
.L_x_3228:
[----:B------:R-:W-:-:S03]  /*0d00*/  UISETP.NE.AND UP0, UPT, UR5, 0x1, UPT ;  /* 0x000000010500788c */ /* 0x000fc6000bf05270 */
[----:B------:R-:W-:Y:S02]  /*0d10*/  ULDC.64 UR4, c[0x0][0x330] ;  /* 0x0000cc0000047ab9 */ /* 0x000fe40000000a00 */
[----:B------:R-:W-:-:S07]  /*0d20*/  UIMAD.WIDE.U32 UR18, UR7, UR4, URZ ;  /* 0x00000004071272a5 */ /* 0x000fce000f8e003f */
[----:B------:R-:W-:Y:S02]  /*0d30*/  @UP0 UMOV UR17, UR19 ;  /* 0x0000001300110c82 */ /* 0x000fe40008000000 */
[----:B------:R-:W-:Y:S02]  /*0d40*/  @UP0 USHF.R.U32.HI UR7, URZ, UR5, UR17 ;  /* 0x000000053f070299 */ /* 0x000fe40008011611 */
.L_x_3229:
[----:B------:R-:W-:Y:S02]  /*0d50*/  ULDC UR4, c[0x0][0x32c] ;  /* 0x0000cb0000047ab9 */ /* 0x000fe40000000800 */
[----:B------:R-:W-:-:S04]  /*0d60*/  UIMAD UR4, UR7, UR4, URZ ;  /* 0x00000004070472a4 */ /* 0x000fc8000f8e023f */
[----:B------:R-:W-:-:S04]  /*0d70*/  UISETP.LT.AND UP0, UPT, UR6, UR4, UPT ;  /* 0x000000040600728c */ /* 0x000fc8000bf01270 */
[----:B------:R-:W-:-:S04]  /*0d80*/  USEL UR6, UR6, UR4, !UP0 ;  /* 0x0000000406067287 */ /* 0x000fc8000c000000 */
.L_x_3227:
        /* <DEDUP_REMOVED lines=140> */
[----:B------:R1:W-:Y:S01]  /*1650*/  STL [R1], R129 ;  /* 0x0000008101007387 */ /* 0x0003e20000100800 */
        /* <DEDUP_REMOVED lines=53> */
.L_x_3232:
[----:B---34-:R-:W-:Y:S05]  /*19b0*/  BSYNC B0 ;  /* 0x0000000000007941 */ /* 0x018fea0003800000 */
.L_x_3231:
        /* <DEDUP_REMOVED lines=15> */
.L_x_3234:
[----:B------:R-:W-:Y:S05]  /*1ab0*/  BSYNC B0 ;  /* 0x0000000000007941 */ /* 0x000fea0003800000 */
.L_x_3233:
        /* <DEDUP_REMOVED lines=15> */
.L_x_3236:
[----:B------:R-:W-:Y:S05]  /*1bb0*/  BSYNC B0 ;  /* 0x0000000000007941 */ /* 0x000fea0003800000 */
.L_x_3235:
        /* <DEDUP_REMOVED lines=15> */
.L_x_3238:
[----:B------:R-:W-:Y:S05]  /*1cb0*/  BSYNC B0 ;  /* 0x0000000000007941 */ /* 0x000fea0003800000 */
.L_x_3237:
        /* <DEDUP_REMOVED lines=15> */
.L_x_3240:
[----:B------:R-:W-:Y:S05]  /*1db0*/  BSYNC B0 ;  /* 0x0000000000007941 */ /* 0x000fea0003800000 */
.L_x_3239:
        /* <DEDUP_REMOVED lines=15> */
.L_x_3242:
[----:B------:R-:W-:Y:S05]  /*1eb0*/  BSYNC B0 ;  /* 0x0000000000007941 */ /* 0x000fea0003800000 */
.L_x_3241:
        /* <DEDUP_REMOVED lines=15> */
.L_x_3244:
[----:B------:R-:W-:Y:S05]  /*1fb0*/  BSYNC B0 ;  /* 0x0000000000007941 */ /* 0x000fea0003800000 */
.L_x_3243:
        /* <DEDUP_REMOVED lines=10> */
[----:B------:R-:W-:Y:S01]  /*2060*/  IADD3 R0, R131, UR21, RZ ;  /* 0x0000001583007c10 */ /* 0x000fe2000fffe0ff */
[----:B------:R-:W-:Y:S01]  /*2070*/  ULDC.64 UR4, c[0x0][0x2b0] ;  /* 0x0000ac0000047ab9 */ /* 0x000fe20000000a00 */
[----:B------:R-:W-:Y:S01]  /*2080*/  SHF.R.S32.HI R7, RZ, 0x1f, R23 ;  /* 0x0000001fff077819 */ /* 0x000fe20000011417 */
[----:B------:R-:W-:Y:S01]  /*2090*/  UIMAD UR9, UR9, UR4, URZ ;  /* 0x00000004090972a4 */ /* 0x000fe2000f8e023f */
[C---:B------:R-:W-:Y:S01]  /*20a0*/  IADD3 R8, R0.reuse, UR11, RZ ;  /* 0x0000000b00087c10 */ /* 0x040fe2000fffe0ff */
[----:B------:R-:W-:Y:S01]  /*20b0*/  UIMAD.WIDE.U32 UR16, UR18, UR4, URZ ;  /* 0x00000004121072a5 */ /* 0x000fe2000f8e003f */
[----:B------:R-:W-:Y:S01]  /*20c0*/  ISETP.GE.AND P5, PT, R0, UR8, PT ;  /* 0x0000000800007c0c */ /* 0x000fe2000bfa6270 */
[----:B------:R-:W-:Y:S01]  /*20d0*/  UIMAD UR5, UR18, UR5, UR9 ;  /* 0x00000005120572a4 */ /* 0x000fe2000f8e0209 */
[----:B------:R-:W-:-:S02]  /*20e0*/  IMAD.MOV.U32 R242, RZ, RZ, RZ ;  /* 0x000000fffff27224 */ /* 0x000fc400078e00ff */
[----:B------:R-:W-:Y:S01]  /*20f0*/  @P4 IMAD.HI.U32 R6, R8, c[0x0][0x2bc], RZ ;  /* 0x0000af0008064a27 */ /* 0x000fe200078e00ff */
[----:B------:R-:W-:Y:S01]  /*2100*/  ISETP.GT.OR P5, PT, R131, 0x2f, P5 ;  /* 0x0000002f8300780c */ /* 0x000fe20002fa4670 */
[----:B------:R-:W-:Y:S02]  /*2110*/  UIADD3 UR6, UR17, UR5, URZ ;  /* 0x0000000511067290 */ /* 0x000fe4000fffe03f */
[----:B------:R-:W-:Y:S01]  /*2120*/  IMAD.MOV.U32 R0, RZ, RZ, R8 ;  /* 0x000000ffff007224 */ /* 0x000fe200078e0008 */
[----:B------:R-:W-:Y:S01]  /*2130*/  @P4 SHF.R.U32.HI R0, RZ, c[0x0][0x2c0], R6 ;  /* 0x0000b000ff004a19 */ /* 0x000fe20000011606 */
[----:B------:R-:W-:Y:S01]  /*2140*/  ULDC.64 UR4, c[0x0][0x1e8] ;  /* 0x00007a0000047ab9 */ /* 0x000fe20000000a00 */
[----:B------:R-:W-:-:S04]  /*2150*/  LEA.HI R6, R7, R23, RZ, 0x3 ;  /* 0x0000001707067211 */ /* 0x000fc800078f18ff */
[----:B------:R-:W-:Y:S01]  /*2160*/  LOP3.LUT R126, R6, 0xfffffff8, RZ, 0xc0, !PT ;  /* 0xfffffff8067e7812 */ /* 0x000fe200078ec0ff */
[--C-:B-123--:R-:W-:Y:S02]  /*2170*/  @!P2 IMAD.WIDE R10, R129, 0x2, R4.reuse ;  /* 0x00000002810aa825 */ /* 0x10efe400078e0204 */
        /* <DEDUP_REMOVED lines=11> */
[----:B------:R-:W-:Y:S02]  /*2230*/  UIMAD UR9, UR10, UR5, UR9 ;  /* 0x000000050a0972a4 */ /* 0x000fe4000f8e0209 */
[----:B------:R-:W-:Y:S02]  /*2240*/  UIMAD.WIDE.U32 UR18, UR10, UR4, URZ ;  /* 0x000000040a1272a5 */ /* 0x000fe4000f8e003f */
[----:B------:R-:W-:Y:S01]  /*2250*/  UIMAD UR32, UR26, -0x30, UR32 ;  /* 0xffffffd01a2078a4 */ /* 0x000fe2000f8e0220 */
[----:B------:R-:W-:Y:S01]  /*2260*/  ISETP.GE.AND P6, PT, R129, c[0x0][0x1d4], PT ;  /* 0x0000750081007a0c */ /* 0x000fe20003fc6270 */
[----:B------:R-:W-:Y:S01]  /*2270*/  UIADD3 UR9, UR19, UR9, URZ ;  /* 0x0000000913097290 */ /* 0x000fe2000fffe03f */
[----:B------:R-:W-:Y:S01]  /*2280*/  SHF.R.S32.HI R12, RZ, 0x4, R13 ;  /* 0x00000004ff0c7819 */ /* 0x000fe2000001140d */
[----:B------:R-:W-:Y:S01]  /*2290*/  UIADD3 UR29, UR8, UR32, URZ ;  /* 0x00000020081d7290 */ /* 0x000fe2000fffe03f */
[----:B------:R-:W-:Y:S01]  /*22a0*/  LEA.HI R123, R124, R127, RZ, 0x5 ;  /* 0x0000007f7c7b7211 */ /* 0x000fe200078f28ff */
[----:B------:R-:W-:Y:S01]  /*22b0*/  ULDC.64 UR4, c[0x0][0x210] ;  /* 0x0000840000047ab9 */ /* 0x000fe20000000a00 */
[----:B------:R-:W-:Y:S01]  /*22c0*/  SHF.R.S32.HI R130, RZ, 0x1f, R129 ;  /* 0x0000001fff827819 */ /* 0x000fe20000011481 */
[----:B------:R-:W-:Y:S02]  /*22d0*/  STL [R1+0x24], R126 ;  /* 0x0000247e01007387 */ /* 0x000fe40000100800 */
[----:B------:R-:W-:-:S04]  /*22e0*/  IADD3 R37, -R15, UR29, RZ ;  /* 0x0000001d0f257c10 */ /* 0x000fc8000fffe1ff */
[C---:B------:R-:W-:Y:S01]  /*22f0*/  ISETP.GE.AND P2, PT, R37.reuse, 0x1, PT ;  /* 0x000000012500780c */ /* 0x040fe20003f46270 */
[----:B------:R3:W4:Y:S01]  /*2300*/  @!P5 LDG.E R242, [R6.64] ;  /* 0x0000001606f2d981 */ /* 0x000722000c1e1900 */
[----:B------:R-:W-:Y:S01]  /*2310*/  IMAD.MOV R0, RZ, RZ, -R0 ;  /* 0x000000ffff007224 */ /* 0x000fe200078e0a00 */
[----:B------:R-:W-:Y:S01]  /*2320*/  ISETP.GE.AND P1, PT, R37, 0x11, PT ;  /* 0x000000112500780c */ /* 0x000fe20003f26270 */
[----:B------:R-:W-:Y:S01]  /*2330*/  UIMAD UR20, UR20, UR4, URZ ;  /* 0x00000004141472a4 */ /* 0x000fe2000f8e023f */
[----:B------:R-:W-:Y:S01]  /*2340*/  ISETP.GE.AND P5, PT, R23, c[0x0][0x1d4], PT ;  /* 0x0000750017007a0c */ /* 0x000fe20003fa6270 */
[----:B------:R-:W-:Y:S01]  /*2350*/  IMAD R243, R0, c[0x0][0x2b8], R8 ;  /* 0x0000ae0000f37a24 */ /* 0x000fe200078e0208 */
[----:B------:R-:W-:Y:S01]  /*2360*/  SHF.R.S32.HI R122, RZ, 0x5, R123 ;  /* 0x00000005ff7a7819 */ /* 0x000fe2000001147b */
[----:B------:R-:W-:Y:S01]  /*2370*/  UIMAD.WIDE.U32 UR24, UR10, UR4, URZ ;  /* 0x000000040a1872a5 */ /* 0x000fe2000f8e003f */
[----:B------:R-:W-:Y:S01]  /*2380*/  SHF.R.S32.HI R128, RZ, 0x1f, R126 ;  /* 0x0000001fff807819 */ /* 0x000fe2000001147e */
[C---:B--2---:R-:W-:Y:S01]  /*2390*/  IMAD.WIDE.U32 R4, R243.reuse, c[0x0][0x1e0], RZ ;  /* 0x00007800f3047a25 */ /* 0x044fe200078e00ff */
[----:B------:R-:W-:Y:S01]  /*23a0*/  SHF.R.S32.HI R16, RZ, 0x1f, R243 ;  /* 0x0000001fff107819 */ /* 0x000fe200000114f3 */
[----:B------:R-:W-:Y:S01]  /*23b0*/  UIMAD UR20, UR10, UR5, UR20 ;  /* 0x000000050a1472a4 */ /* 0x000fe2000f8e0214 */
[----:B------:R-:W-:Y:S01]  /*23c0*/  STL [R1+0x2c], R130 ;  /* 0x00002c8201007387 */ /* 0x000fe20000100800 */
[----:B------:R-:W-:Y:S01]  /*23d0*/  UIADD3 UR4, UR26, -0x1, URZ ;  /* 0xffffffff1a047890 */ /* 0x000fe2000fffe03f */
[----:B------:R-:W-:Y:S01]  /*23e0*/  SEL R125, RZ, 0x10, P5 ;  /* 0x00000010ff7d7807 */ /* 0x000fe20002800000 */
[----:B------:R-:W-:Y:S01]  /*23f0*/  IMAD R0, R16, c[0x0][0x1e0], RZ ;  /* 0x0000780010007a24 */ /* 0x000fe200078e02ff */
[----:B------:R-:W-:Y:S01]  /*2400*/  UIADD3 UR20, UR25, UR20, URZ ;  /* 0x0000001419147290 */ /* 0x000fe2000fffe03f */
[----:B------:R-:W-:Y:S01]  /*2410*/  STL [R1+0x28], R128 ;  /* 0x0000288001007387 */ /* 0x000fe20000100800 */
[----:B------:R-:W-:Y:S01]  /*2420*/  UISETP.GT.AND UP0, UPT, UR4, UR7, UPT ;  /* 0x000000070400728c */ /* 0x000fe2000bf04270 */
[----:B------:R-:W-:Y:S01]  /*2430*/  IMAD R0, R243, c[0x0][0x1e4], R0 ;  /* 0x00007900f3007a24 */ /* 0x000fe200078e0200 */
[----:B------:R-:W-:-:S03]  /*2440*/  IADD3 R245, R244, 0x2080, RZ ;  /* 0x00002080f4f57810 */ /* 0x000fc60007ffe0ff */
        /* <DEDUP_REMOVED lines=150> */
[----:B------:R-:W-:Y:S01]  /*2db0*/  HMMA.16816.F32.BF16 R96, R16, R40, R60 ;  /* 0x000000281060723c */ /* 0x000fe2000004183c */
[----:B------:R2:W-:Y:S01]  /*2dc0*/  LDGSTS.E.BYPASS.LTC128B.128 [R244+0x4880], [R4.64], !P2 ;  /* 0x0488000004f47fae */ /* 0x0005e2000d101d56 */
[----:B------:R-:W-:-:S03]  /*2dd0*/  IMAD.IADD R229, R0, 0x1, R235 ;  /* 0x0000000100e57824 */ /* 0x000fc600078e02eb */
        /* <DEDUP_REMOVED lines=12> */
[----:B------:R-:W-:Y:S03]  /*2ea0*/  LDSM.16.M88.4 R64, [R229+0x1000] ;  /* 0x00100000e540783b */ /* 0x000fe60000000200 */
[C---:B------:R-:W-:Y:S01]  /*2eb0*/  HMMA.16816.F32.BF16 R44, R20.reuse, R46, R116 ;  /* 0x0000002e142c723c */ /* 0x040fe20000041874 */
[----:B------:R-:W0:Y:S07]  /*2ec0*/  LDGDEPBAR ;  /* 0x00000000000079af */ /* 0x000e2e0000000000 */
[C---:B------:R-:W-:Y:S08]  /*2ed0*/  HMMA.16816.F32.BF16 R16, R20.reuse, R42, R104 ;  /* 0x0000002a1410723c */ /* 0x040ff00000041868 */
[C---:B------:R-:W-:Y:S08]  /*2ee0*/  HMMA.16816.F32.BF16 R56, R20.reuse, R40, R92 ;  /* 0x000000281438723c */ /* 0x040ff0000004185c */
[----:B------:R-:W-:Y:S01]  /*2ef0*/  HMMA.16816.F32.BF16 R52, R20, R54, R100 ;  /* 0x000000361434723c */ /* 0x000fe20000041864 */
[----:B------:R-:W5:Y:S07]  /*2f00*/  LDSM.16.M88.4 R20, [R234+0x8080] ;  /* 0x00808000ea14783b */ /* 0x000f6e0000000200 */
        /* <DEDUP_REMOVED lines=9> */
[C---:B------:R-:W-:Y:S01]  /*2fa0*/  HMMA.16816.F32.BF16 R104, R12.reuse, R26, R16 ;  /* 0x0000001a0c68723c */ /* 0x040fe20000041810 */
[----:B------:R-:W1:Y:S07]  /*2fb0*/  LDSM.16.M88.4 R16, [R231+0xe080] ;  /* 0x00e08000e710783b */ /* 0x000e6e0000000200 */
[C---:B------:R-:W-:Y:S01]  /*2fc0*/  HMMA.16816.F32.BF16 R56, R12.reuse, R24, R56 ;  /* 0x000000180c38723c */ /* 0x040fe20000041838 */
[----:B------:R-:W3:Y:S07]  /*2fd0*/  LDSM.16.M88.4 R24, [R224+0x7080] ;  /* 0x00708000e018783b */ /* 0x000eee0000000200 */
[C---:B------:R-:W-:Y:S01]  /*2fe0*/  HMMA.16816.F32.BF16 R108, R12.reuse, R32, R48 ;  /* 0x000000200c6c723c */ /* 0x040fe20000041830 */
[----:B------:R-:W-:Y:S07]  /*2ff0*/  LDSM.16.M88.4 R48, [R235+0x1800] ;  /* 0x00180000eb30783b */ /* 0x000fee0000000200 */
[----:B------:R-:W-:Y:S01]  /*3000*/  HMMA.16816.F32.BF16 R52, R12, R34, R52 ;  /* 0x000000220c34723c */ /* 0x000fe20000041834 */
[----:B------:R-:W1:Y:S07]  /*3010*/  LDSM.16.M88.4 R12, [R224+0x7880] ;  /* 0x00788000e00c783b */ /* 0x000e6e0000000200 */
[C---:B--2---:R-:W-:Y:S08]  /*3020*/  HMMA.16816.F32.BF16 R40, R4.reuse, R36, R40 ;  /* 0x000000240428723c */ /* 0x044ff00000041828 */
[----:B----4-:R-:W-:Y:S08]  /*3030*/  HMMA.16816.F32.BF16 R68, R4, R60, R92 ;  /* 0x0000003c0444723c */ /* 0x010ff0000004185c */
[----:B-----5:R-:W-:Y:S01]  /*3040*/  HMMA.16816.F32.BF16 R92, R20, R36, R8 ;  /* 0x00000024145c723c */ /* 0x020fe20000041808 */
[----:B------:R-:W2:Y:S07]  /*3050*/  LDSM.16.M88.4 R8, [R231+0xc080] ;  /* 0x00c08000e708783b */ /* 0x000eae0000000200 */
[C---:B------:R-:W-:Y:S08]  /*3060*/  HMMA.16816.F32.BF16 R32, R4.reuse, R38, R80 ;  /* 0x000000260420723c */ /* 0x040ff00000041850 */
[C---:B------:R-:W-:Y:S08]  /*3070*/  HMMA.16816.F32.BF16 R72, R4.reuse, R62, R84 ;  /* 0x0000003e0448723c */ /* 0x040ff00000041854 */
[C---:B------:R-:W-:Y:S08]  /*3080*/  HMMA.16816.F32.BF16 R100, R4.reuse, R64, R88 ;  /* 0x000000400464723c */ /* 0x040ff00000041858 */
        /* <DEDUP_REMOVED lines=11> */
[C---:B---3--:R-:W-:Y:S08]  /*3140*/  HMMA.16816.F32.BF16 R40, R16.reuse, R24, R68 ;  /* 0x000000181028723c */ /* 0x048ff00000041844 */
[C---:B------:R-:W-:Y:S08]  /*3150*/  HMMA.16816.F32.BF16 R52, R16.reuse, R30, R32 ;  /* 0x0000001e1034723c */ /* 0x040ff00000041820 */
[C---:B------:R-:W-:Y:S08]  /*3160*/  HMMA.16816.F32.BF16 R36, R16.reuse, R26, R72 ;  /* 0x0000001a1024723c */ /* 0x040ff00000041848 */
[----:B------:R-:W-:Y:S08]  /*3170*/  HMMA.16816.F32.BF16 R32, R16, R12, R100 ;  /* 0x0000000c1020723c */ /* 0x000ff00000041864 */
[C---:B--2---:R-:W-:Y:S08]  /*3180*/  HMMA.16816.F32.BF16 R72, R8.reuse, R28, R92 ;  /* 0x0000001c0848723c */ /* 0x044ff0000004185c */
[C---:B------:R-:W-:Y:S08]  /*3190*/  HMMA.16816.F32.BF16 R68, R8.reuse, R30, R84 ;  /* 0x0000001e0844723c */ /* 0x040ff00000041854 */
[----:B------:R-:W-:Y:S08]  /*31a0*/  HMMA.16816.F32.BF16 R60, R8, R24, R88 ;  /* 0x00000018083c723c */ /* 0x000ff00000041858 */
[----:B------:R-:W-:Y:S01]  /*31b0*/  HMMA.16816.F32.BF16 R64, R16, R14, R96 ;  /* 0x0000000e1040723c */ /* 0x000fe20000041860 */
[----:B------:R-:W-:Y:S07]  /*31c0*/  LDSM.16.M88.4 R16, [R232+0xe080] ;  /* 0x00e08000e810783b */ /* 0x000fee0000000200 */
        /* <DEDUP_REMOVED lines=41> */
[C---:B-----5:R-:W-:Y:S08]  /*3460*/  HMMA.16816.F32.BF16 R92, R4.reuse, R20, R64 ;  /* 0x00000014045c723c */ /* 0x060ff00000041840 */
        /* <DEDUP_REMOVED lines=50> */
[-C--:B------:R-:W-:Y:S02]  /*3790*/  IADD3 R16, P1, P0, R4, R6.reuse, R15 ;  /* 0x0000000604107210 */ /* 0x080fe4000783e00f */
        /* <DEDUP_REMOVED lines=20> */
.L_x_3245:
        /* <DEDUP_REMOVED lines=9> */
[----:B------:R-:W-:Y:S01]  /*3970*/  ULOP3.LUT UR21, URZ, UR21, URZ, 0x33, !UPT ;  /* 0x000000153f157292 */ /* 0x000fe2000f8e333f */
[----:B-1----:R-:W-:Y:S01]  /*3980*/  SHF.R.S32.HI R6, RZ, 0x1f, R0 ;  /* 0x0000001fff067819 */ /* 0x002fe20000011400 */
[----:B------:R-:W-:Y:S01]  /*3990*/  IMAD.IADD R5, R127, 0x1, -R5 ;  /* 0x000000017f057824 */ /* 0x000fe200078e0a05 */
[----:B------:R-:W-:Y:S01]  /*39a0*/  LOP3.LUT R7, R4, 0xffffffc, RZ, 0xc0, !PT ;  /* 0x0ffffffc04077812 */ /* 0x000fe200078ec0ff */
[----:B------:R-:W0:Y:S01]  /*39b0*/  LDGDEPBAR ;  /* 0x00000000000079af */ /* 0x000e220000000000 */
[----:B------:R-:W-:-:S02]  /*39c0*/  LEA.HI R6, R6, R0, RZ, 0x2 ;  /* 0x0000000006067211 */ /* 0x000fc400078f10ff */
[----:B------:R-:W-:Y:S01]  /*39d0*/  LEA.HI R4, R5, R5, RZ, 0x1 ;  /* 0x0000000505047211 */ /* 0x000fe200078f08ff */
[----:B------:R-:W-:Y:S01]  /*39e0*/  IMAD.IADD R8, R122, 0x1, -R7 ;  /* 0x000000017a087824 */ /* 0x000fe200078e0a07 */
[----:B------:R-:W-:Y:S02]  /*39f0*/  LEA.HI.SX32 R7, R6, UR28, 0x1e ;  /* 0x0000001c06077c11 */ /* 0x000fe4000f8ff2ff */
[----:B------:R-:W-:Y:S01]  /*3a00*/  PLOP3.LUT P1, PT, PT, PT, UP1, 0x80, 0x0 ;  /* 0x000000000000781c */ /* 0x000fe20003f2f018 */
[C---:B------:R-:W-:Y:S01]  /*3a10*/  IMAD.SHL.U32 R9, R4.reuse, 0x20, RZ ;  /* 0x0000002004097824 */ /* 0x040fe200078e00ff */
[----:B------:R-:W-:Y:S01]  /*3a20*/  LOP3.LUT R4, R4, 0x1ffffffe, RZ, 0xc0, !PT ;  /* 0x1ffffffe04047812 */ /* 0x000fe200078ec0ff */
[----:B------:R-:W-:Y:S01]  /*3a30*/  IMAD R8, R8, 0x10, R7 ;  /* 0x0000001008087824 */ /* 0x000fe200078e0207 */
[----:B------:R-:W-:Y:S02]  /*3a40*/  PLOP3.LUT P0, PT, PT, PT, UP1, 0x80, 0x0 ;  /* 0x000000000000781c */ /* 0x000fe40003f0f018 */
        /* <DEDUP_REMOVED lines=13> */
[----:B------:R-:W-:Y:S02]  /*3b20*/  IMAD.SHL.U32 R7, R4, 0x2, RZ ;  /* 0x0000000204077824 */ /* 0x000fe400078e00ff */
[----:B------:R-:W-:-:S03]  /*3b30*/  IMAD.U32 R4, RZ, RZ, UR32 ;  /* 0x00000020ff047e24 */ /* 0x000fc6000f8e00ff */
[----:B------:R3:W-:Y:S01]  /*3b40*/  STL [R1+0x8], R7 ;  /* 0x0000080701007387 */ /* 0x0007e20000100800 */
[C---:B------:R-:W-:Y:S02]  /*3b50*/  IADD3 R0, -R7.reuse, 0x1, R0 ;  /* 0x0000000107007810 */ /* 0x040fe40007ffe100 */
[C---:B------:R-:W-:Y:S02]  /*3b60*/  IADD3 R11, -R7.reuse, UR8, R4 ;  /* 0x00000008070b7c10 */ /* 0x040fe4000fffe104 */
[----:B------:R-:W-:Y:S02]  /*3b70*/  IADD3 R0, R0, -UR12, RZ ;  /* 0x8000000c00007c10 */ /* 0x000fe4000fffe0ff */
        /* <DEDUP_REMOVED lines=20> */
.L_x_3248:
[----:B------:R-:W-:-:S04]  /*3cc0*/  MOV R7, c[0x0][0x32c] ;  /* 0x0000cb0000077a02 */ /* 0x000fc80000000f00 */
[----:B------:R-:W-:-:S13]  /*3cd0*/  ISETP.NE.AND P0, PT, R7, 0x1, PT ;  /* 0x000000010700780c */ /* 0x000fda0003f05270 */
[----:B------:R-:W-:-:S05]  /*3ce0*/  @P0 IMAD.HI.U32 R7, R6, c[0x0][0x330], RZ ;  /* 0x0000cc0006070a27 */ /* 0x000fca00078e00ff */
[----:B------:R-:W-:Y:S02]  /*3cf0*/  @P0 SHF.R.U32.HI R6, RZ, c[0x0][0x334], R7 ;  /* 0x0000cd00ff060a19 */ /* 0x000fe40000011607 */
.L_x_3249:
[----:B------:R-:W-:Y:S05]  /*3d00*/  BSYNC B0 ;  /* 0x0000000000007941 */ /* 0x000fea0003800000 */
.L_x_3247:
[----:B------:R-:W-:-:S05]  /*3d10*/  IMAD R6, R6, c[0x0][0x32c], R13 ;  /* 0x0000cb0006067a24 */ /* 0x000fca00078e020d */
[----:B------:R-:W-:Y:S02]  /*3d20*/  IADD3 R7, R6, c[0x0][0x32c], RZ ;  /* 0x0000cb0006077a10 */ /* 0x000fe40007ffe0ff */
[----:B------:R-:W-:Y:S02]  /*3d30*/  IMNMX R4, R4, R6, !PT ;  /* 0x0000000604047217 */ /* 0x000fe40007800200 */
[----:B------:R-:W-:Y:S02]  /*3d40*/  IMNMX R5, R5, R7, PT ;  /* 0x0000000705057217 */ /* 0x000fe40003800200 */
.L_x_3246:
        /* <DEDUP_REMOVED lines=19> */
.L_x_3252:
[----:B------:R-:W-:-:S04]  /*3e80*/  MOV R14, c[0x0][0x32c] ;  /* 0x0000cb00000e7a02 */ /* 0x000fc80000000f00 */
[----:B------:R-:W-:-:S13]  /*3e90*/  ISETP.NE.AND P0, PT, R14, 0x1, PT ;  /* 0x000000010e00780c */ /* 0x000fda0003f05270 */
[----:B------:R-:W-:-:S05]  /*3ea0*/  @P0 IMAD.HI.U32 R14, R8, c[0x0][0x330], RZ ;  /* 0x0000cc00080e0a27 */ /* 0x000fca00078e00ff */
[----:B------:R-:W-:Y:S02]  /*3eb0*/  @P0 SHF.R.U32.HI R8, RZ, c[0x0][0x334], R14 ;  /* 0x0000cd00ff080a19 */ /* 0x000fe4000001160e */
.L_x_3253:
[----:B------:R-:W-:Y:S05]  /*3ec0*/  BSYNC B0 ;  /* 0x0000000000007941 */ /* 0x000fea0003800000 */
.L_x_3251:
[----:B------:R-:W-:-:S05]  /*3ed0*/  IMAD R8, R8, c[0x0][0x32c], R13 ;  /* 0x0000cb0008087a24 */ /* 0x000fca00078e020d */
[----:B------:R-:W-:Y:S02]  /*3ee0*/  IADD3 R14, R8, c[0x0][0x32c], RZ ;  /* 0x0000cb00080e7a10 */ /* 0x000fe40007ffe0ff */
[----:B------:R-:W-:Y:S02]  /*3ef0*/  IMNMX R6, R6, R8, !PT ;  /* 0x0000000806067217 */ /* 0x000fe40007800200 */
[----:B------:R-:W-:Y:S02]  /*3f00*/  IMNMX R7, R7, R14, PT ;  /* 0x0000000e07077217 */ /* 0x000fe40003800200 */
.L_x_3250:
        /* <DEDUP_REMOVED lines=86> */
.L_x_3256:
[----:B------:R-:W-:-:S04]  /*4470*/  MOV R14, c[0x0][0x32c] ;  /* 0x0000cb00000e7a02 */ /* 0x000fc80000000f00 */
[----:B------:R-:W-:-:S13]  /*4480*/  ISETP.NE.AND P0, PT, R14, 0x1, PT ;  /* 0x000000010e00780c */ /* 0x000fda0003f05270 */
[----:B------:R-:W-:-:S05]  /*4490*/  @P0 IMAD.HI.U32 R14, R8, c[0x0][0x330], RZ ;  /* 0x0000cc00080e0a27 */ /* 0x000fca00078e00ff */
[----:B------:R-:W-:Y:S02]  /*44a0*/  @P0 SHF.R.U32.HI R8, RZ, c[0x0][0x334], R14 ;  /* 0x0000cd00ff080a19 */ /* 0x000fe4000001160e */
.L_x_3257:
[----:B------:R-:W-:Y:S05]  /*44b0*/  BSYNC B0 ;  /* 0x0000000000007941 */ /* 0x000fea0003800000 */
.L_x_3255:
[----:B------:R-:W-:-:S05]  /*44c0*/  IMAD R8, R8, c[0x0][0x32c], R13 ;  /* 0x0000cb0008087a24 */ /* 0x000fca00078e020d */
[----:B------:R-:W-:Y:S02]  /*44d0*/  IADD3 R14, R8, c[0x0][0x32c], RZ ;  /* 0x0000cb00080e7a10 */ /* 0x000fe40007ffe0ff */
[----:B------:R-:W-:Y:S02]  /*44e0*/  IMNMX R4, R4, R8, !PT ;  /* 0x0000000804047217 */ /* 0x000fe40007800200 */
[----:B------:R-:W-:Y:S02]  /*44f0*/  IMNMX R5, R5, R14, PT ;  /* 0x0000000e05057217 */ /* 0x000fe40003800200 */
.L_x_3254:
        /* <DEDUP_REMOVED lines=135> */
.L_x_3260:
[----:B------:R-:W-:-:S04]  /*4d70*/  MOV R7, c[0x0][0x32c] ;  /* 0x0000cb0000077a02 */ /* 0x000fc80000000f00 */
[----:B------:R-:W-:-:S13]  /*4d80*/  ISETP.NE.AND P0, PT, R7, 0x1, PT ;  /* 0x000000010700780c */ /* 0x000fda0003f05270 */
[----:B------:R-:W-:-:S05]  /*4d90*/  @P0 IMAD.HI.U32 R7, R6, c[0x0][0x330], RZ ;  /* 0x0000cc0006070a27 */ /* 0x000fca00078e00ff */
[----:B------:R-:W-:Y:S02]  /*4da0*/  @P0 SHF.R.U32.HI R6, RZ, c[0x0][0x334], R7 ;  /* 0x0000cd00ff060a19 */ /* 0x000fe40000011607 */
.L_x_3261:
[----:B------:R-:W-:Y:S05]  /*4db0*/  BSYNC B0 ;  /* 0x0000000000007941 */ /* 0x000fea0003800000 */
.L_x_3259:
[----:B------:R-:W-:-:S05]  /*4dc0*/  IMAD R6, R6, c[0x0][0x32c], R13 ;  /* 0x0000cb0006067a24 */ /* 0x000fca00078e020d */
[----:B------:R-:W-:Y:S02]  /*4dd0*/  IADD3 R7, R6, c[0x0][0x32c], RZ ;  /* 0x0000cb0006077a10 */ /* 0x000fe40007ffe0ff */
[----:B------:R-:W-:Y:S02]  /*4de0*/  IMNMX R4, R4, R6, !PT ;  /* 0x0000000604047217 */ /* 0x000fe40007800200 */
[----:B------:R-:W-:Y:S02]  /*4df0*/  IMNMX R5, R5, R7, PT ;  /* 0x0000000705057217 */ /* 0x000fe40003800200 */
.L_x_3258:
        /* <DEDUP_REMOVED lines=93> */
[----:B--2---:R-:W-:Y:S01]  /*53d0*/  FMNMX.FTZ R168, R6, R168, !PT ;  /* 0x000000a806a87209 */ /* 0x004fe20007810000 */
[----:B------:R-:W-:Y:S01]  /*53e0*/  FMUL.FTZ R13, R169, c[0x0][0x2d0] ;  /* 0x0000b400a90d7a20 */ /* 0x000fe20000410000 */
[----:B------:R-:W-:Y:S01]  /*53f0*/  FMNMX.FTZ R6, R59, R7, !PT ;  /* 0x000000073b067209 */ /* 0x000fe20007810000 */
[----:B------:R-:W-:Y:S01]  /*5400*/  STL [R1+0x30], R224 ;  /* 0x000030e001007387 */ /* 0x000fe20000100800 */
[----:B------:R-:W-:Y:S01]  /*5410*/  FSETP.NEU.FTZ.AND P0, PT, R169, -INF , PT ;  /* 0xff800000a900780b */ /* 0x000fe20003f1d000 */
[----:B------:R-:W-:Y:S01]  /*5420*/  FMUL.FTZ R12, R168, c[0x0][0x2d0] ;  /* 0x0000b400a80c7a20 */ /* 0x000fe20000410000 */
[----:B------:R-:W-:Y:S02]  /*5430*/  FMNMX.FTZ R6, R68, R6, !PT ;  /* 0x0000000644067209 */ /* 0x000fe40007810000 */
[----:B------:R-:W-:Y:S01]  /*5440*/  PLOP3.LUT P2, PT, PT, PT, UP6, 0x40, 0x0 ;  /* 0x000000000000781c */ /* 0x000fe20003f4e868 */
[----:B------:R-:W-:Y:S01]  /*5450*/  UISETP.NE.AND UP6, UPT, UR14, URZ, UPT ;  /* 0x0000003f0e00728c */ /* 0x000fe2000bfc5270 */
[----:B------:R-:W-:-:S02]  /*5460*/  FMNMX.FTZ R6, R72, R6, !PT ;  /* 0x0000000648067209 */ /* 0x000fc40007810000 */
[----:B------:R-:W-:Y:S02]  /*5470*/  FMNMX.FTZ R8, R50, R51, !PT ;  /* 0x0000003332087209 */ /* 0x000fe40007810000 */
[----:B------:R-:W-:Y:S02]  /*5480*/  FMNMX.FTZ R6, R73, R6, !PT ;  /* 0x0000000649067209 */ /* 0x000fe40007810000 */
[----:B------:R-:W-:Y:S02]  /*5490*/  ISETP.GT.AND P1, PT, R4, 0x18, P1 ;  /* 0x000000180400780c */ /* 0x000fe40000f24270 */
[----:B------:R-:W-:Y:S02]  /*54a0*/  FMNMX.FTZ R6, R74, R6, !PT ;  /* 0x000000064a067209 */ /* 0x000fe40007810000 */
[----:B------:R-:W-:Y:S02]  /*54b0*/  FSEL R13, R13, RZ, P0 ;  /* 0x000000ff0d0d7208 */ /* 0x000fe40000000000 */
[----:B------:R-:W-:-:S02]  /*54c0*/  PLOP3.LUT P0, PT, PT, PT, UP3, 0x40, 0x0 ;  /* 0x000000000000781c */ /* 0x000fc40003f0e838 */
[----:B------:R-:W-:Y:S01]  /*54d0*/  ISETP.GT.AND P2, PT, R4, 0x11, P2 ;  /* 0x000000110400780c */ /* 0x000fe20001744270 */
[----:B------:R-:W-:Y:S01]  /*54e0*/  FFMA.FTZ R7, R15, c[0x0][0x2d0], -R13 ;  /* 0x0000b4000f077a23 */ /* 0x000fe2000001080d */
[----:B------:R-:W-:Y:S02]  /*54f0*/  FMNMX.FTZ R8, R52, R8, !PT ;  /* 0x0000000834087209 */ /* 0x000fe40007810000 */
[----:B------:R-:W-:Y:S01]  /*5500*/  FMNMX.FTZ R6, R126, R6, !PT ;  /* 0x000000067e067209 */ /* 0x000fe20007810000 */
[----:B------:R1:W-:Y:S01]  /*5510*/  MUFU.EX2 R239, R7 ;  /* 0x0000000700ef7308 */ /* 0x0003e20000000800 */
[C---:B------:R-:W-:Y:S02]  /*5520*/  ISETP.LT.OR P1, PT, R5.reuse, 0x19, P1 ;  /* 0x000000190500780c */ /* 0x040fe40000f21670 */
[----:B------:R-:W-:Y:S02]  /*5530*/  ISETP.GT.AND P0, PT, R4, 0x20, P0 ;  /* 0x000000200400780c */ /* 0x000fe40000704270 */
[----:B------:R-:W-:-:S02]  /*5540*/  ISETP.LT.OR P2, PT, R5, 0x12, P2 ;  /* 0x000000120500780c */ /* 0x000fc40001741670 */
[----:B------:R-:W-:Y:S02]  /*5550*/  FMNMX.FTZ R8, R53, R8, !PT ;  /* 0x0000000835087209 */ /* 0x000fe40007810000 */
[----:B------:R-:W-:Y:S02]  /*5560*/  FMNMX.FTZ R6, R144, R6, !PT ;  /* 0x0000000690067209 */ /* 0x000fe40007810000 */
[----:B------:R-:W-:Y:S02]  /*5570*/  FSEL R48, R86, -INF , !P1 ;  /* 0xff80000056307808 */ /* 0x000fe40004800000 */
[----:B------:R-:W-:Y:S02]  /*5580*/  FSETP.NEU.FTZ.AND P1, PT, R168, -INF , PT ;  /* 0xff800000a800780b */ /* 0x000fe40003f3d000 */
[----:B------:R-:W-:Y:S01]  /*5590*/  ISETP.LT.OR P0, PT, R5, 0x21, P0 ;  /* 0x000000210500780c */ /* 0x000fe20000701670 */
[----:B-1----:R-:W-:Y:S01]  /*55a0*/  FFMA.FTZ R7, R16, c[0x0][0x2d0], -R13 ;  /* 0x0000b40010077a23 */ /* 0x002fe2000001080d */
[----:B------:R-:W-:-:S02]  /*55b0*/  FSEL R57, R35, -INF , !P2 ;  /* 0xff80000023397808 */ /* 0x000fc40005000000 */
[----:B------:R-:W-:Y:S01]  /*55c0*/  FMNMX.FTZ R8, R49, R8, !PT ;  /* 0x0000000831087209 */ /* 0x000fe20007810000 */
[----:B------:R1:W2:Y:S01]  /*55d0*/  MUFU.EX2 R238, R7 ;  /* 0x0000000700ee7308 */ /* 0x0002a20000000800 */
[----:B------:R-:W-:Y:S01]  /*55e0*/  FMNMX.FTZ R6, R145, R6, !PT ;  /* 0x0000000691067209 */ /* 0x000fe20007810000 */
[----:B------:R-:W-:Y:S01]  /*55f0*/  LDSM.16.MT88.4 R32, [R225+0x2080] ;  /* 0x00208000e120783b */ /* 0x000fe20000004200 */
[----:B------:R-:W-:Y:S02]  /*5600*/  FSEL R12, R12, RZ, P1 ;  /* 0x000000ff0c0c7208 */ /* 0x000fe40000800000 */
[----:B------:R-:W-:Y:S02]  /*5610*/  FSEL R89, R94, -INF , !P0 ;  /* 0xff8000005e597808 */ /* 0x000fe40004000000 */
[----:B------:R-:W-:Y:S02]  /*5620*/  PLOP3.LUT P2, PT, PT, PT, UP2, 0x40, 0x0 ;  /* 0x000000000000781c */ /* 0x000fe40003f4e828 */
[----:B------:R-:W-:-:S02]  /*5630*/  PLOP3.LUT P1, PT, PT, PT, UP1, 0x40, 0x0 ;  /* 0x000000000000781c */ /* 0x000fc40003f2e818 */
[----:B------:R-:W-:Y:S02]  /*5640*/  PLOP3.LUT P0, PT, PT, PT, UP0, 0x40, 0x0 ;  /* 0x000000000000781c */ /* 0x000fe40003f0e808 */
[----:B------:R-:W-:Y:S02]  /*5650*/  FMNMX.FTZ R8, R57, R8, !PT ;  /* 0x0000000839087209 */ /* 0x000fe40007810000 */
[----:B------:R-:W-:Y:S01]  /*5660*/  FMNMX.FTZ R6, R127, R6, !PT ;  /* 0x000000067f067209 */ /* 0x000fe20007810000 */
[----:B-1----:R-:W-:Y:S01]  /*5670*/  FFMA.FTZ R7, R18, c[0x0][0x2d0], -R13 ;  /* 0x0000b40012077a23 */ /* 0x002fe2000001080d */
[C---:B------:R-:W-:Y:S02]  /*5680*/  ISETP.GT.AND P2, PT, R4.reuse, 0x21, P2 ;  /* 0x000000210400780c */ /* 0x040fe40001744270 */
[C---:B------:R-:W-:Y:S01]  /*5690*/  ISETP.GT.AND P1, PT, R4.reuse, 0x28, P1 ;  /* 0x000000280400780c */ /* 0x040fe20000f24270 */
[----:B------:R1:W-:Y:S01]  /*56a0*/  MUFU.EX2 R240, R7 ;  /* 0x0000000700f07308 */ /* 0x0003e20000000800 */
[----:B------:R-:W-:-:S02]  /*56b0*/  ISETP.GT.AND P0, PT, R4, 0x29, P0 ;  /* 0x000000290400780c */ /* 0x000fc40000704270 */
[----:B------:R-:W-:Y:S02]  /*56c0*/  FMNMX.FTZ R4, R48, R8, !PT ;  /* 0x0000000830047209 */ /* 0x000fe40007810000 */
[----:B------:R-:W4:Y:S01]  /*56d0*/  SHFL.BFLY PT, R8, R6, 0x2, 0x1f ;  /* 0x0c401f0006087f89 */ /* 0x000f2200000e0000 */
[----:B------:R-:W-:Y:S02]  /*56e0*/  ISETP.LT.OR P2, PT, R5, 0x22, P2 ;  /* 0x000000220500780c */ /* 0x000fe40001741670 */
[----:B------:R-:W-:Y:S02]  /*56f0*/  FMNMX.FTZ R4, R56, R4, !PT ;  /* 0x0000000438047209 */ /* 0x000fe40007810000 */
[----:B------:R-:W-:Y:S02]  /*5700*/  FSEL R88, R95, -INF , !P2 ;  /* 0xff8000005f587808 */ /* 0x000fe40005000000 */
        /* <DEDUP_REMOVED lines=508> */
.L_x_3263:
[----:B------:R-:W-:Y:S02]  /*76d0*/  UMOV UR5, 0x1 ;  /* 0x0000000100057882 */ /* 0x000fe40000000000 */
[----:B------:R-:W-:Y:S02]  /*76e0*/  ULDC UR4, c[0x0][0x32c] ;  /* 0x0000cb0000047ab9 */ /* 0x000fe40000000800 */
[----:B------:R-:W-:-:S03]  /*76f0*/  UISETP.NE.AND UP0, UPT, UR5, UR4, UPT ;  /* 0x000000040500728c */ /* 0x000fc6000bf05270 */
[----:B------:R-:W-:Y:S02]  /*7700*/  ULDC.64 UR4, c[0x0][0x330] ;  /* 0x0000cc0000047ab9 */ /* 0x000fe40000000a00 */
[----:B------:R-:W-:-:S07]  /*7710*/  UIMAD.WIDE.U32 UR30, UR28, UR4, URZ ;  /* 0x000000041c1e72a5 */ /* 0x000fce000f8e003f */
[----:B------:R-:W-:Y:S02]  /*7720*/  @UP0 UMOV UR29, UR31 ;  /* 0x0000001f001d0c82 */ /* 0x000fe40008000000 */
[----:B------:R-:W-:Y:S02]  /*7730*/  @UP0 USHF.R.U32.HI UR28, URZ, UR5, UR29 ;  /* 0x000000053f1c0299 */ /* 0x000fe4000801161d */
.L_x_3264:
[----:B------:R-:W-:Y:S02]  /*7740*/  ULDC UR4, c[0x0][0x32c] ;  /* 0x0000cb0000047ab9 */ /* 0x000fe40000000800 */
[----:B------:R-:W-:-:S04]  /*7750*/  UIMAD UR4, UR28, UR4, UR4 ;  /* 0x000000041c0472a4 */ /* 0x000fc8000f8e0204 */
[----:B------:R-:W-:-:S04]  /*7760*/  UISETP.LT.AND UP0, UPT, UR27, UR4, UPT ;  /* 0x000000041b00728c */ /* 0x000fc8000bf01270 */
[----:B------:R-:W-:-:S04]  /*7770*/  USEL UR27, UR27, UR4, UP0 ;  /* 0x000000041b1b7287 */ /* 0x000fc80008000000 */
.L_x_3262:
        /* <DEDUP_REMOVED lines=21> */
.L_x_3284:
        /* <DEDUP_REMOVED lines=57> */
.L_x_3266:
        /* <DEDUP_REMOVED lines=187> */
.L_x_3267:
[----:B-1----:R-:W2:Y:S01]  /*8810*/  LDL R2, [R1+0x1c] ;  /* 0x00001c0001027983 */ /* 0x002ea20000100800 */
        /* <DEDUP_REMOVED lines=35> */
.L_x_3270:
[----:B------:R-:W-:Y:S04]  /*8a50*/  MOV R2, c[0x0][0x32c] ;  /* 0x0000cb0000027a02 */ /* 0x000fe80000000f00 */
[----:B------:R-:W-:Y:S11]  /*8a60*/  ISETP.NE.AND P0, PT, R2, 0x1, PT ;  /* 0x000000010200780c */ /* 0x000ff60003f05270 */
[----:B------:R-:W-:Y:S02]  /*8a70*/  @!UPT UIADD3 URZ, URZ, URZ, URZ ;  /* 0x0000003f3f3ff290 */ /* 0x000fe4000fffe03f */
[----:B------:R-:W-:Y:S05]  /*8a80*/  @P0 IMAD.HI.U32 R2, R0, c[0x0][0x330], RZ ;  /* 0x0000cc0000020a27 */ /* 0x000fea00078e00ff */
[----:B------:R-:W-:Y:S02]  /*8a90*/  @P0 SHF.R.U32.HI R0, RZ, c[0x0][0x334], R2 ;  /* 0x0000cd00ff000a19 */ /* 0x000fe40000011602 */
.L_x_3271:
[----:B------:R-:W-:Y:S05]  /*8aa0*/  BSYNC B0 ;  /* 0x0000000000007941 */ /* 0x000fea0003800000 */
.L_x_3269:
[----:B------:R-:W-:Y:S05]  /*8ab0*/  IADD3 R2, -R194, UR4, RZ ;  /* 0x00000004c2027c10 */ /* 0x000fea000fffe1ff */
[----:B------:R-:W-:Y:S05]  /*8ac0*/  IMAD R0, R0, c[0x0][0x32c], R2 ;  /* 0x0000cb0000007a24 */ /* 0x000fea00078e0202 */
[----:B------:R-:W-:Y:S02]  /*8ad0*/  IADD3 R2, R0, c[0x0][0x32c], RZ ;  /* 0x0000cb0000027a10 */ /* 0x000fe40007ffe0ff */
[----:B------:R-:W-:Y:S02]  /*8ae0*/  IMNMX R167, R167, R0, !PT ;  /* 0x00000000a7a77217 */ /* 0x000fe40007800200 */
[----:B------:R-:W-:Y:S02]  /*8af0*/  IMNMX R168, R168, R2, PT ;  /* 0x00000002a8a87217 */ /* 0x000fe40003800200 */
.L_x_3268:
[----:B------:R-:W1:Y:S01]  /*8b00*/  SHFL.IDX PT, R0, R172, 0x1, 0x1c1f ;  /* 0x003c1f00ac007f89 */ /* 0x000e6200000e0000 */
[----:B------:R-:W-:Y:S06]  /*8b10*/  UISETP.NE.AND UP0, UPT, UR14, URZ, UPT ;  /* 0x0000003f0e00728c */ /* 0x000fec000bf05270 */
[----:B------:R-:W-:Y:S02]  /*8b20*/  PLOP3.LUT P0, PT, PT, PT, UP0, 0x40, 0x0 ;  /* 0x000000000000781c */ /* 0x000fe40003f0e808 */
[----:B-1----:R-:W-:Y:S01]  /*8b30*/  IADD3 R3, R174, R0, RZ ;  /* 0x00000000ae037210 */ /* 0x002fe20007ffe0ff */
[----:B------:R-:W-:Y:S10]  /*8b40*/  IMAD.IADD R165, R173, 0x1, R0 ;  /* 0x00000001ada57824 */ /* 0x000ff400078e0200 */
        /* <DEDUP_REMOVED lines=15> */
.L_x_3274:
[----:B------:R-:W-:Y:S04]  /*8c40*/  MOV R2, c[0x0][0x32c] ;  /* 0x0000cb0000027a02 */ /* 0x000fe80000000f00 */
[----:B------:R-:W-:Y:S11]  /*8c50*/  ISETP.NE.AND P0, PT, R2, 0x1, PT ;  /* 0x000000010200780c */ /* 0x000ff60003f05270 */
[----:B------:R-:W-:Y:S02]  /*8c60*/  @!UPT UIADD3 URZ, URZ, URZ, URZ ;  /* 0x0000003f3f3ff290 */ /* 0x000fe4000fffe03f */
[----:B------:R-:W-:Y:S05]  /*8c70*/  @P0 IMAD.HI.U32 R2, R0, c[0x0][0x330], RZ ;  /* 0x0000cc0000020a27 */ /* 0x000fea00078e00ff */
[----:B------:R-:W-:Y:S02]  /*8c80*/  @P0 SHF.R.U32.HI R0, RZ, c[0x0][0x334], R2 ;  /* 0x0000cd00ff000a19 */ /* 0x000fe40000011602 */
.L_x_3275:
[----:B------:R-:W-:Y:S05]  /*8c90*/  BSYNC B0 ;  /* 0x0000000000007941 */ /* 0x000fea0003800000 */
.L_x_3273:
[----:B------:R-:W-:Y:S05]  /*8ca0*/  IADD3 R2, -R194, UR4, RZ ;  /* 0x00000004c2027c10 */ /* 0x000fea000fffe1ff */
[----:B------:R-:W-:Y:S05]  /*8cb0*/  IMAD R0, R0, c[0x0][0x32c], R2 ;  /* 0x0000cb0000007a24 */ /* 0x000fea00078e0202 */
[----:B------:R-:W-:Y:S02]  /*8cc0*/  IADD3 R2, R0, c[0x0][0x32c], RZ ;  /* 0x0000cb0000027a10 */ /* 0x000fe40007ffe0ff */
[----:B------:R-:W-:Y:S02]  /*8cd0*/  IMNMX R3, R3, R0, !PT ;  /* 0x0000000003037217 */ /* 0x000fe40007800200 */
[----:B------:R-:W-:Y:S02]  /*8ce0*/  IMNMX R165, R165, R2, PT ;  /* 0x00000002a5a57217 */ /* 0x000fe40003800200 */
.L_x_3272:
        /* <DEDUP_REMOVED lines=20> */
.L_x_3278:
[----:B------:R-:W-:Y:S04]  /*8e30*/  MOV R175, c[0x0][0x32c] ;  /* 0x0000cb0000af7a02 */ /* 0x000fe80000000f00 */
[----:B------:R-:W-:Y:S11]  /*8e40*/  ISETP.NE.AND P0, PT, R175, 0x1, PT ;  /* 0x00000001af00780c */ /* 0x000ff60003f05270 */
[----:B------:R-:W-:Y:S02]  /*8e50*/  @!UPT UIADD3 URZ, URZ, URZ, URZ ;  /* 0x0000003f3f3ff290 */ /* 0x000fe4000fffe03f */
[----:B------:R-:W-:Y:S05]  /*8e60*/  @P0 IMAD.HI.U32 R175, R169, c[0x0][0x330], RZ ;  /* 0x0000cc00a9af0a27 */ /* 0x000fea00078e00ff */
[----:B------:R-:W-:Y:S02]  /*8e70*/  @P0 SHF.R.U32.HI R169, RZ, c[0x0][0x334], R175 ;  /* 0x0000cd00ffa90a19 */ /* 0x000fe400000116af */
.L_x_3279:
[----:B------:R-:W-:Y:S05]  /*8e80*/  BSYNC B0 ;  /* 0x0000000000007941 */ /* 0x000fea0003800000 */
.L_x_3277:
[----:B------:R-:W-:Y:S05]  /*8e90*/  IADD3 R175, -R194, UR4, RZ ;  /* 0x00000004c2af7c10 */ /* 0x000fea000fffe1ff */
[----:B------:R-:W-:Y:S05]  /*8ea0*/  IMAD R169, R169, c[0x0][0x32c], R175 ;  /* 0x0000cb00a9a97a24 */ /* 0x000fea00078e02af */
[----:B------:R-:W-:Y:S02]  /*8eb0*/  IADD3 R175, R169, c[0x0][0x32c], RZ ;  /* 0x0000cb00a9af7a10 */ /* 0x000fe40007ffe0ff */
[----:B------:R-:W-:Y:S02]  /*8ec0*/  IMNMX R0, R0, R169, !PT ;  /* 0x000000a900007217 */ /* 0x000fe40007800200 */
[----:B------:R-:W-:Y:S02]  /*8ed0*/  IMNMX R2, R2, R175, PT ;  /* 0x000000af02027217 */ /* 0x000fe40003800200 */
.L_x_3276:
        /* <DEDUP_REMOVED lines=198> */
.L_x_3282:
[----:B------:R-:W-:Y:S04]  /*9b40*/  MOV R4, c[0x0][0x32c] ;  /* 0x0000cb0000047a02 */ /* 0x000fe80000000f00 */
[----:B------:R-:W-:Y:S11]  /*9b50*/  ISETP.NE.AND P0, PT, R4, 0x1, PT ;  /* 0x000000010400780c */ /* 0x000ff60003f05270 */
[----:B------:R-:W-:Y:S02]  /*9b60*/  @!UPT UIADD3 URZ, URZ, URZ, URZ ;  /* 0x0000003f3f3ff290 */ /* 0x000fe4000fffe03f */
[----:B------:R-:W-:Y:S05]  /*9b70*/  @P0 IMAD.HI.U32 R4, R3, c[0x0][0x330], RZ ;  /* 0x0000cc0003040a27 */ /* 0x000fea00078e00ff */
[----:B------:R-:W-:Y:S02]  /*9b80*/  @P0 SHF.R.U32.HI R3, RZ, c[0x0][0x334], R4 ;  /* 0x0000cd00ff030a19 */ /* 0x000fe40000011604 */
.L_x_3283:
[----:B------:R-:W-:Y:S05]  /*9b90*/  BSYNC B0 ;  /* 0x0000000000007941 */ /* 0x000fea0003800000 */
.L_x_3281:
[----:B------:R-:W-:Y:S05]  /*9ba0*/  IADD3 R4, -R194, UR4, RZ ;  /* 0x00000004c2047c10 */ /* 0x000fea000fffe1ff */
[----:B------:R-:W-:Y:S05]  /*9bb0*/  IMAD R3, R3, c[0x0][0x32c], R4 ;  /* 0x0000cb0003037a24 */ /* 0x000fea00078e0204 */
[----:B------:R-:W-:Y:S02]  /*9bc0*/  IADD3 R4, R3, c[0x0][0x32c], RZ ;  /* 0x0000cb0003047a10 */ /* 0x000fe40007ffe0ff */
[----:B------:R-:W-:Y:S02]  /*9bd0*/  IMNMX R0, R0, R3, !PT ;  /* 0x0000000300007217 */ /* 0x000fe40007800200 */
[----:B------:R-:W-:Y:S02]  /*9be0*/  IMNMX R2, R2, R4, PT ;  /* 0x0000000402027217 */ /* 0x000fe40003800200 */
.L_x_3280:
        /* <DEDUP_REMOVED lines=35> */
[----:B------:R-:W-:Y:S01]  /*9e20*/  PLOP3.LUT P2, PT, PT, PT, UP3, 0x40, 0x0 ;  /* 0x000000000000781c */ /* 0x000fe20003f4e838 */
[----:B------:R-:W1:Y:S01]  /*9e30*/  SHFL.BFLY PT, R5, R169, 0x2, 0x1f ;  /* 0x0c401f00a9057f89 */ /* 0x000e6200000e0000 */
[----:B------:R-:W-:Y:S01]  /*9e40*/  FMNMX.FTZ R4, R8, R170, !PT ;  /* 0x000000aa08047209 */ /* 0x000fe20007810000 */
[----:B------:R-:W-:Y:S01]  /*9e50*/  UISETP.NE.AND UP3, UPT, UR31, URZ, UPT ;  /* 0x0000003f1f00728c */ /* 0x000fe2000bf65270 */
[----:B------:R-:W-:Y:S02]  /*9e60*/  FMNMX.FTZ R3, R41, R3, !PT ;  /* 0x0000000329037209 */ /* 0x000fe40007810000 */
[----:B------:R-:W-:Y:S02]  /*9e70*/  ISETP.GT.AND P2, PT, R0, 0x1, P2 ;  /* 0x000000010000780c */ /* 0x000fe40001744270 */
[----:B------:R-:W-:Y:S01]  /*9e80*/  FMNMX.FTZ R4, R9, R4, !PT ;  /* 0x0000000409047209 */ /* 0x000fe20007810000 */
[----:B------:R-:W2:Y:S01]  /*9e90*/  SHFL.BFLY PT, R168, R3, 0x2, 0x1f ;  /* 0x0c401f0003a87f89 */ /* 0x000ea200000e0000 */
[----:B------:R-:W-:Y:S02]  /*9ea0*/  ISETP.LT.OR P2, PT, R2, 0x2, P2 ;  /* 0x000000020200780c */ /* 0x000fe40001741670 */
[----:B------:R-:W-:Y:S02]  /*9eb0*/  FMNMX.FTZ R4, R12, R4, !PT ;  /* 0x000000040c047209 */ /* 0x000fe40007810000 */
[----:B------:R-:W-:Y:S02]  /*9ec0*/  FSEL R11, R11, -INF , !P2 ;  /* 0xff8000000b0b7808 */ /* 0x000fe40005000000 */
        /* <DEDUP_REMOVED lines=8> */
[----:B------:R-:W-:Y:S02]  /*9f50*/  FMNMX.FTZ R4, R210, R4, !PT ;  /* 0x00000004d2047209 */ /* 0x000fe40007810000 */
[----:B------:R-:W-:Y:S01]  /*9f60*/  PLOP3.LUT P0, PT, PT, PT, UP2, 0x40, 0x0 ;  /* 0x000000000000781c */ /* 0x000fe20003f0e828 */
[----:B------:R-:W-:Y:S01]  /*9f70*/  UISETP.NE.AND UP2, UPT, UR30, URZ, UPT ;  /* 0x0000003f1e00728c */ /* 0x000fe2000bf45270 */
[----:B-1----:R-:W-:Y:S02]  /*9f80*/  FMNMX.FTZ R169, R169, R5, !PT ;  /* 0x00000005a9a97209 */ /* 0x002fe40007810000 */
[----:B------:R-:W-:Y:S02]  /*9f90*/  FMNMX.FTZ R4, R211, R4, !PT ;  /* 0x00000004d3047209 */ /* 0x000fe40007810000 */
[----:B--2---:R-:W-:Y:S01]  /*9fa0*/  FMNMX.FTZ R168, R3, R168, !PT ;  /* 0x000000a803a87209 */ /* 0x004fe20007810000 */
[----:B------:R-:W1:Y:S01]  /*9fb0*/  SHFL.BFLY PT, R5, R169, 0x1, 0x1f ;  /* 0x0c201f00a9057f89 */ /* 0x000e6200000e0000 */
[----:B------:R-:W-:Y:S02]  /*9fc0*/  FMNMX.FTZ R3, R247, R4, !PT ;  /* 0x00000004f7037209 */ /* 0x000fe40007810000 */
[----:B------:R-:W-:Y:S02]  /*9fd0*/  ISETP.GT.AND P0, PT, R0, 0x8, P0 ;  /* 0x000000080000780c */ /* 0x000fe40000704270 */
[----:B------:R-:W-:Y:S02]  /*9fe0*/  FMNMX.FTZ R3, R251, R3, !PT ;  /* 0x00000003fb037209 */ /* 0x000fe40007810000 */
[----:B------:R-:W-:Y:S01]  /*9ff0*/  PLOP3.LUT P1, PT, PT, PT, UP4, 0x40, 0x0 ;  /* 0x000000000000781c */ /* 0x000fe20003f2e848 */
[----:B------:R-:W-:Y:S01]  /*a000*/  UISETP.NE.AND UP4, UPT, UR4, URZ, UPT ;  /* 0x0000003f0400728c */ /* 0x000fe2000bf85270 */
[----:B------:R-:W-:Y:S01]  /*a010*/  FMNMX.FTZ R3, R34, R3, !PT ;  /* 0x0000000322037209 */ /* 0x000fe20007810000 */
[----:B------:R-:W-:Y:S01]  /*a020*/  SHFL.BFLY PT, R7, R168, 0x1, 0x1f ;  /* 0x0c201f00a8077f89 */ /* 0x000fe200000e0000 */
[----:B------:R-:W-:Y:S02]  /*a030*/  ISETP.LT.OR P0, PT, R2, 0x9, P0 ;  /* 0x000000090200780c */ /* 0x000fe40000701670 */
[----:B------:R-:W-:Y:S02]  /*a040*/  FMNMX.FTZ R3, R35, R3, !PT ;  /* 0x0000000323037209 */ /* 0x000fe40007810000 */
[----:B------:R-:W-:Y:S02]  /*a050*/  ISETP.GT.AND P1, PT, R0, RZ, P1 ;  /* 0x000000ff0000720c */ /* 0x000fe40000f24270 */
[----:B------:R-:W-:Y:S02]  /*a060*/  FSEL R14, R14, -INF , !P0 ;  /* 0xff8000000e0e7808 */ /* 0x000fe40004000000 */
[----:B------:R-:W-:Y:S02]  /*a070*/  PLOP3.LUT P0, PT, PT, PT, UP6, 0x40, 0x0 ;  /* 0x000000000000781c */ /* 0x000fe40003f0e868 */
[----:B------:R-:W-:Y:S02]  /*a080*/  ISETP.LT.OR P1, PT, R2, 0x1, P1 ;  /* 0x000000010200780c */ /* 0x000fe40000f21670 */
[----:B------:R-:W-:Y:S02]  /*a090*/  ISETP.GT.AND P0, PT, R0, 0x11, P0 ;  /* 0x000000110000780c */ /* 0x000fe40000704270 */
[----:B-1----:R-:W-:Y:S02]  /*a0a0*/  FMNMX.FTZ R169, R169, R5, !PT ;  /* 0x00000005a9a97209 */ /* 0x002fe40007810000 */
[----:B------:R-:W-:Y:S02]  /*a0b0*/  FSEL R10, R10, -INF , !P1 ;  /* 0xff8000000a0a7808 */ /* 0x000fe40004800000 */
[C---:B------:R-:W-:Y:S01]  /*a0c0*/  FSETP.NEU.FTZ.AND P2, PT, R169.reuse, -INF , PT ;  /* 0xff800000a900780b */ /* 0x040fe20003f5d000 */
[----:B------:R-:W-:Y:S01]  /*a0d0*/  FMUL.FTZ R173, R169, c[0x0][0x2d0] ;  /* 0x0000b400a9ad7a20 */ /* 0x000fe20000410000 */
[----:B------:R-:W-:Y:S01]  /*a0e0*/  PLOP3.LUT P1, PT, PT, PT, UP1, 0x40, 0x0 ;  /* 0x000000000000781c */ /* 0x000fe20003f2e818 */
[----:B------:R-:W-:Y:S01]  /*a0f0*/  UISETP.NE.AND UP1, UPT, UR29, URZ, UPT ;  /* 0x0000003f1d00728c */ /* 0x000fe2000bf25270 */
[----:B------:R-:W-:Y:S02]  /*a100*/  ISETP.LT.OR P0, PT, R2, 0x12, P0 ;  /* 0x000000120200780c */ /* 0x000fe40000701670 */
[----:B------:R-:W-:Y:S02]  /*a110*/  FSEL R173, R173, RZ, P2 ;  /* 0x000000ffadad7208 */ /* 0x000fe40001000000 */
[----:B------:R-:W-:Y:S02]  /*a120*/  ISETP.GT.AND P1, PT, R0, 0x9, P1 ;  /* 0x000000090000780c */ /* 0x000fe40000f24270 */
[----:B------:R-:W-:Y:S01]  /*a130*/  FSEL R203, R27, -INF , !P0 ;  /* 0xff8000001bcb7808 */ /* 0x000fe20004000000 */
[--C-:B------:R-:W-:Y:S01]  /*a140*/  FFMA.FTZ R4, R6, c[0x0][0x2d0], -R173.reuse ;  /* 0x0000b40006047a23 */ /* 0x100fe200000108ad */
[----:B------:R-:W-:Y:S01]  /*a150*/  PLOP3.LUT P0, PT, PT, PT, UP4, 0x40, 0x0 ;  /* 0x000000000000781c */ /* 0x000fe20003f0e848 */
[----:B------:R-:W1:Y:S01]  /*a160*/  SHFL.BFLY PT, R6, R3, 0x2, 0x1f ;  /* 0x0c401f0003067f89 */ /* 0x000e6200000e0000 */
[----:B------:R-:W-:Y:S01]  /*a170*/  ISETP.LT.OR P1, PT, R2, 0xa, P1 ;  /* 0x0000000a0200780c */ /* 0x000fe20000f21670 */
[----:B------:R2:W3:Y:S01]  /*a180*/  MUFU.EX2 R20, R4 ;  /* 0x0000000400147308 */ /* 0x0004e20000000800 */
[----:B------:R-:W-:Y:S02]  /*a190*/  ISETP.GT.AND P0, PT, R0, 0x19, P0 ;  /* 0x000000190000780c */ /* 0x000fe40000704270 */
[----:B------:R-:W-:Y:S02]  /*a1a0*/  FSEL R15, R15, -INF , !P1 ;  /* 0xff8000000f0f7808 */ /* 0x000fe40004800000 */
[----:B------:R-:W-:Y:S02]  /*a1b0*/  PLOP3.LUT P1, PT, PT, PT, UP5, 0x40, 0x0 ;  /* 0x000000000000781c */ /* 0x000fe40003f2e858 */
[----:B------:R-:W-:Y:S02]  /*a1c0*/  ISETP.LT.OR P0, PT, R2, 0x1a, P0 ;  /* 0x0000001a0200780c */ /* 0x000fe40000701670 */
[----:B------:R-:W-:Y:S02]  /*a1d0*/  ISETP.GT.AND P1, PT, R0, 0x18, P1 ;  /* 0x000000180000780c */ /* 0x000fe40000f24270 */
[----:B------:R-:W-:Y:S02]  /*a1e0*/  FSEL R207, R31, -INF , !P0 ;  /* 0xff8000001fcf7808 */ /* 0x000fe40004000000 */
[----:B------:R-:W-:Y:S02]  /*a1f0*/  PLOP3.LUT P0, PT, PT, PT, UP3, 0x40, 0x0 ;  /* 0x000000000000781c */ /* 0x000fe40003f0e838 */
[----:B------:R-:W-:Y:S02]  /*a200*/  ISETP.LT.OR P1, PT, R2, 0x19, P1 ;  /* 0x000000190200780c */ /* 0x000fe40000f21670 */
[----:B------:R-:W-:Y:S02]  /*a210*/  ISETP.GT.AND P0, PT, R0, 0x20, P0 ;  /* 0x000000200000780c */ /* 0x000fe40000704270 */
[----:B------:R-:W-:Y:S02]  /*a220*/  FSEL R204, R30, -INF , !P1 ;  /* 0xff8000001ecc7808 */ /* 0x000fe40004800000 */
[----:B------:R-:W-:Y:S02]  /*a230*/  PLOP3.LUT P1, PT, PT, PT, UP2, 0x40, 0x0 ;  /* 0x000000000000781c */ /* 0x000fe40003f2e828 */
[----:B-1----:R-:W-:Y:S01]  /*a240*/  FMNMX.FTZ R3, R3, R6, !PT ;  /* 0x0000000603037209 */ /* 0x002fe20007810000 */
[--C-:B--2---:R-:W-:Y:S01]  /*a250*/  FFMA.FTZ R4, R175, c[0x0][0x2d0], -R173.reuse ;  /* 0x0000b400af047a23 */ /* 0x104fe200000108ad */
[----:B------:R-:W-:Y:S02]  /*a260*/  ISETP.LT.OR P0, PT, R2, 0x21, P0 ;  /* 0x000000210200780c */ /* 0x000fe40000701670 */
[----:B------:R-:W-:Y:S01]  /*a270*/  ISETP.GT.AND P1, PT, R0, 0x21, P1 ;  /* 0x000000210000780c */ /* 0x000fe20000f24270 */
[----:B------:R1:W-:Y:S01]  /*a280*/  MUFU.EX2 R24, R4 ;  /* 0x0000000400187308 */ /* 0x0003e20000000800 */
[----:B------:R-:W2:Y:S01]  /*a290*/  SHFL.BFLY PT, R167, R3, 0x1, 0x1f ;  /* 0x0c201f0003a77f89 */ /* 0x000ea200000e0000 */
[----:B------:R-:W-:Y:S02]  /*a2a0*/  FSEL R212, R42, -INF , !P0 ;  /* 0xff8000002ad47808 */ /* 0x000fe40004000000 */
[----:B------:R-:W-:Y:S02]  /*a2b0*/  PLOP3.LUT P0, PT, PT, PT, UP1, 0x40, 0x0 ;  /* 0x000000000000781c */ /* 0x000fe40003f0e818 */
[----:B------:R-:W-:Y:S02]  /*a2c0*/  FMNMX.FTZ R168, R168, R7, !PT ;  /* 0x00000007a8a87209 */ /* 0x000fe40007810000 */
[----:B------:R-:W-:Y:S02]  /*a2d0*/  ISETP.LT.OR P1, PT, R2, 0x22, P1 ;  /* 0x000000220200780c */ /* 0x000fe40000f21670 */
[----:B------:R-:W-:Y:S01]  /*a2e0*/  ISETP.GT.AND P0, PT, R0, 0x28, P0 ;  /* 0x000000280000780c */ /* 0x000fe20000704270 */
[C---:B------:R-:W-:Y:S01]  /*a2f0*/  FMUL.FTZ R174, R168.reuse, c[0x0][0x2d0] ;  /* 0x0000b400a8ae7a20 */ /* 0x040fe20000410000 */
[----:B------:R-:W-:Y:S02]  /*a300*/  FSEL R214, R43, -INF , !P1 ;  /* 0xff8000002bd67808 */ /* 0x000fe40004800000 */
[----:B------:R-:W-:Y:S02]  /*a310*/  FSETP.NEU.FTZ.AND P1, PT, R168, -INF , PT ;  /* 0xff800000a800780b */ /* 0x000fe40003f3d000 */
[----:B------:R-:W-:Y:S02]  /*a320*/  ISETP.LT.OR P0, PT, R2, 0x29, P0 ;  /* 0x000000290200780c */ /* 0x000fe40000701670 */
[----:B------:R-:W-:Y:S02]  /*a330*/  FSEL R174, R174, RZ, P1 ;  /* 0x000000ffaeae7208 */ /* 0x000fe40000800000 */
[----:B------:R-:W-:Y:S02]  /*a340*/  FSEL R213, R46, -INF , !P0 ;  /* 0xff8000002ed57808 */ /* 0x000fe40004000000 */
[----:B------:R-:W-:Y:S01]  /*a350*/  PLOP3.LUT P0, PT, PT, PT, UP0, 0x40, 0x0 ;  /* 0x000000000000781c */ /* 0x000fe20003f0e808 */
[----:B------:R-:W-:Y:S01]  /*a360*/  UISETP.GT.AND UP0, UPT, UR26, UR5, UPT ;  /* 0x000000051a00728c */ /* 0x000fe2000bf04270 */
[--C-:B-1----:R-:W-:Y:S01]  /*a370*/  FFMA.FTZ R4, R16, c[0x0][0x2d0], -R173.reuse ;  /* 0x0000b40010047a23 */ /* 0x102fe200000108ad */
[----:B--2---:R-:W-:Y:S01]  /*a380*/  FMNMX.FTZ R167, R3, R167, !PT ;  /* 0x000000a703a77209 */ /* 0x004fe20007810000 */
[--C-:B------:R-:W-:Y:S01]  /*a390*/  FFMA.FTZ R3, R19, c[0x0][0x2d0], -R174.reuse ;  /* 0x0000b40013037a23 */ /* 0x100fe200000108ae */
[----:B------:R-:W-:Y:S01]  /*a3a0*/  ISETP.GT.AND P0, PT, R0, 0x29, P0 ;  /* 0x000000290000780c */ /* 0x000fe20000704270 */
[----:B------:R1:W2:Y:S01]  /*a3b0*/  MUFU.EX2 R21, R4 ;  /* 0x0000000400157308 */ /* 0x0002a20000000800 */
[----:B------:R-:W-:Y:S01]  /*a3c0*/  FMNMX.FTZ R5, R10, R171, !PT ;  /* 0x000000ab0a057209 */ /* 0x000fe20007810000 */
[----:B------:R-:W-:Y:S01]  /*a3d0*/  FMUL.FTZ R175, R167, c[0x0][0x2d0] ;  /* 0x0000b400a7af7a20 */ /* 0x000fe20000410000 */
[----:B------:R-:W-:Y:S01]  /*a3e0*/  ISETP.LT.OR P0, PT, R2, 0x2a, P0 ;  /* 0x0000002a0200780c */ /* 0x000fe20000701670 */
[--C-:B------:R-:W-:Y:S01]  /*a3f0*/  FFMA.FTZ R2, R193, c[0x0][0x2d0], -R174.reuse ;  /* 0x0000b400c1027a23 */ /* 0x100fe200000108ae */
[----:B------:R-:W-:Y:S01]  /*a400*/  FMNMX.FTZ R5, R11, R5, !PT ;  /* 0x000000050b057209 */ /* 0x000fe20007810000 */
[----:B------:R-:W-:Y:S01]  /*a410*/  UIADD3 UR26, UR26, -0x1, URZ ;  /* 0xffffffff1a1a7890 */ /* 0x000fe2000fffe03f */
[----:B------:R-:W-:Y:S02]  /*a420*/  FSEL R172, R47, -INF , !P0 ;  /* 0xff8000002fac7808 */ /* 0x000fe40004000000 */
[----:B------:R-:W-:Y:S01]  /*a430*/  FSETP.NEU.FTZ.AND P0, PT, R167, -INF , PT ;  /* 0xff800000a700780b */ /* 0x000fe20003f1d000 */
[----:B------:R4:W-:Y:S01]  /*a440*/  MUFU.EX2 R49, R3 ;  /* 0x0000000300317308 */ /* 0x0009e20000000800 */
[----:B------:R-:W-:Y:S02]  /*a450*/  FMNMX.FTZ R5, R14, R5, !PT ;  /* 0x000000050e057209 */ /* 0x000fe40007810000 */
[----:B------:R-:W-:Y:S02]  /*a460*/  FSEL R175, R175, RZ, P0 ;  /* 0x000000ffafaf7208 */ /* 0x000fe40000000000 */
[----:B------:R-:W-:Y:S02]  /*a470*/  FMNMX.FTZ R5, R15, R5, !PT ;  /* 0x000000050f057209 */ /* 0x000fe40007810000 */
[----:B---3--:R-:W-:Y:S02]  /*a480*/  MOV R43, R20 ;  /* 0x00000014002b7202 */ /* 0x008fe40000000f00 */
[----:B------:R-:W-:Y:S01]  /*a490*/  FMNMX.FTZ R5, R200, R5, !PT ;  /* 0x00000005c8057209 */ /* 0x000fe20007810000 */
[----:B------:R3:W-:Y:S01]  /*a4a0*/  MUFU.EX2 R6, R2 ;  /* 0x0000000200067308 */ /* 0x0007e20000000800 */
[----:B------:R-:W-:Y:S02]  /*a4b0*/  MOV R42, R34 ;  /* 0x00000022002a7202 */ /* 0x000fe40000000f00 */
[----:B------:R-:W-:Y:S01]  /*a4c0*/  FMNMX.FTZ R5, R203, R5, !PT ;  /* 0x00000005cb057209 */ /* 0x000fe20007810000 */
[----:B-1----:R-:W-:Y:S01]  /*a4d0*/  FFMA.FTZ R4, R17, c[0x0][0x2d0], -R173 ;  /* 0x0000b40011047a23 */ /* 0x002fe200000108ad */
[----:B--2---:R-:W-:Y:S02]  /*a4e0*/  MOV R46, R21 ;  /* 0x00000015002e7202 */ /* 0x004fe40000000f00 */
[----:B------:R-:W-:Y:S03]  /*a4f0*/  LDSM.16.MT88.4 R20, [R225+0x2080] ;  /* 0x00208000e114783b */ /* 0x000fe60000004200 */
[----:B------:R1:W2:Y:S01]  /*a500*/  MUFU.EX2 R51, R4 ;  /* 0x0000000400337308 */ /* 0x0002a20000000800 */
[--C-:B----4-:R-:W-:Y:S09]  /*a510*/  FFMA.FTZ R3, R8, c[0x0][0x2d0], -R175.reuse ;  /* 0x0000b40008037a23 */ /* 0x110ff200000108af */
[----:B------:R4:W-:Y:S01]  /*a520*/  MUFU.EX2 R44, R3 ;  /* 0x00000003002c7308 */ /* 0x0009e20000000800 */
[--C-:B---3--:R-:W-:Y:S09]  /*a530*/  FFMA.FTZ R2, R18, c[0x0][0x2d0], -R174.reuse ;  /* 0x0000b40012027a23 */ /* 0x108ff200000108ae */
[----:B------:R-:W3:Y:S01]  /*a540*/  MUFU.EX2 R50, R2 ;  /* 0x0000000200327308 */ /* 0x000ee20000000800 */
[----:B-1----:R-:W-:Y:S01]  /*a550*/  FMNMX.FTZ R4, R204, R5, !PT ;  /* 0x00000005cc047209 */ /* 0x002fe20007810000 */
[----:B------:R-:W-:Y:S01]  /*a560*/  FFMA.FTZ R5, R192, c[0x0][0x2d0], -R174 ;  /* 0x0000b400c0057a23 */ /* 0x000fe200000108ae */
[----:B------:R-:W-:Y:S02]  /*a570*/  F2FP.BF16.PACK_AB R192, R24, R43 ;  /* 0x0000002b18c0723e */ /* 0x000fe400000010ff */
[----:B------:R-:W-:Y:S05]  /*a580*/  FMNMX.FTZ R4, R207, R4, !PT ;  /* 0x00000004cf047209 */ /* 0x000fea0007810000 */
[----:B------:R-:W-:Y:S01]  /*a590*/  MUFU.EX2 R45, R5 ;  /* 0x00000005002d7308 */ /* 0x000fe20000000800 */
[----:B--2---:R-:W-:Y:S02]  /*a5a0*/  F2FP.BF16.PACK_AB R194, R51, R46 ;  /* 0x0000002e33c2723e */ /* 0x004fe400000010ff */
[----:B------:R-:W-:Y:S01]  /*a5b0*/  FMNMX.FTZ R0, R212, R4, !PT ;  /* 0x00000004d4007209 */ /* 0x000fe20007810000 */
[--C-:B----4-:R-:W-:Y:S02]  /*a5c0*/  FFMA.FTZ R3, R9, c[0x0][0x2d0], -R175.reuse ;  /* 0x0000b40009037a23 */ /* 0x110fe400000108af */
[--C-:B------:R-:W-:Y:S01]  /*a5d0*/  FFMA.FTZ R4, R12, c[0x0][0x2d0], -R175.reuse ;  /* 0x0000b4000c047a23 */ /* 0x100fe200000108af */
[----:B------:R-:W-:Y:S03]  /*a5e0*/  FMNMX.FTZ R0, R214, R0, !PT ;  /* 0x00000000d6007209 */ /* 0x000fe60007810000 */
[----:B------:R1:W-:Y:S01]  /*a5f0*/  MUFU.EX2 R47, R3 ;  /* 0x00000003002f7308 */ /* 0x0003e20000000800 */
[----:B------:R-:W-:Y:S02]  /*a600*/  FMNMX.FTZ R0, R213, R0, !PT ;  /* 0x00000000d5007209 */ /* 0x000fe40007810000 */
[----:B---3--:R-:W-:Y:S02]  /*a610*/  F2FP.BF16.PACK_AB R195, R49, R50 ;  /* 0x0000003231c3723e */ /* 0x008fe400000010ff */
[----:B------:R-:W-:Y:S05]  /*a620*/  FMNMX.FTZ R0, R172, R0, !PT ;  /* 0x00000000ac007209 */ /* 0x000fea0007810000 */
[----:B------:R2:W-:Y:S01]  /*a630*/  MUFU.EX2 R7, R4 ;  /* 0x0000000400077308 */ /* 0x0005e20000000800 */
[----:B------:R-:W1:Y:S02]  /*a640*/  SHFL.BFLY PT, R2, R0, 0x2, 0x1f ;  /* 0x0c401f0000027f89 */ /* 0x000e6400000e0000 */
[----:B-1----:R-:W-:Y:S01]  /*a650*/  FMNMX.FTZ R3, R0, R2, !PT ;  /* 0x0000000200037209 */ /* 0x002fe20007810000 */
[----:B------:R-:W-:Y:S01]  /*a660*/  FFMA.FTZ R2, R13, c[0x0][0x2d0], -R175 ;  /* 0x0000b4000d027a23 */ /* 0x000fe200000108af */
[----:B------:R-:W-:Y:S05]  /*a670*/  FSEL R0, R169, RZ, P2 ;  /* 0x000000ffa9007208 */ /* 0x000fea0001000000 */
[----:B------:R1:W-:Y:S01]  /*a680*/  MUFU.EX2 R48, R2 ;  /* 0x0000000200307308 */ /* 0x0003e20000000800 */
[----:B--2---:R-:W2:Y:S01]  /*a690*/  SHFL.BFLY PT, R4, R3, 0x1, 0x1f ;  /* 0x0c201f0003047f89 */ /* 0x004ea200000e0000 */
        /* <DEDUP_REMOVED lines=218> */
[----:B---3--:R-:W-:Y:S01]  /*b440*/  FFMA.FTZ R132, R201, c[0x0][0x2d0], -R173 ;  /* 0x0000b400c9847a23 */ /* 0x008fe200000108ad */
[----:B------:R-:W-:Y:S01]  /*b450*/  MOV R201, R153 ;  /* 0x0000009900c97202 */ /* 0x000fe20000000f00 */
        /* <DEDUP_REMOVED lines=13> */
[--C-:B---3--:R-:W-:Y:S04]  /*b530*/  FFMA.FTZ R136, R205, c[0x0][0x2d0], -R175.reuse ;  /* 0x0000b400cd887a23 */ /* 0x108fe800000108af */
        /* <DEDUP_REMOVED lines=251> */
.L_x_3265:
        /* <DEDUP_REMOVED lines=28> */
.L_x_3286:
[----:B------:R-:W-:Y:S02]  /*c6b0*/  UMOV UR5, 0x1 ;  /* 0x0000000100057882 */ /* 0x000fe40000000000 */
[----:B------:R-:W-:Y:S02]  /*c6c0*/  ULDC UR4, c[0x0][0x32c] ;  /* 0x0000cb0000047ab9 */ /* 0x000fe40000000800 */
[----:B------:R-:W-:-:S03]  /*c6d0*/  UISETP.NE.AND UP0, UPT, UR5, UR4, UPT ;  /* 0x000000040500728c */ /* 0x000fc6000bf05270 */
[----:B------:R-:W-:Y:S02]  /*c6e0*/  ULDC.64 UR4, c[0x0][0x330] ;  /* 0x0000cc0000047ab9 */ /* 0x000fe40000000a00 */
[----:B------:R-:W-:-:S07]  /*c6f0*/  UIMAD.WIDE.U32 UR30, UR28, UR4, URZ ;  /* 0x000000041c1e72a5 */ /* 0x000fce000f8e003f */
[----:B------:R-:W-:Y:S02]  /*c700*/  @UP0 UMOV UR29, UR31 ;  /* 0x0000001f001d0c82 */ /* 0x000fe40008000000 */
[----:B------:R-:W-:Y:S02]  /*c710*/  @UP0 USHF.R.U32.HI UR28, URZ, UR5, UR29 ;  /* 0x000000053f1c0299 */ /* 0x000fe4000801161d */
.L_x_3287:
[----:B------:R-:W-:Y:S02]  /*c720*/  ULDC UR4, c[0x0][0x32c] ;  /* 0x0000cb0000047ab9 */ /* 0x000fe40000000800 */
[----:B------:R-:W-:-:S04]  /*c730*/  UIMAD UR4, UR28, UR4, URZ ;  /* 0x000000041c0472a4 */ /* 0x000fc8000f8e023f */
[----:B------:R-:W-:-:S04]  /*c740*/  UISETP.LT.AND UP0, UPT, UR27, UR4, UPT ;  /* 0x000000041b00728c */ /* 0x000fc8000bf01270 */
[----:B------:R-:W-:-:S04]  /*c750*/  USEL UR27, UR27, UR4, !UP0 ;  /* 0x000000041b1b7287 */ /* 0x000fc8000c000000 */
.L_x_3285:
        /* <DEDUP_REMOVED lines=21> */
.L_x_3291:
        /* <DEDUP_REMOVED lines=56> */
.L_x_3289:
        /* <DEDUP_REMOVED lines=187> */
.L_x_3290:
        /* <DEDUP_REMOVED lines=43> */
[----:B------:R-:W3:Y:S01]  /*da90*/  SHFL.BFLY PT, R167, R2, 0x2, 0x1f ;  /* 0x0c401f0002a77f89 */ /* 0x000ee200000e0000 */
[----:B------:R-:W-:Y:S07]  /*daa0*/  FMNMX.FTZ R3, R51, R3, !PT ;  /* 0x0000000333037209 */ /* 0x000fee0007810000 */
[----:B------:R-:W4:Y:S01]  /*dab0*/  SHFL.BFLY PT, R166, R3, 0x2, 0x1f ;  /* 0x0c401f0003a67f89 */ /* 0x000f2200000e0000 */
[----:B-1----:R-:W-:Y:S02]  /*dac0*/  FMNMX.FTZ R169, R169, R165, !PT ;  /* 0x000000a5a9a97209 */ /* 0x002fe40007810000 */
[----:B------:R-:W-:Y:S04]  /*dad0*/  FMNMX.FTZ R165, R10, R171, !PT ;  /* 0x000000ab0aa57209 */ /* 0x000fe80007810000 */
[----:B------:R-:W-:Y:S01]  /*dae0*/  FMNMX.FTZ R165, R11, R165, !PT ;  /* 0x000000a50ba57209 */ /* 0x000fe20007810000 */
[----:B------:R-:W1:Y:S03]  /*daf0*/  SHFL.BFLY PT, R172, R169, 0x1, 0x1f ;  /* 0x0c201f00a9ac7f89 */ /* 0x000e6600000e0000 */
[----:B------:R-:W-:Y:S04]  /*db00*/  FMNMX.FTZ R165, R14, R165, !PT ;  /* 0x000000a50ea57209 */ /* 0x000fe80007810000 */
[----:B------:R-:W-:Y:S02]  /*db10*/  FMNMX.FTZ R165, R15, R165, !PT ;  /* 0x000000a50fa57209 */ /* 0x000fe40007810000 */
[----:B---3--:R-:W-:Y:S02]  /*db20*/  FMNMX.FTZ R167, R2, R167, !PT ;  /* 0x000000a702a77209 */ /* 0x008fe40007810000 */
[----:B------:R-:W-:Y:S03]  /*db30*/  FMNMX.FTZ R165, R26, R165, !PT ;  /* 0x000000a51aa57209 */ /* 0x000fe60007810000 */
[----:B------:R-:W3:Y:S01]  /*db40*/  SHFL.BFLY PT, R173, R167, 0x1, 0x1f ;  /* 0x0c201f00a7ad7f89 */ /* 0x000ee200000e0000 */
[----:B------:R-:W-:Y:S02]  /*db50*/  FMNMX.FTZ R2, R27, R165, !PT ;  /* 0x000000a51b027209 */ /* 0x000fe40007810000 */
[----:B----4-:R-:W-:Y:S02]  /*db60*/  FMNMX.FTZ R3, R3, R166, !PT ;  /* 0x000000a603037209 */ /* 0x010fe40007810000 */
[----:B------:R-:W-:Y:S03]  /*db70*/  FMNMX.FTZ R2, R30, R2, !PT ;  /* 0x000000021e027209 */ /* 0x000fe60007810000 */
[----:B------:R-:W4:Y:S01]  /*db80*/  SHFL.BFLY PT, R168, R3, 0x1, 0x1f ;  /* 0x0c201f0003a87f89 */ /* 0x000f2200000e0000 */
[----:B------:R-:W-:Y:S02]  /*db90*/  FMNMX.FTZ R2, R31, R2, !PT ;  /* 0x000000021f027209 */ /* 0x000fe40007810000 */
[----:B-1----:R-:W-:Y:S02]  /*dba0*/  FMNMX.FTZ R169, R169, R172, !PT ;  /* 0x000000aca9a97209 */ /* 0x002fe40007810000 */
[----:B------:R-:W-:Y:S03]  /*dbb0*/  FMNMX.FTZ R165, R42, R2, !PT ;  /* 0x000000022aa57209 */ /* 0x000fe60007810000 */
[----:B------:R-:W-:Y:S04]  /*dbc0*/  FADD.FTZ R0, -R169, R0 ;  /* 0x00000000a9007221 */ /* 0x000fe80000010100 */
[----:B------:R-:W-:Y:S01]  /*dbd0*/  FMUL.FTZ R2, R0, c[0x0][0x2d0] ;  /* 0x0000b40000027a20 */ /* 0x000fe20000410000 */
[----:B------:R-:W-:Y:S03]  /*dbe0*/  FMNMX.FTZ R0, R43, R165, !PT ;  /* 0x000000a52b007209 */ /* 0x000fe60007810000 */
[----:B------:R1:W5:Y:S01]  /*dbf0*/  MUFU.EX2 R166, R2 ;  /* 0x0000000200a67308 */ /* 0x0003620000000800 */
[----:B------:R-:W-:Y:S02]  /*dc00*/  FMNMX.FTZ R0, R46, R0, !PT ;  /* 0x000000002e007209 */ /* 0x000fe40007810000 */
[----:B---3--:R-:W-:Y:S02]  /*dc10*/  FMNMX.FTZ R167, R167, R173, !PT ;  /* 0x000000ada7a77209 */ /* 0x008fe40007810000 */
[----:B------:R-:W-:Y:S02]  /*dc20*/  FMNMX.FTZ R0, R47, R0, !PT ;  /* 0x000000002f007209 */ /* 0x000fe40007810000 */
[----:B----4-:R-:W-:Y:S03]  /*dc30*/  FMNMX.FTZ R168, R3, R168, !PT ;  /* 0x000000a803a87209 */ /* 0x010fe60007810000 */
[----:B------:R-:W3:Y:S02]  /*dc40*/  SHFL.BFLY PT, R3, R0, 0x2, 0x1f ;  /* 0x0c401f0000037f89 */ /* 0x000ee400000e0000 */
[----:B------:R-:W-:Y:S04]  /*dc50*/  FMUL.FTZ R200, R168, c[0x0][0x2d0] ;  /* 0x0000b400a8c87a20 */ /* 0x000fe80000410000 */
[--C-:B------:R-:W-:Y:S02]  /*dc60*/  FFMA.FTZ R6, R6, c[0x0][0x2d0], -R200.reuse ;  /* 0x0000b40006067a23 */ /* 0x100fe400000108c8 */
[--C-:B------:R-:W-:Y:S02]  /*dc70*/  FFMA.FTZ R7, R7, c[0x0][0x2d0], -R200.reuse ;  /* 0x0000b40007077a23 */ /* 0x100fe400000108c8 */
[--C-:B------:R-:W-:Y:S01]  /*dc80*/  FFMA.FTZ R18, R18, c[0x0][0x2d0], -R200.reuse ;  /* 0x0000b40012127a23 */ /* 0x100fe200000108c8 */
[----:B------:R-:W-:Y:S01]  /*dc90*/  MUFU.EX2 R218, R6 ;  /* 0x0000000600da7308 */ /* 0x000fe20000000800 */
[----:B------:R-:W-:Y:S02]  /*dca0*/  FFMA.FTZ R19, R19, c[0x0][0x2d0], -R200 ;  /* 0x0000b40013137a23 */ /* 0x000fe400000108c8 */
[----:B-1----:R-:W-:Y:S02]  /*dcb0*/  FADD.FTZ R2, -R168, R164 ;  /* 0x000000a4a8027221 */ /* 0x002fe40000010100 */
[----:B-----5:R-:W-:Y:S02]  /*dcc0*/  FMUL.FTZ R132, R166, R132 ;  /* 0x00000084a6847220 */ /* 0x020fe40000410000 */
[----:B------:R-:W-:Y:S02]  /*dcd0*/  FMUL.FTZ R2, R2, c[0x0][0x2d0] ;  /* 0x0000b40002027a20 */ /* 0x000fe40000410000 */
[C---:B------:R-:W-:Y:S01]  /*dce0*/  FMUL.FTZ R133, R166.reuse, R133 ;  /* 0x00000085a6857220 */ /* 0x040fe20000410000 */
[----:B------:R-:W1:Y:S01]  /*dcf0*/  MUFU.EX2 R219, R7 ;  /* 0x0000000700db7308 */ /* 0x000e620000000800 */
[----:B------:R-:W-:Y:S01]  /*dd00*/  FMUL.FTZ R144, R166, R144 ;  /* 0x00000090a6907220 */ /* 0x000fe20000410000 */
[----:B---3--:R-:W-:Y:S01]  /*dd10*/  FMNMX.FTZ R0, R0, R3, !PT ;  /* 0x0000000300007209 */ /* 0x008fe20007810000 */
[----:B------:R-:W-:Y:S02]  /*dd20*/  FMUL.FTZ R145, R166, R145 ;  /* 0x00000091a6917220 */ /* 0x000fe40000410000 */
[--C-:B------:R-:W-:Y:S02]  /*dd30*/  FFMA.FTZ R22, R22, c[0x0][0x2d0], -R200.reuse ;  /* 0x0000b40016167a23 */ /* 0x100fe400000108c8 */
[--C-:B------:R-:W-:Y:S02]  /*dd40*/  FFMA.FTZ R23, R23, c[0x0][0x2d0], -R200.reuse ;  /* 0x0000b40017177a23 */ /* 0x100fe400000108c8 */
[--C-:B------:R-:W-:Y:S01]  /*dd50*/  FFMA.FTZ R34, R34, c[0x0][0x2d0], -R200.reuse ;  /* 0x0000b40022227a23 */ /* 0x100fe200000108c8 */
[----:B------:R3:W4:Y:S01]  /*dd60*/  MUFU.EX2 R165, R2 ;  /* 0x0000000200a57308 */ /* 0x0007220000000800 */
[--C-:B------:R-:W-:Y:S02]  /*dd70*/  FFMA.FTZ R35, R35, c[0x0][0x2d0], -R200.reuse ;  /* 0x0000b40023237a23 */ /* 0x100fe400000108c8 */
[--C-:B------:R-:W-:Y:S02]  /*dd80*/  FFMA.FTZ R38, R38, c[0x0][0x2d0], -R200.reuse ;  /* 0x0000b40026267a23 */ /* 0x100fe400000108c8 */
[--C-:B------:R-:W-:Y:S02]  /*dd90*/  FFMA.FTZ R39, R39, c[0x0][0x2d0], -R200.reuse ;  /* 0x0000b40027277a23 */ /* 0x100fe400000108c8 */
[--C-:B------:R-:W-:Y:S02]  /*dda0*/  FFMA.FTZ R50, R50, c[0x0][0x2d0], -R200.reuse ;  /* 0x0000b40032327a23 */ /* 0x100fe400000108c8 */
[----:B------:R-:W-:Y:S01]  /*ddb0*/  FFMA.FTZ R51, R51, c[0x0][0x2d0], -R200 ;  /* 0x0000b40033337a23 */ /* 0x000fe200000108c8 */
        /* <DEDUP_REMOVED lines=10> */
[----:B---3--:R-:W-:Y:S02]  /*de60*/  FADD.FTZ R2, -R167, R170 ;  /* 0x000000aaa7027221 */ /* 0x008fe40000010100 */
[----:B------:R-:W-:Y:S02]  /*de70*/  FMUL.FTZ R170, R169, c[0x0][0x2d0] ;  /* 0x0000b400a9aa7a20 */ /* 0x000fe40000410000 */
[----:B------:R-:W-:Y:S01]  /*de80*/  FMUL.FTZ R2, R2, c[0x0][0x2d0] ;  /* 0x0000b40002027a20 */ /* 0x000fe20000410000 */
[----:B------:R-:W-:Y:S01]  /*de90*/  MUFU.EX2 R207, R22 ;  /* 0x0000001600cf7308 */ /* 0x000fe20000000800 */
[--C-:B------:R-:W-:Y:S02]  /*dea0*/  FFMA.FTZ R4, R4, c[0x0][0x2d0], -R170.reuse ;  /* 0x0000b40004047a23 */ /* 0x100fe400000108aa */
[--C-:B------:R-:W-:Y:S02]  /*deb0*/  FFMA.FTZ R5, R5, c[0x0][0x2d0], -R170.reuse ;  /* 0x0000b40005057a23 */ /* 0x100fe400000108aa */
[--C-:B------:R-:W-:Y:S02]  /*dec0*/  FFMA.FTZ R16, R16, c[0x0][0x2d0], -R170.reuse ;  /* 0x0000b40010107a23 */ /* 0x100fe400000108aa */
[--C-:B------:R-:W-:Y:S02]  /*ded0*/  FFMA.FTZ R17, R17, c[0x0][0x2d0], -R170.reuse ;  /* 0x0000b40011117a23 */ /* 0x100fe400000108aa */
[C---:B----4-:R-:W-:Y:S01]  /*dee0*/  FMUL.FTZ R6, R165.reuse, R178 ;  /* 0x000000b2a5067220 */ /* 0x050fe20000410000 */
[----:B------:R3:W4:Y:S01]  /*def0*/  MUFU.EX2 R164, R2 ;  /* 0x0000000200a47308 */ /* 0x0007220000000800 */
[C---:B------:R-:W-:Y:S02]  /*df00*/  FMUL.FTZ R7, R165.reuse, R179 ;  /* 0x000000b3a5077220 */ /* 0x040fe40000410000 */
[----:B-----5:R-:W-:Y:S01]  /*df10*/  FMUL.FTZ R18, R165, R190 ;  /* 0x000000bea5127220 */ /* 0x020fe20000410000 */
[----:B-1----:R-:W-:Y:S01]  /*df20*/  F2FP.BF16.PACK_AB R175, R223, R246 ;  /* 0x000000f6dfaf723e */ /* 0x002fe200000010ff */
        /* <DEDUP_REMOVED lines=12> */
[----:B---3--:R-:W3:Y:S01]  /*dff0*/  SHFL.BFLY PT, R2, R0, 0x1, 0x1f ;  /* 0x0c201f0000027f89 */ /* 0x008ee200000e0000 */
[C---:B----4-:R-:W-:Y:S02]  /*e000*/  FMUL.FTZ R136, R164.reuse, R136 ;  /* 0x00000088a4887220 */ /* 0x050fe40000410000 */
[C---:B------:R-:W-:Y:S02]  /*e010*/  FMUL.FTZ R137, R164.reuse, R137 ;  /* 0x00000089a4897220 */ /* 0x040fe40000410000 */
[C---:B------:R-:W-:Y:S01]  /*e020*/  FMUL.FTZ R140, R164.reuse, R140 ;  /* 0x0000008ca48c7220 */ /* 0x040fe20000410000 */
[----:B------:R-:W-:Y:S01]  /*e030*/  MUFU.EX2 R248, R16 ;  /* 0x0000001000f87308 */ /* 0x000fe20000000800 */
[----:B------:R-:W-:Y:S02]  /*e040*/  FMUL.FTZ R141, R164, R141 ;  /* 0x0000008da48d7220 */ /* 0x000fe40000410000 */
[--C-:B------:R-:W-:Y:S02]  /*e050*/  FFMA.FTZ R37, R37, c[0x0][0x2d0], -R170.reuse ;  /* 0x0000b40025257a23 */ /* 0x100fe400000108aa */
[----:B-1----:R-:W-:Y:S02]  /*e060*/  FMUL.FTZ R4, R166, R176 ;  /* 0x000000b0a6047220 */ /* 0x002fe40000410000 */
[--C-:B------:R-:W-:Y:S02]  /*e070*/  FFMA.FTZ R48, R48, c[0x0][0x2d0], -R170.reuse ;  /* 0x0000b40030307a23 */ /* 0x100fe400000108aa */
[----:B------:R-:W-:Y:S01]  /*e080*/  FFMA.FTZ R49, R49, c[0x0][0x2d0], -R170 ;  /* 0x0000b40031317a23 */ /* 0x000fe200000108aa */
[----:B------:R-:W1:Y:S01]  /*e090*/  MUFU.EX2 R250, R17 ;  /* 0x0000001100fa7308 */ /* 0x000e620000000800 */
[----:B------:R-:W4:Y:S01]  /*e0a0*/  LDL.LU R170, [R1+0x14] ;  /* 0x0000140001aa7983 */ /* 0x000f220000300800 */
[----:B------:R-:W-:Y:S01]  /*e0b0*/  FMUL.FTZ R150, R165, R150 ;  /* 0x00000096a5967220 */ /* 0x000fe20000410000 */
[----:B-----5:R-:W-:Y:S01]  /*e0c0*/  F2FP.BF16.PACK_AB R172, R249, R247 ;  /* 0x000000f7f9ac723e */ /* 0x020fe200000010ff */
[----:B------:R-:W-:Y:S01]  /*e0d0*/  FMUL.FTZ R5, R166, R177 ;  /* 0x000000b1a6057220 */ /* 0x000fe20000410000 */
[----:B------:R-:W5:Y:S01]  /*e0e0*/  LDL.LU R200, [R1+0xc] ;  /* 0x00000c0001c87983 */ /* 0x000f620000300800 */
[----:B------:R-:W-:Y:S01]  /*e0f0*/  FMUL.FTZ R151, R165, R151 ;  /* 0x00000097a5977220 */ /* 0x000fe20000410000 */
[----:B---3--:R-:W-:Y:S01]  /*e100*/  FMNMX.FTZ R3, R2, R0, !PT ;  /* 0x0000000002037209 */ /* 0x008fe20007810000 */
[C---:B------:R-:W-:Y:S02]  /*e110*/  FMUL.FTZ R152, R164.reuse, R152 ;  /* 0x00000098a4987220 */ /* 0x040fe40000410000 */
[----:B------:R-:W-:Y:S01]  /*e120*/  MUFU.EX2 R209, R20 ;  /* 0x0000001400d17308 */ /* 0x000fe20000000800 */
[----:B------:R-:W-:Y:S02]  /*e130*/  FMUL.FTZ R153, R164, R153 ;  /* 0x00000099a4997220 */ /* 0x000fe40000410000 */
[----:B------:R-:W-:Y:S02]  /*e140*/  FADD.FTZ R0, -R3, R171 ;  /* 0x000000ab03007221 */ /* 0x000fe40000010100 */
[----:B------:R-:W-:Y:S02]  /*e150*/  FMUL.FTZ R171, R167, c[0x0][0x2d0] ;  /* 0x0000b400a7ab7a20 */ /* 0x000fe40000410000 */
[----:B------:R-:W-:Y:S02]  /*e160*/  FMUL.FTZ R2, R3, c[0x0][0x2d0] ;  /* 0x0000b40003027a20 */ /* 0x000fe40000410000 */
[----:B------:R-:W-:Y:S01]  /*e170*/  FMUL.FTZ R0, R0, c[0x0][0x2d0] ;  /* 0x0000b40000007a20 */ /* 0x000fe20000410000 */
[----:B------:R-:W-:Y:S01]  /*e180*/  MUFU.EX2 R208, R21 ;  /* 0x0000001500d07308 */ /* 0x000fe20000000800 */
[--C-:B------:R-:W-:Y:S02]  /*e190*/  FFMA.FTZ R8, R8, c[0x0][0x2d0], -R171.reuse ;  /* 0x0000b40008087a23 */ /* 0x100fe400000108ab */
[--C-:B------:R-:W-:Y:S01]  /*e1a0*/  FFMA.FTZ R9, R9, c[0x0][0x2d0], -R171.reuse ;  /* 0x0000b40009097a23 */ /* 0x100fe200000108ab */
[----:B-1----:R-:W-:Y:S01]  /*e1b0*/  F2FP.BF16.PACK_AB R174, R250, R248 ;  /* 0x000000f8faae723e */ /* 0x002fe200000010ff */
[--C-:B------:R-:W-:Y:S02]  /*e1c0*/  FFMA.FTZ R12, R12, c[0x0][0x2d0], -R171.reuse ;  /* 0x0000b4000c0c7a23 */ /* 0x100fe400000108ab */
[--C-:B------:R-:W-:Y:S02]  /*e1d0*/  FFMA.FTZ R13, R13, c[0x0][0x2d0], -R171.reuse ;  /* 0x0000b4000d0d7a23 */ /* 0x100fe400000108ab */
[--C-:B------:R-:W-:Y:S01]  /*e1e0*/  FFMA.FTZ R10, R10, c[0x0][0x2d0], -R2.reuse ;  /* 0x0000b4000a0a7a23 */ /* 0x100fe20000010802 */
[----:B------:R-:W1:Y:S01]  /*e1f0*/  MUFU.EX2 R0, R0 ;  /* 0x0000000000007308 */ /* 0x000e620000000800 */
[-C--:B------:R-:W-:Y:S05]  /*e200*/  HMMA.16816.F32.BF16 R4, R172, R192.reuse, R4 ;  /* 0x000000c0ac04723c */ /* 0x080fea0000041804 */
[--C-:B------:R-:W-:Y:S02]  /*e210*/  FFMA.FTZ R11, R11, c[0x0][0x2d0], -R2.reuse ;  /* 0x0000b4000b0b7a23 */ /* 0x100fe40000010802 */
[--C-:B------:R-:W-:Y:S02]  /*e220*/  FFMA.FTZ R14, R14, c[0x0][0x2d0], -R2.reuse ;  /* 0x0000b4000e0e7a23 */ /* 0x100fe40000010802 */
[--C-:B------:R-:W-:Y:S01]  /*e230*/  FFMA.FTZ R15, R15, c[0x0][0x2d0], -R2.reuse ;  /* 0x0000b4000f0f7a23 */ /* 0x100fe20000010802 */
[----:B------:R3:W-:Y:S02]  /*e240*/  MUFU.EX2 R214, R8 ;  /* 0x0000000800d67308 */ /* 0x0007e40000000800 */
[C---:B------:R-:W-:Y:S02]  /*e250*/  FMUL.FTZ R16, R166.reuse, R188 ;  /* 0x000000bca6107220 */ /* 0x040fe40000410000 */
[----:B------:R-:W-:Y:S02]  /*e260*/  FMUL.FTZ R17, R166, R189 ;  /* 0x000000bda6117220 */ /* 0x000fe40000410000 */
[----:B------:R-:W-:Y:S01]  /*e270*/  LDSM.16.MT88.4 R188, [R225+0x3080] ;  /* 0x00308000e1bc783b */ /* 0x000fe20000004200 */
[--C-:B------:R-:W-:Y:S02]  /*e280*/  FFMA.FTZ R24, R24, c[0x0][0x2d0], -R171.reuse ;  /* 0x0000b40018187a23 */ /* 0x100fe400000108ab */
[--C-:B------:R-:W-:Y:S01]  /*e290*/  FFMA.FTZ R25, R25, c[0x0][0x2d0], -R171.reuse ;  /* 0x0000b40019197a23 */ /* 0x100fe200000108ab */
[----:B------:R-:W2:Y:S01]  /*e2a0*/  MUFU.EX2 R215, R9 ;  /* 0x0000000900d77308 */ /* 0x000ea20000000800 */
[--C-:B------:R-:W-:Y:S02]  /*e2b0*/  FFMA.FTZ R26, R26, c[0x0][0x2d0], -R2.reuse ;  /* 0x0000b4001a1a7a23 */ /* 0x100fe40000010802 */
[C---:B-1----:R-:W-:Y:S02]  /*e2c0*/  FMUL.FTZ R138, R0.reuse, R138 ;  /* 0x0000008a008a7220 */ /* 0x042fe40000410000 */
[C---:B------:R-:W-:Y:S02]  /*e2d0*/  FMUL.FTZ R139, R0.reuse, R139 ;  /* 0x0000008b008b7220 */ /* 0x040fe40000410000 */
[C---:B------:R-:W-:Y:S02]  /*e2e0*/  FMUL.FTZ R142, R0.reuse, R142 ;  /* 0x0000008e008e7220 */ /* 0x040fe40000410000 */
[C---:B------:R-:W-:Y:S01]  /*e2f0*/  FMUL.FTZ R143, R0.reuse, R143 ;  /* 0x0000008f008f7220 */ /* 0x040fe20000410000 */
[----:B------:R1:W-:Y:S01]  /*e300*/  MUFU.EX2 R216, R12 ;  /* 0x0000000c00d87308 */ /* 0x0003e20000000800 */
[--C-:B------:R-:W-:Y:S02]  /*e310*/  FFMA.FTZ R27, R27, c[0x0][0x2d0], -R2.reuse ;  /* 0x0000b4001b1b7a23 */ /* 0x100fe40000010802 */
[----:B------:R-:W-:Y:S02]  /*e320*/  FMUL.FTZ R154, R0, R154 ;  /* 0x0000009a009a7220 */ /* 0x000fe40000410000 */
[----:B---3--:R-:W-:Y:S02]  /*e330*/  FMUL.FTZ R8, R164, R180 ;  /* 0x000000b4a4087220 */ /* 0x008fe40000410000 */
[----:B------:R-:W-:Y:S02]  /*e340*/  FMUL.FTZ R155, R0, R155 ;  /* 0x0000009b009b7220 */ /* 0x000fe40000410000 */
[C---:B------:R-:W-:Y:S01]  /*e350*/  FMUL.FTZ R156, R164.reuse, R156 ;  /* 0x0000009ca49c7220 */ /* 0x040fe20000410000 */
[----:B------:R-:W3:Y:S01]  /*e360*/  MUFU.EX2 R217, R13 ;  /* 0x0000000d00d97308 */ /* 0x000ee20000000800 */
[----:B------:R-:W-:Y:S02]  /*e370*/  FMUL.FTZ R157, R164, R157 ;  /* 0x0000009da49d7220 */ /* 0x000fe40000410000 */
[----:B------:R-:W-:Y:S01]  /*e380*/  FMUL.FTZ R158, R0, R158 ;  /* 0x0000009e009e7220 */ /* 0x000fe20000410000 */
[----:B--2---:R-:W-:Y:S01]  /*e390*/  F2FP.BF16.PACK_AB R176, R215, R214 ;  /* 0x000000d6d7b0723e */ /* 0x004fe200000010ff */
[----:B------:R-:W-:Y:S02]  /*e3a0*/  FMUL.FTZ R9, R164, R181 ;  /* 0x000000b5a4097220 */ /* 0x000fe40000410000 */
[----:B------:R-:W-:Y:S02]  /*e3b0*/  FMUL.FTZ R159, R0, R159 ;  /* 0x0000009f009f7220 */ /* 0x000fe40000410000 */
[C---:B------:R-:W-:Y:S01]  /*e3c0*/  FMUL.FTZ R162, R165.reuse, R162 ;  /* 0x000000a2a5a27220 */ /* 0x040fe20000410000 */
[----:B------:R2:W-:Y:S01]  /*e3d0*/  MUFU.EX2 R210, R10 ;  /* 0x0000000a00d27308 */ /* 0x0005e20000000800 */
[C---:B------:R-:W-:Y:S02]  /*e3e0*/  FMUL.FTZ R163, R165.reuse, R163 ;  /* 0x000000a3a5a37220 */ /* 0x040fe40000410000 */
[C---:B------:R-:W-:Y:S02]  /*e3f0*/  FMUL.FTZ R54, R165.reuse, R54 ;  /* 0x00000036a5367220 */ /* 0x040fe40000410000 */
[C---:B-1----:R-:W-:Y:S02]  /*e400*/  FMUL.FTZ R12, R164.reuse, R184 ;  /* 0x000000b8a40c7220 */ /* 0x042fe40000410000 */
[----:B------:R-:W-:Y:S02]  /*e410*/  FMUL.FTZ R55, R165, R55 ;  /* 0x00000037a5377220 */ /* 0x000fe40000410000 */
[C---:B------:R-:W-:Y:S01]  /*e420*/  FMUL.FTZ R56, R164.reuse, R56 ;  /* 0x00000038a4387220 */ /* 0x040fe20000410000 */
[----:B------:R-:W1:Y:S01]  /*e430*/  MUFU.EX2 R211, R11 ;  /* 0x0000000b00d37308 */ /* 0x000e620000000800 */
[----:B------:R-:W-:Y:S02]  /*e440*/  FMUL.FTZ R57, R164, R57 ;  /* 0x00000039a4397220 */ /* 0x000fe40000410000 */
[----:B------:R-:W-:Y:S01]  /*e450*/  FMUL.FTZ R58, R0, R58 ;  /* 0x0000003a003a7220 */ /* 0x000fe20000410000 */
[----:B---3--:R-:W-:Y:S01]  /*e460*/  F2FP.BF16.PACK_AB R178, R217, R216 ;  /* 0x000000d8d9b2723e */ /* 0x008fe200000010ff */
[----:B------:R-:W-:Y:S02]  /*e470*/  FMUL.FTZ R13, R164, R185 ;  /* 0x000000b9a40d7220 */ /* 0x000fe40000410000 */
[----:B------:R-:W-:Y:S02]  /*e480*/  FMUL.FTZ R59, R0, R59 ;  /* 0x0000003b003b7220 */ /* 0x000fe40000410000 */
[C---:B------:R-:W-:Y:S01]  /*e490*/  FMUL.FTZ R60, R164.reuse, R60 ;  /* 0x0000003ca43c7220 */ /* 0x040fe20000410000 */
[----:B------:R3:W-:Y:S01]  /*e4a0*/  MUFU.EX2 R212, R14 ;  /* 0x0000000e00d47308 */ /* 0x0007e20000000800 */
[----:B------:R-:W-:Y:S02]  /*e4b0*/  FMUL.FTZ R61, R164, R61 ;  /* 0x0000003da43d7220 */ /* 0x000fe40000410000 */
[C---:B------:R-:W-:Y:S02]  /*e4c0*/  FMUL.FTZ R62, R0.reuse, R62 ;  /* 0x0000003e003e7220 */ /* 0x040fe40000410000 */
[C---:B--2---:R-:W-:Y:S02]  /*e4d0*/  FMUL.FTZ R10, R0.reuse, R182 ;  /* 0x000000b6000a7220 */ /* 0x044fe40000410000 */
[----:B------:R-:W-:Y:S02]  /*e4e0*/  FMUL.FTZ R63, R0, R63 ;  /* 0x0000003f003f7220 */ /* 0x000fe40000410000 */
[----:B------:R-:W-:Y:S01]  /*e4f0*/  FMUL.FTZ R65, R166, R65 ;  /* 0x00000041a6417220 */ /* 0x000fe20000410000 */
[----:B------:R-:W2:Y:S01]  /*e500*/  MUFU.EX2 R213, R15 ;  /* 0x0000000f00d57308 */ /* 0x000ea20000000800 */
[C---:B------:R-:W-:Y:S02]  /*e510*/  FMUL.FTZ R66, R165.reuse, R66 ;  /* 0x00000042a5427220 */ /* 0x040fe40000410000 */
[----:B------:R-:W-:Y:S01]  /*e520*/  FMUL.FTZ R67, R165, R67 ;  /* 0x00000043a5437220 */ /* 0x000fe20000410000 */
[----:B-1----:R-:W-:Y:S01]  /*e530*/  F2FP.BF16.PACK_AB R177, R211, R210 ;  /* 0x000000d2d3b1723e */ /* 0x002fe200000010ff */
[----:B------:R-:W-:Y:S02]  /*e540*/  FMUL.FTZ R11, R0, R183 ;  /* 0x000000b7000b7220 */ /* 0x000fe40000410000 */
[----:B------:R-:W1:Y:S01]  /*e550*/  LDSM.16.MT88.4 R180, [R228+0x2080] ;  /* 0x00208000e4b4783b */ /* 0x000e620000004200 */
[C---:B------:R-:W-:Y:S02]  /*e560*/  FMUL.FTZ R68, R166.reuse, R68 ;  /* 0x00000044a6447220 */ /* 0x040fe40000410000 */
[----:B------:R2:W-:Y:S01]  /*e570*/  MUFU.EX2 R206, R23 ;  /* 0x0000001700ce7308 */ /* 0x0005e20000000800 */
[----:B------:R-:W-:Y:S02]  /*e580*/  FMUL.FTZ R69, R166, R69 ;  /* 0x00000045a6457220 */ /* 0x000fe40000410000 */
[C---:B------:R-:W-:Y:S02]  /*e590*/  FMUL.FTZ R70, R165.reuse, R70 ;  /* 0x00000046a5467220 */ /* 0x040fe40000410000 */
[----:B---3--:R-:W-:Y:S02]  /*e5a0*/  FMUL.FTZ R14, R0, R186 ;  /* 0x000000ba000e7220 */ /* 0x008fe40000410000 */
[----:B------:R-:W-:Y:S02]  /*e5b0*/  FMUL.FTZ R71, R165, R71 ;  /* 0x00000047a5477220 */ /* 0x000fe40000410000 */
[C---:B------:R-:W-:Y:S01]  /*e5c0*/  FMUL.FTZ R72, R164.reuse, R72 ;  /* 0x00000048a4487220 */ /* 0x040fe20000410000 */
[----:B------:R-:W-:Y:S01]  /*e5d0*/  MUFU.EX2 R205, R32 ;  /* 0x0000002000cd7308 */ /* 0x000fe20000000800 */
[----:B------:R-:W-:Y:S02]  /*e5e0*/  FMUL.FTZ R73, R164, R73 ;  /* 0x00000049a4497220 */ /* 0x000fe40000410000 */
[C---:B------:R-:W-:Y:S01]  /*e5f0*/  FMUL.FTZ R74, R0.reuse, R74 ;  /* 0x0000004a004a7220 */ /* 0x040fe20000410000 */
[----:B--2---:R-:W-:Y:S01]  /*e600*/  F2FP.BF16.PACK_AB R179, R213, R212 ;  /* 0x000000d4d5b3723e */ /* 0x004fe200000010ff */
[C---:B------:R-:W-:Y:S02]  /*e610*/  FMUL.FTZ R15, R0.reuse, R187 ;  /* 0x000000bb000f7220 */ /* 0x040fe40000410000 */
[----:B------:R-:W2:Y:S01]  /*e620*/  LDSM.16.MT88.4 R184, [R227+0x2080] ;  /* 0x00208000e3b8783b */ /* 0x000ea20000004200 */
[----:B------:R-:W-:Y:S02]  /*e630*/  FMUL.FTZ R75, R0, R75 ;  /* 0x0000004b004b7220 */ /* 0x000fe40000410000 */
[----:B------:R-:W-:Y:S01]  /*e640*/  MUFU.EX2 R204, R33 ;  /* 0x0000002100cc7308 */ /* 0x000fe20000000800 */
[C---:B------:R-:W-:Y:S04]  /*e650*/  HMMA.16816.F32.BF16 R8, R176.reuse, R192, R8 ;  /* 0x000000c0b008723c */ /* 0x040fe80000041808 */
[----:B------:R-:W-:Y:S01]  /*e660*/  LDSM.16.MT88.4 R20, [R228+0x3880] ;  /* 0x00388000e414783b */ /* 0x000fe20000004200 */
[C---:B------:R-:W-:Y:S02]  /*e670*/  FMUL.FTZ R76, R164.reuse, R76 ;  /* 0x0000004ca44c7220 */ /* 0x040fe40000410000 */
[----:B------:R-:W-:Y:S01]  /*e680*/  FMUL.FTZ R77, R164, R77 ;  /* 0x0000004da44d7220 */ /* 0x000fe20000410000 */
[-C--:B------:R-:W-:Y:S01]  /*e690*/  HMMA.16816.F32.BF16 R12, R176, R194.reuse, R12 ;  /* 0x000000c2b00c723c */ /* 0x080fe2000004180c */
[----:B------:R-:W-:Y:S03]  /*e6a0*/  MUFU.EX2 R203, R34 ;  /* 0x0000002200cb7308 */ /* 0x000fe60000000800 */
[C---:B------:R-:W-:Y:S02]  /*e6b0*/  FMUL.FTZ R78, R0.reuse, R78 ;  /* 0x0000004e004e7220 */ /* 0x040fe40000410000 */
[----:B------:R-:W-:Y:S02]  /*e6c0*/  FMUL.FTZ R79, R0, R79 ;  /* 0x0000004f004f7220 */ /* 0x000fe40000410000 */
[C---:B------:R-:W-:Y:S03]  /*e6d0*/  HMMA.16816.F32.BF16 R16, R172.reuse, R194, R16 ;  /* 0x000000c2ac10723c */ /* 0x040fe60000041810 */
[----:B------:R3:W-:Y:S01]  /*e6e0*/  MUFU.EX2 R202, R35 ;  /* 0x0000002300ca7308 */ /* 0x0007e20000000800 */
[C---:B------:R-:W-:Y:S02]  /*e6f0*/  FMUL.FTZ R80, R166.reuse, R80 ;  /* 0x00000050a6507220 */ /* 0x040fe40000410000 */
[C---:B------:R-:W-:Y:S02]  /*e700*/  FMUL.FTZ R81, R166.reuse, R81 ;  /* 0x00000051a6517220 */ /* 0x040fe40000410000 */
[-C--:B------:R-:W-:Y:S04]  /*e710*/  HMMA.16816.F32.BF16 R132, R172, R196.reuse, R132 ;  /* 0x000000c4ac84723c */ /* 0x080fe80000041884 */
[C---:B------:R-:W-:Y:S01]  /*e720*/  FMUL.FTZ R82, R165.reuse, R82 ;  /* 0x00000052a5527220 */ /* 0x040fe20000410000 */
[----:B------:R-:W-:Y:S01]  /*e730*/  MUFU.EX2 R201, R24 ;  /* 0x0000001800c97308 */ /* 0x000fe20000000800 */
[C---:B------:R-:W-:Y:S02]  /*e740*/  FMUL.FTZ R83, R165.reuse, R83 ;  /* 0x00000053a5537220 */ /* 0x040fe40000410000 */
[C---:B------:R-:W-:Y:S04]  /*e750*/  HMMA.16816.F32.BF16 R136, R176.reuse, R196, R136 ;  /* 0x000000c4b088723c */ /* 0x040fe80000041888 */
[C---:B------:R-:W-:Y:S02]  /*e760*/  FMUL.FTZ R84, R166.reuse, R84 ;  /* 0x00000054a6547220 */ /* 0x040fe40000410000 */
[----:B------:R-:W-:Y:S01]  /*e770*/  FMUL.FTZ R85, R166, R85 ;  /* 0x00000055a6557220 */ /* 0x000fe20000410000 */
[----:B------:R-:W-:Y:S01]  /*e780*/  MUFU.EX2 R197, R27 ;  /* 0x0000001b00c57308 */ /* 0x000fe20000000800 */
[-C--:B------:R-:W-:Y:S01]  /*e790*/  HMMA.16816.F32.BF16 R140, R176, R198.reuse, R140 ;  /* 0x000000c6b08c723c */ /* 0x080fe2000004188c */
[----:B---3--:R-:W-:Y:S03]  /*e7a0*/  LDSM.16.MT88.4 R32, [R227+0x3880] ;  /* 0x00388000e320783b */ /* 0x008fe60000004200 */
[C---:B------:R-:W-:Y:S02]  /*e7b0*/  FMUL.FTZ R86, R165.reuse, R86 ;  /* 0x00000056a5567220 */ /* 0x040fe40000410000 */
[C---:B------:R-:W-:Y:S02]  /*e7c0*/  FMUL.FTZ R87, R165.reuse, R87 ;  /* 0x00000057a5577220 */ /* 0x040fe40000410000 */
[C---:B------:R-:W-:Y:S01]  /*e7d0*/  HMMA.16816.F32.BF16 R144, R172.reuse, R198, R144 ;  /* 0x000000c6ac90723c */ /* 0x040fe20000041890 */
[----:B------:R-:W3:Y:S03]  /*e7e0*/  MUFU.EX2 R199, R25 ;  /* 0x0000001900c77308 */ /* 0x000ee60000000800 */
[C---:B------:R-:W-:Y:S02]  /*e7f0*/  FMUL.FTZ R88, R164.reuse, R88 ;  /* 0x00000058a4587220 */ /* 0x040fe40000410000 */
[----:B------:R-:W-:Y:S02]  /*e800*/  FMUL.FTZ R89, R164, R89 ;  /* 0x00000059a4597220 */ /* 0x000fe40000410000 */
[-C--:B-1----:R-:W-:Y:S03]  /*e810*/  HMMA.16816.F32.BF16 R148, R172, R180.reuse, R148 ;  /* 0x000000b4ac94723c */ /* 0x082fe60000041894 */
[----:B------:R1:W1:Y:S01]  /*e820*/  MUFU.EX2 R198, R26 ;  /* 0x0000001a00c67308 */ /* 0x0002620000000800 */
[C---:B------:R-:W-:Y:S02]  /*e830*/  FMUL.FTZ R90, R0.reuse, R90 ;  /* 0x0000005a005a7220 */ /* 0x040fe40000410000 */
[----:B------:R-:W-:Y:S02]  /*e840*/  FMUL.FTZ R91, R0, R91 ;  /* 0x0000005b005b7220 */ /* 0x000fe40000410000 */
[C---:B------:R-:W-:Y:S04]  /*e850*/  HMMA.16816.F32.BF16 R152, R176.reuse, R180, R152 ;  /* 0x000000b4b098723c */ /* 0x040fe80000041898 */
[C---:B------:R-:W-:Y:S01]  /*e860*/  FMUL.FTZ R92, R164.reuse, R92 ;  /* 0x0000005ca45c7220 */ /* 0x040fe20000410000 */
[----:B------:R-:W-:Y:S01]  /*e870*/  MUFU.EX2 R49, R49 ;  /* 0x0000003100317308 */ /* 0x000fe20000000800 */
[----:B------:R-:W-:Y:S02]  /*e880*/  FMUL.FTZ R93, R164, R93 ;  /* 0x0000005da45d7220 */ /* 0x000fe40000410000 */
[-C--:B------:R-:W-:Y:S04]  /*e890*/  HMMA.16816.F32.BF16 R156, R176, R182.reuse, R156 ;  /* 0x000000b6b09c723c */ /* 0x080fe8000004189c */
[C---:B------:R-:W-:Y:S02]  /*e8a0*/  FMUL.FTZ R94, R0.reuse, R94 ;  /* 0x0000005e005e7220 */ /* 0x040fe40000410000 */
[----:B------:R-:W-:Y:S01]  /*e8b0*/  FMUL.FTZ R95, R0, R95 ;  /* 0x0000005f005f7220 */ /* 0x000fe20000410000 */
[----:B------:R-:W-:Y:S01]  /*e8c0*/  MUFU.EX2 R51, R51 ;  /* 0x0000003300337308 */ /* 0x000fe20000000800 */
[C---:B------:R-:W-:Y:S01]  /*e8d0*/  HMMA.16816.F32.BF16 R160, R172.reuse, R182, R160 ;  /* 0x000000b6aca0723c */ /* 0x040fe200000418a0 */
[----:B------:R-:W3:Y:S03]  /*e8e0*/  LDSM.16.MT88.4 R180, [R225+0x3880] ;  /* 0x00388000e1b4783b */ /* 0x000ee60000004200 */
[C---:B------:R-:W-:Y:S02]  /*e8f0*/  FMUL.FTZ R96, R166.reuse, R96 ;  /* 0x00000060a6607220 */ /* 0x040fe40000410000 */
[C---:B------:R-:W-:Y:S02]  /*e900*/  FMUL.FTZ R97, R166.reuse, R97 ;  /* 0x00000061a6617220 */ /* 0x040fe40000410000 */
[-C--:B--2---:R-:W-:Y:S01]  /*e910*/  HMMA.16816.F32.BF16 R52, R172, R184.reuse, R52 ;  /* 0x000000b8ac34723c */ /* 0x084fe20000041834 */
[----:B-1----:R-:W-:Y:S01]  /*e920*/  LDSM.16.MT88.4 R24, [R225+0x2880] ;  /* 0x00288000e118783b */ /* 0x002fe20000004200 */
        /* <DEDUP_REMOVED lines=14> */
[C---:B------:R-:W-:Y:S02]  /*ea10*/  FMUL.FTZ R113, R166.reuse, R113 ;  /* 0x00000071a6717220 */ /* 0x040fe40000410000 */
[C---:B------:R-:W-:Y:S01]  /*ea20*/  FMUL.FTZ R114, R165.reuse, R114 ;  /* 0x00000072a5727220 */ /* 0x040fe20000410000 */
[-C--:B---3--:R-:W-:Y:S01]  /*ea30*/  HMMA.16816.F32.BF16 R68, R172, R180.reuse, R68 ;  /* 0x000000b4ac44723c */ /* 0x088fe20000041844 */
[----:B------:R-:W-:Y:S02]  /*ea40*/  MUFU.EX2 R39, R39 ;  /* 0x0000002700277308 */ /* 0x000fe40000000800 */
[C---:B------:R-:W-:Y:S02]  /*ea50*/  FMUL.FTZ R115, R165.reuse, R115 ;  /* 0x00000073a5737220 */ /* 0x040fe40000410000 */
[C---:B------:R-:W-:Y:S02]  /*ea60*/  FMUL.FTZ R116, R166.reuse, R116 ;  /* 0x00000074a6747220 */ /* 0x040fe40000410000 */
[----:B------:R-:W-:Y:S01]  /*ea70*/  FMUL.FTZ R117, R166, R117 ;  /* 0x00000075a6757220 */ /* 0x000fe20000410000 */
[C---:B------:R-:W-:Y:S03]  /*ea80*/  HMMA.16816.F32.BF16 R72, R176.reuse, R180, R72 ;  /* 0x000000b4b048723c */ /* 0x040fe60000041848 */
[----:B------:R-:W-:Y:S01]  /*ea90*/  MUFU.EX2 R48, R48 ;  /* 0x0000003000307308 */ /* 0x000fe20000000800 */
[C---:B------:R-:W-:Y:S02]  /*eaa0*/  FMUL.FTZ R118, R165.reuse, R118 ;  /* 0x00000076a5767220 */ /* 0x040fe40000410000 */
[----:B------:R-:W-:Y:S02]  /*eab0*/  FMUL.FTZ R119, R165, R119 ;  /* 0x00000077a5777220 */ /* 0x000fe40000410000 */
[-C--:B------:R-:W-:Y:S04]  /*eac0*/  HMMA.16816.F32.BF16 R76, R176, R182.reuse, R76 ;  /* 0x000000b6b04c723c */ /* 0x080fe8000004184c */
[C---:B------:R-:W-:Y:S01]  /*ead0*/  FMUL.FTZ R120, R164.reuse, R120 ;  /* 0x00000078a4787220 */ /* 0x040fe20000410000 */
[----:B------:R-:W-:Y:S01]  /*eae0*/  MUFU.EX2 R50, R50 ;  /* 0x0000003200327308 */ /* 0x000fe20000000800 */
[----:B------:R-:W-:Y:S02]  /*eaf0*/  FMUL.FTZ R121, R164, R121 ;  /* 0x00000079a4797220 */ /* 0x000fe40000410000 */
[C---:B------:R-:W-:Y:S01]  /*eb00*/  HMMA.16816.F32.BF16 R80, R172.reuse, R182, R80 ;  /* 0x000000b6ac50723c */ /* 0x040fe20000041850 */
[----:B------:R-:W2:Y:S03]  /*eb10*/  LDSM.16.MT88.4 R180, [R226+0x2880] ;  /* 0x00288000e2b4783b */ /* 0x000ea60000004200 */
[C---:B------:R-:W-:Y:S02]  /*eb20*/  FMUL.FTZ R122, R0.reuse, R122 ;  /* 0x0000007a007a7220 */ /* 0x040fe40000410000 */
[----:B------:R-:W-:Y:S02]  /*eb30*/  FMUL.FTZ R123, R0, R123 ;  /* 0x0000007b007b7220 */ /* 0x000fe40000410000 */
[-C--:B-1----:R-:W-:Y:S04]  /*eb40*/  HMMA.16816.F32.BF16 R84, R172, R184.reuse, R84 ;  /* 0x000000b8ac54723c */ /* 0x082fe80000041854 */
[--C-:B------:R-:W-:Y:S02]  /*eb50*/  FFMA.FTZ R28, R28, c[0x0][0x2d0], -R171.reuse ;  /* 0x0000b4001c1c7a23 */ /* 0x100fe400000108ab */
[--C-:B------:R-:W-:Y:S02]  /*eb60*/  FFMA.FTZ R29, R29, c[0x0][0x2d0], -R171.reuse ;  /* 0x0000b4001d1d7a23 */ /* 0x100fe400000108ab */
[C---:B------:R-:W-:Y:S01]  /*eb70*/  HMMA.16816.F32.BF16 R88, R176.reuse, R184, R88 ;  /* 0x000000b8b058723c */ /* 0x040fe20000041858 */
[----:B------:R1:W-:Y:S03]  /*eb80*/  MUFU.EX2 R196, R28 ;  /* 0x0000001c00c47308 */ /* 0x0003e60000000800 */
[--C-:B------:R-:W-:Y:S02]  /*eb90*/  FFMA.FTZ R30, R30, c[0x0][0x2d0], -R2.reuse ;  /* 0x0000b4001e1e7a23 */ /* 0x100fe40000010802 */
[--C-:B------:R-:W-:Y:S02]  /*eba0*/  FFMA.FTZ R31, R31, c[0x0][0x2d0], -R2.reuse ;  /* 0x0000b4001f1f7a23 */ /* 0x100fe40000010802 */
[-C--:B------:R-:W-:Y:S03]  /*ebb0*/  HMMA.16816.F32.BF16 R92, R176, R186.reuse, R92 ;  /* 0x000000bab05c723c */ /* 0x080fe6000004185c */
[----:B------:R3:W2:Y:S01]  /*ebc0*/  MUFU.EX2 R195, R29 ;  /* 0x0000001d00c37308 */ /* 0x0006a20000000800 */
[C---:B------:R-:W-:Y:S02]  /*ebd0*/  FMUL.FTZ R124, R164.reuse, R124 ;  /* 0x0000007ca47c7220 */ /* 0x040fe40000410000 */
[----:B------:R-:W-:Y:S02]  /*ebe0*/  FMUL.FTZ R125, R164, R125 ;  /* 0x0000007da47d7220 */ /* 0x000fe40000410000 */
[C---:B------:R-:W-:Y:S01]  /*ebf0*/  HMMA.16816.F32.BF16 R96, R172.reuse, R186, R96 ;  /* 0x000000baac60723c */ /* 0x040fe20000041860 */
[----:B------:R-:W4:Y:S03]  /*ec00*/  LDSM.16.MT88.4 R184, [R228+0x2880] ;  /* 0x00288000e4b8783b */ /* 0x000f260000004200 */
[C---:B------:R-:W-:Y:S01]  /*ec10*/  FMUL.FTZ R126, R0.reuse, R126 ;  /* 0x0000007e007e7220 */ /* 0x040fe20000410000 */
[----:B------:R2:W-:Y:S01]  /*ec20*/  MUFU.EX2 R194, R30 ;  /* 0x0000001e00c27308 */ /* 0x0005e20000000800 */
[----:B------:R-:W-:Y:S02]  /*ec30*/  FMUL.FTZ R127, R0, R127 ;  /* 0x0000007f007f7220 */ /* 0x000fe40000410000 */
[-C--:B------:R-:W-:Y:S04]  /*ec40*/  HMMA.16816.F32.BF16 R100, R172, R20.reuse, R100 ;  /* 0x00000014ac64723c */ /* 0x080fe80000041864 */
[C---:B------:R-:W-:Y:S01]  /*ec50*/  FMUL.FTZ R104, R164.reuse, R104 ;  /* 0x00000068a4687220 */ /* 0x040fe20000410000 */
[----:B-1----:R-:W-:Y:S01]  /*ec60*/  F2FP.BF16.PACK_AB R28, R199, R201 ;  /* 0x000000c9c71c723e */ /* 0x002fe200000010ff */
[----:B------:R-:W-:Y:S01]  /*ec70*/  FMUL.FTZ R105, R164, R105 ;  /* 0x00000069a4697220 */ /* 0x000fe20000410000 */
[----:B------:R-:W1:Y:S01]  /*ec80*/  MUFU.EX2 R193, R31 ;  /* 0x0000001f00c17308 */ /* 0x000e620000000800 */
[C---:B------:R-:W-:Y:S04]  /*ec90*/  FMUL.FTZ R106, R0.reuse, R106 ;  /* 0x0000006a006a7220 */ /* 0x040fe80000410000 */
[----:B------:R-:W-:Y:S01]  /*eca0*/  FMUL.FTZ R107, R0, R107 ;  /* 0x0000006b006b7220 */ /* 0x000fe20000410000 */
[----:B---3--:R-:W-:Y:S01]  /*ecb0*/  F2FP.BF16.PACK_AB R29, R197, R198 ;  /* 0x000000c6c51d723e */ /* 0x008fe200000010ff */
[C---:B------:R-:W-:Y:S02]  /*ecc0*/  FMUL.FTZ R128, R166.reuse, R128 ;  /* 0x00000080a6807220 */ /* 0x040fe40000410000 */
[----:B------:R-:W-:Y:S02]  /*ecd0*/  FMUL.FTZ R129, R166, R129 ;  /* 0x00000081a6817220 */ /* 0x000fe40000410000 */
[----:B------:R-:W-:Y:S01]  /*ece0*/  FMUL.FTZ R130, R165, R130 ;  /* 0x00000082a5827220 */ /* 0x000fe20000410000 */
[C---:B------:R-:W-:Y:S04]  /*ecf0*/  HMMA.16816.F32.BF16 R104, R176.reuse, R20, R104 ;  /* 0x00000014b068723c */ /* 0x040fe80000041868 */
[C---:B------:R-:W-:Y:S01]  /*ed00*/  FMUL.FTZ R108, R164.reuse, R108 ;  /* 0x0000006ca46c7220 */ /* 0x040fe20000410000 */
[----:B--2---:R-:W-:Y:S01]  /*ed10*/  F2FP.BF16.PACK_AB R30, R195, R196 ;  /* 0x000000c4c31e723e */ /* 0x004fe200000010ff */
[----:B------:R-:W-:Y:S01]  /*ed20*/  FMUL.FTZ R109, R164, R109 ;  /* 0x0000006da46d7220 */ /* 0x000fe20000410000 */
[----:B------:R-:W-:Y:S01]  /*ed30*/  F2FP.BF16.PACK_AB R20, R208, R209 ;  /* 0x000000d1d014723e */ /* 0x000fe200000010ff */
[----:B------:R-:W-:Y:S01]  /*ed40*/  FMUL.FTZ R110, R0, R110 ;  /* 0x0000006e006e7220 */ /* 0x000fe20000410000 */
[----:B------:R-:W-:Y:S03]  /*ed50*/  F2FP.BF16.PACK_AB R21, R206, R207 ;  /* 0x000000cfce15723e */ /* 0x000fe600000010ff */
[----:B------:R-:W-:Y:S01]  /*ed60*/  FMUL.FTZ R111, R0, R111 ;  /* 0x0000006f006f7220 */ /* 0x000fe20000410000 */
[----:B-1----:R-:W-:Y:S01]  /*ed70*/  F2FP.BF16.PACK_AB R31, R193, R194 ;  /* 0x000000c2c11f723e */ /* 0x002fe200000010ff */
[----:B------:R-:W-:Y:S02]  /*ed80*/  FMUL.FTZ R131, R165, R131 ;  /* 0x00000083a5837220 */ /* 0x000fe40000410000 */
[--C-:B------:R-:W-:Y:S02]  /*ed90*/  FFMA.FTZ R45, R45, c[0x0][0x2d0], -R171.reuse ;  /* 0x0000b4002d2d7a23 */ /* 0x100fe400000108ab */
[--C-:B------:R-:W-:Y:S01]  /*eda0*/  FFMA.FTZ R40, R40, c[0x0][0x2d0], -R171.reuse ;  /* 0x0000b40028287a23 */ /* 0x100fe200000108ab */
[-C--:B------:R-:W-:Y:S03]  /*edb0*/  HMMA.16816.F32.BF16 R108, R176, R22.reuse, R108 ;  /* 0x00000016b06c723c */ /* 0x080fe6000004186c */
[----:B------:R-:W-:Y:S01]  /*edc0*/  MUFU.EX2 R45, R45 ;  /* 0x0000002d002d7308 */ /* 0x000fe20000000800 */
[--C-:B------:R-:W-:Y:S02]  /*edd0*/  FFMA.FTZ R41, R41, c[0x0][0x2d0], -R171.reuse ;  /* 0x0000b40029297a23 */ /* 0x100fe400000108ab */
[--C-:B------:R-:W-:Y:S02]  /*ede0*/  FFMA.FTZ R42, R42, c[0x0][0x2d0], -R2.reuse ;  /* 0x0000b4002a2a7a23 */ /* 0x100fe40000010802 */
[C---:B------:R-:W-:Y:S04]  /*edf0*/  HMMA.16816.F32.BF16 R112, R172.reuse, R22, R112 ;  /* 0x00000016ac70723c */ /* 0x040fe80000041870 */
[--C-:B------:R-:W-:Y:S01]  /*ee00*/  FFMA.FTZ R43, R43, c[0x0][0x2d0], -R2.reuse ;  /* 0x0000b4002b2b7a23 */ /* 0x100fe20000010802 */
[----:B------:R-:W-:Y:S01]  /*ee10*/  MUFU.EX2 R40, R40 ;  /* 0x0000002800287308 */ /* 0x000fe20000000800 */
[----:B------:R-:W-:Y:S01]  /*ee20*/  FFMA.FTZ R44, R44, c[0x0][0x2d0], -R171 ;  /* 0x0000b4002c2c7a23 */ /* 0x000fe200000108ab */
[----:B------:R-:W-:Y:S01]  /*ee30*/  F2FP.BF16.PACK_AB R22, R204, R205 ;  /* 0x000000cdcc16723e */ /* 0x000fe200000010ff */
[-C--:B------:R-:W-:Y:S04]  /*ee40*/  HMMA.16816.F32.BF16 R116, R172, R32.reuse, R116 ;  /* 0x00000020ac74723c */ /* 0x080fe80000041874 */
[----:B------:R-:W-:Y:S01]  /*ee50*/  F2FP.BF16.PACK_AB R23, R202, R203 ;  /* 0x000000cbca17723e */ /* 0x000fe200000010ff */
[--C-:B------:R-:W-:Y:S01]  /*ee60*/  FFMA.FTZ R46, R46, c[0x0][0x2d0], -R2.reuse ;  /* 0x0000b4002e2e7a23 */ /* 0x100fe20000010802 */
[----:B------:R-:W-:Y:S01]  /*ee70*/  MOV R171, R3 ;  /* 0x0000000300ab7202 */ /* 0x000fe20000000f00 */
[----:B------:R-:W-:Y:S01]  /*ee80*/  FFMA.FTZ R2, R47, c[0x0][0x2d0], -R2 ;  /* 0x0000b4002f027a23 */ /* 0x000fe20000010802 */
[C---:B------:R-:W-:Y:S01]  /*ee90*/  HMMA.16816.F32.BF16 R120, R176.reuse, R32, R120 ;  /* 0x00000020b078723c */ /* 0x040fe20000041878 */
[----:B------:R-:W1:Y:S03]  /*eea0*/  MUFU.EX2 R41, R41 ;  /* 0x0000002900297308 */ /* 0x000e660000000800 */
[----:B------:R-:W-:Y:S02]  /*eeb0*/  FFMA.FTZ R0, R0, R252, R210 ;  /* 0x000000fc00007223 */ /* 0x000fe400000100d2 */
[----:B-----5:R-:W-:Y:S02]  /*eec0*/  FFMA.FTZ R165, R165, R200, R218 ;  /* 0x000000c8a5a57223 */ /* 0x020fe400000100da */
[-C--:B------:R-:W-:Y:S03]  /*eed0*/  HMMA.16816.F32.BF16 R124, R176, R34.reuse, R124 ;  /* 0x00000022b07c723c */ /* 0x080fe6000004187c */
[----:B------:R2:W-:Y:S01]  /*eee0*/  MUFU.EX2 R36, R2 ;  /* 0x0000000200247308 */ /* 0x0005e20000000800 */
[----:B------:R-:W-:Y:S02]  /*eef0*/  FADD.FTZ R0, R211, R0 ;  /* 0x00000000d3007221 */ /* 0x000fe40000010000 */
[----:B----4-:R-:W-:Y:S01]  /*ef00*/  FFMA.FTZ R164, R164, R170, R214 ;  /* 0x000000aaa4a47223 */ /* 0x010fe200000100d6 */
[----:B------:R-:W-:Y:S01]  /*ef10*/  MOV R170, R167 ;  /* 0x000000a700aa7202 */ /* 0x000fe20000000f00 */
[----:B------:R-:W-:Y:S01]  /*ef20*/  HMMA.16816.F32.BF16 R128, R172, R34, R128 ;  /* 0x00000022ac80723c */ /* 0x000fe20000041880 */
[----:B------:R-:W3:Y:S03]  /*ef30*/  LDSM.16.MT88.4 R32, [R227+0x2880] ;  /* 0x00288000e320783b */ /* 0x000ee60000004200 */
[----:B------:R-:W-:Y:S01]  /*ef40*/  FADD.FTZ R0, R212, R0 ;  /* 0x00000000d4007221 */ /* 0x000fe20000010000 */
[----:B------:R-:W-:Y:S03]  /*ef50*/  MUFU.EX2 R42, R42 ;  /* 0x0000002a002a7308 */ /* 0x000fe60000000800 */
[-C--:B------:R-:W-:Y:S01]  /*ef60*/  HMMA.16816.F32.BF16 R4, R20, R24.reuse, R4 ;  /* 0x000000181404723c */ /* 0x080fe20000041804 */
[----:B------:R-:W-:Y:S04]  /*ef70*/  LDSM.16.MT88.4 R172, [R226+0x4080] ;  /* 0x00408000e2ac783b */ /* 0x000fe80000004200 */
[----:B------:R-:W-:Y:S02]  /*ef80*/  FADD.FTZ R0, R213, R0 ;  /* 0x00000000d5007221 */ /* 0x000fe40000010000 */
[----:B------:R-:W4:Y:S01]  /*ef90*/  MUFU.EX2 R43, R43 ;  /* 0x0000002b002b7308 */ /* 0x000f220000000800 */
[C---:B------:R-:W-:Y:S04]  /*efa0*/  HMMA.16816.F32.BF16 R8, R28.reuse, R24, R8 ;  /* 0x000000181c08723c */ /* 0x040fe80000041808 */
[----:B--2---:R-:W-:Y:S04]  /*efb0*/  FADD.FTZ R2, R198, R0 ;  /* 0x00000000c6027221 */ /* 0x004fe80000010000 */
[-C--:B------:R-:W-:Y:S01]  /*efc0*/  HMMA.16816.F32.BF16 R12, R28, R26.reuse, R12 ;  /* 0x0000001a1c0c723c */ /* 0x080fe2000004180c */
[----:B------:R-:W3:Y:S07]  /*efd0*/  MUFU.EX2 R44, R44 ;  /* 0x0000002c002c7308 */ /* 0x000eee0000000800 */
[C---:B------:R-:W-:Y:S01]  /*efe0*/  HMMA.16816.F32.BF16 R16, R20.reuse, R26, R16 ;  /* 0x0000001a1410723c */ /* 0x040fe20000041810 */
[----:B------:R-:W5:Y:S02]  /*eff0*/  LDSM.16.MT88.4 R24, [R225+0x4080] ;  /* 0x00408000e118783b */ /* 0x000f640000004200 */
[----:B------:R-:W1:Y:S05]  /*f000*/  MUFU.EX2 R46, R46 ;  /* 0x0000002e002e7308 */ /* 0x000e6a0000000800 */
        /* <DEDUP_REMOVED lines=8> */
[-C--:B---3--:R-:W-:Y:S08]  /*f090*/  HMMA.16816.F32.BF16 R52, R20, R32.reuse, R52 ;  /* 0x000000201434723c */ /* 0x088ff00000041834 */
[C---:B------:R-:W-:Y:S08]  /*f0a0*/  HMMA.16816.F32.BF16 R56, R28.reuse, R32, R56 ;  /* 0x000000201c38723c */ /* 0x040ff00000041838 */
[-C--:B------:R-:W-:Y:S08]  /*f0b0*/  HMMA.16816.F32.BF16 R60, R28, R34.reuse, R60 ;  /* 0x000000221c3c723c */ /* 0x080ff0000004183c */
[C---:B------:R-:W-:Y:S01]  /*f0c0*/  HMMA.16816.F32.BF16 R64, R20.reuse, R34, R64 ;  /* 0x000000221440723c */ /* 0x040fe20000041840 */
[----:B------:R-:W3:Y:S07]  /*f0d0*/  LDSM.16.MT88.4 R32, [R228+0x4080] ;  /* 0x00408000e420783b */ /* 0x000eee0000004200 */
[-C--:B-----5:R-:W-:Y:S08]  /*f0e0*/  HMMA.16816.F32.BF16 R68, R20, R24.reuse, R68 ;  /* 0x000000181444723c */ /* 0x0a0ff00000041844 */
[C---:B------:R-:W-:Y:S08]  /*f0f0*/  HMMA.16816.F32.BF16 R72, R28.reuse, R24, R72 ;  /* 0x000000181c48723c */ /* 0x040ff00000041848 */
[-C--:B------:R-:W-:Y:S08]  /*f100*/  HMMA.16816.F32.BF16 R76, R28, R26.reuse, R76 ;  /* 0x0000001a1c4c723c */ /* 0x080ff0000004184c */
[C---:B------:R-:W-:Y:S01]  /*f110*/  HMMA.16816.F32.BF16 R80, R20.reuse, R26, R80 ;  /* 0x0000001a1450723c */ /* 0x040fe20000041850 */
[----:B------:R-:W5:Y:S07]  /*f120*/  LDSM.16.MT88.4 R24, [R227+0x4080] ;  /* 0x00408000e318783b */ /* 0x000f6e0000004200 */
[-C--:B------:R-:W-:Y:S08]  /*f130*/  HMMA.16816.F32.BF16 R84, R20, R172.reuse, R84 ;  /* 0x000000ac1454723c */ /* 0x080ff00000041854 */
[C---:B------:R-:W-:Y:S01]  /*f140*/  HMMA.16816.F32.BF16 R88, R28.reuse, R172, R88 ;  /* 0x000000ac1c58723c */ /* 0x040fe20000041858 */
[----:B------:R-:W2:Y:S07]  /*f150*/  LDL.LU R173, [R1+0x10] ;  /* 0x0000100001ad7983 */ /* 0x000eae0000300800 */
        /* <DEDUP_REMOVED lines=8> */
[C---:B------:R-:W-:Y:S07]  /*f1e0*/  HMMA.16816.F32.BF16 R120, R28.reuse, R24, R120 ;  /* 0x000000181c78723c */ /* 0x040fee0000041878 */
[----:B-1----:R-:W-:Y:S01]  /*f1f0*/  F2FP.BF16.PACK_AB R24, R41, R40 ;  /* 0x000000282918723e */ /* 0x002fe200000010ff */
[-C--:B------:R-:W-:Y:S01]  /*f200*/  HMMA.16816.F32.BF16 R124, R28, R26.reuse, R124 ;  /* 0x0000001a1c7c723c */ /* 0x080fe2000004187c */
[----:B------:R-:W-:Y:S03]  /*f210*/  LDSM.16.MT88.4 R28, [R228+0x4880] ;  /* 0x00488000e41c783b */ /* 0x000fe60000004200 */
[----:B----4-:R-:W-:Y:S04]  /*f220*/  F2FP.BF16.PACK_AB R25, R43, R42 ;  /* 0x0000002a2b19723e */ /* 0x010fe800000010ff */
[----:B------:R-:W-:Y:S07]  /*f230*/  HMMA.16816.F32.BF16 R128, R20, R26, R128 ;  /* 0x0000001a1480723c */ /* 0x000fee0000041880 */
[----:B------:R-:W-:Y:S02]  /*f240*/  F2FP.BF16.PACK_AB R20, R37, R192 ;  /* 0x000000c02514723e */ /* 0x000fe400000010ff */
[----:B------:R-:W-:Y:S03]  /*f250*/  F2FP.BF16.PACK_AB R21, R39, R38 ;  /* 0x000000262715723e */ /* 0x000fe600000010ff */
[----:B------:R-:W-:Y:S02]  /*f260*/  F2FP.BF16.PACK_AB R22, R49, R48 ;  /* 0x000000303116723e */ /* 0x000fe400000010ff */
[----:B------:R-:W-:Y:S02]  /*f270*/  F2FP.BF16.PACK_AB R23, R51, R50 ;  /* 0x000000323317723e */ /* 0x000fe400000010ff */
[----:B------:R-:W-:Y:S02]  /*f280*/  F2FP.BF16.PACK_AB R26, R45, R44 ;  /* 0x0000002c2d1a723e */ /* 0x000fe400000010ff */
[----:B------:R-:W-:Y:S03]  /*f290*/  F2FP.BF16.PACK_AB R27, R36, R46 ;  /* 0x0000002e241b723e */ /* 0x000fe600000010ff */
[-C--:B------:R-:W-:Y:S01]  /*f2a0*/  HMMA.16816.F32.BF16 R176, R20, R188.reuse, R4 ;  /* 0x000000bc14b0723c */ /* 0x080fe20000041804 */
[----:B------:R-:W1:Y:S07]  /*f2b0*/  LDSM.16.MT88.4 R4, [R228+0x3080] ;  /* 0x00308000e404783b */ /* 0x000e6e0000004200 */
[C---:B------:R-:W-:Y:S01]  /*f2c0*/  HMMA.16816.F32.BF16 R180, R24.reuse, R188, R8 ;  /* 0x000000bc18b4723c */ /* 0x040fe20000041808 */
[----:B------:R-:W4:Y:S07]  /*f2d0*/  LDSM.16.MT88.4 R8, [R227+0x3080] ;  /* 0x00308000e308783b */ /* 0x000f2e0000004200 */
[-C--:B------:R-:W-:Y:S01]  /*f2e0*/  HMMA.16816.F32.BF16 R184, R24, R190.reuse, R12 ;  /* 0x000000be18b8723c */ /* 0x080fe2000004180c */
[----:B------:R-:W5:Y:S07]  /*f2f0*/  LDSM.16.MT88.4 R12, [R225+0x4880] ;  /* 0x00488000e10c783b */ /* 0x000f6e0000004200 */
[C---:B------:R-:W-:Y:S01]  /*f300*/  HMMA.16816.F32.BF16 R188, R20.reuse, R190, R16 ;  /* 0x000000be14bc723c */ /* 0x040fe20000041810 */
[----:B------:R-:W4:Y:S07]  /*f310*/  LDSM.16.MT88.4 R16, [R226+0x4880] ;  /* 0x00488000e210783b */ /* 0x000f2e0000004200 */
        /* <DEDUP_REMOVED lines=9> */
[-C--:B----4-:R-:W-:Y:S08]  /*f3b0*/  HMMA.16816.F32.BF16 R52, R20, R8.reuse, R52 ;  /* 0x000000081434723c */ /* 0x090ff00000041834 */
        /* <DEDUP_REMOVED lines=23> */
[----:B--2---:R-:W-:Y:S04]  /*f530*/  FFMA.FTZ R166, R166, R173, R247 ;  /* 0x000000ada6a67223 */ /* 0x004fe800000100f7 */
        /* <DEDUP_REMOVED lines=43> */
.L_x_3288:
        /* <DEDUP_REMOVED lines=15> */
.L_x_3310:
        /* <DEDUP_REMOVED lines=236> */
.L_x_3293:
        /* <DEDUP_REMOVED lines=37> */
.L_x_3296:
[----:B------:R-:W-:Y:S04]  /*109f0*/  MOV R167, c[0x0][0x32c] ;  /* 0x0000cb0000a77a02 */ /* 0x000fe80000000f00 */
[----:B------:R-:W-:Y:S11]  /*10a00*/  ISETP.NE.AND P0, PT, R167, 0x1, PT ;  /* 0x00000001a700780c */ /* 0x000ff60003f05270 */
[----:B------:R-:W-:Y:S02]  /*10a10*/  @!UPT UIADD3 URZ, URZ, URZ, URZ ;  /* 0x0000003f3f3ff290 */ /* 0x000fe4000fffe03f */
[----:B------:R-:W-:Y:S05]  /*10a20*/  @P0 IMAD.HI.U32 R167, R3, c[0x0][0x330], RZ ;  /* 0x0000cc0003a70a27 */ /* 0x000fea00078e00ff */
[----:B------:R-:W-:Y:S02]  /*10a30*/  @P0 SHF.R.U32.HI R3, RZ, c[0x0][0x334], R167 ;  /* 0x0000cd00ff030a19 */ /* 0x000fe400000116a7 */
.L_x_3297:
[----:B------:R-:W-:Y:S05]  /*10a40*/  BSYNC B0 ;  /* 0x0000000000007941 */ /* 0x000fea0003800000 */
.L_x_3295:
[----:B------:R-:W-:Y:S05]  /*10a50*/  IMAD R3, R3, c[0x0][0x32c], R173 ;  /* 0x0000cb0003037a24 */ /* 0x000fea00078e02ad */
[----:B------:R-:W-:Y:S02]  /*10a60*/  IADD3 R167, R3, c[0x0][0x32c], RZ ;  /* 0x0000cb0003a77a10 */ /* 0x000fe40007ffe0ff */
[----:B------:R-:W-:Y:S02]  /*10a70*/  IMNMX R0, R0, R3, !PT ;  /* 0x0000000300007217 */ /* 0x000fe40007800200 */
[----:B------:R-:W-:Y:S02]  /*10a80*/  IMNMX R2, R2, R167, PT ;  /* 0x000000a702027217 */ /* 0x000fe40003800200 */
.L_x_3294:
        /* <DEDUP_REMOVED lines=20> */
.L_x_3300:
[----:B------:R-:W-:Y:S04]  /*10bd0*/  MOV R174, c[0x0][0x32c] ;  /* 0x0000cb0000ae7a02 */ /* 0x000fe80000000f00 */
[----:B------:R-:W-:Y:S11]  /*10be0*/  ISETP.NE.AND P0, PT, R174, 0x1, PT ;  /* 0x00000001ae00780c */ /* 0x000ff60003f05270 */
[----:B------:R-:W-:Y:S02]  /*10bf0*/  @!UPT UIADD3 URZ, URZ, URZ, URZ ;  /* 0x0000003f3f3ff290 */ /* 0x000fe4000fffe03f */
[----:B------:R-:W-:Y:S05]  /*10c00*/  @P0 IMAD.HI.U32 R174, R168, c[0x0][0x330], RZ ;  /* 0x0000cc00a8ae0a27 */ /* 0x000fea00078e00ff */
[----:B------:R-:W-:Y:S02]  /*10c10*/  @P0 SHF.R.U32.HI R168, RZ, c[0x0][0x334], R174 ;  /* 0x0000cd00ffa80a19 */ /* 0x000fe400000116ae */
.L_x_3301:
[----:B------:R-:W-:Y:S05]  /*10c20*/  BSYNC B0 ;  /* 0x0000000000007941 */ /* 0x000fea0003800000 */
.L_x_3299:
[----:B------:R-:W-:Y:S05]  /*10c30*/  IMAD R168, R168, c[0x0][0x32c], R173 ;  /* 0x0000cb00a8a87a24 */ /* 0x000fea00078e02ad */
[----:B------:R-:W-:Y:S02]  /*10c40*/  IADD3 R174, R168, c[0x0][0x32c], RZ ;  /* 0x0000cb00a8ae7a10 */ /* 0x000fe40007ffe0ff */
[----:B------:R-:W-:Y:S02]  /*10c50*/  IMNMX R3, R3, R168, !PT ;  /* 0x000000a803037217 */ /* 0x000fe40007800200 */
[----:B------:R-:W-:Y:S02]  /*10c60*/  IMNMX R167, R167, R174, PT ;  /* 0x000000aea7a77217 */ /* 0x000fe40003800200 */
.L_x_3298:
        /* <DEDUP_REMOVED lines=87> */
.L_x_3304:
[----:B------:R-:W-:Y:S04]  /*111e0*/  MOV R5, c[0x0][0x32c] ;  /* 0x0000cb0000057a02 */ /* 0x000fe80000000f00 */
[----:B------:R-:W-:Y:S11]  /*111f0*/  ISETP.NE.AND P0, PT, R5, 0x1, PT ;  /* 0x000000010500780c */ /* 0x000ff60003f05270 */
[----:B------:R-:W-:Y:S02]  /*11200*/  @!UPT UIADD3 URZ, URZ, URZ, URZ ;  /* 0x0000003f3f3ff290 */ /* 0x000fe4000fffe03f */
[----:B------:R-:W-:Y:S05]  /*11210*/  @P0 IMAD.HI.U32 R5, R4, c[0x0][0x330], RZ ;  /* 0x0000cc0004050a27 */ /* 0x000fea00078e00ff */
[----:B------:R-:W-:Y:S02]  /*11220*/  @P0 SHF.R.U32.HI R4, RZ, c[0x0][0x334], R5 ;  /* 0x0000cd00ff040a19 */ /* 0x000fe40000011605 */
.L_x_3305:
[----:B------:R-:W-:Y:S05]  /*11230*/  BSYNC B0 ;  /* 0x0000000000007941 */ /* 0x000fea0003800000 */
.L_x_3303:
[----:B------:R-:W-:Y:S05]  /*11240*/  IMAD R4, R4, c[0x0][0x32c], R173 ;  /* 0x0000cb0004047a24 */ /* 0x000fea00078e02ad */
[----:B------:R-:W-:Y:S02]  /*11250*/  IADD3 R5, R4, c[0x0][0x32c], RZ ;  /* 0x0000cb0004057a10 */ /* 0x000fe40007ffe0ff */
[----:B------:R-:W-:Y:S02]  /*11260*/  IMNMX R0, R0, R4, !PT ;  /* 0x0000000400007217 */ /* 0x000fe40007800200 */
[----:B------:R-:W-:Y:S02]  /*11270*/  IMNMX R2, R2, R5, PT ;  /* 0x0000000502027217 */ /* 0x000fe40003800200 */
.L_x_3302:
        /* <DEDUP_REMOVED lines=148> */
.L_x_3308:
[----:B------:R-:W-:Y:S04]  /*11bc0*/  MOV R4, c[0x0][0x32c] ;  /* 0x0000cb0000047a02 */ /* 0x000fe80000000f00 */
[----:B------:R-:W-:Y:S11]  /*11bd0*/  ISETP.NE.AND P0, PT, R4, 0x1, PT ;  /* 0x000000010400780c */ /* 0x000ff60003f05270 */
[----:B------:R-:W-:Y:S02]  /*11be0*/  @!UPT UIADD3 URZ, URZ, URZ, URZ ;  /* 0x0000003f3f3ff290 */ /* 0x000fe4000fffe03f */
[----:B------:R-:W-:Y:S05]  /*11bf0*/  @P0 IMAD.HI.U32 R4, R3, c[0x0][0x330], RZ ;  /* 0x0000cc0003040a27 */ /* 0x000fea00078e00ff */
[----:B------:R-:W-:Y:S02]  /*11c00*/  @P0 SHF.R.U32.HI R3, RZ, c[0x0][0x334], R4 ;  /* 0x0000cd00ff030a19 */ /* 0x000fe40000011604 */
.L_x_3309:
[----:B------:R-:W-:Y:S05]  /*11c10*/  BSYNC B0 ;  /* 0x0000000000007941 */ /* 0x000fea0003800000 */
.L_x_3307:
[----:B------:R-:W-:Y:S05]  /*11c20*/  IMAD R173, R3, c[0x0][0x32c], R173 ;  /* 0x0000cb0003ad7a24 */ /* 0x000fea00078e02ad */
[----:B------:R-:W-:Y:S02]  /*11c30*/  IADD3 R3, R173, c[0x0][0x32c], RZ ;  /* 0x0000cb00ad037a10 */ /* 0x000fe40007ffe0ff */
[----:B------:R-:W-:Y:S02]  /*11c40*/  IMNMX R0, R0, R173, !PT ;  /* 0x000000ad00007217 */ /* 0x000fe40007800200 */
[----:B------:R-:W-:Y:S02]  /*11c50*/  IMNMX R2, R2, R3, PT ;  /* 0x0000000302027217 */ /* 0x000fe40003800200 */
.L_x_3306:
        /* <DEDUP_REMOVED lines=33> */
[----:B------:R-:W-:Y:S01]  /*11e70*/  UISETP.NE.AND UP3, UPT, UR29, URZ, UPT ;  /* 0x0000003f1d00728c */ /* 0x000fe2000bf65270 */
[----:B------:R-:W-:Y:S02]  /*11e80*/  FMNMX.FTZ R169, R217, R169, !PT ;  /* 0x000000a9d9a97209 */ /* 0x000fe40007810000 */
[----:B------:R-:W-:Y:S02]  /*11e90*/  FMNMX.FTZ R3, R210, R3, !PT ;  /* 0x00000003d2037209 */ /* 0x000fe40007810000 */
[----:B------:R-:W-:Y:S01]  /*11ea0*/  FMNMX.FTZ R4, R8, R166, !PT ;  /* 0x000000a608047209 */ /* 0x000fe20007810000 */
[----:B------:R-:W1:Y:S01]  /*11eb0*/  SHFL.BFLY PT, R5, R169, 0x2, 0x1f ;  /* 0x0c401f00a9057f89 */ /* 0x000e6200000e0000 */
[----:B------:R-:W-:Y:S02]  /*11ec0*/  ISETP.GT.AND P2, PT, R0, 0x1, P2 ;  /* 0x000000010000780c */ /* 0x000fe40001744270 */
[----:B------:R-:W-:Y:S02]  /*11ed0*/  FMNMX.FTZ R3, R214, R3, !PT ;  /* 0x00000003d6037209 */ /* 0x000fe40007810000 */
[----:B------:R-:W-:Y:S02]  /*11ee0*/  FMNMX.FTZ R4, R9, R4, !PT ;  /* 0x0000000409047209 */ /* 0x000fe40007810000 */
[----:B------:R-:W-:Y:S01]  /*11ef0*/  ISETP.LT.OR P2, PT, R2, 0x2, P2 ;  /* 0x000000020200780c */ /* 0x000fe20001741670 */
[----:B------:R-:W2:Y:S01]  /*11f00*/  SHFL.BFLY PT, R168, R3, 0x2, 0x1f ;  /* 0x0c401f0003a87f89 */ /* 0x000ea200000e0000 */
        /* <DEDUP_REMOVED lines=15> */
[----:B--2---:R-:W-:Y:S02]  /*12000*/  FMNMX.FTZ R168, R3, R168, !PT ;  /* 0x000000a803a87209 */ /* 0x004fe40007810000 */
[----:B------:R-:W-:Y:S01]  /*12010*/  FMNMX.FTZ R3, R211, R4, !PT ;  /* 0x00000004d3037209 */ /* 0x000fe20007810000 */
[----:B------:R-:W1:Y:S01]  /*12020*/  SHFL.BFLY PT, R5, R169, 0x1, 0x1f ;  /* 0x0c201f00a9057f89 */ /* 0x000e6200000e0000 */
[----:B------:R-:W-:Y:S02]  /*12030*/  ISETP.GT.AND P0, PT, R0, 0x8, P0 ;  /* 0x000000080000780c */ /* 0x000fe40000704270 */
[----:B------:R-:W-:Y:S02]  /*12040*/  FMNMX.FTZ R3, R212, R3, !PT ;  /* 0x00000003d4037209 */ /* 0x000fe40007810000 */
[----:B------:R-:W-:Y:S02]  /*12050*/  ISETP.LT.OR P0, PT, R2, 0x9, P0 ;  /* 0x000000090200780c */ /* 0x000fe40000701670 */
[----:B------:R-:W-:Y:S01]  /*12060*/  FMNMX.FTZ R3, R213, R3, !PT ;  /* 0x00000003d5037209 */ /* 0x000fe20007810000 */
[----:B------:R-:W-:Y:S01]  /*12070*/  SHFL.BFLY PT, R6, R168, 0x1, 0x1f ;  /* 0x0c201f00a8067f89 */ /* 0x000fe200000e0000 */
[----:B------:R-:W-:Y:S02]  /*12080*/  FSEL R14, R14, -INF , !P0 ;  /* 0xff8000000e0e7808 */ /* 0x000fe40004000000 */
[----:B------:R-:W-:Y:S02]  /*12090*/  PLOP3.LUT P0, PT, PT, PT, UP6, 0x40, 0x0 ;  /* 0x000000000000781c */ /* 0x000fe40003f0e868 */
[----:B------:R-:W-:Y:S02]  /*120a0*/  FMNMX.FTZ R3, R216, R3, !PT ;  /* 0x00000003d8037209 */ /* 0x000fe40007810000 */
[----:B------:R-:W-:Y:S01]  /*120b0*/  PLOP3.LUT P1, PT, PT, PT, UP4, 0x40, 0x0 ;  /* 0x000000000000781c */ /* 0x000fe20003f2e848 */
[----:B------:R-:W-:Y:S01]  /*120c0*/  UISETP.NE.AND UP4, UPT, UR30, URZ, UPT ;  /* 0x0000003f1e00728c */ /* 0x000fe2000bf85270 */
[C---:B------:R-:W-:Y:S01]  /*120d0*/  ISETP.GT.AND P0, PT, R0.reuse, 0x11, P0 ;  /* 0x000000110000780c */ /* 0x040fe20000704270 */
[----:B------:R-:W2:Y:S01]  /*120e0*/  SHFL.BFLY PT, R7, R3, 0x2, 0x1f ;  /* 0x0c401f0003077f89 */ /* 0x000ea200000e0000 */
[----:B------:R-:W-:Y:S02]  /*120f0*/  ISETP.GT.AND P1, PT, R0, RZ, P1 ;  /* 0x000000ff0000720c */ /* 0x000fe40000f24270 */
[C---:B------:R-:W-:Y:S02]  /*12100*/  ISETP.LT.OR P0, PT, R2.reuse, 0x12, P0 ;  /* 0x000000120200780c */ /* 0x040fe40000701670 */
[----:B------:R-:W-:Y:S02]  /*12110*/  ISETP.LT.OR P1, PT, R2, 0x1, P1 ;  /* 0x000000010200780c */ /* 0x000fe40000f21670 */
[----:B-1----:R-:W-:Y:S02]  /*12120*/  FMNMX.FTZ R169, R169, R5, !PT ;  /* 0x00000005a9a97209 */ /* 0x002fe40007810000 */
[----:B------:R-:W-:Y:S02]  /*12130*/  FSEL R44, R27, -INF , !P0 ;  /* 0xff8000001b2c7808 */ /* 0x000fe40004000000 */
[C---:B------:R-:W-:Y:S01]  /*12140*/  FSETP.NEU.FTZ.AND P2, PT, R169.reuse, -INF , PT ;  /* 0xff800000a900780b */ /* 0x040fe20003f5d000 */
[----:B------:R-:W-:Y:S01]  /*12150*/  FMUL.FTZ R23, R169, c[0x0][0x2d0] ;  /* 0x0000b400a9177a20 */ /* 0x000fe20000410000 */
[----:B------:R-:W-:Y:S02]  /*12160*/  PLOP3.LUT P0, PT, PT, PT, UP4, 0x40, 0x0 ;  /* 0x000000000000781c */ /* 0x000fe40003f0e848 */
[----:B------:R-:W-:Y:S02]  /*12170*/  FSEL R10, R10, -INF , !P1 ;  /* 0xff8000000a0a7808 */ /* 0x000fe40004800000 */
[----:B------:R-:W-:Y:S02]  /*12180*/  FSEL R23, R23, RZ, P2 ;  /* 0x000000ff17177208 */ /* 0x000fe40001000000 */
[----:B------:R-:W-:Y:S01]  /*12190*/  PLOP3.LUT P1, PT, PT, PT, UP1, 0x40, 0x0 ;  /* 0x000000000000781c */ /* 0x000fe20003f2e818 */
[----:B------:R-:W-:Y:S01]  /*121a0*/  UISETP.NE.AND UP1, UPT, UR27, URZ, UPT ;  /* 0x0000003f1b00728c */ /* 0x000fe2000bf25270 */
[----:B------:R-:W-:Y:S01]  /*121b0*/  ISETP.GT.AND P0, PT, R0, 0x19, P0 ;  /* 0x000000190000780c */ /* 0x000fe20000704270 */
[--C-:B------:R-:W-:Y:S01]  /*121c0*/  FFMA.FTZ R4, R174, c[0x0][0x2d0], -R23.reuse ;  /* 0x0000b400ae047a23 */ /* 0x100fe20000010817 */
[----:B------:R-:W-:Y:S01]  /*121d0*/  ISETP.GT.AND P1, PT, R0, 0x9, P1 ;  /* 0x000000090000780c */ /* 0x000fe20000f24270 */
[--C-:B------:R-:W-:Y:S01]  /*121e0*/  FFMA.FTZ R40, R197, c[0x0][0x2d0], -R23.reuse ;  /* 0x0000b400c5287a23 */ /* 0x100fe20000010817 */
[C---:B------:R-:W-:Y:S01]  /*121f0*/  ISETP.LT.OR P0, PT, R2.reuse, 0x1a, P0 ;  /* 0x0000001a0200780c */ /* 0x040fe20000701670 */
[----:B------:R1:W-:Y:S01]  /*12200*/  MUFU.EX2 R32, R4 ;  /* 0x0000000400207308 */ /* 0x0003e20000000800 */
[----:B------:R-:W-:Y:S02]  /*12210*/  ISETP.LT.OR P1, PT, R2, 0xa, P1 ;  /* 0x0000000a0200780c */ /* 0x000fe40000f21670 */
[----:B------:R-:W-:Y:S02]  /*12220*/  FSEL R171, R31, -INF , !P0 ;  /* 0xff8000001fab7808 */ /* 0x000fe40004000000 */
[----:B------:R-:W-:Y:S02]  /*12230*/  PLOP3.LUT P0, PT, PT, PT, UP3, 0x40, 0x0 ;  /* 0x000000000000781c */ /* 0x000fe40003f0e838 */
[----:B------:R-:W-:Y:S02]  /*12240*/  FSEL R15, R15, -INF , !P1 ;  /* 0xff8000000f0f7808 */ /* 0x000fe40004800000 */
[----:B------:R-:W-:Y:S01]  /*12250*/  PLOP3.LUT P1, PT, PT, PT, UP5, 0x40, 0x0 ;  /* 0x000000000000781c */ /* 0x000fe20003f2e858 */
[----:B------:R-:W-:Y:S01]  /*12260*/  MUFU.EX2 R251, R40 ;  /* 0x0000002800fb7308 */ /* 0x000fe20000000800 */
[C---:B------:R-:W-:Y:S02]  /*12270*/  ISETP.GT.AND P0, PT, R0.reuse, 0x20, P0 ;  /* 0x000000200000780c */ /* 0x040fe40000704270 */
[----:B------:R-:W-:Y:S02]  /*12280*/  ISETP.GT.AND P1, PT, R0, 0x18, P1 ;  /* 0x000000180000780c */ /* 0x000fe40000f24270 */
[----:B--2---:R-:W-:Y:S02]  /*12290*/  FMNMX.FTZ R3, R3, R7, !PT ;  /* 0x0000000703037209 */ /* 0x004fe40007810000 */
[C---:B------:R-:W-:Y:S02]  /*122a0*/  ISETP.LT.OR P0, PT, R2.reuse, 0x21, P0 ;  /* 0x000000210200780c */ /* 0x040fe40000701670 */
[----:B------:R-:W-:Y:S01]  /*122b0*/  ISETP.LT.OR P1, PT, R2, 0x19, P1 ;  /* 0x000000190200780c */ /* 0x000fe20000f21670 */
[----:B------:R-:W2:Y:S01]  /*122c0*/  SHFL.BFLY PT, R167, R3, 0x1, 0x1f ;  /* 0x0c201f0003a77f89 */ /* 0x000ea200000e0000 */
[----:B------:R-:W-:Y:S02]  /*122d0*/  FSEL R172, R42, -INF , !P0 ;  /* 0xff8000002aac7808 */ /* 0x000fe40004000000 */
[----:B------:R-:W-:Y:S01]  /*122e0*/  FMNMX.FTZ R5, R10, R170, !PT ;  /* 0x000000aa0a057209 */ /* 0x000fe20007810000 */
[--C-:B-1----:R-:W-:Y:S01]  /*122f0*/  FFMA.FTZ R4, R175, c[0x0][0x2d0], -R23.reuse ;  /* 0x0000b400af047a23 */ /* 0x102fe20000010817 */
[----:B------:R-:W-:Y:S02]  /*12300*/  FSEL R45, R30, -INF , !P1 ;  /* 0xff8000001e2d7808 */ /* 0x000fe40004800000 */
[----:B------:R-:W-:Y:S01]  /*12310*/  PLOP3.LUT P1, PT, PT, PT, UP2, 0x40, 0x0 ;  /* 0x000000000000781c */ /* 0x000fe20003f2e828 */
[----:B------:R1:W-:Y:S01]  /*12320*/  MUFU.EX2 R24, R4 ;  /* 0x0000000400187308 */ /* 0x0003e20000000800 */
[----:B------:R-:W-:Y:S01]  /*12330*/  FMNMX.FTZ R5, R11, R5, !PT ;  /* 0x000000050b057209 */ /* 0x000fe20007810000 */
[----:B------:R-:W-:Y:S01]  /*12340*/  LDSM.16.MT88.4 R28, [R225+0x2080] ;  /* 0x00208000e11c783b */ /* 0x000fe20000004200 */
[----:B------:R-:W-:Y:S02]  /*12350*/  ISETP.GT.AND P1, PT, R0, 0x21, P1 ;  /* 0x000000210000780c */ /* 0x000fe40000f24270 */
[----:B------:R-:W-:Y:S02]  /*12360*/  PLOP3.LUT P0, PT, PT, PT, UP1, 0x40, 0x0 ;  /* 0x000000000000781c */ /* 0x000fe40003f0e818 */
[----:B------:R-:W-:Y:S02]  /*12370*/  FMNMX.FTZ R168, R168, R6, !PT ;  /* 0x00000006a8a87209 */ /* 0x000fe40007810000 */
[----:B------:R-:W-:Y:S02]  /*12380*/  FMNMX.FTZ R5, R14, R5, !PT ;  /* 0x000000050e057209 */ /* 0x000fe40007810000 */
[----:B------:R-:W-:Y:S01]  /*12390*/  ISETP.LT.OR P1, PT, R2, 0x22, P1 ;  /* 0x000000220200780c */ /* 0x000fe20000f21670 */
[----:B------:R-:W-:Y:S01]  /*123a0*/  FMUL.FTZ R48, R168, c[0x0][0x2d0] ;  /* 0x0000b400a8307a20 */ /* 0x000fe20000410000 */
[----:B------:R-:W-:Y:S02]  /*123b0*/  ISETP.GT.AND P0, PT, R0, 0x28, P0 ;  /* 0x000000280000780c */ /* 0x000fe40000704270 */
[----:B------:R-:W-:Y:S02]  /*123c0*/  FMNMX.FTZ R5, R15, R5, !PT ;  /* 0x000000050f057209 */ /* 0x000fe40007810000 */
[----:B------:R-:W-:Y:S02]  /*123d0*/  FSEL R174, R43, -INF , !P1 ;  /* 0xff8000002bae7808 */ /* 0x000fe40004800000 */
[----:B------:R-:W-:Y:S02]  /*123e0*/  FSETP.NEU.FTZ.AND P1, PT, R168, -INF , PT ;  /* 0xff800000a800780b */ /* 0x000fe40003f3d000 */
[----:B------:R-:W-:Y:S02]  /*123f0*/  ISETP.LT.OR P0, PT, R2, 0x29, P0 ;  /* 0x000000290200780c */ /* 0x000fe40000701670 */
[----:B------:R-:W-:Y:S01]  /*12400*/  FMNMX.FTZ R5, R41, R5, !PT ;  /* 0x0000000529057209 */ /* 0x000fe20007810000 */
[--C-:B-1----:R-:W-:Y:S01]  /*12410*/  FFMA.FTZ R4, R192, c[0x0][0x2d0], -R23.reuse ;  /* 0x0000b400c0047a23 */ /* 0x102fe20000010817 */
[----:B------:R-:W-:Y:S02]  /*12420*/  FSEL R48, R48, RZ, P1 ;  /* 0x000000ff30307208 */ /* 0x000fe40000800000 */
[----:B------:R-:W-:Y:S01]  /*12430*/  FSEL R173, R46, -INF , !P0 ;  /* 0xff8000002ead7808 */ /* 0x000fe20004000000 */
[----:B------:R1:W3:Y:S01]  /*12440*/  MUFU.EX2 R21, R4 ;  /* 0x0000000400157308 */ /* 0x0002e20000000800 */
[----:B------:R-:W-:Y:S01]  /*12450*/  PLOP3.LUT P0, PT, PT, PT, UP0, 0x40, 0x0 ;  /* 0x000000000000781c */ /* 0x000fe20003f0e808 */
[--C-:B------:R-:W-:Y:S01]  /*12460*/  FFMA.FTZ R40, R194, c[0x0][0x2d0], -R48.reuse ;  /* 0x0000b400c2287a23 */ /* 0x100fe20000010830 */
[----:B------:R-:W-:Y:S01]  /*12470*/  FMNMX.FTZ R5, R44, R5, !PT ;  /* 0x000000052c057209 */ /* 0x000fe20007810000 */
[----:B------:R-:W-:Y:S01]  /*12480*/  UISETP.GT.AND UP0, UPT, UR26, UR7, UPT ;  /* 0x000000071a00728c */ /* 0x000fe2000bf04270 */
[----:B------:R-:W-:Y:S01]  /*12490*/  ISETP.GT.AND P0, PT, R0, 0x29, P0 ;  /* 0x000000290000780c */ /* 0x000fe20000704270 */
[----:B------:R-:W-:Y:S01]  /*124a0*/  UIADD3 UR26, UR26, -0x1, URZ ;  /* 0xffffffff1a1a7890 */ /* 0x000fe2000fffe03f */
[----:B--2---:R-:W-:Y:S01]  /*124b0*/  FMNMX.FTZ R167, R3, R167, !PT ;  /* 0x000000a703a77209 */ /* 0x004fe20007810000 */
[--C-:B------:R-:W-:Y:S01]  /*124c0*/  FFMA.FTZ R3, R19, c[0x0][0x2d0], -R48.reuse ;  /* 0x0000b40013037a23 */ /* 0x100fe20000010830 */
[----:B------:R-:W-:Y:S01]  /*124d0*/  ISETP.LT.OR P0, PT, R2, 0x2a, P0 ;  /* 0x0000002a0200780c */ /* 0x000fe20000701670 */
[--C-:B------:R-:W-:Y:S01]  /*124e0*/  FFMA.FTZ R2, R17, c[0x0][0x2d0], -R48.reuse ;  /* 0x0000b40011027a23 */ /* 0x100fe20000010830 */
[----:B------:R2:W-:Y:S01]  /*124f0*/  MUFU.EX2 R250, R40 ;  /* 0x0000002800fa7308 */ /* 0x0005e20000000800 */
[----:B------:R-:W-:Y:S01]  /*12500*/  FMUL.FTZ R49, R167, c[0x0][0x2d0] ;  /* 0x0000b400a7317a20 */ /* 0x000fe20000410000 */
[----:B------:R-:W-:Y:S02]  /*12510*/  FSEL R22, R47, -INF , !P0 ;  /* 0xff8000002f167808 */ /* 0x000fe40004000000 */
[----:B------:R-:W-:Y:S04]  /*12520*/  FSETP.NEU.FTZ.AND P0, PT, R167, -INF , PT ;  /* 0xff800000a700780b */ /* 0x000fe80003f1d000 */
[----:B------:R-:W-:Y:S02]  /*12530*/  FSEL R49, R49, RZ, P0 ;  /* 0x000000ff31317208 */ /* 0x000fe40000000000 */
[----:B------:R4:W-:Y:S01]  /*12540*/  MUFU.EX2 R7, R3 ;  /* 0x0000000300077308 */ /* 0x0009e20000000800 */
[--C-:B-1----:R-:W-:Y:S01]  /*12550*/  FFMA.FTZ R4, R193, c[0x0][0x2d0], -R23.reuse ;  /* 0x0000b400c1047a23 */ /* 0x102fe20000010817 */
[----:B---3--:R-:W-:Y:S08]  /*12560*/  MOV R47, R21 ;  /* 0x00000015002f7202 */ /* 0x008ff00000000f00 */
[----:B------:R1:W3:Y:S01]  /*12570*/  MUFU.EX2 R42, R4 ;  /* 0x00000004002a7308 */ /* 0x0002e20000000800 */
[----:B--2---:R-:W-:Y:S09]  /*12580*/  FFMA.FTZ R40, R201, c[0x0][0x2d0], -R23 ;  /* 0x0000b400c9287a23 */ /* 0x004ff20000010817 */
[----:B------:R2:W-:Y:S01]  /*12590*/  MUFU.EX2 R221, R40 ;  /* 0x0000002800dd7308 */ /* 0x0005e20000000800 */
[--C-:B----4-:R-:W-:Y:S09]  /*125a0*/  FFMA.FTZ R3, R8, c[0x0][0x2d0], -R49.reuse ;  /* 0x0000b40008037a23 */ /* 0x110ff20000010831 */
[----:B------:R4:W-:Y:S01]  /*125b0*/  MUFU.EX2 R17, R3 ;  /* 0x0000000300117308 */ /* 0x0009e20000000800 */
[----:B-1----:R-:W-:Y:S01]  /*125c0*/  FMNMX.FTZ R4, R45, R5, !PT ;  /* 0x000000052d047209 */ /* 0x002fe20007810000 */
[--C-:B------:R-:W-:Y:S01]  /*125d0*/  FFMA.FTZ R5, R16, c[0x0][0x2d0], -R48.reuse ;  /* 0x0000b40010057a23 */ /* 0x100fe20000010830 */
[----:B---3--:R-:W-:Y:S02]  /*125e0*/  F2FP.BF16.PACK_AB R26, R42, R47 ;  /* 0x0000002f2a1a723e */ /* 0x008fe400000010ff */
[----:B------:R-:W-:Y:S05]  /*125f0*/  FMNMX.FTZ R4, R171, R4, !PT ;  /* 0x00000004ab047209 */ /* 0x000fea0007810000 */
[----:B------:R-:W-:Y:S01]  /*12600*/  MUFU.EX2 R20, R5 ;  /* 0x0000000500147308 */ /* 0x000fe20000000800 */
[----:B------:R-:W-:Y:S01]  /*12610*/  FMNMX.FTZ R0, R172, R4, !PT ;  /* 0x00000004ac007209 */ /* 0x000fe20007810000 */
[--C-:B------:R-:W-:Y:S02]  /*12620*/  FFMA.FTZ R4, R12, c[0x0][0x2d0], -R49.reuse ;  /* 0x0000b4000c047a23 */ /* 0x100fe40000010831 */
[--C-:B--2---:R-:W-:Y:S01]  /*12630*/  FFMA.FTZ R40, R198, c[0x0][0x2d0], -R48.reuse ;  /* 0x0000b400c6287a23 */ /* 0x104fe20000010830 */
[----:B------:R-:W-:Y:S05]  /*12640*/  FMNMX.FTZ R0, R174, R0, !PT ;  /* 0x00000000ae007209 */ /* 0x000fea0007810000 */
[----:B------:R1:W-:Y:S01]  /*12650*/  MUFU.EX2 R5, R2 ;  /* 0x0000000200057308 */ /* 0x0003e20000000800 */
[----:B------:R-:W-:Y:S01]  /*12660*/  FMNMX.FTZ R0, R173, R0, !PT ;  /* 0x00000000ad007209 */ /* 0x000fe20007810000 */
[--C-:B----4-:R-:W-:Y:S03]  /*12670*/  FFMA.FTZ R3, R9, c[0x0][0x2d0], -R49.reuse ;  /* 0x0000b40009037a23 */ /* 0x110fe60000010831 */
[----:B------:R-:W-:Y:S05]  /*12680*/  FMNMX.FTZ R0, R22, R0, !PT ;  /* 0x0000000016007209 */ /* 0x000fea0007810000 */
[----:B------:R-:W-:Y:S10]  /*12690*/  MUFU.EX2 R6, R3 ;  /* 0x0000000300067308 */ /* 0x000ff40000000800 */
[----:B------:R-:W-:Y:S01]  /*126a0*/  MUFU.EX2 R43, R4 ;  /* 0x00000004002b7308 */ /* 0x000fe20000000800 */
[----:B-1----:R-:W-:Y:S09]  /*126b0*/  FFMA.FTZ R2, R18, c[0x0][0x2d0], -R48 ;  /* 0x0000b40012027a23 */ /* 0x002ff20000010830 */
[----:B------:R1:W2:Y:S10]  /*126c0*/  MUFU.EX2 R46, R2 ;  /* 0x00000002002e7308 */ /* 0x0002b40000000800 */
[----:B------:R3:W-:Y:S01]  /*126d0*/  MUFU.EX2 R220, R40 ;  /* 0x0000002800dc7308 */ /* 0x0007e20000000800 */
[----:B-1----:R-:W1:Y:S01]  /*126e0*/  SHFL.BFLY PT, R2, R0, 0x2, 0x1f ;  /* 0x0c401f0000027f89 */ /* 0x002e6200000e0000 */
[----:B--2---:R-:W-:Y:S01]  /*126f0*/  F2FP.BF16.PACK_AB R27, R7, R46 ;  /* 0x0000002e071b723e */ /* 0x004fe200000010ff */
[--C-:B---3--:R-:W-:Y:S07]  /*12700*/  FFMA.FTZ R40, R202, c[0x0][0x2d0], -R49.reuse ;  /* 0x0000b400ca287a23 */ /* 0x108fee0000010831 */
[----:B------:R2:W-:Y:S01]  /*12710*/  MUFU.EX2 R202, R40 ;  /* 0x0000002800ca7308 */ /* 0x0005e20000000800 */
[----:B-1----:R-:W-:Y:S01]  /*12720*/  FMNMX.FTZ R3, R0, R2, !PT ;  /* 0x0000000200037209 */ /* 0x002fe20007810000 */
[--C-:B------:R-:W-:Y:S01]  /*12730*/  FFMA.FTZ R2, R13, c[0x0][0x2d0], -R49.reuse ;  /* 0x0000b4000d027a23 */ /* 0x100fe20000010831 */
[----:B------:R-:W-:Y:S07]  /*12740*/  FSEL R0, R169, RZ, P2 ;  /* 0x000000ffa9007208 */ /* 0x000fee0001000000 */
[----:B------:R1:W-:Y:S01]  /*12750*/  MUFU.EX2 R16, R2 ;  /* 0x0000000200107308 */ /* 0x0003e20000000800 */
[----:B------:R-:W3:Y:S01]  /*12760*/  SHFL.BFLY PT, R4, R3, 0x1, 0x1f ;  /* 0x0c201f0003047f89 */ /* 0x000ee200000e0000 */
[----:B------:R-:W-:Y:S01]  /*12770*/  FADD.FTZ R0, -R0, R164 ;  /* 0x000000a400007221 */ /* 0x000fe20000010100 */
[----:B------:R-:W-:Y:S03]  /*12780*/  MOV R164, R20 ;  /* 0x0000001400a47202 */ /* 0x000fe60000000f00 */
[----:B------:R-:W-:Y:S02]  /*12790*/  FMUL.FTZ R0, R0, c[0x0][0x2d0] ;  /* 0x0000b40000007a20 */ /* 0x000fe40000410000 */
[----:B--2---:R-:W-:Y:S02]  /*127a0*/  FFMA.FTZ R40, R203, c[0x0][0x2d0], -R49 ;  /* 0x0000b400cb287a23 */ /* 0x004fe40000010831 */
[----:B------:R2:W4:Y:S10]  /*127b0*/  MUFU.EX2 R21, R0 ;  /* 0x0000000000157308 */ /* 0x0005340000000800 */
[----:B------:R-:W-:Y:S01]  /*127c0*/  MUFU.EX2 R201, R40 ;  /* 0x0000002800c97308 */ /* 0x000fe20000000800 */
[----:B-1----:R-:W-:Y:S02]  /*127d0*/  FSEL R2, R168, RZ, P1 ;  /* 0x000000ffa8027208 */ /* 0x002fe40000800000 */
[----:B---3--:R-:W-:Y:S03]  /*127e0*/  FMNMX.FTZ R3, R4, R3, !PT ;  /* 0x0000000304037209 */ /* 0x008fe60007810000 */
[----:B------:R-:W-:Y:S01]  /*127f0*/  FADD.FTZ R2, -R2, R165 ;  /* 0x000000a502027221 */ /* 0x000fe20000010100 */
[----:B------:R-:W-:Y:S01]  /*12800*/  MOV R165, R6 ;  /* 0x0000000600a57202 */ /* 0x000fe20000000f00 */
[----:B------:R-:W-:Y:S02]  /*12810*/  FMUL.FTZ R50, R3, c[0x0][0x2d0] ;  /* 0x0000b40003327a20 */ /* 0x000fe40000410000 */
[----:B------:R-:W-:Y:S01]  /*12820*/  FMUL.FTZ R2, R2, c[0x0][0x2d0] ;  /* 0x0000b40002027a20 */ /* 0x000fe20000410000 */
[----:B--2---:R-:W-:Y:S01]  /*12830*/  FSEL R0, R167, RZ, P0 ;  /* 0x000000ffa7007208 */ /* 0x004fe20000000000 */
        /* <DEDUP_REMOVED lines=12> */
[C---:B------:R-:W-:Y:S01]  /*12900*/  FMUL.FTZ R5, R21.reuse, R177 ;  /* 0x000000b115057220 */ /* 0x040fe20000410000 */
[----:B------:R-:W-:Y:S01]  /*12910*/  MOV R177, R7 ;  /* 0x0000000700b17202 */ /* 0x000fe20000000f00 */
[C---:B------:R-:W-:Y:S02]  /*12920*/  FMUL.FTZ R145, R21.reuse, R145 ;  /* 0x0000009115917220 */ /* 0x040fe40000410000 */
[C---:B------:R-:W-:Y:S02]  /*12930*/  FMUL.FTZ R148, R21.reuse, R148 ;  /* 0x0000009415947220 */ /* 0x040fe40000410000 */
[C---:B------:R-:W-:Y:S02]  /*12940*/  FMUL.FTZ R149, R21.reuse, R149 ;  /* 0x0000009515957220 */ /* 0x040fe40000410000 */
[C---:B------:R-:W-:Y:S01]  /*12950*/  FMUL.FTZ R160, R21.reuse, R160 ;  /* 0x000000a015a07220 */ /* 0x040fe20000410000 */
[----:B------:R4:W-:Y:S01]  /*12960*/  MUFU.EX2 R193, R4 ;  /* 0x0000000400c17308 */ /* 0x0009e20000000800 */
[C---:B------:R-:W-:Y:S02]  /*12970*/  FMUL.FTZ R161, R21.reuse, R161 ;  /* 0x000000a115a17220 */ /* 0x040fe40000410000 */
[C---:B-1----:R-:W-:Y:S01]  /*12980*/  FMUL.FTZ R6, R20.reuse, R178 ;  /* 0x000000b214067220 */ /* 0x042fe20000410000 */
[----:B------:R-:W-:Y:S01]  /*12990*/  MOV R178, R17 ;  /* 0x0000001100b27202 */ /* 0x000fe20000000f00 */
[C---:B------:R-:W-:Y:S01]  /*129a0*/  FMUL.FTZ R7, R20.reuse, R179 ;  /* 0x000000b314077220 */ /* 0x040fe20000410000 */
[----:B------:R-:W-:Y:S01]  /*129b0*/  MOV R179, R16 ;  /* 0x0000001000b37202 */ /* 0x000fe20000000f00 */
[C---:B------:R-:W-:Y:S02]  /*129c0*/  FMUL.FTZ R16, R21.reuse, R188 ;  /* 0x000000bc15107220 */ /* 0x040fe40000410000 */
[----:B------:R-:W-:Y:S01]  /*129d0*/  FMUL.FTZ R17, R21, R189 ;  /* 0x000000bd15117220 */ /* 0x000fe20000410000 */
[----:B------:R-:W-:Y:S01]  /*129e0*/  F2FP.BF16.PACK_AB R34, R179, R43 ;  /* 0x0000002bb322723e */ /* 0x000fe200000010ff */
[C---:B------:R-:W-:Y:S01]  /*129f0*/  FMUL.FTZ R18, R20.reuse, R190 ;  /* 0x000000be14127220 */ /* 0x040fe20000410000 */
[----:B------:R-:W-:Y:S01]  /*12a00*/  MOV R203, R179 ;  /* 0x000000b300cb7202 */ /* 0x000fe20000000f00 */
[----:B------:R-:W-:Y:S01]  /*12a10*/  FMUL.FTZ R19, R20, R191 ;  /* 0x000000bf14137220 */ /* 0x000fe20000410000 */
[----:B------:R-:W-:Y:S01]  /*12a20*/  MOV R179, R166 ;  /* 0x000000a600b37202 */ /* 0x000fe20000000f00 */
        /* <DEDUP_REMOVED lines=34> */
[----:B------:R-:W-:Y:S02]  /*12c50*/  FMUL.FTZ R53, R21, R53 ;  /* 0x0000003515357220 */ /* 0x000fe40000410000 */
[C---:B------:R-:W-:Y:S02]  /*12c60*/  FMUL.FTZ R54, R20.reuse, R54 ;  /* 0x0000003614367220 */ /* 0x040fe40000410000 */
[----:B------:R-:W-:Y:S01]  /*12c70*/  FMUL.FTZ R55, R20, R55 ;  /* 0x0000003714377220 */ /* 0x000fe20000410000 */
        /* <DEDUP_REMOVED lines=10> */
[----:B------:R-:W-:Y:S01]  /*12d20*/  FFMA.FTZ R40, R45, c[0x0][0x2d0], -R50 ;  /* 0x0000b4002d287a23 */ /* 0x000fe20000010832 */
        /* <DEDUP_REMOVED lines=65> */
[--C-:B------:R-:W-:Y:S02]  /*13140*/  FFMA.FTZ R36, R195, c[0x0][0x2d0], -R23.reuse ;  /* 0x0000b400c3247a23 */ /* 0x100fe40000010817 */
        /* <DEDUP_REMOVED lines=15> */
[--C-:B------:R-:W-:Y:S02]  /*13240*/  FFMA.FTZ R28, R196, c[0x0][0x2d0], -R48.reuse ;  /* 0x0000b400c41c7a23 */ /* 0x100fe40000010830 */
[C---:B------:R-:W-:Y:S02]  /*13250*/  FMUL.FTZ R99, R20.reuse, R99 ;  /* 0x0000006314637220 */ /* 0x040fe40000410000 */
[C---:B------:R-:W-:Y:S01]  /*13260*/  HMMA.16816.F32.BF16 R80, R24.reuse, R30, R80 ;  /* 0x0000001e1850723c */ /* 0x040fe20000041850 */
[----:B------:R2:W-:Y:S03]  /*13270*/  MUFU.EX2 R223, R28 ;  /* 0x0000001c00df7308 */ /* 0x0005e60000000800 */
[C---:B------:R-:W-:Y:S02]  /*13280*/  FMUL.FTZ R100, R21.reuse, R100 ;  /* 0x0000006415647220 */ /* 0x040fe40000410000 */
[----:B------:R-:W-:Y:S02]  /*13290*/  FMUL.FTZ R101, R21, R101 ;  /* 0x0000006515657220 */ /* 0x000fe40000410000 */
[C---:B------:R-:W-:Y:S04]  /*132a0*/  FMUL.FTZ R102, R20.reuse, R102 ;  /* 0x0000006614667220 */ /* 0x040fe80000410000 */
[----:B------:R-:W-:Y:S02]  /*132b0*/  FMUL.FTZ R103, R20, R103 ;  /* 0x0000006714677220 */ /* 0x000fe40000410000 */
[C---:B------:R-:W-:Y:S02]  /*132c0*/  FMUL.FTZ R104, R2.reuse, R104 ;  /* 0x0000006802687220 */ /* 0x040fe40000410000 */
[----:B------:R-:W-:Y:S02]  /*132d0*/  FMUL.FTZ R105, R2, R105 ;  /* 0x0000006902697220 */ /* 0x000fe40000410000 */
[C---:B------:R-:W-:Y:S02]  /*132e0*/  FMUL.FTZ R106, R0.reuse, R106 ;  /* 0x0000006a006a7220 */ /* 0x040fe40000410000 */
[----:B------:R-:W-:Y:S02]  /*132f0*/  FMUL.FTZ R107, R0, R107 ;  /* 0x0000006b006b7220 */ /* 0x000fe40000410000 */
[C---:B------:R-:W-:Y:S02]  /*13300*/  FMUL.FTZ R108, R2.reuse, R108 ;  /* 0x0000006c026c7220 */ /* 0x040fe40000410000 */
[----:B------:R-:W-:Y:S02]  /*13310*/  FMUL.FTZ R109, R2, R109 ;  /* 0x0000006d026d7220 */ /* 0x000fe40000410000 */
[----:B--2---:R-:W-:Y:S02]  /*13320*/  FFMA.FTZ R28, R199, c[0x0][0x2d0], -R23 ;  /* 0x0000b400c71c7a23 */ /* 0x004fe40000010817 */
[C---:B------:R-:W-:Y:S02]  /*13330*/  FMUL.FTZ R110, R0.reuse, R110 ;  /* 0x0000006e006e7220 */ /* 0x040fe40000410000 */
[----:B------:R2:W-:Y:S01]  /*13340*/  MUFU.EX2 R222, R28 ;  /* 0x0000001c00de7308 */ /* 0x0005e20000000800 */
[----:B------:R-:W-:Y:S01]  /*13350*/  FMUL.FTZ R111, R0, R111 ;  /* 0x0000006f006f7220 */ /* 0x000fe20000410000 */
[-C--:B-1----:R-:W-:Y:S03]  /*13360*/  HMMA.16816.F32.BF16 R84, R24, R36.reuse, R84 ;  /* 0x000000241854723c */ /* 0x082fe60000041854 */
[C---:B------:R-:W-:Y:S02]  /*13370*/  FMUL.FTZ R112, R21.reuse, R112 ;  /* 0x0000007015707220 */ /* 0x040fe40000410000 */
[C---:B------:R-:W-:Y:S02]  /*13380*/  FMUL.FTZ R113, R21.reuse, R113 ;  /* 0x0000007115717220 */ /* 0x040fe40000410000 */
[C---:B------:R-:W-:Y:S01]  /*13390*/  FMUL.FTZ R114, R20.reuse, R114 ;  /* 0x0000007214727220 */ /* 0x040fe20000410000 */
[C---:B------:R-:W-:Y:S04]  /*133a0*/  HMMA.16816.F32.BF16 R88, R32.reuse, R36, R88 ;  /* 0x000000242058723c */ /* 0x040fe80000041858 */
[----:B------:R-:W-:Y:S02]  /*133b0*/  FMUL.FTZ R115, R20, R115 ;  /* 0x0000007314737220 */ /* 0x000fe40000410000 */
[C---:B------:R-:W-:Y:S02]  /*133c0*/  FMUL.FTZ R116, R21.reuse, R116 ;  /* 0x0000007415747220 */ /* 0x040fe40000410000 */
[-C--:B------:R-:W-:Y:S04]  /*133d0*/  HMMA.16816.F32.BF16 R92, R32, R38.reuse, R92 ;  /* 0x00000026205c723c */ /* 0x080fe8000004185c */
[----:B------:R-:W-:Y:S01]  /*133e0*/  FFMA.FTZ R36, R200, c[0x0][0x2d0], -R48 ;  /* 0x0000b400c8247a23 */ /* 0x000fe20000010830 */
[----:B--2---:R-:W1:Y:S01]  /*133f0*/  LDSM.16.MT88.4 R28, [R228+0x3880] ;  /* 0x00388000e41c783b */ /* 0x004e620000004200 */
[----:B------:R-:W-:Y:S02]  /*13400*/  FMUL.FTZ R117, R21, R117 ;  /* 0x0000007515757220 */ /* 0x000fe40000410000 */
        /* <DEDUP_REMOVED lines=12> */
[--C-:B--2---:R-:W-:Y:S02]  /*134d0*/  FFMA.FTZ R36, R51, c[0x0][0x2d0], -R49.reuse ;  /* 0x0000b40033247a23 */ /* 0x104fe40000010831 */
[C---:B------:R-:W-:Y:S02]  /*134e0*/  FMUL.FTZ R128, R21.reuse, R128 ;  /* 0x0000008015807220 */ /* 0x040fe40000410000 */
[----:B------:R2:W3:Y:S01]  /*134f0*/  MUFU.EX2 R218, R36 ;  /* 0x0000002400da7308 */ /* 0x0004e20000000800 */
[----:B------:R-:W-:Y:S02]  /*13500*/  FMUL.FTZ R129, R21, R129 ;  /* 0x0000008115817220 */ /* 0x000fe40000410000 */
[C---:B------:R-:W-:Y:S02]  /*13510*/  FMUL.FTZ R130, R20.reuse, R130 ;  /* 0x0000008214827220 */ /* 0x040fe40000410000 */
[----:B------:R-:W-:Y:S01]  /*13520*/  FMUL.FTZ R131, R20, R131 ;  /* 0x0000008314837220 */ /* 0x000fe20000410000 */
[-C--:B-1----:R-:W-:Y:S08]  /*13530*/  HMMA.16816.F32.BF16 R100, R24, R28.reuse, R100 ;  /* 0x0000001c1864723c */ /* 0x082ff00000041864 */
[C---:B------:R-:W-:Y:S07]  /*13540*/  HMMA.16816.F32.BF16 R104, R32.reuse, R28, R104 ;  /* 0x0000001c2068723c */ /* 0x040fee0000041868 */
[----:B------:R-:W-:Y:S01]  /*13550*/  FFMA.FTZ R28, R204, c[0x0][0x2d0], -R49 ;  /* 0x0000b400cc1c7a23 */ /* 0x000fe20000010831 */
[-C--:B------:R-:W-:Y:S01]  /*13560*/  HMMA.16816.F32.BF16 R108, R32, R30.reuse, R108 ;  /* 0x0000001e206c723c */ /* 0x080fe2000004186c */
[----:B--2---:R-:W1:Y:S02]  /*13570*/  LDSM.16.MT88.4 R36, [R227+0x3880] ;  /* 0x00388000e324783b */ /* 0x004e640000004200 */
[----:B------:R2:W4:Y:S01]  /*13580*/  MUFU.EX2 R200, R28 ;  /* 0x0000001c00c87308 */ /* 0x0005220000000800 */
[----:B------:R-:W-:Y:S02]  /*13590*/  MOV R204, R177 ;  /* 0x000000b100cc7202 */ /* 0x000fe40000000f00 */
[----:B------:R-:W-:Y:S02]  /*135a0*/  MOV R177, R164 ;  /* 0x000000a400b17202 */ /* 0x000fe40000000f00 */
[C---:B------:R-:W-:Y:S05]  /*135b0*/  HMMA.16816.F32.BF16 R112, R24.reuse, R30, R112 ;  /* 0x0000001e1870723c */ /* 0x040fea0000041870 */
[----:B------:R5:W-:Y:S01]  /*135c0*/  MUFU.EX2 R164, R40 ;  /* 0x0000002800a47308 */ /* 0x000be20000000800 */
[--C-:B--2---:R-:W-:Y:S09]  /*135d0*/  FFMA.FTZ R28, R41, c[0x0][0x2d0], -R50.reuse ;  /* 0x0000b400291c7a23 */ /* 0x104ff20000010832 */
[----:B------:R2:W-:Y:S01]  /*135e0*/  MUFU.EX2 R166, R28 ;  /* 0x0000001c00a67308 */ /* 0x0005e20000000800 */
[----:B-----5:R-:W-:Y:S01]  /*135f0*/  LDSM.16.MT88.4 R40, [R226+0x2880] ;  /* 0x00288000e228783b */ /* 0x020fe20000004200 */
[-C--:B-1----:R-:W-:Y:S08]  /*13600*/  HMMA.16816.F32.BF16 R116, R24, R36.reuse, R116 ;  /* 0x000000241874723c */ /* 0x082ff00000041874 */
[C---:B------:R-:W-:Y:S04]  /*13610*/  HMMA.16816.F32.BF16 R120, R32.reuse, R36, R120 ;  /* 0x000000242078723c */ /* 0x040fe80000041878 */
[--C-:B--2---:R-:W-:Y:S04]  /*13620*/  FFMA.FTZ R28, R44, c[0x0][0x2d0], -R50.reuse ;  /* 0x0000b4002c1c7a23 */ /* 0x104fe80000010832 */
[-C--:B------:R-:W-:Y:S01]  /*13630*/  HMMA.16816.F32.BF16 R124, R32, R38.reuse, R124 ;  /* 0x00000026207c723c */ /* 0x080fe2000004187c */
[----:B------:R-:W-:Y:S01]  /*13640*/  LDSM.16.MT88.4 R44, [R228+0x2880] ;  /* 0x00288000e42c783b */ /* 0x000fe20000004200 */
[----:B------:R1:W2:Y:S02]  /*13650*/  MUFU.EX2 R165, R28 ;  /* 0x0000001c00a57308 */ /* 0x0002a40000000800 */
[----:B------:R-:W-:Y:S03]  /*13660*/  FFMA.FTZ R36, R171, c[0x0][0x2d0], -R50 ;  /* 0x0000b400ab247a23 */ /* 0x000fe60000010832 */
[----:B---3--:R-:W-:Y:S01]  /*13670*/  F2FP.BF16.PACK_AB R32, R202, R218 ;  /* 0x000000daca20723e */ /* 0x008fe200000010ff */
[----:B------:R-:W-:Y:S04]  /*13680*/  HMMA.16816.F32.BF16 R128, R24, R38, R128 ;  /* 0x000000261880723c */ /* 0x000fe80000041880 */
[----:B------:R3:W5:Y:S01]  /*13690*/  MUFU.EX2 R51, R36 ;  /* 0x0000002400337308 */ /* 0x0007620000000800 */
[----:B----4-:R-:W-:Y:S02]  /*136a0*/  F2FP.BF16.PACK_AB R34, R200, R201 ;  /* 0x000000c9c822723e */ /* 0x010fe400000010ff */
[----:B------:R-:W-:Y:S02]  /*136b0*/  F2FP.BF16.PACK_AB R24, R251, R252 ;  /* 0x000000fcfb18723e */ /* 0x000fe400000010ff */
[----:B------:R-:W-:Y:S03]  /*136c0*/  F2FP.BF16.PACK_AB R25, R223, R250 ;  /* 0x000000fadf19723e */ /* 0x000fe600000010ff */
[----:B------:R-:W-:Y:S02]  /*136d0*/  F2FP.BF16.PACK_AB R26, R221, R222 ;  /* 0x000000dedd1a723e */ /* 0x000fe400000010ff */
[----:B------:R-:W-:Y:S01]  /*136e0*/  F2FP.BF16.PACK_AB R27, R219, R220 ;  /* 0x000000dcdb1b723e */ /* 0x000fe200000010ff */
[----:B-1----:R-:W1:Y:S01]  /*136f0*/  LDSM.16.MT88.4 R28, [R225+0x2880] ;  /* 0x00288000e11c783b */ /* 0x002e620000004200 */
[----:B--2---:R-:W-:Y:S07]  /*13700*/  F2FP.BF16.PACK_AB R33, R165, R166 ;  /* 0x000000a6a521723e */ /* 0x004fee00000010ff */
[----:B---3--:R-:W2:Y:S01]  /*13710*/  LDSM.16.MT88.4 R36, [R227+0x2880] ;  /* 0x00288000e324783b */ /* 0x008ea20000004200 */
[----:B-----5:R-:W-:Y:S01]  /*13720*/  F2FP.BF16.PACK_AB R35, R51, R164 ;  /* 0x000000a43323723e */ /* 0x020fe200000010ff */
        /* <DEDUP_REMOVED lines=14> */
[--C-:B---3--:R-:W-:Y:S02]  /*13810*/  FFMA.FTZ R40, R209, c[0x0][0x2d0], -R23.reuse ;  /* 0x0000b400d1287a23 */ /* 0x108fe40000010817 */
[----:B------:R-:W3:Y:S02]  /*13820*/  LDL.LU R209, [R1+0x18] ;  /* 0x0000180001d17983 */ /* 0x000ee40000300800 */
[-C--:B------:R-:W-:Y:S01]  /*13830*/  HMMA.16816.F32.BF16 R156, R32, R46.reuse, R156 ;  /* 0x0000002e209c723c */ /* 0x080fe2000004189c */
[----:B------:R4:W-:Y:S07]  /*13840*/  MUFU.EX2 R199, R40 ;  /* 0x0000002800c77308 */ /* 0x0009ee0000000800 */
[C---:B------:R-:W-:Y:S08]  /*13850*/  HMMA.16816.F32.BF16 R160, R24.reuse, R46, R160 ;  /* 0x0000002e18a0723c */ /* 0x040ff000000418a0 */
[-C--:B--2---:R-:W-:Y:S08]  /*13860*/  HMMA.16816.F32.BF16 R52, R24, R36.reuse, R52 ;  /* 0x000000241834723c */ /* 0x084ff00000041834 */
[C---:B------:R-:W-:Y:S01]  /*13870*/  HMMA.16816.F32.BF16 R56, R32.reuse, R36, R56 ;  /* 0x000000242038723c */ /* 0x040fe20000041838 */
[----:B----4-:R-:W2:Y:S06]  /*13880*/  LDSM.16.MT88.4 R40, [R226+0x4080] ;  /* 0x00408000e228783b */ /* 0x010eac0000004200 */
        /* <DEDUP_REMOVED lines=13> */
[-C--:B--2---:R-:W-:Y:S08]  /*13960*/  HMMA.16816.F32.BF16 R84, R24, R40.reuse, R84 ;  /* 0x000000281854723c */ /* 0x084ff00000041854 */
        /* <DEDUP_REMOVED lines=11> */
[--C-:B--2---:R-:W-:Y:S01]  /*13a20*/  FFMA.FTZ R23, R210, c[0x0][0x2d0], -R48.reuse ;  /* 0x0000b400d2177a23 */ /* 0x104fe20000010830 */
[----:B------:R-:W-:Y:S01]  /*13a30*/  MOV R210, R179 ;  /* 0x000000b300d27202 */ /* 0x000fe20000000f00 */
[----:B------:R-:W-:Y:S01]  /*13a40*/  FFMA.FTZ R48, R214, c[0x0][0x2d0], -R48 ;  /* 0x0000b400d6307a23 */ /* 0x000fe20000010830 */
[----:B------:R-:W-:Y:S01]  /*13a50*/  MOV R214, R170 ;  /* 0x000000aa00d67202 */ /* 0x000fe20000000f00 */
[----:B------:R2:W-:Y:S10]  /*13a60*/  MUFU.EX2 R171, R23 ;  /* 0x0000001700ab7308 */ /* 0x0005f40000000800 */
[----:B------:R-:W-:Y:S01]  /*13a70*/  MUFU.EX2 R170, R48 ;  /* 0x0000003000aa7308 */ /* 0x000fe20000000800 */
[--C-:B--2---:R-:W-:Y:S01]  /*13a80*/  FFMA.FTZ R23, R211, c[0x0][0x2d0], -R49.reuse ;  /* 0x0000b400d3177a23 */ /* 0x104fe20000010831 */
[-C--:B-1----:R-:W-:Y:S01]  /*13a90*/  HMMA.16816.F32.BF16 R100, R24, R36.reuse, R100 ;  /* 0x000000241864723c */ /* 0x082fe20000041864 */
[----:B------:R-:W2:Y:S07]  /*13aa0*/  LDL.LU R211, [R1+0x14] ;  /* 0x0000140001d37983 */ /* 0x000eae0000300800 */
        /* <DEDUP_REMOVED lines=59> */
[----:B------:R-:W-:Y:S01]  /*13e60*/  FFMA.FTZ R4, R2, R211, R212 ;  /* 0x000000d302047223 */ /* 0x000fe200000100d4 */
[-C--:B------:R-:W-:Y:S04]  /*13e70*/  HMMA.16816.F32.BF16 R76, R28, R6.reuse, R76 ;  /* 0x000000061c4c723c */ /* 0x080fe8000004184c */
[----:B------:R-:W-:Y:S04]  /*13e80*/  FADD.FTZ R4, R217, R4 ;  /* 0x00000004d9047221 */ /* 0x000fe80000010000 */
[C---:B------:R-:W-:Y:S04]  /*13e90*/  HMMA.16816.F32.BF16 R80, R24.reuse, R6, R80 ;  /* 0x000000061850723c */ /* 0x040fe80000041850 */
[----:B------:R-:W-:Y:S02]  /*13ea0*/  FADD.FTZ R5, R205, R4 ;  /* 0x00000004cd057221 */ /* 0x000fe40000010000 */
[----:B---3--:R-:W-:Y:S02]  /*13eb0*/  FFMA.FTZ R4, R0, R209, R175 ;  /* 0x000000d100047223 */ /* 0x008fe400000100af */
        /* <DEDUP_REMOVED lines=65> */
.L_x_3292:
[----:B-1----:R-:W2:Y:S04]  /*142d0*/  LDL.LU R0, [R1+0x10] ;  /* 0x0000100001007983 */ /* 0x002ea80000300800 */
        /* <DEDUP_REMOVED lines=184> */
.L_x_3230:
        /* <DEDUP_REMOVED lines=197> */
.L_x_3312:
        /* <DEDUP_REMOVED lines=158> */
.L_x_3314:
[----:B--234-:R-:W-:Y:S05]  /*16490*/  BSYNC B0 ;  /* 0x0000000000007941 */ /* 0x01cfea0003800000 */
.L_x_3313:
        /* <DEDUP_REMOVED lines=16> */
.L_x_3316:
[----:B------:R-:W-:Y:S05]  /*165a0*/  BSYNC B0 ;  /* 0x0000000000007941 */ /* 0x000fea0003800000 */
.L_x_3315:
        /* <DEDUP_REMOVED lines=16> */
.L_x_3318:
[----:B------:R-:W-:Y:S05]  /*166b0*/  BSYNC B0 ;  /* 0x0000000000007941 */ /* 0x000fea0003800000 */
.L_x_3317:
        /* <DEDUP_REMOVED lines=16> */
.L_x_3320:
[----:B------:R-:W-:Y:S05]  /*167c0*/  BSYNC B0 ;  /* 0x0000000000007941 */ /* 0x000fea0003800000 */
.L_x_3319:
        /* <DEDUP_REMOVED lines=16> */
.L_x_3322:
[----:B------:R-:W-:Y:S05]  /*168d0*/  BSYNC B0 ;  /* 0x0000000000007941 */ /* 0x000fea0003800000 */
.L_x_3321:
        /* <DEDUP_REMOVED lines=16> */
.L_x_3324:
[----:B------:R-:W-:Y:S05]  /*169e0*/  BSYNC B0 ;  /* 0x0000000000007941 */ /* 0x000fea0003800000 */
.L_x_3323:
        /* <DEDUP_REMOVED lines=16> */
.L_x_3326:
[----:B------:R-:W-:Y:S05]  /*16af0*/  BSYNC B0 ;  /* 0x0000000000007941 */ /* 0x000fea0003800000 */
.L_x_3325:
        /* <DEDUP_REMOVED lines=17> */
.L_x_3311:
        /* <DEDUP_REMOVED lines=31> */
.L_x_3327:
        /* <DEDUP_REMOVED lines=43> */
.L_x_3329:
[----:B------:R-:W-:Y:S05]  /*170b0*/  BSYNC B0 ;  /* 0x0000000000007941 */ /* 0x000fea0003800000 */
.L_x_3328:
        /* <DEDUP_REMOVED lines=63> */
.L_x_3331:
[----:B------:R-:W-:Y:S05]  /*174b0*/  BSYNC B0 ;  /* 0x0000000000007941 */ /* 0x000fea0003800000 */
.L_x_3330:
        /* <DEDUP_REMOVED lines=15> */
.L_x_3333:
[----:B------:R-:W-:Y:S05]  /*175b0*/  BSYNC B0 ;  /* 0x0000000000007941 */ /* 0x000fea0003800000 */
.L_x_3332:
        /* <DEDUP_REMOVED lines=15> */
.L_x_3335:
[----:B------:R-:W-:Y:S05]  /*176b0*/  BSYNC B0 ;  /* 0x0000000000007941 */ /* 0x000fea0003800000 */
.L_x_3334:
        /* <DEDUP_REMOVED lines=15> */
.L_x_3337:
[----:B------:R-:W-:Y:S05]  /*177b0*/  BSYNC B0 ;  /* 0x0000000000007941 */ /* 0x000fea0003800000 */
.L_x_3336:
        /* <DEDUP_REMOVED lines=15> */
.L_x_3339:
[----:B------:R-:W-:Y:S05]  /*178b0*/  BSYNC B0 ;  /* 0x0000000000007941 */ /* 0x000fea0003800000 */
.L_x_3338:
        /* <DEDUP_REMOVED lines=15> */
.L_x_3341:
[----:B------:R-:W-:Y:S05]  /*179b0*/  BSYNC B0 ;  /* 0x0000000000007941 */ /* 0x000fea0003800000 */
.L_x_3340:
        /* <DEDUP_REMOVED lines=15> */
.L_x_3343:
[----:B------:R-:W-:Y:S05]  /*17ab0*/  BSYNC B0 ;  /* 0x0000000000007941 */ /* 0x000fea0003800000 */
.L_x_3342:
        /* <DEDUP_REMOVED lines=16> */
.L_x_3344:
        /* <DEDUP_REMOVED lines=12> */
.L_x_4373:


//--------------------- .text._ZN7cutlass13device_kernelIN5flash19enable_sm80_to_sm89INS1_16FlashAttnFwdSm80INS1_25CollectiveMainloopFwdSm80ILi4ELi1ELb0EN4cute5tupleIJNS5_1CILi128EEENS7_ILi48EEES8_EEELi128ENS_10bfloat16_tEfNS_4arch4Sm80ELb0ELb1ELb0ELb1ELb1ELb1ELb1ELb0EEENS1_21CollectiveEpilogueFwdINS6_IJS8_S8_S9_EEENS6_IJNS7_ILi1EEESH_SH_EEESB_SD_Li128ELb1ELb1ELb0ELb0EEENS1_19SingleTileSchedulerILb1ELb0ELb1ELi128EEEEEEEEEvNT_6ParamsE --------------------------
	.section	.text._ZN7cutlass13device_kernelIN5flash19enable_sm80_to_sm89INS1_16FlashAttnFwdSm80INS1_25CollectiveMainloopFwdSm80ILi4ELi1ELb0EN4cute5tupleIJNS5_1CILi128EEENS7_ILi48EEES8_EEELi128ENS_10bfloat16_tEfNS_4arch4Sm80ELb0ELb1ELb0ELb1ELb1ELb1ELb1ELb0EEENS1_21CollectiveEpilogueFwdINS6_IJS8_S8_S9_EEENS6_IJNS7_ILi1EEESH_SH_EEESB_SD_Li128ELb1ELb1ELb0ELb0EEENS1_19SingleTileSchedulerILb1ELb0ELb1ELi128EEEEEEEEEvNT_6ParamsE,"ax",@progbits
	.sectioninfo	@"SHI_REGISTERS=255"
	.align	128
.text._ZN7cutlass13device_kernelIN5flash19enable_sm80_to_sm89INS1_16FlashAttnFwdSm80INS1_25CollectiveMainloopFwdSm80ILi4ELi1ELb0EN4cute5tupleIJNS5_1CILi128EEENS7_ILi48EEES8_EEELi128ENS_10bfloat16_tEfNS_4arch4Sm80ELb0ELb1ELb0ELb1ELb1ELb1ELb1ELb0EEENS1_21CollectiveEpilogueFwdINS6_IJS8_S8_S9_EEENS6_IJNS7_ILi1EEESH_SH_EEESB_SD_Li128ELb1ELb1ELb0ELb0EEENS1_19SingleTileSchedulerILb1ELb0ELb1ELi128EEEEEEEEEvNT_6ParamsE:
        .type           _ZN7cutlass13device_kernelIN5flash19enable_sm80_to_sm89INS1_16FlashAttnFwdSm80INS1_25CollectiveMainloopFwdSm80ILi4ELi1ELb0EN4cute5tupleIJNS5_1CILi128EEENS7_ILi48EEES8_EEELi128ENS_10bfloat16_tEfNS_4arch4Sm80ELb0ELb1ELb0ELb1ELb1ELb1ELb1ELb0EEENS1_21CollectiveEpilogueFwdINS6_IJS8_S8_S9_EEENS6_IJNS7_ILi1EEESH_SH_EEESB_SD_Li128ELb1ELb1ELb0ELb0EEENS1_19SingleTileSchedulerILb1ELb0ELb1ELi128EEEEEEEEEvNT_6ParamsE,@function
        .size           _ZN7cutlass13device_kernelIN5flash19enable_sm80_to_sm89INS1_16FlashAttnFwdSm80INS1_25CollectiveMainloopFwdSm80ILi4ELi1ELb0EN4cute5tupleIJNS5_1CILi128EEENS7_ILi48EEES8_EEELi128ENS_10bfloat16_tEfNS_4arch4Sm80ELb0ELb1ELb0ELb1ELb1ELb1ELb1ELb0EEENS1_21CollectiveEpilogueFwdINS6_IJS8_S8_S9_EEENS6_IJNS7_ILi1EEESH_SH_EEESB_SD_Li128ELb1ELb1ELb0ELb0EEENS1_19SingleTileSchedulerILb1ELb0ELb1ELi128EEEEEEEEEvNT_6ParamsE,(.L_x_4374 - _ZN7cutlass13device_kernelIN5flash19enable_sm80_to_sm89INS1_16FlashAttnFwdSm80INS1_25CollectiveMainloopFwdSm80ILi4ELi1ELb0EN4cute5tupleIJNS5_1CILi128EEENS7_ILi48EEES8_EEELi128ENS_10bfloat16_tEfNS_4arch4Sm80ELb0ELb1ELb0ELb1ELb1ELb1ELb1ELb0EEENS1_21CollectiveEpilogueFwdINS6_IJS8_S8_S9_EEENS6_IJNS7_ILi1EEESH_SH_EEESB_SD_Li128ELb1ELb1ELb0ELb0EEENS1_19SingleTileSchedulerILb1ELb0ELb1ELi128EEEEEEEEEvNT_6ParamsE)
        .other          _ZN7cutlass13device_kernelIN5flash19enable_sm80_to_sm89INS1_16FlashAttnFwdSm80INS1_25CollectiveMainloopFwdSm80ILi4ELi1ELb0EN4cute5tupleIJNS5_1CILi128EEENS7_ILi48EEES8_EEELi128ENS_10bfloat16_tEfNS_4arch4Sm80ELb0ELb1ELb0ELb1ELb1ELb1ELb1ELb0EEENS1_21CollectiveEpilogueFwdINS6_IJS8_S8_S9_EEENS6_IJNS7_ILi1EEESH_SH_EEESB_SD_Li128ELb1ELb1ELb0ELb0EEENS1_19SingleTileSchedulerILb1ELb0ELb1ELi128EEEEEEEEEvNT_6ParamsE,@"STO_CUDA_ENTRY STV_DEFAULT"
_ZN7cutlass13device_kernelIN5flash19enable_sm80_to_sm89INS1_16FlashAttnFwdSm80INS1_25CollectiveMainloopFwdSm80ILi4ELi1ELb0EN4cute5tupleIJNS5_1CILi128EEENS7_ILi48EEES8_EEELi128ENS_10bfloat16_tEfNS_4arch4Sm80ELb0ELb1ELb0ELb1ELb1ELb1ELb1ELb0EEENS1_21CollectiveEpilogueFwdINS6_IJS8_S8_S9_EEENS6_IJNS7_ILi1EEESH_SH_EEESB_SD_Li128ELb1ELb1ELb0ELb0EEENS1_19SingleTileSchedulerILb1ELb0ELb1ELi128EEEEEEEEEvNT_6ParamsE:
        /* <DEDUP_REMOVED lines=17> */
.L_x_3346:
        /* <DEDUP_REMOVED lines=8> */
.L_x_3348:
[----:B------:R-:W-:-:S05]  /*0190*/  MOV R0, c[0x0][0x54c] ;  /* 0x0001530000007a02 */ /* 0x000fca0000000f00 */
.L_x_3347:
[----:B-----5:R-:W-:Y:S01]  /*01a0*/  IMAD R0, R0, c[0x0][0x548], RZ ;  /* 0x0001520000007a24 */ /* 0x020fe200078e02ff */
[----:B------:R-:W-:-:S04]  /*01b0*/  SHF.L.U32 R137, R177, 0x7, RZ ;  /* 0x00000007b1897819 */ /* 0x000fc800000006ff */
[----:B------:R-:W-:-:S04]  /*01c0*/  ISETP.GE.AND P0, PT, R137, R0, PT ;  /* 0x000000008900720c */ /* 0x000fc80003f06270 */
[----:B------:R-:W-:-:S05]  /*01d0*/  SEL R0, R5, 0xffffffff, !P0 ;  /* 0xffffffff05007807 */ /* 0x000fca0004000000 */
[----:B------:R2:W-:Y:S01]  /*01e0*/  STL [R1+0xd0], R0 ;  /* 0x0000d00001007387 */ /* 0x0005e20000100800 */
[----:B------:R-:W-:Y:S05]  /*01f0*/  BRA `(.L_x_3349) ;  /* 0x0000013000007947 */ /* 0x000fea0003800000 */
.L_x_3345:
[----:B---3--:R-:W-:-:S04]  /*0200*/  ISETP.NE.U32.AND P0, PT, RZ, c[0x0][0x568], PT ;  /* 0x00015a00ff007a0c */ /* 0x008fc80003f05070 */
[----:B------:R-:W-:-:S13]  /*0210*/  ISETP.NE.AND.EX P0, PT, RZ, c[0x0][0x56c], PT, P0 ;  /* 0x00015b00ff007a0c */ /* 0x000fda0003f05300 */
[----:B------:R-:W-:Y:S05]  /*0220*/  @!P0 BRA `(.L_x_3350) ;  /* 0x0000002000008947 */ /* 0x000fea0003800000 */
[----:B------:R1:W5:Y:S01]  /*0230*/  LDG.E R0, [R2.64] ;  /* 0x0000000602007981 */ /* 0x000362000c1e1900 */
[----:B------:R-:W-:Y:S05]  /*0240*/  BRA `(.L_x_3351) ;  /* 0x0000009000007947 */ /* 0x000fea0003800000 */
.L_x_3350:
        /* <DEDUP_REMOVED lines=8> */
.L_x_3352:
[----:B------:R-:W-:-:S05]  /*02d0*/  MOV R0, c[0x0][0x54c] ;  /* 0x0001530000007a02 */ /* 0x000fca0000000f00 */
.L_x_3351:
[----:B-----5:R-:W-:Y:S01]  /*02e0*/  IMAD R0, R0, c[0x0][0x548], RZ ;  /* 0x0001520000007a24 */ /* 0x020fe200078e02ff */
[----:B------:R-:W-:-:S04]  /*02f0*/  SHF.L.U32 R137, R177, 0x7, RZ ;  /* 0x00000007b1897819 */ /* 0x000fc800000006ff */
[----:B------:R-:W-:-:S04]  /*0300*/  ISETP.GE.AND P0, PT, R137, R0, PT ;  /* 0x000000008900720c */ /* 0x000fc80003f06270 */
[----:B------:R-:W-:-:S05]  /*0310*/  SEL R0, R5, 0xffffffff, !P0 ;  /* 0xffffffff05007807 */ /* 0x000fca0004000000 */
[----:B------:R2:W-:Y:S04]  /*0320*/  STL [R1+0xd0], R0 ;  /* 0x0000d00001007387 */ /* 0x0005e80000100800 */
.L_x_3349:
        /* <DEDUP_REMOVED lines=43> */
.L_x_3353:
[----:B-----5:R1:W-:Y:S01]  /*05e0*/  STL [R1+0x58], R13 ;  /* 0x0000580d01007387 */ /* 0x0203e20000100800 */
[----:B------:R-:W-:-:S04]  /*05f0*/  ISETP.NE.U32.AND P0, PT, RZ, c[0x0][0x368], PT ;  /* 0x0000da00ff007a0c */ /* 0x000fc80003f05070 */
[----:B------:R-:W-:-:S13]  /*0600*/  ISETP.NE.AND.EX P0, PT, RZ, c[0x0][0x36c], PT, P0 ;  /* 0x0000db00ff007a0c */ /* 0x000fda0003f05300 */
[----:B------:R-:W-:Y:S05]  /*0610*/  @!P0 BRA `(.L_x_3354) ;  /* 0x0000003000008947 */ /* 0x000fea0003800000 */
[----:B------:R-:W-:-:S05]  /*0620*/  IMAD.WIDE R6, R37, R29, c[0x0][0x368] ;  /* 0x0000da0025067625 */ /* 0x000fca00078e021d */
[----:B------:R2:W5:Y:S01]  /*0630*/  LDG.E R11, [R6.64] ;  /* 0x00000006060b7981 */ /* 0x000562000c1e1900 */
[----:B------:R-:W-:Y:S05]  /*0640*/  BRA `(.L_x_3355) ;  /* 0x0000004000007947 */ /* 0x000fea0003800000 */
.L_x_3354:
[----:B------:R-:W-:Y:S05]  /*0650*/  @!P2 BRA `(.L_x_3355) ;  /* 0x000000300000a947 */ /* 0x000fea0003800000 */
[----:B------:R2:W3:Y:S04]  /*0660*/  LDG.E R0, [R6.64] ;  /* 0x0000000606007981 */ /* 0x0004e8000c1e1900 */
[----:B--2---:R-:W3:Y:S02]  /*0670*/  LDG.E R6, [R6.64+0x4] ;  /* 0x0000040606067981 */ /* 0x004ee4000c1e1900 */
[----:B---3--:R-:W-:Y:S02]  /*0680*/  IADD3 R11, -R0, R6, RZ ;  /* 0x00000006000b7210 */ /* 0x008fe40007ffe1ff */
.L_x_3355:
        /* <DEDUP_REMOVED lines=37> */
.L_x_3357:
[----:B------:R-:W-:-:S13]  /*08e0*/  ISETP.NE.AND P0, PT, R8, 0x1, PT ;  /* 0x000000010800780c */ /* 0x000fda0003f05270 */
[----:B------:R-:W-:-:S05]  /*08f0*/  @P0 IMAD.HI.U32 R2, R0, c[0x0][0x330], RZ ;  /* 0x0000cc0000020a27 */ /* 0x000fca00078e00ff */
[----:B------:R-:W-:-:S05]  /*0900*/  @P0 SHF.R.U32.HI R0, RZ, c[0x0][0x334], R2 ;  /* 0x0000cd00ff000a19 */ /* 0x000fca0000011602 */
.L_x_3358:
[----:B------:R-:W-:-:S05]  /*0910*/  IMAD R0, R0, R8, c[0x0][0x32c] ;  /* 0x0000cb0000007624 */ /* 0x000fca00078e0208 */
[----:B------:R-:W-:Y:S02]  /*0920*/  IMNMX R6, R6, R0, PT ;  /* 0x0000000006067217 */ /* 0x000fe40003800200 */
.L_x_3356:
        /* <DEDUP_REMOVED lines=14> */
.L_x_3360:
[----:B------:R-:W-:-:S13]  /*0a10*/  ISETP.NE.AND P0, PT, R8, 0x1, PT ;  /* 0x000000010800780c */ /* 0x000fda0003f05270 */
[----:B------:R-:W-:-:S05]  /*0a20*/  @P0 IMAD.HI.U32 R2, R0, c[0x0][0x330], RZ ;  /* 0x0000cc0000020a27 */ /* 0x000fca00078e00ff */
[----:B------:R-:W-:-:S05]  /*0a30*/  @P0 SHF.R.U32.HI R0, RZ, c[0x0][0x334], R2 ;  /* 0x0000cd00ff000a19 */ /* 0x000fca0000011602 */
.L_x_3361:
[----:B------:R-:W-:-:S05]  /*0a40*/  IMAD R0, R0, c[0x0][0x32c], RZ ;  /* 0x0000cb0000007a24 */ /* 0x000fca00078e02ff */
[----:B------:R-:W-:-:S04]  /*0a50*/  IMNMX R3, R3, R0, !PT ;  /* 0x0000000003037217 */ /* 0x000fc80007800200 */
.L_x_3359:
        /* <DEDUP_REMOVED lines=240> */
.L_x_3397:
        /* <DEDUP_REMOVED lines=75> */
.L_x_3367:
[----:B------:R-:W-:Y:S05]  /*1e10*/  BSYNC B0 ;  /* 0x0000000000007941 */ /* 0x000fea0003800000 */
.L_x_3366:
        /* <DEDUP_REMOVED lines=38> */
.L_x_3369:
[----:B------:R-:W-:Y:S05]  /*2080*/  BSYNC B0 ;  /* 0x0000000000007941 */ /* 0x000fea0003800000 */
.L_x_3368:
        /* <DEDUP_REMOVED lines=37> */
.L_x_3371:
[----:B------:R-:W-:Y:S05]  /*22e0*/  BSYNC B0 ;  /* 0x0000000000007941 */ /* 0x000fea0003800000 */
.L_x_3370:
        /* <DEDUP_REMOVED lines=72> */
.L_x_3375:
[----:B------:R-:W-:Y:S05]  /*2770*/  BSYNC B0 ;  /* 0x0000000000007941 */ /* 0x000fea0003800000 */
.L_x_3374:
        /* <DEDUP_REMOVED lines=57> */
.L_x_3373:
[----:B------:R-:W-:Y:S05]  /*2b10*/  BSYNC B1 ;  /* 0x0000000000017941 */ /* 0x000fea0003800000 */
.L_x_3372:
        /* <DEDUP_REMOVED lines=60> */
.L_x_3379:
[----:B------:R-:W-:Y:S05]  /*2ee0*/  BSYNC B0 ;  /* 0x0000000000007941 */ /* 0x000fea0003800000 */
.L_x_3378:
        /* <DEDUP_REMOVED lines=57> */
.L_x_3377:
[----:B------:R-:W-:Y:S05]  /*3280*/  BSYNC B1 ;  /* 0x0000000000017941 */ /* 0x000fea0003800000 */
.L_x_3376:
        /* <DEDUP_REMOVED lines=59> */
.L_x_3382:
[----:B------:R-:W-:Y:S05]  /*3640*/  BSYNC B0 ;  /* 0x0000000000007941 */ /* 0x000fea0003800000 */
.L_x_3381:
        /* <DEDUP_REMOVED lines=58> */
.L_x_3365:
        /* <DEDUP_REMOVED lines=206> */
.L_x_3384:
[----:B-1----:R-:W-:Y:S05]  /*46d0*/  BSYNC B0 ;  /* 0x0000000000007941 */ /* 0x002fea0003800000 */
.L_x_3383:
        /* <DEDUP_REMOVED lines=122> */
.L_x_3386:
[----:B------:R-:W-:Y:S05]  /*4e80*/  BSYNC B0 ;  /* 0x0000000000007941 */ /* 0x000fea0003800000 */
.L_x_3385:
        /* <DEDUP_REMOVED lines=124> */
.L_x_3364:
        /* <DEDUP_REMOVED lines=19> */
.L_x_3388:
[----:B-12---:R-:W-:Y:S05]  /*5780*/  BSYNC B0 ;  /* 0x0000000000007941 */ /* 0x006fea0003800000 */
.L_x_3387:
[----:B------:R1:W2:Y:S01]  /*5790*/  SHFL.IDX PT, R6, R85, 0x1, 0x181f ;  /* 0x00381f0055067f89 */ /* 0x0002a200000e0000 */
[----:B------:R-:W-:Y:S01]  /*57a0*/  ISETP.GE.AND P0, PT, R10, 0x11, PT ;  /* 0x000000110a00780c */ /* 0x000fe20003f06270 */
[----:B------:R-:W-:Y:S02]  /*57b0*/  BSSY B0, `(.L_x_3389) ;  /* 0x000000d000007945 */ /* 0x000fe40003800000 */
[----:B------:R1:W4:Y:S10]  /*57c0*/  SHFL.IDX PT, R5, R88, 0x1, 0x181f ;  /* 0x00381f0058057f89 */ /* 0x00033400000e0000 */
[----:B------:R-:W-:-:S05]  /*57d0*/  @!P0 BRA `(.L_x_3390) ;  /* 0x000000a000008947 */ /* 0x000fca0003800000 */
[----:B------:R-:W5:Y:S01]  /*57e0*/  @!P5 LDS.128 R16, [R72+0x5880] ;  /* 0x005880004810d984 */ /* 0x000f620000000c00 */
[CC--:B----4-:R-:W-:Y:S04]  /*57f0*/  @!P5 LEA R2, P0, R24.reuse, R5.reuse, 0x1 ;  /* 0x000000051802d211 */ /* 0x0d0fe800078008ff */
[-C--:B--2---:R-:W-:Y:S02]  /*5800*/  @!P5 LEA.HI.X R3, R24, R6.reuse, R25, 0x1, P0 ;  /* 0x000000061803d211 */ /* 0x084fe400000f0c19 */
[----:B------:R-:W-:Y:S11]  /*5810*/  ISETP.GE.AND P0, PT, R89, c[0x0][0x1d4], PT ;  /* 0x0000750059007a0c */ /* 0x000ff60003f06270 */
[----:B------:R-:W-:Y:S02]  /*5820*/  @!UPT UIADD3 URZ, URZ, URZ, URZ ;  /* 0x0000003f3f3ff290 */ /* 0x000fe4000fffe03f */
[C---:B---3--:R-:W-:Y:S04]  /*5830*/  @!P0 LEA R8, P1, R83.reuse, R5, 0x1 ;  /* 0x0000000553088211 */ /* 0x048fe800078208ff */
[----:B------:R-:W-:Y:S01]  /*5840*/  @!P0 LEA.HI.X R9, R83, R6, R90, 0x1, P1 ;  /* 0x0000000653098211 */ /* 0x000fe200008f0c5a */
[----:B-----5:R-:W-:Y:S04]  /*5850*/  @!P5 ST.E.128 [R2.64], R16 ;  /* 0x000000100200d985 */ /* 0x020fe8000c101d06 */
[----:B------:R-:W2:Y:S04]  /*5860*/  @!P0 LDS.128 R16, [R72+0x7080] ;  /* 0x0070800048108984 */ /* 0x000ea80000000c00 */
[----:B--2---:R2:W-:Y:S02]  /*5870*/  @!P0 ST.E.128 [R8.64], R16 ;  /* 0x0000001008008985 */ /* 0x0045e4000c101d06 */
.L_x_3390:
[----:B------:R-:W-:Y:S05]  /*5880*/  BSYNC B0 ;  /* 0x0000000000007941 */ /* 0x000fea0003800000 */
.L_x_3389:
[----:B------:R1:W4:Y:S01]  /*5890*/  SHFL.IDX PT, R3, R85, 0x2, 0x181f ;  /* 0x00581f0055037f89 */ /* 0x00032200000e0000 */
[----:B------:R-:W-:Y:S03]  /*58a0*/  ISETP.GE.AND P0, PT, R10, 0x21, PT ;  /* 0x000000210a00780c */ /* 0x000fe60003f06270 */
[----:B------:R1:W3:Y:S10]  /*58b0*/  SHFL.IDX PT, R2, R88, 0x2, 0x181f ;  /* 0x00581f0058027f89 */ /* 0x0002f400000e0000 */
[----:B------:R-:W-:-:S05]  /*58c0*/  @!P0 BRA `(.L_x_3380) ;  /* 0x000000a000008947 */ /* 0x000fca0003800000 */
[----:B--2---:R-:W2:Y:S01]  /*58d0*/  @!P5 LDS.128 R16, [R72+0x6080] ;  /* 0x006080004810d984 */ /* 0x004ea20000000c00 */
[CC--:B---3--:R-:W-:Y:S04]  /*58e0*/  @!P5 LEA R8, P0, R24.reuse, R2.reuse, 0x1 ;  /* 0x000000021808d211 */ /* 0x0c8fe800078008ff */
[-C--:B----4-:R-:W-:Y:S02]  /*58f0*/  @!P5 LEA.HI.X R9, R24, R3.reuse, R25, 0x1, P0 ;  /* 0x000000031809d211 */ /* 0x090fe400000f0c19 */
[----:B------:R-:W-:Y:S11]  /*5900*/  ISETP.GE.AND P0, PT, R89, c[0x0][0x1d4], PT ;  /* 0x0000750059007a0c */ /* 0x000ff60003f06270 */
[----:B------:R-:W-:Y:S02]  /*5910*/  @!UPT UIADD3 URZ, URZ, URZ, URZ ;  /* 0x0000003f3f3ff290 */ /* 0x000fe4000fffe03f */
[C---:B------:R-:W-:Y:S04]  /*5920*/  @!P0 LEA R2, P1, R83.reuse, R2, 0x1 ;  /* 0x0000000253028211 */ /* 0x040fe800078208ff */
[----:B------:R-:W-:Y:S01]  /*5930*/  @!P0 LEA.HI.X R3, R83, R3, R90, 0x1, P1 ;  /* 0x0000000353038211 */ /* 0x000fe200008f0c5a */
[----:B--2---:R-:W-:Y:S04]  /*5940*/  @!P5 ST.E.128 [R8.64], R16 ;  /* 0x000000100800d985 */ /* 0x004fe8000c101d06 */
[----:B------:R-:W2:Y:S04]  /*5950*/  @!P0 LDS.128 R8, [R72+0x7880] ;  /* 0x0078800048088984 */ /* 0x000ea80000000c00 */
[----:B--2---:R2:W-:Y:S02]  /*5960*/  @!P0 ST.E.128 [R2.64], R8 ;  /* 0x0000000802008985 */ /* 0x0045e4000c101d06 */
.L_x_3380:
[----:B------:R-:W-:Y:S05]  /*5970*/  BSYNC B2 ;  /* 0x0000000000027941 */ /* 0x000fea0003800000 */
.L_x_3363:
        /* <DEDUP_REMOVED lines=15> */
[----:B----4-:R-:W-:Y:S01]  /*5a70*/  @P3 IMAD R5, R9, c[0x0][0x258], RZ ;  /* 0x0000960009053a24 */ /* 0x010fe200078e02ff */
[----:B------:R-:W-:Y:S01]  /*5a80*/  @P3 MOV R2, R94 ;  /* 0x0000005e00023202 */ /* 0x000fe20000000f00 */
[----:B------:R-:W-:Y:S04]  /*5a90*/  @P3 IMAD.MOV.U32 R3, RZ, RZ, R106 ;  /* 0x000000ffff033224 */ /* 0x000fe800078e006a */
        /* <DEDUP_REMOVED lines=41> */
[C---:B--2---:R-:W-:Y:S02]  /*5d30*/  LEA R14, P0, R2.reuse, c[0x0][0x1f8], 0x1 ;  /* 0x00007e00020e7a11 */ /* 0x044fe400078008ff */
[----:B------:R-:W-:Y:S02]  /*5d40*/  IADD3 R5, R17, R4, RZ ;  /* 0x0000000411057210 */ /* 0x000fe40007ffe0ff */
[----:B------:R-:W-:Y:S02]  /*5d50*/  LEA.HI.X R6, R2, c[0x0][0x1fc], R3, 0x1, P0 ;  /* 0x00007f0002067a11 */ /* 0x000fe400000f0c03 */
[----:B------:R3:W2:Y:S01]  /*5d60*/  SHFL.IDX PT, R2, R14, RZ, 0x181f ;  /* 0x00181fff0e027589 */ /* 0x0006a200000e0000 */
[----:B------:R-:W-:Y:S04]  /*5d70*/  IMNMX R5, R5, 0x30, PT ;  /* 0x0000003005057817 */ /* 0x000fe80003800200 */
[----:B------:R3:W4:Y:S01]  /*5d80*/  SHFL.IDX PT, R3, R6, RZ, 0x181f ;  /* 0x00181fff06037589 */ /* 0x00072200000e0000 */
[----:B------:R-:W-:Y:S05]  /*5d90*/  IMAD.IADD R5, R5, 0x1, -R35 ;  /* 0x0000000105057824 */ /* 0x000fea00078e0a23 */
[----:B------:R-:W-:Y:S01]  /*5da0*/  ISETP.GE.AND P0, PT, R5, 0x1, PT ;  /* 0x000000010500780c */ /* 0x000fe20003f06270 */
[----:B------:R-:W-:Y:S04]  /*5db0*/  DEPBAR.LE SB0, 0x0 ;  /* 0x000080000000791a */ /* 0x000fe80000000000 */
[----:B------:R-:W-:Y:S08]  /*5dc0*/  BAR.SYNC.DEFER_BLOCKING 0x0 ;  /* 0x0000000000007b1d */ /* 0x000ff00000010000 */
        /* <DEDUP_REMOVED lines=11> */
.L_x_3392:
[----:B--2---:R-:W-:Y:S05]  /*5e80*/  BSYNC B0 ;  /* 0x0000000000007941 */ /* 0x004fea0003800000 */
.L_x_3391:
[----:B----4-:R2:W4:Y:S01]  /*5e90*/  SHFL.IDX PT, R3, R6, 0x1, 0x181f ;  /* 0x00381f0006037f89 */ /* 0x01052200000e0000 */
[----:B------:R-:W-:Y:S01]  /*5ea0*/  ISETP.GE.AND P0, PT, R5, 0x11, PT ;  /* 0x000000110500780c */ /* 0x000fe20003f06270 */
[----:B------:R-:W-:Y:S02]  /*5eb0*/  BSSY B0, `(.L_x_3393) ;  /* 0x000000d000007945 */ /* 0x000fe40003800000 */
[----:B------:R2:W3:Y:S10]  /*5ec0*/  SHFL.IDX PT, R2, R14, 0x1, 0x181f ;  /* 0x00381f000e027f89 */ /* 0x0004f400000e0000 */
        /* <DEDUP_REMOVED lines=11> */
.L_x_3394:
[----:B------:R-:W-:Y:S05]  /*5f80*/  BSYNC B0 ;  /* 0x0000000000007941 */ /* 0x000fea0003800000 */
.L_x_3393:
        /* <DEDUP_REMOVED lines=15> */
.L_x_3396:
[----:B------:R-:W-:Y:S05]  /*6080*/  BSYNC B0 ;  /* 0x0000000000007941 */ /* 0x000fea0003800000 */
.L_x_3395:
        /* <DEDUP_REMOVED lines=37> */
.L_x_3362:
        /* <DEDUP_REMOVED lines=22> */
.L_x_3400:
[----:B------:R-:W-:-:S13]  /*6440*/  ISETP.NE.AND P0, PT, R4, 0x1, PT ;  /* 0x000000010400780c */ /* 0x000fda0003f05270 */
[----:B------:R-:W-:-:S05]  /*6450*/  @P0 IMAD.HI.U32 R2, R0, c[0x0][0x330], RZ ;  /* 0x0000cc0000020a27 */ /* 0x000fca00078e00ff */
[----:B------:R-:W-:Y:S02]  /*6460*/  @P0 SHF.R.U32.HI R0, RZ, c[0x0][0x334], R2 ;  /* 0x0000cd00ff000a19 */ /* 0x000fe40000011602 */
.L_x_3401:
[----:B------:R-:W-:Y:S05]  /*6470*/  BSYNC B0 ;  /* 0x0000000000007941 */ /* 0x000fea0003800000 */
.L_x_3399:
[----:B------:R-:W-:-:S05]  /*6480*/  IMAD R0, R0, R4, c[0x0][0x32c] ;  /* 0x0000cb0000007624 */ /* 0x000fca00078e0204 */
[----:B------:R-:W-:-:S04]  /*6490*/  IMNMX R3, R3, R0, PT ;  /* 0x0000000003037217 */ /* 0x000fc80003800200 */
.L_x_3398:
        /* <DEDUP_REMOVED lines=20> */
.L_x_3404:
[----:B------:R-:W-:-:S13]  /*65e0*/  ISETP.NE.AND P0, PT, R4, 0x1, PT ;  /* 0x000000010400780c */ /* 0x000fda0003f05270 */
[----:B------:R-:W-:-:S05]  /*65f0*/  @P0 IMAD.HI.U32 R2, R0, c[0x0][0x330], RZ ;  /* 0x0000cc0000020a27 */ /* 0x000fca00078e00ff */
[----:B------:R-:W-:Y:S02]  /*6600*/  @P0 SHF.R.U32.HI R0, RZ, c[0x0][0x334], R2 ;  /* 0x0000cd00ff000a19 */ /* 0x000fe40000011602 */
.L_x_3405:
[----:B------:R-:W-:Y:S05]  /*6610*/  BSYNC B0 ;  /* 0x0000000000007941 */ /* 0x000fea0003800000 */
.L_x_3403:
[----:B------:R-:W-:-:S05]  /*6620*/  IMAD R0, R0, c[0x0][0x32c], RZ ;  /* 0x0000cb0000007a24 */ /* 0x000fca00078e02ff */
[----:B------:R-:W-:-:S05]  /*6630*/  IMNMX R3, R3, R0, !PT ;  /* 0x0000000003037217 */ /* 0x000fca0007800200 */
.L_x_3402:
        /* <DEDUP_REMOVED lines=182> */
.L_x_3589:
[----:B------:R-:W-:Y:S05]  /*71a0*/  BRA.DIV ~URZ, `(.L_x_3408) ;  /* 0x00015bb27f007947 */ /* 0x000fea000b800000 */
[----:B------:R3:W4:Y:S02]  /*71b0*/  SHFL.IDX PT, R2, R14, RZ, 0x181f ;  /* 0x00181fff0e027589 */ /* 0x00072400000e0000 */
.L_x_3590:
        /* <DEDUP_REMOVED lines=17> */
.L_x_3410:
[----:B------:R-:W-:Y:S05]  /*72d0*/  BSYNC B0 ;  /* 0x0000000000007941 */ /* 0x000fea0003800000 */
.L_x_3409:
[----:B------:R-:W-:Y:S05]  /*72e0*/  BRA.DIV ~URZ, `(.L_x_3411) ;  /* 0x00015af27f007947 */ /* 0x000fea000b800000 */
[----:B------:R1:W2:Y:S04]  /*72f0*/  SHFL.IDX PT, R4, R12, 0x1, 0x181f ;  /* 0x00381f000c047f89 */ /* 0x0002a800000e0000 */
[----:B--2-4-:R1:W2:Y:S02]  /*7300*/  SHFL.IDX PT, R2, R14, 0x1, 0x181f ;  /* 0x00381f000e027f89 */ /* 0x0142a400000e0000 */
.L_x_3591:
        /* <DEDUP_REMOVED lines=16> */
.L_x_3413:
[----:B------:R-:W-:Y:S05]  /*7410*/  BSYNC B0 ;  /* 0x0000000000007941 */ /* 0x000fea0003800000 */
.L_x_3412:
[----:B------:R-:W-:Y:S05]  /*7420*/  BRA.DIV ~URZ, `(.L_x_3414) ;  /* 0x00015aa27f007947 */ /* 0x000fea000b800000 */
[----:B------:R4:W1:Y:S02]  /*7430*/  SHFL.IDX PT, R4, R12, 0x2, 0x181f ;  /* 0x00581f000c047f89 */ /* 0x00086400000e0000 */
.L_x_3592:
[----:B------:R-:W-:Y:S05]  /*7440*/  BRA.DIV ~URZ, `(.L_x_3415) ;  /* 0x00015b027f007947 */ /* 0x000fea000b800000 */
[----:B--2---:R2:W3:Y:S02]  /*7450*/  SHFL.IDX PT, R2, R14, 0x2, 0x181f ;  /* 0x00581f000e027f89 */ /* 0x0044e400000e0000 */
.L_x_3593:
        /* <DEDUP_REMOVED lines=16> */
.L_x_3417:
[----:B------:R-:W-:Y:S05]  /*7560*/  BSYNC B0 ;  /* 0x0000000000007941 */ /* 0x000fea0003800000 */
.L_x_3416:
[----:B------:R-:W-:Y:S05]  /*7570*/  BRA.DIV ~URZ, `(.L_x_3418) ;  /* 0x00015a527f007947 */ /* 0x000fea000b800000 */
[----:B------:R1:W2:Y:S04]  /*7580*/  SHFL.IDX PT, R4, R12, 0x3, 0x181f ;  /* 0x00781f000c047f89 */ /* 0x0002a800000e0000 */
[----:B-1-3--:R1:W3:Y:S02]  /*7590*/  SHFL.IDX PT, R2, R14, 0x3, 0x181f ;  /* 0x00781f000e027f89 */ /* 0x00a2e400000e0000 */
.L_x_3594:
        /* <DEDUP_REMOVED lines=16> */
.L_x_3420:
[----:B------:R-:W-:Y:S05]  /*76a0*/  BSYNC B0 ;  /* 0x0000000000007941 */ /* 0x000fea0003800000 */
.L_x_3419:
[----:B------:R-:W-:Y:S05]  /*76b0*/  BRA.DIV ~URZ, `(.L_x_3421) ;  /* 0x00015a027f007947 */ /* 0x000fea000b800000 */
[----:B------:R1:W2:Y:S02]  /*76c0*/  SHFL.IDX PT, R4, R12, 0x4, 0x181f ;  /* 0x00981f000c047f89 */ /* 0x0002a400000e0000 */
.L_x_3595:
[----:B------:R-:W-:Y:S05]  /*76d0*/  BRA.DIV ~URZ, `(.L_x_3422) ;  /* 0x00015a627f007947 */ /* 0x000fea000b800000 */
[----:B--23--:R2:W3:Y:S02]  /*76e0*/  SHFL.IDX PT, R2, R14, 0x4, 0x181f ;  /* 0x00981f000e027f89 */ /* 0x00c4e400000e0000 */
.L_x_3596:
        /* <DEDUP_REMOVED lines=16> */
.L_x_3424:
[----:B------:R-:W-:Y:S05]  /*77f0*/  BSYNC B0 ;  /* 0x0000000000007941 */ /* 0x000fea0003800000 */
.L_x_3423:
[----:B------:R-:W-:Y:S05]  /*7800*/  BRA.DIV ~URZ, `(.L_x_3425) ;  /* 0x000159b27f007947 */ /* 0x000fea000b800000 */
[----:B------:R1:W2:Y:S04]  /*7810*/  SHFL.IDX PT, R4, R12, 0x5, 0x181f ;  /* 0x00b81f000c047f89 */ /* 0x0002a800000e0000 */
[----:B---3--:R1:W3:Y:S02]  /*7820*/  SHFL.IDX PT, R2, R14, 0x5, 0x181f ;  /* 0x00b81f000e027f89 */ /* 0x0082e400000e0000 */
.L_x_3597:
        /* <DEDUP_REMOVED lines=16> */
.L_x_3427:
[----:B------:R-:W-:Y:S05]  /*7930*/  BSYNC B0 ;  /* 0x0000000000007941 */ /* 0x000fea0003800000 */
.L_x_3426:
[----:B------:R-:W-:Y:S05]  /*7940*/  BRA.DIV ~URZ, `(.L_x_3428) ;  /* 0x000159627f007947 */ /* 0x000fea000b800000 */
[----:B------:R1:W2:Y:S02]  /*7950*/  SHFL.IDX PT, R4, R12, 0x6, 0x181f ;  /* 0x00d81f000c047f89 */ /* 0x0002a400000e0000 */
.L_x_3598:
[----:B------:R-:W-:Y:S05]  /*7960*/  BRA.DIV ~URZ, `(.L_x_3429) ;  /* 0x000159c27f007947 */ /* 0x000fea000b800000 */
[----:B--23--:R2:W3:Y:S02]  /*7970*/  SHFL.IDX PT, R2, R14, 0x6, 0x181f ;  /* 0x00d81f000e027f89 */ /* 0x00c4e400000e0000 */
.L_x_3599:
        /* <DEDUP_REMOVED lines=16> */
.L_x_3431:
[----:B------:R-:W-:Y:S05]  /*7a80*/  BSYNC B0 ;  /* 0x0000000000007941 */ /* 0x000fea0003800000 */
.L_x_3430:
[----:B------:R-:W-:Y:S05]  /*7a90*/  BRA.DIV ~URZ, `(.L_x_3432) ;  /* 0x000159127f007947 */ /* 0x000fea000b800000 */
[----:B------:R1:W2:Y:S04]  /*7aa0*/  SHFL.IDX PT, R4, R12, 0x7, 0x181f ;  /* 0x00f81f000c047f89 */ /* 0x0002a800000e0000 */
[----:B---3--:R1:W3:Y:S02]  /*7ab0*/  SHFL.IDX PT, R0, R14, 0x7, 0x181f ;  /* 0x00f81f000e007f89 */ /* 0x0082e400000e0000 */
.L_x_3600:
[----:B----4-:R-:W4:Y:S04]  /*7ac0*/  LDL R18, [R1] ;  /* 0x0000000001127983 */ /* 0x010f280000100800 */
[----:B---3--:R-:W3:Y:S04]  /*7ad0*/  LDL R29, [R1+0x48] ;  /* 0x00004800011d7983 */ /* 0x008ee80000100800 */
[----:B------:R1:W5:Y:S01]  /*7ae0*/  LDL R23, [R1+0x64] ;  /* 0x0000640001177983 */ /* 0x0003620000100800 */
[----:B------:R-:W-:Y:S01]  /*7af0*/  IADD3 R2, R10, 0x70, RZ ;  /* 0x000000700a027810 */ /* 0x000fe20007ffe0ff */
[----:B-12---:R-:W-:Y:S01]  /*7b00*/  IMAD.MOV.U32 R14, RZ, RZ, R0 ;  /* 0x000000ffff0e7224 */ /* 0x006fe200078e0000 */
[----:B------:R-:W-:-:S02]  /*7b10*/  ULDC.64 UR4, c[0x0][0x40] ;  /* 0x0000100000047ab9 */ /* 0x000fc40000000a00 */
[----:B------:R-:W-:Y:S02]  /*7b20*/  ISETP.GE.AND P0, PT, R2, R13, PT ;  /* 0x0000000d0200720c */ /* 0x000fe40003f06270 */
[----:B------:R-:W-:Y:S01]  /*7b30*/  IADD3 R2, P1, R1, c[0x0][0x20], RZ ;  /* 0x0000080001027a10 */ /* 0x000fe20007f3e0ff */
[----:B------:R-:W-:-:S04]  /*7b40*/  IMAD.MOV.U32 R15, RZ, RZ, R4 ;  /* 0x000000ffff0f7224 */ /* 0x000fc800078e0004 */
[----:B------:R-:W-:Y:S01]  /*7b50*/  IMAD.X R3, RZ, RZ, c[0x0][0x24], P1 ;  /* 0x00000900ff037624 */ /* 0x000fe200008e06ff */
[----:B------:R-:W-:Y:S02]  /*7b60*/  IADD3 R10, P1, R2, 0x4, RZ ;  /* 0x00000004020a7810 */ /* 0x000fe40007f3e0ff */
[----:B------:R-:W-:-:S03]  /*7b70*/  SHF.R.S32.HI R13, RZ, 0x4, R22 ;  /* 0x00000004ff0d7819 */ /* 0x000fc60000011416 */
[----:B------:R-:W-:Y:S02]  /*7b80*/  @!P0 IMAD.SHL.U32 R17, R17, 0x2, RZ ;  /* 0x0000000211118824 */ /* 0x000fe400078e00ff */
[----:B------:R-:W-:-:S04]  /*7b90*/  @!P0 IMAD.WIDE R6, R11, 0x2, R14 ;  /* 0x000000020b068825 */ /* 0x000fc800078e020e */
[----:B------:R-:W-:Y:S01]  /*7ba0*/  IMAD.X R11, RZ, RZ, R3, P1 ;  /* 0x000000ffff0b7224 */ /* 0x000fe200008e0603 */
[----:B------:R-:W-:Y:S01]  /*7bb0*/  @!PT LDS RZ, [RZ] ;  /* 0x00000000fffff984 */ /* 0x000fe20000000800 */
[----:B------:R-:W-:Y:S01]  /*7bc0*/  @!PT LDS RZ, [RZ] ;  /* 0x00000000fffff984 */ /* 0x000fe20000000800 */
[----:B------:R-:W-:Y:S01]  /*7bd0*/  @!PT LDS RZ, [RZ] ;  /* 0x00000000fffff984 */ /* 0x000fe20000000800 */
[----:B------:R1:W-:Y:S01]  /*7be0*/  @!P0 LDGSTS.E.BYPASS.LTC128B.128 [R17+0xb880], [R6.64], !P3 ;  /* 0x0b88000006118fae */ /* 0x0003e2000d901d46 */
[----:B------:R-:W-:Y:S01]  /*7bf0*/  LEA.HI R4, R22, R13, RZ, 0x1 ;  /* 0x0000000d16047211 */ /* 0x000fe200078f08ff */
[----:B------:R-:W-:Y:S02]  /*7c00*/  UIADD3 UR4, UP0, UR4, 0x160, URZ ;  /* 0x0000016004047890 */ /* 0x000fe4000ff1e03f */
[----:B------:R2:W-:Y:S01]  /*7c10*/  STL.64 [R1+0x38], R10 ;  /* 0x0000380a01007387 */ /* 0x0005e20000100a00 */
[----:B------:R-:W-:Y:S01]  /*7c20*/  @!P0 SHF.R.S32.HI R0, RZ, 0x1f, R16 ;  /* 0x0000001fff008819 */ /* 0x000fe20000011410 */
[----:B------:R-:W-:Y:S01]  /*7c30*/  UIADD3.X UR5, URZ, UR5, URZ, UP0, !UPT ;  /* 0x000000053f057290 */ /* 0x000fe200087fe43f */
[----:B------:R-:W-:Y:S01]  /*7c40*/  LOP3.LUT R4, R4, 0xfffffffe, RZ, 0xc0, !PT ;  /* 0xfffffffe04047812 */ /* 0x000fe200078ec0ff */
[----:B------:R-:W2:Y:S01]  /*7c50*/  S2R R28, SR_CTAID.Y ;  /* 0x00000000001c7919 */ /* 0x000ea20000002600 */
[----:B------:R-:W-:-:S02]  /*7c60*/  IADD3 R12, P3, R2, 0x10, RZ ;  /* 0x00000010020c7810 */ /* 0x000fc40007f7e0ff */
[----:B------:R-:W-:Y:S01]  /*7c70*/  @!P0 LEA.HI R16, R0, R16, RZ, 0x3 ;  /* 0x0000001000108211 */ /* 0x000fe200078f18ff */
[----:B------:R-:W-:Y:S02]  /*7c80*/  IMAD.IADD R24, R13, 0x1, -R4 ;  /* 0x000000010d187824 */ /* 0x000fe400078e0a04 */
[----:B------:R-:W-:Y:S02]  /*7c90*/  IMAD.SHL.U32 R0, R20, 0x40, RZ ;  /* 0x0000004014007824 */ /* 0x000fe400078e00ff */
[----:B------:R-:W-:Y:S01]  /*7ca0*/  IMAD.X R13, RZ, RZ, R3, P3 ;  /* 0x000000ffff0d7224 */ /* 0x000fe200018e0603 */
[C---:B-1----:R-:W-:Y:S02]  /*7cb0*/  IADD3 R6, P2, R2.reuse, 0x8, RZ ;  /* 0x0000000802067810 */ /* 0x042fe40007f5e0ff */
[----:B--2---:R-:W-:-:S03]  /*7cc0*/  IADD3 R10, P1, R2, 0x48, RZ ;  /* 0x00000048020a7810 */ /* 0x004fc60007f3e0ff */
[--C-:B------:R-:W-:Y:S02]  /*7cd0*/  IMAD.X R7, RZ, RZ, R3.reuse, P2 ;  /* 0x000000ffff077224 */ /* 0x100fe400010e0603 */
[----:B------:R-:W-:-:S03]  /*7ce0*/  IMAD.X R11, RZ, RZ, R3, P1 ;  /* 0x000000ffff0b7224 */ /* 0x000fc600008e0603 */
[----:B------:R1:W-:Y:S01]  /*7cf0*/  STL.64 [R1+0x40], R6 ;  /* 0x0000400601007387 */ /* 0x0003e20000100a00 */
[----:B------:R-:W-:-:S03]  /*7d00*/  @!P0 LOP3.LUT R4, R16, 0xfffffff8, RZ, 0xc0, !PT ;  /* 0xfffffff810048812 */ /* 0x000fc600078ec0ff */
[----:B------:R2:W-:Y:S01]  /*7d10*/  STL.64 [R1+0x30], R10 ;  /* 0x0000300a01007387 */ /* 0x0005e20000100a00 */
[----:B------:R-:W-:-:S03]  /*7d20*/  LOP3.LUT R0, R0, 0x1c0, RZ, 0xc0, !PT ;  /* 0x000001c000007812 */ /* 0x000fc600078ec0ff */
[----:B------:R-:W-:Y:S04]  /*7d30*/  STL.64 [R1+0x28], R12 ;  /* 0x0000280c01007387 */ /* 0x000fe80000100a00 */
[----:B------:R-:W2:Y:S01]  /*7d40*/  S2R R36, SR_CTAID.Y ;  /* 0x0000000000247919 */ /* 0x000ea20000002600 */
[----:B-1----:R-:W-:Y:S02]  /*7d50*/  IMAD.U32 R6, RZ, RZ, UR4 ;  /* 0x00000004ff067e24 */ /* 0x002fe4000f8e00ff */
[----:B------:R-:W-:Y:S02]  /*7d60*/  IMAD.U32 R7, RZ, RZ, UR5 ;  /* 0x00000005ff077e24 */ /* 0x000fe4000f8e00ff */
[----:B--2---:R-:W-:-:S03]  /*7d70*/  IMAD.SHL.U32 R10, R24, 0x8, RZ ;  /* 0x00000008180a7824 */ /* 0x004fc600078e00ff */
[----:B------:R1:W-:Y:S01]  /*7d80*/  STL.64 [R1+0x18], R6 ;  /* 0x0000180601007387 */ /* 0x0003e20000100a00 */
[----:B-----5:R-:W-:Y:S02]  /*7d90*/  SHF.R.S32.HI R11, RZ, 0x1f, R19 ;  /* 0x0000001fff0b7819 */ /* 0x020fe40000011413 */
[----:B------:R-:W-:Y:S01]  /*7da0*/  SHF.R.S32.HI R28, RZ, 0x1f, R28 ;  /* 0x0000001fff1c7819 */ /* 0x000fe2000001141c */
[----:B-1----:R-:W-:Y:S01]  /*7db0*/  @!P0 IMAD.WIDE R6, R4, 0x2, R14 ;  /* 0x0000000204068825 */ /* 0x002fe200078e020e */
[----:B------:R-:W-:Y:S02]  /*7dc0*/  LOP3.LUT R4, R0, 0x8, R10, 0xf8, !PT ;  /* 0x0000000800047812 */ /* 0x000fe400078ef80a */
[----:B------:R-:W-:Y:S02]  /*7dd0*/  SHF.R.U32.HI R0, RZ, 0x3, R0 ;  /* 0x00000003ff007819 */ /* 0x000fe40000011600 */
[----:B------:R1:W-:Y:S02]  /*7de0*/  @!P0 LDGSTS.E.BYPASS.LTC128B.128 [R17+0xf880], [R6.64], !P4 ;  /* 0x0f88000006118fae */ /* 0x0003e4000e101d46 */
[----:B------:R-:W-:Y:S01]  /*7df0*/  LOP3.LUT R22, R4, R0, RZ, 0x3c, !PT ;  /* 0x0000000004167212 */ /* 0x000fe200078e3cff */
[----:B------:R-:W-:-:S02]  /*7e00*/  IMAD R0, R11, c[0x0][0x2b0], RZ ;  /* 0x0000ac000b007a24 */ /* 0x000fc400078e02ff */
[----:B------:R-:W-:-:S04]  /*7e10*/  IMAD.WIDE.U32 R30, R36, c[0x0][0x1e8], RZ ;  /* 0x00007a00241e7a25 */ /* 0x000fc800078e00ff */
[----:B------:R-:W-:-:S04]  /*7e20*/  IMAD.WIDE.U32 R34, R36, c[0x0][0x210], RZ ;  /* 0x0000840024227a25 */ /* 0x000fc800078e00ff */
[----:B------:R-:W-:-:S04]  /*7e30*/  IMAD.WIDE.U32 R32, R19, c[0x0][0x2b0], RZ ;  /* 0x0000ac0013207a25 */ /* 0x000fc800078e00ff */
[----:B-1----:R-:W-:Y:S01]  /*7e40*/  IMAD R7, R28, c[0x0][0x1e8], RZ ;  /* 0x00007a001c077a24 */ /* 0x002fe200078e02ff */
[----:B------:R1:W-:Y:S01]  /*7e50*/  STL.64 [R1+0x20], R2 ;  /* 0x0000200201007387 */ /* 0x0003e20000100a00 */
[----:B------:R-:W-:Y:S02]  /*7e60*/  IMAD R11, R19, c[0x0][0x2b4], R0 ;  /* 0x0000ad00130b7a24 */ /* 0x000fe400078e0200 */
        /* <DEDUP_REMOVED lines=65> */
[----:B------:R-:W-:-:S02]  /*8280*/  SHF.R.S32.HI R136, RZ, 0x1f, R240 ;  /* 0x0000001fff887819 */ /* 0x000fc400000114f0 */
[----:B------:R-:W-:Y:S02]  /*8290*/  LOP3.LUT R229, R229, 0xffffff7f, RZ, 0xc0, !PT ;  /* 0xffffff7fe5e57812 */ /* 0x000fe400078ec0ff */
[----:B------:R-:W-:Y:S01]  /*82a0*/  MOV R140, 0x86a0 ;  /* 0x000086a0008c7802 */ /* 0x000fe20000000f00 */
[----:B------:R-:W-:-:S04]  /*82b0*/  IMAD R0, R136, c[0x0][0x1e0], RZ ;  /* 0x0000780088007a24 */ /* 0x000fc800078e02ff */
[C---:B------:R-:W-:Y:S02]  /*82c0*/  IMAD R0, R240.reuse, c[0x0][0x1e4], R0 ;  /* 0x00007900f0007a24 */ /* 0x040fe400078e0200 */
[----:B-1----:R-:W-:-:S04]  /*82d0*/  IMAD.WIDE.U32 R10, R240, c[0x0][0x1e0], RZ ;  /* 0x00007800f00a7a25 */ /* 0x002fc800078e00ff */
[----:B------:R-:W-:Y:S01]  /*82e0*/  IMAD.IADD R11, R11, 0x1, R0 ;  /* 0x000000010b0b7824 */ /* 0x000fe200078e0200 */
[----:B--2---:R-:W-:-:S03]  /*82f0*/  SHF.R.S32.HI R137, RZ, 0x1f, R238 ;  /* 0x0000001fff897819 */ /* 0x004fc600000114ee */
[----:B------:R-:W-:-:S04]  /*8300*/  IMAD.WIDE.U32 R10, R238, c[0x0][0x1f0], R10 ;  /* 0x00007c00ee0a7a25 */ /* 0x000fc800078e000a */
        /* <DEDUP_REMOVED lines=56> */
[----:B---3--:R-:W-:Y:S05]  /*8690*/  CALL.REL.NOINC `($_ZN7cutlass13device_kernelIN5flash19enable_sm80_to_sm89INS1_16FlashAttnFwdSm80INS1_25CollectiveMainloopFwdSm80ILi4ELi1ELb0EN4cute5tupleIJNS5_1CILi128EEENS7_ILi48EEES8_EEELi128ENS_10bfloat16_tEfNS_4arch4Sm80ELb0ELb1ELb0ELb1ELb1ELb1ELb1ELb0EEENS1_21CollectiveEpilogueFwdINS6_IJS8_S8_S9_EEENS6_IJNS7_ILi1EEESH_SH_EEESB_SD_Li128ELb1ELb1ELb0ELb0EEENS1_19SingleTileSchedulerILb1ELb0ELb1ELi128EEEEEEEEEvNT_6ParamsE$_ZZN5flash25CollectiveMainloopFwdSm80ILi4ELi1ELb0EN4cute5tupleIJNS1_1CILi128EEENS3_ILi48EEES4_EEELi128EN7cutlass10bfloat16_tEfNS7_4arch4Sm80ELb0ELb1ELb0ELb1ELb1ELb1ELb1ELb0EE3mmaINS_16FlashAttnFwdSm80ISB_NS_21CollectiveEpilogueFwdINS2_IJS4_S4_S5_EEENS2_IJNS3_ILi1EEESG_SG_EEES8_SA_Li128ELb1ELb1ELb0ELb0EEENS_19SingleTileSchedulerILb1ELb0ELb1ELi128EEEE13SharedStorageENS1_6TensorINS1_11ArrayEngineIfLm128EEENS1_6LayoutINS2_IJNS2_IJNS3_ILi2EEESR_EEESR_NS3_ILi16EEEEEENS2_IJNS2_IJSG_SR_EEENS3_ILi4EEENS3_ILi8EEEEEEEEEENS_7SoftmaxILi4ELi0EEEEEbRKNSB_6ParamsERT0_RT1_iRKNS_16SeqlenInfoQKNewKILb1ELb1EEENS2_IJiiiiEEERT_ENKUlvE_clEv) ;  /* 0x0001882000007944 */ /* 0x008fea0003c00000 */
[----:B------:R-:W-:Y:S05]  /*86a0*/  BSYNC B2 ;  /* 0x0000000000027941 */ /* 0x000fea0003800000 */
.L_x_3433:
[----:B------:R-:W2:Y:S01]  /*86b0*/  LDL R29, [R1+0x10] ;  /* 0x00001000011d7983 */ /* 0x000ea20000100800 */
[----:B------:R-:W-:-:S04]  /*86c0*/  DEPBAR.LE SB0, 0x0 ;  /* 0x000080000000791a */ /* 0x000fc80000000000 */
[----:B------:R3:W5:Y:S01]  /*86d0*/  LDL R120, [R1] ;  /* 0x0000000001787983 */ /* 0x0007620000100800 */
[----:B------:R-:W-:Y:S03]  /*86e0*/  WARPSYNC 0xffffffff ;  /* 0xffffffff00007948 */ /* 0x000fe60003800000 */
[----:B------:R-:W4:Y:S01]  /*86f0*/  S2R R28, SR_CTAID.Y ;  /* 0x00000000001c7919 */ /* 0x000f220000002600 */
[----:B------:R-:W-:-:S03]  /*8700*/  SHF.L.U32 R216, R7, 0x1, RZ ;  /* 0x0000000107d87819 */ /* 0x000fc600000006ff */
[----:B------:R-:W-:Y:S01]  /*8710*/  BAR.SYNC.DEFER_BLOCKING 0x0 ;  /* 0x0000000000007b1d */ /* 0x000fe20000010000 */
[----:B------:R-:W-:-:S05]  /*8720*/  SHF.L.U32 R224, R0, 0x1, RZ ;  /* 0x0000000100e07819 */ /* 0x000fca00000006ff */
[----:B------:R-:W1:Y:S01]  /*8730*/  S2R R11, SR_CTAID.Y ;  /* 0x00000000000b7919 */ /* 0x000e620000002600 */
[----:B------:R-:W-:Y:S02]  /*8740*/  IMAD R0, R4, 0x2, R216 ;  /* 0x0000000204007824 */ /* 0x000fe400078e02d8 */
[----:B------:R-:W-:Y:S01]  /*8750*/  IMAD.WIDE.U32 R2, R240, c[0x0][0x208], RZ ;  /* 0x00008200f0027a25 */ /* 0x000fe200078e00ff */
[----:B----4-:R-:W-:Y:S02]  /*8760*/  SHF.R.S32.HI R28, RZ, 0x1f, R28 ;  /* 0x0000001fff1c7819 */ /* 0x010fe4000001141c */
[----:B------:R-:W4:Y:S04]  /*8770*/  LDSM.16.M88.4 R72, [R0+0x5080] ;  /* 0x005080000048783b */ /* 0x000f280000000200 */
[----:B------:R-:W2:Y:S04]  /*8780*/  LDSM.16.M88.4 R80, [R0+0x5880] ;  /* 0x005880000050783b */ /* 0x000ea80000000200 */
[----:B------:R3:W2:Y:S01]  /*8790*/  LDSM.16.M88.4 R88, [R0+0x6080] ;  /* 0x006080000058783b */ /* 0x0006a20000000200 */
[----:B------:R-:W-:-:S02]  /*87a0*/  IMAD R28, R28, c[0x0][0x210], RZ ;  /* 0x000084001c1c7a24 */ /* 0x000fc400078e02ff */
[C---:B-1----:R-:W-:Y:S01]  /*87b0*/  IMAD.WIDE.U32 R30, R11.reuse, c[0x0][0x210], RZ ;  /* 0x000084000b1e7a25 */ /* 0x042fe200078e00ff */
[----:B------:R1:W1:Y:S03]  /*87c0*/  LDSM.16.M88.4 R16, [R224+0x8080] ;  /* 0x00808000e010783b */ /* 0x0002660000000200 */
[----:B------:R-:W-:Y:S01]  /*87d0*/  IMAD R28, R11, c[0x0][0x214], R28 ;  /* 0x000085000b1c7a24 */ /* 0x000fe200078e021c */
[----:B------:R1:W1:Y:S04]  /*87e0*/  LDSM.16.M88.4 R12, [R224+0xa080] ;  /* 0x00a08000e00c783b */ /* 0x0002680000000200 */
[----:B------:R1:W1:Y:S04]  /*87f0*/  LDSM.16.M88.4 R48, [R216+0x5080] ;  /* 0x00508000d830783b */ /* 0x0002680000000200 */
[----:B------:R1:W1:Y:S04]  /*8800*/  LDSM.16.M88.4 R44, [R216+0x5880] ;  /* 0x00588000d82c783b */ /* 0x0002680000000200 */
[----:B------:R1:W1:Y:S01]  /*8810*/  LDSM.16.M88.4 R40, [R216+0x6080] ;  /* 0x00608000d828783b */ /* 0x0002620000000200 */
[----:B---3--:R-:W-:-:S04]  /*8820*/  IMAD R0, R136, c[0x0][0x208], RZ ;  /* 0x0000820088007a24 */ /* 0x008fc800078e02ff */
[----:B------:R-:W-:-:S04]  /*8830*/  IMAD R0, R240, c[0x0][0x20c], R0 ;  /* 0x00008300f0007a24 */ /* 0x000fc800078e0200 */
[----:B------:R-:W-:Y:S02]  /*8840*/  IMAD.IADD R3, R3, 0x1, R0 ;  /* 0x0000000103037824 */ /* 0x000fe400078e0200 */
[----:B------:R-:W-:Y:S02]  /*8850*/  IMAD R0, R137, c[0x0][0x218], RZ ;  /* 0x0000860089007a24 */ /* 0x000fe400078e02ff */
[C---:B------:R-:W-:Y:S01]  /*8860*/  IMAD.WIDE.U32 R2, R238.reuse, c[0x0][0x218], R2 ;  /* 0x00008600ee027a25 */ /* 0x040fe200078e0002 */
[----:B------:R-:W-:Y:S02]  /*8870*/  LEA R226, R9, R224, 0x1 ;  /* 0x000000e009e27211 */ /* 0x000fe400078e08ff */
[----:B------:R-:W-:Y:S01]  /*8880*/  IADD3 R28, R31, R28, RZ ;  /* 0x0000001c1f1c7210 */ /* 0x000fe20007ffe0ff */
[----:B------:R-:W-:Y:S01]  /*8890*/  IMAD R11, R238, c[0x0][0x21c], R0 ;  /* 0x00008700ee0b7a24 */ /* 0x000fe200078e0200 */
[----:B------:R-:W-:Y:S01]  /*88a0*/  IADD3 R2, P1, R30, R2, RZ ;  /* 0x000000021e027210 */ /* 0x000fe20007f3e0ff */
[----:B------:R3:W1:Y:S01]  /*88b0*/  LDSM.16.M88.4 R24, [R226+0x8080] ;  /* 0x00808000e218783b */ /* 0x0006620000000200 */
[----:B------:R-:W-:-:S02]  /*88c0*/  IADD3 R0, R216, 0x5080, RZ ;  /* 0x00005080d8007810 */ /* 0x000fc40007ffe0ff */
[----:B------:R-:W-:Y:S01]  /*88d0*/  LEA R7, P0, R2, c[0x0][0x1f8], 0x1 ;  /* 0x00007e0002077a11 */ /* 0x000fe200078008ff */
[----:B------:R3:W1:Y:S01]  /*88e0*/  LDSM.16.M88.4 R20, [R226+0xa080] ;  /* 0x00a08000e214783b */ /* 0x0006620000000200 */
[----:B------:R-:W-:Y:S02]  /*88f0*/  IADD3.X R3, R28, R3, R11, P1, !PT ;  /* 0x000000031c037210 */ /* 0x000fe40000ffe40b */
[----:B------:R-:W-:Y:S02]  /*8900*/  LEA R223, R4, R0, 0x1 ;  /* 0x0000000004df7211 */ /* 0x000fe400078e08ff */
[----:B------:R-:W-:Y:S01]  /*8910*/  LEA.HI.X R4, R2, c[0x0][0x1fc], R3, 0x1, P0 ;  /* 0x00007f0002047a11 */ /* 0x000fe200000f0c03 */
[----:B--2---:R3:W-:Y:S01]  /*8920*/  STL [R1+0x70], R29 ;  /* 0x0000701d01007387 */ /* 0x0047e20000100800 */
[----:B------:R-:W-:Y:S05]  /*8930*/  BRA.DIV ~URZ, `(.L_x_3434) ;  /* 0x00014b627f007947 */ /* 0x000fea000b800000 */
[----:B-1--4-:R-:W2:Y:S04]  /*8940*/  LDL R35, [R1+0x80] ;  /* 0x0000800001237983 */ /* 0x012ea80000100800 */
[----:B------:R-:W4:Y:S04]  /*8950*/  LDL R30, [R1+0xd8] ;  /* 0x0000d800011e7983 */ /* 0x000f280000100800 */
[----:B---3--:R-:W3:Y:S04]  /*8960*/  LDL R2, [R1+0xcc] ;  /* 0x0000cc0001027983 */ /* 0x008ee80000100800 */
[----:B------:R-:W1:Y:S04]  /*8970*/  SHFL.IDX PT, R11, R7, RZ, 0x181f ;  /* 0x00181fff070b7589 */ /* 0x000e6800000e0000 */
[----:B------:R-:W1:Y:S04]  /*8980*/  SHFL.IDX PT, R33, R4, RZ, 0x181f ;  /* 0x00181fff04217589 */ /* 0x000e6800000e0000 */
[----:B------:R-:W1:Y:S04]  /*8990*/  SHFL.IDX PT, R32, R7, 0x1, 0x181f ;  /* 0x00381f0007207f89 */ /* 0x000e6800000e0000 */
[----:B------:R-:W1:Y:S01]  /*89a0*/  SHFL.IDX PT, R34, R4, 0x1, 0x181f ;  /* 0x00381f0004227f89 */ /* 0x000e6200000e0000 */
[----:B------:R-:W-:-:S04]  /*89b0*/  IMAD.SHL.U32 R0, R237, 0x2, RZ ;  /* 0x00000002ed007824 */ /* 0x000fc800078e00ff */
[----:B------:R-:W-:Y:S01]  /*89c0*/  IMAD.MOV.U32 R237, RZ, RZ, R0 ;  /* 0x000000ffffed7224 */ /* 0x000fe200078e0000 */
[----:B------:R-:W-:Y:S01]  /*89d0*/  IADD3 R239, R0, 0x2080, RZ ;  /* 0x0000208000ef7810 */ /* 0x000fe20007ffe0ff */
[C---:B--2---:R-:W-:Y:S01]  /*89e0*/  IMAD.WIDE R36, R35.reuse, 0x2, RZ ;  /* 0x0000000223247825 */ /* 0x044fe200078e02ff */
[----:B------:R-:W-:-:S04]  /*89f0*/  ISETP.GE.AND P1, PT, R35, c[0x0][0x1d4], PT ;  /* 0x0000750023007a0c */ /* 0x000fc80003f26270 */
[-C--:B-1----:R-:W-:Y:S02]  /*8a00*/  IADD3 R28, P0, R11, R36.reuse, RZ ;  /* 0x000000240b1c7210 */ /* 0x082fe40007f1e0ff */
[----:B------:R-:W-:Y:S02]  /*8a10*/  ISETP.LT.OR P3, PT, R116, 0x1, P1 ;  /* 0x000000017400780c */ /* 0x000fe40000f61670 */
[----:B----4-:R-:W-:Y:S01]  /*8a20*/  ISETP.GE.AND P2, PT, R30, c[0x0][0x1d4], PT ;  /* 0x000075001e007a0c */ /* 0x010fe20003f46270 */
[----:B------:R-:W-:Y:S01]  /*8a30*/  IMAD.X R29, R33, 0x1, R37, P0 ;  /* 0x00000001211d7824 */ /* 0x000fe200000e0625 */
[----:B------:R-:W-:Y:S01]  /*8a40*/  IADD3 R30, P0, R32, R36, RZ ;  /* 0x00000024201e7210 */ /* 0x000fe20007f1e0ff */
[----:B---3--:R-:W-:-:S04]  /*8a50*/  IMAD.WIDE R2, R2, 0x2, RZ ;  /* 0x0000000202027825 */ /* 0x008fc800078e02ff */
[----:B------:R-:W-:Y:S01]  /*8a60*/  IMAD.X R31, R34, 0x1, R37, P0 ;  /* 0x00000001221f7824 */ /* 0x000fe200000e0625 */
[----:B------:R-:W-:-:S03]  /*8a70*/  ISETP.LT.OR P0, PT, R116, 0x1, P2 ;  /* 0x000000017400780c */ /* 0x000fc60001701670 */
[----:B------:R1:W-:Y:S01]  /*8a80*/  LDGSTS.E.BYPASS.LTC128B.128 [R0+0x2080], [R28.64], !P3 ;  /* 0x020800001c007fae */ /* 0x0003e2000d901d46 */
[----:B------:R-:W-:Y:S01]  /*8a90*/  ISETP.LT.OR P4, PT, R116, 0x11, P1 ;  /* 0x000000117400780c */ /* 0x000fe20000f81670 */
[--C-:B------:R-:W-:Y:S01]  /*8aa0*/  IMAD.MOV.U32 R38, RZ, RZ, R35.reuse ;  /* 0x000000ffff267224 */ /* 0x100fe200078e0023 */
[----:B------:R-:W-:Y:S02]  /*8ab0*/  SHF.R.S32.HI R39, RZ, 0x1f, R35 ;  /* 0x0000001fff277819 */ /* 0x000fe40000011423 */
        /* <DEDUP_REMOVED lines=8> */
[----:B-1----:R-:W-:-:S05]  /*8b40*/  IADD3 R28, P0, R32, R2, RZ ;  /* 0x00000002201c7210 */ /* 0x002fca0007f1e0ff */
[----:B------:R-:W-:-:S05]  /*8b50*/  IMAD.X R29, R34, 0x1, R3, P0 ;  /* 0x00000001221d7824 */ /* 0x000fca00000e0603 */
[----:B------:R2:W-:Y:S01]  /*8b60*/  LDGSTS.E.BYPASS.LTC128B.128 [R0+0x4080], [R28.64], !P3 ;  /* 0x040800001c007fae */ /* 0x0005e2000d901d46 */
[----:B------:R-:W-:Y:S01]  /*8b70*/  PLOP3.LUT P0, PT, P2, PT, PT, 0x80, 0x0 ;  /* 0x000000000000781c */ /* 0x000fe2000170f070 */
[----:B------:R-:W-:Y:S02]  /*8b80*/  IMAD.MOV.U32 R60, RZ, RZ, R36 ;  /* 0x000000ffff3c7224 */ /* 0x000fe400078e0024 */
[----:B------:R-:W-:Y:S02]  /*8b90*/  IMAD.MOV.U32 R63, RZ, RZ, R37 ;  /* 0x000000ffff3f7224 */ /* 0x000fe400078e0025 */
[----:B------:R-:W-:Y:S02]  /*8ba0*/  IMAD.MOV.U32 R62, RZ, RZ, R2 ;  /* 0x000000ffff3e7224 */ /* 0x000fe400078e0002 */
[----:B------:R-:W-:Y:S02]  /*8bb0*/  IMAD.MOV.U32 R61, RZ, RZ, R3 ;  /* 0x000000ffff3d7224 */ /* 0x000fe400078e0003 */
.L_x_3601:
[----:B--234-:R-:W2:Y:S01]  /*8bc0*/  LDL R0, [R1+0x98] ;  /* 0x0000980001007983 */ /* 0x01cea20000100800 */
[C---:B------:R-:W-:Y:S01]  /*8bd0*/  HMMA.16816.F32.BF16 R36, R12.reuse, R48, RZ ;  /* 0x000000300c24723c */ /* 0x040fe200000418ff */
[----:B------:R-:W-:Y:S01]  /*8be0*/  ISETP.LT.OR P3, PT, R116, 0x21, P1 ;  /* 0x000000217400780c */ /* 0x000fe20000f61670 */
[----:B------:R-:W-:Y:S01]  /*8bf0*/  IMAD R225, R8, 0x2, R224 ;  /* 0x0000000208e17824 */ /* 0x000fe200078e02e0 */
[----:B------:R-:W-:Y:S01]  /*8c00*/  ISETP.LT.OR P1, PT, R116, 0x21, P0 ;  /* 0x000000217400780c */ /* 0x000fe20000721670 */
[----:B------:R-:W-:Y:S01]  /*8c10*/  IMAD R227, R8, 0x2, R226 ;  /* 0x0000000208e37824 */ /* 0x000fe200078e02e2 */
[----:B------:R-:W-:Y:S01]  /*8c20*/  IADD3 R2, P2, R4, R60, RZ ;  /* 0x0000003c04027210 */ /* 0x000fe20007f5e0ff */
[C---:B------:R-:W-:Y:S01]  /*8c30*/  IMAD R221, R6.reuse, 0x2, R223 ;  /* 0x0000000206dd7824 */ /* 0x040fe200078e02df */
[----:B------:R-:W-:Y:S01]  /*8c40*/  LEA R222, R6, R216, 0x1 ;  /* 0x000000d806de7211 */ /* 0x000fe200078e08ff */
[C---:B------:R-:W-:Y:S01]  /*8c50*/  HMMA.16816.F32.BF16 R32, R12.reuse, R44, RZ ;  /* 0x0000002c0c20723c */ /* 0x040fe200000418ff */
[----:B------:R-:W-:Y:S01]  /*8c60*/  LEA R228, R9, R225, 0x1 ;  /* 0x000000e109e47211 */ /* 0x000fe200078e08ff */
[C---:B------:R-:W-:Y:S01]  /*8c70*/  IMAD.X R3, R11.reuse, 0x1, R63, P2 ;  /* 0x000000010b037824 */ /* 0x040fe200010e063f */
[----:B------:R-:W-:Y:S04]  /*8c80*/  BSSY B0, `(.L_x_3435) ;  /* 0x00000e6000007945 */ /* 0x000fe80003800000 */
[----:B------:R-:W-:Y:S01]  /*8c90*/  @!PT LDS RZ, [RZ] ;  /* 0x00000000fffff984 */ /* 0x000fe20000000800 */
[----:B------:R-:W-:Y:S01]  /*8ca0*/  @!PT LDS RZ, [RZ] ;  /* 0x00000000fffff984 */ /* 0x000fe20000000800 */
[----:B------:R-:W-:Y:S01]  /*8cb0*/  @!PT LDS RZ, [RZ] ;  /* 0x00000000fffff984 */ /* 0x000fe20000000800 */
[----:B------:R1:W-:Y:S01]  /*8cc0*/  LDGSTS.E.BYPASS.LTC128B.128 [R237+0x3080], [R2.64], !P3 ;  /* 0x0308000002ed7fae */ /* 0x0003e2000d901d46 */
[C---:B-----5:R-:W-:Y:S08]  /*8cd0*/  HMMA.16816.F32.BF16 R52, R12.reuse, R50, RZ ;  /* 0x000000320c34723c */ /* 0x060ff000000418ff */
[C---:B------:R-:W-:Y:S08]  /*8ce0*/  HMMA.16816.F32.BF16 R28, R12.reuse, R40, RZ ;  /* 0x000000280c1c723c */ /* 0x040ff000000418ff */
[C---:B------:R-:W-:Y:S08]  /*8cf0*/  HMMA.16816.F32.BF16 R56, R12.reuse, R46, RZ ;  /* 0x0000002e0c38723c */ /* 0x040ff000000418ff */
[----:B------:R-:W-:Y:S07]  /*8d00*/  HMMA.16816.F32.BF16 R64, R12, R42, RZ ;  /* 0x0000002a0c40723c */ /* 0x000fee00000418ff */
[----:B------:R-:W-:Y:S01]  /*8d10*/  IADD3 R12, P0, R4, R62, RZ ;  /* 0x0000003e040c7210 */ /* 0x000fe20007f1e0ff */
[----:B------:R-:W-:Y:S04]  /*8d20*/  HMMA.16816.F32.BF16 R68, R16, R48, RZ ;  /* 0x000000301044723c */ /* 0x000fe800000418ff */
[----:B------:R-:W-:-:S04]  /*8d30*/  IMAD.X R13, R11, 0x1, R61, P0 ;  /* 0x000000010b0d7824 */ /* 0x000fc800000e063d */
[C---:B------:R-:W-:Y:S01]  /*8d40*/  HMMA.16816.F32.BF16 R76, R16.reuse, R44, RZ ;  /* 0x0000002c104c723c */ /* 0x040fe200000418ff */
[----:B------:R3:W-:Y:S04]  /*8d50*/  LDGSTS.E.BYPASS.LTC128B.128 [R237+0x4880], [R12.64], !P1 ;  /* 0x048800000ced7fae */ /* 0x0007e8000c901d46 */
[----:B------:R-:W0:Y:S03]  /*8d60*/  LDGDEPBAR ;  /* 0x00000000000079af */ /* 0x000e260000000000 */
[C---:B------:R-:W-:Y:S08]  /*8d70*/  HMMA.16816.F32.BF16 R48, R16.reuse, R50, RZ ;  /* 0x000000321030723c */ /* 0x040ff000000418ff */
[C---:B------:R-:W-:Y:S08]  /*8d80*/  HMMA.16816.F32.BF16 R84, R16.reuse, R40, RZ ;  /* 0x000000281054723c */ /* 0x040ff000000418ff */
[C---:B------:R-:W-:Y:S01]  /*8d90*/  HMMA.16816.F32.BF16 R44, R16.reuse, R46, RZ ;  /* 0x0000002e102c723c */ /* 0x040fe200000418ff */
[----:B---3--:R-:W-:Y:S07]  /*8da0*/  LDSM.16.M88.4 R12, [R227+0xa080] ;  /* 0x00a08000e30c783b */ /* 0x008fee0000000200 */
[----:B------:R-:W-:Y:S01]  /*8db0*/  HMMA.16816.F32.BF16 R96, R16, R42, RZ ;  /* 0x0000002a1060723c */ /* 0x000fe200000418ff */
[----:B------:R-:W-:Y:S04]  /*8dc0*/  LDSM.16.M88.4 R16, [R225+0xa080] ;  /* 0x00a08000e110783b */ /* 0x000fe80000000200 */
[----:B------:R-:W-:Y:S03]  /*8dd0*/  LDSM.16.M88.4 R40, [R222+0x6080] ;  /* 0x00608000de28783b */ /* 0x000fe60000000200 */
[C---:B------:R-:W-:Y:S01]  /*8de0*/  HMMA.16816.F32.BF16 R112, R20.reuse, R72, R36 ;  /* 0x000000481470723c */ /* 0x040fe20000041824 */
[----:B------:R-:W3:Y:S07]  /*8df0*/  LDSM.16.M88.4 R36, [R222+0x5080] ;  /* 0x00508000de24783b */ /* 0x000eee0000000200 */
[C---:B------:R-:W-:Y:S01]  /*8e00*/  HMMA.16816.F32.BF16 R108, R20.reuse, R80, R32 ;  /* 0x00000050146c723c */ /* 0x040fe20000041820 */
[----:B------:R-:W4:Y:S07]  /*8e10*/  LDSM.16.M88.4 R32, [R222+0x5880] ;  /* 0x00588000de20783b */ /* 0x000f2e0000000200 */
        /* <DEDUP_REMOVED lines=10> */
[----:B------:R-:W1:Y:S07]  /*8ec0*/  LDSM.16.M88.4 R44, [R221] ;  /* 0x00000000dd2c783b */ /* 0x000e6e0000000200 */
[C---:B------:R-:W-:Y:S01]  /*8ed0*/  HMMA.16816.F32.BF16 R60, R24.reuse, R80, R76 ;  /* 0x00000050183c723c */ /* 0x040fe2000004184c */
[----:B------:R-:W1:Y:S07]  /*8ee0*/  LDSM.16.M88.4 R76, [R221+0x1000] ;  /* 0x00100000dd4c783b */ /* 0x000e6e0000000200 */
[C---:B------:R-:W-:Y:S08]  /*8ef0*/  HMMA.16816.F32.BF16 R56, R24.reuse, R88, R84 ;  /* 0x000000581838723c */ /* 0x040ff00000041854 */
[----:B------:R-:W-:Y:S01]  /*8f00*/  HMMA.16816.F32.BF16 R80, R24, R90, R96 ;  /* 0x0000005a1850723c */ /* 0x000fe20000041860 */
[----:B------:R-:W-:Y:S07]  /*8f10*/  LDSM.16.M88.4 R24, [R224+0xe080] ;  /* 0x00e08000e018783b */ /* 0x000fee0000000200 */
[C---:B---3--:R-:W-:Y:S08]  /*8f20*/  HMMA.16816.F32.BF16 R84, R16.reuse, R36, R112 ;  /* 0x000000241054723c */ /* 0x048ff00000041870 */
[C---:B----4-:R-:W-:Y:S08]  /*8f30*/  HMMA.16816.F32.BF16 R96, R16.reuse, R32, R108 ;  /* 0x000000201060723c */ /* 0x050ff0000004186c */
[C---:B------:R-:W-:Y:S08]  /*8f40*/  HMMA.16816.F32.BF16 R88, R16.reuse, R38, R92 ;  /* 0x000000261058723c */ /* 0x040ff0000004185c */
[C---:B------:R-:W-:Y:S08]  /*8f50*/  HMMA.16816.F32.BF16 R104, R16.reuse, R40, R104 ;  /* 0x000000281068723c */ /* 0x040ff00000041868 */
[----:B------:R-:W-:Y:S08]  /*8f60*/  HMMA.16816.F32.BF16 R100, R16, R34, R100 ;  /* 0x000000221064723c */ /* 0x000ff00000041864 */
[C---:B-1----:R-:W-:Y:S08]  /*8f70*/  HMMA.16816.F32.BF16 R92, R20.reuse, R36, R68 ;  /* 0x00000024145c723c */ /* 0x042ff00000041844 */
[----:B------:R-:W-:Y:S01]  /*8f80*/  HMMA.16816.F32.BF16 R64, R20, R38, R64 ;  /* 0x000000261440723c */ /* 0x000fe20000041840 */
[----:B------:R-:W1:Y:S07]  /*8f90*/  LDSM.16.M88.4 R36, [R216+0x6880] ;  /* 0x00688000d824783b */ /* 0x000e6e0000000200 */
        /* <DEDUP_REMOVED lines=8> */
[----:B------:R-:W4:Y:S07]  /*9020*/  LDSM.16.M88.4 R20, [R216+0x7880] ;  /* 0x00788000d814783b */ /* 0x000f2e0000000200 */
[C---:B------:R-:W-:Y:S08]  /*9030*/  HMMA.16816.F32.BF16 R48, R12.reuse, R44, R84 ;  /* 0x0000002c0c30723c */ /* 0x040ff00000041854 */
[----:B------:R-:W-:Y:S01]  /*9040*/  HMMA.16816.F32.BF16 R40, R12, R46, R88 ;  /* 0x0000002e0c28723c */ /* 0x000fe20000041858 */
[----:B--2---:R-:W-:-:S07]  /*9050*/  ISETP.GT.AND P0, PT, R139, R0, PT ;  /* 0x000000008b00720c */ /* 0x004fce0003f04270 */
[C---:B------:R-:W-:Y:S08]  /*9060*/  HMMA.16816.F32.BF16 R68, R12.reuse, R72, R96 ;  /* 0x000000480c44723c */ /* 0x040ff00000041860 */
[C---:B------:R-:W-:Y:S08]  /*9070*/  HMMA.16816.F32.BF16 R80, R12.reuse, R74, R100 ;  /* 0x0000004a0c50723c */ /* 0x040ff00000041864 */
[C---:B------:R-:W-:Y:S08]  /*9080*/  HMMA.16816.F32.BF16 R84, R12.reuse, R76, R104 ;  /* 0x0000004c0c54723c */ /* 0x040ff00000041868 */
[----:B------:R-:W-:Y:S01]  /*9090*/  HMMA.16816.F32.BF16 R100, R12, R78, R52 ;  /* 0x0000004e0c64723c */ /* 0x000fe20000041834 */
[----:B------:R-:W-:Y:S04]  /*90a0*/  LDSM.16.M88.4 R12, [R226+0xe080] ;  /* 0x00e08000e20c783b */ /* 0x000fe80000000200 */
[----:B------:R-:W2:Y:S03]  /*90b0*/  LDSM.16.M88.4 R52, [R223+0x2000] ;  /* 0x00200000df34783b */ /* 0x000ea60000000200 */
[C---:B------:R-:W-:Y:S01]  /*90c0*/  HMMA.16816.F32.BF16 R104, R28.reuse, R46, R64 ;  /* 0x0000002e1c68723c */ /* 0x040fe20000041840 */
[----:B------:R-:W1:Y:S07]  /*90d0*/  LDSM.16.M88.4 R64, [R223+0x2800] ;  /* 0x00280000df40783b */ /* 0x000e6e0000000200 */
[C---:B------:R-:W-:Y:S08]  /*90e0*/  HMMA.16816.F32.BF16 R92, R28.reuse, R44, R92 ;  /* 0x0000002c1c5c723c */ /* 0x040ff0000004185c */
[C---:B------:R-:W-:Y:S08]  /*90f0*/  HMMA.16816.F32.BF16 R108, R28.reuse, R72, R108 ;  /* 0x000000481c6c723c */ /* 0x040ff0000004186c */
        /* <DEDUP_REMOVED lines=8> */
[----:B----4-:R-:W-:Y:S08]  /*9180*/  HMMA.16816.F32.BF16 R40, R24, R20, R84 ;  /* 0x000000141828723c */ /* 0x010ff00000041854 */
[C---:B------:R-:W-:Y:S08]  /*9190*/  HMMA.16816.F32.BF16 R80, R16.reuse, R36, R92 ;  /* 0x000000241050723c */ /* 0x040ff0000004185c */
[----:B------:R-:W-:Y:S08]  /*91a0*/  HMMA.16816.F32.BF16 R76, R16, R38, R104 ;  /* 0x00000026104c723c */ /* 0x000ff00000041868 */
[----:B------:R-:W-:Y:S01]  /*91b0*/  HMMA.16816.F32.BF16 R72, R24, R22, R100 ;  /* 0x000000161848723c */ /* 0x000fe20000041864 */
[----:B------:R-:W-:Y:S07]  /*91c0*/  LDSM.16.M88.4 R24, [R225+0xe080] ;  /* 0x00e08000e118783b */ /* 0x000fee0000000200 */
[C---:B------:R-:W-:Y:S08]  /*91d0*/  HMMA.16816.F32.BF16 R68, R16.reuse, R32, R108 ;  /* 0x000000201044723c */ /* 0x040ff0000004186c */
[C---:B------:R-:W-:Y:S08]  /*91e0*/  HMMA.16816.F32.BF16 R36, R16.reuse, R34, R112 ;  /* 0x000000221024723c */ /* 0x040ff00000041870 */
[C---:B------:R-:W-:Y:S08]  /*91f0*/  HMMA.16816.F32.BF16 R32, R16.reuse, R20, R116 ;  /* 0x000000141020723c */ /* 0x040ff00000041874 */
[----:B------:R-:W-:Y:S01]  /*9200*/  HMMA.16816.F32.BF16 R16, R16, R22, R96 ;  /* 0x000000161010723c */ /* 0x000fe20000041860 */
[----:B------:R-:W-:Y:S07]  /*9210*/  LDSM.16.M88.4 R20, [R225+0xc080] ;  /* 0x00c08000e114783b */ /* 0x000fee0000000200 */
[C---:B--2---:R-:W-:Y:S01]  /*9220*/  HMMA.16816.F32.BF16 R116, R12.reuse, R52, R48 ;  /* 0x000000340c74723c */ /* 0x044fe20000041830 */
        /* <DEDUP_REMOVED lines=8> */
[----:B------:R-:W-:Y:S08]  /*92b0*/  HMMA.16816.F32.BF16 R100, R28, R58, R76 ;  /* 0x0000003a1c64723c */ /* 0x000ff0000004184c */
[----:B------:R-:W-:Y:S01]  /*92c0*/  HMMA.16816.F32.BF16 R60, R12, R66, R72 ;  /* 0x000000420c3c723c */ /* 0x000fe20000041848 */
[----:B------:R-:W-:Y:S07]  /*92d0*/  LDSM.16.M88.4 R12, [R228+0xe080] ;  /* 0x00e08000e40c783b */ /* 0x000fee0000000200 */
[C---:B------:R-:W-:Y:S08]  /*92e0*/  HMMA.16816.F32.BF16 R96, R28.reuse, R52, R68 ;  /* 0x000000341c60723c */ /* 0x040ff00000041844 */
        /* <DEDUP_REMOVED lines=13> */
[C---:B------:R-:W-:Y:S08]  /*93c0*/  HMMA.16816.F32.BF16 R76, R24.reuse, R46, R112 ;  /* 0x0000002e184c723c */ /* 0x040ff00000041870 */
[C---:B---3--:R-:W-:Y:S08]  /*93d0*/  HMMA.16816.F32.BF16 R72, R24.reuse, R40, R108 ;  /* 0x000000281848723c */ /* 0x048ff0000004186c */
        /* <DEDUP_REMOVED lines=43> */
[----:B------:R-:W-:-:S05]  /*9690*/  SHF.R.S32.HI R0, RZ, 0x1f, R240 ;  /* 0x0000001fff007819 */ /* 0x000fca00000114f0 */
[----:B------:R-:W-:-:S04]  /*96a0*/  IMAD R0, R0, c[0x0][0x1e0], RZ ;  /* 0x0000780000007a24 */ /* 0x000fc800078e02ff */
[----:B------:R-:W-:-:S04]  /*96b0*/  IMAD R0, R240, c[0x0][0x1e4], R0 ;  /* 0x00007900f0007a24 */ /* 0x000fc800078e0200 */
[----:B------:R-:W-:Y:S01]  /*96c0*/  IMAD.IADD R3, R3, 0x1, R0 ;  /* 0x0000000103037824 */ /* 0x000fe200078e0200 */
[----:B-1----:R-:W-:Y:S01]  /*96d0*/  SHF.R.S32.HI R125, RZ, 0x1f, R122 ;  /* 0x0000001fff7d7819 */ /* 0x002fe2000001147a */
[----:B---3--:R-:W-:-:S04]  /*96e0*/  IMAD.WIDE.U32 R122, R124, c[0x0][0x1e8], RZ ;  /* 0x00007a007c7a7a25 */ /* 0x008fc800078e00ff */
[----:B------:R-:W-:-:S04]  /*96f0*/  IMAD R11, R125, c[0x0][0x1e8], RZ ;  /* 0x00007a007d0b7a24 */ /* 0x000fc800078e02ff */
[----:B------:R-:W-:-:S05]  /*9700*/  IMAD R11, R124, c[0x0][0x1ec], R11 ;  /* 0x00007b007c0b7a24 */ /* 0x000fca00078e020b */
[----:B------:R-:W-:Y:S02]  /*9710*/  IADD3 R11, R123, R11, RZ ;  /* 0x0000000b7b0b7210 */ /* 0x000fe40007ffe0ff */
[----:B--2---:R-:W-:Y:S01]  /*9720*/  SHF.R.S32.HI R0, RZ, 0x1f, R238 ;  /* 0x0000001fff007819 */ /* 0x004fe200000114ee */
        /* <DEDUP_REMOVED lines=9> */
.L_x_3602:
[----:B------:R-:W-:Y:S05]  /*97c0*/  BRA.DIV ~URZ, `(.L_x_3438) ;  /* 0x000142427f007947 */ /* 0x000fea000b800000 */
[----:B------:R-:W3:Y:S04]  /*97d0*/  LDL.64 R24, [R1+0xa8] ;  /* 0x0000a80001187983 */ /* 0x000ee80000100a00 */
[----:B------:R-:W4:Y:S04]  /*97e0*/  LDL R2, [R1+0xcc] ;  /* 0x0000cc0001027983 */ /* 0x000f280000100800 */
[----:B--2---:R-:W2:Y:S04]  /*97f0*/  LDL R21, [R1+0x80] ;  /* 0x0000800001157983 */ /* 0x004ea80000100800 */
[----:B------:R-:W2:Y:S04]  /*9800*/  LDL R20, [R1+0xd8] ;  /* 0x0000d80001147983 */ /* 0x000ea80000100800 */
[----:B------:R-:W2:Y:S04]  /*9810*/  LDL R22, [R1+0xd4] ;  /* 0x0000d40001167983 */ /* 0x000ea80000100800 */
[----:B------:R-:W1:Y:S04]  /*9820*/  SHFL.IDX PT, R6, R18, RZ, 0x181f ;  /* 0x00181fff12067589 */ /* 0x000e6800000e0000 */
[----:B------:R-:W1:Y:S04]  /*9830*/  SHFL.IDX PT, R7, R18, 0x1, 0x181f ;  /* 0x00381f0012077f89 */ /* 0x000e6800000e0000 */
[----:B------:R-:W1:Y:S01]  /*9840*/  SHFL.IDX PT, R11, R4, 0x1, 0x181f ;  /* 0x00381f00040b7f89 */ /* 0x000e6200000e0000 */
[----:B---3--:R-:W-:-:S02]  /*9850*/  IMAD.SHL.U32 R19, R24, 0x2, RZ ;  /* 0x0000000218137824 */ /* 0x008fc400078e00ff */
[----:B----4-:R-:W-:Y:S01]  /*9860*/  IMAD.SHL.U32 R0, R2, 0x2, RZ ;  /* 0x0000000202007824 */ /* 0x010fe200078e00ff */
[----:B------:R-:W-:Y:S02]  /*9870*/  SHF.L.U64.HI R3, R24, 0x1, R25 ;  /* 0x0000000118037819 */ /* 0x000fe40000010219 */
[----:B--2---:R-:W-:Y:S02]  /*9880*/  ISETP.GE.AND P3, PT, R21, c[0x0][0x1d4], PT ;  /* 0x0000750015007a0c */ /* 0x004fe40003f66270 */
[----:B-1----:R-:W-:Y:S02]  /*9890*/  IADD3 R16, P0, R6, R19, RZ ;  /* 0x0000001306107210 */ /* 0x002fe40007f1e0ff */
        /* <DEDUP_REMOVED lines=21> */
.L_x_3603:
[----:B--234-:R-:W-:Y:S02]  /*99f0*/  IADD3 R0, -R11, 0x10, RZ ;  /* 0x000000100b007810 */ /* 0x01cfe40007ffe1ff */
[----:B-----5:R-:W-:Y:S02]  /*9a00*/  IADD3 R2, -R7, 0x10, RZ ;  /* 0x0000001007027810 */ /* 0x020fe40007ffe1ff */
[----:B------:R-:W-:Y:S02]  /*9a10*/  LOP3.LUT R0, R0, 0xf, RZ, 0xc0, !PT ;  /* 0x0000000f00007812 */ /* 0x000fe400078ec0ff */
[----:B------:R-:W-:Y:S02]  /*9a20*/  ISETP.NE.U32.AND P3, PT, R11, RZ, PT ;  /* 0x000000ff0b00720c */ /* 0x000fe40003f65070 */
[----:B------:R-:W-:-:S02]  /*9a30*/  IADD3 R6, P1, P0, R0, R4, R6 ;  /* 0x0000000400067210 */ /* 0x000fc4000783e006 */
        /* <DEDUP_REMOVED lines=10> */
.L_x_3436:
[----:B------:R-:W-:Y:S05]  /*9ae0*/  BSYNC B0 ;  /* 0x0000000000007941 */ /* 0x000fea0003800000 */
.L_x_3435:
[----:B------:R-:W2:Y:S04]  /*9af0*/  LDL R12, [R1+0x4] ;  /* 0x00000400010c7983 */ /* 0x000ea80000100800 */
[----:B------:R-:W3:Y:S01]  /*9b00*/  LDL R15, [R1+0x70] ;  /* 0x00007000010f7983 */ /* 0x000ee20000100800 */
[----:B------:R-:W-:Y:S01]  /*9b10*/  SHF.R.S32.HI R0, RZ, 0x1f, R120 ;  /* 0x0000001fff007819 */ /* 0x000fe20000011478 */
[----:B------:R-:W-:Y:S02]  /*9b20*/  IMAD.MOV.U32 R14, RZ, RZ, 0x1 ;  /* 0x00000001ff0e7424 */ /* 0x000fe400078e00ff */
[----:B------:R-:W0:Y:S01]  /*9b30*/  LDGDEPBAR ;  /* 0x00000000000079af */ /* 0x000e220000000000 */
[CC--:B-1----:R-:W-:Y:S02]  /*9b40*/  LEA.HI R2, R0.reuse, R120.reuse, RZ, 0x2 ;  /* 0x0000007800027211 */ /* 0x0c2fe400078f10ff */
[----:B------:R-:W-:-:S02]  /*9b50*/  LEA.HI R0, R0, R120, RZ, 0x5 ;  /* 0x0000007800007211 */ /* 0x000fc400078f28ff */
        /* <DEDUP_REMOVED lines=17> */
[----:B------:R-:W-:Y:S02]  /*9c70*/  IMAD.IADD R3, R0, 0x1, -R3 ;  /* 0x0000000100037824 */ /* 0x000fe400078e0a03 */
[----:B------:R-:W-:Y:S02]  /*9c80*/  IMAD.SHL.U32 R16, R6, 0x10, RZ ;  /* 0x0000001006107824 */ /* 0x000fe400078e00ff */
[----:B------:R-:W-:Y:S01]  /*9c90*/  IMAD.SHL.U32 R6, R3, 0x2, RZ ;  /* 0x0000000203067824 */ /* 0x000fe200078e00ff */
[----:B------:R-:W-:Y:S01]  /*9ca0*/  LOP3.LUT R11, R2, 0xffffffc0, RZ, 0xc0, !PT ;  /* 0xffffffc0020b7812 */ /* 0x000fe200078ec0ff */
[----:B------:R-:W-:Y:S01]  /*9cb0*/  STL [R1+0xb8], R17 ;  /* 0x0000b81101007387 */ /* 0x000fe20000100800 */
[----:B------:R-:W-:-:S03]  /*9cc0*/  ISETP.NE.AND P0, PT, R14, c[0x0][0x2c4], PT ;  /* 0x0000b1000e007a0c */ /* 0x000fc60003f05270 */
[----:B------:R-:W-:Y:S04]  /*9cd0*/  STL [R1+0xb4], R16 ;  /* 0x0000b41001007387 */ /* 0x000fe80000100800 */
[----:B------:R-:W-:Y:S01]  /*9ce0*/  STL [R1+0x90], R6 ;  /* 0x0000900601007387 */ /* 0x000fe20000100800 */
[----:B------:R-:W-:Y:S02]  /*9cf0*/  IMAD.SHL.U32 R4, R7, 0x8, RZ ;  /* 0x0000000807047824 */ /* 0x000fe400078e00ff */
[----:B------:R-:W-:Y:S01]  /*9d00*/  IMAD.IADD R0, R121, 0x1, R5 ;  /* 0x0000000179007824 */ /* 0x000fe200078e0205 */
[----:B------:R1:W-:Y:S04]  /*9d10*/  STL [R1+0xb0], R11 ;  /* 0x0000b00b01007387 */ /* 0x0003e80000100800 */
[----:B------:R4:W-:Y:S01]  /*9d20*/  STL [R1+0xa0], R4 ;  /* 0x0000a00401007387 */ /* 0x0009e20000100800 */
[----:B------:R-:W-:-:S02]  /*9d30*/  IMAD.IADD R14, R0, 0x1, -R6 ;  /* 0x00000001000e7824 */ /* 0x000fc400078e0a06 */
[----:B--2---:R-:W-:-:S05]  /*9d40*/  IMAD R2, R12, 0x80, R17 ;  /* 0x000000800c027824 */ /* 0x004fca00078e0211 */
[----:B------:R-:W-:-:S05]  /*9d50*/  IADD3 R2, R11, R2, R16 ;  /* 0x000000020b027210 */ /* 0x000fca0007ffe010 */
[----:B-1----:R-:W-:Y:S01]  /*9d60*/  IMAD.IADD R11, R4, 0x1, R2 ;  /* 0x00000001040b7824 */ /* 0x002fe200078e0202 */
[----:B------:R-:W-:Y:S02]  /*9d70*/  IADD3 R2, -R6, 0x1, R0 ;  /* 0x0000000106027810 */ /* 0x000fe40007ffe100 */
[----:B----4-:R-:W-:Y:S01]  /*9d80*/  LOP3.LUT R4, RZ, c[0x0][0x324], RZ, 0x33, !PT ;  /* 0x0000c900ff047a12 */ /* 0x010fe200078e33ff */
[----:B------:R-:W-:-:S04]  /*9d90*/  @P0 IMAD.HI.U32 R3, R11, c[0x0][0x2c8], RZ ;  /* 0x0000b2000b030a27 */ /* 0x000fc800078e00ff */
[----:B---3--:R-:W-:Y:S01]  /*9da0*/  IMAD.IADD R2, R2, 0x1, -R15 ;  /* 0x0000000102027824 */ /* 0x008fe200078e0a0f */
[----:B------:R-:W-:Y:S01]  /*9db0*/  @P0 SHF.R.U32.HI R11, RZ, c[0x0][0x2cc], R3 ;  /* 0x0000b300ff0b0a19 */ /* 0x000fe20000011603 */
[----:B------:R-:W-:Y:S02]  /*9dc0*/  IMAD.IADD R15, R121, 0x1, -R6 ;  /* 0x00000001790f7824 */ /* 0x000fe400078e0a06 */
[C---:B------:R-:W-:Y:S01]  /*9dd0*/  IMAD.IADD R13, R2.reuse, 0x1, R4 ;  /* 0x00000001020d7824 */ /* 0x040fe200078e0204 */
[----:B------:R-:W-:Y:S01]  /*9de0*/  IADD3 R12, R2, c[0x0][0x328], RZ ;  /* 0x0000ca00020c7a10 */ /* 0x000fe20007ffe0ff */
[----:B------:R-:W-:Y:S05]  /*9df0*/  BRA.DIV ~URZ, `(.L_x_3439) ;  /* 0x000140827f007947 */ /* 0x000fea000b800000 */
[----:B------:R1:W2:Y:S02]  /*9e00*/  SHFL.IDX PT, R2, R11, RZ, 0x1c1f ;  /* 0x001c1fff0b027589 */ /* 0x0002a400000e0000 */
.L_x_3604:
[----:B------:R-:W-:Y:S01]  /*9e10*/  IMAD.MOV.U32 R35, RZ, RZ, 0x1 ;  /* 0x00000001ff237424 */ /* 0x000fe200078e00ff */
[----:B------:R-:W-:Y:S01]  /*9e20*/  LOP3.LUT R229, R229, 0xfffffdff, RZ, 0xc0, !PT ;  /* 0xfffffdffe5e57812 */ /* 0x000fe200078ec0ff */
[--C-:B--2---:R-:W-:Y:S02]  /*9e30*/  IMAD.IADD R3, R12, 0x1, R2.reuse ;  /* 0x000000010c037824 */ /* 0x104fe400078e0202 */
[----:B------:R-:W-:Y:S01]  /*9e40*/  IMAD.IADD R0, R13, 0x1, R2 ;  /* 0x000000010d007824 */ /* 0x000fe200078e0202 */
[----:B------:R-:W-:-:S02]  /*9e50*/  ISETP.LE.AND P0, PT, R35, c[0x0][0x32c], PT ;  /* 0x0000cb0023007a0c */ /* 0x000fc40003f03270 */
[----:B------:R-:W-:-:S11]  /*9e60*/  IMNMX R4, R14, R3, PT ;  /* 0x000000030e047217 */ /* 0x000fd60003800200 */
[----:B------:R-:W-:Y:S01]  /*9e70*/  @P0 LOP3.LUT R229, R229, 0x200, RZ, 0xfc, !PT ;  /* 0x00000200e5e50812 */ /* 0x000fe200078efcff */
[----:B------:R-:W-:Y:S05]  /*9e80*/  @!P0 BRA `(.L_x_3440) ;  /* 0x0000013000008947 */ /* 0x000fea0003800000 */
[----:B------:R-:W2:Y:S01]  /*9e90*/  LDL R6, [R1+0x70] ;  /* 0x0000700001067983 */ /* 0x000ea20000100800 */
        /* <DEDUP_REMOVED lines=10> */
.L_x_3442:
[----:B------:R-:W-:-:S13]  /*9f40*/  ISETP.NE.AND P0, PT, R35, c[0x0][0x32c], PT ;  /* 0x0000cb0023007a0c */ /* 0x000fda0003f05270 */
[----:B------:R-:W-:-:S05]  /*9f50*/  @P0 IMAD.HI.U32 R3, R2, c[0x0][0x330], RZ ;  /* 0x0000cc0002030a27 */ /* 0x000fca00078e00ff */
[----:B------:R-:W-:Y:S02]  /*9f60*/  @P0 SHF.R.U32.HI R2, RZ, c[0x0][0x334], R3 ;  /* 0x0000cd00ff020a19 */ /* 0x000fe40000011603 */
.L_x_3443:
[----:B------:R-:W-:Y:S05]  /*9f70*/  BSYNC B0 ;  /* 0x0000000000007941 */ /* 0x000fea0003800000 */
.L_x_3441:
[----:B------:R-:W-:-:S05]  /*9f80*/  IMAD R2, R2, c[0x0][0x32c], R15 ;  /* 0x0000cb0002027a24 */ /* 0x000fca00078e020f */
[----:B------:R-:W-:Y:S02]  /*9f90*/  IADD3 R3, R2, c[0x0][0x32c], RZ ;  /* 0x0000cb0002037a10 */ /* 0x000fe40007ffe0ff */
[----:B------:R-:W-:Y:S02]  /*9fa0*/  IMNMX R0, R0, R2, !PT ;  /* 0x0000000200007217 */ /* 0x000fe40007800200 */
[----:B------:R-:W-:Y:S02]  /*9fb0*/  IMNMX R4, R4, R3, PT ;  /* 0x0000000304047217 */ /* 0x000fe40003800200 */
.L_x_3440:
[----:B------:R-:W-:Y:S05]  /*9fc0*/  BRA.DIV ~URZ, `(.L_x_3444) ;  /* 0x00013f327f007947 */ /* 0x000fea000b800000 */
[----:B------:R2:W3:Y:S02]  /*9fd0*/  SHFL.IDX PT, R2, R11, 0x1, 0x1c1f ;  /* 0x003c1f000b027f89 */ /* 0x0004e400000e0000 */
.L_x_3605:
[----:B------:R-:W-:Y:S01]  /*9fe0*/  ISETP.LE.AND P0, PT, R35, c[0x0][0x32c], PT ;  /* 0x0000cb0023007a0c */ /* 0x000fe20003f03270 */
[--C-:B---3--:R-:W-:Y:S02]  /*9ff0*/  IMAD.IADD R3, R12, 0x1, R2.reuse ;  /* 0x000000010c037824 */ /* 0x108fe400078e0202 */
[----:B------:R-:W-:-:S03]  /*a000*/  IMAD.IADD R6, R13, 0x1, R2 ;  /* 0x000000010d067824 */ /* 0x000fc600078e0202 */
[----:B------:R-:W-:-:S07]  /*a010*/  IMNMX R7, R14, R3, PT ;  /* 0x000000030e077217 */ /* 0x000fce0003800200 */
[----:B------:R-:W-:Y:S05]  /*a020*/  @!P0 BRA `(.L_x_3445) ;  /* 0x0000015000008947 */ /* 0x000fea0003800000 */
[----:B------:R-:W3:Y:S01]  /*a030*/  LDL R16, [R1+0x70] ;  /* 0x0000700001107983 */ /* 0x000ee20000100800 */
[----:B------:R-:W-:Y:S01]  /*a040*/  BSSY B0, `(.L_x_3446) ;  /* 0x000000f000007945 */ /* 0x000fe20003800000 */
[----:B---3--:R-:W-:-:S04]  /*a050*/  IADD3 R2, -R16, R5, R2 ;  /* 0x0000000510027210 */ /* 0x008fc80007ffe102 */
        /* <DEDUP_REMOVED lines=9> */
.L_x_3447:
[----:B------:R-:W-:-:S04]  /*a0f0*/  MOV R3, 0x1 ;  /* 0x0000000100037802 */ /* 0x000fc80000000f00 */
[----:B------:R-:W-:-:S13]  /*a100*/  ISETP.NE.AND P0, PT, R3, c[0x0][0x32c], PT ;  /* 0x0000cb0003007a0c */ /* 0x000fda0003f05270 */
[----:B------:R-:W-:-:S05]  /*a110*/  @P0 IMAD.HI.U32 R3, R2, c[0x0][0x330], RZ ;  /* 0x0000cc0002030a27 */ /* 0x000fca00078e00ff */
[----:B------:R-:W-:Y:S02]  /*a120*/  @P0 SHF.R.U32.HI R2, RZ, c[0x0][0x334], R3 ;  /* 0x0000cd00ff020a19 */ /* 0x000fe40000011603 */
.L_x_3448:
[----:B------:R-:W-:Y:S05]  /*a130*/  BSYNC B0 ;  /* 0x0000000000007941 */ /* 0x000fea0003800000 */
.L_x_3446:
[----:B------:R-:W-:-:S05]  /*a140*/  IMAD R2, R2, c[0x0][0x32c], R15 ;  /* 0x0000cb0002027a24 */ /* 0x000fca00078e020f */
[----:B------:R-:W-:Y:S02]  /*a150*/  IADD3 R3, R2, c[0x0][0x32c], RZ ;  /* 0x0000cb0002037a10 */ /* 0x000fe40007ffe0ff */
[----:B------:R-:W-:Y:S02]  /*a160*/  IMNMX R6, R6, R2, !PT ;  /* 0x0000000206067217 */ /* 0x000fe40007800200 */
[----:B------:R-:W-:Y:S02]  /*a170*/  IMNMX R7, R7, R3, PT ;  /* 0x0000000307077217 */ /* 0x000fe40003800200 */
.L_x_3445:
[----:B------:R-:W-:Y:S02]  /*a180*/  ISETP.GE.AND P0, PT, R121, 0x2, PT ;  /* 0x000000027900780c */ /* 0x000fe40003f06270 */
        /* <DEDUP_REMOVED lines=24> */
[----:B------:R-:W-:Y:S02]  /*a310*/  LOP3.LUT R229, R229, 0xfffffffb, RZ, 0xc0, !PT ;  /* 0xfffffffbe5e57812 */ /* 0x000fe400078ec0ff */
[----:B------:R-:W-:-:S02]  /*a320*/  FSEL R22, R48, -INF , !P0 ;  /* 0xff80000030167808 */ /* 0x000fc40004000000 */
        /* <DEDUP_REMOVED lines=9> */
[----:B------:R-:W-:Y:S02]  /*a3c0*/  ISETP.GT.AND P0, PT, R0, 0x20, !P2 ;  /* 0x000000200000780c */ /* 0x000fe40005704270 */
[----:B------:R-:W-:Y:S02]  /*a3d0*/  ISETP.GE.AND P2, PT, R121, 0x22, PT ;  /* 0x000000227900780c */ /* 0x000fe40003f46270 */
[----:B------:R-:W-:-:S04]  /*a3e0*/  ISETP.LT.OR P0, PT, R4, 0x21, P0 ;  /* 0x000000210400780c */ /* 0x000fc80000701670 */
[----:B------:R-:W-:Y:S02]  /*a3f0*/  FSEL R29, R36, -INF , !P0 ;  /* 0xff800000241d7808 */ /* 0x000fe40004000000 */
[----:B------:R-:W-:-:S04]  /*a400*/  ISETP.GT.AND P0, PT, R0, 0x21, !P2 ;  /* 0x000000210000780c */ /* 0x000fc80005704270 */
[----:B------:R-:W-:Y:S02]  /*a410*/  ISETP.LT.OR P0, PT, R4, 0x22, P0 ;  /* 0x000000220400780c */ /* 0x000fe40000701670 */
[----:B------:R-:W-:Y:S02]  /*a420*/  @P2 LOP3.LUT R229, R229, 0x4, RZ, 0xfc, !PT ;  /* 0x00000004e5e52812 */ /* 0x000fe400078efcff */
        /* <DEDUP_REMOVED lines=8> */
[----:B------:R-:W-:Y:S02]  /*a4b0*/  ISETP.GT.AND P0, PT, R0, RZ, !P2 ;  /* 0x000000ff0000720c */ /* 0x000fe40005704270 */
[----:B------:R-:W-:Y:S02]  /*a4c0*/  LOP3.LUT R229, R229, 0xffffffdf, RZ, 0xc0, !PT ;  /* 0xffffffdfe5e57812 */ /* 0x000fe400078ec0ff */
        /* <DEDUP_REMOVED lines=8> */
[----:B------:R3:W4:Y:S02]  /*a550*/  SHFL.IDX PT, R3, R11, 0x2, 0x1c1f ;  /* 0x005c1f000b037f89 */ /* 0x00072400000e0000 */
.L_x_3606:
[----:B------:R-:W-:Y:S01]  /*a560*/  ISETP.LE.AND P0, PT, R35, c[0x0][0x32c], PT ;  /* 0x0000cb0023007a0c */ /* 0x000fe20003f03270 */
[--C-:B----4-:R-:W-:Y:S02]  /*a570*/  IMAD.IADD R2, R12, 0x1, R3.reuse ;  /* 0x000000010c027824 */ /* 0x110fe400078e0203 */
[----:B------:R-:W-:-:S03]  /*a580*/  IMAD.IADD R0, R13, 0x1, R3 ;  /* 0x000000010d007824 */ /* 0x000fc600078e0203 */
[----:B------:R-:W-:-:S07]  /*a590*/  IMNMX R2, R14, R2, PT ;  /* 0x000000020e027217 */ /* 0x000fce0003800200 */
[----:B------:R-:W-:Y:S05]  /*a5a0*/  @!P0 BRA `(.L_x_3450) ;  /* 0x0000015000008947 */ /* 0x000fea0003800000 */
[----:B------:R-:W4:Y:S01]  /*a5b0*/  LDL R4, [R1+0x70] ;  /* 0x0000700001047983 */ /* 0x000f220000100800 */
[----:B------:R-:W-:Y:S01]  /*a5c0*/  BSSY B0, `(.L_x_3451) ;  /* 0x000000f000007945 */ /* 0x000fe20003800000 */
[----:B----4-:R-:W-:-:S04]  /*a5d0*/  IADD3 R3, -R4, R5, R3 ;  /* 0x0000000504037210 */ /* 0x010fc80007ffe103 */
        /* <DEDUP_REMOVED lines=9> */
.L_x_3452:
[----:B------:R-:W-:-:S04]  /*a670*/  MOV R4, 0x1 ;  /* 0x0000000100047802 */ /* 0x000fc80000000f00 */
[----:B------:R-:W-:-:S13]  /*a680*/  ISETP.NE.AND P0, PT, R4, c[0x0][0x32c], PT ;  /* 0x0000cb0004007a0c */ /* 0x000fda0003f05270 */
[----:B------:R-:W-:-:S05]  /*a690*/  @P0 IMAD.HI.U32 R4, R3, c[0x0][0x330], RZ ;  /* 0x0000cc0003040a27 */ /* 0x000fca00078e00ff */
[----:B------:R-:W-:Y:S02]  /*a6a0*/  @P0 SHF.R.U32.HI R3, RZ, c[0x0][0x334], R4 ;  /* 0x0000cd00ff030a19 */ /* 0x000fe40000011604 */
.L_x_3453:
[----:B------:R-:W-:Y:S05]  /*a6b0*/  BSYNC B0 ;  /* 0x0000000000007941 */ /* 0x000fea0003800000 */
.L_x_3451:
[----:B------:R-:W-:-:S05]  /*a6c0*/  IMAD R3, R3, c[0x0][0x32c], R15 ;  /* 0x0000cb0003037a24 */ /* 0x000fca00078e020f */
[----:B------:R-:W-:Y:S02]  /*a6d0*/  IADD3 R4, R3, c[0x0][0x32c], RZ ;  /* 0x0000cb0003047a10 */ /* 0x000fe40007ffe0ff */
[----:B------:R-:W-:Y:S02]  /*a6e0*/  IMNMX R0, R0, R3, !PT ;  /* 0x0000000300007217 */ /* 0x000fe40007800200 */
[----:B------:R-:W-:Y:S02]  /*a6f0*/  IMNMX R2, R2, R4, PT ;  /* 0x0000000402027217 */ /* 0x000fe40003800200 */
.L_x_3450:
[----:B------:R-:W-:Y:S02]  /*a700*/  LOP3.LUT P0, RZ, R229, 0x1, RZ, 0xc0, !PT ;  /* 0x00000001e5ff7812 */ /* 0x000fe4000780c0ff */
[----:B------:R-:W-:Y:S02]  /*a710*/  P2R R3, PR, RZ, 0x10 ;  /* 0x00000010ff037803 */ /* 0x000fe40000000000 */
        /* <DEDUP_REMOVED lines=41> */
[----:B------:R-:W-:-:S04]  /*a9b0*/  ISETP.GT.AND P0, PT, R0, RZ, !P2 ;  /* 0x000000ff0000720c */ /* 0x000fc80005704270 */
[----:B------:R-:W-:-:S04]  /*a9c0*/  ISETP.LT.OR P0, PT, R2, 0x1, P0 ;  /* 0x000000010200780c */ /* 0x000fc80000701670 */
[----:B------:R-:W-:Y:S02]  /*a9d0*/  FSEL R39, R88, -INF , !P0 ;  /* 0xff80000058277808 */ /* 0x000fe40004000000 */
[----:B------:R-:W-:Y:S02]  /*a9e0*/  ISETP.GT.AND P0, PT, R0, 0x1, !P4 ;  /* 0x000000010000780c */ /* 0x000fe40006704270 */
[----:B------:R-:W-:Y:S02]  /*a9f0*/  ISETP.NE.AND P4, PT, R3, RZ, PT ;  /* 0x000000ff0300720c */ /* 0x000fe40003f85270 */
        /* <DEDUP_REMOVED lines=36> */
[----:B------:R-:W-:Y:S01]  /*ac40*/  FSEL R57, R61, -INF , !P0 ;  /* 0xff8000003d397808 */ /* 0x000fe20004000000 */
[----:B------:R-:W-:Y:S06]  /*ac50*/  BRA.DIV ~URZ, `(.L_x_3454) ;  /* 0x000133a27f007947 */ /* 0x000fec000b800000 */
[----:B------:R4:W1:Y:S02]  /*ac60*/  SHFL.IDX PT, R3, R11, 0x3, 0x1c1f ;  /* 0x007c1f000b037f89 */ /* 0x00086400000e0000 */
.L_x_3607:
[----:B------:R-:W-:Y:S01]  /*ac70*/  ISETP.LE.AND P0, PT, R35, c[0x0][0x32c], PT ;  /* 0x0000cb0023007a0c */ /* 0x000fe20003f03270 */
[--C-:B-1----:R-:W-:Y:S02]  /*ac80*/  IMAD.IADD R2, R12, 0x1, R3.reuse ;  /* 0x000000010c027824 */ /* 0x102fe400078e0203 */
[----:B------:R-:W-:-:S03]  /*ac90*/  IMAD.IADD R0, R13, 0x1, R3 ;  /* 0x000000010d007824 */ /* 0x000fc600078e0203 */
[----:B------:R-:W-:-:S07]  /*aca0*/  IMNMX R2, R14, R2, PT ;  /* 0x000000020e027217 */ /* 0x000fce0003800200 */
[----:B------:R-:W-:Y:S05]  /*acb0*/  @!P0 BRA `(.L_x_3455) ;  /* 0x0000015000008947 */ /* 0x000fea0003800000 */
[----:B------:R-:W5:Y:S01]  /*acc0*/  LDL R4, [R1+0x70] ;  /* 0x0000700001047983 */ /* 0x000f620000100800 */
[----:B------:R-:W-:Y:S01]  /*acd0*/  BSSY B0, `(.L_x_3456) ;  /* 0x000000f000007945 */ /* 0x000fe20003800000 */
[----:B-----5:R-:W-:-:S04]  /*ace0*/  IADD3 R3, -R4, R5, R3 ;  /* 0x0000000504037210 */ /* 0x020fc80007ffe103 */
        /* <DEDUP_REMOVED lines=9> */
.L_x_3457:
[----:B------:R-:W-:-:S04]  /*ad80*/  MOV R4, 0x1 ;  /* 0x0000000100047802 */ /* 0x000fc80000000f00 */
[----:B------:R-:W-:-:S13]  /*ad90*/  ISETP.NE.AND P0, PT, R4, c[0x0][0x32c], PT ;  /* 0x0000cb0004007a0c */ /* 0x000fda0003f05270 */
[----:B------:R-:W-:-:S05]  /*ada0*/  @P0 IMAD.HI.U32 R4, R3, c[0x0][0x330], RZ ;  /* 0x0000cc0003040a27 */ /* 0x000fca00078e00ff */
[----:B------:R-:W-:Y:S02]  /*adb0*/  @P0 SHF.R.U32.HI R3, RZ, c[0x0][0x334], R4 ;  /* 0x0000cd00ff030a19 */ /* 0x000fe40000011604 */
.L_x_3458:
[----:B------:R-:W-:Y:S05]  /*adc0*/  BSYNC B0 ;  /* 0x0000000000007941 */ /* 0x000fea0003800000 */
.L_x_3456:
[----:B------:R-:W-:-:S05]  /*add0*/  IMAD R3, R3, c[0x0][0x32c], R15 ;  /* 0x0000cb0003037a24 */ /* 0x000fca00078e020f */
[----:B------:R-:W-:Y:S02]  /*ade0*/  IADD3 R4, R3, c[0x0][0x32c], RZ ;  /* 0x0000cb0003047a10 */ /* 0x000fe40007ffe0ff */
[----:B------:R-:W-:Y:S02]  /*adf0*/  IMNMX R0, R0, R3, !PT ;  /* 0x0000000300007217 */ /* 0x000fe40007800200 */
[----:B------:R-:W-:Y:S02]  /*ae00*/  IMNMX R2, R2, R4, PT ;  /* 0x0000000402027217 */ /* 0x000fe40003800200 */
.L_x_3455:
[----:B------:R-:W-:Y:S02]  /*ae10*/  LOP3.LUT P0, RZ, R229, 0x1, RZ, 0xc0, !PT ;  /* 0x00000001e5ff7812 */ /* 0x000fe4000780c0ff */
[C---:B------:R-:W-:Y:S02]  /*ae20*/  ISETP.GT.AND P2, PT, R0.reuse, RZ, !P2 ;  /* 0x000000ff0000720c */ /* 0x040fe40005744270 */
[----:B------:R-:W-:Y:S02]  /*ae30*/  ISETP.GT.AND P0, PT, R0, 0x8, !P0 ;  /* 0x000000080000780c */ /* 0x000fe40004704270 */
[----:B------:R-:W-:-:S02]  /*ae40*/  ISETP.LT.OR P2, PT, R2, 0x1, P2 ;  /* 0x000000010200780c */ /* 0x000fc40001741670 */
[----:B------:R-:W-:Y:S02]  /*ae50*/  ISETP.LT.OR P0, PT, R2, 0x9, P0 ;  /* 0x000000090200780c */ /* 0x000fe40000701670 */
[----:B--234-:R-:W-:Y:S02]  /*ae60*/  FSEL R11, R90, -INF , !P2 ;  /* 0xff8000005a0b7808 */ /* 0x01cfe40005000000 */
[----:B------:R-:W-:Y:S02]  /*ae70*/  FSEL R13, R86, -INF , !P0 ;  /* 0xff800000560d7808 */ /* 0x000fe40004000000 */
[----:B------:R-:W-:Y:S02]  /*ae80*/  ISETP.GT.AND P0, PT, R0, 0x9, !P6 ;  /* 0x000000090000780c */ /* 0x000fe40007704270 */
[----:B------:R-:W-:Y:S02]  /*ae90*/  LOP3.LUT P6, RZ, R229, 0x20, RZ, 0xc0, !PT ;  /* 0x00000020e5ff7812 */ /* 0x000fe400078cc0ff */
[----:B------:R-:W-:-:S02]  /*aea0*/  ISETP.LT.OR P0, PT, R2, 0xa, P0 ;  /* 0x0000000a0200780c */ /* 0x000fc40000701670 */
[----:B------:R-:W-:Y:S02]  /*aeb0*/  FMNMX.FTZ R3, R39, R38, !PT ;  /* 0x0000002627037209 */ /* 0x000fe40007810000 */
[----:B------:R-:W-:Y:S02]  /*aec0*/  FSEL R14, R87, -INF , !P0 ;  /* 0xff800000570e7808 */ /* 0x000fe40004000000 */
[----:B------:R-:W-:Y:S02]  /*aed0*/  ISETP.GT.AND P0, PT, R0, 0x10, !P5 ;  /* 0x000000100000780c */ /* 0x000fe40006f04270 */
[----:B------:R-:W-:Y:S02]  /*aee0*/  LOP3.LUT P5, RZ, R229, 0x2, RZ, 0xc0, !PT ;  /* 0x00000002e5ff7812 */ /* 0x000fe400078ac0ff */
[----:B------:R-:W-:Y:S02]  /*aef0*/  ISETP.LT.OR P0, PT, R2, 0x11, P0 ;  /* 0x000000110200780c */ /* 0x000fe40000701670 */
[----:B------:R-:W-:-:S02]  /*af00*/  FMNMX.FTZ R3, R48, R3, !PT ;  /* 0x0000000330037209 */ /* 0x000fc40007810000 */
[----:B------:R-:W-:Y:S02]  /*af10*/  FSEL R15, R82, -INF , !P0 ;  /* 0xff800000520f7808 */ /* 0x000fe40004000000 */
[----:B------:R-:W-:Y:S02]  /*af20*/  ISETP.GT.AND P0, PT, R0, 0x11, !P4 ;  /* 0x000000110000780c */ /* 0x000fe40006704270 */
[----:B------:R-:W-:Y:S02]  /*af30*/  LOP3.LUT P4, RZ, R229, 0x4, RZ, 0xc0, !PT ;  /* 0x00000004e5ff7812 */ /* 0x000fe4000788c0ff */
[----:B------:R-:W-:Y:S02]  /*af40*/  ISETP.LT.OR P0, PT, R2, 0x12, P0 ;  /* 0x000000120200780c */ /* 0x000fe40000701670 */
[----:B------:R-:W-:Y:S02]  /*af50*/  FMNMX.FTZ R3, R50, R3, !PT ;  /* 0x0000000332037209 */ /* 0x000fe40007810000 */
[----:B------:R-:W-:-:S02]  /*af60*/  FSEL R35, R83, -INF , !P0 ;  /* 0xff80000053237808 */ /* 0x000fc40004000000 */
[----:B------:R-:W-:Y:S02]  /*af70*/  ISETP.GT.AND P0, PT, R0, 0x18, !P3 ;  /* 0x000000180000780c */ /* 0x000fe40005f04270 */
[----:B------:R-:W-:Y:S02]  /*af80*/  LOP3.LUT P3, RZ, R229, 0x8, RZ, 0xc0, !PT ;  /* 0x00000008e5ff7812 */ /* 0x000fe4000786c0ff */
[----:B------:R-:W-:Y:S02]  /*af90*/  ISETP.LT.OR P0, PT, R2, 0x19, P0 ;  /* 0x000000190200780c */ /* 0x000fe40000701670 */
[----:B------:R-:W-:Y:S02]  /*afa0*/  FMNMX.FTZ R3, R51, R3, !PT ;  /* 0x0000000333037209 */ /* 0x000fe40007810000 */
[----:B------:R-:W-:Y:S02]  /*afb0*/  FSEL R40, R78, -INF , !P0 ;  /* 0xff8000004e287808 */ /* 0x000fe40004000000 */
[----:B------:R-:W-:-:S02]  /*afc0*/  ISETP.GT.AND P0, PT, R0, 0x19, !P1 ;  /* 0x000000190000780c */ /* 0x000fc40004f04270 */
[----:B------:R-:W-:Y:S02]  /*afd0*/  LOP3.LUT P1, RZ, R229, 0x10, RZ, 0xc0, !PT ;  /* 0x00000010e5ff7812 */ /* 0x000fe4000782c0ff */
[----:B------:R-:W-:Y:S02]  /*afe0*/  ISETP.LT.OR P0, PT, R2, 0x1a, P0 ;  /* 0x0000001a0200780c */ /* 0x000fe40000701670 */
[----:B------:R-:W-:Y:S02]  /*aff0*/  FMNMX.FTZ R3, R52, R3, !PT ;  /* 0x0000000334037209 */ /* 0x000fe40007810000 */
[----:B------:R-:W-:Y:S02]  /*b000*/  FSEL R42, R79, -INF , !P0 ;  /* 0xff8000004f2a7808 */ /* 0x000fe40004000000 */
[C---:B------:R-:W-:Y:S02]  /*b010*/  ISETP.GT.AND P0, PT, R0.reuse, 0x1, !P1 ;  /* 0x000000010000780c */ /* 0x040fe40004f04270 */
[----:B------:R-:W-:-:S02]  /*b020*/  ISETP.GT.AND P1, PT, R0, 0x21, !P4 ;  /* 0x000000210000780c */ /* 0x000fc40006724270 */
[C---:B------:R-:W-:Y:S02]  /*b030*/  ISETP.LT.OR P0, PT, R2.reuse, 0x2, P0 ;  /* 0x000000020200780c */ /* 0x040fe40000701670 */
[----:B------:R-:W-:Y:S02]  /*b040*/  ISETP.LT.OR P4, PT, R2, 0x22, P1 ;  /* 0x000000220200780c */ /* 0x000fe40000f81670 */
[----:B------:R-:W-:Y:S02]  /*b050*/  FSEL R12, R91, -INF , !P0 ;  /* 0xff8000005b0c7808 */ /* 0x000fe40004000000 */
[C---:B------:R-:W-:Y:S02]  /*b060*/  ISETP.GT.AND P0, PT, R0.reuse, 0x20, !P3 ;  /* 0x000000200000780c */ /* 0x040fe40005f04270 */
[----:B------:R-:W-:Y:S02]  /*b070*/  ISETP.GT.AND P3, PT, R0, 0x29, !P6 ;  /* 0x000000290000780c */ /* 0x000fe40007764270 */
[----:B------:R-:W-:-:S02]  /*b080*/  ISETP.LT.OR P0, PT, R2, 0x21, P0 ;  /* 0x000000210200780c */ /* 0x000fc40000701670 */
[----:B------:R-:W-:Y:S02]  /*b090*/  FMNMX.FTZ R6, R11, R12, !PT ;  /* 0x0000000c0b067209 */ /* 0x000fe40007810000 */
[----:B------:R-:W-:Y:S02]  /*b0a0*/  FSEL R46, R74, -INF , !P0 ;  /* 0xff8000004a2e7808 */ /* 0x000fe40004000000 */
[----:B------:R-:W-:Y:S02]  /*b0b0*/  ISETP.GT.AND P0, PT, R0, 0x28, !P5 ;  /* 0x000000280000780c */ /* 0x000fe40006f04270 */
[----:B------:R-:W-:Y:S02]  /*b0c0*/  FMNMX.FTZ R0, R18, R20, !PT ;  /* 0x0000001412007209 */ /* 0x000fe40007810000 */
[C---:B------:R-:W-:Y:S02]  /*b0d0*/  ISETP.LT.OR P1, PT, R2.reuse, 0x29, P0 ;  /* 0x000000290200780c */ /* 0x040fe40000721670 */
[----:B------:R-:W-:-:S02]  /*b0e0*/  ISETP.LT.OR P0, PT, R2, 0x2a, P3 ;  /* 0x0000002a0200780c */ /* 0x000fc40001f01670 */
        /* <DEDUP_REMOVED lines=27> */
[----:B------:R-:W-:Y:S02]  /*b2a0*/  FMNMX.FTZ R2, R41, R0, !PT ;  /* 0x0000000029027209 */ /* 0x000fe40007810000 */
[----:B------:R-:W-:Y:S02]  /*b2b0*/  FSEL R47, R62, -INF , !P1 ;  /* 0xff8000003e2f7808 */ /* 0x000fe40004800000 */
[----:B------:R-:W-:-:S02]  /*b2c0*/  FMNMX.FTZ R0, R56, R3, !PT ;  /* 0x0000000338007209 */ /* 0x000fc40007810000 */
[----:B------:R-:W-:Y:S02]  /*b2d0*/  FMNMX.FTZ R6, R45, R6, !PT ;  /* 0x000000062d067209 */ /* 0x000fe40007810000 */
[----:B------:R-:W-:Y:S02]  /*b2e0*/  FMNMX.FTZ R3, R34, R4, !PT ;  /* 0x0000000422037209 */ /* 0x000fe40007810000 */
[----:B------:R-:W-:Y:S02]  /*b2f0*/  FSEL R49, R63, -INF , !P0 ;  /* 0xff8000003f317808 */ /* 0x000fe40004000000 */
[----:B------:R-:W-:Y:S02]  /*b300*/  FMNMX.FTZ R2, R44, R2, !PT ;  /* 0x000000022c027209 */ /* 0x000fe40007810000 */
        /* <DEDUP_REMOVED lines=8> */
.L_x_3608:
        /* <DEDUP_REMOVED lines=15> */
.L_x_3609:
        /* <DEDUP_REMOVED lines=13> */
[----:B--2---:R-:W-:Y:S01]  /*b550*/  FADD.FTZ R4, R65, R16 ;  /* 0x0000001041047221 */ /* 0x004fe20000010000 */
[----:B------:R-:W-:-:S03]  /*b560*/  F2FP.BF16.PACK_AB R16, R16, R65 ;  /* 0x000000411010723e */ /* 0x000fc600000010ff */
[----:B------:R1:W2:Y:S02]  /*b570*/  MUFU.EX2 R64, R2 ;  /* 0x0000000200407308 */ /* 0x0002a40000000800 */
[----:B-1----:R-:W-:Y:S02]  /*b580*/  FFMA.FTZ R2, R21, c[0x0][0x2d0], -R0 ;  /* 0x0000b40015027a23 */ /* 0x002fe40000010800 */
[----:B--2---:R-:W-:-:S04]  /*b590*/  FADD.FTZ R4, R64, R4 ;  /* 0x0000000440047221 */ /* 0x004fc80000010000 */
        /* <DEDUP_REMOVED lines=23> */
[----:B-1----:R-:W-:-:S06]  /*b710*/  FFMA.FTZ R2, R20, c[0x0][0x2d0], -R0 ;  /* 0x0000b40014027a23 */ /* 0x002fcc0000010800 */
        /* <DEDUP_REMOVED lines=50> */
[--C-:B------:R-:W-:Y:S02]  /*ba40*/  FFMA.FTZ R3, R15, c[0x0][0x2d0], -R0.reuse ;  /* 0x0000b4000f037a23 */ /* 0x100fe40000010800 */
[--C-:B------:R-:W-:Y:S02]  /*ba50*/  FFMA.FTZ R6, R42, c[0x0][0x2d0], -R0.reuse ;  /* 0x0000b4002a067a23 */ /* 0x100fe40000010800 */
[--C-:B------:R-:W-:Y:S02]  /*ba60*/  FFMA.FTZ R15, R47, c[0x0][0x2d0], -R0.reuse ;  /* 0x0000b4002f0f7a23 */ /* 0x100fe40000010800 */
[----:B------:R-:W-:-:S04]  /*ba70*/  FFMA.FTZ R21, R49, c[0x0][0x2d0], -R0 ;  /* 0x0000b40031157a23 */ /* 0x000fc80000010800 */
[----:B------:R-:W-:Y:S01]  /*ba80*/  MUFU.EX2 R131, R21 ;  /* 0x0000001500837308 */ /* 0x000fe20000000800 */
[--C-:B-1----:R-:W-:Y:S02]  /*ba90*/  FFMA.FTZ R2, R11, c[0x0][0x2d0], -R0.reuse ;  /* 0x0000b4000b027a23 */ /* 0x102fe40000010800 */
[----:B------:R-:W-:-:S05]  /*baa0*/  FFMA.FTZ R11, R46, c[0x0][0x2d0], -R0 ;  /* 0x0000b4002e0b7a23 */ /* 0x000fca0000010800 */
[----:B------:R1:W-:Y:S08]  /*bab0*/  MUFU.EX2 R43, R2 ;  /* 0x00000002002b7308 */ /* 0x0003f00000000800 */
[----:B------:R-:W-:Y:S01]  /*bac0*/  MUFU.EX2 R29, R11 ;  /* 0x0000000b001d7308 */ /* 0x000fe20000000800 */
[----:B-1----:R-:W-:Y:S01]  /*bad0*/  FFMA.FTZ R2, R12, c[0x0][0x2d0], -R0 ;  /* 0x0000b4000c027a23 */ /* 0x002fe20000010800 */
[----:B--2---:R-:W-:-:S06]  /*bae0*/  F2FP.BF16.PACK_AB R12, R34, R37 ;  /* 0x00000025220c723e */ /* 0x004fcc00000010ff */
[----:B------:R1:W2:Y:S02]  /*baf0*/  MUFU.EX2 R41, R2 ;  /* 0x0000000200297308 */ /* 0x0002a40000000800 */
[--C-:B-1----:R-:W-:Y:S02]  /*bb00*/  FFMA.FTZ R2, R13, c[0x0][0x2d0], -R0.reuse ;  /* 0x0000b4000d027a23 */ /* 0x102fe40000010800 */
[----:B------:R-:W-:-:S04]  /*bb10*/  FFMA.FTZ R13, R45, c[0x0][0x2d0], -R0 ;  /* 0x0000b4002d0d7a23 */ /* 0x000fc80000010800 */
[----:B------:R1:W-:Y:S08]  /*bb20*/  MUFU.EX2 R39, R2 ;  /* 0x0000000200277308 */ /* 0x0003f00000000800 */
[----:B------:R2:W-:Y:S01]  /*bb30*/  MUFU.EX2 R129, R13 ;  /* 0x0000000d00817308 */ /* 0x0005e20000000800 */
[----:B-1----:R-:W-:Y:S01]  /*bb40*/  FFMA.FTZ R2, R14, c[0x0][0x2d0], -R0 ;  /* 0x0000b4000e027a23 */ /* 0x002fe20000010800 */
[----:B---3--:R-:W-:-:S06]  /*bb50*/  F2FP.BF16.PACK_AB R14, R33, R36 ;  /* 0x00000024210e723e */ /* 0x008fcc00000010ff */
[----:B------:R1:W-:Y:S01]  /*bb60*/  MUFU.EX2 R38, R2 ;  /* 0x0000000200267308 */ /* 0x0003e20000000800 */
[----:B--2---:R-:W-:Y:S01]  /*bb70*/  F2FP.BF16.PACK_AB R13, R41, R43 ;  /* 0x0000002b290d723e */ /* 0x004fe200000010ff */
[----:B-1----:R-:W-:-:S06]  /*bb80*/  FFMA.FTZ R2, R35, c[0x0][0x2d0], -R0 ;  /* 0x0000b40023027a23 */ /* 0x002fcc0000010800 */
[----:B------:R1:W-:Y:S08]  /*bb90*/  MUFU.EX2 R35, R3 ;  /* 0x0000000300237308 */ /* 0x0003f00000000800 */
[----:B------:R2:W3:Y:S01]  /*bba0*/  MUFU.EX2 R31, R2 ;  /* 0x00000002001f7308 */ /* 0x0004e20000000800 */
[----:B-1----:R-:W-:-:S07]  /*bbb0*/  FFMA.FTZ R3, R40, c[0x0][0x2d0], -R0 ;  /* 0x0000b40028037a23 */ /* 0x002fce0000010800 */
[----:B------:R1:W4:Y:S01]  /*bbc0*/  MUFU.EX2 R30, R3 ;  /* 0x00000003001e7308 */ /* 0x0003220000000800 */
[----:B--2---:R-:W-:Y:S01]  /*bbd0*/  FADD.FTZ R2, R62, R4 ;  /* 0x000000043e027221 */ /* 0x004fe20000010000 */
[----:B---3--:R-:W-:Y:S01]  /*bbe0*/  F2FP.BF16.PACK_AB R21, R31, R35 ;  /* 0x000000231f15723e */ /* 0x008fe200000010ff */
[----:B------:R-:W-:Y:S01]  /*bbf0*/  FADD.FTZ R4, R27, R17 ;  /* 0x000000111b047221 */ /* 0x000fe20000010000 */
[----:B------:R-:W-:Y:S01]  /*bc00*/  F2FP.BF16.PACK_AB R17, R17, R27 ;  /* 0x0000001b1111723e */ /* 0x000fe200000010ff */
[----:B------:R-:W-:Y:S01]  /*bc10*/  FADD.FTZ R0, R63, R2 ;  /* 0x000000023f007221 */ /* 0x000fe20000010000 */
[----:B------:R-:W-:Y:S01]  /*bc20*/  F2FP.BF16.PACK_AB R27, R59, R60 ;  /* 0x0000003c3b1b723e */ /* 0x000fe200000010ff */
[----:B------:R-:W-:Y:S02]  /*bc30*/  FADD.FTZ R2, R23, R4 ;  /* 0x0000000417027221 */ /* 0x000fe40000010000 */
[----:B------:R-:W-:Y:S02]  /*bc40*/  FADD.FTZ R0, R61, R0 ;  /* 0x000000003d007221 */ /* 0x000fe40000010000 */
[C---:B------:R-:W-:Y:S01]  /*bc50*/  FADD.FTZ R2, R19.reuse, R2 ;  /* 0x0000000213027221 */ /* 0x040fe20000010000 */
[----:B------:R-:W-:Y:S01]  /*bc60*/  F2FP.BF16.PACK_AB R19, R19, R23 ;  /* 0x000000171313723e */ /* 0x000fe200000010ff */
[----:B-1----:R-:W-:Y:S01]  /*bc70*/  FADD.FTZ R3, R37, R34 ;  /* 0x0000002225037221 */ /* 0x002fe20000010000 */
[----:B------:R1:W2:Y:S01]  /*bc80*/  MUFU.EX2 R23, R6 ;  /* 0x0000000600177308 */ /* 0x0002a20000000800 */
[----:B------:R-:W-:-:S02]  /*bc90*/  FADD.FTZ R2, R26, R2 ;  /* 0x000000021a027221 */ /* 0x000fc40000010000 */
[----:B------:R-:W-:Y:S02]  /*bca0*/  FADD.FTZ R3, R36, R3 ;  /* 0x0000000324037221 */ /* 0x000fe40000010000 */
[----:B------:R-:W-:Y:S02]  /*bcb0*/  FADD.FTZ R0, R68, R0 ;  /* 0x0000000044007221 */ /* 0x000fe40000010000 */
[C---:B------:R-:W-:Y:S01]  /*bcc0*/  FADD.FTZ R2, R25.reuse, R2 ;  /* 0x0000000219027221 */ /* 0x040fe20000010000 */
[----:B------:R-:W-:Y:S01]  /*bcd0*/  F2FP.BF16.PACK_AB R25, R25, R26 ;  /* 0x0000001a1919723e */ /* 0x000fe200000010ff */
[----:B------:R-:W-:Y:S01]  /*bce0*/  FADD.FTZ R3, R33, R3 ;  /* 0x0000000321037221 */ /* 0x000fe20000010000 */
[C---:B------:R-:W-:Y:S01]  /*bcf0*/  F2FP.BF16.PACK_AB R26, R67.reuse, R68 ;  /* 0x00000044431a723e */ /* 0x040fe200000010ff */
[----:B-1----:R-:W-:Y:S02]  /*bd00*/  FADD.FTZ R6, R67, R0 ;  /* 0x0000000043067221 */ /* 0x002fe40000010000 */
[----:B------:R-:W-:-:S02]  /*bd10*/  FADD.FTZ R0, R60, R2 ;  /* 0x000000023c007221 */ /* 0x000fc40000010000 */
[----:B------:R-:W-:Y:S02]  /*bd20*/  FADD.FTZ R2, R32, R3 ;  /* 0x0000000320027221 */ /* 0x000fe40000010000 */
[----:B------:R-:W-:Y:S02]  /*bd30*/  FADD.FTZ R3, R43, R41 ;  /* 0x000000292b037221 */ /* 0x000fe40000010000 */
[----:B------:R-:W-:Y:S02]  /*bd40*/  FADD.FTZ R4, R59, R0 ;  /* 0x000000003b047221 */ /* 0x000fe40000010000 */
[----:B------:R-:W-:Y:S02]  /*bd50*/  FADD.FTZ R3, R39, R3 ;  /* 0x0000000327037221 */ /* 0x000fe40000010000 */
[C---:B------:R-:W-:Y:S01]  /*bd60*/  FADD.FTZ R0, R20.reuse, R2 ;  /* 0x0000000214007221 */ /* 0x040fe20000010000 */
[----:B------:R-:W-:Y:S01]  /*bd70*/  F2FP.BF16.PACK_AB R20, R20, R32 ;  /* 0x000000201414723e */ /* 0x000fe200000010ff */
[----:B------:R-:W-:-:S02]  /*bd80*/  FADD.FTZ R3, R38, R3 ;  /* 0x0000000326037221 */ /* 0x000fc40000010000 */
[----:B------:R-:W-:Y:S02]  /*bd90*/  FADD.FTZ R0, R28, R0 ;  /* 0x000000001c007221 */ /* 0x000fe40000010000 */
[----:B------:R-:W-:Y:S02]  /*bda0*/  FADD.FTZ R3, R35, R3 ;  /* 0x0000000323037221 */ /* 0x000fe40000010000 */
[C---:B------:R-:W-:Y:S01]  /*bdb0*/  FADD.FTZ R11, R22.reuse, R0 ;  /* 0x00000000160b7221 */ /* 0x040fe20000010000 */
[----:B------:R-:W-:Y:S01]  /*bdc0*/  F2FP.BF16.PACK_AB R22, R22, R28 ;  /* 0x0000001c1616723e */ /* 0x000fe200000010ff */
[----:B------:R-:W-:Y:S01]  /*bdd0*/  FADD.FTZ R0, R70, R6 ;  /* 0x0000000646007221 */ /* 0x000fe20000010000 */
[----:B------:R1:W3:Y:S01]  /*bde0*/  MUFU.EX2 R28, R15 ;  /* 0x0000000f001c7308 */ /* 0x0002e20000000800 */
[----:B------:R-:W-:Y:S02]  /*bdf0*/  FADD.FTZ R2, R66, R4 ;  /* 0x0000000442027221 */ /* 0x000fe40000010000 */
[----:B------:R-:W-:-:S02]  /*be00*/  FADD.FTZ R3, R31, R3 ;  /* 0x000000031f037221 */ /* 0x000fc40000010000 */
[C---:B------:R-:W-:Y:S01]  /*be10*/  FADD.FTZ R4, R132.reuse, R0 ;  /* 0x0000000084047221 */ /* 0x040fe20000010000 */
[----:B------:R-:W-:Y:S01]  /*be20*/  F2FP.BF16.PACK_AB R132, R132, R70 ;  /* 0x000000468484723e */ /* 0x000fe200000010ff */
[C---:B------:R-:W-:Y:S01]  /*be30*/  FADD.FTZ R6, R133.reuse, R2 ;  /* 0x0000000285067221 */ /* 0x040fe20000010000 */
[----:B------:R-:W-:Y:S01]  /*be40*/  F2FP.BF16.PACK_AB R133, R133, R66 ;  /* 0x000000428585723e */ /* 0x000fe200000010ff */
[----:B----4-:R-:W-:Y:S02]  /*be50*/  FADD.FTZ R2, R30, R3 ;  /* 0x000000031e027221 */ /* 0x010fe40000010000 */
[----:B------:R-:W-:Y:S02]  /*be60*/  FADD.FTZ R0, R48, R11 ;  /* 0x0000000b30007221 */ /* 0x000fe40000010000 */
[----:B------:R-:W-:Y:S02]  /*be70*/  FADD.FTZ R3, R71, R4 ;  /* 0x0000000447037221 */ /* 0x000fe40000010000 */
[----:B--2---:R-:W-:Y:S01]  /*be80*/  FADD.FTZ R4, R23, R2 ;  /* 0x0000000217047221 */ /* 0x004fe20000010000 */
[----:B-1----:R-:W-:Y:S01]  /*be90*/  F2FP.BF16.PACK_AB R15, R38, R39 ;  /* 0x00000027260f723e */ /* 0x002fe200000010ff */
[C---:B------:R-:W-:Y:S01]  /*bea0*/  FADD.FTZ R2, R128.reuse, R0 ;  /* 0x0000000080027221 */ /* 0x040fe20000010000 */
[----:B------:R-:W-:Y:S01]  /*beb0*/  F2FP.BF16.PACK_AB R128, R128, R48 ;  /* 0x000000308080723e */ /* 0x000fe200000010ff */
[----:B------:R-:W-:Y:S01]  /*bec0*/  FADD.FTZ R0, R69, R6 ;  /* 0x0000000645007221 */ /* 0x000fe20000010000 */
[----:B------:R-:W-:Y:S01]  /*bed0*/  F2FP.BF16.PACK_AB R23, R23, R30 ;  /* 0x0000001e1717723e */ /* 0x000fe200000010ff */
        /* <DEDUP_REMOVED lines=8> */
[----:B---3--:R-:W-:Y:S01]  /*bf60*/  FADD.FTZ R4, R28, R4 ;  /* 0x000000041c047221 */ /* 0x008fe20000010000 */
        /* <DEDUP_REMOVED lines=36> */
[-C--:B------:R-:W-:Y:S03]  /*c1b0*/  HMMA.16816.F32.BF16 R120, R12, R30.reuse, RZ ;  /* 0x0000001e0c78723c */ /* 0x080fe600000418ff */
[----:B------:R-:W-:Y:S05]  /*c1c0*/  LDSM.16.MT88.4 R148, [R220+0x3080] ;  /* 0x00308000dc94783b */ /* 0x000fea0000004200 */
        /* <DEDUP_REMOVED lines=66> */
[-C--:B------:R-:W-:Y:S08]  /*c5f0*/  HMMA.16816.F32.BF16 R172, R132, R164.reuse, R136 ;  /* 0x000000a484ac723c */ /* 0x080ff00000041888 */
[C---:B------:R-:W-:Y:S08]  /*c600*/  HMMA.16816.F32.BF16 R176, R128.reuse, R164, R124 ;  /* 0x000000a480b0723c */ /* 0x040ff0000004187c */
[-C--:B------:R-:W-:Y:S08]  /*c610*/  HMMA.16816.F32.BF16 R180, R128, R166.reuse, R120 ;  /* 0x000000a680b4723c */ /* 0x080ff00000041878 */
[----:B------:R-:W-:Y:S01]  /*c620*/  HMMA.16816.F32.BF16 R164, R132, R166, R116 ;  /* 0x000000a684a4723c */ /* 0x000fe20000041874 */
[----:B------:R-:W1:Y:S07]  /*c630*/  LDSM.16.MT88.4 R116, [R220+0x4880] ;  /* 0x00488000dc74783b */ /* 0x000e6e0000004200 */
        /* <DEDUP_REMOVED lines=18> */
[-C--:B------:R-:W-:Y:S08]  /*c760*/  HMMA.16816.F32.BF16 R136, R132, R148.reuse, R208 ;  /* 0x000000948488723c */ /* 0x080ff000000418d0 */
        /* <DEDUP_REMOVED lines=8> */
[-C--:B-1----:R-:W-:Y:S08]  /*c7f0*/  HMMA.16816.F32.BF16 R104, R132, R116.reuse, R248 ;  /* 0x000000748468723c */ /* 0x082ff000000418f8 */
        /* <DEDUP_REMOVED lines=22> */
.L_x_3463:
[----:B------:R-:W-:-:S13]  /*c960*/  ISETP.NE.AND P0, PT, R152, c[0x0][0x32c], PT ;  /* 0x0000cb0098007a0c */ /* 0x000fda0003f05270 */
[----:B------:R-:W-:-:S05]  /*c970*/  @P0 IMAD.HI.U32 R0, R2, c[0x0][0x330], RZ ;  /* 0x0000cc0002000a27 */ /* 0x000fca00078e00ff */
[----:B------:R-:W-:Y:S02]  /*c980*/  @P0 SHF.R.U32.HI R2, RZ, c[0x0][0x334], R0 ;  /* 0x0000cd00ff020a19 */ /* 0x000fe40000011600 */
.L_x_3464:
[----:B------:R-:W-:Y:S05]  /*c990*/  BSYNC B0 ;  /* 0x0000000000007941 */ /* 0x000fea0003800000 */
.L_x_3462:
[----:B------:R-:W-:-:S05]  /*c9a0*/  MOV R0, c[0x0][0x32c] ;  /* 0x0000cb0000007a02 */ /* 0x000fca0000000f00 */
[----:B------:R-:W-:-:S05]  /*c9b0*/  IMAD R2, R2, R0, c[0x0][0x32c] ;  /* 0x0000cb0002027624 */ /* 0x000fca00078e0200 */
[----:B------:R-:W-:-:S04]  /*c9c0*/  IMNMX R4, R4, R2, PT ;  /* 0x0000000204047217 */ /* 0x000fc80003800200 */
.L_x_3461:
        /* <DEDUP_REMOVED lines=15> */
.L_x_3496:
        /* <DEDUP_REMOVED lines=18> */
[----:B-1-34-:R-:W-:Y:S01]  /*cbe0*/  IMAD.WIDE.U32 R2, R240, c[0x0][0x208], RZ ;  /* 0x00008200f0027a25 */ /* 0x01afe200078e00ff */
[----:B------:R-:W1:Y:S01]  /*cbf0*/  S2R R6, SR_CTAID.Y ;  /* 0x0000000000067919 */ /* 0x000e620000002600 */
[----:B------:R-:W-:Y:S02]  /*cc00*/  SHF.R.S32.HI R0, RZ, 0x1f, R240 ;  /* 0x0000001fff007819 */ /* 0x000fe400000114f0 */
[----:B------:R-:W-:Y:S03]  /*cc10*/  SHF.R.S32.HI R4, RZ, 0x1f, R238 ;  /* 0x0000001fff047819 */ /* 0x000fe600000114ee */
[----:B------:R-:W-:Y:S02]  /*cc20*/  IMAD R0, R0, c[0x0][0x208], RZ ;  /* 0x0000820000007a24 */ /* 0x000fe400078e02ff */
[----:B------:R-:W-:Y:S01]  /*cc30*/  IMAD R4, R4, c[0x0][0x218], RZ ;  /* 0x0000860004047a24 */ /* 0x000fe200078e02ff */
[----:B------:R-:W2:Y:S01]  /*cc40*/  S2R R10, SR_CTAID.Y ;  /* 0x00000000000a7919 */ /* 0x000ea20000002600 */
[----:B------:R-:W-:Y:S05]  /*cc50*/  IMAD R0, R240, c[0x0][0x20c], R0 ;  /* 0x00008300f0007a24 */ /* 0x000fea00078e0200 */
[----:B------:R-:W-:Y:S05]  /*cc60*/  IADD3 R3, R3, R0, RZ ;  /* 0x0000000003037210 */ /* 0x000fea0007ffe0ff */
[----:B------:R-:W-:Y:S01]  /*cc70*/  IMAD.WIDE.U32 R2, R238, c[0x0][0x218], R2 ;  /* 0x00008600ee027a25 */ /* 0x000fe200078e0002 */
[----:B-1----:R-:W-:Y:S05]  /*cc80*/  SHF.R.S32.HI R6, RZ, 0x1f, R6 ;  /* 0x0000001fff067819 */ /* 0x002fea0000011406 */
[----:B------:R-:W-:Y:S02]  /*cc90*/  IMAD R6, R6, c[0x0][0x210], RZ ;  /* 0x0000840006067a24 */ /* 0x000fe400078e02ff */
[C---:B--2---:R-:W-:Y:S04]  /*cca0*/  IMAD.WIDE.U32 R8, R10.reuse, c[0x0][0x210], RZ ;  /* 0x000084000a087a25 */ /* 0x044fe800078e00ff */
[----:B------:R-:W-:Y:S01]  /*ccb0*/  IMAD R6, R10, c[0x0][0x214], R6 ;  /* 0x000085000a067a24 */ /* 0x000fe200078e0206 */
[----:B------:R-:W-:Y:S01]  /*ccc0*/  IADD3 R0, P1, R8, R2, RZ ;  /* 0x0000000208007210 */ /* 0x000fe20007f3e0ff */
[----:B------:R-:W-:Y:S03]  /*ccd0*/  IMAD R2, R238, c[0x0][0x21c], R4 ;  /* 0x00008700ee027a24 */ /* 0x000fe600078e0204 */
[----:B------:R-:W-:Y:S02]  /*cce0*/  IADD3 R6, R9, R6, RZ ;  /* 0x0000000609067210 */ /* 0x000fe40007ffe0ff */
[----:B------:R-:W-:Y:S02]  /*ccf0*/  LEA R4, P0, R0, c[0x0][0x1f8], 0x1 ;  /* 0x00007e0000047a11 */ /* 0x000fe400078008ff */
[----:B------:R-:W-:Y:S04]  /*cd00*/  IADD3.X R2, R6, R3, R2, P1, !PT ;  /* 0x0000000306027210 */ /* 0x000fe80000ffe402 */
[----:B------:R-:W-:Y:S01]  /*cd10*/  LEA.HI.X R0, R0, c[0x0][0x1fc], R2, 0x1, P0 ;  /* 0x00007f0000007a11 */ /* 0x000fe200000f0c02 */
[----:B------:R-:W-:-:S05]  /*cd20*/  BRA.DIV ~URZ, `(.L_x_3468) ;  /* 0x000115f27f007947 */ /* 0x000fca000b800000 */
[----:B------:R1:W2:Y:S02]  /*cd30*/  SHFL.IDX PT, R6, R0, RZ, 0x181f ;  /* 0x00181fff00067589 */ /* 0x0002a400000e0000 */
.L_x_3610:
[----:B------:R-:W-:-:S05]  /*cd40*/  BRA.DIV ~URZ, `(.L_x_3469) ;  /* 0x000116527f007947 */ /* 0x000fca000b800000 */
[----:B------:R-:W3:Y:S04]  /*cd50*/  LDL R15, [R1+0x80] ;  /* 0x00008000010f7983 */ /* 0x000ee80000100800 */
[----:B------:R-:W4:Y:S04]  /*cd60*/  LDL R14, [R1+0xd8] ;  /* 0x0000d800010e7983 */ /* 0x000f280000100800 */
[----:B------:R-:W1:Y:S04]  /*cd70*/  SHFL.IDX PT, R2, R4, RZ, 0x181f ;  /* 0x00181fff04027589 */ /* 0x000e6800000e0000 */
[----:B------:R-:W2:Y:S04]  /*cd80*/  SHFL.IDX PT, R10, R4, 0x1, 0x181f ;  /* 0x00381f00040a7f89 */ /* 0x000ea800000e0000 */
[----:B------:R-:W1:Y:S04]  /*cd90*/  SHFL.IDX PT, R11, R0, 0x1, 0x181f ;  /* 0x00381f00000b7f89 */ /* 0x000e6800000e0000 */
[----:B-1----:R-:W1:Y:S01]  /*cda0*/  SHFL.IDX PT, R0, R0, 0x2, 0x181f ;  /* 0x00581f0000007f89 */ /* 0x002e6200000e0000 */
[----:B----4-:R-:W-:Y:S02]  /*cdb0*/  ISETP.GE.AND P3, PT, R14, c[0x0][0x1d4], PT ;  /* 0x000075000e007a0c */ /* 0x010fe40003f66270 */
[C---:B------:R-:W-:Y:S02]  /*cdc0*/  IADD3 R12, P0, R2.reuse, R233, RZ ;  /* 0x000000e9020c7210 */ /* 0x040fe40007f1e0ff */
[----:B------:R-:W-:Y:S02]  /*cdd0*/  IADD3 R8, P2, R2, R231, RZ ;  /* 0x000000e702087210 */ /* 0x000fe40007f5e0ff */
[----:B---3--:R-:W-:Y:S01]  /*cde0*/  ISETP.GE.AND P4, PT, R15, c[0x0][0x1d4], PT ;  /* 0x000075000f007a0c */ /* 0x008fe20003f86270 */
[----:B--2---:R-:W-:Y:S01]  /*cdf0*/  IMAD.X R13, R6, 0x1, R234, P0 ;  /* 0x00000001060d7824 */ /* 0x004fe200000e06ea */
[----:B------:R-:W-:Y:S01]  /*ce00*/  IADD3 R2, P1, R10, R233, RZ ;  /* 0x000000e90a027210 */ /* 0x000fe20007f3e0ff */
[----:B------:R-:W-:Y:S01]  /*ce10*/  IMAD.X R9, R6, 0x1, R232, P2 ;  /* 0x0000000106097824 */ /* 0x000fe200010e06e8 */
[----:B------:R-:W-:Y:S01]  /*ce20*/  IADD3 R10, P0, R10, R231, RZ ;  /* 0x000000e70a0a7210 */ /* 0x000fe20007f1e0ff */
[----:B------:R2:W5:Y:S02]  /*ce30*/  LDL R6, [R1+0x94] ;  /* 0x0000940001067983 */ /* 0x0005640000100800 */
[C---:B------:R-:W-:Y:S02]  /*ce40*/  IMAD.X R3, R11.reuse, 0x1, R234, P1 ;  /* 0x000000010b037824 */ /* 0x040fe400008e06ea */
[----:B------:R-:W-:Y:S04]  /*ce50*/  IMAD.X R11, R11, 0x1, R232, P0 ;  /* 0x000000010b0b7824 */ /* 0x000fe800000e06e8 */
[----:B------:R2:W-:Y:S04]  /*ce60*/  LDGSTS.E.BYPASS.LTC128B.128 [R239], [R12.64], !P4 ;  /* 0x000000000cef7fae */ /* 0x0005e8000e101d46 */
[----:B------:R2:W-:Y:S04]  /*ce70*/  LDGSTS.E.BYPASS.LTC128B.128 [R239+0x1800], [R8.64], !P3 ;  /* 0x0180000008ef7fae */ /* 0x0005e8000d901d46 */
[----:B------:R3:W-:Y:S04]  /*ce80*/  LDGSTS.E.BYPASS.LTC128B.128 [R239+0x800], [R2.64], !P4 ;  /* 0x0080000002ef7fae */ /* 0x0007e8000e101d46 */
[----:B------:R2:W-:Y:S04]  /*ce90*/  LDGSTS.E.BYPASS.LTC128B.128 [R239+0x2000], [R10.64], !P3 ;  /* 0x020000000aef7fae */ /* 0x0005e8000d901d46 */
[----:B---3--:R2:W3:Y:S02]  /*cea0*/  SHFL.IDX PT, R2, R4, 0x2, 0x181f ;  /* 0x00581f0004027f89 */ /* 0x0084e400000e0000 */
.L_x_3611:
[----:B-12--5:R-:W-:Y:S01]  /*ceb0*/  IADD3 R8, -R6, 0x10, RZ ;  /* 0x0000001006087810 */ /* 0x026fe20007ffe1ff */
[----:B------:R-:W2:Y:S03]  /*cec0*/  LDL R3, [R1+0x80] ;  /* 0x0000800001037983 */ /* 0x000ea60000100800 */
[----:B------:R-:W-:Y:S04]  /*ced0*/  LOP3.LUT R8, R8, 0xf, RZ, 0xc0, !PT ;  /* 0x0000000f08087812 */ /* 0x000fe800078ec0ff */
[----:B---3--:R-:W-:Y:S04]  /*cee0*/  IADD3 R8, P1, P0, R8, R2, R231 ;  /* 0x0000000208087210 */ /* 0x008fe8000783e0e7 */
[----:B------:R-:W-:Y:S02]  /*cef0*/  IADD3.X R9, RZ, R0, R232, P1, P0 ;  /* 0x00000000ff097210 */ /* 0x000fe40000fe04e8 */
[----:B------:R-:W-:Y:S02]  /*cf00*/  IADD3 R2, P0, R2, R233, RZ ;  /* 0x000000e902027210 */ /* 0x000fe40007f1e0ff */
[----:B------:R-:W-:Y:S02]  /*cf10*/  ISETP.NE.U32.AND P1, PT, R6, RZ, PT ;  /* 0x000000ff0600720c */ /* 0x000fe40003f25070 */
[----:B--2---:R-:W-:Y:S01]  /*cf20*/  ISETP.GE.AND P2, PT, R3, c[0x0][0x1d4], PT ;  /* 0x0000750003007a0c */ /* 0x004fe20003f46270 */
[----:B------:R-:W-:Y:S11]  /*cf30*/  IMAD.X R3, R0, 0x1, R234, P0 ;  /* 0x0000000100037824 */ /* 0x000ff600000e06ea */
[----:B------:R-:W-:Y:S01]  /*cf40*/  @!UPT UIADD3 URZ, URZ, URZ, URZ ;  /* 0x0000003f3f3ff290 */ /* 0x000fe2000fffe03f */
[----:B------:R-:W-:Y:S01]  /*cf50*/  @!PT LDS RZ, [RZ] ;  /* 0x00000000fffff984 */ /* 0x000fe20000000800 */
[----:B------:R-:W-:Y:S01]  /*cf60*/  @!PT LDS RZ, [RZ] ;  /* 0x00000000fffff984 */ /* 0x000fe20000000800 */
[----:B------:R-:W-:Y:S01]  /*cf70*/  @!PT LDS RZ, [RZ] ;  /* 0x00000000fffff984 */ /* 0x000fe20000000800 */
[----:B------:R1:W-:Y:S04]  /*cf80*/  LDGSTS.E.BYPASS.LTC128B.128 [R239+0x1000], [R2.64], !P2 ;  /* 0x0100000002ef7fae */ /* 0x0003e8000d101d46 */
[----:B------:R1:W-:Y:S02]  /*cf90*/  LDGSTS.E.BYPASS.LTC128B.128.ZFILL [R239+0x2800], [R8.64], P1 ;  /* 0x0280000008ef7fae */ /* 0x0003e40008941d46 */
.L_x_3467:
[----:B-1-34-:R-:W-:Y:S05]  /*cfa0*/  BSYNC B0 ;  /* 0x0000000000007941 */ /* 0x01afea0003800000 */
.L_x_3466:
        /* <DEDUP_REMOVED lines=119> */
[----:B------:R-:W1:Y:S01]  /*d720*/  LDSM.16.M88.4 R208, [R221+0x2800] ;  /* 0x00280000ddd0783b */ /* 0x000e620000000200 */
[----:B------:R-:W-:Y:S07]  /*d730*/  DEPBAR.LE SB0, 0x0 ;  /* 0x000080000000791a */ /* 0x000fee0000000000 */
[----:B------:R-:W-:Y:S01]  /*d740*/  BAR.SYNC.DEFER_BLOCKING 0x0 ;  /* 0x0000000000007b1d */ /* 0x000fe20000010000 */
[C---:B--2---:R-:W-:Y:S08]  /*d750*/  HMMA.16816.F32.BF16 R12, R204.reuse, R200, R12 ;  /* 0x000000c8cc0c723c */ /* 0x044ff0000004180c */
[-C--:B------:R-:W-:Y:S08]  /*d760*/  HMMA.16816.F32.BF16 R16, R204, R202.reuse, R16 ;  /* 0x000000cacc10723c */ /* 0x080ff00000041810 */
[C---:B------:R-:W-:Y:S08]  /*d770*/  HMMA.16816.F32.BF16 R20, R196.reuse, R202, R20 ;  /* 0x000000cac414723c */ /* 0x040ff00000041814 */
[-C--:B---3--:R-:W-:Y:S08]  /*d780*/  HMMA.16816.F32.BF16 R24, R196, R192.reuse, R24 ;  /* 0x000000c0c418723c */ /* 0x088ff00000041818 */
[C---:B------:R-:W-:Y:S08]  /*d790*/  HMMA.16816.F32.BF16 R28, R204.reuse, R192, R28 ;  /* 0x000000c0cc1c723c */ /* 0x040ff0000004181c */
[-C--:B------:R-:W-:Y:S08]  /*d7a0*/  HMMA.16816.F32.BF16 R32, R204, R194.reuse, R32 ;  /* 0x000000c2cc20723c */ /* 0x080ff00000041820 */
[C---:B------:R-:W-:Y:S08]  /*d7b0*/  HMMA.16816.F32.BF16 R36, R196.reuse, R194, R36 ;  /* 0x000000c2c424723c */ /* 0x040ff00000041824 */
[-C--:B-1----:R-:W-:Y:S08]  /*d7c0*/  HMMA.16816.F32.BF16 R40, R196, R208.reuse, R40 ;  /* 0x000000d0c428723c */ /* 0x082ff00000041828 */
[C---:B------:R-:W-:Y:S08]  /*d7d0*/  HMMA.16816.F32.BF16 R44, R204.reuse, R208, R44 ;  /* 0x000000d0cc2c723c */ /* 0x040ff0000004182c */
[-C--:B------:R-:W-:Y:S08]  /*d7e0*/  HMMA.16816.F32.BF16 R48, R204, R210.reuse, R48 ;  /* 0x000000d2cc30723c */ /* 0x080ff00000041830 */
[----:B------:R-:W-:Y:S01]  /*d7f0*/  HMMA.16816.F32.BF16 R52, R196, R210, R52 ;  /* 0x000000d2c434723c */ /* 0x000fe20000041834 */
[----:B------:R-:W-:Y:S07]  /*d800*/  @!UPT UIADD3 URZ, URZ, URZ, URZ ;  /* 0x0000003f3f3ff290 */ /* 0x000fee000fffe03f */
[----:B------:R-:W-:-:S11]  /*d810*/  @!P0 BRA `(.L_x_3471) ;  /* 0x0000050000008947 */ /* 0x000fd60003800000 */
[----:B------:R-:W-:Y:S01]  /*d820*/  IMAD.MOV.U32 R0, RZ, RZ, 0x1 ;  /* 0x00000001ff007424 */ /* 0x000fe200078e00ff */
[----:B------:R-:W2:Y:S01]  /*d830*/  LDL R2, [R1+0xbc] ;  /* 0x0000bc0001027983 */ /* 0x000ea20000100800 */
[----:B------:R-:W-:Y:S03]  /*d840*/  MOV R238, RZ ;  /* 0x000000ff00ee7202 */ /* 0x000fe60000000f00 */
[----:B------:R-:W3:Y:S01]  /*d850*/  LDL R3, [R1+0x9c] ;  /* 0x00009c0001037983 */ /* 0x000ee20000100800 */
[----:B------:R-:W-:Y:S03]  /*d860*/  ISETP.NE.AND P0, PT, R0, c[0x0][0x2b8], PT ;  /* 0x0000ae0000007a0c */ /* 0x000fe60003f05270 */
[----:B------:R-:W4:Y:S04]  /*d870*/  LDL.64 R152, [R1+0xc0] ;  /* 0x0000c00001987983 */ /* 0x000f280000100a00 */
[----:B------:R-:W5:Y:S04]  /*d880*/  LDL R4, [R1+0xc8] ;  /* 0x0000c80001047983 */ /* 0x000f680000100800 */
[----:B------:R-:W1:Y:S04]  /*d890*/  S2R R6, SR_CTAID.Y ;  /* 0x0000000000067919 */ /* 0x000e680000002600 */
[----:B------:R-:W1:Y:S02]  /*d8a0*/  S2R R154, SR_CTAID.Y ;  /* 0x00000000009a7919 */ /* 0x000e640000002600 */
[----:B-1----:R-:W-:Y:S01]  /*d8b0*/  IMAD.WIDE.U32 R158, R154, c[0x0][0x1e8], RZ ;  /* 0x00007a009a9e7a25 */ /* 0x002fe200078e00ff */
[----:B------:R-:W-:Y:S05]  /*d8c0*/  SHF.R.S32.HI R6, RZ, 0x1f, R6 ;  /* 0x0000001fff067819 */ /* 0x000fea0000011406 */
[----:B------:R-:W-:Y:S04]  /*d8d0*/  IMAD R6, R6, c[0x0][0x1e8], RZ ;  /* 0x00007a0006067a24 */ /* 0x000fe800078e02ff */
[----:B------:R-:W-:Y:S04]  /*d8e0*/  IMAD R6, R154, c[0x0][0x1ec], R6 ;  /* 0x00007b009a067a24 */ /* 0x000fe800078e0206 */
[----:B------:R-:W-:Y:S02]  /*d8f0*/  IMAD.IADD R6, R159, 0x1, R6 ;  /* 0x000000019f067824 */ /* 0x000fe400078e0206 */
[----:B--2---:R-:W-:Y:S01]  /*d900*/  IMAD R2, R230, 0x30, R2 ;  /* 0x00000030e6027824 */ /* 0x004fe200078e0202 */
[----:B---3--:R-:W-:Y:S04]  /*d910*/  ISETP.GT.AND P1, PT, R3, 0x2f, PT ;  /* 0x0000002f0300780c */ /* 0x008fe80003f24270 */
[----:B------:R-:W-:Y:S05]  /*d920*/  IADD3 R2, R2, -0x30, R3 ;  /* 0xffffffd002027810 */ /* 0x000fea0007ffe003 */
        /* <DEDUP_REMOVED lines=13> */
[----:B------:R-:W-:Y:S05]  /*da00*/  IMAD R0, R240, c[0x0][0x1e4], R0 ;  /* 0x00007900f0007a24 */ /* 0x000fea00078e0200 */
[----:B------:R-:W-:Y:S02]  /*da10*/  IADD3 R3, R3, R0, RZ ;  /* 0x0000000003037210 */ /* 0x000fe40007ffe0ff */
[----:B--2---:R-:W-:Y:S03]  /*da20*/  SHF.R.S32.HI R4, RZ, 0x1f, R238 ;  /* 0x0000001fff047819 */ /* 0x004fe600000114ee */
        /* <DEDUP_REMOVED lines=8> */
[----:B------:R1:W2:Y:S02]  /*dab0*/  SHFL.IDX PT, R6, R0, RZ, 0x181f ;  /* 0x00181fff00067589 */ /* 0x0002a400000e0000 */
.L_x_3612:
        /* <DEDUP_REMOVED lines=18> */
[----:B------:R2:W-:Y:S04]  /*dbe0*/  LDGSTS.E.BYPASS.LTC128B.128 [R237+0x5080], [R192.64], !P4 ;  /* 0x05080000c0ed7fae */ /* 0x0005e8000e101d46 */
[----:B------:R2:W-:Y:S04]  /*dbf0*/  LDGSTS.E.BYPASS.LTC128B.128 [R237+0x6880], [R152.64], !P3 ;  /* 0x0688000098ed7fae */ /* 0x0005e8000d901d46 */
[----:B------:R3:W-:Y:S04]  /*dc00*/  LDGSTS.E.BYPASS.LTC128B.128 [R237+0x5880], [R2.64], !P4 ;  /* 0x0588000002ed7fae */ /* 0x0007e8000e101d46 */
[----:B------:R2:W-:Y:S04]  /*dc10*/  LDGSTS.E.BYPASS.LTC128B.128 [R237+0x7080], [R158.64], !P3 ;  /* 0x070800009eed7fae */ /* 0x0005e8000d901d46 */
[----:B---3--:R2:W3:Y:S02]  /*dc20*/  SHFL.IDX PT, R2, R4, 0x2, 0x181f ;  /* 0x00581f0004027f89 */ /* 0x0084e400000e0000 */
.L_x_3613:
        /* <DEDUP_REMOVED lines=15> */
.L_x_3471:
[----:B------:R-:W-:Y:S05]  /*dd20*/  BSYNC B0 ;  /* 0x0000000000007941 */ /* 0x000fea0003800000 */
.L_x_3470:
        /* <DEDUP_REMOVED lines=9> */
[----:B------:R-:W3:Y:S04]  /*ddc0*/  LDL R2, [R1+0x70] ;  /* 0x0000700001027983 */ /* 0x000ee80000100800 */
[----:B------:R-:W0:Y:S01]  /*ddd0*/  LDGDEPBAR ;  /* 0x00000000000079af */ /* 0x000e220000000000 */
[----:B-----5:R-:W-:Y:S01]  /*dde0*/  IADD3 R192, -R3, 0x1, R4 ;  /* 0x0000000103c07810 */ /* 0x020fe20007ffe104 */
[----:B--2---:R-:W-:Y:S03]  /*ddf0*/  IMAD R0, R0, 0x80, R154 ;  /* 0x0000008000007824 */ /* 0x004fe600078e029a */
[----:B---3--:R-:W-:Y:S02]  /*de00*/  IADD3 R192, -R2, R192, R5 ;  /* 0x000000c002c07210 */ /* 0x008fe40007ffe105 */
[----:B------:R-:W-:Y:S05]  /*de10*/  IADD3 R0, R152, R0, R153 ;  /* 0x0000000098007210 */ /* 0x000fea0007ffe099 */
[----:B----4-:R-:W-:Y:S04]  /*de20*/  IMAD.IADD R158, R6, 0x1, R0 ;  /* 0x00000001069e7824 */ /* 0x010fe800078e0200 */
[----:B------:R-:W-:Y:S05]  /*de30*/  @P0 IMAD.HI.U32 R0, R158, c[0x0][0x2c8], RZ ;  /* 0x0000b2009e000a27 */ /* 0x000fea00078e00ff */
[----:B------:R-:W-:Y:S01]  /*de40*/  @P0 SHF.R.U32.HI R158, RZ, c[0x0][0x2cc], R0 ;  /* 0x0000b300ff9e0a19 */ /* 0x000fe20000011600 */
[----:B------:R-:W-:-:S05]  /*de50*/  BRA.DIV ~URZ, `(.L_x_3474) ;  /* 0x00010da27f007947 */ /* 0x000fca000b800000 */
[----:B------:R1:W2:Y:S02]  /*de60*/  SHFL.IDX PT, R2, R158, RZ, 0x1c1f ;  /* 0x001c1fff9e027589 */ /* 0x0002a400000e0000 */
.L_x_3614:
        /* <DEDUP_REMOVED lines=22> */
.L_x_3477:
[----:B------:R-:W-:Y:S04]  /*dfd0*/  MOV R3, c[0x0][0x32c] ;  /* 0x0000cb0000037a02 */ /* 0x000fe80000000f00 */
[----:B------:R-:W-:Y:S11]  /*dfe0*/  ISETP.NE.AND P0, PT, R3, 0x1, PT ;  /* 0x000000010300780c */ /* 0x000ff60003f05270 */
[----:B------:R-:W-:Y:S02]  /*dff0*/  @!UPT UIADD3 URZ, URZ, URZ, URZ ;  /* 0x0000003f3f3ff290 */ /* 0x000fe4000fffe03f */
[----:B------:R-:W-:Y:S05]  /*e000*/  @P0 IMAD.HI.U32 R3, R2, c[0x0][0x330], RZ ;  /* 0x0000cc0002030a27 */ /* 0x000fea00078e00ff */
[----:B------:R-:W-:Y:S02]  /*e010*/  @P0 SHF.R.U32.HI R2, RZ, c[0x0][0x334], R3 ;  /* 0x0000cd00ff020a19 */ /* 0x000fe40000011603 */
.L_x_3478:
[----:B------:R-:W-:Y:S05]  /*e020*/  BSYNC B0 ;  /* 0x0000000000007941 */ /* 0x000fea0003800000 */
.L_x_3476:
[----:B------:R-:W2:Y:S02]  /*e030*/  LDL R3, [R1+0x90] ;  /* 0x0000900001037983 */ /* 0x000ea40000100800 */
[----:B--2---:R-:W-:Y:S04]  /*e040*/  IMAD.IADD R3, R4, 0x1, -R3 ;  /* 0x0000000104037824 */ /* 0x004fe800078e0a03 */
[----:B------:R-:W-:Y:S05]  /*e050*/  IMAD R2, R2, c[0x0][0x32c], R3 ;  /* 0x0000cb0002027a24 */ /* 0x000fea00078e0203 */
[----:B------:R-:W-:Y:S02]  /*e060*/  IADD3 R3, R2, c[0x0][0x32c], RZ ;  /* 0x0000cb0002037a10 */ /* 0x000fe40007ffe0ff */
[----:B------:R-:W-:Y:S02]  /*e070*/  IMNMX R0, R0, R2, !PT ;  /* 0x0000000200007217 */ /* 0x000fe40007800200 */
[----:B------:R-:W-:Y:S02]  /*e080*/  IMNMX R153, R153, R3, PT ;  /* 0x0000000399997217 */ /* 0x000fe40003800200 */
.L_x_3475:
[----:B------:R-:W-:-:S05]  /*e090*/  BRA.DIV ~URZ, `(.L_x_3479) ;  /* 0x00010be27f007947 */ /* 0x000fca000b800000 */
[----:B------:R2:W3:Y:S02]  /*e0a0*/  SHFL.IDX PT, R2, R158, 0x1, 0x1c1f ;  /* 0x003c1f009e027f89 */ /* 0x0004e400000e0000 */
.L_x_3615:
[----:B---3--:R-:W-:Y:S01]  /*e0b0*/  IADD3 R152, R159, R2, RZ ;  /* 0x000000029f987210 */ /* 0x008fe20007ffe0ff */
[----:B------:R-:W-:Y:S02]  /*e0c0*/  IMAD.MOV.U32 R3, RZ, RZ, 0x1 ;  /* 0x00000001ff037424 */ /* 0x000fe400078e00ff */
[----:B------:R-:W-:Y:S03]  /*e0d0*/  IMAD.IADD R6, R192, 0x1, R2 ;  /* 0x00000001c0067824 */ /* 0x000fe600078e0202 */
[----:B------:R-:W-:Y:S11]  /*e0e0*/  ISETP.LE.AND P0, PT, R3, c[0x0][0x32c], PT ;  /* 0x0000cb0003007a0c */ /* 0x000ff60003f03270 */
[----:B------:R-:W-:Y:S02]  /*e0f0*/  @!UPT UIADD3 URZ, URZ, URZ, URZ ;  /* 0x0000003f3f3ff290 */ /* 0x000fe4000fffe03f */
        /* <DEDUP_REMOVED lines=15> */
.L_x_3482:
[----:B------:R-:W-:Y:S04]  /*e1f0*/  MOV R3, c[0x0][0x32c] ;  /* 0x0000cb0000037a02 */ /* 0x000fe80000000f00 */
[----:B------:R-:W-:Y:S11]  /*e200*/  ISETP.NE.AND P0, PT, R3, 0x1, PT ;  /* 0x000000010300780c */ /* 0x000ff60003f05270 */
[----:B------:R-:W-:Y:S02]  /*e210*/  @!UPT UIADD3 URZ, URZ, URZ, URZ ;  /* 0x0000003f3f3ff290 */ /* 0x000fe4000fffe03f */
[----:B------:R-:W-:Y:S05]  /*e220*/  @P0 IMAD.HI.U32 R3, R2, c[0x0][0x330], RZ ;  /* 0x0000cc0002030a27 */ /* 0x000fea00078e00ff */
[----:B------:R-:W-:Y:S02]  /*e230*/  @P0 SHF.R.U32.HI R2, RZ, c[0x0][0x334], R3 ;  /* 0x0000cd00ff020a19 */ /* 0x000fe40000011603 */
.L_x_3483:
[----:B------:R-:W-:Y:S05]  /*e240*/  BSYNC B0 ;  /* 0x0000000000007941 */ /* 0x000fea0003800000 */
.L_x_3481:
[----:B------:R-:W3:Y:S02]  /*e250*/  LDL R3, [R1+0x90] ;  /* 0x0000900001037983 */ /* 0x000ee40000100800 */
[----:B---3--:R-:W-:Y:S04]  /*e260*/  IMAD.IADD R3, R4, 0x1, -R3 ;  /* 0x0000000104037824 */ /* 0x008fe800078e0a03 */
[----:B------:R-:W-:Y:S05]  /*e270*/  IMAD R2, R2, c[0x0][0x32c], R3 ;  /* 0x0000cb0002027a24 */ /* 0x000fea00078e0203 */
[----:B------:R-:W-:Y:S02]  /*e280*/  IADD3 R3, R2, c[0x0][0x32c], RZ ;  /* 0x0000cb0002037a10 */ /* 0x000fe40007ffe0ff */
[----:B------:R-:W-:Y:S02]  /*e290*/  IMNMX R6, R6, R2, !PT ;  /* 0x0000000206067217 */ /* 0x000fe40007800200 */
[----:B------:R-:W-:Y:S02]  /*e2a0*/  IMNMX R152, R152, R3, PT ;  /* 0x0000000398987217 */ /* 0x000fe40003800200 */
.L_x_3480:
[----:B------:R-:W-:-:S05]  /*e2b0*/  BRA.DIV ~URZ, `(.L_x_3484) ;  /* 0x00010a427f007947 */ /* 0x000fca000b800000 */
[----:B------:R3:W4:Y:S02]  /*e2c0*/  SHFL.IDX PT, R154, R158, 0x2, 0x1c1f ;  /* 0x005c1f009e9a7f89 */ /* 0x00072400000e0000 */
.L_x_3616:
        /* <DEDUP_REMOVED lines=20> */
.L_x_3487:
[----:B------:R-:W-:Y:S04]  /*e410*/  MOV R193, c[0x0][0x32c] ;  /* 0x0000cb0000c17a02 */ /* 0x000fe80000000f00 */
[----:B------:R-:W-:Y:S11]  /*e420*/  ISETP.NE.AND P0, PT, R193, 0x1, PT ;  /* 0x00000001c100780c */ /* 0x000ff60003f05270 */
[----:B------:R-:W-:Y:S02]  /*e430*/  @!UPT UIADD3 URZ, URZ, URZ, URZ ;  /* 0x0000003f3f3ff290 */ /* 0x000fe4000fffe03f */
[----:B------:R-:W-:Y:S05]  /*e440*/  @P0 IMAD.HI.U32 R193, R154, c[0x0][0x330], RZ ;  /* 0x0000cc009ac10a27 */ /* 0x000fea00078e00ff */
[----:B------:R-:W-:Y:S02]  /*e450*/  @P0 SHF.R.U32.HI R154, RZ, c[0x0][0x334], R193 ;  /* 0x0000cd00ff9a0a19 */ /* 0x000fe400000116c1 */
.L_x_3488:
[----:B------:R-:W-:Y:S05]  /*e460*/  BSYNC B0 ;  /* 0x0000000000007941 */ /* 0x000fea0003800000 */
.L_x_3486:
[----:B------:R-:W4:Y:S02]  /*e470*/  LDL R193, [R1+0x90] ;  /* 0x0000900001c17983 */ /* 0x000f240000100800 */
[----:B----4-:R-:W-:Y:S04]  /*e480*/  IMAD.IADD R193, R4, 0x1, -R193 ;  /* 0x0000000104c17824 */ /* 0x010fe800078e0ac1 */
[----:B------:R-:W-:Y:S05]  /*e490*/  IMAD R154, R154, c[0x0][0x32c], R193 ;  /* 0x0000cb009a9a7a24 */ /* 0x000fea00078e02c1 */
[----:B------:R-:W-:Y:S02]  /*e4a0*/  IMNMX R2, R2, R154, !PT ;  /* 0x0000009a02027217 */ /* 0x000fe40007800200 */
[----:B------:R-:W-:Y:S04]  /*e4b0*/  IADD3 R154, R154, c[0x0][0x32c], RZ ;  /* 0x0000cb009a9a7a10 */ /* 0x000fe80007ffe0ff */
[----:B------:R-:W-:Y:S02]  /*e4c0*/  IMNMX R3, R3, R154, PT ;  /* 0x0000009a03037217 */ /* 0x000fe40003800200 */
.L_x_3485:
[C---:B------:R-:W-:Y:S02]  /*e4d0*/  ISETP.GE.AND P2, PT, R4.reuse, 0x9, PT ;  /* 0x000000090400780c */ /* 0x040fe40003f46270 */
[----:B------:R-:W-:Y:S02]  /*e4e0*/  ISETP.GE.AND P1, PT, R4, 0xa, PT ;  /* 0x0000000a0400780c */ /* 0x000fe40003f26270 */
[----:B------:R-:W-:Y:S02]  /*e4f0*/  ISETP.GT.AND P0, PT, R0, 0x8, !P2 ;  /* 0x000000080000780c */ /* 0x000fe40005704270 */
[----:B------:R-:W-:Y:S02]  /*e500*/  LOP3.LUT R229, R229, 0xffffffdf, RZ, 0xc0, !PT ;  /* 0xffffffdfe5e57812 */ /* 0x000fe400078ec0ff */
[----:B------:R-:W-:Y:S02]  /*e510*/  ISETP.LT.OR P0, PT, R153, 0x9, P0 ;  /* 0x000000099900780c */ /* 0x000fe40000701670 */
[----:B------:R-:W-:Y:S02]  /*e520*/  ISETP.GE.AND P6, PT, R4, 0x21, PT ;  /* 0x000000210400780c */ /* 0x000fe40003fc6270 */
[----:B------:R-:W-:Y:S02]  /*e530*/  FSEL R194, R20, -INF , !P0 ;  /* 0xff80000014c27808 */ /* 0x000fe40004000000 */
[----:B------:R-:W-:Y:S02]  /*e540*/  ISETP.GT.AND P0, PT, R0, 0x9, !P1 ;  /* 0x000000090000780c */ /* 0x000fe40004f04270 */
[----:B------:R-:W-:Y:S02]  /*e550*/  @P2 LOP3.LUT R229, R229, 0x20, RZ, 0xfc, !PT ;  /* 0x00000020e5e52812 */ /* 0x000fe400078efcff */
[----:B------:R-:W-:Y:S02]  /*e560*/  ISETP.LT.OR P0, PT, R153, 0xa, P0 ;  /* 0x0000000a9900780c */ /* 0x000fe40000701670 */
[----:B------:R-:W-:Y:S02]  /*e570*/  LOP3.LUT R229, R229, 0xffffffef, RZ, 0xc0, !PT ;  /* 0xffffffefe5e57812 */ /* 0x000fe400078ec0ff */
[----:B------:R-:W-:Y:S02]  /*e580*/  FSEL R193, R21, -INF , !P0 ;  /* 0xff80000015c17808 */ /* 0x000fe40004000000 */
[----:B------:R-:W-:Y:S02]  /*e590*/  ISETP.GT.AND P0, PT, R6, 0x8, !P2 ;  /* 0x000000080600780c */ /* 0x000fe40005704270 */
[----:B------:R-:W-:Y:S02]  /*e5a0*/  ISETP.GE.AND P2, PT, R4, 0x11, PT ;  /* 0x000000110400780c */ /* 0x000fe40003f46270 */
        /* <DEDUP_REMOVED lines=9> */
[----:B------:R-:W-:Y:S02]  /*e640*/  @P2 LOP3.LUT R229, R229, 0x8, RZ, 0xfc, !PT ;  /* 0x00000008e5e52812 */ /* 0x000fe400078efcff */
[----:B------:R-:W-:Y:S02]  /*e650*/  ISETP.LT.OR P0, PT, R153, 0x11, P0 ;  /* 0x000000119900780c */ /* 0x000fe40000701670 */
[----:B------:R-:W-:Y:S02]  /*e660*/  LOP3.LUT R229, R229, 0xfffffffb, RZ, 0xc0, !PT ;  /* 0xfffffffbe5e57812 */ /* 0x000fe400078ec0ff */
[----:B------:R-:W-:Y:S02]  /*e670*/  FSEL R24, R24, -INF , !P0 ;  /* 0xff80000018187808 */ /* 0x000fe40004000000 */
[----:B------:R-:W-:Y:S02]  /*e680*/  ISETP.GT.AND P0, PT, R0, 0x11, !P1 ;  /* 0x000000110000780c */ /* 0x000fe40004f04270 */
[----:B------:R-:W-:Y:S02]  /*e690*/  @P1 LOP3.LUT R229, R229, 0x4, RZ, 0xfc, !PT ;  /* 0x00000004e5e51812 */ /* 0x000fe400078efcff */
[----:B------:R-:W-:Y:S02]  /*e6a0*/  ISETP.LT.OR P0, PT, R153, 0x12, P0 ;  /* 0x000000129900780c */ /* 0x000fe40000701670 */
[----:B------:R-:W-:Y:S02]  /*e6b0*/  ISETP.GE.AND P5, PT, R4, 0x22, PT ;  /* 0x000000220400780c */ /* 0x000fe40003fa6270 */
        /* <DEDUP_REMOVED lines=12> */
[----:B------:R-:W-:Y:S02]  /*e780*/  LOP3.LUT R229, R229, 0xfffffffe, RZ, 0xc0, !PT ;  /* 0xfffffffee5e57812 */ /* 0x000fe400078ec0ff */
[----:B------:R-:W-:Y:S02]  /*e790*/  ISETP.LT.OR P0, PT, R153, 0x19, P0 ;  /* 0x000000199900780c */ /* 0x000fe40000701670 */
[----:B------:R-:W-:Y:S02]  /*e7a0*/  @P1 LOP3.LUT R229, R229, 0x1, RZ, 0xfc, !PT ;  /* 0x00000001e5e51812 */ /* 0x000fe400078efcff */
[----:B------:R-:W-:Y:S02]  /*e7b0*/  FSEL R36, R36, -INF , !P0 ;  /* 0xff80000024247808 */ /* 0x000fe40004000000 */
[----:B------:R-:W-:Y:S02]  /*e7c0*/  ISETP.GT.AND P0, PT, R0, 0x19, !P1 ;  /* 0x000000190000780c */ /* 0x000fe40004f04270 */
[C---:B------:R-:W-:Y:S02]  /*e7d0*/  ISETP.GE.AND P3, PT, R4.reuse, 0x29, PT ;  /* 0x000000290400780c */ /* 0x040fe40003f66270 */
[----:B------:R-:W-:Y:S02]  /*e7e0*/  ISETP.LT.OR P0, PT, R153, 0x1a, P0 ;  /* 0x0000001a9900780c */ /* 0x000fe40000701670 */
[----:B------:R-:W-:Y:S02]  /*e7f0*/  ISETP.GE.AND P4, PT, R4, 0x2a, PT ;  /* 0x0000002a0400780c */ /* 0x000fe40003f86270 */
[----:B------:R-:W-:Y:S02]  /*e800*/  FSEL R37, R37, -INF , !P0 ;  /* 0xff80000025257808 */ /* 0x000fe40004000000 */
[----:B------:R-:W-:Y:S02]  /*e810*/  ISETP.GT.AND P0, PT, R6, 0x18, !P2 ;  /* 0x000000180600780c */ /* 0x000fe40005704270 */
[----:B------:R-:W-:Y:S02]  /*e820*/  ISETP.GE.AND P2, PT, R4, 0x1, PT ;  /* 0x000000010400780c */ /* 0x000fe40003f46270 */
[----:B------:R-:W-:Y:S04]  /*e830*/  ISETP.LT.OR P0, PT, R152, 0x19, P0 ;  /* 0x000000199800780c */ /* 0x000fe80000701670 */
[----:B------:R-:W-:Y:S02]  /*e840*/  FSEL R38, R38, -INF , !P0 ;  /* 0xff80000026267808 */ /* 0x000fe40004000000 */
[----:B------:R-:W-:Y:S02]  /*e850*/  ISETP.GT.AND P0, PT, R6, 0x19, !P1 ;  /* 0x000000190600780c */ /* 0x000fe40004f04270 */
[----:B------:R-:W-:Y:S02]  /*e860*/  ISETP.GE.AND P1, PT, R4, 0x2, PT ;  /* 0x000000020400780c */ /* 0x000fe40003f26270 */
        /* <DEDUP_REMOVED lines=75> */
[C---:B------:R-:W-:Y:S04]  /*ed20*/  ISETP.LT.OR P0, PT, R3.reuse, 0x1, P0 ;  /* 0x000000010300780c */ /* 0x040fe80000701670 */
[----:B------:R-:W-:Y:S02]  /*ed30*/  FSEL R12, R12, -INF , !P0 ;  /* 0xff8000000c0c7808 */ /* 0x000fe40004000000 */
[----:B------:R-:W-:Y:S04]  /*ed40*/  ISETP.GT.AND P0, PT, R2, 0x29, !P4 ;  /* 0x000000290200780c */ /* 0x000fe80006704270 */
[----:B------:R-:W-:Y:S04]  /*ed50*/  ISETP.LT.OR P0, PT, R3, 0x2a, P0 ;  /* 0x0000002a0300780c */ /* 0x000fe80000701670 */
[----:B------:R-:W-:Y:S01]  /*ed60*/  FSEL R49, R49, -INF , !P0 ;  /* 0xff80000031317808 */ /* 0x000fe20004000000 */
[----:B------:R-:W-:-:S06]  /*ed70*/  BRA.DIV ~URZ, `(.L_x_3489) ;  /* 0x000100027f007947 */ /* 0x000fcc000b800000 */
[----:B------:R4:W1:Y:S02]  /*ed80*/  SHFL.IDX PT, R3, R158, 0x3, 0x1c1f ;  /* 0x007c1f009e037f89 */ /* 0x00086400000e0000 */
.L_x_3617:
        /* <DEDUP_REMOVED lines=20> */
.L_x_3492:
[----:B------:R-:W-:Y:S04]  /*eed0*/  MOV R6, c[0x0][0x32c] ;  /* 0x0000cb0000067a02 */ /* 0x000fe80000000f00 */
[----:B------:R-:W-:Y:S11]  /*eee0*/  ISETP.NE.AND P0, PT, R6, 0x1, PT ;  /* 0x000000010600780c */ /* 0x000ff60003f05270 */
[----:B------:R-:W-:Y:S02]  /*eef0*/  @!UPT UIADD3 URZ, URZ, URZ, URZ ;  /* 0x0000003f3f3ff290 */ /* 0x000fe4000fffe03f */
[----:B------:R-:W-:Y:S05]  /*ef00*/  @P0 IMAD.HI.U32 R6, R3, c[0x0][0x330], RZ ;  /* 0x0000cc0003060a27 */ /* 0x000fea00078e00ff */
[----:B------:R-:W-:Y:S02]  /*ef10*/  @P0 SHF.R.U32.HI R3, RZ, c[0x0][0x334], R6 ;  /* 0x0000cd00ff030a19 */ /* 0x000fe40000011606 */
.L_x_3493:
[----:B------:R-:W-:Y:S05]  /*ef20*/  BSYNC B0 ;  /* 0x0000000000007941 */ /* 0x000fea0003800000 */
.L_x_3491:
[----:B------:R-:W5:Y:S02]  /*ef30*/  LDL R6, [R1+0x90] ;  /* 0x0000900001067983 */ /* 0x000f640000100800 */
[----:B-----5:R-:W-:Y:S04]  /*ef40*/  IMAD.IADD R4, R4, 0x1, -R6 ;  /* 0x0000000104047824 */ /* 0x020fe800078e0a06 */
[----:B------:R-:W-:Y:S05]  /*ef50*/  IMAD R3, R3, c[0x0][0x32c], R4 ;  /* 0x0000cb0003037a24 */ /* 0x000fea00078e0204 */
[----:B------:R-:W-:Y:S02]  /*ef60*/  IADD3 R4, R3, c[0x0][0x32c], RZ ;  /* 0x0000cb0003047a10 */ /* 0x000fe40007ffe0ff */
[----:B------:R-:W-:Y:S02]  /*ef70*/  IMNMX R0, R0, R3, !PT ;  /* 0x0000000300007217 */ /* 0x000fe40007800200 */
[----:B------:R-:W-:Y:S02]  /*ef80*/  IMNMX R2, R2, R4, PT ;  /* 0x0000000402027217 */ /* 0x000fe40003800200 */
.L_x_3490:
[----:B------:R-:W-:Y:S02]  /*ef90*/  ISETP.GT.AND P0, PT, R0, RZ, !P2 ;  /* 0x000000ff0000720c */ /* 0x000fe40005704270 */
[C---:B------:R-:W-:Y:S02]  /*efa0*/  LOP3.LUT P2, RZ, R229.reuse, 0x1, RZ, 0xc0, !PT ;  /* 0x00000001e5ff7812 */ /* 0x040fe4000784c0ff */
[----:B------:R-:W-:Y:S02]  /*efb0*/  ISETP.LT.OR P0, PT, R2, 0x1, P0 ;  /* 0x000000010200780c */ /* 0x000fe40000701670 */
[----:B------:R-:W-:Y:S02]  /*efc0*/  FMNMX.FTZ R3, R12, R157, !PT ;  /* 0x0000009d0c037209 */ /* 0x000fe40007810000 */
[----:B------:R-:W-:Y:S02]  /*efd0*/  FSEL R14, R14, -INF , !P0 ;  /* 0xff8000000e0e7808 */ /* 0x000fe40004000000 */
        /* <DEDUP_REMOVED lines=46> */
[----:B------:R-:W-:Y:S02]  /*f2c0*/  FSEL R196, R50, -INF , !P1 ;  /* 0xff80000032c47808 */ /* 0x000fe40004800000 */
[----:B------:R-:W-:Y:S02]  /*f2d0*/  FSEL R198, R46, -INF , !P0 ;  /* 0xff8000002ec67808 */ /* 0x000fe40004000000 */
[----:B------:R-:W-:Y:S02]  /*f2e0*/  ISETP.GT.AND P0, PT, R0, 0x21, !P5 ;  /* 0x000000210000780c */ /* 0x000fe40006f04270 */
[----:B------:R-:W-:Y:S02]  /*f2f0*/  FMNMX.FTZ R6, R198, R6, !PT ;  /* 0x00000006c6067209 */ /* 0x000fe40007810000 */
        /* <DEDUP_REMOVED lines=37> */
.L_x_3618:
        /* <DEDUP_REMOVED lines=15> */
.L_x_3619:
[C---:B------:R-:W-:Y:S01]  /*f640*/  FMUL.FTZ R8, R154.reuse, c[0x0][0x2d0] ;  /* 0x0000b4009a087a20 */ /* 0x040fe20000410000 */
[----:B------:R-:W-:Y:S01]  /*f650*/  FSETP.NEU.FTZ.AND P0, PT, R154, -INF , PT ;  /* 0xff8000009a00780b */ /* 0x000fe20003f1d000 */
[C---:B------:R-:W-:Y:S01]  /*f660*/  FMUL.FTZ R9, R153.reuse, c[0x0][0x2d0] ;  /* 0x0000b40099097a20 */ /* 0x040fe20000410000 */
[----:B------:R-:W-:Y:S01]  /*f670*/  FSETP.NEU.FTZ.AND P1, PT, R153, -INF , PT ;  /* 0xff8000009900780b */ /* 0x000fe20003f3d000 */
[----:B------:R-:W2:Y:S01]  /*f680*/  LDL.LU R30, [R1+0x74] ;  /* 0x00007400011e7983 */ /* 0x000ea20000300800 */
[----:B------:R-:W-:Y:S01]  /*f690*/  FSEL R8, R8, RZ, P0 ;  /* 0x000000ff08087208 */ /* 0x000fe20000000000 */
[----:B------:R-:W-:Y:S01]  /*f6a0*/  WARPSYNC 0xffffffff ;  /* 0xffffffff00007948 */ /* 0x000fe20003800000 */
[----:B------:R-:W-:Y:S02]  /*f6b0*/  FSEL R9, R9, RZ, P1 ;  /* 0x000000ff09097208 */ /* 0x000fe40000800000 */
        /* <DEDUP_REMOVED lines=19> */
[----:B------:R-:W-:Y:S02]  /*f7f0*/  FMUL.FTZ R10, R152, c[0x0][0x2d0] ;  /* 0x0000b400980a7a20 */ /* 0x000fe40000410000 */
[--C-:B------:R-:W-:Y:S01]  /*f800*/  FFMA.FTZ R242, R42, c[0x0][0x2d0], -R9.reuse ;  /* 0x0000b4002af27a23 */ /* 0x100fe20000010809 */
[----:B------:R1:W-:Y:S01]  /*f810*/  MUFU.EX2 R34, R0 ;  /* 0x0000000000227308 */ /* 0x0003e20000000800 */
[--C-:B------:R-:W-:Y:S02]  /*f820*/  FFMA.FTZ R241, R43, c[0x0][0x2d0], -R9.reuse ;  /* 0x0000b4002bf17a23 */ /* 0x100fe40000010809 */
[--C-:B------:R-:W-:Y:S02]  /*f830*/  FFMA.FTZ R236, R54, c[0x0][0x2d0], -R9.reuse ;  /* 0x0000b40036ec7a23 */ /* 0x100fe40000010809 */
[--C-:B---3--:R-:W-:Y:S02]  /*f840*/  FFMA.FTZ R2, R23, c[0x0][0x2d0], -R9.reuse ;  /* 0x0000b40017027a23 */ /* 0x108fe40000010809 */
[--C-:B------:R-:W-:Y:S03]  /*f850*/  FFMA.FTZ R215, R55, c[0x0][0x2d0], -R9.reuse ;  /* 0x0000b40037d77a23 */ /* 0x100fe60000010809 */
        /* <DEDUP_REMOVED lines=33> */
[--C-:B------:R-:W-:Y:S01]  /*fa70*/  FFMA.FTZ R214, R48, c[0x0][0x2d0], -R10.reuse ;  /* 0x0000b40030d67a23 */ /* 0x100fe2000001080a */
[----:B------:R-:W3:Y:S01]  /*fa80*/  MUFU.EX2 R0, R0 ;  /* 0x0000000000007308 */ /* 0x000ee20000000800 */
[--C-:B------:R-:W-:Y:S02]  /*fa90*/  FFMA.FTZ R235, R49, c[0x0][0x2d0], -R10.reuse ;  /* 0x0000b40031eb7a23 */ /* 0x100fe4000001080a */
[--C-:B------:R-:W-:Y:S02]  /*faa0*/  FFMA.FTZ R193, R32, c[0x0][0x2d0], -R10.reuse ;  /* 0x0000b40020c17a23 */ /* 0x100fe4000001080a */
[--C-:B------:R-:W-:Y:S05]  /*fab0*/  FFMA.FTZ R203, R33, c[0x0][0x2d0], -R10.reuse ;  /* 0x0000b40021cb7a23 */ /* 0x100fea000001080a */
[----:B------:R-:W-:Y:S01]  /*fac0*/  MUFU.EX2 R51, R8 ;  /* 0x0000000800337308 */ /* 0x000fe20000000800 */
[--C-:B-1----:R-:W-:Y:S09]  /*fad0*/  FFMA.FTZ R2, R13, c[0x0][0x2d0], -R10.reuse ;  /* 0x0000b4000d027a23 */ /* 0x102ff2000001080a */
[----:B------:R1:W-:Y:S10]  /*fae0*/  MUFU.EX2 R250, R2 ;  /* 0x0000000200fa7308 */ /* 0x0003f40000000800 */
[----:B------:R-:W-:Y:S10]  /*faf0*/  MUFU.EX2 R235, R235 ;  /* 0x000000eb00eb7308 */ /* 0x000ff40000000800 */
[----:B------:R-:W-:Y:S01]  /*fb00*/  MUFU.EX2 R193, R193 ;  /* 0x000000c100c17308 */ /* 0x000fe20000000800 */
[--C-:B-1----:R-:W-:Y:S09]  /*fb10*/  FFMA.FTZ R2, R16, c[0x0][0x2d0], -R10.reuse ;  /* 0x0000b40010027a23 */ /* 0x102ff2000001080a */
[----:B------:R1:W4:Y:S10]  /*fb20*/  MUFU.EX2 R158, R2 ;  /* 0x00000002009e7308 */ /* 0x0003340000000800 */
[----:B------:R-:W-:Y:S10]  /*fb30*/  MUFU.EX2 R213, R213 ;  /* 0x000000d500d57308 */ /* 0x000ff40000000800 */
[----:B------:R-:W-:Y:S01]  /*fb40*/  MUFU.EX2 R212, R212 ;  /* 0x000000d400d47308 */ /* 0x000fe20000000800 */
[----:B-1----:R-:W-:Y:S09]  /*fb50*/  FFMA.FTZ R2, R17, c[0x0][0x2d0], -R10 ;  /* 0x0000b40011027a23 */ /* 0x002ff2000001080a */
[----:B------:R1:W-:Y:S10]  /*fb60*/  MUFU.EX2 R22, R2 ;  /* 0x0000000200167308 */ /* 0x0003f40000000800 */
[----:B------:R-:W-:Y:S01]  /*fb70*/  MUFU.EX2 R214, R214 ;  /* 0x000000d600d67308 */ /* 0x000fe20000000800 */
[----:B-1----:R-:W-:Y:S05]  /*fb80*/  FSEL R2, R153, RZ, P1 ;  /* 0x000000ff99027208 */ /* 0x002fea0000800000 */
[----:B------:R-:W-:Y:S04]  /*fb90*/  FADD.FTZ R2, -R2, R156 ;  /* 0x0000009c02027221 */ /* 0x000fe80000010100 */
[----:B------:R-:W-:Y:S02]  /*fba0*/  FMUL.FTZ R2, R2, c[0x0][0x2d0] ;  /* 0x0000b40002027a20 */ /* 0x000fe40000410000 */
[C---:B---3--:R-:W-:Y:S02]  /*fbb0*/  FMUL.FTZ R8, R0.reuse, R172 ;  /* 0x000000ac00087220 */ /* 0x048fe40000410000 */
[----:B------:R1:W3:Y:S01]  /*fbc0*/  MUFU.EX2 R3, R2 ;  /* 0x0000000200037308 */ /* 0x0002e20000000800 */
[C---:B------:R-:W-:Y:S02]  /*fbd0*/  FMUL.FTZ R9, R0.reuse, R173 ;  /* 0x000000ad00097220 */ /* 0x040fe40000410000 */
[C---:B------:R-:W-:Y:S01]  /*fbe0*/  FMUL.FTZ R20, R0.reuse, R164 ;  /* 0x000000a400147220 */ /* 0x040fe20000410000 */
[----:B------:R-:W-:Y:S01]  /*fbf0*/  MOV R164, R159 ;  /* 0x0000009f00a47202 */ /* 0x000fe20000000f00 */
[C---:B------:R-:W-:Y:S01]  /*fc00*/  FMUL.FTZ R21, R0.reuse, R165 ;  /* 0x000000a500157220 */ /* 0x040fe20000410000 */
[----:B----4-:R-:W-:Y:S01]  /*fc10*/  MOV R165, R158 ;  /* 0x0000009e00a57202 */ /* 0x010fe20000000f00 */
[C---:B------:R-:W-:Y:S02]  /*fc20*/  FMUL.FTZ R24, R0.reuse, R168 ;  /* 0x000000a800187220 */ /* 0x040fe40000410000 */
[C---:B------:R-:W-:Y:S01]  /*fc30*/  FMUL.FTZ R25, R0.reuse, R169 ;  /* 0x000000a900197220 */ /* 0x040fe20000410000 */
[----:B------:R-:W-:Y:S01]  /*fc40*/  MUFU.EX2 R172, R206 ;  /* 0x000000ce00ac7308 */ /* 0x000fe20000000800 */
[C---:B------:R-:W-:Y:S02]  /*fc50*/  FMUL.FTZ R36, R0.reuse, R160 ;  /* 0x000000a000247220 */ /* 0x040fe40000410000 */
[C---:B------:R-:W-:Y:S02]  /*fc60*/  FMUL.FTZ R37, R0.reuse, R161 ;  /* 0x000000a100257220 */ /* 0x040fe40000410000 */
[C---:B--2---:R-:W-:Y:S02]  /*fc70*/  FFMA.FTZ R161, R0.reuse, R30, R35 ;  /* 0x0000001e00a17223 */ /* 0x044fe40000010023 */
[C---:B------:R-:W-:Y:S01]  /*fc80*/  FMUL.FTZ R40, R0.reuse, R136 ;  /* 0x0000008800287220 */ /* 0x040fe20000410000 */
[----:B------:R-:W2:Y:S01]  /*fc90*/  LDSM.16.MT88.4 R28, [R217+0x2080] ;  /* 0x00208000d91c783b */ /* 0x000ea20000004200 */
[----:B------:R-:W-:Y:S01]  /*fca0*/  FMUL.FTZ R41, R0, R137 ;  /* 0x0000008900297220 */ /* 0x000fe20000410000 */
[----:B------:R-:W-:Y:S01]  /*fcb0*/  F2FP.BF16.PACK_AB R136, R252, R35 ;  /* 0x00000023fc88723e */ /* 0x000fe200000010ff */
[C---:B------:R-:W-:Y:S01]  /*fcc0*/  FMUL.FTZ R52, R0.reuse, R148 ;  /* 0x0000009400347220 */ /* 0x040fe20000410000 */
[----:B------:R-:W-:Y:S01]  /*fcd0*/  F2FP.BF16.PACK_AB R137, R251, R34 ;  /* 0x00000022fb89723e */ /* 0x000fe200000010ff */
[----:B------:R-:W-:Y:S01]  /*fce0*/  FMUL.FTZ R53, R0, R149 ;  /* 0x0000009500357220 */ /* 0x000fe20000410000 */
[----:B------:R-:W-:Y:S01]  /*fcf0*/  F2FP.BF16.PACK_AB R148, R250, R249 ;  /* 0x000000f9fa94723e */ /* 0x000fe200000010ff */
[----:B-1----:R-:W-:Y:S01]  /*fd00*/  FADD.FTZ R2, -R4, R157 ;  /* 0x0000009d04027221 */ /* 0x002fe20000010100 */
[----:B------:R-:W-:Y:S01]  /*fd10*/  MUFU.EX2 R173, R209 ;  /* 0x000000d100ad7308 */ /* 0x000fe20000000800 */
[----:B------:R-:W-:Y:S01]  /*fd20*/  FMUL.FTZ R56, R0, R56 ;  /* 0x0000003800387220 */ /* 0x000fe20000410000 */
[----:B------:R-:W-:Y:S01]  /*fd30*/  LDSM.16.MT88.4 R156, [R220+0x2080] ;  /* 0x00208000dc9c783b */ /* 0x000fe20000004200 */
[----:B------:R-:W-:Y:S02]  /*fd40*/  FMUL.FTZ R2, R2, c[0x0][0x2d0] ;  /* 0x0000b40002027a20 */ /* 0x000fe40000410000 */
[C---:B------:R-:W-:Y:S02]  /*fd50*/  FMUL.FTZ R57, R0.reuse, R57 ;  /* 0x0000003900397220 */ /* 0x040fe40000410000 */
[C---:B------:R-:W-:Y:S02]  /*fd60*/  FMUL.FTZ R68, R0.reuse, R68 ;  /* 0x0000004400447220 */ /* 0x040fe40000410000 */
[C---:B------:R-:W-:Y:S01]  /*fd70*/  FMUL.FTZ R69, R0.reuse, R69 ;  /* 0x0000004500457220 */ /* 0x040fe20000410000 */
[----:B------:R1:W4:Y:S01]  /*fd80*/  MUFU.EX2 R4, R2 ;  /* 0x0000000200047308 */ /* 0x0003220000000800 */
        /* <DEDUP_REMOVED lines=14> */
[--C-:B-1----:R-:W-:Y:S02]  /*fe70*/  FFMA.FTZ R2, R14, c[0x0][0x2d0], -R155.reuse ;  /* 0x0000b4000e027a23 */ /* 0x102fe4000001089b */
[C---:B------:R-:W-:Y:S02]  /*fe80*/  FMUL.FTZ R120, R0.reuse, R120 ;  /* 0x0000007800787220 */ /* 0x040fe40000410000 */
[C---:B------:R-:W-:Y:S01]  /*fe90*/  FMUL.FTZ R121, R0.reuse, R121 ;  /* 0x0000007900797220 */ /* 0x040fe20000410000 */
[----:B------:R1:W-:Y:S01]  /*fea0*/  MUFU.EX2 R247, R2 ;  /* 0x0000000200f77308 */ /* 0x0003e20000000800 */
[C---:B------:R-:W-:Y:S02]  /*feb0*/  FMUL.FTZ R132, R0.reuse, R132 ;  /* 0x0000008400847220 */ /* 0x040fe40000410000 */
[----:B------:R-:W-:Y:S02]  /*fec0*/  FMUL.FTZ R133, R0, R133 ;  /* 0x0000008500857220 */ /* 0x000fe40000410000 */
[C---:B---3--:R-:W-:Y:S01]  /*fed0*/  FMUL.FTZ R23, R3.reuse, R167 ;  /* 0x000000a703177220 */ /* 0x048fe20000410000 */
[----:B------:R-:W-:Y:S01]  /*fee0*/  MOV R167, R50 ;  /* 0x0000003200a77202 */ /* 0x000fe20000000f00 */
[C---:B------:R-:W-:Y:S01]  /*fef0*/  FMUL.FTZ R38, R3.reuse, R162 ;  /* 0x000000a203267220 */ /* 0x040fe20000410000 */
[----:B------:R-:W-:Y:S01]  /*ff00*/  MOV R162, R47 ;  /* 0x0000002f00a27202 */ /* 0x000fe20000000f00 */
[C---:B------:R-:W-:Y:S01]  /*ff10*/  FMUL.FTZ R39, R3.reuse, R163 ;  /* 0x000000a303277220 */ /* 0x040fe20000410000 */
[----:B------:R-:W-:Y:S01]  /*ff20*/  MOV R163, R46 ;  /* 0x0000002e00a37202 */ /* 0x000fe20000000f00 */
[C---:B------:R-:W-:Y:S01]  /*ff30*/  FMUL.FTZ R10, R3.reuse, R174 ;  /* 0x000000ae030a7220 */ /* 0x040fe20000410000 */
[----:B------:R-:W3:Y:S01]  /*ff40*/  LDSM.16.MT88.4 R44, [R218+0x2080] ;  /* 0x00208000da2c783b */ /* 0x000ee20000004200 */
[----:B------:R-:W-:Y:S01]  /*ff50*/  FMUL.FTZ R42, R3, R138 ;  /* 0x0000008a032a7220 */ /* 0x000fe20000410000 */
[----:B------:R-:W-:Y:S01]  /*ff60*/  F2FP.BF16.PACK_AB R138, R167, R163 ;  /* 0x000000a3a78a723e */ /* 0x000fe200000010ff */
[C---:B------:R-:W-:Y:S01]  /*ff70*/  FMUL.FTZ R43, R3.reuse, R139 ;  /* 0x0000008b032b7220 */ /* 0x040fe20000410000 */
[----:B------:R-:W-:Y:S01]  /*ff80*/  F2FP.BF16.PACK_AB R139, R162, R164 ;  /* 0x000000a4a28b723e */ /* 0x000fe200000010ff */
[C---:B----4-:R-:W-:Y:S02]  /*ff90*/  FMUL.FTZ R13, R4.reuse, R177 ;  /* 0x000000b1040d7220 */ /* 0x050fe40000410000 */
[C---:B------:R-:W-:Y:S01]  /*ffa0*/  FMUL.FTZ R54, R3.reuse, R150 ;  /* 0x0000009603367220 */ /* 0x040fe20000410000 */
[----:B------:R-:W4:Y:S01]  /*ffb0*/  LDL.LU R177, [R1+0x84] ;  /* 0x0000840001b17983 */ /* 0x000f220000300800 */
[----:B------:R-:W-:Y:S02]  /*ffc0*/  FMUL.FTZ R55, R3, R151 ;  /* 0x0000009703377220 */ /* 0x000fe40000410000 */
[C---:B------:R-:W-:Y:S02]  /*ffd0*/  FMUL.FTZ R12, R4.reuse, R176 ;  /* 0x000000b0040c7220 */ /* 0x040fe40000410000 */
[----:B-1----:R-:W-:Y:S01]  /*ffe0*/  FFMA.FTZ R2, R15, c[0x0][0x2d0], -R155 ;  /* 0x0000b4000f027a23 */ /* 0x002fe2000001089b */
[----:B------:R-:W-:Y:S01]  /*fff0*/  MUFU.EX2 R176, R208 ;  /* 0x000000d000b07308 */ /* 0x000fe20000000800 */
[C---:B------:R-:W-:Y:S01]  /*10000*/  FMUL.FTZ R16, R4.reuse, R180 ;  /* 0x000000b404107220 */ /* 0x040fe20000410000 */
[----:B------:R-:W-:Y:S01]  /*10010*/  MOV R180, R164 ;  /* 0x000000a400b47202 */ /* 0x000fe20000000f00 */
        /* <DEDUP_REMOVED lines=18> */
[C---:B------:R-:W-:Y:S01]  /*10140*/  FMUL.FTZ R74, R3.reuse, R74 ;  /* 0x0000004a034a7220 */ /* 0x040fe20000410000 */
[----:B-1----:R-:W-:Y:S01]  /*10150*/  FSEL R2, R6, RZ, P0 ;  /* 0x000000ff06027208 */ /* 0x002fe20000000000 */
[----:B------:R-:W-:Y:S01]  /*10160*/  FMUL.FTZ R75, R3, R75 ;  /* 0x0000004b034b7220 */ /* 0x000fe20000410000 */
[----:B-----5:R-:W-:Y:S01]  /*10170*/  F2FP.BF16.PACK_AB R149, R248, R247 ;  /* 0x000000f7f895723e */ /* 0x020fe200000010ff */
[----:B------:R-:W-:Y:S02]  /*10180*/  FMUL.FTZ R76, R4, R76 ;  /* 0x0000004c044c7220 */ /* 0x000fe40000410000 */
[----:B------:R-:W-:Y:S01]  /*10190*/  FADD.FTZ R2, -R2, R7 ;  /* 0x0000000702027221 */ /* 0x000fe20000010100 */
[----:B------:R1:W-:Y:S01]  /*101a0*/  MUFU.EX2 R210, R194 ;  /* 0x000000c200d27308 */ /* 0x0003e20000000800 */
[--C-:B------:R-:W-:Y:S02]  /*101b0*/  FFMA.FTZ R7, R19, c[0x0][0x2d0], -R155.reuse ;  /* 0x0000b40013077a23 */ /* 0x100fe4000001089b */
[----:B------:R-:W-:Y:S02]  /*101c0*/  FMUL.FTZ R2, R2, c[0x0][0x2d0] ;  /* 0x0000b40002027a20 */ /* 0x000fe40000410000 */
[C---:B------:R-:W-:Y:S02]  /*101d0*/  FMUL.FTZ R77, R4.reuse, R77 ;  /* 0x0000004d044d7220 */ /* 0x040fe40000410000 */
[C---:B------:R-:W-:Y:S02]  /*101e0*/  FMUL.FTZ R80, R4.reuse, R80 ;  /* 0x0000005004507220 */ /* 0x040fe40000410000 */
[C---:B------:R-:W-:Y:S01]  /*101f0*/  FMUL.FTZ R81, R4.reuse, R81 ;  /* 0x0000005104517220 */ /* 0x040fe20000410000 */
[----:B------:R5:W2:Y:S01]  /*10200*/  MUFU.EX2 R0, R2 ;  /* 0x0000000200007308 */ /* 0x000aa20000000800 */
[C---:B------:R-:W-:Y:S02]  /*10210*/  FMUL.FTZ R86, R3.reuse, R86 ;  /* 0x0000005603567220 */ /* 0x040fe40000410000 */
[C---:B------:R-:W-:Y:S02]  /*10220*/  FMUL.FTZ R87, R3.reuse, R87 ;  /* 0x0000005703577220 */ /* 0x040fe40000410000 */
[C---:B------:R-:W-:Y:S02]  /*10230*/  FMUL.FTZ R90, R3.reuse, R90 ;  /* 0x0000005a035a7220 */ /* 0x040fe40000410000 */
[----:B------:R-:W-:Y:S02]  /*10240*/  FMUL.FTZ R91, R3, R91 ;  /* 0x0000005b035b7220 */ /* 0x000fe40000410000 */
[C---:B------:R-:W-:Y:S01]  /*10250*/  FMUL.FTZ R92, R4.reuse, R92 ;  /* 0x0000005c045c7220 */ /* 0x040fe20000410000 */
[----:B------:R-:W3:Y:S01]  /*10260*/  MUFU.EX2 R11, R7 ;  /* 0x00000007000b7308 */ /* 0x000ee20000000800 */
[C---:B------:R-:W-:Y:S02]  /*10270*/  FMUL.FTZ R93, R4.reuse, R93 ;  /* 0x0000005d045d7220 */ /* 0x040fe40000410000 */
[C---:B------:R-:W-:Y:S01]  /*10280*/  FMUL.FTZ R96, R4.reuse, R96 ;  /* 0x0000006004607220 */ /* 0x040fe20000410000 */
[----:B-1----:R-:W-:Y:S01]  /*10290*/  F2FP.BF16.PACK_AB R194, R235, R214 ;  /* 0x000000d6ebc2723e */ /* 0x002fe200000010ff */
[----:B------:R-:W-:Y:S02]  /*102a0*/  FMUL.FTZ R97, R4, R97 ;  /* 0x0000006104617220 */ /* 0x000fe40000410000 */
[C---:B------:R-:W-:Y:S02]  /*102b0*/  FMUL.FTZ R102, R3.reuse, R102 ;  /* 0x0000006603667220 */ /* 0x040fe40000410000 */
[C---:B------:R-:W-:Y:S01]  /*102c0*/  FMUL.FTZ R103, R3.reuse, R103 ;  /* 0x0000006703677220 */ /* 0x040fe20000410000 */
[----:B------:R-:W-:Y:S01]  /*102d0*/  MUFU.EX2 R208, R203 ;  /* 0x000000cb00d07308 */ /* 0x000fe20000000800 */
[C---:B------:R-:W-:Y:S02]  /*102e0*/  FMUL.FTZ R106, R3.reuse, R106 ;  /* 0x0000006a036a7220 */ /* 0x040fe40000410000 */
[C---:B------:R-:W-:Y:S01]  /*102f0*/  FMUL.FTZ R107, R3.reuse, R107 ;  /* 0x0000006b036b7220 */ /* 0x040fe20000410000 */
[----:B-----5:R-:W5:Y:S01]  /*10300*/  LDL.LU R2, [R1+0x78] ;  /* 0x0000780001027983 */ /* 0x020f620000300800 */
[C---:B--2---:R-:W-:Y:S02]  /*10310*/  FMUL.FTZ R15, R0.reuse, R179 ;  /* 0x000000b3000f7220 */ /* 0x044fe40000410000 */
[C---:B------:R-:W-:Y:S01]  /*10320*/  FMUL.FTZ R14, R0.reuse, R178 ;  /* 0x000000b2000e7220 */ /* 0x040fe20000410000 */
[----:B------:R-:W2:Y:S01]  /*10330*/  LDL.LU R179, [R1+0x88] ;  /* 0x0000880001b37983 */ /* 0x000ea20000300800 */
[C---:B------:R-:W-:Y:S01]  /*10340*/  FMUL.FTZ R18, R0.reuse, R182 ;  /* 0x000000b600127220 */ /* 0x040fe20000410000 */
[----:B------:R-:W1:Y:S01]  /*10350*/  MUFU.EX2 R178, R204 ;  /* 0x000000cc00b27308 */ /* 0x000e620000000800 */
[C---:B------:R-:W-:Y:S02]  /*10360*/  FMUL.FTZ R19, R0.reuse, R183 ;  /* 0x000000b700137220 */ /* 0x040fe40000410000 */
[C---:B------:R-:W-:Y:S01]  /*10370*/  FMUL.FTZ R35, R0.reuse, R191 ;  /* 0x000000bf00237220 */ /* 0x040fe20000410000 */
[----:B---3--:R-:W-:Y:S01]  /*10380*/  MOV R174, R11 ;  /* 0x0000000b00ae7202 */ /* 0x008fe20000000f00 */
[C---:B------:R-:W-:Y:S01]  /*10390*/  FMUL.FTZ R11, R3.reuse, R175 ;  /* 0x000000af030b7220 */ /* 0x040fe20000410000 */
[----:B------:R-:W-:Y:S01]  /*103a0*/  MOV R175, R22 ;  /* 0x0000001600af7202 */ /* 0x000fe20000000f00 */
[----:B------:R-:W-:Y:S01]  /*103b0*/  FMUL.FTZ R22, R3, R166 ;  /* 0x000000a603167220 */ /* 0x000fe20000410000 */
[----:B------:R-:W-:Y:S01]  /*103c0*/  MOV R166, R51 ;  /* 0x0000003300a67202 */ /* 0x000fe20000000f00 */
[C---:B------:R-:W-:Y:S01]  /*103d0*/  FMUL.FTZ R50, R0.reuse, R146 ;  /* 0x0000009200327220 */ /* 0x040fe20000410000 */
[----:B------:R-:W-:Y:S01]  /*103e0*/  F2FP.BF16.PACK_AB R150, R175, R165 ;  /* 0x000000a5af96723e */ /* 0x000fe200000010ff */
[----:B------:R-:W-:Y:S01]  /*103f0*/  FMUL.FTZ R51, R0, R147 ;  /* 0x0000009300337220 */ /* 0x000fe20000410000 */
[-C--:B------:R-:W-:Y:S01]  /*10400*/  HMMA.16816.F32.BF16 R8, R136, R28.reuse, R8 ;  /* 0x0000001c8808723c */ /* 0x080fe20000041808 */
[----:B------:R-:W-:Y:S04]  /*10410*/  LDSM.16.MT88.4 R144, [R217+0x2880] ;  /* 0x00288000d990783b */ /* 0x000fe80000004200 */
[----:B------:R-:W-:Y:S01]  /*10420*/  F2FP.BF16.PACK_AB R151, R174, R166 ;  /* 0x000000a6ae97723e */ /* 0x000fe200000010ff */
[--C-:B------:R-:W-:Y:S02]  /*10430*/  FFMA.FTZ R160, R196, c[0x0][0x2d0], -R155.reuse ;  /* 0x0000b400c4a07a23 */ /* 0x100fe4000001089b */
[--C-:B------:R-:W-:Y:S04]  /*10440*/  FFMA.FTZ R7, R197, c[0x0][0x2d0], -R155.reuse ;  /* 0x0000b400c5077a23 */ /* 0x100fe8000001089b */
[C---:B------:R-:W-:Y:S01]  /*10450*/  HMMA.16816.F32.BF16 R12, R148.reuse, R28, R12 ;  /* 0x0000001c940c723c */ /* 0x040fe2000004180c */
[----:B------:R-:W-:Y:S03]  /*10460*/  MUFU.EX2 R203, R7 ;  /* 0x0000000700cb7308 */ /* 0x000fe60000000800 */
[C---:B------:R-:W-:Y:S02]  /*10470*/  FMUL.FTZ R62, R0.reuse, R62 ;  /* 0x0000003e003e7220 */ /* 0x040fe40000410000 */
[----:B------:R-:W-:Y:S02]  /*10480*/  FMUL.FTZ R63, R0, R63 ;  /* 0x0000003f003f7220 */ /* 0x000fe40000410000 */
[-C--:B------:R-:W-:Y:S04]  /*10490*/  HMMA.16816.F32.BF16 R16, R148, R30.reuse, R16 ;  /* 0x0000001e9410723c */ /* 0x080fe80000041810 */
[C---:B------:R-:W-:Y:S02]  /*104a0*/  FMUL.FTZ R28, R4.reuse, R184 ;  /* 0x000000b8041c7220 */ /* 0x040fe40000410000 */
[----:B------:R-:W-:Y:S02]  /*104b0*/  FMUL.FTZ R29, R4, R185 ;  /* 0x000000b9041d7220 */ /* 0x000fe40000410000 */
[C---:B------:R-:W-:Y:S04]  /*104c0*/  HMMA.16816.F32.BF16 R20, R136.reuse, R30, R20 ;  /* 0x0000001e8814723c */ /* 0x040fe80000041814 */
[C---:B------:R-:W-:Y:S02]  /*104d0*/  FMUL.FTZ R66, R0.reuse, R66 ;  /* 0x0000004200427220 */ /* 0x040fe40000410000 */
[C---:B------:R-:W-:Y:S02]  /*104e0*/  FMUL.FTZ R67, R0.reuse, R67 ;  /* 0x0000004300437220 */ /* 0x040fe40000410000 */
[-C--:B------:R-:W-:Y:S04]  /*104f0*/  HMMA.16816.F32.BF16 R24, R136, R44.reuse, R24 ;  /* 0x0000002c8818723c */ /* 0x080fe80000041818 */
[C---:B------:R-:W-:Y:S02]  /*10500*/  FMUL.FTZ R30, R0.reuse, R186 ;  /* 0x000000ba001e7220 */ /* 0x040fe40000410000 */
[C---:B------:R-:W-:Y:S02]  /*10510*/  FMUL.FTZ R31, R0.reuse, R187 ;  /* 0x000000bb001f7220 */ /* 0x040fe40000410000 */
[C---:B------:R-:W-:Y:S04]  /*10520*/  FMUL.FTZ R78, R0.reuse, R78 ;  /* 0x0000004e004e7220 */ /* 0x040fe80000410000 */
[C---:B------:R-:W-:Y:S01]  /*10530*/  FMUL.FTZ R79, R0.reuse, R79 ;  /* 0x0000004f004f7220 */ /* 0x040fe20000410000 */
[C---:B------:R-:W-:Y:S04]  /*10540*/  HMMA.16816.F32.BF16 R28, R148.reuse, R44, R28 ;  /* 0x0000002c941c723c */ /* 0x040fe8000004181c */
[C---:B------:R-:W-:Y:S02]  /*10550*/  FMUL.FTZ R82, R0.reuse, R82 ;  /* 0x0000005200527220 */ /* 0x040fe40000410000 */
[----:B------:R-:W-:Y:S02]  /*10560*/  FMUL.FTZ R83, R0, R83 ;  /* 0x0000005300537220 */ /* 0x000fe40000410000 */
[C---:B------:R-:W-:Y:S04]  /*10570*/  FMUL.FTZ R44, R4.reuse, R140 ;  /* 0x0000008c042c7220 */ /* 0x040fe80000410000 */
[----:B------:R-:W-:Y:S02]  /*10580*/  FMUL.FTZ R45, R4, R141 ;  /* 0x0000008d042d7220 */ /* 0x000fe40000410000 */
        /* <DEDUP_REMOVED lines=26> */
[----:B-----5:R-:W-:Y:S02]  /*10730*/  FFMA.FTZ R168, R3, R2, R34 ;  /* 0x0000000203a87223 */ /* 0x020fe40000010022 */
[----:B------:R-:W-:Y:S02]  /*10740*/  FMUL.FTZ R34, R0, R190 ;  /* 0x000000be00227220 */ /* 0x000fe40000410000 */
[----:B------:R-:W-:Y:S02]  /*10750*/  FFMA.FTZ R3, R198, c[0x0][0x2d0], -R155 ;  /* 0x0000b400c6037a23 */ /* 0x000fe4000001089b */
[----:B--2---:R-:W-:Y:S01]  /*10760*/  FFMA.FTZ R4, R4, R179, R249 ;  /* 0x000000b304047223 */ /* 0x004fe200000100f9 */
[----:B------:R-:W-:Y:S01]  /*10770*/  MOV R179, R165 ;  /* 0x000000a500b37202 */ /* 0x000fe20000000f00 */
[----:B------:R-:W-:Y:S01]  /*10780*/  FADD.FTZ R168, R251, R168 ;  /* 0x000000a8fba87221 */ /* 0x000fe20000010000 */
[-C--:B------:R-:W-:Y:S01]  /*10790*/  HMMA.16816.F32.BF16 R32, R148, R46.reuse, R32 ;  /* 0x0000002e9420723c */ /* 0x080fe20000041820 */
[----:B------:R2:W-:Y:S02]  /*107a0*/  MUFU.EX2 R202, R3 ;  /* 0x0000000300ca7308 */ /* 0x0005e40000000800 */
[----:B-1----:R-:W-:Y:S01]  /*107b0*/  MOV R249, R178 ;  /* 0x000000b200f97202 */ /* 0x002fe20000000f00 */
[----:B------:R-:W-:Y:S01]  /*107c0*/  FFMA.FTZ R2, R192, c[0x0][0x2d0], -R155 ;  /* 0x0000b400c0027a23 */ /* 0x000fe2000001089b */
[----:B------:R-:W-:Y:S01]  /*107d0*/  MOV R178, R166 ;  /* 0x000000a600b27202 */ /* 0x000fe20000000f00 */
[----:B------:R-:W-:Y:S01]  /*107e0*/  FADD.FTZ R4, R250, R4 ;  /* 0x00000004fa047221 */ /* 0x000fe20000010000 */
[----:B------:R-:W-:Y:S01]  /*107f0*/  MOV R250, R173 ;  /* 0x000000ad00fa7202 */ /* 0x000fe20000000f00 */
[C---:B------:R-:W-:Y:S03]  /*10800*/  HMMA.16816.F32.BF16 R36, R136.reuse, R46, R36 ;  /* 0x0000002e8824723c */ /* 0x040fe60000041824 */
[----:B------:R1:W-:Y:S01]  /*10810*/  MUFU.EX2 R206, R2 ;  /* 0x0000000200ce7308 */ /* 0x0003e20000000800 */
[----:B------:R-:W-:Y:S02]  /*10820*/  F2FP.BF16.PACK_AB R192, R212, R213 ;  /* 0x000000d5d4c0723e */ /* 0x000fe400000010ff */
[----:B------:R-:W-:Y:S01]  /*10830*/  MOV R251, R169 ;  /* 0x000000a900fb7202 */ /* 0x000fe20000000f00 */
[C---:B------:R-:W-:Y:S01]  /*10840*/  FMUL.FTZ R46, R0.reuse, R142 ;  /* 0x0000008e002e7220 */ /* 0x040fe20000410000 */
[-C--:B------:R-:W-:Y:S04]  /*10850*/  HMMA.16816.F32.BF16 R40, R136, R156.reuse, R40 ;  /* 0x0000009c8828723c */ /* 0x080fe80000041828 */
[----:B------:R-:W-:Y:S02]  /*10860*/  FMUL.FTZ R47, R0, R143 ;  /* 0x0000008f002f7220 */ /* 0x000fe40000410000 */
[----:B------:R-:W3:Y:S01]  /*10870*/  LDSM.16.MT88.4 R140, [R219+0x2080] ;  /* 0x00208000db8c783b */ /* 0x000ee20000004200 */
[----:B--2---:R-:W-:Y:S04]  /*10880*/  FADD.FTZ R3, R179, R4 ;  /* 0x00000004b3037221 */ /* 0x004fe80000010000 */
[C---:B------:R-:W-:Y:S04]  /*10890*/  HMMA.16816.F32.BF16 R44, R148.reuse, R156, R44 ;  /* 0x0000009c942c723c */ /* 0x040fe8000004182c */
[----:B------:R-:W-:Y:S01]  /*108a0*/  FADD.FTZ R7, R175, R3 ;  /* 0x00000003af077221 */ /* 0x000fe20000010000 */
[----:B------:R-:W-:Y:S03]  /*108b0*/  MOV R3, R170 ;  /* 0x000000aa00037202 */ /* 0x000fe60000000f00 */
[-C--:B------:R-:W-:Y:S04]  /*108c0*/  HMMA.16816.F32.BF16 R48, R148, R158.reuse, R48 ;  /* 0x0000009e9430723c */ /* 0x080fe80000041830 */
[--C-:B-1----:R-:W-:Y:S02]  /*108d0*/  FFMA.FTZ R2, R201, c[0x0][0x2d0], -R155.reuse ;  /* 0x0000b400c9027a23 */ /* 0x102fe4000001089b */
[----:B------:R-:W-:Y:S02]  /*108e0*/  MUFU.EX2 R201, R160 ;  /* 0x000000a000c97308 */ /* 0x000fe40000000800 */
[C---:B------:R-:W-:Y:S01]  /*108f0*/  HMMA.16816.F32.BF16 R52, R136.reuse, R158, R52 ;  /* 0x0000009e8834723c */ /* 0x040fe20000041834 */
[----:B------:R-:W-:Y:S07]  /*10900*/  LDSM.16.MT88.4 R156, [R220+0x2880] ;  /* 0x00288000dc9c783b */ /* 0x000fee0000004200 */
[----:B------:R1:W-:Y:S01]  /*10910*/  MUFU.EX2 R204, R2 ;  /* 0x0000000200cc7308 */ /* 0x0003e20000000800 */
[-C--:B---3--:R-:W-:Y:S08]  /*10920*/  HMMA.16816.F32.BF16 R56, R136, R140.reuse, R56 ;  /* 0x0000008c8838723c */ /* 0x088ff00000041838 */
[C---:B------:R-:W-:Y:S04]  /*10930*/  HMMA.16816.F32.BF16 R60, R148.reuse, R140, R60 ;  /* 0x0000008c943c723c */ /* 0x040fe8000004183c */
[--C-:B-1----:R-:W-:Y:S04]  /*10940*/  FFMA.FTZ R2, R200, c[0x0][0x2d0], -R155.reuse ;  /* 0x0000b400c8027a23 */ /* 0x102fe8000001089b */
[-C--:B------:R-:W-:Y:S01]  /*10950*/  HMMA.16816.F32.BF16 R64, R148, R142.reuse, R64 ;  /* 0x0000008e9440723c */ /* 0x080fe20000041840 */
[----:B------:R1:W-:Y:S07]  /*10960*/  MUFU.EX2 R205, R2 ;  /* 0x0000000200cd7308 */ /* 0x0003ee0000000800 */
[C---:B------:R-:W-:Y:S01]  /*10970*/  HMMA.16816.F32.BF16 R68, R136.reuse, R142, R68 ;  /* 0x0000008e8844723c */ /* 0x040fe20000041844 */
[----:B------:R-:W2:Y:S03]  /*10980*/  LDSM.16.MT88.4 R140, [R217+0x3880] ;  /* 0x00388000d98c783b */ /* 0x000ea60000004200 */
[--C-:B-1----:R-:W-:Y:S05]  /*10990*/  FFMA.FTZ R2, R199, c[0x0][0x2d0], -R155.reuse ;  /* 0x0000b400c7027a23 */ /* 0x102fea000001089b */
[----:B------:R-:W-:Y:S03]  /*109a0*/  LDSM.16.MT88.4 R196, [R220+0x3080] ;  /* 0x00308000dcc4783b */ /* 0x000fe60000004200 */
[----:B------:R-:W-:Y:S01]  /*109b0*/  FFMA.FTZ R155, R195, c[0x0][0x2d0], -R155 ;  /* 0x0000b400c39b7a23 */ /* 0x000fe2000001089b */
[----:B------:R4:W-:Y:S10]  /*109c0*/  MUFU.EX2 R207, R2 ;  /* 0x0000000200cf7308 */ /* 0x0009f40000000800 */
[----:B------:R-:W1:Y:S01]  /*109d0*/  MUFU.EX2 R200, R155 ;  /* 0x0000009b00c87308 */ /* 0x000e620000000800 */
[-C--:B--2---:R-:W-:Y:S03]  /*109e0*/  HMMA.16816.F32.BF16 R72, R136, R140.reuse, R72 ;  /* 0x0000008c8848723c */ /* 0x084fe60000041848 */
[----:B----4-:R-:W-:Y:S01]  /*109f0*/  FFMA.FTZ R2, R0, R177, R247 ;  /* 0x000000b100027223 */ /* 0x010fe200000100f7 */
[----:B------:R-:W-:Y:S01]  /*10a00*/  MOV R177, R167 ;  /* 0x000000a700b17202 */ /* 0x000fe20000000f00 */
[----:B------:R-:W-:Y:S01]  /*10a10*/  FADD.FTZ R0, R252, R161 ;  /* 0x000000a1fc007221 */ /* 0x000fe20000010000 */
[----:B------:R-:W-:Y:S02]  /*10a20*/  LDSM.16.MT88.4 R164, [R217+0x3080] ;  /* 0x00308000d9a4783b */ /* 0x000fe40000004200 */
[C---:B------:R-:W-:Y:S04]  /*10a30*/  HMMA.16816.F32.BF16 R76, R148.reuse, R140, R76 ;  /* 0x0000008c944c723c */ /* 0x040fe8000004184c */
[----:B------:R-:W-:Y:S01]  /*10a40*/  MOV R247, R176 ;  /* 0x000000b000f77202 */ /* 0x000fe20000000f00 */
[----:B------:R-:W-:Y:S01]  /*10a50*/  FADD.FTZ R169, R248, R2 ;  /* 0x00000002f8a97221 */ /* 0x000fe20000010000 */
[----:B------:R-:W-:Y:S01]  /*10a60*/  MOV R176, R162 ;  /* 0x000000a200b07202 */ /* 0x000fe20000000f00 */
[----:B------:R-:W-:Y:S01]  /*10a70*/  FADD.FTZ R2, R163, R0 ;  /* 0x00000000a3027221 */ /* 0x000fe20000010000 */
[-C--:B------:R-:W-:Y:S01]  /*10a80*/  HMMA.16816.F32.BF16 R80, R148, R142.reuse, R80 ;  /* 0x0000008e9450723c */ /* 0x080fe20000041850 */
[----:B------:R-:W-:Y:S03]  /*10a90*/  LDSM.16.MT88.4 R160, [R218+0x3080] ;  /* 0x00308000daa0783b */ /* 0x000fe60000004200 */
[----:B------:R-:W-:Y:S01]  /*10aa0*/  FADD.FTZ R0, R180, R168 ;  /* 0x000000a8b4007221 */ /* 0x000fe20000010000 */
[----:B------:R-:W-:Y:S01]  /*10ab0*/  MOV R248, R172 ;  /* 0x000000ac00f87202 */ /* 0x000fe20000000f00 */
[----:B------:R-:W-:Y:S01]  /*10ac0*/  FADD.FTZ R4, R178, R169 ;  /* 0x000000a9b2047221 */ /* 0x000fe20000010000 */
[----:B-1----:R-:W-:Y:S01]  /*10ad0*/  F2FP.BF16.PACK_AB R195, R200, R201 ;  /* 0x000000c9c8c3723e */ /* 0x002fe200000010ff */
[C---:B------:R-:W-:Y:S01]  /*10ae0*/  HMMA.16816.F32.BF16 R84, R136.reuse, R142, R84 ;  /* 0x0000008e8854723c */ /* 0x040fe20000041854 */
[----:B------:R-:W1:Y:S03]  /*10af0*/  LDSM.16.MT88.4 R140, [R218+0x3880] ;  /* 0x00388000da8c783b */ /* 0x000e660000004200 */
[----:B------:R-:W-:Y:S01]  /*10b00*/  FADD.FTZ R155, R176, R0 ;  /* 0x00000000b09b7221 */ /* 0x000fe20000010000 */
[----:B------:R-:W-:Y:S01]  /*10b10*/  MOV R252, R193 ;  /* 0x000000c100fc7202 */ /* 0x000fe20000000f00 */
[----:B------:R-:W-:Y:S01]  /*10b20*/  FADD.FTZ R0, R174, R4 ;  /* 0x00000004ae007221 */ /* 0x000fe20000010000 */
[----:B------:R-:W-:Y:S01]  /*10b30*/  F2FP.BF16.PACK_AB R193, R203, R202 ;  /* 0x000000cacbc1723e */ /* 0x000fe200000010ff */
[----:B------:R-:W-:Y:S04]  /*10b40*/  FADD.FTZ R2, R177, R2 ;  /* 0x00000002b1027221 */ /* 0x000fe80000010000 */
        /* <DEDUP_REMOVED lines=29> */
[----:B------:R-:W-:Y:S01]  /*10d20*/  MOV R211, R171 ;  /* 0x000000ab00d37202 */ /* 0x000fe20000000f00 */
[-C--:B------:R-:W-:Y:S08]  /*10d30*/  HMMA.16816.F32.BF16 R8, R136, R144.reuse, R8 ;  /* 0x000000908808723c */ /* 0x080ff00000041808 */
        /* <DEDUP_REMOVED lines=25> */
[C---:B------:R-:W-:Y:S07]  /*10ed0*/  HMMA.16816.F32.BF16 R92, R140.reuse, R156, R92 ;  /* 0x0000009c8c5c723c */ /* 0x040fee000004185c */
[----:B------:R-:W-:Y:S01]  /*10ee0*/  F2FP.BF16.PACK_AB R156, R245, R246 ;  /* 0x000000f6f59c723e */ /* 0x000fe200000010ff */
[-C--:B------:R-:W-:Y:S04]  /*10ef0*/  HMMA.16816.F32.BF16 R96, R140, R158.reuse, R96 ;  /* 0x0000009e8c60723c */ /* 0x080fe80000041860 */
[----:B------:R-:W-:Y:S04]  /*10f00*/  F2FP.BF16.PACK_AB R157, R241, R242 ;  /* 0x000000f2f19d723e */ /* 0x000fe800000010ff */
[C---:B------:R-:W-:Y:S07]  /*10f10*/  HMMA.16816.F32.BF16 R100, R136.reuse, R158, R100 ;  /* 0x0000009e8864723c */ /* 0x040fee0000041864 */
[----:B------:R-:W-:Y:S01]  /*10f20*/  F2FP.BF16.PACK_AB R158, R243, R244 ;  /* 0x000000f4f39e723e */ /* 0x000fe200000010ff */
[-C--:B--2---:R-:W-:Y:S04]  /*10f30*/  HMMA.16816.F32.BF16 R104, R136, R144.reuse, R104 ;  /* 0x000000908868723c */ /* 0x084fe80000041868 */
[----:B------:R-:W-:Y:S04]  /*10f40*/  F2FP.BF16.PACK_AB R159, R215, R236 ;  /* 0x000000ecd79f723e */ /* 0x000fe800000010ff */
[C---:B------:R-:W-:Y:S08]  /*10f50*/  HMMA.16816.F32.BF16 R108, R140.reuse, R144, R108 ;  /* 0x000000908c6c723c */ /* 0x040ff0000004186c */
[-C--:B------:R-:W-:Y:S08]  /*10f60*/  HMMA.16816.F32.BF16 R112, R140, R146.reuse, R112 ;  /* 0x000000928c70723c */ /* 0x080ff00000041870 */
[C---:B------:R-:W-:Y:S08]  /*10f70*/  HMMA.16816.F32.BF16 R116, R136.reuse, R146, R116 ;  /* 0x000000928874723c */ /* 0x040ff00000041874 */
[-C--:B-1----:R-:W-:Y:S08]  /*10f80*/  HMMA.16816.F32.BF16 R120, R136, R148.reuse, R120 ;  /* 0x000000948878723c */ /* 0x082ff00000041878 */
[C---:B------:R-:W-:Y:S08]  /*10f90*/  HMMA.16816.F32.BF16 R124, R140.reuse, R148, R124 ;  /* 0x000000948c7c723c */ /* 0x040ff0000004187c */
[-C--:B------:R-:W-:Y:S08]  /*10fa0*/  HMMA.16816.F32.BF16 R128, R140, R150.reuse, R128 ;  /* 0x000000968c80723c */ /* 0x080ff00000041880 */
[----:B------:R-:W-:Y:S08]  /*10fb0*/  HMMA.16816.F32.BF16 R132, R136, R150, R132 ;  /* 0x000000968884723c */ /* 0x000ff00000041884 */
[-C--:B------:R-:W-:Y:S01]  /*10fc0*/  HMMA.16816.F32.BF16 R172, R156, R164.reuse, R8 ;  /* 0x000000a49cac723c */ /* 0x080fe20000041808 */
        /* <DEDUP_REMOVED lines=51> */
[-C--:B----4-:R-:W-:Y:S04]  /*11300*/  HMMA.16816.F32.BF16 R104, R156, R20.reuse, R104 ;  /* 0x000000149c68723c */ /* 0x090fe80000041868 */
[----:B------:R-:W-:Y:S04]  /*11310*/  FADD.FTZ R2, R212, R8 ;  /* 0x00000008d4027221 */ /* 0x000fe80000010000 */
[C---:B------:R-:W-:Y:S04]  /*11320*/  HMMA.16816.F32.BF16 R108, R192.reuse, R20, R108 ;  /* 0x00000014c06c723c */ /* 0x040fe8000004186c */
[----:B------:R-:W-:Y:S02]  /*11330*/  FADD.FTZ R3, R214, R2 ;  /* 0x00000002d6037221 */ /* 0x000fe40000010000 */
[----:B------:R-:W-:Y:S01]  /*11340*/  FADD.FTZ R2, R201, R0 ;  /* 0x00000000c9027221 */ /* 0x000fe20000010000 */
[----:B------:R-:W-:Y:S01]  /*11350*/  IADD3 R0, R230, -0x1, RZ ;  /* 0xffffffffe6007810 */ /* 0x000fe20007ffe0ff */
[-C--:B------:R-:W-:Y:S04]  /*11360*/  HMMA.16816.F32.BF16 R112, R192, R22.reuse, R112 ;  /* 0x00000016c070723c */ /* 0x080fe80000041870 */
[----:B-1----:R-:W-:Y:S01]  /*11370*/  FADD.FTZ R4, R215, R7 ;  /* 0x00000007d7047221 */ /* 0x002fe20000010000 */
[----:B------:R-:W-:Y:S01]  /*11380*/  MOV R7, R6 ;  /* 0x0000000600077202 */ /* 0x000fe20000000f00 */
[----:B------:R-:W-:Y:S02]  /*11390*/  FADD.FTZ R3, R235, R3 ;  /* 0x00000003eb037221 */ /* 0x000fe40000010000 */
[C---:B------:R-:W-:Y:S01]  /*113a0*/  HMMA.16816.F32.BF16 R116, R156.reuse, R22, R116 ;  /* 0x000000169c74723c */ /* 0x040fe20000041874 */
[----:B------:R1:W-:Y:S03]  /*113b0*/  STL [R1+0x78], R4 ;  /* 0x0000780401007387 */ /* 0x0003e60000100800 */
[----:B------:R-:W-:Y:S01]  /*113c0*/  FADD.FTZ R2, R200, R2 ;  /* 0x00000002c8027221 */ /* 0x000fe20000010000 */
[----:B------:R1:W-:Y:S03]  /*113d0*/  STL [R1+0x88], R3 ;  /* 0x0000880301007387 */ /* 0x0003e60000100800 */
[-C--:B------:R-:W-:Y:S01]  /*113e0*/  HMMA.16816.F32.BF16 R120, R156, R24.reuse, R120 ;  /* 0x000000189c78723c */ /* 0x080fe20000041878 */
[----:B------:R1:W-:Y:S07]  /*113f0*/  STL [R1+0x84], R2 ;  /* 0x0000840201007387 */ /* 0x0003ee0000100800 */
[C---:B------:R-:W-:Y:S08]  /*11400*/  HMMA.16816.F32.BF16 R124, R192.reuse, R24, R124 ;  /* 0x00000018c07c723c */ /* 0x040ff0000004187c */
[-C--:B------:R-:W-:Y:S08]  /*11410*/  HMMA.16816.F32.BF16 R128, R192, R26.reuse, R128 ;  /* 0x0000001ac080723c */ /* 0x080ff00000041880 */
[----:B------:R-:W-:Y:S07]  /*11420*/  HMMA.16816.F32.BF16 R132, R156, R26, R132 ;  /* 0x0000001a9c84723c */ /* 0x000fee0000041884 */
[----:B------:R-:W-:Y:S02]  /*11430*/  MOV R156, R153 ;  /* 0x00000099009c7202 */ /* 0x000fe40000000f00 */
[----:B------:R-:W-:Y:S02]  /*11440*/  MOV R157, R152 ;  /* 0x00000098009d7202 */ /* 0x000fe40000000f00 */
[----:B-----5:R-:W-:Y:S02]  /*11450*/  ISETP.GT.AND P0, PT, R230, R10, PT ;  /* 0x0000000ae600720c */ /* 0x020fe40003f04270 */
[----:B------:R-:W-:Y:S11]  /*11460*/  MOV R230, R0 ;  /* 0x0000000000e67202 */ /* 0x000ff60000000f00 */
[----:B-1----:R-:W-:-:S05]  /*11470*/  @P0 BRA `(.L_x_3496) ;  /* 0xffffb64000000947 */ /* 0x002fca000383ffff */
[----:B------:R-:W2:Y:S01]  /*11480*/  LDL R3, [R1+0x4] ;  /* 0x0000040001037983 */ /* 0x000ea20000100800 */
[----:B------:R-:W-:Y:S01]  /*11490*/  IMAD.MOV.U32 R156, RZ, RZ, R153 ;  /* 0x000000ffff9c7224 */ /* 0x000fe200078e0099 */
[----:B------:R-:W-:Y:S01]  /*114a0*/  MOV R7, R6 ;  /* 0x0000000600077202 */ /* 0x000fe20000000f00 */
[----:B------:R-:W-:Y:S01]  /*114b0*/  IMAD.MOV.U32 R155, RZ, RZ, R154 ;  /* 0x000000ffff9b7224 */ /* 0x000fe200078e009a */
[----:B------:R-:W-:Y:S01]  /*114c0*/  MOV R230, R0 ;  /* 0x0000000000e67202 */ /* 0x000fe20000000f00 */
[----:B------:R-:W-:Y:S01]  /*114d0*/  IMAD.MOV.U32 R157, RZ, RZ, R152 ;  /* 0x000000ffff9d7224 */ /* 0x000fe200078e0098 */
[----:B--2---:R-:W-:-:S02]  /*114e0*/  SHF.L.U32 R3, R3, 0x7, RZ ;  /* 0x0000000703037819 */ /* 0x004fc400000006ff */
.L_x_3465:
        /* <DEDUP_REMOVED lines=26> */
.L_x_3499:
[----:B------:R-:W-:-:S13]  /*11690*/  ISETP.NE.AND P0, PT, R6, c[0x0][0x32c], PT ;  /* 0x0000cb0006007a0c */ /* 0x000fda0003f05270 */
[----:B------:R-:W-:-:S05]  /*116a0*/  @P0 IMAD.HI.U32 R3, R0, c[0x0][0x330], RZ ;  /* 0x0000cc0000030a27 */ /* 0x000fca00078e00ff */
[----:B------:R-:W-:Y:S02]  /*116b0*/  @P0 SHF.R.U32.HI R0, RZ, c[0x0][0x334], R3 ;  /* 0x0000cd00ff000a19 */ /* 0x000fe40000011603 */
.L_x_3500:
[----:B------:R-:W-:Y:S05]  /*116c0*/  BSYNC B0 ;  /* 0x0000000000007941 */ /* 0x000fea0003800000 */
.L_x_3498:
[----:B------:R-:W-:-:S05]  /*116d0*/  IMAD R0, R0, c[0x0][0x32c], RZ ;  /* 0x0000cb0000007a24 */ /* 0x000fca00078e02ff */
[----:B------:R-:W-:-:S03]  /*116e0*/  IMNMX R2, R2, R0, !PT ;  /* 0x0000000002027217 */ /* 0x000fc60007800200 */
.L_x_3497:
        /* <DEDUP_REMOVED lines=16> */
[----:B--2---:R-:W-:Y:S01]  /*117f0*/  ISETP.GE.AND P3, PT, R6, c[0x0][0x1d4], PT ;  /* 0x0000750006007a0c */ /* 0x004fe20003f66270 */
[----:B------:R-:W-:Y:S01]  /*11800*/  IMAD.MOV.U32 R6, RZ, RZ, R156 ;  /* 0x000000ffff067224 */ /* 0x000fe200078e009c */
[----:B---3--:R-:W-:-:S02]  /*11810*/  SHF.L.U64.HI R215, R8, 0x1, R9 ;  /* 0x0000000108d77819 */ /* 0x008fc40000010209 */
[----:B------:R-:W-:Y:S02]  /*11820*/  SHF.L.U32 R214, R8, 0x1, RZ ;  /* 0x0000000108d67819 */ /* 0x000fe400000006ff */
[C---:B----4-:R-:W-:Y:S01]  /*11830*/  SHF.L.U64.HI R213, R3.reuse, 0x1, R4 ;  /* 0x0000000103d57819 */ /* 0x050fe20000010204 */
[----:B------:R-:W-:Y:S02]  /*11840*/  IMAD.SHL.U32 R212, R3, 0x2, RZ ;  /* 0x0000000203d47824 */ /* 0x000fe400078e00ff */
.L_x_3512:
        /* <DEDUP_REMOVED lines=18> */
[----:B-1-34-:R-:W1:Y:S01]  /*11970*/  S2R R8, SR_CTAID.Y ;  /* 0x0000000000087919 */ /* 0x01ae620000002600 */
[----:B------:R-:W-:Y:S02]  /*11980*/  SHF.R.S32.HI R2, RZ, 0x1f, R240 ;  /* 0x0000001fff027819 */ /* 0x000fe400000114f0 */
[----:B------:R-:W-:Y:S03]  /*11990*/  SHF.R.S32.HI R7, RZ, 0x1f, R238 ;  /* 0x0000001fff077819 */ /* 0x000fe600000114ee */
[----:B------:R-:W-:Y:S02]  /*119a0*/  IMAD R4, R2, c[0x0][0x208], RZ ;  /* 0x0000820002047a24 */ /* 0x000fe400078e02ff */
[C---:B------:R-:W-:Y:S01]  /*119b0*/  IMAD.WIDE.U32 R2, R240.reuse, c[0x0][0x208], RZ ;  /* 0x00008200f0027a25 */ /* 0x040fe200078e00ff */
[----:B------:R-:W2:Y:S03]  /*119c0*/  S2R R9, SR_CTAID.Y ;  /* 0x0000000000097919 */ /* 0x000ea60000002600 */
[----:B------:R-:W-:Y:S02]  /*119d0*/  IMAD R4, R240, c[0x0][0x20c], R4 ;  /* 0x00008300f0047a24 */ /* 0x000fe400078e0204 */
[----:B------:R-:W-:Y:S03]  /*119e0*/  IMAD R7, R7, c[0x0][0x218], RZ ;  /* 0x0000860007077a24 */ /* 0x000fe600078e02ff */
        /* <DEDUP_REMOVED lines=14> */
.L_x_3620:
[----:B------:R-:W-:-:S05]  /*11ad0*/  BRA.DIV ~URZ, `(.L_x_3505) ;  /* 0x0000d6027f007947 */ /* 0x000fca000b800000 */
[----:B------:R-:W3:Y:S04]  /*11ae0*/  LDL R14, [R1+0xd8] ;  /* 0x0000d800010e7983 */ /* 0x000ee80000100800 */
[----:B------:R-:W4:Y:S04]  /*11af0*/  SHFL.IDX PT, R2, R7, RZ, 0x181f ;  /* 0x00181fff07027589 */ /* 0x000f2800000e0000 */
[----:B------:R-:W1:Y:S04]  /*11b00*/  SHFL.IDX PT, R10, R7, 0x1, 0x181f ;  /* 0x00381f00070a7f89 */ /* 0x000e6800000e0000 */
[----:B------:R-:W2:Y:S04]  /*11b10*/  SHFL.IDX PT, R11, R4, 0x1, 0x181f ;  /* 0x00381f00040b7f89 */ /* 0x000ea800000e0000 */
[----:B-1----:R-:W1:Y:S01]  /*11b20*/  SHFL.IDX PT, R4, R4, 0x2, 0x181f ;  /* 0x00581f0004047f89 */ /* 0x002e6200000e0000 */
[----:B---3--:R-:W-:Y:S02]  /*11b30*/  ISETP.GE.AND P4, PT, R14, c[0x0][0x1d4], PT ;  /* 0x000075000e007a0c */ /* 0x008fe40003f86270 */
[C---:B----4-:R-:W-:Y:S02]  /*11b40*/  IADD3 R12, P0, R2.reuse, R214, RZ ;  /* 0x000000d6020c7210 */ /* 0x050fe40007f1e0ff */
[----:B------:R-:W-:Y:S02]  /*11b50*/  IADD3 R8, P2, R2, R212, RZ ;  /* 0x000000d402087210 */ /* 0x000fe40007f5e0ff */
[C---:B------:R-:W-:Y:S01]  /*11b60*/  IADD3 R2, P1, R10.reuse, R214, RZ ;  /* 0x000000d60a027210 */ /* 0x040fe20007f3e0ff */
[C---:B--2---:R-:W-:Y:S01]  /*11b70*/  IMAD.X R13, R9.reuse, 0x1, R215, P0 ;  /* 0x00000001090d7824 */ /* 0x044fe200000e06d7 */
[----:B------:R-:W-:Y:S01]  /*11b80*/  IADD3 R10, P0, R10, R212, RZ ;  /* 0x000000d40a0a7210 */ /* 0x000fe20007f1e0ff */
[----:B------:R-:W-:Y:S02]  /*11b90*/  IMAD.X R9, R9, 0x1, R213, P2 ;  /* 0x0000000109097824 */ /* 0x000fe400010e06d5 */
[C---:B------:R-:W-:Y:S01]  /*11ba0*/  IMAD.X R3, R11.reuse, 0x1, R215, P1 ;  /* 0x000000010b037824 */ /* 0x040fe200008e06d7 */
[----:B------:R2:W-:Y:S01]  /*11bb0*/  LDGSTS.E.BYPASS.LTC128B.128 [R239], [R12.64], !P3 ;  /* 0x000000000cef7fae */ /* 0x0005e2000d901d46 */
[----:B------:R-:W-:Y:S03]  /*11bc0*/  IMAD.X R11, R11, 0x1, R213, P0 ;  /* 0x000000010b0b7824 */ /* 0x000fe600000e06d5 */
[----:B------:R3:W-:Y:S04]  /*11bd0*/  LDGSTS.E.BYPASS.LTC128B.128 [R239+0x1800], [R8.64], !P4 ;  /* 0x0180000008ef7fae */ /* 0x0007e8000e101d46 */
[----:B------:R4:W-:Y:S04]  /*11be0*/  LDGSTS.E.BYPASS.LTC128B.128 [R239+0x800], [R2.64], !P3 ;  /* 0x0080000002ef7fae */ /* 0x0009e8000d901d46 */
[----:B------:R2:W-:Y:S04]  /*11bf0*/  LDGSTS.E.BYPASS.LTC128B.128 [R239+0x2000], [R10.64], !P4 ;  /* 0x020000000aef7fae */ /* 0x0005e8000e101d46 */
[----:B---3--:R2:W5:Y:S04]  /*11c00*/  LDL R8, [R1+0x94] ;  /* 0x0000940001087983 */ /* 0x0085680000100800 */
[----:B----4-:R2:W3:Y:S02]  /*11c10*/  SHFL.IDX PT, R2, R7, 0x2, 0x181f ;  /* 0x00581f0007027f89 */ /* 0x0104e400000e0000 */
.L_x_3621:
[----:B-12--5:R-:W-:Y:S04]  /*11c20*/  IADD3 R10, -R8, 0x10, RZ ;  /* 0x00000010080a7810 */ /* 0x026fe80007ffe1ff */
        /* <DEDUP_REMOVED lines=9> */
[----:B------:R1:W-:Y:S05]  /*11cc0*/  LDGSTS.E.BYPASS.LTC128B.128 [R239+0x1000], [R2.64], !P3 ;  /* 0x0100000002ef7fae */ /* 0x0003ea000d901d46 */
[----:B------:R1:W-:Y:S02]  /*11cd0*/  LDGSTS.E.BYPASS.LTC128B.128.ZFILL [R239+0x2800], [R10.64], P1 ;  /* 0x028000000aef7fae */ /* 0x0003e40008941d46 */
.L_x_3503:
[----:B-1-34-:R-:W-:Y:S05]  /*11ce0*/  BSYNC B0 ;  /* 0x0000000000007941 */ /* 0x01afea0003800000 */
.L_x_3502:
        /* <DEDUP_REMOVED lines=143> */
[----:B------:R-:W1:Y:S01]  /*125e0*/  S2R R231, SR_CTAID.Y ;  /* 0x0000000000e77919 */ /* 0x000e620000002600 */
[----:B--2---:R-:W-:Y:S01]  /*125f0*/  IMAD R3, R230, 0x30, R3 ;  /* 0x00000030e6037824 */ /* 0x004fe200078e0203 */
[----:B-1----:R-:W-:Y:S01]  /*12600*/  SHF.R.S32.HI R234, RZ, 0x1f, R232 ;  /* 0x0000001fffea7819 */ /* 0x002fe200000114e8 */
[----:B------:R-:W-:Y:S01]  /*12610*/  IMAD.WIDE.U32 R232, R231, c[0x0][0x1e8], RZ ;  /* 0x00007a00e7e87a25 */ /* 0x000fe200078e00ff */
[----:B---3--:R-:W-:Y:S03]  /*12620*/  ISETP.GT.AND P1, PT, R4, 0x2f, PT ;  /* 0x0000002f0400780c */ /* 0x008fe60003f24270 */
[----:B------:R-:W-:Y:S01]  /*12630*/  IMAD R156, R234, c[0x0][0x1e8], RZ ;  /* 0x00007a00ea9c7a24 */ /* 0x000fe200078e02ff */
[----:B------:R-:W-:Y:S03]  /*12640*/  IADD3 R3, R3, -0x30, R4 ;  /* 0xffffffd003037810 */ /* 0x000fe60007ffe004 */
[----:B------:R-:W-:Y:S02]  /*12650*/  IMAD R156, R231, c[0x0][0x1ec], R156 ;  /* 0x00007b00e79c7a24 */ /* 0x000fe400078e029c */
[----:B------:R-:W-:Y:S04]  /*12660*/  @P0 IMAD.HI.U32 R4, R3, c[0x0][0x2bc], RZ ;  /* 0x0000af0003040a27 */ /* 0x000fe800078e00ff */
[--C-:B------:R-:W-:Y:S01]  /*12670*/  IMAD.MOV.U32 R2, RZ, RZ, R3.reuse ;  /* 0x000000ffff027224 */ /* 0x100fe200078e0003 */
[----:B------:R-:W-:Y:S01]  /*12680*/  @P0 SHF.R.U32.HI R2, RZ, c[0x0][0x2c0], R4 ;  /* 0x0000b000ff020a19 */ /* 0x000fe20000011604 */
[----:B------:R-:W-:Y:S03]  /*12690*/  IMAD.IADD R156, R233, 0x1, R156 ;  /* 0x00000001e99c7824 */ /* 0x000fe600078e029c */
[C---:B----4-:R-:W-:Y:S04]  /*126a0*/  @!P1 IADD3 R4, P0, R2.reuse, R154, RZ ;  /* 0x0000009a02049210 */ /* 0x050fe80007f1e0ff */
[----:B-----5:R-:W-:Y:S01]  /*126b0*/  @!P1 LEA.HI.X.SX32 R7, R2, R7, 0x1, P0 ;  /* 0x0000000702079211 */ /* 0x020fe200000f0eff */
[----:B------:R-:W-:Y:S01]  /*126c0*/  IMAD.MOV R2, RZ, RZ, -R2 ;  /* 0x000000ffff027224 */ /* 0x000fe200078e0a02 */
[----:B------:R-:W-:Y:S03]  /*126d0*/  @!P1 LEA R154, P0, R4, c[0x0][0x2a0], 0x2 ;  /* 0x0000a800049a9a11 */ /* 0x000fe600078010ff */
[----:B------:R-:W-:Y:S01]  /*126e0*/  IMAD R240, R2, c[0x0][0x2b8], R3 ;  /* 0x0000ae0002f07a24 */ /* 0x000fe200078e0203 */
[----:B------:R-:W-:Y:S04]  /*126f0*/  @!P1 LEA.HI.X R155, R4, c[0x0][0x2a4], R7, 0x2, P0 ;  /* 0x0000a900049b9a11 */ /* 0x000fe800000f1407 */
[----:B------:R-:W-:Y:S01]  /*12700*/  SHF.R.S32.HI R2, RZ, 0x1f, R240 ;  /* 0x0000001fff027819 */ /* 0x000fe200000114f0 */
[----:B------:R-:W2:Y:S04]  /*12710*/  @!P1 LDG.E R238, [R154.64] ;  /* 0x000000069aee9981 */ /* 0x000ea8000c1e1900 */
[----:B------:R-:W-:Y:S02]  /*12720*/  IMAD R4, R2, c[0x0][0x1e0], RZ ;  /* 0x0000780002047a24 */ /* 0x000fe400078e02ff */
[C---:B------:R-:W-:Y:S04]  /*12730*/  IMAD.WIDE.U32 R2, R240.reuse, c[0x0][0x1e0], RZ ;  /* 0x00007800f0027a25 */ /* 0x040fe800078e00ff */
        /* <DEDUP_REMOVED lines=12> */
.L_x_3622:
        /* <DEDUP_REMOVED lines=14> */
[----:B------:R2:W-:Y:S01]  /*128e0*/  LDGSTS.E.BYPASS.LTC128B.128 [R237+0x5080], [R158.64], !P3 ;  /* 0x050800009eed7fae */ /* 0x0005e2000d901d46 */
[----:B------:R-:W-:Y:S03]  /*128f0*/  IMAD.X R157, R157, 0x1, R213, P0 ;  /* 0x000000019d9d7824 */ /* 0x000fe600000e06d5 */
[----:B------:R3:W-:Y:S04]  /*12900*/  LDGSTS.E.BYPASS.LTC128B.128 [R237+0x6880], [R154.64], !P4 ;  /* 0x068800009aed7fae */ /* 0x0007e8000e101d46 */
[----:B------:R4:W-:Y:S04]  /*12910*/  LDGSTS.E.BYPASS.LTC128B.128 [R237+0x5880], [R2.64], !P3 ;  /* 0x0588000002ed7fae */ /* 0x0009e8000d901d46 */
[----:B------:R2:W-:Y:S04]  /*12920*/  LDGSTS.E.BYPASS.LTC128B.128 [R237+0x7080], [R156.64], !P4 ;  /* 0x070800009ced7fae */ /* 0x0005e8000e101d46 */
[----:B---3--:R2:W5:Y:S04]  /*12930*/  LDL R154, [R1+0x94] ;  /* 0x00009400019a7983 */ /* 0x0085680000100800 */
[----:B----4-:R2:W3:Y:S02]  /*12940*/  SHFL.IDX PT, R2, R7, 0x2, 0x181f ;  /* 0x00581f0007027f89 */ /* 0x0104e400000e0000 */
.L_x_3623:
        /* <DEDUP_REMOVED lines=12> */
.L_x_3507:
[----:B------:R-:W-:Y:S05]  /*12a10*/  BSYNC B0 ;  /* 0x0000000000007941 */ /* 0x000fea0003800000 */
.L_x_3506:
        /* <DEDUP_REMOVED lines=51> */
.L_x_3624:
        /* <DEDUP_REMOVED lines=15> */
.L_x_3625:
[----:B------:R-:W2:Y:S01]  /*12e40*/  LDL.LU R243, [R1+0x74] ;  /* 0x0000740001f37983 */ /* 0x000ea20000300800 */
[C---:B------:R-:W-:Y:S01]  /*12e50*/  FADD.FTZ R0, -R155.reuse, R0 ;  /* 0x000000009b007221 */ /* 0x040fe20000010100 */
[----:B------:R-:W-:Y:S01]  /*12e60*/  FMNMX.FTZ R2, R2, R4, !PT ;  /* 0x0000000402027209 */ /* 0x000fe20007810000 */
[----:B------:R-:W-:Y:S01]  /*12e70*/  FMUL.FTZ R158, R155, c[0x0][0x2d0] ;  /* 0x0000b4009b9e7a20 */ /* 0x000fe20000410000 */
[----:B------:R-:W-:Y:S01]  /*12e80*/  WARPSYNC 0xffffffff ;  /* 0xffffffff00007948 */ /* 0x000fe20003800000 */
[----:B------:R-:W-:Y:S02]  /*12e90*/  FMUL.FTZ R0, R0, c[0x0][0x2d0] ;  /* 0x0000b40000007a20 */ /* 0x000fe40000410000 */
[--C-:B------:R-:W-:Y:S02]  /*12ea0*/  FFMA.FTZ R8, R8, c[0x0][0x2d0], -R158.reuse ;  /* 0x0000b40008087a23 */ /* 0x100fe4000001089e */
[----:B------:R1:W3:Y:S01]  /*12eb0*/  MUFU.EX2 R3, R0 ;  /* 0x0000000000037308 */ /* 0x0002e20000000800 */
        /* <DEDUP_REMOVED lines=13> */
[C---:B------:R-:W-:Y:S02]  /*12f90*/  FMUL.FTZ R154, R156.reuse, c[0x0][0x2d0] ;  /* 0x0000b4009c9a7a20 */ /* 0x040fe40000410000 */
[----:B-1----:R-:W-:Y:S02]  /*12fa0*/  FADD.FTZ R0, -R156, R6 ;  /* 0x000000069c007221 */ /* 0x002fe40000010100 */
[--C-:B------:R-:W-:Y:S02]  /*12fb0*/  FFMA.FTZ R192, R38, c[0x0][0x2d0], -R154.reuse ;  /* 0x0000b40026c07a23 */ /* 0x100fe4000001089a */
[----:B------:R-:W-:Y:S01]  /*12fc0*/  FMUL.FTZ R0, R0, c[0x0][0x2d0] ;  /* 0x0000b40000007a20 */ /* 0x000fe20000410000 */
[----:B------:R-:W-:Y:S01]  /*12fd0*/  MUFU.EX2 R236, R20 ;  /* 0x0000001400ec7308 */ /* 0x000fe20000000800 */
[--C-:B------:R-:W-:Y:S02]  /*12fe0*/  FFMA.FTZ R159, R39, c[0x0][0x2d0], -R154.reuse ;  /* 0x0000b400279f7a23 */ /* 0x100fe4000001089a */
[----:B------:R-:W1:Y:S01]  /*12ff0*/  LDSM.16.MT88.4 R36, [R217+0x2080] ;  /* 0x00208000d924783b */ /* 0x000e620000004200 */
[----:B----4-:R-:W-:Y:S02]  /*13000*/  FMUL.FTZ R8, R157, c[0x0][0x2d0] ;  /* 0x0000b4009d087a20 */ /* 0x010fe40000410000 */
[----:B------:R-:W-:Y:S02]  /*13010*/  FFMA.FTZ R10, R10, c[0x0][0x2d0], -R154 ;  /* 0x0000b4000a0a7a23 */ /* 0x000fe4000001089a */
[--C-:B------:R-:W-:Y:S02]  /*13020*/  FFMA.FTZ R202, R44, c[0x0][0x2d0], -R8.reuse ;  /* 0x0000b4002cca7a23 */ /* 0x100fe40000010808 */
[----:B------:R4:W-:Y:S01]  /*13030*/  MUFU.EX2 R6, R0 ;  /* 0x0000000000067308 */ /* 0x0009e20000000800 */
[--C-:B------:R-:W-:Y:S01]  /*13040*/  FFMA.FTZ R201, R45, c[0x0][0x2d0], -R8.reuse ;  /* 0x0000b4002dc97a23 */ /* 0x100fe20000010808 */
[----:B------:R-:W5:Y:S01]  /*13050*/  LDL.LU R44, [R1+0x88] ;  /* 0x00008800012c7983 */ /* 0x000f620000300800 */
        /* <DEDUP_REMOVED lines=10> */
[----:B------:R-:W-:Y:S01]  /*13100*/  MUFU.EX2 R199, R10 ;  /* 0x0000000a00c77308 */ /* 0x000fe20000000800 */
[--C-:B------:R-:W-:Y:S02]  /*13110*/  FFMA.FTZ R11, R11, c[0x0][0x2d0], -R154.reuse ;  /* 0x0000b4000b0b7a23 */ /* 0x100fe4000001089a */
[----:B------:R-:W-:Y:S02]  /*13120*/  FFMA.FTZ R23, R23, c[0x0][0x2d0], -R154 ;  /* 0x0000b40017177a23 */ /* 0x000fe4000001089a */
[----:B----4-:R-:W-:Y:S02]  /*13130*/  FADD.FTZ R0, -R157, R152 ;  /* 0x000000989d007221 */ /* 0x010fe40000010100 */
[----:B------:R-:W-:Y:S02]  /*13140*/  FFMA.FTZ R152, R28, c[0x0][0x2d0], -R8 ;  /* 0x0000b4001c987a23 */ /* 0x000fe40000010808 */
[----:B------:R-:W-:Y:S01]  /*13150*/  FMUL.FTZ R0, R0, c[0x0][0x2d0] ;  /* 0x0000b40000007a20 */ /* 0x000fe20000410000 */
[----:B------:R-:W-:Y:S01]  /*13160*/  MUFU.EX2 R234, R11 ;  /* 0x0000000b00ea7308 */ /* 0x000fe20000000800 */
[--C-:B------:R-:W-:Y:S02]  /*13170*/  FFMA.FTZ R22, R22, c[0x0][0x2d0], -R154.reuse ;  /* 0x0000b40016167a23 */ /* 0x100fe4000001089a */
[--C-:B------:R-:W-:Y:S02]  /*13180*/  FFMA.FTZ R194, R26, c[0x0][0x2d0], -R154.reuse ;  /* 0x0000b4001ac27a23 */ /* 0x100fe4000001089a */
[--C-:B------:R-:W-:Y:S02]  /*13190*/  FFMA.FTZ R193, R27, c[0x0][0x2d0], -R154.reuse ;  /* 0x0000b4001bc17a23 */ /* 0x100fe4000001089a */
[--C-:B------:R-:W-:Y:S02]  /*131a0*/  FFMA.FTZ R206, R42, c[0x0][0x2d0], -R154.reuse ;  /* 0x0000b4002ace7a23 */ /* 0x100fe4000001089a */
[--C-:B------:R-:W-:Y:S01]  /*131b0*/  FFMA.FTZ R205, R43, c[0x0][0x2d0], -R154.reuse ;  /* 0x0000b4002bcd7a23 */ /* 0x100fe2000001089a */
[----:B------:R4:W-:Y:S01]  /*131c0*/  MUFU.EX2 R7, R0 ;  /* 0x0000000000077308 */ /* 0x0009e20000000800 */
[--C-:B------:R-:W-:Y:S02]  /*131d0*/  FFMA.FTZ R204, R54, c[0x0][0x2d0], -R154.reuse ;  /* 0x0000b40036cc7a23 */ /* 0x100fe4000001089a */
[----:B------:R-:W-:Y:S07]  /*131e0*/  FFMA.FTZ R154, R55, c[0x0][0x2d0], -R154 ;  /* 0x0000b400379a7a23 */ /* 0x000fee000001089a */
[----:B------:R-:W-:Y:S10]  /*131f0*/  MUFU.EX2 R242, R23 ;  /* 0x0000001700f27308 */ /* 0x000ff40000000800 */
[----:B------:R-:W-:Y:S01]  /*13200*/  MUFU.EX2 R252, R22 ;  /* 0x0000001600fc7308 */ /* 0x000fe20000000800 */
[C---:B----4-:R-:W-:Y:S02]  /*13210*/  FADD.FTZ R0, -R2.reuse, R153 ;  /* 0x0000009902007221 */ /* 0x050fe40000010100 */
[----:B------:R-:W-:Y:S02]  /*13220*/  FMUL.FTZ R153, R2, c[0x0][0x2d0] ;  /* 0x0000b40002997a20 */ /* 0x000fe40000410000 */
[----:B------:R-:W-:Y:S02]  /*13230*/  FMUL.FTZ R0, R0, c[0x0][0x2d0] ;  /* 0x0000b40000007a20 */ /* 0x000fe40000410000 */
[--C-:B------:R-:W-:Y:S03]  /*13240*/  FFMA.FTZ R14, R14, c[0x0][0x2d0], -R153.reuse ;  /* 0x0000b4000e0e7a23 */ /* 0x100fe60000010899 */
        /* <DEDUP_REMOVED lines=8> */
[--C-:B------:R-:W-:Y:S07]  /*132d0*/  FFMA.FTZ R35, R35, c[0x0][0x2d0], -R153.reuse ;  /* 0x0000b40023237a23 */ /* 0x100fee0000010899 */
        /* <DEDUP_REMOVED lines=11> */
[----:B------:R-:W4:Y:S10]  /*13390*/  MUFU.EX2 R249, R195 ;  /* 0x000000c300f97308 */ /* 0x000f340000000800 */
[----:B------:R-:W-:Y:S10]  /*133a0*/  MUFU.EX2 R245, R192 ;  /* 0x000000c000f57308 */ /* 0x000ff40000000800 */
[----:B------:R-:W-:Y:S10]  /*133b0*/  MUFU.EX2 R192, R154 ;  /* 0x0000009a00c07308 */ /* 0x000ff40000000800 */
[----:B------:R-:W-:Y:S10]  /*133c0*/  MUFU.EX2 R248, R159 ;  /* 0x0000009f00f87308 */ /* 0x000ff40000000800 */
[----:B------:R4:W-:Y:S10]  /*133d0*/  MUFU.EX2 R196, R30 ;  /* 0x0000001e00c47308 */ /* 0x0009f40000000800 */
[----:B------:R-:W-:Y:S10]  /*133e0*/  MUFU.EX2 R195, R34 ;  /* 0x0000002200c37308 */ /* 0x000ff40000000800 */
        /* <DEDUP_REMOVED lines=10> */
[----:B---3--:R-:W-:Y:S01]  /*13490*/  FMUL.FTZ R8, R3, R172 ;  /* 0x000000ac03087220 */ /* 0x008fe20000410000 */
[----:B----4-:R-:W-:Y:S01]  /*134a0*/  F2FP.BF16.PACK_AB R30, R249, R247 ;  /* 0x000000f7f91e723e */ /* 0x010fe200000010ff */
[----:B------:R-:W-:Y:S01]  /*134b0*/  FMUL.FTZ R9, R3, R173 ;  /* 0x000000ad03097220 */ /* 0x000fe20000410000 */
[----:B-1----:R-:W-:Y:S01]  /*134c0*/  F2FP.BF16.PACK_AB R35, R197, R195 ;  /* 0x000000c3c523723e */ /* 0x002fe200000010ff */
[----:B------:R-:W-:Y:S01]  /*134d0*/  FMUL.FTZ R20, R3, R164 ;  /* 0x000000a403147220 */ /* 0x000fe20000410000 */
[----:B------:R-:W-:Y:S01]  /*134e0*/  F2FP.BF16.PACK_AB R164, R233, R232 ;  /* 0x000000e8e9a4723e */ /* 0x000fe200000010ff */
[----:B------:R-:W-:Y:S01]  /*134f0*/  FMUL.FTZ R21, R3, R165 ;  /* 0x000000a503157220 */ /* 0x000fe20000410000 */
[----:B------:R-:W-:Y:S01]  /*13500*/  F2FP.BF16.PACK_AB R165, R231, R211 ;  /* 0x000000d3e7a5723e */ /* 0x000fe200000010ff */
[C---:B------:R-:W-:Y:S01]  /*13510*/  FMUL.FTZ R24, R3.reuse, R168 ;  /* 0x000000a803187220 */ /* 0x040fe20000410000 */
[----:B------:R-:W-:Y:S01]  /*13520*/  MUFU.EX2 R173, R18 ;  /* 0x0000001200ad7308 */ /* 0x000fe20000000800 */
[C---:B------:R-:W-:Y:S02]  /*13530*/  FMUL.FTZ R25, R3.reuse, R169 ;  /* 0x000000a903197220 */ /* 0x040fe40000410000 */
[----:B------:R-:W-:Y:S01]  /*13540*/  FMUL.FTZ R52, R3, R160 ;  /* 0x000000a003347220 */ /* 0x000fe20000410000 */
[----:B------:R-:W-:Y:S01]  /*13550*/  F2FP.BF16.PACK_AB R160, R235, R200 ;  /* 0x000000c8eba0723e */ /* 0x000fe200000010ff */
[C---:B------:R-:W-:Y:S01]  /*13560*/  FMUL.FTZ R53, R3.reuse, R161 ;  /* 0x000000a103357220 */ /* 0x040fe20000410000 */
[----:B------:R-:W-:Y:S01]  /*13570*/  F2FP.BF16.PACK_AB R161, R234, R199 ;  /* 0x000000c7eaa1723e */ /* 0x000fe200000010ff */
[C---:B------:R-:W-:Y:S02]  /*13580*/  FMUL.FTZ R136, R3.reuse, R136 ;  /* 0x0000008803887220 */ /* 0x040fe40000410000 */
        /* <DEDUP_REMOVED lines=22> */
[C---:B--2---:R-:W-:Y:S02]  /*136f0*/  FFMA.FTZ R29, R3.reuse, R243, R200 ;  /* 0x000000f3031d7223 */ /* 0x044fe400000100c8 */
[C---:B------:R-:W-:Y:S01]  /*13700*/  FMUL.FTZ R132, R3.reuse, R132 ;  /* 0x0000008403847220 */ /* 0x040fe20000410000 */
[----:B------:R-:W-:Y:S01]  /*13710*/  MUFU.EX2 R200, R152 ;  /* 0x0000009800c87308 */ /* 0x000fe20000000800 */
[----:B------:R-:W-:Y:S02]  /*13720*/  FMUL.FTZ R133, R3, R133 ;  /* 0x0000008503857220 */ /* 0x000fe40000410000 */
[----:B------:R-:W2:Y:S01]  /*13730*/  LDL.LU R3, [R1+0x78] ;  /* 0x0000780001037983 */ /* 0x000ea20000300800 */
[C---:B------:R-:W-:Y:S01]  /*13740*/  FMUL.FTZ R10, R6.reuse, R174 ;  /* 0x000000ae060a7220 */ /* 0x040fe20000410000 */
[----:B------:R-:W-:Y:S01]  /*13750*/  MOV R174, R242 ;  /* 0x000000f200ae7202 */ /* 0x000fe20000000f00 */
[C---:B------:R-:W-:Y:S01]  /*13760*/  FMUL.FTZ R11, R6.reuse, R175 ;  /* 0x000000af060b7220 */ /* 0x040fe20000410000 */
[----:B------:R-:W-:Y:S01]  /*13770*/  MOV R175, R241 ;  /* 0x000000f100af7202 */ /* 0x000fe20000000f00 */
[C---:B------:R-:W-:Y:S02]  /*13780*/  FMUL.FTZ R26, R6.reuse, R170 ;  /* 0x000000aa061a7220 */ /* 0x040fe40000410000 */
[C---:B------:R-:W-:Y:S01]  /*13790*/  FMUL.FTZ R27, R6.reuse, R171 ;  /* 0x000000ab061b7220 */ /* 0x040fe20000410000 */
[----:B------:R3:W4:Y:S01]  /*137a0*/  MUFU.EX2 R242, R4 ;  /* 0x0000000400f27308 */ /* 0x0007220000000800 */
[----:B------:R-:W4:Y:S01]  /*137b0*/  LDSM.16.MT88.4 R168, [R218+0x2080] ;  /* 0x00208000daa8783b */ /* 0x000f220000004200 */
[C---:B------:R-:W-:Y:S01]  /*137c0*/  FMUL.FTZ R54, R6.reuse, R162 ;  /* 0x000000a206367220 */ /* 0x040fe20000410000 */
[----:B------:R-:W-:Y:S01]  /*137d0*/  F2FP.BF16.PACK_AB R162, R175, R236 ;  /* 0x000000ecafa2723e */ /* 0x000fe200000010ff */
[----:B------:R-:W-:Y:S01]  /*137e0*/  FMUL.FTZ R55, R6, R163 ;  /* 0x000000a306377220 */ /* 0x000fe20000410000 */
[----:B------:R-:W-:Y:S01]  /*137f0*/  F2FP.BF16.PACK_AB R163, R174, R252 ;  /* 0x000000fcaea3723e */ /* 0x000fe200000010ff */
[C---:B------:R-:W-:Y:S01]  /*13800*/  FMUL.FTZ R22, R6.reuse, R166 ;  /* 0x000000a606167220 */ /* 0x040fe20000410000 */
[----:B------:R-:W-:Y:S01]  /*13810*/  F2FP.BF16.PACK_AB R166, R251, R250 ;  /* 0x000000fafba6723e */ /* 0x000fe200000010ff */
[----:B------:R-:W-:Y:S01]  /*13820*/  FMUL.FTZ R23, R6, R167 ;  /* 0x000000a706177220 */ /* 0x000fe20000410000 */
[----:B-1----:R-:W-:Y:S01]  /*13830*/  F2FP.BF16.PACK_AB R167, R172, R173 ;  /* 0x000000adaca7723e */ /* 0x002fe200000010ff */
[C---:B------:R-:W-:Y:S01]  /*13840*/  FMUL.FTZ R12, R7.reuse, R176 ;  /* 0x000000b0070c7220 */ /* 0x040fe20000410000 */
[----:B------:R-:W-:Y:S01]  /*13850*/  MUFU.EX2 R241, R194 ;  /* 0x000000c200f17308 */ /* 0x000fe20000000800 */
[-C--:B------:R-:W-:Y:S05]  /*13860*/  HMMA.16816.F32.BF16 R8, R160, R36.reuse, R8 ;  /* 0x00000024a008723c */ /* 0x080fea0000041808 */
[C---:B------:R-:W-:Y:S02]  /*13870*/  FMUL.FTZ R13, R7.reuse, R177 ;  /* 0x000000b1070d7220 */ /* 0x040fe40000410000 */
[C---:B------:R-:W-:Y:S02]  /*13880*/  FMUL.FTZ R14, R0.reuse, R178 ;  /* 0x000000b2000e7220 */ /* 0x040fe40000410000 */
[----:B------:R-:W-:Y:S01]  /*13890*/  FMUL.FTZ R15, R0, R179 ;  /* 0x000000b3000f7220 */ /* 0x000fe20000410000 */
[----:B------:R1:W-:Y:S02]  /*138a0*/  MUFU.EX2 R194, R31 ;  /* 0x0000001f00c27308 */ /* 0x0003e40000000800 */
[--C-:B---3--:R-:W-:Y:S02]  /*138b0*/  FFMA.FTZ R4, R46, c[0x0][0x2d0], -R153.reuse ;  /* 0x0000b4002e047a23 */ /* 0x108fe40000010899 */
[----:B------:R-:W-:Y:S02]  /*138c0*/  FFMA.FTZ R152, R50, c[0x0][0x2d0], -R153 ;  /* 0x0000b40032987a23 */ /* 0x000fe40000010899 */
[C---:B------:R-:W-:Y:S04]  /*138d0*/  HMMA.16816.F32.BF16 R12, R164.reuse, R36, R12 ;  /* 0x00000024a40c723c */ /* 0x040fe8000004180c */
[C---:B------:R-:W-:Y:S01]  /*138e0*/  FMUL.FTZ R16, R7.reuse, R180 ;  /* 0x000000b407107220 */ /* 0x040fe20000410000 */
[----:B------:R4:W-:Y:S01]  /*138f0*/  MUFU.EX2 R243, R32 ;  /* 0x0000002000f37308 */ /* 0x0009e20000000800 */
[C---:B------:R-:W-:Y:S02]  /*13900*/  FMUL.FTZ R17, R7.reuse, R181 ;  /* 0x000000b507117220 */ /* 0x040fe40000410000 */
[C---:B------:R-:W-:Y:S04]  /*13910*/  FMUL.FTZ R18, R0.reuse, R182 ;  /* 0x000000b600127220 */ /* 0x040fe80000410000 */
[----:B------:R-:W-:Y:S02]  /*13920*/  FMUL.FTZ R19, R0, R183 ;  /* 0x000000b700137220 */ /* 0x000fe40000410000 */
[C---:B------:R-:W-:Y:S01]  /*13930*/  FMUL.FTZ R36, R7.reuse, R184 ;  /* 0x000000b807247220 */ /* 0x040fe20000410000 */
[----:B------:R-:W-:Y:S01]  /*13940*/  MUFU.EX2 R154, R4 ;  /* 0x00000004009a7308 */ /* 0x000fe20000000800 */
[C---:B------:R-:W-:Y:S02]  /*13950*/  FMUL.FTZ R37, R7.reuse, R185 ;  /* 0x000000b907257220 */ /* 0x040fe40000410000 */
[C---:B------:R-:W-:Y:S01]  /*13960*/  FMUL.FTZ R40, R7.reuse, R188 ;  /* 0x000000bc07287220 */ /* 0x040fe20000410000 */
[-C--:B------:R-:W-:Y:S03]  /*13970*/  HMMA.16816.F32.BF16 R16, R164, R38.reuse, R16 ;  /* 0x00000026a410723c */ /* 0x080fe60000041810 */
[C---:B------:R-:W-:Y:S01]  /*13980*/  FMUL.FTZ R41, R7.reuse, R189 ;  /* 0x000000bd07297220 */ /* 0x040fe20000410000 */
[----:B-1----:R-:W-:Y:S01]  /*13990*/  F2FP.BF16.PACK_AB R31, R248, R245 ;  /* 0x000000f5f81f723e */ /* 0x002fe200000010ff */
[C---:B------:R-:W-:Y:S01]  /*139a0*/  FMUL.FTZ R42, R0.reuse, R190 ;  /* 0x000000be002a7220 */ /* 0x040fe20000410000 */
[----:B------:R-:W-:Y:S01]  /*139b0*/  MUFU.EX2 R152, R152 ;  /* 0x0000009800987308 */ /* 0x000fe20000000800 */
[----:B------:R-:W-:Y:S01]  /*139c0*/  FMUL.FTZ R43, R0, R191 ;  /* 0x000000bf002b7220 */ /* 0x000fe20000410000 */
[C---:B------:R-:W-:Y:S04]  /*139d0*/  HMMA.16816.F32.BF16 R20, R160.reuse, R38, R20 ;  /* 0x00000026a014723c */ /* 0x040fe80000041814 */
[----:B------:R-:W-:Y:S01]  /*139e0*/  FMUL.FTZ R138, R6, R138 ;  /* 0x0000008a068a7220 */ /* 0x000fe20000410000 */
[----:B----4-:R-:W-:Y:S01]  /*139f0*/  F2FP.BF16.PACK_AB R32, R242, R200 ;  /* 0x000000c8f220723e */ /* 0x010fe200000010ff */
[----:B------:R-:W-:Y:S02]  /*13a00*/  FMUL.FTZ R139, R6, R139 ;  /* 0x0000008b068b7220 */ /* 0x000fe40000410000 */
[-C--:B------:R-:W-:Y:S04]  /*13a10*/  HMMA.16816.F32.BF16 R24, R160, R168.reuse, R24 ;  /* 0x000000a8a018723c */ /* 0x080fe80000041818 */
[C---:B------:R-:W-:Y:S02]  /*13a20*/  FMUL.FTZ R38, R0.reuse, R186 ;  /* 0x000000ba00267220 */ /* 0x040fe40000410000 */
[C---:B------:R-:W-:Y:S02]  /*13a30*/  FMUL.FTZ R39, R0.reuse, R187 ;  /* 0x000000bb00277220 */ /* 0x040fe40000410000 */
[C---:B------:R-:W-:Y:S04]  /*13a40*/  FMUL.FTZ R140, R7.reuse, R140 ;  /* 0x0000008c078c7220 */ /* 0x040fe80000410000 */
        /* <DEDUP_REMOVED lines=11> */
[C---:B------:R-:W-:Y:S04]  /*13b00*/  FMUL.FTZ R150, R6.reuse, R150 ;  /* 0x0000009606967220 */ /* 0x040fe80000410000 */
        /* <DEDUP_REMOVED lines=14> */
[----:B------:R-:W-:Y:S01]  /*13bf0*/  FMUL.FTZ R75, R6, R75 ;  /* 0x0000004b064b7220 */ /* 0x000fe20000410000 */
[-C--:B-1----:R-:W-:Y:S03]  /*13c00*/  HMMA.16816.F32.BF16 R136, R160, R168.reuse, R136 ;  /* 0x000000a8a088723c */ /* 0x082fe60000041888 */
        /* <DEDUP_REMOVED lines=11> */
[----:B------:R-:W-:Y:S02]  /*13cc0*/  FMUL.FTZ R83, R0, R83 ;  /* 0x0000005300537220 */ /* 0x000fe40000410000 */
[C---:B------:R-:W-:Y:S02]  /*13cd0*/  FMUL.FTZ R86, R6.reuse, R86 ;  /* 0x0000005606567220 */ /* 0x040fe40000410000 */
[C---:B------:R-:W-:Y:S04]  /*13ce0*/  FMUL.FTZ R87, R6.reuse, R87 ;  /* 0x0000005706577220 */ /* 0x040fe80000410000 */
        /* <DEDUP_REMOVED lines=34> */
[C---:B------:R-:W-:Y:S02]  /*13f10*/  FMUL.FTZ R127, R0.reuse, R127 ;  /* 0x0000007f007f7220 */ /* 0x040fe40000410000 */
[C---:B------:R-:W-:Y:S02]  /*13f20*/  FMUL.FTZ R128, R7.reuse, R128 ;  /* 0x0000008007807220 */ /* 0x040fe40000410000 */
[C---:B------:R-:W-:Y:S02]  /*13f30*/  FMUL.FTZ R129, R7.reuse, R129 ;  /* 0x0000008107817220 */ /* 0x040fe40000410000 */
[----:B-----5:R-:W-:Y:S02]  /*13f40*/  FFMA.FTZ R7, R7, R44, R232 ;  /* 0x0000002c07077223 */ /* 0x020fe400000100e8 */
[C---:B------:R-:W-:Y:S02]  /*13f50*/  FMUL.FTZ R130, R0.reuse, R130 ;  /* 0x0000008200827220 */ /* 0x040fe40000410000 */
[----:B------:R-:W-:Y:S02]  /*13f60*/  FMUL.FTZ R131, R0, R131 ;  /* 0x0000008300837220 */ /* 0x000fe40000410000 */
[C---:B------:R-:W-:Y:S02]  /*13f70*/  FMUL.FTZ R134, R6.reuse, R134 ;  /* 0x0000008606867220 */ /* 0x040fe40000410000 */
[C---:B------:R-:W-:Y:S02]  /*13f80*/  FMUL.FTZ R135, R6.reuse, R135 ;  /* 0x0000008706877220 */ /* 0x040fe40000410000 */
[----:B------:R-:W-:Y:S01]  /*13f90*/  FADD.FTZ R159, R233, R7 ;  /* 0x00000007e99f7221 */ /* 0x000fe20000010000 */
[-C--:B-1----:R-:W-:Y:S08]  /*13fa0*/  HMMA.16816.F32.BF16 R72, R160, R168.reuse, R72 ;  /* 0x000000a8a048723c */ /* 0x082ff00000041848 */
[C---:B------:R-:W-:Y:S08]  /*13fb0*/  HMMA.16816.F32.BF16 R76, R164.reuse, R168, R76 ;  /* 0x000000a8a44c723c */ /* 0x040ff0000004184c */
[-C--:B------:R-:W-:Y:S08]  /*13fc0*/  HMMA.16816.F32.BF16 R80, R164, R170.reuse, R80 ;  /* 0x000000aaa450723c */ /* 0x080ff00000041850 */
[C---:B------:R-:W-:Y:S01]  /*13fd0*/  HMMA.16816.F32.BF16 R84, R160.reuse, R170, R84 ;  /* 0x000000aaa054723c */ /* 0x040fe20000041854 */
[----:B------:R-:W1:Y:S03]  /*13fe0*/  LDSM.16.MT88.4 R168, [R218+0x3880] ;  /* 0x00388000daa8783b */ /* 0x000e660000004200 */
[----:B--2---:R-:W-:Y:S02]  /*13ff0*/  FFMA.FTZ R28, R6, R3, R199 ;  /* 0x00000003061c7223 */ /* 0x004fe400000100c7 */
[--C-:B------:R-:W-:Y:S01]  /*14000*/  FFMA.FTZ R6, R47, c[0x0][0x2d0], -R153.reuse ;  /* 0x0000b4002f067a23 */ /* 0x100fe20000010899 */
[----:B------:R-:W2:Y:S02]  /*14010*/  MUFU.EX2 R199, R33 ;  /* 0x0000002100c77308 */ /* 0x000ea40000000800 */
[----:B------:R-:W3:Y:S03]  /*14020*/  LDL.LU R3, [R1+0x84] ;  /* 0x0000840001037983 */ /* 0x000ee60000300800 */
[----:B------:R-:W-:Y:S01]  /*14030*/  FFMA.FTZ R153, R51, c[0x0][0x2d0], -R153 ;  /* 0x0000b40033997a23 */ /* 0x000fe20000010899 */
[----:B------:R-:W-:Y:S05]  /*14040*/  LDSM.16.MT88.4 R44, [R218+0x2880] ;  /* 0x00288000da2c783b */ /* 0x000fea0000004200 */
[----:B------:R-:W-:Y:S03]  /*14050*/  MUFU.EX2 R153, R153 ;  /* 0x0000009900997308 */ /* 0x000fe60000000800 */
[----:B------:R-:W-:Y:S07]  /*14060*/  LDSM.16.MT88.4 R48, [R220+0x2880] ;  /* 0x00288000dc30783b */ /* 0x000fee0000004200 */
[----:B------:R4:W5:Y:S01]  /*14070*/  MUFU.EX2 R158, R6 ;  /* 0x00000006009e7308 */ /* 0x0009620000000800 */
[----:B--2---:R-:W-:Y:S02]  /*14080*/  F2FP.BF16.PACK_AB R34, R199, R243 ;  /* 0x000000f3c722723e */ /* 0x004fe400000010ff */
[----:B------:R-:W-:Y:S01]  /*14090*/  F2FP.BF16.PACK_AB R33, R194, R196 ;  /* 0x000000c4c221723e */ /* 0x000fe200000010ff */
[-C--:B-1----:R-:W-:Y:S08]  /*140a0*/  HMMA.16816.F32.BF16 R88, R160, R168.reuse, R88 ;  /* 0x000000a8a058723c */ /* 0x082ff00000041858 */
[C---:B------:R-:W-:Y:S04]  /*140b0*/  HMMA.16816.F32.BF16 R92, R164.reuse, R168, R92 ;  /* 0x000000a8a45c723c */ /* 0x040fe8000004185c */
[----:B----4-:R-:W-:Y:S04]  /*140c0*/  FADD.FTZ R6, R250, R159 ;  /* 0x0000009ffa067221 */ /* 0x010fe80000010000 */
        /* <DEDUP_REMOVED lines=10> */
[----:B------:R-:W-:Y:S01]  /*14170*/  FADD.FTZ R168, R234, R28 ;  /* 0x0000001ceaa87221 */ /* 0x000fe20000010000 */
[-C--:B------:R-:W-:Y:S01]  /*14180*/  HMMA.16816.F32.BF16 R128, R164, R170.reuse, R128 ;  /* 0x000000aaa480723c */ /* 0x080fe20000041880 */
[----:B------:R-:W1:Y:S03]  /*14190*/  LDSM.16.MT88.4 R164, [R217+0x2880] ;  /* 0x00288000d9a4783b */ /* 0x000e660000004200 */
[----:B------:R-:W-:Y:S04]  /*141a0*/  F2FP.BF16.PACK_AB R28, R246, R198 ;  /* 0x000000c6f61c723e */ /* 0x000fe800000010ff */
[----:B------:R-:W-:Y:S01]  /*141b0*/  HMMA.16816.F32.BF16 R132, R160, R170, R132 ;  /* 0x000000aaa084723c */ /* 0x000fe20000041884 */
[----:B------:R-:W2:Y:S03]  /*141c0*/  LDSM.16.MT88.4 R160, [R219+0x2880] ;  /* 0x00288000dba0783b */ /* 0x000ea60000004200 */
[----:B---3--:R-:W-:Y:S02]  /*141d0*/  FFMA.FTZ R0, R0, R3, R211 ;  /* 0x0000000300007223 */ /* 0x008fe400000100d3 */
[----:B------:R-:W-:Y:S01]  /*141e0*/  FADD.FTZ R3, R235, R29 ;  /* 0x0000001deb037221 */ /* 0x000fe20000010000 */
[----:B------:R-:W-:Y:S01]  /*141f0*/  F2FP.BF16.PACK_AB R29, R244, R241 ;  /* 0x000000f1f41d723e */ /* 0x000fe200000010ff */
[----:B------:R-:W-:Y:S04]  /*14200*/  FADD.FTZ R7, R231, R0 ;  /* 0x00000000e7077221 */ /* 0x000fe80000010000 */
[----:B------:R-:W-:Y:S02]  /*14210*/  FADD.FTZ R0, R236, R3 ;  /* 0x00000003ec007221 */ /* 0x000fe40000010000 */
[----:B------:R-:W-:Y:S01]  /*14220*/  FADD.FTZ R3, R252, R168 ;  /* 0x000000a8fc037221 */ /* 0x000fe20000010000 */
[-C--:B-1----:R-:W-:Y:S05]  /*14230*/  HMMA.16816.F32.BF16 R8, R28, R164.reuse, R8 ;  /* 0x000000a41c08723c */ /* 0x082fea0000041808 */
[----:B------:R-:W-:Y:S02]  /*14240*/  FADD.FTZ R4, R173, R7 ;  /* 0x00000007ad047221 */ /* 0x000fe40000010000 */
[----:B------:R-:W-:Y:S01]  /*14250*/  FADD.FTZ R0, R175, R0 ;  /* 0x00000000af007221 */ /* 0x000fe20000010000 */
[C---:B------:R-:W-:Y:S04]  /*14260*/  HMMA.16816.F32.BF16 R12, R32.reuse, R164, R12 ;  /* 0x000000a4200c723c */ /* 0x040fe8000004180c */
[----:B------:R-:W-:Y:S02]  /*14270*/  FADD.FTZ R7, R251, R6 ;  /* 0x00000006fb077221 */ /* 0x000fe40000010000 */
[----:B------:R-:W-:Y:S02]  /*14280*/  FADD.FTZ R0, R198, R0 ;  /* 0x00000000c6007221 */ /* 0x000fe40000010000 */
[-C--:B------:R-:W-:Y:S04]  /*14290*/  HMMA.16816.F32.BF16 R16, R32, R166.reuse, R16 ;  /* 0x000000a62010723c */ /* 0x080fe80000041810 */
[----:B------:R-:W-:Y:S04]  /*142a0*/  FADD.FTZ R0, R246, R0 ;  /* 0x00000000f6007221 */ /* 0x000fe80000010000 */
        /* <DEDUP_REMOVED lines=27> */
[-C--:B--2---:R-:W-:Y:S08]  /*14460*/  HMMA.16816.F32.BF16 R104, R28, R160.reuse, R104 ;  /* 0x000000a01c68723c */ /* 0x084ff00000041868 */
[C---:B------:R-:W-:Y:S08]  /*14470*/  HMMA.16816.F32.BF16 R108, R32.reuse, R160, R108 ;  /* 0x000000a0206c723c */ /* 0x040ff0000004186c */
[-C--:B------:R-:W-:Y:S08]  /*14480*/  HMMA.16816.F32.BF16 R112, R32, R162.reuse, R112 ;  /* 0x000000a22070723c */ /* 0x080ff00000041870 */
[C---:B------:R-:W-:Y:S01]  /*14490*/  HMMA.16816.F32.BF16 R116, R28.reuse, R162, R116 ;  /* 0x000000a21c74723c */ /* 0x040fe20000041874 */
[----:B------:R-:W2:Y:S07]  /*144a0*/  LDSM.16.MT88.4 R160, [R218+0x3080] ;  /* 0x00308000daa0783b */ /* 0x000eae0000004200 */
[-C--:B-1----:R-:W-:Y:S08]  /*144b0*/  HMMA.16816.F32.BF16 R120, R28, R44.reuse, R120 ;  /* 0x0000002c1c78723c */ /* 0x082ff00000041878 */
[C---:B------:R-:W-:Y:S01]  /*144c0*/  HMMA.16816.F32.BF16 R124, R32.reuse, R44, R124 ;  /* 0x0000002c207c723c */ /* 0x040fe2000004187c */
[----:B------:R-:W3:Y:S06]  /*144d0*/  LDL R45, [R1+0x7c] ;  /* 0x00007c00012d7983 */ /* 0x000eec0000100800 */
[----:B------:R-:W-:Y:S01]  /*144e0*/  FADD.FTZ R44, R174, R3 ;  /* 0x00000003ae2c7221 */ /* 0x000fe20000010000 */
[-C--:B------:R-:W-:Y:S04]  /*144f0*/  HMMA.16816.F32.BF16 R128, R32, R46.reuse, R128 ;  /* 0x0000002e2080723c */ /* 0x080fe80000041880 */
[----:B------:R-:W-:Y:S02]  /*14500*/  FADD.FTZ R3, R172, R4 ;  /* 0x00000004ac037221 */ /* 0x000fe40000010000 */
[----:B------:R-:W-:Y:S01]  /*14510*/  FADD.FTZ R6, R241, R44 ;  /* 0x0000002cf1067221 */ /* 0x000fe20000010000 */
[----:B------:R-:W-:Y:S01]  /*14520*/  F2FP.BF16.PACK_AB R32, R201, R202 ;  /* 0x000000cac920723e */ /* 0x000fe200000010ff */
[----:B------:R-:W-:Y:S04]  /*14530*/  HMMA.16816.F32.BF16 R132, R28, R46, R132 ;  /* 0x0000002e1c84723c */ /* 0x000fe80000041884 */
[----:B------:R-:W-:Y:S01]  /*14540*/  F2FP.BF16.PACK_AB R34, R207, R203 ;  /* 0x000000cbcf22723e */ /* 0x000fe200000010ff */
[----:B------:R-:W-:Y:S01]  /*14550*/  FADD.FTZ R4, R200, R7 ;  /* 0x00000007c8047221 */ /* 0x000fe20000010000 */
[----:B-----5:R-:W-:Y:S01]  /*14560*/  F2FP.BF16.PACK_AB R33, R158, R154 ;  /* 0x0000009a9e21723e */ /* 0x020fe200000010ff */
[----:B------:R-:W-:Y:S01]  /*14570*/  FADD.FTZ R3, R196, R3 ;  /* 0x00000003c4037221 */ /* 0x000fe20000010000 */
[----:B------:R-:W-:Y:S04]  /*14580*/  F2FP.BF16.PACK_AB R28, R209, R210 ;  /* 0x000000d2d11c723e */ /* 0x000fe800000010ff */
[----:B------:R-:W-:Y:S01]  /*14590*/  F2FP.BF16.PACK_AB R29, R205, R206 ;  /* 0x000000cecd1d723e */ /* 0x000fe200000010ff */
[----:B------:R-:W-:Y:S01]  /*145a0*/  FADD.FTZ R7, R194, R3 ;  /* 0x00000003c2077221 */ /* 0x000fe20000010000 */
[----:B------:R-:W-:Y:S02]  /*145b0*/  F2FP.BF16.PACK_AB R30, R193, R208 ;  /* 0x000000d0c11e723e */ /* 0x000fe400000010ff */
[----:B------:R-:W-:Y:S02]  /*145c0*/  F2FP.BF16.PACK_AB R31, R192, R204 ;  /* 0x000000ccc01f723e */ /* 0x000fe400000010ff */
[----:B------:R-:W-:Y:S05]  /*145d0*/  F2FP.BF16.PACK_AB R35, R153, R152 ;  /* 0x000000989923723e */ /* 0x000fea00000010ff */
[-C--:B------:R-:W-:Y:S01]  /*145e0*/  HMMA.16816.F32.BF16 R172, R28, R164.reuse, R8 ;  /* 0x000000a41cac723c */ /* 0x080fe20000041808 */
[----:B------:R-:W1:Y:S07]  /*145f0*/  LDSM.16.MT88.4 R8, [R219+0x3080] ;  /* 0x00308000db08783b */ /* 0x000e6e0000004200 */
[C---:B------:R-:W-:Y:S01]  /*14600*/  HMMA.16816.F32.BF16 R176, R32.reuse, R164, R12 ;  /* 0x000000a420b0723c */ /* 0x040fe2000004180c */
[----:B------:R-:W4:Y:S07]  /*14610*/  LDSM.16.MT88.4 R12, [R217+0x4880] ;  /* 0x00488000d90c783b */ /* 0x000f2e0000004200 */
[-C--:B------:R-:W-:Y:S01]  /*14620*/  HMMA.16816.F32.BF16 R180, R32, R166.reuse, R16 ;  /* 0x000000a620b4723c */ /* 0x080fe20000041810 */
[----:B------:R-:W5:Y:S07]  /*14630*/  LDSM.16.MT88.4 R16, [R218+0x4880] ;  /* 0x00488000da10783b */ /* 0x000f6e0000004200 */
[C---:B------:R-:W-:Y:S01]  /*14640*/  HMMA.16816.F32.BF16 R164, R28.reuse, R166, R20 ;  /* 0x000000a61ca4723c */ /* 0x040fe20000041814 */
[----:B------:R-:W1:Y:S07]  /*14650*/  LDSM.16.MT88.4 R20, [R220+0x4880] ;  /* 0x00488000dc14783b */ /* 0x000e6e0000004200 */
[-C--:B--2---:R-:W-:Y:S01]  /*14660*/  HMMA.16816.F32.BF16 R168, R28, R160.reuse, R24 ;  /* 0x000000a01ca8723c */ /* 0x084fe20000041818 */
        /* <DEDUP_REMOVED lines=42> */
[-C--:B------:R-:W-:Y:S01]  /*14910*/  HMMA.16816.F32.BF16 R104, R28, R20.reuse, R104 ;  /* 0x000000141c68723c */ /* 0x080fe20000041868 */
[----:B------:R-:W-:Y:S03]  /*14920*/  STL [R1+0x78], R4 ;  /* 0x0000780401007387 */ /* 0x000fe60000100800 */
[----:B------:R-:W-:Y:S02]  /*14930*/  FADD.FTZ R3, R203, R3 ;  /* 0x00000003cb037221 */ /* 0x000fe40000010000 */
[----:B------:R-:W-:Y:S01]  /*14940*/  FADD.FTZ R0, R158, R7 ;  /* 0x000000079e007221 */ /* 0x000fe20000010000 */
[----:B------:R-:W-:Y:S01]  /*14950*/  MOV R7, R2 ;  /* 0x0000000200077202 */ /* 0x000fe20000000f00 */
[C---:B------:R-:W-:Y:S04]  /*14960*/  HMMA.16816.F32.BF16 R108, R32.reuse, R20, R108 ;  /* 0x00000014206c723c */ /* 0x040fe8000004186c */
[----:B------:R-:W-:Y:S02]  /*14970*/  FADD.FTZ R3, R207, R3 ;  /* 0x00000003cf037221 */ /* 0x000fe40000010000 */
[----:B------:R-:W-:Y:S01]  /*14980*/  FADD.FTZ R0, R152, R0 ;  /* 0x0000000098007221 */ /* 0x000fe20000010000 */
[----:B------:R-:W-:Y:S01]  /*14990*/  MOV R152, R157 ;  /* 0x0000009d00987202 */ /* 0x000fe20000000f00 */
[-C--:B------:R-:W-:Y:S01]  /*149a0*/  HMMA.16816.F32.BF16 R112, R32, R22.reuse, R112 ;  /* 0x000000162070723c */ /* 0x080fe20000041870 */
[----:B------:R-:W-:Y:S03]  /*149b0*/  STL [R1+0x88], R3 ;  /* 0x0000880301007387 */ /* 0x000fe60000100800 */
[----:B------:R-:W-:Y:S01]  /*149c0*/  FADD.FTZ R0, R153, R0 ;  /* 0x0000000099007221 */ /* 0x000fe20000010000 */
[----:B-1----:R-:W-:Y:S02]  /*149d0*/  MOV R6, R156 ;  /* 0x0000009c00067202 */ /* 0x002fe40000000f00 */
[----:B------:R-:W-:Y:S01]  /*149e0*/  MOV R153, R2 ;  /* 0x0000000200997202 */ /* 0x000fe20000000f00 */
[C---:B------:R-:W-:Y:S01]  /*149f0*/  HMMA.16816.F32.BF16 R116, R28.reuse, R22, R116 ;  /* 0x000000161c74723c */ /* 0x040fe20000041874 */
[----:B------:R1:W-:Y:S07]  /*14a00*/  STL [R1+0x84], R0 ;  /* 0x0000840001007387 */ /* 0x0003ee0000100800 */
[-C--:B--2---:R-:W-:Y:S08]  /*14a10*/  HMMA.16816.F32.BF16 R120, R28, R24.reuse, R120 ;  /* 0x000000181c78723c */ /* 0x084ff00000041878 */
[C---:B------:R-:W-:Y:S08]  /*14a20*/  HMMA.16816.F32.BF16 R124, R32.reuse, R24, R124 ;  /* 0x00000018207c723c */ /* 0x040ff0000004187c */
[-C--:B------:R-:W-:Y:S04]  /*14a30*/  HMMA.16816.F32.BF16 R128, R32, R26.reuse, R128 ;  /* 0x0000001a2080723c */ /* 0x080fe80000041880 */
[----:B-1----:R-:W-:Y:S04]  /*14a40*/  MOV R0, R155 ;  /* 0x0000009b00007202 */ /* 0x002fe80000000f00 */
[----:B------:R-:W-:Y:S04]  /*14a50*/  HMMA.16816.F32.BF16 R132, R28, R26, R132 ;  /* 0x0000001a1c84723c */ /* 0x000fe80000041884 */
[C---:B---3--:R-:W-:Y:S02]  /*14a60*/  ISETP.GT.AND P0, PT, R230.reuse, R45, PT ;  /* 0x0000002de600720c */ /* 0x048fe40003f04270 */
[----:B------:R-:W-:Y:S11]  /*14a70*/  IADD3 R230, R230, -0x1, RZ ;  /* 0xffffffffe6e67810 */ /* 0x000ff60007ffe0ff */
[----:B------:R-:W-:-:S05]  /*14a80*/  @P0 BRA `(.L_x_3512) ;  /* 0xffffcdc000000947 */ /* 0x000fca000383ffff */
.L_x_3501:
        /* <DEDUP_REMOVED lines=11> */
.L_x_3541:
[----:B------:R-:W2:Y:S01]  /*14b40*/  S2R R7, SR_CTAID.Y ;  /* 0x0000000000077919 */ /* 0x000ea20000002600 */
[----:B------:R-:W-:Y:S04]  /*14b50*/  DEPBAR.LE SB0, 0x0 ;  /* 0x000080000000791a */ /* 0x000fe80000000000 */
[----:B------:R-:W3:Y:S01]  /*14b60*/  S2R R10, SR_CTAID.Y ;  /* 0x00000000000a7919 */ /* 0x000ee20000002600 */
[----:B------:R-:W-:Y:S01]  /*14b70*/  WARPSYNC 0xffffffff ;  /* 0xffffffff00007948 */ /* 0x000fe20003800000 */
[----:B------:R-:W-:Y:S01]  /*14b80*/  SHF.R.S32.HI R0, RZ, 0x1f, R240 ;  /* 0x0000001fff007819 */ /* 0x000fe200000114f0 */
[----:B-1----:R-:W-:Y:S01]  /*14b90*/  IMAD.WIDE.U32 R2, R240, c[0x0][0x208], RZ ;  /* 0x00008200f0027a25 */ /* 0x002fe200078e00ff */
[----:B------:R-:W-:Y:S01]  /*14ba0*/  BAR.SYNC.DEFER_BLOCKING 0x0 ;  /* 0x0000000000007b1d */ /* 0x000fe20000010000 */
[----:B------:R-:W-:Y:S02]  /*14bb0*/  SHF.R.S32.HI R4, RZ, 0x1f, R238 ;  /* 0x0000001fff047819 */ /* 0x000fe400000114ee */
[----:B------:R-:W-:Y:S03]  /*14bc0*/  IMAD R0, R0, c[0x0][0x208], RZ ;  /* 0x0000820000007a24 */ /* 0x000fe600078e02ff */
[----:B------:R-:W-:Y:S02]  /*14bd0*/  IMAD R4, R4, c[0x0][0x218], RZ ;  /* 0x0000860004047a24 */ /* 0x000fe400078e02ff */
[----:B------:R-:W-:Y:S05]  /*14be0*/  IMAD R0, R240, c[0x0][0x20c], R0 ;  /* 0x00008300f0007a24 */ /* 0x000fea00078e0200 */
[----:B------:R-:W-:Y:S05]  /*14bf0*/  IADD3 R3, R3, R0, RZ ;  /* 0x0000000003037210 */ /* 0x000fea0007ffe0ff */
[----:B------:R-:W-:Y:S04]  /*14c00*/  IMAD.WIDE.U32 R2, R238, c[0x0][0x218], R2 ;  /* 0x00008600ee027a25 */ /* 0x000fe800078e0002 */
[----:B---3--:R-:W-:Y:S01]  /*14c10*/  IMAD.WIDE.U32 R8, R10, c[0x0][0x210], RZ ;  /* 0x000084000a087a25 */ /* 0x008fe200078e00ff */
[----:B--2---:R-:W-:Y:S01]  /*14c20*/  SHF.R.S32.HI R7, RZ, 0x1f, R7 ;  /* 0x0000001fff077819 */ /* 0x004fe20000011407 */
[----:B------:R1:W2:Y:S03]  /*14c30*/  LDSM.16.M88.4 R52, [R224+0x8080] ;  /* 0x00808000e034783b */ /* 0x0002a60000000200 */
[----:B------:R-:W-:Y:S01]  /*14c40*/  IADD3 R0, P1, R8, R2, RZ ;  /* 0x0000000208007210 */ /* 0x000fe20007f3e0ff */
[----:B------:R1:W3:Y:S01]  /*14c50*/  LDSM.16.M88.4 R48, [R224+0xa080] ;  /* 0x00a08000e030783b */ /* 0x0002e20000000200 */
[----:B------:R-:W-:Y:S02]  /*14c60*/  IMAD R7, R7, c[0x0][0x210], RZ ;  /* 0x0000840007077a24 */ /* 0x000fe400078e02ff */
[----:B------:R-:W-:Y:S01]  /*14c70*/  IMAD R2, R238, c[0x0][0x21c], R4 ;  /* 0x00008700ee027a24 */ /* 0x000fe200078e0204 */
[----:B------:R1:W4:Y:S01]  /*14c80*/  LDSM.16.M88.4 R20, [R216+0x5080] ;  /* 0x00508000d814783b */ /* 0x0003220000000200 */
[----:B------:R-:W-:Y:S01]  /*14c90*/  IMAD R7, R10, c[0x0][0x214], R7 ;  /* 0x000085000a077a24 */ /* 0x000fe200078e0207 */
[C---:B------:R-:W-:Y:S02]  /*14ca0*/  LEA R4, P0, R0.reuse, c[0x0][0x1f8], 0x1 ;  /* 0x00007e0000047a11 */ /* 0x040fe400078008ff */
[----:B------:R1:W1:Y:S02]  /*14cb0*/  LDSM.16.M88.4 R36, [R216+0x5880] ;  /* 0x00588000d824783b */ /* 0x0002640000000200 */
[----:B------:R-:W-:Y:S02]  /*14cc0*/  IADD3 R7, R9, R7, RZ ;  /* 0x0000000709077210 */ /* 0x000fe40007ffe0ff */
[----:B------:R1:W1:Y:S02]  /*14cd0*/  LDSM.16.M88.4 R156, [R216+0x6080] ;  /* 0x00608000d89c783b */ /* 0x0002640000000200 */
[----:B------:R-:W-:Y:S02]  /*14ce0*/  IADD3.X R2, R7, R3, R2, P1, !PT ;  /* 0x0000000307027210 */ /* 0x000fe40000ffe402 */
[----:B------:R1:W1:Y:S02]  /*14cf0*/  LDSM.16.M88.4 R192, [R226+0x8080] ;  /* 0x00808000e2c0783b */ /* 0x0002640000000200 */
[----:B------:R-:W-:Y:S02]  /*14d00*/  LEA.HI.X R0, R0, c[0x0][0x1fc], R2, 0x1, P0 ;  /* 0x00007f0000007a11 */ /* 0x000fe400000f0c02 */
[----:B------:R1:W1:Y:S04]  /*14d10*/  LDSM.16.M88.4 R200, [R226+0xa080] ;  /* 0x00a08000e2c8783b */ /* 0x0002680000000200 */
[----:B------:R1:W1:Y:S04]  /*14d20*/  LDSM.16.M88.4 R196, [R223] ;  /* 0x00000000dfc4783b */ /* 0x0002680000000200 */
[----:B------:R1:W1:Y:S04]  /*14d30*/  LDSM.16.M88.4 R204, [R223+0x800] ;  /* 0x00080000dfcc783b */ /* 0x0002680000000200 */
[----:B------:R1:W1:Y:S01]  /*14d40*/  LDSM.16.M88.4 R208, [R223+0x1000] ;  /* 0x00100000dfd0783b */ /* 0x0002620000000200 */
[----:B------:R-:W-:-:S05]  /*14d50*/  BRA.DIV ~URZ, `(.L_x_3514) ;  /* 0x0000adc27f007947 */ /* 0x000fca000b800000 */
[----:B------:R4:W3:Y:S02]  /*14d60*/  SHFL.IDX PT, R7, R0, RZ, 0x181f ;  /* 0x00181fff00077589 */ /* 0x0008e400000e0000 */
.L_x_3626:
[-C--:B--2-4-:R-:W-:Y:S01]  /*14d70*/  HMMA.16816.F32.BF16 R8, R52, R20.reuse, RZ ;  /* 0x000000143408723c */ /* 0x094fe200000418ff */
[----:B------:R-:W2:Y:S01]  /*14d80*/  LDL.64 R26, [R1+0xa8] ;  /* 0x0000a800011a7983 */ /* 0x000ea20000100a00 */
[----:B------:R-:W-:Y:S05]  /*14d90*/  BSSY B0, `(.L_x_3515) ;  /* 0x00000f4000007945 */ /* 0x000fea0003800000 */
[----:B------:R-:W4:Y:S01]  /*14da0*/  LDL R30, [R1+0x80] ;  /* 0x00008000011e7983 */ /* 0x000f220000100800 */
[C---:B---3--:R-:W-:Y:S05]  /*14db0*/  HMMA.16816.F32.BF16 R12, R48.reuse, R20, RZ ;  /* 0x00000014300c723c */ /* 0x048fea00000418ff */
[----:B------:R-:W3:Y:S03]  /*14dc0*/  LDL R24, [R1+0xcc] ;  /* 0x0000cc0001187983 */ /* 0x000ee60000100800 */
[-C--:B------:R-:W-:Y:S03]  /*14dd0*/  HMMA.16816.F32.BF16 R16, R48, R22.reuse, RZ ;  /* 0x000000163010723c */ /* 0x080fe600000418ff */
[----:B------:R-:W5:Y:S05]  /*14de0*/  LDL R29, [R1+0xd8] ;  /* 0x0000d800011d7983 */ /* 0x000f6a0000100800 */
[C---:B------:R-:W-:Y:S01]  /*14df0*/  HMMA.16816.F32.BF16 R20, R52.reuse, R22, RZ ;  /* 0x000000163414723c */ /* 0x040fe200000418ff */
[----:B------:R-:W3:Y:S06]  /*14e00*/  LDL R25, [R1+0xd4] ;  /* 0x0000d40001197983 */ /* 0x000eec0000100800 */
[----:B------:R-:W1:Y:S06]  /*14e10*/  SHFL.IDX PT, R3, R4, RZ, 0x181f ;  /* 0x00181fff04037589 */ /* 0x000e6c00000e0000 */
[----:B------:R-:W1:Y:S06]  /*14e20*/  SHFL.IDX PT, R40, R4, 0x1, 0x181f ;  /* 0x00381f0004287f89 */ /* 0x000e6c00000e0000 */
[----:B------:R-:W1:Y:S06]  /*14e30*/  SHFL.IDX PT, R28, R0, 0x1, 0x181f ;  /* 0x00381f00001c7f89 */ /* 0x000e6c00000e0000 */
[----:B------:R-:W1:Y:S06]  /*14e40*/  SHFL.IDX PT, R4, R4, 0x2, 0x181f ;  /* 0x00581f0004047f89 */ /* 0x000e6c00000e0000 */
[----:B------:R-:W1:Y:S01]  /*14e50*/  SHFL.IDX PT, R0, R0, 0x2, 0x181f ;  /* 0x00581f0000007f89 */ /* 0x000e6200000e0000 */
[----:B---3--:R-:W-:Y:S01]  /*14e60*/  SHF.L.U64.HI R214, R24, 0x1, R25 ;  /* 0x0000000118d67819 */ /* 0x008fe20000010219 */
[----:B--2---:R-:W-:Y:S01]  /*14e70*/  IMAD.SHL.U32 R213, R26, 0x2, RZ ;  /* 0x000000021ad57824 */ /* 0x004fe200078e00ff */
[----:B----4-:R-:W-:Y:S01]  /*14e80*/  ISETP.GE.AND P4, PT, R30, c[0x0][0x1d4], PT ;  /* 0x000075001e007a0c */ /* 0x010fe20003f86270 */
[----:B------:R-:W-:Y:S01]  /*14e90*/  IMAD.SHL.U32 R212, R24, 0x2, RZ ;  /* 0x0000000218d47824 */ /* 0x000fe200078e00ff */
[----:B------:R-:W-:Y:S02]  /*14ea0*/  SHF.L.U64.HI R215, R26, 0x1, R27 ;  /* 0x000000011ad77819 */ /* 0x000fe4000001021b */
[-C--:B-1----:R-:W-:Y:S01]  /*14eb0*/  HMMA.16816.F32.BF16 R24, R52, R36.reuse, RZ ;  /* 0x000000243418723c */ /* 0x082fe200000418ff */
[-C--:B------:R-:W-:Y:S02]  /*14ec0*/  IADD3 R2, P0, R3, R213.reuse, RZ ;  /* 0x000000d503027210 */ /* 0x080fe40007f1e0ff */
[----:B-----5:R-:W-:Y:S02]  /*14ed0*/  ISETP.GE.AND P3, PT, R29, c[0x0][0x1d4], PT ;  /* 0x000075001d007a0c */ /* 0x020fe40003f66270 */
[-C--:B------:R-:W-:Y:S01]  /*14ee0*/  IADD3 R34, P2, R3, R212.reuse, RZ ;  /* 0x000000d403227210 */ /* 0x080fe20007f5e0ff */
[C-C-:B------:R-:W-:Y:S01]  /*14ef0*/  IMAD.X R3, R7.reuse, 0x1, R215.reuse, P0 ;  /* 0x0000000107037824 */ /* 0x140fe200000e06d7 */
[CC--:B------:R-:W-:Y:S02]  /*14f00*/  IADD3 R32, P1, R40.reuse, R213.reuse, RZ ;  /* 0x000000d528207210 */ /* 0x0c0fe40007f3e0ff */
[-C--:B------:R-:W-:Y:S02]  /*14f10*/  IADD3 R40, P0, R40, R212.reuse, RZ ;  /* 0x000000d428287210 */ /* 0x080fe40007f1e0ff */
[----:B------:R1:W-:Y:S01]  /*14f20*/  LDGSTS.E.BYPASS.LTC128B.128 [R239], [R2.64], !P4 ;  /* 0x0000000002ef7fae */ /* 0x0003e2000e101d46 */
[--C-:B------:R-:W-:Y:S02]  /*14f30*/  IMAD.X R35, R7, 0x1, R214.reuse, P2 ;  /* 0x0000000107237824 */ /* 0x100fe400010e06d6 */
[C-C-:B------:R-:W-:Y:S02]  /*14f40*/  IMAD.X R33, R28.reuse, 0x1, R215.reuse, P1 ;  /* 0x000000011c217824 */ /* 0x140fe400008e06d7 */
[--C-:B------:R-:W-:Y:S01]  /*14f50*/  IMAD.X R41, R28, 0x1, R214.reuse, P0 ;  /* 0x000000011c297824 */ /* 0x100fe200000e06d6 */
[----:B------:R2:W-:Y:S01]  /*14f60*/  LDGSTS.E.BYPASS.LTC128B.128 [R239+0x1800], [R34.64], !P3 ;  /* 0x0180000022ef7fae */ /* 0x0005e2000d901d46 */
[C---:B------:R-:W-:Y:S05]  /*14f70*/  HMMA.16816.F32.BF16 R28, R48.reuse, R36, RZ ;  /* 0x00000024301c723c */ /* 0x040fea00000418ff */
[----:B------:R2:W-:Y:S06]  /*14f80*/  LDGSTS.E.BYPASS.LTC128B.128 [R239+0x800], [R32.64], !P4 ;  /* 0x0080000020ef7fae */ /* 0x0005ec000e101d46 */
[----:B------:R3:W-:Y:S06]  /*14f90*/  LDGSTS.E.BYPASS.LTC128B.128 [R239+0x2000], [R40.64], !P3 ;  /* 0x0200000028ef7fae */ /* 0x0007ec000d901d46 */
[----:B------:R-:W4:Y:S01]  /*14fa0*/  LDL R7, [R1+0x98] ;  /* 0x0000980001077983 */ /* 0x000f220000100800 */
[----:B-1----:R-:W-:Y:S05]  /*14fb0*/  IADD3 R2, P0, R4, R213, RZ ;  /* 0x000000d504027210 */ /* 0x002fea0007f1e0ff */
[----:B------:R-:W-:Y:S05]  /*14fc0*/  IMAD.X R3, R0, 0x1, R215, P0 ;  /* 0x0000000100037824 */ /* 0x000fea00000e06d7 */
[----:B------:R1:W-:Y:S01]  /*14fd0*/  LDGSTS.E.BYPASS.LTC128B.128 [R239+0x1000], [R2.64], !P4 ;  /* 0x0100000002ef7fae */ /* 0x0003e2000e101d46 */
[-C--:B--2---:R-:W-:Y:S01]  /*14fe0*/  HMMA.16816.F32.BF16 R32, R48, R38.reuse, RZ ;  /* 0x000000263020723c */ /* 0x084fe200000418ff */
[----:B---3--:R-:W-:Y:S07]  /*14ff0*/  IADD3 R40, P0, R4, R212, RZ ;  /* 0x000000d404287210 */ /* 0x008fee0007f1e0ff */
[C---:B------:R-:W-:Y:S04]  /*15000*/  HMMA.16816.F32.BF16 R36, R52.reuse, R38, RZ ;  /* 0x000000263424723c */ /* 0x040fe800000418ff */
[----:B------:R-:W-:Y:S05]  /*15010*/  IMAD.X R41, R0, 0x1, R214, P0 ;  /* 0x0000000100297824 */ /* 0x000fea00000e06d6 */
[----:B------:R2:W-:Y:S06]  /*15020*/  LDGSTS.E.BYPASS.LTC128B.128 [R239+0x2800], [R40.64], !P3 ;  /* 0x0280000028ef7fae */ /* 0x0005ec000d901d46 */
[----:B------:R-:W0:Y:S01]  /*15030*/  LDGDEPBAR ;  /* 0x00000000000079af */ /* 0x000e220000000000 */
        /* <DEDUP_REMOVED lines=20> */
[----:B------:R-:W5:Y:S07]  /*15180*/  LDSM.16.M88.4 R192, [R222+0x5880] ;  /* 0x00588000dec0783b */ /* 0x000f6e0000000200 */
[-C--:B--2---:R-:W-:Y:S08]  /*15190*/  HMMA.16816.F32.BF16 R8, R156, R196.reuse, R8 ;  /* 0x000000c49c08723c */ /* 0x084ff00000041808 */
[C---:B---3--:R-:W-:Y:S08]  /*151a0*/  HMMA.16816.F32.BF16 R12, R200.reuse, R196, R12 ;  /* 0x000000c4c80c723c */ /* 0x048ff0000004180c */
[-C--:B------:R-:W-:Y:S08]  /*151b0*/  HMMA.16816.F32.BF16 R16, R200, R198.reuse, R16 ;  /* 0x000000c6c810723c */ /* 0x080ff00000041810 */
[C---:B------:R-:W-:Y:S01]  /*151c0*/  HMMA.16816.F32.BF16 R20, R156.reuse, R198, R20 ;  /* 0x000000c69c14723c */ /* 0x040fe20000041814 */
[----:B------:R-:W-:Y:S07]  /*151d0*/  LDSM.16.M88.4 R196, [R221] ;  /* 0x00000000ddc4783b */ /* 0x000fee0000000200 */
[-C--:B-----5:R-:W-:Y:S08]  /*151e0*/  HMMA.16816.F32.BF16 R24, R156, R192.reuse, R24 ;  /* 0x000000c09c18723c */ /* 0x0a0ff00000041818 */
[C---:B------:R-:W-:Y:S08]  /*151f0*/  HMMA.16816.F32.BF16 R28, R200.reuse, R192, R28 ;  /* 0x000000c0c81c723c */ /* 0x040ff0000004181c */
[-C--:B------:R-:W-:Y:S08]  /*15200*/  HMMA.16816.F32.BF16 R32, R200, R194.reuse, R32 ;  /* 0x000000c2c820723c */ /* 0x080ff00000041820 */
[C---:B------:R-:W-:Y:S01]  /*15210*/  HMMA.16816.F32.BF16 R36, R156.reuse, R194, R36 ;  /* 0x000000c29c24723c */ /* 0x040fe20000041824 */
[----:B------:R-:W2:Y:S07]  /*15220*/  LDSM.16.M88.4 R192, [R227+0x8080] ;  /* 0x00808000e3c0783b */ /* 0x000eae0000000200 */
[-C--:B------:R-:W-:Y:S08]  /*15230*/  HMMA.16816.F32.BF16 R40, R156, R204.reuse, R40 ;  /* 0x000000cc9c28723c */ /* 0x080ff00000041828 */
[C---:B------:R-:W-:Y:S08]  /*15240*/  HMMA.16816.F32.BF16 R44, R200.reuse, R204, R44 ;  /* 0x000000ccc82c723c */ /* 0x040ff0000004182c */
[-C--:B------:R-:W-:Y:S01]  /*15250*/  HMMA.16816.F32.BF16 R48, R200, R206.reuse, R48 ;  /* 0x000000cec830723c */ /* 0x080fe20000041830 */
[----:B------:R-:W3:Y:S07]  /*15260*/  LDSM.16.M88.4 R200, [R227+0xa080] ;  /* 0x00a08000e3c8783b */ /* 0x000eee0000000200 */
[----:B------:R-:W-:Y:S01]  /*15270*/  HMMA.16816.F32.BF16 R52, R156, R206, R52 ;  /* 0x000000ce9c34723c */ /* 0x000fe20000041834 */
[----:B------:R-:W5:Y:S06]  /*15280*/  LDSM.16.M88.4 R156, [R221+0x800] ;  /* 0x00080000dd9c783b */ /* 0x000f6c0000000200 */
[----:B------:R-:W1:Y:S01]  /*15290*/  LDSM.16.M88.4 R204, [R221+0x1000] ;  /* 0x00100000ddcc783b */ /* 0x000e620000000200 */
[----:B----4-:R-:W-:Y:S01]  /*152a0*/  ISETP.GT.AND P0, PT, R230, R7, PT ;  /* 0x00000007e600720c */ /* 0x010fe20003f04270 */
[-C--:B--2---:R-:W-:Y:S08]  /*152b0*/  HMMA.16816.F32.BF16 R8, R192, R196.reuse, R8 ;  /* 0x000000c4c008723c */ /* 0x084ff00000041808 */
[C---:B---3--:R-:W-:Y:S08]  /*152c0*/  HMMA.16816.F32.BF16 R12, R200.reuse, R196, R12 ;  /* 0x000000c4c80c723c */ /* 0x048ff0000004180c */
[-C--:B------:R-:W-:Y:S08]  /*152d0*/  HMMA.16816.F32.BF16 R16, R200, R198.reuse, R16 ;  /* 0x000000c6c810723c */ /* 0x080ff00000041810 */
[C---:B------:R-:W-:Y:S01]  /*152e0*/  HMMA.16816.F32.BF16 R20, R192.reuse, R198, R20 ;  /* 0x000000c6c014723c */ /* 0x040fe20000041814 */
[----:B------:R-:W-:Y:S07]  /*152f0*/  LDSM.16.M88.4 R196, [R216+0x6880] ;  /* 0x00688000d8c4783b */ /* 0x000fee0000000200 */
[-C--:B-----5:R-:W-:Y:S08]  /*15300*/  HMMA.16816.F32.BF16 R24, R192, R156.reuse, R24 ;  /* 0x0000009cc018723c */ /* 0x0a0ff00000041818 */
        /* <DEDUP_REMOVED lines=9> */
[----:B------:R-:W3:Y:S06]  /*153a0*/  LDSM.16.M88.4 R192, [R216+0x7080] ;  /* 0x00708000d8c0783b */ /* 0x000eec0000000200 */
[----:B------:R-:W4:Y:S01]  /*153b0*/  LDSM.16.M88.4 R204, [R216+0x7880] ;  /* 0x00788000d8cc783b */ /* 0x000f220000000200 */
[-C--:B--2---:R-:W-:Y:S08]  /*153c0*/  HMMA.16816.F32.BF16 R8, R156, R196.reuse, R8 ;  /* 0x000000c49c08723c */ /* 0x084ff00000041808 */
        /* <DEDUP_REMOVED lines=50> */
[----:B------:R-:W-:Y:S04]  /*156f0*/  DEPBAR.LE SB0, 0x0 ;  /* 0x000080000000791a */ /* 0x000fe80000000000 */
[-C--:B-1----:R-:W-:Y:S01]  /*15700*/  HMMA.16816.F32.BF16 R8, R192, R196.reuse, R8 ;  /* 0x000000c4c008723c */ /* 0x082fe20000041808 */
[----:B------:R-:W-:Y:S07]  /*15710*/  BAR.SYNC.DEFER_BLOCKING 0x0 ;  /* 0x0000000000007b1d */ /* 0x000fee0000010000 */
[C---:B--2---:R-:W-:Y:S08]  /*15720*/  HMMA.16816.F32.BF16 R12, R200.reuse, R196, R12 ;  /* 0x000000c4c80c723c */ /* 0x044ff0000004180c */
        /* <DEDUP_REMOVED lines=18> */
[----:B------:R-:W5:Y:S01]  /*15850*/  LDL R7, [R1+0xc8] ;  /* 0x0000c80001077983 */ /* 0x000f620000100800 */
[----:B--2---:R-:W-:Y:S03]  /*15860*/  IMAD R2, R230, 0x30, R231 ;  /* 0x00000030e6027824 */ /* 0x004fe600078e02e7 */
[----:B------:R-:W1:Y:S01]  /*15870*/  S2R R231, SR_CTAID.Y ;  /* 0x0000000000e77919 */ /* 0x000e620000002600 */
[----:B---3--:R-:W-:Y:S02]  /*15880*/  ISETP.GT.AND P1, PT, R155, 0x2f, PT ;  /* 0x0000002f9b00780c */ /* 0x008fe40003f24270 */
[----:B------:R-:W-:Y:S02]  /*15890*/  IADD3 R2, R2, -0x30, R155 ;  /* 0xffffffd002027810 */ /* 0x000fe40007ffe09b */
[----:B------:R-:W2:Y:S03]  /*158a0*/  S2R R155, SR_CTAID.Y ;  /* 0x00000000009b7919 */ /* 0x000ea60000002600 */
[----:B------:R-:W-:Y:S04]  /*158b0*/  @P0 IMAD.HI.U32 R3, R2, c[0x0][0x2bc], RZ ;  /* 0x0000af0002030a27 */ /* 0x000fe800078e00ff */
[----:B------:R-:W-:Y:S01]  /*158c0*/  IMAD.MOV.U32 R0, RZ, RZ, R2 ;  /* 0x000000ffff007224 */ /* 0x000fe200078e0002 */
[----:B------:R-:W-:Y:S04]  /*158d0*/  @P0 SHF.R.U32.HI R0, RZ, c[0x0][0x2c0], R3 ;  /* 0x0000b000ff000a19 */ /* 0x000fe80000011603 */
[C---:B----4-:R-:W-:Y:S04]  /*158e0*/  @!P1 IADD3 R3, P0, R0.reuse, R232, RZ ;  /* 0x000000e800039210 */ /* 0x050fe80007f1e0ff */
[----:B-----5:R-:W-:Y:S01]  /*158f0*/  @!P1 LEA.HI.X.SX32 R4, R0, R7, 0x1, P0 ;  /* 0x0000000700049211 */ /* 0x020fe200000f0eff */
[----:B------:R-:W-:Y:S01]  /*15900*/  IMAD.MOV R0, RZ, RZ, -R0 ;  /* 0x000000ffff007224 */ /* 0x000fe200078e0a00 */
[C---:B------:R-:W-:Y:S02]  /*15910*/  @!P1 LEA R156, P0, R3.reuse, c[0x0][0x2a0], 0x2 ;  /* 0x0000a800039c9a11 */ /* 0x040fe400078010ff */
[----:B-1----:R-:W-:Y:S01]  /*15920*/  SHF.R.S32.HI R7, RZ, 0x1f, R231 ;  /* 0x0000001fff077819 */ /* 0x002fe200000114e7 */
[----:B------:R-:W-:Y:S01]  /*15930*/  IMAD R240, R0, c[0x0][0x2b8], R2 ;  /* 0x0000ae0000f07a24 */ /* 0x000fe200078e0202 */
[----:B------:R-:W-:Y:S01]  /*15940*/  @!P1 LEA.HI.X R157, R3, c[0x0][0x2a4], R4, 0x2, P0 ;  /* 0x0000a900039d9a11 */ /* 0x000fe200000f1404 */
[----:B--2---:R-:W-:Y:S03]  /*15950*/  IMAD.WIDE.U32 R232, R155, c[0x0][0x1e8], RZ ;  /* 0x00007a009be87a25 */ /* 0x004fe600078e00ff */
[----:B------:R-:W-:Y:S01]  /*15960*/  SHF.R.S32.HI R0, RZ, 0x1f, R240 ;  /* 0x0000001fff007819 */ /* 0x000fe200000114f0 */
[----:B------:R-:W2:Y:S01]  /*15970*/  @!P1 LDG.E R238, [R156.64] ;  /* 0x000000069cee9981 */ /* 0x000ea2000c1e1900 */
[----:B------:R-:W-:Y:S04]  /*15980*/  IMAD.WIDE.U32 R2, R240, c[0x0][0x1e0], RZ ;  /* 0x00007800f0027a25 */ /* 0x000fe800078e00ff */
[----:B------:R-:W-:Y:S02]  /*15990*/  IMAD R0, R0, c[0x0][0x1e0], RZ ;  /* 0x0000780000007a24 */ /* 0x000fe400078e02ff */
[----:B------:R-:W-:Y:S02]  /*159a0*/  IMAD R7, R7, c[0x0][0x1e8], RZ ;  /* 0x00007a0007077a24 */ /* 0x000fe400078e02ff */
[----:B------:R-:W-:Y:S02]  /*159b0*/  IMAD R0, R240, c[0x0][0x1e4], R0 ;  /* 0x00007900f0007a24 */ /* 0x000fe400078e0200 */
[----:B------:R-:W-:Y:S03]  /*159c0*/  IMAD R7, R155, c[0x0][0x1ec], R7 ;  /* 0x00007b009b077a24 */ /* 0x000fe600078e0207 */
[----:B------:R-:W-:Y:S01]  /*159d0*/  IADD3 R3, R3, R0, RZ ;  /* 0x0000000003037210 */ /* 0x000fe20007ffe0ff */
[----:B------:R-:W-:Y:S01]  /*159e0*/  IMAD.IADD R7, R233, 0x1, R7 ;  /* 0x00000001e9077824 */ /* 0x000fe200078e0207 */
[----:B--2---:R-:W-:Y:S03]  /*159f0*/  SHF.R.S32.HI R4, RZ, 0x1f, R238 ;  /* 0x0000001fff047819 */ /* 0x004fe600000114ee */
        /* <DEDUP_REMOVED lines=8> */
[----:B------:R1:W2:Y:S02]  /*15a80*/  SHFL.IDX PT, R7, R0, RZ, 0x181f ;  /* 0x00181fff00077589 */ /* 0x0002a400000e0000 */
.L_x_3627:
[----:B------:R-:W-:-:S05]  /*15a90*/  BRA.DIV ~URZ, `(.L_x_3518) ;  /* 0x0000a1827f007947 */ /* 0x000fca000b800000 */
[----:B------:R-:W3:Y:S04]  /*15aa0*/  LDL R159, [R1+0x80] ;  /* 0x00008000019f7983 */ /* 0x000ee80000100800 */
[----:B------:R-:W4:Y:S04]  /*15ab0*/  LDL R194, [R1+0xd8] ;  /* 0x0000d80001c27983 */ /* 0x000f280000100800 */
[----:B------:R-:W5:Y:S04]  /*15ac0*/  SHFL.IDX PT, R2, R4, RZ, 0x181f ;  /* 0x00181fff04027589 */ /* 0x000f6800000e0000 */
[----:B------:R-:W1:Y:S04]  /*15ad0*/  SHFL.IDX PT, R158, R4, 0x1, 0x181f ;  /* 0x00381f00049e7f89 */ /* 0x000e6800000e0000 */
[----:B------:R-:W2:Y:S04]  /*15ae0*/  SHFL.IDX PT, R155, R0, 0x1, 0x181f ;  /* 0x00381f00009b7f89 */ /* 0x000ea800000e0000 */
[----:B-1----:R-:W1:Y:S04]  /*15af0*/  SHFL.IDX PT, R0, R0, 0x2, 0x181f ;  /* 0x00581f0000007f89 */ /* 0x002e6800000e0000 */
[----:B------:R-:W1:Y:S01]  /*15b00*/  SHFL.IDX PT, R4, R4, 0x2, 0x181f ;  /* 0x00581f0004047f89 */ /* 0x000e6200000e0000 */
[----:B----4-:R-:W-:Y:S02]  /*15b10*/  ISETP.GE.AND P3, PT, R194, c[0x0][0x1d4], PT ;  /* 0x00007500c2007a0c */ /* 0x010fe40003f66270 */
[----:B---3--:R-:W-:Y:S02]  /*15b20*/  ISETP.GE.AND P4, PT, R159, c[0x0][0x1d4], PT ;  /* 0x000075009f007a0c */ /* 0x008fe40003f86270 */
[CC--:B-----5:R-:W-:Y:S02]  /*15b30*/  IADD3 R192, P0, R2.reuse, R213.reuse, RZ ;  /* 0x000000d502c07210 */ /* 0x0e0fe40007f1e0ff */
[-C--:B------:R-:W-:Y:S02]  /*15b40*/  IADD3 R156, P2, R2, R212.reuse, RZ ;  /* 0x000000d4029c7210 */ /* 0x080fe40007f5e0ff */
[C---:B------:R-:W-:Y:S01]  /*15b50*/  IADD3 R2, P1, R158.reuse, R213, RZ ;  /* 0x000000d59e027210 */ /* 0x040fe20007f3e0ff */
[C-C-:B--2---:R-:W-:Y:S01]  /*15b60*/  IMAD.X R193, R7.reuse, 0x1, R215.reuse, P0 ;  /* 0x0000000107c17824 */ /* 0x144fe200000e06d7 */
[----:B------:R-:W-:Y:S01]  /*15b70*/  IADD3 R158, P0, R158, R212, RZ ;  /* 0x000000d49e9e7210 */ /* 0x000fe20007f1e0ff */
[--C-:B------:R-:W-:Y:S02]  /*15b80*/  IMAD.X R157, R7, 0x1, R214.reuse, P2 ;  /* 0x00000001079d7824 */ /* 0x100fe400010e06d6 */
[C---:B------:R-:W-:Y:S02]  /*15b90*/  IMAD.X R3, R155.reuse, 0x1, R215, P1 ;  /* 0x000000019b037824 */ /* 0x040fe400008e06d7 */
[----:B------:R2:W-:Y:S01]  /*15ba0*/  LDGSTS.E.BYPASS.LTC128B.128 [R237+0x5080], [R192.64], !P4 ;  /* 0x05080000c0ed7fae */ /* 0x0005e2000e101d46 */
[----:B------:R-:W-:Y:S03]  /*15bb0*/  IMAD.X R159, R155, 0x1, R214, P0 ;  /* 0x000000019b9f7824 */ /* 0x000fe600000e06d6 */
[----:B------:R2:W-:Y:S04]  /*15bc0*/  LDGSTS.E.BYPASS.LTC128B.128 [R237+0x6880], [R156.64], !P3 ;  /* 0x068800009ced7fae */ /* 0x0005e8000d901d46 */
[----:B------:R2:W-:Y:S04]  /*15bd0*/  LDGSTS.E.BYPASS.LTC128B.128 [R237+0x5880], [R2.64], !P4 ;  /* 0x0588000002ed7fae */ /* 0x0005e8000e101d46 */
[----:B------:R2:W-:Y:S02]  /*15be0*/  LDGSTS.E.BYPASS.LTC128B.128 [R237+0x7080], [R158.64], !P3 ;  /* 0x070800009eed7fae */ /* 0x0005e4000d901d46 */
.L_x_3628:
[----:B-1----:R-:W3:Y:S01]  /*15bf0*/  LDL R155, [R1+0x80] ;  /* 0x00008000019b7983 */ /* 0x002ee20000100800 */
[C---:B--2---:R-:W-:Y:S02]  /*15c00*/  IADD3 R156, P1, R4.reuse, R213, RZ ;  /* 0x000000d5049c7210 */ /* 0x044fe40007f3e0ff */
[----:B------:R-:W-:Y:S01]  /*15c10*/  IADD3 R2, P0, R4, R212, RZ ;  /* 0x000000d404027210 */ /* 0x000fe20007f1e0ff */
[----:B------:R-:W2:Y:S02]  /*15c20*/  LDL R7, [R1+0xd8] ;  /* 0x0000d80001077983 */ /* 0x000ea40000100800 */
[C---:B------:R-:W-:Y:S02]  /*15c30*/  IMAD.X R157, R0.reuse, 0x1, R215, P1 ;  /* 0x00000001009d7824 */ /* 0x040fe400008e06d7 */
[----:B------:R-:W-:Y:S01]  /*15c40*/  IMAD.X R3, R0, 0x1, R214, P0 ;  /* 0x0000000100037824 */ /* 0x000fe200000e06d6 */
[----:B--2---:R-:W-:Y:S02]  /*15c50*/  ISETP.GE.AND P2, PT, R7, c[0x0][0x1d4], PT ;  /* 0x0000750007007a0c */ /* 0x004fe40003f46270 */
[----:B---3--:R-:W-:Y:S11]  /*15c60*/  ISETP.GE.AND P3, PT, R155, c[0x0][0x1d4], PT ;  /* 0x000075009b007a0c */ /* 0x008ff60003f66270 */
[----:B------:R-:W-:Y:S02]  /*15c70*/  @!UPT UIADD3 URZ, URZ, URZ, URZ ;  /* 0x0000003f3f3ff290 */ /* 0x000fe4000fffe03f */
[----:B------:R-:W-:Y:S01]  /*15c80*/  @!PT LDS RZ, [RZ] ;  /* 0x00000000fffff984 */ /* 0x000fe20000000800 */
[----:B------:R-:W-:Y:S01]  /*15c90*/  @!PT LDS RZ, [RZ] ;  /* 0x00000000fffff984 */ /* 0x000fe20000000800 */
[----:B------:R-:W-:Y:S01]  /*15ca0*/  @!PT LDS RZ, [RZ] ;  /* 0x00000000fffff984 */ /* 0x000fe20000000800 */
[----:B------:R1:W-:Y:S04]  /*15cb0*/  LDGSTS.E.BYPASS.LTC128B.128 [R237+0x6080], [R156.64], !P3 ;  /* 0x060800009ced7fae */ /* 0x0003e8000d901d46 */
[----:B------:R1:W-:Y:S02]  /*15cc0*/  LDGSTS.E.BYPASS.LTC128B.128 [R237+0x7880], [R2.64], !P2 ;  /* 0x0788000002ed7fae */ /* 0x0003e4000d101d46 */
.L_x_3516:
[----:B------:R-:W-:Y:S05]  /*15cd0*/  BSYNC B0 ;  /* 0x0000000000007941 */ /* 0x000fea0003800000 */
.L_x_3515:
[----:B-1----:R-:W2:Y:S01]  /*15ce0*/  LDL R157, [R1+0xb8] ;  /* 0x0000b800019d7983 */ /* 0x002ea20000100800 */
[----:B------:R-:W-:Y:S03]  /*15cf0*/  IMAD.MOV.U32 R7, RZ, RZ, 0x1 ;  /* 0x00000001ff077424 */ /* 0x000fe600078e00ff */
[----:B------:R-:W2:Y:S02]  /*15d00*/  LDL R0, [R1+0x4] ;  /* 0x0000040001007983 */ /* 0x000ea40000100800 */
[----:B------:R-:W-:Y:S01]  /*15d10*/  ISETP.NE.AND P0, PT, R7, c[0x0][0x2c4], PT ;  /* 0x0000b10007007a0c */ /* 0x000fe20003f05270 */
[----:B------:R-:W-:Y:S01]  /*15d20*/  IMAD R7, R230, -0x30, RZ ;  /* 0xffffffd0e6077824 */ /* 0x000fe200078e02ff */
[----:B------:R-:W3:Y:S04]  /*15d30*/  LDL R156, [R1+0xb4] ;  /* 0x0000b400019c7983 */ /* 0x000ee80000100800 */
[----:B------:R-:W3:Y:S04]  /*15d40*/  LDL R155, [R1+0xb0] ;  /* 0x0000b000019b7983 */ /* 0x000ee80000100800 */
[----:B------:R-:W4:Y:S04]  /*15d50*/  LDL R4, [R1+0xa0] ;  /* 0x0000a00001047983 */ /* 0x000f280000100800 */
[----:B------:R-:W5:Y:S04]  /*15d60*/  LDL R3, [R1+0x90] ;  /* 0x0000900001037983 */ /* 0x000f680000100800 */
[----:B------:R-:W3:Y:S04]  /*15d70*/  LDL R2, [R1+0x70] ;  /* 0x0000700001027983 */ /* 0x000ee80000100800 */
[----:B------:R-:W0:Y:S01]  /*15d80*/  LDGDEPBAR ;  /* 0x00000000000079af */ /* 0x000e220000000000 */
[----:B-----5:R-:W-:Y:S01]  /*15d90*/  IADD3 R159, -R3, 0x1, R7 ;  /* 0x00000001039f7810 */ /* 0x020fe20007ffe107 */
[----:B--2---:R-:W-:Y:S02]  /*15da0*/  IMAD R0, R0, 0x80, R157 ;  /* 0x0000008000007824 */ /* 0x004fe400078e029d */
[----:B------:R-:W-:Y:S01]  /*15db0*/  IMAD.IADD R192, R7, 0x1, -R3 ;  /* 0x0000000107c07824 */ /* 0x000fe200078e0a03 */
[----:B---3--:R-:W-:Y:S02]  /*15dc0*/  IADD3 R159, -R2, R159, R5 ;  /* 0x0000009f029f7210 */ /* 0x008fe40007ffe105 */
[----:B------:R-:W-:Y:S02]  /*15dd0*/  IADD3 R0, R155, R0, R156 ;  /* 0x000000009b007210 */ /* 0x000fe40007ffe09c */
[----:B------:R-:W-:Y:S02]  /*15de0*/  LOP3.LUT R2, RZ, c[0x0][0x324], RZ, 0x33, !PT ;  /* 0x0000c900ff027a12 */ /* 0x000fe400078e33ff */
[----:B------:R-:W-:Y:S01]  /*15df0*/  IADD3 R158, R159, c[0x0][0x328], RZ ;  /* 0x0000ca009f9e7a10 */ /* 0x000fe20007ffe0ff */
[----:B----4-:R-:W-:Y:S02]  /*15e00*/  IMAD.IADD R157, R4, 0x1, R0 ;  /* 0x00000001049d7824 */ /* 0x010fe400078e0200 */
[----:B------:R-:W-:Y:S02]  /*15e10*/  IMAD.IADD R159, R2, 0x1, R159 ;  /* 0x00000001029f7824 */ /* 0x000fe400078e029f */
[----:B------:R-:W-:Y:S05]  /*15e20*/  @P0 IMAD.HI.U32 R0, R157, c[0x0][0x2c8], RZ ;  /* 0x0000b2009d000a27 */ /* 0x000fea00078e00ff */
[----:B------:R-:W-:Y:S01]  /*15e30*/  @P0 SHF.R.U32.HI R157, RZ, c[0x0][0x2cc], R0 ;  /* 0x0000b300ff9d0a19 */ /* 0x000fe20000011600 */
[----:B------:R-:W-:-:S05]  /*15e40*/  BRA.DIV ~URZ, `(.L_x_3519) ;  /* 0x0000a1927f007947 */ /* 0x000fca000b800000 */
[----:B------:R1:W2:Y:S02]  /*15e50*/  SHFL.IDX PT, R2, R157, RZ, 0x1c1f ;  /* 0x001c1fff9d027589 */ /* 0x0002a400000e0000 */
.L_x_3629:
        /* <DEDUP_REMOVED lines=20> */
.L_x_3522:
[----:B------:R-:W-:Y:S04]  /*15fa0*/  MOV R3, c[0x0][0x32c] ;  /* 0x0000cb0000037a02 */ /* 0x000fe80000000f00 */
[----:B------:R-:W-:Y:S11]  /*15fb0*/  ISETP.NE.AND P0, PT, R3, 0x1, PT ;  /* 0x000000010300780c */ /* 0x000ff60003f05270 */
[----:B------:R-:W-:Y:S02]  /*15fc0*/  @!UPT UIADD3 URZ, URZ, URZ, URZ ;  /* 0x0000003f3f3ff290 */ /* 0x000fe4000fffe03f */
[----:B------:R-:W-:Y:S05]  /*15fd0*/  @P0 IMAD.HI.U32 R3, R2, c[0x0][0x330], RZ ;  /* 0x0000cc0002030a27 */ /* 0x000fea00078e00ff */
[----:B------:R-:W-:Y:S02]  /*15fe0*/  @P0 SHF.R.U32.HI R2, RZ, c[0x0][0x334], R3 ;  /* 0x0000cd00ff020a19 */ /* 0x000fe40000011603 */
.L_x_3523:
[----:B------:R-:W-:Y:S05]  /*15ff0*/  BSYNC B0 ;  /* 0x0000000000007941 */ /* 0x000fea0003800000 */
.L_x_3521:
[----:B------:R-:W-:Y:S05]  /*16000*/  IMAD R2, R2, c[0x0][0x32c], R192 ;  /* 0x0000cb0002027a24 */ /* 0x000fea00078e02c0 */
[----:B------:R-:W-:Y:S02]  /*16010*/  IADD3 R3, R2, c[0x0][0x32c], RZ ;  /* 0x0000cb0002037a10 */ /* 0x000fe40007ffe0ff */
[----:B------:R-:W-:Y:S02]  /*16020*/  IMNMX R0, R0, R2, !PT ;  /* 0x0000000200007217 */ /* 0x000fe40007800200 */
[----:B------:R-:W-:Y:S02]  /*16030*/  IMNMX R155, R155, R3, PT ;  /* 0x000000039b9b7217 */ /* 0x000fe40003800200 */
.L_x_3520:
[----:B------:R-:W-:-:S05]  /*16040*/  BRA.DIV ~URZ, `(.L_x_3524) ;  /* 0x0000a0127f007947 */ /* 0x000fca000b800000 */
[----:B------:R2:W3:Y:S02]  /*16050*/  SHFL.IDX PT, R2, R157, 0x1, 0x1c1f ;  /* 0x003c1f009d027f89 */ /* 0x0004e400000e0000 */
.L_x_3630:
        /* <DEDUP_REMOVED lines=20> */
.L_x_3527:
[----:B------:R-:W-:Y:S04]  /*161a0*/  MOV R3, c[0x0][0x32c] ;  /* 0x0000cb0000037a02 */ /* 0x000fe80000000f00 */
[----:B------:R-:W-:Y:S11]  /*161b0*/  ISETP.NE.AND P0, PT, R3, 0x1, PT ;  /* 0x000000010300780c */ /* 0x000ff60003f05270 */
[----:B------:R-:W-:Y:S02]  /*161c0*/  @!UPT UIADD3 URZ, URZ, URZ, URZ ;  /* 0x0000003f3f3ff290 */ /* 0x000fe4000fffe03f */
[----:B------:R-:W-:Y:S05]  /*161d0*/  @P0 IMAD.HI.U32 R3, R2, c[0x0][0x330], RZ ;  /* 0x0000cc0002030a27 */ /* 0x000fea00078e00ff */
[----:B------:R-:W-:Y:S02]  /*161e0*/  @P0 SHF.R.U32.HI R2, RZ, c[0x0][0x334], R3 ;  /* 0x0000cd00ff020a19 */ /* 0x000fe40000011603 */
.L_x_3528:
[----:B------:R-:W-:Y:S05]  /*161f0*/  BSYNC B0 ;  /* 0x0000000000007941 */ /* 0x000fea0003800000 */
.L_x_3526:
[----:B------:R-:W-:Y:S05]  /*16200*/  IMAD R2, R2, c[0x0][0x32c], R192 ;  /* 0x0000cb0002027a24 */ /* 0x000fea00078e02c0 */
[----:B------:R-:W-:Y:S02]  /*16210*/  IADD3 R3, R2, c[0x0][0x32c], RZ ;  /* 0x0000cb0002037a10 */ /* 0x000fe40007ffe0ff */
[----:B------:R-:W-:Y:S02]  /*16220*/  IMNMX R4, R4, R2, !PT ;  /* 0x0000000204047217 */ /* 0x000fe40007800200 */
[----:B------:R-:W-:Y:S02]  /*16230*/  IMNMX R156, R156, R3, PT ;  /* 0x000000039c9c7217 */ /* 0x000fe40003800200 */
.L_x_3525:
        /* <DEDUP_REMOVED lines=8> */
[C---:B------:R-:W-:Y:S02]  /*162c0*/  ISETP.GT.AND P0, PT, R0.reuse, 0x1, !P0 ;  /* 0x000000010000780c */ /* 0x040fe40004704270 */
        /* <DEDUP_REMOVED lines=9> */
[C---:B------:R-:W-:Y:S02]  /*16360*/  ISETP.GT.AND P0, PT, R0.reuse, 0x9, !P1 ;  /* 0x000000090000780c */ /* 0x040fe40004f04270 */
        /* <DEDUP_REMOVED lines=43> */
[----:B------:R3:W4:Y:S02]  /*16620*/  SHFL.IDX PT, R3, R157, 0x2, 0x1c1f ;  /* 0x005c1f009d037f89 */ /* 0x00072400000e0000 */
.L_x_3631:
        /* <DEDUP_REMOVED lines=20> */
.L_x_3532:
[----:B------:R-:W-:Y:S04]  /*16770*/  MOV R7, c[0x0][0x32c] ;  /* 0x0000cb0000077a02 */ /* 0x000fe80000000f00 */
[----:B------:R-:W-:Y:S11]  /*16780*/  ISETP.NE.AND P0, PT, R7, 0x1, PT ;  /* 0x000000010700780c */ /* 0x000ff60003f05270 */
[----:B------:R-:W-:Y:S02]  /*16790*/  @!UPT UIADD3 URZ, URZ, URZ, URZ ;  /* 0x0000003f3f3ff290 */ /* 0x000fe4000fffe03f */
[----:B------:R-:W-:Y:S05]  /*167a0*/  @P0 IMAD.HI.U32 R7, R3, c[0x0][0x330], RZ ;  /* 0x0000cc0003070a27 */ /* 0x000fea00078e00ff */
[----:B------:R-:W-:Y:S02]  /*167b0*/  @P0 SHF.R.U32.HI R3, RZ, c[0x0][0x334], R7 ;  /* 0x0000cd00ff030a19 */ /* 0x000fe40000011607 */
.L_x_3533:
[----:B------:R-:W-:Y:S05]  /*167c0*/  BSYNC B0 ;  /* 0x0000000000007941 */ /* 0x000fea0003800000 */
.L_x_3531:
[----:B------:R-:W-:Y:S05]  /*167d0*/  IMAD R3, R3, c[0x0][0x32c], R192 ;  /* 0x0000cb0003037a24 */ /* 0x000fea00078e02c0 */
[----:B------:R-:W-:Y:S02]  /*167e0*/  IADD3 R7, R3, c[0x0][0x32c], RZ ;  /* 0x0000cb0003077a10 */ /* 0x000fe40007ffe0ff */
[----:B------:R-:W-:Y:S02]  /*167f0*/  IMNMX R0, R0, R3, !PT ;  /* 0x0000000300007217 */ /* 0x000fe40007800200 */
[----:B------:R-:W-:Y:S02]  /*16800*/  IMNMX R2, R2, R7, PT ;  /* 0x0000000702027217 */ /* 0x000fe40003800200 */
.L_x_3530:
        /* <DEDUP_REMOVED lines=28> */
[----:B------:R-:W-:Y:S04]  /*169d0*/  LOP3.LUT P0, RZ, R229, 0x10, RZ, 0xc0, !PT ;  /* 0x00000010e5ff7812 */ /* 0x000fe8000780c0ff */
[----:B------:R-:W-:Y:S04]  /*169e0*/  ISETP.GT.AND P0, PT, R4, 0x1, !P0 ;  /* 0x000000010400780c */ /* 0x000fe80004704270 */
[----:B------:R-:W-:Y:S04]  /*169f0*/  ISETP.LT.OR P0, PT, R156, 0x2, P0 ;  /* 0x000000029c00780c */ /* 0x000fe80000701670 */
[----:B------:R-:W-:Y:S02]  /*16a00*/  FSEL R11, R11, -INF , !P0 ;  /* 0xff8000000b0b7808 */ /* 0x000fe40004000000 */
[----:B------:R-:W-:Y:S04]  /*16a10*/  ISETP.GT.AND P0, PT, R4, RZ, !P1 ;  /* 0x000000ff0400720c */ /* 0x000fe80004f04270 */
        /* <DEDUP_REMOVED lines=53> */
.L_x_3632:
        /* <DEDUP_REMOVED lines=20> */
.L_x_3537:
[----:B------:R-:W-:Y:S04]  /*16eb0*/  MOV R4, c[0x0][0x32c] ;  /* 0x0000cb0000047a02 */ /* 0x000fe80000000f00 */
[----:B------:R-:W-:Y:S11]  /*16ec0*/  ISETP.NE.AND P0, PT, R4, 0x1, PT ;  /* 0x000000010400780c */ /* 0x000ff60003f05270 */
[----:B------:R-:W-:Y:S02]  /*16ed0*/  @!UPT UIADD3 URZ, URZ, URZ, URZ ;  /* 0x0000003f3f3ff290 */ /* 0x000fe4000fffe03f */
[----:B------:R-:W-:Y:S05]  /*16ee0*/  @P0 IMAD.HI.U32 R4, R3, c[0x0][0x330], RZ ;  /* 0x0000cc0003040a27 */ /* 0x000fea00078e00ff */
[----:B------:R-:W-:Y:S02]  /*16ef0*/  @P0 SHF.R.U32.HI R3, RZ, c[0x0][0x334], R4 ;  /* 0x0000cd00ff030a19 */ /* 0x000fe40000011604 */
.L_x_3538:
[----:B------:R-:W-:Y:S05]  /*16f00*/  BSYNC B0 ;  /* 0x0000000000007941 */ /* 0x000fea0003800000 */
.L_x_3536:
[----:B------:R-:W-:Y:S05]  /*16f10*/  IMAD R192, R3, c[0x0][0x32c], R192 ;  /* 0x0000cb0003c07a24 */ /* 0x000fea00078e02c0 */
[----:B------:R-:W-:Y:S02]  /*16f20*/  IADD3 R3, R192, c[0x0][0x32c], RZ ;  /* 0x0000cb00c0037a10 */ /* 0x000fe40007ffe0ff */
[----:B------:R-:W-:Y:S02]  /*16f30*/  IMNMX R0, R0, R192, !PT ;  /* 0x000000c000007217 */ /* 0x000fe40007800200 */
[----:B------:R-:W-:Y:S02]  /*16f40*/  IMNMX R2, R2, R3, PT ;  /* 0x0000000302027217 */ /* 0x000fe40003800200 */
.L_x_3535:
[----:B------:R-:W-:Y:S02]  /*16f50*/  ISETP.GT.AND P0, PT, R0, RZ, !P1 ;  /* 0x000000ff0000720c */ /* 0x000fe40004f04270 */
[C---:B------:R-:W-:Y:S02]  /*16f60*/  LOP3.LUT P1, RZ, R229.reuse, 0x1, RZ, 0xc0, !PT ;  /* 0x00000001e5ff7812 */ /* 0x040fe4000782c0ff */
        /* <DEDUP_REMOVED lines=86> */
[----:B--234-:R-:W-:Y:S02]  /*174d0*/  FMNMX.FTZ R157, R210, R0, !PT ;  /* 0x00000000d29d7209 */ /* 0x01cfe40007810000 */
[----:B------:R-:W-:Y:S01]  /*174e0*/  FMNMX.FTZ R0, R209, R3, !PT ;  /* 0x00000003d1007209 */ /* 0x000fe20007810000 */
[----:B------:R-:W-:-:S05]  /*174f0*/  BRA.DIV ~URZ, `(.L_x_3539) ;  /* 0x00008ce27f007947 */ /* 0x000fca000b800000 */
[----:B------:R1:W2:Y:S02]  /*17500*/  SHFL.BFLY PT, R155, R4, 0x2, 0x1f ;  /* 0x0c401f00049b7f89 */ /* 0x0002a400000e0000 */
.L_x_3633:
        /* <DEDUP_REMOVED lines=15> */
.L_x_3634:
[C---:B------:R-:W-:Y:S01]  /*17600*/  FMUL.FTZ R52, R155.reuse, c[0x0][0x2d0] ;  /* 0x0000b4009b347a20 */ /* 0x040fe20000410000 */
[----:B------:R-:W-:Y:S01]  /*17610*/  FSETP.NEU.FTZ.AND P0, PT, R155, -INF , PT ;  /* 0xff8000009b00780b */ /* 0x000fe20003f1d000 */
[C---:B------:R-:W-:Y:S01]  /*17620*/  FMUL.FTZ R159, R156.reuse, c[0x0][0x2d0] ;  /* 0x0000b4009c9f7a20 */ /* 0x040fe20000410000 */
[----:B------:R-:W-:Y:S01]  /*17630*/  FSETP.NEU.FTZ.AND P1, PT, R156, -INF , PT ;  /* 0xff8000009c00780b */ /* 0x000fe20003f3d000 */
[----:B------:R-:W-:Y:S01]  /*17640*/  FMUL.FTZ R158, R157, c[0x0][0x2d0] ;  /* 0x0000b4009d9e7a20 */ /* 0x000fe20000410000 */
[----:B------:R-:W-:Y:S01]  /*17650*/  FSEL R52, R52, RZ, P0 ;  /* 0x000000ff34347208 */ /* 0x000fe20000000000 */
[----:B------:R-:W-:Y:S01]  /*17660*/  WARPSYNC 0xffffffff ;  /* 0xffffffff00007948 */ /* 0x000fe20003800000 */
[----:B------:R-:W-:Y:S01]  /*17670*/  FSEL R159, R159, RZ, P1 ;  /* 0x000000ff9f9f7208 */ /* 0x000fe20000800000 */
[----:B------:R-:W1:Y:S01]  /*17680*/  LDSM.16.MT88.4 R24, [R217+0x2080] ;  /* 0x00208000d918783b */ /* 0x000e620000004200 */
[----:B----4-:R-:W-:Y:S01]  /*17690*/  FMNMX.FTZ R7, R3, R4, !PT ;  /* 0x0000000403077209 */ /* 0x010fe20007810000 */
[--C-:B------:R-:W-:Y:S02]  /*176a0*/  FFMA.FTZ R0, R9, c[0x0][0x2d0], -R52.reuse ;  /* 0x0000b40009007a23 */ /* 0x100fe40000010834 */
[--C-:B------:R-:W-:Y:S02]  /*176b0*/  FFMA.FTZ R2, R20, c[0x0][0x2d0], -R52.reuse ;  /* 0x0000b40014027a23 */ /* 0x100fe40000010834 */
[----:B------:R2:W-:Y:S02]  /*176c0*/  MUFU.EX2 R242, R0 ;  /* 0x0000000000f27308 */ /* 0x0005e40000000800 */
[----:B------:R-:W3:Y:S08]  /*176d0*/  LDSM.16.MT88.4 R48, [R218+0x2080] ;  /* 0x00208000da30783b */ /* 0x000ef00000004200 */
[----:B------:R4:W-:Y:S01]  /*176e0*/  MUFU.EX2 R8, R2 ;  /* 0x0000000200087308 */ /* 0x0009e20000000800 */
[--C-:B--2---:R-:W-:Y:S09]  /*176f0*/  FFMA.FTZ R0, R193, c[0x0][0x2d0], -R52.reuse ;  /* 0x0000b400c1007a23 */ /* 0x104ff20000010834 */
[----:B------:R2:W5:Y:S01]  /*17700*/  MUFU.EX2 R30, R0 ;  /* 0x00000000001e7308 */ /* 0x0005620000000800 */
[--C-:B----4-:R-:W-:Y:S09]  /*17710*/  FFMA.FTZ R2, R23, c[0x0][0x2d0], -R159.reuse ;  /* 0x0000b40017027a23 */ /* 0x110ff2000001089f */
[----:B------:R-:W-:Y:S01]  /*17720*/  MUFU.EX2 R34, R2 ;  /* 0x0000000200227308 */ /* 0x000fe20000000800 */
[--C-:B--2---:R-:W-:Y:S09]  /*17730*/  FFMA.FTZ R0, R10, c[0x0][0x2d0], -R159.reuse ;  /* 0x0000b4000a007a23 */ /* 0x104ff2000001089f */
[----:B------:R2:W-:Y:S02]  /*17740*/  MUFU.EX2 R193, R0 ;  /* 0x0000000000c17308 */ /* 0x0005e40000000800 */
[--C-:B--2---:R-:W-:Y:S01]  /*17750*/  FFMA.FTZ R0, R11, c[0x0][0x2d0], -R159.reuse ;  /* 0x0000b4000b007a23 */ /* 0x104fe2000001089f */
[----:B-----5:R-:W-:Y:S07]  /*17760*/  F2FP.BF16.PACK_AB R40, R30, R242 ;  /* 0x000000f21e28723e */ /* 0x020fee00000010ff */
[----:B------:R2:W4:Y:S02]  /*17770*/  MUFU.EX2 R31, R0 ;  /* 0x00000000001f7308 */ /* 0x0005240000000800 */
[----:B--2---:R-:W-:Y:S01]  /*17780*/  FFMA.FTZ R0, R21, c[0x0][0x2d0], -R52 ;  /* 0x0000b40015007a23 */ /* 0x004fe20000010834 */
[----:B----4-:R-:W-:Y:S07]  /*17790*/  F2FP.BF16.PACK_AB R41, R31, R193 ;  /* 0x000000c11f29723e */ /* 0x010fee00000010ff */
[----:B------:R2:W-:Y:S02]  /*177a0*/  MUFU.EX2 R33, R0 ;  /* 0x0000000000217308 */ /* 0x0005e40000000800 */
[----:B--2---:R-:W-:Y:S08]  /*177b0*/  FFMA.FTZ R0, R22, c[0x0][0x2d0], -R159 ;  /* 0x0000b40016007a23 */ /* 0x004ff0000001089f */
[----:B------:R2:W4:Y:S02]  /*177c0*/  MUFU.EX2 R35, R0 ;  /* 0x0000000000237308 */ /* 0x0005240000000800 */
[----:B--2---:R-:W-:Y:S02]  /*177d0*/  FSEL R0, R155, RZ, P0 ;  /* 0x000000ff9b007208 */ /* 0x004fe40000000000 */
[----:B------:R-:W-:Y:S02]  /*177e0*/  FSETP.NEU.FTZ.AND P0, PT, R157, -INF , PT ;  /* 0xff8000009d00780b */ /* 0x000fe40003f1d000 */
[----:B----4-:R-:W-:Y:S01]  /*177f0*/  F2FP.BF16.PACK_AB R43, R34, R35 ;  /* 0x00000023222b723e */ /* 0x010fe200000010ff */
        /* <DEDUP_REMOVED lines=10> */
[C---:B------:R-:W-:Y:S02]  /*178a0*/  FMUL.FTZ R137, R6.reuse, R137 ;  /* 0x0000008906897220 */ /* 0x040fe40000410000 */
[--C-:B----4-:R-:W-:Y:S02]  /*178b0*/  FFMA.FTZ R2, R13, c[0x0][0x2d0], -R158.reuse ;  /* 0x0000b4000d027a23 */ /* 0x110fe4000001089e */
        /* <DEDUP_REMOVED lines=26> */
[----:B--2---:R-:W-:Y:S04]  /*17a60*/  FFMA.FTZ R2, R17, c[0x0][0x2d0], -R158 ;  /* 0x0000b40011027a23 */ /* 0x004fe8000001089e */
[----:B------:R2:W-:Y:S02]  /*17a70*/  MUFU.EX2 R38, R2 ;  /* 0x0000000200267308 */ /* 0x0005e40000000800 */
[----:B--2---:R-:W-:Y:S05]  /*17a80*/  FSEL R2, R156, RZ, P1 ;  /* 0x000000ff9c027208 */ /* 0x004fea0000800000 */
[----:B------:R-:W-:Y:S01]  /*17a90*/  FADD.FTZ R0, -R2, R152 ;  /* 0x0000009802007221 */ /* 0x000fe20000010100 */
[----:B------:R-:W-:Y:S01]  /*17aa0*/  FSEL R2, R157, RZ, P0 ;  /* 0x000000ff9d027208 */ /* 0x000fe20000000000 */
[C---:B------:R-:W-:Y:S01]  /*17ab0*/  FMUL.FTZ R152, R7.reuse, c[0x0][0x2d0] ;  /* 0x0000b40007987a20 */ /* 0x040fe20000410000 */
[----:B------:R-:W-:Y:S01]  /*17ac0*/  FSETP.NEU.FTZ.AND P0, PT, R7, -INF , PT ;  /* 0xff8000000700780b */ /* 0x000fe20003f1d000 */
[----:B------:R-:W-:Y:S03]  /*17ad0*/  FMUL.FTZ R0, R0, c[0x0][0x2d0] ;  /* 0x0000b40000007a20 */ /* 0x000fe60000410000 */
[----:B------:R-:W-:Y:S01]  /*17ae0*/  FSEL R152, R152, RZ, P0 ;  /* 0x000000ff98987208 */ /* 0x000fe20000000000 */
[----:B------:R2:W4:Y:S04]  /*17af0*/  MUFU.EX2 R3, R0 ;  /* 0x0000000000037308 */ /* 0x0005280000000800 */
[--C-:B------:R-:W-:Y:S02]  /*17b00*/  FFMA.FTZ R4, R15, c[0x0][0x2d0], -R152.reuse ;  /* 0x0000b4000f047a23 */ /* 0x100fe40000010898 */
[----:B--2---:R-:W-:Y:S04]  /*17b10*/  FADD.FTZ R0, -R2, R153 ;  /* 0x0000009902007221 */ /* 0x004fe80000010100 */
[----:B------:R2:W-:Y:S01]  /*17b20*/  MUFU.EX2 R153, R4 ;  /* 0x0000000400997308 */ /* 0x0005e20000000800 */
[C---:B----4-:R-:W-:Y:S01]  /*17b30*/  FMUL.FTZ R10, R3.reuse, R174 ;  /* 0x000000ae030a7220 */ /* 0x050fe20000410000 */
[----:B------:R-:W-:Y:S01]  /*17b40*/  MOV R174, R38 ;  /* 0x0000002600ae7202 */ /* 0x000fe20000000f00 */
[----:B------:R-:W-:Y:S02]  /*17b50*/  FMUL.FTZ R0, R0, c[0x0][0x2d0] ;  /* 0x0000b40000007a20 */ /* 0x000fe40000410000 */
[C---:B------:R-:W-:Y:S01]  /*17b60*/  FMUL.FTZ R11, R3.reuse, R175 ;  /* 0x000000af030b7220 */ /* 0x040fe20000410000 */
[----:B------:R-:W-:Y:S01]  /*17b70*/  MOV R175, R37 ;  /* 0x0000002500af7202 */ /* 0x000fe20000000f00 */
[C---:B------:R-:W-:Y:S02]  /*17b80*/  FMUL.FTZ R22, R3.reuse, R166 ;  /* 0x000000a603167220 */ /* 0x040fe40000410000 */
[C---:B------:R-:W-:Y:S01]  /*17b90*/  FMUL.FTZ R23, R3.reuse, R167 ;  /* 0x000000a703177220 */ /* 0x040fe20000410000 */
[----:B------:R4:W5:Y:S01]  /*17ba0*/  MUFU.EX2 R2, R0 ;  /* 0x0000000000027308 */ /* 0x0009620000000800 */
[----:B------:R-:W-:Y:S01]  /*17bb0*/  F2FP.BF16.PACK_AB R46, R174, R175 ;  /* 0x000000afae2e723e */ /* 0x000fe200000010ff */
        /* <DEDUP_REMOVED lines=8> */
[----:B------:R-:W2:Y:S01]  /*17c40*/  MUFU.EX2 R39, R4 ;  /* 0x0000000400277308 */ /* 0x000ea20000000800 */
[C---:B------:R-:W-:Y:S02]  /*17c50*/  FMUL.FTZ R59, R3.reuse, R59 ;  /* 0x0000003b033b7220 */ /* 0x040fe40000410000 */
[C---:B------:R-:W-:Y:S02]  /*17c60*/  FMUL.FTZ R70, R3.reuse, R70 ;  /* 0x0000004603467220 */ /* 0x040fe40000410000 */
[C---:B------:R-:W-:Y:S02]  /*17c70*/  FMUL.FTZ R71, R3.reuse, R71 ;  /* 0x0000004703477220 */ /* 0x040fe40000410000 */
[--C-:B----4-:R-:W-:Y:S02]  /*17c80*/  FFMA.FTZ R0, R14, c[0x0][0x2d0], -R152.reuse ;  /* 0x0000b4000e007a23 */ /* 0x110fe40000010898 */
[C---:B-----5:R-:W-:Y:S02]  /*17c90*/  FMUL.FTZ R12, R2.reuse, R176 ;  /* 0x000000b0020c7220 */ /* 0x060fe40000410000 */
[----:B------:R4:W5:Y:S01]  /*17ca0*/  MUFU.EX2 R29, R0 ;  /* 0x00000000001d7308 */ /* 0x0009620000000800 */
[C---:B------:R-:W-:Y:S01]  /*17cb0*/  FMUL.FTZ R13, R2.reuse, R177 ;  /* 0x000000b1020d7220 */ /* 0x040fe20000410000 */
[----:B------:R-:W-:Y:S01]  /*17cc0*/  MOV R177, R33 ;  /* 0x0000002100b17202 */ /* 0x000fe20000000f00 */
[C---:B------:R-:W-:Y:S01]  /*17cd0*/  FMUL.FTZ R16, R2.reuse, R180 ;  /* 0x000000b402107220 */ /* 0x040fe20000410000 */
[----:B------:R-:W-:Y:S01]  /*17ce0*/  MOV R180, R31 ;  /* 0x0000001f00b47202 */ /* 0x000fe20000000f00 */
[C---:B------:R-:W-:Y:S01]  /*17cf0*/  FMUL.FTZ R17, R2.reuse, R181 ;  /* 0x000000b502117220 */ /* 0x040fe20000410000 */
[----:B------:R-:W-:Y:S01]  /*17d00*/  MOV R181, R30 ;  /* 0x0000001e00b57202 */ /* 0x000fe20000000f00 */
[C---:B------:R-:W-:Y:S02]  /*17d10*/  FMUL.FTZ R140, R2.reuse, R140 ;  /* 0x0000008c028c7220 */ /* 0x040fe40000410000 */
[C---:B------:R-:W-:Y:S02]  /*17d20*/  FMUL.FTZ R141, R2.reuse, R141 ;  /* 0x0000008d028d7220 */ /* 0x040fe40000410000 */
[C---:B------:R-:W-:Y:S01]  /*17d30*/  FMUL.FTZ R144, R2.reuse, R144 ;  /* 0x0000009002907220 */ /* 0x040fe20000410000 */
[----:B--2---:R-:W-:Y:S01]  /*17d40*/  MOV R173, R39 ;  /* 0x0000002700ad7202 */ /* 0x004fe20000000f00 */
[----:B------:R-:W-:Y:S02]  /*17d50*/  FMUL.FTZ R39, R3, R163 ;  /* 0x000000a303277220 */ /* 0x000fe40000410000 */
[C---:B------:R-:W-:Y:S02]  /*17d60*/  FMUL.FTZ R145, R2.reuse, R145 ;  /* 0x0000009102917220 */ /* 0x040fe40000410000 */
[C---:B------:R-:W-:Y:S02]  /*17d70*/  FMUL.FTZ R60, R2.reuse, R60 ;  /* 0x0000003c023c7220 */ /* 0x040fe40000410000 */
[C---:B------:R-:W-:Y:S02]  /*17d80*/  FMUL.FTZ R61, R2.reuse, R61 ;  /* 0x0000003d023d7220 */ /* 0x040fe40000410000 */
[----:B------:R-:W-:Y:S02]  /*17d90*/  FMUL.FTZ R64, R2, R64 ;  /* 0x0000004002407220 */ /* 0x000fe40000410000 */
[----:B----4-:R-:W-:Y:S01]  /*17da0*/  FFMA.FTZ R0, R18, c[0x0][0x2d0], -R152 ;  /* 0x0000b40012007a23 */ /* 0x010fe20000010898 */
[----:B-----5:R-:W-:Y:S01]  /*17db0*/  F2FP.BF16.PACK_AB R45, R153, R29 ;  /* 0x0000001d992d723e */ /* 0x020fe200000010ff */
[C---:B------:R-:W-:Y:S02]  /*17dc0*/  FMUL.FTZ R65, R2.reuse, R65 ;  /* 0x0000004102417220 */ /* 0x040fe40000410000 */
[----:B------:R2:W4:Y:S01]  /*17dd0*/  MUFU.EX2 R36, R0 ;  /* 0x0000000000247308 */ /* 0x0005220000000800 */
        /* <DEDUP_REMOVED lines=12> */
[----:B--2---:R-:W-:Y:S01]  /*17ea0*/  FSEL R0, R7, RZ, P0 ;  /* 0x000000ff07007208 */ /* 0x004fe20000000000 */
[----:B------:R-:W-:Y:S01]  /*17eb0*/  FMUL.FTZ R96, R2, R96 ;  /* 0x0000006002607220 */ /* 0x000fe20000410000 */
[----:B----4-:R-:W-:Y:S01]  /*17ec0*/  MOV R176, R36 ;  /* 0x0000002400b07202 */ /* 0x010fe20000000f00 */
[----:B------:R-:W-:Y:S02]  /*17ed0*/  FMUL.FTZ R36, R6, R160 ;  /* 0x000000a006247220 */ /* 0x000fe40000410000 */
[----:B------:R-:W-:Y:S01]  /*17ee0*/  FADD.FTZ R0, -R0, R154 ;  /* 0x0000009a00007221 */ /* 0x000fe20000010100 */
[----:B------:R-:W-:Y:S01]  /*17ef0*/  MOV R154, R8 ;  /* 0x00000008009a7202 */ /* 0x000fe20000000f00 */
[----:B------:R-:W-:Y:S01]  /*17f00*/  FMUL.FTZ R8, R6, R172 ;  /* 0x000000ac06087220 */ /* 0x000fe20000410000 */
[----:B------:R-:W-:Y:S01]  /*17f10*/  F2FP.BF16.PACK_AB R47, R173, R176 ;  /* 0x000000b0ad2f723e */ /* 0x000fe200000010ff */
[----:B------:R-:W-:Y:S01]  /*17f20*/  FMUL.FTZ R0, R0, c[0x0][0x2d0] ;  /* 0x0000b40000007a20 */ /* 0x000fe20000410000 */
[----:B------:R-:W-:Y:S01]  /*17f30*/  F2FP.BF16.PACK_AB R42, R33, R154 ;  /* 0x0000009a212a723e */ /* 0x000fe200000010ff */
[----:B------:R-:W-:Y:S01]  /*17f40*/  LDSM.16.MT88.4 R160, [R220+0x2880] ;  /* 0x00288000dca0783b */ /* 0x000fe20000004200 */
[C---:B------:R-:W-:Y:S01]  /*17f50*/  FMUL.FTZ R102, R3.reuse, R102 ;  /* 0x0000006603667220 */ /* 0x040fe20000410000 */
[----:B------:R-:W-:Y:S01]  /*17f60*/  MOV R172, R35 ;  /* 0x0000002300ac7202 */ /* 0x000fe20000000f00 */
[C---:B------:R-:W-:Y:S01]  /*17f70*/  FMUL.FTZ R103, R3.reuse, R103 ;  /* 0x0000006703677220 */ /* 0x040fe20000410000 */
[----:B------:R-:W2:Y:S01]  /*17f80*/  MUFU.EX2 R0, R0 ;  /* 0x0000000000007308 */ /* 0x000ea20000000800 */
[C---:B------:R-:W-:Y:S01]  /*17f90*/  FMUL.FTZ R106, R3.reuse, R106 ;  /* 0x0000006a036a7220 */ /* 0x040fe20000410000 */
[-C--:B-1----:R-:W-:Y:S05]  /*17fa0*/  HMMA.16816.F32.BF16 R8, R40, R24.reuse, R8 ;  /* 0x000000182808723c */ /* 0x082fea0000041808 */
[C---:B------:R-:W-:Y:S02]  /*17fb0*/  FMUL.FTZ R33, R2.reuse, R189 ;  /* 0x000000bd02217220 */ /* 0x040fe40000410000 */
[----:B------:R-:W-:Y:S02]  /*17fc0*/  FMUL.FTZ R97, R2, R97 ;  /* 0x0000006102617220 */ /* 0x000fe40000410000 */
[C---:B------:R-:W-:Y:S03]  /*17fd0*/  FMUL.FTZ R107, R3.reuse, R107 ;  /* 0x0000006b036b7220 */ /* 0x040fe60000410000 */
[--C-:B------:R-:W-:Y:S02]  /*17fe0*/  FFMA.FTZ R4, R196, c[0x0][0x2d0], -R52.reuse ;  /* 0x0000b400c4047a23 */ /* 0x100fe40000010834 */
[C---:B------:R-:W-:Y:S02]  /*17ff0*/  FMUL.FTZ R108, R2.reuse, R108 ;  /* 0x0000006c026c7220 */ /* 0x040fe40000410000 */
[----:B------:R1:W-:Y:S01]  /*18000*/  MUFU.EX2 R164, R4 ;  /* 0x0000000400a47308 */ /* 0x0003e20000000800 */
[C---:B------:R-:W-:Y:S02]  /*18010*/  FMUL.FTZ R109, R2.reuse, R109 ;  /* 0x0000006d026d7220 */ /* 0x040fe40000410000 */
[C---:B------:R-:W-:Y:S02]  /*18020*/  FMUL.FTZ R112, R2.reuse, R112 ;  /* 0x0000007002707220 */ /* 0x040fe40000410000 */
[----:B------:R-:W-:Y:S02]  /*18030*/  FMUL.FTZ R113, R2, R113 ;  /* 0x0000007102717220 */ /* 0x000fe40000410000 */
[C---:B--2---:R-:W-:Y:S01]  /*18040*/  FMUL.FTZ R14, R0.reuse, R178 ;  /* 0x000000b2000e7220 */ /* 0x044fe20000410000 */
[----:B------:R-:W-:Y:S01]  /*18050*/  MOV R178, R34 ;  /* 0x0000002200b27202 */ /* 0x000fe20000000f00 */
[C---:B------:R-:W-:Y:S01]  /*18060*/  FMUL.FTZ R15, R0.reuse, R179 ;  /* 0x000000b3000f7220 */ /* 0x040fe20000410000 */
[----:B------:R-:W-:Y:S01]  /*18070*/  MOV R179, R32 ;  /* 0x0000002000b37202 */ /* 0x000fe20000000f00 */
[C---:B------:R-:W-:Y:S02]  /*18080*/  FMUL.FTZ R118, R3.reuse, R118 ;  /* 0x0000007603767220 */ /* 0x040fe40000410000 */
[C---:B------:R-:W-:Y:S02]  /*18090*/  FMUL.FTZ R119, R3.reuse, R119 ;  /* 0x0000007703777220 */ /* 0x040fe40000410000 */
[----:B------:R-:W-:Y:S01]  /*180a0*/  FMUL.FTZ R122, R3, R122 ;  /* 0x0000007a037a7220 */ /* 0x000fe20000410000 */
[C---:B------:R-:W-:Y:S04]  /*180b0*/  HMMA.16816.F32.BF16 R12, R44.reuse, R24, R12 ;  /* 0x000000182c0c723c */ /* 0x040fe8000004180c */
[C---:B------:R-:W-:Y:S01]  /*180c0*/  FMUL.FTZ R18, R0.reuse, R182 ;  /* 0x000000b600127220 */ /* 0x040fe20000410000 */
[----:B------:R-:W-:Y:S01]  /*180d0*/  MOV R182, R29 ;  /* 0x0000001d00b67202 */ /* 0x000fe20000000f00 */
[----:B------:R-:W-:Y:S01]  /*180e0*/  FMUL.FTZ R19, R0, R183 ;  /* 0x000000b700137220 */ /* 0x000fe20000410000 */
[----:B------:R-:W-:Y:S01]  /*180f0*/  MOV R183, R28 ;  /* 0x0000001c00b77202 */ /* 0x000fe20000000f00 */
[--C-:B-1----:R-:W-:Y:S04]  /*18100*/  FFMA.FTZ R4, R195, c[0x0][0x2d0], -R52.reuse ;  /* 0x0000b400c3047a23 */ /* 0x102fe80000010834 */
[C---:B------:R-:W-:Y:S01]  /*18110*/  FMUL.FTZ R123, R3.reuse, R123 ;  /* 0x0000007b037b7220 */ /* 0x040fe20000410000 */
[-C--:B------:R-:W-:Y:S01]  /*18120*/  HMMA.16816.F32.BF16 R16, R44, R26.reuse, R16 ;  /* 0x0000001a2c10723c */ /* 0x080fe20000041810 */
[----:B------:R-:W1:Y:S02]  /*18130*/  MUFU.EX2 R165, R4 ;  /* 0x0000000400a57308 */ /* 0x000e640000000800 */
[C---:B------:R-:W-:Y:S02]  /*18140*/  FMUL.FTZ R134, R3.reuse, R134 ;  /* 0x0000008603867220 */ /* 0x040fe40000410000 */
[----:B------:R-:W-:Y:S02]  /*18150*/  FMUL.FTZ R135, R3, R135 ;  /* 0x0000008703877220 */ /* 0x000fe40000410000 */
[--C-:B------:R-:W-:Y:S01]  /*18160*/  FFMA.FTZ R167, R233, c[0x0][0x2d0], -R52.reuse ;  /* 0x0000b400e9a77a23 */ /* 0x100fe20000010834 */
[C---:B------:R-:W-:Y:S04]  /*18170*/  HMMA.16816.F32.BF16 R20, R40.reuse, R26, R20 ;  /* 0x0000001a2814723c */ /* 0x040fe80000041814 */
[C---:B------:R-:W-:Y:S02]  /*18180*/  FMUL.FTZ R24, R6.reuse, R168 ;  /* 0x000000a806187220 */ /* 0x040fe40000410000 */
[----:B------:R-:W-:Y:S02]  /*18190*/  FMUL.FTZ R25, R6, R169 ;  /* 0x000000a906197220 */ /* 0x000fe40000410000 */
[C---:B------:R-:W-:Y:S04]  /*181a0*/  FMUL.FTZ R26, R3.reuse, R170 ;  /* 0x000000aa031a7220 */ /* 0x040fe80000410000 */
[----:B------:R-:W-:Y:S02]  /*181b0*/  FMUL.FTZ R27, R3, R171 ;  /* 0x000000ab031b7220 */ /* 0x000fe40000410000 */
[--C-:B------:R-:W-:Y:S02]  /*181c0*/  FFMA.FTZ R170, R235, c[0x0][0x2d0], -R52.reuse ;  /* 0x0000b400ebaa7a23 */ /* 0x100fe40000010834 */
[--C-:B------:R-:W-:Y:S01]  /*181d0*/  FFMA.FTZ R169, R234, c[0x0][0x2d0], -R52.reuse ;  /* 0x0000b400eaa97a23 */ /* 0x100fe20000010834 */
[----:B-1----:R-:W-:Y:S01]  /*181e0*/  MOV R235, R165 ;  /* 0x000000a500eb7202 */ /* 0x002fe20000000f00 */
[----:B------:R-:W-:Y:S01]  /*181f0*/  FFMA.FTZ R168, R236, c[0x0][0x2d0], -R52 ;  /* 0x0000b400eca87a23 */ /* 0x000fe20000010834 */
[-C--:B---3--:R-:W-:Y:S01]  /*18200*/  HMMA.16816.F32.BF16 R24, R40, R48.reuse, R24 ;  /* 0x000000302818723c */ /* 0x088fe20000041818 */
[----:B------:R-:W-:Y:S02]  /*18210*/  MUFU.EX2 R195, R170 ;  /* 0x000000aa00c37308 */ /* 0x000fe40000000800 */
[C---:B------:R-:W-:Y:S01]  /*18220*/  FMUL.FTZ R28, R2.reuse, R184 ;  /* 0x000000b8021c7220 */ /* 0x040fe20000410000 */
[----:B------:R-:W-:Y:S01]  /*18230*/  MOV R184, R179 ;  /* 0x000000b300b87202 */ /* 0x000fe20000000f00 */
[----:B------:R-:W-:Y:S01]  /*18240*/  FMUL.FTZ R29, R2, R185 ;  /* 0x000000b9021d7220 */ /* 0x000fe20000410000 */
[----:B------:R-:W-:Y:S01]  /*18250*/  MOV R179, R174 ;  /* 0x000000ae00b37202 */ /* 0x000fe20000000f00 */
[C---:B------:R-:W-:Y:S01]  /*18260*/  FMUL.FTZ R30, R0.reuse, R186 ;  /* 0x000000ba001e7220 */ /* 0x040fe20000410000 */
[----:B------:R-:W-:Y:S01]  /*18270*/  MOV R234, R164 ;  /* 0x000000a400ea7202 */ /* 0x000fe20000000f00 */
[----:B------:R-:W-:Y:S03]  /*18280*/  FMUL.FTZ R31, R0, R187 ;  /* 0x000000bb001f7220 */ /* 0x000fe60000410000 */
[--C-:B------:R-:W-:Y:S01]  /*18290*/  FFMA.FTZ R166, R232, c[0x0][0x2d0], -R159.reuse ;  /* 0x0000b400e8a67a23 */ /* 0x100fe2000001089f */
[----:B------:R-:W-:Y:S01]  /*182a0*/  MOV R233, R179 ;  /* 0x000000b300e97202 */ /* 0x000fe20000000f00 */
[--C-:B------:R-:W-:Y:S01]  /*182b0*/  FFMA.FTZ R165, R231, c[0x0][0x2d0], -R159.reuse ;  /* 0x0000b400e7a57a23 */ /* 0x100fe2000001089f */
[----:B------:R-:W-:Y:S01]  /*182c0*/  MOV R232, R178 ;  /* 0x000000b200e87202 */ /* 0x000fe20000000f00 */
[C---:B------:R-:W-:Y:S02]  /*182d0*/  HMMA.16816.F32.BF16 R28, R44.reuse, R48, R28 ;  /* 0x000000302c1c723c */ /* 0x040fe4000004181c */
[----:B------:R-:W-:Y:S02]  /*182e0*/  MUFU.EX2 R196, R165 ;  /* 0x000000a500c47308 */ /* 0x000fe40000000800 */
[----:B------:R-:W-:Y:S01]  /*182f0*/  FMUL.FTZ R32, R2, R188 ;  /* 0x000000bc02207220 */ /* 0x000fe20000410000 */
[----:B------:R-:W-:Y:S01]  /*18300*/  MOV R188, R183 ;  /* 0x000000b700bc7202 */ /* 0x000fe20000000f00 */
[C---:B------:R-:W-:Y:S01]  /*18310*/  FMUL.FTZ R34, R0.reuse, R190 ;  /* 0x000000be00227220 */ /* 0x040fe20000410000 */
[----:B------:R-:W-:Y:S01]  /*18320*/  MOV R183, R153 ;  /* 0x0000009900b77202 */ /* 0x000fe20000000f00 */
[C---:B------:R-:W-:Y:S01]  /*18330*/  FMUL.FTZ R35, R0.reuse, R191 ;  /* 0x000000bf00237220 */ /* 0x040fe20000410000 */
[----:B------:R-:W-:Y:S02]  /*18340*/  MOV R189, R188 ;  /* 0x000000bc00bd7202 */ /* 0x000fe40000000f00 */
[----:B------:R-:W2:Y:S01]  /*18350*/  LDL.LU R188, [R1+0x88] ;  /* 0x0000880001bc7983 */ /* 0x000ea20000300800 */
[--C-:B------:R-:W-:Y:S01]  /*18360*/  FFMA.FTZ R164, R215, c[0x0][0x2d0], -R159.reuse ;  /* 0x0000b400d7a47a23 */ /* 0x100fe2000001089f */
[----:B------:R-:W-:Y:S01]  /*18370*/  MOV R231, R177 ;  /* 0x000000b100e77202 */ /* 0x000fe20000000f00 */
[C---:B------:R-:W-:Y:S01]  /*18380*/  FMUL.FTZ R142, R0.reuse, R142 ;  /* 0x0000008e008e7220 */ /* 0x040fe20000410000 */
[-C--:B------:R-:W-:Y:S03]  /*18390*/  HMMA.16816.F32.BF16 R32, R44, R50.reuse, R32 ;  /* 0x000000322c20723c */ /* 0x080fe60000041820 */
[C---:B------:R-:W-:Y:S01]  /*183a0*/  FMUL.FTZ R143, R0.reuse, R143 ;  /* 0x0000008f008f7220 */ /* 0x040fe20000410000 */
[----:B------:R-:W-:Y:S01]  /*183b0*/  MOV R215, R176 ;  /* 0x000000b000d77202 */ /* 0x000fe20000000f00 */
[C---:B------:R-:W-:Y:S01]  /*183c0*/  FMUL.FTZ R146, R0.reuse, R146 ;  /* 0x0000009200927220 */ /* 0x040fe20000410000 */
[----:B------:R-:W-:Y:S01]  /*183d0*/  MOV R187, R182 ;  /* 0x000000b600bb7202 */ /* 0x000fe20000000f00 */
[C---:B------:R-:W-:Y:S01]  /*183e0*/  FMUL.FTZ R147, R0.reuse, R147 ;  /* 0x0000009300937220 */ /* 0x040fe20000410000 */
[C---:B------:R-:W-:Y:S01]  /*183f0*/  HMMA.16816.F32.BF16 R36, R40.reuse, R50, R36 ;  /* 0x000000322824723c */ /* 0x040fe20000041824 */
[----:B------:R-:W1:Y:S03]  /*18400*/  LDSM.16.MT88.4 R48, [R220+0x2080] ;  /* 0x00208000dc30783b */ /* 0x000e660000004200 */
[C---:B------:R-:W-:Y:S01]  /*18410*/  FMUL.FTZ R62, R0.reuse, R62 ;  /* 0x0000003e003e7220 */ /* 0x040fe20000410000 */
[----:B------:R-:W-:Y:S01]  /*18420*/  MOV R182, R154 ;  /* 0x0000009a00b67202 */ /* 0x000fe20000000f00 */
[C---:B------:R-:W-:Y:S01]  /*18430*/  FMUL.FTZ R63, R0.reuse, R63 ;  /* 0x0000003f003f7220 */ /* 0x040fe20000410000 */
[----:B------:R-:W-:Y:S01]  /*18440*/  MOV R186, R181 ;  /* 0x000000b500ba7202 */ /* 0x000fe20000000f00 */
[C---:B------:R-:W-:Y:S01]  /*18450*/  FMUL.FTZ R66, R0.reuse, R66 ;  /* 0x0000004200427220 */ /* 0x040fe20000410000 */
[----:B------:R-:W-:Y:S03]  /*18460*/  MOV R181, R172 ;  /* 0x000000ac00b57202 */ /* 0x000fe60000000f00 */
[C---:B------:R-:W-:Y:S01]  /*18470*/  FMUL.FTZ R67, R0.reuse, R67 ;  /* 0x0000004300437220 */ /* 0x040fe20000410000 */
[----:B------:R-:W-:Y:S01]  /*18480*/  MOV R185, R180 ;  /* 0x000000b400b97202 */ /* 0x000fe20000000f00 */
[C---:B------:R-:W-:Y:S01]  /*18490*/  FMUL.FTZ R78, R0.reuse, R78 ;  /* 0x0000004e004e7220 */ /* 0x040fe20000410000 */
[----:B------:R-:W-:Y:S01]  /*184a0*/  MOV R180, R173 ;  /* 0x000000ad00b47202 */ /* 0x000fe20000000f00 */
        /* <DEDUP_REMOVED lines=13> */
[--C-:B------:R-:W-:Y:S01]  /*18580*/  FFMA.FTZ R53, R204, c[0x0][0x2d0], -R159.reuse ;  /* 0x0000b400cc357a23 */ /* 0x100fe2000001089f */
[-C--:B-1----:R-:W-:Y:S01]  /*18590*/  HMMA.16816.F32.BF16 R136, R40, R48.reuse, R136 ;  /* 0x000000302888723c */ /* 0x082fe20000041888 */
[----:B------:R1:W-:Y:S02]  /*185a0*/  MUFU.EX2 R252, R4 ;  /* 0x0000000400fc7308 */ /* 0x0003e40000000800 */
[C---:B------:R-:W-:Y:S02]  /*185b0*/  FMUL.FTZ R124, R2.reuse, R124 ;  /* 0x0000007c027c7220 */ /* 0x040fe40000410000 */
[----:B------:R-:W-:Y:S02]  /*185c0*/  FMUL.FTZ R125, R2, R125 ;  /* 0x0000007d027d7220 */ /* 0x000fe40000410000 */
[C---:B------:R-:W-:Y:S01]  /*185d0*/  FMUL.FTZ R126, R0.reuse, R126 ;  /* 0x0000007e007e7220 */ /* 0x040fe20000410000 */
[C---:B------:R-:W-:Y:S03]  /*185e0*/  HMMA.16816.F32.BF16 R140, R44.reuse, R48, R140 ;  /* 0x000000302c8c723c */ /* 0x040fe6000004188c */
[----:B------:R-:W-:Y:S01]  /*185f0*/  MUFU.EX2 R247, R53 ;  /* 0x0000003500f77308 */ /* 0x000fe20000000800 */
[----:B------:R-:W-:Y:S02]  /*18600*/  FMUL.FTZ R127, R0, R127 ;  /* 0x0000007f007f7220 */ /* 0x000fe40000410000 */
[C---:B------:R-:W-:Y:S02]  /*18610*/  FMUL.FTZ R128, R2.reuse, R128 ;  /* 0x0000008002807220 */ /* 0x040fe40000410000 */
[-C--:B------:R-:W-:Y:S04]  /*18620*/  HMMA.16816.F32.BF16 R144, R44, R50.reuse, R144 ;  /* 0x000000322c90723c */ /* 0x080fe80000041890 */
[----:B------:R-:W-:Y:S02]  /*18630*/  FMUL.FTZ R129, R2, R129 ;  /* 0x0000008102817220 */ /* 0x000fe40000410000 */
[----:B------:R-:W-:Y:S02]  /*18640*/  FMUL.FTZ R130, R0, R130 ;  /* 0x0000008200827220 */ /* 0x000fe40000410000 */
[C---:B------:R-:W-:Y:S01]  /*18650*/  HMMA.16816.F32.BF16 R148, R40.reuse, R50, R148 ;  /* 0x000000322894723c */ /* 0x040fe20000041894 */
[----:B------:R-:W3:Y:S03]  /*18660*/  LDSM.16.MT88.4 R48, [R219+0x2080] ;  /* 0x00208000db30783b */ /* 0x000ee60000004200 */
[--C-:B-1----:R-:W-:Y:S02]  /*18670*/  FFMA.FTZ R4, R194, c[0x0][0x2d0], -R159.reuse ;  /* 0x0000b400c2047a23 */ /* 0x102fe4000001089f */
[----:B------:R-:W-:Y:S01]  /*18680*/  MUFU.EX2 R194, R166 ;  /* 0x000000a600c27308 */ /* 0x000fe20000000800 */
[----:B------:R-:W-:Y:S02]  /*18690*/  FMUL.FTZ R131, R0, R131 ;  /* 0x0000008300837220 */ /* 0x000fe40000410000 */
[--C-:B------:R-:W-:Y:S03]  /*186a0*/  FFMA.FTZ R171, R208, c[0x0][0x2d0], -R152.reuse ;  /* 0x0000b400d0ab7a23 */ /* 0x100fe60000010898 */
[--C-:B------:R-:W-:Y:S02]  /*186b0*/  FFMA.FTZ R172, R207, c[0x0][0x2d0], -R152.reuse ;  /* 0x0000b400cfac7a23 */ /* 0x100fe40000010898 */
[----:B------:R-:W-:Y:S02]  /*186c0*/  FFMA.FTZ R173, R206, c[0x0][0x2d0], -R152 ;  /* 0x0000b400cead7a23 */ /* 0x000fe40000010898 */
[----:B------:R1:W4:Y:S01]  /*186d0*/  MUFU.EX2 R251, R4 ;  /* 0x0000000400fb7308 */ /* 0x0003220000000800 */
[--C-:B------:R-:W-:Y:S02]  /*186e0*/  FFMA.FTZ R154, R213, c[0x0][0x2d0], -R158.reuse ;  /* 0x0000b400d59a7a23 */ /* 0x100fe4000001089e */
[----:B------:R-:W-:Y:S02]  /*186f0*/  FFMA.FTZ R153, R212, c[0x0][0x2d0], -R158 ;  /* 0x0000b400d4997a23 */ /* 0x000fe4000001089e */
[--C-:B-1----:R-:W-:Y:S01]  /*18700*/  FFMA.FTZ R4, R202, c[0x0][0x2d0], -R52.reuse ;  /* 0x0000b400ca047a23 */ /* 0x102fe20000010834 */
[-C--:B---3--:R-:W-:Y:S04]  /*18710*/  HMMA.16816.F32.BF16 R56, R40, R48.reuse, R56 ;  /* 0x000000302838723c */ /* 0x088fe80000041838 */
[----:B------:R-:W-:Y:S04]  /*18720*/  MUFU.EX2 R202, R167 ;  /* 0x000000a700ca7308 */ /* 0x000fe80000000800 */
[C---:B------:R-:W-:Y:S06]  /*18730*/  HMMA.16816.F32.BF16 R60, R44.reuse, R48, R60 ;  /* 0x000000302c3c723c */ /* 0x040fec000004183c */
[----:B------:R1:W-:Y:S02]  /*18740*/  MUFU.EX2 R250, R4 ;  /* 0x0000000400fa7308 */ /* 0x0003e40000000800 */
[-C--:B------:R-:W-:Y:S08]  /*18750*/  HMMA.16816.F32.BF16 R64, R44, R50.reuse, R64 ;  /* 0x000000322c40723c */ /* 0x080ff00000041840 */
[C---:B------:R-:W-:Y:S01]  /*18760*/  HMMA.16816.F32.BF16 R68, R40.reuse, R50, R68 ;  /* 0x000000322844723c */ /* 0x040fe20000041844 */
[----:B------:R-:W3:Y:S03]  /*18770*/  LDSM.16.MT88.4 R48, [R217+0x3880] ;  /* 0x00388000d930783b */ /* 0x000ee60000004200 */
[----:B-1----:R-:W-:Y:S04]  /*18780*/  FFMA.FTZ R4, R205, c[0x0][0x2d0], -R52 ;  /* 0x0000b400cd047a23 */ /* 0x002fe80000010834 */
[----:B------:R1:W5:Y:S04]  /*18790*/  MUFU.EX2 R249, R4 ;  /* 0x0000000400f97308 */ /* 0x0003680000000800 */
[--C-:B-1----:R-:W-:Y:S01]  /*187a0*/  FFMA.FTZ R4, R203, c[0x0][0x2d0], -R159.reuse ;  /* 0x0000b400cb047a23 */ /* 0x102fe2000001089f */
[-C--:B---3--:R-:W-:Y:S05]  /*187b0*/  HMMA.16816.F32.BF16 R72, R40, R48.reuse, R72 ;  /* 0x000000302848723c */ /* 0x088fea0000041848 */
[----:B------:R1:W3:Y:S01]  /*187c0*/  MUFU.EX2 R248, R4 ;  /* 0x0000000400f87308 */ /* 0x0002e20000000800 */
[----:B------:R-:W-:Y:S01]  /*187d0*/  FFMA.FTZ R159, R214, c[0x0][0x2d0], -R159 ;  /* 0x0000b400d69f7a23 */ /* 0x000fe2000001089f */
[----:B------:R-:W-:Y:S01]  /*187e0*/  MOV R214, R175 ;  /* 0x000000af00d67202 */ /* 0x000fe20000000f00 */
[C---:B------:R-:W-:Y:S08]  /*187f0*/  HMMA.16816.F32.BF16 R76, R44.reuse, R48, R76 ;  /* 0x000000302c4c723c */ /* 0x040ff0000004184c */
[-C--:B------:R-:W-:Y:S08]  /*18800*/  HMMA.16816.F32.BF16 R80, R44, R50.reuse, R80 ;  /* 0x000000322c50723c */ /* 0x080ff00000041850 */
[C---:B------:R-:W-:Y:S01]  /*18810*/  HMMA.16816.F32.BF16 R84, R40.reuse, R50, R84 ;  /* 0x000000322854723c */ /* 0x040fe20000041854 */
[----:B------:R-:W3:Y:S03]  /*18820*/  LDSM.16.MT88.4 R48, [R218+0x3880] ;  /* 0x00388000da30783b */ /* 0x000ee60000004200 */
[--C-:B-1----:R-:W-:Y:S02]  /*18830*/  FFMA.FTZ R4, R200, c[0x0][0x2d0], -R158.reuse ;  /* 0x0000b400c8047a23 */ /* 0x102fe4000001089e */
[----:B------:R-:W-:Y:S10]  /*18840*/  MUFU.EX2 R200, R168 ;  /* 0x000000a800c87308 */ /* 0x000ff40000000800 */
[----:B------:R1:W-:Y:S02]  /*18850*/  MUFU.EX2 R243, R4 ;  /* 0x0000000400f37308 */ /* 0x0003e40000000800 */
[--C-:B-1----:R-:W-:Y:S01]  /*18860*/  FFMA.FTZ R4, R199, c[0x0][0x2d0], -R158.reuse ;  /* 0x0000b400c7047a23 */ /* 0x102fe2000001089e */
[-C--:B---3--:R-:W-:Y:S07]  /*18870*/  HMMA.16816.F32.BF16 R88, R40, R48.reuse, R88 ;  /* 0x000000302858723c */ /* 0x088fee0000041858 */
[----:B------:R1:W-:Y:S01]  /*18880*/  MUFU.EX2 R199, R164 ;  /* 0x000000a400c77308 */ /* 0x0003e20000000800 */
[C---:B------:R-:W-:Y:S09]  /*18890*/  HMMA.16816.F32.BF16 R92, R44.reuse, R48, R92 ;  /* 0x000000302c5c723c */ /* 0x040ff2000004185c */
[----:B------:R3:W-:Y:S01]  /*188a0*/  MUFU.EX2 R244, R4 ;  /* 0x0000000400f47308 */ /* 0x0007e20000000800 */
[-C--:B------:R-:W-:Y:S08]  /*188b0*/  HMMA.16816.F32.BF16 R96, R44, R50.reuse, R96 ;  /* 0x000000322c60723c */ /* 0x080ff00000041860 */
[C---:B------:R-:W-:Y:S01]  /*188c0*/  HMMA.16816.F32.BF16 R100, R40.reuse, R50, R100 ;  /* 0x000000322864723c */ /* 0x040fe20000041864 */
[----:B------:R-:W4:Y:S08]  /*188d0*/  LDSM.16.MT88.4 R48, [R220+0x3880] ;  /* 0x00388000dc30783b */ /* 0x000f300000004200 */
[----:B-1----:R-:W-:Y:S03]  /*188e0*/  LDSM.16.MT88.4 R164, [R217+0x3080] ;  /* 0x00308000d9a4783b */ /* 0x002fe60000004200 */
[--C-:B---3--:R-:W-:Y:S04]  /*188f0*/  FFMA.FTZ R4, R198, c[0x0][0x2d0], -R158.reuse ;  /* 0x0000b400c6047a23 */ /* 0x108fe8000001089e */
[----:B------:R1:W-:Y:S01]  /*18900*/  MUFU.EX2 R245, R4 ;  /* 0x0000000400f57308 */ /* 0x0003e20000000800 */
[----:B--2---:R-:W-:Y:S02]  /*18910*/  FFMA.FTZ R2, R2, R188, R189 ;  /* 0x000000bc02027223 */ /* 0x004fe400000100bd */
[----:B-1----:R-:W-:Y:S01]  /*18920*/  FFMA.FTZ R4, R197, c[0x0][0x2d0], -R158 ;  /* 0x0000b400c5047a23 */ /* 0x002fe2000001089e */
[-C--:B----4-:R-:W-:Y:S06]  /*18930*/  HMMA.16816.F32.BF16 R104, R40, R48.reuse, R104 ;  /* 0x000000302868723c */ /* 0x090fec0000041868 */
[----:B------:R-:W-:Y:S02]  /*18940*/  MUFU.EX2 R197, R169 ;  /* 0x000000a900c57308 */ /* 0x000fe40000000800 */
[C---:B------:R-:W-:Y:S08]  /*18950*/  HMMA.16816.F32.BF16 R108, R44.reuse, R48, R108 ;  /* 0x000000302c6c723c */ /* 0x040ff0000004186c */
[----:B------:R1:W2:Y:S01]  /*18960*/  MUFU.EX2 R246, R4 ;  /* 0x0000000400f67308 */ /* 0x0002a20000000800 */
[-C--:B------:R-:W-:Y:S08]  /*18970*/  HMMA.16816.F32.BF16 R112, R44, R50.reuse, R112 ;  /* 0x000000322c70723c */ /* 0x080ff00000041870 */
[C---:B------:R-:W-:Y:S01]  /*18980*/  HMMA.16816.F32.BF16 R116, R40.reuse, R50, R116 ;  /* 0x000000322874723c */ /* 0x040fe20000041874 */
[----:B------:R-:W3:Y:S03]  /*18990*/  LDSM.16.MT88.4 R48, [R219+0x3880] ;  /* 0x00388000db30783b */ /* 0x000ee60000004200 */
[--C-:B-1----:R-:W-:Y:S04]  /*189a0*/  FFMA.FTZ R4, R54, c[0x0][0x2d0], -R152.reuse ;  /* 0x0000b40036047a23 */ /* 0x102fe80000010898 */
[----:B------:R1:W-:Y:S04]  /*189b0*/  MUFU.EX2 R241, R4 ;  /* 0x0000000400f17308 */ /* 0x0003e80000000800 */
[--C-:B-1----:R-:W-:Y:S01]  /*189c0*/  FFMA.FTZ R4, R55, c[0x0][0x2d0], -R152.reuse ;  /* 0x0000b40037047a23 */ /* 0x102fe20000010898 */
[-C--:B---3--:R-:W-:Y:S01]  /*189d0*/  HMMA.16816.F32.BF16 R120, R40, R48.reuse, R120 ;  /* 0x000000302878723c */ /* 0x088fe20000041878 */
[----:B------:R-:W-:Y:S04]  /*189e0*/  LDSM.16.MT88.4 R52, [R218+0x2880] ;  /* 0x00288000da34783b */ /* 0x000fe80000004200 */
[----:B------:R1:W-:Y:S03]  /*189f0*/  MUFU.EX2 R205, R4 ;  /* 0x0000000400cd7308 */ /* 0x0003e60000000800 */
[C---:B------:R-:W-:Y:S01]  /*18a00*/  HMMA.16816.F32.BF16 R124, R44.reuse, R48, R124 ;  /* 0x000000302c7c723c */ /* 0x040fe2000004187c */
[----:B------:R-:W3:Y:S04]  /*18a10*/  LDL.LU R49, [R1+0x74] ;  /* 0x0000740001317983 */ /* 0x000ee80000300800 */
[----:B------:R-:W4:Y:S03]  /*18a20*/  LDL.LU R48, [R1+0x78] ;  /* 0x0000780001307983 */ /* 0x000f260000300800 */
[-C--:B------:R-:W-:Y:S01]  /*18a30*/  HMMA.16816.F32.BF16 R128, R44, R50.reuse, R128 ;  /* 0x000000322c80723c */ /* 0x080fe20000041880 */
[----:B------:R-:W2:Y:S07]  /*18a40*/  LDSM.16.MT88.4 R44, [R217+0x2880] ;  /* 0x00288000d92c783b */ /* 0x000eae0000004200 */
[----:B------:R-:W-:Y:S04]  /*18a50*/  HMMA.16816.F32.BF16 R132, R40, R50, R132 ;  /* 0x000000322884723c */ /* 0x000fe80000041884 */
[--C-:B-1----:R-:W-:Y:S03]  /*18a60*/  FFMA.FTZ R4, R192, c[0x0][0x2d0], -R152.reuse ;  /* 0x0000b400c0047a23 */ /* 0x102fe60000010898 */
[----:B------:R-:W-:Y:S01]  /*18a70*/  F2FP.BF16.PACK_AB R40, R235, R234 ;  /* 0x000000eaeb28723e */ /* 0x000fe200000010ff */
[----:B------:R1:W-:Y:S01]  /*18a80*/  MUFU.EX2 R204, R4 ;  /* 0x0000000400cc7308 */ /* 0x0003e20000000800 */
[----:B------:R-:W-:Y:S03]  /*18a90*/  F2FP.BF16.PACK_AB R41, R251, R252 ;  /* 0x000000fcfb29723e */ /* 0x000fe600000010ff */
[----:B-----5:R-:W-:Y:S02]  /*18aa0*/  F2FP.BF16.PACK_AB R42, R249, R250 ;  /* 0x000000faf92a723e */ /* 0x020fe400000010ff */
[----:B------:R-:W-:Y:S02]  /*18ab0*/  F2FP.BF16.PACK_AB R43, R248, R247 ;  /* 0x000000f7f82b723e */ /* 0x000fe400000010ff */
[----:B--2---:R-:W-:Y:S01]  /*18ac0*/  F2FP.BF16.PACK_AB R50, R246, R245 ;  /* 0x000000f5f632723e */ /* 0x004fe200000010ff */
[--C-:B-1----:R-:W-:Y:S04]  /*18ad0*/  FFMA.FTZ R4, R201, c[0x0][0x2d0], -R152.reuse ;  /* 0x0000b400c9047a23 */ /* 0x102fe80000010898 */
[-C--:B------:R-:W-:Y:S01]  /*18ae0*/  HMMA.16816.F32.BF16 R8, R40, R44.reuse, R8 ;  /* 0x0000002c2808723c */ /* 0x080fe20000041808 */
[----:B------:R-:W-:Y:S02]  /*18af0*/  MUFU.EX2 R201, R159 ;  /* 0x0000009f00c97308 */ /* 0x000fe40000000800 */
[----:B------:R-:W-:Y:S08]  /*18b00*/  FFMA.FTZ R152, R209, c[0x0][0x2d0], -R152 ;  /* 0x0000b400d1987a23 */ /* 0x000ff00000010898 */
[----:B------:R-:W1:Y:S10]  /*18b10*/  MUFU.EX2 R203, R4 ;  /* 0x0000000400cb7308 */ /* 0x000e740000000800 */
[----:B------:R-:W-:Y:S10]  /*18b20*/  MUFU.EX2 R152, R152 ;  /* 0x0000009800987308 */ /* 0x000ff40000000800 */
[----:B------:R-:W-:Y:S01]  /*18b30*/  MUFU.EX2 R159, R154 ;  /* 0x0000009a009f7308 */ /* 0x000fe20000000800 */
[----:B-1----:R-:W-:Y:S01]  /*18b40*/  F2FP.BF16.PACK_AB R51, R203, R204 ;  /* 0x000000cccb33723e */ /* 0x002fe200000010ff */
[--C-:B------:R-:W-:Y:S02]  /*18b50*/  FFMA.FTZ R4, R211, c[0x0][0x2d0], -R158.reuse ;  /* 0x0000b400d3047a23 */ /* 0x100fe4000001089e */
[----:B------:R-:W-:Y:S06]  /*18b60*/  FFMA.FTZ R158, R210, c[0x0][0x2d0], -R158 ;  /* 0x0000b400d29e7a23 */ /* 0x000fec000001089e */
[----:B------:R-:W-:Y:S10]  /*18b70*/  MUFU.EX2 R154, R172 ;  /* 0x000000ac009a7308 */ /* 0x000ff40000000800 */
[----:B------:R-:W-:Y:S10]  /*18b80*/  MUFU.EX2 R192, R158 ;  /* 0x0000009e00c07308 */ /* 0x000ff40000000800 */
[----:B------:R-:W-:Y:S10]  /*18b90*/  MUFU.EX2 R158, R171 ;  /* 0x000000ab009e7308 */ /* 0x000ff40000000800 */
[----:B------:R-:W-:Y:S01]  /*18ba0*/  MUFU.EX2 R198, R4 ;  /* 0x0000000400c67308 */ /* 0x000fe20000000800 */
[----:B---3--:R-:W-:Y:S01]  /*18bb0*/  FFMA.FTZ R174, R6, R49, R242 ;  /* 0x0000003106ae7223 */ /* 0x008fe200000100f2 */
[----:B------:R-:W-:Y:S01]  /*18bc0*/  F2FP.BF16.PACK_AB R49, R205, R241 ;  /* 0x000000f1cd31723e */ /* 0x000fe200000010ff */
[----:B----4-:R-:W-:Y:S01]  /*18bd0*/  FFMA.FTZ R6, R3, R48, R193 ;  /* 0x0000003003067223 */ /* 0x010fe200000100c1 */
[----:B------:R-:W-:Y:S01]  /*18be0*/  F2FP.BF16.PACK_AB R48, R244, R243 ;  /* 0x000000f3f430723e */ /* 0x000fe200000010ff */
[----:B------:R-:W2:Y:S05]  /*18bf0*/  LDL.LU R3, [R1+0x84] ;  /* 0x0000840001037983 */ /* 0x000eaa0000300800 */
[----:B------:R-:W1:Y:S01]  /*18c00*/  MUFU.EX2 R193, R153 ;  /* 0x0000009900c17308 */ /* 0x000e620000000800 */
[C---:B------:R-:W-:Y:S09]  /*18c10*/  HMMA.16816.F32.BF16 R12, R48.reuse, R44, R12 ;  /* 0x0000002c300c723c */ /* 0x040ff2000004180c */
[----:B------:R-:W3:Y:S01]  /*18c20*/  MUFU.EX2 R153, R173 ;  /* 0x000000ad00997308 */ /* 0x000ee20000000800 */
[-C--:B------:R-:W-:Y:S08]  /*18c30*/  HMMA.16816.F32.BF16 R16, R48, R46.reuse, R16 ;  /* 0x0000002e3010723c */ /* 0x080ff00000041810 */
[C---:B------:R-:W-:Y:S01]  /*18c40*/  HMMA.16816.F32.BF16 R20, R40.reuse, R46, R20 ;  /* 0x0000002e2814723c */ /* 0x040fe20000041814 */
[----:B------:R-:W4:Y:S07]  /*18c50*/  LDSM.16.MT88.4 R44, [R219+0x2880] ;  /* 0x00288000db2c783b */ /* 0x000f2e0000004200 */
[-C--:B------:R-:W-:Y:S08]  /*18c60*/  HMMA.16816.F32.BF16 R24, R40, R52.reuse, R24 ;  /* 0x000000342818723c */ /* 0x080ff00000041818 */
[C---:B------:R-:W-:Y:S08]  /*18c70*/  HMMA.16816.F32.BF16 R28, R48.reuse, R52, R28 ;  /* 0x00000034301c723c */ /* 0x040ff0000004181c */
[-C--:B------:R-:W-:Y:S08]  /*18c80*/  HMMA.16816.F32.BF16 R32, R48, R54.reuse, R32 ;  /* 0x000000363020723c */ /* 0x080ff00000041820 */
[C---:B------:R-:W-:Y:S01]  /*18c90*/  HMMA.16816.F32.BF16 R36, R40.reuse, R54, R36 ;  /* 0x000000362824723c */ /* 0x040fe20000041824 */
[----:B------:R-:W5:Y:S07]  /*18ca0*/  LDSM.16.MT88.4 R52, [R217+0x4080] ;  /* 0x00408000d934783b */ /* 0x000f6e0000004200 */
[-C--:B------:R-:W-:Y:S08]  /*18cb0*/  HMMA.16816.F32.BF16 R136, R40, R160.reuse, R136 ;  /* 0x000000a02888723c */ /* 0x080ff00000041888 */
        /* <DEDUP_REMOVED lines=9> */
[-C--:B-----5:R-:W-:Y:S08]  /*18d50*/  HMMA.16816.F32.BF16 R72, R40, R52.reuse, R72 ;  /* 0x000000342848723c */ /* 0x0a0ff00000041848 */
[C---:B------:R-:W-:Y:S08]  /*18d60*/  HMMA.16816.F32.BF16 R76, R48.reuse, R52, R76 ;  /* 0x00000034304c723c */ /* 0x040ff0000004184c */
[-C--:B------:R-:W-:Y:S08]  /*18d70*/  HMMA.16816.F32.BF16 R80, R48, R54.reuse, R80 ;  /* 0x000000363050723c */ /* 0x080ff00000041850 */
[C---:B------:R-:W-:Y:S01]  /*18d80*/  HMMA.16816.F32.BF16 R84, R40.reuse, R54, R84 ;  /* 0x000000362854723c */ /* 0x040fe20000041854 */
[----:B------:R-:W5:Y:S07]  /*18d90*/  LDSM.16.MT88.4 R52, [R219+0x4080] ;  /* 0x00408000db34783b */ /* 0x000f6e0000004200 */
[-C--:B-1----:R-:W-:Y:S08]  /*18da0*/  HMMA.16816.F32.BF16 R88, R40, R160.reuse, R88 ;  /* 0x000000a02858723c */ /* 0x082ff00000041858 */
[C---:B------:R-:W-:Y:S08]  /*18db0*/  HMMA.16816.F32.BF16 R92, R48.reuse, R160, R92 ;  /* 0x000000a0305c723c */ /* 0x040ff0000004185c */
[-C--:B------:R-:W-:Y:S08]  /*18dc0*/  HMMA.16816.F32.BF16 R96, R48, R162.reuse, R96 ;  /* 0x000000a23060723c */ /* 0x080ff00000041860 */
[C---:B------:R-:W-:Y:S01]  /*18dd0*/  HMMA.16816.F32.BF16 R100, R40.reuse, R162, R100 ;  /* 0x000000a22864723c */ /* 0x040fe20000041864 */
[----:B------:R-:W1:Y:S07]  /*18de0*/  LDSM.16.MT88.4 R160, [R218+0x3080] ;  /* 0x00308000daa0783b */ /* 0x000e6e0000004200 */
[-C--:B----4-:R-:W-:Y:S08]  /*18df0*/  HMMA.16816.F32.BF16 R104, R40, R44.reuse, R104 ;  /* 0x0000002c2868723c */ /* 0x090ff00000041868 */
[C---:B------:R-:W-:Y:S07]  /*18e00*/  HMMA.16816.F32.BF16 R108, R48.reuse, R44, R108 ;  /* 0x0000002c306c723c */ /* 0x040fee000004186c */
[----:B------:R-:W-:Y:S01]  /*18e10*/  F2FP.BF16.PACK_AB R44, R193, R159 ;  /* 0x0000009fc12c723e */ /* 0x000fe200000010ff */
[-C--:B------:R-:W-:Y:S04]  /*18e20*/  HMMA.16816.F32.BF16 R112, R48, R46.reuse, R112 ;  /* 0x0000002e3070723c */ /* 0x080fe80000041870 */
[----:B------:R-:W-:Y:S04]  /*18e30*/  F2FP.BF16.PACK_AB R45, R154, R158 ;  /* 0x0000009e9a2d723e */ /* 0x000fe800000010ff */
[C---:B------:R-:W-:Y:S07]  /*18e40*/  HMMA.16816.F32.BF16 R116, R40.reuse, R46, R116 ;  /* 0x0000002e2874723c */ /* 0x040fee0000041874 */
[----:B------:R-:W-:Y:S01]  /*18e50*/  F2FP.BF16.PACK_AB R46, R192, R198 ;  /* 0x000000c6c02e723e */ /* 0x000fe200000010ff */
[-C--:B-----5:R-:W-:Y:S04]  /*18e60*/  HMMA.16816.F32.BF16 R120, R40, R52.reuse, R120 ;  /* 0x000000342878723c */ /* 0x0a0fe80000041878 */
[----:B---3--:R-:W-:Y:S04]  /*18e70*/  F2FP.BF16.PACK_AB R47, R152, R153 ;  /* 0x00000099982f723e */ /* 0x008fe800000010ff */
[C---:B------:R-:W-:Y:S08]  /*18e80*/  HMMA.16816.F32.BF16 R124, R48.reuse, R52, R124 ;  /* 0x00000034307c723c */ /* 0x040ff0000004187c */
[-C--:B------:R-:W-:Y:S01]  /*18e90*/  HMMA.16816.F32.BF16 R128, R48, R54.reuse, R128 ;  /* 0x000000363080723c */ /* 0x080fe20000041880 */
[----:B------:R-:W3:Y:S07]  /*18ea0*/  LDSM.16.MT88.4 R48, [R220+0x3080] ;  /* 0x00308000dc30783b */ /* 0x000eee0000004200 */
[----:B------:R-:W-:Y:S07]  /*18eb0*/  HMMA.16816.F32.BF16 R132, R40, R54, R132 ;  /* 0x000000362884723c */ /* 0x000fee0000041884 */
[----:B------:R-:W-:Y:S02]  /*18ec0*/  F2FP.BF16.PACK_AB R40, R197, R195 ;  /* 0x000000c3c528723e */ /* 0x000fe400000010ff */
[----:B------:R-:W-:Y:S03]  /*18ed0*/  F2FP.BF16.PACK_AB R41, R196, R194 ;  /* 0x000000c2c429723e */ /* 0x000fe600000010ff */
[----:B------:R-:W-:Y:S02]  /*18ee0*/  F2FP.BF16.PACK_AB R42, R202, R200 ;  /* 0x000000c8ca2a723e */ /* 0x000fe400000010ff */
[----:B------:R-:W-:Y:S01]  /*18ef0*/  F2FP.BF16.PACK_AB R43, R201, R199 ;  /* 0x000000c7c92b723e */ /* 0x000fe200000010ff */
[----:B--2---:R-:W-:Y:S02]  /*18f00*/  FFMA.FTZ R4, R0, R3, R187 ;  /* 0x0000000300047223 */ /* 0x004fe400000100bb */
[----:B------:R-:W-:Y:S04]  /*18f10*/  FADD.FTZ R3, R186, R174 ;  /* 0x000000aeba037221 */ /* 0x000fe80000010000 */
[-C--:B------:R-:W-:Y:S01]  /*18f20*/  HMMA.16816.F32.BF16 R172, R40, R164.reuse, R8 ;  /* 0x000000a428ac723c */ /* 0x080fe20000041808 */
[----:B------:R-:W2:Y:S02]  /*18f30*/  LDSM.16.MT88.4 R8, [R219+0x3080] ;  /* 0x00308000db08783b */ /* 0x000ea40000004200 */
[----:B------:R-:W-:Y:S02]  /*18f40*/  FADD.FTZ R52, R183, R4 ;  /* 0x00000004b7347221 */ /* 0x000fe40000010000 */
[----:B------:R-:W-:Y:S02]  /*18f50*/  FADD.FTZ R0, R185, R6 ;  /* 0x00000006b9007221 */ /* 0x000fe40000010000 */
[----:B------:R-:W-:Y:S01]  /*18f60*/  FADD.FTZ R6, R184, R2 ;  /* 0x00000002b8067221 */ /* 0x000fe20000010000 */
[C---:B------:R-:W-:Y:S01]  /*18f70*/  HMMA.16816.F32.BF16 R176, R44.reuse, R164, R12 ;  /* 0x000000a42cb0723c */ /* 0x040fe2000004180c */
[----:B------:R-:W4:Y:S03]  /*18f80*/  LDSM.16.MT88.4 R12, [R217+0x4880] ;  /* 0x00488000d90c783b */ /* 0x000f260000004200 */
[----:B------:R-:W-:Y:S02]  /*18f90*/  FADD.FTZ R2, R182, R3 ;  /* 0x00000003b6027221 */ /* 0x000fe40000010000 */
[----:B------:R-:W-:Y:S02]  /*18fa0*/  FADD.FTZ R0, R181, R0 ;  /* 0x00000000b5007221 */ /* 0x000fe40000010000 */
[-C--:B------:R-:W-:Y:S01]  /*18fb0*/  HMMA.16816.F32.BF16 R180, R44, R166.reuse, R16 ;  /* 0x000000a62cb4723c */ /* 0x080fe20000041810 */
[----:B------:R-:W5:Y:S03]  /*18fc0*/  LDSM.16.MT88.4 R16, [R218+0x4880] ;  /* 0x00488000da10783b */ /* 0x000f660000004200 */
[----:B------:R-:W-:Y:S02]  /*18fd0*/  FADD.FTZ R2, R231, R2 ;  /* 0x00000002e7027221 */ /* 0x000fe40000010000 */
[----:B------:R-:W-:Y:S02]  /*18fe0*/  FADD.FTZ R4, R214, R6 ;  /* 0x00000006d6047221 */ /* 0x000fe40000010000 */
[C---:B------:R-:W-:Y:S01]  /*18ff0*/  HMMA.16816.F32.BF16 R164, R40.reuse, R166, R20 ;  /* 0x000000a628a4723c */ /* 0x040fe20000041814 */
[----:B------:R-:W2:Y:S03]  /*19000*/  LDSM.16.MT88.4 R20, [R220+0x4880] ;  /* 0x00488000dc14783b */ /* 0x000ea60000004200 */
[----:B------:R-:W-:Y:S02]  /*19010*/  FADD.FTZ R6, R234, R2 ;  /* 0x00000002ea067221 */ /* 0x000fe40000010000 */
[----:B------:R-:W-:Y:S02]  /*19020*/  FADD.FTZ R0, R232, R0 ;  /* 0x00000000e8007221 */ /* 0x000fe40000010000 */
[-C--:B-1----:R-:W-:Y:S01]  /*19030*/  HMMA.16816.F32.BF16 R168, R40, R160.reuse, R24 ;  /* 0x000000a028a8723c */ /* 0x082fe20000041818 */
[----:B------:R-:W1:Y:S03]  /*19040*/  LDSM.16.MT88.4 R24, [R219+0x4880] ;  /* 0x00488000db18783b */ /* 0x000e660000004200 */
[----:B------:R-:W-:Y:S04]  /*19050*/  FADD.FTZ R3, R215, R52 ;  /* 0x00000034d7037221 */ /* 0x000fe80000010000 */
[C---:B------:R-:W-:Y:S08]  /*19060*/  HMMA.16816.F32.BF16 R184, R44.reuse, R160, R28 ;  /* 0x000000a02cb8723c */ /* 0x040ff0000004181c */
[-C--:B------:R-:W-:Y:S08]  /*19070*/  HMMA.16816.F32.BF16 R188, R44, R162.reuse, R32 ;  /* 0x000000a22cbc723c */ /* 0x080ff00000041820 */
[C---:B------:R-:W-:Y:S08]  /*19080*/  HMMA.16816.F32.BF16 R160, R40.reuse, R162, R36 ;  /* 0x000000a228a0723c */ /* 0x040ff00000041824 */
[-C--:B---3--:R-:W-:Y:S08]  /*19090*/  HMMA.16816.F32.BF16 R136, R40, R48.reuse, R136 ;  /* 0x000000302888723c */ /* 0x088ff00000041888 */
        /* <DEDUP_REMOVED lines=53> */
[----:B---3--:R-:W-:Y:S02]  /*193f0*/  FADD.FTZ R3, R192, R4 ;  /* 0x00000004c0037221 */ /* 0x008fe40000010000 */
[C---:B------:R-:W-:Y:S01]  /*19400*/  HMMA.16816.F32.BF16 R124, R44.reuse, R24, R124 ;  /* 0x000000182c7c723c */ /* 0x040fe2000004187c */
[----:B------:R1:W-:Y:S03]  /*19410*/  STL [R1+0x78], R6 ;  /* 0x0000780601007387 */ /* 0x0003e60000100800 */
[----:B------:R-:W-:Y:S01]  /*19420*/  FADD.FTZ R2, R153, R0 ;  /* 0x0000000099027221 */ /* 0x000fe20000010000 */
[----:B------:R3:W-:Y:S01]  /*19430*/  STL [R1+0x88], R3 ;  /* 0x0000880301007387 */ /* 0x0007e20000100800 */
[----:B------:R-:W-:Y:S02]  /*19440*/  IADD3 R0, R230, -0x1, RZ ;  /* 0xffffffffe6007810 */ /* 0x000fe40007ffe0ff */
        /* <DEDUP_REMOVED lines=10> */
.L_x_3513:
[----:B------:R-:W-:Y:S05]  /*194f0*/  BRA.DIV ~URZ, `(.L_x_3542) ;  /* 0x00006f427f007947 */ /* 0x000fea000b800000 */
[----:B------:R-:W2:Y:S04]  /*19500*/  LDL R0, [R1+0x74] ;  /* 0x0000740001007983 */ /* 0x000ea80000100800 */
[----:B--2---:R2:W3:Y:S02]  /*19510*/  SHFL.BFLY PT, R6, R0, 0x2, 0x1f ;  /* 0x0c401f0000067f89 */ /* 0x0044e400000e0000 */
.L_x_3635:
        /* <DEDUP_REMOVED lines=19> */
.L_x_3636:
        /* <DEDUP_REMOVED lines=165> */
.L_x_3406:
        /* <DEDUP_REMOVED lines=185> */
.L_x_3545:
        /* <DEDUP_REMOVED lines=150> */
.L_x_3547:
[----:B--234-:R-:W-:Y:S05]  /*1b590*/  BSYNC B0 ;  /* 0x0000000000007941 */ /* 0x01cfea0003800000 */
.L_x_3546:
        /* <DEDUP_REMOVED lines=16> */
.L_x_3549:
[----:B------:R-:W-:Y:S05]  /*1b6a0*/  BSYNC B0 ;  /* 0x0000000000007941 */ /* 0x000fea0003800000 */
.L_x_3548:
        /* <DEDUP_REMOVED lines=16> */
.L_x_3551:
[----:B------:R-:W-:Y:S05]  /*1b7b0*/  BSYNC B0 ;  /* 0x0000000000007941 */ /* 0x000fea0003800000 */
.L_x_3550:
        /* <DEDUP_REMOVED lines=16> */
.L_x_3553:
[----:B------:R-:W-:Y:S05]  /*1b8c0*/  BSYNC B0 ;  /* 0x0000000000007941 */ /* 0x000fea0003800000 */
.L_x_3552:
        /* <DEDUP_REMOVED lines=16> */
.L_x_3555:
[----:B------:R-:W-:Y:S05]  /*1b9d0*/  BSYNC B0 ;  /* 0x0000000000007941 */ /* 0x000fea0003800000 */
.L_x_3554:
        /* <DEDUP_REMOVED lines=16> */
.L_x_3557:
[----:B------:R-:W-:Y:S05]  /*1bae0*/  BSYNC B0 ;  /* 0x0000000000007941 */ /* 0x000fea0003800000 */
.L_x_3556:
        /* <DEDUP_REMOVED lines=16> */
.L_x_3559:
[----:B------:R-:W-:Y:S05]  /*1bbf0*/  BSYNC B0 ;  /* 0x0000000000007941 */ /* 0x000fea0003800000 */
.L_x_3558:
        /* <DEDUP_REMOVED lines=17> */
.L_x_3544:
        /* <DEDUP_REMOVED lines=19> */
.L_x_3560:
        /* <DEDUP_REMOVED lines=43> */
.L_x_3562:
[----:B---3--:R-:W-:Y:S05]  /*1c0f0*/  BSYNC B0 ;  /* 0x0000000000007941 */ /* 0x008fea0003800000 */
.L_x_3561:
        /* <DEDUP_REMOVED lines=44> */
.L_x_3637:
[----:B------:R-:W-:Y:S05]  /*1c3c0*/  BRA.DIV ~URZ, `(.L_x_3564) ;  /* 0x000043b27f007947 */ /* 0x000fea000b800000 */
[----:B------:R3:W4:Y:S02]  /*1c3d0*/  SHFL.IDX PT, R2, R11, RZ, 0x181f ;  /* 0x00181fff0b027589 */ /* 0x00072400000e0000 */
.L_x_3638:
        /* <DEDUP_REMOVED lines=14> */
.L_x_3566:
[----:B------:R-:W-:Y:S05]  /*1c4c0*/  BSYNC B0 ;  /* 0x0000000000007941 */ /* 0x000fea0003800000 */
.L_x_3565:
[----:B------:R-:W-:Y:S05]  /*1c4d0*/  BRA.DIV ~URZ, `(.L_x_3567) ;  /* 0x000043227f007947 */ /* 0x000fea000b800000 */
[----:B------:R1:W2:Y:S04]  /*1c4e0*/  SHFL.IDX PT, R0, R9, 0x1, 0x181f ;  /* 0x00381f0009007f89 */ /* 0x0002a800000e0000 */
[----:B--2-4-:R1:W2:Y:S02]  /*1c4f0*/  SHFL.IDX PT, R2, R11, 0x1, 0x181f ;  /* 0x00381f000b027f89 */ /* 0x0142a400000e0000 */
.L_x_3639:
        /* <DEDUP_REMOVED lines=14> */
.L_x_3569:
[----:B------:R-:W-:Y:S05]  /*1c5e0*/  BSYNC B0 ;  /* 0x0000000000007941 */ /* 0x000fea0003800000 */
.L_x_3568:
[----:B------:R-:W-:Y:S05]  /*1c5f0*/  BRA.DIV ~URZ, `(.L_x_3570) ;  /* 0x000042f27f007947 */ /* 0x000fea000b800000 */
[----:B------:R4:W1:Y:S02]  /*1c600*/  SHFL.IDX PT, R0, R9, 0x2, 0x181f ;  /* 0x00581f0009007f89 */ /* 0x00086400000e0000 */
.L_x_3640:
[----:B------:R-:W-:Y:S05]  /*1c610*/  BRA.DIV ~URZ, `(.L_x_3571) ;  /* 0x000043527f007947 */ /* 0x000fea000b800000 */
[----:B--2---:R2:W3:Y:S02]  /*1c620*/  SHFL.IDX PT, R2, R11, 0x2, 0x181f ;  /* 0x00581f000b027f89 */ /* 0x0044e400000e0000 */
.L_x_3641:
        /* <DEDUP_REMOVED lines=14> */
.L_x_3573:
[----:B------:R-:W-:Y:S05]  /*1c710*/  BSYNC B0 ;  /* 0x0000000000007941 */ /* 0x000fea0003800000 */
.L_x_3572:
[----:B------:R-:W-:Y:S05]  /*1c720*/  BRA.DIV ~URZ, `(.L_x_3574) ;  /* 0x000042c27f007947 */ /* 0x000fea000b800000 */
[----:B------:R1:W2:Y:S04]  /*1c730*/  SHFL.IDX PT, R0, R9, 0x3, 0x181f ;  /* 0x00781f0009007f89 */ /* 0x0002a800000e0000 */
[----:B-1-3--:R1:W3:Y:S02]  /*1c740*/  SHFL.IDX PT, R2, R11, 0x3, 0x181f ;  /* 0x00781f000b027f89 */ /* 0x00a2e400000e0000 */
.L_x_3642:
        /* <DEDUP_REMOVED lines=14> */
.L_x_3576:
[----:B------:R-:W-:Y:S05]  /*1c830*/  BSYNC B0 ;  /* 0x0000000000007941 */ /* 0x000fea0003800000 */
.L_x_3575:
[----:B------:R-:W-:Y:S05]  /*1c840*/  BRA.DIV ~URZ, `(.L_x_3577) ;  /* 0x000042927f007947 */ /* 0x000fea000b800000 */
[----:B------:R1:W2:Y:S02]  /*1c850*/  SHFL.IDX PT, R0, R9, 0x4, 0x181f ;  /* 0x00981f0009007f89 */ /* 0x0002a400000e0000 */
.L_x_3643:
[----:B------:R-:W-:Y:S05]  /*1c860*/  BRA.DIV ~URZ, `(.L_x_3578) ;  /* 0x000042f27f007947 */ /* 0x000fea000b800000 */
[----:B--23--:R2:W3:Y:S02]  /*1c870*/  SHFL.IDX PT, R2, R11, 0x4, 0x181f ;  /* 0x00981f000b027f89 */ /* 0x00c4e400000e0000 */
.L_x_3644:
        /* <DEDUP_REMOVED lines=14> */
.L_x_3580:
[----:B------:R-:W-:Y:S05]  /*1c960*/  BSYNC B0 ;  /* 0x0000000000007941 */ /* 0x000fea0003800000 */
.L_x_3579:
[----:B------:R-:W-:Y:S05]  /*1c970*/  BRA.DIV ~URZ, `(.L_x_3581) ;  /* 0x000042627f007947 */ /* 0x000fea000b800000 */
[----:B------:R1:W2:Y:S04]  /*1c980*/  SHFL.IDX PT, R0, R9, 0x5, 0x181f ;  /* 0x00b81f0009007f89 */ /* 0x0002a800000e0000 */
[----:B---3--:R1:W3:Y:S02]  /*1c990*/  SHFL.IDX PT, R2, R11, 0x5, 0x181f ;  /* 0x00b81f000b027f89 */ /* 0x0082e400000e0000 */
.L_x_3645:
        /* <DEDUP_REMOVED lines=14> */
.L_x_3583:
[----:B------:R-:W-:Y:S05]  /*1ca80*/  BSYNC B0 ;  /* 0x0000000000007941 */ /* 0x000fea0003800000 */
.L_x_3582:
[----:B------:R-:W-:Y:S05]  /*1ca90*/  BRA.DIV ~URZ, `(.L_x_3584) ;  /* 0x000042327f007947 */ /* 0x000fea000b800000 */
[----:B------:R1:W2:Y:S02]  /*1caa0*/  SHFL.IDX PT, R0, R9, 0x6, 0x181f ;  /* 0x00d81f0009007f89 */ /* 0x0002a400000e0000 */
.L_x_3646:
[----:B------:R-:W-:Y:S05]  /*1cab0*/  BRA.DIV ~URZ, `(.L_x_3585) ;  /* 0x000042927f007947 */ /* 0x000fea000b800000 */
[----:B--23--:R2:W3:Y:S02]  /*1cac0*/  SHFL.IDX PT, R2, R11, 0x6, 0x181f ;  /* 0x00d81f000b027f89 */ /* 0x00c4e400000e0000 */
.L_x_3647:
        /* <DEDUP_REMOVED lines=14> */
.L_x_3587:
[----:B------:R-:W-:Y:S05]  /*1cbb0*/  BSYNC B0 ;  /* 0x0000000000007941 */ /* 0x000fea0003800000 */
.L_x_3586:
[----:B------:R-:W-:Y:S05]  /*1cbc0*/  BRA.DIV ~URZ, `(.L_x_3588) ;  /* 0x000042027f007947 */ /* 0x000fea000b800000 */
[----:B------:R1:W2:Y:S04]  /*1cbd0*/  SHFL.IDX PT, R0, R9, 0x7, 0x181f ;  /* 0x00f81f0009007f89 */ /* 0x0002a800000e0000 */
[----:B---3--:R1:W3:Y:S02]  /*1cbe0*/  SHFL.IDX PT, R2, R11, 0x7, 0x181f ;  /* 0x00f81f000b027f89 */ /* 0x0082e400000e0000 */
.L_x_3648:
        /* <DEDUP_REMOVED lines=15> */
.L_x_3407:
[----:B------:R-:W-:Y:S01]  /*1cce0*/  IMAD.MOV.U32 R241, RZ, RZ, R12 ;  /* 0x000000fffff17224 */ /* 0x000fe200078e000c */
[----:B------:R-:W-:Y:S01]  /*1ccf0*/  MOV R3, 0x181f ;  /* 0x0000181f00037802 */ /* 0x000fe20000000f00 */
[----:B------:R-:W-:Y:S01]  /*1cd00*/  IMAD.MOV.U32 R242, RZ, RZ, RZ ;  /* 0x000000fffff27224 */ /* 0x000fe200078e00ff */
[----:B------:R-:W-:Y:S02]  /*1cd10*/  MOV R243, 0xffffffff ;  /* 0xffffffff00f37802 */ /* 0x000fe40000000f00 */
[----:B------:R-:W-:Y:S02]  /*1cd20*/  MOV R2, 0x1cd40 ;  /* 0x0001cd4000027802 */ /* 0x000fe40000000f00 */
[----:B-----5:R-:W-:Y:S05]  /*1cd30*/  CALL.REL.NOINC `($__internal_11_$__cuda_sm70_shflsync_idx_p) ;  /* 0x0001022000007944 */ /* 0x020fea0003c00000 */
[----:B------:R-:W-:Y:S01]  /*1cd40*/  MOV R0, R244 ;  /* 0x000000f400007202 */ /* 0x000fe20000000f00 */
[----:B------:R-:W-:Y:S05]  /*1cd50*/  BRA `(.L_x_3589) ;  /* 0xfffea44000007947 */ /* 0x000fea000383ffff */
.L_x_3408:
[----:B------:R-:W-:Y:S01]  /*1cd60*/  IMAD.MOV.U32 R241, RZ, RZ, R14 ;  /* 0x000000fffff17224 */ /* 0x000fe200078e000e */
[----:B------:R-:W-:Y:S01]  /*1cd70*/  MOV R3, 0x181f ;  /* 0x0000181f00037802 */ /* 0x000fe20000000f00 */
[----:B------:R-:W-:Y:S01]  /*1cd80*/  IMAD.MOV.U32 R242, RZ, RZ, RZ ;  /* 0x000000fffff27224 */ /* 0x000fe200078e00ff */
[----:B------:R-:W-:-:S02]  /*1cd90*/  MOV R243, 0xffffffff ;  /* 0xffffffff00f37802 */ /* 0x000fc40000000f00 */
[----:B------:R-:W-:Y:S02]  /*1cda0*/  MOV R2, 0x1cdc0 ;  /* 0x0001cdc000027802 */ /* 0x000fe40000000f00 */
[----:B-12--5:R-:W-:Y:S05]  /*1cdb0*/  CALL.REL.NOINC `($__internal_11_$__cuda_sm70_shflsync_idx_p) ;  /* 0x000101a000007944 */ /* 0x026fea0003c00000 */
[----:B------:R-:W-:Y:S01]  /*1cdc0*/  MOV R2, R244 ;  /* 0x000000f400027202 */ /* 0x000fe20000000f00 */
[----:B------:R-:W-:Y:S05]  /*1cdd0*/  BRA `(.L_x_3590) ;  /* 0xfffea3e000007947 */ /* 0x000fea000383ffff */
.L_x_3411:
[----:B------:R-:W-:Y:S01]  /*1cde0*/  IMAD.MOV.U32 R241, RZ, RZ, R12 ;  /* 0x000000fffff17224 */ /* 0x000fe200078e000c */
[----:B--2---:R-:W-:Y:S01]  /*1cdf0*/  MOV R3, 0x181f ;  /* 0x0000181f00037802 */ /* 0x004fe20000000f00 */
[----:B------:R-:W-:Y:S01]  /*1ce00*/  IMAD.MOV.U32 R242, RZ, RZ, 0x1 ;  /* 0x00000001fff27424 */ /* 0x000fe200078e00ff */
[----:B------:R-:W-:Y:S02]  /*1ce10*/  MOV R243, 0xffffffff ;  /* 0xffffffff00f37802 */ /* 0x000fe40000000f00 */
[----:B----4-:R-:W-:Y:S02]  /*1ce20*/  MOV R2, 0x1ce40 ;  /* 0x0001ce4000027802 */ /* 0x010fe40000000f00 */
[----:B-1-3-5:R-:W-:Y:S05]  /*1ce30*/  CALL.REL.NOINC `($__internal_11_$__cuda_sm70_shflsync_idx_p) ;  /* 0x0001012000007944 */ /* 0x02afea0003c00000 */
[----:B------:R-:W-:Y:S01]  /*1ce40*/  IMAD.MOV.U32 R4, RZ, RZ, R244 ;  /* 0x000000ffff047224 */ /* 0x000fe200078e00f4 */
[----:B------:R-:W-:Y:S01]  /*1ce50*/  MOV R241, R14 ;  /* 0x0000000e00f17202 */ /* 0x000fe20000000f00 */
[----:B------:R-:W-:Y:S01]  /*1ce60*/  IMAD.MOV.U32 R242, RZ, RZ, 0x1 ;  /* 0x00000001fff27424 */ /* 0x000fe200078e00ff */
[----:B------:R-:W-:Y:S01]  /*1ce70*/  MOV R3, 0x181f ;  /* 0x0000181f00037802 */ /* 0x000fe20000000f00 */
[----:B------:R-:W-:Y:S01]  /*1ce80*/  IMAD.MOV.U32 R243, RZ, RZ, -0x1 ;  /* 0xfffffffffff37424 */ /* 0x000fe200078e00ff */
[----:B------:R-:W-:-:S02]  /*1ce90*/  MOV R2, 0x1ceb0 ;  /* 0x0001ceb000027802 */ /* 0x000fc40000000f00 */
[----:B------:R-:W-:Y:S05]  /*1cea0*/  CALL.REL.NOINC `($__internal_11_$__cuda_sm70_shflsync_idx_p) ;  /* 0x000100b000007944 */ /* 0x000fea0003c00000 */
[----:B------:R-:W-:Y:S01]  /*1ceb0*/  MOV R2, R244 ;  /* 0x000000f400027202 */ /* 0x000fe20000000f00 */
[----:B------:R-:W-:Y:S05]  /*1cec0*/  BRA `(.L_x_3591) ;  /* 0xfffea44000007947 */ /* 0x000fea000383ffff */
.L_x_3414:
[----:B------:R-:W-:Y:S01]  /*1ced0*/  IMAD.MOV.U32 R241, RZ, RZ, R12 ;  /* 0x000000fffff17224 */ /* 0x000fe200078e000c */
[----:B--2---:R-:W-:Y:S01]  /*1cee0*/  MOV R3, 0x181f ;  /* 0x0000181f00037802 */ /* 0x004fe20000000f00 */
[----:B------:R-:W-:Y:S01]  /*1cef0*/  IMAD.MOV.U32 R242, RZ, RZ, 0x2 ;  /* 0x00000002fff27424 */ /* 0x000fe200078e00ff */
[----:B------:R-:W-:-:S02]  /*1cf00*/  MOV R243, 0xffffffff ;  /* 0xffffffff00f37802 */ /* 0x000fc40000000f00 */
[----:B------:R-:W-:Y:S02]  /*1cf10*/  MOV R2, 0x1cf30 ;  /* 0x0001cf3000027802 */ /* 0x000fe40000000f00 */
[----:B-1-3-5:R-:W-:Y:S05]  /*1cf20*/  CALL.REL.NOINC `($__internal_11_$__cuda_sm70_shflsync_idx_p) ;  /* 0x0001003000007944 */ /* 0x02afea0003c00000 */
[----:B------:R-:W-:Y:S01]  /*1cf30*/  MOV R4, R244 ;  /* 0x000000f400047202 */ /* 0x000fe20000000f00 */
[----:B------:R-:W-:Y:S05]  /*1cf40*/  BRA `(.L_x_3592) ;  /* 0xfffea4f000007947 */ /* 0x000fea000383ffff */
.L_x_3415:
[----:B------:R-:W-:Y:S01]  /*1cf50*/  IMAD.MOV.U32 R241, RZ, RZ, R14 ;  /* 0x000000fffff17224 */ /* 0x000fe200078e000e */
[----:B--2---:R-:W-:Y:S01]  /*1cf60*/  MOV R3, 0x181f ;  /* 0x0000181f00037802 */ /* 0x004fe20000000f00 */
[----:B------:R-:W-:Y:S01]  /*1cf70*/  IMAD.MOV.U32 R242, RZ, RZ, 0x2 ;  /* 0x00000002fff27424 */ /* 0x000fe200078e00ff */
[----:B------:R-:W-:Y:S02]  /*1cf80*/  MOV R243, 0xffffffff ;  /* 0xffffffff00f37802 */ /* 0x000fe40000000f00 */
[----:B------:R-:W-:Y:S02]  /*1cf90*/  MOV R2, 0x1cfb0 ;  /* 0x0001cfb000027802 */ /* 0x000fe40000000f00 */
[----:B-1-345:R-:W-:Y:S05]  /*1cfa0*/  CALL.REL.NOINC `($__internal_11_$__cuda_sm70_shflsync_idx_p) ;  /* 0x0000ffb000007944 */ /* 0x03afea0003c00000 */
[----:B------:R-:W-:Y:S01]  /*1cfb0*/  MOV R2, R244 ;  /* 0x000000f400027202 */ /* 0x000fe20000000f00 */
[----:B------:R-:W-:Y:S05]  /*1cfc0*/  BRA `(.L_x_3593) ;  /* 0xfffea49000007947 */ /* 0x000fea000383ffff */
.L_x_3418:
[----:B------:R-:W-:Y:S01]  /*1cfd0*/  IMAD.MOV.U32 R241, RZ, RZ, R12 ;  /* 0x000000fffff17224 */ /* 0x000fe200078e000c */
[----:B-1----:R-:W-:Y:S01]  /*1cfe0*/  MOV R3, 0x181f ;  /* 0x0000181f00037802 */ /* 0x002fe20000000f00 */
[----:B------:R-:W-:Y:S01]  /*1cff0*/  IMAD.MOV.U32 R242, RZ, RZ, 0x3 ;  /* 0x00000003fff27424 */ /* 0x000fe200078e00ff */
[----:B------:R-:W-:-:S02]  /*1d000*/  MOV R243, 0xffffffff ;  /* 0xffffffff00f37802 */ /* 0x000fc40000000f00 */
[----:B---3--:R-:W-:Y:S02]  /*1d010*/  MOV R2, 0x1d030 ;  /* 0x0001d03000027802 */ /* 0x008fe40000000f00 */
[----:B--2-45:R-:W-:Y:S05]  /*1d020*/  CALL.REL.NOINC `($__internal_11_$__cuda_sm70_shflsync_idx_p) ;  /* 0x0000ff3000007944 */ /* 0x034fea0003c00000 */
[----:B------:R-:W-:Y:S01]  /*1d030*/  IMAD.MOV.U32 R4, RZ, RZ, R244 ;  /* 0x000000ffff047224 */ /* 0x000fe200078e00f4 */
[----:B------:R-:W-:Y:S01]  /*1d040*/  MOV R241, R14 ;  /* 0x0000000e00f17202 */ /* 0x000fe20000000f00 */
[----:B------:R-:W-:Y:S01]  /*1d050*/  IMAD.MOV.U32 R242, RZ, RZ, 0x3 ;  /* 0x00000003fff27424 */ /* 0x000fe200078e00ff */
[----:B------:R-:W-:Y:S01]  /*1d060*/  MOV R3, 0x181f ;  /* 0x0000181f00037802 */ /* 0x000fe20000000f00 */
[----:B------:R-:W-:Y:S01]  /*1d070*/  IMAD.MOV.U32 R243, RZ, RZ, -0x1 ;  /* 0xfffffffffff37424 */ /* 0x000fe200078e00ff */
[----:B------:R-:W-:Y:S02]  /*1d080*/  MOV R2, 0x1d0a0 ;  /* 0x0001d0a000027802 */ /* 0x000fe40000000f00 */
[----:B------:R-:W-:Y:S05]  /*1d090*/  CALL.REL.NOINC `($__internal_11_$__cuda_sm70_shflsync_idx_p) ;  /* 0x0000fec000007944 */ /* 0x000fea0003c00000 */
[----:B------:R-:W-:Y:S01]  /*1d0a0*/  MOV R2, R244 ;  /* 0x000000f400027202 */ /* 0x000fe20000000f00 */
[----:B------:R-:W-:Y:S05]  /*1d0b0*/  BRA `(.L_x_3594) ;  /* 0xfffea4e000007947 */ /* 0x000fea000383ffff */
.L_x_3421:
[----:B------:R-:W-:Y:S01]  /*1d0c0*/  IMAD.MOV.U32 R241, RZ, RZ, R12 ;  /* 0x000000fffff17224 */ /* 0x000fe200078e000c */
[----:B--2---:R-:W-:Y:S01]  /*1d0d0*/  MOV R3, 0x181f ;  /* 0x0000181f00037802 */ /* 0x004fe20000000f00 */
[----:B------:R-:W-:Y:S01]  /*1d0e0*/  IMAD.MOV.U32 R242, RZ, RZ, 0x4 ;  /* 0x00000004fff27424 */ /* 0x000fe200078e00ff */
[----:B------:R-:W-:Y:S02]  /*1d0f0*/  MOV R243, 0xffffffff ;  /* 0xffffffff00f37802 */ /* 0x000fe40000000f00 */
[----:B---3--:R-:W-:-:S02]  /*1d100*/  MOV R2, 0x1d120 ;  /* 0x0001d12000027802 */ /* 0x008fc40000000f00 */
[----:B-1--45:R-:W-:Y:S05]  /*1d110*/  CALL.REL.NOINC `($__internal_11_$__cuda_sm70_shflsync_idx_p) ;  /* 0x0000fe4000007944 */ /* 0x032fea0003c00000 */
[----:B------:R-:W-:Y:S01]  /*1d120*/  MOV R4, R244 ;  /* 0x000000f400047202 */ /* 0x000fe20000000f00 */
[----:B------:R-:W-:Y:S05]  /*1d130*/  BRA `(.L_x_3595) ;  /* 0xfffea59000007947 */ /* 0x000fea000383ffff */
.L_x_3422:
[----:B------:R-:W-:Y:S01]  /*1d140*/  IMAD.MOV.U32 R241, RZ, RZ, R14 ;  /* 0x000000fffff17224 */ /* 0x000fe200078e000e */
[----:B--2---:R-:W-:Y:S01]  /*1d150*/  MOV R3, 0x181f ;  /* 0x0000181f00037802 */ /* 0x004fe20000000f00 */
[----:B------:R-:W-:Y:S01]  /*1d160*/  IMAD.MOV.U32 R242, RZ, RZ, 0x4 ;  /* 0x00000004fff27424 */ /* 0x000fe200078e00ff */
[----:B------:R-:W-:-:S02]  /*1d170*/  MOV R243, 0xffffffff ;  /* 0xffffffff00f37802 */ /* 0x000fc40000000f00 */
[----:B---3--:R-:W-:Y:S02]  /*1d180*/  MOV R2, 0x1d1a0 ;  /* 0x0001d1a000027802 */ /* 0x008fe40000000f00 */
[----:B-1--45:R-:W-:Y:S05]  /*1d190*/  CALL.REL.NOINC `($__internal_11_$__cuda_sm70_shflsync_idx_p) ;  /* 0x0000fdc000007944 */ /* 0x032fea0003c00000 */
[----:B------:R-:W-:Y:S01]  /*1d1a0*/  MOV R2, R244 ;  /* 0x000000f400027202 */ /* 0x000fe20000000f00 */
[----:B------:R-:W-:Y:S05]  /*1d1b0*/  BRA `(.L_x_3596) ;  /* 0xfffea53000007947 */ /* 0x000fea000383ffff */
.L_x_3425:
[----:B------:R-:W-:Y:S01]  /*1d1c0*/  IMAD.MOV.U32 R241, RZ, RZ, R12 ;  /* 0x000000fffff17224 */ /* 0x000fe200078e000c */
[----:B---3--:R-:W-:Y:S01]  /*1d1d0*/  MOV R3, 0x181f ;  /* 0x0000181f00037802 */ /* 0x008fe20000000f00 */
[----:B------:R-:W-:Y:S01]  /*1d1e0*/  IMAD.MOV.U32 R242, RZ, RZ, 0x5 ;  /* 0x00000005fff27424 */ /* 0x000fe200078e00ff */
[----:B------:R-:W-:Y:S02]  /*1d1f0*/  MOV R243, 0xffffffff ;  /* 0xffffffff00f37802 */ /* 0x000fe40000000f00 */
[----:B------:R-:W-:Y:S02]  /*1d200*/  MOV R2, 0x1d220 ;  /* 0x0001d22000027802 */ /* 0x000fe40000000f00 */
[----:B-12-45:R-:W-:Y:S05]  /*1d210*/  CALL.REL.NOINC `($__internal_11_$__cuda_sm70_shflsync_idx_p) ;  /* 0x0000fd4000007944 */ /* 0x036fea0003c00000 */
        /* <DEDUP_REMOVED lines=9> */
.L_x_3428:
        /* <DEDUP_REMOVED lines=8> */
.L_x_3429:
[----:B------:R-:W-:Y:S01]  /*1d330*/  IMAD.MOV.U32 R241, RZ, RZ, R14 ;  /* 0x000000fffff17224 */ /* 0x000fe200078e000e */
[----:B--2---:R-:W-:Y:S01]  /*1d340*/  MOV R3, 0x181f ;  /* 0x0000181f00037802 */ /* 0x004fe20000000f00 */
[----:B------:R-:W-:Y:S01]  /*1d350*/  IMAD.MOV.U32 R242, RZ, RZ, 0x6 ;  /* 0x00000006fff27424 */ /* 0x000fe200078e00ff */
[----:B------:R-:W-:Y:S02]  /*1d360*/  MOV R243, 0xffffffff ;  /* 0xffffffff00f37802 */ /* 0x000fe40000000f00 */
[----:B---3--:R-:W-:Y:S02]  /*1d370*/  MOV R2, 0x1d390 ;  /* 0x0001d39000027802 */ /* 0x008fe40000000f00 */
[----:B-1--45:R-:W-:Y:S05]  /*1d380*/  CALL.REL.NOINC `($__internal_11_$__cuda_sm70_shflsync_idx_p) ;  /* 0x0000fbd000007944 */ /* 0x032fea0003c00000 */
[----:B------:R-:W-:Y:S01]  /*1d390*/  MOV R2, R244 ;  /* 0x000000f400027202 */ /* 0x000fe20000000f00 */
[----:B------:R-:W-:Y:S05]  /*1d3a0*/  BRA `(.L_x_3599) ;  /* 0xfffea5d000007947 */ /* 0x000fea000383ffff */
.L_x_3432:
[----:B------:R-:W-:Y:S01]  /*1d3b0*/  IMAD.MOV.U32 R241, RZ, RZ, R12 ;  /* 0x000000fffff17224 */ /* 0x000fe200078e000c */
[----:B---3--:R-:W-:Y:S01]  /*1d3c0*/  MOV R3, 0x181f ;  /* 0x0000181f00037802 */ /* 0x008fe20000000f00 */
[----:B------:R-:W-:Y:S01]  /*1d3d0*/  IMAD.MOV.U32 R242, RZ, RZ, 0x7 ;  /* 0x00000007fff27424 */ /* 0x000fe200078e00ff */
[----:B------:R-:W-:-:S02]  /*1d3e0*/  MOV R243, 0xffffffff ;  /* 0xffffffff00f37802 */ /* 0x000fc40000000f00 */
[----:B------:R-:W-:Y:S02]  /*1d3f0*/  MOV R2, 0x1d410 ;  /* 0x0001d41000027802 */ /* 0x000fe40000000f00 */
[----:B-12-45:R-:W-:Y:S05]  /*1d400*/  CALL.REL.NOINC `($__internal_11_$__cuda_sm70_shflsync_idx_p) ;  /* 0x0000fb5000007944 */ /* 0x036fea0003c00000 */
        /* <DEDUP_REMOVED lines=9> */
.L_x_3434:
[----:B-1--4-:R-:W-:Y:S01]  /*1d4a0*/  IMAD.MOV.U32 R241, RZ, RZ, R4 ;  /* 0x000000fffff17224 */ /* 0x012fe200078e0004 */
[----:B------:R-:W-:Y:S01]  /*1d4b0*/  MOV R3, 0x181f ;  /* 0x0000181f00037802 */ /* 0x000fe20000000f00 */
[----:B------:R-:W-:Y:S01]  /*1d4c0*/  IMAD.MOV.U32 R242, RZ, RZ, RZ ;  /* 0x000000fffff27224 */ /* 0x000fe200078e00ff */
[----:B------:R-:W-:Y:S02]  /*1d4d0*/  MOV R243, 0xffffffff ;  /* 0xffffffff00f37802 */ /* 0x000fe40000000f00 */
[----:B------:R-:W-:-:S02]  /*1d4e0*/  MOV R2, 0x1d500 ;  /* 0x0001d50000027802 */ /* 0x000fc40000000f00 */
[----:B---3-5:R-:W-:Y:S05]  /*1d4f0*/  CALL.REL.NOINC `($__internal_11_$__cuda_sm70_shflsync_idx_p) ;  /* 0x0000fa6000007944 */ /* 0x028fea0003c00000 */
[----:B------:R-:W-:Y:S01]  /*1d500*/  IMAD.MOV.U32 R0, RZ, RZ, R244 ;  /* 0x000000ffff007224 */ /* 0x000fe200078e00f4 */
[----:B------:R-:W-:Y:S01]  /*1d510*/  MOV R241, R7 ;  /* 0x0000000700f17202 */ /* 0x000fe20000000f00 */
[----:B------:R-:W-:Y:S01]  /*1d520*/  IMAD.MOV.U32 R242, RZ, RZ, RZ ;  /* 0x000000fffff27224 */ /* 0x000fe200078e00ff */
[----:B------:R-:W-:Y:S01]  /*1d530*/  MOV R3, 0x181f ;  /* 0x0000181f00037802 */ /* 0x000fe20000000f00 */
[----:B------:R-:W-:Y:S01]  /*1d540*/  IMAD.MOV.U32 R243, RZ, RZ, -0x1 ;  /* 0xfffffffffff37424 */ /* 0x000fe200078e00ff */
[----:B------:R-:W-:-:S02]  /*1d550*/  MOV R2, 0x1d570 ;  /* 0x0001d57000027802 */ /* 0x000fc40000000f00 */
[----:B------:R-:W-:Y:S05]  /*1d560*/  CALL.REL.NOINC `($__internal_11_$__cuda_sm70_shflsync_idx_p) ;  /* 0x0000f9f000007944 */ /* 0x000fea0003c00000 */
[----:B------:R-:W2:Y:S04]  /*1d570*/  LDL R11, [R1+0x80] ;  /* 0x00008000010b7983 */ /* 0x000ea80000100800 */
[----:B------:R-:W3:Y:S04]  /*1d580*/  LDL R2, [R1+0xcc] ;  /* 0x0000cc0001027983 */ /* 0x000ee80000100800 */
[----:B------:R-:W4:Y:S01]  /*1d590*/  LDL R35, [R1+0xd8] ;  /* 0x0000d80001237983 */ /* 0x000f220000100800 */
[----:B------:R-:W-:-:S02]  /*1d5a0*/  IMAD.SHL.U32 R237, R237, 0x2, RZ ;  /* 0x00000002eded7824 */ /* 0x000fc400078e00ff */
[----:B------:R-:W-:Y:S02]  /*1d5b0*/  IMAD.MOV.U32 R241, RZ, RZ, R4 ;  /* 0x000000fffff17224 */ /* 0x000fe400078e0004 */
[----:B------:R-:W-:Y:S01]  /*1d5c0*/  IMAD.MOV.U32 R242, RZ, RZ, 0x1 ;  /* 0x00000001fff27424 */ /* 0x000fe200078e00ff */
[----:B------:R-:W-:Y:S01]  /*1d5d0*/  IADD3 R239, R237, 0x2080, RZ ;  /* 0x00002080edef7810 */ /* 0x000fe20007ffe0ff */
[----:B------:R-:W-:Y:S02]  /*1d5e0*/  IMAD.MOV.U32 R243, RZ, RZ, -0x1 ;  /* 0xfffffffffff37424 */ /* 0x000fe400078e00ff */
[----:B--2---:R-:W-:-:S04]  /*1d5f0*/  IMAD.WIDE R32, R11, 0x2, RZ ;  /* 0x000000020b207825 */ /* 0x004fc800078e02ff */
[----:B---3--:R-:W-:Y:S01]  /*1d600*/  IMAD.WIDE R2, R2, 0x2, RZ ;  /* 0x0000000202027825 */ /* 0x008fe200078e02ff */
[-C--:B------:R-:W-:Y:S02]  /*1d610*/  IADD3 R30, P3, R32, R244.reuse, RZ ;  /* 0x000000f4201e7210 */ /* 0x080fe40007f7e0ff */
[----:B------:R-:W-:Y:S02]  /*1d620*/  ISETP.GE.AND P1, PT, R11, c[0x0][0x1d4], PT ;  /* 0x000075000b007a0c */ /* 0x000fe40003f26270 */
[----:B------:R-:W-:Y:S02]  /*1d630*/  IADD3 R28, P2, R2, R244, RZ ;  /* 0x000000f4021c7210 */ /* 0x000fe40007f5e0ff */
[----:B----4-:R-:W-:Y:S01]  /*1d640*/  ISETP.GE.AND P0, PT, R35, c[0x0][0x1d4], PT ;  /* 0x0000750023007a0c */ /* 0x010fe20003f06270 */
[----:B------:R-:W-:Y:S01]  /*1d650*/  IMAD.X R31, R0, 0x1, R33, P3 ;  /* 0x00000001001f7824 */ /* 0x000fe200018e0621 */
[----:B------:R-:W-:Y:S01]  /*1d660*/  ISETP.LT.OR P3, PT, R116, 0x1, P1 ;  /* 0x000000017400780c */ /* 0x000fe20000f61670 */
[----:B------:R-:W-:Y:S01]  /*1d670*/  IMAD.X R29, R0, 0x1, R3, P2 ;  /* 0x00000001001d7824 */ /* 0x000fe200010e0603 */
[----:B------:R-:W-:-:S02]  /*1d680*/  ISETP.LT.OR P2, PT, R116, 0x1, P0 ;  /* 0x000000017400780c */ /* 0x000fc40000741670 */
[----:B------:R-:W-:Y:S02]  /*1d690*/  SHF.R.S32.HI R35, RZ, 0x1f, R11 ;  /* 0x0000001fff237819 */ /* 0x000fe4000001140b */
[----:B------:R-:W-:-:S05]  /*1d6a0*/  MOV R34, R11 ;  /* 0x0000000b00227202 */ /* 0x000fca0000000f00 */
[----:B------:R1:W-:Y:S04]  /*1d6b0*/  STL.64 [R1+0xa8], R34 ;  /* 0x0000a82201007387 */ /* 0x0003e80000100a00 */
[----:B------:R-:W-:Y:S01]  /*1d6c0*/  @!PT LDS RZ, [RZ] ;  /* 0x00000000fffff984 */ /* 0x000fe20000000800 */
[----:B------:R-:W-:Y:S01]  /*1d6d0*/  @!PT LDS RZ, [RZ] ;  /* 0x00000000fffff984 */ /* 0x000fe20000000800 */
[----:B------:R-:W-:Y:S01]  /*1d6e0*/  @!PT LDS RZ, [RZ] ;  /* 0x00000000fffff984 */ /* 0x000fe20000000800 */
[----:B------:R1:W-:Y:S04]  /*1d6f0*/  LDGSTS.E.BYPASS.LTC128B.128 [R237+0x2080], [R30.64], !P3 ;  /* 0x020800001eed7fae */ /* 0x0003e8000d901d46 */
[----:B------:R1:W-:Y:S01]  /*1d700*/  LDGSTS.E.BYPASS.LTC128B.128 [R237+0x3880], [R28.64], !P2 ;  /* 0x038800001ced7fae */ /* 0x0003e2000d101d46 */
[----:B------:R-:W-:Y:S01]  /*1d710*/  IMAD.MOV.U32 R62, RZ, RZ, R2 ;  /* 0x000000ffff3e7224 */ /* 0x000fe200078e0002 */
[----:B------:R-:W-:Y:S01]  /*1d720*/  MOV R61, R3 ;  /* 0x00000003003d7202 */ /* 0x000fe20000000f00 */
[----:B------:R-:W-:Y:S01]  /*1d730*/  IMAD.MOV.U32 R63, RZ, RZ, R33 ;  /* 0x000000ffff3f7224 */ /* 0x000fe200078e0021 */
[----:B------:R-:W-:-:S02]  /*1d740*/  MOV R60, R32 ;  /* 0x00000020003c7202 */ /* 0x000fc40000000f00 */
[----:B------:R-:W-:Y:S02]  /*1d750*/  MOV R3, 0x181f ;  /* 0x0000181f00037802 */ /* 0x000fe40000000f00 */
[----:B------:R-:W-:Y:S02]  /*1d760*/  MOV R2, 0x1d780 ;  /* 0x0001d78000027802 */ /* 0x000fe40000000f00 */
[----:B-1----:R-:W-:Y:S05]  /*1d770*/  CALL.REL.NOINC `($__internal_11_$__cuda_sm70_shflsync_idx_p) ;  /* 0x0000f7e000007944 */ /* 0x002fea0003c00000 */
[----:B------:R-:W-:Y:S01]  /*1d780*/  IMAD.MOV.U32 R0, RZ, RZ, R244 ;  /* 0x000000ffff007224 */ /* 0x000fe200078e00f4 */
[----:B------:R-:W-:Y:S01]  /*1d790*/  MOV R241, R7 ;  /* 0x0000000700f17202 */ /* 0x000fe20000000f00 */
[----:B------:R-:W-:Y:S01]  /*1d7a0*/  IMAD.MOV.U32 R242, RZ, RZ, 0x1 ;  /* 0x00000001fff27424 */ /* 0x000fe200078e00ff */
[----:B------:R-:W-:Y:S01]  /*1d7b0*/  MOV R3, 0x181f ;  /* 0x0000181f00037802 */ /* 0x000fe20000000f00 */
[----:B------:R-:W-:Y:S01]  /*1d7c0*/  IMAD.MOV.U32 R243, RZ, RZ, -0x1 ;  /* 0xfffffffffff37424 */ /* 0x000fe200078e00ff */
[----:B------:R-:W-:Y:S02]  /*1d7d0*/  MOV R2, 0x1d7f0 ;  /* 0x0001d7f000027802 */ /* 0x000fe40000000f00 */
[----:B------:R-:W-:Y:S05]  /*1d7e0*/  CALL.REL.NOINC `($__internal_11_$__cuda_sm70_shflsync_idx_p) ;  /* 0x0000f77000007944 */ /* 0x000fea0003c00000 */
[C---:B------:R-:W-:Y:S01]  /*1d7f0*/  IADD3 R28, P3, R244.reuse, R60, RZ ;  /* 0x0000003cf41c7210 */ /* 0x040fe20007f7e0ff */
[----:B------:R-:W-:Y:S01]  /*1d800*/  IMAD.MOV.U32 R241, RZ, RZ, R4 ;  /* 0x000000fffff17224 */ /* 0x000fe200078e0004 */
[----:B------:R-:W-:Y:S02]  /*1d810*/  IADD3 R2, P2, R244, R62, RZ ;  /* 0x0000003ef4027210 */ /* 0x000fe40007f5e0ff */
[----:B------:R-:W-:Y:S01]  /*1d820*/  MOV R242, 0x2 ;  /* 0x0000000200f27802 */ /* 0x000fe20000000f00 */
[----:B------:R-:W-:Y:S01]  /*1d830*/  IMAD.X R29, R0, 0x1, R63, P3 ;  /* 0x00000001001d7824 */ /* 0x000fe200018e063f */
[----:B------:R-:W-:Y:S01]  /*1d840*/  ISETP.LT.OR P3, PT, R116, 0x11, P1 ;  /* 0x000000117400780c */ /* 0x000fe20000f61670 */
[----:B------:R-:W-:Y:S01]  /*1d850*/  IMAD.X R3, R0, 0x1, R61, P2 ;  /* 0x0000000100037824 */ /* 0x000fe200010e063d */
[----:B------:R-:W-:-:S02]  /*1d860*/  ISETP.LT.OR P2, PT, R116, 0x11, P0 ;  /* 0x000000117400780c */ /* 0x000fc40000741670 */
[----:B------:R-:W-:-:S09]  /*1d870*/  MOV R243, 0xffffffff ;  /* 0xffffffff00f37802 */ /* 0x000fd20000000f00 */
[----:B------:R-:W-:Y:S01]  /*1d880*/  @!PT LDS RZ, [RZ] ;  /* 0x00000000fffff984 */ /* 0x000fe20000000800 */
[----:B------:R-:W-:Y:S01]  /*1d890*/  @!PT LDS RZ, [RZ] ;  /* 0x00000000fffff984 */ /* 0x000fe20000000800 */
[----:B------:R-:W-:Y:S01]  /*1d8a0*/  @!PT LDS RZ, [RZ] ;  /* 0x00000000fffff984 */ /* 0x000fe20000000800 */
[----:B------:R1:W-:Y:S04]  /*1d8b0*/  LDGSTS.E.BYPASS.LTC128B.128 [R237+0x2880], [R28.64], !P3 ;  /* 0x028800001ced7fae */ /* 0x0003e8000d901d46 */
[----:B------:R2:W-:Y:S02]  /*1d8c0*/  LDGSTS.E.BYPASS.LTC128B.128 [R237+0x4080], [R2.64], !P2 ;  /* 0x0408000002ed7fae */ /* 0x0005e4000d101d46 */
[----:B--2---:R-:W-:Y:S01]  /*1d8d0*/  IMAD.MOV.U32 R3, RZ, RZ, 0x181f ;  /* 0x0000181fff037424 */ /* 0x004fe200078e00ff */
[----:B------:R-:W-:Y:S02]  /*1d8e0*/  MOV R2, 0x1d900 ;  /* 0x0001d90000027802 */ /* 0x000fe40000000f00 */
[----:B-1----:R-:W-:Y:S05]  /*1d8f0*/  CALL.REL.NOINC `($__internal_11_$__cuda_sm70_shflsync_idx_p) ;  /* 0x0000f66000007944 */ /* 0x002fea0003c00000 */
        /* <DEDUP_REMOVED lines=9> */
.L_x_3437:
[----:B------:R-:W-:Y:S01]  /*1d990*/  IMAD.MOV.U32 R241, RZ, RZ, R4 ;  /* 0x000000fffff17224 */ /* 0x000fe200078e0004 */
[----:B------:R-:W-:Y:S01]  /*1d9a0*/  MOV R3, 0x181f ;  /* 0x0000181f00037802 */ /* 0x000fe20000000f00 */
[----:B------:R-:W-:Y:S01]  /*1d9b0*/  IMAD.MOV.U32 R242, RZ, RZ, RZ ;  /* 0x000000fffff27224 */ /* 0x000fe200078e00ff */
[----:B------:R-:W-:-:S02]  /*1d9c0*/  MOV R243, 0xffffffff ;  /* 0xffffffff00f37802 */ /* 0x000fc40000000f00 */
[----:B------:R-:W-:Y:S02]  /*1d9d0*/  MOV R2, 0x1d9f0 ;  /* 0x0001d9f000027802 */ /* 0x000fe40000000f00 */
[----:B------:R-:W-:Y:S05]  /*1d9e0*/  CALL.REL.NOINC `($__internal_11_$__cuda_sm70_shflsync_idx_p) ;  /* 0x0000f57000007944 */ /* 0x000fea0003c00000 */
[----:B------:R-:W-:Y:S01]  /*1d9f0*/  MOV R13, R244 ;  /* 0x000000f4000d7202 */ /* 0x000fe20000000f00 */
[----:B------:R-:W-:Y:S05]  /*1da00*/  BRA `(.L_x_3602) ;  /* 0xfffebdb000007947 */ /* 0x000fea000383ffff */
.L_x_3438:
[----:B------:R-:W-:Y:S01]  /*1da10*/  IMAD.MOV.U32 R241, RZ, RZ, R18 ;  /* 0x000000fffff17224 */ /* 0x000fe200078e0012 */
[----:B------:R-:W-:Y:S01]  /*1da20*/  MOV R3, 0x181f ;  /* 0x0000181f00037802 */ /* 0x000fe20000000f00 */
[----:B------:R-:W-:Y:S01]  /*1da30*/  IMAD.MOV.U32 R242, RZ, RZ, RZ ;  /* 0x000000fffff27224 */ /* 0x000fe200078e00ff */
[----:B------:R-:W-:Y:S02]  /*1da40*/  MOV R243, 0xffffffff ;  /* 0xffffffff00f37802 */ /* 0x000fe40000000f00 */
[----:B------:R-:W-:Y:S02]  /*1da50*/  MOV R2, 0x1da70 ;  /* 0x0001da7000027802 */ /* 0x000fe40000000f00 */
[----:B-12---:R-:W-:Y:S05]  /*1da60*/  CALL.REL.NOINC `($__internal_11_$__cuda_sm70_shflsync_idx_p) ;  /* 0x0000f4f000007944 */ /* 0x006fea0003c00000 */
[----:B------:R-:W2:Y:S04]  /*1da70*/  LDL.64 R16, [R1+0xa8] ;  /* 0x0000a80001107983 */ /* 0x000ea80000100a00 */
[----:B------:R-:W3:Y:S04]  /*1da80*/  LDL R7, [R1+0xd4] ;  /* 0x0000d40001077983 */ /* 0x000ee80000100800 */
[----:B------:R-:W3:Y:S04]  /*1da90*/  LDL R3, [R1+0xcc] ;  /* 0x0000cc0001037983 */ /* 0x000ee80000100800 */
[----:B------:R-:W4:Y:S04]  /*1daa0*/  LDL R2, [R1+0x80] ;  /* 0x0000800001027983 */ /* 0x000f280000100800 */
[----:B------:R-:W4:Y:S01]  /*1dab0*/  LDL R0, [R1+0xd8] ;  /* 0x0000d80001007983 */ /* 0x000f220000100800 */
[C---:B--2---:R-:W-:Y:S01]  /*1dac0*/  IMAD.SHL.U32 R6, R16.reuse, 0x2, RZ ;  /* 0x0000000210067824 */ /* 0x044fe200078e00ff */
[----:B------:R-:W-:-:S04]  /*1dad0*/  SHF.L.U64.HI R15, R16, 0x1, R17 ;  /* 0x00000001100f7819 */ /* 0x000fc80000010211 */
[----:B------:R-:W-:Y:S02]  /*1dae0*/  IADD3 R20, P1, R244, R6, RZ ;  /* 0x00000006f4147210 */ /* 0x000fe40007f3e0ff */
[C---:B---3--:R-:W-:Y:S01]  /*1daf0*/  SHF.L.U64.HI R16, R3.reuse, 0x1, R7 ;  /* 0x0000000103107819 */ /* 0x048fe20000010207 */
[----:B------:R-:W-:Y:S01]  /*1db00*/  IMAD.SHL.U32 R14, R3, 0x2, RZ ;  /* 0x00000002030e7824 */ /* 0x000fe200078e00ff */
[----:B------:R1:W5:Y:S01]  /*1db10*/  LDL R7, [R1+0x94] ;  /* 0x0000940001077983 */ /* 0x0003620000100800 */
[C---:B------:R-:W-:Y:S01]  /*1db20*/  IMAD.X R21, R13.reuse, 0x1, R15, P1 ;  /* 0x000000010d157824 */ /* 0x040fe200008e060f */
[----:B----4-:R-:W-:Y:S02]  /*1db30*/  ISETP.GE.AND P2, PT, R2, c[0x0][0x1d4], PT ;  /* 0x0000750002007a0c */ /* 0x010fe40003f46270 */
[----:B------:R-:W-:Y:S02]  /*1db40*/  IADD3 R2, P0, R244, R14, RZ ;  /* 0x0000000ef4027210 */ /* 0x000fe40007f1e0ff */
[----:B------:R-:W-:Y:S01]  /*1db50*/  ISETP.GE.AND P3, PT, R0, c[0x0][0x1d4], PT ;  /* 0x0000750000007a0c */ /* 0x000fe20003f66270 */
[----:B------:R-:W-:Y:S01]  /*1db60*/  IMAD.MOV.U32 R241, RZ, RZ, R4 ;  /* 0x000000fffff17224 */ /* 0x000fe200078e0004 */
[----:B------:R-:W-:Y:S01]  /*1db70*/  SEL R11, RZ, 0x10, P2 ;  /* 0x00000010ff0b7807 */ /* 0x000fe20001000000 */
[----:B------:R-:W-:-:S02]  /*1db80*/  IMAD.X R3, R13, 0x1, R16, P0 ;  /* 0x000000010d037824 */ /* 0x000fc400000e0610 */
[----:B------:R-:W-:Y:S02]  /*1db90*/  IMAD.MOV.U32 R242, RZ, RZ, 0x1 ;  /* 0x00000001fff27424 */ /* 0x000fe400078e00ff */
[----:B------:R-:W-:Y:S02]  /*1dba0*/  IMAD.MOV.U32 R243, RZ, RZ, -0x1 ;  /* 0xfffffffffff37424 */ /* 0x000fe400078e00ff */
[----:B------:R-:W-:Y:S01]  /*1dbb0*/  @!PT LDS RZ, [RZ] ;  /* 0x00000000fffff984 */ /* 0x000fe20000000800 */
[----:B------:R-:W-:Y:S01]  /*1dbc0*/  @!PT LDS RZ, [RZ] ;  /* 0x00000000fffff984 */ /* 0x000fe20000000800 */
[----:B------:R-:W-:Y:S01]  /*1dbd0*/  @!PT LDS RZ, [RZ] ;  /* 0x00000000fffff984 */ /* 0x000fe20000000800 */
[----:B------:R1:W-:Y:S04]  /*1dbe0*/  LDGSTS.E.BYPASS.LTC128B.128 [R237+0x5080], [R20.64], !P2 ;  /* 0x0508000014ed7fae */ /* 0x0003e8000d101d46 */
[----:B------:R2:W-:Y:S02]  /*1dbf0*/  LDGSTS.E.BYPASS.LTC128B.128 [R237+0x6880], [R2.64], !P3 ;  /* 0x0688000002ed7fae */ /* 0x0005e4000d901d46 */
[----:B--2---:R-:W-:Y:S01]  /*1dc00*/  IMAD.MOV.U32 R3, RZ, RZ, 0x181f ;  /* 0x0000181fff037424 */ /* 0x004fe200078e00ff */
[----:B------:R-:W-:-:S02]  /*1dc10*/  MOV R2, 0x1dc30 ;  /* 0x0001dc3000027802 */ /* 0x000fc40000000f00 */
[----:B-1---5:R-:W-:Y:S05]  /*1dc20*/  CALL.REL.NOINC `($__internal_11_$__cuda_sm70_shflsync_idx_p) ;  /* 0x0000f33000007944 */ /* 0x022fea0003c00000 */
[----:B------:R-:W-:Y:S01]  /*1dc30*/  IMAD.MOV.U32 R0, RZ, RZ, R244 ;  /* 0x000000ffff007224 */ /* 0x000fe200078e00f4 */
[----:B------:R-:W-:Y:S01]  /*1dc40*/  MOV R241, R18 ;  /* 0x0000001200f17202 */ /* 0x000fe20000000f00 */
[----:B------:R-:W-:Y:S01]  /*1dc50*/  IMAD.MOV.U32 R242, RZ, RZ, 0x1 ;  /* 0x00000001fff27424 */ /* 0x000fe200078e00ff */
[----:B------:R-:W-:Y:S01]  /*1dc60*/  MOV R3, 0x181f ;  /* 0x0000181f00037802 */ /* 0x000fe20000000f00 */
[----:B------:R-:W-:Y:S01]  /*1dc70*/  IMAD.MOV.U32 R243, RZ, RZ, -0x1 ;  /* 0xfffffffffff37424 */ /* 0x000fe200078e00ff */
[----:B------:R-:W-:-:S02]  /*1dc80*/  MOV R2, 0x1dca0 ;  /* 0x0001dca000027802 */ /* 0x000fc40000000f00 */
[----:B------:R-:W-:Y:S05]  /*1dc90*/  CALL.REL.NOINC `($__internal_11_$__cuda_sm70_shflsync_idx_p) ;  /* 0x0000f2c000007944 */ /* 0x000fea0003c00000 */
[----:B------:R-:W-:Y:S01]  /*1dca0*/  IADD3 R12, -R11, 0x10, RZ ;  /* 0x000000100b0c7810 */ /* 0x000fe20007ffe1ff */
[----:B------:R-:W-:Y:S01]  /*1dcb0*/  IMAD.MOV.U32 R241, RZ, RZ, R4 ;  /* 0x000000fffff17224 */ /* 0x000fe200078e0004 */
[----:B------:R-:W-:Y:S01]  /*1dcc0*/  IADD3 R2, -R7, 0x10, RZ ;  /* 0x0000001007027810 */ /* 0x000fe20007ffe1ff */
[----:B------:R-:W-:Y:S01]  /*1dcd0*/  IMAD.MOV.U32 R242, RZ, RZ, 0x2 ;  /* 0x00000002fff27424 */ /* 0x000fe200078e00ff */
[----:B------:R-:W-:Y:S01]  /*1dce0*/  LOP3.LUT R12, R12, 0xf, RZ, 0xc0, !PT ;  /* 0x0000000f0c0c7812 */ /* 0x000fe200078ec0ff */
[----:B------:R-:W-:Y:S01]  /*1dcf0*/  IMAD.MOV.U32 R243, RZ, RZ, -0x1 ;  /* 0xfffffffffff37424 */ /* 0x000fe200078e00ff */
[----:B------:R-:W-:-:S02]  /*1dd00*/  ISETP.NE.U32.AND P3, PT, R11, RZ, PT ;  /* 0x000000ff0b00720c */ /* 0x000fc40003f65070 */
        /* <DEDUP_REMOVED lines=23> */
.L_x_3439:
        /* <DEDUP_REMOVED lines=8> */
.L_x_3444:
[----:B------:R-:W-:Y:S01]  /*1df00*/  IMAD.MOV.U32 R241, RZ, RZ, R11 ;  /* 0x000000fffff17224 */ /* 0x000fe200078e000b */
[----:B------:R-:W-:Y:S01]  /*1df10*/  MOV R3, 0x1c1f ;  /* 0x00001c1f00037802 */ /* 0x000fe20000000f00 */
[----:B------:R-:W-:Y:S01]  /*1df20*/  IMAD.MOV.U32 R242, RZ, RZ, 0x1 ;  /* 0x00000001fff27424 */ /* 0x000fe200078e00ff */
[----:B------:R-:W-:Y:S02]  /*1df30*/  MOV R243, 0xffffffff ;  /* 0xffffffff00f37802 */ /* 0x000fe40000000f00 */
[----:B------:R-:W-:Y:S02]  /*1df40*/  MOV R2, 0x1df60 ;  /* 0x0001df6000027802 */ /* 0x000fe40000000f00 */
[----:B-1----:R-:W-:Y:S05]  /*1df50*/  CALL.REL.NOINC `($__internal_11_$__cuda_sm70_shflsync_idx_p) ;  /* 0x0000f00000007944 */ /* 0x002fea0003c00000 */
[----:B------:R-:W-:Y:S01]  /*1df60*/  MOV R2, R244 ;  /* 0x000000f400027202 */ /* 0x000fe20000000f00 */
[----:B------:R-:W-:Y:S05]  /*1df70*/  BRA `(.L_x_3605) ;  /* 0xfffec06000007947 */ /* 0x000fea000383ffff */
.L_x_3449:
[----:B------:R-:W-:Y:S01]  /*1df80*/  IMAD.MOV.U32 R241, RZ, RZ, R11 ;  /* 0x000000fffff17224 */ /* 0x000fe200078e000b */
[----:B------:R-:W-:Y:S01]  /*1df90*/  MOV R3, 0x1c1f ;  /* 0x00001c1f00037802 */ /* 0x000fe20000000f00 */
[----:B------:R-:W-:Y:S01]  /*1dfa0*/  IMAD.MOV.U32 R242, RZ, RZ, 0x2 ;  /* 0x00000002fff27424 */ /* 0x000fe200078e00ff */
[----:B------:R-:W-:-:S02]  /*1dfb0*/  MOV R243, 0xffffffff ;  /* 0xffffffff00f37802 */ /* 0x000fc40000000f00 */
[----:B------:R-:W-:Y:S02]  /*1dfc0*/  MOV R2, 0x1dfe0 ;  /* 0x0001dfe000027802 */ /* 0x000fe40000000f00 */
[----:B-12---:R-:W-:Y:S05]  /*1dfd0*/  CALL.REL.NOINC `($__internal_11_$__cuda_sm70_shflsync_idx_p) ;  /* 0x0000ef8000007944 */ /* 0x006fea0003c00000 */
[----:B------:R-:W-:Y:S01]  /*1dfe0*/  MOV R3, R244 ;  /* 0x000000f400037202 */ /* 0x000fe20000000f00 */
[----:B------:R-:W-:Y:S05]  /*1dff0*/  BRA `(.L_x_3606) ;  /* 0xfffec56000007947 */ /* 0x000fea000383ffff */
.L_x_3454:
[----:B------:R-:W-:Y:S01]  /*1e000*/  IMAD.MOV.U32 R241, RZ, RZ, R11 ;  /* 0x000000fffff17224 */ /* 0x000fe200078e000b */
[----:B------:R-:W-:Y:S01]  /*1e010*/  MOV R3, 0x1c1f ;  /* 0x00001c1f00037802 */ /* 0x000fe20000000f00 */
[----:B------:R-:W-:Y:S01]  /*1e020*/  IMAD.MOV.U32 R242, RZ, RZ, 0x3 ;  /* 0x00000003fff27424 */ /* 0x000fe200078e00ff */
[----:B------:R-:W-:Y:S02]  /*1e030*/  MOV R243, 0xffffffff ;  /* 0xffffffff00f37802 */ /* 0x000fe40000000f00 */
[----:B------:R-:W-:Y:S02]  /*1e040*/  MOV R2, 0x1e060 ;  /* 0x0001e06000027802 */ /* 0x000fe40000000f00 */
[----:B-123--:R-:W-:Y:S05]  /*1e050*/  CALL.REL.NOINC `($__internal_11_$__cuda_sm70_shflsync_idx_p) ;  /* 0x0000ef0000007944 */ /* 0x00efea0003c00000 */
[----:B------:R-:W-:Y:S01]  /*1e060*/  MOV R3, R244 ;  /* 0x000000f400037202 */ /* 0x000fe20000000f00 */
[----:B------:R-:W-:Y:S05]  /*1e070*/  BRA `(.L_x_3607) ;  /* 0xfffecbf000007947 */ /* 0x000fea000383ffff */
.L_x_3459:
[----:B------:R-:W-:Y:S01]  /*1e080*/  IMAD.MOV.U32 R4, RZ, RZ, R0 ;  /* 0x000000ffff047224 */ /* 0x000fe200078e0000 */
[----:B------:R-:W-:Y:S02]  /*1e090*/  MOV R3, 0x2 ;  /* 0x0000000200037802 */ /* 0x000fe40000000f00 */
[----:B------:R-:W-:-:S02]  /*1e0a0*/  MOV R2, 0x1e0c0 ;  /* 0x0001e0c000027802 */ /* 0x000fc40000000f00 */
[----:B------:R-:W-:Y:S05]  /*1e0b0*/  CALL.REL.NOINC `($__internal_10_$__cuda_sm70_shflsync_bfly_p) ;  /* 0x0000ee4000007944 */ /* 0x000fea0003c00000 */
[----:B------:R-:W-:Y:S01]  /*1e0c0*/  MOV R155, R158 ;  /* 0x0000009e009b7202 */ /* 0x000fe20000000f00 */
[----:B------:R-:W-:Y:S05]  /*1e0d0*/  BRA `(.L_x_3608) ;  /* 0xfffed2b000007947 */ /* 0x000fea000383ffff */
.L_x_3460:
[----:B------:R-:W-:Y:S01]  /*1e0e0*/  IMAD.MOV.U32 R4, RZ, RZ, R155 ;  /* 0x000000ffff047224 */ /* 0x000fe200078e009b */
[----:B------:R-:W-:-:S02]  /*1e0f0*/  MOV R3, 0x1 ;  /* 0x0000000100037802 */ /* 0x000fc40000000f00 */
[----:B------:R-:W-:Y:S02]  /*1e100*/  MOV R2, 0x1e120 ;  /* 0x0001e12000027802 */ /* 0x000fe40000000f00 */
[----:B-1----:R-:W-:Y:S05]  /*1e110*/  CALL.REL.NOINC `($__internal_10_$__cuda_sm70_shflsync_bfly_p) ;  /* 0x0000ede000007944 */ /* 0x002fea0003c00000 */
[----:B------:R-:W-:Y:S01]  /*1e120*/  FMNMX.FTZ R155, R155, R158, !PT ;  /* 0x0000009e9b9b7209 */ /* 0x000fe20007810000 */
[----:B------:R-:W-:Y:S01]  /*1e130*/  IMAD.MOV.U32 R4, RZ, RZ, R156 ;  /* 0x000000ffff047224 */ /* 0x000fe200078e009c */
[----:B------:R-:W-:Y:S01]  /*1e140*/  MOV R2, 0x1e170 ;  /* 0x0001e17000027802 */ /* 0x000fe20000000f00 */
[----:B------:R-:W-:Y:S02]  /*1e150*/  IMAD.MOV.U32 R3, RZ, RZ, 0x2 ;  /* 0x00000002ff037424 */ /* 0x000fe400078e00ff */
[----:B------:R-:W-:Y:S05]  /*1e160*/  CALL.REL.NOINC `($__internal_10_$__cuda_sm70_shflsync_bfly_p) ;  /* 0x0000ed9000007944 */ /* 0x000fea0003c00000 */
[----:B------:R-:W-:Y:S01]  /*1e170*/  FMNMX.FTZ R156, R156, R158, !PT ;  /* 0x0000009e9c9c7209 */ /* 0x000fe20007810000 */
[----:B------:R-:W-:Y:S01]  /*1e180*/  IMAD.MOV.U32 R3, RZ, RZ, 0x1 ;  /* 0x00000001ff037424 */ /* 0x000fe200078e00ff */
[----:B------:R-:W-:-:S03]  /*1e190*/  MOV R2, 0x1e1c0 ;  /* 0x0001e1c000027802 */ /* 0x000fc60000000f00 */
[----:B------:R-:W-:Y:S02]  /*1e1a0*/  IMAD.MOV.U32 R4, RZ, RZ, R156 ;  /* 0x000000ffff047224 */ /* 0x000fe400078e009c */
[----:B------:R-:W-:Y:S05]  /*1e1b0*/  CALL.REL.NOINC `($__internal_10_$__cuda_sm70_shflsync_bfly_p) ;  /* 0x0000ed4000007944 */ /* 0x000fea0003c00000 */
        /* <DEDUP_REMOVED lines=20> */
[----:B------:R-:W-:Y:S01]  /*1e300*/  MOV R7, R158 ;  /* 0x0000009e00077202 */ /* 0x000fe20000000f00 */
[----:B------:R-:W-:Y:S05]  /*1e310*/  BRA `(.L_x_3609) ;  /* 0xfffed16000007947 */ /* 0x000fea000383ffff */
.L_x_3468:
[----:B------:R-:W-:Y:S01]  /*1e320*/  MOV R3, 0x181f ;  /* 0x0000181f00037802 */ /* 0x000fe20000000f00 */
[----:B------:R-:W-:Y:S01]  /*1e330*/  IMAD.MOV.U32 R241, RZ, RZ, R0 ;  /* 0x000000fffff17224 */ /* 0x000fe200078e0000 */
[----:B------:R-:W-:Y:S01]  /*1e340*/  MOV R243, 0xffffffff ;  /* 0xffffffff00f37802 */ /* 0x000fe20000000f00 */
[----:B------:R-:W-:Y:S01]  /*1e350*/  IMAD.MOV.U32 R242, RZ, RZ, RZ ;  /* 0x000000fffff27224 */ /* 0x000fe200078e00ff */
[----:B------:R-:W-:Y:S02]  /*1e360*/  MOV R2, 0x1e380 ;  /* 0x0001e38000027802 */ /* 0x000fe40000000f00 */
[----:B------:R-:W-:Y:S05]  /*1e370*/  CALL.REL.NOINC `($__internal_11_$__cuda_sm70_shflsync_idx_p) ;  /* 0x0000ebe000007944 */ /* 0x000fea0003c00000 */
[----:B------:R-:W-:Y:S01]  /*1e380*/  MOV R6, R244 ;  /* 0x000000f400067202 */ /* 0x000fe20000000f00 */
[----:B------:R-:W-:-:S05]  /*1e390*/  BRA `(.L_x_3610) ;  /* 0xfffee9a000007947 */ /* 0x000fca000383ffff */
.L_x_3469:
[----:B------:R-:W-:Y:S01]  /*1e3a0*/  MOV R3, 0x181f ;  /* 0x0000181f00037802 */ /* 0x000fe20000000f00 */
[----:B------:R-:W-:Y:S01]  /*1e3b0*/  IMAD.MOV.U32 R241, RZ, RZ, R4 ;  /* 0x000000fffff17224 */ /* 0x000fe200078e0004 */
[----:B------:R-:W-:Y:S01]  /*1e3c0*/  MOV R243, 0xffffffff ;  /* 0xffffffff00f37802 */ /* 0x000fe20000000f00 */
[----:B------:R-:W-:Y:S01]  /*1e3d0*/  IMAD.MOV.U32 R242, RZ, RZ, RZ ;  /* 0x000000fffff27224 */ /* 0x000fe200078e00ff */
[----:B------:R-:W-:Y:S02]  /*1e3e0*/  MOV R2, 0x1e400 ;  /* 0x0001e40000027802 */ /* 0x000fe40000000f00 */
[----:B-12---:R-:W-:Y:S05]  /*1e3f0*/  CALL.REL.NOINC `($__internal_11_$__cuda_sm70_shflsync_idx_p) ;  /* 0x0000eb6000007944 */ /* 0x006fea0003c00000 */
[----:B------:R-:W2:Y:S01]  /*1e400*/  LDL R2, [R1+0xd8] ;  /* 0x0000d80001027983 */ /* 0x000ea20000100800 */
[----:B------:R-:W-:Y:S01]  /*1e410*/  IADD3 R8, P0, R244, R233, RZ ;  /* 0x000000e9f4087210 */ /* 0x000fe20007f1e0ff */
[----:B------:R-:W-:Y:S01]  /*1e420*/  IMAD.MOV.U32 R241, RZ, RZ, R0 ;  /* 0x000000fffff17224 */ /* 0x000fe200078e0000 */
[----:B------:R-:W-:Y:S01]  /*1e430*/  MOV R242, 0x1 ;  /* 0x0000000100f27802 */ /* 0x000fe20000000f00 */
[----:B------:R-:W3:Y:S01]  /*1e440*/  LDL R3, [R1+0x80] ;  /* 0x0000800001037983 */ /* 0x000ee20000100800 */
[----:B------:R-:W-:Y:S01]  /*1e450*/  MOV R243, 0xffffffff ;  /* 0xffffffff00f37802 */ /* 0x000fe20000000f00 */
[----:B------:R-:W-:Y:S01]  /*1e460*/  IMAD.X R9, R6, 0x1, R234, P0 ;  /* 0x0000000106097824 */ /* 0x000fe200000e06ea */
[----:B---3--:R-:W-:Y:S02]  /*1e470*/  ISETP.GE.AND P2, PT, R3, c[0x0][0x1d4], PT ;  /* 0x0000750003007a0c */ /* 0x008fe40003f46270 */
[----:B--2---:R-:W-:Y:S02]  /*1e480*/  ISETP.GE.AND P1, PT, R2, c[0x0][0x1d4], PT ;  /* 0x0000750002007a0c */ /* 0x004fe40003f26270 */
[----:B------:R-:W-:Y:S05]  /*1e490*/  IADD3 R2, P0, R244, R231, RZ ;  /* 0x000000e7f4027210 */ /* 0x000fea0007f1e0ff */
[----:B------:R-:W-:Y:S02]  /*1e4a0*/  IMAD.X R3, R6, 0x1, R232, P0 ;  /* 0x0000000106037824 */ /* 0x000fe400000e06e8 */
[----:B------:R1:W5:Y:S04]  /*1e4b0*/  LDL R6, [R1+0x94] ;  /* 0x0000940001067983 */ /* 0x0003680000100800 */
[----:B------:R-:W-:Y:S01]  /*1e4c0*/  @!PT LDS RZ, [RZ] ;  /* 0x00000000fffff984 */ /* 0x000fe20000000800 */
[----:B------:R-:W-:Y:S01]  /*1e4d0*/  @!PT LDS RZ, [RZ] ;  /* 0x00000000fffff984 */ /* 0x000fe20000000800 */
[----:B------:R-:W-:Y:S01]  /*1e4e0*/  @!PT LDS RZ, [RZ] ;  /* 0x00000000fffff984 */ /* 0x000fe20000000800 */
[----:B------:R1:W-:Y:S04]  /*1e4f0*/  LDGSTS.E.BYPASS.LTC128B.128 [R239], [R8.64], !P2 ;  /* 0x0000000008ef7fae */ /* 0x0003e8000d101d46 */
[----:B------:R2:W-:Y:S02]  /*1e500*/  LDGSTS.E.BYPASS.LTC128B.128 [R239+0x1800], [R2.64], !P1 ;  /* 0x0180000002ef7fae */ /* 0x0005e4000c901d46 */
[----:B--2---:R-:W-:Y:S01]  /*1e510*/  MOV R2, 0x1e540 ;  /* 0x0001e54000027802 */ /* 0x004fe20000000f00 */
[----:B------:R-:W-:Y:S02]  /*1e520*/  IMAD.MOV.U32 R3, RZ, RZ, 0x181f ;  /* 0x0000181fff037424 */ /* 0x000fe400078e00ff */
[----:B-1---5:R-:W-:Y:S05]  /*1e530*/  CALL.REL.NOINC `($__internal_11_$__cuda_sm70_shflsync_idx_p) ;  /* 0x0000ea2000007944 */ /* 0x022fea0003c00000 */
[----:B------:R-:W-:Y:S01]  /*1e540*/  MOV R241, R4 ;  /* 0x0000000400f17202 */ /* 0x000fe20000000f00 */
[----:B------:R-:W-:Y:S01]  /*1e550*/  IMAD.MOV.U32 R8, RZ, RZ, R244 ;  /* 0x000000ffff087224 */ /* 0x000fe200078e00f4 */
[----:B------:R-:W-:Y:S01]  /*1e560*/  MOV R3, 0x181f ;  /* 0x0000181f00037802 */ /* 0x000fe20000000f00 */
[----:B------:R-:W-:Y:S01]  /*1e570*/  IMAD.MOV.U32 R242, RZ, RZ, 0x1 ;  /* 0x00000001fff27424 */ /* 0x000fe200078e00ff */
[----:B------:R-:W-:Y:S01]  /*1e580*/  MOV R2, 0x1e5b0 ;  /* 0x0001e5b000027802 */ /* 0x000fe20000000f00 */
[----:B------:R-:W-:Y:S02]  /*1e590*/  IMAD.MOV.U32 R243, RZ, RZ, -0x1 ;  /* 0xfffffffffff37424 */ /* 0x000fe400078e00ff */
[----:B------:R-:W-:Y:S05]  /*1e5a0*/  CALL.REL.NOINC `($__internal_11_$__cuda_sm70_shflsync_idx_p) ;  /* 0x0000e9b000007944 */ /* 0x000fea0003c00000 */
[----:B------:R-:W2:Y:S01]  /*1e5b0*/  LDL R2, [R1+0x80] ;  /* 0x0000800001027983 */ /* 0x000ea20000100800 */
[----:B------:R-:W-:Y:S02]  /*1e5c0*/  IMAD.MOV.U32 R241, RZ, RZ, R0 ;  /* 0x000000fffff17224 */ /* 0x000fe400078e0000 */
[----:B------:R-:W-:Y:S02]  /*1e5d0*/  IMAD.MOV.U32 R242, RZ, RZ, 0x2 ;  /* 0x00000002fff27424 */ /* 0x000fe400078e00ff */
[----:B------:R-:W-:Y:S01]  /*1e5e0*/  IMAD.MOV.U32 R243, RZ, RZ, -0x1 ;  /* 0xfffffffffff37424 */ /* 0x000fe200078e00ff */
[----:B--2---:R-:W-:Y:S02]  /*1e5f0*/  ISETP.GE.AND P1, PT, R2, c[0x0][0x1d4], PT ;  /* 0x0000750002007a0c */ /* 0x004fe40003f26270 */
[----:B------:R-:W-:Y:S05]  /*1e600*/  IADD3 R2, P0, R244, R233, RZ ;  /* 0x000000e9f4027210 */ /* 0x000fea0007f1e0ff */
[----:B------:R-:W-:Y:S06]  /*1e610*/  IMAD.X R3, R8, 0x1, R234, P0 ;  /* 0x0000000108037824 */ /* 0x000fec00000e06ea */
[----:B------:R-:W-:Y:S01]  /*1e620*/  @!PT LDS RZ, [RZ] ;  /* 0x00000000fffff984 */ /* 0x000fe20000000800 */
[----:B------:R-:W-:Y:S01]  /*1e630*/  @!PT LDS RZ, [RZ] ;  /* 0x00000000fffff984 */ /* 0x000fe20000000800 */
[----:B------:R-:W-:Y:S01]  /*1e640*/  @!PT LDS RZ, [RZ] ;  /* 0x00000000fffff984 */ /* 0x000fe20000000800 */
[----:B------:R1:W-:Y:S02]  /*1e650*/  LDGSTS.E.BYPASS.LTC128B.128 [R239+0x800], [R2.64], !P1 ;  /* 0x0080000002ef7fae */ /* 0x0003e4000c901d46 */
[----:B-1----:R-:W-:Y:S04]  /*1e660*/  IADD3 R2, -R6, 0x10, RZ ;  /* 0x0000001006027810 */ /* 0x002fe80007ffe1ff */
[----:B------:R-:W-:Y:S04]  /*1e670*/  LOP3.LUT R2, R2, 0xf, RZ, 0xc0, !PT ;  /* 0x0000000f02027812 */ /* 0x000fe800078ec0ff */
[----:B------:R-:W-:Y:S04]  /*1e680*/  IADD3 R2, P1, P0, R2, R244, R231 ;  /* 0x000000f402027210 */ /* 0x000fe8000783e0e7 */
[----:B------:R-:W-:Y:S02]  /*1e690*/  IADD3.X R3, RZ, R8, R232, P1, P0 ;  /* 0x00000008ff037210 */ /* 0x000fe40000fe04e8 */
[----:B------:R-:W-:Y:S11]  /*1e6a0*/  ISETP.NE.U32.AND P0, PT, R6, RZ, PT ;  /* 0x000000ff0600720c */ /* 0x000ff60003f05070 */
[----:B------:R-:W-:Y:S02]  /*1e6b0*/  @!UPT UIADD3 URZ, URZ, URZ, URZ ;  /* 0x0000003f3f3ff290 */ /* 0x000fe4000fffe03f */
[----:B------:R1:W-:Y:S02]  /*1e6c0*/  LDGSTS.E.BYPASS.LTC128B.128.ZFILL [R239+0x2000], [R2.64], P0 ;  /* 0x0200000002ef7fae */ /* 0x0003e40008141d46 */
[----:B-1----:R-:W-:Y:S01]  /*1e6d0*/  MOV R2, 0x1e700 ;  /* 0x0001e70000027802 */ /* 0x002fe20000000f00 */
[----:B------:R-:W-:Y:S02]  /*1e6e0*/  IMAD.MOV.U32 R3, RZ, RZ, 0x181f ;  /* 0x0000181fff037424 */ /* 0x000fe400078e00ff */
[----:B------:R-:W-:Y:S05]  /*1e6f0*/  CALL.REL.NOINC `($__internal_11_$__cuda_sm70_shflsync_idx_p) ;  /* 0x0000e86000007944 */ /* 0x000fea0003c00000 */
[----:B------:R-:W-:Y:S01]  /*1e700*/  MOV R241, R4 ;  /* 0x0000000400f17202 */ /* 0x000fe20000000f00 */
[----:B------:R-:W-:Y:S01]  /*1e710*/  IMAD.MOV.U32 R0, RZ, RZ, R244 ;  /* 0x000000ffff007224 */ /* 0x000fe200078e00f4 */
[----:B------:R-:W-:Y:S01]  /*1e720*/  MOV R3, 0x181f ;  /* 0x0000181f00037802 */ /* 0x000fe20000000f00 */
[----:B------:R-:W-:Y:S01]  /*1e730*/  IMAD.MOV.U32 R242, RZ, RZ, 0x2 ;  /* 0x00000002fff27424 */ /* 0x000fe200078e00ff */
[----:B------:R-:W-:Y:S01]  /*1e740*/  MOV R2, 0x1e770 ;  /* 0x0001e77000027802 */ /* 0x000fe20000000f00 */
[----:B------:R-:W-:Y:S02]  /*1e750*/  IMAD.MOV.U32 R243, RZ, RZ, -0x1 ;  /* 0xfffffffffff37424 */ /* 0x000fe400078e00ff */
[----:B------:R-:W-:Y:S05]  /*1e760*/  CALL.REL.NOINC `($__internal_11_$__cuda_sm70_shflsync_idx_p) ;  /* 0x0000e7f000007944 */ /* 0x000fea0003c00000 */
[----:B------:R-:W-:Y:S01]  /*1e770*/  MOV R2, R244 ;  /* 0x000000f400027202 */ /* 0x000fe20000000f00 */
[----:B------:R-:W-:-:S05]  /*1e780*/  BRA `(.L_x_3611) ;  /* 0xfffee72000007947 */ /* 0x000fca000383ffff */
.L_x_3472:
        /* <DEDUP_REMOVED lines=8> */
.L_x_3473:
        /* <DEDUP_REMOVED lines=21> */
[----:B------:R1:W-:Y:S04]  /*1e960*/  LDGSTS.E.BYPASS.LTC128B.128 [R237+0x5080], [R152.64], !P2 ;  /* 0x0508000098ed7fae */ /* 0x0003e8000d101d46 */
        /* <DEDUP_REMOVED lines=41> */
.L_x_3474:
        /* <DEDUP_REMOVED lines=8> */
.L_x_3479:
[----:B------:R-:W-:Y:S01]  /*1ec80*/  MOV R3, 0x1c1f ;  /* 0x00001c1f00037802 */ /* 0x000fe20000000f00 */
[----:B------:R-:W-:Y:S01]  /*1ec90*/  IMAD.MOV.U32 R241, RZ, RZ, R158 ;  /* 0x000000fffff17224 */ /* 0x000fe200078e009e */
[----:B------:R-:W-:Y:S01]  /*1eca0*/  MOV R243, 0xffffffff ;  /* 0xffffffff00f37802 */ /* 0x000fe20000000f00 */
[----:B------:R-:W-:Y:S01]  /*1ecb0*/  IMAD.MOV.U32 R242, RZ, RZ, 0x1 ;  /* 0x00000001fff27424 */ /* 0x000fe200078e00ff */
[----:B------:R-:W-:Y:S02]  /*1ecc0*/  MOV R2, 0x1ece0 ;  /* 0x0001ece000027802 */ /* 0x000fe40000000f00 */
[----:B-1----:R-:W-:Y:S05]  /*1ecd0*/  CALL.REL.NOINC `($__internal_11_$__cuda_sm70_shflsync_idx_p) ;  /* 0x0000e28000007944 */ /* 0x002fea0003c00000 */
[----:B------:R-:W-:Y:S01]  /*1ece0*/  MOV R2, R244 ;  /* 0x000000f400027202 */ /* 0x000fe20000000f00 */
[----:B------:R-:W-:-:S05]  /*1ecf0*/  BRA `(.L_x_3615) ;  /* 0xfffef3b000007947 */ /* 0x000fca000383ffff */
.L_x_3484:
[----:B------:R-:W-:Y:S01]  /*1ed00*/  MOV R3, 0x1c1f ;  /* 0x00001c1f00037802 */ /* 0x000fe20000000f00 */
[----:B------:R-:W-:Y:S01]  /*1ed10*/  IMAD.MOV.U32 R241, RZ, RZ, R158 ;  /* 0x000000fffff17224 */ /* 0x000fe200078e009e */
[----:B------:R-:W-:Y:S01]  /*1ed20*/  MOV R243, 0xffffffff ;  /* 0xffffffff00f37802 */ /* 0x000fe20000000f00 */
[----:B------:R-:W-:Y:S01]  /*1ed30*/  IMAD.MOV.U32 R242, RZ, RZ, 0x2 ;  /* 0x00000002fff27424 */ /* 0x000fe200078e00ff */
[----:B------:R-:W-:Y:S02]  /*1ed40*/  MOV R2, 0x1ed60 ;  /* 0x0001ed6000027802 */ /* 0x000fe40000000f00 */
[----:B-12---:R-:W-:Y:S05]  /*1ed50*/  CALL.REL.NOINC `($__internal_11_$__cuda_sm70_shflsync_idx_p) ;  /* 0x0000e20000007944 */ /* 0x006fea0003c00000 */
[----:B------:R-:W-:Y:S01]  /*1ed60*/  MOV R154, R244 ;  /* 0x000000f4009a7202 */ /* 0x000fe20000000f00 */
[----:B------:R-:W-:-:S05]  /*1ed70*/  BRA `(.L_x_3616) ;  /* 0xfffef55000007947 */ /* 0x000fca000383ffff */
.L_x_3489:
[----:B------:R-:W-:Y:S01]  /*1ed80*/  MOV R3, 0x1c1f ;  /* 0x00001c1f00037802 */ /* 0x000fe20000000f00 */
[----:B------:R-:W-:Y:S01]  /*1ed90*/  IMAD.MOV.U32 R241, RZ, RZ, R158 ;  /* 0x000000fffff17224 */ /* 0x000fe200078e009e */
[----:B------:R-:W-:Y:S01]  /*1eda0*/  MOV R243, 0xffffffff ;  /* 0xffffffff00f37802 */ /* 0x000fe20000000f00 */
[----:B------:R-:W-:Y:S01]  /*1edb0*/  IMAD.MOV.U32 R242, RZ, RZ, 0x3 ;  /* 0x00000003fff27424 */ /* 0x000fe200078e00ff */
[----:B------:R-:W-:Y:S02]  /*1edc0*/  MOV R2, 0x1ede0 ;  /* 0x0001ede000027802 */ /* 0x000fe40000000f00 */
[----:B-123--:R-:W-:Y:S05]  /*1edd0*/  CALL.REL.NOINC `($__internal_11_$__cuda_sm70_shflsync_idx_p) ;  /* 0x0000e18000007944 */ /* 0x00efea0003c00000 */
[----:B------:R-:W-:Y:S01]  /*1ede0*/  MOV R3, R244 ;  /* 0x000000f400037202 */ /* 0x000fe20000000f00 */
[----:B------:R-:W-:-:S05]  /*1edf0*/  BRA `(.L_x_3617) ;  /* 0xfffeff9000007947 */ /* 0x000fca000383ffff */
.L_x_3494:
[----:B------:R-:W-:Y:S02]  /*1ee00*/  MOV R3, 0x2 ;  /* 0x0000000200037802 */ /* 0x000fe40000000f00 */
[----:B------:R-:W-:Y:S02]  /*1ee10*/  MOV R2, 0x1ee30 ;  /* 0x0001ee3000027802 */ /* 0x000fe40000000f00 */
[----:B--234-:R-:W-:Y:S05]  /*1ee20*/  CALL.REL.NOINC `($__internal_10_$__cuda_sm70_shflsync_bfly_p) ;  /* 0x0000e0d000007944 */ /* 0x01cfea0003c00000 */
[----:B------:R-:W-:Y:S01]  /*1ee30*/  MOV R0, R158 ;  /* 0x0000009e00007202 */ /* 0x000fe20000000f00 */
[----:B------:R-:W-:-:S05]  /*1ee40*/  BRA `(.L_x_3618) ;  /* 0xffff070000007947 */ /* 0x000fca000383ffff */
.L_x_3495:
[----:B------:R-:W-:Y:S02]  /*1ee50*/  MOV R3, 0x1 ;  /* 0x0000000100037802 */ /* 0x000fe40000000f00 */
[----:B------:R-:W-:Y:S02]  /*1ee60*/  MOV R2, 0x1ee80 ;  /* 0x0001ee8000027802 */ /* 0x000fe40000000f00 */
[----:B---34-:R-:W-:Y:S05]  /*1ee70*/  CALL.REL.NOINC `($__internal_10_$__cuda_sm70_shflsync_bfly_p) ;  /* 0x0000e08000007944 */ /* 0x018fea0003c00000 */
[----:B------:R-:W-:Y:S01]  /*1ee80*/  IMAD.MOV.U32 R3, RZ, RZ, 0x2 ;  /* 0x00000002ff037424 */ /* 0x000fe200078e00ff */
[----:B------:R-:W-:Y:S01]  /*1ee90*/  FMNMX.FTZ R154, R4, R158, !PT ;  /* 0x0000009e049a7209 */ /* 0x000fe20007810000 */
[----:B------:R-:W-:Y:S01]  /*1eea0*/  IMAD.MOV.U32 R4, RZ, RZ, R153 ;  /* 0x000000ffff047224 */ /* 0x000fe200078e0099 */
[----:B------:R-:W-:Y:S02]  /*1eeb0*/  MOV R2, 0x1eed0 ;  /* 0x0001eed000027802 */ /* 0x000fe40000000f00 */
[----:B------:R-:W-:Y:S05]  /*1eec0*/  CALL.REL.NOINC `($__internal_10_$__cuda_sm70_shflsync_bfly_p) ;  /* 0x0000e03000007944 */ /* 0x000fea0003c00000 */
[----:B------:R-:W-:Y:S01]  /*1eed0*/  FMNMX.FTZ R4, R153, R158, !PT ;  /* 0x0000009e99047209 */ /* 0x000fe20007810000 */
[----:B------:R-:W-:Y:S01]  /*1eee0*/  IMAD.MOV.U32 R3, RZ, RZ, 0x1 ;  /* 0x00000001ff037424 */ /* 0x000fe200078e00ff */
[----:B------:R-:W-:Y:S02]  /*1eef0*/  MOV R2, 0x1ef10 ;  /* 0x0001ef1000027802 */ /* 0x000fe40000000f00 */
[----:B------:R-:W-:Y:S05]  /*1ef00*/  CALL.REL.NOINC `($__internal_10_$__cuda_sm70_shflsync_bfly_p) ;  /* 0x0000dff000007944 */ /* 0x000fea0003c00000 */
        /* <DEDUP_REMOVED lines=14> */
[----:B------:R-:W-:Y:S01]  /*1eff0*/  IMAD.MOV.U32 R3, RZ, RZ, 0x1 ;  /* 0x00000001ff037424 */ /* 0x000fe200078e00ff */
[----:B------:R-:W-:Y:S02]  /*1f000*/  FMNMX.FTZ R6, R6, R158, !PT ;  /* 0x0000009e06067209 */ /* 0x000fe40007810000 */
[----:B------:R-:W-:Y:S03]  /*1f010*/  MOV R2, 0x1f040 ;  /* 0x0001f04000027802 */ /* 0x000fe60000000f00 */
[----:B------:R-:W-:Y:S02]  /*1f020*/  IMAD.MOV.U32 R4, RZ, RZ, R6 ;  /* 0x000000ffff047224 */ /* 0x000fe400078e0006 */
[----:B------:R-:W-:Y:S05]  /*1f030*/  CALL.REL.NOINC `($__internal_10_$__cuda_sm70_shflsync_bfly_p) ;  /* 0x0000dec000007944 */ /* 0x000fea0003c00000 */
[----:B------:R-:W-:Y:S01]  /*1f040*/  MOV R3, R158 ;  /* 0x0000009e00037202 */ /* 0x000fe20000000f00 */
[----:B------:R-:W-:-:S05]  /*1f050*/  BRA `(.L_x_3619) ;  /* 0xffff05e000007947 */ /* 0x000fca000383ffff */
.L_x_3504:
        /* <DEDUP_REMOVED lines=8> */
.L_x_3505:
        /* <DEDUP_REMOVED lines=10> */
[----:B------:R1:W5:Y:S01]  /*1f180*/  LDL R8, [R1+0x94] ;  /* 0x0000940001087983 */ /* 0x0003620000100800 */
[----:B------:R-:W-:Y:S01]  /*1f190*/  MOV R243, 0xffffffff ;  /* 0xffffffff00f37802 */ /* 0x000fe20000000f00 */
[C---:B------:R-:W-:Y:S05]  /*1f1a0*/  IMAD.X R11, R9.reuse, 0x1, R215, P0 ;  /* 0x00000001090b7824 */ /* 0x040fea00000e06d7 */
[----:B------:R-:W-:Y:S01]  /*1f1b0*/  @!PT LDS RZ, [RZ] ;  /* 0x00000000fffff984 */ /* 0x000fe20000000800 */
[----:B------:R-:W-:Y:S01]  /*1f1c0*/  @!PT LDS RZ, [RZ] ;  /* 0x00000000fffff984 */ /* 0x000fe20000000800 */
[----:B------:R-:W-:Y:S01]  /*1f1d0*/  @!PT LDS RZ, [RZ] ;  /* 0x00000000fffff984 */ /* 0x000fe20000000800 */
[----:B------:R1:W-:Y:S01]  /*1f1e0*/  LDGSTS.E.BYPASS.LTC128B.128 [R239], [R10.64], !P3 ;  /* 0x000000000aef7fae */ /* 0x0003e2000d901d46 */
[----:B--2---:R-:W-:Y:S02]  /*1f1f0*/  ISETP.GE.AND P1, PT, R2, c[0x0][0x1d4], PT ;  /* 0x0000750002007a0c */ /* 0x004fe40003f26270 */
[----:B------:R-:W-:Y:S05]  /*1f200*/  IADD3 R2, P0, R244, R212, RZ ;  /* 0x000000d4f4027210 */ /* 0x000fea0007f1e0ff */
[----:B------:R-:W-:Y:S06]  /*1f210*/  IMAD.X R3, R9, 0x1, R213, P0 ;  /* 0x0000000109037824 */ /* 0x000fec00000e06d5 */
        /* <DEDUP_REMOVED lines=11> */
[----:B------:R-:W-:Y:S01]  /*1f2d0*/  IADD3 R2, P0, R244, R214, RZ ;  /* 0x000000d6f4027210 */ /* 0x000fe20007f1e0ff */
[----:B------:R-:W-:Y:S02]  /*1f2e0*/  IMAD.MOV.U32 R241, RZ, RZ, R4 ;  /* 0x000000fffff17224 */ /* 0x000fe400078e0004 */
[----:B------:R-:W-:Y:S02]  /*1f2f0*/  IMAD.MOV.U32 R242, RZ, RZ, 0x2 ;  /* 0x00000002fff27424 */ /* 0x000fe400078e00ff */
[----:B------:R-:W-:Y:S02]  /*1f300*/  IMAD.X R3, R9, 0x1, R215, P0 ;  /* 0x0000000109037824 */ /* 0x000fe400000e06d7 */
[----:B------:R-:W-:Y:S03]  /*1f310*/  IMAD.MOV.U32 R243, RZ, RZ, -0x1 ;  /* 0xfffffffffff37424 */ /* 0x000fe600078e00ff */
        /* <DEDUP_REMOVED lines=23> */
.L_x_3508:
        /* <DEDUP_REMOVED lines=8> */
.L_x_3509:
        /* <DEDUP_REMOVED lines=16> */
[----:B------:R1:W-:Y:S01]  /*1f610*/  LDGSTS.E.BYPASS.LTC128B.128 [R237+0x5080], [R156.64], !P3 ;  /* 0x050800009ced7fae */ /* 0x0003e2000d901d46 */
        /* <DEDUP_REMOVED lines=42> */
.L_x_3510:
[----:B------:R-:W-:Y:S02]  /*1f8c0*/  MOV R3, 0x2 ;  /* 0x0000000200037802 */ /* 0x000fe40000000f00 */
[----:B------:R-:W-:Y:S02]  /*1f8d0*/  MOV R2, 0x1f8f0 ;  /* 0x0001f8f000027802 */ /* 0x000fe40000000f00 */
[----:B------:R-:W-:Y:S05]  /*1f8e0*/  CALL.REL.NOINC `($__internal_10_$__cuda_sm70_shflsync_bfly_p) ;  /* 0x0000d61000007944 */ /* 0x000fea0003c00000 */
[----:B------:R-:W-:Y:S01]  /*1f8f0*/  MOV R155, R158 ;  /* 0x0000009e009b7202 */ /* 0x000fe20000000f00 */
[----:B------:R-:W-:-:S05]  /*1f900*/  BRA `(.L_x_3624) ;  /* 0xffff344000007947 */ /* 0x000fca000383ffff */
.L_x_3511:
[----:B------:R-:W-:Y:S01]  /*1f910*/  MOV R3, 0x1 ;  /* 0x0000000100037802 */ /* 0x000fe20000000f00 */
[----:B-1----:R-:W-:Y:S01]  /*1f920*/  IMAD.MOV.U32 R4, RZ, RZ, R155 ;  /* 0x000000ffff047224 */ /* 0x002fe200078e009b */
[----:B------:R-:W-:Y:S02]  /*1f930*/  MOV R2, 0x1f950 ;  /* 0x0001f95000027802 */ /* 0x000fe40000000f00 */
[----:B------:R-:W-:Y:S05]  /*1f940*/  CALL.REL.NOINC `($__internal_10_$__cuda_sm70_shflsync_bfly_p) ;  /* 0x0000d5b000007944 */ /* 0x000fea0003c00000 */
[----:B------:R-:W-:Y:S01]  /*1f950*/  IMAD.MOV.U32 R4, RZ, RZ, R156 ;  /* 0x000000ffff047224 */ /* 0x000fe200078e009c */
[----:B------:R-:W-:Y:S01]  /*1f960*/  FMNMX.FTZ R155, R155, R158, !PT ;  /* 0x0000009e9b9b7209 */ /* 0x000fe20007810000 */
[----:B------:R-:W-:Y:S01]  /*1f970*/  IMAD.MOV.U32 R3, RZ, RZ, 0x2 ;  /* 0x00000002ff037424 */ /* 0x000fe200078e00ff */
        /* <DEDUP_REMOVED lines=24> */
[----:B------:R-:W-:Y:S01]  /*1fb00*/  MOV R2, R158 ;  /* 0x0000009e00027202 */ /* 0x000fe20000000f00 */
[----:B------:R-:W-:-:S05]  /*1fb10*/  BRA `(.L_x_3625) ;  /* 0xffff332000007947 */ /* 0x000fca000383ffff */
.L_x_3514:
[----:B------:R-:W-:Y:S01]  /*1fb20*/  MOV R3, 0x181f ;  /* 0x0000181f00037802 */ /* 0x000fe20000000f00 */
[----:B------:R-:W-:Y:S01]  /*1fb30*/  IMAD.MOV.U32 R241, RZ, RZ, R0 ;  /* 0x000000fffff17224 */ /* 0x000fe200078e0000 */
[----:B------:R-:W-:Y:S01]  /*1fb40*/  MOV R243, 0xffffffff ;  /* 0xffffffff00f37802 */ /* 0x000fe20000000f00 */
[----:B------:R-:W-:Y:S01]  /*1fb50*/  IMAD.MOV.U32 R242, RZ, RZ, RZ ;  /* 0x000000fffff27224 */ /* 0x000fe200078e00ff */
[----:B------:R-:W-:Y:S02]  /*1fb60*/  MOV R2, 0x1fb80 ;  /* 0x0001fb8000027802 */ /* 0x000fe40000000f00 */
[----:B-1234-:R-:W-:Y:S05]  /*1fb70*/  CALL.REL.NOINC `($__internal_11_$__cuda_sm70_shflsync_idx_p) ;  /* 0x0000d3e000007944 */ /* 0x01efea0003c00000 */
[----:B------:R-:W-:Y:S01]  /*1fb80*/  MOV R7, R244 ;  /* 0x000000f400077202 */ /* 0x000fe20000000f00 */
[----:B------:R-:W-:-:S05]  /*1fb90*/  BRA `(.L_x_3626) ;  /* 0xffff51d000007947 */ /* 0x000fca000383ffff */
.L_x_3517:
        /* <DEDUP_REMOVED lines=8> */
.L_x_3518:
        /* <DEDUP_REMOVED lines=16> */
[----:B------:R-:W-:Y:S06]  /*1fd20*/  IMAD.X R3, R7, 0x1, R214, P0 ;  /* 0x0000000107037824 */ /* 0x000fec00000e06d6 */
[----:B------:R-:W-:Y:S01]  /*1fd30*/  @!PT LDS RZ, [RZ] ;  /* 0x00000000fffff984 */ /* 0x000fe20000000800 */
[----:B------:R-:W-:Y:S01]  /*1fd40*/  @!PT LDS RZ, [RZ] ;  /* 0x00000000fffff984 */ /* 0x000fe20000000800 */
[----:B------:R-:W-:Y:S01]  /*1fd50*/  @!PT LDS RZ, [RZ] ;  /* 0x00000000fffff984 */ /* 0x000fe20000000800 */
[----:B------:R1:W-:Y:S04]  /*1fd60*/  LDGSTS.E.BYPASS.LTC128B.128 [R237+0x5080], [R156.64], !P2 ;  /* 0x050800009ced7fae */ /* 0x0003e8000d101d46 */
[----:B------:R2:W-:Y:S02]  /*1fd70*/  LDGSTS.E.BYPASS.LTC128B.128 [R237+0x6880], [R2.64], !P1 ;  /* 0x0688000002ed7fae */ /* 0x0005e4000c901d46 */
[----:B--2---:R-:W-:Y:S01]  /*1fd80*/  MOV R2, 0x1fdb0 ;  /* 0x0001fdb000027802 */ /* 0x004fe20000000f00 */
[----:B------:R-:W-:Y:S02]  /*1fd90*/  IMAD.MOV.U32 R3, RZ, RZ, 0x181f ;  /* 0x0000181fff037424 */ /* 0x000fe400078e00ff */
[----:B-1----:R-:W-:Y:S05]  /*1fda0*/  CALL.REL.NOINC `($__internal_11_$__cuda_sm70_shflsync_idx_p) ;  /* 0x0000d1b000007944 */ /* 0x002fea0003c00000 */
        /* <DEDUP_REMOVED lines=35> */
.L_x_3519:
        /* <DEDUP_REMOVED lines=8> */
.L_x_3524:
        /* <DEDUP_REMOVED lines=8> */
.L_x_3529:
        /* <DEDUP_REMOVED lines=8> */
.L_x_3534:
        /* <DEDUP_REMOVED lines=8> */
.L_x_3539:
[----:B------:R-:W-:Y:S02]  /*201e0*/  MOV R3, 0x2 ;  /* 0x0000000200037802 */ /* 0x000fe40000000f00 */
[----:B------:R-:W-:Y:S02]  /*201f0*/  MOV R2, 0x20210 ;  /* 0x0002021000027802 */ /* 0x000fe40000000f00 */
[----:B------:R-:W-:Y:S05]  /*20200*/  CALL.REL.NOINC `($__internal_10_$__cuda_sm70_shflsync_bfly_p) ;  /* 0x0000ccf000007944 */ /* 0x000fea0003c00000 */
[----:B------:R-:W-:Y:S01]  /*20210*/  MOV R155, R158 ;  /* 0x0000009e009b7202 */ /* 0x000fe20000000f00 */
[----:B------:R-:W-:-:S05]  /*20220*/  BRA `(.L_x_3633) ;  /* 0xffff72e000007947 */ /* 0x000fca000383ffff */
.L_x_3540:
        /* <DEDUP_REMOVED lines=33> */
.L_x_3542:
[----:B------:R2:W5:Y:S01]  /*20440*/  LDL R4, [R1+0x74] ;  /* 0x0000740001047983 */ /* 0x0005620000100800 */
[----:B-1----:R-:W-:-:S02]  /*20450*/  MOV R3, 0x2 ;  /* 0x0000000200037802 */ /* 0x002fc40000000f00 */
[----:B------:R-:W-:Y:S02]  /*20460*/  MOV R2, 0x20480 ;  /* 0x0002048000027802 */ /* 0x000fe40000000f00 */
[----:B--2--5:R-:W-:Y:S05]  /*20470*/  CALL.REL.NOINC `($__internal_10_$__cuda_sm70_shflsync_bfly_p) ;  /* 0x0000ca8000007944 */ /* 0x024fea0003c00000 */
[----:B------:R-:W-:Y:S01]  /*20480*/  MOV R6, R158 ;  /* 0x0000009e00067202 */ /* 0x000fe20000000f00 */
[----:B------:R-:W-:Y:S05]  /*20490*/  BRA `(.L_x_3635) ;  /* 0xffff908000007947 */ /* 0x000fea000383ffff */
.L_x_3543:
[----:B------:R-:W-:Y:S01]  /*204a0*/  IMAD.MOV.U32 R4, RZ, RZ, R6 ;  /* 0x000000ffff047224 */ /* 0x000fe200078e0006 */
[----:B-1----:R-:W-:Y:S02]  /*204b0*/  MOV R3, 0x1 ;  /* 0x0000000100037802 */ /* 0x002fe40000000f00 */
[----:B------:R-:W-:Y:S02]  /*204c0*/  MOV R2, 0x204e0 ;  /* 0x000204e000027802 */ /* 0x000fe40000000f00 */
[----:B------:R-:W-:Y:S05]  /*204d0*/  CALL.REL.NOINC `($__internal_10_$__cuda_sm70_shflsync_bfly_p) ;  /* 0x0000ca2000007944 */ /* 0x000fea0003c00000 */
[----:B------:R1:W5:Y:S01]  /*204e0*/  LDL R4, [R1+0x78] ;  /* 0x0000780001047983 */ /* 0x0003620000100800 */
[----:B------:R-:W-:Y:S01]  /*204f0*/  FADD.FTZ R6, R6, R158 ;  /* 0x0000009e06067221 */ /* 0x000fe20000010000 */
[----:B------:R-:W-:Y:S02]  /*20500*/  MOV R3, 0x2 ;  /* 0x0000000200037802 */ /* 0x000fe40000000f00 */
[----:B------:R-:W-:Y:S02]  /*20510*/  MOV R2, 0x20530 ;  /* 0x0002053000027802 */ /* 0x000fe40000000f00 */
[----:B-1---5:R-:W-:Y:S05]  /*20520*/  CALL.REL.NOINC `($__internal_10_$__cuda_sm70_shflsync_bfly_p) ;  /* 0x0000c9d000007944 */ /* 0x022fea0003c00000 */
[----:B------:R-:W2:Y:S01]  /*20530*/  LDL.LU R0, [R1+0x78] ;  /* 0x0000780001007983 */ /* 0x000ea20000300800 */
[----:B------:R-:W-:Y:S02]  /*20540*/  MOV R3, 0x1 ;  /* 0x0000000100037802 */ /* 0x000fe40000000f00 */
[----:B------:R-:W-:Y:S01]  /*20550*/  MOV R2, 0x20590 ;  /* 0x0002059000027802 */ /* 0x000fe20000000f00 */
[----:B--2---:R-:W-:-:S05]  /*20560*/  FADD.FTZ R5, R0, R158 ;  /* 0x0000009e00057221 */ /* 0x004fca0000010000 */
[----:B------:R-:W-:Y:S02]  /*20570*/  MOV R4, R5 ;  /* 0x0000000500047202 */ /* 0x000fe40000000f00 */
        /* <DEDUP_REMOVED lines=23> */
[----:B------:R-:W-:Y:S05]  /*206f0*/  BRA `(.L_x_3636) ;  /* 0xffff8f5000007947 */ /* 0x000fea000383ffff */
.L_x_3563:
        /* <DEDUP_REMOVED lines=8> */
.L_x_3564:
[----:B------:R-:W-:Y:S01]  /*20780*/  IMAD.MOV.U32 R241, RZ, RZ, R11 ;  /* 0x000000fffff17224 */ /* 0x000fe200078e000b */
[----:B------:R-:W-:Y:S01]  /*20790*/  MOV R3, 0x181f ;  /* 0x0000181f00037802 */ /* 0x000fe20000000f00 */
[----:B------:R-:W-:Y:S01]  /*207a0*/  IMAD.MOV.U32 R242, RZ, RZ, RZ ;  /* 0x000000fffff27224 */ /* 0x000fe200078e00ff */
[----:B------:R-:W-:Y:S02]  /*207b0*/  MOV R243, 0xffffffff ;  /* 0xffffffff00f37802 */ /* 0x000fe40000000f00 */
[----:B------:R-:W-:-:S02]  /*207c0*/  MOV R2, 0x207e0 ;  /* 0x000207e000027802 */ /* 0x000fc40000000f00 */
[----:B-12--5:R-:W-:Y:S05]  /*207d0*/  CALL.REL.NOINC `($__internal_11_$__cuda_sm70_shflsync_idx_p) ;  /* 0x0000c78000007944 */ /* 0x026fea0003c00000 */
[----:B------:R-:W-:Y:S01]  /*207e0*/  MOV R2, R244 ;  /* 0x000000f400027202 */ /* 0x000fe20000000f00 */
[----:B------:R-:W-:Y:S05]  /*207f0*/  BRA `(.L_x_3638) ;  /* 0xffffbbe000007947 */ /* 0x000fea000383ffff */
.L_x_3567:
[----:B------:R-:W-:Y:S01]  /*20800*/  IMAD.MOV.U32 R241, RZ, RZ, R9 ;  /* 0x000000fffff17224 */ /* 0x000fe200078e0009 */
[----:B--2---:R-:W-:Y:S01]  /*20810*/  MOV R3, 0x181f ;  /* 0x0000181f00037802 */ /* 0x004fe20000000f00 */
[----:B------:R-:W-:Y:S01]  /*20820*/  IMAD.MOV.U32 R242, RZ, RZ, 0x1 ;  /* 0x00000001fff27424 */ /* 0x000fe200078e00ff */
[----:B------:R-:W-:-:S02]  /*20830*/  MOV R243, 0xffffffff ;  /* 0xffffffff00f37802 */ /* 0x000fc40000000f00 */
[----:B----4-:R-:W-:Y:S02]  /*20840*/  MOV R2, 0x20860 ;  /* 0x0002086000027802 */ /* 0x010fe40000000f00 */
[----:B-1-3--:R-:W-:Y:S05]  /*20850*/  CALL.REL.NOINC `($__internal_11_$__cuda_sm70_shflsync_idx_p) ;  /* 0x0000c70000007944 */ /* 0x00afea0003c00000 */
        /* <DEDUP_REMOVED lines=9> */
.L_x_3570:
[----:B------:R-:W-:Y:S01]  /*208f0*/  IMAD.MOV.U32 R241, RZ, RZ, R9 ;  /* 0x000000fffff17224 */ /* 0x000fe200078e0009 */
[----:B--2---:R-:W-:Y:S01]  /*20900*/  MOV R3, 0x181f ;  /* 0x0000181f00037802 */ /* 0x004fe20000000f00 */
[----:B------:R-:W-:Y:S01]  /*20910*/  IMAD.MOV.U32 R242, RZ, RZ, 0x2 ;  /* 0x00000002fff27424 */ /* 0x000fe200078e00ff */
[----:B------:R-:W-:Y:S02]  /*20920*/  MOV R243, 0xffffffff ;  /* 0xffffffff00f37802 */ /* 0x000fe40000000f00 */
[----:B------:R-:W-:-:S02]  /*20930*/  MOV R2, 0x20950 ;  /* 0x0002095000027802 */ /* 0x000fc40000000f00 */
[----:B-1-3--:R-:W-:Y:S05]  /*20940*/  CALL.REL.NOINC `($__internal_11_$__cuda_sm70_shflsync_idx_p) ;  /* 0x0000c61000007944 */ /* 0x00afea0003c00000 */
[----:B------:R-:W-:Y:S01]  /*20950*/  MOV R0, R244 ;  /* 0x000000f400007202 */ /* 0x000fe20000000f00 */
[----:B------:R-:W-:Y:S05]  /*20960*/  BRA `(.L_x_3640) ;  /* 0xffffbca000007947 */ /* 0x000fea000383ffff */
.L_x_3571:
[----:B------:R-:W-:Y:S01]  /*20970*/  IMAD.MOV.U32 R241, RZ, RZ, R11 ;  /* 0x000000fffff17224 */ /* 0x000fe200078e000b */
[----:B--2---:R-:W-:Y:S01]  /*20980*/  MOV R3, 0x181f ;  /* 0x0000181f00037802 */ /* 0x004fe20000000f00 */
[----:B------:R-:W-:Y:S01]  /*20990*/  IMAD.MOV.U32 R242, RZ, RZ, 0x2 ;  /* 0x00000002fff27424 */ /* 0x000fe200078e00ff */
[----:B------:R-:W-:-:S02]  /*209a0*/  MOV R243, 0xffffffff ;  /* 0xffffffff00f37802 */ /* 0x000fc40000000f00 */
[----:B------:R-:W-:Y:S02]  /*209b0*/  MOV R2, 0x209d0 ;  /* 0x000209d000027802 */ /* 0x000fe40000000f00 */
[----:B-1-34-:R-:W-:Y:S05]  /*209c0*/  CALL.REL.NOINC `($__internal_11_$__cuda_sm70_shflsync_idx_p) ;  /* 0x0000c59000007944 */ /* 0x01afea0003c00000 */
[----:B------:R-:W-:Y:S01]  /*209d0*/  MOV R2, R244 ;  /* 0x000000f400027202 */ /* 0x000fe20000000f00 */
[----:B------:R-:W-:Y:S05]  /*209e0*/  BRA `(.L_x_3641) ;  /* 0xffffbc4000007947 */ /* 0x000fea000383ffff */
.L_x_3574:
[----:B------:R-:W-:Y:S01]  /*209f0*/  IMAD.MOV.U32 R241, RZ, RZ, R9 ;  /* 0x000000fffff17224 */ /* 0x000fe200078e0009 */
[----:B-1----:R-:W-:Y:S01]  /*20a00*/  MOV R3, 0x181f ;  /* 0x0000181f00037802 */ /* 0x002fe20000000f00 */
[----:B------:R-:W-:Y:S01]  /*20a10*/  IMAD.MOV.U32 R242, RZ, RZ, 0x3 ;  /* 0x00000003fff27424 */ /* 0x000fe200078e00ff */
[----:B------:R-:W-:Y:S02]  /*20a20*/  MOV R243, 0xffffffff ;  /* 0xffffffff00f37802 */ /* 0x000fe40000000f00 */
[----:B---3--:R-:W-:Y:S02]  /*20a30*/  MOV R2, 0x20a50 ;  /* 0x00020a5000027802 */ /* 0x008fe40000000f00 */
[----:B--2-4-:R-:W-:Y:S05]  /*20a40*/  CALL.REL.NOINC `($__internal_11_$__cuda_sm70_shflsync_idx_p) ;  /* 0x0000c51000007944 */ /* 0x014fea0003c00000 */
        /* <DEDUP_REMOVED lines=9> */
.L_x_3577:
[----:B------:R-:W-:Y:S01]  /*20ae0*/  IMAD.MOV.U32 R241, RZ, RZ, R9 ;  /* 0x000000fffff17224 */ /* 0x000fe200078e0009 */
[----:B--2---:R-:W-:Y:S01]  /*20af0*/  MOV R3, 0x181f ;  /* 0x0000181f00037802 */ /* 0x004fe20000000f00 */
[----:B------:R-:W-:Y:S01]  /*20b00*/  IMAD.MOV.U32 R242, RZ, RZ, 0x4 ;  /* 0x00000004fff27424 */ /* 0x000fe200078e00ff */
[----:B------:R-:W-:-:S02]  /*20b10*/  MOV R243, 0xffffffff ;  /* 0xffffffff00f37802 */ /* 0x000fc40000000f00 */
[----:B---3--:R-:W-:Y:S02]  /*20b20*/  MOV R2, 0x20b40 ;  /* 0x00020b4000027802 */ /* 0x008fe40000000f00 */
[----:B-1--4-:R-:W-:Y:S05]  /*20b30*/  CALL.REL.NOINC `($__internal_11_$__cuda_sm70_shflsync_idx_p) ;  /* 0x0000c42000007944 */ /* 0x012fea0003c00000 */
[----:B------:R-:W-:Y:S01]  /*20b40*/  MOV R0, R244 ;  /* 0x000000f400007202 */ /* 0x000fe20000000f00 */
[----:B------:R-:W-:Y:S05]  /*20b50*/  BRA `(.L_x_3643) ;  /* 0xffffbd0000007947 */ /* 0x000fea000383ffff */
.L_x_3578:
[----:B------:R-:W-:Y:S01]  /*20b60*/  IMAD.MOV.U32 R241, RZ, RZ, R11 ;  /* 0x000000fffff17224 */ /* 0x000fe200078e000b */
[----:B--2---:R-:W-:Y:S01]  /*20b70*/  MOV R3, 0x181f ;  /* 0x0000181f00037802 */ /* 0x004fe20000000f00 */
[----:B------:R-:W-:Y:S01]  /*20b80*/  IMAD.MOV.U32 R242, RZ, RZ, 0x4 ;  /* 0x00000004fff27424 */ /* 0x000fe200078e00ff */
[----:B------:R-:W-:Y:S02]  /*20b90*/  MOV R243, 0xffffffff ;  /* 0xffffffff00f37802 */ /* 0x000fe40000000f00 */
[----:B---3--:R-:W-:Y:S02]  /*20ba0*/  MOV R2, 0x20bc0 ;  /* 0x00020bc000027802 */ /* 0x008fe40000000f00 */
[----:B-1--4-:R-:W-:Y:S05]  /*20bb0*/  CALL.REL.NOINC `($__internal_11_$__cuda_sm70_shflsync_idx_p) ;  /* 0x0000c3a000007944 */ /* 0x012fea0003c00000 */
[----:B------:R-:W-:Y:S01]  /*20bc0*/  MOV R2, R244 ;  /* 0x000000f400027202 */ /* 0x000fe20000000f00 */
[----:B------:R-:W-:Y:S05]  /*20bd0*/  BRA `(.L_x_3644) ;  /* 0xffffbca000007947 */ /* 0x000fea000383ffff */
.L_x_3581:
[----:B------:R-:W-:Y:S01]  /*20be0*/  IMAD.MOV.U32 R241, RZ, RZ, R9 ;  /* 0x000000fffff17224 */ /* 0x000fe200078e0009 */
[----:B---3--:R-:W-:Y:S01]  /*20bf0*/  MOV R3, 0x181f ;  /* 0x0000181f00037802 */ /* 0x008fe20000000f00 */
[----:B------:R-:W-:Y:S01]  /*20c00*/  IMAD.MOV.U32 R242, RZ, RZ, 0x5 ;  /* 0x00000005fff27424 */ /* 0x000fe200078e00ff */
[----:B------:R-:W-:-:S02]  /*20c10*/  MOV R243, 0xffffffff ;  /* 0xffffffff00f37802 */ /* 0x000fc40000000f00 */
[----:B------:R-:W-:Y:S02]  /*20c20*/  MOV R2, 0x20c40 ;  /* 0x00020c4000027802 */ /* 0x000fe40000000f00 */
[----:B-12-4-:R-:W-:Y:S05]  /*20c30*/  CALL.REL.NOINC `($__internal_11_$__cuda_sm70_shflsync_idx_p) ;  /* 0x0000c32000007944 */ /* 0x016fea0003c00000 */
        /* <DEDUP_REMOVED lines=9> */
.L_x_3584:
[----:B------:R-:W-:Y:S01]  /*20cd0*/  IMAD.MOV.U32 R241, RZ, RZ, R9 ;  /* 0x000000fffff17224 */ /* 0x000fe200078e0009 */
[----:B--2---:R-:W-:Y:S01]  /*20ce0*/  MOV R3, 0x181f ;  /* 0x0000181f00037802 */ /* 0x004fe20000000f00 */
[----:B------:R-:W-:Y:S01]  /*20cf0*/  IMAD.MOV.U32 R242, RZ, RZ, 0x6 ;  /* 0x00000006fff27424 */ /* 0x000fe200078e00ff */
[----:B------:R-:W-:Y:S02]  /*20d00*/  MOV R243, 0xffffffff ;  /* 0xffffffff00f37802 */ /* 0x000fe40000000f00 */
[----:B---3--:R-:W-:-:S02]  /*20d10*/  MOV R2, 0x20d30 ;  /* 0x00020d3000027802 */ /* 0x008fc40000000f00 */
[----:B-1--4-:R-:W-:Y:S05]  /*20d20*/  CALL.REL.NOINC `($__internal_11_$__cuda_sm70_shflsync_idx_p) ;  /* 0x0000c23000007944 */ /* 0x012fea0003c00000 */
[----:B------:R-:W-:Y:S01]  /*20d30*/  MOV R0, R244 ;  /* 0x000000f400007202 */ /* 0x000fe20000000f00 */
[----:B------:R-:W-:Y:S05]  /*20d40*/  BRA `(.L_x_3646) ;  /* 0xffffbd6000007947 */ /* 0x000fea000383ffff */
.L_x_3585:
        /* <DEDUP_REMOVED lines=8> */
.L_x_3588:
[----:B------:R-:W-:Y:S01]  /*20dd0*/  IMAD.MOV.U32 R241, RZ, RZ, R9 ;  /* 0x000000fffff17224 */ /* 0x000fe200078e0009 */
[----:B---3--:R-:W-:Y:S01]  /*20de0*/  MOV R3, 0x181f ;  /* 0x0000181f00037802 */ /* 0x008fe20000000f00 */
[----:B------:R-:W-:Y:S01]  /*20df0*/  IMAD.MOV.U32 R242, RZ, RZ, 0x7 ;  /* 0x00000007fff27424 */ /* 0x000fe200078e00ff */
[----:B------:R-:W-:Y:S02]  /*20e00*/  MOV R243, 0xffffffff ;  /* 0xffffffff00f37802 */ /* 0x000fe40000000f00 */
[----:B------:R-:W-:Y:S02]  /*20e10*/  MOV R2, 0x20e30 ;  /* 0x00020e3000027802 */ /* 0x000fe40000000f00 */
[----:B-12-4-:R-:W-:Y:S05]  /*20e20*/  CALL.REL.NOINC `($__internal_11_$__cuda_sm70_shflsync_idx_p) ;  /* 0x0000c13000007944 */ /* 0x016fea0003c00000 */
        /* <DEDUP_REMOVED lines=9> */
        .type           $_ZN7cutlass13device_kernelIN5flash19enable_sm80_to_sm89INS1_16FlashAttnFwdSm80INS1_25CollectiveMainloopFwdSm80ILi4ELi1ELb0EN4cute5tupleIJNS5_1CILi128EEENS7_ILi48EEES8_EEELi128ENS_10bfloat16_tEfNS_4arch4Sm80ELb0ELb1ELb0ELb1ELb1ELb1ELb1ELb0EEENS1_21CollectiveEpilogueFwdINS6_IJS8_S8_S9_EEENS6_IJNS7_ILi1EEESH_SH_EEESB_SD_Li128ELb1ELb1ELb0ELb0EEENS1_19SingleTileSchedulerILb1ELb0ELb1ELi128EEEEEEEEEvNT_6ParamsE$_ZZN5flash25CollectiveMainloopFwdSm80ILi4ELi1ELb0EN4cute5tupleIJNS1_1CILi128EEENS3_ILi48EEES4_EEELi128EN7cutlass10bfloat16_tEfNS7_4arch4Sm80ELb0ELb1ELb0ELb1ELb1ELb1ELb1ELb0EE3mmaINS_16FlashAttnFwdSm80ISB_NS_21CollectiveEpilogueFwdINS2_IJS4_S4_S5_EEENS2_IJNS3_ILi1EEESG_SG_EEES8_SA_Li128ELb1ELb1ELb0ELb0EEENS_19SingleTileSchedulerILb1ELb0ELb1ELi128EEEE13SharedStorageENS1_6TensorINS1_11ArrayEngineIfLm128EEENS1_6LayoutINS2_IJNS2_IJNS3_ILi2EEESR_EEESR_NS3_ILi16EEEEEENS2_IJNS2_IJSG_SR_EEENS3_ILi4EEENS3_ILi8EEEEEEEEEENS_7SoftmaxILi4ELi0EEEEEbRKNSB_6ParamsERT0_RT1_iRKNS_16SeqlenInfoQKNewKILb1ELb1EEENS2_IJiiiiEEERT_ENKUlvE_clEv,@function
        .size           $_ZN7cutlass13device_kernelIN5flash19enable_sm80_to_sm89INS1_16FlashAttnFwdSm80INS1_25CollectiveMainloopFwdSm80ILi4ELi1ELb0EN4cute5tupleIJNS5_1CILi128EEENS7_ILi48EEES8_EEELi128ENS_10bfloat16_tEfNS_4arch4Sm80ELb0ELb1ELb0ELb1ELb1ELb1ELb1ELb0EEENS1_21CollectiveEpilogueFwdINS6_IJS8_S8_S9_EEENS6_IJNS7_ILi1EEESH_SH_EEESB_SD_Li128ELb1ELb1ELb0ELb0EEENS1_19SingleTileSchedulerILb1ELb0ELb1ELi128EEEEEEEEEvNT_6ParamsE$_ZZN5flash25CollectiveMainloopFwdSm80ILi4ELi1ELb0EN4cute5tupleIJNS1_1CILi128EEENS3_ILi48EEES4_EEELi128EN7cutlass10bfloat16_tEfNS7_4arch4Sm80ELb0ELb1ELb0ELb1ELb1ELb1ELb1ELb0EE3mmaINS_16FlashAttnFwdSm80ISB_NS_21CollectiveEpilogueFwdINS2_IJS4_S4_S5_EEENS2_IJNS3_ILi1EEESG_SG_EEES8_SA_Li128ELb1ELb1ELb0ELb0EEENS_19SingleTileSchedulerILb1ELb0ELb1ELi128EEEE13SharedStorageENS1_6TensorINS1_11ArrayEngineIfLm128EEENS1_6LayoutINS2_IJNS2_IJNS3_ILi2EEESR_EEESR_NS3_ILi16EEEEEENS2_IJNS2_IJSG_SR_EEENS3_ILi4EEENS3_ILi8EEEEEEEEEENS_7SoftmaxILi4ELi0EEEEEbRKNSB_6ParamsERT0_RT1_iRKNS_16SeqlenInfoQKNewKILb1ELb1EEENS2_IJiiiiEEERT_ENKUlvE_clEv,($__internal_10_$__cuda_sm70_shflsync_bfly_p - $_ZN7cutlass13device_kernelIN5flash19enable_sm80_to_sm89INS1_16FlashAttnFwdSm80INS1_25CollectiveMainloopFwdSm80ILi4ELi1ELb0EN4cute5tupleIJNS5_1CILi128EEENS7_ILi48EEES8_EEELi128ENS_10bfloat16_tEfNS_4arch4Sm80ELb0ELb1ELb0ELb1ELb1ELb1ELb1ELb0EEENS1_21CollectiveEpilogueFwdINS6_IJS8_S8_S9_EEENS6_IJNS7_ILi1EEESH_SH_EEESB_SD_Li128ELb1ELb1ELb0ELb0EEENS1_19SingleTileSchedulerILb1ELb0ELb1ELi128EEEEEEEEEvNT_6ParamsE$_ZZN5flash25CollectiveMainloopFwdSm80ILi4ELi1ELb0EN4cute5tupleIJNS1_1CILi128EEENS3_ILi48EEES4_EEELi128EN7cutlass10bfloat16_tEfNS7_4arch4Sm80ELb0ELb1ELb0ELb1ELb1ELb1ELb1ELb0EE3mmaINS_16FlashAttnFwdSm80ISB_NS_21CollectiveEpilogueFwdINS2_IJS4_S4_S5_EEENS2_IJNS3_ILi1EEESG_SG_EEES8_SA_Li128ELb1ELb1ELb0ELb0EEENS_19SingleTileSchedulerILb1ELb0ELb1ELi128EEEE13SharedStorageENS1_6TensorINS1_11ArrayEngineIfLm128EEENS1_6LayoutINS2_IJNS2_IJNS3_ILi2EEESR_EEESR_NS3_ILi16EEEEEENS2_IJNS2_IJSG_SR_EEENS3_ILi4EEENS3_ILi8EEEEEEEEEENS_7SoftmaxILi4ELi0EEEEEbRKNSB_6ParamsERT0_RT1_iRKNS_16SeqlenInfoQKNewKILb1ELb1EEENS2_IJiiiiEEERT_ENKUlvE_clEv)
$_ZN7cutlass13device_kernelIN5flash19enable_sm80_to_sm89INS1_16FlashAttnFwdSm80INS1_25CollectiveMainloopFwdSm80ILi4ELi1ELb0EN4cute5tupleIJNS5_1CILi128EEENS7_ILi48EEES8_EEELi128ENS_10bfloat16_tEfNS_4arch4Sm80ELb0ELb1ELb0ELb1ELb1ELb1ELb1ELb0EEENS1_21CollectiveEpilogueFwdINS6_IJS8_S8_S9_EEENS6_IJNS7_ILi1EEESH_SH_EEESB_SD_Li128ELb1ELb1ELb0ELb0EEENS1_19SingleTileSchedulerILb1ELb0ELb1ELi128EEEEEEEEEvNT_6ParamsE$_ZZN5flash25CollectiveMainloopFwdSm80ILi4ELi1ELb0EN4cute5tupleIJNS1_1CILi128EEENS3_ILi48EEES4_EEELi128EN7cutlass10bfloat16_tEfNS7_4arch4Sm80ELb0ELb1ELb0ELb1ELb1ELb1ELb1ELb0EE3mmaINS_16FlashAttnFwdSm80ISB_NS_21CollectiveEpilogueFwdINS2_IJS4_S4_S5_EEENS2_IJNS3_ILi1EEESG_SG_EEES8_SA_Li128ELb1ELb1ELb0ELb0EEENS_19SingleTileSchedulerILb1ELb0ELb1ELi128EEEE13SharedStorageENS1_6TensorINS1_11ArrayEngineIfLm128EEENS1_6LayoutINS2_IJNS2_IJNS3_ILi2EEESR_EEESR_NS3_ILi16EEEEEENS2_IJNS2_IJSG_SR_EEENS3_ILi4EEENS3_ILi8EEEEEEEEEENS_7SoftmaxILi4ELi0EEEEEbRKNSB_6ParamsERT0_RT1_iRKNS_16SeqlenInfoQKNewKILb1ELb1EEENS2_IJiiiiEEERT_ENKUlvE_clEv:
        /* <DEDUP_REMOVED lines=9> */
[----:B------:R-:W-:Y:S05]  /*20f50*/  RET.REL.NODEC R2 `(_ZN7cutlass13device_kernelIN5flash19enable_sm80_to_sm89INS1_16FlashAttnFwdSm80INS1_25CollectiveMainloopFwdSm80ILi4ELi1ELb0EN4cute5tupleIJNS5_1CILi128EEENS7_ILi48EEES8_EEELi128ENS_10bfloat16_tEfNS_4arch4Sm80ELb0ELb1ELb0ELb1ELb1ELb1ELb1ELb0EEENS1_21CollectiveEpilogueFwdINS6_IJS8_S8_S9_EEENS6_IJNS7_ILi1EEESH_SH_EEESB_SD_Li128ELb1ELb1ELb0ELb0EEENS1_19SingleTileSchedulerILb1ELb0ELb1ELi128EEEEEEEEEvNT_6ParamsE) ;  /* 0xfffdf0a002007950 */ /* 0x000fea0003c3ffff */
.L_x_3649:
        /* <DEDUP_REMOVED lines=47> */
.L_x_3652:
[----:B------:R-:W-:Y:S05]  /*21250*/  BSYNC B0 ;  /* 0x0000000000007941 */ /* 0x000fea0003800000 */
.L_x_3651:
        /* <DEDUP_REMOVED lines=17> */
.L_x_3751:
[----:B------:R-:W-:Y:S05]  /*21370*/  BRA.DIV ~URZ, `(.L_x_3654) ;  /* 0x00009d927f007947 */ /* 0x000fea000b800000 */
[----:B------:R3:W4:Y:S01]  /*21380*/  SHFL.IDX PT, R12, R18, RZ, 0x181f ;  /* 0x00181fff120c7589 */ /* 0x00072200000e0000 */
[----:B--2---:R-:W-:-:S03]  /*21390*/  MOV R13, R11 ;  /* 0x0000000b000d7202 */ /* 0x004fc60000000f00 */
[----:B------:R3:W2:Y:S04]  /*213a0*/  SHFL.IDX PT, R14, R24, RZ, 0x181f ;  /* 0x00181fff180e7589 */ /* 0x0006a800000e0000 */
[----:B------:R3:W1:Y:S02]  /*213b0*/  SHFL.IDX PT, R2, R19, RZ, 0x181f ;  /* 0x00181fff13027589 */ /* 0x00066400000e0000 */
.L_x_3752:
        /* <DEDUP_REMOVED lines=28> */
.L_x_3656:
[----:B------:R-:W-:Y:S05]  /*21580*/  BSYNC B0 ;  /* 0x0000000000007941 */ /* 0x000fea0003800000 */
.L_x_3655:
        /* <DEDUP_REMOVED lines=17> */
.L_x_3753:
        /* <DEDUP_REMOVED lines=26> */
.L_x_3659:
[----:B------:R-:W-:Y:S05]  /*21840*/  BSYNC B0 ;  /* 0x0000000000007941 */ /* 0x000fea0003800000 */
.L_x_3658:
        /* <DEDUP_REMOVED lines=14> */
.L_x_3754:
[----:B------:R-:W-:Y:S05]  /*21930*/  BRA.DIV ~URZ, `(.L_x_3661) ;  /* 0x00009ba27f007947 */ /* 0x000fea000b800000 */
[----:B------:R3:W4:Y:S01]  /*21940*/  SHFL.IDX PT, R12, R18, 0x2, 0x181f ;  /* 0x00581f00120c7f89 */ /* 0x00072200000e0000 */
[----:B--2---:R-:W-:-:S03]  /*21950*/  MOV R13, R11 ;  /* 0x0000000b000d7202 */ /* 0x004fc60000000f00 */
[----:B------:R3:W2:Y:S04]  /*21960*/  SHFL.IDX PT, R14, R24, 0x2, 0x181f ;  /* 0x00581f00180e7f89 */ /* 0x0006a800000e0000 */
[----:B------:R3:W1:Y:S02]  /*21970*/  SHFL.IDX PT, R2, R19, 0x2, 0x181f ;  /* 0x00581f0013027f89 */ /* 0x00066400000e0000 */
.L_x_3755:
        /* <DEDUP_REMOVED lines=28> */
.L_x_3663:
[----:B------:R-:W-:Y:S05]  /*21b40*/  BSYNC B0 ;  /* 0x0000000000007941 */ /* 0x000fea0003800000 */
.L_x_3662:
        /* <DEDUP_REMOVED lines=17> */
.L_x_3756:
        /* <DEDUP_REMOVED lines=26> */
.L_x_3666:
[----:B------:R-:W-:Y:S05]  /*21e00*/  BSYNC B0 ;  /* 0x0000000000007941 */ /* 0x000fea0003800000 */
.L_x_3665:
        /* <DEDUP_REMOVED lines=14> */
.L_x_3757:
[----:B------:R-:W-:Y:S05]  /*21ef0*/  BRA.DIV ~URZ, `(.L_x_3668) ;  /* 0x000099b27f007947 */ /* 0x000fea000b800000 */
[----:B------:R3:W4:Y:S01]  /*21f00*/  SHFL.IDX PT, R12, R18, 0x4, 0x181f ;  /* 0x00981f00120c7f89 */ /* 0x00072200000e0000 */
[----:B--2---:R-:W-:-:S03]  /*21f10*/  MOV R13, R11 ;  /* 0x0000000b000d7202 */ /* 0x004fc60000000f00 */
[----:B------:R3:W2:Y:S04]  /*21f20*/  SHFL.IDX PT, R14, R24, 0x4, 0x181f ;  /* 0x00981f00180e7f89 */ /* 0x0006a800000e0000 */
[----:B------:R3:W1:Y:S02]  /*21f30*/  SHFL.IDX PT, R2, R19, 0x4, 0x181f ;  /* 0x00981f0013027f89 */ /* 0x00066400000e0000 */
.L_x_3758:
        /* <DEDUP_REMOVED lines=28> */
.L_x_3670:
[----:B------:R-:W-:Y:S05]  /*22100*/  BSYNC B0 ;  /* 0x0000000000007941 */ /* 0x000fea0003800000 */
.L_x_3669:
        /* <DEDUP_REMOVED lines=15> */
.L_x_3759:
[----:B------:R-:W-:Y:S05]  /*22200*/  BRA.DIV ~URZ, `(.L_x_3672) ;  /* 0x000098927f007947 */ /* 0x000fea000b800000 */
[----:B------:R4:W1:Y:S01]  /*22210*/  SHFL.IDX PT, R12, R18, 0x5, 0x181f ;  /* 0x00b81f00120c7f89 */ /* 0x00086200000e0000 */
[----:B--2---:R-:W-:-:S03]  /*22220*/  MOV R13, R11 ;  /* 0x0000000b000d7202 */ /* 0x004fc60000000f00 */
[----:B------:R4:W2:Y:S04]  /*22230*/  SHFL.IDX PT, R14, R24, 0x5, 0x181f ;  /* 0x00b81f00180e7f89 */ /* 0x0008a800000e0000 */
[----:B------:R4:W3:Y:S02]  /*22240*/  SHFL.IDX PT, R2, R19, 0x5, 0x181f ;  /* 0x00b81f0013027f89 */ /* 0x0008e400000e0000 */
.L_x_3760:
        /* <DEDUP_REMOVED lines=27> */
.L_x_3674:
[----:B------:R-:W-:Y:S05]  /*22400*/  BSYNC B0 ;  /* 0x0000000000007941 */ /* 0x000fea0003800000 */
.L_x_3673:
        /* <DEDUP_REMOVED lines=14> */
.L_x_3761:
        /* <DEDUP_REMOVED lines=8> */
.L_x_3762:
        /* <DEDUP_REMOVED lines=28> */
.L_x_3678:
[----:B------:R-:W-:Y:S05]  /*22730*/  BSYNC B0 ;  /* 0x0000000000007941 */ /* 0x000fea0003800000 */
.L_x_3677:
        /* <DEDUP_REMOVED lines=15> */
.L_x_3763:
        /* <DEDUP_REMOVED lines=8> */
.L_x_3764:
        /* <DEDUP_REMOVED lines=27> */
.L_x_3682:
[----:B------:R-:W-:Y:S05]  /*22a60*/  BSYNC B0 ;  /* 0x0000000000007941 */ /* 0x000fea0003800000 */
.L_x_3681:
        /* <DEDUP_REMOVED lines=89> */
.L_x_3686:
[----:B------:R-:W-:Y:S05]  /*23000*/  BSYNC B0 ;  /* 0x0000000000007941 */ /* 0x000fea0003800000 */
.L_x_3685:
        /* <DEDUP_REMOVED lines=49> */
.L_x_3684:
[----:B------:R-:W-:Y:S05]  /*23320*/  BSYNC B1 ;  /* 0x0000000000017941 */ /* 0x000fea0003800000 */
.L_x_3683:
        /* <DEDUP_REMOVED lines=53> */
.L_x_3690:
[----:B------:R-:W-:Y:S05]  /*23680*/  BSYNC B0 ;  /* 0x0000000000007941 */ /* 0x000fea0003800000 */
.L_x_3689:
        /* <DEDUP_REMOVED lines=49> */
.L_x_3688:
[----:B------:R-:W-:Y:S05]  /*239a0*/  BSYNC B1 ;  /* 0x0000000000017941 */ /* 0x000fea0003800000 */
.L_x_3687:
        /* <DEDUP_REMOVED lines=53> */
.L_x_3694:
[----:B------:R-:W-:Y:S05]  /*23d00*/  BSYNC B0 ;  /* 0x0000000000007941 */ /* 0x000fea0003800000 */
.L_x_3693:
        /* <DEDUP_REMOVED lines=49> */
.L_x_3692:
[----:B------:R-:W-:Y:S05]  /*24020*/  BSYNC B1 ;  /* 0x0000000000017941 */ /* 0x000fea0003800000 */
.L_x_3691:
        /* <DEDUP_REMOVED lines=53> */
.L_x_3698:
[----:B------:R-:W-:Y:S05]  /*24380*/  BSYNC B0 ;  /* 0x0000000000007941 */ /* 0x000fea0003800000 */
.L_x_3697:
        /* <DEDUP_REMOVED lines=49> */
.L_x_3696:
[----:B------:R-:W-:Y:S05]  /*246a0*/  BSYNC B1 ;  /* 0x0000000000017941 */ /* 0x000fea0003800000 */
.L_x_3695:
        /* <DEDUP_REMOVED lines=53> */
.L_x_3702:
[----:B------:R-:W-:Y:S05]  /*24a00*/  BSYNC B0 ;  /* 0x0000000000007941 */ /* 0x000fea0003800000 */
.L_x_3701:
        /* <DEDUP_REMOVED lines=49> */
.L_x_3700:
[----:B------:R-:W-:Y:S05]  /*24d20*/  BSYNC B1 ;  /* 0x0000000000017941 */ /* 0x000fea0003800000 */
.L_x_3699:
        /* <DEDUP_REMOVED lines=53> */
.L_x_3706:
[----:B------:R-:W-:Y:S05]  /*25080*/  BSYNC B0 ;  /* 0x0000000000007941 */ /* 0x000fea0003800000 */
.L_x_3705:
        /* <DEDUP_REMOVED lines=49> */
.L_x_3704:
[----:B------:R-:W-:Y:S05]  /*253a0*/  BSYNC B1 ;  /* 0x0000000000017941 */ /* 0x000fea0003800000 */
.L_x_3703:
        /* <DEDUP_REMOVED lines=53> */
.L_x_3710:
[----:B------:R-:W-:Y:S05]  /*25700*/  BSYNC B0 ;  /* 0x0000000000007941 */ /* 0x000fea0003800000 */
.L_x_3709:
        /* <DEDUP_REMOVED lines=49> */
.L_x_3708:
[----:B------:R-:W-:Y:S05]  /*25a20*/  BSYNC B1 ;  /* 0x0000000000017941 */ /* 0x000fea0003800000 */
.L_x_3707:
[----:B------:R-:W-:Y:S01]  /*25a30*/  IADD3 R2, R68, 0x70, RZ ;  /* 0x0000007044027810 */ /* 0x000fe20007ffe0ff */
[----:B------:R-:W-:-:S03]  /*25a40*/  IMAD.MOV.U32 R3, RZ, RZ, 0x0 ;  /* 0x00000000ff037424 */ /* 0x000fc600078e00ff */
[----:B------:R-:W-:Y:S01]  /*25a50*/  ISETP.GE.AND P0, PT, R2, R30, PT ;  /* 0x0000001e0200720c */ /* 0x000fe20003f06270 */
[----:B------:R-:W-:-:S12]  /*25a60*/  IMAD.MOV.U32 R2, RZ, RZ, R140 ;  /* 0x000000ffff027224 */ /* 0x000fd800078e008c */
[----:B------:R-:W-:Y:S05]  /*25a70*/  @P0 RET.REL.NODEC R2 `(_ZN7cutlass13device_kernelIN5flash19enable_sm80_to_sm89INS1_16FlashAttnFwdSm80INS1_25CollectiveMainloopFwdSm80ILi4ELi1ELb0EN4cute5tupleIJNS5_1CILi128EEENS7_ILi48EEES8_EEELi128ENS_10bfloat16_tEfNS_4arch4Sm80ELb0ELb1ELb0ELb1ELb1ELb1ELb1ELb0EEENS1_21CollectiveEpilogueFwdINS6_IJS8_S8_S9_EEENS6_IJNS7_ILi1EEESH_SH_EEESB_SD_Li128ELb1ELb1ELb0ELb0EEENS1_19SingleTileSchedulerILb1ELb0ELb1ELi128EEEEEEEEEvNT_6ParamsE) ;  /* 0xfffda58002000950 */ /* 0x000fea0003c3ffff */
        /* <DEDUP_REMOVED lines=49> */
.L_x_3712:
[----:B------:R-:W-:Y:S05]  /*25d90*/  BSYNC B0 ;  /* 0x0000000000007941 */ /* 0x000fea0003800000 */
.L_x_3711:
[----:B------:R-:W-:Y:S01]  /*25da0*/  IADD3 R2, R32, 0x20, RZ ;  /* 0x0000002020027810 */ /* 0x000fe20007ffe0ff */
[----:B------:R-:W-:-:S03]  /*25db0*/  IMAD.MOV.U32 R3, RZ, RZ, 0x0 ;  /* 0x00000000ff037424 */ /* 0x000fc600078e00ff */
[----:B------:R-:W-:Y:S01]  /*25dc0*/  ISETP.GE.AND P0, PT, R2, R44, PT ;  /* 0x0000002c0200720c */ /* 0x000fe20003f06270 */
[----:B------:R-:W-:-:S12]  /*25dd0*/  IMAD.MOV.U32 R2, RZ, RZ, R140 ;  /* 0x000000ffff027224 */ /* 0x000fd800078e008c */
[----:B------:R-:W-:Y:S05]  /*25de0*/  @P0 RET.REL.NODEC R2 `(_ZN7cutlass13device_kernelIN5flash19enable_sm80_to_sm89INS1_16FlashAttnFwdSm80INS1_25CollectiveMainloopFwdSm80ILi4ELi1ELb0EN4cute5tupleIJNS5_1CILi128EEENS7_ILi48EEES8_EEELi128ENS_10bfloat16_tEfNS_4arch4Sm80ELb0ELb1ELb0ELb1ELb1ELb1ELb1ELb0EEENS1_21CollectiveEpilogueFwdINS6_IJS8_S8_S9_EEENS6_IJNS7_ILi1EEESH_SH_EEESB_SD_Li128ELb1ELb1ELb0ELb0EEENS1_19SingleTileSchedulerILb1ELb0ELb1ELi128EEEEEEEEEvNT_6ParamsE) ;  /* 0xfffda21002000950 */ /* 0x000fea0003c3ffff */
        /* <DEDUP_REMOVED lines=48> */
[----:B------:R-:W-:Y:S05]  /*260f0*/  RET.REL.NODEC R2 `(_ZN7cutlass13device_kernelIN5flash19enable_sm80_to_sm89INS1_16FlashAttnFwdSm80INS1_25CollectiveMainloopFwdSm80ILi4ELi1ELb0EN4cute5tupleIJNS5_1CILi128EEENS7_ILi48EEES8_EEELi128ENS_10bfloat16_tEfNS_4arch4Sm80ELb0ELb1ELb0ELb1ELb1ELb1ELb1ELb0EEENS1_21CollectiveEpilogueFwdINS6_IJS8_S8_S9_EEENS6_IJNS7_ILi1EEESH_SH_EEESB_SD_Li128ELb1ELb1ELb0ELb0EEENS1_19SingleTileSchedulerILb1ELb0ELb1ELi128EEEEEEEEEvNT_6ParamsE) ;  /* 0xfffd9f0002007950 */ /* 0x000fea0003c3ffff */
.L_x_3650:
        /* <DEDUP_REMOVED lines=8> */
.L_x_3714:
[----:B------:R-:W-:Y:S05]  /*26180*/  BSYNC B0 ;  /* 0x0000000000007941 */ /* 0x000fea0003800000 */
.L_x_3713:
        /* <DEDUP_REMOVED lines=18> */
.L_x_3765:
[----:B------:R-:W-:Y:S05]  /*262b0*/  BRA.DIV ~URZ, `(.L_x_3716) ;  /* 0x00005d927f007947 */ /* 0x000fea000b800000 */
[----:B------:R3:W4:Y:S01]  /*262c0*/  SHFL.IDX PT, R12, R18, RZ, 0x181f ;  /* 0x00181fff120c7589 */ /* 0x00072200000e0000 */
[----:B--2---:R-:W-:-:S03]  /*262d0*/  MOV R13, R11 ;  /* 0x0000000b000d7202 */ /* 0x004fc60000000f00 */
[----:B------:R3:W2:Y:S04]  /*262e0*/  SHFL.IDX PT, R15, R16, RZ, 0x181f ;  /* 0x00181fff100f7589 */ /* 0x0006a800000e0000 */
[----:B------:R3:W1:Y:S02]  /*262f0*/  SHFL.IDX PT, R14, R19, RZ, 0x181f ;  /* 0x00181fff130e7589 */ /* 0x00066400000e0000 */
.L_x_3766:
        /* <DEDUP_REMOVED lines=35> */
.L_x_3767:
        /* <DEDUP_REMOVED lines=20> */
.L_x_3719:
[----:B------:R-:W-:Y:S05]  /*26670*/  BSYNC B0 ;  /* 0x0000000000007941 */ /* 0x000fea0003800000 */
.L_x_3718:
        /* <DEDUP_REMOVED lines=14> */
.L_x_3768:
[----:B------:R-:W-:Y:S05]  /*26760*/  BRA.DIV ~URZ, `(.L_x_3721) ;  /* 0x00005cb27f007947 */ /* 0x000fea000b800000 */
[----:B------:R4:W1:Y:S01]  /*26770*/  SHFL.IDX PT, R12, R18, 0x2, 0x181f ;  /* 0x00581f00120c7f89 */ /* 0x00086200000e0000 */
[----:B--23--:R-:W-:-:S03]  /*26780*/  MOV R13, R11 ;  /* 0x0000000b000d7202 */ /* 0x00cfc60000000f00 */
[----:B------:R4:W2:Y:S04]  /*26790*/  SHFL.IDX PT, R15, R16, 0x2, 0x181f ;  /* 0x00581f00100f7f89 */ /* 0x0008a800000e0000 */
[----:B------:R4:W3:Y:S02]  /*267a0*/  SHFL.IDX PT, R14, R19, 0x2, 0x181f ;  /* 0x00581f00130e7f89 */ /* 0x0008e400000e0000 */
.L_x_3769:
        /* <DEDUP_REMOVED lines=33> */
.L_x_3770:
        /* <DEDUP_REMOVED lines=20> */
.L_x_3724:
[----:B------:R-:W-:Y:S05]  /*26b00*/  BSYNC B0 ;  /* 0x0000000000007941 */ /* 0x000fea0003800000 */
.L_x_3723:
        /* <DEDUP_REMOVED lines=14> */
.L_x_3771:
[----:B------:R-:W-:Y:S05]  /*26bf0*/  BRA.DIV ~URZ, `(.L_x_3726) ;  /* 0x00005bf27f007947 */ /* 0x000fea000b800000 */
[----:B------:R4:W1:Y:S01]  /*26c00*/  SHFL.IDX PT, R12, R18, 0x4, 0x181f ;  /* 0x00981f00120c7f89 */ /* 0x00086200000e0000 */
[----:B--23--:R-:W-:-:S03]  /*26c10*/  MOV R13, R11 ;  /* 0x0000000b000d7202 */ /* 0x00cfc60000000f00 */
[----:B------:R4:W2:Y:S04]  /*26c20*/  SHFL.IDX PT, R15, R16, 0x4, 0x181f ;  /* 0x00981f00100f7f89 */ /* 0x0008a800000e0000 */
[----:B------:R4:W3:Y:S02]  /*26c30*/  SHFL.IDX PT, R14, R19, 0x4, 0x181f ;  /* 0x00981f00130e7f89 */ /* 0x0008e400000e0000 */
.L_x_3772:
        /* <DEDUP_REMOVED lines=33> */
.L_x_3773:
        /* <DEDUP_REMOVED lines=20> */
.L_x_3729:
[----:B------:R-:W-:Y:S05]  /*26f90*/  BSYNC B0 ;  /* 0x0000000000007941 */ /* 0x000fea0003800000 */
.L_x_3728:
        /* <DEDUP_REMOVED lines=14> */
.L_x_3774:
[----:B------:R-:W-:Y:S05]  /*27080*/  BRA.DIV ~URZ, `(.L_x_3731) ;  /* 0x00005b327f007947 */ /* 0x000fea000b800000 */
[----:B------:R4:W1:Y:S01]  /*27090*/  SHFL.IDX PT, R12, R18, 0x6, 0x181f ;  /* 0x00d81f00120c7f89 */ /* 0x00086200000e0000 */
[----:B--23--:R-:W-:-:S03]  /*270a0*/  MOV R13, R11 ;  /* 0x0000000b000d7202 */ /* 0x00cfc60000000f00 */
[----:B------:R4:W2:Y:S04]  /*270b0*/  SHFL.IDX PT, R14, R16, 0x6, 0x181f ;  /* 0x00d81f00100e7f89 */ /* 0x0008a800000e0000 */
[----:B------:R4:W3:Y:S02]  /*270c0*/  SHFL.IDX PT, R2, R19, 0x6, 0x181f ;  /* 0x00d81f0013027f89 */ /* 0x0008e400000e0000 */
.L_x_3775:
        /* <DEDUP_REMOVED lines=20> */
.L_x_3733:
[----:B------:R-:W-:Y:S05]  /*27210*/  BSYNC B0 ;  /* 0x0000000000007941 */ /* 0x000fea0003800000 */
.L_x_3732:
        /* <DEDUP_REMOVED lines=18> */
.L_x_3776:
        /* <DEDUP_REMOVED lines=19> */
.L_x_3736:
[----:B------:R-:W-:Y:S05]  /*27470*/  BSYNC B0 ;  /* 0x0000000000007941 */ /* 0x000fea0003800000 */
.L_x_3735:
        /* <DEDUP_REMOVED lines=138> */
.L_x_3738:
[----:B------:R-:W-:Y:S05]  /*27d20*/  BSYNC B0 ;  /* 0x0000000000007941 */ /* 0x000fea0003800000 */
.L_x_3737:
        /* <DEDUP_REMOVED lines=116> */
.L_x_3740:
[----:B------:R-:W-:Y:S05]  /*28470*/  BSYNC B0 ;  /* 0x0000000000007941 */ /* 0x000fea0003800000 */
.L_x_3739:
        /* <DEDUP_REMOVED lines=116> */
.L_x_3742:
[----:B------:R-:W-:Y:S05]  /*28bc0*/  BSYNC B0 ;  /* 0x0000000000007941 */ /* 0x000fea0003800000 */
.L_x_3741:
        /* <DEDUP_REMOVED lines=116> */
.L_x_3744:
[----:B------:R-:W-:Y:S05]  /*29310*/  BSYNC B0 ;  /* 0x0000000000007941 */ /* 0x000fea0003800000 */
.L_x_3743:
        /* <DEDUP_REMOVED lines=116> */
.L_x_3746:
[----:B------:R-:W-:Y:S05]  /*29a60*/  BSYNC B0 ;  /* 0x0000000000007941 */ /* 0x000fea0003800000 */
.L_x_3745:
        /* <DEDUP_REMOVED lines=116> */
.L_x_3748:
[----:B------:R-:W-:Y:S05]  /*2a1b0*/  BSYNC B0 ;  /* 0x0000000000007941 */ /* 0x000fea0003800000 */
.L_x_3747:
        /* <DEDUP_REMOVED lines=116> */
.L_x_3750:
[----:B------:R-:W-:Y:S05]  /*2a900*/  BSYNC B0 ;  /* 0x0000000000007941 */ /* 0x000fea0003800000 */
.L_x_3749:
[----:B------:R-:W-:Y:S01]  /*2a910*/  IADD3 R2, R68, 0x70, RZ ;  /* 0x0000007044027810 */ /* 0x000fe20007ffe0ff */
[----:B-1----:R-:W-:-:S02]  /*2a920*/  IMAD.MOV.U32 R12, RZ, RZ, R140 ;  /* 0x000000ffff0c7224 */ /* 0x002fc400078e008c */
[----:B------:R-:W-:Y:S01]  /*2a930*/  IMAD.MOV.U32 R13, RZ, RZ, 0x0 ;  /* 0x00000000ff0d7424 */ /* 0x000fe200078e00ff */
[----:B------:R-:W-:-:S13]  /*2a940*/  ISETP.GE.OR P0, PT, R2, R69, P1 ;  /* 0x000000450200720c */ /* 0x000fda0000f06670 */
[----:B------:R-:W-:Y:S05]  /*2a950*/  @P0 RET.REL.NODEC R12 `(_ZN7cutlass13device_kernelIN5flash19enable_sm80_to_sm89INS1_16FlashAttnFwdSm80INS1_25CollectiveMainloopFwdSm80ILi4ELi1ELb0EN4cute5tupleIJNS5_1CILi128EEENS7_ILi48EEES8_EEELi128ENS_10bfloat16_tEfNS_4arch4Sm80ELb0ELb1ELb0ELb1ELb1ELb1ELb1ELb0EEENS1_21CollectiveEpilogueFwdINS6_IJS8_S8_S9_EEENS6_IJNS7_ILi1EEESH_SH_EEESB_SD_Li128ELb1ELb1ELb0ELb0EEENS1_19SingleTileSchedulerILb1ELb0ELb1ELi128EEEEEEEEEvNT_6ParamsE) ;  /* 0xfffd56a00c000950 */ /* 0x000fea0003c3ffff */
        /* <DEDUP_REMOVED lines=114> */
[----:B------:R-:W-:Y:S05]  /*2b080*/  RET.REL.NODEC R2 `(_ZN7cutlass13device_kernelIN5flash19enable_sm80_to_sm89INS1_16FlashAttnFwdSm80INS1_25CollectiveMainloopFwdSm80ILi4ELi1ELb0EN4cute5tupleIJNS5_1CILi128EEENS7_ILi48EEES8_EEELi128ENS_10bfloat16_tEfNS_4arch4Sm80ELb0ELb1ELb0ELb1ELb1ELb1ELb1ELb0EEENS1_21CollectiveEpilogueFwdINS6_IJS8_S8_S9_EEENS6_IJNS7_ILi1EEESH_SH_EEESB_SD_Li128ELb1ELb1ELb0ELb0EEENS1_19SingleTileSchedulerILb1ELb0ELb1ELi128EEEEEEEEEvNT_6ParamsE) ;  /* 0xfffd4f7002007950 */ /* 0x000fea0003c3ffff */
.L_x_3653:
        /* <DEDUP_REMOVED lines=8> */
.L_x_3654:
[----:B------:R-:W-:Y:S01]  /*2b110*/  IMAD.MOV.U32 R241, RZ, RZ, R18 ;  /* 0x000000fffff17224 */ /* 0x000fe200078e0012 */
[----:B------:R-:W-:Y:S01]  /*2b120*/  MOV R3, 0x181f ;  /* 0x0000181f00037802 */ /* 0x000fe20000000f00 */
[----:B------:R-:W-:Y:S01]  /*2b130*/  IMAD.MOV.U32 R242, RZ, RZ, RZ ;  /* 0x000000fffff27224 */ /* 0x000fe200078e00ff */
[----:B------:R-:W-:Y:S02]  /*2b140*/  MOV R243, 0xffffffff ;  /* 0xffffffff00f37802 */ /* 0x000fe40000000f00 */
[----:B------:R-:W-:Y:S02]  /*2b150*/  MOV R2, 0x2b170 ;  /* 0x0002b17000027802 */ /* 0x000fe40000000f00 */
[----:B-12---:R-:W-:Y:S05]  /*2b160*/  CALL.REL.NOINC `($__internal_11_$__cuda_sm70_shflsync_idx_p) ;  /* 0x00001df000007944 */ /* 0x006fea0003c00000 */
[----:B------:R-:W-:Y:S01]  /*2b170*/  IMAD.MOV.U32 R241, RZ, RZ, R24 ;  /* 0x000000fffff17224 */ /* 0x000fe200078e0018 */
[----:B------:R-:W-:Y:S01]  /*2b180*/  MOV R3, 0x181f ;  /* 0x0000181f00037802 */ /* 0x000fe20000000f00 */
[----:B------:R-:W-:Y:S01]  /*2b190*/  IMAD.MOV.U32 R242, RZ, RZ, RZ ;  /* 0x000000fffff27224 */ /* 0x000fe200078e00ff */
[----:B------:R-:W-:Y:S01]  /*2b1a0*/  MOV R12, R244 ;  /* 0x000000f4000c7202 */ /* 0x000fe20000000f00 */
[----:B------:R-:W-:Y:S01]  /*2b1b0*/  IMAD.MOV.U32 R243, RZ, RZ, -0x1 ;  /* 0xfffffffffff37424 */ /* 0x000fe200078e00ff */
[----:B------:R-:W-:-:S02]  /*2b1c0*/  MOV R13, R11 ;  /* 0x0000000b000d7202 */ /* 0x000fc40000000f00 */
[----:B------:R-:W-:Y:S02]  /*2b1d0*/  MOV R2, 0x2b1f0 ;  /* 0x0002b1f000027802 */ /* 0x000fe40000000f00 */
[----:B------:R-:W-:Y:S05]  /*2b1e0*/  CALL.REL.NOINC `($__internal_11_$__cuda_sm70_shflsync_idx_p) ;  /* 0x00001d7000007944 */ /* 0x000fea0003c00000 */
[----:B------:R-:W-:Y:S01]  /*2b1f0*/  IMAD.MOV.U32 R14, RZ, RZ, R244 ;  /* 0x000000ffff0e7224 */ /* 0x000fe200078e00f4 */
[----:B------:R-:W-:Y:S01]  /*2b200*/  MOV R241, R19 ;  /* 0x0000001300f17202 */ /* 0x000fe20000000f00 */
[----:B------:R-:W-:Y:S01]  /*2b210*/  IMAD.MOV.U32 R242, RZ, RZ, RZ ;  /* 0x000000fffff27224 */ /* 0x000fe200078e00ff */
[----:B------:R-:W-:Y:S01]  /*2b220*/  MOV R3, 0x181f ;  /* 0x0000181f00037802 */ /* 0x000fe20000000f00 */
[----:B------:R-:W-:Y:S01]  /*2b230*/  IMAD.MOV.U32 R243, RZ, RZ, -0x1 ;  /* 0xfffffffffff37424 */ /* 0x000fe200078e00ff */
[----:B------:R-:W-:Y:S02]  /*2b240*/  MOV R2, 0x2b260 ;  /* 0x0002b26000027802 */ /* 0x000fe40000000f00 */
[----:B------:R-:W-:Y:S05]  /*2b250*/  CALL.REL.NOINC `($__internal_11_$__cuda_sm70_shflsync_idx_p) ;  /* 0x00001d0000007944 */ /* 0x000fea0003c00000 */
[----:B------:R-:W-:Y:S01]  /*2b260*/  MOV R2, R244 ;  /* 0x000000f400027202 */ /* 0x000fe20000000f00 */
[----:B------:R-:W-:Y:S05]  /*2b270*/  BRA `(.L_x_3752) ;  /* 0xffff614000007947 */ /* 0x000fea000383ffff */
.L_x_3657:
[----:B------:R-:W-:Y:S01]  /*2b280*/  IMAD.MOV.U32 R241, RZ, RZ, R20 ;  /* 0x000000fffff17224 */ /* 0x000fe200078e0014 */
[----:B------:R-:W-:Y:S01]  /*2b290*/  MOV R3, 0x181f ;  /* 0x0000181f00037802 */ /* 0x000fe20000000f00 */
[----:B------:R-:W-:Y:S01]  /*2b2a0*/  IMAD.MOV.U32 R242, RZ, RZ, 0x1 ;  /* 0x00000001fff27424 */ /* 0x000fe200078e00ff */
[----:B------:R-:W-:Y:S02]  /*2b2b0*/  MOV R243, 0xffffffff ;  /* 0xffffffff00f37802 */ /* 0x000fe40000000f00 */
[----:B------:R-:W-:-:S02]  /*2b2c0*/  MOV R2, 0x2b2e0 ;  /* 0x0002b2e000027802 */ /* 0x000fc40000000f00 */
[----:B---3--:R-:W-:Y:S05]  /*2b2d0*/  CALL.REL.NOINC `($__internal_11_$__cuda_sm70_shflsync_idx_p) ;  /* 0x00001c8000007944 */ /* 0x008fea0003c00000 */
[----:B------:R-:W-:Y:S01]  /*2b2e0*/  IMAD.MOV.U32 R11, RZ, RZ, R244 ;  /* 0x000000ffff0b7224 */ /* 0x000fe200078e00f4 */
[----:B------:R-:W-:Y:S01]  /*2b2f0*/  MOV R241, R18 ;  /* 0x0000001200f17202 */ /* 0x000fe20000000f00 */
[----:B------:R-:W-:Y:S01]  /*2b300*/  IMAD.MOV.U32 R242, RZ, RZ, 0x1 ;  /* 0x00000001fff27424 */ /* 0x000fe200078e00ff */
[----:B------:R-:W-:Y:S01]  /*2b310*/  MOV R3, 0x181f ;  /* 0x0000181f00037802 */ /* 0x000fe20000000f00 */
[----:B------:R-:W-:Y:S01]  /*2b320*/  IMAD.MOV.U32 R243, RZ, RZ, -0x1 ;  /* 0xfffffffffff37424 */ /* 0x000fe200078e00ff */
[----:B------:R-:W-:-:S02]  /*2b330*/  MOV R2, 0x2b350 ;  /* 0x0002b35000027802 */ /* 0x000fc40000000f00 */
[----:B------:R-:W-:Y:S05]  /*2b340*/  CALL.REL.NOINC `($__internal_11_$__cuda_sm70_shflsync_idx_p) ;  /* 0x00001c1000007944 */ /* 0x000fea0003c00000 */
[----:B------:R-:W-:Y:S01]  /*2b350*/  IMAD.MOV.U32 R241, RZ, RZ, R24 ;  /* 0x000000fffff17224 */ /* 0x000fe200078e0018 */
[----:B------:R-:W-:Y:S01]  /*2b360*/  MOV R3, 0x181f ;  /* 0x0000181f00037802 */ /* 0x000fe20000000f00 */
[----:B------:R-:W-:Y:S01]  /*2b370*/  IMAD.MOV.U32 R242, RZ, RZ, 0x1 ;  /* 0x00000001fff27424 */ /* 0x000fe200078e00ff */
[----:B------:R-:W-:Y:S01]  /*2b380*/  MOV R12, R244 ;  /* 0x000000f4000c7202 */ /* 0x000fe20000000f00 */
[----:B------:R-:W-:Y:S01]  /*2b390*/  IMAD.MOV.U32 R243, RZ, RZ, -0x1 ;  /* 0xfffffffffff37424 */ /* 0x000fe200078e00ff */
[----:B------:R-:W-:-:S02]  /*2b3a0*/  MOV R13, R11 ;  /* 0x0000000b000d7202 */ /* 0x000fc40000000f00 */
[----:B------:R-:W-:Y:S02]  /*2b3b0*/  MOV R2, 0x2b3d0 ;  /* 0x0002b3d000027802 */ /* 0x000fe40000000f00 */
[----:B------:R-:W-:Y:S05]  /*2b3c0*/  CALL.REL.NOINC `($__internal_11_$__cuda_sm70_shflsync_idx_p) ;  /* 0x00001b9000007944 */ /* 0x000fea0003c00000 */
        /* <DEDUP_REMOVED lines=9> */
.L_x_3660:
[----:B------:R-:W-:Y:S01]  /*2b460*/  IMAD.MOV.U32 R241, RZ, RZ, R20 ;  /* 0x000000fffff17224 */ /* 0x000fe200078e0014 */
[----:B------:R-:W-:Y:S01]  /*2b470*/  MOV R3, 0x181f ;  /* 0x0000181f00037802 */ /* 0x000fe20000000f00 */
[----:B------:R-:W-:Y:S01]  /*2b480*/  IMAD.MOV.U32 R242, RZ, RZ, 0x2 ;  /* 0x00000002fff27424 */ /* 0x000fe200078e00ff */
[----:B------:R-:W-:Y:S02]  /*2b490*/  MOV R243, 0xffffffff ;  /* 0xffffffff00f37802 */ /* 0x000fe40000000f00 */
[----:B------:R-:W-:-:S02]  /*2b4a0*/  MOV R2, 0x2b4c0 ;  /* 0x0002b4c000027802 */ /* 0x000fc40000000f00 */
[----:B------:R-:W-:Y:S05]  /*2b4b0*/  CALL.REL.NOINC `($__internal_11_$__cuda_sm70_shflsync_idx_p) ;  /* 0x00001aa000007944 */ /* 0x000fea0003c00000 */
[----:B------:R-:W-:Y:S01]  /*2b4c0*/  MOV R11, R244 ;  /* 0x000000f4000b7202 */ /* 0x000fe20000000f00 */
[----:B------:R-:W-:Y:S05]  /*2b4d0*/  BRA `(.L_x_3754) ;  /* 0xffff645000007947 */ /* 0x000fea000383ffff */
.L_x_3661:
[----:B------:R-:W-:Y:S01]  /*2b4e0*/  IMAD.MOV.U32 R241, RZ, RZ, R18 ;  /* 0x000000fffff17224 */ /* 0x000fe200078e0012 */
[----:B------:R-:W-:Y:S01]  /*2b4f0*/  MOV R3, 0x181f ;  /* 0x0000181f00037802 */ /* 0x000fe20000000f00 */
[----:B------:R-:W-:Y:S01]  /*2b500*/  IMAD.MOV.U32 R242, RZ, RZ, 0x2 ;  /* 0x00000002fff27424 */ /* 0x000fe200078e00ff */
[----:B------:R-:W-:-:S02]  /*2b510*/  MOV R243, 0xffffffff ;  /* 0xffffffff00f37802 */ /* 0x000fc40000000f00 */
[----:B------:R-:W-:Y:S02]  /*2b520*/  MOV R2, 0x2b540 ;  /* 0x0002b54000027802 */ /* 0x000fe40000000f00 */
[----:B-12---:R-:W-:Y:S05]  /*2b530*/  CALL.REL.NOINC `($__internal_11_$__cuda_sm70_shflsync_idx_p) ;  /* 0x00001a2000007944 */ /* 0x006fea0003c00000 */
[----:B------:R-:W-:Y:S01]  /*2b540*/  IMAD.MOV.U32 R241, RZ, RZ, R24 ;  /* 0x000000fffff17224 */ /* 0x000fe200078e0018 */
[----:B------:R-:W-:Y:S01]  /*2b550*/  MOV R3, 0x181f ;  /* 0x0000181f00037802 */ /* 0x000fe20000000f00 */
[----:B------:R-:W-:Y:S01]  /*2b560*/  IMAD.MOV.U32 R242, RZ, RZ, 0x2 ;  /* 0x00000002fff27424 */ /* 0x000fe200078e00ff */
[----:B------:R-:W-:Y:S01]  /*2b570*/  MOV R12, R244 ;  /* 0x000000f4000c7202 */ /* 0x000fe20000000f00 */
[----:B------:R-:W-:Y:S01]  /*2b580*/  IMAD.MOV.U32 R243, RZ, RZ, -0x1 ;  /* 0xfffffffffff37424 */ /* 0x000fe200078e00ff */
[----:B------:R-:W-:Y:S02]  /*2b590*/  MOV R13, R11 ;  /* 0x0000000b000d7202 */ /* 0x000fe40000000f00 */
[----:B------:R-:W-:Y:S02]  /*2b5a0*/  MOV R2, 0x2b5c0 ;  /* 0x0002b5c000027802 */ /* 0x000fe40000000f00 */
[----:B------:R-:W-:Y:S05]  /*2b5b0*/  CALL.REL.NOINC `($__internal_11_$__cuda_sm70_shflsync_idx_p) ;  /* 0x000019a000007944 */ /* 0x000fea0003c00000 */
        /* <DEDUP_REMOVED lines=9> */
.L_x_3664:
[----:B------:R-:W-:Y:S01]  /*2b650*/  IMAD.MOV.U32 R241, RZ, RZ, R20 ;  /* 0x000000fffff17224 */ /* 0x000fe200078e0014 */
[----:B------:R-:W-:Y:S01]  /*2b660*/  MOV R3, 0x181f ;  /* 0x0000181f00037802 */ /* 0x000fe20000000f00 */
[----:B------:R-:W-:Y:S01]  /*2b670*/  IMAD.MOV.U32 R242, RZ, RZ, 0x3 ;  /* 0x00000003fff27424 */ /* 0x000fe200078e00ff */
[----:B------:R-:W-:-:S02]  /*2b680*/  MOV R243, 0xffffffff ;  /* 0xffffffff00f37802 */ /* 0x000fc40000000f00 */
[----:B------:R-:W-:Y:S02]  /*2b690*/  MOV R2, 0x2b6b0 ;  /* 0x0002b6b000027802 */ /* 0x000fe40000000f00 */
[----:B---3--:R-:W-:Y:S05]  /*2b6a0*/  CALL.REL.NOINC `($__internal_11_$__cuda_sm70_shflsync_idx_p) ;  /* 0x000018b000007944 */ /* 0x008fea0003c00000 */
[----:B------:R-:W-:Y:S01]  /*2b6b0*/  IMAD.MOV.U32 R11, RZ, RZ, R244 ;  /* 0x000000ffff0b7224 */ /* 0x000fe200078e00f4 */
[----:B------:R-:W-:Y:S01]  /*2b6c0*/  MOV R241, R18 ;  /* 0x0000001200f17202 */ /* 0x000fe20000000f00 */
[----:B------:R-:W-:Y:S01]  /*2b6d0*/  IMAD.MOV.U32 R242, RZ, RZ, 0x3 ;  /* 0x00000003fff27424 */ /* 0x000fe200078e00ff */
[----:B------:R-:W-:Y:S01]  /*2b6e0*/  MOV R3, 0x181f ;  /* 0x0000181f00037802 */ /* 0x000fe20000000f00 */
[----:B------:R-:W-:Y:S01]  /*2b6f0*/  IMAD.MOV.U32 R243, RZ, RZ, -0x1 ;  /* 0xfffffffffff37424 */ /* 0x000fe200078e00ff */
[----:B------:R-:W-:Y:S02]  /*2b700*/  MOV R2, 0x2b720 ;  /* 0x0002b72000027802 */ /* 0x000fe40000000f00 */
        /* <DEDUP_REMOVED lines=18> */
.L_x_3667:
        /* <DEDUP_REMOVED lines=8> */
.L_x_3668:
        /* <DEDUP_REMOVED lines=23> */
.L_x_3671:
[----:B------:R-:W-:Y:S01]  /*2ba20*/  IMAD.MOV.U32 R241, RZ, RZ, R20 ;  /* 0x000000fffff17224 */ /* 0x000fe200078e0014 */
[----:B------:R-:W-:Y:S01]  /*2ba30*/  MOV R3, 0x181f ;  /* 0x0000181f00037802 */ /* 0x000fe20000000f00 */
[----:B------:R-:W-:Y:S01]  /*2ba40*/  IMAD.MOV.U32 R242, RZ, RZ, 0x5 ;  /* 0x00000005fff27424 */ /* 0x000fe200078e00ff */
[----:B------:R-:W-:-:S02]  /*2ba50*/  MOV R243, 0xffffffff ;  /* 0xffffffff00f37802 */ /* 0x000fc40000000f00 */
[----:B------:R-:W-:Y:S02]  /*2ba60*/  MOV R2, 0x2ba80 ;  /* 0x0002ba8000027802 */ /* 0x000fe40000000f00 */
[----:B---3--:R-:W-:Y:S05]  /*2ba70*/  CALL.REL.NOINC `($__internal_11_$__cuda_sm70_shflsync_idx_p) ;  /* 0x000014e000007944 */ /* 0x008fea0003c00000 */
[----:B------:R-:W-:Y:S01]  /*2ba80*/  MOV R11, R244 ;  /* 0x000000f4000b7202 */ /* 0x000fe20000000f00 */
[----:B------:R-:W-:Y:S05]  /*2ba90*/  BRA `(.L_x_3759) ;  /* 0xffff676000007947 */ /* 0x000fea000383ffff */
.L_x_3672:
[----:B------:R-:W-:Y:S01]  /*2baa0*/  IMAD.MOV.U32 R241, RZ, RZ, R18 ;  /* 0x000000fffff17224 */ /* 0x000fe200078e0012 */
[----:B------:R-:W-:Y:S01]  /*2bab0*/  MOV R3, 0x181f ;  /* 0x0000181f00037802 */ /* 0x000fe20000000f00 */
[----:B------:R-:W-:Y:S01]  /*2bac0*/  IMAD.MOV.U32 R242, RZ, RZ, 0x5 ;  /* 0x00000005fff27424 */ /* 0x000fe200078e00ff */
[----:B------:R-:W-:Y:S02]  /*2bad0*/  MOV R243, 0xffffffff ;  /* 0xffffffff00f37802 */ /* 0x000fe40000000f00 */
[----:B------:R-:W-:Y:S02]  /*2bae0*/  MOV R2, 0x2bb00 ;  /* 0x0002bb0000027802 */ /* 0x000fe40000000f00 */
[----:B-123--:R-:W-:Y:S05]  /*2baf0*/  CALL.REL.NOINC `($__internal_11_$__cuda_sm70_shflsync_idx_p) ;  /* 0x0000146000007944 */ /* 0x00efea0003c00000 */
        /* <DEDUP_REMOVED lines=17> */
.L_x_3675:
[----:B------:R-:W-:Y:S01]  /*2bc10*/  IMAD.MOV.U32 R241, RZ, RZ, R20 ;  /* 0x000000fffff17224 */ /* 0x000fe200078e0014 */
[----:B------:R-:W-:Y:S01]  /*2bc20*/  MOV R3, 0x181f ;  /* 0x0000181f00037802 */ /* 0x000fe20000000f00 */
[----:B------:R-:W-:Y:S01]  /*2bc30*/  IMAD.MOV.U32 R242, RZ, RZ, 0x6 ;  /* 0x00000006fff27424 */ /* 0x000fe200078e00ff */
[----:B------:R-:W-:Y:S02]  /*2bc40*/  MOV R243, 0xffffffff ;  /* 0xffffffff00f37802 */ /* 0x000fe40000000f00 */
[----:B------:R-:W-:-:S02]  /*2bc50*/  MOV R2, 0x2bc70 ;  /* 0x0002bc7000027802 */ /* 0x000fc40000000f00 */
[----:B----4-:R-:W-:Y:S05]  /*2bc60*/  CALL.REL.NOINC `($__internal_11_$__cuda_sm70_shflsync_idx_p) ;  /* 0x000012f000007944 */ /* 0x010fea0003c00000 */
[----:B------:R-:W-:Y:S01]  /*2bc70*/  MOV R13, R244 ;  /* 0x000000f4000d7202 */ /* 0x000fe20000000f00 */
[----:B------:R-:W-:Y:S05]  /*2bc80*/  BRA `(.L_x_3761) ;  /* 0xffff686000007947 */ /* 0x000fea000383ffff */
.L_x_3676:
[----:B------:R-:W-:Y:S01]  /*2bc90*/  IMAD.MOV.U32 R241, RZ, RZ, R18 ;  /* 0x000000fffff17224 */ /* 0x000fe200078e0012 */
[----:B------:R-:W-:Y:S01]  /*2bca0*/  MOV R3, 0x181f ;  /* 0x0000181f00037802 */ /* 0x000fe20000000f00 */
[----:B------:R-:W-:Y:S01]  /*2bcb0*/  IMAD.MOV.U32 R242, RZ, RZ, 0x6 ;  /* 0x00000006fff27424 */ /* 0x000fe200078e00ff */
[----:B------:R-:W-:-:S02]  /*2bcc0*/  MOV R243, 0xffffffff ;  /* 0xffffffff00f37802 */ /* 0x000fc40000000f00 */
[----:B------:R-:W-:Y:S02]  /*2bcd0*/  MOV R2, 0x2bcf0 ;  /* 0x0002bcf000027802 */ /* 0x000fe40000000f00 */
[----:B-12-4-:R-:W-:Y:S05]  /*2bce0*/  CALL.REL.NOINC `($__internal_11_$__cuda_sm70_shflsync_idx_p) ;  /* 0x0000127000007944 */ /* 0x016fea0003c00000 */
[----:B------:R-:W-:Y:S01]  /*2bcf0*/  IMAD.MOV.U32 R241, RZ, RZ, R24 ;  /* 0x000000fffff17224 */ /* 0x000fe200078e0018 */
[----:B------:R-:W-:Y:S01]  /*2bd00*/  MOV R242, 0x6 ;  /* 0x0000000600f27802 */ /* 0x000fe20000000f00 */
[----:B------:R-:W-:Y:S01]  /*2bd10*/  IMAD.MOV.U32 R3, RZ, RZ, 0x181f ;  /* 0x0000181fff037424 */ /* 0x000fe200078e00ff */
[----:B------:R-:W-:Y:S01]  /*2bd20*/  MOV R243, 0xffffffff ;  /* 0xffffffff00f37802 */ /* 0x000fe20000000f00 */
[----:B------:R-:W-:Y:S01]  /*2bd30*/  IMAD.MOV.U32 R12, RZ, RZ, R244 ;  /* 0x000000ffff0c7224 */ /* 0x000fe200078e00f4 */
        /* <DEDUP_REMOVED lines=11> */
.L_x_3679:
        /* <DEDUP_REMOVED lines=8> */
.L_x_3680:
        /* <DEDUP_REMOVED lines=9> */
[----:B------:R-:W-:Y:S01]  /*2bf00*/  MOV R243, 0xffffffff ;  /* 0xffffffff00f37802 */ /* 0x000fe20000000f00 */
[----:B------:R-:W-:Y:S01]  /*2bf10*/  IMAD.MOV.U32 R12, RZ, RZ, R244 ;  /* 0x000000ffff0c7224 */ /* 0x000fe200078e00f4 */
[----:B------:R-:W-:-:S02]  /*2bf20*/  MOV R2, 0x2bf40 ;  /* 0x0002bf4000027802 */ /* 0x000fc40000000f00 */
        /* <DEDUP_REMOVED lines=10> */
.L_x_3715:
        /* <DEDUP_REMOVED lines=8> */
.L_x_3716:
        /* <DEDUP_REMOVED lines=23> */
.L_x_3717:
        /* <DEDUP_REMOVED lines=30> */
.L_x_3720:
[----:B------:R-:W-:Y:S01]  /*2c3a0*/  IMAD.MOV.U32 R241, RZ, RZ, R17 ;  /* 0x000000fffff17224 */ /* 0x000fe200078e0011 */
[----:B------:R-:W-:Y:S01]  /*2c3b0*/  MOV R3, 0x181f ;  /* 0x0000181f00037802 */ /* 0x000fe20000000f00 */
[----:B------:R-:W-:Y:S01]  /*2c3c0*/  IMAD.MOV.U32 R242, RZ, RZ, 0x2 ;  /* 0x00000002fff27424 */ /* 0x000fe200078e00ff */
[----:B------:R-:W-:Y:S02]  /*2c3d0*/  MOV R243, 0xffffffff ;  /* 0xffffffff00f37802 */ /* 0x000fe40000000f00 */
[----:B------:R-:W-:-:S02]  /*2c3e0*/  MOV R2, 0x2c400 ;  /* 0x0002c40000027802 */ /* 0x000fc40000000f00 */
[----:B--2---:R-:W-:Y:S05]  /*2c3f0*/  CALL.REL.NOINC `($__internal_11_$__cuda_sm70_shflsync_idx_p) ;  /* 0x00000b6000007944 */ /* 0x004fea0003c00000 */
[----:B------:R-:W-:Y:S01]  /*2c400*/  MOV R11, R244 ;  /* 0x000000f4000b7202 */ /* 0x000fe20000000f00 */
[----:B------:R-:W-:Y:S05]  /*2c410*/  BRA `(.L_x_3768) ;  /* 0xffffa34000007947 */ /* 0x000fea000383ffff */
.L_x_3721:
[----:B------:R-:W-:Y:S01]  /*2c420*/  IMAD.MOV.U32 R241, RZ, RZ, R18 ;  /* 0x000000fffff17224 */ /* 0x000fe200078e0012 */
[----:B------:R-:W-:Y:S01]  /*2c430*/  MOV R3, 0x181f ;  /* 0x0000181f00037802 */ /* 0x000fe20000000f00 */
[----:B------:R-:W-:Y:S01]  /*2c440*/  IMAD.MOV.U32 R242, RZ, RZ, 0x2 ;  /* 0x00000002fff27424 */ /* 0x000fe200078e00ff */
[----:B------:R-:W-:-:S02]  /*2c450*/  MOV R243, 0xffffffff ;  /* 0xffffffff00f37802 */ /* 0x000fc40000000f00 */
[----:B------:R-:W-:Y:S02]  /*2c460*/  MOV R2, 0x2c480 ;  /* 0x0002c48000027802 */ /* 0x000fe40000000f00 */
[----:B-123--:R-:W-:Y:S05]  /*2c470*/  CALL.REL.NOINC `($__internal_11_$__cuda_sm70_shflsync_idx_p) ;  /* 0x00000ae000007944 */ /* 0x00efea0003c00000 */
        /* <DEDUP_REMOVED lines=17> */
.L_x_3722:
[----:B------:R-:W-:Y:S01]  /*2c590*/  IMAD.MOV.U32 R241, RZ, RZ, R17 ;  /* 0x000000fffff17224 */ /* 0x000fe200078e0011 */
[----:B------:R-:W-:Y:S01]  /*2c5a0*/  MOV R3, 0x181f ;  /* 0x0000181f00037802 */ /* 0x000fe20000000f00 */
[----:B------:R-:W-:Y:S01]  /*2c5b0*/  IMAD.MOV.U32 R242, RZ, RZ, 0x3 ;  /* 0x00000003fff27424 */ /* 0x000fe200078e00ff */
[----:B------:R-:W-:-:S02]  /*2c5c0*/  MOV R243, 0xffffffff ;  /* 0xffffffff00f37802 */ /* 0x000fc40000000f00 */
[----:B------:R-:W-:Y:S02]  /*2c5d0*/  MOV R2, 0x2c5f0 ;  /* 0x0002c5f000027802 */ /* 0x000fe40000000f00 */
[----:B----4-:R-:W-:Y:S05]  /*2c5e0*/  CALL.REL.NOINC `($__internal_11_$__cuda_sm70_shflsync_idx_p) ;  /* 0x0000097000007944 */ /* 0x010fea0003c00000 */
        /* <DEDUP_REMOVED lines=24> */
.L_x_3725:
        /* <DEDUP_REMOVED lines=8> */
.L_x_3726:
        /* <DEDUP_REMOVED lines=23> */
.L_x_3727:
        /* <DEDUP_REMOVED lines=30> */
.L_x_3730:
        /* <DEDUP_REMOVED lines=8> */
.L_x_3731:
        /* <DEDUP_REMOVED lines=23> */
.L_x_3734:
[----:B------:R-:W-:Y:S01]  /*2cd30*/  IMAD.MOV.U32 R241, RZ, RZ, R17 ;  /* 0x000000fffff17224 */ /* 0x000fe200078e0011 */
[----:B------:R-:W-:Y:S01]  /*2cd40*/  MOV R3, 0x181f ;  /* 0x0000181f00037802 */ /* 0x000fe20000000f00 */
[----:B------:R-:W-:Y:S01]  /*2cd50*/  IMAD.MOV.U32 R242, RZ, RZ, 0x7 ;  /* 0x00000007fff27424 */ /* 0x000fe200078e00ff */
[----:B------:R-:W-:-:S02]  /*2cd60*/  MOV R243, 0xffffffff ;  /* 0xffffffff00f37802 */ /* 0x000fc40000000f00 */
[----:B------:R-:W-:Y:S02]  /*2cd70*/  MOV R2, 0x2cd90 ;  /* 0x0002cd9000027802 */ /* 0x000fe40000000f00 */
[----:B--2-4-:R-:W-:Y:S05]  /*2cd80*/  CALL.REL.NOINC `($__internal_11_$__cuda_sm70_shflsync_idx_p) ;  /* 0x000001d000007944 */ /* 0x014fea0003c00000 */
        /* <DEDUP_REMOVED lines=23> */
        .weak           $__internal_10_$__cuda_sm70_shflsync_bfly_p
        .type           $__internal_10_$__cuda_sm70_shflsync_bfly_p,@function
        .size           $__internal_10_$__cuda_sm70_shflsync_bfly_p,($__internal_11_$__cuda_sm70_shflsync_idx_p - $__internal_10_$__cuda_sm70_shflsync_bfly_p)
$__internal_10_$__cuda_sm70_shflsync_bfly_p:
[----:B------:R-:W-:Y:S02]  /*2cf00*/  MOV R158, 0x1f ;  /* 0x0000001f009e7802 */ /* 0x000fe40000000f00 */
[----:B------:R-:W-:-:S04]  /*2cf10*/  MOV R159, 0xffffffff ;  /* 0xffffffff009f7802 */ /* 0x000fc80000000f00 */
[----:B------:R-:W-:Y:S04]  /*2cf20*/  WARPSYNC R159 ;  /* 0x0000009f00007348 */ /* 0x000fe80003800000 */
[----:B------:R1:W2:Y:S02]  /*2cf30*/  SHFL.BFLY PT, R158, R4, R3, R158 ;  /* 0x0c000003049e7389 */ /* 0x0002a400000e009e */
[----:B-1----:R-:W-:-:S04]  /*2cf40*/  MOV R3, 0x0 ;  /* 0x0000000000037802 */ /* 0x002fc80000000f00 */
[----:B--2---:R-:W-:Y:S05]  /*2cf50*/  RET.REL.NODEC R2 `(_ZN7cutlass13device_kernelIN5flash19enable_sm80_to_sm89INS1_16FlashAttnFwdSm80INS1_25CollectiveMainloopFwdSm80ILi4ELi1ELb0EN4cute5tupleIJNS5_1CILi128EEENS7_ILi48EEES8_EEELi128ENS_10bfloat16_tEfNS_4arch4Sm80ELb0ELb1ELb0ELb1ELb1ELb1ELb1ELb0EEENS1_21CollectiveEpilogueFwdINS6_IJS8_S8_S9_EEENS6_IJNS7_ILi1EEESH_SH_EEESB_SD_Li128ELb1ELb1ELb0ELb0EEENS1_19SingleTileSchedulerILb1ELb0ELb1ELi128EEEEEEEEEvNT_6ParamsE) ;  /* 0xfffd30a002007950 */ /* 0x004fea0003c3ffff */
        .weak           $__internal_11_$__cuda_sm70_shflsync_idx_p
        .type           $__internal_11_$__cuda_sm70_shflsync_idx_p,@function
        .size           $__internal_11_$__cuda_sm70_shflsync_idx_p,(.L_x_4374 - $__internal_11_$__cuda_sm70_shflsync_idx_p)
$__internal_11_$__cuda_sm70_shflsync_idx_p:
[----:B------:R-:W-:Y:S04]  /*2cf60*/  WARPSYNC R243 ;  /* 0x000000f300007348 */ /* 0x000fe80003800000 */
[----:B------:R1:W2:Y:S02]  /*2cf70*/  SHFL.IDX PT, R244, R241, R242, R3 ;  /* 0x000000f2f1f47389 */ /* 0x0002a400000e0003 */
[----:B-1----:R-:W-:-:S04]  /*2cf80*/  MOV R3, 0x0 ;  /* 0x0000000000037802 */ /* 0x002fc80000000f00 */
[----:B--2---:R-:W-:Y:S05]  /*2cf90*/  RET.REL.NODEC R2 `(_ZN7cutlass13device_kernelIN5flash19enable_sm80_to_sm89INS1_16FlashAttnFwdSm80INS1_25CollectiveMainloopFwdSm80ILi4ELi1ELb0EN4cute5tupleIJNS5_1CILi128EEENS7_ILi48EEES8_EEELi128ENS_10bfloat16_tEfNS_4arch4Sm80ELb0ELb1ELb0ELb1ELb1ELb1ELb1ELb0EEENS1_21CollectiveEpilogueFwdINS6_IJS8_S8_S9_EEENS6_IJNS7_ILi1EEESH_SH_EEESB_SD_Li128ELb1ELb1ELb0ELb0EEENS1_19SingleTileSchedulerILb1ELb0ELb1ELi128EEEEEEEEEvNT_6ParamsE) ;  /* 0xfffd306002007950 */ /* 0x004fea0003c3ffff */
.L_x_3777:
        /* <DEDUP_REMOVED lines=14> */
.L_x_4374:


//--------------------- .text._ZN7cutlass13device_kernelIN5flash19enable_sm80_to_sm89INS1_16FlashAttnFwdSm80INS1_25CollectiveMainloopFwdSm80ILi4ELi1ELb0EN4cute5tupleIJNS5_1CILi128EEENS7_ILi64EEES8_EEELi128ENS_10bfloat16_tEfNS_4arch4Sm80ELb1ELb0ELb0ELb0ELb1ELb0ELb1ELb0EEENS1_21CollectiveEpilogueFwdINS6_IJS8_S8_S9_EEENS6_IJNS7_ILi1EEESH_SH_EEESB_SD_Li128ELb0ELb1ELb0ELb0EEENS1_30DynamicPersistentTileSchedulerILi128ELi128ELb0ELb1ELb0EEEEEEEEEvNT_6ParamsE --------------------------
	.section	.text._ZN7cutlass13device_kernelIN5flash19enable_sm80_to_sm89INS1_16FlashAttnFwdSm80INS1_25CollectiveMainloopFwdSm80ILi4ELi1ELb0EN4cute5tupleIJNS5_1CILi128EEENS7_ILi64EEES8_EEELi128ENS_10bfloat16_tEfNS_4arch4Sm80ELb1ELb0ELb0ELb0ELb1ELb0ELb1ELb0EEENS1_21CollectiveEpilogueFwdINS6_IJS8_S8_S9_EEENS6_IJNS7_ILi1EEESH_SH_EEESB_SD_Li128ELb0ELb1ELb0ELb0EEENS1_30DynamicPersistentTileSchedulerILi128ELi128ELb0ELb1ELb0EEEEEEEEEvNT_6ParamsE,"ax",@progbits
	.sectioninfo	@"SHI_REGISTERS=255"
	.align	128
.text._ZN7cutlass13device_kernelIN5flash19enable_sm80_to_sm89INS1_16FlashAttnFwdSm80INS1_25CollectiveMainloopFwdSm80ILi4ELi1ELb0EN4cute5tupleIJNS5_1CILi128EEENS7_ILi64EEES8_EEELi128ENS_10bfloat16_tEfNS_4arch4Sm80ELb1ELb0ELb0ELb0ELb1ELb0ELb1ELb0EEENS1_21CollectiveEpilogueFwdINS6_IJS8_S8_S9_EEENS6_IJNS7_ILi1EEESH_SH_EEESB_SD_Li128ELb0ELb1ELb0ELb0EEENS1_30DynamicPersistentTileSchedulerILi128ELi128ELb0ELb1ELb0EEEEEEEEEvNT_6ParamsE:
        .type           _ZN7cutlass13device_kernelIN5flash19enable_sm80_to_sm89INS1_16FlashAttnFwdSm80INS1_25CollectiveMainloopFwdSm80ILi4ELi1ELb0EN4cute5tupleIJNS5_1CILi128EEENS7_ILi64EEES8_EEELi128ENS_10bfloat16_tEfNS_4arch4Sm80ELb1ELb0ELb0ELb0ELb1ELb0ELb1ELb0EEENS1_21CollectiveEpilogueFwdINS6_IJS8_S8_S9_EEENS6_IJNS7_ILi1EEESH_SH_EEESB_SD_Li128ELb0ELb1ELb0ELb0EEENS1_30DynamicPersistentTileSchedulerILi128ELi128ELb0ELb1ELb0EEEEEEEEEvNT_6ParamsE,@function
        .size           _ZN7cutlass13device_kernelIN5flash19enable_sm80_to_sm89INS1_16FlashAttnFwdSm80INS1_25CollectiveMainloopFwdSm80ILi4ELi1ELb0EN4cute5tupleIJNS5_1CILi128EEENS7_ILi64EEES8_EEELi128ENS_10bfloat16_tEfNS_4arch4Sm80ELb1ELb0ELb0ELb0ELb1ELb0ELb1ELb0EEENS1_21CollectiveEpilogueFwdINS6_IJS8_S8_S9_EEENS6_IJNS7_ILi1EEESH_SH_EEESB_SD_Li128ELb0ELb1ELb0ELb0EEENS1_30DynamicPersistentTileSchedulerILi128ELi128ELb0ELb1ELb0EEEEEEEEEvNT_6ParamsE,(.L_x_4378 - _ZN7cutlass13device_kernelIN5flash19enable_sm80_to_sm89INS1_16FlashAttnFwdSm80INS1_25CollectiveMainloopFwdSm80ILi4ELi1ELb0EN4cute5tupleIJNS5_1CILi128EEENS7_ILi64EEES8_EEELi128ENS_10bfloat16_tEfNS_4arch4Sm80ELb1ELb0ELb0ELb0ELb1ELb0ELb1ELb0EEENS1_21CollectiveEpilogueFwdINS6_IJS8_S8_S9_EEENS6_IJNS7_ILi1EEESH_SH_EEESB_SD_Li128ELb0ELb1ELb0ELb0EEENS1_30DynamicPersistentTileSchedulerILi128ELi128ELb0ELb1ELb0EEEEEEEEEvNT_6ParamsE)
        .other          _ZN7cutlass13device_kernelIN5flash19enable_sm80_to_sm89INS1_16FlashAttnFwdSm80INS1_25CollectiveMainloopFwdSm80ILi4ELi1ELb0EN4cute5tupleIJNS5_1CILi128EEENS7_ILi64EEES8_EEELi128ENS_10bfloat16_tEfNS_4arch4Sm80ELb1ELb0ELb0ELb0ELb1ELb0ELb1ELb0EEENS1_21CollectiveEpilogueFwdINS6_IJS8_S8_S9_EEENS6_IJNS7_ILi1EEESH_SH_EEESB_SD_Li128ELb0ELb1ELb0ELb0EEENS1_30DynamicPersistentTileSchedulerILi128ELi128ELb0ELb1ELb0EEEEEEEEEvNT_6ParamsE,@"STO_CUDA_ENTRY STV_DEFAULT"
_ZN7cutlass13device_kernelIN5flash19enable_sm80_to_sm89INS1_16FlashAttnFwdSm80INS1_25CollectiveMainloopFwdSm80ILi4ELi1ELb0EN4cute5tupleIJNS5_1CILi128EEENS7_ILi64EEES8_EEELi128ENS_10bfloat16_tEfNS_4arch4Sm80ELb1ELb0ELb0ELb0ELb1ELb0ELb1ELb0EEENS1_21CollectiveEpilogueFwdINS6_IJS8_S8_S9_EEENS6_IJNS7_ILi1EEESH_SH_EEESB_SD_Li128ELb0ELb1ELb0ELb0EEENS1_30DynamicPersistentTileSchedulerILi128ELi128ELb0ELb1ELb0EEEEEEEEEvNT_6ParamsE:
        /* <DEDUP_REMOVED lines=15> */
[CC--:B------:R-:W-:Y:S02]  /*00f0*/  LEA.HI R12, R15.reuse, R21.reuse, RZ, 0x3 ;  /* 0x000000150f0c7211 */ /* 0x0c0fe400078f18ff */
[----:B------:R-:W-:Y:S02]  /*0100*/  SHF.R.S32.HI R3, RZ, 0x4, R2 ;  /* 0x00000004ff037819 */ /* 0x000fe40000011402 */
[----:B------:R-:W-:-:S02]  /*0110*/  LEA.HI R9, R15, R21, RZ, 0x2 ;  /* 0x000000150f097211 */ /* 0x000fc400078f10ff */
[----:B------:R-:W-:Y:S02]  /*0120*/  LEA.HI R0, R2, R3, RZ, 0x1 ;  /* 0x0000000302007211 */ /* 0x000fe400078f08ff */
[----:B------:R-:W-:Y:S02]  /*0130*/  SHF.R.S32.HI R20, RZ, 0x3, R12 ;  /* 0x00000003ff147819 */ /* 0x000fe4000001140c */
[----:B------:R-:W-:Y:S02]  /*0140*/  LOP3.LUT R0, R0, 0xfffffffe, RZ, 0xc0, !PT ;  /* 0xfffffffe00007812 */ /* 0x000fe400078ec0ff */
[----:B------:R-:W-:Y:S01]  /*0150*/  LOP3.LUT R5, R12, 0xfffffff8, RZ, 0xc0, !PT ;  /* 0xfffffff80c057812 */ /* 0x000fe200078ec0ff */
[----:B------:R-:W-:Y:S01]  /*0160*/  IMAD.SHL.U32 R4, R20, 0x40, RZ ;  /* 0x0000004014047824 */ /* 0x000fe200078e00ff */
[----:B------:R-:W-:Y:S01]  /*0170*/  SHF.R.S32.HI R7, RZ, 0x2, R9 ;  /* 0x00000002ff077819 */ /* 0x000fe20000011409 */
[----:B------:R-:W-:Y:S01]  /*0180*/  IMAD.IADD R13, R3, 0x1, -R0 ;  /* 0x00000001030d7824 */ /* 0x000fe200078e0a00 */
[----:B------:R-:W-:Y:S01]  /*0190*/  LOP3.LUT R0, R2, 0xfffffff0, RZ, 0xc0, !PT ;  /* 0xfffffff002007812 */ /* 0x000fe200078ec0ff */
[----:B------:R-:W-:Y:S01]  /*01a0*/  IMAD.IADD R19, R21, 0x1, -R5 ;  /* 0x0000000115137824 */ /* 0x000fe200078e0a05 */
[----:B------:R-:W-:Y:S01]  /*01b0*/  SHF.R.S32.HI R3, RZ, 0x1f, R9 ;  /* 0x0000001fff037819 */ /* 0x000fe20000011409 */
[----:B------:R-:W-:-:S02]  /*01c0*/  IMAD.SHL.U32 R236, R13, 0x8, RZ ;  /* 0x000000080dec7824 */ /* 0x000fc400078e00ff */
[----:B------:R-:W-:Y:S01]  /*01d0*/  IMAD.IADD R2, R21, 0x1, -R0 ;  /* 0x0000000115027824 */ /* 0x000fe200078e0a00 */
[----:B------:R-:W-:Y:S01]  /*01e0*/  LEA.HI R0, R3, R7, RZ, 0x3 ;  /* 0x0000000703007211 */ /* 0x000fe200078f18ff */
[C---:B------:R-:W-:Y:S02]  /*01f0*/  IMAD.SHL.U32 R250, R19.reuse, 0x8, RZ ;  /* 0x0000000813fa7824 */ /* 0x040fe400078e00ff */
[----:B------:R-:W-:Y:S01]  /*0200*/  IMAD.SHL.U32 R8, R19, 0x40, RZ ;  /* 0x0000004013087824 */ /* 0x000fe200078e00ff */
[----:B------:R-:W-:Y:S02]  /*0210*/  SHF.R.S32.HI R5, RZ, 0x1f, R2 ;  /* 0x0000001fff057819 */ /* 0x000fe40000011402 */
[----:B------:R-:W-:Y:S02]  /*0220*/  LOP3.LUT R3, R0, 0xfffffff8, RZ, 0xc0, !PT ;  /* 0xfffffff800037812 */ /* 0x000fe400078ec0ff */
[----:B------:R-:W-:Y:S02]  /*0230*/  LOP3.LUT R0, R4, 0x1c0, RZ, 0xc0, !PT ;  /* 0x000001c004007812 */ /* 0x000fe400078ec0ff */
[----:B------:R-:W-:Y:S01]  /*0240*/  LEA.HI R10, R5, R2, RZ, 0x3 ;  /* 0x00000002050a7211 */ /* 0x000fe200078f18ff */
[----:B------:R-:W-:Y:S01]  /*0250*/  IMAD.IADD R7, R7, 0x1, -R3 ;  /* 0x0000000107077824 */ /* 0x000fe200078e0a03 */
[----:B------:R-:W-:-:S02]  /*0260*/  SHF.R.U32.HI R6, RZ, 0x3, R0 ;  /* 0x00000003ff067819 */ /* 0x000fc40000011600 */
[----:B------:R-:W-:Y:S02]  /*0270*/  LOP3.LUT R4, R0, 0x38, R250, 0xf8, !PT ;  /* 0x0000003800047812 */ /* 0x000fe400078ef8fa */
[----:B------:R-:W-:Y:S02]  /*0280*/  LOP3.LUT R5, R10, 0xfffffff8, RZ, 0xc0, !PT ;  /* 0xfffffff80a057812 */ /* 0x000fe400078ec0ff */
[----:B------:R-:W-:Y:S02]  /*0290*/  LOP3.LUT R0, R8, 0x1c0, RZ, 0xc0, !PT ;  /* 0x000001c008007812 */ /* 0x000fe400078ec0ff */
[----:B------:R-:W-:Y:S01]  /*02a0*/  LOP3.LUT R3, R9, 0xfffffffc, RZ, 0xc0, !PT ;  /* 0xfffffffc09037812 */ /* 0x000fe200078ec0ff */
[----:B------:R-:W-:Y:S01]  /*02b0*/  IMAD.IADD R8, R2, 0x1, -R5 ;  /* 0x0000000102087824 */ /* 0x000fe200078e0a05 */
[----:B------:R-:W-:Y:S01]  /*02c0*/  LOP3.LUT R11, R4, R6, RZ, 0x3c, !PT ;  /* 0x00000006040b7212 */ /* 0x000fe200078e3cff */
[----:B------:R-:W-:Y:S01]  /*02d0*/  IMAD.SHL.U32 R5, R10, 0x40, RZ ;  /* 0x000000400a057824 */ /* 0x000fe200078e00ff */
[----:B------:R-:W-:Y:S01]  /*02e0*/  LOP3.LUT R4, R0, 0x8, R12, 0xf8, !PT ;  /* 0x0000000800047812 */ /* 0x000fe200078ef80c */
[----:B------:R-:W-:Y:S01]  /*02f0*/  IMAD.IADD R6, R21, 0x1, -R3 ;  /* 0x0000000115067824 */ /* 0x000fe200078e0a03 */
[----:B------:R-:W-:-:S02]  /*0300*/  LOP3.LUT R2, R7, 0x1, RZ, 0xc0, !PT ;  /* 0x0000000107027812 */ /* 0x000fc400078ec0ff */
[----:B------:R-:W-:Y:S02]  /*0310*/  SHF.R.U32.HI R0, RZ, 0x3, R0 ;  /* 0x00000003ff007819 */ /* 0x000fe40000011600 */
[----:B------:R-:W-:Y:S02]  /*0320*/  LEA.HI R3, R15, R21, RZ, 0x5 ;  /* 0x000000150f037211 */ /* 0x000fe400078f28ff */
[----:B------:R-:W-:Y:S02]  /*0330*/  ISETP.NE.U32.AND P0, PT, R2, 0x1, PT ;  /* 0x000000010200780c */ /* 0x000fe40003f05070 */
[----:B------:R-:W-:Y:S02]  /*0340*/  LOP3.LUT R12, R4, R0, RZ, 0x3c, !PT ;  /* 0x00000000040c7212 */ /* 0x000fe400078e3cff */
[----:B------:R-:W-:Y:S02]  /*0350*/  LEA.HI R0, R6, R6, RZ, 0x1 ;  /* 0x0000000606007211 */ /* 0x000fe400078f08ff */
[----:B------:R-:W-:-:S02]  /*0360*/  LOP3.LUT R2, R3, 0xffffffe0, RZ, 0xc0, !PT ;  /* 0xffffffe003027812 */ /* 0x000fc400078ec0ff */
[--C-:B------:R-:W-:Y:S02]  /*0370*/  SHF.R.S32.HI R240, RZ, 0x5, R3.reuse ;  /* 0x00000005fff07819 */ /* 0x100fe40000011403 */
[----:B------:R-:W-:Y:S01]  /*0380*/  SHF.R.S32.HI R3, RZ, 0x1f, R3 ;  /* 0x0000001fff037819 */ /* 0x000fe20000011403 */
[----:B------:R-:W-:Y:S01]  /*0390*/  IMAD.IADD R18, R21, 0x1, -R2 ;  /* 0x0000000115127824 */ /* 0x000fe200078e0a02 */
[C---:B------:R-:W-:Y:S01]  /*03a0*/  LOP3.LUT R4, R0.reuse, 0x1ffffffe, RZ, 0xc0, !PT ;  /* 0x1ffffffe00047812 */ /* 0x040fe200078ec0ff */
[----:B------:R-:W-:Y:S01]  /*03b0*/  IMAD.SHL.U32 R0, R0, 0x20, RZ ;  /* 0x0000002000007824 */ /* 0x000fe200078e00ff */
[----:B------:R-:W-:Y:S02]  /*03c0*/  LEA.HI R2, R3, R240, RZ, 0x2 ;  /* 0x000000f003027211 */ /* 0x000fe400078f10ff */
[----:B------:R-:W-:Y:S01]  /*03d0*/  SHF.R.S32.HI R9, RZ, 0x1f, R18 ;  /* 0x0000001fff097819 */ /* 0x000fe20000011412 */
[----:B------:R-:W-:Y:S01]  /*03e0*/  IMAD.IADD R3, R6, 0x1, -R4 ;  /* 0x0000000106037824 */ /* 0x000fe200078e0a04 */
[----:B------:R-:W-:-:S02]  /*03f0*/  LOP3.LUT R0, R0, 0xffffffc0, RZ, 0xc0, !PT ;  /* 0xffffffc000007812 */ /* 0x000fc400078ec0ff */
[----:B------:R-:W-:Y:S02]  /*0400*/  LOP3.LUT R2, R2, 0xffffffc, RZ, 0xc0, !PT ;  /* 0x0ffffffc02027812 */ /* 0x000fe400078ec0ff */
[----:B------:R-:W-:Y:S01]  /*0410*/  LEA.HI R9, R9, R18, RZ, 0x2 ;  /* 0x0000001209097211 */ /* 0x000fe200078f10ff */
[----:B------:R-:W-:Y:S01]  /*0420*/  IMAD R14, R3, 0x8, R0 ;  /* 0x00000008030e7824 */ /* 0x000fe200078e0200 */
[----:B------:R-:W-:Y:S01]  /*0430*/  LEA.HI R4, R15, R21, RZ, 0x6 ;  /* 0x000000150f047211 */ /* 0x000fe200078f30ff */
[----:B------:R-:W-:Y:S01]  /*0440*/  IMAD.SHL.U32 R0, R8, 0x40, RZ ;  /* 0x0000004008007824 */ /* 0x000fe200078e00ff */
[----:B------:R-:W-:Y:S01]  /*0450*/  R2P PR, R7, 0x6 ;  /* 0x0000000607007804 */ /* 0x000fe20000000000 */
[----:B------:R-:W-:Y:S01]  /*0460*/  IMAD.IADD R3, R240, 0x1, -R2 ;  /* 0x00000001f0037824 */ /* 0x000fe200078e0a02 */
[----:B------:R-:W-:Y:S01]  /*0470*/  SHF.R.S32.HI R2, RZ, 0x2, R9 ;  /* 0x00000002ff027819 */ /* 0x000fe20000011409 */
[----:B------:R-:W-:Y:S01]  /*0480*/  IMAD.SHL.U32 R4, R4, 0x8, RZ ;  /* 0x0000000804047824 */ /* 0x000fe200078e00ff */
[----:B------:R-:W-:Y:S01]  /*0490*/  LOP3.LUT R0, R0, 0x1c0, RZ, 0xc0, !PT ;  /* 0x000001c000007812 */ /* 0x000fe200078ec0ff */
[----:B------:R-:W-:Y:S01]  /*04a0*/  IMAD.SHL.U32 R240, R240, 0x400, RZ ;  /* 0x00000400f0f07824 */ /* 0x000fe200078e00ff */
[----:B------:R-:W-:Y:S01]  /*04b0*/  LOP3.LUT P4, RZ, R8, 0x2, RZ, 0xc0, !PT ;  /* 0x0000000208ff7812 */ /* 0x000fe2000788c0ff */
[----:B------:R-:W-:Y:S01]  /*04c0*/  IMAD R17, R3, 0x10, R2 ;  /* 0x0000001003117824 */ /* 0x000fe200078e0202 */
[----:B------:R-:W-:Y:S01]  /*04d0*/  LOP3.LUT R236, R0, 0x8, R236, 0xf8, !PT ;  /* 0x0000000800ec7812 */ /* 0x000fe200078ef8ec */
[----:B------:R-:W-:Y:S01]  /*04e0*/  IMAD.SHL.U32 R2, R7, 0x40, RZ ;  /* 0x0000004007027824 */ /* 0x000fe200078e00ff */
[----:B------:R-:W-:-:S02]  /*04f0*/  SHF.R.U32.HI R0, RZ, 0x3, R0 ;  /* 0x00000003ff007819 */ /* 0x000fc40000011600 */
[----:B------:R-:W-:Y:S01]  /*0500*/  LOP3.LUT R11, R11, 0x7ffffe00, R4, 0xf8, !PT ;  /* 0x7ffffe000b0b7812 */ /* 0x000fe200078ef804 */
[----:B------:R-:W-:Y:S01]  /*0510*/  IMAD R4, R6, 0x2, R240 ;  /* 0x0000000206047824 */ /* 0x000fe200078e02f0 */
[----:B------:R-:W-:Y:S01]  /*0520*/  LOP3.LUT R3, R2, 0x1c0, RZ, 0xc0, !PT ;  /* 0x000001c002037812 */ /* 0x000fe200078ec0ff */
[----:B------:R-:W-:Y:S01]  /*0530*/  IMAD.MOV.U32 R6, RZ, RZ, 0x20 ;  /* 0x00000020ff067424 */ /* 0x000fe200078e00ff */
[----:B------:R-:W-:Y:S01]  /*0540*/  LOP3.LUT R236, R236, R0, RZ, 0x3c, !PT ;  /* 0x00000000ecec7212 */ /* 0x000fe200078e3cff */
[----:B------:R-:W-:Y:S01]  /*0550*/  STL [R1+0x80], R17 ;  /* 0x0000801101007387 */ /* 0x000fe20000100800 */
[----:B------:R-:W-:Y:S01]  /*0560*/  LOP3.LUT R2, R5, 0xfffffe00, RZ, 0xc0, !PT ;  /* 0xfffffe0005027812 */ /* 0x000fe200078ec0ff */
[----:B------:R-:W-:Y:S01]  /*0570*/  IMAD R0, R13, 0x200, R12 ;  /* 0x000002000d007824 */ /* 0x000fe200078e020c */
[----:B------:R-:W-:Y:S01]  /*0580*/  LEA.HI R3, R3, R3, RZ, 0x1d ;  /* 0x0000000303037211 */ /* 0x000fe200078fe8ff */
[----:B------:R-:W-:Y:S01]  /*0590*/  STL [R1+0x58], R16 ;  /* 0x0000581001007387 */ /* 0x000fe20000100800 */
[CC--:B------:R-:W-:Y:S01]  /*05a0*/  IADD3 R240, R236.reuse, R2.reuse, R240 ;  /* 0x00000002ecf07210 */ /* 0x0c0fe20007ffe0f0 */
[----:B------:R-:W-:Y:S01]  /*05b0*/  IMAD.SHL.U32 R247, R11, 0x2, RZ ;  /* 0x000000020bf77824 */ /* 0x000fe200078e00ff */
[----:B------:R-:W-:Y:S01]  /*05c0*/  LOP3.LUT R236, R236, R2, RZ, 0xfc, !PT ;  /* 0x00000002ecec7212 */ /* 0x000fe200078efcff */
[----:B------:R-:W-:Y:S01]  /*05d0*/  IMAD.IADD R5, R4, 0x1, R3 ;  /* 0x0000000104057824 */ /* 0x000fe200078e0203 */
[----:B------:R-:W-:-:S02]  /*05e0*/  LEA.HI R2, R15, R21, RZ, 0x7 ;  /* 0x000000150f027211 */ /* 0x000fc400078f38ff */
[----:B------:R-:W-:Y:S02]  /*05f0*/  LOP3.LUT P3, RZ, R8, 0x4, RZ, 0xc0, !PT ;  /* 0x0000000408ff7812 */ /* 0x000fe4000786c0ff */
[----:B------:R-:W-:Y:S01]  /*0600*/  SHF.R.S32.HI R3, RZ, 0x7, R2 ;  /* 0x00000007ff037819 */ /* 0x000fe20000011402 */
[----:B------:R-:W-:Y:S01]  /*0610*/  IMAD R3, R19, 0x10, R20 ;  /* 0x0000001013037824 */ /* 0x000fe200078e0214 */
[----:B------:R-:W-:Y:S02]  /*0620*/  LOP3.LUT R2, R9, 0x7ffffffc, RZ, 0xc0, !PT ;  /* 0x7ffffffc09027812 */ /* 0x000fe400078ec0ff */
[----:B------:R-:W-:Y:S02]  /*0630*/  IADD3 R251, R250, 0x40, RZ ;  /* 0x00000040fafb7810 */ /* 0x000fe40007ffe0ff */
[----:B------:R-:W-:Y:S01]  /*0640*/  LEA R8, R5, 0x80, 0x1 ;  /* 0x0000008005087811 */ /* 0x000fe200078e08ff */
[----:B------:R1:W-:Y:S01]  /*0650*/  STL [R1+0x10], R3 ;  /* 0x0000100301007387 */ /* 0x0003e20000100800 */
[----:B------:R-:W-:Y:S01]  /*0660*/  IMAD.IADD R5, R17, 0x1, R14 ;  /* 0x0000000111057824 */ /* 0x000fe200078e020e */
[----:B------:R-:W-:-:S02]  /*0670*/  SHF.R.S32.HI R4, RZ, 0x1f, R251 ;  /* 0x0000001fff047819 */ /* 0x000fc400000114fb */
[----:B------:R-:W-:Y:S01]  /*0680*/  SEL R4, R238, 0xffffffc0, !P2 ;  /* 0xffffffc0ee047807 */ /* 0x000fe20005000000 */
[----:B------:R-:W-:Y:S01]  /*0690*/  STL [R1+0x5c], R8 ;  /* 0x00005c0801007387 */ /* 0x000fe20000100800 */
[----:B------:R-:W-:Y:S02]  /*06a0*/  SHF.R.S32.HI R7, RZ, 0x1f, R250 ;  /* 0x0000001fff077819 */ /* 0x000fe400000114fa */
[----:B------:R-:W-:Y:S01]  /*06b0*/  LEA R233, R0, 0x4100, 0x1 ;  /* 0x0000410000e97811 */ /* 0x000fe200078e08ff */
[----:B------:R2:W-:Y:S01]  /*06c0*/  STL [R1+0x54], R5 ;  /* 0x0000540501007387 */ /* 0x0005e20000100800 */
[----:B------:R-:W-:Y:S02]  /*06d0*/  SEL R0, R6, 0xffffffe0, !P4 ;  /* 0xffffffe006007807 */ /* 0x000fe40006000000 */
[----:B------:R-:W-:Y:S02]  /*06e0*/  LEA R240, R240, 0x8100, 0x1 ;  /* 0x00008100f0f07811 */ /* 0x000fe400078e08ff */
[----:B------:R-:W-:-:S02]  /*06f0*/  SEL R238, R238, 0xffffffc0, !P3 ;  /* 0xffffffc0eeee7807 */ /* 0x000fc40005800000 */
[----:B------:R-:W-:Y:S01]  /*0700*/  LEA R236, R236, 0x100, 0x1 ;  /* 0x00000100ecec7811 */ /* 0x000fe200078e08ff */
[C---:B------:R-:W-:Y:S02]  /*0710*/  IMAD.IADD R242, R240.reuse, 0x1, R0 ;  /* 0x00000001f0f27824 */ /* 0x040fe400078e0200 */
[----:B------:R-:W-:Y:S02]  /*0720*/  IMAD.IADD R241, R240, 0x1, R238 ;  /* 0x00000001f0f17824 */ /* 0x000fe400078e02ee */
[--C-:B------:R-:W-:Y:S02]  /*0730*/  IMAD.IADD R237, R0, 0x1, R236.reuse ;  /* 0x0000000100ed7824 */ /* 0x100fe400078e02ec */
[----:B------:R-:W-:Y:S02]  /*0740*/  IMAD.IADD R239, R238, 0x1, R236 ;  /* 0x00000001eeef7824 */ /* 0x000fe400078e02ec */
[----:B-1----:R-:W-:Y:S01]  /*0750*/  IMAD.IADD R3, R18, 0x1, -R2 ;  /* 0x0000000112037824 */ /* 0x002fe200078e0a02 */
[----:B------:R-:W-:Y:S01]  /*0760*/  SEL R2, R6, 0xffffffe0, !P1 ;  /* 0xffffffe006027807 */ /* 0x000fe20004800000 */
[----:B------:R-:W-:-:S02]  /*0770*/  IMAD.IADD R6, R8, 0x1, R4 ;  /* 0x0000000108067824 */ /* 0x000fc400078e0204 */
[----:B------:R-:W-:Y:S02]  /*0780*/  IMAD.SHL.U32 R3, R3, 0x2, RZ ;  /* 0x0000000203037824 */ /* 0x000fe400078e00ff */
[----:B------:R-:W-:Y:S02]  /*0790*/  IMAD.IADD R7, R8, 0x1, R2 ;  /* 0x0000000108077824 */ /* 0x000fe400078e0202 */
[----:B------:R-:W-:Y:S01]  /*07a0*/  IMAD.IADD R243, R242, 0x1, R238 ;  /* 0x00000001f2f37824 */ /* 0x000fe200078e02ee */
[C---:B--2---:R-:W-:Y:S01]  /*07b0*/  IADD3 R5, R8.reuse, -0x10, RZ ;  /* 0xfffffff008057810 */ /* 0x044fe20007ffe0ff */
[----:B------:R1:W-:Y:S01]  /*07c0*/  STL [R1+0x50], R3 ;  /* 0x0000500301007387 */ /* 0x0003e20000100800 */
[----:B------:R-:W-:Y:S01]  /*07d0*/  @P0 IADD3 R5, R8, 0x10, RZ ;  /* 0x0000001008050810 */ /* 0x000fe20007ffe0ff */
[----:B------:R-:W-:Y:S02]  /*07e0*/  IMAD.IADD R244, R0, 0x1, R241 ;  /* 0x0000000100f47824 */ /* 0x000fe400078e02f1 */
[----:B------:R-:W-:Y:S01]  /*07f0*/  STL [R1+0x68], R7 ;  /* 0x0000680701007387 */ /* 0x000fe20000100800 */
[----:B------:R-:W-:-:S02]  /*0800*/  IMAD.IADD R238, R238, 0x1, R237 ;  /* 0x00000001eeee7824 */ /* 0x000fc400078e02ed */
[----:B------:R-:W-:Y:S01]  /*0810*/  IMAD.IADD R2, R2, 0x1, R5 ;  /* 0x0000000102027824 */ /* 0x000fe200078e0205 */
[----:B------:R-:W-:Y:S04]  /*0820*/  STL [R1+0x78], R6 ;  /* 0x0000780601007387 */ /* 0x000fe80000100800 */
[----:B------:R-:W-:Y:S01]  /*0830*/  STL [R1+0x60], R5 ;  /* 0x0000600501007387 */ /* 0x000fe20000100800 */
[----:B-1----:R-:W-:-:S05]  /*0840*/  IMAD.IADD R3, R7, 0x1, R4 ;  /* 0x0000000107037824 */ /* 0x002fca00078e0204 */
[----:B------:R1:W-:Y:S04]  /*0850*/  STL [R1+0x74], R3 ;  /* 0x0000740301007387 */ /* 0x0003e80000100800 */
[----:B------:R2:W-:Y:S01]  /*0860*/  STL [R1+0x64], R2 ;  /* 0x0000640201007387 */ /* 0x0005e20000100800 */
[----:B-1----:R-:W-:Y:S02]  /*0870*/  IMAD.IADD R3, R4, 0x1, R5 ;  /* 0x0000000104037824 */ /* 0x002fe400078e0205 */
[----:B--2---:R-:W-:-:S03]  /*0880*/  IMAD.IADD R2, R2, 0x1, R4 ;  /* 0x0000000102027824 */ /* 0x004fc600078e0204 */
[----:B------:R1:W-:Y:S04]  /*0890*/  STL [R1+0x70], R3 ;  /* 0x0000700301007387 */ /* 0x0003e80000100800 */
[----:B------:R1:W-:Y:S02]  /*08a0*/  STL [R1+0x6c], R2 ;  /* 0x00006c0201007387 */ /* 0x0003e40000100800 */
.L_x_3887:
[----:B------:R-:W2:Y:S01]  /*08b0*/  LDL R4, [R1+0x58] ;  /* 0x0000580001047983 */ /* 0x000ea20000100800 */
[----:B------:R-:W-:Y:S01]  /*08c0*/  IMAD.MOV.U32 R0, RZ, RZ, c[0x0][0x560] ;  /* 0x00015800ff007624 */ /* 0x000fe200078e00ff */
[----:B------:R-:W-:Y:S01]  /*08d0*/  YIELD ;  /* 0x0000000000007946 */ /* 0x000fe20003800000 */
[----:B------:R-:W-:Y:S03]  /*08e0*/  BSSY B0, `(.L_x_3778) ;  /* 0x0000016000007945 */ /* 0x000fe60003800000 */
[----:B------:R-:W-:-:S13]  /*08f0*/  ISETP.NE.AND P0, PT, R0, 0x1, PT ;  /* 0x000000010000780c */ /* 0x000fda0003f05270 */
[----:B--2---:R-:W-:Y:S01]  /*0900*/  @P0 IMAD.HI.U32 R0, R4, c[0x0][0x564], RZ ;  /* 0x0001590004000a27 */ /* 0x004fe200078e00ff */
[----:B-1----:R-:W-:-:S04]  /*0910*/  MOV R3, R4 ;  /* 0x0000000400037202 */ /* 0x002fc80000000f00 */
        /* <DEDUP_REMOVED lines=12> */
.L_x_3779:
[----:B------:R-:W-:-:S04]  /*09e0*/  MOV R0, c[0x0][0x554] ;  /* 0x0001550000007a02 */ /* 0x000fc80000000f00 */
[----:B------:R-:W-:Y:S02]  /*09f0*/  ISETP.NE.AND P0, PT, R0, 0x1, PT ;  /* 0x000000010000780c */ /* 0x000fe40003f05270 */
[----:B------:R-:W-:-:S11]  /*0a00*/  MOV R0, R2 ;  /* 0x0000000200007202 */ /* 0x000fd60000000f00 */
[----:B------:R-:W-:-:S05]  /*0a10*/  @P0 IMAD.HI.U32 R4, R2, c[0x0][0x558], RZ ;  /* 0x0001560002040a27 */ /* 0x000fca00078e00ff */
[----:B------:R-:W-:-:S05]  /*0a20*/  @P0 SHF.R.U32.HI R0, RZ, c[0x0][0x55c], R4 ;  /* 0x00015700ff000a19 */ /* 0x000fca0000011604 */
[----:B------:R-:W-:Y:S02]  /*0a30*/  IMAD R4, R0, c[0x0][0x554], RZ ;  /* 0x0001550000047a24 */ /* 0x000fe400078e02ff */
.L_x_3780:
[----:B------:R-:W-:Y:S05]  /*0a40*/  BSYNC B0 ;  /* 0x0000000000007941 */ /* 0x000fea0003800000 */
.L_x_3778:
        /* <DEDUP_REMOVED lines=13> */
[----:B------:R-:W-:Y:S04]  /*0b20*/  STL [R1+0x48], R62 ;  /* 0x0000483e01007387 */ /* 0x000fe80000100800 */
[----:B------:R1:W2:Y:S01]  /*0b30*/  @P0 LDG.E R6, [R2.64] ;  /* 0x0000000602060981 */ /* 0x0002a2000c1e1900 */
[----:B------:R-:W-:Y:S01]  /*0b40*/  IADD3 R0, R0, c[0x0][0x53c], RZ ;  /* 0x00014f0000007a10 */ /* 0x000fe20007ffe0ff */
[----:B------:R-:W-:Y:S01]  /*0b50*/  IMAD.MOV.U32 R5, RZ, RZ, 0x40 ;  /* 0x00000040ff057424 */ /* 0x000fe200078e00ff */
[----:B------:R-:W-:Y:S01]  /*0b60*/  CS2R R126, SRZ ;  /* 0x00000000007e7805 */ /* 0x000fe2000001ff00 */
[----:B------:R-:W-:Y:S01]  /*0b70*/  CS2R R124, SRZ ;  /* 0x00000000007c7805 */ /* 0x000fe2000001ff00 */
[----:B------:R-:W-:Y:S01]  /*0b80*/  CS2R R130, SRZ ;  /* 0x0000000000827805 */ /* 0x000fe2000001ff00 */
[----:B------:R-:W-:Y:S01]  /*0b90*/  IMAD.SHL.U32 R8, R0, 0x80, RZ ;  /* 0x0000008000087824 */ /* 0x000fe200078e00ff */
[----:B------:R-:W-:Y:S01]  /*0ba0*/  IADD3 R5, R5, -c[0x0][0x168], RZ ;  /* 0x80005a0005057a10 */ /* 0x000fe20007ffe0ff */
[----:B------:R-:W-:Y:S01]  /*0bb0*/  CS2R R128, SRZ ;  /* 0x0000000000807805 */ /* 0x000fe2000001ff00 */
[----:B------:R-:W-:Y:S01]  /*0bc0*/  IMAD.MOV.U32 R122, RZ, RZ, RZ ;  /* 0x000000ffff7a7224 */ /* 0x000fe200078e00ff */
[----:B------:R-:W-:Y:S01]  /*0bd0*/  CS2R R120, SRZ ;  /* 0x0000000000787805 */ /* 0x000fe2000001ff00 */
[----:B------:R-:W-:Y:S01]  /*0be0*/  IADD3 R0, R8, 0x7f, RZ ;  /* 0x0000007f08007810 */ /* 0x000fe20007ffe0ff */
[----:B------:R-:W-:Y:S01]  /*0bf0*/  STL [R1+0x44], R8 ;  /* 0x0000440801007387 */ /* 0x000fe20000100800 */
[----:B------:R-:W-:Y:S01]  /*0c00*/  CS2R R118, SRZ ;  /* 0x0000000000767805 */ /* 0x000fe2000001ff00 */
[----:B------:R-:W-:Y:S01]  /*0c10*/  CS2R R116, SRZ ;  /* 0x0000000000747805 */ /* 0x000fe2000001ff00 */
        /* <DEDUP_REMOVED lines=10> */
[----:B-1----:R-:W-:Y:S01]  /*0cc0*/  MOV R2, c[0x0][0x2c4] ;  /* 0x0000b10000027a02 */ /* 0x002fe20000000f00 */
[----:B------:R-:W-:Y:S01]  /*0cd0*/  CS2R R16, SRZ ;  /* 0x0000000000107805 */ /* 0x000fe2000001ff00 */
[----:B------:R-:W-:Y:S01]  /*0ce0*/  MOV R102, RZ ;  /* 0x000000ff00667202 */ /* 0x000fe20000000f00 */
[----:B------:R-:W-:Y:S01]  /*0cf0*/  IMAD.MOV.U32 R100, RZ, RZ, RZ ;  /* 0x000000ffff647224 */ /* 0x000fe200078e00ff */
[----:B------:R-:W-:Y:S01]  /*0d00*/  ISETP.NE.AND P4, PT, R2, 0x1, PT ;  /* 0x000000010200780c */ /* 0x000fe20003f85270 */
[----:B------:R-:W-:Y:S01]  /*0d10*/  IMAD.MOV.U32 R94, RZ, RZ, RZ ;  /* 0x000000ffff5e7224 */ /* 0x000fe200078e00ff */
[----:B------:R-:W-:Y:S01]  /*0d20*/  MOV R2, c[0x0][0x2ac] ;  /* 0x0000ab0000027a02 */ /* 0x000fe20000000f00 */
        /* <DEDUP_REMOVED lines=11> */
[----:B------:R-:W-:Y:S01]  /*0de0*/  @P4 IMAD.HI.U32 R3, R0, c[0x0][0x2c8], RZ ;  /* 0x0000b20000034a27 */ /* 0x000fe200078e00ff */
[----:B------:R-:W-:Y:S01]  /*0df0*/  CS2R R26, SRZ ;  /* 0x00000000001a7805 */ /* 0x000fe2000001ff00 */
[----:B------:R-:W-:Y:S01]  /*0e00*/  MOV R82, RZ ;  /* 0x000000ff00527202 */ /* 0x000fe20000000f00 */
[----:B------:R-:W-:Y:S01]  /*0e10*/  CS2R R28, SRZ ;  /* 0x00000000001c7805 */ /* 0x000fe2000001ff00 */
[----:B------:R-:W-:Y:S01]  /*0e20*/  IMAD.MOV.U32 R78, RZ, RZ, RZ ;  /* 0x000000ffff4e7224 */ /* 0x000fe200078e00ff */
[----:B------:R-:W-:Y:S01]  /*0e30*/  @P4 SHF.R.U32.HI R0, RZ, c[0x0][0x2cc], R3 ;  /* 0x0000b300ff004a19 */ /* 0x000fe20000011603 */
[----:B------:R-:W-:Y:S01]  /*0e40*/  IMAD.MOV.U32 R76, RZ, RZ, RZ ;  /* 0x000000ffff4c7224 */ /* 0x000fe200078e00ff */
[----:B------:R-:W-:Y:S01]  /*0e50*/  MOV R74, RZ ;  /* 0x000000ff004a7202 */ /* 0x000fe20000000f00 */
[----:B------:R-:W-:Y:S01]  /*0e60*/  IMAD.MOV.U32 R80, RZ, RZ, RZ ;  /* 0x000000ffff507224 */ /* 0x000fe200078e00ff */
        /* <DEDUP_REMOVED lines=51> */
[----:B--2---:R1:W-:Y:S02]  /*11a0*/  STL [R1+0x18], R6 ;  /* 0x0000180601007387 */ /* 0x0043e40000100800 */
[----:B-1----:R-:W-:-:S02]  /*11b0*/  IMAD R6, R2, c[0x0][0x1d0], RZ ;  /* 0x0000740002067a24 */ /* 0x002fc400078e02ff */
[----:B------:R-:W-:-:S03]  /*11c0*/  IMAD R2, R2, c[0x0][0x1d0], R5 ;  /* 0x0000740002027a24 */ /* 0x000fc600078e0205 */
[----:B------:R-:W-:Y:S01]  /*11d0*/  IADD3 R5, R6, 0x3f, RZ ;  /* 0x0000003f06057810 */ /* 0x000fe20007ffe0ff */
[----:B------:R-:W-:-:S03]  /*11e0*/  IMAD.IADD R0, R2, 0x1, R0 ;  /* 0x0000000102007824 */ /* 0x000fc600078e0200 */
[----:B------:R-:W-:Y:S02]  /*11f0*/  SHF.R.S32.HI R2, RZ, 0x1f, R5 ;  /* 0x0000001fff027819 */ /* 0x000fe40000011405 */
[----:B------:R-:W-:Y:S02]  /*1200*/  SHF.R.S32.HI R3, RZ, 0x1f, R0 ;  /* 0x0000001fff037819 */ /* 0x000fe40000011400 */
[----:B------:R-:W-:Y:S02]  /*1210*/  LEA.HI R2, R2, R5, RZ, 0x6 ;  /* 0x0000000502027211 */ /* 0x000fe400078f30ff */
[----:B------:R-:W-:Y:S01]  /*1220*/  LEA.HI R3, R3, R0, RZ, 0x6 ;  /* 0x0000000003037211 */ /* 0x000fe200078f30ff */
[----:B------:R-:W-:Y:S01]  /*1230*/  IMAD.MOV R0, RZ, RZ, -R62 ;  /* 0x000000ffff007224 */ /* 0x000fe200078e0a3e */
[----:B------:R-:W-:Y:S02]  /*1240*/  SHF.R.S32.HI R2, RZ, 0x6, R2 ;  /* 0x00000006ff027819 */ /* 0x000fe40000011402 */
[----:B------:R-:W-:Y:S01]  /*1250*/  SHF.R.S32.HI R3, RZ, 0x6, R3 ;  /* 0x00000006ff037819 */ /* 0x000fe20000011403 */
[----:B------:R-:W-:Y:S01]  /*1260*/  IMAD R6, R0, c[0x0][0x548], R4 ;  /* 0x0001520000067a24 */ /* 0x000fe200078e0204 */
[----:B------:R-:W-:-:S02]  /*1270*/  PRMT R0, RZ, 0x7610, R0 ;  /* 0x00007610ff007816 */ /* 0x000fc40000000000 */
[----:B------:R-:W-:Y:S02]  /*1280*/  IMNMX R224, R2, R3, PT ;  /* 0x0000000302e07217 */ /* 0x000fe40003800200 */
[----:B------:R1:W-:Y:S01]  /*1290*/  STL [R1+0x4c], R6 ;  /* 0x00004c0601007387 */ /* 0x0003e20000100800 */
[----:B------:R-:W-:Y:S02]  /*12a0*/  MOV R5, RZ ;  /* 0x000000ff00057202 */ /* 0x000fe40000000f00 */
[----:B------:R-:W-:-:S13]  /*12b0*/  ISETP.GE.AND P0, PT, R224, 0x1, PT ;  /* 0x00000001e000780c */ /* 0x000fda0003f06270 */
[----:B------:R-:W-:Y:S05]  /*12c0*/  @!P0 BRA `(.L_x_3781) ;  /* 0x0000ec0000008947 */ /* 0x000fea0003800000 */
[----:B------:R-:W2:Y:S01]  /*12d0*/  LDL R7, [R1+0x10] ;  /* 0x0000100001077983 */ /* 0x000ea20000100800 */
[----:B------:R-:W-:-:S04]  /*12e0*/  ISETP.NE.U32.AND P1, PT, RZ, c[0x0][0x340], PT ;  /* 0x0000d000ff007a0c */ /* 0x000fc80003f25070 */
[----:B------:R-:W-:-:S13]  /*12f0*/  ISETP.NE.AND.EX P1, PT, RZ, c[0x0][0x344], PT, P1 ;  /* 0x0000d100ff007a0c */ /* 0x000fda0003f25310 */
[----:B------:R-:W-:-:S05]  /*1300*/  @P1 MOV R2, 0x4 ;  /* 0x0000000400021802 */ /* 0x000fca0000000f00 */
[----:B------:R-:W-:-:S05]  /*1310*/  @P1 IMAD.WIDE R2, R62, R2, c[0x0][0x340] ;  /* 0x0000d0003e021625 */ /* 0x000fca00078e0202 */
[----:B------:R3:W5:Y:S01]  /*1320*/  @P1 LDG.E R10, [R2.64] ;  /* 0x00000006020a1981 */ /* 0x000762000c1e1900 */
[----:B------:R-:W-:Y:S02]  /*1330*/  SHF.R.S32.HI R21, RZ, 0x1f, R6 ;  /* 0x0000001fff157819 */ /* 0x000fe40000011406 */
[----:B------:R-:W-:Y:S02]  /*1340*/  ISETP.GE.AND P5, PT, R250, c[0x0][0x198], PT ;  /* 0x00006600fa007a0c */ /* 0x000fe40003fa6270 */
[----:B------:R-:W-:Y:S01]  /*1350*/  ISETP.GE.AND P3, PT, R251, c[0x0][0x198], PT ;  /* 0x00006600fb007a0c */ /* 0x000fe20003f66270 */
[----:B------:R-:W-:-:S04]  /*1360*/  IMAD R0, R21, c[0x0][0x1b8], RZ ;  /* 0x00006e0015007a24 */ /* 0x000fc800078e02ff */
[C---:B------:R-:W-:Y:S02]  /*1370*/  IMAD R5, R6.reuse, c[0x0][0x1bc], R0 ;  /* 0x00006f0006057a24 */ /* 0x040fe400078e0200 */
[----:B---3--:R-:W-:Y:S01]  /*1380*/  IMAD.WIDE.U32 R2, R6, c[0x0][0x1b8], RZ ;  /* 0x00006e0006027a25 */ /* 0x008fe200078e00ff */
[----:B-1----:R-:W-:-:S03]  /*1390*/  SHF.R.S32.HI R6, RZ, 0x1f, R62 ;  /* 0x0000001fff067819 */ /* 0x002fc6000001143e */
[----:B------:R-:W-:Y:S02]  /*13a0*/  IMAD.IADD R3, R3, 0x1, R5 ;  /* 0x0000000103037824 */ /* 0x000fe400078e0205 */
[----:B------:R-:W-:Y:S02]  /*13b0*/  IMAD R5, R6, c[0x0][0x1c0], RZ ;  /* 0x0000700006057a24 */ /* 0x000fe400078e02ff */
[----:B------:R-:W-:-:S04]  /*13c0*/  IMAD.WIDE.U32 R2, R62, c[0x0][0x1c0], R2 ;  /* 0x000070003e027a25 */ /* 0x000fc800078e0002 */
[----:B------:R-:W-:-:S05]  /*13d0*/  IMAD R5, R62, c[0x0][0x1c4], R5 ;  /* 0x000071003e057a24 */ /* 0x000fca00078e0205 */
[----:B------:R-:W-:Y:S02]  /*13e0*/  IADD3 R3, R3, R5, RZ ;  /* 0x0000000503037210 */ /* 0x000fe40007ffe0ff */
[----:B--2---:R-:W-:-:S04]  /*13f0*/  IADD3 R4, R7, R8, RZ ;  /* 0x0000000807047210 */ /* 0x004fc80007ffe0ff */
        /* <DEDUP_REMOVED lines=9> */
[----:B------:R-:W-:Y:S01]  /*1490*/  SHF.R.S32.HI R0, RZ, 0x1f, R4 ;  /* 0x0000001fff007819 */ /* 0x000fe20000011404 */
[----:B------:R-:W-:Y:S01]  /*14a0*/  IMAD.IADD R3, R3, 0x1, R5 ;  /* 0x0000000103037824 */ /* 0x000fe200078e0205 */
[----:B------:R-:W-:-:S03]  /*14b0*/  @!P1 MOV R10, R62 ;  /* 0x0000003e000a9202 */ /* 0x000fc60000000f00 */
        /* <DEDUP_REMOVED lines=8> */
.L_x_3888:
[----:B------:R-:W-:Y:S05]  /*1540*/  BRA.DIV ~URZ, `(.L_x_3783) ;  /* 0x000112a27f007947 */ /* 0x000fea000b800000 */
[----:B------:R3:W4:Y:S02]  /*1550*/  SHFL.IDX PT, R0, R8, RZ, 0x181f ;  /* 0x00181fff08007589 */ /* 0x00072400000e0000 */
.L_x_3889:
[----:B---3--:R-:W3:Y:S04]  /*1560*/  LDL R3, [R1+0x44] ;  /* 0x0000440001037983 */ /* 0x008ee80000100800 */
[----:B------:R-:W1:Y:S01]  /*1570*/  S2R R4, SR_TID.X ;  /* 0x0000000000047919 */ /* 0x000e620000002100 */
[----:B------:R-:W-:-:S04]  /*1580*/  IMAD.MOV.U32 R11, RZ, RZ, c[0x0][0x2c4] ;  /* 0x0000b100ff0b7624 */ /* 0x000fc800078e00ff */
[----:B------:R-:W-:Y:S01]  /*1590*/  IMAD R11, R11, c[0x0][0x168], RZ ;  /* 0x00005a000b0b7a24 */ /* 0x000fe200078e02ff */
[----:B-1----:R-:W-:-:S04]  /*15a0*/  SHF.R.S32.HI R2, RZ, 0x1f, R4 ;  /* 0x0000001fff027819 */ /* 0x002fc80000011404 */
[----:B------:R-:W-:-:S04]  /*15b0*/  LEA.HI R2, R2, R4, RZ, 0x3 ;  /* 0x0000000402027211 */ /* 0x000fc800078f18ff */
[----:B------:R-:W-:Y:S01]  /*15c0*/  SHF.R.S32.HI R2, RZ, 0x3, R2 ;  /* 0x00000003ff027819 */ /* 0x000fe20000011402 */
[----:B------:R-:W-:Y:S04]  /*15d0*/  BSSY B0, `(.L_x_3784) ;  /* 0x000000f000007945 */ /* 0x000fe80003800000 */
[----:B---3--:R-:W-:-:S05]  /*15e0*/  IMAD.IADD R6, R2, 0x1, R3 ;  /* 0x0000000102067824 */ /* 0x008fca00078e0203 */
[----:B------:R-:W-:-:S13]  /*15f0*/  ISETP.GE.AND P0, PT, R6, R11, PT ;  /* 0x0000000b0600720c */ /* 0x000fda0003f06270 */
[----:B------:R-:W-:Y:S05]  /*1600*/  @P0 BRA `(.L_x_3785) ;  /* 0x000000b000000947 */ /* 0x000fea0003800000 */
[----:B------:R-:W-:Y:S02]  /*1610*/  SHF.R.S32.HI R13, RZ, 0x1f, R250 ;  /* 0x0000001fff0d7819 */ /* 0x000fe400000114fa */
[CC--:B----4-:R-:W-:Y:S02]  /*1620*/  LEA R4, P1, R250.reuse, R0.reuse, 0x1 ;  /* 0x00000000fa047211 */ /* 0x0d0fe400078208ff */
[----:B------:R-:W-:Y:S02]  /*1630*/  SHF.R.S32.HI R12, RZ, 0x1f, R251 ;  /* 0x0000001fff0c7819 */ /* 0x000fe400000114fb */
[C---:B------:R-:W-:Y:S02]  /*1640*/  LEA R2, P0, R251.reuse, R0, 0x1 ;  /* 0x00000000fb027211 */ /* 0x040fe400078008ff */
[-C--:B--2---:R-:W-:Y:S02]  /*1650*/  LEA.HI.X R5, R250, R9.reuse, R13, 0x1, P1 ;  /* 0x00000009fa057211 */ /* 0x084fe400008f0c0d */
[----:B------:R-:W-:-:S03]  /*1660*/  LEA.HI.X R3, R251, R9, R12, 0x1, P0 ;  /* 0x00000009fb037211 */ /* 0x000fc600000f0c0c */
[----:B------:R-:W-:Y:S01]  /*1670*/  @!PT LDS RZ, [RZ] ;  /* 0x00000000fffff984 */ /* 0x000fe20000000800 */
[----:B------:R-:W-:Y:S01]  /*1680*/  @!PT LDS RZ, [RZ] ;  /* 0x00000000fffff984 */ /* 0x000fe20000000800 */
[----:B------:R-:W-:Y:S01]  /*1690*/  @!PT LDS RZ, [RZ] ;  /* 0x00000000fffff984 */ /* 0x000fe20000000800 */
[----:B------:R1:W-:Y:S04]  /*16a0*/  LDGSTS.E.BYPASS.LTC128B.128 [R247+0x8100], [R4.64], !P5 ;  /* 0x0810000004f77fae */ /* 0x0003e8000e901d46 */
[----:B------:R1:W-:Y:S02]  /*16b0*/  LDGSTS.E.BYPASS.LTC128B.128 [R247+0xc100], [R2.64], !P3 ;  /* 0x0c10000002f77fae */ /* 0x0003e4000d901d46 */
.L_x_3785:
[----:B------:R-:W-:Y:S05]  /*16c0*/  BSYNC B0 ;  /* 0x0000000000007941 */ /* 0x000fea0003800000 */
.L_x_3784:
[----:B------:R-:W-:Y:S05]  /*16d0*/  BRA.DIV ~URZ, `(.L_x_3786) ;  /* 0x000111827f007947 */ /* 0x000fea000b800000 */
[----:B--2---:R2:W3:Y:S04]  /*16e0*/  SHFL.IDX PT, R9, R7, 0x1, 0x181f ;  /* 0x00381f0007097f89 */ /* 0x0044e800000e0000 */
[----:B----4-:R2:W4:Y:S02]  /*16f0*/  SHFL.IDX PT, R0, R8, 0x1, 0x181f ;  /* 0x00381f0008007f89 */ /* 0x01052400000e0000 */
.L_x_3890:
[----:B-1----:R-:W-:Y:S01]  /*1700*/  IADD3 R2, R6, 0x10, RZ ;  /* 0x0000001006027810 */ /* 0x002fe20007ffe0ff */
[----:B------:R-:W-:Y:S03]  /*1710*/  BSSY B0, `(.L_x_3787) ;  /* 0x000000e000007945 */ /* 0x000fe60003800000 */
[----:B------:R-:W-:-:S13]  /*1720*/  ISETP.GE.AND P0, PT, R2, R11, PT ;  /* 0x0000000b0200720c */ /* 0x000fda0003f06270 */
[----:B------:R-:W-:Y:S05]  /*1730*/  @P0 BRA `(.L_x_3788) ;  /* 0x000000b000000947 */ /* 0x000fea0003800000 */
[----:B------:R-:W-:Y:S02]  /*1740*/  SHF.R.S32.HI R13, RZ, 0x1f, R250 ;  /* 0x0000001fff0d7819 */ /* 0x000fe400000114fa */
[CC--:B----4-:R-:W-:Y:S02]  /*1750*/  LEA R4, P1, R250.reuse, R0.reuse, 0x1 ;  /* 0x00000000fa047211 */ /* 0x0d0fe400078208ff */
[----:B------:R-:W-:Y:S02]  /*1760*/  SHF.R.S32.HI R12, RZ, 0x1f, R251 ;  /* 0x0000001fff0c7819 */ /* 0x000fe400000114fb */
[C---:B------:R-:W-:Y:S02]  /*1770*/  LEA R2, P0, R251.reuse, R0, 0x1 ;  /* 0x00000000fb027211 */ /* 0x040fe400078008ff */
[-C--:B---3--:R-:W-:Y:S02]  /*1780*/  LEA.HI.X R5, R250, R9.reuse, R13, 0x1, P1 ;  /* 0x00000009fa057211 */ /* 0x088fe400008f0c0d */
[----:B------:R-:W-:-:S03]  /*1790*/  LEA.HI.X R3, R251, R9, R12, 0x1, P0 ;  /* 0x00000009fb037211 */ /* 0x000fc600000f0c0c */
[----:B------:R-:W-:Y:S01]  /*17a0*/  @!PT LDS RZ, [RZ] ;  /* 0x00000000fffff984 */ /* 0x000fe20000000800 */
[----:B------:R-:W-:Y:S01]  /*17b0*/  @!PT LDS RZ, [RZ] ;  /* 0x00000000fffff984 */ /* 0x000fe20000000800 */
[----:B------:R-:W-:Y:S01]  /*17c0*/  @!PT LDS RZ, [RZ] ;  /* 0x00000000fffff984 */ /* 0x000fe20000000800 */
[----:B------:R1:W-:Y:S04]  /*17d0*/  LDGSTS.E.BYPASS.LTC128B.128 [R247+0x8900], [R4.64], !P5 ;  /* 0x0890000004f77fae */ /* 0x0003e8000e901d46 */
[----:B------:R1:W-:Y:S02]  /*17e0*/  LDGSTS.E.BYPASS.LTC128B.128 [R247+0xc900], [R2.64], !P3 ;  /* 0x0c90000002f77fae */ /* 0x0003e4000d901d46 */
.L_x_3788:
[----:B------:R-:W-:Y:S05]  /*17f0*/  BSYNC B0 ;  /* 0x0000000000007941 */ /* 0x000fea0003800000 */
.L_x_3787:
[----:B------:R-:W-:Y:S05]  /*1800*/  BRA.DIV ~URZ, `(.L_x_3789) ;  /* 0x000111227f007947 */ /* 0x000fea000b800000 */
[----:B---3--:R3:W1:Y:S02]  /*1810*/  SHFL.IDX PT, R9, R7, 0x2, 0x181f ;  /* 0x00581f0007097f89 */ /* 0x00866400000e0000 */
.L_x_3891:
[----:B------:R-:W-:Y:S05]  /*1820*/  BRA.DIV ~URZ, `(.L_x_3790) ;  /* 0x000111727f007947 */ /* 0x000fea000b800000 */
[----:B----4-:R4:W2:Y:S02]  /*1830*/  SHFL.IDX PT, R0, R8, 0x2, 0x181f ;  /* 0x00581f0008007f89 */ /* 0x0108a400000e0000 */
.L_x_3892:
[----:B-1----:R-:W-:Y:S01]  /*1840*/  IADD3 R2, R6, 0x20, RZ ;  /* 0x0000002006027810 */ /* 0x002fe20007ffe0ff */
[----:B------:R-:W-:Y:S03]  /*1850*/  BSSY B0, `(.L_x_3791) ;  /* 0x000000e000007945 */ /* 0x000fe60003800000 */
[----:B------:R-:W-:-:S13]  /*1860*/  ISETP.GE.AND P0, PT, R2, R11, PT ;  /* 0x0000000b0200720c */ /* 0x000fda0003f06270 */
[----:B------:R-:W-:Y:S05]  /*1870*/  @P0 BRA `(.L_x_3792) ;  /* 0x000000b000000947 */ /* 0x000fea0003800000 */
[----:B------:R-:W-:Y:S02]  /*1880*/  SHF.R.S32.HI R13, RZ, 0x1f, R250 ;  /* 0x0000001fff0d7819 */ /* 0x000fe400000114fa */
[CC--:B--2---:R-:W-:Y:S02]  /*1890*/  LEA R4, P1, R250.reuse, R0.reuse, 0x1 ;  /* 0x00000000fa047211 */ /* 0x0c4fe400078208ff */
[----:B------:R-:W-:Y:S02]  /*18a0*/  SHF.R.S32.HI R12, RZ, 0x1f, R251 ;  /* 0x0000001fff0c7819 */ /* 0x000fe400000114fb */
[C---:B------:R-:W-:Y:S02]  /*18b0*/  LEA R2, P0, R251.reuse, R0, 0x1 ;  /* 0x00000000fb027211 */ /* 0x040fe400078008ff */
[-C--:B------:R-:W-:Y:S02]  /*18c0*/  LEA.HI.X R5, R250, R9.reuse, R13, 0x1, P1 ;  /* 0x00000009fa057211 */ /* 0x080fe400008f0c0d */
[----:B------:R-:W-:-:S03]  /*18d0*/  LEA.HI.X R3, R251, R9, R12, 0x1, P0 ;  /* 0x00000009fb037211 */ /* 0x000fc600000f0c0c */
[----:B------:R-:W-:Y:S01]  /*18e0*/  @!PT LDS RZ, [RZ] ;  /* 0x00000000fffff984 */ /* 0x000fe20000000800 */
[----:B------:R-:W-:Y:S01]  /*18f0*/  @!PT LDS RZ, [RZ] ;  /* 0x00000000fffff984 */ /* 0x000fe20000000800 */
[----:B------:R-:W-:Y:S01]  /*1900*/  @!PT LDS RZ, [RZ] ;  /* 0x00000000fffff984 */ /* 0x000fe20000000800 */
[----:B------:R1:W-:Y:S04]  /*1910*/  LDGSTS.E.BYPASS.LTC128B.128 [R247+0x9100], [R4.64], !P5 ;  /* 0x0910000004f77fae */ /* 0x0003e8000e901d46 */
[----:B------:R1:W-:Y:S02]  /*1920*/  LDGSTS.E.BYPASS.LTC128B.128 [R247+0xd100], [R2.64], !P3 ;  /* 0x0d10000002f77fae */ /* 0x0003e4000d901d46 */
.L_x_3792:
[----:B------:R-:W-:Y:S05]  /*1930*/  BSYNC B0 ;  /* 0x0000000000007941 */ /* 0x000fea0003800000 */
.L_x_3791:
[----:B------:R-:W-:Y:S05]  /*1940*/  BRA.DIV ~URZ, `(.L_x_3793) ;  /* 0x000110c27f007947 */ /* 0x000fea000b800000 */
[----:B------:R1:W3:Y:S04]  /*1950*/  SHFL.IDX PT, R9, R7, 0x3, 0x181f ;  /* 0x00781f0007097f89 */ /* 0x0002e800000e0000 */
[----:B--2---:R1:W2:Y:S02]  /*1960*/  SHFL.IDX PT, R0, R8, 0x3, 0x181f ;  /* 0x00781f0008007f89 */ /* 0x0042a400000e0000 */
.L_x_3893:
        /* <DEDUP_REMOVED lines=15> */
.L_x_3795:
[----:B------:R-:W-:Y:S05]  /*1a60*/  BSYNC B0 ;  /* 0x0000000000007941 */ /* 0x000fea0003800000 */
.L_x_3794:
[----:B------:R-:W-:Y:S05]  /*1a70*/  BRA.DIV ~URZ, `(.L_x_3796) ;  /* 0x000110627f007947 */ /* 0x000fea000b800000 */
[----:B---3--:R3:W1:Y:S02]  /*1a80*/  SHFL.IDX PT, R9, R7, 0x4, 0x181f ;  /* 0x00981f0007097f89 */ /* 0x00866400000e0000 */
.L_x_3894:
[----:B------:R-:W-:Y:S05]  /*1a90*/  BRA.DIV ~URZ, `(.L_x_3797) ;  /* 0x000110b27f007947 */ /* 0x000fea000b800000 */
[----:B--2---:R2:W3:Y:S02]  /*1aa0*/  SHFL.IDX PT, R0, R8, 0x4, 0x181f ;  /* 0x00981f0008007f89 */ /* 0x0044e400000e0000 */
.L_x_3895:
[----:B-1----:R-:W-:Y:S01]  /*1ab0*/  IADD3 R2, R6, 0x40, RZ ;  /* 0x0000004006027810 */ /* 0x002fe20007ffe0ff */
[----:B------:R-:W-:Y:S03]  /*1ac0*/  BSSY B0, `(.L_x_3798) ;  /* 0x000000e000007945 */ /* 0x000fe60003800000 */
[----:B------:R-:W-:-:S13]  /*1ad0*/  ISETP.GE.AND P0, PT, R2, R11, PT ;  /* 0x0000000b0200720c */ /* 0x000fda0003f06270 */
[----:B------:R-:W-:Y:S05]  /*1ae0*/  @P0 BRA `(.L_x_3799) ;  /* 0x000000b000000947 */ /* 0x000fea0003800000 */
[----:B------:R-:W-:Y:S02]  /*1af0*/  SHF.R.S32.HI R13, RZ, 0x1f, R250 ;  /* 0x0000001fff0d7819 */ /* 0x000fe400000114fa */
[CC--:B---3--:R-:W-:Y:S02]  /*1b00*/  LEA R4, P1, R250.reuse, R0.reuse, 0x1 ;  /* 0x00000000fa047211 */ /* 0x0c8fe400078208ff */
        /* <DEDUP_REMOVED lines=9> */
.L_x_3799:
[----:B------:R-:W-:Y:S05]  /*1ba0*/  BSYNC B0 ;  /* 0x0000000000007941 */ /* 0x000fea0003800000 */
.L_x_3798:
[----:B------:R-:W-:Y:S05]  /*1bb0*/  BRA.DIV ~URZ, `(.L_x_3800) ;  /* 0x000110027f007947 */ /* 0x000fea000b800000 */
[----:B------:R1:W2:Y:S04]  /*1bc0*/  SHFL.IDX PT, R9, R7, 0x5, 0x181f ;  /* 0x00b81f0007097f89 */ /* 0x0002a800000e0000 */
[----:B---3--:R1:W3:Y:S02]  /*1bd0*/  SHFL.IDX PT, R0, R8, 0x5, 0x181f ;  /* 0x00b81f0008007f89 */ /* 0x0082e400000e0000 */
.L_x_3896:
        /* <DEDUP_REMOVED lines=15> */
.L_x_3802:
[----:B------:R-:W-:Y:S05]  /*1cd0*/  BSYNC B0 ;  /* 0x0000000000007941 */ /* 0x000fea0003800000 */
.L_x_3801:
[----:B------:R-:W-:Y:S05]  /*1ce0*/  BRA.DIV ~URZ, `(.L_x_3803) ;  /* 0x00010fa27f007947 */ /* 0x000fea000b800000 */
[----:B--2---:R2:W1:Y:S02]  /*1cf0*/  SHFL.IDX PT, R9, R7, 0x6, 0x181f ;  /* 0x00d81f0007097f89 */ /* 0x00446400000e0000 */
.L_x_3897:
[----:B------:R-:W-:Y:S05]  /*1d00*/  BRA.DIV ~URZ, `(.L_x_3804) ;  /* 0x00010ff27f007947 */ /* 0x000fea000b800000 */
[----:B---3--:R3:W2:Y:S02]  /*1d10*/  SHFL.IDX PT, R0, R8, 0x6, 0x181f ;  /* 0x00d81f0008007f89 */ /* 0x0086a400000e0000 */
.L_x_3898:
        /* <DEDUP_REMOVED lines=15> */
.L_x_3806:
[----:B------:R-:W-:Y:S05]  /*1e10*/  BSYNC B0 ;  /* 0x0000000000007941 */ /* 0x000fea0003800000 */
.L_x_3805:
[----:B------:R-:W-:Y:S05]  /*1e20*/  BRA.DIV ~URZ, `(.L_x_3807) ;  /* 0x00010f427f007947 */ /* 0x000fea000b800000 */
[----:B--2---:R-:W2:Y:S04]  /*1e30*/  SHFL.IDX PT, R7, R7, 0x7, 0x181f ;  /* 0x00f81f0007077f89 */ /* 0x004ea800000e0000 */
[----:B------:R1:W3:Y:S02]  /*1e40*/  SHFL.IDX PT, R0, R8, 0x7, 0x181f ;  /* 0x00f81f0008007f89 */ /* 0x0002e400000e0000 */
.L_x_3899:
[----:B------:R-:W-:Y:S01]  /*1e50*/  IADD3 R6, R6, 0x70, RZ ;  /* 0x0000007006067810 */ /* 0x000fe20007ffe0ff */
[----:B-----5:R-:W-:Y:S01]  /*1e60*/  IMAD.WIDE.U32 R158, R10, c[0x0][0x2b0], RZ ;  /* 0x0000ac000a9e7a25 */ /* 0x020fe200078e00ff */
[----:B------:R-:W-:-:S02]  /*1e70*/  SHF.R.S32.HI R23, RZ, 0x1f, R250 ;  /* 0x0000001fff177819 */ /* 0x000fc400000114fa */
[----:B------:R-:W-:Y:S02]  /*1e80*/  ISETP.GE.AND P2, PT, R6, R11, PT ;  /* 0x0000000b0600720c */ /* 0x000fe40003f46270 */
[----:B------:R1:W-:Y:S01]  /*1e90*/  STL.64 [R1+0x28], R158 ;  /* 0x0000289e01007387 */ /* 0x0003e20000100a00 */
[----:B------:R-:W-:-:S10]  /*1ea0*/  SHF.R.S32.HI R22, RZ, 0x1f, R251 ;  /* 0x0000001fff167819 */ /* 0x000fd400000114fb */
[CC--:B-1-3--:R-:W-:Y:S02]  /*1eb0*/  @!P2 LEA R4, P1, R250.reuse, R0.reuse, 0x1 ;  /* 0x00000000fa04a211 */ /* 0x0cafe400078208ff */
[C---:B------:R-:W-:Y:S02]  /*1ec0*/  @!P2 LEA R2, P0, R251.reuse, R0, 0x1 ;  /* 0x00000000fb02a211 */ /* 0x040fe400078008ff */
[----:B------:R-:W-:Y:S02]  /*1ed0*/  SHF.R.S32.HI R0, RZ, 0x1f, R10 ;  /* 0x0000001fff007819 */ /* 0x000fe4000001140a */
[-C--:B--2---:R-:W-:Y:S02]  /*1ee0*/  @!P2 LEA.HI.X R5, R250, R7.reuse, R23, 0x1, P1 ;  /* 0x00000007fa05a211 */ /* 0x084fe400008f0c17 */
[----:B------:R-:W-:Y:S01]  /*1ef0*/  @!P2 LEA.HI.X R3, R251, R7, R22, 0x1, P0 ;  /* 0x00000007fb03a211 */ /* 0x000fe200000f0c16 */
[----:B------:R-:W-:Y:S02]  /*1f00*/  IMAD R0, R0, c[0x0][0x2b0], RZ ;  /* 0x0000ac0000007a24 */ /* 0x000fe400078e02ff */
[----:B------:R-:W-:Y:S01]  /*1f10*/  @!PT LDS RZ, [RZ] ;  /* 0x00000000fffff984 */ /* 0x000fe20000000800 */
[----:B------:R-:W-:Y:S01]  /*1f20*/  @!PT LDS RZ, [RZ] ;  /* 0x00000000fffff984 */ /* 0x000fe20000000800 */
[----:B------:R-:W-:Y:S01]  /*1f30*/  @!PT LDS RZ, [RZ] ;  /* 0x00000000fffff984 */ /* 0x000fe20000000800 */
[----:B------:R1:W-:Y:S02]  /*1f40*/  @!P2 LDGSTS.E.BYPASS.LTC128B.128 [R247+0xb900], [R4.64], !P5 ;  /* 0x0b90000004f7afae */ /* 0x0003e4000e901d46 */
[----:B------:R-:W-:-:S02]  /*1f50*/  IMAD R0, R10, c[0x0][0x2b4], R0 ;  /* 0x0000ad000a007a24 */ /* 0x000fc400078e0200 */
[----:B------:R1:W-:Y:S02]  /*1f60*/  @!P2 LDGSTS.E.BYPASS.LTC128B.128 [R247+0xf900], [R2.64], !P3 ;  /* 0x0f90000002f7afae */ /* 0x0003e4000d901d46 */
[----:B------:R-:W-:Y:S02]  /*1f70*/  IMAD.IADD R156, R159, 0x1, R0 ;  /* 0x000000019f9c7824 */ /* 0x000fe400078e0200 */
[----:B------:R-:W0:Y:S01]  /*1f80*/  LDGDEPBAR ;  /* 0x00000000000079af */ /* 0x000e220000000000 */
[----:B------:R-:W-:Y:S03]  /*1f90*/  WARPSYNC 0xffffffff ;  /* 0xffffffff00007948 */ /* 0x000fe60003800000 */
[----:B------:R1:W-:Y:S02]  /*1fa0*/  STL [R1+0x3c], R156 ;  /* 0x00003c9c01007387 */ /* 0x0003e40000100800 */
[----:B------:R-:W2:Y:S04]  /*1fb0*/  LDL R157, [R1+0x10] ;  /* 0x00001000019d7983 */ /* 0x000ea80000100800 */
[----:B------:R-:W3:Y:S01]  /*1fc0*/  LDL R160, [R1+0x18] ;  /* 0x0000180001a07983 */ /* 0x000ee20000100800 */
[----:B------:R-:W-:-:S02]  /*1fd0*/  IMAD.MOV.U32 R0, RZ, RZ, c[0x0][0x2b8] ;  /* 0x0000ae00ff007624 */ /* 0x000fc400078e00ff */
[----:B------:R-:W-:Y:S01]  /*1fe0*/  IMAD.MOV.U32 R9, RZ, RZ, c[0x0][0x2ac] ;  /* 0x0000ab00ff097624 */ /* 0x000fe200078e00ff */
[----:B------:R-:W5:Y:S02]  /*1ff0*/  LDL R26, [R1+0x4c] ;  /* 0x00004c00011a7983 */ /* 0x000f640000100800 */
[----:B------:R-:W-:Y:S01]  /*2000*/  ISETP.NE.AND P3, PT, R0, 0x1, PT ;  /* 0x000000010000780c */ /* 0x000fe20003f65270 */
[----:B------:R-:W-:Y:S02]  /*2010*/  IMAD R9, R9, c[0x0][0x1d0], RZ ;  /* 0x0000740009097a24 */ /* 0x000fe400078e02ff */
[----:B------:R-:W-:Y:S01]  /*2020*/  IMAD.MOV.U32 R246, RZ, RZ, RZ ;  /* 0x000000fffff67224 */ /* 0x000fe200078e00ff */
[----:B------:R-:W-:Y:S01]  /*2030*/  BAR.SYNC.DEFER_BLOCKING 0x0 ;  /* 0x0000000000007b1d */ /* 0x000fe20000010000 */
[----:B-12---:R-:W-:-:S05]  /*2040*/  IMAD R2, R224, 0x40, R157 ;  /* 0x00000040e0027824 */ /* 0x006fca00078e029d */
[----:B------:R-:W-:-:S04]  /*2050*/  IADD3 R2, R2, -0x40, RZ ;  /* 0xffffffc002027810 */ /* 0x000fc80007ffe0ff */
[C---:B------:R-:W-:Y:S01]  /*2060*/  ISETP.GE.AND P1, PT, R2.reuse, R9, PT ;  /* 0x000000090200720c */ /* 0x040fe20003f26270 */
[----:B---3--:R-:W-:-:S03]  /*2070*/  IMAD.IADD R2, R2, 0x1, R160 ;  /* 0x0000000102027824 */ /* 0x008fc600078e02a0 */
        /* <DEDUP_REMOVED lines=8> */
[----:B------:R-:W2:Y:S01]  /*2100*/  @!P1 LDG.E R246, [R4.64] ;  /* 0x0000000604f69981 */ /* 0x000ea2000c1e1900 */
[----:B------:R-:W-:-:S04]  /*2110*/  IMAD.MOV R0, RZ, RZ, -R0 ;  /* 0x000000ffff007224 */ /* 0x000fc800078e0a00 */
[----:B------:R-:W-:Y:S01]  /*2120*/  IMAD R249, R0, c[0x0][0x2b8], R2 ;  /* 0x0000ae0000f97a24 */ /* 0x000fe200078e0202 */
[----:B------:R-:W1:Y:S04]  /*2130*/  S2R R12, SR_TID.X ;  /* 0x00000000000c7919 */ /* 0x000e680000002100 */
[----:B------:R-:W-:Y:S01]  /*2140*/  SHF.R.S32.HI R13, RZ, 0x1f, R249 ;  /* 0x0000001fff0d7819 */ /* 0x000fe200000114f9 */
[----:B------:R-:W-:-:S04]  /*2150*/  IMAD.WIDE.U32 R2, R249, c[0x0][0x1e0], RZ ;  /* 0x00007800f9027a25 */ /* 0x000fc800078e00ff */
[----:B------:R-:W-:-:S04]  /*2160*/  IMAD R0, R13, c[0x0][0x1e0], RZ ;  /* 0x000078000d007a24 */ /* 0x000fc800078e02ff */
[----:B------:R-:W-:-:S04]  /*2170*/  IMAD R0, R249, c[0x0][0x1e4], R0 ;  /* 0x00007900f9007a24 */ /* 0x000fc800078e0200 */
[----:B------:R-:W-:Y:S02]  /*2180*/  IMAD.IADD R3, R3, 0x1, R0 ;  /* 0x0000000103037824 */ /* 0x000fe400078e0200 */
[----:B------:R-:W-:Y:S02]  /*2190*/  IMAD R0, R21, c[0x0][0x1e8], RZ ;  /* 0x00007a0015007a24 */ /* 0x000fe400078e02ff */
[----:B-----5:R-:W-:-:S04]  /*21a0*/  IMAD.WIDE.U32 R154, R26, c[0x0][0x1e8], RZ ;  /* 0x00007a001a9a7a25 */ /* 0x020fc800078e00ff */
[----:B------:R-:W-:Y:S01]  /*21b0*/  IMAD R0, R26, c[0x0][0x1ec], R0 ;  /* 0x00007b001a007a24 */ /* 0x000fe200078e0200 */
[----:B-1--4-:R-:W-:-:S03]  /*21c0*/  SHF.R.S32.HI R8, RZ, 0x1f, R12 ;  /* 0x0000001fff087819 */ /* 0x012fc6000001140c */
[----:B------:R-:W-:Y:S01]  /*21d0*/  IMAD.IADD R153, R155, 0x1, R0 ;  /* 0x000000019b997824 */ /* 0x000fe200078e0200 */
[----:B------:R-:W-:-:S04]  /*21e0*/  LEA.HI R8, R8, R12, RZ, 0x3 ;  /* 0x0000000c08087211 */ /* 0x000fc800078f18ff */
[----:B------:R-:W-:Y:S01]  /*21f0*/  SHF.R.S32.HI R8, RZ, 0x3, R8 ;  /* 0x00000003ff087819 */ /* 0x000fe20000011408 */
[----:B------:R-:W-:Y:S01]  /*2200*/  IMAD.WIDE.U32 R24, R26, c[0x0][0x210], RZ ;  /* 0x000084001a187a25 */ /* 0x000fe200078e00ff */
[----:B------:R-:W-:Y:S04]  /*2210*/  STL.64 [R1+0x20], R154 ;  /* 0x0000209a01007387 */ /* 0x000fe80000100a00 */
[----:B------:R-:W-:Y:S04]  /*2220*/  STL [R1+0x38], R153 ;  /* 0x0000389901007387 */ /* 0x000fe80000100800 */
[----:B------:R-:W-:Y:S01]  /*2230*/  STL.64 [R1+0x30], R24 ;  /* 0x0000301801007387 */ /* 0x000fe20000100a00 */
[----:B------:R-:W-:-:S02]  /*2240*/  IMAD.SHL.U32 R67, R250, 0x2, RZ ;  /* 0x00000002fa437824 */ /* 0x000fc400078e00ff */
[----:B------:R-:W-:Y:S01]  /*2250*/  IMAD.SHL.U32 R152, R251, 0x2, RZ ;  /* 0x00000002fb987824 */ /* 0x000fe200078e00ff */
[----:B------:R-:W-:Y:S02]  /*2260*/  IADD3 R232, R233, 0x20, RZ ;  /* 0x00000020e9e87810 */ /* 0x000fe40007ffe0ff */
[----:B------:R-:W-:Y:S02]  /*2270*/  SHF.L.U64.HI R64, R250, 0x1, R23 ;  /* 0x00000001fa407819 */ /* 0x000fe40000010217 */
[----:B------:R-:W-:Y:S02]  /*2280*/  SHF.L.U64.HI R65, R251, 0x1, R22 ;  /* 0x00000001fb417819 */ /* 0x000fe40000010216 */
[----:B--2---:R-:W-:Y:S01]  /*2290*/  SHF.R.S32.HI R20, RZ, 0x1f, R246 ;  /* 0x0000001fff147819 */ /* 0x004fe200000114f6 */
[----:B------:R-:W-:-:S04]  /*22a0*/  IMAD.WIDE.U32 R2, R246, c[0x0][0x1f0], R2 ;  /* 0x00007c00f6027a25 */ /* 0x000fc800078e0002 */
[----:B------:R-:W-:Y:S01]  /*22b0*/  IMAD R4, R20, c[0x0][0x1f0], RZ ;  /* 0x00007c0014047a24 */ /* 0x000fe200078e02ff */
[----:B------:R-:W-:-:S03]  /*22c0*/  IADD3 R2, P0, R2, R154, RZ ;  /* 0x0000009a02027210 */ /* 0x000fc60007f1e0ff */
[----:B------:R-:W-:Y:S01]  /*22d0*/  IMAD R0, R246, c[0x0][0x1f4], R4 ;  /* 0x00007d00f6007a24 */ /* 0x000fe200078e0204 */
[----:B------:R-:W-:-:S04]  /*22e0*/  LEA R4, R224, 0xffffffc0, 0x6 ;  /* 0xffffffc0e0047811 */ /* 0x000fc800078e30ff */
[----:B------:R-:W-:Y:S02]  /*22f0*/  IADD3.X R3, R153, R3, R0, P0, !PT ;  /* 0x0000000399037210 */ /* 0x000fe400007fe400 */
[----:B------:R-:W-:Y:S01]  /*2300*/  LEA R0, P0, R2, c[0x0][0x1c8], 0x1 ;  /* 0x0000720002007a11 */ /* 0x000fe200078008ff */
[----:B------:R-:W-:-:S03]  /*2310*/  IMAD.IADD R66, R9, 0x1, -R4 ;  /* 0x0000000109427824 */ /* 0x000fc600078e0a04 */
[----:B------:R-:W-:Y:S01]  /*2320*/  LEA.HI.X R12, R2, c[0x0][0x1cc], R3, 0x1, P0 ;  /* 0x00007300020c7a11 */ /* 0x000fe200000f0c03 */
[----:B------:R-:W1:Y:S01]  /*2330*/  SHFL.IDX PT, R4, R0, RZ, 0x181f ;  /* 0x00181fff00047589 */ /* 0x000e6200000e0000 */
[----:B------:R-:W-:-:S03]  /*2340*/  IMAD.IADD R28, R66, 0x1, -R8 ;  /* 0x00000001421c7824 */ /* 0x000fc600078e0a08 */
[----:B------:R-:W2:Y:S02]  /*2350*/  SHFL.IDX PT, R7, R12, RZ, 0x181f ;  /* 0x00181fff0c077589 */ /* 0x000ea400000e0000 */
[C---:B------:R-:W-:Y:S02]  /*2360*/  ISETP.GE.AND P5, PT, R28.reuse, 0x1, PT ;  /* 0x000000011c00780c */ /* 0x040fe40003fa6270 */
[----:B------:R-:W3:Y:S04]  /*2370*/  SHFL.IDX PT, R5, R0, 0x1, 0x181f ;  /* 0x00381f0000057f89 */ /* 0x000ee800000e0000 */
[----:B------:R-:W4:Y:S01]  /*2380*/  SHFL.IDX PT, R10, R12, 0x1, 0x181f ;  /* 0x00381f000c0a7f89 */ /* 0x000f2200000e0000 */
[----:B------:R-:W-:-:S06]  /*2390*/  ISETP.GE.AND P2, PT, R28, 0x11, PT ;  /* 0x000000111c00780c */ /* 0x000fcc0003f46270 */
[C---:B------:R-:W-:Y:S02]  /*23a0*/  @P5 ISETP.GE.AND P1, PT, R250.reuse, c[0x0][0x1d4], PT ;  /* 0x00007500fa005a0c */ /* 0x040fe40003f26270 */
[C---:B-1----:R-:W-:Y:S01]  /*23b0*/  @P5 LEA R2, P0, R250.reuse, R4, 0x1 ;  /* 0x00000004fa025211 */ /* 0x042fe200078008ff */
[----:B------:R-:W1:Y:S03]  /*23c0*/  SHFL.IDX PT, R9, R0, 0x2, 0x181f ;  /* 0x00581f0000097f89 */ /* 0x000e6600000e0000 */
[C---:B--2---:R-:W-:Y:S01]  /*23d0*/  @P5 LEA.HI.X R3, R250.reuse, R7, R23, 0x1, P0 ;  /* 0x00000007fa035211 */ /* 0x044fe200000f0c17 */
[----:B------:R-:W2:Y:S06]  /*23e0*/  SHFL.IDX PT, R11, R12, 0x2, 0x181f ;  /* 0x00581f000c0b7f89 */ /* 0x000eac00000e0000 */
[----:B------:R5:W-:Y:S01]  /*23f0*/  @P5 LDGSTS.E.BYPASS.LTC128B.128 [R247+0x4100], [R2.64], !P1 ;  /* 0x0410000002f75fae */ /* 0x000be2000c901d46 */
[----:B---3--:R-:W-:-:S02]  /*2400*/  @P2 LEA R6, P6, R250, R5, 0x1 ;  /* 0x00000005fa062211 */ /* 0x008fc400078c08ff */
[C---:B------:R-:W-:Y:S01]  /*2410*/  @P5 ISETP.GE.AND P0, PT, R251.reuse, c[0x0][0x1d4], PT ;  /* 0x00007500fb005a0c */ /* 0x040fe20003f06270 */
[----:B------:R-:W3:Y:S04]  /*2420*/  SHFL.IDX PT, R8, R0, 0x3, 0x181f ;  /* 0x00781f0000087f89 */ /* 0x000ee800000e0000 */
[----:B------:R-:W1:Y:S01]  /*2430*/  SHFL.IDX PT, R0, R12, 0x3, 0x181f ;  /* 0x00781f000c007f89 */ /* 0x000e6200000e0000 */
[----:B-----5:R-:W-:-:S04]  /*2440*/  @P5 LEA R2, P1, R251, R4, 0x1 ;  /* 0x00000004fb025211 */ /* 0x020fc800078208ff */
[C---:B------:R-:W-:Y:S02]  /*2450*/  @P5 LEA.HI.X R3, R251.reuse, R7, R22, 0x1, P1 ;  /* 0x00000007fb035211 */ /* 0x040fe400008f0c16 */
[----:B----4-:R-:W-:Y:S02]  /*2460*/  @P2 LEA.HI.X R7, R250, R10, R23, 0x1, P6 ;  /* 0x0000000afa072211 */ /* 0x010fe400030f0c17 */
[----:B------:R-:W-:Y:S01]  /*2470*/  ISETP.GE.AND P6, PT, R28, 0x21, PT ;  /* 0x000000211c00780c */ /* 0x000fe20003fc6270 */
[----:B------:R1:W-:Y:S01]  /*2480*/  @P5 LDGSTS.E.BYPASS.LTC128B.128 [R247+0x6100], [R2.64], !P0 ;  /* 0x0610000002f75fae */ /* 0x0003e2000c101d46 */
[----:B------:R-:W-:Y:S02]  /*2490*/  @P2 ISETP.GE.AND P1, PT, R250, c[0x0][0x1d4], PT ;  /* 0x00007500fa002a0c */ /* 0x000fe40003f26270 */
[----:B------:R-:W-:-:S04]  /*24a0*/  @P2 LEA R4, P0, R251, R5, 0x1 ;  /* 0x00000005fb042211 */ /* 0x000fc800078008ff */
[----:B------:R-:W-:-:S07]  /*24b0*/  @P2 LEA.HI.X R5, R251, R10, R22, 0x1, P0 ;  /* 0x0000000afb052211 */ /* 0x000fce00000f0c16 */
[----:B------:R4:W-:Y:S01]  /*24c0*/  @P2 LDGSTS.E.BYPASS.LTC128B.128 [R247+0x4900], [R6.64], !P1 ;  /* 0x0490000006f72fae */ /* 0x0009e2000c901d46 */
[----:B------:R-:W-:Y:S02]  /*24d0*/  @P2 ISETP.GE.AND P1, PT, R251, c[0x0][0x1d4], PT ;  /* 0x00007500fb002a0c */ /* 0x000fe40003f26270 */
[C---:B------:R-:W-:Y:S02]  /*24e0*/  @P6 ISETP.GE.AND P0, PT, R250.reuse, c[0x0][0x1d4], PT ;  /* 0x00007500fa006a0c */ /* 0x040fe40003f06270 */
[----:B-1----:R-:W-:-:S09]  /*24f0*/  @P6 LEA R2, P5, R250, R9, 0x1 ;  /* 0x00000009fa026211 */ /* 0x002fd200078a08ff */
[----:B------:R3:W-:Y:S01]  /*2500*/  @P2 LDGSTS.E.BYPASS.LTC128B.128 [R247+0x6900], [R4.64], !P1 ;  /* 0x0690000004f72fae */ /* 0x0007e2000c901d46 */
[----:B--2---:R-:W-:Y:S02]  /*2510*/  @P6 LEA.HI.X R3, R250, R11, R23, 0x1, P5 ;  /* 0x0000000bfa036211 */ /* 0x004fe400028f0c17 */
[----:B------:R-:W-:-:S03]  /*2520*/  ISETP.GE.AND P5, PT, R28, 0x31, PT ;  /* 0x000000311c00780c */ /* 0x000fc60003fa6270 */
[----:B------:R1:W-:Y:S01]  /*2530*/  @P6 LDGSTS.E.BYPASS.LTC128B.128 [R247+0x5100], [R2.64], !P0 ;  /* 0x0510000002f76fae */ /* 0x0003e2000c101d46 */
[----:B----4-:R-:W-:-:S04]  /*2540*/  @P6 LEA R6, P2, R251, R9, 0x1 ;  /* 0x00000009fb066211 */ /* 0x010fc800078408ff */
[C---:B------:R-:W-:Y:S02]  /*2550*/  @P6 LEA.HI.X R7, R251.reuse, R11, R22, 0x1, P2 ;  /* 0x0000000bfb076211 */ /* 0x040fe400010f0c16 */
[----:B------:R-:W-:-:S03]  /*2560*/  @P6 ISETP.GE.AND P2, PT, R251, c[0x0][0x1d4], PT ;  /* 0x00007500fb006a0c */ /* 0x000fc60003f46270 */
[----:B---3--:R-:W-:-:S04]  /*2570*/  @P5 LEA R4, P1, R250, R8, 0x1 ;  /* 0x00000008fa045211 */ /* 0x008fc800078208ff */
[----:B------:R-:W-:-:S06]  /*2580*/  @P5 LEA.HI.X R5, R250, R0, R23, 0x1, P1 ;  /* 0x00000000fa055211 */ /* 0x000fcc00008f0c17 */
[----:B------:R2:W-:Y:S01]  /*2590*/  @P6 LDGSTS.E.BYPASS.LTC128B.128 [R247+0x7100], [R6.64], !P2 ;  /* 0x0710000006f76fae */ /* 0x0005e2000d101d46 */
[C---:B-1----:R-:W-:Y:S02]  /*25a0*/  @P5 LEA R2, P0, R251.reuse, R8, 0x1 ;  /* 0x00000008fb025211 */ /* 0x042fe400078008ff */
[----:B------:R-:W-:Y:S02]  /*25b0*/  @P5 ISETP.GE.AND P1, PT, R250, c[0x0][0x1d4], PT ;  /* 0x00007500fa005a0c */ /* 0x000fe40003f26270 */
[C---:B------:R-:W-:Y:S02]  /*25c0*/  @P5 LEA.HI.X R3, R251.reuse, R0, R22, 0x1, P0 ;  /* 0x00000000fb035211 */ /* 0x040fe400000f0c16 */
[----:B------:R-:W-:-:S09]  /*25d0*/  @P5 ISETP.GE.AND P0, PT, R251, c[0x0][0x1d4], PT ;  /* 0x00007500fb005a0c */ /* 0x000fd20003f06270 */
[----:B------:R2:W-:Y:S04]  /*25e0*/  @P5 LDGSTS.E.BYPASS.LTC128B.128 [R247+0x5900], [R4.64], !P1 ;  /* 0x0590000004f75fae */ /* 0x0005e8000c901d46 */
[----:B------:R1:W-:Y:S04]  /*25f0*/  @P5 LDGSTS.E.BYPASS.LTC128B.128 [R247+0x7900], [R2.64], !P0 ;  /* 0x0790000002f75fae */ /* 0x0003e8000c101d46 */
[----:B------:R-:W0:Y:S01]  /*2600*/  LDGDEPBAR ;  /* 0x00000000000079af */ /* 0x000e220000000000 */
[----:B------:R-:W-:-:S04]  /*2610*/  IMAD R0, R13, c[0x0][0x208], RZ ;  /* 0x000082000d007a24 */ /* 0x000fc800078e02ff */
[C---:B------:R-:W-:Y:S02]  /*2620*/  IMAD R0, R249.reuse, c[0x0][0x20c], R0 ;  /* 0x00008300f9007a24 */ /* 0x040fe400078e0200 */
[----:B-1----:R-:W-:Y:S01]  /*2630*/  IMAD.WIDE.U32 R2, R249, c[0x0][0x208], RZ ;  /* 0x00008200f9027a25 */ /* 0x002fe200078e00ff */
[----:B------:R-:W-:-:S04]  /*2640*/  DEPBAR.LE SB0, 0x1 ;  /* 0x000080400000791a */ /* 0x000fc80000000000 */
[----:B------:R-:W-:Y:S01]  /*2650*/  IMAD.IADD R3, R3, 0x1, R0 ;  /* 0x0000000103037824 */ /* 0x000fe200078e0200 */
[----:B------:R-:W-:-:S04]  /*2660*/  DEPBAR.LE SB0, 0x0 ;  /* 0x000080000000791a */ /* 0x000fc80000000000 */
[----:B------:R-:W-:Y:S01]  /*2670*/  IMAD R0, R21, c[0x0][0x210], RZ ;  /* 0x0000840015007a24 */ /* 0x000fe200078e02ff */
[----:B------:R-:W-:Y:S03]  /*2680*/  BAR.SYNC.DEFER_BLOCKING 0x0 ;  /* 0x0000000000007b1d */ /* 0x000fe60000010000 */
[----:B------:R-:W-:-:S04]  /*2690*/  IMAD R0, R26, c[0x0][0x214], R0 ;  /* 0x000085001a007a24 */ /* 0x000fc800078e0200 */
[----:B------:R-:W-:Y:S02]  /*26a0*/  IMAD.IADD R9, R25, 0x1, R0 ;  /* 0x0000000119097824 */ /* 0x000fe400078e0200 */
[----:B------:R-:W1:Y:S01]  /*26b0*/  S2R R25, SR_TID.X ;  /* 0x0000000000197919 */ /* 0x000e620000002100 */
[----:B------:R-:W-:Y:S02]  /*26c0*/  IMAD R8, R20, c[0x0][0x218], RZ ;  /* 0x0000860014087a24 */ /* 0x000fe400078e02ff */
[----:B------:R-:W-:-:S04]  /*26d0*/  IMAD.WIDE.U32 R2, R246, c[0x0][0x218], R2 ;  /* 0x00008600f6027a25 */ /* 0x000fc800078e0002 */
[----:B------:R-:W-:Y:S01]  /*26e0*/  IMAD R0, R246, c[0x0][0x21c], R8 ;  /* 0x00008700f6007a24 */ /* 0x000fe200078e0208 */
[----:B------:R-:W-:-:S04]  /*26f0*/  IADD3 R2, P0, R2, R24, RZ ;  /* 0x0000001802027210 */ /* 0x000fc80007f1e0ff */
[----:B------:R-:W-:Y:S01]  /*2700*/  IADD3.X R3, R9, R3, R0, P0, !PT ;  /* 0x0000000309037210 */ /* 0x000fe200007fe400 */
[----:B--2---:R-:W-:Y:S04]  /*2710*/  LDSM.16.M88.4 R4, [R240+0x2000] ;  /* 0x00200000f004783b */ /* 0x004fe80000000200 */
[----:B------:R-:W-:Y:S04]  /*2720*/  LDSM.16.M88.4 R16, [R233] ;  /* 0x00000000e910783b */ /* 0x000fe80000000200 */
[----:B------:R-:W-:Y:S01]  /*2730*/  LDSM.16.M88.4 R12, [R240] ;  /* 0x00000000f00c783b */ /* 0x000fe20000000200 */
[----:B-1----:R-:W-:-:S02]  /*2740*/  SHF.R.S32.HI R24, RZ, 0x1f, R25 ;  /* 0x0000001fff187819 */ /* 0x002fc40000011419 */
[----:B------:R-:W-:Y:S01]  /*2750*/  LEA R0, P0, R2, c[0x0][0x1f8], 0x1 ;  /* 0x00007e0002007a11 */ /* 0x000fe200078008ff */
[----:B------:R-:W-:Y:S01]  /*2760*/  LDSM.16.M88.4 R32, [R233+0x800] ;  /* 0x00080000e920783b */ /* 0x000fe20000000200 */
[----:B------:R-:W-:Y:S02]  /*2770*/  LEA.HI R24, R24, R25, RZ, 0x3 ;  /* 0x0000001918187211 */ /* 0x000fe400078f18ff */
[----:B------:R-:W-:Y:S01]  /*2780*/  LEA.HI.X R20, R2, c[0x0][0x1fc], R3, 0x1, P0 ;  /* 0x00007f0002147a11 */ /* 0x000fe200000f0c03 */
[----:B------:R-:W-:Y:S01]  /*2790*/  LDSM.16.M88.4 R44, [R233+0x1000] ;  /* 0x00100000e92c783b */ /* 0x000fe20000000200 */
[----:B------:R-:W-:-:S03]  /*27a0*/  LOP3.LUT R24, R24, 0xfffffff8, RZ, 0xc0, !PT ;  /* 0xfffffff818187812 */ /* 0x000fc600078ec0ff */
[----:B------:R-:W1:Y:S02]  /*27b0*/  SHFL.IDX PT, R3, R0, RZ, 0x181f ;  /* 0x00181fff00037589 */ /* 0x000e6400000e0000 */
[----:B------:R-:W-:Y:S02]  /*27c0*/  IMAD.IADD R24, R25, 0x1, -R24 ;  /* 0x0000000119187824 */ /* 0x000fe400078e0a18 */
[----:B------:R-:W2:Y:S04]  /*27d0*/  SHFL.IDX PT, R8, R20, RZ, 0x181f ;  /* 0x00181fff14087589 */ /* 0x000ea800000e0000 */
[----:B------:R-:W-:Y:S04]  /*27e0*/  LDSM.16.M88.4 R48, [R233+0x1800] ;  /* 0x00180000e930783b */ /* 0x000fe80000000200 */
[----:B------:R-:W3:Y:S01]  /*27f0*/  SHFL.IDX PT, R2, R0, 0x1, 0x181f ;  /* 0x00381f0000027f89 */ /* 0x000ee200000e0000 */
[----:B------:R-:W-:-:S03]  /*2800*/  R2P PR, R24, 0x6 ;  /* 0x0000000618007804 */ /* 0x000fc60000000000 */
[----:B------:R-:W-:Y:S04]  /*2810*/  STL [R1+0x40], R9 ;  /* 0x0000400901007387 */ /* 0x000fe80000100800 */
[----:B------:R-:W4:Y:S04]  /*2820*/  SHFL.IDX PT, R10, R20, 0x1, 0x181f ;  /* 0x00381f00140a7f89 */ /* 0x000f2800000e0000 */
[----:B------:R-:W5:Y:S04]  /*2830*/  SHFL.IDX PT, R9, R0, 0x2, 0x181f ;  /* 0x00581f0000097f89 */ /* 0x000f6800000e0000 */
[----:B------:R-:W5:Y:S04]  /*2840*/  SHFL.IDX PT, R11, R20, 0x2, 0x181f ;  /* 0x00581f00140b7f89 */ /* 0x000f6800000e0000 */
[----:B------:R-:W5:Y:S01]  /*2850*/  SHFL.IDX PT, R0, R0, 0x3, 0x181f ;  /* 0x00781f0000007f89 */ /* 0x000f6200000e0000 */
[----:B-1----:R-:W-:-:S03]  /*2860*/  IADD3 R26, P0, R3, R67, RZ ;  /* 0x00000043031a7210 */ /* 0x002fc60007f1e0ff */
[----:B------:R1:W1:Y:S01]  /*2870*/  SHFL.IDX PT, R29, R20, 0x3, 0x181f ;  /* 0x00781f00141d7f89 */ /* 0x00026200000e0000 */
[----:B------:R-:W-:Y:S02]  /*2880*/  @P1 IADD3 R232, R233, -0x20, RZ ;  /* 0xffffffe0e9e81810 */ /* 0x000fe40007ffe0ff */
[----:B------:R-:W-:Y:S01]  /*2890*/  IADD3 R24, P1, R3, R152, RZ ;  /* 0x0000009803187210 */ /* 0x000fe20007f3e0ff */
[--C-:B--2---:R-:W-:Y:S01]  /*28a0*/  IMAD.X R27, R8, 0x1, R64.reuse, P0 ;  /* 0x00000001081b7824 */ /* 0x104fe200000e0640 */
[----:B---3--:R-:W-:Y:S01]  /*28b0*/  IADD3 R22, P0, R2, R67, RZ ;  /* 0x0000004302167210 */ /* 0x008fe20007f1e0ff */
[----:B------:R-:W-:Y:S01]  /*28c0*/  HMMA.16816.F32.BF16 R52, R4, R16, RZ ;  /* 0x000000100434723c */ /* 0x000fe200000418ff */
[----:B------:R-:W-:Y:S01]  /*28d0*/  ISETP.GE.AND P5, PT, R250, c[0x0][0x1d4], PT ;  /* 0x00007500fa007a0c */ /* 0x000fe20003fa6270 */
[----:B------:R-:W-:Y:S01]  /*28e0*/  IMAD.X R25, R8, 0x1, R65, P1 ;  /* 0x0000000108197824 */ /* 0x000fe200008e0641 */
[----:B------:R-:W-:Y:S01]  /*28f0*/  LDSM.16.M88.4 R60, [R232] ;  /* 0x00000000e83c783b */ /* 0x000fe20000000200 */
[----:B----4-:R-:W-:-:S04]  /*2900*/  IMAD.X R23, R10, 0x1, R64, P0 ;  /* 0x000000010a177824 */ /* 0x010fc800000e0640 */
[----:B------:R-:W-:Y:S01]  /*2910*/  HMMA.16816.F32.BF16 R128, R12, R16, RZ ;  /* 0x000000100c80723c */ /* 0x000fe200000418ff */
[----:B------:R-:W-:Y:S01]  /*2920*/  ISETP.LT.OR P6, PT, R28, 0x1, P5 ;  /* 0x000000011c00780c */ /* 0x000fe20002fc1670 */
[----:B------:R-:W-:Y:S04]  /*2930*/  LDSM.16.M88.4 R40, [R232+0x800] ;  /* 0x00080000e828783b */ /* 0x000fe80000000200 */
[----:B------:R-:W-:Y:S01]  /*2940*/  LDSM.16.M88.4 R36, [R232+0x1000] ;  /* 0x00100000e824783b */ /* 0x000fe20000000200 */
[----:B------:R-:W-:Y:S02]  /*2950*/  IADD3 R16, P1, R2, R152, RZ ;  /* 0x0000009802107210 */ /* 0x000fe40007f3e0ff */
[----:B-----5:R-:W-:-:S03]  /*2960*/  IADD3 R2, P0, R9, R67, RZ ;  /* 0x0000004309027210 */ /* 0x020fc60007f1e0ff */
[----:B------:R-:W-:Y:S01]  /*2970*/  IMAD.X R17, R10, 0x1, R65, P1 ;  /* 0x000000010a117824 */ /* 0x000fe200008e0641 */
[----:B-1----:R-:W-:Y:S01]  /*2980*/  IADD3 R20, P1, R9, R152, RZ ;  /* 0x0000009809147210 */ /* 0x002fe20007f3e0ff */
[----:B------:R-:W-:Y:S01]  /*2990*/  HMMA.16816.F32.BF16 R96, R4, R18, RZ ;  /* 0x000000120460723c */ /* 0x000fe200000418ff */
[----:B------:R-:W-:-:S03]  /*29a0*/  IMAD.X R3, R11, 0x1, R64, P0 ;  /* 0x000000010b037824 */ /* 0x000fc600000e0640 */
[----:B------:R-:W-:Y:S01]  /*29b0*/  IMAD.X R21, R11, 0x1, R65, P1 ;  /* 0x000000010b157824 */ /* 0x000fe200008e0641 */
[----:B------:R-:W-:Y:S01]  /*29c0*/  ISETP.GE.AND P1, PT, R251, c[0x0][0x1d4], PT ;  /* 0x00007500fb007a0c */ /* 0x000fe20003f26270 */
[----:B------:R-:W-:Y:S02]  /*29d0*/  LDSM.16.M88.4 R8, [R242] ;  /* 0x00000000f208783b */ /* 0x000fe40000000200 */
[----:B------:R-:W-:Y:S07]  /*29e0*/  HMMA.16816.F32.BF16 R100, R12, R18, RZ ;  /* 0x000000120c64723c */ /* 0x000fee00000418ff */
[----:B------:R-:W-:Y:S01]  /*29f0*/  IADD3 R18, P0, R0, R67, RZ ;  /* 0x0000004300127210 */ /* 0x000fe20007f1e0ff */
[----:B------:R-:W-:Y:S04]  /*2a00*/  HMMA.16816.F32.BF16 R68, R4, R32, RZ ;  /* 0x000000200444723c */ /* 0x000fe800000418ff */
[----:B------:R-:W-:Y:S01]  /*2a10*/  IMAD.X R19, R29, 0x1, R64, P0 ;  /* 0x000000011d137824 */ /* 0x000fe200000e0640 */
[----:B------:R-:W-:-:S03]  /*2a20*/  ISETP.LT.OR P0, PT, R28, 0x1, P1 ;  /* 0x000000011c00780c */ /* 0x000fc60000f01670 */
[C---:B------:R-:W-:Y:S08]  /*2a30*/  HMMA.16816.F32.BF16 R56, R4.reuse, R44, RZ ;  /* 0x0000002c0438723c */ /* 0x040ff000000418ff */
[C---:B------:R-:W-:Y:S08]  /*2a40*/  HMMA.16816.F32.BF16 R76, R4.reuse, R48, RZ ;  /* 0x00000030044c723c */ /* 0x040ff000000418ff */
[C---:B------:R-:W-:Y:S08]  /*2a50*/  HMMA.16816.F32.BF16 R116, R4.reuse, R34, RZ ;  /* 0x000000220474723c */ /* 0x040ff000000418ff */
[C---:B------:R-:W-:Y:S08]  /*2a60*/  HMMA.16816.F32.BF16 R120, R4.reuse, R46, RZ ;  /* 0x0000002e0478723c */ /* 0x040ff000000418ff */
[----:B------:R-:W-:Y:S01]  /*2a70*/  HMMA.16816.F32.BF16 R124, R4, R50, RZ ;  /* 0x00000032047c723c */ /* 0x000fe200000418ff */
[----:B------:R-:W1:Y:S07]  /*2a80*/  LDSM.16.M88.4 R4, [R242+0x2000] ;  /* 0x00200000f204783b */ /* 0x000e6e0000000200 */
[C---:B------:R-:W-:Y:S08]  /*2a90*/  HMMA.16816.F32.BF16 R88, R12.reuse, R32, RZ ;  /* 0x000000200c58723c */ /* 0x040ff000000418ff */
[----:B------:R-:W-:Y:S01]  /*2aa0*/  HMMA.16816.F32.BF16 R92, R12, R34, RZ ;  /* 0x000000220c5c723c */ /* 0x000fe200000418ff */
[----:B------:R-:W2:Y:S04]  /*2ab0*/  LDSM.16.M88.4 R32, [R232+0x1800] ;  /* 0x00180000e820783b */ /* 0x000ea80000000200 */
        /* <DEDUP_REMOVED lines=12> */
[----:B------:R-:W-:-:S05]  /*2b80*/  ISETP.LT.OR P1, PT, R28, 0x31, P1 ;  /* 0x000000311c00780c */ /* 0x000fca0000f21670 */
[----:B------:R1:W-:Y:S01]  /*2b90*/  LDGSTS.E.BYPASS.LTC128B.128 [R247+0x1100], [R2.64], !P6 ;  /* 0x0110000002f77fae */ /* 0x0003e2000f101d46 */
[C---:B------:R-:W-:Y:S03]  /*2ba0*/  HMMA.16816.F32.BF16 R84, R12.reuse, R44, RZ ;  /* 0x0000002c0c54723c */ /* 0x040fe600000418ff */
[----:B------:R4:W-:Y:S04]  /*2bb0*/  LDGSTS.E.BYPASS.LTC128B.128 [R247+0x3100], [R20.64], !P0 ;  /* 0x0310000014f77fae */ /* 0x0009e8000c101d46 */
[----:B------:R5:W-:Y:S01]  /*2bc0*/  LDGSTS.E.BYPASS.LTC128B.128 [R247+0x1900], [R18.64], !P5 ;  /* 0x0190000012f77fae */ /* 0x000be2000e901d46 */
[C---:B------:R-:W-:Y:S08]  /*2bd0*/  HMMA.16816.F32.BF16 R80, R12.reuse, R46, RZ ;  /* 0x0000002e0c50723c */ /* 0x040ff000000418ff */
[----:B------:R-:W-:Y:S01]  /*2be0*/  HMMA.16816.F32.BF16 R72, R12, R48, RZ ;  /* 0x000000300c48723c */ /* 0x000fe200000418ff */
[----:B-1----:R-:W-:Y:S01]  /*2bf0*/  IMAD.MOV.U32 R3, RZ, RZ, 0x40 ;  /* 0x00000040ff037424 */ /* 0x002fe200078e00ff */
[----:B------:R-:W-:-:S06]  /*2c00*/  IADD3 R2, P6, R0, R152, RZ ;  /* 0x0000009800027210 */ /* 0x000fcc0007fde0ff */
[----:B---3--:R-:W-:Y:S01]  /*2c10*/  HMMA.16816.F32.BF16 R24, R12, R50, RZ ;  /* 0x000000320c18723c */ /* 0x008fe200000418ff */
[----:B------:R-:W-:Y:S01]  /*2c20*/  SEL R0, R3, 0xffffffc0, !P2 ;  /* 0xffffffc003007807 */ /* 0x000fe20005000000 */
[----:B------:R-:W-:-:S04]  /*2c30*/  IMAD.X R3, R29, 0x1, R65, P6 ;  /* 0x000000011d037824 */ /* 0x000fc800030e0641 */
[----:B------:R-:W-:Y:S02]  /*2c40*/  IMAD.IADD R235, R233, 0x1, R0 ;  /* 0x00000001e9eb7824 */ /* 0x000fe400078e0200 */
[C---:B------:R-:W-:Y:S01]  /*2c50*/  HMMA.16816.F32.BF16 R140, R4.reuse, R36, R56 ;  /* 0x00000024048c723c */ /* 0x040fe20000041838 */
[----:B------:R1:W-:Y:S04]  /*2c60*/  LDGSTS.E.BYPASS.LTC128B.128 [R247+0x3900], [R2.64], !P1 ;  /* 0x0390000002f77fae */ /* 0x0003e8000c901d46 */
[----:B-----5:R-:W-:Y:S04]  /*2c70*/  LDSM.16.M88.4 R16, [R241+0x2000] ;  /* 0x00200000f110783b */ /* 0x020fe80000000200 */
[----:B------:R-:W3:Y:S01]  /*2c80*/  LDSM.16.M88.4 R56, [R235] ;  /* 0x00000000eb38783b */ /* 0x000ee20000000200 */
[C---:B------:R-:W-:Y:S03]  /*2c90*/  HMMA.16816.F32.BF16 R12, R4.reuse, R60, R52 ;  /* 0x0000003c040c723c */ /* 0x040fe60000041834 */
[----:B------:R-:W5:Y:S04]  /*2ca0*/  LDSM.16.M88.4 R52, [R235+0x800] ;  /* 0x00080000eb34783b */ /* 0x000f680000000200 */
[----:B------:R-:W1:Y:S01]  /*2cb0*/  LDSM.16.M88.4 R44, [R235+0x1800] ;  /* 0x00180000eb2c783b */ /* 0x000e620000000200 */
[C---:B------:R-:W-:Y:S03]  /*2cc0*/  HMMA.16816.F32.BF16 R68, R4.reuse, R40, R68 ;  /* 0x000000280444723c */ /* 0x040fe60000041844 */
[----:B------:R-:W-:Y:S04]  /*2cd0*/  LDSM.16.M88.4 R48, [R235+0x1000] ;  /* 0x00100000eb30783b */ /* 0x000fe80000000200 */
[----:B------:R-:W0:Y:S01]  /*2ce0*/  LDGDEPBAR ;  /* 0x00000000000079af */ /* 0x000e220000000000 */
[----:B------:R-:W-:Y:S08]  /*2cf0*/  HMMA.16816.F32.BF16 R116, R4, R42, R116 ;  /* 0x0000002a0474723c */ /* 0x000ff00000041874 */
[C---:B------:R-:W-:Y:S08]  /*2d00*/  HMMA.16816.F32.BF16 R132, R8.reuse, R40, R88 ;  /* 0x000000280884723c */ /* 0x040ff00000041858 */
[C---:B------:R-:W-:Y:S08]  /*2d10*/  HMMA.16816.F32.BF16 R128, R8.reuse, R60, R128 ;  /* 0x0000003c0880723c */ /* 0x040ff00000041880 */
[C---:B------:R-:W-:Y:S08]  /*2d20*/  HMMA.16816.F32.BF16 R144, R8.reuse, R36, R84 ;  /* 0x000000240890723c */ /* 0x040ff00000041854 */
[C---:B--2---:R-:W-:Y:S08]  /*2d30*/  HMMA.16816.F32.BF16 R148, R8.reuse, R32, R72 ;  /* 0x000000200894723c */ /* 0x044ff00000041848 */
[C---:B------:R-:W-:Y:S08]  /*2d40*/  HMMA.16816.F32.BF16 R88, R8.reuse, R62, R100 ;  /* 0x0000003e0858723c */ /* 0x040ff00000041864 */
[C---:B------:R-:W-:Y:S08]  /*2d50*/  HMMA.16816.F32.BF16 R40, R8.reuse, R42, R92 ;  /* 0x0000002a0828723c */ /* 0x040ff0000004185c */
[C---:B------:R-:W-:Y:S08]  /*2d60*/  HMMA.16816.F32.BF16 R112, R8.reuse, R38, R80 ;  /* 0x000000260870723c */ /* 0x040ff00000041850 */
[----:B------:R-:W-:Y:S01]  /*2d70*/  HMMA.16816.F32.BF16 R108, R8, R34, R24 ;  /* 0x00000022086c723c */ /* 0x000fe20000041818 */
[----:B------:R-:W2:Y:S01]  /*2d80*/  LDSM.16.M88.4 R8, [R241] ;  /* 0x00000000f108783b */ /* 0x000ea20000000200 */
[----:B-1----:R-:W-:-:S06]  /*2d90*/  IADD3 R2, R232, 0x2000, RZ ;  /* 0x00002000e8027810 */ /* 0x002fcc0007ffe0ff */
[----:B------:R-:W-:Y:S01]  /*2da0*/  HMMA.16816.F32.BF16 R76, R4, R32, R76 ;  /* 0x00000020044c723c */ /* 0x000fe2000004184c */
[----:B------:R-:W-:-:S05]  /*2db0*/  IMAD.IADD R234, R2, 0x1, R0 ;  /* 0x0000000102ea7824 */ /* 0x000fca00078e0200 */
[----:B------:R-:W-:Y:S02]  /*2dc0*/  LDSM.16.M88.4 R28, [R234+-0x2000] ;  /* 0xffe00000ea1c783b */ /* 0x000fe40000000200 */
[C---:B------:R-:W-:Y:S02]  /*2dd0*/  HMMA.16816.F32.BF16 R136, R4.reuse, R62, R96 ;  /* 0x0000003e0488723c */ /* 0x040fe40000041860 */
[----:B------:R-:W-:Y:S04]  /*2de0*/  LDSM.16.M88.4 R24, [R234+-0x1800] ;  /* 0xffe80000ea18783b */ /* 0x000fe80000000200 */
[----:B----4-:R-:W-:Y:S02]  /*2df0*/  LDSM.16.M88.4 R20, [R234+-0x1000] ;  /* 0xfff00000ea14783b */ /* 0x010fe40000000200 */
[C---:B------:R-:W-:Y:S02]  /*2e00*/  HMMA.16816.F32.BF16 R120, R4.reuse, R38, R120 ;  /* 0x000000260478723c */ /* 0x040fe40000041878 */
[----:B------:R-:W-:Y:S06]  /*2e10*/  LDSM.16.M88.4 R36, [R234+-0x800] ;  /* 0xfff80000ea24783b */ /* 0x000fec0000000200 */
[----:B------:R-:W-:Y:S01]  /*2e20*/  HMMA.16816.F32.BF16 R124, R4, R34, R124 ;  /* 0x00000022047c723c */ /* 0x000fe2000004187c */
[----:B------:R-:W1:Y:S07]  /*2e30*/  LDSM.16.M88.4 R4, [R243+0x2000] ;  /* 0x00200000f304783b */ /* 0x000e6e0000000200 */
[C---:B---3--:R-:W-:Y:S01]  /*2e40*/  HMMA.16816.F32.BF16 R104, R16.reuse, R56, R12 ;  /* 0x000000381068723c */ /* 0x048fe2000004180c */
[----:B------:R-:W3:Y:S07]  /*2e50*/  LDSM.16.M88.4 R12, [R243] ;  /* 0x00000000f30c783b */ /* 0x000eee0000000200 */
[C---:B-----5:R-:W-:Y:S08]  /*2e60*/  HMMA.16816.F32.BF16 R100, R16.reuse, R52, R68 ;  /* 0x000000341064723c */ /* 0x060ff00000041844 */
[C---:B------:R-:W-:Y:S08]  /*2e70*/  HMMA.16816.F32.BF16 R68, R16.reuse, R44, R76 ;  /* 0x0000002c1044723c */ /* 0x040ff0000004184c */
[----:B------:R-:W-:Y:S08]  /*2e80*/  HMMA.16816.F32.BF16 R84, R16, R58, R136 ;  /* 0x0000003a1054723c */ /* 0x000ff00000041888 */
[C---:B--2---:R-:W-:Y:S08]  /*2e90*/  HMMA.16816.F32.BF16 R92, R8.reuse, R56, R128 ;  /* 0x00000038085c723c */ /* 0x044ff00000041880 */
[----:B------:R-:W-:Y:S08]  /*2ea0*/  HMMA.16816.F32.BF16 R80, R8, R58, R88 ;  /* 0x0000003a0850723c */ /* 0x000ff00000041858 */
[----:B------:R-:W-:Y:S08]  /*2eb0*/  HMMA.16816.F32.BF16 R76, R16, R54, R116 ;  /* 0x00000036104c723c */ /* 0x000ff00000041874 */
[----:B------:R-:W-:Y:S08]  /*2ec0*/  HMMA.16816.F32.BF16 R56, R8, R52, R132 ;  /* 0x000000340838723c */ /* 0x000ff00000041884 */
        /* <DEDUP_REMOVED lines=8> */
[----:B------:R-:W-:Y:S01]  /*2f50*/  HMMA.16816.F32.BF16 R44, R8, R46, R108 ;  /* 0x0000002e082c723c */ /* 0x000fe2000004186c */
[----:B------:R-:W-:Y:S07]  /*2f60*/  LDSM.16.M88.4 R8, [R240+0x6000] ;  /* 0x00600000f008783b */ /* 0x000fee0000000200 */
[C---:B-1----:R-:W-:Y:S08]  /*2f70*/  HMMA.16816.F32.BF16 R132, R4.reuse, R36, R68 ;  /* 0x000000240484723c */ /* 0x042ff00000041844 */
[----:B------:R-:W-:Y:S08]  /*2f80*/  HMMA.16816.F32.BF16 R108, R4, R24, R100 ;  /* 0x00000018046c723c */ /* 0x000ff00000041864 */
[C---:B---3--:R-:W-:Y:S08]  /*2f90*/  HMMA.16816.F32.BF16 R124, R12.reuse, R28, R92 ;  /* 0x0000001c0c7c723c */ /* 0x048ff0000004185c */
        /* <DEDUP_REMOVED lines=28> */
[-C--:B------:R-:W-:Y:S08]  /*3160*/  HMMA.16816.F32.BF16 R76, R8, R48.reuse, R88 ;  /* 0x00000030084c723c */ /* 0x080ff00000041858 */
        /* <DEDUP_REMOVED lines=14> */
[C---:B---3--:R-:W-:Y:S01]  /*3250*/  HMMA.16816.F32.BF16 R116, R20.reuse, R26, R40 ;  /* 0x0000001a1474723c */ /* 0x048fe20000041828 */
        /* <DEDUP_REMOVED lines=19> */
[----:B------:R-:W3:Y:S07]  /*3390*/  LDSM.16.M88.4 R44, [R234] ;  /* 0x00000000ea2c783b */ /* 0x000eee0000000200 */
[C---:B------:R-:W-:Y:S08]  /*33a0*/  HMMA.16816.F32.BF16 R104, R20.reuse, R52, R100 ;  /* 0x000000341468723c */ /* 0x040ff00000041864 */
[----:B------:R-:W-:Y:S01]  /*33b0*/  HMMA.16816.F32.BF16 R72, R20, R54, R80 ;  /* 0x000000361448723c */ /* 0x000fe20000041850 */
[----:B------:R-:W4:Y:S01]  /*33c0*/  LDSM.16.M88.4 R20, [R234+0x1800] ;  /* 0x00180000ea14783b */ /* 0x000f220000000200 */
[----:B------:R-:W-:Y:S01]  /*33d0*/  ISETP.GE.AND P0, PT, R224, 0x2, PT ;  /* 0x00000002e000780c */ /* 0x000fe20003f06270 */
[----:B------:R-:W-:-:S05]  /*33e0*/  DEPBAR.LE SB0, 0x0 ;  /* 0x000080000000791a */ /* 0x000fca0000000000 */
        /* <DEDUP_REMOVED lines=15> */
[----:B------:R-:W-:Y:S01]  /*34e0*/  HMMA.16816.F32.BF16 R12, R12, R34, R72 ;  /* 0x000000220c0c723c */ /* 0x000fe20000041848 */
[----:B------:R-:W-:Y:S01]  /*34f0*/  BSSY B0, `(.L_x_3808) ;  /* 0x000005e000007945 */ /* 0x000fe20003800000 */
[----:B------:R-:W-:-:S06]  /*3500*/  ISETP.GT.AND P1, PT, R157, 0x3f, PT ;  /* 0x0000003f9d00780c */ /* 0x000fcc0003f24270 */
        /* <DEDUP_REMOVED lines=47> */
.L_x_3900:
[----:B------:R-:W-:Y:S05]  /*3800*/  BRA.DIV ~URZ, `(.L_x_3811) ;  /* 0x0000f6a27f007947 */ /* 0x000fea000b800000 */
[----:B------:R-:W3:Y:S01]  /*3810*/  SHFL.IDX PT, R2, R4, RZ, 0x181f ;  /* 0x00181fff04027589 */ /* 0x000ee200000e0000 */
[----:B------:R-:W-:Y:S02]  /*3820*/  ISETP.GE.AND P2, PT, R250, c[0x0][0x1d4], PT ;  /* 0x00007500fa007a0c */ /* 0x000fe40003f46270 */
[----:B------:R-:W-:Y:S01]  /*3830*/  ISETP.GE.AND P0, PT, R251, c[0x0][0x1d4], PT ;  /* 0x00007500fb007a0c */ /* 0x000fe20003f06270 */
[----:B------:R-:W4:Y:S04]  /*3840*/  SHFL.IDX PT, R5, R4, 0x1, 0x181f ;  /* 0x00381f0004057f89 */ /* 0x000f2800000e0000 */
[----:B------:R-:W5:Y:S04]  /*3850*/  SHFL.IDX PT, R9, R0, 0x1, 0x181f ;  /* 0x00381f0000097f89 */ /* 0x000f6800000e0000 */
[----:B------:R-:W1:Y:S04]  /*3860*/  SHFL.IDX PT, R12, R4, 0x2, 0x181f ;  /* 0x00581f00040c7f89 */ /* 0x000e6800000e0000 */
[----:B------:R-:W2:Y:S01]  /*3870*/  SHFL.IDX PT, R13, R0, 0x2, 0x181f ;  /* 0x00581f00000d7f89 */ /* 0x000ea200000e0000 */
        /* <DEDUP_REMOVED lines=13> */
[----:B-1----:R-:W-:-:S02]  /*3950*/  IADD3 R6, P5, R12, R152, RZ ;  /* 0x000000980c067210 */ /* 0x002fc40007fbe0ff */
[----:B--2---:R-:W-:-:S03]  /*3960*/  IADD3 R2, P6, R12, R67, RZ ;  /* 0x000000430c027210 */ /* 0x004fc60007fde0ff */
[C---:B------:R-:W-:Y:S02]  /*3970*/  IMAD.X R7, R13.reuse, 0x1, R65, P5 ;  /* 0x000000010d077824 */ /* 0x040fe400028e0641 */
[----:B------:R-:W-:Y:S01]  /*3980*/  IMAD.X R3, R13, 0x1, R64, P6 ;  /* 0x000000010d037824 */ /* 0x000fe200030e0640 */
[----:B----4-:R3:W1:Y:S04]  /*3990*/  SHFL.IDX PT, R8, R0, 0x3, 0x181f ;  /* 0x00781f0000087f89 */ /* 0x01066800000e0000 */
[----:B------:R3:W2:Y:S04]  /*39a0*/  SHFL.IDX PT, R0, R4, 0x3, 0x181f ;  /* 0x00781f0004007f89 */ /* 0x0006a800000e0000 */
[----:B------:R3:W-:Y:S04]  /*39b0*/  LDGSTS.E.BYPASS.LTC128B.128 [R247+0x5100], [R2.64], !P2 ;  /* 0x0510000002f77fae */ /* 0x0007e8000d101d46 */
[----:B------:R4:W-:Y:S02]  /*39c0*/  LDGSTS.E.BYPASS.LTC128B.128 [R247+0x7100], [R6.64], !P0 ;  /* 0x0710000006f77fae */ /* 0x0009e4000c101d46 */
[----:B----4-:R-:W-:-:S04]  /*39d0*/  SEL R6, RZ, 0x10, P2 ;  /* 0x00000010ff067807 */ /* 0x010fc80001000000 */
.L_x_3901:
[----:B-123--:R-:W-:Y:S02]  /*39e0*/  IADD3 R2, -R6, 0x10, RZ ;  /* 0x0000001006027810 */ /* 0x00efe40007ffe1ff */
        /* <DEDUP_REMOVED lines=14> */
.L_x_3809:
[----:B------:R-:W-:Y:S05]  /*3ad0*/  BSYNC B0 ;  /* 0x0000000000007941 */ /* 0x000fea0003800000 */
.L_x_3808:
[----:B-1----:R-:W2:Y:S04]  /*3ae0*/  LDL R3, [R1+0x44] ;  /* 0x0000440001037983 */ /* 0x002ea80000100800 */
[----:B------:R-:W2:Y:S04]  /*3af0*/  LDL R0, [R1+0x54] ;  /* 0x0000540001007983 */ /* 0x000ea80000100800 */
[----:B------:R-:W3:Y:S01]  /*3b00*/  LDL R6, [R1+0x50] ;  /* 0x0000500001067983 */ /* 0x000ee20000100800 */
[----:B------:R-:W-:Y:S02]  /*3b10*/  MOV R2, 0xffffffc0 ;  /* 0xffffffc000027802 */ /* 0x000fe40000000f00 */
[----:B------:R-:W-:Y:S01]  /*3b20*/  MOV R4, c[0x0][0x2ac] ;  /* 0x0000ab0000047a02 */ /* 0x000fe20000000f00 */
[----:B------:R-:W0:Y:S02]  /*3b30*/  LDGDEPBAR ;  /* 0x00000000000079af */ /* 0x000e240000000000 */
[----:B------:R-:W-:-:S04]  /*3b40*/  IMAD R2, R224, R2, 0x41 ;  /* 0x00000041e0027424 */ /* 0x000fc800078e0202 */
[----:B------:R-:W-:Y:S01]  /*3b50*/  IMAD R2, R4, c[0x0][0x1d0], R2 ;  /* 0x0000740004027a24 */ /* 0x000fe200078e0202 */
[----:B--2---:R-:W-:Y:S02]  /*3b60*/  IADD3 R0, R0, R3, RZ ;  /* 0x0000000300007210 */ /* 0x004fe40007ffe0ff */
[----:B---3--:R-:W-:-:S03]  /*3b70*/  IADD3 R5, -R6, R66, RZ ;  /* 0x0000004206057210 */ /* 0x008fc60007ffe1ff */
[----:B------:R-:W-:Y:S01]  /*3b80*/  @P4 IMAD.HI.U32 R3, R0, c[0x0][0x2c8], RZ ;  /* 0x0000b20000034a27 */ /* 0x000fe200078e00ff */
[----:B------:R-:W-:-:S04]  /*3b90*/  IADD3 R4, R2, -c[0x0][0x168], -R6 ;  /* 0x80005a0002047a10 */ /* 0x000fc80007ffe806 */
[----:B------:R-:W-:Y:S01]  /*3ba0*/  @P4 SHF.R.U32.HI R0, RZ, c[0x0][0x2cc], R3 ;  /* 0x0000b300ff004a19 */ /* 0x000fe20000011603 */
[----:B------:R-:W-:Y:S05]  /*3bb0*/  BRA.DIV ~URZ, `(.L_x_3812) ;  /* 0x0000f8227f007947 */ /* 0x000fea000b800000 */
[----:B------:R1:W2:Y:S02]  /*3bc0*/  SHFL.IDX PT, R2, R0, RZ, 0x1c1f ;  /* 0x001c1fff00027589 */ /* 0x0002a400000e0000 */
.L_x_3902:
        /* <DEDUP_REMOVED lines=42> */
[C---:B------:R-:W-:Y:S02]  /*3e70*/  ISETP.GT.AND P0, PT, R3.reuse, 0x9, PT ;  /* 0x000000090300780c */ /* 0x040fe40003f04270 */
[----:B------:R-:W-:Y:S02]  /*3e80*/  ISETP.GT.AND P2, PT, R3, 0x8, PT ;  /* 0x000000080300780c */ /* 0x000fe40003f44270 */
[----:B------:R-:W-:Y:S02]  /*3e90*/  FSEL R16, R59, -INF , P0 ;  /* 0xff8000003b107808 */ /* 0x000fe40000000000 */
[----:B------:R-:W-:Y:S02]  /*3ea0*/  ISETP.GT.AND P0, PT, R3, 0x19, PT ;  /* 0x000000190300780c */ /* 0x000fe40003f04270 */
[----:B------:R-:W-:Y:S02]  /*3eb0*/  IMNMX R2, R5, R2, PT ;  /* 0x0000000205027217 */ /* 0x000fe40003800200 */
[----:B------:R-:W-:-:S02]  /*3ec0*/  FSEL R26, R51, -INF , P0 ;  /* 0xff800000331a7808 */ /* 0x000fc40000000000 */
[C---:B------:R-:W-:Y:S02]  /*3ed0*/  ISETP.GT.AND P0, PT, R3.reuse, 0x29, PT ;  /* 0x000000290300780c */ /* 0x040fe40003f04270 */
[----:B------:R-:W-:Y:S02]  /*3ee0*/  ISETP.GT.AND P5, PT, R3, 0x1, PT ;  /* 0x000000010300780c */ /* 0x000fe40003fa4270 */
[----:B------:R-:W-:Y:S02]  /*3ef0*/  FSEL R146, R39, -INF , P0 ;  /* 0xff80000027927808 */ /* 0x000fe40000000000 */
[----:B------:R-:W-:Y:S02]  /*3f00*/  ISETP.GT.AND P0, PT, R3, 0x31, PT ;  /* 0x000000310300780c */ /* 0x000fe40003f04270 */
[----:B------:R-:W-:Y:S02]  /*3f10*/  FSEL R14, R58, -INF , P2 ;  /* 0xff8000003a0e7808 */ /* 0x000fe40001000000 */
[----:B------:R-:W-:-:S02]  /*3f20*/  FSEL R141, R35, -INF , P0 ;  /* 0xff800000238d7808 */ /* 0x000fc40000000000 */
[----:B------:R-:W-:Y:S02]  /*3f30*/  ISETP.GT.AND P2, PT, R3, 0x18, PT ;  /* 0x000000180300780c */ /* 0x000fe40003f44270 */
[----:B------:R-:W-:Y:S02]  /*3f40*/  ISETP.GT.AND P0, PT, R2, RZ, PT ;  /* 0x000000ff0200720c */ /* 0x000fe40003f04270 */
[----:B------:R-:W-:Y:S02]  /*3f50*/  IMNMX R0, R5, R0, PT ;  /* 0x0000000005007217 */ /* 0x000fe40003800200 */
[----:B------:R-:W-:Y:S02]  /*3f60*/  FSEL R10, R63, -INF , P5 ;  /* 0xff8000003f0a7808 */ /* 0x000fe40002800000 */
[----:B------:R-:W-:Y:S02]  /*3f70*/  ISETP.GT.AND P5, PT, R3, 0x11, PT ;  /* 0x000000110300780c */ /* 0x000fe40003fa4270 */
[----:B------:R-:W-:-:S02]  /*3f80*/  FSEL R25, R50, -INF , P2 ;  /* 0xff80000032197808 */ /* 0x000fc40001000000 */
[----:B------:R-:W-:Y:S02]  /*3f90*/  FSEL R22, R100, -INF , P0 ;  /* 0xff80000064167808 */ /* 0x000fe40000000000 */
[----:B------:R-:W-:Y:S02]  /*3fa0*/  ISETP.GT.AND P2, PT, R3, 0x28, PT ;  /* 0x000000280300780c */ /* 0x000fe40003f44270 */
[----:B------:R-:W-:Y:S02]  /*3fb0*/  ISETP.GT.AND P0, PT, R0, 0x1, PT ;  /* 0x000000010000780c */ /* 0x000fe40003f04270 */
[----:B------:R-:W-:Y:S02]  /*3fc0*/  FSEL R21, R55, -INF , P5 ;  /* 0xff80000037157808 */ /* 0x000fe40002800000 */
[----:B------:R-:W-:Y:S02]  /*3fd0*/  ISETP.GT.AND P5, PT, R3, 0x21, PT ;  /* 0x000000210300780c */ /* 0x000fe40003fa4270 */
[----:B------:R-:W-:-:S02]  /*3fe0*/  FSEL R147, R38, -INF , P2 ;  /* 0xff80000026937808 */ /* 0x000fc40001000000 */
[----:B------:R-:W-:Y:S02]  /*3ff0*/  FSEL R27, R103, -INF , P0 ;  /* 0xff800000671b7808 */ /* 0x000fe40000000000 */
[----:B------:R-:W-:Y:S02]  /*4000*/  ISETP.GT.AND P2, PT, R3, 0x39, PT ;  /* 0x000000390300780c */ /* 0x000fe40003f44270 */
[----:B------:R-:W-:Y:S02]  /*4010*/  ISETP.GT.AND P0, PT, R2, 0x9, PT ;  /* 0x000000090200780c */ /* 0x000fe40003f04270 */
[----:B------:R-:W-:Y:S02]  /*4020*/  FSEL R148, R43, -INF , P5 ;  /* 0xff8000002b947808 */ /* 0x000fe40002800000 */
[C---:B------:R-:W-:Y:S02]  /*4030*/  ISETP.GT.AND P6, PT, R3.reuse, RZ, PT ;  /* 0x000000ff0300720c */ /* 0x040fe40003fc4270 */
[----:B------:R-:W-:-:S02]  /*4040*/  ISETP.GT.AND P5, PT, R3, 0x38, PT ;  /* 0x000000380300780c */ /* 0x000fc40003fa4270 */
[----:B------:R-:W-:Y:S02]  /*4050*/  FSEL R130, R31, -INF , P2 ;  /* 0xff8000001f827808 */ /* 0x000fe40001000000 */
[----:B------:R-:W-:Y:S02]  /*4060*/  FSEL R29, R97, -INF , P0 ;  /* 0xff800000611d7808 */ /* 0x000fe40000000000 */
[C---:B------:R-:W-:Y:S02]  /*4070*/  ISETP.GT.AND P2, PT, R2.reuse, 0x1, PT ;  /* 0x000000010200780c */ /* 0x040fe40003f44270 */
[----:B------:R-:W-:Y:S02]  /*4080*/  ISETP.GT.AND P0, PT, R2, 0x10, PT ;  /* 0x000000100200780c */ /* 0x000fe40003f04270 */
[----:B------:R-:W-:Y:S02]  /*4090*/  FSEL R9, R62, -INF , P6 ;  /* 0xff8000003e097808 */ /* 0x000fe40003000000 */
[----:B------:R-:W-:-:S02]  /*40a0*/  FSEL R139, R30, -INF , P5 ;  /* 0xff8000001e8b7808 */ /* 0x000fc40002800000 */
[----:B------:R-:W-:Y:S02]  /*40b0*/  ISETP.GT.AND P6, PT, R3, 0x10, PT ;  /* 0x000000100300780c */ /* 0x000fe40003fc4270 */
[----:B------:R-:W-:Y:S02]  /*40c0*/  FSEL R24, R101, -INF , P2 ;  /* 0xff80000065187808 */ /* 0x000fe40001000000 */
[----:B------:R-:W-:Y:S02]  /*40d0*/  FSEL R30, R92, -INF , P0 ;  /* 0xff8000005c1e7808 */ /* 0x000fe40000000000 */
[----:B------:R-:W-:Y:S02]  /*40e0*/  ISETP.GT.AND P5, PT, R0, RZ, PT ;  /* 0x000000ff0000720c */ /* 0x000fe40003fa4270 */
[----:B------:R-:W-:Y:S02]  /*40f0*/  ISETP.GT.AND P2, PT, R2, 0x8, PT ;  /* 0x000000080200780c */ /* 0x000fe40003f44270 */
[----:B------:R-:W-:-:S02]  /*4100*/  ISETP.GT.AND P0, PT, R0, 0x11, PT ;  /* 0x000000110000780c */ /* 0x000fc40003f04270 */
[----:B------:R-:W-:Y:S02]  /*4110*/  FSEL R17, R54, -INF , P6 ;  /* 0xff80000036117808 */ /* 0x000fe40003000000 */
[----:B------:R-:W-:Y:S02]  /*4120*/  ISETP.GT.AND P6, PT, R3, 0x20, PT ;  /* 0x000000200300780c */ /* 0x000fe40003fc4270 */
[----:B------:R-:W-:Y:S02]  /*4130*/  FSEL R19, R102, -INF , P5 ;  /* 0xff80000066137808 */ /* 0x000fe40002800000 */
[----:B------:R-:W-:Y:S02]  /*4140*/  FSEL R28, R96, -INF , P2 ;  /* 0xff800000601c7808 */ /* 0x000fe40001000000 */
[----:B------:R-:W-:Y:S02]  /*4150*/  FSEL R37, R95, -INF , P0 ;  /* 0xff8000005f257808 */ /* 0x000fe40000000000 */
[----:B------:R-:W-:-:S02]  /*4160*/  ISETP.GT.AND P5, PT, R0, 0x8, PT ;  /* 0x000000080000780c */ /* 0x000fc40003fa4270 */
[----:B------:R-:W-:Y:S02]  /*4170*/  ISETP.GT.AND P2, PT, R0, 0x9, PT ;  /* 0x000000090000780c */ /* 0x000fe40003f44270 */
[----:B------:R-:W-:Y:S02]  /*4180*/  ISETP.GT.AND P0, PT, R2, 0x19, PT ;  /* 0x000000190200780c */ /* 0x000fe40003f04270 */
[----:B------:R-:W-:Y:S02]  /*4190*/  FSEL R149, R42, -INF , P6 ;  /* 0xff8000002a957808 */ /* 0x000fe40003000000 */
[----:B------:R-:W-:Y:S02]  /*41a0*/  ISETP.GT.AND P6, PT, R3, 0x30, PT ;  /* 0x000000300300780c */ /* 0x000fe40003fc4270 */
[----:B------:R-:W-:Y:S02]  /*41b0*/  FSEL R32, R98, -INF , P5 ;  /* 0xff80000062207808 */ /* 0x000fe40002800000 */
[----:B------:R-:W-:-:S02]  /*41c0*/  FSEL R33, R99, -INF , P2 ;  /* 0xff80000063217808 */ /* 0x000fc40001000000 */
[----:B------:R-:W-:Y:S02]  /*41d0*/  FSEL R36, R89, -INF , P0 ;  /* 0xff80000059247808 */ /* 0x000fe40000000000 */
[----:B------:R-:W-:Y:S02]  /*41e0*/  ISETP.GT.AND P5, PT, R2, 0x11, PT ;  /* 0x000000110200780c */ /* 0x000fe40003fa4270 */
[C---:B------:R-:W-:Y:S02]  /*41f0*/  ISETP.GT.AND P2, PT, R0.reuse, 0x10, PT ;  /* 0x000000100000780c */ /* 0x040fe40003f44270 */
[----:B------:R-:W-:Y:S02]  /*4200*/  ISETP.GT.AND P0, PT, R0, 0x18, PT ;  /* 0x000000180000780c */ /* 0x000fe40003f04270 */
[----:B------:R-:W-:Y:S02]  /*4210*/  FSEL R145, R34, -INF , P6 ;  /* 0xff80000022917808 */ /* 0x000fe40003000000 */
[----:B------:R-:W-:-:S02]  /*4220*/  FSEL R31, R93, -INF , P5 ;  /* 0xff8000005d1f7808 */ /* 0x000fc40002800000 */
[----:B------:R-:W-:Y:S02]  /*4230*/  FSEL R34, R94, -INF , P2 ;  /* 0xff8000005e227808 */ /* 0x000fe40001000000 */
[----:B------:R-:W-:Y:S02]  /*4240*/  FSEL R38, R90, -INF , P0 ;  /* 0xff8000005a267808 */ /* 0x000fe40000000000 */
[C---:B------:R-:W-:Y:S02]  /*4250*/  ISETP.GT.AND P5, PT, R2.reuse, 0x18, PT ;  /* 0x000000180200780c */ /* 0x040fe40003fa4270 */
[----:B------:R-:W-:Y:S02]  /*4260*/  ISETP.GT.AND P2, PT, R2, 0x20, PT ;  /* 0x000000200200780c */ /* 0x000fe40003f44270 */
[----:B------:R-:W-:Y:S02]  /*4270*/  ISETP.GT.AND P0, PT, R0, 0x21, PT ;  /* 0x000000210000780c */ /* 0x000fe40003f04270 */
[----:B------:R-:W-:-:S02]  /*4280*/  FSEL R35, R88, -INF , P5 ;  /* 0xff80000058237808 */ /* 0x000fc40002800000 */
[----:B------:R-:W-:Y:S02]  /*4290*/  FSEL R129, R84, -INF , P2 ;  /* 0xff80000054817808 */ /* 0x000fe40001000000 */
[----:B------:R-:W-:Y:S02]  /*42a0*/  FSEL R124, R87, -INF , P0 ;  /* 0xff800000577c7808 */ /* 0x000fe40000000000 */
[C---:B------:R-:W-:Y:S02]  /*42b0*/  ISETP.GT.AND P5, PT, R0.reuse, 0x19, PT ;  /* 0x000000190000780c */ /* 0x040fe40003fa4270 */
[----:B------:R-:W-:Y:S02]  /*42c0*/  ISETP.GT.AND P2, PT, R0, 0x20, PT ;  /* 0x000000200000780c */ /* 0x000fe40003f44270 */
        /* <DEDUP_REMOVED lines=15> */
[----:B------:R-:W-:Y:S02]  /*43c0*/  ISETP.GT.AND P2, PT, R2, 0x38, PT ;  /* 0x000000380200780c */ /* 0x000fe40003f44270 */
[----:B------:R-:W-:Y:S02]  /*43d0*/  FSEL R127, R82, -INF , P6 ;  /* 0xff800000527f7808 */ /* 0x000fe40003000000 */
[----:B------:R-:W-:Y:S02]  /*43e0*/  ISETP.GT.AND P0, PT, R0, 0x30, PT ;  /* 0x000000300000780c */ /* 0x000fe40003f04270 */
[----:B------:R-:W-:Y:S02]  /*43f0*/  ISETP.GT.AND P6, PT, R2, 0x39, PT ;  /* 0x000000390200780c */ /* 0x000fe40003fc4270 */
[----:B------:R-:W-:-:S02]  /*4400*/  FMNMX.FTZ R2, R11, R3, !PT ;  /* 0x000000030b027209 */ /* 0x000fc40007810000 */
[----:B------:R-:W-:Y:S02]  /*4410*/  FSEL R137, R77, -INF , P5 ;  /* 0xff8000004d897808 */ /* 0x000fe40002800000 */
[----:B------:R-:W-:Y:S02]  /*4420*/  FSEL R131, R68, -INF , P2 ;  /* 0xff80000044837808 */ /* 0x000fe40001000000 */
[----:B------:R-:W-:Y:S02]  /*4430*/  FSEL R125, R78, -INF , P0 ;  /* 0xff8000004e7d7808 */ /* 0x000fe40000000000 */
[C---:B------:R-:W-:Y:S02]  /*4440*/  ISETP.GT.AND P5, PT, R0.reuse, 0x31, PT ;  /* 0x000000310000780c */ /* 0x040fe40003fa4270 */
[C---:B------:R-:W-:Y:S02]  /*4450*/  ISETP.GT.AND P2, PT, R0.reuse, 0x38, PT ;  /* 0x000000380000780c */ /* 0x040fe40003f44270 */
[----:B------:R-:W-:-:S02]  /*4460*/  ISETP.GT.AND P0, PT, R0, 0x39, PT ;  /* 0x000000390000780c */ /* 0x000fc40003f04270 */
        /* <DEDUP_REMOVED lines=77> */
.L_x_3903:
[C---:B------:R-:W-:Y:S01]  /*4940*/  FMUL.FTZ R20, R136.reuse, c[0x0][0x2d0] ;  /* 0x0000b40088147a20 */ /* 0x040fe20000410000 */
[----:B------:R-:W-:Y:S01]  /*4950*/  FSETP.NEU.FTZ.AND P0, PT, R136, -INF , PT ;  /* 0xff8000008800780b */ /* 0x000fe20003f1d000 */
[----:B------:R-:W-:Y:S01]  /*4960*/  FMUL.FTZ R3, R135, c[0x0][0x2d0] ;  /* 0x0000b40087037a20 */ /* 0x000fe20000410000 */
[----:B----4-:R-:W-:Y:S01]  /*4970*/  FMNMX.FTZ R133, R133, R6, !PT ;  /* 0x0000000685857209 */ /* 0x010fe20007810000 */
[----:B------:R-:W-:Y:S01]  /*4980*/  WARPSYNC 0xffffffff ;  /* 0xffffffff00007948 */ /* 0x000fe20003800000 */
[----:B------:R-:W-:Y:S01]  /*4990*/  FSEL R20, R20, RZ, P0 ;  /* 0x000000ff14147208 */ /* 0x000fe20000000000 */
[----:B------:R-:W1:Y:S01]  /*49a0*/  LDSM.16.MT88.4 R68, [R237] ;  /* 0x00000000ed44783b */ /* 0x000e620000004200 */
[----:B------:R-:W-:-:S03]  /*49b0*/  FSETP.NEU.FTZ.AND P0, PT, R135, -INF , PT ;  /* 0xff8000008700780b */ /* 0x000fc60003f1d000 */
[--C-:B------:R-:W-:Y:S01]  /*49c0*/  FFMA.FTZ R0, R7, c[0x0][0x2d0], -R20.reuse ;  /* 0x0000b40007007a23 */ /* 0x100fe20000010814 */
[----:B------:R-:W-:Y:S01]  /*49d0*/  FSEL R3, R3, RZ, P0 ;  /* 0x000000ff03037208 */ /* 0x000fe20000000000 */
[--C-:B------:R-:W-:Y:S01]  /*49e0*/  FFMA.FTZ R2, R18, c[0x0][0x2d0], -R20.reuse ;  /* 0x0000b40012027a23 */ /* 0x100fe20000010814 */
[----:B------:R-:W-:Y:S01]  /*49f0*/  FSETP.NEU.FTZ.AND P0, PT, R134, -INF , PT ;  /* 0xff8000008600780b */ /* 0x000fe20003f1d000 */
[----:B------:R2:W-:Y:S01]  /*4a00*/  MUFU.EX2 R159, R0 ;  /* 0x00000000009f7308 */ /* 0x0005e20000000800 */
[----:B------:R-:W-:Y:S01]  /*4a10*/  LDSM.16.MT88.4 R64, [R237+0x800] ;  /* 0x00080000ed40783b */ /* 0x000fe20000004200 */
[--C-:B------:R-:W-:Y:S02]  /*4a20*/  FFMA.FTZ R4, R25, c[0x0][0x2d0], -R3.reuse ;  /* 0x0000b40019047a23 */ /* 0x100fe40000010803 */
[----:B------:R-:W-:Y:S01]  /*4a30*/  FFMA.FTZ R139, R139, c[0x0][0x2d0], -R3 ;  /* 0x0000b4008b8b7a23 */ /* 0x000fe20000010803 */
[----:B------:R-:W-:Y:S03]  /*4a40*/  LDSM.16.MT88.4 R84, [R239] ;  /* 0x00000000ef54783b */ /* 0x000fe60000004200 */
[----:B------:R3:W-:Y:S01]  /*4a50*/  MUFU.EX2 R61, R2 ;  /* 0x00000002003d7308 */ /* 0x0007e20000000800 */
[----:B------:R-:W4:Y:S04]  /*4a60*/  LDSM.16.MT88.4 R92, [R238] ;  /* 0x00000000ee5c783b */ /* 0x000f280000004200 */
[----:B------:R-:W-:Y:S01]  /*4a70*/  LDSM.16.MT88.4 R104, [R239+0x2000] ;  /* 0x00200000ef68783b */ /* 0x000fe20000004200 */
[----:B--2---:R-:W-:-:S02]  /*4a80*/  FFMA.FTZ R0, R8, c[0x0][0x2d0], -R20 ;  /* 0x0000b40008007a23 */ /* 0x004fc40000010814 */
[----:B------:R2:W-:Y:S01]  /*4a90*/  MUFU.EX2 R60, R4 ;  /* 0x00000004003c7308 */ /* 0x0005e20000000800 */
[----:B------:R-:W5:Y:S04]  /*4aa0*/  LDSM.16.MT88.4 R72, [R236+0x2000] ;  /* 0x00200000ec48783b */ /* 0x000f680000004200 */
[----:B------:R-:W1:Y:S01]  /*4ab0*/  LDSM.16.MT88.4 R80, [R237+0x2000] ;  /* 0x00200000ed50783b */ /* 0x000e620000004200 */
[----:B---3--:R-:W-:Y:S02]  /*4ac0*/  FMUL.FTZ R2, R134, c[0x0][0x2d0] ;  /* 0x0000b40086027a20 */ /* 0x008fe40000410000 */
[----:B------:R3:W-:Y:S01]  /*4ad0*/  MUFU.EX2 R158, R0 ;  /* 0x00000000009e7308 */ /* 0x0007e20000000800 */
[----:B------:R-:W-:Y:S02]  /*4ae0*/  LDSM.16.MT88.4 R76, [R238+0x800] ;  /* 0x00080000ee4c783b */ /* 0x000fe40000004200 */
[----:B------:R-:W-:-:S02]  /*4af0*/  FSEL R2, R2, RZ, P0 ;  /* 0x000000ff02027208 */ /* 0x000fc40000000000 */
[----:B------:R-:W-:Y:S01]  /*4b00*/  LDSM.16.MT88.4 R116, [R238+0x2000] ;  /* 0x00200000ee74783b */ /* 0x000fe20000004200 */
[----:B------:R-:W-:Y:S02]  /*4b10*/  FSETP.NEU.FTZ.AND P0, PT, R133, -INF , PT ;  /* 0xff8000008500780b */ /* 0x000fe40003f1d000 */
[--C-:B--2---:R-:W-:Y:S02]  /*4b20*/  FFMA.FTZ R4, R35, c[0x0][0x2d0], -R2.reuse ;  /* 0x0000b40023047a23 */ /* 0x104fe40000010802 */
[--C-:B------:R-:W-:Y:S02]  /*4b30*/  FFMA.FTZ R131, R131, c[0x0][0x2d0], -R2.reuse ;  /* 0x0000b40083837a23 */ /* 0x100fe40000010802 */
[----:B------:R2:W-:Y:S01]  /*4b40*/  MUFU.EX2 R59, R4 ;  /* 0x00000004003b7308 */ /* 0x0005e20000000800 */
[----:B------:R-:W-:Y:S02]  /*4b50*/  FFMA.FTZ R128, R128, c[0x0][0x2d0], -R2 ;  /* 0x0000b40080807a23 */ /* 0x000fe40000010802 */
[----:B---3--:R-:W-:-:S05]  /*4b60*/  FFMA.FTZ R0, R11, c[0x0][0x2d0], -R20 ;  /* 0x0000b4000b007a23 */ /* 0x008fca0000010814 */
[----:B------:R3:W-:Y:S01]  /*4b70*/  MUFU.EX2 R180, R0 ;  /* 0x0000000000b47308 */ /* 0x0007e20000000800 */
[----:B--2---:R-:W-:-:S07]  /*4b80*/  FFMA.FTZ R4, R36, c[0x0][0x2d0], -R2 ;  /* 0x0000b40024047a23 */ /* 0x004fce0000010802 */
[----:B------:R-:W2:Y:S01]  /*4b90*/  MUFU.EX2 R58, R4 ;  /* 0x00000004003a7308 */ /* 0x000ea20000000800 */
[----:B---3--:R-:W-:-:S07]  /*4ba0*/  FFMA.FTZ R0, R12, c[0x0][0x2d0], -R20 ;  /* 0x0000b4000c007a23 */ /* 0x008fce0000010814 */
[----:B------:R3:W1:Y:S01]  /*4bb0*/  MUFU.EX2 R245, R0 ;  /* 0x0000000000f57308 */ /* 0x0006620000000800 */
[----:B--2---:R-:W-:Y:S01]  /*4bc0*/  F2FP.BF16.PACK_AB R6, R58, R59 ;  /* 0x0000003b3a06723e */ /* 0x004fe200000010ff */
[----:B---3--:R-:W-:Y:S01]  /*4bd0*/  FFMA.FTZ R0, R13, c[0x0][0x2d0], -R20 ;  /* 0x0000b4000d007a23 */ /* 0x008fe20000010814 */
[----:B-1----:R-:W-:-:S05]  /*4be0*/  F2FP.BF16.PACK_AB R18, R245, R180 ;  /* 0x000000b4f512723e */ /* 0x002fca00000010ff */
[----:B------:R1:W-:Y:S02]  /*4bf0*/  MUFU.EX2 R248, R0 ;  /* 0x0000000000f87308 */ /* 0x0003e40000000800 */
[----:B-1----:R-:W-:-:S06]  /*4c00*/  FFMA.FTZ R0, R15, c[0x0][0x2d0], -R20 ;  /* 0x0000b4000f007a23 */ /* 0x002fcc0000010814 */
[----:B------:R1:W2:Y:S02]  /*4c10*/  MUFU.EX2 R252, R0 ;  /* 0x0000000000fc7308 */ /* 0x0002a40000000800 */
[----:B-1----:R-:W-:Y:S01]  /*4c20*/  FFMA.FTZ R0, R23, c[0x0][0x2d0], -R20 ;  /* 0x0000b40017007a23 */ /* 0x002fe20000010814 */
[----:B--2---:R-:W-:-:S05]  /*4c30*/  F2FP.BF16.PACK_AB R8, R252, R248 ;  /* 0x000000f8fc08723e */ /* 0x004fca00000010ff */
[----:B------:R1:W2:Y:S02]  /*4c40*/  MUFU.EX2 R88, R0 ;  /* 0x0000000000587308 */ /* 0x0002a40000000800 */
[----:B-1----:R-:W-:-:S06]  /*4c50*/  FFMA.FTZ R0, R9, c[0x0][0x2d0], -R3 ;  /* 0x0000b40009007a23 */ /* 0x002fcc0000010803 */
[----:B------:R1:W-:Y:S02]  /*4c60*/  MUFU.EX2 R143, R0 ;  /* 0x00000000008f7308 */ /* 0x0003e40000000800 */
[----:B-1----:R-:W-:Y:S01]  /*4c70*/  FFMA.FTZ R0, R10, c[0x0][0x2d0], -R3 ;  /* 0x0000b4000a007a23 */ /* 0x002fe20000010803 */
[----:B--2---:R-:W-:-:S05]  /*4c80*/  F2FP.BF16.PACK_AB R10, R88, R61 ;  /* 0x0000003d580a723e */ /* 0x004fca00000010ff */
[----:B------:R1:W2:Y:S02]  /*4c90*/  MUFU.EX2 R23, R0 ;  /* 0x0000000000177308 */ /* 0x0002a40000000800 */
[----:B-1----:R-:W-:-:S06]  /*4ca0*/  FFMA.FTZ R0, R14, c[0x0][0x2d0], -R3 ;  /* 0x0000b4000e007a23 */ /* 0x002fcc0000010803 */
[----:B------:R1:W-:Y:S02]  /*4cb0*/  MUFU.EX2 R225, R0 ;  /* 0x0000000000e17308 */ /* 0x0003e40000000800 */
[----:B-1----:R-:W-:Y:S01]  /*4cc0*/  FFMA.FTZ R0, R16, c[0x0][0x2d0], -R3 ;  /* 0x0000b40010007a23 */ /* 0x002fe20000010803 */
[----:B------:R-:W-:-:S05]  /*4cd0*/  F2FP.BF16.PACK_AB R16, R158, R159 ;  /* 0x0000009f9e10723e */ /* 0x000fca00000010ff */
[----:B------:R1:W-:Y:S02]  /*4ce0*/  MUFU.EX2 R226, R0 ;  /* 0x0000000000e27308 */ /* 0x0003e40000000800 */
[----:B-1----:R-:W-:Y:S01]  /*4cf0*/  FFMA.FTZ R0, R17, c[0x0][0x2d0], -R3 ;  /* 0x0000b40011007a23 */ /* 0x002fe20000010803 */
[----:B--2---:R-:W-:-:S05]  /*4d00*/  F2FP.BF16.PACK_AB R17, R23, R143 ;  /* 0x0000008f1711723e */ /* 0x004fca00000010ff */
        /* <DEDUP_REMOVED lines=18> */
[----:B-1----:R-:W-:Y:S02]  /*4e30*/  FFMA.FTZ R0, R31, c[0x0][0x2d0], -R2 ;  /* 0x0000b4001f007a23 */ /* 0x002fe40000010802 */
[----:B------:R-:W1:Y:S04]  /*4e40*/  LDSM.16.MT88.4 R28, [R236] ;  /* 0x00000000ec1c783b */ /* 0x000e680000004200 */
[----:B------:R2:W-:Y:S02]  /*4e50*/  MUFU.EX2 R41, R0 ;  /* 0x0000000000297308 */ /* 0x0005e40000000800 */
[----:B--2---:R-:W-:-:S05]  /*4e60*/  FMUL.FTZ R0, R133, c[0x0][0x2d0] ;  /* 0x0000b40085007a20 */ /* 0x004fca0000410000 */
[----:B------:R-:W-:-:S05]  /*4e70*/  FSEL R0, R0, RZ, P0 ;  /* 0x000000ff00007208 */ /* 0x000fca0000000000 */
[--C-:B------:R-:W-:Y:S01]  /*4e80*/  FFMA.FTZ R4, R19, c[0x0][0x2d0], -R0.reuse ;  /* 0x0000b40013047a23 */ /* 0x100fe20000010800 */
[----:B------:R-:W-:Y:S01]  /*4e90*/  F2FP.BF16.PACK_AB R19, R226, R225 ;  /* 0x000000e1e213723e */ /* 0x000fe200000010ff */
[--C-:B------:R-:W-:Y:S02]  /*4ea0*/  FFMA.FTZ R125, R125, c[0x0][0x2d0], -R0.reuse ;  /* 0x0000b4007d7d7a23 */ /* 0x100fe40000010800 */
[----:B------:R2:W-:Y:S04]  /*4eb0*/  MUFU.EX2 R182, R4 ;  /* 0x0000000400b67308 */ /* 0x0005e80000000800 */
[C---:B------:R-:W-:Y:S08]  /*4ec0*/  HMMA.16816.F32.BF16 R44, R16.reuse, R68, RZ ;  /* 0x00000044102c723c */ /* 0x040ff000000418ff */
[----:B----4-:R-:W-:Y:S01]  /*4ed0*/  HMMA.16816.F32.BF16 R52, R16, R92, RZ ;  /* 0x0000005c1034723c */ /* 0x010fe200000418ff */
[----:B--2---:R-:W-:-:S02]  /*4ee0*/  FFMA.FTZ R4, R27, c[0x0][0x2d0], -R0 ;  /* 0x0000b4001b047a23 */ /* 0x004fc40000010800 */
[----:B------:R-:W2:Y:S02]  /*4ef0*/  LDSM.16.MT88.4 R24, [R236+0x800] ;  /* 0x00080000ec18783b */ /* 0x000ea40000004200 */
[----:B------:R3:W4:Y:S03]  /*4f00*/  MUFU.EX2 R181, R4 ;  /* 0x0000000400b57308 */ /* 0x0007260000000800 */
[C---:B-----5:R-:W-:Y:S08]  /*4f10*/  HMMA.16816.F32.BF16 R112, R16.reuse, R72, RZ ;  /* 0x000000481070723c */ /* 0x060ff000000418ff */
[----:B------:R-:W-:Y:S01]  /*4f20*/  HMMA.16816.F32.BF16 R108, R16, R80, RZ ;  /* 0x00000050106c723c */ /* 0x000fe200000418ff */
[----:B---3--:R-:W-:Y:S01]  /*4f30*/  FFMA.FTZ R4, R32, c[0x0][0x2d0], -R0 ;  /* 0x0000b40020047a23 */ /* 0x008fe20000010800 */
[----:B----4-:R-:W-:-:S03]  /*4f40*/  F2FP.BF16.PACK_AB R13, R181, R182 ;  /* 0x000000b6b50d723e */ /* 0x010fc600000010ff */
[----:B------:R3:W-:Y:S02]  /*4f50*/  MUFU.EX2 R183, R4 ;  /* 0x0000000400b77308 */ /* 0x0007e40000000800 */
[----:B---3--:R-:W-:-:S06]  /*4f60*/  FFMA.FTZ R4, R33, c[0x0][0x2d0], -R0 ;  /* 0x0000b40021047a23 */ /* 0x008fcc0000010800 */
[----:B------:R3:W4:Y:S02]  /*4f70*/  MUFU.EX2 R204, R4 ;  /* 0x0000000400cc7308 */ /* 0x0007240000000800 */
[----:B---3--:R-:W-:Y:S01]  /*4f80*/  FFMA.FTZ R4, R34, c[0x0][0x2d0], -R0 ;  /* 0x0000b40022047a23 */ /* 0x008fe20000010800 */
[----:B----4-:R-:W-:-:S05]  /*4f90*/  F2FP.BF16.PACK_AB R15, R204, R183 ;  /* 0x000000b7cc0f723e */ /* 0x010fca00000010ff */
[----:B------:R3:W-:Y:S02]  /*4fa0*/  MUFU.EX2 R132, R4 ;  /* 0x0000000400847308 */ /* 0x0007e40000000800 */
[C---:B-1----:R-:W-:Y:S08]  /*4fb0*/  HMMA.16816.F32.BF16 R32, R12.reuse, R28, RZ ;  /* 0x0000001c0c20723c */ /* 0x042ff000000418ff */
[----:B------:R-:W-:Y:S01]  /*4fc0*/  HMMA.16816.F32.BF16 R48, R12, R84, RZ ;  /* 0x000000540c30723c */ /* 0x000fe200000418ff */
[----:B---3--:R-:W-:-:S04]  /*4fd0*/  FFMA.FTZ R4, R37, c[0x0][0x2d0], -R0 ;  /* 0x0000b40025047a23 */ /* 0x008fc80000010800 */
[----:B------:R1:W3:Y:S03]  /*4fe0*/  MUFU.EX2 R56, R4 ;  /* 0x0000000400387308 */ /* 0x0002e60000000800 */
[C---:B------:R-:W-:Y:S07]  /*4ff0*/  HMMA.16816.F32.BF16 R100, R12.reuse, R72, RZ ;  /* 0x000000480c64723c */ /* 0x040fee00000418ff */
[--C-:B------:R-:W-:Y:S01]  /*5000*/  FFMA.FTZ R72, R155, c[0x0][0x2d0], -R20.reuse ;  /* 0x0000b4009b487a23 */ /* 0x100fe20000010814 */
[----:B------:R-:W-:Y:S01]  /*5010*/  HMMA.16816.F32.BF16 R96, R12, R80, RZ ;  /* 0x000000500c60723c */ /* 0x000fe200000418ff */
[----:B------:R-:W-:-:S02]  /*5020*/  FFMA.FTZ R155, R153, c[0x0][0x2d0], -R20 ;  /* 0x0000b400999b7a23 */ /* 0x000fc40000010814 */
[--C-:B------:R-:W-:Y:S02]  /*5030*/  FFMA.FTZ R153, R151, c[0x0][0x2d0], -R20.reuse ;  /* 0x0000b40097997a23 */ /* 0x100fe40000010814 */
[----:B------:R-:W-:Y:S02]  /*5040*/  FFMA.FTZ R73, R156, c[0x0][0x2d0], -R20 ;  /* 0x0000b4009c497a23 */ /* 0x000fe40000010814 */
[----:B-1----:R-:W-:Y:S02]  /*5050*/  FFMA.FTZ R4, R38, c[0x0][0x2d0], -R0 ;  /* 0x0000b40026047a23 */ /* 0x002fe40000010800 */
[----:B------:R-:W-:Y:S01]  /*5060*/  HMMA.16816.F32.BF16 R36, R16, R28, RZ ;  /* 0x0000001c1024723c */ /* 0x000fe200000418ff */
[--C-:B------:R-:W-:Y:S01]  /*5070*/  FFMA.FTZ R81, R146, c[0x0][0x2d0], -R3.reuse ;  /* 0x0000b40092517a23 */ /* 0x100fe20000010803 */
[----:B------:R1:W-:Y:S01]  /*5080*/  MUFU.EX2 R62, R4 ;  /* 0x00000004003e7308 */ /* 0x0003e20000000800 */
[--C-:B------:R-:W-:Y:S02]  /*5090*/  FFMA.FTZ R146, R145, c[0x0][0x2d0], -R3.reuse ;  /* 0x0000b40091927a23 */ /* 0x100fe40000010803 */
[----:B------:R-:W-:-:S02]  /*50a0*/  FFMA.FTZ R145, R141, c[0x0][0x2d0], -R3 ;  /* 0x0000b4008d917a23 */ /* 0x000fc40000010803 */
[----:B------:R-:W-:Y:S01]  /*50b0*/  MOV R29, R5 ;  /* 0x00000005001d7202 */ /* 0x000fe20000000f00 */
[----:B------:R-:W-:Y:S01]  /*50c0*/  FFMA.FTZ R80, R157, c[0x0][0x2d0], -R20 ;  /* 0x0000b4009d507a23 */ /* 0x000fe20000010814 */
[----:B------:R-:W-:Y:S02]  /*50d0*/  MOV R28, R41 ;  /* 0x00000029001c7202 */ /* 0x000fe40000000f00 */
[----:B------:R-:W-:Y:S02]  /*50e0*/  F2FP.BF16.PACK_AB R9, R29, R227 ;  /* 0x000000e31d09723e */ /* 0x000fe400000010ff */
[----:B---3--:R-:W-:Y:S01]  /*50f0*/  F2FP.BF16.PACK_AB R5, R56, R132 ;  /* 0x000000843805723e */ /* 0x008fe200000010ff */
[----:B------:R-:W-:Y:S01]  /*5100*/  MUFU.EX2 R80, R80 ;  /* 0x0000005000507308 */ /* 0x000fe20000000800 */
[----:B-1----:R-:W-:-:S03]  /*5110*/  FFMA.FTZ R4, R40, c[0x0][0x2d0], -R0 ;  /* 0x0000b40028047a23 */ /* 0x002fc60000010800 */
[----:B------:R-:W-:Y:S04]  /*5120*/  HMMA.16816.F32.BF16 R184, R8, R64, R44 ;  /* 0x0000004008b8723c */ /* 0x000fe8000004182c */
[----:B------:R1:W3:Y:S04]  /*5130*/  MUFU.EX2 R63, R4 ;  /* 0x00000004003f7308 */ /* 0x0002e80000000800 */
[----:B------:R-:W-:Y:S07]  /*5140*/  HMMA.16816.F32.BF16 R40, R12, R68, RZ ;  /* 0x000000440c28723c */ /* 0x000fee00000418ff */
[----:B------:R-:W-:Y:S01]  /*5150*/  MOV R68, R56 ;  /* 0x0000003800447202 */ /* 0x000fe20000000f00 */
[----:B--2---:R-:W-:Y:S01]  /*5160*/  HMMA.16816.F32.BF16 R176, R8, R24, R36 ;  /* 0x0000001808b0723c */ /* 0x004fe20000041824 */
[--C-:B------:R-:W-:Y:S01]  /*5170*/  FFMA.FTZ R69, R154, c[0x0][0x2d0], -R20.reuse ;  /* 0x0000b4009a457a23 */ /* 0x100fe20000010814 */
[----:B-1----:R-:W-:Y:S01]  /*5180*/  F2FP.BF16.PACK_AB R4, R28, R207 ;  /* 0x000000cf1c04723e */ /* 0x002fe200000010ff */
[--C-:B------:R-:W-:Y:S01]  /*5190*/  FFMA.FTZ R154, R152, c[0x0][0x2d0], -R20.reuse ;  /* 0x0000b400989a7a23 */ /* 0x100fe20000010814 */
[----:B---3--:R-:W-:Y:S01]  /*51a0*/  F2FP.BF16.PACK_AB R7, R63, R62 ;  /* 0x0000003e3f07723e */ /* 0x008fe200000010ff */
[----:B------:R-:W-:Y:S01]  /*51b0*/  FFMA.FTZ R152, R150, c[0x0][0x2d0], -R20 ;  /* 0x0000b40096987a23 */ /* 0x000fe20000010814 */
[----:B------:R-:W-:-:S02]  /*51c0*/  MOV R151, R68 ;  /* 0x0000004400977202 */ /* 0x000fc40000000f00 */
[----:B------:R-:W-:Y:S01]  /*51d0*/  HMMA.16816.F32.BF16 R36, R16, R84, RZ ;  /* 0x000000541024723c */ /* 0x000fe200000418ff */
[----:B------:R-:W-:-:S06]  /*51e0*/  FFMA.FTZ R68, R149, c[0x0][0x2d0], -R3 ;  /* 0x0000b40095447a23 */ /* 0x000fcc0000010803 */
[----:B------:R-:W-:Y:S01]  /*51f0*/  MOV R84, R63 ;  /* 0x0000003f00547202 */ /* 0x000fe20000000f00 */
[----:B------:R-:W-:Y:S01]  /*5200*/  HMMA.16816.F32.BF16 R172, R4, R24, R32 ;  /* 0x0000001804ac723c */ /* 0x000fe20000041820 */
[----:B------:R-:W1:Y:S01]  /*5210*/  LDSM.16.MT88.4 R32, [R239+0x800] ;  /* 0x00080000ef20783b */ /* 0x000e620000004200 */
[----:B------:R-:W-:-:S05]  /*5220*/  MOV R85, R88 ;  /* 0x0000005800557202 */ /* 0x000fca0000000f00 */
[----:B------:R-:W-:Y:S01]  /*5230*/  MOV R24, R61 ;  /* 0x0000003d00187202 */ /* 0x000fe20000000f00 */
[----:B------:R-:W-:Y:S01]  /*5240*/  HMMA.16816.F32.BF16 R44, R12, R92, RZ ;  /* 0x0000005c0c2c723c */ /* 0x000fe200000418ff */
[----:B------:R-:W-:-:S04]  /*5250*/  MOV R25, R57 ;  /* 0x0000003900197202 */ /* 0x000fc80000000f00 */
[----:B------:R-:W-:Y:S01]  /*5260*/  MOV R149, R25 ;  /* 0x0000001900957202 */ /* 0x000fe20000000f00 */
[----:B------:R-:W-:Y:S01]  /*5270*/  FFMA.FTZ R25, R148, c[0x0][0x2d0], -R3 ;  /* 0x0000b40094197a23 */ /* 0x000fe20000010803 */
[----:B------:R-:W-:Y:S01]  /*5280*/  MOV R93, R62 ;  /* 0x0000003e005d7202 */ /* 0x000fe20000000f00 */
[----:B------:R-:W-:Y:S01]  /*5290*/  HMMA.16816.F32.BF16 R164, R4, R64, R40 ;  /* 0x0000004004a4723c */ /* 0x000fe20000041828 */
[----:B------:R-:W-:Y:S01]  /*52a0*/  MOV R92, R60 ;  /* 0x0000003c005c7202 */ /* 0x000fe20000000f00 */
[----:B------:R-:W-:Y:S04]  /*52b0*/  LDSM.16.MT88.4 R40, [R237+0x2800] ;  /* 0x00280000ed28783b */ /* 0x000fe80000004200 */
[----:B------:R-:W2:Y:S01]  /*52c0*/  LDSM.16.MT88.4 R60, [R239+0x2800] ;  /* 0x00280000ef3c783b */ /* 0x000ea20000004200 */
[----:B------:R-:W-:Y:S01]  /*52d0*/  MOV R65, R59 ;  /* 0x0000003b00417202 */ /* 0x000fe20000000f00 */
[----:B------:R-:W-:Y:S01]  /*52e0*/  HMMA.16816.F32.BF16 R88, R16, R104, RZ ;  /* 0x000000681058723c */ /* 0x000fe200000418ff */
[----:B------:R-:W-:-:S04]  /*52f0*/  MOV R64, R58 ;  /* 0x0000003a00407202 */ /* 0x000fc80000000f00 */
[----:B------:R-:W-:Y:S02]  /*5300*/  MOV R148, R64 ;  /* 0x0000004000947202 */ /* 0x000fe40000000f00 */
[----:B------:R-:W-:Y:S01]  /*5310*/  MOV R64, R24 ;  /* 0x0000001800407202 */ /* 0x000fe20000000f00 */
[----:B------:R-:W-:Y:S01]  /*5320*/  HMMA.16816.F32.BF16 R56, R12, R104, RZ ;  /* 0x000000680c38723c */ /* 0x000fe200000418ff */
[----:B------:R-:W-:Y:S02]  /*5330*/  FFMA.FTZ R24, R147, c[0x0][0x2d0], -R3 ;  /* 0x0000b40093187a23 */ /* 0x000fe40000010803 */
[----:B------:R-:W-:Y:S04]  /*5340*/  MUFU.EX2 R147, R25 ;  /* 0x0000001900937308 */ /* 0x000fe80000000800 */
[----:B------:R-:W-:Y:S01]  /*5350*/  FADD.FTZ R104, R22, R21 ;  /* 0x0000001516687221 */ /* 0x000fe20000010000 */
[C---:B------:R-:W-:Y:S08]  /*5360*/  HMMA.16816.F32.BF16 R200, R8.reuse, R76, R52 ;  /* 0x0000004c08c8723c */ /* 0x040ff00000041834 */
[-C--:B-1----:R-:W-:Y:S01]  /*5370*/  HMMA.16816.F32.BF16 R192, R8, R32.reuse, R36 ;  /* 0x0000002008c0723c */ /* 0x082fe20000041824 */
[----:B------:R-:W1:Y:S07]  /*5380*/  LDSM.16.MT88.4 R36, [R236+0x2800] ;  /* 0x00280000ec24783b */ /* 0x000e6e0000004200 */
[C---:B------:R-:W-:Y:S01]  /*5390*/  HMMA.16816.F32.BF16 R160, R4.reuse, R32, R48 ;  /* 0x0000002004a0723c */ /* 0x040fe20000041830 */
[----:B------:R-:W3:Y:S07]  /*53a0*/  LDSM.16.MT88.4 R48, [R238+0x2800] ;  /* 0x00280000ee30783b */ /* 0x000eee0000004200 */
[C---:B--2---:R-:W-:Y:S08]  /*53b0*/  HMMA.16816.F32.BF16 R220, R4.reuse, R60, R56 ;  /* 0x0000003c04dc723c */ /* 0x044ff00000041838 */
[C---:B------:R-:W-:Y:S08]  /*53c0*/  HMMA.16816.F32.BF16 R196, R4.reuse, R40, R96 ;  /* 0x0000002804c4723c */ /* 0x040ff00000041860 */
[C---:B------:R-:W-:Y:S08]  /*53d0*/  HMMA.16816.F32.BF16 R168, R4.reuse, R76, R44 ;  /* 0x0000004c04a8723c */ /* 0x040ff0000004182c */
[----:B------:R-:W-:Y:S01]  /*53e0*/  MOV R32, R220 ;  /* 0x000000dc00207202 */ /* 0x000fe20000000f00 */
[----:B-1----:R-:W-:Y:S01]  /*53f0*/  HMMA.16816.F32.BF16 R208, R4, R36, R100 ;  /* 0x0000002404d0723c */ /* 0x002fe20000041864 */
[----:B------:R-:W-:-:S02]  /*5400*/  MOV R33, R222 ;  /* 0x000000de00217202 */ /* 0x000fc40000000f00 */
[----:B------:R-:W-:Y:S02]  /*5410*/  MOV R150, R32 ;  /* 0x0000002000967202 */ /* 0x000fe40000000f00 */
[----:B------:R-:W-:Y:S02]  /*5420*/  MOV R32, R65 ;  /* 0x0000004100207202 */ /* 0x000fe40000000f00 */
[----:B------:R-:W-:Y:S01]  /*5430*/  MOV R65, R132 ;  /* 0x0000008400417202 */ /* 0x000fe20000000f00 */
[----:B------:R-:W-:Y:S01]  /*5440*/  FFMA.FTZ R132, R130, c[0x0][0x2d0], -R3 ;  /* 0x0000b40082847a23 */ /* 0x000fe20000010803 */
[----:B------:R-:W-:Y:S01]  /*5450*/  HMMA.16816.F32.BF16 R52, R16, R116, RZ ;  /* 0x000000741034723c */ /* 0x000fe200000418ff */
[----:B------:R-:W-:Y:S01]  /*5460*/  FADD.FTZ R3, R143, R23 ;  /* 0x000000178f037221 */ /* 0x000fe20000010000 */
[----:B------:R-:W-:Y:S01]  /*5470*/  MOV R105, R221 ;  /* 0x000000dd00697202 */ /* 0x000fe20000000f00 */
[--C-:B------:R-:W-:Y:S01]  /*5480*/  FFMA.FTZ R130, R142, c[0x0][0x2d0], -R2.reuse ;  /* 0x0000b4008e827a23 */ /* 0x100fe20000010802 */
[----:B------:R-:W-:Y:S01]  /*5490*/  MOV R156, R33 ;  /* 0x00000021009c7202 */ /* 0x000fe20000000f00 */
[----:B------:R-:W-:Y:S01]  /*54a0*/  FADD.FTZ R3, R225, R3 ;  /* 0x00000003e1037221 */ /* 0x000fe20000010000 */
[----:B------:R-:W-:Y:S01]  /*54b0*/  MOV R33, R92 ;  /* 0x0000005c00217202 */ /* 0x000fe20000000f00 */
[--C-:B------:R-:W-:Y:S01]  /*54c0*/  FFMA.FTZ R92, R129, c[0x0][0x2d0], -R2.reuse ;  /* 0x0000b400815c7a23 */ /* 0x100fe20000010802 */
[----:B------:R-:W-:Y:S01]  /*54d0*/  HMMA.16816.F32.BF16 R20, R12, R94, RZ ;  /* 0x0000005e0c14723c */ /* 0x000fe200000418ff */
[----:B------:R-:W-:Y:S01]  /*54e0*/  FFMA.FTZ R129, R137, c[0x0][0x2d0], -R2 ;  /* 0x0000b40089817a23 */ /* 0x000fe20000010802 */
[----:B------:R-:W-:Y:S01]  /*54f0*/  MOV R141, R65 ;  /* 0x00000041008d7202 */ /* 0x000fe20000000f00 */
[----:B------:R-:W-:Y:S01]  /*5500*/  FADD.FTZ R3, R226, R3 ;  /* 0x00000003e2037221 */ /* 0x000fe20000010000 */
[----:B------:R-:W-:Y:S01]  /*5510*/  MOV R143, R32 ;  /* 0x00000020008f7202 */ /* 0x000fe20000000f00 */
[----:B------:R-:W-:Y:S01]  /*5520*/  MUFU.EX2 R137, R69 ;  /* 0x0000004500897308 */ /* 0x000fe20000000800 */
[----:B------:R-:W-:-:S02]  /*5530*/  MOV R142, R33 ;  /* 0x00000021008e7202 */ /* 0x000fc40000000f00 */
[----:B------:R-:W-:Y:S05]  /*5540*/  HMMA.16816.F32.BF16 R44, R12, R116, RZ ;  /* 0x000000740c2c723c */ /* 0x000fea00000418ff */
[----:B------:R-:W-:Y:S02]  /*5550*/  MUFU.EX2 R92, R92 ;  /* 0x0000005c005c7308 */ /* 0x000fe40000000800 */
[----:B------:R-:W-:Y:S01]  /*5560*/  MOV R116, R28 ;  /* 0x0000001c00747202 */ /* 0x000fe20000000f00 */
[----:B------:R-:W-:Y:S01]  /*5570*/  HMMA.16816.F32.BF16 R188, R8, R36, R112 ;  /* 0x0000002408bc723c */ /* 0x000fe20000041870 */
[----:B------:R-:W-:-:S06]  /*5580*/  MOV R117, R29 ;  /* 0x0000001d00757202 */ /* 0x000fcc0000000f00 */
[----:B------:R-:W-:Y:S01]  /*5590*/  MOV R36, R223 ;  /* 0x000000df00247202 */ /* 0x000fe20000000f00 */
[----:B------:R-:W-:Y:S03]  /*55a0*/  HMMA.16816.F32.BF16 R96, R4, R78, R20 ;  /* 0x0000004e0460723c */ /* 0x000fe60000041814 */
[----:B------:R-:W-:-:S05]  /*55b0*/  MOV R157, R36 ;  /* 0x00000024009d7202 */ /* 0x000fca0000000f00 */
[----:B------:R-:W-:Y:S08]  /*55c0*/  HMMA.16816.F32.BF16 R20, R12, R74, RZ ;  /* 0x0000004a0c14723c */ /* 0x000ff000000418ff */
[C---:B------:R-:W-:Y:S08]  /*55d0*/  HMMA.16816.F32.BF16 R212, R8.reuse, R40, R108 ;  /* 0x0000002808d4723c */ /* 0x040ff0000004186c */
[----:B---3--:R-:W-:Y:S08]  /*55e0*/  HMMA.16816.F32.BF16 R220, R8, R48, R52 ;  /* 0x0000003008dc723c */ /* 0x008ff00000041834 */
[----:B------:R-:W-:Y:S08]  /*55f0*/  HMMA.16816.F32.BF16 R100, R4, R38, R20 ;  /* 0x000000260464723c */ /* 0x000ff00000041814 */
[----:B------:R-:W-:Y:S08]  /*5600*/  HMMA.16816.F32.BF16 R20, R12, R82, RZ ;  /* 0x000000520c14723c */ /* 0x000ff000000418ff */
[----:B------:R-:W-:Y:S08]  /*5610*/  HMMA.16816.F32.BF16 R228, R4, R48, R44 ;  /* 0x0000003004e4723c */ /* 0x000ff0000004182c */
[----:B------:R-:W-:Y:S08]  /*5620*/  HMMA.16816.F32.BF16 R56, R12, R30, RZ ;  /* 0x0000001e0c38723c */ /* 0x000ff000000418ff */
[----:B------:R-:W-:Y:S08]  /*5630*/  HMMA.16816.F32.BF16 R108, R4, R42, R20 ;  /* 0x0000002a046c723c */ /* 0x000ff00000041814 */
[C---:B------:R-:W-:Y:S08]  /*5640*/  HMMA.16816.F32.BF16 R52, R12.reuse, R70, RZ ;  /* 0x000000460c34723c */ /* 0x040ff000000418ff */
[C---:B------:R-:W-:Y:S08]  /*5650*/  HMMA.16816.F32.BF16 R44, R12.reuse, R86, RZ ;  /* 0x000000560c2c723c */ /* 0x040ff000000418ff */
[C---:B------:R-:W-:Y:S08]  /*5660*/  HMMA.16816.F32.BF16 R20, R12.reuse, R106, RZ ;  /* 0x0000006a0c14723c */ /* 0x040ff000000418ff */
[----:B------:R-:W-:Y:S08]  /*5670*/  HMMA.16816.F32.BF16 R12, R12, R118, RZ ;  /* 0x000000760c0c723c */ /* 0x000ff000000418ff */
[----:B------:R-:W-:Y:S07]  /*5680*/  HMMA.16816.F32.BF16 R216, R8, R60, R88 ;  /* 0x0000003c08d8723c */ /* 0x000fee0000041858 */
[--C-:B------:R-:W-:Y:S01]  /*5690*/  FFMA.FTZ R91, R138, c[0x0][0x2d0], -R2.reuse ;  /* 0x0000b4008a5b7a23 */ /* 0x100fe20000010802 */
[----:B------:R-:W-:Y:S01]  /*56a0*/  MOV R138, R84 ;  /* 0x00000054008a7202 */ /* 0x000fe20000000f00 */
[--C-:B------:R-:W-:Y:S01]  /*56b0*/  FFMA.FTZ R90, R140, c[0x0][0x2d0], -R2.reuse ;  /* 0x0000b4008c5a7a23 */ /* 0x100fe20000010802 */
[C---:B------:R-:W-:Y:S01]  /*56c0*/  HMMA.16816.F32.BF16 R56, R4.reuse, R26, R56 ;  /* 0x0000001a0438723c */ /* 0x040fe20000041838 */
[----:B------:R-:W-:Y:S01]  /*56d0*/  FFMA.FTZ R89, R144, c[0x0][0x2d0], -R2 ;  /* 0x0000b40090597a23 */ /* 0x000fe20000010802 */
[----:B------:R-:W-:Y:S01]  /*56e0*/  MOV R140, R64 ;  /* 0x00000040008c7202 */ /* 0x000fe20000000f00 */
[----:B------:R-:W-:Y:S01]  /*56f0*/  FADD.FTZ R2, R159, R158 ;  /* 0x0000009e9f027221 */ /* 0x000fe20000010000 */
[----:B------:R-:W-:Y:S01]  /*5700*/  MOV R158, R93 ;  /* 0x0000005d009e7202 */ /* 0x000fe20000000f00 */
[--C-:B------:R-:W-:Y:S01]  /*5710*/  FFMA.FTZ R84, R124, c[0x0][0x2d0], -R0.reuse ;  /* 0x0000b4007c547a23 */ /* 0x100fe20000010800 */
[----:B------:R-:W-:Y:S01]  /*5720*/  MOV R159, R85 ;  /* 0x00000055009f7202 */ /* 0x000fe20000000f00 */
[--C-:B------:R-:W-:Y:S01]  /*5730*/  FFMA.FTZ R88, R127, c[0x0][0x2d0], -R0.reuse ;  /* 0x0000b4007f587a23 */ /* 0x100fe20000010800 */
[----:B------:R-:W-:Y:S01]  /*5740*/  HMMA.16816.F32.BF16 R52, R4, R66, R52 ;  /* 0x000000420434723c */ /* 0x000fe20000041834 */
[--C-:B------:R-:W-:Y:S01]  /*5750*/  FFMA.FTZ R93, R126, c[0x0][0x2d0], -R0.reuse ;  /* 0x0000b4007e5d7a23 */ /* 0x100fe20000010800 */
[----:B------:R-:W1:Y:S01]  /*5760*/  MUFU.EX2 R89, R89 ;  /* 0x0000005900597308 */ /* 0x000e620000000800 */
[----:B------:R-:W-:-:S02]  /*5770*/  FFMA.FTZ R85, R123, c[0x0][0x2d0], -R0 ;  /* 0x0000b4007b557a23 */ /* 0x000fc40000010800 */
[--C-:B------:R-:W-:Y:S02]  /*5780*/  FFMA.FTZ R124, R122, c[0x0][0x2d0], -R0.reuse ;  /* 0x0000b4007a7c7a23 */ /* 0x100fe40000010800 */
[--C-:B------:R-:W-:Y:S01]  /*5790*/  FFMA.FTZ R126, R121, c[0x0][0x2d0], -R0.reuse ;  /* 0x0000b400797e7a23 */ /* 0x100fe20000010800 */
[C---:B------:R-:W-:Y:S01]  /*57a0*/  HMMA.16816.F32.BF16 R44, R4.reuse, R34, R44 ;  /* 0x00000022042c723c */ /* 0x040fe2000004182c */
[----:B------:R-:W-:Y:S01]  /*57b0*/  FFMA.FTZ R127, R120, c[0x0][0x2d0], -R0 ;  /* 0x0000b400787f7a23 */ /* 0x000fe20000010800 */
[----:B------:R-:W-:Y:S01]  /*57c0*/  MUFU.EX2 R84, R84 ;  /* 0x0000005400547308 */ /* 0x000fe20000000800 */
[----:B------:R-:W-:Y:S02]  /*57d0*/  FADD.FTZ R0, R180, R2 ;  /* 0x00000002b4007221 */ /* 0x000fe40000010000 */
[----:B------:R-:W-:Y:S02]  /*57e0*/  FADD.FTZ R2, R205, R104 ;  /* 0x00000068cd027221 */ /* 0x000fe40000010000 */
[----:B------:R-:W-:Y:S01]  /*57f0*/  FADD.FTZ R0, R245, R0 ;  /* 0x00000000f5007221 */ /* 0x000fe20000010000 */
[----:B------:R-:W-:Y:S01]  /*5800*/  HMMA.16816.F32.BF16 R120, R4, R62, R20 ;  /* 0x0000003e0478723c */ /* 0x000fe20000041814 */
[----:B------:R-:W-:Y:S01]  /*5810*/  FADD.FTZ R2, R206, R2 ;  /* 0x00000002ce027221 */ /* 0x000fe20000010000 */
[----:B------:R-:W2:Y:S01]  /*5820*/  MUFU.EX2 R180, R81 ;  /* 0x0000005100b47308 */ /* 0x000ea20000000800 */
[----:B------:R-:W-:Y:S01]  /*5830*/  FADD.FTZ R0, R248, R0 ;  /* 0x00000000f8007221 */ /* 0x000fe20000010000 */
[----:B-1----:R-:W-:-:S03]  /*5840*/  MOV R248, R89 ;  /* 0x0000005900f87202 */ /* 0x002fc60000000f00 */
[----:B------:R-:W-:Y:S01]  /*5850*/  FADD.FTZ R20, R227, R3 ;  /* 0x00000003e3147221 */ /* 0x000fe20000010000 */
[----:B------:R-:W-:Y:S01]  /*5860*/  HMMA.16816.F32.BF16 R112, R4, R50, R12 ;  /* 0x000000320470723c */ /* 0x000fe2000004180c */
[----:B------:R-:W1:Y:S01]  /*5870*/  LDSM.16.MT88.4 R12, [R236+0x1000] ;  /* 0x00100000ec0c783b */ /* 0x000e620000004200 */
[----:B------:R-:W-:Y:S01]  /*5880*/  MUFU.EX2 R144, R91 ;  /* 0x0000005b00907308 */ /* 0x000fe20000000800 */
[----:B------:R-:W-:Y:S01]  /*5890*/  MOV R22, R148 ;  /* 0x0000009400167202 */ /* 0x000fe20000000f00 */
[----:B------:R-:W-:Y:S01]  /*58a0*/  FADD.FTZ R3, R207, R2 ;  /* 0x00000002cf037221 */ /* 0x000fe20000010000 */
[----:B------:R-:W-:Y:S01]  /*58b0*/  MOV R148, R149 ;  /* 0x0000009500947202 */ /* 0x000fe20000000f00 */
[----:B------:R-:W-:Y:S01]  /*58c0*/  FADD.FTZ R2, R252, R0 ;  /* 0x00000000fc027221 */ /* 0x000fe20000010000 */
[----:B------:R-:W-:Y:S01]  /*58d0*/  MOV R149, R150 ;  /* 0x0000009600957202 */ /* 0x000fe20000000f00 */
[----:B------:R-:W-:Y:S01]  /*58e0*/  HMMA.16816.F32.BF16 R4, R16, R70, RZ ;  /* 0x000000461004723c */ /* 0x000fe200000418ff */
[----:B------:R-:W-:Y:S01]  /*58f0*/  MOV R23, R158 ;  /* 0x0000009e00177202 */ /* 0x000fe20000000f00 */
[----:B------:R-:W3:Y:S01]  /*5900*/  MUFU.EX2 R81, R90 ;  /* 0x0000005a00517308 */ /* 0x000ee20000000800 */
[----:B--2---:R-:W-:-:S02]  /*5910*/  MOV R227, R180 ;  /* 0x000000b400e37202 */ /* 0x004fc40000000f00 */
[----:B------:R-:W-:Y:S02]  /*5920*/  MOV R150, R156 ;  /* 0x0000009c00967202 */ /* 0x000fe40000000f00 */
[----:B------:R-:W-:Y:S01]  /*5930*/  MOV R71, R151 ;  /* 0x0000009700477202 */ /* 0x000fe20000000f00 */
[----:B------:R-:W-:Y:S01]  /*5940*/  HMMA.16816.F32.BF16 R28, R16, R30, RZ ;  /* 0x0000001e101c723c */ /* 0x000fe200000418ff */
[----:B------:R-:W-:Y:S01]  /*5950*/  MOV R70, R159 ;  /* 0x0000009f00467202 */ /* 0x000fe20000000f00 */
[----:B------:R-:W2:Y:S01]  /*5960*/  MUFU.EX2 R245, R85 ;  /* 0x0000005500f57308 */ /* 0x000ea20000000800 */
[----:B------:R-:W-:Y:S02]  /*5970*/  MOV R151, R157 ;  /* 0x0000009d00977202 */ /* 0x000fe40000000f00 */
[----:B------:R-:W-:Y:S02]  /*5980*/  MOV R252, R148 ;  /* 0x0000009400fc7202 */ /* 0x000fe40000000f00 */
[----:B------:R-:W-:-:S02]  /*5990*/  MOV R104, R149 ;  /* 0x0000009500687202 */ /* 0x000fc40000000f00 */
[----:B------:R-:W-:Y:S01]  /*59a0*/  MOV R0, R117 ;  /* 0x0000007500007202 */ /* 0x000fe20000000f00 */
[----:B------:R-:W-:Y:S04]  /*59b0*/  MUFU.EX2 R226, R88 ;  /* 0x0000005800e27308 */ /* 0x000fe80000000800 */
[----:B------:R-:W-:Y:S02]  /*59c0*/  FADD.FTZ R0, R0, R20 ;  /* 0x0000001400007221 */ /* 0x000fe40000010000 */
[----:B------:R-:W-:Y:S02]  /*59d0*/  HMMA.16816.F32.BF16 R64, R8, R66, R4 ;  /* 0x000000420840723c */ /* 0x000fe40000041804 */
[----:B------:R4:W5:Y:S06]  /*59e0*/  MUFU.EX2 R225, R93 ;  /* 0x0000005d00e17308 */ /* 0x00096c0000000800 */
[----:B------:R-:W-:Y:S02]  /*59f0*/  HMMA.16816.F32.BF16 R4, R16, R86, RZ ;  /* 0x000000561004723c */ /* 0x000fe400000418ff */
[----:B------:R-:W-:Y:S06]  /*5a00*/  MUFU.EX2 R20, R125 ;  /* 0x0000007d00147308 */ /* 0x000fec0000000800 */
[C---:B------:R-:W-:Y:S01]  /*5a10*/  HMMA.16816.F32.BF16 R28, R8.reuse, R26, R28 ;  /* 0x0000001a081c723c */ /* 0x040fe2000004181c */
[----:B----4-:R-:W-:Y:S11]  /*5a20*/  MOV R93, R84 ;  /* 0x00000054005d7202 */ /* 0x010ff60000000f00 */
[----:B------:R-:W-:Y:S04]  /*5a30*/  @!UPT UIADD3 URZ, URZ, URZ, URZ ;  /* 0x0000003f3f3ff290 */ /* 0x000fe8000fffe03f */
[----:B------:R-:W-:Y:S08]  /*5a40*/  HMMA.16816.F32.BF16 R32, R8, R34, R4 ;  /* 0x000000220820723c */ /* 0x000ff00000041804 */
[----:B------:R-:W-:Y:S01]  /*5a50*/  HMMA.16816.F32.BF16 R4, R16, R94, RZ ;  /* 0x0000005e1004723c */ /* 0x000fe200000418ff */
[----:B------:R-:W-:Y:S08]  /*5a60*/  MUFU.EX2 R95, R72 ;  /* 0x00000048005f7308 */ /* 0x000ff00000000800 */
[----:B------:R-:W-:Y:S11]  /*5a70*/  MUFU.EX2 R94, R24 ;  /* 0x00000018005e7308 */ /* 0x000ff60000000800 */
[----:B------:R-:W-:Y:S04]  /*5a80*/  @!UPT UIADD3 URZ, URZ, URZ, URZ ;  /* 0x0000003f3f3ff290 */ /* 0x000fe8000fffe03f */
[----:B------:R-:W-:Y:S08]  /*5a90*/  HMMA.16816.F32.BF16 R76, R8, R78, R4 ;  /* 0x0000004e084c723c */ /* 0x000ff00000041804 */
[----:B------:R-:W-:Y:S11]  /*5aa0*/  HMMA.16816.F32.BF16 R4, R16, R74, RZ ;  /* 0x0000004a1004723c */ /* 0x000ff600000418ff */
[----:B------:R-:W-:Y:S11]  /*5ab0*/  @!UPT UIADD3 URZ, URZ, URZ, URZ ;  /* 0x0000003f3f3ff290 */ /* 0x000ff6000fffe03f */
[----:B------:R-:W-:Y:S02]  /*5ac0*/  @!UPT UIADD3 URZ, URZ, URZ, URZ ;  /* 0x0000003f3f3ff290 */ /* 0x000fe4000fffe03f */
[----:B------:R-:W-:Y:S08]  /*5ad0*/  HMMA.16816.F32.BF16 R36, R8, R38, R4 ;  /* 0x000000260824723c */ /* 0x000ff00000041804 */
[----:B------:R-:W-:Y:S01]  /*5ae0*/  HMMA.16816.F32.BF16 R4, R16, R82, RZ ;  /* 0x000000521004723c */ /* 0x000fe200000418ff */
[----:B------:R-:W4:Y:S08]  /*5af0*/  MUFU.EX2 R83, R73 ;  /* 0x0000004900537308 */ /* 0x000f300000000800 */
[----:B------:R-:W1:Y:S11]  /*5b00*/  MUFU.EX2 R82, R68 ;  /* 0x0000004400527308 */ /* 0x000e760000000800 */
[----:B------:R-:W-:Y:S04]  /*5b10*/  @!UPT UIADD3 URZ, URZ, URZ, URZ ;  /* 0x0000003f3f3ff290 */ /* 0x000fe8000fffe03f */
[----:B------:R-:W-:Y:S08]  /*5b20*/  HMMA.16816.F32.BF16 R40, R8, R42, R4 ;  /* 0x0000002a0828723c */ /* 0x000ff00000041804 */
[C---:B------:R-:W-:Y:S07]  /*5b30*/  HMMA.16816.F32.BF16 R4, R16.reuse, R106, RZ ;  /* 0x0000006a1004723c */ /* 0x040fee00000418ff */
[----:B------:R-:W-:Y:S01]  /*5b40*/  MOV R106, R150 ;  /* 0x00000096006a7202 */ /* 0x000fe20000000f00 */
[----:B------:R-:W-:Y:S01]  /*5b50*/  HMMA.16816.F32.BF16 R16, R16, R118, RZ ;  /* 0x000000761010723c */ /* 0x000fe200000418ff */
[----:B------:R-:W-:Y:S11]  /*5b60*/  MOV R107, R151 ;  /* 0x00000097006b7202 */ /* 0x000ff60000000f00 */
[----:B------:R-:W-:Y:S04]  /*5b70*/  @!UPT UIADD3 URZ, URZ, URZ, URZ ;  /* 0x0000003f3f3ff290 */ /* 0x000fe8000fffe03f */
[C---:B------:R-:W-:Y:S07]  /*5b80*/  HMMA.16816.F32.BF16 R60, R8.reuse, R62, R4 ;  /* 0x0000003e083c723c */ /* 0x040fee0000041804 */
[----:B------:R-:W-:Y:S01]  /*5b90*/  FADD.FTZ R4, R182, R181 ;  /* 0x000000b5b6047221 */ /* 0x000fe20000010000 */
[----:B------:R-:W-:Y:S01]  /*5ba0*/  HMMA.16816.F32.BF16 R48, R8, R50, R16 ;  /* 0x000000320830723c */ /* 0x000fe20000041810 */
[----:B---3--:R-:W-:Y:S01]  /*5bb0*/  F2FP.BF16.PACK_AB R6, R248, R81 ;  /* 0x00000051f806723e */ /* 0x008fe200000010ff */
[----:B------:R-:W3:Y:S01]  /*5bc0*/  LDSM.16.MT88.4 R16, [R239+0x3000] ;  /* 0x00300000ef10783b */ /* 0x000ee20000004200 */
[----:B------:R-:W-:Y:S01]  /*5bd0*/  FADD.FTZ R4, R183, R4 ;  /* 0x00000004b7047221 */ /* 0x000fe20000010000 */
[----:B--2---:R-:W-:-:S02]  /*5be0*/  F2FP.BF16.PACK_AB R5, R93, R245 ;  /* 0x000000f55d05723e */ /* 0x004fc400000010ff */
[----:B-----5:R-:W-:Y:S01]  /*5bf0*/  F2FP.BF16.PACK_AB R7, R225, R226 ;  /* 0x000000e2e107723e */ /* 0x020fe200000010ff */
[----:B------:R-:W-:Y:S01]  /*5c00*/  FADD.FTZ R21, R204, R4 ;  /* 0x00000004cc157221 */ /* 0x000fe20000010000 */
[----:B----4-:R-:W-:Y:S02]  /*5c10*/  F2FP.BF16.PACK_AB R8, R83, R80 ;  /* 0x000000505308723e */ /* 0x010fe400000010ff */
[----:B-1----:R-:W-:Y:S02]  /*5c20*/  F2FP.BF16.PACK_AB R9, R147, R82 ;  /* 0x000000529309723e */ /* 0x002fe400000010ff */
[----:B------:R-:W-:Y:S02]  /*5c30*/  F2FP.BF16.PACK_AB R10, R137, R95 ;  /* 0x0000005f890a723e */ /* 0x000fe400000010ff */
[----:B------:R-:W-:Y:S02]  /*5c40*/  F2FP.BF16.PACK_AB R11, R227, R94 ;  /* 0x0000005ee30b723e */ /* 0x000fe400000010ff */
[----:B------:R-:W-:-:S05]  /*5c50*/  F2FP.BF16.PACK_AB R4, R144, R92 ;  /* 0x0000005c9004723e */ /* 0x000fca00000010ff */
[-C--:B------:R-:W-:Y:S08]  /*5c60*/  HMMA.16816.F32.BF16 R176, R8, R12.reuse, R176 ;  /* 0x0000000c08b0723c */ /* 0x080ff000000418b0 */
[----:B------:R-:W-:Y:S08]  /*5c70*/  HMMA.16816.F32.BF16 R172, R4, R12, R172 ;  /* 0x0000000c04ac723c */ /* 0x000ff000000418ac */
[-C--:B------:R-:W-:Y:S08]  /*5c80*/  HMMA.16816.F32.BF16 R180, R8, R14.reuse, R28 ;  /* 0x0000000e08b4723c */ /* 0x080ff0000004181c */
[----:B------:R-:W-:Y:S01]  /*5c90*/  HMMA.16816.F32.BF16 R24, R4, R14, R56 ;  /* 0x0000000e0418723c */ /* 0x000fe20000041838 */
[----:B------:R-:W1:Y:S07]  /*5ca0*/  LDSM.16.MT88.4 R12, [R237+0x1000] ;  /* 0x00100000ed0c783b */ /* 0x000e6e0000004200 */
[----:B---3--:R-:W-:Y:S08]  /*5cb0*/  HMMA.16816.F32.BF16 R60, R8, R18, R60 ;  /* 0x00000012083c723c */ /* 0x008ff0000004183c */
[----:B------:R-:W-:Y:S08]  /*5cc0*/  HMMA.16816.F32.BF16 R104, R4, R16, R104 ;  /* 0x000000100468723c */ /* 0x000ff00000041868 */
[-C--:B-1----:R-:W-:Y:S08]  /*5cd0*/  HMMA.16816.F32.BF16 R184, R8, R12.reuse, R184 ;  /* 0x0000000c08b8723c */ /* 0x082ff000000418b8 */
[----:B------:R-:W-:Y:S08]  /*5ce0*/  HMMA.16816.F32.BF16 R164, R4, R12, R164 ;  /* 0x0000000c04a4723c */ /* 0x000ff000000418a4 */
[-C--:B------:R-:W-:Y:S08]  /*5cf0*/  HMMA.16816.F32.BF16 R64, R8, R14.reuse, R64 ;  /* 0x0000000e0840723c */ /* 0x080ff00000041840 */
[----:B------:R-:W-:Y:S01]  /*5d00*/  HMMA.16816.F32.BF16 R28, R4, R14, R52 ;  /* 0x0000000e041c723c */ /* 0x000fe20000041834 */
[----:B------:R-:W1:Y:S07]  /*5d10*/  LDSM.16.MT88.4 R12, [R239+0x1000] ;  /* 0x00100000ef0c783b */ /* 0x000e6e0000004200 */
[-C--:B-1----:R-:W-:Y:S08]  /*5d20*/  HMMA.16816.F32.BF16 R192, R8, R12.reuse, R192 ;  /* 0x0000000c08c0723c */ /* 0x082ff000000418c0 */
[----:B------:R-:W-:Y:S07]  /*5d30*/  HMMA.16816.F32.BF16 R156, R4, R12, R160 ;  /* 0x0000000c049c723c */ /* 0x000fee00000418a0 */
[----:B------:R-:W-:Y:S01]  /*5d40*/  MOV R160, R70 ;  /* 0x0000004600a07202 */ /* 0x000fe20000000f00 */
[----:B------:R-:W-:Y:S01]  /*5d50*/  HMMA.16816.F32.BF16 R32, R8, R14, R32 ;  /* 0x0000000e0820723c */ /* 0x000fe20000041820 */
[----:B------:R-:W-:-:S02]  /*5d60*/  MOV R161, R252 ;  /* 0x000000fc00a17202 */ /* 0x000fc40000000f00 */
[----:B------:R-:W-:Y:S02]  /*5d70*/  MOV R162, R22 ;  /* 0x0000001600a27202 */ /* 0x000fe40000000f00 */
[----:B------:R-:W-:Y:S01]  /*5d80*/  MOV R163, R23 ;  /* 0x0000001700a37202 */ /* 0x000fe20000000f00 */
[----:B------:R-:W-:Y:S01]  /*5d90*/  MUFU.EX2 R22, R130 ;  /* 0x0000008200167308 */ /* 0x000fe20000000800 */
[----:B------:R-:W-:Y:S01]  /*5da0*/  MOV R252, R137 ;  /* 0x0000008900fc7202 */ /* 0x000fe20000000f00 */
[----:B------:R-:W-:Y:S01]  /*5db0*/  HMMA.16816.F32.BF16 R44, R4, R14, R44 ;  /* 0x0000000e042c723c */ /* 0x000fe2000004182c */
[----:B------:R-:W1:Y:S05]  /*5dc0*/  LDSM.16.MT88.4 R12, [R238+0x1000] ;  /* 0x00100000ee0c783b */ /* 0x000e6a0000004200 */
[----:B------:R-:W-:Y:S08]  /*5dd0*/  MUFU.EX2 R23, R146 ;  /* 0x0000009200177308 */ /* 0x000ff00000000800 */
[----:B------:R-:W2:Y:S01]  /*5de0*/  MUFU.EX2 R137, R145 ;  /* 0x0000009100897308 */ /* 0x000ea20000000800 */
[-C--:B-1----:R-:W-:Y:S08]  /*5df0*/  HMMA.16816.F32.BF16 R200, R8, R12.reuse, R200 ;  /* 0x0000000c08c8723c */ /* 0x082ff000000418c8 */
[----:B------:R-:W-:Y:S07]  /*5e00*/  HMMA.16816.F32.BF16 R148, R4, R12, R168 ;  /* 0x0000000c0494723c */ /* 0x000fee00000418a8 */
[----:B------:R-:W-:Y:S01]  /*5e10*/  MOV R171, R142 ;  /* 0x0000008e00ab7202 */ /* 0x000fe20000000f00 */
[----:B------:R-:W-:Y:S01]  /*5e20*/  HMMA.16816.F32.BF16 R204, R8, R14, R76 ;  /* 0x0000000e08cc723c */ /* 0x000fe2000004184c */
[----:B------:R-:W-:-:S02]  /*5e30*/  MOV R170, R140 ;  /* 0x0000008c00aa7202 */ /* 0x000fc40000000f00 */
[----:B------:R-:W-:Y:S01]  /*5e40*/  MOV R169, R141 ;  /* 0x0000008d00a97202 */ /* 0x000fe20000000f00 */
[----:B------:R-:W-:Y:S01]  /*5e50*/  FADD.FTZ R0, R171, R0 ;  /* 0x00000000ab007221 */ /* 0x000fe20000010000 */
[----:B------:R-:W-:Y:S01]  /*5e60*/  MOV R168, R116 ;  /* 0x0000007400a87202 */ /* 0x000fe20000000f00 */
[----:B------:R-:W-:Y:S01]  /*5e70*/  FADD.FTZ R2, R170, R2 ;  /* 0x00000002aa027221 */ /* 0x000fe20000010000 */
[----:B------:R-:W-:Y:S01]  /*5e80*/  MOV R78, R71 ;  /* 0x00000047004e7202 */ /* 0x000fe20000000f00 */
[----:B------:R-:W-:Y:S01]  /*5e90*/  HMMA.16816.F32.BF16 R72, R4, R14, R96 ;  /* 0x0000000e0448723c */ /* 0x000fe20000041860 */
[----:B------:R-:W1:Y:S01]  /*5ea0*/  LDSM.16.MT88.4 R12, [R236+0x3000] ;  /* 0x00300000ec0c783b */ /* 0x000e620000004200 */
[----:B------:R-:W-:Y:S01]  /*5eb0*/  MOV R77, R143 ;  /* 0x0000008f004d7202 */ /* 0x000fe20000000f00 */
[----:B------:R-:W-:Y:S01]  /*5ec0*/  FADD.FTZ R3, R168, R3 ;  /* 0x00000003a8037221 */ /* 0x000fe20000010000 */
[----:B------:R-:W-:Y:S02]  /*5ed0*/  MOV R79, R138 ;  /* 0x0000008a004f7202 */ /* 0x000fe40000000f00 */
[----:B------:R-:W-:Y:S01]  /*5ee0*/  MUFU.EX2 R138, R155 ;  /* 0x0000009b008a7308 */ /* 0x000fe20000000800 */
[----:B------:R-:W-:Y:S01]  /*5ef0*/  FADD.FTZ R3, R77, R3 ;  /* 0x000000034d037221 */ /* 0x000fe20000010000 */
[-C--:B-1----:R-:W-:Y:S08]  /*5f00*/  HMMA.16816.F32.BF16 R68, R8, R12.reuse, R188 ;  /* 0x0000000c0844723c */ /* 0x082ff000000418bc */
[----:B------:R-:W-:Y:S08]  /*5f10*/  HMMA.16816.F32.BF16 R208, R4, R12, R208 ;  /* 0x0000000c04d0723c */ /* 0x000ff000000418d0 */
[-C--:B------:R-:W-:Y:S08]  /*5f20*/  HMMA.16816.F32.BF16 R36, R8, R14.reuse, R36 ;  /* 0x0000000e0824723c */ /* 0x080ff00000041824 */
[----:B------:R-:W-:Y:S01]  /*5f30*/  HMMA.16816.F32.BF16 R88, R4, R14, R100 ;  /* 0x0000000e0458723c */ /* 0x000fe20000041864 */
[----:B------:R-:W1:Y:S07]  /*5f40*/  LDSM.16.MT88.4 R12, [R237+0x3000] ;  /* 0x00300000ed0c783b */ /* 0x000e6e0000004200 */
[----:B------:R-:W-:Y:S01]  /*5f50*/  HMMA.16816.F32.BF16 R100, R8, R16, R216 ;  /* 0x000000100864723c */ /* 0x000fe200000418d8 */
[----:B------:R-:W-:Y:S06]  /*5f60*/  MUFU.EX2 R217, R152 ;  /* 0x0000009800d97308 */ /* 0x000fec0000000800 */
[----:B------:R-:W-:Y:S01]  /*5f70*/  MOV R219, R93 ;  /* 0x0000005d00db7202 */ /* 0x000fe20000000f00 */
[----:B------:R-:W-:Y:S01]  /*5f80*/  HMMA.16816.F32.BF16 R16, R4, R18, R120 ;  /* 0x000000120410723c */ /* 0x000fe20000041878 */
[----:B------:R-:W-:Y:S01]  /*5f90*/  MUFU.EX2 R216, R132 ;  /* 0x0000008400d87308 */ /* 0x000fe20000000800 */
[----:B------:R-:W-:-:S07]  /*5fa0*/  MOV R218, R81 ;  /* 0x0000005100da7202 */ /* 0x000fce0000000f00 */
[----:B------:R2:W-:Y:S01]  /*5fb0*/  MUFU.EX2 R132, R129 ;  /* 0x0000008100847308 */ /* 0x0005e20000000800 */
[-C--:B-1----:R-:W-:Y:S07]  /*5fc0*/  HMMA.16816.F32.BF16 R84, R8, R12.reuse, R212 ;  /* 0x0000000c0854723c */ /* 0x082fee00000418d4 */
[----:B------:R-:W-:Y:S01]  /*5fd0*/  MUFU.EX2 R212, R154 ;  /* 0x0000009a00d47308 */ /* 0x000fe20000000800 */
[----:B--2---:R-:W-:Y:S01]  /*5fe0*/  F2FP.BF16.PACK_AB R129, R137, R23 ;  /* 0x000000178981723e */ /* 0x004fe200000010ff */
[----:B------:R-:W-:Y:S06]  /*5ff0*/  HMMA.16816.F32.BF16 R140, R4, R12, R196 ;  /* 0x0000000c048c723c */ /* 0x000fec00000418c4 */
[----:B------:R-:W1:Y:S02]  /*6000*/  MUFU.EX2 R215, R153 ;  /* 0x0000009900d77308 */ /* 0x000e640000000800 */
[-C--:B------:R-:W-:Y:S06]  /*6010*/  HMMA.16816.F32.BF16 R40, R8, R14.reuse, R40 ;  /* 0x0000000e0828723c */ /* 0x080fec0000041828 */
[----:B------:R-:W2:Y:S02]  /*6020*/  MUFU.EX2 R214, R139 ;  /* 0x0000008b00d67308 */ /* 0x000ea40000000800 */
[----:B------:R-:W-:Y:S01]  /*6030*/  HMMA.16816.F32.BF16 R56, R4, R14, R108 ;  /* 0x0000000e0438723c */ /* 0x000fe2000004186c */
[----:B------:R-:W3:Y:S05]  /*6040*/  LDSM.16.MT88.4 R12, [R238+0x3000] ;  /* 0x00300000ee0c783b */ /* 0x000eea0000004200 */
[----:B------:R2:W-:Y:S01]  /*6050*/  MUFU.EX2 R139, R131 ;  /* 0x00000083008b7308 */ /* 0x0005e20000000800 */
[----:B-1----:R-:W-:Y:S01]  /*6060*/  F2FP.BF16.PACK_AB R130, R217, R215 ;  /* 0x000000d7d982723e */ /* 0x002fe200000010ff */
[----:B------:R-:W-:Y:S04]  /*6070*/  LDSM.16.MT88.4 R152, [R239+0x1800] ;  /* 0x00180000ef98783b */ /* 0x000fe80000004200 */
[----:B------:R-:W-:Y:S02]  /*6080*/  LDSM.16.MT88.4 R108, [R239+0x3800] ;  /* 0x00380000ef6c783b */ /* 0x000fe40000004200 */
[----:B------:R1:W4:Y:S01]  /*6090*/  MUFU.EX2 R213, R128 ;  /* 0x0000008000d57308 */ /* 0x0003220000000800 */
[----:B--2---:R-:W-:-:S02]  /*60a0*/  F2FP.BF16.PACK_AB R131, R216, R214 ;  /* 0x000000d6d883723e */ /* 0x004fc400000010ff */
[----:B-1----:R-:W-:Y:S01]  /*60b0*/  F2FP.BF16.PACK_AB R128, R212, R138 ;  /* 0x0000008ad480723e */ /* 0x002fe200000010ff */
[C---:B---3--:R-:W-:Y:S08]  /*60c0*/  HMMA.16816.F32.BF16 R120, R4.reuse, R12, R228 ;  /* 0x0000000c0478723c */ /* 0x048ff000000418e4 */
[----:B------:R-:W-:Y:S07]  /*60d0*/  HMMA.16816.F32.BF16 R52, R4, R14, R112 ;  /* 0x0000000e0434723c */ /* 0x000fee0000041870 */
[----:B------:R-:W-:Y:S01]  /*60e0*/  FADD.FTZ R4, R169, R21 ;  /* 0x00000015a9047221 */ /* 0x000fe20000010000 */
[----:B------:R-:W-:Y:S01]  /*60f0*/  HMMA.16816.F32.BF16 R116, R8, R12, R220 ;  /* 0x0000000c0874723c */ /* 0x000fe200000418dc */
[----:B------:R-:W1:Y:S01]  /*6100*/  LDSM.16.MT88.4 R168, [R236+0x1800] ;  /* 0x00180000eca8783b */ /* 0x000e620000004200 */
[----:B------:R4:W-:Y:S01]  /*6110*/  MUFU.EX2 R13, R126 ;  /* 0x0000007e000d7308 */ /* 0x0009e20000000800 */
[----:B------:R-:W-:-:S02]  /*6120*/  FADD.FTZ R5, R78, R4 ;  /* 0x000000044e057221 */ /* 0x000fc40000010000 */
[----:B------:R-:W-:Y:S02]  /*6130*/  FADD.FTZ R4, R160, R2 ;  /* 0x00000002a0047221 */ /* 0x000fe40000010000 */
[----:B------:R-:W-:Y:S01]  /*6140*/  FADD.FTZ R2, R161, R0 ;  /* 0x00000000a1027221 */ /* 0x000fe20000010000 */
[----:B------:R-:W-:Y:S01]  /*6150*/  HMMA.16816.F32.BF16 R48, R8, R14, R48 ;  /* 0x0000000e0830723c */ /* 0x000fe20000041830 */
[----:B------:R-:W-:Y:S01]  /*6160*/  FADD.FTZ R0, R162, R3 ;  /* 0x00000003a2007221 */ /* 0x000fe20000010000 */
[----:B------:R-:W-:Y:S01]  /*6170*/  MOV R221, R144 ;  /* 0x0000009000dd7202 */ /* 0x000fe20000000f00 */
[----:B------:R-:W-:Y:S01]  /*6180*/  FADD.FTZ R5, R163, R5 ;  /* 0x00000005a3057221 */ /* 0x000fe20000010000 */
[----:B------:R-:W-:Y:S01]  /*6190*/  MOV R220, R147 ;  /* 0x0000009300dc7202 */ /* 0x000fe20000000f00 */
[----:B------:R-:W-:Y:S01]  /*61a0*/  FADD.FTZ R3, R80, R4 ;  /* 0x0000000450037221 */ /* 0x000fe20000010000 */
[----:B------:R-:W-:Y:S01]  /*61b0*/  LDSM.16.MT88.4 R144, [R238+0x1800] ;  /* 0x00180000ee90783b */ /* 0x000fe20000004200 */
[----:B------:R-:W-:Y:S01]  /*61c0*/  FADD.FTZ R10, R92, R0 ;  /* 0x000000005c0a7221 */ /* 0x000fe20000010000 */
[----:B------:R-:W-:Y:S01]  /*61d0*/  MOV R223, R94 ;  /* 0x0000005e00df7202 */ /* 0x000fe20000000f00 */
[----:B------:R-:W-:Y:S01]  /*61e0*/  FADD.FTZ R12, R79, R5 ;  /* 0x000000054f0c7221 */ /* 0x000fe20000010000 */
[----:B------:R-:W2:Y:S01]  /*61f0*/  LDL R0, [R1+0x44] ;  /* 0x0000440001007983 */ /* 0x000ea20000100800 */
[----:B------:R-:W-:Y:S01]  /*6200*/  MOV R222, R95 ;  /* 0x0000005f00de7202 */ /* 0x000fe20000000f00 */
[----:B------:R-:W-:Y:S01]  /*6210*/  FADD.FTZ R11, R82, R2 ;  /* 0x00000002520b7221 */ /* 0x000fe20000010000 */
[----:B------:R-:W-:Y:S01]  /*6220*/  MOV R8, c[0x0][0x2ac] ;  /* 0x0000ab0000087a02 */ /* 0x000fe20000000f00 */
[----:B------:R-:W3:Y:S01]  /*6230*/  LDSM.16.MT88.4 R4, [R238+0x3800] ;  /* 0x00380000ee04783b */ /* 0x000ee20000004200 */
[----:B------:R5:W1:Y:S03]  /*6240*/  MUFU.EX2 R15, R124 ;  /* 0x0000007c000f7308 */ /* 0x000a660000000800 */
[----:B------:R-:W3:Y:S04]  /*6250*/  LDSM.16.MT88.4 R76, [R236+0x3800] ;  /* 0x00380000ec4c783b */ /* 0x000ee80000004200 */
[----:B------:R-:W3:Y:S01]  /*6260*/  LDSM.16.MT88.4 R160, [R237+0x1800] ;  /* 0x00180000eda0783b */ /* 0x000ee20000004200 */
[----:B------:R-:W1:Y:S03]  /*6270*/  MUFU.EX2 R14, R127 ;  /* 0x0000007f000e7308 */ /* 0x000e660000000800 */
[----:B------:R-:W3:Y:S01]  /*6280*/  LDSM.16.MT88.4 R92, [R237+0x3800] ;  /* 0x00380000ed5c783b */ /* 0x000ee20000004200 */
[----:B------:R-:W-:Y:S01]  /*6290*/  IMAD R8, R8, c[0x0][0x1d0], RZ ;  /* 0x0000740008087a24 */ /* 0x000fe200078e02ff */
[----:B----4-:R-:W-:Y:S01]  /*62a0*/  F2FP.BF16.PACK_AB R126, R213, R139 ;  /* 0x0000008bd57e723e */ /* 0x010fe200000010ff */
[----:B------:R-:W-:Y:S01]  /*62b0*/  FADD.FTZ R9, R83, R3 ;  /* 0x0000000353097221 */ /* 0x000fe20000010000 */
[----:B-----5:R-:W-:-:S02]  /*62c0*/  F2FP.BF16.PACK_AB R124, R132, R22 ;  /* 0x00000016847c723e */ /* 0x020fc400000010ff */
[----:B-1----:R-:W-:Y:S01]  /*62d0*/  F2FP.BF16.PACK_AB R125, R15, R20 ;  /* 0x000000140f7d723e */ /* 0x002fe200000010ff */
[----:B------:R-:W-:Y:S01]  /*62e0*/  FADD.FTZ R3, R221, R10 ;  /* 0x0000000add037221 */ /* 0x000fe20000010000 */
[----:B------:R-:W-:-:S03]  /*62f0*/  F2FP.BF16.PACK_AB R127, R14, R13 ;  /* 0x0000000d0e7f723e */ /* 0x000fc600000010ff */
[----:B------:R-:W-:Y:S01]  /*6300*/  FADD.FTZ R3, R218, R3 ;  /* 0x00000003da037221 */ /* 0x000fe20000010000 */
[C---:B------:R-:W-:Y:S08]  /*6310*/  HMMA.16816.F32.BF16 R176, R128.reuse, R168, R176 ;  /* 0x000000a880b0723c */ /* 0x040ff000000418b0 */
[-C--:B---3--:R-:W-:Y:S08]  /*6320*/  HMMA.16816.F32.BF16 R116, R128, R4.reuse, R116 ;  /* 0x000000048074723c */ /* 0x088ff00000041874 */
[----:B------:R-:W-:Y:S07]  /*6330*/  HMMA.16816.F32.BF16 R120, R124, R4, R120 ;  /* 0x000000047c78723c */ /* 0x000fee0000041878 */
[----:B------:R-:W-:Y:S01]  /*6340*/  FADD.FTZ R4, R222, R9 ;  /* 0x00000009de047221 */ /* 0x000fe20000010000 */
[----:B------:R-:W-:Y:S03]  /*6350*/  HMMA.16816.F32.BF16 R200, R128, R144, R200 ;  /* 0x0000009080c8723c */ /* 0x000fe600000418c8 */
[----:B------:R-:W-:-:S05]  /*6360*/  FADD.FTZ R4, R252, R4 ;  /* 0x00000004fc047221 */ /* 0x000fca0000010000 */
[----:B------:R-:W-:Y:S01]  /*6370*/  HMMA.16816.F32.BF16 R204, R128, R146, R204 ;  /* 0x0000009280cc723c */ /* 0x000fe200000418cc */
[----:B------:R-:W-:-:S07]  /*6380*/  FADD.FTZ R4, R138, R4 ;  /* 0x000000048a047221 */ /* 0x000fce0000010000 */
[C---:B------:R-:W-:Y:S08]  /*6390*/  HMMA.16816.F32.BF16 R148, R124.reuse, R144, R148 ;  /* 0x000000907c94723c */ /* 0x040ff00000041894 */
[----:B------:R-:W-:Y:S01]  /*63a0*/  HMMA.16816.F32.BF16 R144, R124, R146, R72 ;  /* 0x000000927c90723c */ /* 0x000fe20000041848 */
[----:B------:R-:W-:-:S07]  /*63b0*/  FADD.FTZ R4, R212, R4 ;  /* 0x00000004d4047221 */ /* 0x000fce0000010000 */
[C---:B------:R-:W-:Y:S08]  /*63c0*/  HMMA.16816.F32.BF16 R68, R128.reuse, R76, R68 ;  /* 0x0000004c8044723c */ /* 0x040ff00000041844 */
[----:B------:R-:W-:Y:S08]  /*63d0*/  HMMA.16816.F32.BF16 R80, R128, R78, R36 ;  /* 0x0000004e8050723c */ /* 0x000ff00000041824 */
[C---:B------:R-:W-:Y:S08]  /*63e0*/  HMMA.16816.F32.BF16 R72, R124.reuse, R76, R208 ;  /* 0x0000004c7c48723c */ /* 0x040ff000000418d0 */
[C---:B------:R-:W-:Y:S08]  /*63f0*/  HMMA.16816.F32.BF16 R76, R124.reuse, R78, R88 ;  /* 0x0000004e7c4c723c */ /* 0x040ff00000041858 */
[----:B------:R-:W-:Y:S08]  /*6400*/  HMMA.16816.F32.BF16 R172, R124, R168, R172 ;  /* 0x000000a87cac723c */ /* 0x000ff000000418ac */
[C---:B------:R-:W-:Y:S08]  /*6410*/  HMMA.16816.F32.BF16 R180, R128.reuse, R170, R180 ;  /* 0x000000aa80b4723c */ /* 0x040ff000000418b4 */
[-C--:B------:R-:W-:Y:S08]  /*6420*/  HMMA.16816.F32.BF16 R184, R128, R160.reuse, R184 ;  /* 0x000000a080b8723c */ /* 0x080ff000000418b8 */
[----:B------:R-:W-:Y:S08]  /*6430*/  HMMA.16816.F32.BF16 R164, R124, R160, R164 ;  /* 0x000000a07ca4723c */ /* 0x000ff000000418a4 */
[C---:B------:R-:W-:Y:S08]  /*6440*/  HMMA.16816.F32.BF16 R188, R128.reuse, R162, R64 ;  /* 0x000000a280bc723c */ /* 0x040ff00000041840 */
[-C--:B------:R-:W-:Y:S08]  /*6450*/  HMMA.16816.F32.BF16 R192, R128, R152.reuse, R192 ;  /* 0x0000009880c0723c */ /* 0x080ff000000418c0 */
        /* <DEDUP_REMOVED lines=12> */
[----:B--2---:R-:W-:-:S05]  /*6520*/  @P4 IMAD.HI.U32 R2, R0, c[0x0][0x2c8], RZ ;  /* 0x0000b20000024a27 */ /* 0x004fca00078e00ff */
[----:B------:R-:W-:-:S04]  /*6530*/  @P4 SHF.R.U32.HI R0, RZ, c[0x0][0x2cc], R2 ;  /* 0x0000b300ff004a19 */ /* 0x000fc80000011602 */
[----:B------:R-:W-:-:S04]  /*6540*/  IADD3 R0, R0, -c[0x0][0x168], R8 ;  /* 0x80005a0000007a10 */ /* 0x000fc80007ffe008 */
[----:B------:R-:W-:-:S04]  /*6550*/  SHF.R.S32.HI R2, RZ, 0x1f, R0 ;  /* 0x0000001fff027819 */ /* 0x000fc80000011400 */
[----:B------:R-:W-:Y:S01]  /*6560*/  LEA.HI R8, R2, R0, RZ, 0x6 ;  /* 0x0000000002087211 */ /* 0x000fe200078f30ff */
        /* <DEDUP_REMOVED lines=9> */
[----:B------:R-:W-:Y:S01]  /*6600*/  FADD.FTZ R2, R225, R5 ;  /* 0x00000005e1027221 */ /* 0x000fe20000010000 */
[----:B------:R-:W-:Y:S01]  /*6610*/  HMMA.16816.F32.BF16 R108, R124, R110, R16 ;  /* 0x0000006e7c6c723c */ /* 0x000fe20000041810 */
[----:B------:R-:W-:Y:S02]  /*6620*/  FADD.FTZ R5, R132, R0 ;  /* 0x0000000084057221 */ /* 0x000fe40000010000 */
[----:B------:R-:W-:-:S05]  /*6630*/  FADD.FTZ R0, R20, R2 ;  /* 0x0000000214007221 */ /* 0x000fca0000010000 */
[----:B------:R-:W-:Y:S01]  /*6640*/  HMMA.16816.F32.BF16 R128, R128, R6, R48 ;  /* 0x000000068080723c */ /* 0x000fe20000041830 */
[----:B------:R-:W-:-:S07]  /*6650*/  FADD.FTZ R0, R15, R0 ;  /* 0x000000000f007221 */ /* 0x000fce0000010000 */
[----:B------:R-:W-:Y:S07]  /*6660*/  HMMA.16816.F32.BF16 R124, R124, R6, R52 ;  /* 0x000000067c7c723c */ /* 0x000fee0000041834 */
[----:B------:R-:W-:Y:S01]  /*6670*/  FADD.FTZ R6, R137, R3 ;  /* 0x0000000389067221 */ /* 0x000fe20000010000 */
[----:B------:R-:W-:Y:S01]  /*6680*/  SHF.R.S32.HI R3, RZ, 0x6, R8 ;  /* 0x00000006ff037819 */ /* 0x000fe20000011408 */
[----:B------:R-:W-:-:S03]  /*6690*/  FADD.FTZ R0, R13, R0 ;  /* 0x000000000d007221 */ /* 0x000fc60000010000 */
[----:B------:R-:W-:Y:S01]  /*66a0*/  IMNMX R7, RZ, R3, !PT ;  /* 0x00000003ff077217 */ /* 0x000fe20007800200 */
[----:B------:R-:W-:Y:S02]  /*66b0*/  FADD.FTZ R3, R215, R4 ;  /* 0x00000004d7037221 */ /* 0x000fe40000010000 */
[----:B------:R-:W-:Y:S02]  /*66c0*/  FADD.FTZ R2, R214, R6 ;  /* 0x00000006d6027221 */ /* 0x000fe40000010000 */
[----:B------:R-:W-:Y:S02]  /*66d0*/  FADD.FTZ R4, R139, R5 ;  /* 0x000000058b047221 */ /* 0x000fe40000010000 */
[----:B------:R-:W-:Y:S02]  /*66e0*/  FADD.FTZ R5, R217, R3 ;  /* 0x00000003d9057221 */ /* 0x000fe40000010000 */
[----:B------:R-:W-:Y:S02]  /*66f0*/  FADD.FTZ R3, R216, R2 ;  /* 0x00000002d8037221 */ /* 0x000fe40000010000 */
[----:B------:R-:W-:Y:S01]  /*6700*/  FADD.FTZ R0, R14, R0 ;  /* 0x000000000e007221 */ /* 0x000fe20000010000 */
[----:B------:R1:W-:Y:S01]  /*6710*/  STL [R1+0x14], R7 ;  /* 0x0000140701007387 */ /* 0x0003e20000100800 */
[----:B------:R-:W-:-:S03]  /*6720*/  FADD.FTZ R2, R213, R4 ;  /* 0x00000004d5027221 */ /* 0x000fc60000010000 */
[----:B------:R1:W-:Y:S01]  /*6730*/  STL [R1+0x4], R5 ;  /* 0x0000040501007387 */ /* 0x0003e20000100800 */
[----:B------:R-:W-:-:S03]  /*6740*/  IADD3 R248, R224, -0x2, RZ ;  /* 0xfffffffee0f87810 */ /* 0x000fc60007ffe0ff */
[----:B------:R1:W-:Y:S04]  /*6750*/  STL [R1], R3 ;  /* 0x0000000301007387 */ /* 0x0003e80000100800 */
[----:B------:R1:W-:Y:S04]  /*6760*/  STL [R1+0xc], R0 ;  /* 0x00000c0001007387 */ /* 0x0003e80000100800 */
[----:B------:R1:W-:Y:S01]  /*6770*/  STL [R1+0x8], R2 ;  /* 0x0000080201007387 */ /* 0x0003e20000100800 */
[----:B------:R-:W-:Y:S11]  /*6780*/  ISETP.GE.AND P0, PT, R248, R7, PT ;  /* 0x00000007f800720c */ /* 0x000ff60003f06270 */
[----:B------:R-:W-:Y:S02]  /*6790*/  @!UPT UIADD3 URZ, URZ, URZ, URZ ;  /* 0x0000003f3f3ff290 */ /* 0x000fe4000fffe03f */
[----:B------:R-:W-:Y:S05]  /*67a0*/  @!P0 BRA `(.L_x_3814) ;  /* 0x00004af000008947 */ /* 0x000fea0003800000 */
[----:B------:R-:W-:Y:S01]  /*67b0*/  IMAD.MOV.U32 R138, RZ, RZ, R135 ;  /* 0x000000ffff8a7224 */ /* 0x000fe200078e0087 */
[----:B------:R-:W-:Y:S01]  /*67c0*/  MOV R140, R133 ;  /* 0x00000085008c7202 */ /* 0x000fe20000000f00 */
[----:B------:R-:W-:Y:S01]  /*67d0*/  IMAD.MOV.U32 R137, RZ, RZ, R136 ;  /* 0x000000ffff897224 */ /* 0x000fe200078e0088 */
[----:B------:R-:W-:Y:S02]  /*67e0*/  MOV R139, R134 ;  /* 0x00000086008b7202 */ /* 0x000fe40000000f00 */
.L_x_3825:
[----:B------:R-:W-:Y:S04]  /*67f0*/  DEPBAR.LE SB0, 0x0 ;  /* 0x000080000000791a */ /* 0x000fe80000000000 */
[----:B------:R-:W-:Y:S01]  /*6800*/  WARPSYNC 0xffffffff ;  /* 0xffffffff00007948 */ /* 0x000fe20003800000 */
[----:B------:R-:W-:Y:S01]  /*6810*/  BAR.SYNC.DEFER_BLOCKING 0x0 ;  /* 0x0000000000007b1d */ /* 0x000fe20000010000 */
[----:B------:R-:W-:Y:S05]  /*6820*/  ISETP.GE.AND P0, PT, R248, RZ, PT ;  /* 0x000000fff800720c */ /* 0x000fea0003f06270 */
        /* <DEDUP_REMOVED lines=37> */
.L_x_3904:
[----:B------:R-:W-:-:S05]  /*6a80*/  BRA.DIV ~URZ, `(.L_x_3818) ;  /* 0x0000d7d27f007947 */ /* 0x000fca000b800000 */
[----:B------:R-:W4:Y:S01]  /*6a90*/  SHFL.IDX PT, R10, R4, RZ, 0x181f ;  /* 0x00181fff040a7589 */ /* 0x000f2200000e0000 */
[----:B------:R-:W-:Y:S02]  /*6aa0*/  ISETP.GE.AND P2, PT, R250, c[0x0][0x1d4], PT ;  /* 0x00007500fa007a0c */ /* 0x000fe40003f46270 */
[CC--:B----4-:R-:W-:Y:S02]  /*6ab0*/  IADD3 R2, P0, R10.reuse, R12.reuse, RZ ;  /* 0x0000000c0a027210 */ /* 0x0d0fe40007f1e0ff */
[-C--:B------:R-:W-:Y:S03]  /*6ac0*/  IADD3 R10, P5, R10, R13.reuse, RZ ;  /* 0x0000000d0a0a7210 */ /* 0x080fe60007fbe0ff */
[--C-:B---3--:R-:W-:Y:S01]  /*6ad0*/  IMAD.X R3, R7, 0x1, R5.reuse, P0 ;  /* 0x0000000107037824 */ /* 0x108fe200000e0605 */
[----:B------:R-:W-:Y:S01]  /*6ae0*/  ISETP.GE.AND P0, PT, R251, c[0x0][0x1d4], PT ;  /* 0x00007500fb007a0c */ /* 0x000fe20003f06270 */
[--C-:B------:R-:W-:Y:S02]  /*6af0*/  IMAD.X R11, R7, 0x1, R6.reuse, P5 ;  /* 0x00000001070b7824 */ /* 0x100fe400028e0606 */
[----:B------:R-:W-:Y:S04]  /*6b00*/  SHFL.IDX PT, R7, R4, 0x2, 0x181f ;  /* 0x00581f0004077f89 */ /* 0x000fe800000e0000 */
[----:B------:R-:W-:Y:S01]  /*6b10*/  @!PT LDS RZ, [RZ] ;  /* 0x00000000fffff984 */ /* 0x000fe20000000800 */
[----:B------:R3:W-:Y:S06]  /*6b20*/  LDGSTS.E.BYPASS.LTC128B.128 [R247+0x100], [R2.64], !P2 ;  /* 0x0010000002f77fae */ /* 0x0007ec000d101d46 */
[----:B------:R4:W-:Y:S04]  /*6b30*/  LDGSTS.E.BYPASS.LTC128B.128 [R247+0x2100], [R10.64], !P0 ;  /* 0x021000000af77fae */ /* 0x0009e8000c101d46 */
[----:B---3--:R-:W3:Y:S04]  /*6b40*/  SHFL.IDX PT, R2, R4, 0x1, 0x181f ;  /* 0x00381f0004027f89 */ /* 0x008ee800000e0000 */
[----:B------:R-:W5:Y:S01]  /*6b50*/  SHFL.IDX PT, R3, R0, 0x1, 0x181f ;  /* 0x00381f0000037f89 */ /* 0x000f6200000e0000 */
[CC--:B---3--:R-:W-:Y:S02]  /*6b60*/  IADD3 R8, P6, R2.reuse, R12.reuse, RZ ;  /* 0x0000000c02087210 */ /* 0x0c8fe40007fde0ff */
[-C--:B------:R-:W-:Y:S03]  /*6b70*/  IADD3 R2, P5, R2, R13.reuse, RZ ;  /* 0x0000000d02027210 */ /* 0x080fe60007fbe0ff */
[C-C-:B-----5:R-:W-:Y:S02]  /*6b80*/  IMAD.X R9, R3.reuse, 0x1, R5.reuse, P6 ;  /* 0x0000000103097824 */ /* 0x160fe400030e0605 */
[--C-:B------:R-:W-:Y:S03]  /*6b90*/  IMAD.X R3, R3, 0x1, R6.reuse, P5 ;  /* 0x0000000103037824 */ /* 0x100fe600028e0606 */
[----:B------:R3:W-:Y:S04]  /*6ba0*/  LDGSTS.E.BYPASS.LTC128B.128 [R247+0x900], [R8.64], !P2 ;  /* 0x0090000008f77fae */ /* 0x0007e8000d101d46 */
[----:B------:R5:W-:Y:S04]  /*6bb0*/  LDGSTS.E.BYPASS.LTC128B.128 [R247+0x2900], [R2.64], !P0 ;  /* 0x0290000002f77fae */ /* 0x000be8000c101d46 */
[----:B---3--:R-:W3:Y:S04]  /*6bc0*/  SHFL.IDX PT, R8, R0, 0x2, 0x181f ;  /* 0x00581f0000087f89 */ /* 0x008ee800000e0000 */
[----:B------:R4:W1:Y:S01]  /*6bd0*/  SHFL.IDX PT, R9, R0, 0x3, 0x181f ;  /* 0x00781f0000097f89 */ /* 0x00086200000e0000 */
[C---:B-----5:R-:W-:Y:S03]  /*6be0*/  IADD3 R2, P5, R7.reuse, R12, RZ ;  /* 0x0000000c07027210 */ /* 0x060fe60007fbe0ff */
[----:B-1----:R4:W1:Y:S02]  /*6bf0*/  SHFL.IDX PT, R0, R4, 0x3, 0x181f ;  /* 0x00781f0004007f89 */ /* 0x00286400000e0000 */
[C---:B---3--:R-:W-:Y:S05]  /*6c00*/  IMAD.X R3, R8.reuse, 0x1, R5, P5 ;  /* 0x0000000108037824 */ /* 0x048fea00028e0605 */
[----:B------:R3:W-:Y:S02]  /*6c10*/  LDGSTS.E.BYPASS.LTC128B.128 [R247+0x1100], [R2.64], !P2 ;  /* 0x0110000002f77fae */ /* 0x0007e4000d101d46 */
[----:B---3--:R-:W-:Y:S02]  /*6c20*/  IADD3 R2, P5, R7, R13, RZ ;  /* 0x0000000d07027210 */ /* 0x008fe40007fbe0ff */
[----:B------:R-:W-:Y:S03]  /*6c30*/  SEL R7, RZ, 0x10, P0 ;  /* 0x00000010ff077807 */ /* 0x000fe60000000000 */
[----:B------:R-:W-:Y:S01]  /*6c40*/  IMAD.X R3, R8, 0x1, R6, P5 ;  /* 0x0000000108037824 */ /* 0x000fe200028e0606 */
[----:B------:R-:W-:Y:S04]  /*6c50*/  SEL R8, RZ, 0x10, P2 ;  /* 0x00000010ff087807 */ /* 0x000fe80001000000 */
[----:B------:R4:W-:Y:S03]  /*6c60*/  LDGSTS.E.BYPASS.LTC128B.128 [R247+0x3100], [R2.64], !P0 ;  /* 0x0310000002f77fae */ /* 0x0009e6000c101d46 */
.L_x_3905:
[C---:B-1----:R-:W-:Y:S02]  /*6c70*/  ISETP.NE.U32.AND P6, PT, R8.reuse, RZ, PT ;  /* 0x000000ff0800720c */ /* 0x042fe40003fc5070 */
[----:B------:R-:W-:Y:S02]  /*6c80*/  IADD3 R8, -R8, 0x10, RZ ;  /* 0x0000001008087810 */ /* 0x000fe40007ffe1ff */
[C---:B----4-:R-:W-:Y:S02]  /*6c90*/  IADD3 R2, -R7.reuse, 0x10, RZ ;  /* 0x0000001007027810 */ /* 0x050fe40007ffe1ff */
[----:B------:R-:W-:Y:S02]  /*6ca0*/  LOP3.LUT R8, R8, 0xf, RZ, 0xc0, !PT ;  /* 0x0000000f08087812 */ /* 0x000fe400078ec0ff */
[----:B------:R-:W-:Y:S02]  /*6cb0*/  LOP3.LUT R2, R2, 0xf, RZ, 0xc0, !PT ;  /* 0x0000000f02027812 */ /* 0x000fe400078ec0ff */
[-C--:B------:R-:W-:Y:S02]  /*6cc0*/  IADD3 R4, P2, P0, R8, R0.reuse, R12 ;  /* 0x0000000008047210 */ /* 0x080fe4000785e00c */
[----:B------:R-:W-:Y:S02]  /*6cd0*/  ISETP.NE.U32.AND P5, PT, R7, RZ, PT ;  /* 0x000000ff0700720c */ /* 0x000fe40003fa5070 */
[-C--:B------:R-:W-:Y:S02]  /*6ce0*/  IADD3.X R5, RZ, R9.reuse, R5, P2, P0 ;  /* 0x00000009ff057210 */ /* 0x080fe400017e0405 */
[----:B------:R-:W-:Y:S03]  /*6cf0*/  IADD3 R2, P2, P0, R2, R0, R13 ;  /* 0x0000000002027210 */ /* 0x000fe6000785e00d */
[----:B------:R-:W-:Y:S01]  /*6d00*/  @!PT LDS RZ, [RZ] ;  /* 0x00000000fffff984 */ /* 0x000fe20000000800 */
[----:B------:R-:W-:Y:S01]  /*6d10*/  @!PT LDS RZ, [RZ] ;  /* 0x00000000fffff984 */ /* 0x000fe20000000800 */
[----:B------:R-:W-:Y:S01]  /*6d20*/  @!PT LDS RZ, [RZ] ;  /* 0x00000000fffff984 */ /* 0x000fe20000000800 */
[----:B------:R1:W-:Y:S01]  /*6d30*/  LDGSTS.E.BYPASS.LTC128B.128.ZFILL [R247+0x1900], [R4.64], P6 ;  /* 0x0190000004f77fae */ /* 0x0003e2000b141d46 */
[----:B------:R-:W-:Y:S05]  /*6d40*/  IADD3.X R3, RZ, R9, R6, P2, P0 ;  /* 0x00000009ff037210 */ /* 0x000fea00017e0406 */
[----:B------:R1:W-:Y:S04]  /*6d50*/  LDGSTS.E.BYPASS.LTC128B.128.ZFILL [R247+0x3900], [R2.64], P5 ;  /* 0x0390000002f77fae */ /* 0x0003e8000a941d46 */
.L_x_3816:
[----:B---34-:R-:W-:Y:S05]  /*6d60*/  BSYNC B0 ;  /* 0x0000000000007941 */ /* 0x018fea0003800000 */
.L_x_3815:
[----:B------:R-:W0:Y:S01]  /*6d70*/  LDGDEPBAR ;  /* 0x00000000000079af */ /* 0x000e220000000000 */
[----:B------:R-:W-:Y:S01]  /*6d80*/  WARPSYNC 0xffffffff ;  /* 0xffffffff00007948 */ /* 0x000fe20003800000 */
[-C--:B-1----:R-:W-:Y:S01]  /*6d90*/  HMMA.16816.F32.BF16 R4, R64, R16.reuse, RZ ;  /* 0x000000104004723c */ /* 0x082fe200000418ff */
[----:B------:R-:W-:Y:S02]  /*6da0*/  BSSY B0, `(.L_x_3819) ;  /* 0x00000fe000007945 */ /* 0x000fe40003800000 */
[----:B------:R-:W-:Y:S05]  /*6db0*/  ISETP.GE.AND P0, PT, R248, 0x1, PT ;  /* 0x00000001f800780c */ /* 0x000fea0003f06270 */
        /* <DEDUP_REMOVED lines=37> */
[-C--:B-1----:R-:W-:Y:S08]  /*7010*/  HMMA.16816.F32.BF16 R4, R132, R212.reuse, R4 ;  /* 0x000000d48404723c */ /* 0x082ff00000041804 */
[C---:B---3--:R-:W-:Y:S08]  /*7020*/  HMMA.16816.F32.BF16 R8, R220.reuse, R212, R8 ;  /* 0x000000d4dc08723c */ /* 0x048ff00000041808 */
[-C--:B------:R-:W-:Y:S08]  /*7030*/  HMMA.16816.F32.BF16 R12, R220, R214.reuse, R12 ;  /* 0x000000d6dc0c723c */ /* 0x080ff0000004180c */
[C---:B------:R-:W-:Y:S01]  /*7040*/  HMMA.16816.F32.BF16 R16, R132.reuse, R214, R16 ;  /* 0x000000d68410723c */ /* 0x040fe20000041810 */
[----:B------:R-:W-:Y:S07]  /*7050*/  LDSM.16.M88.4 R212, [R234+-0x2000] ;  /* 0xffe00000ead4783b */ /* 0x000fee0000000200 */
[-C--:B----4-:R-:W-:Y:S08]  /*7060*/  HMMA.16816.F32.BF16 R20, R132, R208.reuse, R20 ;  /* 0x000000d08414723c */ /* 0x090ff00000041814 */
        /* <DEDUP_REMOVED lines=58> */
[----:B------:R-:W3:Y:S07]  /*7410*/  LDSM.16.M88.4 R132, [R232+0x2800] ;  /* 0x00280000e884783b */ /* 0x000eee0000000200 */
[-C--:B-1----:R-:W-:Y:S01]  /*7420*/  HMMA.16816.F32.BF16 R4, R208, R212.reuse, R4 ;  /* 0x000000d4d004723c */ /* 0x082fe20000041804 */
[----:B------:R-:W1:Y:S07]  /*7430*/  LDSM.16.M88.4 R224, [R232+0x3800] ;  /* 0x00380000e8e0783b */ /* 0x000e6e0000000200 */
        /* <DEDUP_REMOVED lines=43> */
[----:B------:R-:W1:Y:S01]  /*76f0*/  LDSM.16.M88.4 R224, [R234+0x1800] ;  /* 0x00180000eae0783b */ /* 0x000e620000000200 */
[----:B------:R-:W-:Y:S06]  /*7700*/  DEPBAR.LE SB0, 0x0 ;  /* 0x000080000000791a */ /* 0x000fec0000000000 */
[C---:B----4-:R-:W-:Y:S01]  /*7710*/  HMMA.16816.F32.BF16 R8, R216.reuse, R212, R8 ;  /* 0x000000d4d808723c */ /* 0x050fe20000041808 */
[----:B------:R-:W-:Y:S07]  /*7720*/  BAR.SYNC.DEFER_BLOCKING 0x0 ;  /* 0x0000000000007b1d */ /* 0x000fee0000010000 */
        /* <DEDUP_REMOVED lines=16> */
[----:B------:R-:W-:Y:S01]  /*7830*/  IMAD.MOV.U32 R246, RZ, RZ, RZ ;  /* 0x000000fffff67224 */ /* 0x000fe200078e00ff */
[----:B------:R-:W3:Y:S01]  /*7840*/  LDL R2, [R1+0x18] ;  /* 0x0000180001027983 */ /* 0x000ee20000100800 */
[----:B------:R-:W-:Y:S03]  /*7850*/  IMAD.SHL.U32 R210, R251, 0x2, RZ ;  /* 0x00000002fbd27824 */ /* 0x000fe600078e00ff */
[----:B------:R-:W4:Y:S04]  /*7860*/  LDL R0, [R1+0x10] ;  /* 0x0000100001007983 */ /* 0x000f280000100800 */
        /* <DEDUP_REMOVED lines=12> */
[C---:B------:R-:W-:Y:S02]  /*7930*/  @!P1 LEA R132, P0, R3.reuse, c[0x0][0x2a0], 0x2 ;  /* 0x0000a80003849a11 */ /* 0x040fe400078010ff */
[----:B------:R-:W-:Y:S01]  /*7940*/  SHF.R.S32.HI R141, RZ, 0x1f, R251 ;  /* 0x0000001fff8d7819 */ /* 0x000fe200000114fb */
[----:B------:R-:W-:Y:S01]  /*7950*/  IMAD R249, R0, c[0x0][0x2b8], R2 ;  /* 0x0000ae0000f97a24 */ /* 0x000fe200078e0202 */
[----:B------:R-:W-:Y:S02]  /*7960*/  @!P1 LEA.HI.X R133, R3, c[0x0][0x2a4], R133, 0x2, P0 ;  /* 0x0000a90003859a11 */ /* 0x000fe400000f1485 */
[----:B------:R-:W-:Y:S01]  /*7970*/  SHF.L.U64.HI R134, R251, 0x1, R141 ;  /* 0x00000001fb867819 */ /* 0x000fe2000001028d */
[C---:B------:R-:W-:Y:S01]  /*7980*/  IMAD.WIDE.U32 R2, R249.reuse, c[0x0][0x1e0], RZ ;  /* 0x00007800f9027a25 */ /* 0x040fe200078e00ff */
[----:B------:R-:W-:Y:S01]  /*7990*/  SHF.R.S32.HI R0, RZ, 0x1f, R249 ;  /* 0x0000001fff007819 */ /* 0x000fe200000114f9 */
[----:B------:R-:W2:Y:S02]  /*79a0*/  @!P1 LDG.E R246, [R132.64] ;  /* 0x0000000684f69981 */ /* 0x000ea4000c1e1900 */
[----:B------:R-:W-:Y:S02]  /*79b0*/  IMAD.SHL.U32 R141, R250, 0x2, RZ ;  /* 0x00000002fa8d7824 */ /* 0x000fe400078e00ff */
        /* <DEDUP_REMOVED lines=15> */
.L_x_3906:
[----:B------:R-:W-:-:S05]  /*7ab0*/  BRA.DIV ~URZ, `(.L_x_3822) ;  /* 0x0000cd427f007947 */ /* 0x000fca000b800000 */
[----:B------:R-:W3:Y:S01]  /*7ac0*/  SHFL.IDX PT, R208, R132, RZ, 0x181f ;  /* 0x00181fff84d07589 */ /* 0x000ee200000e0000 */
[----:B------:R-:W-:Y:S03]  /*7ad0*/  ISETP.GE.AND P2, PT, R250, c[0x0][0x1d4], PT ;  /* 0x00007500fa007a0c */ /* 0x000fe60003f46270 */
[----:B------:R-:W-:Y:S01]  /*7ae0*/  SHFL.IDX PT, R136, R0, 0x2, 0x181f ;  /* 0x00581f0000887f89 */ /* 0x000fe200000e0000 */
[CC--:B---3--:R-:W-:Y:S02]  /*7af0*/  IADD3 R2, P0, R208.reuse, R141.reuse, RZ ;  /* 0x0000008dd0027210 */ /* 0x0c8fe40007f1e0ff */
[-C--:B------:R-:W-:Y:S03]  /*7b00*/  IADD3 R208, P5, R208, R210.reuse, RZ ;  /* 0x000000d2d0d07210 */ /* 0x080fe60007fbe0ff */
[--C-:B--2---:R-:W-:Y:S01]  /*7b10*/  IMAD.X R3, R135, 0x1, R133.reuse, P0 ;  /* 0x0000000187037824 */ /* 0x104fe200000e0685 */
[----:B------:R-:W-:Y:S01]  /*7b20*/  ISETP.GE.AND P0, PT, R251, c[0x0][0x1d4], PT ;  /* 0x00007500fb007a0c */ /* 0x000fe20003f06270 */
[--C-:B------:R-:W-:Y:S02]  /*7b30*/  IMAD.X R209, R135, 0x1, R134.reuse, P5 ;  /* 0x0000000187d17824 */ /* 0x100fe400028e0686 */
[----:B------:R-:W-:Y:S04]  /*7b40*/  SHFL.IDX PT, R135, R132, 0x2, 0x181f ;  /* 0x00581f0084877f89 */ /* 0x000fe800000e0000 */
[----:B------:R2:W-:Y:S06]  /*7b50*/  LDGSTS.E.BYPASS.LTC128B.128 [R247+0x4100], [R2.64], !P2 ;  /* 0x0410000002f77fae */ /* 0x0005ec000d101d46 */
[----:B------:R3:W-:Y:S04]  /*7b60*/  LDGSTS.E.BYPASS.LTC128B.128 [R247+0x6100], [R208.64], !P0 ;  /* 0x06100000d0f77fae */ /* 0x0007e8000c101d46 */
[----:B--2---:R-:W2:Y:S04]  /*7b70*/  SHFL.IDX PT, R2, R132, 0x1, 0x181f ;  /* 0x00381f0084027f89 */ /* 0x004ea800000e0000 */
[----:B------:R-:W4:Y:S04]  /*7b80*/  SHFL.IDX PT, R3, R0, 0x1, 0x181f ;  /* 0x00381f0000037f89 */ /* 0x000f2800000e0000 */
[----:B-1----:R-:W1:Y:S04]  /*7b90*/  SHFL.IDX PT, R0, R0, 0x3, 0x181f ;  /* 0x00781f0000007f89 */ /* 0x002e6800000e0000 */
[----:B------:R-:W1:Y:S01]  /*7ba0*/  SHFL.IDX PT, R132, R132, 0x3, 0x181f ;  /* 0x00781f0084847f89 */ /* 0x000e6200000e0000 */
[CC--:B--2---:R-:W-:Y:S02]  /*7bb0*/  IADD3 R142, P6, R2.reuse, R141.reuse, RZ ;  /* 0x0000008d028e7210 */ /* 0x0c4fe40007fde0ff */
[-C--:B------:R-:W-:Y:S03]  /*7bc0*/  IADD3 R2, P5, R2, R210.reuse, RZ ;  /* 0x000000d202027210 */ /* 0x080fe60007fbe0ff */
[C-C-:B----4-:R-:W-:Y:S02]  /*7bd0*/  IMAD.X R143, R3.reuse, 0x1, R133.reuse, P6 ;  /* 0x00000001038f7824 */ /* 0x150fe400030e0685 */
[--C-:B------:R-:W-:Y:S03]  /*7be0*/  IMAD.X R3, R3, 0x1, R134.reuse, P5 ;  /* 0x0000000103037824 */ /* 0x100fe600028e0686 */
[----:B------:R3:W-:Y:S04]  /*7bf0*/  LDGSTS.E.BYPASS.LTC128B.128 [R247+0x4900], [R142.64], !P2 ;  /* 0x049000008ef77fae */ /* 0x0007e8000d101d46 */
[----:B------:R2:W-:Y:S02]  /*7c00*/  LDGSTS.E.BYPASS.LTC128B.128 [R247+0x6900], [R2.64], !P0 ;  /* 0x0690000002f77fae */ /* 0x0005e4000c101d46 */
[C---:B--2---:R-:W-:Y:S05]  /*7c10*/  IADD3 R2, P5, R135.reuse, R141, RZ ;  /* 0x0000008d87027210 */ /* 0x044fea0007fbe0ff */
[C---:B------:R-:W-:Y:S05]  /*7c20*/  IMAD.X R3, R136.reuse, 0x1, R133, P5 ;  /* 0x0000000188037824 */ /* 0x040fea00028e0685 */
[----:B------:R2:W-:Y:S02]  /*7c30*/  LDGSTS.E.BYPASS.LTC128B.128 [R247+0x5100], [R2.64], !P2 ;  /* 0x0510000002f77fae */ /* 0x0005e4000d101d46 */
[----:B--2---:R-:W-:Y:S02]  /*7c40*/  IADD3 R2, P5, R135, R210, RZ ;  /* 0x000000d287027210 */ /* 0x004fe40007fbe0ff */
[----:B------:R-:W-:Y:S03]  /*7c50*/  SEL R135, RZ, 0x10, P2 ;  /* 0x00000010ff877807 */ /* 0x000fe60001000000 */
[----:B------:R-:W-:Y:S01]  /*7c60*/  IMAD.X R3, R136, 0x1, R134, P5 ;  /* 0x0000000188037824 */ /* 0x000fe200028e0686 */
[----:B------:R-:W-:Y:S04]  /*7c70*/  SEL R136, RZ, 0x10, P0 ;  /* 0x00000010ff887807 */ /* 0x000fe80000000000 */
[----:B------:R3:W-:Y:S03]  /*7c80*/  LDGSTS.E.BYPASS.LTC128B.128 [R247+0x7100], [R2.64], !P0 ;  /* 0x0710000002f77fae */ /* 0x0007e6000c101d46 */
.L_x_3907:
[C---:B-1----:R-:W-:Y:S02]  /*7c90*/  ISETP.NE.U32.AND P5, PT, R135.reuse, RZ, PT ;  /* 0x000000ff8700720c */ /* 0x042fe40003fa5070 */
[----:B------:R-:W-:Y:S04]  /*7ca0*/  IADD3 R135, -R135, 0x10, RZ ;  /* 0x0000001087877810 */ /* 0x000fe80007ffe1ff */
[----:B------:R-:W-:Y:S04]  /*7cb0*/  LOP3.LUT R135, R135, 0xf, RZ, 0xc0, !PT ;  /* 0x0000000f87877812 */ /* 0x000fe800078ec0ff */
[----:B---3--:R-:W-:Y:S04]  /*7cc0*/  IADD3 R2, P2, P0, R135, R132, R141 ;  /* 0x0000008487027210 */ /* 0x008fe8000785e08d */
[----:B------:R-:W-:Y:S05]  /*7cd0*/  IADD3.X R3, RZ, R0, R133, P2, P0 ;  /* 0x00000000ff037210 */ /* 0x000fea00017e0485 */
[----:B------:R-:W-:Y:S01]  /*7ce0*/  @!PT LDS RZ, [RZ] ;  /* 0x00000000fffff984 */ /* 0x000fe20000000800 */
[----:B------:R-:W-:Y:S01]  /*7cf0*/  @!PT LDS RZ, [RZ] ;  /* 0x00000000fffff984 */ /* 0x000fe20000000800 */
[----:B------:R-:W-:Y:S01]  /*7d00*/  @!PT LDS RZ, [RZ] ;  /* 0x00000000fffff984 */ /* 0x000fe20000000800 */
[----:B------:R1:W-:Y:S01]  /*7d10*/  LDGSTS.E.BYPASS.LTC128B.128.ZFILL [R247+0x5900], [R2.64], P5 ;  /* 0x0590000002f77fae */ /* 0x0003e2000a941d46 */
[C---:B------:R-:W-:Y:S02]  /*7d20*/  ISETP.NE.U32.AND P5, PT, R136.reuse, RZ, PT ;  /* 0x000000ff8800720c */ /* 0x040fe40003fa5070 */
[----:B------:R-:W-:Y:S04]  /*7d30*/  IADD3 R136, -R136, 0x10, RZ ;  /* 0x0000001088887810 */ /* 0x000fe80007ffe1ff */
[----:B------:R-:W-:Y:S04]  /*7d40*/  LOP3.LUT R136, R136, 0xf, RZ, 0xc0, !PT ;  /* 0x0000000f88887812 */ /* 0x000fe800078ec0ff */
[----:B-1----:R-:W-:Y:S04]  /*7d50*/  IADD3 R2, P2, P0, R136, R132, R210 ;  /* 0x0000008488027210 */ /* 0x002fe8000785e0d2 */
[----:B------:R-:W-:Y:S05]  /*7d60*/  IADD3.X R3, RZ, R0, R134, P2, P0 ;  /* 0x00000000ff037210 */ /* 0x000fea00017e0486 */
[----:B------:R1:W-:Y:S04]  /*7d70*/  LDGSTS.E.BYPASS.LTC128B.128.ZFILL [R247+0x7900], [R2.64], P5 ;  /* 0x0790000002f77fae */ /* 0x0003e8000a941d46 */
.L_x_3820:
[----:B------:R-:W-:Y:S05]  /*7d80*/  BSYNC B0 ;  /* 0x0000000000007941 */ /* 0x000fea0003800000 */
.L_x_3819:
[----:B-1----:R-:W3:Y:S01]  /*7d90*/  LDL R3, [R1+0x44] ;  /* 0x0000440001037983 */ /* 0x002ee20000100800 */
[----:B------:R-:W-:Y:S03]  /*7da0*/  MOV R133, 0xffffffc0 ;  /* 0xffffffc000857802 */ /* 0x000fe60000000f00 */
[----:B------:R-:W3:Y:S02]  /*7db0*/  LDL R0, [R1+0x54] ;  /* 0x0000540001007983 */ /* 0x000ee40000100800 */
[----:B------:R-:W-:Y:S02]  /*7dc0*/  IMAD R133, R248, R133, 0x1 ;  /* 0x00000001f8857424 */ /* 0x000fe400078e0285 */
[----:B------:R-:W4:Y:S04]  /*7dd0*/  LDL R2, [R1+0x50] ;  /* 0x0000500001027983 */ /* 0x000f280000100800 */
[----:B------:R-:W0:Y:S01]  /*7de0*/  LDGDEPBAR ;  /* 0x00000000000079af */ /* 0x000e220000000000 */
[----:B---3--:R-:W-:Y:S02]  /*7df0*/  IADD3 R132, R0, R3, RZ ;  /* 0x0000000300847210 */ /* 0x008fe40007ffe0ff */
[----:B----4-:R-:W-:Y:S03]  /*7e00*/  IADD3 R133, -R2, R133, RZ ;  /* 0x0000008502857210 */ /* 0x010fe60007ffe1ff */
[----:B------:R-:W-:Y:S05]  /*7e10*/  @P4 IMAD.HI.U32 R0, R132, c[0x0][0x2c8], RZ ;  /* 0x0000b20084004a27 */ /* 0x000fea00078e00ff */
[----:B------:R-:W-:Y:S02]  /*7e20*/  @P4 SHF.R.U32.HI R132, RZ, c[0x0][0x2cc], R0 ;  /* 0x0000b300ff844a19 */ /* 0x000fe40000011600 */
[----:B------:R-:W-:Y:S05]  /*7e30*/  MOV R0, c[0x0][0x2ac] ;  /* 0x0000ab0000007a02 */ /* 0x000fea0000000f00 */
[----:B------:R-:W-:Y:S05]  /*7e40*/  IMAD R133, R0, c[0x0][0x1d0], R133 ;  /* 0x0000740000857a24 */ /* 0x000fea00078e0285 */
[----:B------:R-:W-:Y:S01]  /*7e50*/  IADD3 R133, R133, -c[0x0][0x168], RZ ;  /* 0x80005a0085857a10 */ /* 0x000fe20007ffe0ff */
[----:B------:R-:W-:-:S05]  /*7e60*/  BRA.DIV ~URZ, `(.L_x_3823) ;  /* 0x0000cec27f007947 */ /* 0x000fca000b800000 */
[----:B------:R1:W3:Y:S02]  /*7e70*/  SHFL.IDX PT, R0, R132, RZ, 0x1c1f ;  /* 0x001c1fff84007589 */ /* 0x0002e400000e0000 */
.L_x_3908:
[----:B---3--:R-:W-:Y:S05]  /*7e80*/  IMAD.IADD R0, R133, 0x1, R0 ;  /* 0x0000000185007824 */ /* 0x008fea00078e0200 */
        /* <DEDUP_REMOVED lines=42> */
[----:B------:R-:W-:Y:S04]  /*8130*/  FMNMX.FTZ R136, R32, R136, !PT ;  /* 0x0000008820887209 */ /* 0x000fe80007810000 */
[----:B------:R-:W-:Y:S04]  /*8140*/  FMNMX.FTZ R136, R33, R136, !PT ;  /* 0x0000008821887209 */ /* 0x000fe80007810000 */
[----:B------:R-:W-:Y:S04]  /*8150*/  FMNMX.FTZ R136, R36, R136, !PT ;  /* 0x0000008824887209 */ /* 0x000fe80007810000 */
[----:B------:R-:W-:Y:S04]  /*8160*/  FMNMX.FTZ R136, R37, R136, !PT ;  /* 0x0000008825887209 */ /* 0x000fe80007810000 */
[----:B------:R-:W-:Y:S01]  /*8170*/  FMNMX.FTZ R136, R48, R136, !PT ;  /* 0x0000008830887209 */ /* 0x000fe20007810000 */
[C---:B---3--:R-:W-:Y:S02]  /*8180*/  IMAD.IADD R2, R133.reuse, 0x1, R2 ;  /* 0x0000000185027824 */ /* 0x048fe400078e0202 */
[----:B----4-:R-:W-:Y:S01]  /*8190*/  IMAD.IADD R0, R133, 0x1, R0 ;  /* 0x0000000185007824 */ /* 0x010fe200078e0200 */
[----:B------:R-:W-:Y:S01]  /*81a0*/  FMNMX.FTZ R136, R49, R136, !PT ;  /* 0x0000008831887209 */ /* 0x000fe20007810000 */
[----:B-1----:R-:W-:Y:S01]  /*81b0*/  IMAD.IADD R133, R133, 0x1, R132 ;  /* 0x0000000185857824 */ /* 0x002fe200078e0284 */
[C---:B------:R-:W-:Y:S02]  /*81c0*/  ISETP.GT.AND P6, PT, R2.reuse, RZ, PT ;  /* 0x000000ff0200720c */ /* 0x040fe40003fc4270 */
[C---:B------:R-:W-:Y:S02]  /*81d0*/  ISETP.GT.AND P5, PT, R2.reuse, 0x1, PT ;  /* 0x000000010200780c */ /* 0x040fe40003fa4270 */
[C---:B------:R-:W-:Y:S02]  /*81e0*/  ISETP.GT.AND P2, PT, R2.reuse, 0x8, PT ;  /* 0x000000080200780c */ /* 0x040fe40003f44270 */
[----:B------:R-:W-:Y:S02]  /*81f0*/  ISETP.GT.AND P0, PT, R2, 0x9, PT ;  /* 0x000000090200780c */ /* 0x000fe40003f04270 */
[----:B------:R-:W-:Y:S02]  /*8200*/  FSEL R6, R6, -INF , P6 ;  /* 0xff80000006067808 */ /* 0x000fe40003000000 */
[----:B------:R-:W-:Y:S02]  /*8210*/  FSEL R17, R7, -INF , P5 ;  /* 0xff80000007117808 */ /* 0x000fe40002800000 */
[----:B------:R-:W-:Y:S02]  /*8220*/  FSEL R18, R18, -INF , P2 ;  /* 0xff80000012127808 */ /* 0x000fe40001000000 */
[----:B------:R-:W-:Y:S02]  /*8230*/  FSEL R19, R19, -INF , P0 ;  /* 0xff80000013137808 */ /* 0x000fe40000000000 */
[C---:B------:R-:W-:Y:S02]  /*8240*/  ISETP.GT.AND P6, PT, R2.reuse, 0x10, PT ;  /* 0x000000100200780c */ /* 0x040fe40003fc4270 */
        /* <DEDUP_REMOVED lines=23> */
[C---:B------:R-:W-:Y:S02]  /*83c0*/  ISETP.GT.AND P6, PT, R0.reuse, RZ, PT ;  /* 0x000000ff0000720c */ /* 0x040fe40003fc4270 */
[----:B------:R-:W-:Y:S02]  /*83d0*/  ISETP.GT.AND P5, PT, R0, 0x1, PT ;  /* 0x000000010000780c */ /* 0x000fe40003fa4270 */
[C---:B------:R-:W-:Y:S02]  /*83e0*/  ISETP.GT.AND P2, PT, R133.reuse, RZ, PT ;  /* 0x000000ff8500720c */ /* 0x040fe40003f44270 */
[----:B------:R-:W-:Y:S02]  /*83f0*/  ISETP.GT.AND P0, PT, R133, 0x1, PT ;  /* 0x000000018500780c */ /* 0x000fe40003f04270 */
[----:B------:R-:W-:Y:S02]  /*8400*/  FSEL R16, R8, -INF , P6 ;  /* 0xff80000008107808 */ /* 0x000fe40003000000 */
[----:B------:R-:W-:Y:S02]  /*8410*/  FSEL R9, R9, -INF , P5 ;  /* 0xff80000009097808 */ /* 0x000fe40002800000 */
[----:B------:R-:W-:Y:S02]  /*8420*/  FSEL R10, R10, -INF , P2 ;  /* 0xff8000000a0a7808 */ /* 0x000fe40001000000 */
[----:B------:R-:W-:Y:S02]  /*8430*/  FSEL R11, R11, -INF , P0 ;  /* 0xff8000000b0b7808 */ /* 0x000fe40000000000 */
[C---:B------:R-:W-:Y:S02]  /*8440*/  ISETP.GT.AND P6, PT, R0.reuse, 0x8, PT ;  /* 0x000000080000780c */ /* 0x040fe40003fc4270 */
[----:B------:R-:W-:Y:S02]  /*8450*/  ISETP.GT.AND P5, PT, R0, 0x9, PT ;  /* 0x000000090000780c */ /* 0x000fe40003fa4270 */
[C---:B------:R-:W-:Y:S02]  /*8460*/  ISETP.GT.AND P2, PT, R133.reuse, 0x8, PT ;  /* 0x000000088500780c */ /* 0x040fe40003f44270 */
        /* <DEDUP_REMOVED lines=9> */
[----:B------:R-:W-:Y:S02]  /*8500*/  FMNMX.FTZ R136, R52, R136, !PT ;  /* 0x0000008834887209 */ /* 0x000fe40007810000 */
        /* <DEDUP_REMOVED lines=64> */
[----:B------:R-:W-:Y:S02]  /*8910*/  FSEL R56, R56, -INF , P6 ;  /* 0xff80000038387808 */ /* 0x000fe40003000000 */
[----:B------:R-:W-:Y:S02]  /*8920*/  FMNMX.FTZ R135, R67, R135, !PT ;  /* 0x0000008743877209 */ /* 0x000fe40007810000 */
[----:B------:R-:W-:Y:S02]  /*8930*/  FMNMX.FTZ R134, R45, R134, !PT ;  /* 0x000000862d867209 */ /* 0x000fe40007810000 */
[----:B-1----:R-:W-:Y:S02]  /*8940*/  FMNMX.FTZ R136, R136, R0, !PT ;  /* 0x0000000088887209 */ /* 0x002fe40007810000 */
[----:B------:R-:W-:Y:S01]  /*8950*/  FSEL R57, R57, -INF , P5 ;  /* 0xff80000039397808 */ /* 0x000fe20002800000 */
[----:B------:R-:W1:Y:S01]  /*8960*/  SHFL.BFLY PT, R0, R135, 0x2, 0x1f ;  /* 0x0c401f0087007f89 */ /* 0x000e6200000e0000 */
[----:B------:R-:W-:Y:S02]  /*8970*/  FMNMX.FTZ R134, R56, R134, !PT ;  /* 0x0000008638867209 */ /* 0x000fe40007810000 */
[----:B------:R-:W-:Y:S02]  /*8980*/  FSEL R60, R60, -INF , P2 ;  /* 0xff8000003c3c7808 */ /* 0x000fe40001000000 */
[----:B------:R-:W-:Y:S02]  /*8990*/  FMNMX.FTZ R134, R57, R134, !PT ;  /* 0x0000008639867209 */ /* 0x000fe40007810000 */
[----:B------:R-:W-:Y:S02]  /*89a0*/  FSEL R61, R61, -INF , P0 ;  /* 0xff8000003d3d7808 */ /* 0x000fe40000000000 */
[----:B------:R-:W-:Y:S02]  /*89b0*/  FMNMX.FTZ R134, R60, R134, !PT ;  /* 0x000000863c867209 */ /* 0x000fe40007810000 */
[----:B------:R-:W-:Y:S02]  /*89c0*/  ISETP.GT.AND P6, PT, R133, 0x30, PT ;  /* 0x000000308500780c */ /* 0x000fe40003fc4270 */
[----:B------:R-:W-:Y:S02]  /*89d0*/  FMNMX.FTZ R134, R61, R134, !PT ;  /* 0x000000863d867209 */ /* 0x000fe40007810000 */
[C---:B------:R-:W-:Y:S02]  /*89e0*/  ISETP.GT.AND P5, PT, R133.reuse, 0x31, PT ;  /* 0x000000318500780c */ /* 0x040fe40003fa4270 */
[----:B------:R-:W-:Y:S02]  /*89f0*/  FSEL R58, R58, -INF , P6 ;  /* 0xff8000003a3a7808 */ /* 0x000fe40003000000 */
[----:B------:R-:W-:Y:S02]  /*8a00*/  ISETP.GT.AND P2, PT, R133, 0x38, PT ;  /* 0x000000388500780c */ /* 0x000fe40003f44270 */
[----:B------:R-:W-:Y:S02]  /*8a10*/  FSEL R59, R59, -INF , P5 ;  /* 0xff8000003b3b7808 */ /* 0x000fe40002800000 */
[----:B------:R-:W-:Y:S02]  /*8a20*/  ISETP.GT.AND P0, PT, R133, 0x39, PT ;  /* 0x000000398500780c */ /* 0x000fe40003f04270 */
[----:B-1----:R-:W-:Y:S02]  /*8a30*/  FMNMX.FTZ R135, R135, R0, !PT ;  /* 0x0000000087877209 */ /* 0x002fe40007810000 */
[----:B------:R-:W-:Y:S02]  /*8a40*/  FSEL R62, R62, -INF , P2 ;  /* 0xff8000003e3e7808 */ /* 0x000fe40001000000 */
[----:B------:R-:W-:Y:S01]  /*8a50*/  FSEL R63, R63, -INF , P0 ;  /* 0xff8000003f3f7808 */ /* 0x000fe20000000000 */
        /* <DEDUP_REMOVED lines=24> */
[----:B------:R1:W3:Y:S02]  /*8be0*/  SHFL.BFLY PT, R0, R132, 0x1, 0x1f ;  /* 0x0c201f0084007f89 */ /* 0x0002e400000e0000 */
.L_x_3909:
[----:B------:R-:W4:Y:S01]  /*8bf0*/  LDL.LU R7, [R1+0x4] ;  /* 0x0000040001077983 */ /* 0x000f220000300800 */
[C---:B------:R-:W-:Y:S01]  /*8c00*/  FSETP.NEU.FTZ.AND P0, PT, R136.reuse, -INF , PT ;  /* 0xff8000008800780b */ /* 0x040fe20003f1d000 */
[----:B------:R-:W-:Y:S01]  /*8c10*/  FMUL.FTZ R2, R136, c[0x0][0x2d0] ;  /* 0x0000b40088027a20 */ /* 0x000fe20000410000 */
[----:B---3--:R-:W-:Y:S01]  /*8c20*/  FMNMX.FTZ R133, R0, R132, !PT ;  /* 0x0000008400857209 */ /* 0x008fe20007810000 */
[----:B------:R-:W3:Y:S01]  /*8c30*/  LDL.LU R213, [R1] ;  /* 0x0000000001d57983 */ /* 0x000ee20000300800 */
        /* <DEDUP_REMOVED lines=8> */
[----:B-1----:R-:W-:Y:S01]  /*8cc0*/  MUFU.EX2 R132, R0 ;  /* 0x0000000000847308 */ /* 0x002fe20000000800 */
        /* <DEDUP_REMOVED lines=14> */
[--C-:B------:R-:W-:Y:S02]  /*8db0*/  FFMA.FTZ R49, R49, c[0x0][0x2d0], -R2.reuse ;  /* 0x0000b40031317a23 */ /* 0x100fe40000010802 */
[----:B------:R-:W-:Y:S01]  /*8dc0*/  FFMA.FTZ R64, R65, c[0x0][0x2d0], -R2 ;  /* 0x0000b40041407a23 */ /* 0x000fe20000010802 */
[----:B------:R-:W-:Y:S01]  /*8dd0*/  MOV R65, R37 ;  /* 0x0000002500417202 */ /* 0x000fe20000000f00 */
[----:B------:R-:W-:Y:S01]  /*8de0*/  FMUL.FTZ R2, R135, c[0x0][0x2d0] ;  /* 0x0000b40087027a20 */ /* 0x000fe20000410000 */
[----:B------:R-:W-:Y:S04]  /*8df0*/  MUFU.EX2 R8, R8 ;  /* 0x0000000800087308 */ /* 0x000fe80000000800 */
[----:B------:R-:W-:Y:S05]  /*8e00*/  FSEL R2, R2, RZ, P0 ;  /* 0x000000ff02027208 */ /* 0x000fea0000000000 */
[--C-:B------:R-:W-:Y:S01]  /*8e10*/  FFMA.FTZ R224, R22, c[0x0][0x2d0], -R2.reuse ;  /* 0x0000b40016e07a23 */ /* 0x100fe20000010802 */
[----:B------:R-:W-:Y:S01]  /*8e20*/  MOV R22, R210 ;  /* 0x000000d200167202 */ /* 0x000fe20000000f00 */
[--C-:B------:R-:W-:Y:S01]  /*8e30*/  FFMA.FTZ R36, R19, c[0x0][0x2d0], -R2.reuse ;  /* 0x0000b40013247a23 */ /* 0x100fe20000010802 */
[----:B------:R5:W2:Y:S01]  /*8e40*/  MUFU.EX2 R210, R5 ;  /* 0x0000000500d27308 */ /* 0x000aa20000000800 */
        /* <DEDUP_REMOVED lines=12> */
[--C-:B------:R-:W-:Y:S01]  /*8f10*/  FFMA.FTZ R51, R51, c[0x0][0x2d0], -R2.reuse ;  /* 0x0000b40033337a23 */ /* 0x100fe20000010802 */
        /* <DEDUP_REMOVED lines=17> */
[----:B----4-:R-:W-:Y:S02]  /*9030*/  FFMA.FTZ R0, R132, R7, R3 ;  /* 0x0000000784007223 */ /* 0x010fe40000010003 */
[----:B------:R-:W-:Y:S02]  /*9040*/  FFMA.FTZ R3, R6, c[0x0][0x2d0], -R2 ;  /* 0x0000b40006037a23 */ /* 0x000fe40000010802 */
[----:B------:R-:W-:Y:S01]  /*9050*/  FADD.FTZ R7, R4, R0 ;  /* 0x0000000004077221 */ /* 0x000fe20000010000 */
[----:B------:R-:W-:Y:S01]  /*9060*/  FSEL R0, R135, RZ, P0 ;  /* 0x000000ff87007208 */ /* 0x000fe20000000000 */
[--C-:B------:R-:W-:Y:S01]  /*9070*/  FFMA.FTZ R4, R17, c[0x0][0x2d0], -R2.reuse ;  /* 0x0000b40011047a23 */ /* 0x100fe20000010802 */
[----:B------:R-:W-:Y:S01]  /*9080*/  FSETP.NEU.FTZ.AND P0, PT, R134, -INF , PT ;  /* 0xff8000008600780b */ /* 0x000fe20003f1d000 */
[----:B------:R-:W-:Y:S01]  /*9090*/  FFMA.FTZ R6, R18, c[0x0][0x2d0], -R2 ;  /* 0x0000b40012067a23 */ /* 0x000fe20000010802 */
[----:B------:R-:W-:Y:S01]  /*90a0*/  MUFU.EX2 R209, R3 ;  /* 0x0000000300d17308 */ /* 0x000fe20000000800 */
[----:B------:R-:W-:Y:S02]  /*90b0*/  FMUL.FTZ R2, R134, c[0x0][0x2d0] ;  /* 0x0000b40086027a20 */ /* 0x000fe40000410000 */
[----:B------:R-:W-:Y:S01]  /*90c0*/  FADD.FTZ R0, -R0, R138 ;  /* 0x0000008a00007221 */ /* 0x000fe20000010100 */
[----:B------:R-:W-:Y:S02]  /*90d0*/  MOV R138, R212 ;  /* 0x000000d4008a7202 */ /* 0x000fe40000000f00 */
[----:B------:R-:W-:Y:S01]  /*90e0*/  FSEL R2, R2, RZ, P0 ;  /* 0x000000ff02027208 */ /* 0x000fe20000000000 */
[----:B------:R-:W-:Y:S03]  /*90f0*/  FMUL.FTZ R0, R0, c[0x0][0x2d0] ;  /* 0x0000b40000007a20 */ /* 0x000fe60000410000 */
[----:B------:R-:W-:Y:S01]  /*9100*/  MUFU.EX2 R4, R4 ;  /* 0x0000000400047308 */ /* 0x000fe20000000800 */
[--C-:B-----5:R-:W-:Y:S02]  /*9110*/  FFMA.FTZ R5, R9, c[0x0][0x2d0], -R2.reuse ;  /* 0x0000b40009057a23 */ /* 0x120fe40000010802 */
[----:B------:R-:W4:Y:S01]  /*9120*/  LDL.LU R9, [R1+0x8] ;  /* 0x0000080001097983 */ /* 0x000f220000300800 */
[--C-:B------:R-:W-:Y:S02]  /*9130*/  FFMA.FTZ R54, R60, c[0x0][0x2d0], -R2.reuse ;  /* 0x0000b4003c367a23 */ /* 0x100fe40000010802 */
        /* <DEDUP_REMOVED lines=14> */
[----:B------:R-:W-:Y:S01]  /*9220*/  MUFU.EX2 R6, R6 ;  /* 0x0000000600067308 */ /* 0x000fe20000000800 */
[----:B--2---:R-:W-:Y:S01]  /*9230*/  FADD.FTZ R5, R210, R7 ;  /* 0x00000007d2057221 */ /* 0x004fe20000010000 */
[----:B------:R-:W-:Y:S02]  /*9240*/  MOV R7, R141 ;  /* 0x0000008d00077202 */ /* 0x000fe40000000f00 */
[C---:B------:R-:W-:Y:S01]  /*9250*/  F2FP.BF16.PACK_AB R210, R8.reuse, R210 ;  /* 0x000000d208d2723e */ /* 0x040fe200000010ff */
[----:B------:R-:W-:Y:S02]  /*9260*/  FADD.FTZ R212, R8, R5 ;  /* 0x0000000508d47221 */ /* 0x000fe40000010000 */
[----:B------:R-:W2:Y:S03]  /*9270*/  LDL.LU R5, [R1+0xc] ;  /* 0x00000c0001057983 */ /* 0x000ea60000300800 */
[----:B------:R-:W-:Y:S01]  /*9280*/  MUFU.EX2 R218, R218 ;  /* 0x000000da00da7308 */ /* 0x000fe20000000800 */
[C---:B---3--:R-:W-:Y:S01]  /*9290*/  FFMA.FTZ R0, R3.reuse, R213, R209 ;  /* 0x000000d503007223 */ /* 0x048fe200000100d1 */
[C---:B------:R-:W-:Y:S01]  /*92a0*/  F2FP.BF16.PACK_AB R209, R4.reuse, R209 ;  /* 0x000000d104d1723e */ /* 0x040fe200000010ff */
[----:B------:R-:W-:Y:S02]  /*92b0*/  FMUL.FTZ R70, R3, R70 ;  /* 0x0000004603467220 */ /* 0x000fe40000410000 */
[----:B------:R-:W-:Y:S01]  /*92c0*/  FADD.FTZ R33, R4, R0 ;  /* 0x0000000004217221 */ /* 0x000fe20000010000 */
[----:B------:R-:W-:Y:S01]  /*92d0*/  FSEL R0, R134, RZ, P0 ;  /* 0x000000ff86007208 */ /* 0x000fe20000000000 */
[--C-:B------:R-:W-:Y:S01]  /*92e0*/  FFMA.FTZ R4, R16, c[0x0][0x2d0], -R2.reuse ;  /* 0x0000b40010047a23 */ /* 0x100fe20000010802 */
[----:B------:R-:W-:Y:S01]  /*92f0*/  FSETP.NEU.FTZ.AND P0, PT, R133, -INF , PT ;  /* 0xff8000008500780b */ /* 0x000fe20003f1d000 */
[----:B------:R-:W-:Y:S01]  /*9300*/  FMUL.FTZ R71, R3, R71 ;  /* 0x0000004703477220 */ /* 0x000fe20000410000 */
[----:B------:R-:W-:Y:S01]  /*9310*/  MUFU.EX2 R231, R231 ;  /* 0x000000e700e77308 */ /* 0x000fe20000000800 */
[----:B------:R-:W-:Y:S02]  /*9320*/  FADD.FTZ R0, -R0, R139 ;  /* 0x0000008b00007221 */ /* 0x000fe40000010100 */
[----:B------:R-:W-:Y:S01]  /*9330*/  FFMA.FTZ R139, R56, c[0x0][0x2d0], -R2 ;  /* 0x0000b400388b7a23 */ /* 0x000fe20000010802 */
[----:B------:R-:W-:Y:S01]  /*9340*/  FSEL R2, R133, RZ, P0 ;  /* 0x000000ff85027208 */ /* 0x000fe20000000000 */
[----:B------:R-:W-:Y:S02]  /*9350*/  FMUL.FTZ R0, R0, c[0x0][0x2d0] ;  /* 0x0000b40000007a20 */ /* 0x000fe40000410000 */
[C---:B------:R-:W-:Y:S02]  /*9360*/  FMUL.FTZ R82, R3.reuse, R82 ;  /* 0x0000005203527220 */ /* 0x040fe40000410000 */
[----:B------:R-:W-:Y:S01]  /*9370*/  FADD.FTZ R2, -R2, R140 ;  /* 0x0000008c02027221 */ /* 0x000fe20000010100 */
[----:B------:R1:W-:Y:S01]  /*9380*/  MUFU.EX2 R21, R4 ;  /* 0x0000000400157308 */ /* 0x0003e20000000800 */
[C---:B------:R-:W-:Y:S02]  /*9390*/  FMUL.FTZ R83, R3.reuse, R83 ;  /* 0x0000005303537220 */ /* 0x040fe40000410000 */
[----:B------:R-:W-:Y:S02]  /*93a0*/  FMUL.FTZ R2, R2, c[0x0][0x2d0] ;  /* 0x0000b40002027a20 */ /* 0x000fe40000410000 */
        /* <DEDUP_REMOVED lines=9> */
[----:B------:R-:W5:Y:S01]  /*9440*/  MUFU.EX2 R2, R2 ;  /* 0x0000000200027308 */ /* 0x000f620000000800 */
[C---:B------:R-:W-:Y:S02]  /*9450*/  FMUL.FTZ R118, R3.reuse, R118 ;  /* 0x0000007603767220 */ /* 0x040fe40000410000 */
[----:B------:R-:W-:Y:S02]  /*9460*/  FMUL.FTZ R119, R3, R119 ;  /* 0x0000007703777220 */ /* 0x000fe40000410000 */
[----:B-1----:R-:W-:Y:S02]  /*9470*/  FMUL.FTZ R4, R133, c[0x0][0x2d0] ;  /* 0x0000b40085047a20 */ /* 0x002fe40000410000 */
[C---:B------:R-:W-:Y:S02]  /*9480*/  FMUL.FTZ R130, R3.reuse, R130 ;  /* 0x0000008203827220 */ /* 0x040fe40000410000 */
[----:B------:R-:W-:Y:S01]  /*9490*/  FMUL.FTZ R131, R3, R131 ;  /* 0x0000008303837220 */ /* 0x000fe20000410000 */
[----:B------:R-:W-:Y:S01]  /*94a0*/  FSEL R4, R4, RZ, P0 ;  /* 0x000000ff04047208 */ /* 0x000fe20000000000 */
[----:B------:R-:W-:Y:S01]  /*94b0*/  MUFU.EX2 R252, R252 ;  /* 0x000000fc00fc7308 */ /* 0x000fe20000000800 */
[----:B---3--:R-:W-:Y:S01]  /*94c0*/  FMUL.FTZ R13, R0, R169 ;  /* 0x000000a9000d7220 */ /* 0x008fe20000410000 */
[----:B------:R-:W-:Y:S02]  /*94d0*/  MOV R169, R23 ;  /* 0x0000001700a97202 */ /* 0x000fe40000000f00 */
        /* <DEDUP_REMOVED lines=15> */
[--C-:B------:R-:W-:Y:S01]  /*95d0*/  FFMA.FTZ R66, R46, c[0x0][0x2d0], -R4.reuse ;  /* 0x0000b4002e427a23 */ /* 0x100fe20000010804 */
[----:B------:R-:W-:Y:S01]  /*95e0*/  MUFU.EX2 R215, R215 ;  /* 0x000000d700d77308 */ /* 0x000fe20000000800 */
[----:B------:R-:W-:Y:S02]  /*95f0*/  FFMA.FTZ R142, R47, c[0x0][0x2d0], -R4 ;  /* 0x0000b4002f8e7a23 */ /* 0x000fe40000010804 */
[C---:B-----5:R-:W-:Y:S02]  /*9600*/  FMUL.FTZ R42, R2.reuse, R158 ;  /* 0x0000009e022a7220 */ /* 0x060fe40000410000 */
[C---:B-1----:R-:W-:Y:S01]  /*9610*/  FMUL.FTZ R10, R2.reuse, R174 ;  /* 0x000000ae020a7220 */ /* 0x042fe20000410000 */
[----:B------:R-:W-:Y:S01]  /*9620*/  MOV R174, R140 ;  /* 0x0000008c00ae7202 */ /* 0x000fe20000000f00 */
[----:B------:R-:W-:Y:S01]  /*9630*/  FMUL.FTZ R30, R2, R162 ;  /* 0x000000a2021e7220 */ /* 0x000fe20000410000 */
[----:B------:R-:W-:Y:S01]  /*9640*/  F2FP.BF16.PACK_AB R140, R20, R21 ;  /* 0x00000015148c723e */ /* 0x000fe200000010ff */
[----:B------:R-:W-:Y:S01]  /*9650*/  FMUL.FTZ R43, R2, R159 ;  /* 0x0000009f022b7220 */ /* 0x000fe20000410000 */
[----:B------:R-:W1:Y:S01]  /*9660*/  MUFU.EX2 R162, R36 ;  /* 0x0000002400a27308 */ /* 0x000e620000000800 */
[C---:B------:R-:W-:Y:S02]  /*9670*/  FMUL.FTZ R24, R0.reuse, R164 ;  /* 0x000000a400187220 */ /* 0x040fe40000410000 */
[C---:B------:R-:W-:Y:S02]  /*9680*/  FMUL.FTZ R28, R0.reuse, R160 ;  /* 0x000000a0001c7220 */ /* 0x040fe40000410000 */
[----:B------:R-:W-:Y:S02]  /*9690*/  FMUL.FTZ R29, R0, R161 ;  /* 0x000000a1001d7220 */ /* 0x000fe40000410000 */
[----:B------:R-:W-:Y:S02]  /*96a0*/  FMUL.FTZ R31, R2, R163 ;  /* 0x000000a3021f7220 */ /* 0x000fe40000410000 */
[C---:B------:R-:W-:Y:S01]  /*96b0*/  FMUL.FTZ R12, R0.reuse, R168 ;  /* 0x000000a8000c7220 */ /* 0x040fe20000410000 */
[----:B------:R3:W-:Y:S01]  /*96c0*/  MUFU.EX2 R159, R18 ;  /* 0x00000012009f7308 */ /* 0x0007e20000000800 */
[C---:B------:R-:W-:Y:S01]  /*96d0*/  FMUL.FTZ R25, R0.reuse, R165 ;  /* 0x000000a500197220 */ /* 0x040fe20000410000 */
[----:B------:R-:W-:Y:S01]  /*96e0*/  MOV R165, R211 ;  /* 0x000000d300a57202 */ /* 0x000fe20000000f00 */
[C---:B------:R-:W-:Y:S01]  /*96f0*/  FMUL.FTZ R40, R0.reuse, R156 ;  /* 0x0000009c00287220 */ /* 0x040fe20000410000 */
[----:B------:R-:W-:Y:S01]  /*9700*/  MOV R168, R7 ;  /* 0x0000000700a87202 */ /* 0x000fe20000000f00 */
[----:B------:R-:W-:Y:S02]  /*9710*/  FMUL.FTZ R41, R0, R157 ;  /* 0x0000009d00297220 */ /* 0x000fe40000410000 */
[----:B------:R-:W-:Y:S02]  /*9720*/  FADD.FTZ R157, R6, R33 ;  /* 0x00000021069d7221 */ /* 0x000fe40000010000 */
[C---:B------:R-:W-:Y:S01]  /*9730*/  FMUL.FTZ R7, R3.reuse, R179 ;  /* 0x000000b303077220 */ /* 0x040fe20000410000 */
[----:B------:R5:W-:Y:S01]  /*9740*/  MUFU.EX2 R164, R19 ;  /* 0x0000001300a47308 */ /* 0x000be20000000800 */
[----:B------:R-:W-:Y:S01]  /*9750*/  FMUL.FTZ R8, R0, R172 ;  /* 0x000000ac00087220 */ /* 0x000fe20000410000 */
[----:B------:R-:W-:Y:S01]  /*9760*/  MOV R172, R142 ;  /* 0x0000008e00ac7202 */ /* 0x000fe20000000f00 */
[----:B------:R-:W-:Y:S01]  /*9770*/  FMUL.FTZ R11, R2, R175 ;  /* 0x000000af020b7220 */ /* 0x000fe20000410000 */
[----:B-1----:R-:W-:Y:S01]  /*9780*/  F2FP.BF16.PACK_AB R211, R162, R6 ;  /* 0x00000006a2d3723e */ /* 0x002fe200000010ff */
[C---:B------:R-:W-:Y:S01]  /*9790*/  FMUL.FTZ R6, R3.reuse, R178 ;  /* 0x000000b203067220 */ /* 0x040fe20000410000 */
[----:B------:R-:W-:Y:S01]  /*97a0*/  MOV R178, R38 ;  /* 0x0000002600b27202 */ /* 0x000fe20000000f00 */
[C---:B------:R-:W-:Y:S01]  /*97b0*/  FMUL.FTZ R14, R2.reuse, R170 ;  /* 0x000000aa020e7220 */ /* 0x040fe20000410000 */
[----:B------:R-:W-:Y:S01]  /*97c0*/  MOV R179, R35 ;  /* 0x0000002300b37202 */ /* 0x000fe20000000f00 */
[C---:B------:R-:W-:Y:S01]  /*97d0*/  FMUL.FTZ R15, R2.reuse, R171 ;  /* 0x000000ab020f7220 */ /* 0x040fe20000410000 */
[----:B------:R1:W-:Y:S01]  /*97e0*/  MUFU.EX2 R163, R16 ;  /* 0x0000001000a37308 */ /* 0x0003e20000000800 */
[----:B------:R-:W-:Y:S01]  /*97f0*/  MOV R35, R64 ;  /* 0x0000004000237202 */ /* 0x000fe20000000f00 */
[C---:B------:R-:W-:Y:S01]  /*9800*/  FMUL.FTZ R26, R2.reuse, R166 ;  /* 0x000000a6021a7220 */ /* 0x040fe20000410000 */
[----:B------:R-:W-:Y:S01]  /*9810*/  MOV R64, R143 ;  /* 0x0000008f00407202 */ /* 0x000fe20000000f00 */
[C---:B---3--:R-:W-:Y:S01]  /*9820*/  FMUL.FTZ R18, R3.reuse, R182 ;  /* 0x000000b603127220 */ /* 0x048fe20000410000 */
[----:B------:R-:W-:Y:S01]  /*9830*/  MOV R182, R169 ;  /* 0x000000a900b67202 */ /* 0x000fe20000000f00 */
[----:B------:R-:W-:Y:S01]  /*9840*/  FMUL.FTZ R27, R2, R167 ;  /* 0x000000a7021b7220 */ /* 0x000fe20000410000 */
[----:B------:R-:W-:Y:S01]  /*9850*/  MOV R166, R54 ;  /* 0x0000003600a67202 */ /* 0x000fe20000000f00 */
[----:B------:R-:W-:Y:S01]  /*9860*/  FMUL.FTZ R33, R132, R189 ;  /* 0x000000bd84217220 */ /* 0x000fe20000410000 */
[----:B------:R-:W-:Y:S01]  /*9870*/  MOV R167, R53 ;  /* 0x0000003500a77202 */ /* 0x000fe20000000f00 */
[----:B------:R-:W3:Y:S01]  /*9880*/  MUFU.EX2 R161, R32 ;  /* 0x0000002000a17308 */ /* 0x000ee20000000800 */
[----:B------:R-:W-:Y:S01]  /*9890*/  MOV R189, R34 ;  /* 0x0000002200bd7202 */ /* 0x000fe20000000f00 */
[C---:B------:R-:W-:Y:S01]  /*98a0*/  FMUL.FTZ R34, R3.reuse, R190 ;  /* 0x000000be03227220 */ /* 0x040fe20000410000 */
[----:B------:R-:W-:Y:S01]  /*98b0*/  MOV R175, R51 ;  /* 0x0000003300af7202 */ /* 0x000fe20000000f00 */
[C---:B-----5:R-:W-:Y:S01]  /*98c0*/  FMUL.FTZ R19, R3.reuse, R183 ;  /* 0x000000b703137220 */ /* 0x060fe20000410000 */
[----:B------:R-:W-:Y:S01]  /*98d0*/  MOV R183, R35 ;  /* 0x0000002300b77202 */ /* 0x000fe20000000f00 */
[C---:B------:R-:W-:Y:S01]  /*98e0*/  FMUL.FTZ R35, R3.reuse, R191 ;  /* 0x000000bf03237220 */ /* 0x040fe20000410000 */
[----:B------:R-:W-:Y:S01]  /*98f0*/  MOV R191, R66 ;  /* 0x0000004200bf7202 */ /* 0x000fe20000000f00 */
[C---:B------:R-:W-:Y:S01]  /*9900*/  FMUL.FTZ R60, R0.reuse, R144 ;  /* 0x00000090003c7220 */ /* 0x040fe20000410000 */
[----:B------:R-:W-:Y:S01]  /*9910*/  MOV R190, R172 ;  /* 0x000000ac00be7202 */ /* 0x000fe20000000f00 */
[----:B------:R-:W5:Y:S01]  /*9920*/  MUFU.EX2 R160, R17 ;  /* 0x0000001100a07308 */ /* 0x000f620000000800 */
[----:B------:R-:W-:Y:S02]  /*9930*/  FMUL.FTZ R61, R0, R145 ;  /* 0x00000091003d7220 */ /* 0x000fe40000410000 */
[----:B------:R-:W-:Y:S02]  /*9940*/  FMUL.FTZ R62, R2, R146 ;  /* 0x00000092023e7220 */ /* 0x000fe40000410000 */
[----:B-1----:R-:W-:Y:S01]  /*9950*/  FMUL.FTZ R16, R132, R180 ;  /* 0x000000b484107220 */ /* 0x002fe20000410000 */
[----:B------:R-:W-:Y:S01]  /*9960*/  MOV R180, R67 ;  /* 0x0000004300b47202 */ /* 0x000fe20000000f00 */
[----:B------:R-:W-:Y:S02]  /*9970*/  FMUL.FTZ R63, R2, R147 ;  /* 0x00000093023f7220 */ /* 0x000fe40000410000 */
[----:B------:R-:W-:Y:S01]  /*9980*/  LDSM.16.MT88.4 R144, [R238] ;  /* 0x00000000ee90783b */ /* 0x000fe20000004200 */
[C---:B------:R-:W-:Y:S01]  /*9990*/  FMUL.FTZ R44, R0.reuse, R152 ;  /* 0x00000098002c7220 */ /* 0x040fe20000410000 */
[----:B------:R-:W-:Y:S01]  /*99a0*/  MUFU.EX2 R172, R223 ;  /* 0x000000df00ac7308 */ /* 0x000fe20000000800 */
[----:B------:R-:W-:Y:S01]  /*99b0*/  FMUL.FTZ R45, R0, R153 ;  /* 0x00000099002d7220 */ /* 0x000fe20000410000 */
[----:B---3--:R-:W-:Y:S01]  /*99c0*/  F2FP.BF16.PACK_AB R142, R164, R161 ;  /* 0x000000a1a48e723e */ /* 0x008fe200000010ff */
[----:B------:R-:W-:Y:S01]  /*99d0*/  FMUL.FTZ R32, R132, R188 ;  /* 0x000000bc84207220 */ /* 0x000fe20000410000 */
[----:B------:R-:W-:Y:S01]  /*99e0*/  MOV R188, R165 ;  /* 0x000000a500bc7202 */ /* 0x000fe20000000f00 */
[C---:B------:R-:W-:Y:S01]  /*99f0*/  FMUL.FTZ R46, R2.reuse, R154 ;  /* 0x0000009a022e7220 */ /* 0x040fe20000410000 */
[----:B------:R-:W-:Y:S01]  /*9a00*/  MOV R165, R55 ;  /* 0x0000003700a57202 */ /* 0x000fe20000000f00 */
[----:B------:R-:W-:Y:S02]  /*9a10*/  FMUL.FTZ R47, R2, R155 ;  /* 0x0000009b022f7220 */ /* 0x000fe40000410000 */
[----:B------:R-:W-:Y:S01]  /*9a20*/  FMUL.FTZ R51, R3, R199 ;  /* 0x000000c703337220 */ /* 0x000fe20000410000 */
[----:B------:R-:W-:Y:S01]  /*9a30*/  MOV R199, R64 ;  /* 0x0000004000c77202 */ /* 0x000fe20000000f00 */
[----:B------:R-:W-:Y:S01]  /*9a40*/  FMUL.FTZ R56, R0, R148 ;  /* 0x0000009400387220 */ /* 0x000fe20000410000 */
[----:B-----5:R-:W-:Y:S01]  /*9a50*/  F2FP.BF16.PACK_AB R143, R163, R160 ;  /* 0x000000a0a38f723e */ /* 0x020fe200000010ff */
[----:B------:R-:W-:Y:S01]  /*9a60*/  FMUL.FTZ R17, R132, R181 ;  /* 0x000000b584117220 */ /* 0x000fe20000410000 */
[----:B------:R-:W-:Y:S01]  /*9a70*/  MOV R181, R139 ;  /* 0x0000008b00b57202 */ /* 0x000fe20000000f00 */
[----:B------:R-:W-:Y:S01]  /*9a80*/  FMUL.FTZ R57, R0, R149 ;  /* 0x0000009500397220 */ /* 0x000fe20000410000 */
[----:B------:R-:W-:Y:S01]  /*9a90*/  MUFU.EX2 R139, R226 ;  /* 0x000000e2008b7308 */ /* 0x000fe20000000800 */
[C---:B------:R-:W-:Y:S01]  /*9aa0*/  FMUL.FTZ R58, R2.reuse, R150 ;  /* 0x00000096023a7220 */ /* 0x040fe20000410000 */
[----:B------:R-:W-:Y:S01]  /*9ab0*/  LDSM.16.MT88.4 R152, [R237+0x800] ;  /* 0x00080000ed98783b */ /* 0x000fe20000004200 */
[----:B------:R-:W-:Y:S02]  /*9ac0*/  FMUL.FTZ R59, R2, R151 ;  /* 0x00000097023b7220 */ /* 0x000fe40000410000 */
[----:B------:R-:W-:Y:S02]  /*9ad0*/  FMUL.FTZ R64, R132, R204 ;  /* 0x000000cc84407220 */ /* 0x000fe40000410000 */
[C---:B------:R-:W-:Y:S02]  /*9ae0*/  FMUL.FTZ R66, R3.reuse, R206 ;  /* 0x000000ce03427220 */ /* 0x040fe40000410000 */
[----:B------:R-:W-:Y:S01]  /*9af0*/  FMUL.FTZ R67, R3, R207 ;  /* 0x000000cf03437220 */ /* 0x000fe20000410000 */
[----:B------:R-:W-:Y:S01]  /*9b00*/  LDSM.16.MT88.4 R148, [R236+0x800] ;  /* 0x00080000ec94783b */ /* 0x000fe20000004200 */
        /* <DEDUP_REMOVED lines=36> */
[C---:B------:R-:W-:Y:S02]  /*9d50*/  FMUL.FTZ R124, R0.reuse, R124 ;  /* 0x0000007c007c7220 */ /* 0x040fe40000410000 */
[C---:B------:R-:W-:Y:S02]  /*9d60*/  FMUL.FTZ R125, R0.reuse, R125 ;  /* 0x0000007d007d7220 */ /* 0x040fe40000410000 */
[C---:B----4-:R-:W-:Y:S02]  /*9d70*/  FFMA.FTZ R4, R0.reuse, R9, R21 ;  /* 0x0000000900047223 */ /* 0x050fe40000010015 */
[----:B------:R-:W-:Y:S01]  /*9d80*/  FMUL.FTZ R9, R0, R173 ;  /* 0x000000ad00097220 */ /* 0x000fe20000410000 */
[----:B------:R-:W-:Y:S01]  /*9d90*/  MOV R173, R39 ;  /* 0x0000002700ad7202 */ /* 0x000fe20000000f00 */
[----:B------:R-:W-:Y:S01]  /*9da0*/  FADD.FTZ R158, R20, R4 ;  /* 0x00000004149e7221 */ /* 0x000fe20000010000 */
[----:B------:R-:W-:Y:S01]  /*9db0*/  MOV R39, R22 ;  /* 0x0000001600277202 */ /* 0x000fe20000000f00 */
[C---:B------:R-:W-:Y:S01]  /*9dc0*/  FMUL.FTZ R4, R132.reuse, R176 ;  /* 0x000000b084047220 */ /* 0x040fe20000410000 */
[----:B------:R-:W1:Y:S01]  /*9dd0*/  LDSM.16.MT88.4 R20, [R236] ;  /* 0x00000000ec14783b */ /* 0x000e620000004200 */
[----:B------:R-:W-:Y:S01]  /*9de0*/  MOV R176, R173 ;  /* 0x000000ad00b07202 */ /* 0x000fe20000000f00 */
[----:B------:R-:W-:Y:S01]  /*9df0*/  FADD.FTZ R0, R137, R212 ;  /* 0x000000d489007221 */ /* 0x000fe20000010000 */
[----:B------:R-:W-:Y:S02]  /*9e00*/  MOV R169, R39 ;  /* 0x0000002700a97202 */ /* 0x000fe40000000f00 */
[----:B------:R-:W-:Y:S01]  /*9e10*/  MOV R173, R50 ;  /* 0x0000003200ad7202 */ /* 0x000fe20000000f00 */
[----:B------:R-:W-:Y:S01]  /*9e20*/  FMUL.FTZ R50, R3, R198 ;  /* 0x000000c603327220 */ /* 0x000fe20000410000 */
[----:B------:R-:W-:Y:S01]  /*9e30*/  MOV R198, R65 ;  /* 0x0000004100c67202 */ /* 0x000fe20000000f00 */
[----:B------:R-:W-:Y:S01]  /*9e40*/  FMUL.FTZ R65, R132, R205 ;  /* 0x000000cd84417220 */ /* 0x000fe20000410000 */
[----:B------:R-:W-:Y:S01]  /*9e50*/  MUFU.EX2 R169, R169 ;  /* 0x000000a900a97308 */ /* 0x000fe20000000800 */
[----:B------:R-:W-:Y:S09]  /*9e60*/  LDSM.16.MT88.4 R204, [R238+0x1800] ;  /* 0x00180000eecc783b */ /* 0x000ff20000004200 */
[----:B------:R-:W-:Y:S10]  /*9e70*/  MUFU.EX2 R173, R173 ;  /* 0x000000ad00ad7308 */ /* 0x000ff40000000800 */
[----:B------:R-:W-:Y:S01]  /*9e80*/  MUFU.EX2 R216, R176 ;  /* 0x000000b000d87308 */ /* 0x000fe20000000800 */
[----:B--2---:R-:W-:Y:S01]  /*9e90*/  FFMA.FTZ R156, R2, R5, R141 ;  /* 0x00000005029c7223 */ /* 0x004fe2000001008d */
[----:B------:R-:W-:Y:S01]  /*9ea0*/  F2FP.BF16.PACK_AB R141, R159, R141 ;  /* 0x0000008d9f8d723e */ /* 0x000fe200000010ff */
[C---:B------:R-:W-:Y:S01]  /*9eb0*/  FMUL.FTZ R5, R132.reuse, R177 ;  /* 0x000000b184057220 */ /* 0x040fe20000410000 */
[----:B------:R-:W-:Y:S02]  /*9ec0*/  MOV R177, R37 ;  /* 0x0000002500b17202 */ /* 0x000fe40000000f00 */
[----:B------:R-:W2:Y:S04]  /*9ed0*/  LDSM.16.MT88.4 R36, [R237] ;  /* 0x00000000ed24783b */ /* 0x000ea80000004200 */
[----:B------:R-:W3:Y:S01]  /*9ee0*/  MUFU.EX2 R2, R227 ;  /* 0x000000e300027308 */ /* 0x000ee20000000800 */
[-C--:B-1----:R-:W-:Y:S08]  /*9ef0*/  HMMA.16816.F32.BF16 R4, R208, R20.reuse, R4 ;  /* 0x00000014d004723c */ /* 0x082ff00000041804 */
[C---:B------:R-:W-:Y:S01]  /*9f00*/  HMMA.16816.F32.BF16 R8, R140.reuse, R20, R8 ;  /* 0x000000148c08723c */ /* 0x040fe20000041808 */
[----:B------:R-:W-:Y:S06]  /*9f10*/  MUFU.EX2 R217, R177 ;  /* 0x000000b100d97308 */ /* 0x000fec0000000800 */
[C---:B------:R-:W-:Y:S01]  /*9f20*/  FMUL.FTZ R20, R132.reuse, R184 ;  /* 0x000000b884147220 */ /* 0x040fe20000410000 */
[-C--:B------:R-:W-:Y:S03]  /*9f30*/  HMMA.16816.F32.BF16 R12, R140, R22.reuse, R12 ;  /* 0x000000168c0c723c */ /* 0x080fe6000004180c */
[----:B------:R-:W-:Y:S01]  /*9f40*/  MUFU.EX2 R184, R213 ;  /* 0x000000d500b87308 */ /* 0x000fe20000000800 */
[----:B------:R-:W-:Y:S02]  /*9f50*/  FMUL.FTZ R21, R132, R185 ;  /* 0x000000b984157220 */ /* 0x000fe40000410000 */
[----:B---3--:R-:W-:Y:S02]  /*9f60*/  FADD.FTZ R0, R2, R0 ;  /* 0x0000000002007221 */ /* 0x008fe40000010000 */
[C---:B------:R-:W-:Y:S04]  /*9f70*/  HMMA.16816.F32.BF16 R16, R208.reuse, R22, R16 ;  /* 0x00000016d010723c */ /* 0x040fe80000041810 */
[----:B------:R-:W-:Y:S01]  /*9f80*/  FADD.FTZ R0, R139, R0 ;  /* 0x000000008b007221 */ /* 0x000fe20000010000 */
[----:B------:R-:W-:Y:S02]  /*9f90*/  MUFU.EX2 R185, R222 ;  /* 0x000000de00b97308 */ /* 0x000fe40000000800 */
[C---:B------:R-:W-:Y:S01]  /*9fa0*/  FMUL.FTZ R22, R3.reuse, R186 ;  /* 0x000000ba03167220 */ /* 0x040fe20000410000 */
[----:B------:R-:W-:Y:S01]  /*9fb0*/  MOV R186, R48 ;  /* 0x0000003000ba7202 */ /* 0x000fe20000000f00 */
[C---:B------:R-:W-:Y:S03]  /*9fc0*/  FMUL.FTZ R23, R3.reuse, R187 ;  /* 0x000000bb03177220 */ /* 0x040fe60000410000 */
[----:B------:R-:W-:Y:S01]  /*9fd0*/  MOV R187, R52 ;  /* 0x0000003400bb7202 */ /* 0x000fe20000000f00 */
[C---:B------:R-:W-:Y:S01]  /*9fe0*/  FMUL.FTZ R48, R132.reuse, R196 ;  /* 0x000000c484307220 */ /* 0x040fe20000410000 */
[----:B------:R-:W1:Y:S01]  /*9ff0*/  LDSM.16.MT88.4 R52, [R239] ;  /* 0x00000000ef34783b */ /* 0x000e620000004200 */
[----:B------:R-:W-:Y:S01]  /*a000*/  MOV R196, R49 ;  /* 0x0000003100c47202 */ /* 0x000fe20000000f00 */
[-C--:B--2---:R-:W-:Y:S01]  /*a010*/  HMMA.16816.F32.BF16 R20, R208, R36.reuse, R20 ;  /* 0x00000024d014723c */ /* 0x084fe20000041814 */
[----:B------:R-:W-:Y:S02]  /*a020*/  MUFU.EX2 R186, R186 ;  /* 0x000000ba00ba7308 */ /* 0x000fe40000000800 */
[C---:B------:R-:W-:Y:S01]  /*a030*/  FMUL.FTZ R49, R132.reuse, R197 ;  /* 0x000000c584317220 */ /* 0x040fe20000410000 */
[----:B------:R-:W-:Y:S04]  /*a040*/  MOV R197, R138 ;  /* 0x0000008a00c57202 */ /* 0x000fe80000000f00 */
[C---:B------:R-:W-:Y:S03]  /*a050*/  HMMA.16816.F32.BF16 R24, R140.reuse, R36, R24 ;  /* 0x000000248c18723c */ /* 0x040fe60000041818 */
[----:B------:R-:W2:Y:S04]  /*a060*/  MUFU.EX2 R138, R225 ;  /* 0x000000e1008a7308 */ /* 0x000ea80000000800 */
[C---:B------:R-:W-:Y:S01]  /*a070*/  FMUL.FTZ R36, R132.reuse, R192 ;  /* 0x000000c084247220 */ /* 0x040fe20000410000 */
[-C--:B------:R-:W-:Y:S04]  /*a080*/  HMMA.16816.F32.BF16 R28, R140, R38.reuse, R28 ;  /* 0x000000268c1c723c */ /* 0x080fe8000004181c */
[C---:B------:R-:W-:Y:S01]  /*a090*/  FMUL.FTZ R37, R132.reuse, R193 ;  /* 0x000000c184257220 */ /* 0x040fe20000410000 */
[----:B------:R-:W-:Y:S03]  /*a0a0*/  MUFU.EX2 R192, R220 ;  /* 0x000000dc00c07308 */ /* 0x000fe60000000800 */
[C---:B------:R-:W-:Y:S07]  /*a0b0*/  HMMA.16816.F32.BF16 R32, R208.reuse, R38, R32 ;  /* 0x00000026d020723c */ /* 0x040fee0000041820 */
[C---:B------:R-:W-:Y:S01]  /*a0c0*/  FMUL.FTZ R38, R3.reuse, R194 ;  /* 0x000000c203267220 */ /* 0x040fe20000410000 */
[----:B------:R-:W3:Y:S01]  /*a0d0*/  MUFU.EX2 R193, R221 ;  /* 0x000000dd00c17308 */ /* 0x000ee20000000800 */
[C---:B------:R-:W-:Y:S07]  /*a0e0*/  FMUL.FTZ R39, R3.reuse, R195 ;  /* 0x000000c303277220 */ /* 0x040fee0000410000 */
[-C--:B-1----:R-:W-:Y:S02]  /*a0f0*/  HMMA.16816.F32.BF16 R36, R208, R52.reuse, R36 ;  /* 0x00000034d024723c */ /* 0x082fe40000041824 */
[----:B------:R-:W-:Y:S06]  /*a100*/  MUFU.EX2 R194, R214 ;  /* 0x000000d600c27308 */ /* 0x000fec0000000800 */
[C---:B------:R-:W-:Y:S04]  /*a110*/  HMMA.16816.F32.BF16 R40, R140.reuse, R52, R40 ;  /* 0x000000348c28723c */ /* 0x040fe80000041828 */
[----:B------:R-:W1:Y:S03]  /*a120*/  MUFU.EX2 R195, R219 ;  /* 0x000000db00c37308 */ /* 0x000e660000000800 */
[C---:B------:R-:W-:Y:S01]  /*a130*/  FMUL.FTZ R52, R132.reuse, R200 ;  /* 0x000000c884347220 */ /* 0x040fe20000410000 */
[-C--:B------:R-:W-:Y:S04]  /*a140*/  HMMA.16816.F32.BF16 R44, R140, R54.reuse, R44 ;  /* 0x000000368c2c723c */ /* 0x080fe8000004182c */
[----:B------:R-:W-:Y:S02]  /*a150*/  FMUL.FTZ R53, R132, R201 ;  /* 0x000000c984357220 */ /* 0x000fe40000410000 */
[----:B------:R-:W-:Y:S01]  /*a160*/  FADD.FTZ R132, R162, R157 ;  /* 0x0000009da2847221 */ /* 0x000fe20000010000 */
[----:B------:R-:W-:Y:S01]  /*a170*/  MUFU.EX2 R219, R178 ;  /* 0x000000b200db7308 */ /* 0x000fe20000000800 */
[C---:B------:R-:W-:Y:S07]  /*a180*/  HMMA.16816.F32.BF16 R48, R208.reuse, R54, R48 ;  /* 0x00000036d030723c */ /* 0x040fee0000041830 */
[C---:B------:R-:W-:Y:S02]  /*a190*/  FMUL.FTZ R54, R3.reuse, R202 ;  /* 0x000000ca03367220 */ /* 0x040fe40000410000 */
[----:B------:R-:W-:Y:S01]  /*a1a0*/  FMUL.FTZ R55, R3, R203 ;  /* 0x000000cb03377220 */ /* 0x000fe20000410000 */
[----:B------:R-:W-:Y:S02]  /*a1b0*/  MUFU.EX2 R187, R187 ;  /* 0x000000bb00bb7308 */ /* 0x000fe40000000800 */
[----:B------:R-:W-:Y:S04]  /*a1c0*/  FADD.FTZ R3, R161, R158 ;  /* 0x0000009ea1037221 */ /* 0x000fe80000010000 */
[-C--:B------:R-:W-:Y:S04]  /*a1d0*/  HMMA.16816.F32.BF16 R52, R208, R144.reuse, R52 ;  /* 0x00000090d034723c */ /* 0x080fe80000041834 */
[----:B------:R-:W-:Y:S04]  /*a1e0*/  MUFU.EX2 R161, R197 ;  /* 0x000000c500a17308 */ /* 0x000fe80000000800 */
[C---:B------:R-:W-:Y:S06]  /*a1f0*/  HMMA.16816.F32.BF16 R56, R140.reuse, R144, R56 ;  /* 0x000000908c38723c */ /* 0x040fec0000041838 */
[----:B------:R-:W-:Y:S02]  /*a200*/  MUFU.EX2 R200, R230 ;  /* 0x000000e600c87308 */ /* 0x000fe40000000800 */
[-C--:B------:R-:W-:Y:S08]  /*a210*/  HMMA.16816.F32.BF16 R60, R140, R146.reuse, R60 ;  /* 0x000000928c3c723c */ /* 0x080ff0000004183c */
[C---:B------:R-:W-:Y:S01]  /*a220*/  HMMA.16816.F32.BF16 R64, R208.reuse, R146, R64 ;  /* 0x00000092d040723c */ /* 0x040fe20000041840 */
[----:B------:R-:W4:Y:S01]  /*a230*/  LDSM.16.MT88.4 R144, [R236+0x2000] ;  /* 0x00200000ec90783b */ /* 0x000f220000004200 */
[----:B------:R-:W-:Y:S06]  /*a240*/  MUFU.EX2 R230, R228 ;  /* 0x000000e400e67308 */ /* 0x000fec0000000800 */
[-C--:B----4-:R-:W-:Y:S08]  /*a250*/  HMMA.16816.F32.BF16 R68, R208, R144.reuse, R68 ;  /* 0x00000090d044723c */ /* 0x090ff00000041844 */
[C---:B------:R-:W-:Y:S08]  /*a260*/  HMMA.16816.F32.BF16 R72, R140.reuse, R144, R72 ;  /* 0x000000908c48723c */ /* 0x040ff00000041848 */
[-C--:B------:R-:W-:Y:S08]  /*a270*/  HMMA.16816.F32.BF16 R76, R140, R146.reuse, R76 ;  /* 0x000000928c4c723c */ /* 0x080ff0000004184c */
        /* <DEDUP_REMOVED lines=14> */
[----:B------:R-:W-:Y:S01]  /*a360*/  F2FP.BF16.PACK_AB R145, R215, R170 ;  /* 0x000000aad791723e */ /* 0x000fe200000010ff */
[-C--:B------:R-:W-:Y:S04]  /*a370*/  HMMA.16816.F32.BF16 R124, R140, R146.reuse, R124 ;  /* 0x000000928c7c723c */ /* 0x080fe8000004187c */
[----:B------:R-:W-:Y:S03]  /*a380*/  F2FP.BF16.PACK_AB R144, R171, R218 ;  /* 0x000000daab90723e */ /* 0x000fe600000010ff */
[----:B------:R-:W-:Y:S01]  /*a390*/  F2FP.BF16.PACK_AB R140, R2, R137 ;  /* 0x00000089028c723e */ /* 0x000fe200000010ff */
[----:B------:R-:W-:Y:S04]  /*a3a0*/  HMMA.16816.F32.BF16 R128, R208, R146, R128 ;  /* 0x00000092d080723c */ /* 0x000fe80000041880 */
[C---:B--2---:R-:W-:Y:S01]  /*a3b0*/  F2FP.BF16.PACK_AB R142, R138.reuse, R139 ;  /* 0x0000008b8a8e723e */ /* 0x044fe200000010ff */
[----:B------:R-:W-:Y:S01]  /*a3c0*/  FADD.FTZ R2, R138, R0 ;  /* 0x000000008a027221 */ /* 0x000fe20000010000 */
[----:B------:R-:W-:Y:S01]  /*a3d0*/  F2FP.BF16.PACK_AB R141, R172, R224 ;  /* 0x000000e0ac8d723e */ /* 0x000fe200000010ff */
[----:B------:R-:W-:Y:S01]  /*a3e0*/  FADD.FTZ R0, R159, R156 ;  /* 0x0000009c9f007221 */ /* 0x000fe20000010000 */
[----:B---3--:R-:W-:Y:S01]  /*a3f0*/  F2FP.BF16.PACK_AB R143, R193, R185 ;  /* 0x000000b9c18f723e */ /* 0x008fe200000010ff */
[----:B------:R-:W2:Y:S01]  /*a400*/  LDSM.16.MT88.4 R156, [R239+0x800] ;  /* 0x00080000ef9c783b */ /* 0x000ea20000004200 */
[----:B------:R-:W3:Y:S02]  /*a410*/  MUFU.EX2 R139, R199 ;  /* 0x000000c7008b7308 */ /* 0x000ee40000000800 */
[----:B-1----:R-:W-:Y:S01]  /*a420*/  F2FP.BF16.PACK_AB R146, R192, R195 ;  /* 0x000000c3c092723e */ /* 0x002fe200000010ff */
[----:B------:R-:W-:Y:S01]  /*a430*/  FADD.FTZ R137, R160, R0 ;  /* 0x00000000a0897221 */ /* 0x000fe20000010000 */
[----:B------:R-:W-:Y:S01]  /*a440*/  F2FP.BF16.PACK_AB R147, R184, R194 ;  /* 0x000000c2b893723e */ /* 0x000fe200000010ff */
[-C--:B------:R-:W-:Y:S05]  /*a450*/  HMMA.16816.F32.BF16 R4, R140, R148.reuse, R4 ;  /* 0x000000948c04723c */ /* 0x080fea0000041804 */
[----:B------:R1:W-:Y:S01]  /*a460*/  MUFU.EX2 R160, R196 ;  /* 0x000000c400a07308 */ /* 0x0003e20000000800 */
[----:B------:R-:W-:Y:S01]  /*a470*/  FADD.FTZ R137, R163, R137 ;  /* 0x00000089a3897221 */ /* 0x000fe20000010000 */
[----:B------:R-:W-:Y:S01]  /*a480*/  F2FP.BF16.PACK_AB R211, R216, R217 ;  /* 0x000000d9d8d3723e */ /* 0x000fe200000010ff */
[C---:B------:R-:W-:Y:S07]  /*a490*/  HMMA.16816.F32.BF16 R8, R144.reuse, R148, R8 ;  /* 0x000000949008723c */ /* 0x040fee0000041808 */
[----:B------:R-:W4:Y:S01]  /*a4a0*/  MUFU.EX2 R138, R198 ;  /* 0x000000c6008a7308 */ /* 0x000f220000000800 */
[-C--:B------:R-:W-:Y:S04]  /*a4b0*/  HMMA.16816.F32.BF16 R12, R144, R150.reuse, R12 ;  /* 0x00000096900c723c */ /* 0x080fe8000004180c */
[----:B---3--:R-:W-:Y:S04]  /*a4c0*/  FADD.FTZ R0, R139, R2 ;  /* 0x000000028b007221 */ /* 0x008fe80000010000 */
[C---:B------:R-:W-:Y:S01]  /*a4d0*/  HMMA.16816.F32.BF16 R16, R140.reuse, R150, R16 ;  /* 0x000000968c10723c */ /* 0x040fe20000041810 */
[----:B------:R-:W3:Y:S03]  /*a4e0*/  LDSM.16.MT88.4 R148, [R238+0x800] ;  /* 0x00080000ee94783b */ /* 0x000ee60000004200 */
[----:B-1----:R-:W-:Y:S02]  /*a4f0*/  MOV R196, R191 ;  /* 0x000000bf00c47202 */ /* 0x002fe40000000f00 */
[----:B------:R-:W-:Y:S02]  /*a500*/  MOV R191, R190 ;  /* 0x000000be00bf7202 */ /* 0x000fe40000000f00 */
[-C--:B------:R-:W-:Y:S02]  /*a510*/  HMMA.16816.F32.BF16 R20, R140, R152.reuse, R20 ;  /* 0x000000988c14723c */ /* 0x080fe40000041814 */
[----:B------:R1:W-:Y:S02]  /*a520*/  MUFU.EX2 R228, R191 ;  /* 0x000000bf00e47308 */ /* 0x0003e40000000800 */
[----:B------:R-:W-:Y:S02]  /*a530*/  MOV R190, R188 ;  /* 0x000000bc00be7202 */ /* 0x000fe40000000f00 */
[----:B------:R-:W-:Y:S01]  /*a540*/  MOV R188, R179 ;  /* 0x000000b300bc7202 */ /* 0x000fe20000000f00 */
[----:B----4-:R-:W-:Y:S01]  /*a550*/  FADD.FTZ R0, R138, R0 ;  /* 0x000000008a007221 */ /* 0x010fe20000010000 */
[C---:B------:R-:W-:Y:S04]  /*a560*/  HMMA.16816.F32.BF16 R24, R144.reuse, R152, R24 ;  /* 0x000000989018723c */ /* 0x040fe80000041818 */
[----:B------:R-:W-:Y:S01]  /*a570*/  FADD.FTZ R0, R161, R0 ;  /* 0x00000000a1007221 */ /* 0x000fe20000010000 */
[----:B------:R-:W-:Y:S01]  /*a580*/  MUFU.EX2 R225, R190 ;  /* 0x000000be00e17308 */ /* 0x000fe20000000800 */
[----:B------:R-:W-:Y:S02]  /*a590*/  MOV R179, R174 ;  /* 0x000000ae00b37202 */ /* 0x000fe40000000f00 */
[-C--:B------:R-:W-:Y:S04]  /*a5a0*/  HMMA.16816.F32.BF16 R28, R144, R154.reuse, R28 ;  /* 0x0000009a901c723c */ /* 0x080fe8000004181c */
[----:B------:R-:W-:Y:S02]  /*a5b0*/  FADD.FTZ R2, R160, R0 ;  /* 0x00000000a0027221 */ /* 0x000fe40000010000 */
[----:B------:R-:W-:Y:S01]  /*a5c0*/  FADD.FTZ R0, R164, R3 ;  /* 0x00000003a4007221 */ /* 0x000fe20000010000 */
[----:B------:R-:W-:Y:S01]  /*a5d0*/  MUFU.EX2 R174, R229 ;  /* 0x000000e500ae7308 */ /* 0x000fe20000000800 */
[C---:B------:R-:W-:Y:S01]  /*a5e0*/  HMMA.16816.F32.BF16 R32, R140.reuse, R154, R32 ;  /* 0x0000009a8c20723c */ /* 0x040fe20000041820 */
[----:B------:R-:W4:Y:S03]  /*a5f0*/  LDSM.16.MT88.4 R152, [R236+0x2800] ;  /* 0x00280000ec98783b */ /* 0x000f260000004200 */
[----:B-1----:R-:W-:Y:S01]  /*a600*/  MOV R191, R188 ;  /* 0x000000bc00bf7202 */ /* 0x002fe20000000f00 */
[----:B------:R-:W-:Y:S01]  /*a610*/  FADD.FTZ R3, R224, R132 ;  /* 0x00000084e0037221 */ /* 0x000fe20000010000 */
[----:B------:R-:W-:Y:S01]  /*a620*/  MOV R188, R182 ;  /* 0x000000b600bc7202 */ /* 0x000fe20000000f00 */
[----:B------:R-:W-:Y:S01]  /*a630*/  FADD.FTZ R132, R218, R0 ;  /* 0x00000000da847221 */ /* 0x000fe20000010000 */
[-C--:B--2---:R-:W-:Y:S01]  /*a640*/  HMMA.16816.F32.BF16 R36, R140, R156.reuse, R36 ;  /* 0x0000009c8c24723c */ /* 0x084fe20000041824 */
[----:B------:R-:W-:Y:S03]  /*a650*/  MUFU.EX2 R227, R191 ;  /* 0x000000bf00e37308 */ /* 0x000fe60000000800 */
[----:B------:R-:W-:Y:S01]  /*a660*/  MOV R182, R180 ;  /* 0x000000b400b67202 */ /* 0x000fe20000000f00 */
[----:B------:R-:W-:Y:S01]  /*a670*/  FADD.FTZ R0, R169, R2 ;  /* 0x00000002a9007221 */ /* 0x000fe20000010000 */
[----:B------:R-:W-:Y:S01]  /*a680*/  MOV R180, R165 ;  /* 0x000000a500b47202 */ /* 0x000fe20000000f00 */
[----:B------:R-:W-:Y:S01]  /*a690*/  FADD.FTZ R3, R172, R3 ;  /* 0x00000003ac037221 */ /* 0x000fe20000010000 */
[C---:B------:R-:W-:Y:S03]  /*a6a0*/  HMMA.16816.F32.BF16 R40, R144.reuse, R156, R40 ;  /* 0x0000009c9028723c */ /* 0x040fe60000041828 */
[----:B------:R-:W-:Y:S01]  /*a6b0*/  MUFU.EX2 R222, R182 ;  /* 0x000000b600de7308 */ /* 0x000fe20000000800 */
[----:B------:R-:W-:Y:S02]  /*a6c0*/  FADD.FTZ R0, R168, R0 ;  /* 0x00000000a8007221 */ /* 0x000fe40000010000 */
[----:B------:R-:W-:Y:S02]  /*a6d0*/  FADD.FTZ R132, R171, R132 ;  /* 0x00000084ab847221 */ /* 0x000fe40000010000 */
[-C--:B------:R-:W-:Y:S05]  /*a6e0*/  HMMA.16816.F32.BF16 R44, R144, R158.reuse, R44 ;  /* 0x0000009e902c723c */ /* 0x080fea000004182c */
[----:B------:R-:W-:Y:S03]  /*a6f0*/  MUFU.EX2 R220, R180 ;  /* 0x000000b400dc7308 */ /* 0x000fe60000000800 */
[C---:B------:R-:W-:Y:S01]  /*a700*/  HMMA.16816.F32.BF16 R48, R140.reuse, R158, R48 ;  /* 0x0000009e8c30723c */ /* 0x040fe20000041830 */
[----:B------:R-:W1:Y:S06]  /*a710*/  LDSM.16.MT88.4 R156, [R237+0x2800] ;  /* 0x00280000ed9c783b */ /* 0x000e6c0000004200 */
[----:B------:R2:W-:Y:S01]  /*a720*/  MUFU.EX2 R224, R188 ;  /* 0x000000bc00e07308 */ /* 0x0005e20000000800 */
[-C--:B---3--:R-:W-:Y:S08]  /*a730*/  HMMA.16816.F32.BF16 R52, R140, R148.reuse, R52 ;  /* 0x000000948c34723c */ /* 0x088ff00000041834 */
[C---:B------:R-:W-:Y:S01]  /*a740*/  HMMA.16816.F32.BF16 R56, R144.reuse, R148, R56 ;  /* 0x000000949038723c */ /* 0x040fe20000041838 */
[----:B------:R3:W-:Y:S07]  /*a750*/  MUFU.EX2 R229, R196 ;  /* 0x000000c400e57308 */ /* 0x0007ee0000000800 */
[-C--:B------:R-:W-:Y:S03]  /*a760*/  HMMA.16816.F32.BF16 R60, R144, R150.reuse, R60 ;  /* 0x00000096903c723c */ /* 0x080fe6000004183c */
[----:B------:R-:W5:Y:S01]  /*a770*/  MUFU.EX2 R218, R179 ;  /* 0x000000b300da7308 */ /* 0x000f620000000800 */
[----:B--2---:R-:W-:Y:S04]  /*a780*/  LDSM.16.MT88.4 R188, [R237+0x1800] ;  /* 0x00180000edbc783b */ /* 0x004fe80000004200 */
[C---:B------:R-:W-:Y:S04]  /*a790*/  HMMA.16816.F32.BF16 R64, R140.reuse, R150, R64 ;  /* 0x000000968c40723c */ /* 0x040fe80000041840 */
[----:B------:R-:W2:Y:S04]  /*a7a0*/  LDSM.16.MT88.4 R148, [R239+0x2800] ;  /* 0x00280000ef94783b */ /* 0x000ea80000004200 */
[-C--:B----4-:R-:W-:Y:S04]  /*a7b0*/  HMMA.16816.F32.BF16 R68, R140, R152.reuse, R68 ;  /* 0x000000988c44723c */ /* 0x090fe80000041844 */
[----:B---3--:R-:W-:Y:S02]  /*a7c0*/  MOV R196, R183 ;  /* 0x000000b700c47202 */ /* 0x008fe40000000f00 */
[----:B------:R-:W-:Y:S02]  /*a7d0*/  MOV R183, R181 ;  /* 0x000000b500b77202 */ /* 0x000fe40000000f00 */
[C---:B------:R-:W-:Y:S02]  /*a7e0*/  HMMA.16816.F32.BF16 R72, R144.reuse, R152, R72 ;  /* 0x000000989048723c */ /* 0x040fe40000041848 */
[----:B------:R-:W3:Y:S02]  /*a7f0*/  MUFU.EX2 R223, R183 ;  /* 0x000000b700df7308 */ /* 0x000ee40000000800 */
[----:B------:R-:W-:Y:S02]  /*a800*/  MOV R181, R166 ;  /* 0x000000a600b57202 */ /* 0x000fe40000000f00 */
[----:B-----5:R-:W-:Y:S02]  /*a810*/  F2FP.BF16.PACK_AB R209, R219, R218 ;  /* 0x000000dadbd1723e */ /* 0x020fe400000010ff */
[-C--:B------:R-:W-:Y:S04]  /*a820*/  HMMA.16816.F32.BF16 R76, R144, R154.reuse, R76 ;  /* 0x0000009a904c723c */ /* 0x080fe8000004184c */
[----:B------:R4:W5:Y:S04]  /*a830*/  MUFU.EX2 R221, R181 ;  /* 0x000000b500dd7308 */ /* 0x0009680000000800 */
[C---:B------:R-:W-:Y:S01]  /*a840*/  HMMA.16816.F32.BF16 R80, R140.reuse, R154, R80 ;  /* 0x0000009a8c50723c */ /* 0x040fe20000041850 */
[----:B------:R-:W2:Y:S07]  /*a850*/  LDSM.16.MT88.4 R152, [R238+0x2800] ;  /* 0x00280000ee98783b */ /* 0x000eae0000004200 */
[-C--:B-1----:R-:W-:Y:S04]  /*a860*/  HMMA.16816.F32.BF16 R84, R140, R156.reuse, R84 ;  /* 0x0000009c8c54723c */ /* 0x082fe80000041854 */
[----:B---3--:R-:W-:Y:S04]  /*a870*/  F2FP.BF16.PACK_AB R208, R222, R223 ;  /* 0x000000dfded0723e */ /* 0x008fe800000010ff */
[C---:B------:R-:W-:Y:S01]  /*a880*/  HMMA.16816.F32.BF16 R88, R144.reuse, R156, R88 ;  /* 0x0000009c9058723c */ /* 0x040fe20000041858 */
[----:B----4-:R-:W-:Y:S03]  /*a890*/  LDSM.16.MT88.4 R180, [R236+0x1800] ;  /* 0x00180000ecb4783b */ /* 0x010fe60000004200 */
[----:B-----5:R-:W-:Y:S04]  /*a8a0*/  F2FP.BF16.PACK_AB R210, R220, R221 ;  /* 0x000000dddcd2723e */ /* 0x020fe800000010ff */
        /* <DEDUP_REMOVED lines=8> */
[-C--:B------:R-:W-:Y:S08]  /*a930*/  HMMA.16816.F32.BF16 R116, R140, R152.reuse, R116 ;  /* 0x000000988c74723c */ /* 0x080ff00000041874 */
[C---:B------:R-:W-:Y:S08]  /*a940*/  HMMA.16816.F32.BF16 R120, R144.reuse, R152, R120 ;  /* 0x000000989078723c */ /* 0x040ff00000041878 */
[-C--:B------:R-:W-:Y:S07]  /*a950*/  HMMA.16816.F32.BF16 R124, R144, R154.reuse, R124 ;  /* 0x0000009a907c723c */ /* 0x080fee000004187c */
[----:B------:R-:W-:Y:S01]  /*a960*/  F2FP.BF16.PACK_AB R146, R160, R161 ;  /* 0x000000a1a092723e */ /* 0x000fe200000010ff */
[----:B------:R-:W-:Y:S01]  /*a970*/  HMMA.16816.F32.BF16 R128, R140, R154, R128 ;  /* 0x0000009a8c80723c */ /* 0x000fe20000041880 */
[----:B------:R-:W3:Y:S03]  /*a980*/  LDSM.16.MT88.4 R152, [R239+0x1000] ;  /* 0x00100000ef98783b */ /* 0x000ee60000004200 */
[----:B------:R-:W-:Y:S02]  /*a990*/  F2FP.BF16.PACK_AB R144, R138, R139 ;  /* 0x0000008b8a90723e */ /* 0x000fe400000010ff */
[----:B------:R-:W-:Y:S01]  /*a9a0*/  F2FP.BF16.PACK_AB R145, R187, R186 ;  /* 0x000000babb91723e */ /* 0x000fe200000010ff */
[----:B------:R4:W5:Y:S01]  /*a9b0*/  MUFU.EX2 R139, R167 ;  /* 0x000000a7008b7308 */ /* 0x0009620000000800 */
[----:B------:R-:W-:Y:S01]  /*a9c0*/  F2FP.BF16.PACK_AB R147, R175, R173 ;  /* 0x000000adaf93723e */ /* 0x000fe200000010ff */
[----:B------:R-:W-:Y:S03]  /*a9d0*/  LDSM.16.MT88.4 R160, [R236+0x3000] ;  /* 0x00300000eca0783b */ /* 0x000fe60000004200 */
[----:B------:R-:W-:Y:S02]  /*a9e0*/  F2FP.BF16.PACK_AB R140, R200, R231 ;  /* 0x000000e7c88c723e */ /* 0x000fe400000010ff */
[----:B------:R-:W-:Y:S01]  /*a9f0*/  F2FP.BF16.PACK_AB R142, R252, R174 ;  /* 0x000000aefc8e723e */ /* 0x000fe200000010ff */
[-C--:B-1----:R-:W-:Y:S02]  /*aa00*/  HMMA.16816.F32.BF16 R4, R144, R156.reuse, R4 ;  /* 0x0000009c9004723c */ /* 0x082fe40000041804 */
[----:B------:R1:W1:Y:S03]  /*aa10*/  MUFU.EX2 R138, R196 ;  /* 0x000000c4008a7308 */ /* 0x0002660000000800 */
[----:B------:R-:W-:Y:S02]  /*aa20*/  F2FP.BF16.PACK_AB R141, R245, R230 ;  /* 0x000000e6f58d723e */ /* 0x000fe400000010ff */
[----:B------:R-:W-:Y:S07]  /*aa30*/  F2FP.BF16.PACK_AB R143, R228, R229 ;  /* 0x000000e5e48f723e */ /* 0x000fee00000010ff */
[C---:B------:R-:W-:Y:S01]  /*aa40*/  HMMA.16816.F32.BF16 R8, R140.reuse, R156, R8 ;  /* 0x0000009c8c08723c */ /* 0x040fe20000041808 */
[----:B----4-:R-:W-:Y:S03]  /*aa50*/  LDSM.16.MT88.4 R164, [R237+0x3000] ;  /* 0x00300000eda4783b */ /* 0x010fe60000004200 */
[----:B-----5:R-:W-:Y:S04]  /*aa60*/  FADD.FTZ R0, R139, R0 ;  /* 0x000000008b007221 */ /* 0x020fe80000010000 */
[-C--:B------:R-:W-:Y:S01]  /*aa70*/  HMMA.16816.F32.BF16 R12, R140, R158.reuse, R12 ;  /* 0x0000009e8c0c723c */ /* 0x080fe2000004180c */
[----:B-1----:R-:W-:Y:S03]  /*aa80*/  LDSM.16.MT88.4 R196, [R239+0x1800] ;  /* 0x00180000efc4783b */ /* 0x002fe60000004200 */
[----:B------:R-:W-:Y:S04]  /*aa90*/  FADD.FTZ R0, R138, R0 ;  /* 0x000000008a007221 */ /* 0x000fe80000010000 */
[C---:B------:R-:W-:Y:S01]  /*aaa0*/  HMMA.16816.F32.BF16 R16, R144.reuse, R158, R16 ;  /* 0x0000009e9010723c */ /* 0x040fe20000041810 */
[----:B------:R-:W1:Y:S07]  /*aab0*/  LDSM.16.MT88.4 R156, [R238+0x1000] ;  /* 0x00100000ee9c783b */ /* 0x000e6e0000004200 */
[-C--:B--2---:R-:W-:Y:S01]  /*aac0*/  HMMA.16816.F32.BF16 R20, R144, R148.reuse, R20 ;  /* 0x000000949014723c */ /* 0x084fe20000041814 */
[----:B------:R2:W-:Y:S07]  /*aad0*/  STL [R1+0x4], R0 ;  /* 0x0000040001007387 */ /* 0x0005ee0000100800 */
[C---:B------:R-:W-:Y:S08]  /*aae0*/  HMMA.16816.F32.BF16 R24, R140.reuse, R148, R24 ;  /* 0x000000948c18723c */ /* 0x040ff00000041818 */
[-C--:B------:R-:W-:Y:S08]  /*aaf0*/  HMMA.16816.F32.BF16 R28, R140, R150.reuse, R28 ;  /* 0x000000968c1c723c */ /* 0x080ff0000004181c */
[C---:B------:R-:W-:Y:S01]  /*ab00*/  HMMA.16816.F32.BF16 R32, R144.reuse, R150, R32 ;  /* 0x000000969020723c */ /* 0x040fe20000041820 */
[----:B------:R-:W4:Y:S03]  /*ab10*/  LDSM.16.MT88.4 R148, [R239+0x3000] ;  /* 0x00300000ef94783b */ /* 0x000f260000004200 */
[----:B--2---:R-:W-:Y:S01]  /*ab20*/  FADD.FTZ R0, R170, R137 ;  /* 0x00000089aa007221 */ /* 0x004fe20000010000 */
[----:B------:R-:W-:Y:S03]  /*ab30*/  MOV R137, R173 ;  /* 0x000000ad00897202 */ /* 0x000fe60000000f00 */
[-C--:B---3--:R-:W-:Y:S04]  /*ab40*/  HMMA.16816.F32.BF16 R36, R144, R152.reuse, R36 ;  /* 0x000000989024723c */ /* 0x088fe80000041824 */
[----:B------:R-:W-:Y:S01]  /*ab50*/  FADD.FTZ R2, R215, R0 ;  /* 0x00000000d7027221 */ /* 0x000fe20000010000 */
[----:B------:R-:W-:Y:S01]  /*ab60*/  MOV R0, R185 ;  /* 0x000000b900007202 */ /* 0x000fe20000000f00 */
[----:B------:R-:W-:Y:S02]  /*ab70*/  LDSM.16.MT88.4 R212, [R236+0x3800] ;  /* 0x00380000ecd4783b */ /* 0x000fe40000004200 */
        /* <DEDUP_REMOVED lines=22> */
[C---:B------:R-:W-:Y:S08]  /*ace0*/  HMMA.16816.F32.BF16 R120, R140.reuse, R152, R120 ;  /* 0x000000988c78723c */ /* 0x040ff00000041878 */
[-C--:B------:R-:W-:Y:S07]  /*acf0*/  HMMA.16816.F32.BF16 R124, R140, R154.reuse, R124 ;  /* 0x0000009a8c7c723c */ /* 0x080fee000004187c */
[----:B------:R-:W-:Y:S01]  /*ad00*/  F2FP.BF16.PACK_AB R140, R168, R169 ;  /* 0x000000a9a88c723e */ /* 0x000fe200000010ff */
[----:B------:R-:W-:Y:S04]  /*ad10*/  HMMA.16816.F32.BF16 R128, R144, R154, R128 ;  /* 0x0000009a9080723c */ /* 0x000fe80000041880 */
[----:B------:R-:W-:Y:S02]  /*ad20*/  F2FP.BF16.PACK_AB R142, R138, R139 ;  /* 0x0000008b8a8e723e */ /* 0x000fe400000010ff */
[----:B------:R-:W-:Y:S02]  /*ad30*/  F2FP.BF16.PACK_AB R141, R225, R227 ;  /* 0x000000e3e18d723e */ /* 0x000fe400000010ff */
[----:B------:R-:W-:Y:S04]  /*ad40*/  F2FP.BF16.PACK_AB R143, R224, R226 ;  /* 0x000000e2e08f723e */ /* 0x000fe800000010ff */
[----:B------:R-:W-:Y:S02]  /*ad50*/  MOV R138, R175 ;  /* 0x000000af008a7202 */ /* 0x000fe40000000f00 */
[----:B------:R-:W-:Y:S01]  /*ad60*/  MOV R139, R174 ;  /* 0x000000ae008b7202 */ /* 0x000fe20000000f00 */
[-C--:B------:R-:W-:Y:S01]  /*ad70*/  HMMA.16816.F32.BF16 R176, R140, R180.reuse, R4 ;  /* 0x000000b48cb0723c */ /* 0x080fe20000041804 */
[----:B------:R-:W1:Y:S07]  /*ad80*/  LDSM.16.MT88.4 R4, [R237+0x3800] ;  /* 0x00380000ed04783b */ /* 0x000e6e0000004200 */
[C---:B------:R-:W-:Y:S01]  /*ad90*/  HMMA.16816.F32.BF16 R172, R208.reuse, R180, R8 ;  /* 0x000000b4d0ac723c */ /* 0x040fe20000041808 */
[----:B------:R-:W2:Y:S07]  /*ada0*/  LDSM.16.MT88.4 R8, [R239+0x3800] ;  /* 0x00380000ef08783b */ /* 0x000eae0000004200 */
[-C--:B------:R-:W-:Y:S01]  /*adb0*/  HMMA.16816.F32.BF16 R168, R208, R182.reuse, R12 ;  /* 0x000000b6d0a8723c */ /* 0x080fe2000004180c */
[----:B------:R-:W3:Y:S07]  /*adc0*/  LDSM.16.MT88.4 R12, [R238+0x3800] ;  /* 0x00380000ee0c783b */ /* 0x000eee0000004200 */
[C---:B------:R-:W-:Y:S07]  /*add0*/  HMMA.16816.F32.BF16 R180, R140.reuse, R182, R16 ;  /* 0x000000b68cb4723c */ /* 0x040fee0000041810 */
[----:B------:R-:W-:Y:S02]  /*ade0*/  MOV R18, R187 ;  /* 0x000000bb00127202 */ /* 0x000fe40000000f00 */
[----:B------:R-:W-:Y:S03]  /*adf0*/  MOV R17, R186 ;  /* 0x000000ba00117202 */ /* 0x000fe60000000f00 */
[----:B------:R-:W-:Y:S02]  /*ae00*/  MOV R16, R184 ;  /* 0x000000b800107202 */ /* 0x000fe40000000f00 */
[-C--:B------:R-:W-:Y:S03]  /*ae10*/  HMMA.16816.F32.BF16 R184, R140, R188.reuse, R20 ;  /* 0x000000bc8cb8723c */ /* 0x080fe60000041814 */
[----:B------:R-:W-:Y:S04]  /*ae20*/  MOV R19, R200 ;  /* 0x000000c800137202 */ /* 0x000fe80000000f00 */
[----:B------:R-:W-:Y:S01]  /*ae30*/  MOV R23, R192 ;  /* 0x000000c000177202 */ /* 0x000fe20000000f00 */
[C---:B------:R-:W-:Y:S04]  /*ae40*/  HMMA.16816.F32.BF16 R164, R208.reuse, R188, R24 ;  /* 0x000000bcd0a4723c */ /* 0x040fe80000041818 */
[----:B------:R-:W-:Y:S02]  /*ae50*/  MOV R20, R195 ;  /* 0x000000c300147202 */ /* 0x000fe40000000f00 */
[----:B------:R-:W-:Y:S02]  /*ae60*/  MOV R21, R194 ;  /* 0x000000c200157202 */ /* 0x000fe40000000f00 */
        /* <DEDUP_REMOVED lines=38> */
[-C--:B-1----:R-:W-:Y:S08]  /*b0d0*/  HMMA.16816.F32.BF16 R84, R140, R4.reuse, R84 ;  /* 0x000000048c54723c */ /* 0x082ff00000041854 */
[C---:B------:R-:W-:Y:S01]  /*b0e0*/  HMMA.16816.F32.BF16 R88, R208.reuse, R4, R88 ;  /* 0x00000004d058723c */ /* 0x040fe20000041858 */
[----:B------:R-:W4:Y:S06]  /*b0f0*/  LDL R5, [R1+0x14] ;  /* 0x0000140001057983 */ /* 0x000f2c0000100800 */
[----:B------:R-:W-:Y:S01]  /*b100*/  FADD.FTZ R4, R225, R0 ;  /* 0x00000000e1047221 */ /* 0x000fe20000010000 */
[-C--:B------:R-:W-:Y:S04]  /*b110*/  HMMA.16816.F32.BF16 R92, R208, R6.reuse, R92 ;  /* 0x00000006d05c723c */ /* 0x080fe8000004185c */
[----:B------:R-:W-:Y:S02]  /*b120*/  FADD.FTZ R4, R226, R4 ;  /* 0x00000004e2047221 */ /* 0x000fe40000010000 */
[----:B------:R-:W-:Y:S02]  /*b130*/  FADD.FTZ R0, R222, R3 ;  /* 0x00000003de007221 */ /* 0x000fe40000010000 */
[C---:B------:R-:W-:Y:S04]  /*b140*/  HMMA.16816.F32.BF16 R96, R140.reuse, R6, R96 ;  /* 0x000000068c60723c */ /* 0x040fe80000041860 */
        /* <DEDUP_REMOVED lines=8> */
[-C--:B------:R-:W-:Y:S01]  /*b1d0*/  HMMA.16816.F32.BF16 R108, R208, R10.reuse, R108 ;  /* 0x0000000ad06c723c */ /* 0x080fe2000004186c */
[----:B------:R1:W-:Y:S04]  /*b1e0*/  STL [R1], R3 ;  /* 0x0000000301007387 */ /* 0x0003e80000100800 */
[----:B------:R1:W-:Y:S03]  /*b1f0*/  STL [R1+0x8], R2 ;  /* 0x0000080201007387 */ /* 0x0003e60000100800 */
[C---:B------:R-:W-:Y:S01]  /*b200*/  HMMA.16816.F32.BF16 R112, R140.reuse, R10, R112 ;  /* 0x0000000a8c70723c */ /* 0x040fe20000041870 */
[----:B------:R1:W-:Y:S07]  /*b210*/  STL [R1+0xc], R0 ;  /* 0x00000c0001007387 */ /* 0x0003ee0000100800 */
[-C--:B---3--:R-:W-:Y:S08]  /*b220*/  HMMA.16816.F32.BF16 R116, R140, R12.reuse, R116 ;  /* 0x0000000c8c74723c */ /* 0x088ff00000041874 */
[C---:B------:R-:W-:Y:S08]  /*b230*/  HMMA.16816.F32.BF16 R120, R208.reuse, R12, R120 ;  /* 0x0000000cd078723c */ /* 0x040ff00000041878 */
[-C--:B------:R-:W-:Y:S08]  /*b240*/  HMMA.16816.F32.BF16 R124, R208, R14.reuse, R124 ;  /* 0x0000000ed07c723c */ /* 0x080ff0000004187c */
[----:B------:R-:W-:Y:S07]  /*b250*/  HMMA.16816.F32.BF16 R128, R140, R14, R128 ;  /* 0x0000000e8c80723c */ /* 0x000fee0000041880 */
[----:B------:R-:W-:Y:S02]  /*b260*/  MOV R140, R133 ;  /* 0x00000085008c7202 */ /* 0x000fe40000000f00 */
[C---:B----4-:R-:W-:Y:S03]  /*b270*/  ISETP.GT.AND P0, PT, R248.reuse, R5, PT ;  /* 0x00000005f800720c */ /* 0x050fe60003f04270 */
[----:B------:R-:W-:Y:S10]  /*b280*/  IADD3 R248, R248, -0x1, RZ ;  /* 0xfffffffff8f87810 */ /* 0x000ff40007ffe0ff */
[----:B-1----:R-:W-:-:S05]  /*b290*/  @P0 BRA `(.L_x_3825) ;  /* 0xffffb55000000947 */ /* 0x002fca000383ffff */
.L_x_3814:
[----:B------:R-:W-:-:S13]  /*b2a0*/  ISETP.GE.AND P0, PT, R248, RZ, PT ;  /* 0x000000fff800720c */ /* 0x000fda0003f06270 */
[----:B------:R-:W-:Y:S05]  /*b2b0*/  @!P0 BRA `(.L_x_3826) ;  /* 0x0000405000008947 */ /* 0x000fea0003800000 */
[----:B------:R-:W-:Y:S01]  /*b2c0*/  IMAD.MOV.U32 R138, RZ, RZ, R135 ;  /* 0x000000ffff8a7224 */ /* 0x000fe200078e0087 */
[----:B------:R-:W-:Y:S01]  /*b2d0*/  MOV R140, R133 ;  /* 0x00000085008c7202 */ /* 0x000fe20000000f00 */
[----:B------:R-:W-:Y:S01]  /*b2e0*/  IMAD.MOV.U32 R137, RZ, RZ, R136 ;  /* 0x000000ffff897224 */ /* 0x000fe200078e0088 */
[----:B------:R-:W-:Y:S02]  /*b2f0*/  MOV R139, R134 ;  /* 0x00000086008b7202 */ /* 0x000fe40000000f00 */
.L_x_3833:
        /* <DEDUP_REMOVED lines=11> */
[C---:B------:R-:W-:Y:S01]  /*b3b0*/  IADD3 R141, R232.reuse, 0x3000, RZ ;  /* 0x00003000e88d7810 */ /* 0x040fe20007ffe0ff */
[----:B------:R-:W-:Y:S01]  /*b3c0*/  IMAD R0, R249, c[0x0][0x20c], R0 ;  /* 0x00008300f9007a24 */ /* 0x000fe200078e0200 */
[----:B------:R-:W-:Y:S01]  /*b3d0*/  IADD3 R136, R232, 0x2800, RZ ;  /* 0x00002800e8887810 */ /* 0x000fe20007ffe0ff */
[----:B------:R-:W-:Y:S01]  /*b3e0*/  IMAD.SHL.U32 R55, R250, 0x2, RZ ;  /* 0x00000002fa377824 */ /* 0x000fe200078e00ff */
[----:B------:R-:W-:Y:S01]  /*b3f0*/  SHF.L.U64.HI R52, R251, 0x1, R5 ;  /* 0x00000001fb347819 */ /* 0x000fe20000010205 */
[----:B------:R-:W-:Y:S01]  /*b400*/  IMAD.IADD R3, R3, 0x1, R0 ;  /* 0x0000000103037824 */ /* 0x000fe200078e0200 */
[----:B------:R-:W-:Y:S03]  /*b410*/  SHF.R.S32.HI R0, RZ, 0x1f, R246 ;  /* 0x0000001fff007819 */ /* 0x000fe600000114f6 */
[----:B------:R-:W-:Y:S04]  /*b420*/  IMAD.WIDE.U32 R2, R246, c[0x0][0x218], R2 ;  /* 0x00008600f6027a25 */ /* 0x000fe800078e0002 */
[----:B------:R-:W-:Y:S04]  /*b430*/  IMAD R0, R0, c[0x0][0x218], RZ ;  /* 0x0000860000007a24 */ /* 0x000fe800078e02ff */
[----:B------:R-:W-:Y:S01]  /*b440*/  IMAD R0, R246, c[0x0][0x21c], R0 ;  /* 0x00008700f6007a24 */ /* 0x000fe200078e0200 */
[----:B------:R1:W4:Y:S04]  /*b450*/  LDSM.16.M88.4 R64, [R240] ;  /* 0x00000000f040783b */ /* 0x0003280000000200 */
        /* <DEDUP_REMOVED lines=20> */
.L_x_3910:
[-C--:B------:R-:W-:Y:S01]  /*b5a0*/  HMMA.16816.F32.BF16 R4, R64, R16.reuse, RZ ;  /* 0x000000104004723c */ /* 0x080fe200000418ff */
[----:B------:R-:W3:Y:S01]  /*b5b0*/  SHFL.IDX PT, R3, R28, RZ, 0x181f ;  /* 0x00181fff1c037589 */ /* 0x000ee200000e0000 */
[----:B------:R-:W-:Y:S01]  /*b5c0*/  BSSY B0, `(.L_x_3828) ;  /* 0x0000123000007945 */ /* 0x000fe20003800000 */
[----:B------:R-:W-:Y:S02]  /*b5d0*/  ISETP.GE.AND P2, PT, R250, c[0x0][0x1d4], PT ;  /* 0x00007500fa007a0c */ /* 0x000fe40003f46270 */
[----:B------:R-:W-:Y:S02]  /*b5e0*/  ISETP.GE.AND P0, PT, R251, c[0x0][0x1d4], PT ;  /* 0x00007500fb007a0c */ /* 0x000fe40003f06270 */
[----:B------:R-:W-:Y:S01]  /*b5f0*/  SEL R245, RZ, 0x10, P2 ;  /* 0x00000010fff57807 */ /* 0x000fe20001000000 */
[C---:B------:R-:W-:Y:S01]  /*b600*/  HMMA.16816.F32.BF16 R8, R60.reuse, R16, RZ ;  /* 0x000000103c08723c */ /* 0x040fe200000418ff */
[----:B------:R-:W4:Y:S02]  /*b610*/  SHFL.IDX PT, R40, R28, 0x1, 0x181f ;  /* 0x00381f001c287f89 */ /* 0x000f2400000e0000 */
[C---:B------:R-:W-:Y:S02]  /*b620*/  ISETP.NE.U32.AND P6, PT, R245.reuse, RZ, PT ;  /* 0x000000fff500720c */ /* 0x040fe40003fc5070 */
[----:B------:R-:W-:Y:S02]  /*b630*/  SEL R57, RZ, 0x10, P0 ;  /* 0x00000010ff397807 */ /* 0x000fe40000000000 */
[----:B------:R-:W-:Y:S01]  /*b640*/  IADD3 R54, -R245, 0x10, RZ ;  /* 0x00000010f5367810 */ /* 0x000fe20007ffe1ff */
[-C--:B------:R-:W-:Y:S01]  /*b650*/  HMMA.16816.F32.BF16 R12, R60, R18.reuse, RZ ;  /* 0x000000123c0c723c */ /* 0x080fe200000418ff */
[----:B------:R-:W5:Y:S03]  /*b660*/  SHFL.IDX PT, R37, R36, 0x1, 0x181f ;  /* 0x00381f0024257f89 */ /* 0x000f6600000e0000 */
[----:B------:R-:W-:Y:S04]  /*b670*/  LOP3.LUT R54, R54, 0xf, RZ, 0xc0, !PT ;  /* 0x0000000f36367812 */ /* 0x000fe800078ec0ff */
[C---:B------:R-:W-:Y:S01]  /*b680*/  HMMA.16816.F32.BF16 R16, R64.reuse, R18, RZ ;  /* 0x000000124010723c */ /* 0x040fe200000418ff */
[----:B------:R-:W1:Y:S07]  /*b690*/  SHFL.IDX PT, R45, R28, 0x2, 0x181f ;  /* 0x00581f001c2d7f89 */ /* 0x000e6e00000e0000 */
[-C--:B------:R-:W-:Y:S01]  /*b6a0*/  HMMA.16816.F32.BF16 R20, R64, R32.reuse, RZ ;  /* 0x000000204014723c */ /* 0x080fe200000418ff */
[----:B------:R-:W2:Y:S07]  /*b6b0*/  SHFL.IDX PT, R46, R36, 0x2, 0x181f ;  /* 0x00581f00242e7f89 */ /* 0x000eae00000e0000 */
[C---:B------:R-:W-:Y:S01]  /*b6c0*/  HMMA.16816.F32.BF16 R24, R60.reuse, R32, RZ ;  /* 0x000000203c18723c */ /* 0x040fe200000418ff */
[----:B------:R1:W2:Y:S08]  /*b6d0*/  SHFL.IDX PT, R56, R28, 0x3, 0x181f ;  /* 0x00781f001c387f89 */ /* 0x0002b000000e0000 */
[----:B------:R2:W2:Y:S03]  /*b6e0*/  SHFL.IDX PT, R53, R36, 0x3, 0x181f ;  /* 0x00781f0024357f89 */ /* 0x0004a600000e0000 */
[C---:B---3--:R-:W-:Y:S02]  /*b6f0*/  IADD3 R2, P4, R3.reuse, R55, RZ ;  /* 0x0000003703027210 */ /* 0x048fe40007f9e0ff */
[----:B------:R-:W-:Y:S03]  /*b700*/  IADD3 R38, P5, R3, R47, RZ ;  /* 0x0000002f03267210 */ /* 0x000fe60007fbe0ff */
[C---:B--2---:R-:W-:Y:S01]  /*b710*/  IMAD.X R3, R29.reuse, 0x1, R44, P4 ;  /* 0x000000011d037824 */ /* 0x044fe200020e062c */
[C---:B----4-:R-:W-:Y:S01]  /*b720*/  IADD3 R42, P4, R40.reuse, R55, RZ ;  /* 0x00000037282a7210 */ /* 0x050fe20007f9e0ff */
[----:B------:R-:W-:Y:S01]  /*b730*/  IMAD.X R39, R29, 0x1, R52, P5 ;  /* 0x000000011d277824 */ /* 0x000fe200028e0634 */
[----:B------:R-:W-:Y:S02]  /*b740*/  IADD3 R40, P5, R40, R47, RZ ;  /* 0x0000002f28287210 */ /* 0x000fe40007fbe0ff */
[----:B------:R2:W-:Y:S01]  /*b750*/  LDGSTS.E.BYPASS.LTC128B.128 [R247+0x100], [R2.64], !P2 ;  /* 0x0010000002f77fae */ /* 0x0005e2000d101d46 */
[C---:B-----5:R-:W-:Y:S01]  /*b760*/  IMAD.X R43, R37.reuse, 0x1, R44, P4 ;  /* 0x00000001252b7824 */ /* 0x060fe200020e062c */
[-C--:B-1----:R-:W-:Y:S01]  /*b770*/  HMMA.16816.F32.BF16 R28, R60, R34.reuse, RZ ;  /* 0x000000223c1c723c */ /* 0x082fe200000418ff */
[----:B------:R-:W-:Y:S01]  /*b780*/  IMAD.X R41, R37, 0x1, R52, P5 ;  /* 0x0000000125297824 */ /* 0x000fe200028e0634 */
[C---:B------:R-:W-:Y:S02]  /*b790*/  ISETP.NE.U32.AND P5, PT, R57.reuse, RZ, PT ;  /* 0x000000ff3900720c */ /* 0x040fe40003fa5070 */
[----:B------:R-:W-:Y:S02]  /*b7a0*/  IADD3 R57, -R57, 0x10, RZ ;  /* 0x0000001039397810 */ /* 0x000fe40007ffe1ff */
[----:B------:R1:W-:Y:S02]  /*b7b0*/  LDGSTS.E.BYPASS.LTC128B.128 [R247+0x2100], [R38.64], !P0 ;  /* 0x0210000026f77fae */ /* 0x0003e4000c101d46 */
[C---:B------:R-:W-:Y:S04]  /*b7c0*/  HMMA.16816.F32.BF16 R32, R64.reuse, R34, RZ ;  /* 0x000000224020723c */ /* 0x040fe800000418ff */
[----:B------:R-:W-:Y:S02]  /*b7d0*/  LOP3.LUT R57, R57, 0xf, RZ, 0xc0, !PT ;  /* 0x0000000f39397812 */ /* 0x000fe400078ec0ff */
[----:B------:R3:W-:Y:S08]  /*b7e0*/  LDGSTS.E.BYPASS.LTC128B.128 [R247+0x900], [R42.64], !P2 ;  /* 0x009000002af77fae */ /* 0x0007f0000d101d46 */
[----:B------:R3:W-:Y:S01]  /*b7f0*/  LDGSTS.E.BYPASS.LTC128B.128 [R247+0x2900], [R40.64], !P0 ;  /* 0x0290000028f77fae */ /* 0x0007e2000c101d46 */
[C---:B--2---:R-:W-:Y:S05]  /*b800*/  IADD3 R2, P4, R45.reuse, R55, RZ ;  /* 0x000000372d027210 */ /* 0x044fea0007f9e0ff */
[C---:B------:R-:W-:Y:S01]  /*b810*/  IMAD.X R3, R46.reuse, 0x1, R44, P4 ;  /* 0x000000012e037824 */ /* 0x040fe200020e062c */
[-C--:B-1----:R-:W-:Y:S04]  /*b820*/  HMMA.16816.F32.BF16 R36, R64, R48.reuse, RZ ;  /* 0x000000304024723c */ /* 0x082fe800000418ff */
[----:B------:R1:W-:Y:S04]  /*b830*/  LDGSTS.E.BYPASS.LTC128B.128 [R247+0x1100], [R2.64], !P2 ;  /* 0x0110000002f77fae */ /* 0x0003e8000d101d46 */
[C---:B---3--:R-:W-:Y:S04]  /*b840*/  HMMA.16816.F32.BF16 R40, R60.reuse, R48, RZ ;  /* 0x000000303c28723c */ /* 0x048fe800000418ff */
[----:B-1----:R-:W-:Y:S05]  /*b850*/  IADD3 R2, P2, R45, R47, RZ ;  /* 0x0000002f2d027210 */ /* 0x002fea0007f5e0ff */
[----:B------:R-:W-:Y:S03]  /*b860*/  IMAD.X R3, R46, 0x1, R52, P2 ;  /* 0x000000012e037824 */ /* 0x000fe600010e0634 */
[-C--:B------:R-:W-:Y:S02]  /*b870*/  IADD3 R54, P4, P2, R54, R56.reuse, R55 ;  /* 0x0000003836367210 */ /* 0x080fe40007a9e037 */
[----:B------:R1:W-:Y:S02]  /*b880*/  LDGSTS.E.BYPASS.LTC128B.128 [R247+0x3100], [R2.64], !P0 ;  /* 0x0310000002f77fae */ /* 0x0003e4000c101d46 */
[-C--:B------:R-:W-:Y:S02]  /*b890*/  IADD3.X R55, RZ, R53.reuse, R44, P4, P2 ;  /* 0x00000035ff377210 */ /* 0x080fe400027e442c */
[----:B------:R-:W-:Y:S02]  /*b8a0*/  IADD3 R56, P4, P2, R57, R56, R47 ;  /* 0x0000003839387210 */ /* 0x000fe40007a9e02f */
[-C--:B------:R-:W-:Y:S02]  /*b8b0*/  HMMA.16816.F32.BF16 R44, R60, R50.reuse, RZ ;  /* 0x000000323c2c723c */ /* 0x080fe400000418ff */
[----:B------:R-:W-:Y:S01]  /*b8c0*/  IADD3.X R57, RZ, R53, R52, P4, P2 ;  /* 0x00000035ff397210 */ /* 0x000fe200027e4434 */
[----:B------:R2:W-:Y:S01]  /*b8d0*/  LDGSTS.E.BYPASS.LTC128B.128.ZFILL [R247+0x1900], [R54.64], P6 ;  /* 0x0190000036f77fae */ /* 0x0005e2000b141d46 */
[----:B------:R-:W-:Y:S04]  /*b8e0*/  ISETP.GE.AND P2, PT, R248, 0x1, PT ;  /* 0x00000001f800780c */ /* 0x000fe80003f46270 */
[C---:B------:R-:W-:Y:S03]  /*b8f0*/  HMMA.16816.F32.BF16 R48, R64.reuse, R50, RZ ;  /* 0x000000324030723c */ /* 0x040fe600000418ff */
[----:B------:R3:W-:Y:S08]  /*b900*/  LDGSTS.E.BYPASS.LTC128B.128.ZFILL [R247+0x3900], [R56.64], P5 ;  /* 0x0390000038f77fae */ /* 0x0007f0000a941d46 */
[----:B------:R-:W0:Y:S01]  /*b910*/  LDGDEPBAR ;  /* 0x00000000000079af */ /* 0x000e220000000000 */
[-C--:B--2---:R-:W-:Y:S08]  /*b920*/  HMMA.16816.F32.BF16 R52, R64, R132.reuse, RZ ;  /* 0x000000844034723c */ /* 0x084ff000000418ff */
        /* <DEDUP_REMOVED lines=8> */
[----:B------:R-:W2:Y:S07]  /*b9b0*/  LDSM.16.M88.4 R212, [R235] ;  /* 0x00000000ebd4783b */ /* 0x000eae0000000200 */
        /* <DEDUP_REMOVED lines=16> */
[-C--:B--2---:R-:W-:Y:S01]  /*bac0*/  HMMA.16816.F32.BF16 R4, R132, R212.reuse, R4 ;  /* 0x000000d48404723c */ /* 0x084fe20000041804 */
[----:B------:R-:W-:Y:S07]  /*bad0*/  LDSM.16.M88.4 R228, [R141] ;  /* 0x000000008de4783b */ /* 0x000fee0000000200 */
        /* <DEDUP_REMOVED lines=20> */
[-C--:B--2---:R-:W-:Y:S01]  /*bc20*/  HMMA.16816.F32.BF16 R4, R208, R212.reuse, R4 ;  /* 0x000000d4d004723c */ /* 0x084fe20000041804 */
[----:B------:R-:W2:Y:S07]  /*bc30*/  LDSM.16.M88.4 R224, [R234+-0x800] ;  /* 0xfff80000eae0783b */ /* 0x000eae0000000200 */
        /* <DEDUP_REMOVED lines=22> */
[C---:B----4-:R-:W-:Y:S08]  /*bda0*/  HMMA.16816.F32.BF16 R8, R220.reuse, R212, R8 ;  /* 0x000000d4dc08723c */ /* 0x050ff00000041808 */
[-C--:B------:R-:W-:Y:S08]  /*bdb0*/  HMMA.16816.F32.BF16 R12, R220, R214.reuse, R12 ;  /* 0x000000d6dc0c723c */ /* 0x080ff0000004180c */
[C---:B------:R-:W-:Y:S01]  /*bdc0*/  HMMA.16816.F32.BF16 R16, R132.reuse, R214, R16 ;  /* 0x000000d68410723c */ /* 0x040fe20000041810 */
[----:B------:R-:W-:Y:S07]  /*bdd0*/  LDSM.16.M88.4 R212, [R0] ;  /* 0x0000000000d4783b */ /* 0x000fee0000000200 */
        /* <DEDUP_REMOVED lines=13> */
[----:B------:R-:W3:Y:S07]  /*beb0*/  LDSM.16.M88.4 R220, [R136] ;  /* 0x0000000088dc783b */ /* 0x000eee0000000200 */
[----:B------:R-:W-:Y:S01]  /*bec0*/  HMMA.16816.F32.BF16 R64, R132, R226, R64 ;  /* 0x000000e28440723c */ /* 0x000fe20000041840 */
[----:B------:R-:W5:Y:S07]  /*bed0*/  LDSM.16.M88.4 R132, [R142] ;  /* 0x000000008e84783b */ /* 0x000f6e0000000200 */
[-C--:B--2---:R-:W-:Y:S01]  /*bee0*/  HMMA.16816.F32.BF16 R4, R208, R212.reuse, R4 ;  /* 0x000000d4d004723c */ /* 0x084fe20000041804 */
[----:B------:R-:W-:Y:S07]  /*bef0*/  LDSM.16.M88.4 R224, [R241+0x6000] ;  /* 0x00600000f1e0783b */ /* 0x000fee0000000200 */
        /* <DEDUP_REMOVED lines=14> */
[-C--:B-----5:R-:W-:Y:S08]  /*bfe0*/  HMMA.16816.F32.BF16 R52, R208, R132.reuse, R52 ;  /* 0x00000084d034723c */ /* 0x0a0ff00000041834 */
[C---:B------:R-:W-:Y:S08]  /*bff0*/  HMMA.16816.F32.BF16 R56, R216.reuse, R132, R56 ;  /* 0x00000084d838723c */ /* 0x040ff00000041838 */
[-C--:B------:R-:W-:Y:S01]  /*c000*/  HMMA.16816.F32.BF16 R60, R216, R134.reuse, R60 ;  /* 0x00000086d83c723c */ /* 0x080fe2000004183c */
[----:B------:R-:W4:Y:S07]  /*c010*/  LDSM.16.M88.4 R216, [R235+0x3000] ;  /* 0x00300000ebd8783b */ /* 0x000f2e0000000200 */
[----:B------:R-:W-:Y:S01]  /*c020*/  HMMA.16816.F32.BF16 R64, R208, R134, R64 ;  /* 0x00000086d040723c */ /* 0x000fe20000041840 */
[----:B------:R-:W5:Y:S07]  /*c030*/  LDSM.16.M88.4 R132, [R235+0x3800] ;  /* 0x00380000eb84783b */ /* 0x000f6e0000000200 */
[-C--:B--2---:R-:W-:Y:S01]  /*c040*/  HMMA.16816.F32.BF16 R4, R212, R220.reuse, R4 ;  /* 0x000000dcd404723c */ /* 0x084fe20000041804 */
[----:B------:R-:W-:Y:S07]  /*c050*/  LDSM.16.M88.4 R208, [R243+0x4000] ;  /* 0x00400000f3d0783b */ /* 0x000fee0000000200 */
        /* <DEDUP_REMOVED lines=8> */
[----:B------:R-:W-:Y:S07]  /*c0e0*/  LDSM.16.M88.4 R228, [R234+0x1000] ;  /* 0x00100000eae4783b */ /* 0x000fee0000000200 */
[-C--:B----4-:R-:W-:Y:S08]  /*c0f0*/  HMMA.16816.F32.BF16 R36, R212, R216.reuse, R36 ;  /* 0x000000d8d424723c */ /* 0x090ff00000041824 */
[C---:B------:R-:W-:Y:S08]  /*c100*/  HMMA.16816.F32.BF16 R40, R224.reuse, R216, R40 ;  /* 0x000000d8e028723c */ /* 0x040ff00000041828 */
[-C--:B------:R-:W-:Y:S08]  /*c110*/  HMMA.16816.F32.BF16 R44, R224, R218.reuse, R44 ;  /* 0x000000dae02c723c */ /* 0x080ff0000004182c */
[C---:B------:R-:W-:Y:S01]  /*c120*/  HMMA.16816.F32.BF16 R48, R212.reuse, R218, R48 ;  /* 0x000000dad430723c */ /* 0x040fe20000041830 */
[----:B------:R-:W2:Y:S07]  /*c130*/  LDSM.16.M88.4 R216, [R234] ;  /* 0x00000000ead8783b */ /* 0x000eae0000000200 */
[-C--:B-----5:R-:W-:Y:S08]  /*c140*/  HMMA.16816.F32.BF16 R52, R212, R132.reuse, R52 ;  /* 0x00000084d434723c */ /* 0x0a0ff00000041834 */
[C---:B------:R-:W-:Y:S08]  /*c150*/  HMMA.16816.F32.BF16 R56, R224.reuse, R132, R56 ;  /* 0x00000084e038723c */ /* 0x040ff00000041838 */
[-C--:B------:R-:W-:Y:S01]  /*c160*/  HMMA.16816.F32.BF16 R60, R224, R134.reuse, R60 ;  /* 0x00000086e03c723c */ /* 0x080fe2000004183c */
[----:B------:R-:W3:Y:S07]  /*c170*/  LDSM.16.M88.4 R224, [R234+0x800] ;  /* 0x00080000eae0783b */ /* 0x000eee0000000200 */
[----:B------:R-:W-:Y:S01]  /*c180*/  HMMA.16816.F32.BF16 R64, R212, R134, R64 ;  /* 0x00000086d440723c */ /* 0x000fe20000041840 */
[----:B------:R-:W4:Y:S01]  /*c190*/  LDSM.16.M88.4 R132, [R234+0x1800] ;  /* 0x00180000ea84783b */ /* 0x000f220000000200 */
[----:B------:R-:W-:Y:S06]  /*c1a0*/  DEPBAR.LE SB0, 0x0 ;  /* 0x000080000000791a */ /* 0x000fec0000000000 */
[-C--:B--2---:R-:W-:Y:S01]  /*c1b0*/  HMMA.16816.F32.BF16 R4, R208, R216.reuse, R4 ;  /* 0x000000d8d004723c */ /* 0x084fe20000041804 */
[----:B------:R-:W-:Y:S07]  /*c1c0*/  BAR.SYNC.DEFER_BLOCKING 0x0 ;  /* 0x0000000000007b1d */ /* 0x000fee0000010000 */
        /* <DEDUP_REMOVED lines=17> */
[----:B-1----:R-:W-:Y:S01]  /*c2e0*/  IMAD.MOV.U32 R246, RZ, RZ, RZ ;  /* 0x000000fffff67224 */ /* 0x002fe200078e00ff */
        /* <DEDUP_REMOVED lines=39> */
.L_x_3911:
[----:B------:R-:W-:-:S05]  /*c560*/  BRA.DIV ~URZ, `(.L_x_3831) ;  /* 0x000096627f007947 */ /* 0x000fca000b800000 */
[----:B------:R-:W3:Y:S01]  /*c570*/  SHFL.IDX PT, R142, R132, RZ, 0x181f ;  /* 0x00181fff848e7589 */ /* 0x000ee200000e0000 */
[C---:B------:R-:W-:Y:S02]  /*c580*/  IADD3 R2, -R245.reuse, 0x10, RZ ;  /* 0x00000010f5027810 */ /* 0x040fe40007ffe1ff */
[----:B------:R-:W-:Y:S01]  /*c590*/  ISETP.NE.U32.AND P2, PT, R245, RZ, PT ;  /* 0x000000fff500720c */ /* 0x000fe20003f45070 */
[----:B------:R-:W4:Y:S01]  /*c5a0*/  SHFL.IDX PT, R3, R132, 0x1, 0x181f ;  /* 0x00381f0084037f89 */ /* 0x000f2200000e0000 */
[----:B------:R-:W-:Y:S03]  /*c5b0*/  LOP3.LUT R2, R2, 0xf, RZ, 0xc0, !PT ;  /* 0x0000000f02027812 */ /* 0x000fe600078ec0ff */
[----:B------:R-:W-:Y:S01]  /*c5c0*/  SHFL.IDX PT, R136, R0, 0x2, 0x181f ;  /* 0x00581f0000887f89 */ /* 0x000fe200000e0000 */
[----:B---3--:R-:W-:Y:S04]  /*c5d0*/  IADD3 R208, P5, P4, R2, R142, R141 ;  /* 0x0000008e02d07210 */ /* 0x008fe80007cbe08d */
[----:B--2---:R-:W-:Y:S02]  /*c5e0*/  IADD3.X R209, RZ, R135, R133, P5, P4 ;  /* 0x00000087ffd17210 */ /* 0x004fe40002fe8485 */
[-C--:B------:R-:W-:Y:S03]  /*c5f0*/  IADD3 R142, P4, R142, R210.reuse, RZ ;  /* 0x000000d28e8e7210 */ /* 0x080fe60007f9e0ff */
[----:B------:R2:W-:Y:S02]  /*c600*/  LDGSTS.E.BYPASS.LTC128B.128.ZFILL [R247+0x4100], [R208.64], P2 ;  /* 0x04100000d0f77fae */ /* 0x0005e40009141d46 */
[--C-:B------:R-:W-:Y:S02]  /*c610*/  IMAD.X R143, R135, 0x1, R134.reuse, P4 ;  /* 0x00000001878f7824 */ /* 0x100fe400020e0686 */
[----:B------:R-:W3:Y:S04]  /*c620*/  SHFL.IDX PT, R135, R0, 0x1, 0x181f ;  /* 0x00381f0000877f89 */ /* 0x000ee800000e0000 */
[----:B------:R4:W-:Y:S04]  /*c630*/  LDGSTS.E.BYPASS.LTC128B.128 [R247+0x6100], [R142.64], !P0 ;  /* 0x061000008ef77fae */ /* 0x0009e8000c101d46 */
[----:B-1----:R-:W-:Y:S01]  /*c640*/  SHFL.IDX PT, R0, R0, 0x3, 0x181f ;  /* 0x00781f0000007f89 */ /* 0x002fe200000e0000 */
[C---:B----4-:R-:W-:Y:S04]  /*c650*/  IADD3 R142, P5, P4, R2.reuse, R3, R141 ;  /* 0x00000003028e7210 */ /* 0x050fe80007cbe08d */
[----:B---3--:R-:W-:Y:S05]  /*c660*/  IADD3.X R143, RZ, R135, R133, P5, P4 ;  /* 0x00000087ff8f7210 */ /* 0x008fea0002fe8485 */
[----:B------:R1:W-:Y:S02]  /*c670*/  LDGSTS.E.BYPASS.LTC128B.128.ZFILL [R247+0x4900], [R142.64], P2 ;  /* 0x049000008ef77fae */ /* 0x0003e40009141d46 */
[----:B-1----:R-:W-:Y:S05]  /*c680*/  IADD3 R142, P4, R3, R210, RZ ;  /* 0x000000d2038e7210 */ /* 0x002fea0007f9e0ff */
[--C-:B------:R-:W-:Y:S02]  /*c690*/  IMAD.X R143, R135, 0x1, R134.reuse, P4 ;  /* 0x00000001878f7824 */ /* 0x100fe400020e0686 */
[----:B------:R-:W1:Y:S04]  /*c6a0*/  SHFL.IDX PT, R135, R132, 0x2, 0x181f ;  /* 0x00581f0084877f89 */ /* 0x000e6800000e0000 */
[----:B------:R2:W-:Y:S04]  /*c6b0*/  LDGSTS.E.BYPASS.LTC128B.128 [R247+0x6900], [R142.64], !P0 ;  /* 0x069000008ef77fae */ /* 0x0005e8000c101d46 */
[----:B------:R-:W3:Y:S01]  /*c6c0*/  SHFL.IDX PT, R132, R132, 0x3, 0x181f ;  /* 0x00781f0084847f89 */ /* 0x000ee200000e0000 */
[----:B-1----:R-:W-:Y:S04]  /*c6d0*/  IADD3 R2, P5, P4, R2, R135, R141 ;  /* 0x0000008702027210 */ /* 0x002fe80007cbe08d */
[----:B------:R-:W-:Y:S05]  /*c6e0*/  IADD3.X R3, RZ, R136, R133, P5, P4 ;  /* 0x00000088ff037210 */ /* 0x000fea0002fe8485 */
[----:B------:R1:W-:Y:S02]  /*c6f0*/  LDGSTS.E.BYPASS.LTC128B.128.ZFILL [R247+0x5100], [R2.64], P2 ;  /* 0x0510000002f77fae */ /* 0x0003e40009141d46 */
[----:B-1----:R-:W-:Y:S05]  /*c700*/  IADD3 R2, P2, R135, R210, RZ ;  /* 0x000000d287027210 */ /* 0x002fea0007f5e0ff */
[----:B------:R-:W-:Y:S05]  /*c710*/  IMAD.X R3, R136, 0x1, R134, P2 ;  /* 0x0000000188037824 */ /* 0x000fea00010e0686 */
[----:B------:R2:W-:Y:S03]  /*c720*/  LDGSTS.E.BYPASS.LTC128B.128 [R247+0x7100], [R2.64], !P0 ;  /* 0x0710000002f77fae */ /* 0x0005e6000c101d46 */
.L_x_3912:
[C---:B--23--:R-:W-:Y:S02]  /*c730*/  IADD3 R2, -R245.reuse, 0x10, RZ ;  /* 0x00000010f5027810 */ /* 0x04cfe40007ffe1ff */
[----:B------:R-:W-:Y:S02]  /*c740*/  ISETP.NE.U32.AND P2, PT, R245, RZ, PT ;  /* 0x000000fff500720c */ /* 0x000fe40003f45070 */
[----:B------:R-:W-:Y:S04]  /*c750*/  LOP3.LUT R2, R2, 0xf, RZ, 0xc0, !PT ;  /* 0x0000000f02027812 */ /* 0x000fe800078ec0ff */
[----:B------:R-:W-:Y:S04]  /*c760*/  IADD3 R2, P5, P4, R2, R132, R141 ;  /* 0x0000008402027210 */ /* 0x000fe80007cbe08d */
[----:B------:R-:W-:Y:S05]  /*c770*/  IADD3.X R3, RZ, R0, R133, P5, P4 ;  /* 0x00000000ff037210 */ /* 0x000fea0002fe8485 */
[----:B------:R-:W-:Y:S01]  /*c780*/  @!PT LDS RZ, [RZ] ;  /* 0x00000000fffff984 */ /* 0x000fe20000000800 */
[----:B------:R-:W-:Y:S01]  /*c790*/  @!PT LDS RZ, [RZ] ;  /* 0x00000000fffff984 */ /* 0x000fe20000000800 */
[----:B------:R-:W-:Y:S01]  /*c7a0*/  @!PT LDS RZ, [RZ] ;  /* 0x00000000fffff984 */ /* 0x000fe20000000800 */
[----:B------:R1:W-:Y:S02]  /*c7b0*/  LDGSTS.E.BYPASS.LTC128B.128.ZFILL [R247+0x5900], [R2.64], P2 ;  /* 0x0590000002f77fae */ /* 0x0003e40009141d46 */
[----:B-1----:R-:W-:Y:S05]  /*c7c0*/  IADD3 R2, P2, R132, R210, RZ ;  /* 0x000000d284027210 */ /* 0x002fea0007f5e0ff */
[----:B------:R-:W-:Y:S05]  /*c7d0*/  IMAD.X R3, R0, 0x1, R134, P2 ;  /* 0x0000000100037824 */ /* 0x000fea00010e0686 */
[----:B------:R1:W-:Y:S03]  /*c7e0*/  LDGSTS.E.BYPASS.LTC128B.128 [R247+0x7900], [R2.64], !P0 ;  /* 0x0790000002f77fae */ /* 0x0003e6000c101d46 */
.L_x_3829:
[----:B-1----:R-:W-:Y:S05]  /*c7f0*/  BSYNC B0 ;  /* 0x0000000000007941 */ /* 0x002fea0003800000 */
.L_x_3828:
        /* <DEDUP_REMOVED lines=67> */
[----:B-1----:R-:W-:Y:S02]  /*cc30*/  FMNMX.FTZ R132, R132, R0, !PT ;  /* 0x0000000084847209 */ /* 0x002fe40007810000 */
[----:B------:R-:W1:Y:S04]  /*cc40*/  SHFL.BFLY PT, R0, R135, 0x2, 0x1f ;  /* 0x0c401f0087007f89 */ /* 0x000e6800000e0000 */
[----:B------:R-:W2:Y:S01]  /*cc50*/  SHFL.BFLY PT, R136, R132, 0x1, 0x1f ;  /* 0x0c201f0084887f89 */ /* 0x000ea200000e0000 */
[----:B-1----:R-:W-:Y:S02]  /*cc60*/  FMNMX.FTZ R135, R135, R0, !PT ;  /* 0x0000000087877209 */ /* 0x002fe40007810000 */
[----:B--2---:R-:W-:Y:S03]  /*cc70*/  FMNMX.FTZ R136, R132, R136, !PT ;  /* 0x0000008884887209 */ /* 0x004fe60007810000 */
[----:B------:R-:W1:Y:S04]  /*cc80*/  SHFL.BFLY PT, R0, R135, 0x1, 0x1f ;  /* 0x0c201f0087007f89 */ /* 0x000e6800000e0000 */
[----:B------:R-:W2:Y:S01]  /*cc90*/  SHFL.BFLY PT, R132, R133, 0x2, 0x1f ;  /* 0x0c401f0085847f89 */ /* 0x000ea200000e0000 */
[----:B-1----:R-:W-:Y:S03]  /*cca0*/  FMNMX.FTZ R135, R135, R0, !PT ;  /* 0x0000000087877209 */ /* 0x002fe60007810000 */
[----:B------:R-:W1:Y:S01]  /*ccb0*/  SHFL.BFLY PT, R0, R134, 0x2, 0x1f ;  /* 0x0c401f0086007f89 */ /* 0x000e6200000e0000 */
[----:B--2---:R-:W-:Y:S02]  /*ccc0*/  FMNMX.FTZ R132, R133, R132, !PT ;  /* 0x0000008485847209 */ /* 0x004fe40007810000 */
[----:B-1----:R-:W-:Y:S05]  /*ccd0*/  FMNMX.FTZ R134, R134, R0, !PT ;  /* 0x0000000086867209 */ /* 0x002fea0007810000 */
[----:B------:R-:W1:Y:S02]  /*cce0*/  SHFL.BFLY PT, R0, R134, 0x1, 0x1f ;  /* 0x0c201f0086007f89 */ /* 0x000e6400000e0000 */
[----:B-1----:R-:W-:Y:S02]  /*ccf0*/  FMNMX.FTZ R134, R134, R0, !PT ;  /* 0x0000000086867209 */ /* 0x002fe40007810000 */
[----:B------:R1:W2:Y:S04]  /*cd00*/  SHFL.BFLY PT, R0, R132, 0x1, 0x1f ;  /* 0x0c201f0084007f89 */ /* 0x0002a800000e0000 */
.L_x_3913:
[----:B------:R-:W3:Y:S01]  /*cd10*/  LDL.LU R3, [R1+0x4] ;  /* 0x0000040001037983 */ /* 0x000ee20000300800 */
[----:B------:R-:W-:Y:S01]  /*cd20*/  FMUL.FTZ R2, R136, c[0x0][0x2d0] ;  /* 0x0000b40088027a20 */ /* 0x000fe20000410000 */
[----:B--2---:R-:W-:Y:S01]  /*cd30*/  FMNMX.FTZ R133, R0, R132, !PT ;  /* 0x0000008400857209 */ /* 0x004fe20007810000 */
[----:B------:R-:W-:Y:S01]  /*cd40*/  FADD.FTZ R0, -R136, R137 ;  /* 0x0000008988007221 */ /* 0x000fe20000010100 */
[----:B------:R-:W2:Y:S01]  /*cd50*/  LDL.LU R210, [R1] ;  /* 0x0000000001d27983 */ /* 0x000ea20000300800 */
[--C-:B------:R-:W-:Y:S01]  /*cd60*/  FFMA.FTZ R4, R4, c[0x0][0x2d0], -R2.reuse ;  /* 0x0000b40004047a23 */ /* 0x100fe20000010802 */
[----:B------:R-:W-:Y:S01]  /*cd70*/  WARPSYNC 0xffffffff ;  /* 0xffffffff00007948 */ /* 0x000fe20003800000 */
[----:B------:R-:W-:Y:S01]  /*cd80*/  FMUL.FTZ R0, R0, c[0x0][0x2d0] ;  /* 0x0000b40000007a20 */ /* 0x000fe20000410000 */
[----:B------:R-:W-:Y:S01]  /*cd90*/  ISETP.GT.AND P0, PT, R248, RZ, PT ;  /* 0x000000fff800720c */ /* 0x000fe20003f04270 */
[--C-:B------:R-:W-:Y:S02]  /*cda0*/  FFMA.FTZ R5, R5, c[0x0][0x2d0], -R2.reuse ;  /* 0x0000b40005057a23 */ /* 0x100fe40000010802 */
[----:B-1----:R-:W1:Y:S01]  /*cdb0*/  MUFU.EX2 R132, R0 ;  /* 0x0000000000847308 */ /* 0x002e620000000800 */
        /* <DEDUP_REMOVED lines=15> */
[----:B------:R-:W-:Y:S02]  /*ceb0*/  FFMA.FTZ R209, R64, c[0x0][0x2d0], -R2 ;  /* 0x0000b40040d17a23 */ /* 0x000fe40000010802 */
[----:B------:R-:W-:Y:S01]  /*cec0*/  FMUL.FTZ R2, R135, c[0x0][0x2d0] ;  /* 0x0000b40087027a20 */ /* 0x000fe20000410000 */
[----:B------:R-:W-:Y:S03]  /*ced0*/  MUFU.EX2 R20, R16 ;  /* 0x0000001000147308 */ /* 0x000fe60000000800 */
        /* <DEDUP_REMOVED lines=8> */
[--C-:B------:R-:W-:Y:S01]  /*cf60*/  FFMA.FTZ R222, R34, c[0x0][0x2d0], -R2.reuse ;  /* 0x0000b40022de7a23 */ /* 0x100fe20000010802 */
[----:B------:R-:W-:Y:S01]  /*cf70*/  MOV R34, R212 ;  /* 0x000000d400227202 */ /* 0x000fe20000000f00 */
[--C-:B------:R-:W-:Y:S01]  /*cf80*/  FFMA.FTZ R221, R35, c[0x0][0x2d0], -R2.reuse ;  /* 0x0000b40023dd7a23 */ /* 0x100fe20000010802 */
[----:B------:R-:W5:Y:S01]  /*cf90*/  MUFU.EX2 R7, R7 ;  /* 0x0000000700077308 */ /* 0x000f620000000800 */
[--C-:B------:R-:W-:Y:S02]  /*cfa0*/  FFMA.FTZ R51, R51, c[0x0][0x2d0], -R2.reuse ;  /* 0x0000b40033337a23 */ /* 0x100fe40000010802 */
[--C-:B------:R-:W-:Y:S02]  /*cfb0*/  FFMA.FTZ R143, R54, c[0x0][0x2d0], -R2.reuse ;  /* 0x0000b400368f7a23 */ /* 0x100fe40000010802 */
[--C-:B------:R-:W-:Y:S02]  /*cfc0*/  FFMA.FTZ R49, R55, c[0x0][0x2d0], -R2.reuse ;  /* 0x0000b40037317a23 */ /* 0x100fe40000010802 */
[--C-:B------:R-:W-:Y:S02]  /*cfd0*/  FFMA.FTZ R64, R66, c[0x0][0x2d0], -R2.reuse ;  /* 0x0000b40042407a23 */ /* 0x100fe40000010802 */
[--C-:B------:R-:W-:Y:S01]  /*cfe0*/  FFMA.FTZ R211, R18, c[0x0][0x2d0], -R2.reuse ;  /* 0x0000b40012d37a23 */ /* 0x100fe20000010802 */
[----:B------:R-:W-:Y:S01]  /*cff0*/  MUFU.EX2 R224, R224 ;  /* 0x000000e000e07308 */ /* 0x000fe20000000800 */
[--C-:B------:R-:W-:Y:S02]  /*d000*/  FFMA.FTZ R50, R50, c[0x0][0x2d0], -R2.reuse ;  /* 0x0000b40032327a23 */ /* 0x100fe40000010802 */
[----:B------:R-:W-:Y:S07]  /*d010*/  FFMA.FTZ R141, R67, c[0x0][0x2d0], -R2 ;  /* 0x0000b400438d7a23 */ /* 0x000fee0000010802 */
[----:B------:R-:W-:Y:S10]  /*d020*/  MUFU.EX2 R211, R211 ;  /* 0x000000d300d37308 */ /* 0x000ff40000000800 */
[----:B------:R-:W-:Y:S01]  /*d030*/  MUFU.EX2 R137, R137 ;  /* 0x0000008900897308 */ /* 0x000fe20000000800 */
        /* <DEDUP_REMOVED lines=16> */
[----:B---3--:R-:W-:Y:S04]  /*d140*/  FFMA.FTZ R0, R132, R3, R4 ;  /* 0x0000000384007223 */ /* 0x008fe80000010004 */
[C---:B----4-:R-:W-:Y:S01]  /*d150*/  FADD.FTZ R5, R208.reuse, R0 ;  /* 0x00000000d0057221 */ /* 0x050fe20000010000 */
[----:B------:R-:W-:Y:S01]  /*d160*/  F2FP.BF16.PACK_AB R208, R208, R4 ;  /* 0x00000004d0d0723e */ /* 0x000fe200000010ff */
[----:B------:R-:W-:Y:S01]  /*d170*/  FADD.FTZ R0, -R135, R138 ;  /* 0x0000008a87007221 */ /* 0x000fe20000010100 */
[----:B------:R-:W-:Y:S01]  /*d180*/  MOV R138, R209 ;  /* 0x000000d1008a7202 */ /* 0x000fe20000000f00 */
[----:B------:R-:W-:Y:S01]  /*d190*/  FMUL.FTZ R4, R134, c[0x0][0x2d0] ;  /* 0x0000b40086047a20 */ /* 0x000fe20000410000 */
[----:B-----5:R-:W-:Y:S01]  /*d1a0*/  F2FP.BF16.PACK_AB R209, R7, R6 ;  /* 0x0000000607d1723e */ /* 0x020fe200000010ff */
[----:B------:R-:W-:Y:S02]  /*d1b0*/  FMUL.FTZ R0, R0, c[0x0][0x2d0] ;  /* 0x0000b40000007a20 */ /* 0x000fe40000410000 */
[----:B------:R-:W-:Y:S02]  /*d1c0*/  FADD.FTZ R5, R20, R5 ;  /* 0x0000000514057221 */ /* 0x000fe40000010000 */
[----:B------:R-:W2:Y:S01]  /*d1d0*/  MUFU.EX2 R3, R0 ;  /* 0x0000000000037308 */ /* 0x000ea20000000800 */
[--C-:B------:R-:W-:Y:S02]  /*d1e0*/  FFMA.FTZ R54, R61, c[0x0][0x2d0], -R4.reuse ;  /* 0x0000b4003d367a23 */ /* 0x100fe40000010804 */
[--C-:B------:R-:W-:Y:S02]  /*d1f0*/  FFMA.FTZ R8, R8, c[0x0][0x2d0], -R4.reuse ;  /* 0x0000b40008087a23 */ /* 0x100fe40000010804 */
[--C-:B------:R-:W-:Y:S02]  /*d200*/  FFMA.FTZ R9, R9, c[0x0][0x2d0], -R4.reuse ;  /* 0x0000b40009097a23 */ /* 0x100fe40000010804 */
[--C-:B------:R-:W-:Y:S01]  /*d210*/  FFMA.FTZ R18, R12, c[0x0][0x2d0], -R4.reuse ;  /* 0x0000b4000c127a23 */ /* 0x100fe20000010804 */
[----:B------:R-:W-:Y:S01]  /*d220*/  MOV R12, R213 ;  /* 0x000000d5000c7202 */ /* 0x000fe20000000f00 */
        /* <DEDUP_REMOVED lines=10> */
[----:B--2---:R-:W-:Y:S02]  /*d2d0*/  FFMA.FTZ R0, R3, R210, R6 ;  /* 0x000000d203007223 */ /* 0x004fe40000010006 */
[----:B------:R-:W-:Y:S02]  /*d2e0*/  FFMA.FTZ R219, R29, c[0x0][0x2d0], -R4 ;  /* 0x0000b4001ddb7a23 */ /* 0x000fe40000010804 */
[----:B------:R-:W-:Y:S01]  /*d2f0*/  FADD.FTZ R32, R7, R0 ;  /* 0x0000000007207221 */ /* 0x000fe20000010000 */
[----:B------:R1:W2:Y:S01]  /*d300*/  MUFU.EX2 R210, R17 ;  /* 0x0000001100d27308 */ /* 0x0002a20000000800 */
[----:B------:R-:W-:Y:S02]  /*d310*/  FADD.FTZ R0, -R134, R139 ;  /* 0x0000008b86007221 */ /* 0x000fe40000010100 */
[--C-:B------:R-:W-:Y:S02]  /*d320*/  FFMA.FTZ R231, R40, c[0x0][0x2d0], -R4.reuse ;  /* 0x0000b40028e77a23 */ /* 0x100fe40000010804 */
[----:B------:R-:W-:Y:S02]  /*d330*/  FMUL.FTZ R0, R0, c[0x0][0x2d0] ;  /* 0x0000b40000007a20 */ /* 0x000fe40000410000 */
[--C-:B------:R-:W-:Y:S02]  /*d340*/  FFMA.FTZ R230, R41, c[0x0][0x2d0], -R4.reuse ;  /* 0x0000b40029e67a23 */ /* 0x100fe40000010804 */
        /* <DEDUP_REMOVED lines=10> */
[----:B-1----:R-:W-:Y:S02]  /*d3f0*/  FFMA.FTZ R17, R13, c[0x0][0x2d0], -R4 ;  /* 0x0000b4000d117a23 */ /* 0x002fe40000010804 */
[----:B------:R-:W5:Y:S01]  /*d400*/  LDL.LU R13, [R1+0x8] ;  /* 0x00000800010d7983 */ /* 0x000f620000300800 */
[C---:B--2---:R-:W-:Y:S01]  /*d410*/  FADD.FTZ R220, R210.reuse, R5 ;  /* 0x00000005d2dc7221 */ /* 0x044fe20000010000 */
[----:B------:R-:W-:Y:S01]  /*d420*/  F2FP.BF16.PACK_AB R210, R210, R20 ;  /* 0x00000014d2d2723e */ /* 0x000fe200000010ff */
[----:B------:R-:W-:Y:S01]  /*d430*/  FMUL.FTZ R4, R133, c[0x0][0x2d0] ;  /* 0x0000b40085047a20 */ /* 0x000fe20000410000 */
[----:B------:R-:W2:Y:S01]  /*d440*/  LDL.LU R20, [R1+0xc] ;  /* 0x00000c0001147983 */ /* 0x000ea20000300800 */
[----:B------:R-:W-:Y:S01]  /*d450*/  MOV R5, R141 ;  /* 0x0000008d00057202 */ /* 0x000fe20000000f00 */
[----:B------:R-:W-:Y:S01]  /*d460*/  FMUL.FTZ R102, R3, R102 ;  /* 0x0000006603667220 */ /* 0x000fe20000410000 */
[----:B------:R-:W-:Y:S01]  /*d470*/  MUFU.EX2 R216, R216 ;  /* 0x000000d800d87308 */ /* 0x000fe20000000800 */
[----:B---3--:R-:W-:Y:S01]  /*d480*/  FADD.FTZ R0, -R133, R140 ;  /* 0x0000008c85007221 */ /* 0x008fe20000010100 */
[----:B------:R-:W-:Y:S01]  /*d490*/  MOV R140, R12 ;  /* 0x0000000c008c7202 */ /* 0x000fe20000000f00 */
        /* <DEDUP_REMOVED lines=20> */
[C---:B----4-:R-:W-:Y:S01]  /*d5e0*/  FMUL.FTZ R12, R2.reuse, R168 ;  /* 0x000000a8020c7220 */ /* 0x050fe20000410000 */
[----:B------:R-:W-:Y:S01]  /*d5f0*/  MOV R168, R23 ;  /* 0x0000001700a87202 */ /* 0x000fe20000000f00 */
[C---:B------:R-:W-:Y:S01]  /*d600*/  FMUL.FTZ R29, R2.reuse, R161 ;  /* 0x000000a1021d7220 */ /* 0x040fe20000410000 */
[----:B------:R-:W-:Y:S01]  /*d610*/  MUFU.EX2 R215, R215 ;  /* 0x000000d700d77308 */ /* 0x000fe20000000800 */
[C---:B------:R-:W-:Y:S02]  /*d620*/  FMUL.FTZ R40, R2.reuse, R156 ;  /* 0x0000009c02287220 */ /* 0x040fe40000410000 */
[----:B------:R-:W-:Y:S01]  /*d630*/  FMUL.FTZ R8, R2, R172 ;  /* 0x000000ac02087220 */ /* 0x000fe20000410000 */
[----:B------:R-:W-:Y:S01]  /*d640*/  MOV R172, R140 ;  /* 0x0000008c00ac7202 */ /* 0x000fe20000000f00 */
[C---:B-1----:R-:W-:Y:S01]  /*d650*/  FMUL.FTZ R30, R0.reuse, R162 ;  /* 0x000000a2001e7220 */ /* 0x042fe20000410000 */
[----:B------:R-:W-:Y:S01]  /*d660*/  F2FP.BF16.PACK_AB R140, R21, R22 ;  /* 0x00000016158c723e */ /* 0x000fe200000010ff */
[----:B------:R-:W-:Y:S02]  /*d670*/  FMUL.FTZ R31, R0, R163 ;  /* 0x000000a3001f7220 */ /* 0x000fe40000410000 */
[C---:B------:R-:W-:Y:S01]  /*d680*/  FMUL.FTZ R28, R2.reuse, R160 ;  /* 0x000000a0021c7220 */ /* 0x040fe20000410000 */
[----:B------:R-:W1:Y:S01]  /*d690*/  MUFU.EX2 R162, R19 ;  /* 0x0000001300a27308 */ /* 0x000e620000000800 */
[----:B------:R-:W-:Y:S02]  /*d6a0*/  FMUL.FTZ R24, R2, R164 ;  /* 0x000000a402187220 */ /* 0x000fe40000410000 */
[C---:B------:R-:W-:Y:S02]  /*d6b0*/  FMUL.FTZ R42, R0.reuse, R158 ;  /* 0x0000009e002a7220 */ /* 0x040fe40000410000 */
[----:B------:R-:W-:Y:S02]  /*d6c0*/  FMUL.FTZ R43, R0, R159 ;  /* 0x0000009f002b7220 */ /* 0x000fe40000410000 */
[----:B------:R-:W-:Y:S02]  /*d6d0*/  FMUL.FTZ R41, R2, R157 ;  /* 0x0000009d02297220 */ /* 0x000fe40000410000 */
[----:B------:R-:W-:Y:S01]  /*d6e0*/  FADD.FTZ R157, R211, R32 ;  /* 0x00000020d39d7221 */ /* 0x000fe20000010000 */
[----:B------:R3:W-:Y:S01]  /*d6f0*/  MUFU.EX2 R163, R6 ;  /* 0x0000000600a37308 */ /* 0x0007e20000000800 */
        /* <DEDUP_REMOVED lines=9> */
[----:B------:R-:W4:Y:S01]  /*d790*/  MUFU.EX2 R160, R7 ;  /* 0x0000000700a07308 */ /* 0x000f220000000800 */
[----:B------:R-:W-:Y:S01]  /*d7a0*/  FMUL.FTZ R25, R2, R165 ;  /* 0x000000a502197220 */ /* 0x000fe20000410000 */
[----:B------:R-:W-:Y:S01]  /*d7b0*/  MOV R165, R54 ;  /* 0x0000003600a57202 */ /* 0x000fe20000000f00 */
[----:B------:R-:W-:Y:S01]  /*d7c0*/  FMUL.FTZ R26, R0, R166 ;  /* 0x000000a6001a7220 */ /* 0x000fe20000410000 */
[----:B-1----:R-:W-:Y:S01]  /*d7d0*/  F2FP.BF16.PACK_AB R211, R162, R211 ;  /* 0x000000d3a2d3723e */ /* 0x002fe200000010ff */
[C---:B------:R-:W-:Y:S01]  /*d7e0*/  FMUL.FTZ R19, R3.reuse, R183 ;  /* 0x000000b703137220 */ /* 0x040fe20000410000 */
[----:B------:R-:W-:Y:S01]  /*d7f0*/  MOV R183, R49 ;  /* 0x0000003100b77202 */ /* 0x000fe20000000f00 */
[----:B------:R-:W-:Y:S01]  /*d800*/  FMUL.FTZ R27, R0, R167 ;  /* 0x000000a7001b7220 */ /* 0x000fe20000410000 */
[----:B------:R-:W-:Y:S01]  /*d810*/  MOV R49, R36 ;  /* 0x0000002400317202 */ /* 0x000fe20000000f00 */
[----:B------:R-:W-:Y:S01]  /*d820*/  FMUL.FTZ R32, R132, R188 ;  /* 0x000000bc84207220 */ /* 0x000fe20000410000 */
[----:B------:R1:W-:Y:S01]  /*d830*/  MUFU.EX2 R159, R18 ;  /* 0x00000012009f7308 */ /* 0x0003e20000000800 */
[----:B------:R-:W-:Y:S01]  /*d840*/  MOV R188, R64 ;  /* 0x0000004000bc7202 */ /* 0x000fe20000000f00 */
[----:B------:R-:W-:Y:S01]  /*d850*/  FMUL.FTZ R60, R2, R144 ;  /* 0x00000090023c7220 */ /* 0x000fe20000410000 */
        /* <DEDUP_REMOVED lines=8> */
[----:B------:R-:W-:Y:S01]  /*d8e0*/  FMUL.FTZ R61, R2, R145 ;  /* 0x00000091023d7220 */ /* 0x000fe20000410000 */
[----:B------:R-:W-:Y:S01]  /*d8f0*/  MOV R167, R138 ;  /* 0x0000008a00a77202 */ /* 0x000fe20000000f00 */
[C---:B------:R-:W-:Y:S01]  /*d900*/  FMUL.FTZ R62, R0.reuse, R146 ;  /* 0x00000092003e7220 */ /* 0x040fe20000410000 */
[----:B----4-:R-:W-:Y:S01]  /*d910*/  F2FP.BF16.PACK_AB R143, R163, R160 ;  /* 0x000000a0a38f723e */ /* 0x010fe200000010ff */
[C---:B------:R-:W-:Y:S01]  /*d920*/  FMUL.FTZ R7, R3.reuse, R179 ;  /* 0x000000b303077220 */ /* 0x040fe20000410000 */
[----:B------:R-:W-:Y:S01]  /*d930*/  MOV R179, R66 ;  /* 0x0000004200b37202 */ /* 0x000fe20000000f00 */
[----:B------:R-:W-:Y:S01]  /*d940*/  FMUL.FTZ R63, R0, R147 ;  /* 0x00000093003f7220 */ /* 0x000fe20000410000 */
[----:B------:R-:W-:Y:S01]  /*d950*/  MOV R189, R139 ;  /* 0x0000008b00bd7202 */ /* 0x000fe20000000f00 */
[----:B------:R-:W-:Y:S01]  /*d960*/  LDSM.16.MT88.4 R144, [R238] ;  /* 0x00000000ee90783b */ /* 0x000fe20000004200 */
[----:B------:R4:W2:Y:S01]  /*d970*/  MUFU.EX2 R158, R16 ;  /* 0x00000010009e7308 */ /* 0x0008a20000000800 */
[C---:B------:R-:W-:Y:S02]  /*d980*/  FMUL.FTZ R44, R2.reuse, R152 ;  /* 0x00000098022c7220 */ /* 0x040fe40000410000 */
[----:B------:R-:W-:Y:S02]  /*d990*/  FMUL.FTZ R45, R2, R153 ;  /* 0x00000099022d7220 */ /* 0x000fe40000410000 */
[C---:B-1----:R-:W-:Y:S01]  /*d9a0*/  FMUL.FTZ R18, R3.reuse, R182 ;  /* 0x000000b603127220 */ /* 0x042fe20000410000 */
[----:B------:R-:W-:Y:S01]  /*d9b0*/  MOV R182, R34 ;  /* 0x0000002200b67202 */ /* 0x000fe20000000f00 */
[C---:B------:R-:W-:Y:S01]  /*d9c0*/  FMUL.FTZ R34, R3.reuse, R190 ;  /* 0x000000be03227220 */ /* 0x040fe20000410000 */
[----:B------:R-:W-:Y:S01]  /*d9d0*/  MOV R190, R55 ;  /* 0x0000003700be7202 */ /* 0x000fe20000000f00 */
[C---:B------:R-:W-:Y:S01]  /*d9e0*/  FMUL.FTZ R46, R0.reuse, R154 ;  /* 0x0000009a002e7220 */ /* 0x040fe20000410000 */
[----:B------:R-:W-:Y:S01]  /*d9f0*/  MUFU.EX2 R139, R226 ;  /* 0x000000e2008b7308 */ /* 0x000fe20000000800 */
[----:B------:R-:W-:Y:S02]  /*da00*/  FMUL.FTZ R47, R0, R155 ;  /* 0x0000009b002f7220 */ /* 0x000fe40000410000 */
[C---:B------:R-:W-:Y:S01]  /*da10*/  FMUL.FTZ R51, R3.reuse, R199 ;  /* 0x000000c703337220 */ /* 0x040fe20000410000 */
[----:B---3--:R-:W-:Y:S01]  /*da20*/  F2FP.BF16.PACK_AB R142, R164, R159 ;  /* 0x0000009fa48e723e */ /* 0x008fe200000010ff */
[C---:B------:R-:W-:Y:S01]  /*da30*/  FMUL.FTZ R17, R132.reuse, R181 ;  /* 0x000000b584117220 */ /* 0x040fe20000410000 */
[----:B------:R-:W-:Y:S01]  /*da40*/  LDSM.16.MT88.4 R152, [R237+0x800] ;  /* 0x00080000ed98783b */ /* 0x000fe20000004200 */
[C---:B------:R-:W-:Y:S01]  /*da50*/  FMUL.FTZ R48, R132.reuse, R196 ;  /* 0x000000c484307220 */ /* 0x040fe20000410000 */
[----:B------:R-:W-:Y:S01]  /*da60*/  MOV R196, R49 ;  /* 0x0000003100c47202 */ /* 0x000fe20000000f00 */
[----:B------:R-:W-:Y:S01]  /*da70*/  FMUL.FTZ R49, R132, R197 ;  /* 0x000000c584317220 */ /* 0x000fe20000410000 */
[----:B------:R-:W-:Y:S01]  /*da80*/  MUFU.EX2 R226, R188 ;  /* 0x000000bc00e27308 */ /* 0x000fe20000000800 */
[C---:B------:R-:W-:Y:S02]  /*da90*/  FMUL.FTZ R56, R2.reuse, R148 ;  /* 0x0000009402387220 */ /* 0x040fe40000410000 */
[----:B------:R-:W-:Y:S02]  /*daa0*/  FMUL.FTZ R57, R2, R149 ;  /* 0x0000009502397220 */ /* 0x000fe40000410000 */
[----:B----4-:R-:W-:Y:S01]  /*dab0*/  FMUL.FTZ R16, R132, R180 ;  /* 0x000000b484107220 */ /* 0x010fe20000410000 */
[----:B------:R-:W-:Y:S01]  /*dac0*/  MOV R180, R67 ;  /* 0x0000004300b47202 */ /* 0x000fe20000000f00 */
[C---:B------:R-:W-:Y:S02]  /*dad0*/  FMUL.FTZ R58, R0.reuse, R150 ;  /* 0x00000096003a7220 */ /* 0x040fe40000410000 */
[----:B------:R-:W-:Y:S01]  /*dae0*/  FMUL.FTZ R59, R0, R151 ;  /* 0x00000097003b7220 */ /* 0x000fe20000410000 */
[----:B------:R-:W-:Y:S01]  /*daf0*/  MUFU.EX2 R138, R225 ;  /* 0x000000e1008a7308 */ /* 0x000fe20000000800 */
[C---:B------:R-:W-:Y:S01]  /*db00*/  FMUL.FTZ R66, R3.reuse, R206 ;  /* 0x000000ce03427220 */ /* 0x040fe20000410000 */
[----:B------:R-:W-:Y:S01]  /*db10*/  LDSM.16.MT88.4 R148, [R236+0x800] ;  /* 0x00080000ec94783b */ /* 0x000fe20000004200 */
        /* <DEDUP_REMOVED lines=45> */
[C---:B-----5:R-:W-:Y:S02]  /*ddf0*/  FFMA.FTZ R4, R2.reuse, R13, R22 ;  /* 0x0000000d02047223 */ /* 0x060fe40000010016 */
[----:B------:R-:W-:Y:S01]  /*de00*/  FMUL.FTZ R13, R2, R169 ;  /* 0x000000a9020d7220 */ /* 0x000fe20000410000 */
[----:B------:R-:W-:Y:S01]  /*de10*/  MOV R169, R5 ;  /* 0x0000000500a97202 */ /* 0x000fe20000000f00 */
[----:B--2---:R-:W-:Y:S01]  /*de20*/  FFMA.FTZ R156, R0, R20, R141 ;  /* 0x00000014009c7223 */ /* 0x004fe2000001008d */
[----:B------:R-:W-:Y:S01]  /*de30*/  F2FP.BF16.PACK_AB R141, R158, R141 ;  /* 0x0000008d9e8d723e */ /* 0x000fe200000010ff */
[----:B------:R-:W-:Y:S01]  /*de40*/  FADD.FTZ R161, R21, R4 ;  /* 0x0000000415a17221 */ /* 0x000fe20000010000 */
[----:B------:R-:W-:Y:S01]  /*de50*/  MOV R181, R169 ;  /* 0x000000a900b57202 */ /* 0x000fe20000000f00 */
[----:B------:R-:W1:Y:S01]  /*de60*/  LDSM.16.MT88.4 R20, [R236] ;  /* 0x00000000ec14783b */ /* 0x000e620000004200 */
[C---:B------:R-:W-:Y:S01]  /*de70*/  FMUL.FTZ R4, R132.reuse, R176 ;  /* 0x000000b084047220 */ /* 0x040fe20000410000 */
[----:B------:R-:W-:Y:S01]  /*de80*/  MOV R176, R39 ;  /* 0x0000002700b07202 */ /* 0x000fe20000000f00 */
[C---:B------:R-:W-:Y:S01]  /*de90*/  FMUL.FTZ R5, R132.reuse, R177 ;  /* 0x000000b184057220 */ /* 0x040fe20000410000 */
[----:B------:R-:W-:Y:S01]  /*dea0*/  MOV R177, R65 ;  /* 0x0000004100b17202 */ /* 0x000fe20000000f00 */
[----:B------:R-:W-:Y:S01]  /*deb0*/  FADD.FTZ R161, R159, R161 ;  /* 0x000000a19fa17221 */ /* 0x000fe20000010000 */
[----:B------:R-:W-:Y:S01]  /*dec0*/  MOV R65, R37 ;  /* 0x0000002500417202 */ /* 0x000fe20000000f00 */
[----:B------:R-:W2:Y:S01]  /*ded0*/  MUFU.EX2 R2, R227 ;  /* 0x000000e300027308 */ /* 0x000ea20000000800 */
[----:B------:R-:W3:Y:S01]  /*dee0*/  LDSM.16.MT88.4 R36, [R237] ;  /* 0x00000000ed24783b */ /* 0x000ee20000004200 */
[----:B------:R-:W-:Y:S01]  /*def0*/  MOV R169, R172 ;  /* 0x000000ac00a97202 */ /* 0x000fe20000000f00 */
[----:B------:R-:W-:Y:S01]  /*df00*/  FADD.FTZ R0, R137, R220 ;  /* 0x000000dc89007221 */ /* 0x000fe20000010000 */
[----:B------:R-:W-:Y:S01]  /*df10*/  MOV R197, R65 ;  /* 0x0000004100c57202 */ /* 0x000fe20000000f00 */
[C---:B------:R-:W-:Y:S01]  /*df20*/  FMUL.FTZ R65, R132.reuse, R205 ;  /* 0x000000cd84417220 */ /* 0x040fe20000410000 */
[----:B------:R-:W-:Y:S01]  /*df30*/  MOV R172, R50 ;  /* 0x0000003200ac7202 */ /* 0x000fe20000000f00 */
[----:B------:R-:W-:Y:S01]  /*df40*/  FMUL.FTZ R50, R3, R198 ;  /* 0x000000c603327220 */ /* 0x000fe20000410000 */
[----:B------:R-:W-:Y:S01]  /*df50*/  MOV R198, R64 ;  /* 0x0000004000c67202 */ /* 0x000fe20000000f00 */
[----:B------:R-:W-:Y:S01]  /*df60*/  FMUL.FTZ R64, R132, R204 ;  /* 0x000000cc84407220 */ /* 0x000fe20000410000 */
[----:B------:R-:W-:Y:S01]  /*df70*/  MUFU.EX2 R169, R169 ;  /* 0x000000a900a97308 */ /* 0x000fe20000000800 */
[----:B------:R-:W-:Y:S09]  /*df80*/  LDSM.16.MT88.4 R204, [R238+0x1800] ;  /* 0x00180000eecc783b */ /* 0x000ff20000004200 */
[----:B------:R-:W-:Y:S01]  /*df90*/  MUFU.EX2 R172, R172 ;  /* 0x000000ac00ac7308 */ /* 0x000fe20000000800 */
[----:B--2---:R-:W-:Y:S04]  /*dfa0*/  FADD.FTZ R0, R2, R0 ;  /* 0x0000000002007221 */ /* 0x004fe80000010000 */
[----:B------:R-:W-:Y:S05]  /*dfb0*/  FADD.FTZ R0, R139, R0 ;  /* 0x000000008b007221 */ /* 0x000fea0000010000 */
[----:B------:R-:W-:Y:S01]  /*dfc0*/  MUFU.EX2 R217, R176 ;  /* 0x000000b000d97308 */ /* 0x000fe20000000800 */
[-C--:B-1----:R-:W-:Y:S08]  /*dfd0*/  HMMA.16816.F32.BF16 R4, R208, R20.reuse, R4 ;  /* 0x00000014d004723c */ /* 0x082ff00000041804 */
[C---:B------:R-:W-:Y:S07]  /*dfe0*/  HMMA.16816.F32.BF16 R8, R140.reuse, R20, R8 ;  /* 0x000000148c08723c */ /* 0x040fee0000041808 */
[C---:B------:R-:W-:Y:S01]  /*dff0*/  FMUL.FTZ R20, R132.reuse, R184 ;  /* 0x000000b884147220 */ /* 0x040fe20000410000 */
[-C--:B------:R-:W-:Y:S01]  /*e000*/  HMMA.16816.F32.BF16 R12, R140, R22.reuse, R12 ;  /* 0x000000168c0c723c */ /* 0x080fe2000004180c */
[----:B------:R-:W-:Y:S03]  /*e010*/  MUFU.EX2 R184, R212 ;  /* 0x000000d400b87308 */ /* 0x000fe60000000800 */
[C---:B------:R-:W-:Y:S04]  /*e020*/  FMUL.FTZ R21, R132.reuse, R185 ;  /* 0x000000b984157220 */ /* 0x040fe80000410000 */
[C---:B------:R-:W-:Y:S03]  /*e030*/  HMMA.16816.F32.BF16 R16, R208.reuse, R22, R16 ;  /* 0x00000016d010723c */ /* 0x040fe60000041810 */
[----:B------:R-:W-:Y:S04]  /*e040*/  MUFU.EX2 R185, R222 ;  /* 0x000000de00b97308 */ /* 0x000fe80000000800 */
[C---:B------:R-:W-:Y:S01]  /*e050*/  FMUL.FTZ R22, R3.reuse, R186 ;  /* 0x000000ba03167220 */ /* 0x040fe20000410000 */
[----:B------:R-:W-:Y:S01]  /*e060*/  MOV R186, R52 ;  /* 0x0000003400ba7202 */ /* 0x000fe20000000f00 */
[C---:B------:R-:W-:Y:S03]  /*e070*/  FMUL.FTZ R23, R3.reuse, R187 ;  /* 0x000000bb03177220 */ /* 0x040fe60000410000 */
[----:B------:R-:W-:Y:S02]  /*e080*/  MOV R187, R53 ;  /* 0x0000003500bb7202 */ /* 0x000fe40000000f00 */
[----:B------:R-:W1:Y:S01]  /*e090*/  LDSM.16.MT88.4 R52, [R239] ;  /* 0x00000000ef34783b */ /* 0x000e620000004200 */
[----:B------:R-:W-:Y:S01]  /*e0a0*/  MUFU.EX2 R186, R186 ;  /* 0x000000ba00ba7308 */ /* 0x000fe20000000800 */
[-C--:B---3--:R-:W-:Y:S08]  /*e0b0*/  HMMA.16816.F32.BF16 R20, R208, R36.reuse, R20 ;  /* 0x00000024d014723c */ /* 0x088ff00000041814 */
[C---:B------:R-:W-:Y:S01]  /*e0c0*/  HMMA.16816.F32.BF16 R24, R140.reuse, R36, R24 ;  /* 0x000000248c18723c */ /* 0x040fe20000041818 */
[----:B------:R-:W-:Y:S06]  /*e0d0*/  MUFU.EX2 R187, R187 ;  /* 0x000000bb00bb7308 */ /* 0x000fec0000000800 */
[C---:B------:R-:W-:Y:S01]  /*e0e0*/  FMUL.FTZ R36, R132.reuse, R192 ;  /* 0x000000c084247220 */ /* 0x040fe20000410000 */
[-C--:B------:R-:W-:Y:S03]  /*e0f0*/  HMMA.16816.F32.BF16 R28, R140, R38.reuse, R28 ;  /* 0x000000268c1c723c */ /* 0x080fe6000004181c */
[----:B------:R-:W-:Y:S01]  /*e100*/  MUFU.EX2 R192, R219 ;  /* 0x000000db00c07308 */ /* 0x000fe20000000800 */
[C---:B------:R-:W-:Y:S04]  /*e110*/  FMUL.FTZ R37, R132.reuse, R193 ;  /* 0x000000c184257220 */ /* 0x040fe80000410000 */
[C---:B------:R-:W-:Y:S05]  /*e120*/  HMMA.16816.F32.BF16 R32, R208.reuse, R38, R32 ;  /* 0x00000026d020723c */ /* 0x040fea0000041820 */
[----:B------:R-:W2:Y:S02]  /*e130*/  MUFU.EX2 R193, R221 ;  /* 0x000000dd00c17308 */ /* 0x000ea40000000800 */
[C---:B------:R-:W-:Y:S02]  /*e140*/  FMUL.FTZ R38, R3.reuse, R194 ;  /* 0x000000c203267220 */ /* 0x040fe40000410000 */
[C---:B------:R-:W-:Y:S06]  /*e150*/  FMUL.FTZ R39, R3.reuse, R195 ;  /* 0x000000c303277220 */ /* 0x040fec0000410000 */
[----:B------:R-:W-:Y:S01]  /*e160*/  MUFU.EX2 R194, R213 ;  /* 0x000000d500c27308 */ /* 0x000fe20000000800 */
[-C--:B-1----:R-:W-:Y:S08]  /*e170*/  HMMA.16816.F32.BF16 R36, R208, R52.reuse, R36 ;  /* 0x00000034d024723c */ /* 0x082ff00000041824 */
[C---:B------:R-:W-:Y:S01]  /*e180*/  HMMA.16816.F32.BF16 R40, R140.reuse, R52, R40 ;  /* 0x000000348c28723c */ /* 0x040fe20000041828 */
[----:B------:R-:W-:Y:S06]  /*e190*/  MUFU.EX2 R219, R177 ;  /* 0x000000b100db7308 */ /* 0x000fec0000000800 */
[C---:B------:R-:W-:Y:S01]  /*e1a0*/  FMUL.FTZ R52, R132.reuse, R200 ;  /* 0x000000c884347220 */ /* 0x040fe20000410000 */
[-C--:B------:R-:W-:Y:S03]  /*e1b0*/  HMMA.16816.F32.BF16 R44, R140, R54.reuse, R44 ;  /* 0x000000368c2c723c */ /* 0x080fe6000004182c */
[----:B------:R-:W1:Y:S01]  /*e1c0*/  MUFU.EX2 R195, R218 ;  /* 0x000000da00c37308 */ /* 0x000e620000000800 */
[----:B------:R-:W-:Y:S04]  /*e1d0*/  FMUL.FTZ R53, R132, R201 ;  /* 0x000000c984357220 */ /* 0x000fe80000410000 */
[C---:B------:R-:W-:Y:S05]  /*e1e0*/  HMMA.16816.F32.BF16 R48, R208.reuse, R54, R48 ;  /* 0x00000036d030723c */ /* 0x040fea0000041830 */
[----:B------:R-:W3:Y:S02]  /*e1f0*/  MUFU.EX2 R132, R198 ;  /* 0x000000c600847308 */ /* 0x000ee40000000800 */
[C---:B------:R-:W-:Y:S02]  /*e200*/  FMUL.FTZ R54, R3.reuse, R202 ;  /* 0x000000ca03367220 */ /* 0x040fe40000410000 */
[----:B------:R-:W-:Y:S06]  /*e210*/  FMUL.FTZ R55, R3, R203 ;  /* 0x000000cb03377220 */ /* 0x000fec0000410000 */
[----:B------:R-:W4:Y:S01]  /*e220*/  MUFU.EX2 R3, R197 ;  /* 0x000000c500037308 */ /* 0x000f220000000800 */
[-C--:B------:R-:W-:Y:S08]  /*e230*/  HMMA.16816.F32.BF16 R52, R208, R144.reuse, R52 ;  /* 0x00000090d034723c */ /* 0x080ff00000041834 */
[C---:B------:R-:W-:Y:S01]  /*e240*/  HMMA.16816.F32.BF16 R56, R140.reuse, R144, R56 ;  /* 0x000000908c38723c */ /* 0x040fe20000041838 */
[----:B------:R-:W-:Y:S07]  /*e250*/  MUFU.EX2 R200, R230 ;  /* 0x000000e600c87308 */ /* 0x000fee0000000800 */
[-C--:B------:R-:W-:Y:S03]  /*e260*/  HMMA.16816.F32.BF16 R60, R140, R146.reuse, R60 ;  /* 0x000000928c3c723c */ /* 0x080fe6000004183c */
[----:B------:R-:W-:Y:S05]  /*e270*/  MUFU.EX2 R230, R228 ;  /* 0x000000e400e67308 */ /* 0x000fea0000000800 */
[C---:B------:R-:W-:Y:S01]  /*e280*/  HMMA.16816.F32.BF16 R64, R208.reuse, R146, R64 ;  /* 0x00000092d040723c */ /* 0x040fe20000041840 */
[----:B------:R-:W5:Y:S07]  /*e290*/  LDSM.16.MT88.4 R144, [R236+0x2000] ;  /* 0x00200000ec90783b */ /* 0x000f6e0000004200 */
[-C--:B-----5:R-:W-:Y:S08]  /*e2a0*/  HMMA.16816.F32.BF16 R68, R208, R144.reuse, R68 ;  /* 0x00000090d044723c */ /* 0x0a0ff00000041844 */
[C---:B------:R-:W-:Y:S08]  /*e2b0*/  HMMA.16816.F32.BF16 R72, R140.reuse, R144, R72 ;  /* 0x000000908c48723c */ /* 0x040ff00000041848 */
[-C--:B------:R-:W-:Y:S08]  /*e2c0*/  HMMA.16816.F32.BF16 R76, R140, R146.reuse, R76 ;  /* 0x000000928c4c723c */ /* 0x080ff0000004184c */
        /* <DEDUP_REMOVED lines=13> */
[C---:B------:R-:W-:Y:S07]  /*e3a0*/  HMMA.16816.F32.BF16 R120, R140.reuse, R144, R120 ;  /* 0x000000908c78723c */ /* 0x040fee0000041878 */
[----:B------:R-:W-:Y:S01]  /*e3b0*/  F2FP.BF16.PACK_AB R144, R214, R216 ;  /* 0x000000d8d690723e */ /* 0x000fe200000010ff */
[-C--:B------:R-:W-:Y:S04]  /*e3c0*/  HMMA.16816.F32.BF16 R124, R140, R146.reuse, R124 ;  /* 0x000000928c7c723c */ /* 0x080fe8000004187c */
[----:B------:R-:W-:Y:S03]  /*e3d0*/  F2FP.BF16.PACK_AB R145, R215, R170 ;  /* 0x000000aad791723e */ /* 0x000fe600000010ff */
[----:B------:R-:W-:Y:S01]  /*e3e0*/  F2FP.BF16.PACK_AB R140, R2, R137 ;  /* 0x00000089028c723e */ /* 0x000fe200000010ff */
[----:B------:R-:W-:Y:S01]  /*e3f0*/  HMMA.16816.F32.BF16 R128, R208, R146, R128 ;  /* 0x00000092d080723c */ /* 0x000fe20000041880 */
[----:B------:R5:W-:Y:S03]  /*e400*/  MUFU.EX2 R137, R191 ;  /* 0x000000bf00897308 */ /* 0x000be60000000800 */
[----:B------:R-:W-:Y:S01]  /*e410*/  F2FP.BF16.PACK_AB R142, R138, R139 ;  /* 0x0000008b8a8e723e */ /* 0x000fe200000010ff */
[----:B------:R-:W-:Y:S01]  /*e420*/  FADD.FTZ R139, R162, R157 ;  /* 0x0000009da28b7221 */ /* 0x000fe20000010000 */
[----:B------:R-:W-:Y:S01]  /*e430*/  F2FP.BF16.PACK_AB R141, R171, R224 ;  /* 0x000000e0ab8d723e */ /* 0x000fe200000010ff */
[----:B------:R-:W-:Y:S01]  /*e440*/  FADD.FTZ R2, R138, R0 ;  /* 0x000000008a027221 */ /* 0x000fe20000010000 */
[----:B--2---:R-:W-:Y:S01]  /*e450*/  F2FP.BF16.PACK_AB R143, R193, R185 ;  /* 0x000000b9c18f723e */ /* 0x004fe200000010ff */
[----:B------:R-:W-:Y:S02]  /*e460*/  FADD.FTZ R0, R158, R156 ;  /* 0x0000009c9e007221 */ /* 0x000fe40000010000 */
[----:B------:R-:W2:Y:S01]  /*e470*/  LDSM.16.MT88.4 R156, [R239+0x800] ;  /* 0x00080000ef9c783b */ /* 0x000ea20000004200 */
[----:B------:R4:W4:Y:S01]  /*e480*/  MUFU.EX2 R138, R196 ;  /* 0x000000c4008a7308 */ /* 0x0009220000000800 */
[----:B------:R-:W-:Y:S01]  /*e490*/  FADD.FTZ R160, R160, R0 ;  /* 0x00000000a0a07221 */ /* 0x000fe20000010000 */
[----:B-1----:R-:W-:Y:S01]  /*e4a0*/  F2FP.BF16.PACK_AB R146, R192, R195 ;  /* 0x000000c3c092723e */ /* 0x002fe200000010ff */
[-C--:B------:R-:W-:Y:S05]  /*e4b0*/  HMMA.16816.F32.BF16 R4, R140, R148.reuse, R4 ;  /* 0x000000948c04723c */ /* 0x080fea0000041804 */
[----:B------:R-:W-:Y:S01]  /*e4c0*/  F2FP.BF16.PACK_AB R147, R184, R194 ;  /* 0x000000c2b893723e */ /* 0x000fe200000010ff */
[----:B---3--:R-:W-:Y:S06]  /*e4d0*/  FADD.FTZ R0, R132, R2 ;  /* 0x0000000284007221 */ /* 0x008fec0000010000 */
[C---:B------:R-:W-:Y:S04]  /*e4e0*/  HMMA.16816.F32.BF16 R8, R144.reuse, R148, R8 ;  /* 0x000000949008723c */ /* 0x040fe80000041808 */
[----:B-----5:R-:W-:Y:S01]  /*e4f0*/  MOV R191, R190 ;  /* 0x000000be00bf7202 */ /* 0x020fe20000000f00 */
[----:B----4-:R-:W-:Y:S01]  /*e500*/  FADD.FTZ R0, R3, R0 ;  /* 0x0000000003007221 */ /* 0x010fe20000010000 */
[----:B------:R-:W-:Y:S02]  /*e510*/  MOV R190, R189 ;  /* 0x000000bd00be7202 */ /* 0x000fe40000000f00 */
[-C--:B------:R-:W-:Y:S01]  /*e520*/  HMMA.16816.F32.BF16 R12, R144, R150.reuse, R12 ;  /* 0x00000096900c723c */ /* 0x080fe2000004180c */
[----:B------:R-:W-:Y:S01]  /*e530*/  LDSM.16.MT88.4 R196, [R239+0x1800] ;  /* 0x00180000efc4783b */ /* 0x000fe20000004200 */
[----:B------:R1:W-:Y:S02]  /*e540*/  MUFU.EX2 R228, R190 ;  /* 0x000000be00e47308 */ /* 0x0003e40000000800 */
[----:B------:R-:W-:Y:S01]  /*e550*/  MOV R189, R183 ;  /* 0x000000b700bd7202 */ /* 0x000fe20000000f00 */
[----:B------:R-:W-:Y:S01]  /*e560*/  FADD.FTZ R0, R138, R0 ;  /* 0x000000008a007221 */ /* 0x000fe20000010000 */
[----:B------:R-:W-:Y:S02]  /*e570*/  MOV R183, R178 ;  /* 0x000000b200b77202 */ /* 0x000fe40000000f00 */
[C---:B------:R-:W-:Y:S01]  /*e580*/  HMMA.16816.F32.BF16 R16, R140.reuse, R150, R16 ;  /* 0x000000968c10723c */ /* 0x040fe20000041810 */
[----:B------:R-:W3:Y:S03]  /*e590*/  LDSM.16.MT88.4 R148, [R238+0x800] ;  /* 0x00080000ee94783b */ /* 0x000ee60000004200 */
[----:B------:R-:W-:Y:S01]  /*e5a0*/  MUFU.EX2 R225, R189 ;  /* 0x000000bd00e17308 */ /* 0x000fe20000000800 */
[----:B------:R-:W-:Y:S01]  /*e5b0*/  MOV R178, R168 ;  /* 0x000000a800b27202 */ /* 0x000fe20000000f00 */
[----:B------:R-:W-:Y:S01]  /*e5c0*/  FADD.FTZ R2, R137, R0 ;  /* 0x0000000089027221 */ /* 0x000fe20000010000 */
[----:B------:R-:W-:Y:S01]  /*e5d0*/  MOV R168, R173 ;  /* 0x000000ad00a87202 */ /* 0x000fe20000000f00 */
[-C--:B------:R-:W-:Y:S04]  /*e5e0*/  HMMA.16816.F32.BF16 R20, R140, R152.reuse, R20 ;  /* 0x000000988c14723c */ /* 0x080fe80000041814 */
[----:B------:R-:W-:Y:S02]  /*e5f0*/  FADD.FTZ R0, R164, R161 ;  /* 0x000000a1a4007221 */ /* 0x000fe40000010000 */
[----:B------:R-:W-:Y:S02]  /*e600*/  MUFU.EX2 R173, R229 ;  /* 0x000000e500ad7308 */ /* 0x000fe40000000800 */
[C---:B------:R-:W-:Y:S04]  /*e610*/  HMMA.16816.F32.BF16 R24, R144.reuse, R152, R24 ;  /* 0x000000989018723c */ /* 0x040fe80000041818 */
[----:B-1----:R-:W-:Y:S02]  /*e620*/  MOV R190, R183 ;  /* 0x000000b700be7202 */ /* 0x002fe40000000f00 */
[----:B------:R-:W-:Y:S02]  /*e630*/  MOV R183, R181 ;  /* 0x000000b500b77202 */ /* 0x000fe40000000f00 */
[-C--:B------:R-:W-:Y:S01]  /*e640*/  HMMA.16816.F32.BF16 R28, R144, R154.reuse, R28 ;  /* 0x0000009a901c723c */ /* 0x080fe2000004181c */
[----:B------:R-:W-:Y:S03]  /*e650*/  MUFU.EX2 R227, R190 ;  /* 0x000000be00e37308 */ /* 0x000fe60000000800 */
[----:B------:R-:W-:Y:S02]  /*e660*/  MOV R181, R179 ;  /* 0x000000b300b57202 */ /* 0x000fe40000000f00 */
[----:B------:R-:W-:Y:S02]  /*e670*/  MOV R179, R165 ;  /* 0x000000a500b37202 */ /* 0x000fe40000000f00 */
[C---:B------:R-:W-:Y:S01]  /*e680*/  HMMA.16816.F32.BF16 R32, R140.reuse, R154, R32 ;  /* 0x0000009a8c20723c */ /* 0x040fe20000041820 */
[----:B------:R-:W1:Y:S02]  /*e690*/  LDSM.16.MT88.4 R152, [R236+0x2800] ;  /* 0x00280000ec98783b */ /* 0x000e640000004200 */
[----:B------:R-:W-:Y:S05]  /*e6a0*/  MUFU.EX2 R222, R181 ;  /* 0x000000b500de7308 */ /* 0x000fea0000000800 */
[-C--:B--2---:R-:W-:Y:S05]  /*e6b0*/  HMMA.16816.F32.BF16 R36, R140, R156.reuse, R36 ;  /* 0x0000009c8c24723c */ /* 0x084fea0000041824 */
[----:B------:R2:W-:Y:S03]  /*e6c0*/  MUFU.EX2 R229, R191 ;  /* 0x000000bf00e57308 */ /* 0x0005e60000000800 */
[C---:B------:R-:W-:Y:S07]  /*e6d0*/  HMMA.16816.F32.BF16 R40, R144.reuse, R156, R40 ;  /* 0x0000009c9028723c */ /* 0x040fee0000041828 */
[----:B------:R-:W-:Y:S01]  /*e6e0*/  MUFU.EX2 R168, R168 ;  /* 0x000000a800a87308 */ /* 0x000fe20000000800 */
[-C--:B------:R-:W-:Y:S08]  /*e6f0*/  HMMA.16816.F32.BF16 R44, R144, R158.reuse, R44 ;  /* 0x0000009e902c723c */ /* 0x080ff0000004182c */
[C---:B------:R-:W-:Y:S01]  /*e700*/  HMMA.16816.F32.BF16 R48, R140.reuse, R158, R48 ;  /* 0x0000009e8c30723c */ /* 0x040fe20000041830 */
[----:B------:R-:W4:Y:S01]  /*e710*/  LDSM.16.MT88.4 R156, [R237+0x2800] ;  /* 0x00280000ed9c783b */ /* 0x000f220000004200 */
[----:B------:R-:W-:Y:S02]  /*e720*/  MUFU.EX2 R220, R179 ;  /* 0x000000b300dc7308 */ /* 0x000fe40000000800 */
[----:B--2---:R-:W-:Y:S02]  /*e730*/  MOV R191, R182 ;  /* 0x000000b600bf7202 */ /* 0x004fe40000000f00 */
[----:B------:R-:W-:Y:S02]  /*e740*/  MOV R182, R180 ;  /* 0x000000b400b67202 */ /* 0x000fe40000000f00 */
[-C--:B---3--:R-:W-:Y:S04]  /*e750*/  HMMA.16816.F32.BF16 R52, R140, R148.reuse, R52 ;  /* 0x000000948c34723c */ /* 0x088fe80000041834 */
[----:B------:R-:W-:Y:S01]  /*e760*/  MOV R180, R166 ;  /* 0x000000a600b47202 */ /* 0x000fe20000000f00 */
[----:B------:R-:W2:Y:S03]  /*e770*/  MUFU.EX2 R223, R182 ;  /* 0x000000b600df7308 */ /* 0x000ea60000000800 */
[C---:B------:R-:W-:Y:S07]  /*e780*/  HMMA.16816.F32.BF16 R56, R144.reuse, R148, R56 ;  /* 0x000000949038723c */ /* 0x040fee0000041838 */
[----:B------:R-:W3:Y:S01]  /*e790*/  MUFU.EX2 R221, R180 ;  /* 0x000000b400dd7308 */ /* 0x000ee20000000800 */
[-C--:B------:R-:W-:Y:S08]  /*e7a0*/  HMMA.16816.F32.BF16 R60, R144, R150.reuse, R60 ;  /* 0x00000096903c723c */ /* 0x080ff0000004183c */
[C---:B------:R-:W-:Y:S01]  /*e7b0*/  HMMA.16816.F32.BF16 R64, R140.reuse, R150, R64 ;  /* 0x000000968c40723c */ /* 0x040fe20000041840 */
[----:B------:R-:W5:Y:S01]  /*e7c0*/  LDSM.16.MT88.4 R148, [R239+0x2800] ;  /* 0x00280000ef94783b */ /* 0x000f620000004200 */
[----:B------:R-:W4:Y:S02]  /*e7d0*/  MUFU.EX2 R218, R178 ;  /* 0x000000b200da7308 */ /* 0x000f240000000800 */
[----:B--2---:R-:W-:Y:S04]  /*e7e0*/  F2FP.BF16.PACK_AB R208, R222, R223 ;  /* 0x000000dfded0723e */ /* 0x004fe800000010ff */
[-C--:B-1----:R-:W-:Y:S04]  /*e7f0*/  HMMA.16816.F32.BF16 R68, R140, R152.reuse, R68 ;  /* 0x000000988c44723c */ /* 0x082fe80000041844 */
[----:B---3--:R-:W-:Y:S04]  /*e800*/  F2FP.BF16.PACK_AB R210, R220, R221 ;  /* 0x000000dddcd2723e */ /* 0x008fe800000010ff */
[C---:B------:R-:W-:Y:S08]  /*e810*/  HMMA.16816.F32.BF16 R72, R144.reuse, R152, R72 ;  /* 0x000000989048723c */ /* 0x040ff00000041848 */
[-C--:B------:R-:W-:Y:S04]  /*e820*/  HMMA.16816.F32.BF16 R76, R144, R154.reuse, R76 ;  /* 0x0000009a904c723c */ /* 0x080fe8000004184c */
[----:B----4-:R-:W-:Y:S04]  /*e830*/  F2FP.BF16.PACK_AB R209, R219, R218 ;  /* 0x000000dadbd1723e */ /* 0x010fe800000010ff */
[C---:B------:R-:W-:Y:S01]  /*e840*/  HMMA.16816.F32.BF16 R80, R140.reuse, R154, R80 ;  /* 0x0000009a8c50723c */ /* 0x040fe20000041850 */
[----:B------:R-:W1:Y:S07]  /*e850*/  LDSM.16.MT88.4 R152, [R238+0x2800] ;  /* 0x00280000ee98783b */ /* 0x000e6e0000004200 */
[-C--:B------:R-:W-:Y:S08]  /*e860*/  HMMA.16816.F32.BF16 R84, R140, R156.reuse, R84 ;  /* 0x0000009c8c54723c */ /* 0x080ff00000041854 */
[C---:B------:R-:W-:Y:S08]  /*e870*/  HMMA.16816.F32.BF16 R88, R144.reuse, R156, R88 ;  /* 0x0000009c9058723c */ /* 0x040ff00000041858 */
[-C--:B------:R-:W-:Y:S08]  /*e880*/  HMMA.16816.F32.BF16 R92, R144, R158.reuse, R92 ;  /* 0x0000009e905c723c */ /* 0x080ff0000004185c */
        /* <DEDUP_REMOVED lines=13> */
[----:B------:R-:W-:Y:S01]  /*e960*/  F2FP.BF16.PACK_AB R146, R137, R138 ;  /* 0x0000008a8992723e */ /* 0x000fe200000010ff */
[----:B------:R-:W-:Y:S01]  /*e970*/  FADD.FTZ R137, R163, R160 ;  /* 0x000000a0a3897221 */ /* 0x000fe20000010000 */
[----:B------:R-:W-:Y:S01]  /*e980*/  F2FP.BF16.PACK_AB R145, R187, R186 ;  /* 0x000000babb91723e */ /* 0x000fe200000010ff */
[----:B------:R4:W-:Y:S01]  /*e990*/  MUFU.EX2 R138, R191 ;  /* 0x000000bf008a7308 */ /* 0x0009e20000000800 */
[----:B------:R-:W-:Y:S01]  /*e9a0*/  F2FP.BF16.PACK_AB R147, R174, R172 ;  /* 0x000000acae93723e */ /* 0x000fe200000010ff */
[----:B------:R-:W-:Y:S03]  /*e9b0*/  LDSM.16.MT88.4 R160, [R236+0x3000] ;  /* 0x00300000eca0783b */ /* 0x000fe60000004200 */
[----:B------:R-:W-:Y:S01]  /*e9c0*/  F2FP.BF16.PACK_AB R140, R200, R231 ;  /* 0x000000e7c88c723e */ /* 0x000fe200000010ff */
[----:B------:R-:W-:Y:S01]  /*e9d0*/  FADD.FTZ R3, R224, R139 ;  /* 0x0000008be0037221 */ /* 0x000fe20000010000 */
[----:B------:R-:W-:Y:S01]  /*e9e0*/  F2FP.BF16.PACK_AB R142, R245, R173 ;  /* 0x000000adf58e723e */ /* 0x000fe200000010ff */
[-C--:B--2---:R-:W-:Y:S02]  /*e9f0*/  HMMA.16816.F32.BF16 R4, R144, R156.reuse, R4 ;  /* 0x0000009c9004723c */ /* 0x084fe40000041804 */
[----:B------:R2:W5:Y:S03]  /*ea00*/  MUFU.EX2 R139, R167 ;  /* 0x000000a7008b7308 */ /* 0x0005660000000800 */
[----:B------:R-:W-:Y:S01]  /*ea10*/  F2FP.BF16.PACK_AB R141, R252, R230 ;  /* 0x000000e6fc8d723e */ /* 0x000fe200000010ff */
[----:B------:R-:W-:Y:S01]  /*ea20*/  FADD.FTZ R132, R216, R0 ;  /* 0x00000000d8847221 */ /* 0x000fe20000010000 */
[----:B------:R-:W-:Y:S01]  /*ea30*/  F2FP.BF16.PACK_AB R143, R228, R229 ;  /* 0x000000e5e48f723e */ /* 0x000fe200000010ff */
[----:B------:R-:W-:Y:S04]  /*ea40*/  FADD.FTZ R0, R169, R2 ;  /* 0x00000002a9007221 */ /* 0x000fe80000010000 */
[----:B------:R1:W-:Y:S01]  /*ea50*/  MUFU.EX2 R224, R183 ;  /* 0x000000b700e07308 */ /* 0x0003e20000000800 */
[----:B------:R-:W-:Y:S01]  /*ea60*/  FADD.FTZ R132, R214, R132 ;  /* 0x00000084d6847221 */ /* 0x000fe20000010000 */
[C---:B------:R-:W-:Y:S01]  /*ea70*/  HMMA.16816.F32.BF16 R8, R140.reuse, R156, R8 ;  /* 0x0000009c8c08723c */ /* 0x040fe20000041808 */
[----:B----4-:R-:W-:Y:S03]  /*ea80*/  LDSM.16.MT88.4 R188, [R237+0x1800] ;  /* 0x00180000edbc783b */ /* 0x010fe60000004200 */
[----:B------:R-:W-:Y:S02]  /*ea90*/  FADD.FTZ R0, R168, R0 ;  /* 0x00000000a8007221 */ /* 0x000fe40000010000 */
[----:B------:R-:W-:Y:S02]  /*eaa0*/  FADD.FTZ R3, R171, R3 ;  /* 0x00000003ab037221 */ /* 0x000fe40000010000 */
[-C--:B------:R-:W-:Y:S01]  /*eab0*/  HMMA.16816.F32.BF16 R12, R140, R158.reuse, R12 ;  /* 0x0000009e8c0c723c */ /* 0x080fe2000004180c */
[----:B------:R-:W4:Y:S01]  /*eac0*/  MUFU.EX2 R216, R175 ;  /* 0x000000af00d87308 */ /* 0x000f220000000800 */
[----:B--2---:R-:W-:Y:S02]  /*ead0*/  LDSM.16.MT88.4 R164, [R237+0x3000] ;  /* 0x00300000eda4783b */ /* 0x004fe40000004200 */
[----:B-----5:R-:W-:Y:S04]  /*eae0*/  FADD.FTZ R0, R139, R0 ;  /* 0x000000008b007221 */ /* 0x020fe80000010000 */
[C---:B------:R-:W-:Y:S02]  /*eaf0*/  HMMA.16816.F32.BF16 R16, R144.reuse, R158, R16 ;  /* 0x0000009e9010723c */ /* 0x040fe40000041810 */
[----:B------:R-:W2:Y:S02]  /*eb00*/  LDSM.16.MT88.4 R156, [R238+0x1000] ;  /* 0x00100000ee9c783b */ /* 0x000ea40000004200 */
[----:B------:R-:W-:Y:S04]  /*eb10*/  FADD.FTZ R0, R138, R0 ;  /* 0x000000008a007221 */ /* 0x000fe80000010000 */
[-C--:B---3--:R-:W-:Y:S02]  /*eb20*/  HMMA.16816.F32.BF16 R20, R144, R148.reuse, R20 ;  /* 0x000000949014723c */ /* 0x088fe40000041814 */
[----:B-1----:R-:W-:Y:S06]  /*eb30*/  LDSM.16.MT88.4 R180, [R236+0x1800] ;  /* 0x00180000ecb4783b */ /* 0x002fec0000004200 */
[C---:B------:R-:W-:Y:S02]  /*eb40*/  HMMA.16816.F32.BF16 R24, R140.reuse, R148, R24 ;  /* 0x000000948c18723c */ /* 0x040fe40000041818 */
[----:B------:R1:W-:Y:S02]  /*eb50*/  STL [R1+0x4], R0 ;  /* 0x0000040001007387 */ /* 0x0003e40000100800 */
[----:B----4-:R-:W-:Y:S04]  /*eb60*/  F2FP.BF16.PACK_AB R211, R216, R217 ;  /* 0x000000d9d8d3723e */ /* 0x010fe800000010ff */
[-C--:B------:R-:W-:Y:S08]  /*eb70*/  HMMA.16816.F32.BF16 R28, R140, R150.reuse, R28 ;  /* 0x000000968c1c723c */ /* 0x080ff0000004181c */
[C---:B------:R-:W-:Y:S01]  /*eb80*/  HMMA.16816.F32.BF16 R32, R144.reuse, R150, R32 ;  /* 0x000000969020723c */ /* 0x040fe20000041820 */
[----:B------:R-:W3:Y:S07]  /*eb90*/  LDSM.16.MT88.4 R148, [R239+0x3000] ;  /* 0x00300000ef94783b */ /* 0x000eee0000004200 */
[-C--:B------:R-:W-:Y:S04]  /*eba0*/  HMMA.16816.F32.BF16 R36, R144, R152.reuse, R36 ;  /* 0x000000989024723c */ /* 0x080fe80000041824 */
[----:B-1----:R-:W-:Y:S01]  /*ebb0*/  FADD.FTZ R0, R170, R137 ;  /* 0x00000089aa007221 */ /* 0x002fe20000010000 */
[----:B------:R-:W-:Y:S03]  /*ebc0*/  MOV R137, R172 ;  /* 0x000000ac00897202 */ /* 0x000fe60000000f00 */
[C---:B------:R-:W-:Y:S04]  /*ebd0*/  HMMA.16816.F32.BF16 R40, R140.reuse, R152, R40 ;  /* 0x000000988c28723c */ /* 0x040fe80000041828 */
[----:B------:R-:W-:Y:S01]  /*ebe0*/  FADD.FTZ R2, R215, R0 ;  /* 0x00000000d7027221 */ /* 0x000fe20000010000 */
[----:B------:R-:W-:Y:S01]  /*ebf0*/  MOV R0, R185 ;  /* 0x000000b900007202 */ /* 0x000fe20000000f00 */
[----:B------:R-:W-:Y:S02]  /*ec00*/  LDSM.16.MT88.4 R212, [R236+0x3800] ;  /* 0x00380000ecd4783b */ /* 0x000fe40000004200 */
[-C--:B------:R-:W-:Y:S04]  /*ec10*/  HMMA.16816.F32.BF16 R44, R140, R154.reuse, R44 ;  /* 0x0000009a8c2c723c */ /* 0x080fe8000004182c */
[----:B------:R-:W-:Y:S04]  /*ec20*/  FADD.FTZ R0, R0, R3 ;  /* 0x0000000300007221 */ /* 0x000fe80000010000 */
[C---:B------:R-:W-:Y:S01]  /*ec30*/  HMMA.16816.F32.BF16 R48, R144.reuse, R154, R48 ;  /* 0x0000009a9030723c */ /* 0x040fe20000041830 */
[----:B------:R-:W1:Y:S07]  /*ec40*/  LDSM.16.MT88.4 R152, [R238+0x3000] ;  /* 0x00300000ee98783b */ /* 0x000e6e0000004200 */
[-C--:B--2---:R-:W-:Y:S08]  /*ec50*/  HMMA.16816.F32.BF16 R52, R144, R156.reuse, R52 ;  /* 0x0000009c9034723c */ /* 0x084ff00000041834 */
        /* <DEDUP_REMOVED lines=62> */
[----:B------:R-:W-:Y:S04]  /*f040*/  FADD.FTZ R0, R22, R0 ;  /* 0x0000000016007221 */ /* 0x000fe80000010000 */
        /* <DEDUP_REMOVED lines=23> */
[-C--:B--2---:R-:W-:Y:S01]  /*f1c0*/  HMMA.16816.F32.BF16 R100, R140, R8.reuse, R100 ;  /* 0x000000088c64723c */ /* 0x084fe20000041864 */
[----:B------:R1:W-:Y:S03]  /*f1d0*/  STL [R1], R4 ;  /* 0x0000000401007387 */ /* 0x0003e60000100800 */
[----:B------:R-:W-:Y:S02]  /*f1e0*/  FADD.FTZ R2, R222, R5 ;  /* 0x00000005de027221 */ /* 0x000fe40000010000 */
[----:B------:R-:W-:Y:S02]  /*f1f0*/  FADD.FTZ R0, R219, R3 ;  /* 0x00000003db007221 */ /* 0x000fe40000010000 */
[C---:B------:R-:W-:Y:S04]  /*f200*/  HMMA.16816.F32.BF16 R104, R208.reuse, R8, R104 ;  /* 0x00000008d068723c */ /* 0x040fe80000041868 */
[----:B------:R-:W-:Y:S02]  /*f210*/  FADD.FTZ R3, R221, R2 ;  /* 0x00000002dd037221 */ /* 0x000fe40000010000 */
[----:B------:R-:W-:Y:S01]  /*f220*/  FADD.FTZ R2, R217, R0 ;  /* 0x00000000d9027221 */ /* 0x000fe20000010000 */
[----:B------:R-:W-:Y:S01]  /*f230*/  IADD3 R0, R248, -0x1, RZ ;  /* 0xfffffffff8007810 */ /* 0x000fe20007ffe0ff */
[-C--:B------:R-:W-:Y:S04]  /*f240*/  HMMA.16816.F32.BF16 R108, R208, R10.reuse, R108 ;  /* 0x0000000ad06c723c */ /* 0x080fe8000004186c */
[----:B------:R-:W-:Y:S01]  /*f250*/  FADD.FTZ R3, R220, R3 ;  /* 0x00000003dc037221 */ /* 0x000fe20000010000 */
[----:B------:R-:W-:Y:S01]  /*f260*/  MOV R248, R0 ;  /* 0x0000000000f87202 */ /* 0x000fe20000000f00 */
[----:B------:R-:W-:Y:S02]  /*f270*/  FADD.FTZ R2, R216, R2 ;  /* 0x00000002d8027221 */ /* 0x000fe40000010000 */
[C---:B------:R-:W-:Y:S01]  /*f280*/  HMMA.16816.F32.BF16 R112, R140.reuse, R10, R112 ;  /* 0x0000000a8c70723c */ /* 0x040fe20000041870 */
[----:B------:R1:W-:Y:S04]  /*f290*/  STL [R1+0x8], R3 ;  /* 0x0000080301007387 */ /* 0x0003e80000100800 */
[----:B------:R1:W-:Y:S03]  /*f2a0*/  STL [R1+0xc], R2 ;  /* 0x00000c0201007387 */ /* 0x0003e60000100800 */
[-C--:B---3--:R-:W-:Y:S08]  /*f2b0*/  HMMA.16816.F32.BF16 R116, R140, R12.reuse, R116 ;  /* 0x0000000c8c74723c */ /* 0x088ff00000041874 */
[C---:B------:R-:W-:Y:S08]  /*f2c0*/  HMMA.16816.F32.BF16 R120, R208.reuse, R12, R120 ;  /* 0x0000000cd078723c */ /* 0x040ff00000041878 */
[-C--:B------:R-:W-:Y:S08]  /*f2d0*/  HMMA.16816.F32.BF16 R124, R208, R14.reuse, R124 ;  /* 0x0000000ed07c723c */ /* 0x080ff0000004187c */
[----:B------:R-:W-:Y:S07]  /*f2e0*/  HMMA.16816.F32.BF16 R128, R140, R14, R128 ;  /* 0x0000000e8c80723c */ /* 0x000fee0000041880 */
[----:B------:R-:W-:Y:S01]  /*f2f0*/  MOV R140, R133 ;  /* 0x00000085008c7202 */ /* 0x000fe20000000f00 */
[----:B-1----:R-:W-:-:S11]  /*f300*/  @P0 BRA `(.L_x_3833) ;  /* 0xffffbff000000947 */ /* 0x002fd6000383ffff */
.L_x_3826:
[----:B------:R-:W-:Y:S05]  /*f310*/  BRA.DIV ~URZ, `(.L_x_3834) ;  /* 0x00006fa27f007947 */ /* 0x000fea000b800000 */
[----:B-1----:R-:W2:Y:S04]  /*f320*/  LDL R0, [R1+0x4] ;  /* 0x0000040001007983 */ /* 0x002ea80000100800 */
[----:B--2---:R1:W2:Y:S02]  /*f330*/  SHFL.BFLY PT, R6, R0, 0x2, 0x1f ;  /* 0x0c401f0000067f89 */ /* 0x0042a400000e0000 */
.L_x_3914:
[----:B-1----:R-:W3:Y:S02]  /*f340*/  LDL.LU R0, [R1+0x4] ;  /* 0x0000040001007983 */ /* 0x002ee40000300800 */
[----:B--23--:R-:W-:Y:S01]  /*f350*/  FADD.FTZ R6, R6, R0 ;  /* 0x0000000006067221 */ /* 0x00cfe20000010000 */
[----:B------:R-:W-:Y:S05]  /*f360*/  BRA.DIV ~URZ, `(.L_x_3835) ;  /* 0x00006fb27f007947 */ /* 0x000fea000b800000 */
[----:B------:R-:W2:Y:S04]  /*f370*/  LDL.LU R2, [R1] ;  /* 0x0000000001027983 */ /* 0x000ea80000300800 */
        /* <DEDUP_REMOVED lines=14> */
[----:B---3--:R-:W-:Y:S02]  /*f460*/  FADD.FTZ R4, R4, R3 ;  /* 0x0000000304047221 */ /* 0x008fe40000010000 */
.L_x_3915:
        /* <DEDUP_REMOVED lines=24> */
[----:B------:R4:W5:Y:S01]  /*f5f0*/  @P2 MUFU.LG2 R6, R5 ;  /* 0x0000000500062308 */ /* 0x0009620000000c00 */
        /* <DEDUP_REMOVED lines=8> */
[----:B----4-:R-:W-:Y:S01]  /*f680*/  @P3 MOV R5, 0x3f317218 ;  /* 0x3f31721800053802 */ /* 0x010fe20000000f00 */
        /* <DEDUP_REMOVED lines=16> */
[----:B------:R4:W1:Y:S01]  /*f790*/  @P1 MUFU.LG2 R3, R4 ;  /* 0x0000000400031308 */ /* 0x0008620000000c00 */
[----:B--2---:R-:W-:-:S02]  /*f7a0*/  FMUL.FTZ R176, R0, R176 ;  /* 0x000000b000b07220 */ /* 0x004fc40000410000 */
        /* <DEDUP_REMOVED lines=32> */
[----:B------:R-:W-:Y:S01]  /*f9b0*/  MOV R0, RZ ;  /* 0x000000ff00007202 */ /* 0x000fe20000000f00 */
[C---:B---3--:R-:W-:Y:S02]  /*f9c0*/  FMUL.FTZ R172, R2.reuse, R172 ;  /* 0x000000ac02ac7220 */ /* 0x048fe40000410000 */
[C---:B------:R-:W-:Y:S02]  /*f9d0*/  FMUL.FTZ R55, R2.reuse, R173 ;  /* 0x000000ad02377220 */ /* 0x040fe40000410000 */
[C---:B------:R-:W-:Y:S01]  /*f9e0*/  FMUL.FTZ R168, R2.reuse, R168 ;  /* 0x000000a802a87220 */ /* 0x040fe20000410000 */
[----:B------:R-:W-:Y:S01]  /*f9f0*/  @P0 MUFU.RCP R0, R7 ;  /* 0x0000000700000308 */ /* 0x000fe20000001000 */
        /* <DEDUP_REMOVED lines=31> */
[----:B-----5:R-:W-:Y:S02]  /*fbf0*/  @P2 FMUL.FTZ R8, R6, 0.69314718246459960938 ;  /* 0x3f31721806082820 */ /* 0x020fe40000410000 */
[----:B------:R-:W-:-:S02]  /*fc00*/  @P1 FMUL.FTZ R6, R3, 0.69314718246459960938 ;  /* 0x3f31721803061820 */ /* 0x000fc40000410000 */
[----:B------:R-:W-:Y:S02]  /*fc10*/  @P1 FMUL.FTZ R3, R13, c[0x0][0x2d0] ;  /* 0x0000b4000d031a20 */ /* 0x000fe40000410000 */
[----:B------:R-:W-:Y:S02]  /*fc20*/  @P2 FMUL.FTZ R4, R4, c[0x0][0x2d0] ;  /* 0x0000b40004042a20 */ /* 0x000fe40000410000 */
[----:B------:R-:W-:Y:S01]  /*fc30*/  @P1 FFMA.FTZ R61, R3, R134, R6 ;  /* 0x00000086033d1223 */ /* 0x000fe20000010006 */
[----:B------:R-:W-:Y:S01]  /*fc40*/  @P0 MOV R3, 0x3f317218 ;  /* 0x3f31721800030802 */ /* 0x000fe20000000f00 */
[----:B------:R-:W-:Y:S02]  /*fc50*/  @P3 FMUL.FTZ R5, R5, c[0x0][0x2d0] ;  /* 0x0000b40005053a20 */ /* 0x000fe40000410000 */
[----:B------:R-:W-:Y:S01]  /*fc60*/  @P2 FFMA.FTZ R60, R4, R135, R8 ;  /* 0x00000087043c2223 */ /* 0x000fe20000010008 */
[----:B------:R-:W-:Y:S01]  /*fc70*/  MOV R4, 0x1 ;  /* 0x0000000100047802 */ /* 0x000fe20000000f00 */
        /* <DEDUP_REMOVED lines=35> */
[----:B------:R-:W-:Y:S01]  /*feb0*/  PRMT R0, R4, 0x7610, R0 ;  /* 0x0000761004007816 */ /* 0x000fe20000000000 */
[----:B------:R-:W-:Y:S02]  /*fec0*/  @P0 FFMA.FTZ R58, R3, R133, R2 ;  /* 0x00000085033a0223 */ /* 0x000fe40000010002 */
.L_x_3781:
[----:B------:R2:W5:Y:S01]  /*fed0*/  LDL R8, [R1+0x58] ;  /* 0x0000580001087983 */ /* 0x0005620000100800 */
[----:B------:R-:W-:Y:S03]  /*fee0*/  BSSY B0, `(.L_x_3836) ;  /* 0x0000012000007945 */ /* 0x000fe60003800000 */
[----:B------:R-:W3:Y:S02]  /*fef0*/  S2R R63, SR_TID.X ;  /* 0x00000000003f7919 */ /* 0x000ee40000002100 */
[----:B---3--:R-:W-:-:S13]  /*ff00*/  LOP3.LUT P4, RZ, R63, 0x7f, RZ, 0xc0, !PT ;  /* 0x0000007f3fff7812 */ /* 0x008fda000788c0ff */
[----:B------:R-:W-:Y:S05]  /*ff10*/  @P4 BRA `(.L_x_3837) ;  /* 0x000000e000004947 */ /* 0x000fea0003800000 */
[----:B--2---:R-:W2:Y:S01]  /*ff20*/  S2R R4, SR_LANEID ;  /* 0x0000000000047919 */ /* 0x004ea20000000000 */
[----:B------:R-:W-:Y:S01]  /*ff30*/  VOTEU.ANY UR4, UPT, PT ;  /* 0x0000000000047886 */ /* 0x000fe200038e0100 */
[----:B-1----:R-:W-:Y:S01]  /*ff40*/  IMAD.MOV.U32 R6, RZ, RZ, c[0x0][0x580] ;  /* 0x00016000ff067624 */ /* 0x002fe200078e00ff */
[----:B------:R-:W2:Y:S01]  /*ff50*/  FLO.U32 R3, UR4 ;  /* 0x0000000400037d00 */ /* 0x000ea200080e0000 */
[----:B------:R-:W-:-:S07]  /*ff60*/  IMAD.MOV.U32 R7, RZ, RZ, c[0x0][0x584] ;  /* 0x00016100ff077624 */ /* 0x000fce00078e00ff */
[----:B------:R-:W1:Y:S01]  /*ff70*/  POPC R2, UR4 ;  /* 0x0000000400027d09 */ /* 0x000e620008000000 */
[----:B--2---:R-:W-:-:S13]  /*ff80*/  ISETP.EQ.U32.AND P0, PT, R3, R4, PT ;  /* 0x000000040300720c */ /* 0x004fda0003f02070 */
[----:B-1----:R-:W2:Y:S04]  /*ff90*/  @P0 ATOMG.E.ADD.STRONG.GPU PT, R2, [R6.64], R2 ;  /* 0x00000002060209a8 */ /* 0x002ea800081ee1c6 */
[----:B------:R-:W1:Y:S04]  /*ffa0*/  S2R R4, SR_LTMASK ;  /* 0x0000000000047919 */ /* 0x000e680000003900 */
[----:B--2---:R1:W2:Y:S02]  /*ffb0*/  SHFL.IDX PT, R3, R2, R3, 0x1f ;  /* 0x00001f0302037589 */ /* 0x0042a400000e0000 */
[----:B-1----:R-:W-:-:S06]  /*ffc0*/  LOP3.LUT R2, R4, UR4, RZ, 0xc0, !PT ;  /* 0x0000000404027c12 */ /* 0x002fcc000f8ec0ff */
[----:B------:R-:W2:Y:S02]  /*ffd0*/  POPC R2, R2 ;  /* 0x0000000200027309 */ /* 0x000ea40000000000 */
[----:B--2--5:R-:W-:-:S05]  /*ffe0*/  IADD3 R8, R3, c[0x0][0xc], R2 ;  /* 0x0000030003087a10 */ /* 0x024fca0007ffe002 */
[----:B------:R1:W-:Y:S02]  /*fff0*/  STL [R1+0x58], R8 ;  /* 0x0000580801007387 */ /* 0x0003e40000100800 */
.L_x_3837:
[----:B--2---:R-:W-:Y:S05]  /*10000*/  BSYNC B0 ;  /* 0x0000000000007941 */ /* 0x004fea0003800000 */
.L_x_3836:
        /* <DEDUP_REMOVED lines=10> */
[----:B------:R-:W4:Y:S04]  /*100b0*/  LDL R65, [R1+0x70] ;  /* 0x0000700001417983 */ /* 0x000f280000100800 */
[----:B------:R-:W4:Y:S04]  /*100c0*/  LDL R64, [R1+0x74] ;  /* 0x0000740001407983 */ /* 0x000f280000100800 */
[----:B------:R-:W4:Y:S01]  /*100d0*/  LDL R62, [R1+0x6c] ;  /* 0x00006c00013e7983 */ /* 0x000f220000100800 */
        /* <DEDUP_REMOVED lines=58> */
[----:B-1----:R-:W-:Y:S02]  /*10480*/  F2FP.BF16.PACK_AB R8, R117, R116 ;  /* 0x000000747508723e */ /* 0x002fe400000010ff */
[----:B------:R-:W-:Y:S02]  /*10490*/  F2FP.BF16.PACK_AB R7, R119, R118 ;  /* 0x000000767707723e */ /* 0x000fe400000010ff */
[----:B------:R-:W-:Y:S02]  /*104a0*/  F2FP.BF16.PACK_AB R4, R129, R128 ;  /* 0x000000808104723e */ /* 0x000fe400000010ff */
[----:B------:R-:W-:Y:S02]  /*104b0*/  F2FP.BF16.PACK_AB R3, R131, R130 ;  /* 0x000000828303723e */ /* 0x000fe400000010ff */
[----:B------:R-:W-:-:S02]  /*104c0*/  F2FP.BF16.PACK_AB R6, R121, R120 ;  /* 0x000000787906723e */ /* 0x000fc400000010ff */
[----:B------:R-:W-:Y:S02]  /*104d0*/  F2FP.BF16.PACK_AB R5, R5, R122 ;  /* 0x0000007a0505723e */ /* 0x000fe400000010ff */
[----:B------:R-:W-:Y:S02]  /*104e0*/  F2FP.BF16.PACK_AB R2, R125, R124 ;  /* 0x0000007c7d02723e */ /* 0x000fe400000010ff */
[----:B------:R-:W-:Y:S01]  /*104f0*/  F2FP.BF16.PACK_AB R0, R127, R126 ;  /* 0x0000007e7f00723e */ /* 0x000fe200000010ff */
[----:B--2---:R1:W-:Y:S04]  /*10500*/  STS [R73], R57 ;  /* 0x0000003949007388 */ /* 0x0043e80000000800 */
[----:B------:R1:W-:Y:S04]  /*10510*/  STS [R73+0x400], R56 ;  /* 0x0004003849007388 */ /* 0x0003e80000000800 */
[----:B---3--:R1:W-:Y:S04]  /*10520*/  STS [R71], R54 ;  /* 0x0000003647007388 */ /* 0x0083e80000000800 */
        /* <DEDUP_REMOVED lines=70> */
[----:B------:R-:W-:Y:S05]  /*10990*/  CALL.REL.NOINC `($__internal_13_$__cuda_sm70_shflsync_idx_p) ;  /* 0x0000638000007944 */ /* 0x000fea0003c00000 */
.L_x_3840:
[----:B-1----:R-:W2:Y:S04]  /*109a0*/  LDL R2, [R1+0x54] ;  /* 0x0000540001027983 */ /* 0x002ea80000100800 */
[----:B------:R-:W3:Y:S04]  /*109b0*/  LDL.LU R11, [R1+0x4c] ;  /* 0x00004c00010b7983 */ /* 0x000ee80000300800 */
[----:B------:R-:W4:Y:S04]  /*109c0*/  LDL.LU R14, [R1+0x48] ;  /* 0x00004800010e7983 */ /* 0x000f280000300800 */
[----:B------:R-:W2:Y:S04]  /*109d0*/  LDL R12, [R1+0x10] ;  /* 0x00001000010c7983 */ /* 0x000ea80000100800 */
[----:B------:R-:W2:Y:S01]  /*109e0*/  LDL.LU R19, [R1+0x44] ;  /* 0x0000440001137983 */ /* 0x000ea20000300800 */
[----:B-----5:R-:W-:-:S03]  /*109f0*/  IMAD.MOV.U32 R0, RZ, RZ, 0x1 ;  /* 0x00000001ff007424 */ /* 0x020fc600078e00ff */
[----:B------:R-:W2:Y:S02]  /*10a00*/  LDL R13, [R1+0x80] ;  /* 0x00008000010d7983 */ /* 0x000ea40000100800 */
[----:B------:R-:W-:Y:S02]  /*10a10*/  ISETP.NE.AND P1, PT, R0, c[0x0][0x4e8], PT ;  /* 0x00013a0000007a0c */ /* 0x000fe40003f25270 */
[----:B------:R-:W1:Y:S01]  /*10a20*/  S2R R15, SR_TID.X ;  /* 0x00000000000f7919 */ /* 0x000e620000002100 */
[----:B------:R-:W-:Y:S02]  /*10a30*/  ULDC UR5, c[0x0][0x4e8] ;  /* 0x00013a0000057ab9 */ /* 0x000fe40000000800 */
[----:B------:R-:W-:Y:S02]  /*10a40*/  ULDC UR4, c[0x0][0x388] ;  /* 0x0000e20000047ab9 */ /* 0x000fe40000000800 */
[----:B------:R-:W-:Y:S01]  /*10a50*/  UIMAD UR4, UR5, UR4, URZ ;  /* 0x00000004050472a4 */ /* 0x000fe2000f8e023f */
[----:B------:R-:W1:Y:S02]  /*10a60*/  S2R R76, SR_TID.X ;  /* 0x00000000004c7919 */ /* 0x000e640000002100 */
[----:B-1----:R-:W-:-:S04]  /*10a70*/  SHF.R.S32.HI R18, RZ, 0x1f, R76 ;  /* 0x0000001fff127819 */ /* 0x002fc8000001144c */
[----:B------:R-:W-:-:S04]  /*10a80*/  LEA.HI R18, R18, R76, RZ, 0x3 ;  /* 0x0000004c12127211 */ /* 0x000fc800078f18ff */
[----:B------:R-:W-:Y:S01]  /*10a90*/  SHF.R.S32.HI R18, RZ, 0x3, R18 ;  /* 0x00000003ff127819 */ /* 0x000fe20000011412 */
[----:B------:R-:W-:Y:S01]  /*10aa0*/  BSSY B0, `(.L_x_3841) ;  /* 0x000006e000007945 */ /* 0x000fe20003800000 */
[----:B------:R-:W-:Y:S02]  /*10ab0*/  SHF.R.S32.HI R76, RZ, 0x1f, R251 ;  /* 0x0000001fff4c7819 */ /* 0x000fe400000114fb */
[----:B------:R-:W-:Y:S02]  /*10ac0*/  SHF.R.S32.HI R78, RZ, 0x1f, R250 ;  /* 0x0000001fff4e7819 */ /* 0x000fe400000114fa */
[----:B---3--:R-:W-:Y:S02]  /*10ad0*/  SHF.R.S32.HI R5, RZ, 0x1f, R11 ;  /* 0x0000001fff057819 */ /* 0x008fe4000001140b */
[----:B----4-:R-:W-:-:S03]  /*10ae0*/  SHF.R.S32.HI R9, RZ, 0x1f, R14 ;  /* 0x0000001fff097819 */ /* 0x010fc6000001140e */
[C---:B------:R-:W-:Y:S02]  /*10af0*/  IMAD R6, R5.reuse, c[0x0][0x490], RZ ;  /* 0x0001240005067a24 */ /* 0x040fe400078e02ff */
[----:B------:R-:W-:Y:S02]  /*10b00*/  IMAD R5, R5, c[0x0][0x3e8], RZ ;  /* 0x0000fa0005057a24 */ /* 0x000fe400078e02ff */
[C---:B------:R-:W-:Y:S02]  /*10b10*/  IMAD R6, R11.reuse, c[0x0][0x494], R6 ;  /* 0x000125000b067a24 */ /* 0x040fe400078e0206 */
[C---:B------:R-:W-:Y:S02]  /*10b20*/  IMAD R10, R11.reuse, c[0x0][0x3ec], R5 ;  /* 0x0000fb000b0a7a24 */ /* 0x040fe400078e0205 */
[----:B--2---:R-:W-:Y:S02]  /*10b30*/  IMAD.IADD R4, R2, 0x1, R19 ;  /* 0x0000000102047824 */ /* 0x004fe400078e0213 */
[----:B------:R-:W-:-:S03]  /*10b40*/  IMAD.WIDE.U32 R2, R11, c[0x0][0x490], RZ ;  /* 0x000124000b027a25 */ /* 0x000fc600078e00ff */
[----:B------:R-:W-:Y:S01]  /*10b50*/  MOV R0, R4 ;  /* 0x0000000400007202 */ /* 0x000fe20000000f00 */
[----:B------:R-:W-:-:S04]  /*10b60*/  @P1 IMAD.HI.U32 R7, R4, c[0x0][0x4ec], RZ ;  /* 0x00013b0004071a27 */ /* 0x000fc800078e00ff */
[----:B------:R-:W-:Y:S01]  /*10b70*/  IMAD.IADD R3, R3, 0x1, R6 ;  /* 0x0000000103037824 */ /* 0x000fe200078e0206 */
[----:B------:R-:W-:Y:S01]  /*10b80*/  @P1 SHF.R.U32.HI R0, RZ, c[0x0][0x4f0], R7 ;  /* 0x00013c00ff001a19 */ /* 0x000fe20000011607 */
[----:B------:R-:W-:-:S04]  /*10b90*/  IMAD.WIDE.U32 R6, R11, c[0x0][0x3e8], RZ ;  /* 0x0000fa000b067a25 */ /* 0x000fc800078e00ff */
[----:B------:R-:W-:Y:S02]  /*10ba0*/  IMAD.MOV R8, RZ, RZ, -R0 ;  /* 0x000000ffff087224 */ /* 0x000fe400078e0a00 */
[----:B------:R-:W-:Y:S02]  /*10bb0*/  IMAD R11, R9, c[0x0][0x498], RZ ;  /* 0x00012600090b7a24 */ /* 0x000fe400078e02ff */
[----:B------:R-:W-:Y:S02]  /*10bc0*/  IMAD R8, R8, c[0x0][0x4e8], R4 ;  /* 0x00013a0008087a24 */ /* 0x000fe400078e0204 */
[C---:B------:R-:W-:Y:S01]  /*10bd0*/  IMAD.WIDE.U32 R4, R14.reuse, c[0x0][0x498], R2 ;  /* 0x000126000e047a25 */ /* 0x040fe200078e0002 */
[----:B------:R-:W-:Y:S02]  /*10be0*/  IADD3 R3, R7, R10, RZ ;  /* 0x0000000a07037210 */ /* 0x000fe40007ffe0ff */
[----:B------:R-:W-:Y:S01]  /*10bf0*/  SHF.R.S32.HI R7, RZ, 0x1f, R0 ;  /* 0x0000001fff077819 */ /* 0x000fe20000011400 */
[----:B------:R-:W-:Y:S01]  /*10c00*/  IMAD R11, R14, c[0x0][0x49c], R11 ;  /* 0x000127000e0b7a24 */ /* 0x000fe200078e020b */
[----:B------:R-:W-:Y:S01]  /*10c10*/  IADD3 R4, P0, R0, R4, RZ ;  /* 0x0000000400047210 */ /* 0x000fe20007f1e0ff */
[----:B------:R-:W-:Y:S01]  /*10c20*/  IMAD R9, R9, c[0x0][0x3f0], RZ ;  /* 0x0000fc0009097a24 */ /* 0x000fe200078e02ff */
[----:B------:R-:W-:Y:S01]  /*10c30*/  SHF.R.S32.HI R0, RZ, 0x1f, R8 ;  /* 0x0000001fff007819 */ /* 0x000fe20000011408 */
[----:B------:R-:W-:Y:S01]  /*10c40*/  IMAD.MOV.U32 R2, RZ, RZ, R6 ;  /* 0x000000ffff027224 */ /* 0x000fe200078e0006 */
[----:B------:R-:W-:Y:S01]  /*10c50*/  IADD3.X R5, R7, R5, R11, P0, !PT ;  /* 0x0000000507057210 */ /* 0x000fe200007fe40b */
[----:B------:R-:W-:-:S02]  /*10c60*/  IMAD R10, R14, c[0x0][0x3f4], R9 ;  /* 0x0000fd000e0a7a24 */ /* 0x000fc400078e0209 */
[----:B------:R-:W-:-:S04]  /*10c70*/  IMAD.WIDE.U32 R6, R14, c[0x0][0x3f0], R2 ;  /* 0x0000fc000e067a25 */ /* 0x000fc800078e0002 */
[----:B------:R-:W-:Y:S01]  /*10c80*/  IMAD.IADD R14, R12, 0x1, R19 ;  /* 0x000000010c0e7824 */ /* 0x000fe200078e0213 */
[----:B------:R-:W-:Y:S01]  /*10c90*/  SHF.R.S32.HI R12, RZ, 0x1f, R15 ;  /* 0x0000001fff0c7819 */ /* 0x000fe2000001140f */
[----:B------:R-:W-:Y:S02]  /*10ca0*/  IMAD R0, R0, c[0x0][0x488], RZ ;  /* 0x0001220000007a24 */ /* 0x000fe400078e02ff */
[----:B------:R-:W-:Y:S01]  /*10cb0*/  IMAD.WIDE.U32 R2, R8, c[0x0][0x488], R4 ;  /* 0x0001220008027a25 */ /* 0x000fe200078e0004 */
[----:B------:R-:W-:-:S03]  /*10cc0*/  LEA.HI R12, R12, R15, RZ, 0x5 ;  /* 0x0000000f0c0c7211 */ /* 0x000fc600078f28ff */
[----:B------:R-:W-:Y:S02]  /*10cd0*/  IMAD R9, R8, c[0x0][0x48c], R0 ;  /* 0x0001230008097a24 */ /* 0x000fe400078e0200 */
[----:B------:R-:W-:Y:S01]  /*10ce0*/  @P1 IMAD.HI.U32 R5, R14, c[0x0][0x4ec], RZ ;  /* 0x00013b000e051a27 */ /* 0x000fe200078e00ff */
[----:B------:R-:W-:Y:S02]  /*10cf0*/  LOP3.LUT R12, R12, 0xffffffe0, RZ, 0xc0, !PT ;  /* 0xffffffe00c0c7812 */ /* 0x000fe400078ec0ff */
[----:B------:R-:W-:Y:S01]  /*10d00*/  LEA R4, P0, R2, c[0x0][0x450], 0x2 ;  /* 0x0001140002047a11 */ /* 0x000fe200078010ff */
[----:B------:R-:W-:Y:S01]  /*10d10*/  IMAD.IADD R3, R3, 0x1, R9 ;  /* 0x0000000103037824 */ /* 0x000fe200078e0209 */
[----:B------:R-:W-:Y:S02]  /*10d20*/  MOV R0, R14 ;  /* 0x0000000e00007202 */ /* 0x000fe40000000f00 */
[----:B------:R-:W-:Y:S02]  /*10d30*/  @P1 SHF.R.U32.HI R0, RZ, c[0x0][0x4f0], R5 ;  /* 0x00013c00ff001a19 */ /* 0x000fe40000011605 */
[----:B------:R-:W-:-:S02]  /*10d40*/  IADD3 R12, -R12, R15, RZ ;  /* 0x0000000f0c0c7210 */ /* 0x000fc40007ffe1ff */
[----:B------:R-:W-:Y:S02]  /*10d50*/  LEA.HI.X R3, R2, c[0x0][0x454], R3, 0x2, P0 ;  /* 0x0001150002037a11 */ /* 0x000fe400000f1403 */
[----:B------:R-:W-:Y:S01]  /*10d60*/  SHF.R.S32.HI R5, RZ, 0x1f, R0 ;  /* 0x0000001fff057819 */ /* 0x000fe20000011400 */
[----:B------:R-:W-:Y:S01]  /*10d70*/  IMAD.IADD R2, R13, 0x1, R19 ;  /* 0x000000010d027824 */ /* 0x000fe200078e0213 */
[----:B------:R-:W-:Y:S01]  /*10d80*/  LOP3.LUT P0, RZ, R12, 0x3, RZ, 0xc0, !PT ;  /* 0x000000030cff7812 */ /* 0x000fe2000780c0ff */
[----:B------:R-:W-:Y:S01]  /*10d90*/  IMAD.IADD R7, R7, 0x1, R10 ;  /* 0x0000000107077824 */ /* 0x000fe200078e020a */
[----:B------:R-:W-:Y:S01]  /*10da0*/  SHFL.IDX PT, R12, R4, RZ, 0x1c1f ;  /* 0x001c1fff040c7589 */ /* 0x000fe200000e0000 */
[----:B------:R-:W-:-:S03]  /*10db0*/  IMAD R15, R5, c[0x0][0x3e0], RZ ;  /* 0x0000f800050f7a24 */ /* 0x000fc600078e02ff */
[----:B------:R-:W1:Y:S04]  /*10dc0*/  SHFL.IDX PT, R13, R3, RZ, 0x1c1f ;  /* 0x001c1fff030d7589 */ /* 0x000e6800000e0000 */
[----:B------:R-:W-:Y:S04]  /*10dd0*/  SHFL.IDX PT, R10, R4, 0x1, 0x1c1f ;  /* 0x003c1f00040a7f89 */ /* 0x000fe800000e0000 */
[----:B------:R-:W2:Y:S04]  /*10de0*/  SHFL.IDX PT, R11, R3, 0x1, 0x1c1f ;  /* 0x003c1f00030b7f89 */ /* 0x000ea800000e0000 */
[----:B------:R-:W-:Y:S04]  /*10df0*/  SHFL.IDX PT, R8, R4, 0x2, 0x1c1f ;  /* 0x005c1f0004087f89 */ /* 0x000fe800000e0000 */
[----:B------:R-:W3:Y:S04]  /*10e00*/  SHFL.IDX PT, R9, R3, 0x2, 0x1c1f ;  /* 0x005c1f0003097f89 */ /* 0x000ee800000e0000 */
[----:B------:R-:W-:Y:S04]  /*10e10*/  SHFL.IDX PT, R4, R4, 0x3, 0x1c1f ;  /* 0x007c1f0004047f89 */ /* 0x000fe800000e0000 */
[----:B------:R4:W1:Y:S01]  /*10e20*/  SHFL.IDX PT, R5, R3, 0x3, 0x1c1f ;  /* 0x007c1f0003057f89 */ /* 0x00086200000e0000 */
[----:B------:R-:W-:-:S02]  /*10e30*/  IADD3 R17, R2, 0x8, RZ ;  /* 0x0000000802117810 */ /* 0x000fc40007ffe0ff */
[----:B------:R-:W-:Y:S02]  /*10e40*/  ISETP.GE.OR P3, PT, R2, UR4, P0 ;  /* 0x0000000402007c0c */ /* 0x000fe40008766670 */
[----:B------:R-:W-:Y:S02]  /*10e50*/  ISETP.GE.OR P2, PT, R17, UR4, P0 ;  /* 0x0000000411007c0c */ /* 0x000fe40008746670 */
[C---:B------:R-:W-:Y:S01]  /*10e60*/  IADD3 R16, -R0.reuse, RZ, RZ ;  /* 0x000000ff00107210 */ /* 0x040fe20007ffe1ff */
[----:B------:R-:W-:Y:S01]  /*10e70*/  IMAD R15, R0, c[0x0][0x3e4], R15 ;  /* 0x0000f900000f7a24 */ /* 0x000fe200078e020f */
[C---:B----4-:R-:W-:Y:S02]  /*10e80*/  IADD3 R3, R2.reuse, 0x40, RZ ;  /* 0x0000004002037810 */ /* 0x050fe40007ffe0ff */
[----:B------:R-:W-:Y:S02]  /*10e90*/  IADD3 R2, R2, 0x48, RZ ;  /* 0x0000004802027810 */ /* 0x000fe40007ffe0ff */
[----:B------:R-:W-:-:S02]  /*10ea0*/  ISETP.GE.OR P1, PT, R3, UR4, P0 ;  /* 0x0000000403007c0c */ /* 0x000fc40008726670 */
[----:B------:R-:W-:Y:S01]  /*10eb0*/  ISETP.GE.OR P0, PT, R2, UR4, P0 ;  /* 0x0000000402007c0c */ /* 0x000fe20008706670 */
[----:B------:R-:W-:Y:S01]  /*10ec0*/  IMAD.WIDE.U32 R6, R0, c[0x0][0x3e0], R6 ;  /* 0x0000f80000067a25 */ /* 0x000fe200078e0006 */
[----:B-1----:R-:W-:Y:S03]  /*10ed0*/  @!P3 ST.E [R12.64], R59 ;  /* 0x0000003b0c00b985 */ /* 0x002fe6000c101906 */
[----:B------:R-:W-:Y:S01]  /*10ee0*/  IMAD R0, R16, c[0x0][0x4e8], R14 ;  /* 0x00013a0010007a24 */ /* 0x000fe200078e020e */
[----:B--2---:R-:W-:Y:S01]  /*10ef0*/  @!P2 ST.E [R10.64], R60 ;  /* 0x0000003c0a00a985 */ /* 0x004fe2000c101906 */
[----:B------:R-:W-:-:S04]  /*10f00*/  IMAD.IADD R3, R7, 0x1, R15 ;  /* 0x0000000107037824 */ /* 0x000fc800078e020f */
[----:B---3--:R1:W-:Y:S01]  /*10f10*/  @!P1 ST.E [R8.64], R61 ;  /* 0x0000003d08009985 */ /* 0x0083e2000c101906 */
[----:B------:R-:W-:-:S03]  /*10f20*/  SHF.R.S32.HI R7, RZ, 0x1f, R0 ;  /* 0x0000001fff077819 */ /* 0x000fc60000011400 */
[----:B------:R2:W-:Y:S04]  /*10f30*/  @!P0 ST.E [R4.64], R58 ;  /* 0x0000003a04008985 */ /* 0x0005e8000c101906 */
[----:B------:R2:W3:Y:S04]  /*10f40*/  LDS.128 R24, [R247+0x880] ;  /* 0x00088000f7187984 */ /* 0x0004e80000000c00 */
[----:B------:R2:W4:Y:S04]  /*10f50*/  LDS.128 R32, [R247+0x1080] ;  /* 0x00108000f7207984 */ /* 0x0005280000000c00 */
[----:B------:R2:W1:Y:S04]  /*10f60*/  LDS.128 R40, [R247+0x1880] ;  /* 0x00188000f7287984 */ /* 0x0004680000000c00 */
[----:B------:R2:W1:Y:S04]  /*10f70*/  LDS.128 R48, [R247+0x2080] ;  /* 0x00208000f7307984 */ /* 0x0004680000000c00 */
[----:B------:R2:W1:Y:S04]  /*10f80*/  LDS.128 R56, [R247+0x2880] ;  /* 0x00288000f7387984 */ /* 0x0004680000000c00 */
        /* <DEDUP_REMOVED lines=8> */
[----:B------:R2:W2:Y:S01]  /*11010*/  LDS.128 R72, [R247+0x7880] ;  /* 0x00788000f7487984 */ /* 0x0004a20000000c00 */
[----:B------:R-:W-:Y:S01]  /*11020*/  MOV R2, R6 ;  /* 0x0000000600027202 */ /* 0x000fe20000000f00 */
[----:B------:R-:W-:-:S04]  /*11030*/  IMAD R6, R7, c[0x0][0x3d8], RZ ;  /* 0x0000f60007067a24 */ /* 0x000fc800078e02ff */
[C---:B------:R-:W-:Y:S02]  /*11040*/  IMAD R6, R0.reuse, c[0x0][0x3dc], R6 ;  /* 0x0000f70000067a24 */ /* 0x040fe400078e0206 */
[----:B------:R-:W-:-:S04]  /*11050*/  IMAD.WIDE.U32 R2, R0, c[0x0][0x3d8], R2 ;  /* 0x0000f60000027a25 */ /* 0x000fc800078e0002 */
[----:B------:R-:W-:Y:S01]  /*11060*/  IMAD.IADD R0, R3, 0x1, R6 ;  /* 0x0000000103007824 */ /* 0x000fe200078e0206 */
[----:B-1----:R-:W-:Y:S02]  /*11070*/  LEA R8, P0, R2, c[0x0][0x380], 0x1 ;  /* 0x0000e00002087a11 */ /* 0x002fe400078008ff */
[----:B------:R-:W-:Y:S02]  /*11080*/  IADD3 R6, R18, R19, RZ ;  /* 0x0000001312067210 */ /* 0x000fe40007ffe0ff */
[----:B------:R-:W-:Y:S02]  /*11090*/  LEA.HI.X R7, R2, c[0x0][0x384], R0, 0x1, P0 ;  /* 0x0000e10002077a11 */ /* 0x000fe400000f0c00 */
[----:B------:R-:W-:Y:S01]  /*110a0*/  ISETP.GE.AND P0, PT, R6, UR4, PT ;  /* 0x0000000406007c0c */ /* 0x000fe2000bf06270 */
[----:B------:R1:W1:Y:S04]  /*110b0*/  SHFL.IDX PT, R0, R8, RZ, 0x181f ;  /* 0x00181fff08007589 */ /* 0x00026800000e0000 */
[----:B------:R1:W1:Y:S08]  /*110c0*/  SHFL.IDX PT, R3, R7, RZ, 0x181f ;  /* 0x00181fff07037589 */ /* 0x00027000000e0000 */
[----:B------:R-:W-:Y:S05]  /*110d0*/  @P0 BRA `(.L_x_3842) ;  /* 0x000000a000000947 */ /* 0x000fea0003800000 */
[----:B---34-:R-:W3:Y:S01]  /*110e0*/  LDS.128 R16, [R247+0x80] ;  /* 0x00008000f7107984 */ /* 0x018ee20000000c00 */
[----:B------:R-:W-:-:S02]  /*110f0*/  ISETP.GE.AND P3, PT, R250, c[0x0][0x3c8], PT ;  /* 0x0000f200fa007a0c */ /* 0x000fc40003f66270 */
[----:B------:R-:W-:Y:S01]  /*11100*/  ISETP.GE.AND P2, PT, R251, c[0x0][0x3c8], PT ;  /* 0x0000f200fb007a0c */ /* 0x000fe20003f46270 */
[----:B------:R-:W4:Y:S10]  /*11110*/  LDS.128 R12, [R247+0x4080] ;  /* 0x00408000f70c7984 */ /* 0x000f340000000c00 */
[----:B-12---:R-:W-:-:S02]  /*11120*/  @!P3 LEA R4, P1, R250, R0, 0x1 ;  /* 0x00000000fa04b211 */ /* 0x006fc400078208ff */
[C---:B------:R-:W-:Y:S02]  /*11130*/  @!P2 LEA R2, P0, R251.reuse, R0, 0x1 ;  /* 0x00000000fb02a211 */ /* 0x040fe400078008ff */
[-C--:B------:R-:W-:Y:S02]  /*11140*/  @!P3 LEA.HI.X R5, R250, R3.reuse, R78, 0x1, P1 ;  /* 0x00000003fa05b211 */ /* 0x080fe400008f0c4e */
[----:B------:R-:W-:-:S03]  /*11150*/  @!P2 LEA.HI.X R3, R251, R3, R76, 0x1, P0 ;  /* 0x00000003fb03a211 */ /* 0x000fc600000f0c4c */
[----:B---3--:R1:W-:Y:S04]  /*11160*/  @!P3 ST.E.128 [R4.64], R16 ;  /* 0x000000100400b985 */ /* 0x0083e8000c101d06 */
[----:B----4-:R1:W-:Y:S02]  /*11170*/  @!P2 ST.E.128 [R2.64], R12 ;  /* 0x0000000c0200a985 */ /* 0x0103e4000c101d06 */
.L_x_3842:
[----:B---34-:R-:W-:Y:S05]  /*11180*/  BSYNC B0 ;  /* 0x0000000000007941 */ /* 0x018fea0003800000 */
.L_x_3841:
[----:B-1----:R-:W-:Y:S01]  /*11190*/  IADD3 R2, R6, 0x10, RZ ;  /* 0x0000001006027810 */ /* 0x002fe20007ffe0ff */
[----:B------:R1:W3:Y:S01]  /*111a0*/  SHFL.IDX PT, R3, R7, 0x1, 0x181f ;  /* 0x00381f0007037f89 */ /* 0x0002e200000e0000 */
[----:B------:R-:W-:Y:S02]  /*111b0*/  BSSY B0, `(.L_x_3843) ;  /* 0x000000c000007945 */ /* 0x000fe40003800000 */
[----:B------:R-:W-:Y:S01]  /*111c0*/  ISETP.GE.AND P0, PT, R2, UR4, PT ;  /* 0x0000000402007c0c */ /* 0x000fe2000bf06270 */
[----:B------:R1:W4:-:S12]  /*111d0*/  SHFL.IDX PT, R0, R8, 0x1, 0x181f ;  /* 0x00381f0008007f89 */ /* 0x00031800000e0000 */
        /* <DEDUP_REMOVED lines=9> */
.L_x_3844:
[----:B------:R-:W-:Y:S05]  /*11270*/  BSYNC B0 ;  /* 0x0000000000007941 */ /* 0x000fea0003800000 */
.L_x_3843:
        /* <DEDUP_REMOVED lines=14> */
.L_x_3846:
[----:B------:R-:W-:Y:S05]  /*11360*/  BSYNC B0 ;  /* 0x0000000000007941 */ /* 0x000fea0003800000 */
.L_x_3845:
[----:B---3--:R-:W-:Y:S01]  /*11370*/  IADD3 R2, R6, 0x30, RZ ;  /* 0x0000003006027810 */ /* 0x008fe20007ffe0ff */
[----:B------:R3:W1:Y:S01]  /*11380*/  SHFL.IDX PT, R3, R7, 0x3, 0x181f ;  /* 0x00781f0007037f89 */ /* 0x00066200000e0000 */
        /* <DEDUP_REMOVED lines=8> */
[-C--:B-1----:R-:W-:Y:S02]  /*11410*/  @!P1 LEA.HI.X R5, R250, R3.reuse, R78, 0x1, P3 ;  /* 0x00000003fa059211 */ /* 0x082fe400018f0c4e */
[----:B------:R-:W-:-:S03]  /*11420*/  @!P0 LEA.HI.X R3, R251, R3, R76, 0x1, P2 ;  /* 0x00000003fb038211 */ /* 0x000fc600010f0c4c */
[----:B------:R1:W-:Y:S04]  /*11430*/  @!P1 ST.E.128 [R4.64], R40 ;  /* 0x0000002804009985 */ /* 0x0003e8000c101d06 */
[----:B------:R1:W-:Y:S02]  /*11440*/  @!P0 ST.E.128 [R2.64], R36 ;  /* 0x0000002402008985 */ /* 0x0003e4000c101d06 */
.L_x_3848:
[----:B------:R-:W-:Y:S05]  /*11450*/  BSYNC B0 ;  /* 0x0000000000007941 */ /* 0x000fea0003800000 */
.L_x_3847:
[----:B-1----:R-:W-:Y:S01]  /*11460*/  IADD3 R2, R6, 0x40, RZ ;  /* 0x0000004006027810 */ /* 0x002fe20007ffe0ff */
[----:B------:R1:W2:Y:S01]  /*11470*/  SHFL.IDX PT, R3, R7, 0x4, 0x181f ;  /* 0x00981f0007037f89 */ /* 0x0002a200000e0000 */
        /* <DEDUP_REMOVED lines=8> */
[-C--:B--2---:R-:W-:Y:S02]  /*11500*/  @!P1 LEA.HI.X R5, R250, R3.reuse, R78, 0x1, P3 ;  /* 0x00000003fa059211 */ /* 0x084fe400018f0c4e */
[----:B------:R-:W-:-:S03]  /*11510*/  @!P0 LEA.HI.X R3, R251, R3, R76, 0x1, P2 ;  /* 0x00000003fb038211 */ /* 0x000fc600010f0c4c */
[----:B------:R2:W-:Y:S04]  /*11520*/  @!P1 ST.E.128 [R4.64], R48 ;  /* 0x0000003004009985 */ /* 0x0005e8000c101d06 */
[----:B------:R2:W-:Y:S02]  /*11530*/  @!P0 ST.E.128 [R2.64], R44 ;  /* 0x0000002c02008985 */ /* 0x0005e4000c101d06 */
.L_x_3850:
[----:B------:R-:W-:Y:S05]  /*11540*/  BSYNC B0 ;  /* 0x0000000000007941 */ /* 0x000fea0003800000 */
.L_x_3849:
[----:B--2---:R-:W-:Y:S01]  /*11550*/  IADD3 R2, R6, 0x50, RZ ;  /* 0x0000005006027810 */ /* 0x004fe20007ffe0ff */
        /* <DEDUP_REMOVED lines=13> */
.L_x_3852:
[----:B------:R-:W-:Y:S05]  /*11630*/  BSYNC B0 ;  /* 0x0000000000007941 */ /* 0x000fea0003800000 */
.L_x_3851:
        /* <DEDUP_REMOVED lines=14> */
.L_x_3854:
[----:B------:R-:W-:Y:S05]  /*11720*/  BSYNC B0 ;  /* 0x0000000000007941 */ /* 0x000fea0003800000 */
.L_x_3853:
[----:B--2---:R-:W-:Y:S01]  /*11730*/  IADD3 R2, R6, 0x70, RZ ;  /* 0x0000007006027810 */ /* 0x004fe20007ffe0ff */
        /* <DEDUP_REMOVED lines=14> */
.L_x_3839:
        /* <DEDUP_REMOVED lines=13> */
[----:B-1----:R-:W-:-:S03]  /*118f0*/  IADD3 R6, R13, R3, RZ ;  /* 0x000000030d067210 */ /* 0x002fc60007ffe0ff */
        /* <DEDUP_REMOVED lines=28> */
.L_x_3857:
[----:B------:R-:W-:Y:S05]  /*11ac0*/  BSYNC B0 ;  /* 0x0000000000007941 */ /* 0x000fea0003800000 */
.L_x_3856:
        /* <DEDUP_REMOVED lines=31> */
.L_x_3916:
[----:B------:R-:W-:Y:S05]  /*11cc0*/  BRA.DIV ~URZ, `(.L_x_3859) ;  /* 0x000049327f007947 */ /* 0x000fea000b800000 */
[----:B------:R3:W4:Y:S02]  /*11cd0*/  SHFL.IDX PT, R0, R8, RZ, 0x181f ;  /* 0x00181fff08007589 */ /* 0x00072400000e0000 */
.L_x_3917:
        /* <DEDUP_REMOVED lines=21> */
.L_x_3861:
[----:B------:R-:W-:Y:S05]  /*11e30*/  BSYNC B0 ;  /* 0x0000000000007941 */ /* 0x000fea0003800000 */
.L_x_3860:
[----:B------:R-:W-:Y:S05]  /*11e40*/  BRA.DIV ~URZ, `(.L_x_3862) ;  /* 0x000048227f007947 */ /* 0x000fea000b800000 */
[----:B--2---:R2:W1:Y:S04]  /*11e50*/  SHFL.IDX PT, R9, R7, 0x1, 0x181f ;  /* 0x00381f0007097f89 */ /* 0x00446800000e0000 */
[----:B----4-:R2:W4:Y:S02]  /*11e60*/  SHFL.IDX PT, R0, R8, 0x1, 0x181f ;  /* 0x00381f0008007f89 */ /* 0x01052400000e0000 */
.L_x_3918:
        /* <DEDUP_REMOVED lines=14> */
.L_x_3864:
[----:B------:R-:W-:Y:S05]  /*11f50*/  BSYNC B0 ;  /* 0x0000000000007941 */ /* 0x000fea0003800000 */
.L_x_3863:
[----:B------:R-:W-:Y:S05]  /*11f60*/  BRA.DIV ~URZ, `(.L_x_3865) ;  /* 0x000047d27f007947 */ /* 0x000fea000b800000 */
[----:B------:R1:W2:Y:S02]  /*11f70*/  SHFL.IDX PT, R9, R7, 0x2, 0x181f ;  /* 0x00581f0007097f89 */ /* 0x0002a400000e0000 */
.L_x_3919:
[----:B------:R-:W-:Y:S05]  /*11f80*/  BRA.DIV ~URZ, `(.L_x_3866) ;  /* 0x000048227f007947 */ /* 0x000fea000b800000 */
[----:B----4-:R4:W1:Y:S02]  /*11f90*/  SHFL.IDX PT, R0, R8, 0x2, 0x181f ;  /* 0x00581f0008007f89 */ /* 0x01086400000e0000 */
.L_x_3920:
        /* <DEDUP_REMOVED lines=14> */
.L_x_3868:
[----:B------:R-:W-:Y:S05]  /*12080*/  BSYNC B0 ;  /* 0x0000000000007941 */ /* 0x000fea0003800000 */
.L_x_3867:
[----:B------:R-:W-:Y:S05]  /*12090*/  BRA.DIV ~URZ, `(.L_x_3869) ;  /* 0x000047827f007947 */ /* 0x000fea000b800000 */
[----:B--2---:R2:W1:Y:S04]  /*120a0*/  SHFL.IDX PT, R9, R7, 0x3, 0x181f ;  /* 0x00781f0007097f89 */ /* 0x00446800000e0000 */
[----:B------:R2:W3:Y:S02]  /*120b0*/  SHFL.IDX PT, R0, R8, 0x3, 0x181f ;  /* 0x00781f0008007f89 */ /* 0x0004e400000e0000 */
.L_x_3921:
        /* <DEDUP_REMOVED lines=10> */
[-C--:B------:R-:W-:Y:S02]  /*12160*/  @!P1 LEA.HI.X R5, R250, R9.reuse, R12, 0x1, P3 ;  /* 0x00000009fa059211 */ /* 0x080fe400018f0c0c */
[----:B------:R-:W-:-:S03]  /*12170*/  @!P0 LEA.HI.X R3, R251, R9, R11, 0x1, P2 ;  /* 0x00000009fb038211 */ /* 0x000fc600010f0c0b */
[----:B------:R1:W-:Y:S04]  /*12180*/  @!P1 ST.E.128 [R4.64], RZ ;  /* 0x000000ff04009985 */ /* 0x0003e8000c101d06 */
[----:B------:R1:W-:Y:S02]  /*12190*/  @!P0 ST.E.128 [R2.64], RZ ;  /* 0x000000ff02008985 */ /* 0x0003e4000c101d06 */
.L_x_3871:
[----:B------:R-:W-:Y:S05]  /*121a0*/  BSYNC B0 ;  /* 0x0000000000007941 */ /* 0x000fea0003800000 */
.L_x_3870:
[----:B------:R-:W-:Y:S05]  /*121b0*/  BRA.DIV ~URZ, `(.L_x_3872) ;  /* 0x000047327f007947 */ /* 0x000fea000b800000 */
[----:B------:R1:W2:Y:S02]  /*121c0*/  SHFL.IDX PT, R9, R7, 0x4, 0x181f ;  /* 0x00981f0007097f89 */ /* 0x0002a400000e0000 */
.L_x_3922:
[----:B------:R-:W-:Y:S05]  /*121d0*/  BRA.DIV ~URZ, `(.L_x_3873) ;  /* 0x000047827f007947 */ /* 0x000fea000b800000 */
[----:B---3--:R3:W1:Y:S02]  /*121e0*/  SHFL.IDX PT, R0, R8, 0x4, 0x181f ;  /* 0x00981f0008007f89 */ /* 0x00866400000e0000 */
.L_x_3923:
        /* <DEDUP_REMOVED lines=14> */
.L_x_3875:
[----:B------:R-:W-:Y:S05]  /*122d0*/  BSYNC B0 ;  /* 0x0000000000007941 */ /* 0x000fea0003800000 */
.L_x_3874:
[----:B------:R-:W-:Y:S05]  /*122e0*/  BRA.DIV ~URZ, `(.L_x_3876) ;  /* 0x000046e27f007947 */ /* 0x000fea000b800000 */
[----:B--2---:R2:W1:Y:S04]  /*122f0*/  SHFL.IDX PT, R9, R7, 0x5, 0x181f ;  /* 0x00b81f0007097f89 */ /* 0x00446800000e0000 */
[----:B------:R2:W3:Y:S02]  /*12300*/  SHFL.IDX PT, R0, R8, 0x5, 0x181f ;  /* 0x00b81f0008007f89 */ /* 0x0004e400000e0000 */
.L_x_3924:
        /* <DEDUP_REMOVED lines=14> */
.L_x_3878:
[----:B------:R-:W-:Y:S05]  /*123f0*/  BSYNC B0 ;  /* 0x0000000000007941 */ /* 0x000fea0003800000 */
.L_x_3877:
[----:B------:R-:W-:Y:S05]  /*12400*/  BRA.DIV ~URZ, `(.L_x_3879) ;  /* 0x000046927f007947 */ /* 0x000fea000b800000 */
[----:B------:R1:W2:Y:S02]  /*12410*/  SHFL.IDX PT, R9, R7, 0x6, 0x181f ;  /* 0x00d81f0007097f89 */ /* 0x0002a400000e0000 */
.L_x_3925:
[----:B------:R-:W-:Y:S05]  /*12420*/  BRA.DIV ~URZ, `(.L_x_3880) ;  /* 0x000046e27f007947 */ /* 0x000fea000b800000 */
[----:B---3--:R3:W1:Y:S02]  /*12430*/  SHFL.IDX PT, R0, R8, 0x6, 0x181f ;  /* 0x00d81f0008007f89 */ /* 0x00866400000e0000 */
.L_x_3926:
        /* <DEDUP_REMOVED lines=14> */
.L_x_3882:
[----:B------:R-:W-:Y:S05]  /*12520*/  BSYNC B0 ;  /* 0x0000000000007941 */ /* 0x000fea0003800000 */
.L_x_3881:
[----:B------:R-:W-:Y:S05]  /*12530*/  BRA.DIV ~URZ, `(.L_x_3883) ;  /* 0x000046427f007947 */ /* 0x000fea000b800000 */
[----:B--2---:R-:W2:Y:S04]  /*12540*/  SHFL.IDX PT, R7, R7, 0x7, 0x181f ;  /* 0x00f81f0007077f89 */ /* 0x004ea800000e0000 */
[----:B------:R1:W3:Y:S02]  /*12550*/  SHFL.IDX PT, R0, R8, 0x7, 0x181f ;  /* 0x00f81f0008007f89 */ /* 0x0002e400000e0000 */
.L_x_3927:
[----:B------:R-:W-:-:S04]  /*12560*/  IADD3 R6, R6, 0x70, RZ ;  /* 0x0000007006067810 */ /* 0x000fc80007ffe0ff */
[----:B------:R-:W-:-:S13]  /*12570*/  ISETP.GE.AND P0, PT, R6, R10, PT ;  /* 0x0000000a0600720c */ /* 0x000fda0003f06270 */
[----:B------:R-:W-:Y:S05]  /*12580*/  @P0 BRA `(.L_x_3855) ;  /* 0x000000a000000947 */ /* 0x000fea0003800000 */
[----:B------:R-:W-:Y:S02]  /*12590*/  ISETP.GE.AND P1, PT, R250, c[0x0][0x3c8], PT ;  /* 0x0000f200fa007a0c */ /* 0x000fe40003f26270 */
[----:B------:R-:W-:Y:S02]  /*125a0*/  ISETP.GE.AND P0, PT, R251, c[0x0][0x3c8], PT ;  /* 0x0000f200fb007a0c */ /* 0x000fe40003f06270 */
[----:B------:R-:W-:Y:S02]  /*125b0*/  SHF.R.S32.HI R9, RZ, 0x1f, R250 ;  /* 0x0000001fff097819 */ /* 0x000fe400000114fa */
[----:B-1-34-:R-:W-:-:S07]  /*125c0*/  SHF.R.S32.HI R8, RZ, 0x1f, R251 ;  /* 0x0000001fff087819 */ /* 0x01afce00000114fb */
[CC--:B------:R-:W-:Y:S02]  /*125d0*/  @!P1 LEA R4, P3, R250.reuse, R0.reuse, 0x1 ;  /* 0x00000000fa049211 */ /* 0x0c0fe400078608ff */
[C---:B------:R-:W-:Y:S02]  /*125e0*/  @!P0 LEA R2, P2, R251.reuse, R0, 0x1 ;  /* 0x00000000fb028211 */ /* 0x040fe400078408ff */
[-C--:B--2---:R-:W-:Y:S02]  /*125f0*/  @!P1 LEA.HI.X R5, R250, R7.reuse, R9, 0x1, P3 ;  /* 0x00000007fa059211 */ /* 0x084fe400018f0c09 */
[----:B------:R-:W-:-:S03]  /*12600*/  @!P0 LEA.HI.X R3, R251, R7, R8, 0x1, P2 ;  /* 0x00000007fb038211 */ /* 0x000fc600010f0c08 */
[----:B------:R1:W-:Y:S04]  /*12610*/  @!P1 ST.E.128 [R4.64], RZ ;  /* 0x000000ff04009985 */ /* 0x0003e8000c101d06 */
[----:B------:R1:W-:Y:S02]  /*12620*/  @!P0 ST.E.128 [R2.64], RZ ;  /* 0x000000ff02008985 */ /* 0x0003e4000c101d06 */
.L_x_3855:
[----:B------:R-:W-:Y:S05]  /*12630*/  BSYNC B1 ;  /* 0x0000000000017941 */ /* 0x000fea0003800000 */
.L_x_3838:
        /* <DEDUP_REMOVED lines=9> */
[----:B---3--:R3:W4:Y:S02]  /*126d0*/  SHFL.IDX PT, R0, R77, RZ, 0x1f ;  /* 0x00001fff4d007589 */ /* 0x00872400000e0000 */
.L_x_3928:
[----:B------:R-:W-:Y:S01]  /*126e0*/  WARPSYNC 0xffffffff ;  /* 0xffffffff00007948 */ /* 0x000fe20003800000 */
[----:B------:R-:W-:Y:S06]  /*126f0*/  BAR.SYNC.DEFER_BLOCKING 0x4, 0x80 ;  /* 0x0102000000007b1d */ /* 0x000fec0000010000 */
[----:B----4-:R4:W-:Y:S04]  /*12700*/  STL [R1+0x58], R0 ;  /* 0x0000580001007387 */ /* 0x0109e80000100800 */
[----:B------:R4:W-:Y:S04]  /*12710*/  @!P4 STS [0x10100], R77 ;  /* 0x0101004dff00c388 */ /* 0x0009e80000000800 */
[----:B------:R-:W-:Y:S06]  /*12720*/  BAR.ARV 0x5, 0x80 ;  /* 0x0142000000007b1d */ /* 0x000fec0000002000 */
.L_x_3884:
[----:B---34-:R-:W3:Y:S02]  /*12730*/  LDL R0, [R1+0x58] ;  /* 0x0000580001007983 */ /* 0x018ee40000100800 */
[----:B---3--:R-:W-:-:S13]  /*12740*/  ISETP.GE.AND P0, PT, R0, c[0x0][0x538], PT ;  /* 0x00014e0000007a0c */ /* 0x008fda0003f06270 */
[----:B-12---:R-:W-:Y:S01]  /*12750*/  @P0 CALL.REL.NOINC `(.L_x_3886) ;  /* 0x0000001000000944 */ /* 0x006fe20003c00000 */
[----:B------:R-:W-:Y:S05]  /*12760*/  BRA `(.L_x_3887) ;  /* 0xfffee14000007947 */ /* 0x000fea000383ffff */
.L_x_3886:
[----:B------:R-:W-:Y:S05]  /*12770*/  EXIT ;  /* 0x000000000000794d */ /* 0x000fea0003800000 */
.L_x_3782:
[----:B------:R-:W-:Y:S01]  /*12780*/  IMAD.MOV.U32 R143, RZ, RZ, R7 ;  /* 0x000000ffff8f7224 */ /* 0x000fe200078e0007 */
[----:B------:R-:W-:Y:S01]  /*12790*/  MOV R252, RZ ;  /* 0x000000ff00fc7202 */ /* 0x000fe20000000f00 */
[----:B------:R-:W-:Y:S01]  /*127a0*/  IMAD.MOV.U32 R3, RZ, RZ, 0x181f ;  /* 0x0000181fff037424 */ /* 0x000fe200078e00ff */
[----:B------:R-:W-:Y:S02]  /*127b0*/  MOV R2, 0x127d0 ;  /* 0x000127d000027802 */ /* 0x000fe40000000f00 */
[----:B-----5:R-:W-:Y:S05]  /*127c0*/  CALL.REL.NOINC `($__internal_13_$__cuda_sm70_shflsync_idx_p) ;  /* 0x0000455000007944 */ /* 0x020fea0003c00000 */
[----:B------:R-:W-:Y:S01]  /*127d0*/  MOV R9, R143 ;  /* 0x0000008f00097202 */ /* 0x000fe20000000f00 */
[----:B-1---5:R-:W-:Y:S05]  /*127e0*/  BRA `(.L_x_3888) ;  /* 0xfffeed5000007947 */ /* 0x022fea000383ffff */
.L_x_3783:
[----:B------:R-:W-:Y:S01]  /*127f0*/  IMAD.MOV.U32 R143, RZ, RZ, R8 ;  /* 0x000000ffff8f7224 */ /* 0x000fe200078e0008 */
[----:B------:R-:W-:Y:S01]  /*12800*/  MOV R252, RZ ;  /* 0x000000ff00fc7202 */ /* 0x000fe20000000f00 */
[----:B------:R-:W-:Y:S01]  /*12810*/  IMAD.MOV.U32 R3, RZ, RZ, 0x181f ;  /* 0x0000181fff037424 */ /* 0x000fe200078e00ff */
[----:B------:R-:W-:Y:S02]  /*12820*/  MOV R2, 0x12840 ;  /* 0x0001284000027802 */ /* 0x000fe40000000f00 */
[----:B-12--5:R-:W-:Y:S05]  /*12830*/  CALL.REL.NOINC `($__internal_13_$__cuda_sm70_shflsync_idx_p) ;  /* 0x000044e000007944 */ /* 0x026fea0003c00000 */
[----:B-----5:R-:W-:Y:S01]  /*12840*/  MOV R0, R143 ;  /* 0x0000008f00007202 */ /* 0x020fe20000000f00 */
[----:B-1----:R-:W-:Y:S05]  /*12850*/  BRA `(.L_x_3889) ;  /* 0xfffeed0000007947 */ /* 0x002fea000383ffff */
.L_x_3786:
[----:B------:R-:W-:Y:S01]  /*12860*/  IMAD.MOV.U32 R143, RZ, RZ, R7 ;  /* 0x000000ffff8f7224 */ /* 0x000fe200078e0007 */
[----:B------:R-:W-:Y:S01]  /*12870*/  MOV R252, 0x1 ;  /* 0x0000000100fc7802 */ /* 0x000fe20000000f00 */
[----:B-1----:R-:W-:Y:S01]  /*12880*/  IMAD.MOV.U32 R3, RZ, RZ, 0x181f ;  /* 0x0000181fff037424 */ /* 0x002fe200078e00ff */
[----:B------:R-:W-:-:S02]  /*12890*/  MOV R2, 0x128b0 ;  /* 0x000128b000027802 */ /* 0x000fc40000000f00 */
[----:B--2-45:R-:W-:Y:S05]  /*128a0*/  CALL.REL.NOINC `($__internal_13_$__cuda_sm70_shflsync_idx_p) ;  /* 0x0000447000007944 */ /* 0x034fea0003c00000 */
[----:B------:R-:W-:Y:S01]  /*128b0*/  IMAD.MOV.U32 R9, RZ, RZ, R143 ;  /* 0x000000ffff097224 */ /* 0x000fe200078e008f */
[----:B------:R-:W-:Y:S01]  /*128c0*/  MOV R252, 0x1 ;  /* 0x0000000100fc7802 */ /* 0x000fe20000000f00 */
[----:B------:R-:W-:Y:S01]  /*128d0*/  IMAD.MOV.U32 R143, RZ, RZ, R8 ;  /* 0x000000ffff8f7224 */ /* 0x000fe200078e0008 */
[----:B------:R-:W-:-:S02]  /*128e0*/  MOV R3, 0x181f ;  /* 0x0000181f00037802 */ /* 0x000fc40000000f00 */
[----:B------:R-:W-:Y:S02]  /*128f0*/  MOV R2, 0x12910 ;  /* 0x0001291000027802 */ /* 0x000fe40000000f00 */
[----:B-1---5:R-:W-:Y:S05]  /*12900*/  CALL.REL.NOINC `($__internal_13_$__cuda_sm70_shflsync_idx_p) ;  /* 0x0000441000007944 */ /* 0x022fea0003c00000 */
[----:B-----5:R-:W-:Y:S01]  /*12910*/  MOV R0, R143 ;  /* 0x0000008f00007202 */ /* 0x020fe20000000f00 */
[----:B-1----:R-:W-:Y:S05]  /*12920*/  BRA `(.L_x_3890) ;  /* 0xfffeedd000007947 */ /* 0x002fea000383ffff */
.L_x_3789:
[----:B------:R-:W-:Y:S01]  /*12930*/  IMAD.MOV.U32 R143, RZ, RZ, R7 ;  /* 0x000000ffff8f7224 */ /* 0x000fe200078e0007 */
[----:B------:R-:W-:Y:S01]  /*12940*/  MOV R252, 0x2 ;  /* 0x0000000200fc7802 */ /* 0x000fe20000000f00 */
[----:B-1----:R-:W-:Y:S01]  /*12950*/  IMAD.MOV.U32 R3, RZ, RZ, 0x181f ;  /* 0x0000181fff037424 */ /* 0x002fe200078e00ff */
[----:B------:R-:W-:Y:S02]  /*12960*/  MOV R2, 0x12980 ;  /* 0x0001298000027802 */ /* 0x000fe40000000f00 */
[----:B--2345:R-:W-:Y:S05]  /*12970*/  CALL.REL.NOINC `($__internal_13_$__cuda_sm70_shflsync_idx_p) ;  /* 0x000043a000007944 */ /* 0x03cfea0003c00000 */
[----:B------:R-:W-:Y:S01]  /*12980*/  MOV R9, R143 ;  /* 0x0000008f00097202 */ /* 0x000fe20000000f00 */
[----:B-1---5:R-:W-:Y:S05]  /*12990*/  BRA `(.L_x_3891) ;  /* 0xfffeee8000007947 */ /* 0x022fea000383ffff */
.L_x_3790:
[----:B------:R-:W-:Y:S01]  /*129a0*/  IMAD.MOV.U32 R143, RZ, RZ, R8 ;  /* 0x000000ffff8f7224 */ /* 0x000fe200078e0008 */
[----:B------:R-:W-:Y:S01]  /*129b0*/  MOV R252, 0x2 ;  /* 0x0000000200fc7802 */ /* 0x000fe20000000f00 */
[----:B-1----:R-:W-:Y:S01]  /*129c0*/  IMAD.MOV.U32 R3, RZ, RZ, 0x181f ;  /* 0x0000181fff037424 */ /* 0x002fe200078e00ff */
[----:B------:R-:W-:Y:S02]  /*129d0*/  MOV R2, 0x129f0 ;  /* 0x000129f000027802 */ /* 0x000fe40000000f00 */
[----:B--2345:R-:W-:Y:S05]  /*129e0*/  CALL.REL.NOINC `($__internal_13_$__cuda_sm70_shflsync_idx_p) ;  /* 0x0000433000007944 */ /* 0x03cfea0003c00000 */
[----:B-----5:R-:W-:Y:S01]  /*129f0*/  MOV R0, R143 ;  /* 0x0000008f00007202 */ /* 0x020fe20000000f00 */
[----:B-1----:R-:W-:Y:S05]  /*12a00*/  BRA `(.L_x_3892) ;  /* 0xfffeee3000007947 */ /* 0x002fea000383ffff */
.L_x_3793:
[----:B------:R-:W-:Y:S01]  /*12a10*/  IMAD.MOV.U32 R143, RZ, RZ, R7 ;  /* 0x000000ffff8f7224 */ /* 0x000fe200078e0007 */
[----:B------:R-:W-:Y:S01]  /*12a20*/  MOV R252, 0x3 ;  /* 0x0000000300fc7802 */ /* 0x000fe20000000f00 */
[----:B-1----:R-:W-:Y:S01]  /*12a30*/  IMAD.MOV.U32 R3, RZ, RZ, 0x181f ;  /* 0x0000181fff037424 */ /* 0x002fe200078e00ff */
[----:B------:R-:W-:-:S02]  /*12a40*/  MOV R2, 0x12a60 ;  /* 0x00012a6000027802 */ /* 0x000fc40000000f00 */
[----:B--2345:R-:W-:Y:S05]  /*12a50*/  CALL.REL.NOINC `($__internal_13_$__cuda_sm70_shflsync_idx_p) ;  /* 0x000042c000007944 */ /* 0x03cfea0003c00000 */
        /* <DEDUP_REMOVED lines=8> */
.L_x_3796:
[----:B------:R-:W-:Y:S01]  /*12ae0*/  IMAD.MOV.U32 R143, RZ, RZ, R7 ;  /* 0x000000ffff8f7224 */ /* 0x000fe200078e0007 */
[----:B------:R-:W-:Y:S01]  /*12af0*/  MOV R252, 0x4 ;  /* 0x0000000400fc7802 */ /* 0x000fe20000000f00 */
[----:B-1----:R-:W-:Y:S01]  /*12b00*/  IMAD.MOV.U32 R3, RZ, RZ, 0x181f ;  /* 0x0000181fff037424 */ /* 0x002fe200078e00ff */
[----:B------:R-:W-:Y:S02]  /*12b10*/  MOV R2, 0x12b30 ;  /* 0x00012b3000027802 */ /* 0x000fe40000000f00 */
[----:B--2345:R-:W-:Y:S05]  /*12b20*/  CALL.REL.NOINC `($__internal_13_$__cuda_sm70_shflsync_idx_p) ;  /* 0x000041f000007944 */ /* 0x03cfea0003c00000 */
[----:B------:R-:W-:Y:S01]  /*12b30*/  MOV R9, R143 ;  /* 0x0000008f00097202 */ /* 0x000fe20000000f00 */
[----:B-1---5:R-:W-:Y:S05]  /*12b40*/  BRA `(.L_x_3894) ;  /* 0xfffeef4000007947 */ /* 0x022fea000383ffff */
.L_x_3797:
[----:B------:R-:W-:Y:S01]  /*12b50*/  IMAD.MOV.U32 R143, RZ, RZ, R8 ;  /* 0x000000ffff8f7224 */ /* 0x000fe200078e0008 */
[----:B------:R-:W-:Y:S01]  /*12b60*/  MOV R252, 0x4 ;  /* 0x0000000400fc7802 */ /* 0x000fe20000000f00 */
[----:B-1----:R-:W-:Y:S01]  /*12b70*/  IMAD.MOV.U32 R3, RZ, RZ, 0x181f ;  /* 0x0000181fff037424 */ /* 0x002fe200078e00ff */
[----:B------:R-:W-:Y:S02]  /*12b80*/  MOV R2, 0x12ba0 ;  /* 0x00012ba000027802 */ /* 0x000fe40000000f00 */
[----:B--2345:R-:W-:Y:S05]  /*12b90*/  CALL.REL.NOINC `($__internal_13_$__cuda_sm70_shflsync_idx_p) ;  /* 0x0000418000007944 */ /* 0x03cfea0003c00000 */
[----:B-----5:R-:W-:Y:S01]  /*12ba0*/  MOV R0, R143 ;  /* 0x0000008f00007202 */ /* 0x020fe20000000f00 */
[----:B-1----:R-:W-:Y:S05]  /*12bb0*/  BRA `(.L_x_3895) ;  /* 0xfffeeef000007947 */ /* 0x002fea000383ffff */
.L_x_3800:
        /* <DEDUP_REMOVED lines=13> */
.L_x_3803:
[----:B------:R-:W-:Y:S01]  /*12c90*/  IMAD.MOV.U32 R143, RZ, RZ, R7 ;  /* 0x000000ffff8f7224 */ /* 0x000fe200078e0007 */
[----:B------:R-:W-:Y:S01]  /*12ca0*/  MOV R252, 0x6 ;  /* 0x0000000600fc7802 */ /* 0x000fe20000000f00 */
[----:B-1----:R-:W-:Y:S01]  /*12cb0*/  IMAD.MOV.U32 R3, RZ, RZ, 0x181f ;  /* 0x0000181fff037424 */ /* 0x002fe200078e00ff */
[----:B------:R-:W-:Y:S02]  /*12cc0*/  MOV R2, 0x12ce0 ;  /* 0x00012ce000027802 */ /* 0x000fe40000000f00 */
[----:B--2345:R-:W-:Y:S05]  /*12cd0*/  CALL.REL.NOINC `($__internal_13_$__cuda_sm70_shflsync_idx_p) ;  /* 0x0000404000007944 */ /* 0x03cfea0003c00000 */
[----:B------:R-:W-:Y:S01]  /*12ce0*/  MOV R9, R143 ;  /* 0x0000008f00097202 */ /* 0x000fe20000000f00 */
[----:B-1---5:R-:W-:Y:S05]  /*12cf0*/  BRA `(.L_x_3897) ;  /* 0xfffef00000007947 */ /* 0x022fea000383ffff */
.L_x_3804:
[----:B------:R-:W-:Y:S01]  /*12d00*/  IMAD.MOV.U32 R143, RZ, RZ, R8 ;  /* 0x000000ffff8f7224 */ /* 0x000fe200078e0008 */
[----:B------:R-:W-:Y:S01]  /*12d10*/  MOV R252, 0x6 ;  /* 0x0000000600fc7802 */ /* 0x000fe20000000f00 */
[----:B-1----:R-:W-:Y:S01]  /*12d20*/  IMAD.MOV.U32 R3, RZ, RZ, 0x181f ;  /* 0x0000181fff037424 */ /* 0x002fe200078e00ff */
[----:B------:R-:W-:Y:S02]  /*12d30*/  MOV R2, 0x12d50 ;  /* 0x00012d5000027802 */ /* 0x000fe40000000f00 */
[----:B--2345:R-:W-:Y:S05]  /*12d40*/  CALL.REL.NOINC `($__internal_13_$__cuda_sm70_shflsync_idx_p) ;  /* 0x00003fd000007944 */ /* 0x03cfea0003c00000 */
[----:B-----5:R-:W-:Y:S01]  /*12d50*/  MOV R0, R143 ;  /* 0x0000008f00007202 */ /* 0x020fe20000000f00 */
[----:B-1----:R-:W-:Y:S05]  /*12d60*/  BRA `(.L_x_3898) ;  /* 0xfffeefb000007947 */ /* 0x002fea000383ffff */
.L_x_3807:
        /* <DEDUP_REMOVED lines=13> */
.L_x_3810:
[----:B------:R-:W-:Y:S01]  /*12e40*/  IMAD.MOV.U32 R143, RZ, RZ, R0 ;  /* 0x000000ffff8f7224 */ /* 0x000fe200078e0000 */
[----:B------:R-:W-:Y:S01]  /*12e50*/  MOV R252, RZ ;  /* 0x000000ff00fc7202 */ /* 0x000fe20000000f00 */
[----:B------:R-:W-:Y:S01]  /*12e60*/  IMAD.MOV.U32 R3, RZ, RZ, 0x181f ;  /* 0x0000181fff037424 */ /* 0x000fe200078e00ff */
[----:B------:R-:W-:Y:S02]  /*12e70*/  MOV R2, 0x12e90 ;  /* 0x00012e9000027802 */ /* 0x000fe40000000f00 */
[----:B------:R-:W-:Y:S05]  /*12e80*/  CALL.REL.NOINC `($__internal_13_$__cuda_sm70_shflsync_idx_p) ;  /* 0x00003e9000007944 */ /* 0x000fea0003c00000 */
[----:B------:R-:W-:Y:S01]  /*12e90*/  MOV R8, R143 ;  /* 0x0000008f00087202 */ /* 0x000fe20000000f00 */
[----:B-1---5:R-:W-:Y:S05]  /*12ea0*/  BRA `(.L_x_3900) ;  /* 0xffff095000007947 */ /* 0x022fea000383ffff */
.L_x_3811:
[----:B------:R-:W-:Y:S01]  /*12eb0*/  IMAD.MOV.U32 R143, RZ, RZ, R4 ;  /* 0x000000ffff8f7224 */ /* 0x000fe200078e0004 */
[----:B------:R-:W-:Y:S01]  /*12ec0*/  MOV R252, RZ ;  /* 0x000000ff00fc7202 */ /* 0x000fe20000000f00 */
[----:B------:R-:W-:Y:S01]  /*12ed0*/  IMAD.MOV.U32 R3, RZ, RZ, 0x181f ;  /* 0x0000181fff037424 */ /* 0x000fe200078e00ff */
[----:B------:R-:W-:Y:S02]  /*12ee0*/  MOV R2, 0x12f00 ;  /* 0x00012f0000027802 */ /* 0x000fe40000000f00 */
[----:B-12---:R-:W-:Y:S05]  /*12ef0*/  CALL.REL.NOINC `($__internal_13_$__cuda_sm70_shflsync_idx_p) ;  /* 0x00003e2000007944 */ /* 0x006fea0003c00000 */
[----:B------:R-:W-:Y:S01]  /*12f00*/  ISETP.GE.AND P2, PT, R250, c[0x0][0x1d4], PT ;  /* 0x00007500fa007a0c */ /* 0x000fe20003f46270 */
[----:B------:R-:W-:Y:S01]  /*12f10*/  IMAD.MOV.U32 R252, RZ, RZ, 0x1 ;  /* 0x00000001fffc7424 */ /* 0x000fe200078e00ff */
[----:B------:R-:W-:-:S02]  /*12f20*/  ISETP.GE.AND P0, PT, R251, c[0x0][0x1d4], PT ;  /* 0x00007500fb007a0c */ /* 0x000fc40003f06270 */
[C---:B------:R-:W-:Y:S02]  /*12f30*/  IADD3 R6, P6, R143.reuse, R67, RZ ;  /* 0x000000438f067210 */ /* 0x040fe40007fde0ff */
[----:B------:R-:W-:Y:S01]  /*12f40*/  IADD3 R2, P5, R143, R152, RZ ;  /* 0x000000988f027210 */ /* 0x000fe20007fbe0ff */
[----:B-----5:R-:W-:Y:S01]  /*12f50*/  IMAD.MOV.U32 R143, RZ, RZ, R0 ;  /* 0x000000ffff8f7224 */ /* 0x020fe200078e0000 */
        /* <DEDUP_REMOVED lines=8> */
[----:B--2---:R-:W-:Y:S01]  /*12fe0*/  SEL R6, RZ, 0x10, P2 ;  /* 0x00000010ff067807 */ /* 0x004fe20001000000 */
[----:B---3--:R-:W-:Y:S01]  /*12ff0*/  IMAD.MOV.U32 R3, RZ, RZ, 0x181f ;  /* 0x0000181fff037424 */ /* 0x008fe200078e00ff */
[----:B------:R-:W-:Y:S02]  /*13000*/  MOV R2, 0x13020 ;  /* 0x0001302000027802 */ /* 0x000fe40000000f00 */
[----:B-1----:R-:W-:Y:S05]  /*13010*/  CALL.REL.NOINC `($__internal_13_$__cuda_sm70_shflsync_idx_p) ;  /* 0x00003d0000007944 */ /* 0x002fea0003c00000 */
[----:B------:R-:W-:Y:S01]  /*13020*/  IMAD.MOV.U32 R7, RZ, RZ, R143 ;  /* 0x000000ffff077224 */ /* 0x000fe200078e008f */
[----:B------:R-:W-:Y:S01]  /*13030*/  MOV R252, 0x1 ;  /* 0x0000000100fc7802 */ /* 0x000fe20000000f00 */
[----:B------:R-:W-:Y:S01]  /*13040*/  IMAD.MOV.U32 R143, RZ, RZ, R4 ;  /* 0x000000ffff8f7224 */ /* 0x000fe200078e0004 */
[----:B------:R-:W-:-:S02]  /*13050*/  MOV R3, 0x181f ;  /* 0x0000181f00037802 */ /* 0x000fc40000000f00 */
[----:B------:R-:W-:Y:S02]  /*13060*/  MOV R2, 0x13080 ;  /* 0x0001308000027802 */ /* 0x000fe40000000f00 */
[----:B-1---5:R-:W-:Y:S05]  /*13070*/  CALL.REL.NOINC `($__internal_13_$__cuda_sm70_shflsync_idx_p) ;  /* 0x00003ca000007944 */ /* 0x022fea0003c00000 */
[----:B------:R-:W-:Y:S01]  /*13080*/  IADD3 R8, -R6, 0x10, RZ ;  /* 0x0000001006087810 */ /* 0x000fe20007ffe1ff */
[----:B------:R-:W-:Y:S01]  /*13090*/  IMAD.MOV.U32 R252, RZ, RZ, 0x2 ;  /* 0x00000002fffc7424 */ /* 0x000fe200078e00ff */
        /* <DEDUP_REMOVED lines=8> */
[----:B-----5:R-:W-:Y:S02]  /*13120*/  IMAD.MOV.U32 R143, RZ, RZ, R0 ;  /* 0x000000ffff8f7224 */ /* 0x020fe400078e0000 */
[----:B------:R-:W-:Y:S01]  /*13130*/  @!PT LDS RZ, [RZ] ;  /* 0x00000000fffff984 */ /* 0x000fe20000000800 */
[----:B------:R-:W-:Y:S01]  /*13140*/  @!PT LDS RZ, [RZ] ;  /* 0x00000000fffff984 */ /* 0x000fe20000000800 */
[----:B------:R-:W-:Y:S01]  /*13150*/  @!PT LDS RZ, [RZ] ;  /* 0x00000000fffff984 */ /* 0x000fe20000000800 */
[----:B------:R2:W-:Y:S01]  /*13160*/  LDGSTS.E.BYPASS.LTC128B.128.ZFILL [R247+0x4900], [R8.64], P6 ;  /* 0x0490000008f77fae */ /* 0x0005e2000b141d46 */
[----:B------:R-:W-:-:S05]  /*13170*/  IADD3.X R3, RZ, R7, R65, P2, P0 ;  /* 0x00000007ff037210 */ /* 0x000fca00017e0441 */
[----:B------:R3:W-:Y:S02]  /*13180*/  LDGSTS.E.BYPASS.LTC128B.128.ZFILL [R247+0x6900], [R2.64], P5 ;  /* 0x0690000002f77fae */ /* 0x0007e4000a941d46 */
[----:B---3--:R-:W-:Y:S01]  /*13190*/  IMAD.MOV.U32 R3, RZ, RZ, 0x181f ;  /* 0x0000181fff037424 */ /* 0x008fe200078e00ff */
[----:B------:R-:W-:Y:S02]  /*131a0*/  MOV R2, 0x131c0 ;  /* 0x000131c000027802 */ /* 0x000fe40000000f00 */
[----:B-12---:R-:W-:Y:S05]  /*131b0*/  CALL.REL.NOINC `($__internal_13_$__cuda_sm70_shflsync_idx_p) ;  /* 0x00003b6000007944 */ /* 0x006fea0003c00000 */
[----:B------:R-:W-:Y:S01]  /*131c0*/  IMAD.MOV.U32 R7, RZ, RZ, R143 ;  /* 0x000000ffff077224 */ /* 0x000fe200078e008f */
[----:B------:R-:W-:Y:S01]  /*131d0*/  MOV R252, 0x2 ;  /* 0x0000000200fc7802 */ /* 0x000fe20000000f00 */
[----:B------:R-:W-:Y:S01]  /*131e0*/  IMAD.MOV.U32 R143, RZ, RZ, R4 ;  /* 0x000000ffff8f7224 */ /* 0x000fe200078e0004 */
[----:B------:R-:W-:Y:S02]  /*131f0*/  MOV R3, 0x181f ;  /* 0x0000181f00037802 */ /* 0x000fe40000000f00 */
[----:B------:R-:W-:Y:S02]  /*13200*/  MOV R2, 0x13220 ;  /* 0x0001322000027802 */ /* 0x000fe40000000f00 */
[----:B-1---5:R-:W-:Y:S05]  /*13210*/  CALL.REL.NOINC `($__internal_13_$__cuda_sm70_shflsync_idx_p) ;  /* 0x00003b0000007944 */ /* 0x022fea0003c00000 */
[----:B------:R-:W-:Y:S01]  /*13220*/  IADD3 R8, -R6, 0x10, RZ ;  /* 0x0000001006087810 */ /* 0x000fe20007ffe1ff */
[----:B------:R-:W-:Y:S01]  /*13230*/  IMAD.MOV.U32 R252, RZ, RZ, 0x3 ;  /* 0x00000003fffc7424 */ /* 0x000fe200078e00ff */
        /* <DEDUP_REMOVED lines=24> */
[----:B-----5:R-:W-:Y:S01]  /*133c0*/  MOV R0, R143 ;  /* 0x0000008f00007202 */ /* 0x020fe20000000f00 */
[----:B-1----:R-:W-:Y:S05]  /*133d0*/  BRA `(.L_x_3901) ;  /* 0xffff060000007947 */ /* 0x002fea000383ffff */
.L_x_3812:
[----:B------:R-:W-:Y:S01]  /*133e0*/  IMAD.MOV.U32 R143, RZ, RZ, R0 ;  /* 0x000000ffff8f7224 */ /* 0x000fe200078e0000 */
[----:B------:R-:W-:Y:S01]  /*133f0*/  MOV R252, RZ ;  /* 0x000000ff00fc7202 */ /* 0x000fe20000000f00 */
[----:B------:R-:W-:Y:S01]  /*13400*/  IMAD.MOV.U32 R3, RZ, RZ, 0x1c1f ;  /* 0x00001c1fff037424 */ /* 0x000fe200078e00ff */
[----:B------:R-:W-:-:S02]  /*13410*/  MOV R2, 0x13430 ;  /* 0x0001343000027802 */ /* 0x000fc40000000f00 */
[----:B------:R-:W-:Y:S05]  /*13420*/  CALL.REL.NOINC `($__internal_13_$__cuda_sm70_shflsync_idx_p) ;  /* 0x000038f000007944 */ /* 0x000fea0003c00000 */
[----:B------:R-:W-:Y:S01]  /*13430*/  MOV R2, R143 ;  /* 0x0000008f00027202 */ /* 0x000fe20000000f00 */
[----:B-1---5:R-:W-:Y:S05]  /*13440*/  BRA `(.L_x_3902) ;  /* 0xffff078000007947 */ /* 0x022fea000383ffff */
.L_x_3813:
[----:B------:R-:W-:Y:S01]  /*13450*/  IMAD.MOV.U32 R143, RZ, RZ, R0 ;  /* 0x000000ffff8f7224 */ /* 0x000fe200078e0000 */
[----:B------:R-:W-:Y:S01]  /*13460*/  MOV R252, 0x1 ;  /* 0x0000000100fc7802 */ /* 0x000fe20000000f00 */
[----:B------:R-:W-:Y:S01]  /*13470*/  IMAD.MOV.U32 R3, RZ, RZ, 0x1c1f ;  /* 0x00001c1fff037424 */ /* 0x000fe200078e00ff */
[----:B------:R-:W-:-:S02]  /*13480*/  MOV R2, 0x134a0 ;  /* 0x000134a000027802 */ /* 0x000fc40000000f00 */
[----:B-1----:R-:W-:Y:S05]  /*13490*/  CALL.REL.NOINC `($__internal_13_$__cuda_sm70_shflsync_idx_p) ;  /* 0x0000388000007944 */ /* 0x002fea0003c00000 */
[----:B------:R-:W-:Y:S02]  /*134a0*/  IMAD.IADD R2, R4, 0x1, R143 ;  /* 0x0000000104027824 */ /* 0x000fe400078e028f */
[----:B-----5:R-:W-:-:S02]  /*134b0*/  IMAD.MOV.U32 R143, RZ, RZ, R0 ;  /* 0x000000ffff8f7224 */ /* 0x020fc400078e0000 */
[----:B------:R-:W-:Y:S01]  /*134c0*/  IMAD.MOV.U32 R252, RZ, RZ, 0x2 ;  /* 0x00000002fffc7424 */ /* 0x000fe200078e00ff */
[----:B------:R-:W-:Y:S01]  /*134d0*/  IMNMX R2, R5, R2, PT ;  /* 0x0000000205027217 */ /* 0x000fe20003800200 */
[----:B------:R-:W-:-:S03]  /*134e0*/  IMAD.MOV.U32 R3, RZ, RZ, 0x1c1f ;  /* 0x00001c1fff037424 */ /* 0x000fc600078e00ff */
        /* <DEDUP_REMOVED lines=32> */
[----:B------:R-:W-:Y:S02]  /*136f0*/  MOV R2, 0x13710 ;  /* 0x0001371000027802 */ /* 0x000fe40000000f00 */
[----:B-1----:R-:W-:Y:S05]  /*13700*/  CALL.REL.NOINC `($__internal_13_$__cuda_sm70_shflsync_idx_p) ;  /* 0x0000361000007944 */ /* 0x002fea0003c00000 */
[----:B------:R-:W-:Y:S02]  /*13710*/  IMAD.IADD R2, R4, 0x1, R143 ;  /* 0x0000000104027824 */ /* 0x000fe400078e028f */
[----:B-----5:R-:W-:Y:S02]  /*13720*/  IMAD.MOV.U32 R143, RZ, RZ, R0 ;  /* 0x000000ffff8f7224 */ /* 0x020fe400078e0000 */
        /* <DEDUP_REMOVED lines=37> */
[----:B------:R-:W-:Y:S01]  /*13980*/  IMAD.IADD R4, R4, 0x1, R143 ;  /* 0x0000000104047824 */ /* 0x000fe200078e028f */
[----:B------:R-:W-:Y:S01]  /*13990*/  FMNMX.FTZ R136, R7, R8, !PT ;  /* 0x0000000807887209 */ /* 0x000fe20007810000 */
[----:B-----5:R-:W-:Y:S01]  /*139a0*/  IMAD.MOV.U32 R0, RZ, RZ, 0x2 ;  /* 0x00000002ff007424 */ /* 0x020fe200078e00ff */
[----:B------:R-:W-:Y:S02]  /*139b0*/  FMNMX.FTZ R135, R9, R10, !PT ;  /* 0x0000000a09877209 */ /* 0x000fe40007810000 */
[----:B------:R-:W-:Y:S02]  /*139c0*/  IMNMX R5, R5, R4, PT ;  /* 0x0000000405057217 */ /* 0x000fe40003800200 */
[----:B------:R-:W-:-:S02]  /*139d0*/  FMNMX.FTZ R136, R11, R136, !PT ;  /* 0x000000880b887209 */ /* 0x000fc40007810000 */
        /* <DEDUP_REMOVED lines=8> */
[----:B------:R-:W-:Y:S02]  /*13a60*/  FMNMX.FTZ R6, R19, R27, !PT ;  /* 0x0000001b13067209 */ /* 0x000fe40007810000 */
[----:B------:R-:W-:Y:S02]  /*13a70*/  FMNMX.FTZ R136, R12, R136, !PT ;  /* 0x000000880c887209 */ /* 0x000fe40007810000 */
[----:B------:R-:W-:Y:S02]  /*13a80*/  FSEL R33, R99, -INF , P0 ;  /* 0xff80000063217808 */ /* 0x000fe40000000000 */
[----:B------:R-:W-:-:S02]  /*13a90*/  ISETP.GT.AND P6, PT, R5, 0x10, PT ;  /* 0x000000100500780c */ /* 0x000fc40003fc4270 */
        /* <DEDUP_REMOVED lines=79> */
[----:B-1----:R-:W-:Y:S05]  /*13f90*/  CALL.REL.NOINC `($__internal_12_$__cuda_sm70_shflsync_bfly_p) ;  /* 0x00002d2000007944 */ /* 0x002fea0003c00000 */
[----:B------:R-:W-:Y:S01]  /*13fa0*/  FMNMX.FTZ R136, R136, R0, !PT ;  /* 0x0000000088887209 */ /* 0x000fe20007810000 */
[----:B------:R-:W-:Y:S01]  /*13fb0*/  IMAD.MOV.U32 R0, RZ, RZ, 0x1 ;  /* 0x00000001ff007424 */ /* 0x000fe200078e00ff */
[----:B------:R-:W-:-:S03]  /*13fc0*/  MOV R2, 0x13ff0 ;  /* 0x00013ff000027802 */ /* 0x000fc60000000f00 */
[----:B------:R-:W-:Y:S02]  /*13fd0*/  IMAD.MOV.U32 R132, RZ, RZ, R136 ;  /* 0x000000ffff847224 */ /* 0x000fe400078e0088 */
[----:B------:R-:W-:Y:S05]  /*13fe0*/  CALL.REL.NOINC `($__internal_12_$__cuda_sm70_shflsync_bfly_p) ;  /* 0x00002cd000007944 */ /* 0x000fea0003c00000 */
[----:B------:R-:W-:Y:S01]  /*13ff0*/  FMNMX.FTZ R136, R136, R0, !PT ;  /* 0x0000000088887209 */ /* 0x000fe20007810000 */
[----:B------:R-:W-:Y:S01]  /*14000*/  IMAD.MOV.U32 R132, RZ, RZ, R135 ;  /* 0x000000ffff847224 */ /* 0x000fe200078e0087 */
[----:B------:R-:W-:Y:S01]  /*14010*/  MOV R2, 0x14040 ;  /* 0x0001404000027802 */ /* 0x000fe20000000f00 */
[----:B------:R-:W-:Y:S02]  /*14020*/  IMAD.MOV.U32 R0, RZ, RZ, 0x2 ;  /* 0x00000002ff007424 */ /* 0x000fe400078e00ff */
[----:B------:R-:W-:Y:S05]  /*14030*/  CALL.REL.NOINC `($__internal_12_$__cuda_sm70_shflsync_bfly_p) ;  /* 0x00002c8000007944 */ /* 0x000fea0003c00000 */
        /* <DEDUP_REMOVED lines=25> */
[----:B------:R-:W-:Y:S01]  /*141d0*/  MOV R133, R0 ;  /* 0x0000000000857202 */ /* 0x000fe20000000f00 */
[----:B------:R-:W-:Y:S05]  /*141e0*/  BRA `(.L_x_3903) ;  /* 0xffff075000007947 */ /* 0x000fea000383ffff */
.L_x_3817:
[----:B------:R-:W-:Y:S01]  /*141f0*/  MOV R252, RZ ;  /* 0x000000ff00fc7202 */ /* 0x000fe20000000f00 */
[----:B------:R-:W-:Y:S01]  /*14200*/  IMAD.MOV.U32 R143, RZ, RZ, R0 ;  /* 0x000000ffff8f7224 */ /* 0x000fe200078e0000 */
[----:B------:R-:W-:Y:S01]  /*14210*/  MOV R2, 0x14240 ;  /* 0x0001424000027802 */ /* 0x000fe20000000f00 */
[----:B------:R-:W-:Y:S02]  /*14220*/  IMAD.MOV.U32 R3, RZ, RZ, 0x181f ;  /* 0x0000181fff037424 */ /* 0x000fe400078e00ff */
[----:B--2---:R-:W-:Y:S05]  /*14230*/  CALL.REL.NOINC `($__internal_13_$__cuda_sm70_shflsync_idx_p) ;  /* 0x00002ae000007944 */ /* 0x004fea0003c00000 */
[----:B------:R-:W-:Y:S01]  /*14240*/  MOV R7, R143 ;  /* 0x0000008f00077202 */ /* 0x000fe20000000f00 */
[----:B-1---5:R-:W-:-:S05]  /*14250*/  BRA `(.L_x_3904) ;  /* 0xffff282000007947 */ /* 0x022fca000383ffff */
.L_x_3818:
[----:B------:R-:W-:Y:S01]  /*14260*/  MOV R252, RZ ;  /* 0x000000ff00fc7202 */ /* 0x000fe20000000f00 */
[----:B------:R-:W-:Y:S01]  /*14270*/  IMAD.MOV.U32 R143, RZ, RZ, R4 ;  /* 0x000000ffff8f7224 */ /* 0x000fe200078e0004 */
[----:B------:R-:W-:Y:S01]  /*14280*/  MOV R2, 0x142b0 ;  /* 0x000142b000027802 */ /* 0x000fe20000000f00 */
[----:B------:R-:W-:Y:S02]  /*14290*/  IMAD.MOV.U32 R3, RZ, RZ, 0x181f ;  /* 0x0000181fff037424 */ /* 0x000fe400078e00ff */
[----:B-123--:R-:W-:Y:S05]  /*142a0*/  CALL.REL.NOINC `($__internal_13_$__cuda_sm70_shflsync_idx_p) ;  /* 0x00002a7000007944 */ /* 0x00efea0003c00000 */
[----:B------:R-:W-:Y:S01]  /*142b0*/  ISETP.GE.AND P5, PT, R250, c[0x0][0x1d4], PT ;  /* 0x00007500fa007a0c */ /* 0x000fe20003fa6270 */
[----:B------:R-:W-:Y:S01]  /*142c0*/  IMAD.MOV.U32 R252, RZ, RZ, 0x1 ;  /* 0x00000001fffc7424 */ /* 0x000fe200078e00ff */
[----:B------:R-:W-:Y:S02]  /*142d0*/  IADD3 R8, P2, R143, R12, RZ ;  /* 0x0000000c8f087210 */ /* 0x000fe40007f5e0ff */
[----:B------:R-:W-:Y:S03]  /*142e0*/  ISETP.GE.AND P0, PT, R251, c[0x0][0x1d4], PT ;  /* 0x00007500fb007a0c */ /* 0x000fe60003f06270 */
[----:B------:R-:W-:Y:S01]  /*142f0*/  IMAD.X R9, R7, 0x1, R5, P2 ;  /* 0x0000000107097824 */ /* 0x000fe200010e0605 */
[----:B------:R-:W-:Y:S01]  /*14300*/  IADD3 R2, P2, R143, R13, RZ ;  /* 0x0000000d8f027210 */ /* 0x000fe20007f5e0ff */
[----:B-----5:R-:W-:Y:S04]  /*14310*/  IMAD.MOV.U32 R143, RZ, RZ, R0 ;  /* 0x000000ffff8f7224 */ /* 0x020fe800078e0000 */
[----:B------:R-:W-:Y:S01]  /*14320*/  @!PT LDS RZ, [RZ] ;  /* 0x00000000fffff984 */ /* 0x000fe20000000800 */
[----:B------:R-:W-:Y:S01]  /*14330*/  @!PT LDS RZ, [RZ] ;  /* 0x00000000fffff984 */ /* 0x000fe20000000800 */
[----:B------:R-:W-:Y:S01]  /*14340*/  @!PT LDS RZ, [RZ] ;  /* 0x00000000fffff984 */ /* 0x000fe20000000800 */
[----:B------:R2:W-:Y:S01]  /*14350*/  LDGSTS.E.BYPASS.LTC128B.128 [R247+0x100], [R8.64], !P5 ;  /* 0x0010000008f77fae */ /* 0x0005e2000e901d46 */
[----:B------:R-:W-:Y:S01]  /*14360*/  IMAD.X R3, R7, 0x1, R6, P2 ;  /* 0x0000000107037824 */ /* 0x000fe200010e0606 */
[----:B------:R-:W-:Y:S04]  /*14370*/  SEL R7, RZ, 0x10, P0 ;  /* 0x00000010ff077807 */ /* 0x000fe80000000000 */
[----:B------:R3:W-:Y:S01]  /*14380*/  LDGSTS.E.BYPASS.LTC128B.128 [R247+0x2100], [R2.64], !P0 ;  /* 0x0210000002f77fae */ /* 0x0007e2000c101d46 */
[----:B--2---:R-:W-:Y:S02]  /*14390*/  SEL R8, RZ, 0x10, P5 ;  /* 0x00000010ff087807 */ /* 0x004fe40002800000 */
[----:B---3--:R-:W-:Y:S01]  /*143a0*/  MOV R2, 0x143d0 ;  /* 0x000143d000027802 */ /* 0x008fe20000000f00 */
[----:B------:R-:W-:Y:S02]  /*143b0*/  IMAD.MOV.U32 R3, RZ, RZ, 0x181f ;  /* 0x0000181fff037424 */ /* 0x000fe400078e00ff */
[----:B-1----:R-:W-:Y:S05]  /*143c0*/  CALL.REL.NOINC `($__internal_13_$__cuda_sm70_shflsync_idx_p) ;  /* 0x0000295000007944 */ /* 0x002fea0003c00000 */
[----:B------:R-:W-:Y:S01]  /*143d0*/  MOV R252, 0x1 ;  /* 0x0000000100fc7802 */ /* 0x000fe20000000f00 */
[----:B------:R-:W-:Y:S01]  /*143e0*/  IMAD.MOV.U32 R9, RZ, RZ, R143 ;  /* 0x000000ffff097224 */ /* 0x000fe200078e008f */
[----:B------:R-:W-:Y:S01]  /*143f0*/  MOV R3, 0x181f ;  /* 0x0000181f00037802 */ /* 0x000fe20000000f00 */
[----:B------:R-:W-:Y:S01]  /*14400*/  IMAD.MOV.U32 R143, RZ, RZ, R4 ;  /* 0x000000ffff8f7224 */ /* 0x000fe200078e0004 */
[----:B------:R-:W-:Y:S02]  /*14410*/  MOV R2, 0x14430 ;  /* 0x0001443000027802 */ /* 0x000fe40000000f00 */
[----:B-1---5:R-:W-:Y:S05]  /*14420*/  CALL.REL.NOINC `($__internal_13_$__cuda_sm70_shflsync_idx_p) ;  /* 0x000028f000007944 */ /* 0x022fea0003c00000 */
[C---:B------:R-:W-:Y:S01]  /*14430*/  IADD3 R2, -R8.reuse, 0x10, RZ ;  /* 0x0000001008027810 */ /* 0x040fe20007ffe1ff */
[----:B------:R-:W-:Y:S01]  /*14440*/  IMAD.MOV.U32 R252, RZ, RZ, 0x2 ;  /* 0x00000002fffc7424 */ /* 0x000fe200078e00ff */
        /* <DEDUP_REMOVED lines=9> */
[----:B--2---:R-:W-:Y:S04]  /*144e0*/  IADD3 R2, -R7, 0x10, RZ ;  /* 0x0000001007027810 */ /* 0x004fe80007ffe1ff */
[----:B------:R-:W-:Y:S04]  /*144f0*/  LOP3.LUT R2, R2, 0xf, RZ, 0xc0, !PT ;  /* 0x0000000f02027812 */ /* 0x000fe800078ec0ff */
[----:B------:R-:W-:Y:S01]  /*14500*/  IADD3 R2, P2, P0, R2, R143, R13 ;  /* 0x0000008f02027210 */ /* 0x000fe2000785e00d */
[----:B-----5:R-:W-:Y:S03]  /*14510*/  IMAD.MOV.U32 R143, RZ, RZ, R0 ;  /* 0x000000ffff8f7224 */ /* 0x020fe600078e0000 */
[----:B------:R-:W-:Y:S05]  /*14520*/  IADD3.X R3, RZ, R9, R6, P2, P0 ;  /* 0x00000009ff037210 */ /* 0x000fea00017e0406 */
[----:B------:R2:W-:Y:S02]  /*14530*/  LDGSTS.E.BYPASS.LTC128B.128.ZFILL [R247+0x2900], [R2.64], P5 ;  /* 0x0290000002f77fae */ /* 0x0005e4000a941d46 */
[----:B--2---:R-:W-:Y:S01]  /*14540*/  MOV R2, 0x14570 ;  /* 0x0001457000027802 */ /* 0x004fe20000000f00 */
[----:B------:R-:W-:Y:S03]  /*14550*/  IMAD.MOV.U32 R3, RZ, RZ, 0x181f ;  /* 0x0000181fff037424 */ /* 0x000fe600078e00ff */
        /* <DEDUP_REMOVED lines=33> */
[----:B-----5:R-:W-:Y:S01]  /*14770*/  MOV R0, R143 ;  /* 0x0000008f00007202 */ /* 0x020fe20000000f00 */
[----:B-1----:R-:W-:-:S05]  /*14780*/  BRA `(.L_x_3905) ;  /* 0xffff24e000007947 */ /* 0x002fca000383ffff */
.L_x_3821:
[----:B------:R-:W-:Y:S01]  /*14790*/  MOV R252, RZ ;  /* 0x000000ff00fc7202 */ /* 0x000fe20000000f00 */
[----:B------:R-:W-:Y:S01]  /*147a0*/  IMAD.MOV.U32 R143, RZ, RZ, R0 ;  /* 0x000000ffff8f7224 */ /* 0x000fe200078e0000 */
[----:B------:R-:W-:Y:S01]  /*147b0*/  MOV R2, 0x147e0 ;  /* 0x000147e000027802 */ /* 0x000fe20000000f00 */
[----:B------:R-:W-:Y:S02]  /*147c0*/  IMAD.MOV.U32 R3, RZ, RZ, 0x181f ;  /* 0x0000181fff037424 */ /* 0x000fe400078e00ff */
[----:B------:R-:W-:Y:S05]  /*147d0*/  CALL.REL.NOINC `($__internal_13_$__cuda_sm70_shflsync_idx_p) ;  /* 0x0000254000007944 */ /* 0x000fea0003c00000 */
[----:B------:R-:W-:Y:S01]  /*147e0*/  MOV R135, R143 ;  /* 0x0000008f00877202 */ /* 0x000fe20000000f00 */
[----:B-1---5:R-:W-:-:S05]  /*147f0*/  BRA `(.L_x_3906) ;  /* 0xffff32b000007947 */ /* 0x022fca000383ffff */
.L_x_3822:
[----:B------:R-:W-:Y:S01]  /*14800*/  MOV R252, RZ ;  /* 0x000000ff00fc7202 */ /* 0x000fe20000000f00 */
[----:B------:R-:W-:Y:S01]  /*14810*/  IMAD.MOV.U32 R143, RZ, RZ, R132 ;  /* 0x000000ffff8f7224 */ /* 0x000fe200078e0084 */
[----:B------:R-:W-:Y:S01]  /*14820*/  MOV R2, 0x14850 ;  /* 0x0001485000027802 */ /* 0x000fe20000000f00 */
[----:B------:R-:W-:Y:S02]  /*14830*/  IMAD.MOV.U32 R3, RZ, RZ, 0x181f ;  /* 0x0000181fff037424 */ /* 0x000fe400078e00ff */
[----:B-12---:R-:W-:Y:S05]  /*14840*/  CALL.REL.NOINC `($__internal_13_$__cuda_sm70_shflsync_idx_p) ;  /* 0x000024d000007944 */ /* 0x006fea0003c00000 */
[----:B------:R-:W-:Y:S01]  /*14850*/  ISETP.GE.AND P5, PT, R250, c[0x0][0x1d4], PT ;  /* 0x00007500fa007a0c */ /* 0x000fe20003fa6270 */
[----:B------:R-:W-:Y:S01]  /*14860*/  IMAD.MOV.U32 R252, RZ, RZ, 0x1 ;  /* 0x00000001fffc7424 */ /* 0x000fe200078e00ff */
[----:B------:R-:W-:Y:S02]  /*14870*/  IADD3 R208, P2, R143, R141, RZ ;  /* 0x0000008d8fd07210 */ /* 0x000fe40007f5e0ff */
[----:B------:R-:W-:Y:S03]  /*14880*/  ISETP.GE.AND P0, PT, R251, c[0x0][0x1d4], PT ;  /* 0x00007500fb007a0c */ /* 0x000fe60003f06270 */
[----:B------:R-:W-:Y:S01]  /*14890*/  IMAD.X R209, R135, 0x1, R133, P2 ;  /* 0x0000000187d17824 */ /* 0x000fe200010e0685 */
[----:B------:R-:W-:Y:S01]  /*148a0*/  IADD3 R2, P2, R143, R210, RZ ;  /* 0x000000d28f027210 */ /* 0x000fe20007f5e0ff */
[----:B-----5:R-:W-:Y:S01]  /*148b0*/  IMAD.MOV.U32 R143, RZ, RZ, R0 ;  /* 0x000000ffff8f7224 */ /* 0x020fe200078e0000 */
[----:B------:R-:W-:Y:S03]  /*148c0*/  SEL R136, RZ, 0x10, P0 ;  /* 0x00000010ff887807 */ /* 0x000fe60000000000 */
[----:B------:R-:W-:Y:S01]  /*148d0*/  @!PT LDS RZ, [RZ] ;  /* 0x00000000fffff984 */ /* 0x000fe20000000800 */
[----:B------:R-:W-:Y:S01]  /*148e0*/  @!PT LDS RZ, [RZ] ;  /* 0x00000000fffff984 */ /* 0x000fe20000000800 */
[----:B------:R-:W-:Y:S01]  /*148f0*/  @!PT LDS RZ, [RZ] ;  /* 0x00000000fffff984 */ /* 0x000fe20000000800 */
[----:B------:R2:W-:Y:S01]  /*14900*/  LDGSTS.E.BYPASS.LTC128B.128 [R247+0x4100], [R208.64], !P5 ;  /* 0x04100000d0f77fae */ /* 0x0005e2000e901d46 */
[----:B------:R-:W-:Y:S01]  /*14910*/  IMAD.X R3, R135, 0x1, R134, P2 ;  /* 0x0000000187037824 */ /* 0x000fe200010e0686 */
[----:B------:R-:W-:Y:S04]  /*14920*/  SEL R135, RZ, 0x10, P5 ;  /* 0x00000010ff877807 */ /* 0x000fe80002800000 */
[----:B------:R3:W-:Y:S02]  /*14930*/  LDGSTS.E.BYPASS.LTC128B.128 [R247+0x6100], [R2.64], !P0 ;  /* 0x0610000002f77fae */ /* 0x0007e4000c101d46 */
[----:B---3--:R-:W-:Y:S01]  /*14940*/  MOV R2, 0x14970 ;  /* 0x0001497000027802 */ /* 0x008fe20000000f00 */
[----:B------:R-:W-:Y:S02]  /*14950*/  IMAD.MOV.U32 R3, RZ, RZ, 0x181f ;  /* 0x0000181fff037424 */ /* 0x000fe400078e00ff */
[----:B-12---:R-:W-:Y:S05]  /*14960*/  CALL.REL.NOINC `($__internal_13_$__cuda_sm70_shflsync_idx_p) ;  /* 0x000023b000007944 */ /* 0x006fea0003c00000 */
        /* <DEDUP_REMOVED lines=53> */
[----:B-----5:R-:W-:Y:S01]  /*14cc0*/  IMAD.MOV.U32 R0, RZ, RZ, R143 ;  /* 0x000000ffff007224 */ /* 0x020fe200078e008f */
[----:B------:R-:W-:Y:S01]  /*14cd0*/  MOV R3, 0x181f ;  /* 0x0000181f00037802 */ /* 0x000fe20000000f00 */
[----:B------:R-:W-:Y:S01]  /*14ce0*/  IMAD.MOV.U32 R143, RZ, RZ, R132 ;  /* 0x000000ffff8f7224 */ /* 0x000fe200078e0084 */
[----:B------:R-:W-:Y:S02]  /*14cf0*/  MOV R2, 0x14d10 ;  /* 0x00014d1000027802 */ /* 0x000fe40000000f00 */
[----:B-1----:R-:W-:Y:S05]  /*14d00*/  CALL.REL.NOINC `($__internal_13_$__cuda_sm70_shflsync_idx_p) ;  /* 0x0000201000007944 */ /* 0x002fea0003c00000 */
[----:B------:R-:W-:Y:S01]  /*14d10*/  MOV R132, R143 ;  /* 0x0000008f00847202 */ /* 0x000fe20000000f00 */
[----:B-1---5:R-:W-:-:S05]  /*14d20*/  BRA `(.L_x_3907) ;  /* 0xffff2f6000007947 */ /* 0x022fca000383ffff */
.L_x_3823:
[----:B------:R-:W-:Y:S01]  /*14d30*/  MOV R252, RZ ;  /* 0x000000ff00fc7202 */ /* 0x000fe20000000f00 */
[----:B------:R-:W-:Y:S01]  /*14d40*/  IMAD.MOV.U32 R143, RZ, RZ, R132 ;  /* 0x000000ffff8f7224 */ /* 0x000fe200078e0084 */
[----:B------:R-:W-:Y:S01]  /*14d50*/  MOV R2, 0x14d80 ;  /* 0x00014d8000027802 */ /* 0x000fe20000000f00 */
[----:B------:R-:W-:Y:S02]  /*14d60*/  IMAD.MOV.U32 R3, RZ, RZ, 0x1c1f ;  /* 0x00001c1fff037424 */ /* 0x000fe400078e00ff */
[----:B--2---:R-:W-:Y:S05]  /*14d70*/  CALL.REL.NOINC `($__internal_13_$__cuda_sm70_shflsync_idx_p) ;  /* 0x00001fa000007944 */ /* 0x004fea0003c00000 */
[----:B-----5:R-:W-:Y:S01]  /*14d80*/  MOV R0, R143 ;  /* 0x0000008f00007202 */ /* 0x020fe20000000f00 */
[----:B-1----:R-:W-:-:S05]  /*14d90*/  BRA `(.L_x_3908) ;  /* 0xffff30e000007947 */ /* 0x002fca000383ffff */
.L_x_3824:
[----:B------:R-:W-:Y:S01]  /*14da0*/  MOV R252, 0x1 ;  /* 0x0000000100fc7802 */ /* 0x000fe20000000f00 */
[----:B------:R-:W-:Y:S01]  /*14db0*/  IMAD.MOV.U32 R143, RZ, RZ, R132 ;  /* 0x000000ffff8f7224 */ /* 0x000fe200078e0084 */
[----:B------:R-:W-:Y:S01]  /*14dc0*/  MOV R2, 0x14df0 ;  /* 0x00014df000027802 */ /* 0x000fe20000000f00 */
[----:B------:R-:W-:Y:S02]  /*14dd0*/  IMAD.MOV.U32 R3, RZ, RZ, 0x1c1f ;  /* 0x00001c1fff037424 */ /* 0x000fe400078e00ff */
[----:B-12---:R-:W-:Y:S05]  /*14de0*/  CALL.REL.NOINC `($__internal_13_$__cuda_sm70_shflsync_idx_p) ;  /* 0x00001f3000007944 */ /* 0x006fea0003c00000 */
[----:B------:R-:W-:Y:S01]  /*14df0*/  MOV R2, 0x15050 ;  /* 0x0001505000027802 */ /* 0x000fe20000000f00 */
[----:B------:R-:W-:Y:S02]  /*14e00*/  IMAD.IADD R143, R133, 0x1, R143 ;  /* 0x00000001858f7824 */ /* 0x000fe400078e028f */
[----:B------:R-:W-:Y:S02]  /*14e10*/  IMAD.MOV.U32 R252, RZ, RZ, 0x2 ;  /* 0x00000002fffc7424 */ /* 0x000fe400078e00ff */
[----:B------:R-:W-:Y:S01]  /*14e20*/  IMAD.MOV.U32 R3, RZ, RZ, 0x1c1f ;  /* 0x00001c1fff037424 */ /* 0x000fe200078e00ff */
        /* <DEDUP_REMOVED lines=27> */
[----:B------:R-:W-:Y:S01]  /*14fe0*/  ISETP.GT.AND P0, PT, R143, 0x39, PT ;  /* 0x000000398f00780c */ /* 0x000fe20003f04270 */
[----:B------:R-:W-:Y:S01]  /*14ff0*/  IMAD.MOV.U32 R143, RZ, RZ, R132 ;  /* 0x000000ffff8f7224 */ /* 0x000fe200078e0084 */
[----:B------:R-:W-:Y:S02]  /*15000*/  FSEL R54, R54, -INF , P6 ;  /* 0xff80000036367808 */ /* 0x000fe40003000000 */
[----:B------:R-:W-:Y:S02]  /*15010*/  FSEL R55, R55, -INF , P5 ;  /* 0xff80000037377808 */ /* 0x000fe40002800000 */
[----:B------:R-:W-:Y:S02]  /*15020*/  FSEL R66, R66, -INF , P2 ;  /* 0xff80000042427808 */ /* 0x000fe40001000000 */
[----:B------:R-:W-:Y:S02]  /*15030*/  FSEL R67, R67, -INF , P0 ;  /* 0xff80000043437808 */ /* 0x000fe40000000000 */
[----:B-1---5:R-:W-:Y:S05]  /*15040*/  CALL.REL.NOINC `($__internal_13_$__cuda_sm70_shflsync_idx_p) ;  /* 0x00001cd000007944 */ /* 0x022fea0003c00000 */
[----:B------:R-:W-:Y:S01]  /*15050*/  MOV R2, 0x152b0 ;  /* 0x000152b000027802 */ /* 0x000fe20000000f00 */
[----:B------:R-:W-:Y:S02]  /*15060*/  IMAD.IADD R143, R133, 0x1, R143 ;  /* 0x00000001858f7824 */ /* 0x000fe400078e028f */
[----:B------:R-:W-:Y:S02]  /*15070*/  IMAD.MOV.U32 R252, RZ, RZ, 0x3 ;  /* 0x00000003fffc7424 */ /* 0x000fe400078e00ff */
[----:B------:R-:W-:Y:S01]  /*15080*/  IMAD.MOV.U32 R3, RZ, RZ, 0x1c1f ;  /* 0x00001c1fff037424 */ /* 0x000fe200078e00ff */
        /* <DEDUP_REMOVED lines=28> */
[----:B------:R-:W-:Y:S01]  /*15250*/  IMAD.MOV.U32 R143, RZ, RZ, R132 ;  /* 0x000000ffff8f7224 */ /* 0x000fe200078e0084 */
[----:B------:R-:W-:Y:S02]  /*15260*/  FSEL R56, R56, -INF , P6 ;  /* 0xff80000038387808 */ /* 0x000fe40003000000 */
[----:B------:R-:W-:Y:S02]  /*15270*/  FSEL R57, R57, -INF , P5 ;  /* 0xff80000039397808 */ /* 0x000fe40002800000 */
[----:B------:R-:W-:Y:S02]  /*15280*/  FSEL R60, R60, -INF , P2 ;  /* 0xff8000003c3c7808 */ /* 0x000fe40001000000 */
[----:B------:R-:W-:Y:S02]  /*15290*/  FSEL R61, R61, -INF , P0 ;  /* 0xff8000003d3d7808 */ /* 0x000fe40000000000 */
[----:B-1---5:R-:W-:Y:S05]  /*152a0*/  CALL.REL.NOINC `($__internal_13_$__cuda_sm70_shflsync_idx_p) ;  /* 0x00001a7000007944 */ /* 0x022fea0003c00000 */
[----:B------:R-:W-:Y:S01]  /*152b0*/  FMNMX.FTZ R132, R4, R137, !PT ;  /* 0x0000008904847209 */ /* 0x000fe20007810000 */
[----:B------:R-:W-:Y:S01]  /*152c0*/  IMAD.IADD R133, R133, 0x1, R143 ;  /* 0x0000000185857824 */ /* 0x000fe200078e028f */
[----:B------:R-:W-:Y:S01]  /*152d0*/  FMNMX.FTZ R7, R6, R138, !PT ;  /* 0x0000008a06077209 */ /* 0x000fe20007810000 */
[----:B-----5:R-:W-:Y:S01]  /*152e0*/  IMAD.MOV.U32 R0, RZ, RZ, 0x2 ;  /* 0x00000002ff007424 */ /* 0x020fe200078e00ff */
[----:B------:R-:W-:Y:S02]  /*152f0*/  FMNMX.FTZ R8, R16, R139, !PT ;  /* 0x0000008b10087209 */ /* 0x000fe40007810000 */
        /* <DEDUP_REMOVED lines=97> */
[----:B------:R-:W-:Y:S02]  /*15910*/  MOV R2, 0x15930 ;  /* 0x0001593000027802 */ /* 0x000fe40000000f00 */
        /* <DEDUP_REMOVED lines=28> */
[----:B------:R-:W-:-:S05]  /*15ae0*/  BRA `(.L_x_3909) ;  /* 0xffff310000007947 */ /* 0x000fca000383ffff */
.L_x_3827:
[----:B-1--4-:R-:W-:Y:S01]  /*15af0*/  MOV R252, RZ ;  /* 0x000000ff00fc7202 */ /* 0x012fe20000000f00 */
[----:B------:R-:W-:Y:S01]  /*15b00*/  IMAD.MOV.U32 R143, RZ, RZ, R36 ;  /* 0x000000ffff8f7224 */ /* 0x000fe200078e0024 */
[----:B------:R-:W-:Y:S01]  /*15b10*/  MOV R2, 0x15b40 ;  /* 0x00015b4000027802 */ /* 0x000fe20000000f00 */
[----:B------:R-:W-:Y:S02]  /*15b20*/  IMAD.MOV.U32 R3, RZ, RZ, 0x181f ;  /* 0x0000181fff037424 */ /* 0x000fe400078e00ff */
[----:B------:R-:W-:Y:S05]  /*15b30*/  CALL.REL.NOINC `($__internal_13_$__cuda_sm70_shflsync_idx_p) ;  /* 0x000011e000007944 */ /* 0x000fea0003c00000 */
[----:B------:R-:W-:Y:S01]  /*15b40*/  MOV R29, R143 ;  /* 0x0000008f001d7202 */ /* 0x000fe20000000f00 */
[----:B-1---5:R-:W-:-:S05]  /*15b50*/  BRA `(.L_x_3910) ;  /* 0xffff5a4000007947 */ /* 0x022fca000383ffff */
.L_x_3830:
[----:B------:R-:W-:Y:S01]  /*15b60*/  MOV R252, RZ ;  /* 0x000000ff00fc7202 */ /* 0x000fe20000000f00 */
[----:B------:R-:W-:Y:S01]  /*15b70*/  IMAD.MOV.U32 R143, RZ, RZ, R0 ;  /* 0x000000ffff8f7224 */ /* 0x000fe200078e0000 */
[----:B------:R-:W-:Y:S01]  /*15b80*/  MOV R2, 0x15bb0 ;  /* 0x00015bb000027802 */ /* 0x000fe20000000f00 */
[----:B------:R-:W-:Y:S02]  /*15b90*/  IMAD.MOV.U32 R3, RZ, RZ, 0x181f ;  /* 0x0000181fff037424 */ /* 0x000fe400078e00ff */
[----:B------:R-:W-:Y:S05]  /*15ba0*/  CALL.REL.NOINC `($__internal_13_$__cuda_sm70_shflsync_idx_p) ;  /* 0x0000117000007944 */ /* 0x000fea0003c00000 */
[----:B------:R-:W-:Y:S01]  /*15bb0*/  MOV R135, R143 ;  /* 0x0000008f00877202 */ /* 0x000fe20000000f00 */
[----:B-1---5:R-:W-:-:S05]  /*15bc0*/  BRA `(.L_x_3911) ;  /* 0xffff699000007947 */ /* 0x022fca000383ffff */
.L_x_3831:
[----:B------:R-:W-:Y:S01]  /*15bd0*/  MOV R252, RZ ;  /* 0x000000ff00fc7202 */ /* 0x000fe20000000f00 */
[----:B------:R-:W-:Y:S01]  /*15be0*/  IMAD.MOV.U32 R143, RZ, RZ, R132 ;  /* 0x000000ffff8f7224 */ /* 0x000fe200078e0084 */
[----:B------:R-:W-:Y:S01]  /*15bf0*/  MOV R2, 0x15c20 ;  /* 0x00015c2000027802 */ /* 0x000fe20000000f00 */
[----:B------:R-:W-:Y:S02]  /*15c00*/  IMAD.MOV.U32 R3, RZ, RZ, 0x181f ;  /* 0x0000181fff037424 */ /* 0x000fe400078e00ff */
[----:B-12---:R-:W-:Y:S05]  /*15c10*/  CALL.REL.NOINC `($__internal_13_$__cuda_sm70_shflsync_idx_p) ;  /* 0x0000110000007944 */ /* 0x006fea0003c00000 */
[C---:B------:R-:W-:Y:S01]  /*15c20*/  IADD3 R208, -R245.reuse, 0x10, RZ ;  /* 0x00000010f5d07810 */ /* 0x040fe20007ffe1ff */
[----:B------:R-:W-:Y:S01]  /*15c30*/  IMAD.MOV.U32 R252, RZ, RZ, 0x1 ;  /* 0x00000001fffc7424 */ /* 0x000fe200078e00ff */
[----:B------:R-:W-:Y:S02]  /*15c40*/  ISETP.NE.U32.AND P2, PT, R245, RZ, PT ;  /* 0x000000fff500720c */ /* 0x000fe40003f45070 */
[----:B------:R-:W-:Y:S04]  /*15c50*/  LOP3.LUT R208, R208, 0xf, RZ, 0xc0, !PT ;  /* 0x0000000fd0d07812 */ /* 0x000fe800078ec0ff */
[----:B------:R-:W-:Y:S04]  /*15c60*/  IADD3 R208, P5, P4, R208, R143, R141 ;  /* 0x0000008fd0d07210 */ /* 0x000fe80007cbe08d */
[----:B------:R-:W-:Y:S02]  /*15c70*/  IADD3.X R209, RZ, R135, R133, P5, P4 ;  /* 0x00000087ffd17210 */ /* 0x000fe40002fe8485 */
[----:B------:R-:W-:Y:S01]  /*15c80*/  IADD3 R2, P4, R143, R210, RZ ;  /* 0x000000d28f027210 */ /* 0x000fe20007f9e0ff */
[----:B-----5:R-:W-:Y:S02]  /*15c90*/  IMAD.MOV.U32 R143, RZ, RZ, R0 ;  /* 0x000000ffff8f7224 */ /* 0x020fe400078e0000 */
[----:B------:R-:W-:Y:S01]  /*15ca0*/  @!PT LDS RZ, [RZ] ;  /* 0x00000000fffff984 */ /* 0x000fe20000000800 */
[----:B------:R-:W-:Y:S01]  /*15cb0*/  @!PT LDS RZ, [RZ] ;  /* 0x00000000fffff984 */ /* 0x000fe20000000800 */
[----:B------:R-:W-:Y:S01]  /*15cc0*/  @!PT LDS RZ, [RZ] ;  /* 0x00000000fffff984 */ /* 0x000fe20000000800 */
[----:B------:R2:W-:Y:S02]  /*15cd0*/  LDGSTS.E.BYPASS.LTC128B.128.ZFILL [R247+0x4100], [R208.64], P2 ;  /* 0x04100000d0f77fae */ /* 0x0005e40009141d46 */
[----:B------:R-:W-:Y:S05]  /*15ce0*/  IMAD.X R3, R135, 0x1, R134, P4 ;  /* 0x0000000187037824 */ /* 0x000fea00020e0686 */
        /* <DEDUP_REMOVED lines=58> */
.L_x_3832:
[----:B------:R-:W-:Y:S02]  /*16090*/  MOV R0, 0x2 ;  /* 0x0000000200007802 */ /* 0x000fe40000000f00 */
[----:B------:R-:W-:Y:S02]  /*160a0*/  MOV R2, 0x160c0 ;  /* 0x000160c000027802 */ /* 0x000fe40000000f00 */
        /* <DEDUP_REMOVED lines=33> */
.L_x_3834:
[----:B------:R2:W5:Y:S01]  /*162c0*/  LDL R132, [R1+0x4] ;  /* 0x0000040001847983 */ /* 0x0005620000100800 */
[----:B-1----:R-:W-:-:S02]  /*162d0*/  MOV R0, 0x2 ;  /* 0x0000000200007802 */ /* 0x002fc40000000f00 */
[----:B------:R-:W-:Y:S02]  /*162e0*/  MOV R2, 0x16300 ;  /* 0x0001630000027802 */ /* 0x000fe40000000f00 */
[----:B--2--5:R-:W-:Y:S05]  /*162f0*/  CALL.REL.NOINC `($__internal_12_$__cuda_sm70_shflsync_bfly_p) ;  /* 0x000009c000007944 */ /* 0x024fea0003c00000 */
[----:B------:R-:W-:Y:S01]  /*16300*/  MOV R6, R0 ;  /* 0x0000000000067202 */ /* 0x000fe20000000f00 */
[----:B------:R-:W-:Y:S05]  /*16310*/  BRA `(.L_x_3914) ;  /* 0xffff902000007947 */ /* 0x000fea000383ffff */
.L_x_3835:
[----:B------:R-:W-:Y:S01]  /*16320*/  IMAD.MOV.U32 R132, RZ, RZ, R6 ;  /* 0x000000ffff847224 */ /* 0x000fe200078e0006 */
[----:B------:R-:W-:Y:S02]  /*16330*/  MOV R0, 0x1 ;  /* 0x0000000100007802 */ /* 0x000fe40000000f00 */
[----:B------:R-:W-:Y:S02]  /*16340*/  MOV R2, 0x16360 ;  /* 0x0001636000027802 */ /* 0x000fe40000000f00 */
[----:B------:R-:W-:Y:S05]  /*16350*/  CALL.REL.NOINC `($__internal_12_$__cuda_sm70_shflsync_bfly_p) ;  /* 0x0000096000007944 */ /* 0x000fea0003c00000 */
[----:B------:R1:W5:Y:S01]  /*16360*/  LDL R132, [R1] ;  /* 0x0000000001847983 */ /* 0x0003620000100800 */
[----:B------:R-:W-:Y:S01]  /*16370*/  FADD.FTZ R6, R6, R0 ;  /* 0x0000000006067221 */ /* 0x000fe20000010000 */
[----:B------:R-:W-:Y:S02]  /*16380*/  MOV R0, 0x2 ;  /* 0x0000000200007802 */ /* 0x000fe40000000f00 */
[----:B------:R-:W-:Y:S02]  /*16390*/  MOV R2, 0x163b0 ;  /* 0x000163b000027802 */ /* 0x000fe40000000f00 */
[----:B-1---5:R-:W-:Y:S05]  /*163a0*/  CALL.REL.NOINC `($__internal_12_$__cuda_sm70_shflsync_bfly_p) ;  /* 0x0000091000007944 */ /* 0x022fea0003c00000 */
[----:B------:R-:W2:Y:S02]  /*163b0*/  LDL.LU R2, [R1] ;  /* 0x0000000001027983 */ /* 0x000ea40000300800 */
[----:B--2---:R-:W-:Y:S01]  /*163c0*/  FADD.FTZ R5, R2, R0 ;  /* 0x0000000002057221 */ /* 0x004fe20000010000 */
[----:B------:R-:W-:-:S02]  /*163d0*/  MOV R0, 0x1 ;  /* 0x0000000100007802 */ /* 0x000fc40000000f00 */
[----:B------:R-:W-:Y:S02]  /*163e0*/  MOV R2, 0x16410 ;  /* 0x0001641000027802 */ /* 0x000fe40000000f00 */
[----:B------:R-:W-:Y:S02]  /*163f0*/  MOV R132, R5 ;  /* 0x0000000500847202 */ /* 0x000fe40000000f00 */
[----:B------:R-:W-:Y:S05]  /*16400*/  CALL.REL.NOINC `($__internal_12_$__cuda_sm70_shflsync_bfly_p) ;  /* 0x000008b000007944 */ /* 0x000fea0003c00000 */
[----:B------:R1:W5:Y:S01]  /*16410*/  LDL R132, [R1+0x8] ;  /* 0x0000080001847983 */ /* 0x0003620000100800 */
[----:B------:R-:W-:Y:S01]  /*16420*/  FADD.FTZ R5, R5, R0 ;  /* 0x0000000005057221 */ /* 0x000fe20000010000 */
[----:B------:R-:W-:Y:S02]  /*16430*/  MOV R0, 0x2 ;  /* 0x0000000200007802 */ /* 0x000fe40000000f00 */
[----:B------:R-:W-:Y:S02]  /*16440*/  MOV R2, 0x16460 ;  /* 0x0001646000027802 */ /* 0x000fe40000000f00 */
[----:B-1---5:R-:W-:Y:S05]  /*16450*/  CALL.REL.NOINC `($__internal_12_$__cuda_sm70_shflsync_bfly_p) ;  /* 0x0000086000007944 */ /* 0x022fea0003c00000 */
[----:B------:R-:W2:Y:S02]  /*16460*/  LDL.LU R2, [R1+0x8] ;  /* 0x0000080001027983 */ /* 0x000ea40000300800 */
[----:B--2---:R-:W-:Y:S01]  /*16470*/  FADD.FTZ R4, R2, R0 ;  /* 0x0000000002047221 */ /* 0x004fe20000010000 */
[----:B------:R-:W-:Y:S02]  /*16480*/  MOV R0, 0x1 ;  /* 0x0000000100007802 */ /* 0x000fe40000000f00 */
[----:B------:R-:W-:-:S02]  /*16490*/  MOV R2, 0x164c0 ;  /* 0x000164c000027802 */ /* 0x000fc40000000f00 */
        /* <DEDUP_REMOVED lines=10> */
[----:B------:R-:W-:Y:S02]  /*16540*/  MOV R2, 0x16570 ;  /* 0x0001657000027802 */ /* 0x000fe40000000f00 */
[----:B------:R-:W-:-:S02]  /*16550*/  MOV R132, R7 ;  /* 0x0000000700847202 */ /* 0x000fc40000000f00 */
[----:B------:R-:W-:Y:S05]  /*16560*/  CALL.REL.NOINC `($__internal_12_$__cuda_sm70_shflsync_bfly_p) ;  /* 0x0000075000007944 */ /* 0x000fea0003c00000 */
[----:B------:R-:W-:Y:S01]  /*16570*/  MOV R8, R0 ;  /* 0x0000000000087202 */ /* 0x000fe20000000f00 */
[----:B------:R-:W-:Y:S05]  /*16580*/  BRA `(.L_x_3915) ;  /* 0xffff8ee000007947 */ /* 0x000fea000383ffff */
.L_x_3858:
[----:B------:R-:W-:Y:S01]  /*16590*/  IMAD.MOV.U32 R143, RZ, RZ, R7 ;  /* 0x000000ffff8f7224 */ /* 0x000fe200078e0007 */
[----:B------:R-:W-:Y:S01]  /*165a0*/  MOV R252, RZ ;  /* 0x000000ff00fc7202 */ /* 0x000fe20000000f00 */
[----:B------:R-:W-:Y:S01]  /*165b0*/  IMAD.MOV.U32 R3, RZ, RZ, 0x181f ;  /* 0x0000181fff037424 */ /* 0x000fe200078e00ff */
[----:B------:R-:W-:-:S02]  /*165c0*/  MOV R2, 0x165e0 ;  /* 0x000165e000027802 */ /* 0x000fc40000000f00 */
[----:B------:R-:W-:Y:S05]  /*165d0*/  CALL.REL.NOINC `($__internal_13_$__cuda_sm70_shflsync_idx_p) ;  /* 0x0000074000007944 */ /* 0x000fea0003c00000 */
[----:B------:R-:W-:Y:S01]  /*165e0*/  MOV R9, R143 ;  /* 0x0000008f00097202 */ /* 0x000fe20000000f00 */
[----:B-1---5:R-:W-:Y:S05]  /*165f0*/  BRA `(.L_x_3916) ;  /* 0xffffb6c000007947 */ /* 0x022fea000383ffff */
.L_x_3859:
[----:B------:R-:W-:Y:S01]  /*16600*/  IMAD.MOV.U32 R143, RZ, RZ, R8 ;  /* 0x000000ffff8f7224 */ /* 0x000fe200078e0008 */
[----:B------:R-:W-:Y:S01]  /*16610*/  MOV R252, RZ ;  /* 0x000000ff00fc7202 */ /* 0x000fe20000000f00 */
[----:B------:R-:W-:Y:S01]  /*16620*/  IMAD.MOV.U32 R3, RZ, RZ, 0x181f ;  /* 0x0000181fff037424 */ /* 0x000fe200078e00ff */
[----:B------:R-:W-:-:S02]  /*16630*/  MOV R2, 0x16650 ;  /* 0x0001665000027802 */ /* 0x000fc40000000f00 */
[----:B-12---:R-:W-:Y:S05]  /*16640*/  CALL.REL.NOINC `($__internal_13_$__cuda_sm70_shflsync_idx_p) ;  /* 0x000006d000007944 */ /* 0x006fea0003c00000 */
[----:B-----5:R-:W-:Y:S01]  /*16650*/  MOV R0, R143 ;  /* 0x0000008f00007202 */ /* 0x020fe20000000f00 */
[----:B-1----:R-:W-:Y:S05]  /*16660*/  BRA `(.L_x_3917) ;  /* 0xffffb67000007947 */ /* 0x002fea000383ffff */
.L_x_3862:
[----:B------:R-:W-:Y:S01]  /*16670*/  IMAD.MOV.U32 R143, RZ, RZ, R7 ;  /* 0x000000ffff8f7224 */ /* 0x000fe200078e0007 */
[----:B------:R-:W-:Y:S01]  /*16680*/  MOV R252, 0x1 ;  /* 0x0000000100fc7802 */ /* 0x000fe20000000f00 */
[----:B-1----:R-:W-:Y:S01]  /*16690*/  IMAD.MOV.U32 R3, RZ, RZ, 0x181f ;  /* 0x0000181fff037424 */ /* 0x002fe200078e00ff */
[----:B------:R-:W-:-:S02]  /*166a0*/  MOV R2, 0x166c0 ;  /* 0x000166c000027802 */ /* 0x000fc40000000f00 */
[----:B--234-:R-:W-:Y:S05]  /*166b0*/  CALL.REL.NOINC `($__internal_13_$__cuda_sm70_shflsync_idx_p) ;  /* 0x0000066000007944 */ /* 0x01cfea0003c00000 */
        /* <DEDUP_REMOVED lines=8> */
.L_x_3865:
[----:B------:R-:W-:Y:S01]  /*16740*/  IMAD.MOV.U32 R143, RZ, RZ, R7 ;  /* 0x000000ffff8f7224 */ /* 0x000fe200078e0007 */
[----:B------:R-:W-:Y:S01]  /*16750*/  MOV R252, 0x2 ;  /* 0x0000000200fc7802 */ /* 0x000fe20000000f00 */
[----:B-1----:R-:W-:Y:S01]  /*16760*/  IMAD.MOV.U32 R3, RZ, RZ, 0x181f ;  /* 0x0000181fff037424 */ /* 0x002fe200078e00ff */
[----:B------:R-:W-:Y:S02]  /*16770*/  MOV R2, 0x16790 ;  /* 0x0001679000027802 */ /* 0x000fe40000000f00 */
[----:B--234-:R-:W-:Y:S05]  /*16780*/  CALL.REL.NOINC `($__internal_13_$__cuda_sm70_shflsync_idx_p) ;  /* 0x0000059000007944 */ /* 0x01cfea0003c00000 */
[----:B------:R-:W-:Y:S01]  /*16790*/  MOV R9, R143 ;  /* 0x0000008f00097202 */ /* 0x000fe20000000f00 */
[----:B-1---5:R-:W-:Y:S05]  /*167a0*/  BRA `(.L_x_3919) ;  /* 0xffffb7d000007947 */ /* 0x022fea000383ffff */
.L_x_3866:
[----:B------:R-:W-:Y:S01]  /*167b0*/  IMAD.MOV.U32 R143, RZ, RZ, R8 ;  /* 0x000000ffff8f7224 */ /* 0x000fe200078e0008 */
[----:B------:R-:W-:Y:S01]  /*167c0*/  MOV R252, 0x2 ;  /* 0x0000000200fc7802 */ /* 0x000fe20000000f00 */
[----:B-1----:R-:W-:Y:S01]  /*167d0*/  IMAD.MOV.U32 R3, RZ, RZ, 0x181f ;  /* 0x0000181fff037424 */ /* 0x002fe200078e00ff */
[----:B------:R-:W-:Y:S02]  /*167e0*/  MOV R2, 0x16800 ;  /* 0x0001680000027802 */ /* 0x000fe40000000f00 */
[----:B--234-:R-:W-:Y:S05]  /*167f0*/  CALL.REL.NOINC `($__internal_13_$__cuda_sm70_shflsync_idx_p) ;  /* 0x0000052000007944 */ /* 0x01cfea0003c00000 */
[----:B-----5:R-:W-:Y:S01]  /*16800*/  MOV R0, R143 ;  /* 0x0000008f00007202 */ /* 0x020fe20000000f00 */
[----:B-1----:R-:W-:Y:S05]  /*16810*/  BRA `(.L_x_3920) ;  /* 0xffffb78000007947 */ /* 0x002fea000383ffff */
.L_x_3869:
        /* <DEDUP_REMOVED lines=13> */
.L_x_3872:
[----:B------:R-:W-:Y:S01]  /*168f0*/  IMAD.MOV.U32 R143, RZ, RZ, R7 ;  /* 0x000000ffff8f7224 */ /* 0x000fe200078e0007 */
[----:B------:R-:W-:Y:S01]  /*16900*/  MOV R252, 0x4 ;  /* 0x0000000400fc7802 */ /* 0x000fe20000000f00 */
[----:B-1----:R-:W-:Y:S01]  /*16910*/  IMAD.MOV.U32 R3, RZ, RZ, 0x181f ;  /* 0x0000181fff037424 */ /* 0x002fe200078e00ff */
[----:B------:R-:W-:Y:S02]  /*16920*/  MOV R2, 0x16940 ;  /* 0x0001694000027802 */ /* 0x000fe40000000f00 */
[----:B--234-:R-:W-:Y:S05]  /*16930*/  CALL.REL.NOINC `($__internal_13_$__cuda_sm70_shflsync_idx_p) ;  /* 0x000003e000007944 */ /* 0x01cfea0003c00000 */
[----:B------:R-:W-:Y:S01]  /*16940*/  MOV R9, R143 ;  /* 0x0000008f00097202 */ /* 0x000fe20000000f00 */
[----:B-1---5:R-:W-:Y:S05]  /*16950*/  BRA `(.L_x_3922) ;  /* 0xffffb87000007947 */ /* 0x022fea000383ffff */
.L_x_3873:
[----:B------:R-:W-:Y:S01]  /*16960*/  IMAD.MOV.U32 R143, RZ, RZ, R8 ;  /* 0x000000ffff8f7224 */ /* 0x000fe200078e0008 */
[----:B------:R-:W-:Y:S01]  /*16970*/  MOV R252, 0x4 ;  /* 0x0000000400fc7802 */ /* 0x000fe20000000f00 */
[----:B-1----:R-:W-:Y:S01]  /*16980*/  IMAD.MOV.U32 R3, RZ, RZ, 0x181f ;  /* 0x0000181fff037424 */ /* 0x002fe200078e00ff */
[----:B------:R-:W-:Y:S02]  /*16990*/  MOV R2, 0x169b0 ;  /* 0x000169b000027802 */ /* 0x000fe40000000f00 */
[----:B--234-:R-:W-:Y:S05]  /*169a0*/  CALL.REL.NOINC `($__internal_13_$__cuda_sm70_shflsync_idx_p) ;  /* 0x0000037000007944 */ /* 0x01cfea0003c00000 */
[----:B-----5:R-:W-:Y:S01]  /*169b0*/  MOV R0, R143 ;  /* 0x0000008f00007202 */ /* 0x020fe20000000f00 */
[----:B-1----:R-:W-:Y:S05]  /*169c0*/  BRA `(.L_x_3923) ;  /* 0xffffb82000007947 */ /* 0x002fea000383ffff */
.L_x_3876:
        /* <DEDUP_REMOVED lines=13> */
.L_x_3879:
[----:B------:R-:W-:Y:S01]  /*16aa0*/  IMAD.MOV.U32 R143, RZ, RZ, R7 ;  /* 0x000000ffff8f7224 */ /* 0x000fe200078e0007 */
[----:B------:R-:W-:Y:S01]  /*16ab0*/  MOV R252, 0x6 ;  /* 0x0000000600fc7802 */ /* 0x000fe20000000f00 */
[----:B-1----:R-:W-:Y:S01]  /*16ac0*/  IMAD.MOV.U32 R3, RZ, RZ, 0x181f ;  /* 0x0000181fff037424 */ /* 0x002fe200078e00ff */
[----:B------:R-:W-:Y:S02]  /*16ad0*/  MOV R2, 0x16af0 ;  /* 0x00016af000027802 */ /* 0x000fe40000000f00 */
[----:B--234-:R-:W-:Y:S05]  /*16ae0*/  CALL.REL.NOINC `($__internal_13_$__cuda_sm70_shflsync_idx_p) ;  /* 0x0000023000007944 */ /* 0x01cfea0003c00000 */
[----:B------:R-:W-:Y:S01]  /*16af0*/  MOV R9, R143 ;  /* 0x0000008f00097202 */ /* 0x000fe20000000f00 */
[----:B-1---5:R-:W-:Y:S05]  /*16b00*/  BRA `(.L_x_3925) ;  /* 0xffffb91000007947 */ /* 0x022fea000383ffff */
.L_x_3880:
[----:B------:R-:W-:Y:S01]  /*16b10*/  IMAD.MOV.U32 R143, RZ, RZ, R8 ;  /* 0x000000ffff8f7224 */ /* 0x000fe200078e0008 */
[----:B------:R-:W-:Y:S01]  /*16b20*/  MOV R252, 0x6 ;  /* 0x0000000600fc7802 */ /* 0x000fe20000000f00 */
[----:B-1----:R-:W-:Y:S01]  /*16b30*/  IMAD.MOV.U32 R3, RZ, RZ, 0x181f ;  /* 0x0000181fff037424 */ /* 0x002fe200078e00ff */
[----:B------:R-:W-:Y:S02]  /*16b40*/  MOV R2, 0x16b60 ;  /* 0x00016b6000027802 */ /* 0x000fe40000000f00 */
[----:B--234-:R-:W-:Y:S05]  /*16b50*/  CALL.REL.NOINC `($__internal_13_$__cuda_sm70_shflsync_idx_p) ;  /* 0x000001c000007944 */ /* 0x01cfea0003c00000 */
[----:B-----5:R-:W-:Y:S01]  /*16b60*/  MOV R0, R143 ;  /* 0x0000008f00007202 */ /* 0x020fe20000000f00 */
[----:B-1----:R-:W-:Y:S05]  /*16b70*/  BRA `(.L_x_3926) ;  /* 0xffffb8c000007947 */ /* 0x002fea000383ffff */
.L_x_3883:
        /* <DEDUP_REMOVED lines=13> */
.L_x_3885:
[----:B------:R-:W-:Y:S01]  /*16c50*/  IMAD.MOV.U32 R143, RZ, RZ, R77 ;  /* 0x000000ffff8f7224 */ /* 0x000fe200078e004d */
[----:B------:R-:W-:Y:S01]  /*16c60*/  MOV R252, RZ ;  /* 0x000000ff00fc7202 */ /* 0x000fe20000000f00 */
[----:B-1----:R-:W-:Y:S01]  /*16c70*/  IMAD.MOV.U32 R3, RZ, RZ, 0x1f ;  /* 0x0000001fff037424 */ /* 0x002fe200078e00ff */
[----:B------:R-:W-:Y:S02]  /*16c80*/  MOV R2, 0x16ca0 ;  /* 0x00016ca000027802 */ /* 0x000fe40000000f00 */
[----:B--23--:R-:W-:Y:S05]  /*16c90*/  CALL.REL.NOINC `($__internal_13_$__cuda_sm70_shflsync_idx_p) ;  /* 0x0000008000007944 */ /* 0x00cfea0003c00000 */
[----:B-----5:R-:W-:Y:S01]  /*16ca0*/  MOV R0, R143 ;  /* 0x0000008f00007202 */ /* 0x020fe20000000f00 */
[----:B-1----:R-:W-:Y:S05]  /*16cb0*/  BRA `(.L_x_3928) ;  /* 0xffffba2000007947 */ /* 0x002fea000383ffff */
        .weak           $__internal_12_$__cuda_sm70_shflsync_bfly_p
        .type           $__internal_12_$__cuda_sm70_shflsync_bfly_p,@function
        .size           $__internal_12_$__cuda_sm70_shflsync_bfly_p,($__internal_13_$__cuda_sm70_shflsync_idx_p - $__internal_12_$__cuda_sm70_shflsync_bfly_p)
$__internal_12_$__cuda_sm70_shflsync_bfly_p:
[----:B------:R-:W-:Y:S02]  /*16cc0*/  MOV R143, 0xffffffff ;  /* 0xffffffff008f7802 */ /* 0x000fe40000000f00 */
[----:B------:R-:W-:Y:S02]  /*16cd0*/  MOV R3, 0x1f ;  /* 0x0000001f00037802 */ /* 0x000fe40000000f00 */
[----:B------:R-:W-:Y:S04]  /*16ce0*/  WARPSYNC R143 ;  /* 0x0000008f00007348 */ /* 0x000fe80003800000 */
[----:B------:R1:W2:Y:S02]  /*16cf0*/  SHFL.BFLY PT, R0, R132, R0, R3 ;  /* 0x0c00000084007389 */ /* 0x0002a400000e0003 */
[----:B-1----:R-:W-:-:S04]  /*16d00*/  MOV R3, 0x0 ;  /* 0x0000000000037802 */ /* 0x002fc80000000f00 */
[----:B--2---:R-:W-:Y:S05]  /*16d10*/  RET.REL.NODEC R2 `(_ZN7cutlass13device_kernelIN5flash19enable_sm80_to_sm89INS1_16FlashAttnFwdSm80INS1_25CollectiveMainloopFwdSm80ILi4ELi1ELb0EN4cute5tupleIJNS5_1CILi128EEENS7_ILi64EEES8_EEELi128ENS_10bfloat16_tEfNS_4arch4Sm80ELb1ELb0ELb0ELb0ELb1ELb0ELb1ELb0EEENS1_21CollectiveEpilogueFwdINS6_IJS8_S8_S9_EEENS6_IJNS7_ILi1EEESH_SH_EEESB_SD_Li128ELb0ELb1ELb0ELb0EEENS1_30DynamicPersistentTileSchedulerILi128ELi128ELb0ELb1ELb0EEEEEEEEEvNT_6ParamsE) ;  /* 0xfffe92e002007950 */ /* 0x004fea0003c3ffff */
        .weak           $__internal_13_$__cuda_sm70_shflsync_idx_p
        .type           $__internal_13_$__cuda_sm70_shflsync_idx_p,@function
        .size           $__internal_13_$__cuda_sm70_shflsync_idx_p,(.L_x_4378 - $__internal_13_$__cuda_sm70_shflsync_idx_p)
$__internal_13_$__cuda_sm70_shflsync_idx_p:
[----:B------:R1:W-:Y:S02]  /*16d20*/  STL [R1+0x84], R0 ;  /* 0x0000840001007387 */ /* 0x0003e40000100800 */
[----:B-1----:R-:W-:-:S04]  /*16d30*/  MOV R0, 0xffffffff ;  /* 0xffffffff00007802 */ /* 0x002fc80000000f00 */
[----:B------:R-:W-:Y:S04]  /*16d40*/  WARPSYNC R0 ;  /* 0x0000000000007348 */ /* 0x000fe80003800000 */
[----:B------:R1:W2:Y:S04]  /*16d50*/  SHFL.IDX PT, R143, R143, R252, R3 ;  /* 0x000000fc8f8f7389 */ /* 0x0002a800000e0003 */
[----:B-1----:R1:W5:Y:S01]  /*16d60*/  LDL.LU R0, [R1+0x84] ;  /* 0x0000840001007983 */ /* 0x0023620000300800 */
[----:B------:R-:W-:-:S04]  /*16d70*/  MOV R3, 0x0 ;  /* 0x0000000000037802 */ /* 0x000fc80000000f00 */
[----:B--2---:R-:W-:Y:S05]  /*16d80*/  RET.REL.NODEC R2 `(_ZN7cutlass13device_kernelIN5flash19enable_sm80_to_sm89INS1_16FlashAttnFwdSm80INS1_25CollectiveMainloopFwdSm80ILi4ELi1ELb0EN4cute5tupleIJNS5_1CILi128EEENS7_ILi64EEES8_EEELi128ENS_10bfloat16_tEfNS_4arch4Sm80ELb1ELb0ELb0ELb0ELb1ELb0ELb1ELb0EEENS1_21CollectiveEpilogueFwdINS6_IJS8_S8_S9_EEENS6_IJNS7_ILi1EEESH_SH_EEESB_SD_Li128ELb0ELb1ELb0ELb0EEENS1_30DynamicPersistentTileSchedulerILi128ELi128ELb0ELb1ELb0EEEEEEEEEvNT_6ParamsE) ;  /* 0xfffe927002007950 */ /* 0x004fea0003c3ffff */
.L_x_3929:
        /* <DEDUP_REMOVED lines=15> */
.L_x_4378:


//--------------------- .text._ZN7cutlass13device_kernelIN5flash19enable_sm80_to_sm89INS1_16FlashAttnFwdSm80INS1_25CollectiveMainloopFwdSm80ILi4ELi1ELb0EN4cute5tupleIJNS5_1CILi128EEENS7_ILi64EEES8_EEELi128ENS_10bfloat16_tEfNS_4arch4Sm80ELb1ELb0ELb0ELb1ELb1ELb0ELb1ELb0EEENS1_21CollectiveEpilogueFwdINS6_IJS8_S8_S9_EEENS6_IJNS7_ILi1EEESH_SH_EEESB_SD_Li128ELb1ELb1ELb0ELb0EEENS1_19SingleTileSchedulerILb1ELb0ELb1ELi128EEEEEEEEEvNT_6ParamsE --------------------------
	.section	.text._ZN7cutlass13device_kernelIN5flash19enable_sm80_to_sm89INS1_16FlashAttnFwdSm80INS1_25CollectiveMainloopFwdSm80ILi4ELi1ELb0EN4cute5tupleIJNS5_1CILi128EEENS7_ILi64EEES8_EEELi128ENS_10bfloat16_tEfNS_4arch4Sm80ELb1ELb0ELb0ELb1ELb1ELb0ELb1ELb0EEENS1_21CollectiveEpilogueFwdINS6_IJS8_S8_S9_EEENS6_IJNS7_ILi1EEESH_SH_EEESB_SD_Li128ELb1ELb1ELb0ELb0EEENS1_19SingleTileSchedulerILb1ELb0ELb1ELi128EEEEEEEEEvNT_6ParamsE,"ax",@progbits
	.sectioninfo	@"SHI_REGISTERS=255"
	.align	128
.text._ZN7cutlass13device_kernelIN5flash19enable_sm80_to_sm89INS1_16FlashAttnFwdSm80INS1_25CollectiveMainloopFwdSm80ILi4ELi1ELb0EN4cute5tupleIJNS5_1CILi128EEENS7_ILi64EEES8_EEELi128ENS_10bfloat16_tEfNS_4arch4Sm80ELb1ELb0ELb0ELb1ELb1ELb0ELb1ELb0EEENS1_21CollectiveEpilogueFwdINS6_IJS8_S8_S9_EEENS6_IJNS7_ILi1EEESH_SH_EEESB_SD_Li128ELb1ELb1ELb0ELb0EEENS1_19SingleTileSchedulerILb1ELb0ELb1ELi128EEEEEEEEEvNT_6ParamsE:
        .type           _ZN7cutlass13device_kernelIN5flash19enable_sm80_to_sm89INS1_16FlashAttnFwdSm80INS1_25CollectiveMainloopFwdSm80ILi4ELi1ELb0EN4cute5tupleIJNS5_1CILi128EEENS7_ILi64EEES8_EEELi128ENS_10bfloat16_tEfNS_4arch4Sm80ELb1ELb0ELb0ELb1ELb1ELb0ELb1ELb0EEENS1_21CollectiveEpilogueFwdINS6_IJS8_S8_S9_EEENS6_IJNS7_ILi1EEESH_SH_EEESB_SD_Li128ELb1ELb1ELb0ELb0EEENS1_19SingleTileSchedulerILb1ELb0ELb1ELi128EEEEEEEEEvNT_6ParamsE,@function
        .size           _ZN7cutlass13device_kernelIN5flash19enable_sm80_to_sm89INS1_16FlashAttnFwdSm80INS1_25CollectiveMainloopFwdSm80ILi4ELi1ELb0EN4cute5tupleIJNS5_1CILi128EEENS7_ILi64EEES8_EEELi128ENS_10bfloat16_tEfNS_4arch4Sm80ELb1ELb0ELb0ELb1ELb1ELb0ELb1ELb0EEENS1_21CollectiveEpilogueFwdINS6_IJS8_S8_S9_EEENS6_IJNS7_ILi1EEESH_SH_EEESB_SD_Li128ELb1ELb1ELb0ELb0EEENS1_19SingleTileSchedulerILb1ELb0ELb1ELi128EEEEEEEEEvNT_6ParamsE,(.L_x_4381 - _ZN7cutlass13device_kernelIN5flash19enable_sm80_to_sm89INS1_16FlashAttnFwdSm80INS1_25CollectiveMainloopFwdSm80ILi4ELi1ELb0EN4cute5tupleIJNS5_1CILi128EEENS7_ILi64EEES8_EEELi128ENS_10bfloat16_tEfNS_4arch4Sm80ELb1ELb0ELb0ELb1ELb1ELb0ELb1ELb0EEENS1_21CollectiveEpilogueFwdINS6_IJS8_S8_S9_EEENS6_IJNS7_ILi1EEESH_SH_EEESB_SD_Li128ELb1ELb1ELb0ELb0EEENS1_19SingleTileSchedulerILb1ELb0ELb1ELi128EEEEEEEEEvNT_6ParamsE)
        .other          _ZN7cutlass13device_kernelIN5flash19enable_sm80_to_sm89INS1_16FlashAttnFwdSm80INS1_25CollectiveMainloopFwdSm80ILi4ELi1ELb0EN4cute5tupleIJNS5_1CILi128EEENS7_ILi64EEES8_EEELi128ENS_10bfloat16_tEfNS_4arch4Sm80ELb1ELb0ELb0ELb1ELb1ELb0ELb1ELb0EEENS1_21CollectiveEpilogueFwdINS6_IJS8_S8_S9_EEENS6_IJNS7_ILi1EEESH_SH_EEESB_SD_Li128ELb1ELb1ELb0ELb0EEENS1_19SingleTileSchedulerILb1ELb0ELb1ELi128EEEEEEEEEvNT_6ParamsE,@"STO_CUDA_ENTRY STV_DEFAULT"
_ZN7cutlass13device_kernelIN5flash19enable_sm80_to_sm89INS1_16FlashAttnFwdSm80INS1_25CollectiveMainloopFwdSm80ILi4ELi1ELb0EN4cute5tupleIJNS5_1CILi128EEENS7_ILi64EEES8_EEELi128ENS_10bfloat16_tEfNS_4arch4Sm80ELb1ELb0ELb0ELb1ELb1ELb0ELb1ELb0EEENS1_21CollectiveEpilogueFwdINS6_IJS8_S8_S9_EEENS6_IJNS7_ILi1EEESH_SH_EEESB_SD_Li128ELb1ELb1ELb0ELb0EEENS1_19SingleTileSchedulerILb1ELb0ELb1ELi128EEEEEEEEEvNT_6ParamsE:
        /* <DEDUP_REMOVED lines=21> */
.L_x_3931:
        /* <DEDUP_REMOVED lines=13> */
.L_x_3933:
[----:B------:R-:W-:Y:S02]  /*0220*/  ULDC UR5, c[0x0][0x54c] ;  /* 0x0001530000057ab9 */ /* 0x000fe40000000800 */
.L_x_3932:
[----:B------:R-:W-:Y:S02]  /*0230*/  ULDC UR4, c[0x0][0x548] ;  /* 0x0001520000047ab9 */ /* 0x000fe40000000800 */
[----:B------:R-:W-:-:S02]  /*0240*/  USHF.L.U32 UR10, UR10, 0x7, URZ ;  /* 0x000000070a0a7899 */ /* 0x000fc4000800063f */
[----:B------:R-:W-:-:S04]  /*0250*/  UIMAD UR4, UR5, UR4, URZ ;  /* 0x00000004050472a4 */ /* 0x000fc8000f8e023f */
[----:B------:R-:W-:-:S04]  /*0260*/  UISETP.GE.AND UP0, UPT, UR10, UR4, UPT ;  /* 0x000000040a00728c */ /* 0x000fc8000bf06270 */
[----:B------:R-:W-:Y:S01]  /*0270*/  USEL UR13, UR13, 0xffffffff, !UP0 ;  /* 0xffffffff0d0d7887 */ /* 0x000fe2000c000000 */
[----:B------:R-:W-:Y:S05]  /*0280*/  BRA `(.L_x_3934) ;  /* 0x000001b000007947 */ /* 0x000fea0003800000 */
.L_x_3930:
        /* <DEDUP_REMOVED lines=8> */
.L_x_3935:
        /* <DEDUP_REMOVED lines=13> */
.L_x_3937:
[----:B------:R-:W-:Y:S02]  /*03e0*/  ULDC UR5, c[0x0][0x54c] ;  /* 0x0001530000057ab9 */ /* 0x000fe40000000800 */
.L_x_3936:
[----:B------:R-:W-:Y:S02]  /*03f0*/  ULDC UR4, c[0x0][0x548] ;  /* 0x0001520000047ab9 */ /* 0x000fe40000000800 */
[----:B------:R-:W-:-:S02]  /*0400*/  USHF.L.U32 UR10, UR10, 0x7, URZ ;  /* 0x000000070a0a7899 */ /* 0x000fc4000800063f */
[----:B------:R-:W-:-:S04]  /*0410*/  UIMAD UR4, UR5, UR4, URZ ;  /* 0x00000004050472a4 */ /* 0x000fc8000f8e023f */
[----:B------:R-:W-:-:S04]  /*0420*/  UISETP.GE.AND UP0, UPT, UR10, UR4, UPT ;  /* 0x000000040a00728c */ /* 0x000fc8000bf06270 */
[----:B------:R-:W-:-:S06]  /*0430*/  USEL UR13, UR13, 0xffffffff, !UP0 ;  /* 0xffffffff0d0d7887 */ /* 0x000fcc000c000000 */
.L_x_3934:
        /* <DEDUP_REMOVED lines=47> */
.L_x_3938:
        /* <DEDUP_REMOVED lines=10> */
.L_x_3939:
        /* <DEDUP_REMOVED lines=12> */
.L_x_3940:
        /* <DEDUP_REMOVED lines=160> */
[C---:B------:R-:W-:Y:S01]  /*1290*/  IADD3 R24, R165.reuse, 0x40, RZ ;  /* 0x00000040a5187810 */ /* 0x040fe20007ffe0ff */
        /* <DEDUP_REMOVED lines=56> */
.L_x_3943:
[----:B---3--:R-:W-:Y:S05]  /*1620*/  BSYNC B0 ;  /* 0x0000000000007941 */ /* 0x008fea0003800000 */
.L_x_3942:
        /* <DEDUP_REMOVED lines=15> */
.L_x_3945:
[----:B------:R-:W-:Y:S05]  /*1720*/  BSYNC B0 ;  /* 0x0000000000007941 */ /* 0x000fea0003800000 */
.L_x_3944:
        /* <DEDUP_REMOVED lines=15> */
.L_x_3947:
[----:B------:R-:W-:Y:S05]  /*1820*/  BSYNC B0 ;  /* 0x0000000000007941 */ /* 0x000fea0003800000 */
.L_x_3946:
        /* <DEDUP_REMOVED lines=15> */
.L_x_3949:
[----:B------:R-:W-:Y:S05]  /*1920*/  BSYNC B0 ;  /* 0x0000000000007941 */ /* 0x000fea0003800000 */
.L_x_3948:
        /* <DEDUP_REMOVED lines=15> */
.L_x_3951:
[----:B------:R-:W-:Y:S05]  /*1a20*/  BSYNC B0 ;  /* 0x0000000000007941 */ /* 0x000fea0003800000 */
.L_x_3950:
        /* <DEDUP_REMOVED lines=15> */
.L_x_3953:
[----:B------:R-:W-:Y:S05]  /*1b20*/  BSYNC B0 ;  /* 0x0000000000007941 */ /* 0x000fea0003800000 */
.L_x_3952:
        /* <DEDUP_REMOVED lines=15> */
.L_x_3955:
[----:B------:R-:W-:Y:S05]  /*1c20*/  BSYNC B0 ;  /* 0x0000000000007941 */ /* 0x000fea0003800000 */
.L_x_3954:
        /* <DEDUP_REMOVED lines=33> */
[----:B------:R-:W-:Y:S02]  /*1e40*/  @!P5 IADD3 R9, P1, R0, UR18, RZ ;  /* 0x000000120009dc10 */ /* 0x000fe4000ff3e0ff */
        /* <DEDUP_REMOVED lines=74> */
[----:B------:R-:W-:Y:S01]  /*22f0*/  @P1 IMAD.WIDE R10, R164, 0x2, R10 ;  /* 0x00000002a40a1825 */ /* 0x000fe200078e020a */
        /* <DEDUP_REMOVED lines=84> */
[----:B----4-:R-:W-:Y:S01]  /*2840*/  IMAD.X R29, R9, 0x1, R15, P3 ;  /* 0x00000001091d7824 */ /* 0x010fe200018e060f */
        /* <DEDUP_REMOVED lines=11> */
[C---:B------:R-:W-:Y:S01]  /*2900*/  IMAD.X R23, R7.reuse, 0x1, R15, P0 ;  /* 0x0000000107177824 */ /* 0x040fe200000e060f */
        /* <DEDUP_REMOVED lines=190> */
[C---:B------:R-:W-:Y:S08]  /*34f0*/  HMMA.16816.F32.BF16 R84, R8.reuse, R30, R84 ;  /* 0x0000001e0854723c */ /* 0x040ff00000041854 */
[C---:B------:R-:W-:Y:S08]  /*3500*/  HMMA.16816.F32.BF16 R80, R8.reuse, R24, R80 ;  /* 0x000000180850723c */ /* 0x040ff00000041850 */
[----:B------:R-:W-:Y:S01]  /*3510*/  HMMA.16816.F32.BF16 R68, R8, R26, R68 ;  /* 0x0000001a0844723c */ /* 0x000fe20000041844 */
[----:B------:R-:W-:Y:S06]  /*3520*/  BAR.SYNC.DEFER_BLOCKING 0x0 ;  /* 0x0000000000007b1d */ /* 0x000fec0000010000 */
[----:B------:R-:W-:Y:S05]  /*3530*/  @!P0 BRA `(.L_x_3956) ;  /* 0x0000048000008947 */ /* 0x000fea0003800000 */
[----:B-1----:R-:W-:Y:S01]  /*3540*/  ULEA UR4, UR6, UR11, 0x6 ;  /* 0x0000000b06047291 */ /* 0x002fe2000f8e303f */
        /* <DEDUP_REMOVED lines=71> */
.L_x_3956:
[----:B-1----:R-:W-:Y:S01]  /*39c0*/  LOP3.LUT R3, R159, 0xffffffe0, RZ, 0xc0, !PT ;  /* 0xffffffe09f037812 */ /* 0x002fe200078ec0ff */
[----:B------:R-:W-:Y:S01]  /*39d0*/  UMOV UR4, 0xffffffc0 ;  /* 0xffffffc000047882 */ /* 0x000fe20000000000 */
[----:B--2---:R-:W-:Y:S01]  /*39e0*/  LEA.HI R6, R160, R161, RZ, 0x2 ;  /* 0x000000a1a0067211 */ /* 0x004fe200078f10ff */
        /* <DEDUP_REMOVED lines=10> */
[----:B------:R-:W-:Y:S01]  /*3a90*/  IMAD R240, R2, 0x2, R237 ;  /* 0x0000000202f07824 */ /* 0x000fe200078e02ed */
[----:B------:R-:W-:-:S02]  /*3aa0*/  LEA.HI R7, R9, R5, RZ, 0x2 ;  /* 0x0000000509077211 */ /* 0x000fc400078f10ff */
[----:B------:R-:W-:Y:S01]  /*3ab0*/  LEA.HI R3, R6, R6, RZ, 0x1 ;  /* 0x0000000606037211 */ /* 0x000fe200078f08ff */
[----:B------:R-:W-:Y:S01]  /*3ac0*/  IMAD.IADD R9, R158, 0x1, -R8 ;  /* 0x000000019e097824 */ /* 0x000fe200078e0a08 */
[----:B------:R-:W-:Y:S01]  /*3ad0*/  LEA.HI.SX32 R8, R7, UR10, 0x1e ;  /* 0x0000000a07087c11 */ /* 0x000fe2000f8ff2ff */
[----:B------:R-:W-:Y:S01]  /*3ae0*/  LDSM.16.MT88.4 R76, [R240+0x100] ;  /* 0x00010000f04c783b */ /* 0x000fe20000004200 */
[----:B------:R-:W-:Y:S01]  /*3af0*/  PLOP3.LUT P1, PT, PT, PT, UP1, 0x80, 0x0 ;  /* 0x000000000000781c */ /* 0x000fe20003f2f018 */
[C---:B------:R-:W-:Y:S01]  /*3b00*/  IMAD.SHL.U32 R10, R3.reuse, 0x20, RZ ;  /* 0x00000020030a7824 */ /* 0x040fe200078e00ff */
[----:B------:R-:W-:Y:S01]  /*3b10*/  LOP3.LUT R3, R3, 0x1ffffffe, RZ, 0xc0, !PT ;  /* 0x1ffffffe03037812 */ /* 0x000fe200078ec0ff */
[----:B------:R-:W-:Y:S01]  /*3b20*/  IMAD R9, R9, 0x10, R8 ;  /* 0x0000001009097824 */ /* 0x000fe200078e0208 */
[----:B------:R-:W-:Y:S02]  /*3b30*/  PLOP3.LUT P0, PT, PT, PT, UP1, 0x80, 0x0 ;  /* 0x000000000000781c */ /* 0x000fe40003f0f018 */
[----:B------:R-:W-:-:S02]  /*3b40*/  LOP3.LUT R8, R10, 0xffffffc0, RZ, 0xc0, !PT ;  /* 0xffffffc00a087812 */ /* 0x000fc400078ec0ff */
[----:B------:R-:W-:Y:S02]  /*3b50*/  IADD3 R6, R6, -R3, RZ ;  /* 0x8000000306067210 */ /* 0x000fe40007ffe0ff */
[----:B------:R-:W-:Y:S01]  /*3b60*/  LOP3.LUT R7, R7, 0x7ffffffc, RZ, 0xc0, !PT ;  /* 0x7ffffffc07077812 */ /* 0x000fe200078ec0ff */
[----:B------:R-:W-:Y:S01]  /*3b70*/  IMAD.IADD R3, R8, 0x1, R9 ;  /* 0x0000000108037824 */ /* 0x000fe200078e0209 */
[----:B------:R-:W-:-:S03]  /*3b80*/  LEA R238, R4, R237, 0x1 ;  /* 0x000000ed04ee7211 */ /* 0x000fc600078e08ff */
[----:B------:R-:W-:Y:S02]  /*3b90*/  IMAD R11, R6, 0x8, R3 ;  /* 0x00000008060b7824 */ /* 0x000fe400078e0203 */
[----:B------:R-:W-:Y:S02]  /*3ba0*/  IMAD R239, R2, 0x2, R238 ;  /* 0x0000000202ef7824 */ /* 0x000fe400078e02ee */
[----:B------:R-:W-:Y:S01]  /*3bb0*/  @P1 IMAD.HI.U32 R6, R11, c[0x0][0x2c8], RZ ;  /* 0x0000b2000b061a27 */ /* 0x000fe200078e00ff */
[----:B------:R-:W-:Y:S03]  /*3bc0*/  STL [R1+0x48], R11 ;  /* 0x0000480b01007387 */ /* 0x000fe60000100800 */
[----:B------:R-:W-:Y:S01]  /*3bd0*/  IMAD.MOV.U32 R3, RZ, RZ, R11 ;  /* 0x000000ffff037224 */ /* 0x000fe200078e000b */
[----:B------:R-:W-:Y:S01]  /*3be0*/  @P0 SHF.R.U32.HI R3, RZ, c[0x0][0x2cc], R6 ;  /* 0x0000b300ff030a19 */ /* 0x000fe20000011606 */
[----:B------:R-:W-:Y:S04]  /*3bf0*/  LDSM.16.MT88.4 R72, [R239+0x100] ;  /* 0x00010000ef48783b */ /* 0x000fe80000004200 */
[----:B------:R-:W1:Y:S04]  /*3c00*/  SHFL.IDX PT, R8, R3, RZ, 0x1c1f ;  /* 0x001c1fff03087589 */ /* 0x000e6800000e0000 */
[----:B------:R-:W2:Y:S04]  /*3c10*/  SHFL.IDX PT, R9, R3, 0x1, 0x1c1f ;  /* 0x003c1f0003097f89 */ /* 0x000ea800000e0000 */
[----:B------:R-:W3:Y:S04]  /*3c20*/  SHFL.IDX PT, R11, R3, 0x2, 0x1c1f ;  /* 0x005c1f00030b7f89 */ /* 0x000ee800000e0000 */
[----:B------:R4:W5:Y:S02]  /*3c30*/  SHFL.IDX PT, R10, R3, 0x3, 0x1c1f ;  /* 0x007c1f00030a7f89 */ /* 0x00096400000e0000 */
[----:B----4-:R-:W-:-:S02]  /*3c40*/  IMAD.IADD R3, R5, 0x1, -R7 ;  /* 0x0000000105037824 */ /* 0x010fc400078e0a07 */
[----:B------:R-:W-:Y:S01]  /*3c50*/  IMAD.U32 R5, RZ, RZ, UR4 ;  /* 0x00000004ff057e24 */ /* 0x000fe2000f8e00ff */
[----:B------:R-:W-:Y:S02]  /*3c60*/  ULDC.64 UR4, c[0x0][0x2c8] ;  /* 0x0000b20000047ab9 */ /* 0x000fe40000000a00 */
[----:B------:R-:W-:-:S04]  /*3c70*/  SHF.L.U32 R12, R3, 0x1, RZ ;  /* 0x00000001030c7819 */ /* 0x000fc800000006ff */
[C---:B------:R-:W-:Y:S01]  /*3c80*/  IADD3 R3, -R12.reuse, UR7, R5 ;  /* 0x000000070c037c10 */ /* 0x040fe2000fffe105 */
[----:B------:R4:W-:Y:S01]  /*3c90*/  STL [R1+0x4c], R12 ;  /* 0x00004c0c01007387 */ /* 0x0009e20000100800 */
[----:B------:R-:W-:Y:S01]  /*3ca0*/  IADD3 R6, -R12, UR20, RZ ;  /* 0x000000140c067c10 */ /* 0x000fe2000fffe1ff */
[----:B------:R-:W-:Y:S01]  /*3cb0*/  UIMAD.WIDE.U32 UR20, UR10, UR4, URZ ;  /* 0x000000040a1472a5 */ /* 0x000fe2000f8e003f */
[----:B------:R-:W-:-:S03]  /*3cc0*/  IADD3 R3, R3, -UR12, RZ ;  /* 0x8000000c03037c10 */ /* 0x000fc6000fffe0ff */
[----:B------:R-:W-:Y:S02]  /*3cd0*/  @UP1 USHF.R.U32.HI UR10, URZ, UR5, UR21 ;  /* 0x000000053f0a1299 */ /* 0x000fe40008011615 */
[C---:B-1----:R-:W-:Y:S02]  /*3ce0*/  IMAD.IADD R5, R3.reuse, 0x1, R8 ;  /* 0x0000000103057824 */ /* 0x042fe400078e0208 */
[C---:B--2---:R-:W-:Y:S01]  /*3cf0*/  IMAD.IADD R7, R3.reuse, 0x1, R9 ;  /* 0x0000000103077824 */ /* 0x044fe200078e0209 */
[----:B------:R-:W-:Y:S01]  /*3d00*/  UIADD3 UR10, UR10, UR7, -UR12 ;  /* 0x000000070a0a7290 */ /* 0x000fe2000fffe80c */
[C---:B---3--:R-:W-:Y:S01]  /*3d10*/  IMAD.IADD R9, R3.reuse, 0x1, R11 ;  /* 0x0000000103097824 */ /* 0x048fe200078e020b */
[C---:B------:R-:W-:Y:S01]  /*3d20*/  IMNMX R5, R6.reuse, R5, PT ;  /* 0x0000000506057217 */ /* 0x040fe20003800200 */
[----:B-----5:R-:W-:Y:S01]  /*3d30*/  IMAD.IADD R8, R3, 0x1, R10 ;  /* 0x0000000103087824 */ /* 0x020fe200078e020a */
[----:B------:R-:W-:Y:S01]  /*3d40*/  IMNMX R3, R6, R7, PT ;  /* 0x0000000706037217 */ /* 0x000fe20003800200 */
[----:B------:R-:W-:Y:S01]  /*3d50*/  USHF.R.S32.HI UR4, URZ, 0x1f, UR10 ;  /* 0x0000001f3f047899 */ /* 0x000fe2000801140a */
[----:B------:R-:W-:-:S02]  /*3d60*/  ISETP.GT.AND P0, PT, R5, RZ, PT ;  /* 0x000000ff0500720c */ /* 0x000fc40003f04270 */
[----:B------:R-:W-:Y:S01]  /*3d70*/  ISETP.GT.AND P2, PT, R5, 0x1, PT ;  /* 0x000000010500780c */ /* 0x000fe20003f44270 */
[----:B------:R-:W-:Y:S01]  /*3d80*/  ULEA.HI UR4, UR4, UR10, URZ, 0x6 ;  /* 0x0000000a04047291 */ /* 0x000fe2000f8f303f */
[----:B------:R-:W-:Y:S01]  /*3d90*/  ISETP.GT.AND P1, PT, R3, RZ, PT ;  /* 0x000000ff0300720c */ /* 0x000fe20003f24270 */
[----:B------:R-:W-:Y:S01]  /*3da0*/  UIADD3 UR10, UR6, -0x2, URZ ;  /* 0xfffffffe060a7890 */ /* 0x000fe2000fffe03f */
[----:B------:R-:W-:Y:S01]  /*3db0*/  FSEL R10, R64, -INF , P0 ;  /* 0xff800000400a7808 */ /* 0x000fe20000000000 */
[----:B------:R-:W-:Y:S01]  /*3dc0*/  USHF.R.S32.HI UR5, URZ, 0x6, UR4 ;  /* 0x000000063f057899 */ /* 0x000fe20008011404 */
[----:B------:R-:W-:Y:S02]  /*3dd0*/  FSEL R11, R65, -INF , P2 ;  /* 0xff800000410b7808 */ /* 0x000fe40001000000 */
[----:B------:R-:W-:Y:S01]  /*3de0*/  ISETP.GT.AND P0, PT, R3, 0x1, PT ;  /* 0x000000010300780c */ /* 0x000fe20003f04270 */
[----:B------:R-:W-:Y:S01]  /*3df0*/  UISETP.LT.AND UP0, UPT, URZ, UR5, UPT ;  /* 0x000000053f00728c */ /* 0x000fe2000bf01270 */
[----:B------:R-:W-:-:S02]  /*3e00*/  ISETP.GT.AND P2, PT, R5, 0x8, PT ;  /* 0x000000080500780c */ /* 0x000fc40003f44270 */
[C---:B------:R-:W-:Y:S01]  /*3e10*/  IMNMX R7, R6.reuse, R9, PT ;  /* 0x0000000906077217 */ /* 0x040fe20003800200 */
[----:B------:R-:W-:Y:S01]  /*3e20*/  USEL UR5, URZ, UR5, !UP0 ;  /* 0x000000053f057287 */ /* 0x000fe2000c000000 */
[----:B------:R-:W-:Y:S02]  /*3e30*/  IMNMX R6, R6, R8, PT ;  /* 0x0000000806067217 */ /* 0x000fe40003800200 */
[----:B------:R-:W-:Y:S01]  /*3e40*/  FSEL R22, R66, -INF , P1 ;  /* 0xff80000042167808 */ /* 0x000fe20000800000 */
[----:B------:R-:W-:Y:S01]  /*3e50*/  UISETP.GE.AND UP0, UPT, UR10, UR5, UPT ;  /* 0x000000050a00728c */ /* 0x000fe2000bf06270 */
[----:B------:R-:W-:Y:S02]  /*3e60*/  ISETP.GT.AND P1, PT, R5, 0x9, PT ;  /* 0x000000090500780c */ /* 0x000fe40003f24270 */
[----:B------:R-:W-:Y:S02]  /*3e70*/  FSEL R25, R67, -INF , P0 ;  /* 0xff80000043197808 */ /* 0x000fe40000000000 */
[----:B----4-:R-:W-:Y:S01]  /*3e80*/  FSEL R12, R60, -INF , P2 ;  /* 0xff8000003c0c7808 */ /* 0x010fe20001000000 */
[----:B------:R-:W-:Y:S01]  /*3e90*/  LDSM.16.MT88.4 R64, [R238+0x2100] ;  /* 0x00210000ee40783b */ /* 0x000fe20000004200 */
[----:B------:R-:W-:-:S02]  /*3ea0*/  FMNMX.FTZ R8, R10, R11, !PT ;  /* 0x0000000b0a087209 */ /* 0x000fc40007810000 */
[----:B------:R-:W-:Y:S02]  /*3eb0*/  ISETP.GT.AND P0, PT, R3, 0x8, PT ;  /* 0x000000080300780c */ /* 0x000fe40003f04270 */
[----:B------:R-:W-:Y:S02]  /*3ec0*/  FSEL R13, R61, -INF , P1 ;  /* 0xff8000003d0d7808 */ /* 0x000fe40000800000 */
[C---:B------:R-:W-:Y:S02]  /*3ed0*/  ISETP.GT.AND P2, PT, R5.reuse, 0x10, PT ;  /* 0x000000100500780c */ /* 0x040fe40003f44270 */
[----:B------:R-:W-:Y:S02]  /*3ee0*/  FMNMX.FTZ R8, R12, R8, !PT ;  /* 0x000000080c087209 */ /* 0x000fe40007810000 */
[----:B------:R-:W-:Y:S02]  /*3ef0*/  FSEL R29, R62, -INF , P0 ;  /* 0xff8000003e1d7808 */ /* 0x000fe40000000000 */
[----:B------:R-:W-:-:S02]  /*3f00*/  ISETP.GT.AND P0, PT, R5, 0x11, PT ;  /* 0x000000110500780c */ /* 0x000fc40003f04270 */
[----:B------:R-:W-:Y:S02]  /*3f10*/  FSEL R14, R56, -INF , P2 ;  /* 0xff800000380e7808 */ /* 0x000fe40001000000 */
[----:B------:R-:W-:Y:S02]  /*3f20*/  FMNMX.FTZ R8, R13, R8, !PT ;  /* 0x000000080d087209 */ /* 0x000fe40007810000 */
[----:B------:R-:W-:Y:S02]  /*3f30*/  ISETP.GT.AND P1, PT, R3, 0x9, PT ;  /* 0x000000090300780c */ /* 0x000fe40003f24270 */
[----:B------:R-:W-:Y:S02]  /*3f40*/  FSEL R15, R57, -INF , P0 ;  /* 0xff800000390f7808 */ /* 0x000fe40000000000 */
[----:B------:R-:W-:Y:S02]  /*3f50*/  ISETP.GT.AND P0, PT, R3, 0x11, PT ;  /* 0x000000110300780c */ /* 0x000fe40003f04270 */
[----:B------:R-:W-:-:S02]  /*3f60*/  ISETP.GT.AND P2, PT, R5, 0x18, PT ;  /* 0x000000180500780c */ /* 0x000fc40003f44270 */
[----:B------:R-:W-:Y:S02]  /*3f70*/  FMNMX.FTZ R8, R14, R8, !PT ;  /* 0x000000080e087209 */ /* 0x000fe40007810000 */
[----:B------:R-:W-:Y:S02]  /*3f80*/  FSEL R30, R63, -INF , P1 ;  /* 0xff8000003f1e7808 */ /* 0x000fe40000800000 */
[----:B------:R-:W-:Y:S01]  /*3f90*/  ISETP.GT.AND P1, PT, R3, 0x10, PT ;  /* 0x000000100300780c */ /* 0x000fe20003f24270 */
[----:B------:R-:W-:Y:S01]  /*3fa0*/  LDSM.16.MT88.4 R60, [R237+0x900] ;  /* 0x00090000ed3c783b */ /* 0x000fe20000004200 */
[----:B------:R-:W-:Y:S02]  /*3fb0*/  FSEL R31, R59, -INF , P0 ;  /* 0xff8000003b1f7808 */ /* 0x000fe40000000000 */
[----:B------:R-:W-:Y:S02]  /*3fc0*/  ISETP.GT.AND P0, PT, R5, 0x19, PT ;  /* 0x000000190500780c */ /* 0x000fe40003f04270 */
[----:B------:R-:W-:-:S02]  /*3fd0*/  FSEL R16, R52, -INF , P2 ;  /* 0xff80000034107808 */ /* 0x000fc40001000000 */
[----:B------:R-:W-:Y:S02]  /*3fe0*/  FMNMX.FTZ R8, R15, R8, !PT ;  /* 0x000000080f087209 */ /* 0x000fe40007810000 */
[----:B------:R-:W-:Y:S02]  /*3ff0*/  FSEL R28, R58, -INF , P1 ;  /* 0xff8000003a1c7808 */ /* 0x000fe40000800000 */
[----:B------:R-:W-:Y:S01]  /*4000*/  ISETP.GT.AND P1, PT, R5, 0x20, PT ;  /* 0x000000200500780c */ /* 0x000fe20003f24270 */
[----:B------:R-:W-:Y:S01]  /*4010*/  LDSM.16.MT88.4 R56, [R240+0x900] ;  /* 0x00090000f038783b */ /* 0x000fe20000004200 */
[----:B------:R-:W-:Y:S02]  /*4020*/  FSEL R17, R53, -INF , P0 ;  /* 0xff80000035117808 */ /* 0x000fe40000000000 */
[----:B------:R-:W-:Y:S02]  /*4030*/  FMNMX.FTZ R8, R16, R8, !PT ;  /* 0x0000000810087209 */ /* 0x000fe40007810000 */
[----:B------:R-:W-:-:S02]  /*4040*/  FSEL R170, R44, -INF , P1 ;  /* 0xff8000002caa7808 */ /* 0x000fc40000800000 */
[C---:B------:R-:W-:Y:S02]  /*4050*/  ISETP.GT.AND P0, PT, R5.reuse, 0x21, PT ;  /* 0x000000210500780c */ /* 0x040fe40003f04270 */
[----:B------:R-:W-:Y:S02]  /*4060*/  ISETP.GT.AND P1, PT, R5, 0x28, PT ;  /* 0x000000280500780c */ /* 0x000fe40003f24270 */
[----:B------:R-:W-:Y:S02]  /*4070*/  FMNMX.FTZ R8, R17, R8, !PT ;  /* 0x0000000811087209 */ /* 0x000fe40007810000 */
[----:B------:R-:W-:Y:S02]  /*4080*/  FSEL R169, R45, -INF , P0 ;  /* 0xff8000002da97808 */ /* 0x000fe40000000000 */
[----:B------:R-:W-:Y:S02]  /*4090*/  FSEL R168, R40, -INF , P1 ;  /* 0xff80000028a87808 */ /* 0x000fe40000800000 */
[----:B------:R-:W-:-:S02]  /*40a0*/  FMNMX.FTZ R8, R170, R8, !PT ;  /* 0x00000008aa087209 */ /* 0x000fc40007810000 */
[C---:B------:R-:W-:Y:S02]  /*40b0*/  ISETP.GT.AND P1, PT, R5.reuse, 0x30, PT ;  /* 0x000000300500780c */ /* 0x040fe40003f24270 */
[----:B------:R-:W-:Y:S02]  /*40c0*/  ISETP.GT.AND P0, PT, R5, 0x29, PT ;  /* 0x000000290500780c */ /* 0x000fe40003f04270 */
[----:B------:R-:W-:Y:S02]  /*40d0*/  FMNMX.FTZ R8, R169, R8, !PT ;  /* 0x00000008a9087209 */ /* 0x000fe40007810000 */
[----:B------:R-:W-:Y:S02]  /*40e0*/  FSEL R115, R36, -INF , P1 ;  /* 0xff80000024737808 */ /* 0x000fe40000800000 */
[----:B------:R-:W-:Y:S02]  /*40f0*/  ISETP.GT.AND P1, PT, R3, 0x18, PT ;  /* 0x000000180300780c */ /* 0x000fe40003f24270 */
[----:B------:R-:W-:-:S02]  /*4100*/  FSEL R171, R41, -INF , P0 ;  /* 0xff80000029ab7808 */ /* 0x000fc40000000000 */
[----:B------:R-:W-:Y:S02]  /*4110*/  FMNMX.FTZ R8, R168, R8, !PT ;  /* 0x00000008a8087209 */ /* 0x000fe40007810000 */
[----:B------:R-:W-:Y:S02]  /*4120*/  FSEL R24, R54, -INF , P1 ;  /* 0xff80000036187808 */ /* 0x000fe40000800000 */
[C---:B------:R-:W-:Y:S02]  /*4130*/  ISETP.GT.AND P0, PT, R5.reuse, 0x31, PT ;  /* 0x000000310500780c */ /* 0x040fe40003f04270 */
[C---:B------:R-:W-:Y:S02]  /*4140*/  ISETP.GT.AND P2, PT, R5.reuse, 0x38, PT ;  /* 0x000000380500780c */ /* 0x040fe40003f44270 */
[----:B------:R-:W-:Y:S02]  /*4150*/  ISETP.GT.AND P1, PT, R5, 0x39, PT ;  /* 0x000000390500780c */ /* 0x000fe40003f24270 */
[----:B------:R-:W-:-:S02]  /*4160*/  FMNMX.FTZ R5, R171, R8, !PT ;  /* 0x00000008ab057209 */ /* 0x000fc40007810000 */
[----:B------:R-:W-:Y:S02]  /*4170*/  FSEL R223, R37, -INF , P0 ;  /* 0xff80000025df7808 */ /* 0x000fe40000000000 */
[----:B------:R-:W-:Y:S02]  /*4180*/  FMNMX.FTZ R5, R115, R5, !PT ;  /* 0x0000000573057209 */ /* 0x000fe40007810000 */
[----:B------:R-:W-:Y:S02]  /*4190*/  FSEL R222, R32, -INF , P2 ;  /* 0xff80000020de7808 */ /* 0x000fe40001000000 */
[----:B------:R-:W-:Y:S02]  /*41a0*/  FMNMX.FTZ R5, R223, R5, !PT ;  /* 0x00000005df057209 */ /* 0x000fe40007810000 */
[----:B------:R-:W-:Y:S02]  /*41b0*/  ISETP.GT.AND P0, PT, R3, 0x19, PT ;  /* 0x000000190300780c */ /* 0x000fe40003f04270 */
[----:B------:R-:W-:-:S02]  /*41c0*/  FSEL R220, R33, -INF , P1 ;  /* 0xff80000021dc7808 */ /* 0x000fc40000800000 */
[----:B------:R-:W-:Y:S02]  /*41d0*/  FMNMX.FTZ R5, R222, R5, !PT ;  /* 0x00000005de057209 */ /* 0x000fe40007810000 */
[----:B------:R-:W-:Y:S02]  /*41e0*/  FSEL R27, R55, -INF , P0 ;  /* 0xff800000371b7808 */ /* 0x000fe40000000000 */
[C---:B------:R-:W-:Y:S01]  /*41f0*/  ISETP.GT.AND P0, PT, R3.reuse, 0x20, PT ;  /* 0x000000200300780c */ /* 0x040fe20003f04270 */
[----:B------:R-:W-:Y:S01]  /*4200*/  LDSM.16.MT88.4 R52, [R239+0x900] ;  /* 0x00090000ef34783b */ /* 0x000fe20000004200 */
[----:B------:R-:W-:Y:S02]  /*4210*/  FMNMX.FTZ R5, R220, R5, !PT ;  /* 0x00000005dc057209 */ /* 0x000fe40007810000 */
[----:B------:R-:W-:Y:S02]  /*4220*/  FSEL R165, R46, -INF , P0 ;  /* 0xff8000002ea57808 */ /* 0x000fe40000000000 */
[C---:B------:R-:W-:Y:S01]  /*4230*/  ISETP.GT.AND P0, PT, R3.reuse, 0x29, PT ;  /* 0x000000290300780c */ /* 0x040fe20003f04270 */
[----:B------:R-:W1:Y:S01]  /*4240*/  SHFL.BFLY PT, R9, R5, 0x2, 0x1f ;  /* 0x0c401f0005097f89 */ /* 0x000e6200000e0000 */
[----:B------:R-:W-:-:S02]  /*4250*/  ISETP.GT.AND P2, PT, R3, 0x21, PT ;  /* 0x000000210300780c */ /* 0x000fc40003f44270 */
[----:B------:R-:W-:Y:S02]  /*4260*/  FSEL R166, R43, -INF , P0 ;  /* 0xff8000002ba67808 */ /* 0x000fe40000000000 */
[C---:B------:R-:W-:Y:S02]  /*4270*/  ISETP.GT.AND P1, PT, R3.reuse, 0x28, PT ;  /* 0x000000280300780c */ /* 0x040fe40003f24270 */
[----:B------:R-:W-:Y:S02]  /*4280*/  ISETP.GT.AND P0, PT, R3, 0x30, PT ;  /* 0x000000300300780c */ /* 0x000fe40003f04270 */
[----:B------:R-:W-:Y:S02]  /*4290*/  FSEL R164, R47, -INF , P2 ;  /* 0xff8000002fa47808 */ /* 0x000fe40001000000 */
[----:B------:R-:W-:Y:S02]  /*42a0*/  FSEL R167, R42, -INF , P1 ;  /* 0xff8000002aa77808 */ /* 0x000fe40000800000 */
[----:B------:R-:W-:Y:S01]  /*42b0*/  FSEL R108, R38, -INF , P0 ;  /* 0xff800000266c7808 */ /* 0x000fe20000000000 */
[----:B------:R-:W-:Y:S01]  /*42c0*/  LDSM.16.MT88.4 R40, [R237+0x100] ;  /* 0x00010000ed28783b */ /* 0x000fe20000004200 */
[----:B------:R-:W-:-:S02]  /*42d0*/  ISETP.GT.AND P1, PT, R3, 0x31, PT ;  /* 0x000000310300780c */ /* 0x000fc40003f24270 */
[C---:B------:R-:W-:Y:S02]  /*42e0*/  ISETP.GT.AND P2, PT, R3.reuse, 0x38, PT ;  /* 0x000000380300780c */ /* 0x040fe40003f44270 */
[----:B------:R-:W-:Y:S02]  /*42f0*/  ISETP.GT.AND P0, PT, R3, 0x39, PT ;  /* 0x000000390300780c */ /* 0x000fe40003f04270 */
[----:B------:R-:W-:Y:S02]  /*4300*/  FMNMX.FTZ R3, R22, R25, !PT ;  /* 0x0000001916037209 */ /* 0x000fe40007810000 */
[----:B------:R-:W-:Y:S02]  /*4310*/  FSEL R221, R35, -INF , P0 ;  /* 0xff80000023dd7808 */ /* 0x000fe40000000000 */
[----:B------:R-:W-:Y:S02]  /*4320*/  FMNMX.FTZ R3, R29, R3, !PT ;  /* 0x000000031d037209 */ /* 0x000fe40007810000 */
[----:B------:R-:W-:-:S02]  /*4330*/  ISETP.GT.AND P0, PT, R7, 0x1, PT ;  /* 0x000000010700780c */ /* 0x000fc40003f04270 */
[----:B------:R-:W-:Y:S02]  /*4340*/  FMNMX.FTZ R3, R30, R3, !PT ;  /* 0x000000031e037209 */ /* 0x000fe40007810000 */
[----:B------:R-:W-:Y:S02]  /*4350*/  FSEL R235, R39, -INF , P1 ;  /* 0xff80000027eb7808 */ /* 0x000fe40000800000 */
[----:B------:R-:W-:Y:S02]  /*4360*/  FMNMX.FTZ R8, R28, R3, !PT ;  /* 0x000000031c087209 */ /* 0x000fe40007810000 */
[----:B-1----:R-:W-:Y:S02]  /*4370*/  FMNMX.FTZ R3, R9, R5, !PT ;  /* 0x0000000509037209 */ /* 0x002fe40007810000 */
[----:B------:R-:W-:Y:S02]  /*4380*/  FMNMX.FTZ R5, R31, R8, !PT ;  /* 0x000000081f057209 */ /* 0x000fe40007810000 */
[----:B------:R-:W-:Y:S01]  /*4390*/  FSEL R19, R105, -INF , P0 ;  /* 0xff80000069137808 */ /* 0x000fe20000000000 */
[----:B------:R-:W1:Y:S01]  /*43a0*/  SHFL.BFLY PT, R9, R3, 0x1, 0x1f ;  /* 0x0c201f0003097f89 */ /* 0x000e6200000e0000 */
[----:B------:R-:W-:-:S02]  /*43b0*/  FMNMX.FTZ R5, R24, R5, !PT ;  /* 0x0000000518057209 */ /* 0x000fc40007810000 */
[----:B------:R-:W-:Y:S02]  /*43c0*/  ISETP.GT.AND P1, PT, R7, RZ, PT ;  /* 0x000000ff0700720c */ /* 0x000fe40003f24270 */
[----:B------:R-:W-:Y:S02]  /*43d0*/  ISETP.GT.AND P0, PT, R6, RZ, PT ;  /* 0x000000ff0600720c */ /* 0x000fe40003f04270 */
[----:B------:R-:W-:Y:S02]  /*43e0*/  FMNMX.FTZ R5, R27, R5, !PT ;  /* 0x000000051b057209 */ /* 0x000fe40007810000 */
[----:B------:R-:W-:Y:S02]  /*43f0*/  FSEL R18, R104, -INF , P1 ;  /* 0xff80000068127808 */ /* 0x000fe40000800000 */
[----:B------:R-:W-:Y:S02]  /*4400*/  FSEL R33, R106, -INF , P0 ;  /* 0xff8000006a217808 */ /* 0x000fe40000000000 */
[----:B------:R-:W-:-:S02]  /*4410*/  ISETP.GT.AND P1, PT, R7, 0x9, PT ;  /* 0x000000090700780c */ /* 0x000fc40003f24270 */
[C---:B------:R-:W-:Y:S02]  /*4420*/  ISETP.GT.AND P0, PT, R6.reuse, 0x9, PT ;  /* 0x000000090600780c */ /* 0x040fe40003f04270 */
[----:B------:R-:W-:Y:S02]  /*4430*/  FMNMX.FTZ R5, R165, R5, !PT ;  /* 0x00000005a5057209 */ /* 0x000fe40007810000 */
[----:B------:R-:W-:Y:S02]  /*4440*/  FSEL R26, R101, -INF , P1 ;  /* 0xff800000651a7808 */ /* 0x000fe40000800000 */
[----:B------:R-:W-:Y:S02]  /*4450*/  FSEL R36, R103, -INF , P0 ;  /* 0xff80000067247808 */ /* 0x000fe40000000000 */
[----:B------:R-:W-:Y:S02]  /*4460*/  ISETP.GT.AND P1, PT, R6, 0x8, PT ;  /* 0x000000080600780c */ /* 0x000fe40003f24270 */
[----:B------:R-:W-:-:S02]  /*4470*/  ISETP.GT.AND P0, PT, R7, 0x11, PT ;  /* 0x000000110700780c */ /* 0x000fc40003f04270 */
[----:B------:R-:W-:Y:S02]  /*4480*/  FMNMX.FTZ R5, R164, R5, !PT ;  /* 0x00000005a4057209 */ /* 0x000fe40007810000 */
[----:B------:R-:W-:Y:S02]  /*4490*/  FSEL R48, R34, -INF , P2 ;  /* 0xff80000022307808 */ /* 0x000fe40001000000 */
[----:B------:R-:W-:Y:S02]  /*44a0*/  FSEL R34, R102, -INF , P1 ;  /* 0xff80000066227808 */ /* 0x000fe40000800000 */
[----:B------:R-:W-:Y:S02]  /*44b0*/  FSEL R37, R97, -INF , P0 ;  /* 0xff80000061257808 */ /* 0x000fe40000000000 */
[----:B------:R-:W-:Y:S02]  /*44c0*/  ISETP.GT.AND P1, PT, R7, 0x10, PT ;  /* 0x000000100700780c */ /* 0x000fe40003f24270 */
[----:B------:R-:W-:-:S02]  /*44d0*/  ISETP.GT.AND P0, PT, R6, 0x11, PT ;  /* 0x000000110600780c */ /* 0x000fc40003f04270 */
[----:B------:R-:W-:Y:S02]  /*44e0*/  FMNMX.FTZ R5, R167, R5, !PT ;  /* 0x00000005a7057209 */ /* 0x000fe40007810000 */
[----:B------:R-:W-:Y:S02]  /*44f0*/  FSEL R35, R96, -INF , P1 ;  /* 0xff80000060237808 */ /* 0x000fe40000800000 */
[----:B------:R-:W-:Y:S02]  /*4500*/  FSEL R45, R99, -INF , P0 ;  /* 0xff800000632d7808 */ /* 0x000fe40000000000 */
[----:B------:R-:W-:Y:S02]  /*4510*/  FMNMX.FTZ R5, R166, R5, !PT ;  /* 0x00000005a6057209 */ /* 0x000fe40007810000 */
[----:B------:R-:W-:Y:S02]  /*4520*/  ISETP.GT.AND P1, PT, R6, 0x10, PT ;  /* 0x000000100600780c */ /* 0x000fe40003f24270 */
[----:B------:R-:W-:-:S02]  /*4530*/  ISETP.GT.AND P0, PT, R7, 0x19, PT ;  /* 0x000000190700780c */ /* 0x000fc40003f04270 */
[----:B------:R-:W-:Y:S02]  /*4540*/  ISETP.GT.AND P2, PT, R7, 0x8, PT ;  /* 0x000000080700780c */ /* 0x000fe40003f44270 */
[----:B------:R-:W-:Y:S02]  /*4550*/  FMNMX.FTZ R5, R108, R5, !PT ;  /* 0x000000056c057209 */ /* 0x000fe40007810000 */
[----:B------:R-:W-:Y:S02]  /*4560*/  FSEL R44, R98, -INF , P1 ;  /* 0xff800000622c7808 */ /* 0x000fe40000800000 */
[----:B------:R-:W-:Y:S02]  /*4570*/  FSEL R39, R93, -INF , P0 ;  /* 0xff8000005d277808 */ /* 0x000fe40000000000 */
[----:B------:R-:W-:Y:S02]  /*4580*/  FSEL R23, R100, -INF , P2 ;  /* 0xff80000064177808 */ /* 0x000fe40001000000 */
[----:B------:R-:W-:-:S02]  /*4590*/  ISETP.GT.AND P1, PT, R6, 0x18, PT ;  /* 0x000000180600780c */ /* 0x000fc40003f24270 */
[----:B------:R-:W-:Y:S02]  /*45a0*/  ISETP.GT.AND P0, PT, R6, 0x19, PT ;  /* 0x000000190600780c */ /* 0x000fe40003f04270 */
[----:B------:R-:W-:Y:S02]  /*45b0*/  FMNMX.FTZ R8, R18, R19, !PT ;  /* 0x0000001312087209 */ /* 0x000fe40007810000 */
[----:B------:R-:W-:Y:S02]  /*45c0*/  FMNMX.FTZ R5, R235, R5, !PT ;  /* 0x00000005eb057209 */ /* 0x000fe40007810000 */
[----:B------:R-:W-:Y:S02]  /*45d0*/  FSEL R46, R94, -INF , P1 ;  /* 0xff8000005e2e7808 */ /* 0x000fe40000800000 */
[----:B------:R-:W-:Y:S02]  /*45e0*/  FSEL R47, R95, -INF , P0 ;  /* 0xff8000005f2f7808 */ /* 0x000fe40000000000 */
[----:B------:R-:W-:-:S02]  /*45f0*/  FMNMX.FTZ R8, R23, R8, !PT ;  /* 0x0000000817087209 */ /* 0x000fc40007810000 */
[----:B------:R-:W-:Y:S02]  /*4600*/  ISETP.GT.AND P0, PT, R7, 0x21, PT ;  /* 0x000000210700780c */ /* 0x000fe40003f04270 */
[----:B------:R-:W-:Y:S02]  /*4610*/  ISETP.GT.AND P1, PT, R6, 0x20, PT ;  /* 0x000000200600780c */ /* 0x000fe40003f24270 */
[----:B-1----:R-:W-:Y:S02]  /*4620*/  FMNMX.FTZ R186, R3, R9, !PT ;  /* 0x0000000903ba7209 */ /* 0x002fe40007810000 */
[----:B------:R-:W-:Y:S02]  /*4630*/  FMNMX.FTZ R3, R48, R5, !PT ;  /* 0x0000000530037209 */ /* 0x000fe40007810000 */
[----:B------:R-:W-:Y:S02]  /*4640*/  ISETP.GT.AND P2, PT, R6, 0x1, PT ;  /* 0x000000010600780c */ /* 0x000fe40003f44270 */
[----:B------:R-:W-:-:S02]  /*4650*/  FMNMX.FTZ R5, R26, R8, !PT ;  /* 0x000000081a057209 */ /* 0x000fc40007810000 */
[----:B------:R-:W-:Y:S02]  /*4660*/  FSEL R161, R89, -INF , P0 ;  /* 0xff80000059a17808 */ /* 0x000fe40000000000 */
[----:B------:R-:W-:Y:S02]  /*4670*/  FSEL R162, R90, -INF , P1 ;  /* 0xff8000005aa27808 */ /* 0x000fe40000800000 */
[----:B------:R-:W-:Y:S02]  /*4680*/  ISETP.GT.AND P0, PT, R6, 0x21, PT ;  /* 0x000000210600780c */ /* 0x000fe40003f04270 */
[----:B------:R-:W-:Y:S02]  /*4690*/  ISETP.GT.AND P1, PT, R7, 0x29, PT ;  /* 0x000000290700780c */ /* 0x000fe40003f24270 */
[----:B------:R-:W-:Y:S02]  /*46a0*/  FMNMX.FTZ R3, R221, R3, !PT ;  /* 0x00000003dd037209 */ /* 0x000fe40007810000 */
[----:B------:R-:W-:-:S02]  /*46b0*/  FSEL R32, R107, -INF , P2 ;  /* 0xff8000006b207808 */ /* 0x000fc40001000000 */
[----:B------:R-:W-:Y:S01]  /*46c0*/  ISETP.GT.AND P2, PT, R7, 0x18, PT ;  /* 0x000000180700780c */ /* 0x000fe20003f44270 */
[----:B------:R-:W1:Y:S01]  /*46d0*/  SHFL.BFLY PT, R9, R3, 0x2, 0x1f ;  /* 0x0c401f0003097f89 */ /* 0x000e6200000e0000 */
[----:B------:R-:W-:Y:S01]  /*46e0*/  FMNMX.FTZ R8, R35, R5, !PT ;  /* 0x0000000523087209 */ /* 0x000fe20007810000 */
[C---:B------:R-:W-:Y:S01]  /*46f0*/  FMUL.FTZ R5, R186.reuse, c[0x0][0x2d0] ;  /* 0x0000b400ba057a20 */ /* 0x040fe20000410000 */
[----:B------:R-:W-:Y:S02]  /*4700*/  FSEL R163, R91, -INF , P0 ;  /* 0xff8000005ba37808 */ /* 0x000fe40000000000 */
[----:B------:R-:W-:Y:S02]  /*4710*/  FSEL R159, R85, -INF , P1 ;  /* 0xff800000559f7808 */ /* 0x000fe40000800000 */
[----:B------:R-:W-:Y:S02]  /*4720*/  ISETP.GT.AND P0, PT, R7, 0x28, PT ;  /* 0x000000280700780c */ /* 0x000fe40003f04270 */
[----:B------:R-:W-:-:S02]  /*4730*/  FSETP.NEU.FTZ.AND P1, PT, R186, -INF , PT ;  /* 0xff800000ba00780b */ /* 0x000fc40003f3d000 */
[----:B------:R-:W-:Y:S02]  /*4740*/  FSEL R38, R92, -INF , P2 ;  /* 0xff8000005c267808 */ /* 0x000fe40001000000 */
[----:B------:R-:W-:Y:S02]  /*4750*/  FMNMX.FTZ R8, R37, R8, !PT ;  /* 0x0000000825087209 */ /* 0x000fe40007810000 */
[----:B------:R-:W-:Y:S02]  /*4760*/  FSEL R157, R84, -INF , P0 ;  /* 0xff800000549d7808 */ /* 0x000fe40000000000 */
[----:B------:R-:W-:Y:S02]  /*4770*/  FSEL R21, R5, RZ, P1 ;  /* 0x000000ff05157208 */ /* 0x000fe40000800000 */
[C---:B------:R-:W-:Y:S02]  /*4780*/  ISETP.GT.AND P2, PT, R7.reuse, 0x20, PT ;  /* 0x000000200700780c */ /* 0x040fe40003f44270 */
[----:B------:R-:W-:-:S02]  /*4790*/  ISETP.GT.AND P0, PT, R7, 0x30, PT ;  /* 0x000000300700780c */ /* 0x000fc40003f04270 */
[----:B------:R-:W-:Y:S01]  /*47a0*/  FMNMX.FTZ R5, R38, R8, !PT ;  /* 0x0000000826057209 */ /* 0x000fe20007810000 */
[----:B------:R-:W-:Y:S01]  /*47b0*/  FFMA.FTZ R8, R10, c[0x0][0x2d0], -R21 ;  /* 0x0000b4000a087a23 */ /* 0x000fe20000010815 */
[----:B------:R-:W-:Y:S02]  /*47c0*/  FSEL R160, R88, -INF , P2 ;  /* 0xff80000058a07808 */ /* 0x000fe40001000000 */
[----:B------:R-:W-:Y:S01]  /*47d0*/  FSEL R199, R80, -INF , P0 ;  /* 0xff80000050c77808 */ /* 0x000fe20000000000 */
[----:B------:R2:W-:Y:S01]  /*47e0*/  MUFU.EX2 R234, R8 ;  /* 0x0000000800ea7308 */ /* 0x0005e20000000800 */
[----:B------:R-:W-:Y:S02]  /*47f0*/  FMNMX.FTZ R5, R39, R5, !PT ;  /* 0x0000000527057209 */ /* 0x000fe40007810000 */
[C---:B------:R-:W-:Y:S02]  /*4800*/  ISETP.GT.AND P0, PT, R7.reuse, 0x31, PT ;  /* 0x000000310700780c */ /* 0x040fe40003f04270 */
[----:B------:R-:W-:-:S02]  /*4810*/  ISETP.GT.AND P2, PT, R7, 0x38, PT ;  /* 0x000000380700780c */ /* 0x000fc40003f44270 */
[----:B------:R-:W-:Y:S02]  /*4820*/  ISETP.GT.AND P1, PT, R7, 0x39, PT ;  /* 0x000000390700780c */ /* 0x000fe40003f24270 */
[----:B------:R-:W-:Y:S02]  /*4830*/  FMNMX.FTZ R7, R33, R32, !PT ;  /* 0x0000002021077209 */ /* 0x000fe40007810000 */
[----:B------:R-:W-:Y:S02]  /*4840*/  FMNMX.FTZ R5, R160, R5, !PT ;  /* 0x00000005a0057209 */ /* 0x000fe40007810000 */
[----:B------:R-:W-:Y:S02]  /*4850*/  FMNMX.FTZ R7, R34, R7, !PT ;  /* 0x0000000722077209 */ /* 0x000fe40007810000 */
[----:B------:R-:W-:Y:S01]  /*4860*/  FMNMX.FTZ R5, R161, R5, !PT ;  /* 0x00000005a1057209 */ /* 0x000fe20007810000 */
[----:B--2---:R-:W-:Y:S01]  /*4870*/  FFMA.FTZ R8, R11, c[0x0][0x2d0], -R21 ;  /* 0x0000b4000b087a23 */ /* 0x004fe20000010815 */
[----:B-1----:R-:W-:-:S02]  /*4880*/  FMNMX.FTZ R3, R3, R9, !PT ;  /* 0x0000000903037209 */ /* 0x002fc40007810000 */
[----:B------:R-:W-:Y:S01]  /*4890*/  FSEL R198, R81, -INF , P0 ;  /* 0xff80000051c67808 */ /* 0x000fe20000000000 */
[----:B------:R1:W2:Y:S01]  /*48a0*/  MUFU.EX2 R232, R8 ;  /* 0x0000000800e87308 */ /* 0x0002a20000000800 */
[----:B------:R-:W-:Y:S01]  /*48b0*/  FSEL R197, R68, -INF , P2 ;  /* 0xff80000044c57808 */ /* 0x000fe20001000000 */
[----:B------:R-:W3:Y:S01]  /*48c0*/  SHFL.BFLY PT, R185, R3, 0x1, 0x1f ;  /* 0x0c201f0003b97f89 */ /* 0x000ee200000e0000 */
[----:B------:R-:W-:Y:S02]  /*48d0*/  ISETP.GT.AND P0, PT, R6, 0x28, PT ;  /* 0x000000280600780c */ /* 0x000fe40003f04270 */
[----:B------:R-:W-:Y:S02]  /*48e0*/  FSEL R196, R69, -INF , P1 ;  /* 0xff80000045c47808 */ /* 0x000fe40000800000 */
[----:B------:R-:W-:Y:S02]  /*48f0*/  FSEL R158, R86, -INF , P0 ;  /* 0xff800000569e7808 */ /* 0x000fe40000000000 */
[----:B------:R-:W-:-:S02]  /*4900*/  ISETP.GT.AND P0, PT, R6, 0x29, PT ;  /* 0x000000290600780c */ /* 0x000fc40003f04270 */
[C---:B------:R-:W-:Y:S02]  /*4910*/  ISETP.GT.AND P2, PT, R6.reuse, 0x31, PT ;  /* 0x000000310600780c */ /* 0x040fe40003f44270 */
[----:B------:R-:W-:Y:S02]  /*4920*/  FSEL R156, R87, -INF , P0 ;  /* 0xff800000579c7808 */ /* 0x000fe40000000000 */
[----:B------:R-:W-:Y:S01]  /*4930*/  ISETP.GT.AND P0, PT, R6, 0x30, PT ;  /* 0x000000300600780c */ /* 0x000fe20003f04270 */
[----:B------:R-:W-:Y:S01]  /*4940*/  LDSM.16.MT88.4 R84, [R240+0x2900] ;  /* 0x00290000f054783b */ /* 0x000fe20000004200 */
[----:B-1----:R-:W-:Y:S02]  /*4950*/  FMNMX.FTZ R8, R36, R7, !PT ;  /* 0x0000000724087209 */ /* 0x002fe40007810000 */
[----:B------:R-:W-:Y:S01]  /*4960*/  FMNMX.FTZ R7, R157, R5, !PT ;  /* 0x000000059d077209 */ /* 0x000fe20007810000 */
[----:B------:R-:W-:Y:S01]  /*4970*/  FFMA.FTZ R5, R12, c[0x0][0x2d0], -R21 ;  /* 0x0000b4000c057a23 */ /* 0x000fe20000010815 */
[----:B------:R-:W-:-:S02]  /*4980*/  FMNMX.FTZ R8, R44, R8, !PT ;  /* 0x000000082c087209 */ /* 0x000fc40007810000 */
[----:B------:R-:W-:Y:S01]  /*4990*/  FMNMX.FTZ R7, R159, R7, !PT ;  /* 0x000000079f077209 */ /* 0x000fe20007810000 */
[----:B------:R1:W-:Y:S01]  /*49a0*/  MUFU.EX2 R233, R5 ;  /* 0x0000000500e97308 */ /* 0x0003e20000000800 */
[----:B------:R-:W-:Y:S02]  /*49b0*/  FSEL R231, R82, -INF , P0 ;  /* 0xff80000052e77808 */ /* 0x000fe40000000000 */
[----:B------:R-:W-:Y:S01]  /*49c0*/  FMNMX.FTZ R184, R199, R7, !PT ;  /* 0x00000007c7b87209 */ /* 0x000fe20007810000 */
[--C-:B------:R-:W-:Y:S01]  /*49d0*/  FFMA.FTZ R7, R13, c[0x0][0x2d0], -R21.reuse ;  /* 0x0000b4000d077a23 */ /* 0x100fe20000010815 */
[----:B---3--:R-:W-:Y:S01]  /*49e0*/  FMNMX.FTZ R185, R3, R185, !PT ;  /* 0x000000b903b97209 */ /* 0x008fe20007810000 */
[----:B------:R-:W-:Y:S01]  /*49f0*/  FFMA.FTZ R3, R16, c[0x0][0x2d0], -R21 ;  /* 0x0000b40010037a23 */ /* 0x000fe20000010815 */
[----:B------:R-:W-:Y:S01]  /*4a00*/  FMNMX.FTZ R184, R198, R184, !PT ;  /* 0x000000b8c6b87209 */ /* 0x000fe20007810000 */
[----:B------:R3:W-:Y:S01]  /*4a10*/  MUFU.EX2 R116, R7 ;  /* 0x0000000700747308 */ /* 0x0007e20000000800 */
[----:B------:R-:W-:Y:S01]  /*4a20*/  ISETP.GT.AND P1, PT, R6, 0x38, PT ;  /* 0x000000380600780c */ /* 0x000fe20003f24270 */
[----:B------:R-:W-:Y:S01]  /*4a30*/  FMUL.FTZ R20, R185, c[0x0][0x2d0] ;  /* 0x0000b400b9147a20 */ /* 0x000fe20000410000 */
[----:B------:R-:W-:-:S02]  /*4a40*/  FMNMX.FTZ R184, R197, R184, !PT ;  /* 0x000000b8c5b87209 */ /* 0x000fc40007810000 */
[----:B------:R-:W-:Y:S02]  /*4a50*/  FSEL R229, R83, -INF , P2 ;  /* 0xff80000053e57808 */ /* 0x000fe40001000000 */
[----:B------:R-:W-:Y:S01]  /*4a60*/  FMNMX.FTZ R184, R196, R184, !PT ;  /* 0x000000b8c4b87209 */ /* 0x000fe20007810000 */
[----:B------:R-:W-:Y:S01]  /*4a70*/  MUFU.EX2 R111, R3 ;  /* 0x00000003006f7308 */ /* 0x000fe20000000800 */
[----:B-1----:R-:W-:Y:S01]  /*4a80*/  FMNMX.FTZ R5, R45, R8, !PT ;  /* 0x000000082d057209 */ /* 0x002fe20007810000 */
[----:B------:R-:W-:Y:S01]  /*4a90*/  LDSM.16.MT88.4 R80, [R239+0x2900] ;  /* 0x00290000ef50783b */ /* 0x000fe20000004200 */
[----:B------:R-:W-:Y:S02]  /*4aa0*/  ISETP.GT.AND P0, PT, R6, 0x39, PT ;  /* 0x000000390600780c */ /* 0x000fe40003f04270 */
[----:B------:R-:W-:Y:S01]  /*4ab0*/  FMNMX.FTZ R5, R46, R5, !PT ;  /* 0x000000052e057209 */ /* 0x000fe20007810000 */
[----:B------:R-:W1:Y:S01]  /*4ac0*/  SHFL.BFLY PT, R8, R184, 0x2, 0x1f ;  /* 0x0c401f00b8087f89 */ /* 0x000e6200000e0000 */
[----:B------:R-:W-:Y:S01]  /*4ad0*/  FSEL R228, R70, -INF , P1 ;  /* 0xff80000046e47808 */ /* 0x000fe20000800000 */
[----:B---3--:R-:W-:Y:S01]  /*4ae0*/  FFMA.FTZ R7, R14, c[0x0][0x2d0], -R21 ;  /* 0x0000b4000e077a23 */ /* 0x008fe20000010815 */
[----:B------:R-:W-:-:S02]  /*4af0*/  FMNMX.FTZ R5, R47, R5, !PT ;  /* 0x000000052f057209 */ /* 0x000fc40007810000 */
[----:B------:R-:W-:Y:S01]  /*4b00*/  FSEL R227, R71, -INF , P0 ;  /* 0xff80000047e37808 */ /* 0x000fe20000000000 */
[----:B------:R3:W-:Y:S01]  /*4b10*/  MUFU.EX2 R205, R7 ;  /* 0x0000000700cd7308 */ /* 0x0007e20000000800 */
[----:B------:R-:W-:Y:S01]  /*4b20*/  FMNMX.FTZ R5, R162, R5, !PT ;  /* 0x00000005a2057209 */ /* 0x000fe20007810000 */
[----:B------:R-:W-:Y:S01]  /*4b30*/  LDSM.16.MT88.4 R68, [R237+0x2100] ;  /* 0x00210000ed44783b */ /* 0x000fe20000004200 */
[----:B------:R-:W-:Y:S02]  /*4b40*/  FSETP.NEU.FTZ.AND P0, PT, R185, -INF , PT ;  /* 0xff800000b900780b */ /* 0x000fe40003f1d000 */
[----:B------:R-:W-:Y:S02]  /*4b50*/  FMNMX.FTZ R5, R163, R5, !PT ;  /* 0x00000005a3057209 */ /* 0x000fe40007810000 */
[----:B------:R-:W-:Y:S02]  /*4b60*/  FSEL R20, R20, RZ, P0 ;  /* 0x000000ff14147208 */ /* 0x000fe40000000000 */
[----:B------:R-:W-:-:S02]  /*4b70*/  FMNMX.FTZ R5, R158, R5, !PT ;  /* 0x000000059e057209 */ /* 0x000fc40007810000 */
[----:B--2---:R-:W-:Y:S02]  /*4b80*/  F2FP.BF16.PACK_AB R16, R232, R234 ;  /* 0x000000eae810723e */ /* 0x004fe400000010ff */
[----:B------:R-:W-:Y:S01]  /*4b90*/  FMNMX.FTZ R5, R156, R5, !PT ;  /* 0x000000059c057209 */ /* 0x000fe20007810000 */
[----:B---3--:R-:W-:-:S03]  /*4ba0*/  FFMA.FTZ R7, R15, c[0x0][0x2d0], -R21 ;  /* 0x0000b4000f077a23 */ /* 0x008fc60000010815 */
[----:B------:R-:W-:Y:S02]  /*4bb0*/  FMNMX.FTZ R5, R231, R5, !PT ;  /* 0x00000005e7057209 */ /* 0x000fe40007810000 */
[----:B-1----:R-:W-:Y:S01]  /*4bc0*/  FMNMX.FTZ R184, R184, R8, !PT ;  /* 0x00000008b8b87209 */ /* 0x002fe20007810000 */
[----:B------:R-:W1:Y:S01]  /*4bd0*/  MUFU.EX2 R209, R7 ;  /* 0x0000000700d17308 */ /* 0x000e620000000800 */
[----:B------:R-:W-:Y:S01]  /*4be0*/  FMNMX.FTZ R3, R229, R5, !PT ;  /* 0x00000005e5037209 */ /* 0x000fe20007810000 */
[----:B------:R-:W-:Y:S02]  /*4bf0*/  FFMA.FTZ R5, R17, c[0x0][0x2d0], -R21 ;  /* 0x0000b40011057a23 */ /* 0x000fe40000010815 */
[----:B------:R-:W2:Y:S01]  /*4c00*/  SHFL.BFLY PT, R6, R184, 0x1, 0x1f ;  /* 0x0c201f00b8067f89 */ /* 0x000ea200000e0000 */
[----:B------:R-:W-:-:S03]  /*4c10*/  FMNMX.FTZ R3, R228, R3, !PT ;  /* 0x00000003e4037209 */ /* 0x000fc60007810000 */
[----:B------:R3:W4:Y:S01]  /*4c20*/  MUFU.EX2 R112, R5 ;  /* 0x0000000500707308 */ /* 0x0007220000000800 */
[----:B------:R-:W-:-:S05]  /*4c30*/  FMNMX.FTZ R3, R227, R3, !PT ;  /* 0x00000003e3037209 */ /* 0x000fca0007810000 */
[----:B------:R-:W5:Y:S01]  /*4c40*/  SHFL.BFLY PT, R182, R3, 0x2, 0x1f ;  /* 0x0c401f0003b67f89 */ /* 0x000f6200000e0000 */
[----:B-1----:R-:W-:Y:S01]  /*4c50*/  F2FP.BF16.PACK_AB R8, R209, R205 ;  /* 0x000000cdd108723e */ /* 0x002fe200000010ff */
[----:B---3--:R-:W-:Y:S01]  /*4c60*/  FFMA.FTZ R5, R22, c[0x0][0x2d0], -R20 ;  /* 0x0000b40016057a23 */ /* 0x008fe20000010814 */
[----:B----4-:R-:W-:Y:S01]  /*4c70*/  F2FP.BF16.PACK_AB R10, R112, R111 ;  /* 0x0000006f700a723e */ /* 0x010fe200000010ff */
[----:B------:R-:W-:Y:S02]  /*4c80*/  IMAD.MOV.U32 R22, RZ, RZ, R48 ;  /* 0x000000ffff167224 */ /* 0x000fe400078e0030 */
[----:B------:R1:W-:Y:S01]  /*4c90*/  MUFU.EX2 R226, R5 ;  /* 0x0000000500e27308 */ /* 0x0003e20000000800 */
[----:B--2---:R-:W-:-:S04]  /*4ca0*/  FMNMX.FTZ R184, R184, R6, !PT ;  /* 0x00000006b8b87209 */ /* 0x004fc80007810000 */
[----:B------:R-:W-:Y:S02]  /*4cb0*/  FSETP.NEU.FTZ.AND P0, PT, R184, -INF , PT ;  /* 0xff800000b800780b */ /* 0x000fe40003f1d000 */
[----:B-----5:R-:W-:Y:S01]  /*4cc0*/  FMNMX.FTZ R182, R3, R182, !PT ;  /* 0x000000b603b67209 */ /* 0x020fe20007810000 */
[----:B------:R-:W-:-:S04]  /*4cd0*/  FFMA.FTZ R3, R31, c[0x0][0x2d0], -R20 ;  /* 0x0000b4001f037a23 */ /* 0x000fc80000010814 */
[----:B------:R-:W2:Y:S01]  /*4ce0*/  SHFL.BFLY PT, R6, R182, 0x1, 0x1f ;  /* 0x0c201f00b6067f89 */ /* 0x000ea200000e0000 */
[----:B-1----:R-:W-:Y:S01]  /*4cf0*/  FFMA.FTZ R5, R25, c[0x0][0x2d0], -R20 ;  /* 0x0000b40019057a23 */ /* 0x002fe20000010814 */
[----:B------:R1:W-:Y:S08]  /*4d00*/  MUFU.EX2 R211, R3 ;  /* 0x0000000300d37308 */ /* 0x0003f00000000800 */
[----:B------:R3:W4:Y:S01]  /*4d10*/  MUFU.EX2 R225, R5 ;  /* 0x0000000500e17308 */ /* 0x0007220000000800 */
[----:B-1----:R-:W-:-:S05]  /*4d20*/  FMUL.FTZ R3, R184, c[0x0][0x2d0] ;  /* 0x0000b400b8037a20 */ /* 0x002fca0000410000 */
[----:B------:R-:W-:Y:S02]  /*4d30*/  FSEL R3, R3, RZ, P0 ;  /* 0x000000ff03037208 */ /* 0x000fe40000000000 */
[----:B--2---:R-:W-:Y:S01]  /*4d40*/  FMNMX.FTZ R182, R6, R182, !PT ;  /* 0x000000b606b67209 */ /* 0x004fe20007810000 */
[----:B---3--:R-:W-:Y:S01]  /*4d50*/  FFMA.FTZ R5, R29, c[0x0][0x2d0], -R20 ;  /* 0x0000b4001d057a23 */ /* 0x008fe20000010814 */
[----:B----4-:R-:W-:Y:S01]  /*4d60*/  F2FP.BF16.PACK_AB R17, R225, R226 ;  /* 0x000000e2e111723e */ /* 0x010fe200000010ff */
[----:B------:R-:W-:Y:S01]  /*4d70*/  FFMA.FTZ R2, R37, c[0x0][0x2d0], -R3 ;  /* 0x0000b40025027a23 */ /* 0x000fe20000010803 */
[C---:B------:R-:W-:Y:S01]  /*4d80*/  FSETP.NEU.FTZ.AND P0, PT, R182.reuse, -INF , PT ;  /* 0xff800000b600780b */ /* 0x040fe20003f1d000 */
[----:B------:R1:W-:Y:S01]  /*4d90*/  MUFU.EX2 R230, R5 ;  /* 0x0000000500e67308 */ /* 0x0003e20000000800 */
[----:B------:R-:W-:-:S05]  /*4da0*/  FMUL.FTZ R6, R182, c[0x0][0x2d0] ;  /* 0x0000b400b6067a20 */ /* 0x000fca0000410000 */
[----:B------:R-:W-:Y:S02]  /*4db0*/  FSEL R0, R6, RZ, P0 ;  /* 0x000000ff06007208 */ /* 0x000fe40000000000 */
[----:B------:R2:W-:Y:S01]  /*4dc0*/  MUFU.EX2 R210, R2 ;  /* 0x0000000200d27308 */ /* 0x0005e20000000800 */
[----:B------:R-:W-:Y:S02]  /*4dd0*/  PLOP3.LUT P0, PT, PT, PT, UP0, 0x80, 0x0 ;  /* 0x000000000000781c */ /* 0x000fe40003f0f008 */
[----:B------:R-:W-:Y:S02]  /*4de0*/  FFMA.FTZ R4, R34, c[0x0][0x2d0], -R0 ;  /* 0x0000b40022047a23 */ /* 0x000fe40000010800 */
[----:B-1----:R-:W-:-:S04]  /*4df0*/  FFMA.FTZ R5, R30, c[0x0][0x2d0], -R20 ;  /* 0x0000b4001e057a23 */ /* 0x002fc80000010814 */
[----:B------:R1:W-:Y:S01]  /*4e00*/  MUFU.EX2 R114, R5 ;  /* 0x0000000500727308 */ /* 0x0003e20000000800 */
[----:B--2---:R-:W-:Y:S02]  /*4e10*/  FFMA.FTZ R2, R38, c[0x0][0x2d0], -R3 ;  /* 0x0000b40026027a23 */ /* 0x004fe40000010803 */
[--C-:B-1----:R-:W-:Y:S02]  /*4e20*/  FFMA.FTZ R5, R28, c[0x0][0x2d0], -R20.reuse ;  /* 0x0000b4001c057a23 */ /* 0x102fe40000010814 */
[----:B------:R-:W-:Y:S03]  /*4e30*/  LDSM.16.MT88.4 R28, [R238+0x900] ;  /* 0x00090000ee1c783b */ /* 0x000fe60000004200 */
[----:B------:R1:W2:Y:S02]  /*4e40*/  MUFU.EX2 R204, R5 ;  /* 0x0000000500cc7308 */ /* 0x0002a40000000800 */
[----:B-1----:R-:W-:Y:S01]  /*4e50*/  FFMA.FTZ R5, R24, c[0x0][0x2d0], -R20 ;  /* 0x0000b40018057a23 */ /* 0x002fe20000010814 */
[----:B--2---:R-:W-:-:S05]  /*4e60*/  F2FP.BF16.PACK_AB R9, R211, R204 ;  /* 0x000000ccd309723e */ /* 0x004fca00000010ff */
[----:B------:R1:W-:Y:S02]  /*4e70*/  MUFU.EX2 R49, R5 ;  /* 0x0000000500317308 */ /* 0x0003e40000000800 */
[----:B-1----:R-:W-:-:S06]  /*4e80*/  FFMA.FTZ R5, R27, c[0x0][0x2d0], -R20 ;  /* 0x0000b4001b057a23 */ /* 0x002fcc0000010814 */
[----:B------:R1:W-:Y:S02]  /*4e90*/  MUFU.EX2 R109, R5 ;  /* 0x00000005006d7308 */ /* 0x0003e40000000800 */
[----:B-1----:R-:W-:Y:S01]  /*4ea0*/  FFMA.FTZ R5, R18, c[0x0][0x2d0], -R3 ;  /* 0x0000b40012057a23 */ /* 0x002fe20000010803 */
[----:B------:R-:W-:-:S05]  /*4eb0*/  F2FP.BF16.PACK_AB R18, R116, R233 ;  /* 0x000000e97412723e */ /* 0x000fca00000010ff */
[----:B------:R1:W-:Y:S02]  /*4ec0*/  MUFU.EX2 R187, R5 ;  /* 0x0000000500bb7308 */ /* 0x0003e40000000800 */
[----:B-1----:R-:W-:Y:S01]  /*4ed0*/  FFMA.FTZ R5, R19, c[0x0][0x2d0], -R3 ;  /* 0x0000b40013057a23 */ /* 0x002fe20000010803 */
[----:B------:R-:W-:-:S05]  /*4ee0*/  F2FP.BF16.PACK_AB R19, R114, R230 ;  /* 0x000000e67213723e */ /* 0x000fca00000010ff */
[----:B------:R1:W2:Y:S02]  /*4ef0*/  MUFU.EX2 R183, R5 ;  /* 0x0000000500b77308 */ /* 0x0002a40000000800 */
[----:B------:R-:W-:Y:S01]  /*4f00*/  HMMA.16816.F32.BF16 R100, R16, R40, RZ ;  /* 0x000000281064723c */ /* 0x000fe200000418ff */
[----:B-1----:R-:W-:Y:S01]  /*4f10*/  FFMA.FTZ R5, R23, c[0x0][0x2d0], -R3 ;  /* 0x0000b40017057a23 */ /* 0x002fe20000010803 */
[----:B--2---:R-:W-:-:S04]  /*4f20*/  F2FP.BF16.PACK_AB R12, R183, R187 ;  /* 0x000000bbb70c723e */ /* 0x004fc800000010ff */
[----:B------:R1:W-:Y:S08]  /*4f30*/  MUFU.EX2 R23, R4 ;  /* 0x0000000400177308 */ /* 0x0003f00000000800 */
[----:B------:R2:W-:Y:S01]  /*4f40*/  MUFU.EX2 R224, R5 ;  /* 0x0000000500e07308 */ /* 0x0005e20000000800 */
[----:B-1----:R-:W-:-:S07]  /*4f50*/  FFMA.FTZ R4, R36, c[0x0][0x2d0], -R0 ;  /* 0x0000b40024047a23 */ /* 0x002fce0000010800 */
[----:B------:R-:W1:Y:S01]  /*4f60*/  MUFU.EX2 R206, R4 ;  /* 0x0000000400ce7308 */ /* 0x000e620000000800 */
[--C-:B--2---:R-:W-:Y:S02]  /*4f70*/  FFMA.FTZ R5, R26, c[0x0][0x2d0], -R3.reuse ;  /* 0x0000b4001a057a23 */ /* 0x104fe40000010803 */
[----:B------:R-:W2:Y:S05]  /*4f80*/  LDSM.16.MT88.4 R24, [R238+0x100] ;  /* 0x00010000ee18783b */ /* 0x000eaa0000004200 */
[----:B------:R3:W4:Y:S01]  /*4f90*/  MUFU.EX2 R207, R5 ;  /* 0x0000000500cf7308 */ /* 0x0007220000000800 */
[----:B-1----:R-:W-:Y:S01]  /*4fa0*/  F2FP.BF16.PACK_AB R15, R206, R23 ;  /* 0x00000017ce0f723e */ /* 0x002fe200000010ff */
[----:B------:R-:W-:-:S06]  /*4fb0*/  FFMA.FTZ R4, R35, c[0x0][0x2d0], -R3 ;  /* 0x0000b40023047a23 */ /* 0x000fcc0000010803 */
[----:B------:R-:W1:Y:S01]  /*4fc0*/  MUFU.EX2 R113, R4 ;  /* 0x0000000400717308 */ /* 0x000e620000000800 */
[----:B---3--:R-:W-:Y:S01]  /*4fd0*/  FFMA.FTZ R5, R33, c[0x0][0x2d0], -R0 ;  /* 0x0000b40021057a23 */ /* 0x008fe20000010800 */
[----:B----4-:R-:W-:-:S06]  /*4fe0*/  F2FP.BF16.PACK_AB R14, R207, R224 ;  /* 0x000000e0cf0e723e */ /* 0x010fcc00000010ff */
[----:B------:R3:W-:Y:S01]  /*4ff0*/  MUFU.EX2 R181, R5 ;  /* 0x0000000500b57308 */ /* 0x0007e20000000800 */
[----:B-1----:R-:W-:Y:S01]  /*5000*/  F2FP.BF16.PACK_AB R4, R210, R113 ;  /* 0x00000071d204723e */ /* 0x002fe200000010ff */
[----:B---3--:R-:W-:Y:S01]  /*5010*/  FFMA.FTZ R5, R32, c[0x0][0x2d0], -R0 ;  /* 0x0000b40020057a23 */ /* 0x008fe20000010800 */
[----:B--2---:R-:W-:Y:S01]  /*5020*/  HMMA.16816.F32.BF16 R92, R16, R24, RZ ;  /* 0x00000018105c723c */ /* 0x004fe200000418ff */
[----:B------:R-:W1:Y:S04]  /*5030*/  LDSM.16.MT88.4 R32, [R239+0x2100] ;  /* 0x00210000ef20783b */ /* 0x000e680000004200 */
[----:B------:R-:W2:Y:S02]  /*5040*/  MUFU.EX2 R180, R5 ;  /* 0x0000000500b47308 */ /* 0x000ea40000000800 */
[----:B--2---:R-:W-:-:S07]  /*5050*/  F2FP.BF16.PACK_AB R13, R180, R181 ;  /* 0x000000b5b40d723e */ /* 0x004fce00000010ff */
[C---:B------:R-:W-:Y:S01]  /*5060*/  HMMA.16816.F32.BF16 R96, R12.reuse, R40, RZ ;  /* 0x000000280c60723c */ /* 0x040fe200000418ff */
[----:B------:R2:W-:Y:S07]  /*5070*/  MUFU.EX2 R40, R2 ;  /* 0x0000000200287308 */ /* 0x0005ee0000000800 */
[C---:B------:R-:W-:Y:S07]  /*5080*/  HMMA.16816.F32.BF16 R88, R12.reuse, R24, RZ ;  /* 0x000000180c58723c */ /* 0x040fee00000418ff */
[----:B------:R-:W-:Y:S01]  /*5090*/  IMAD.MOV.U32 R25, RZ, RZ, R49 ;  /* 0x000000ffff197224 */ /* 0x000fe200078e0031 */
[C---:B------:R-:W-:Y:S01]  /*50a0*/  HMMA.16816.F32.BF16 R140, R12.reuse, R64, RZ ;  /* 0x000000400c8c723c */ /* 0x040fe200000418ff */
[----:B--2---:R-:W-:Y:S01]  /*50b0*/  FFMA.FTZ R2, R39, c[0x0][0x2d0], -R3 ;  /* 0x0000b40027027a23 */ /* 0x004fe20000010803 */
[----:B------:R-:W-:Y:S02]  /*50c0*/  LDSM.16.MT88.4 R48, [R237+0x2900] ;  /* 0x00290000ed30783b */ /* 0x000fe40000004200 */
[----:B------:R-:W-:Y:S01]  /*50d0*/  F2FP.BF16.PACK_AB R11, R109, R25 ;  /* 0x000000196d0b723e */ /* 0x000fe200000010ff */
[----:B------:R2:W3:Y:S01]  /*50e0*/  MUFU.EX2 R110, R2 ;  /* 0x00000002006e7308 */ /* 0x0004e20000000800 */
[----:B------:R-:W4:Y:S02]  /*50f0*/  LDSM.16.MT88.4 R36, [R240+0x2100] ;  /* 0x00210000f024783b */ /* 0x000f240000004200 */
[----:B------:R-:W-:Y:S08]  /*5100*/  HMMA.16816.F32.BF16 R152, R12, R76, RZ ;  /* 0x0000004c0c98723c */ /* 0x000ff000000418ff */
[----:B------:R-:W-:Y:S01]  /*5110*/  HMMA.16816.F32.BF16 R176, R8, R28, R92 ;  /* 0x0000001c08b0723c */ /* 0x000fe2000004185c */
[----:B--2---:R-:W-:Y:S01]  /*5120*/  FFMA.FTZ R2, R44, c[0x0][0x2d0], -R0 ;  /* 0x0000b4002c027a23 */ /* 0x004fe20000010800 */
[----:B---3--:R-:W-:-:S05]  /*5130*/  F2FP.BF16.PACK_AB R6, R110, R40 ;  /* 0x000000286e06723e */ /* 0x008fca00000010ff */
[----:B------:R-:W-:Y:S01]  /*5140*/  IMAD.MOV.U32 R95, RZ, RZ, R114 ;  /* 0x000000ffff5f7224 */ /* 0x000fe200078e0072 */
[----:B------:R-:W-:Y:S01]  /*5150*/  MOV R94, R115 ;  /* 0x00000073005e7202 */ /* 0x000fe20000000f00 */
[----:B------:R2:W-:Y:S01]  /*5160*/  MUFU.EX2 R212, R2 ;  /* 0x0000000200d47308 */ /* 0x0005e20000000800 */
[----:B------:R-:W-:Y:S08]  /*5170*/  HMMA.16816.F32.BF16 R192, R8, R60, R100 ;  /* 0x0000003c08c0723c */ /* 0x000ff00000041864 */
[----:B------:R-:W-:Y:S01]  /*5180*/  HMMA.16816.F32.BF16 R148, R12, R72, RZ ;  /* 0x000000480c94723c */ /* 0x000fe200000418ff */
[----:B--2---:R-:W-:-:S07]  /*5190*/  FFMA.FTZ R2, R45, c[0x0][0x2d0], -R0 ;  /* 0x0000b4002d027a23 */ /* 0x004fce0000010800 */
[C---:B------:R-:W-:Y:S01]  /*51a0*/  HMMA.16816.F32.BF16 R144, R12.reuse, R68, RZ ;  /* 0x000000440c90723c */ /* 0x040fe200000418ff */
[----:B------:R2:W3:Y:S07]  /*51b0*/  MUFU.EX2 R208, R2 ;  /* 0x0000000200d07308 */ /* 0x0004ee0000000800 */
[C---:B-1----:R-:W-:Y:S08]  /*51c0*/  HMMA.16816.F32.BF16 R104, R12.reuse, R32, RZ ;  /* 0x000000200c68723c */ /* 0x042ff000000418ff */
[----:B------:R-:W-:Y:S01]  /*51d0*/  HMMA.16816.F32.BF16 R136, R12, R42, RZ ;  /* 0x0000002a0c88723c */ /* 0x000fe200000418ff */
[----:B--2---:R-:W-:Y:S01]  /*51e0*/  FFMA.FTZ R2, R46, c[0x0][0x2d0], -R0 ;  /* 0x0000b4002e027a23 */ /* 0x004fe20000010800 */
[----:B---3--:R-:W-:-:S03]  /*51f0*/  F2FP.BF16.PACK_AB R5, R208, R212 ;  /* 0x000000d4d005723e */ /* 0x008fc600000010ff */
[----:B------:R1:W-:Y:S03]  /*5200*/  MUFU.EX2 R41, R2 ;  /* 0x0000000200297308 */ /* 0x0003e60000000800 */
[C---:B------:R-:W-:Y:S08]  /*5210*/  HMMA.16816.F32.BF16 R132, R12.reuse, R26, RZ ;  /* 0x0000001a0c84723c */ /* 0x040ff000000418ff */
[----:B------:R-:W-:Y:S01]  /*5220*/  HMMA.16816.F32.BF16 R128, R12, R78, RZ ;  /* 0x0000004e0c80723c */ /* 0x000fe200000418ff */
[----:B-1----:R-:W-:-:S07]  /*5230*/  FFMA.FTZ R2, R47, c[0x0][0x2d0], -R0 ;  /* 0x0000b4002f027a23 */ /* 0x002fce0000010800 */
[C---:B------:R-:W-:Y:S01]  /*5240*/  HMMA.16816.F32.BF16 R124, R12.reuse, R74, RZ ;  /* 0x0000004a0c7c723c */ /* 0x040fe200000418ff */
[----:B------:R-:W1:Y:S01]  /*5250*/  LDSM.16.MT88.4 R44, [R238+0x2900] ;  /* 0x00290000ee2c783b */ /* 0x000e620000004200 */
[----:B------:R-:W2:Y:S06]  /*5260*/  MUFU.EX2 R24, R2 ;  /* 0x0000000200187308 */ /* 0x000eac0000000800 */
[C---:B------:R-:W-:Y:S08]  /*5270*/  HMMA.16816.F32.BF16 R120, R12.reuse, R70, RZ ;  /* 0x000000460c78723c */ /* 0x040ff000000418ff */
[----:B------:R-:W-:Y:S01]  /*5280*/  HMMA.16816.F32.BF16 R100, R12, R34, RZ ;  /* 0x000000220c64723c */ /* 0x000fe200000418ff */
[----:B--2---:R-:W-:Y:S01]  /*5290*/  F2FP.BF16.PACK_AB R7, R24, R41 ;  /* 0x000000291807723e */ /* 0x004fe200000010ff */
[----:B------:R-:W-:-:S06]  /*52a0*/  IMAD.MOV.U32 R2, RZ, RZ, R116 ;  /* 0x000000ffff027224 */ /* 0x000fcc00078e0074 */
[----:B------:R-:W-:Y:S08]  /*52b0*/  HMMA.16816.F32.BF16 R116, R12, R66, RZ ;  /* 0x000000420c74723c */ /* 0x000ff000000418ff */
[C---:B------:R-:W-:Y:S07]  /*52c0*/  HMMA.16816.F32.BF16 R172, R4.reuse, R28, R88 ;  /* 0x0000001c04ac723c */ /* 0x040fee0000041858 */
[----:B------:R-:W-:Y:S01]  /*52d0*/  IMAD.MOV.U32 R29, RZ, RZ, R113 ;  /* 0x000000ffff1d7224 */ /* 0x000fe200078e0071 */
[----:B------:R-:W-:Y:S01]  /*52e0*/  HMMA.16816.F32.BF16 R200, R4, R60, R96 ;  /* 0x0000003c04c8723c */ /* 0x000fe20000041860 */
[----:B------:R-:W-:-:S02]  /*52f0*/  IMAD.MOV.U32 R91, RZ, RZ, R112 ;  /* 0x000000ffff5b7224 */ /* 0x000fc400078e0070 */
[----:B------:R-:W-:Y:S02]  /*5300*/  IMAD.MOV.U32 R90, RZ, RZ, R24 ;  /* 0x000000ffff5a7224 */ /* 0x000fe400078e0018 */
[----:B------:R-:W-:Y:S02]  /*5310*/  IMAD.MOV.U32 R28, RZ, RZ, R111 ;  /* 0x000000ffff1c7224 */ /* 0x000fe400078e006f */
[----:B------:R-:W-:Y:S01]  /*5320*/  MOV R60, R110 ;  /* 0x0000006e003c7202 */ /* 0x000fe20000000f00 */
[----:B----4-:R-:W-:Y:S01]  /*5330*/  HMMA.16816.F32.BF16 R112, R12, R36, RZ ;  /* 0x000000240c70723c */ /* 0x010fe200000418ff */
[----:B------:R-:W-:Y:S02]  /*5340*/  IMAD.MOV.U32 R61, RZ, RZ, R109 ;  /* 0x000000ffff3d7224 */ /* 0x000fe400078e006d */
[----:B------:R-:W-:-:S05]  /*5350*/  IMAD.MOV.U32 R24, RZ, RZ, R108 ;  /* 0x000000ffff187224 */ /* 0x000fca00078e006c */
[----:B------:R-:W-:Y:S08]  /*5360*/  HMMA.16816.F32.BF16 R108, R12, R38, RZ ;  /* 0x000000260c6c723c */ /* 0x000ff000000418ff */
[C---:B-1----:R-:W-:Y:S08]  /*5370*/  HMMA.16816.F32.BF16 R12, R4.reuse, R44, R140 ;  /* 0x0000002c040c723c */ /* 0x042ff0000004188c */
[C---:B------:R-:W-:Y:S08]  /*5380*/  HMMA.16816.F32.BF16 R140, R4.reuse, R84, R112 ;  /* 0x00000054048c723c */ /* 0x040ff00000041870 */
[C---:B------:R-:W-:Y:S08]  /*5390*/  HMMA.16816.F32.BF16 R104, R4.reuse, R80, R104 ;  /* 0x000000500468723c */ /* 0x040ff00000041868 */
[----:B------:R-:W-:Y:S01]  /*53a0*/  IMAD.MOV.U32 R219, RZ, RZ, R12 ;  /* 0x000000ffffdb7224 */ /* 0x000fe200078e000c */
[----:B------:R-:W-:Y:S01]  /*53b0*/  MOV R217, R14 ;  /* 0x0000000e00d97202 */ /* 0x000fe20000000f00 */
[----:B------:R-:W-:Y:S01]  /*53c0*/  IMAD.MOV.U32 R218, RZ, RZ, R13 ;  /* 0x000000ffffda7224 */ /* 0x000fe200078e000d */
[----:B------:R-:W-:Y:S01]  /*53d0*/  HMMA.16816.F32.BF16 R188, R4, R52, R148 ;  /* 0x0000003404bc723c */ /* 0x000fe20000041894 */
[----:B------:R-:W-:-:S04]  /*53e0*/  IMAD.MOV.U32 R216, RZ, RZ, R15 ;  /* 0x000000ffffd87224 */ /* 0x000fc800078e000f */
[----:B------:R-:W-:Y:S02]  /*53f0*/  IMAD.MOV.U32 R113, RZ, RZ, R141 ;  /* 0x000000ffff717224 */ /* 0x000fe400078e008d */
[----:B------:R-:W-:Y:S01]  /*5400*/  IMAD.MOV.U32 R112, RZ, RZ, R142 ;  /* 0x000000ffff707224 */ /* 0x000fe200078e008e */
[----:B------:R-:W-:Y:S01]  /*5410*/  HMMA.16816.F32.BF16 R12, R16, R64, RZ ;  /* 0x00000040100c723c */ /* 0x000fe200000418ff */
[----:B------:R-:W-:Y:S01]  /*5420*/  MOV R149, R143 ;  /* 0x0000008f00957202 */ /* 0x000fe20000000f00 */
[----:B------:R-:W-:Y:S01]  /*5430*/  IMAD.MOV.U32 R148, RZ, RZ, R140 ;  /* 0x000000ffff947224 */ /* 0x000fe200078e008c */
[----:B------:R-:W-:Y:S01]  /*5440*/  MOV R150, R211 ;  /* 0x000000d300967202 */ /* 0x000fe20000000f00 */
[----:B------:R-:W-:-:S03]  /*5450*/  IMAD.MOV.U32 R151, RZ, RZ, R212 ;  /* 0x000000ffff977224 */ /* 0x000fc600078e00d4 */
[----:B------:R-:W-:Y:S01]  /*5460*/  IMAD.MOV.U32 R65, RZ, RZ, R24 ;  /* 0x000000ffff417224 */ /* 0x000fe200078e0018 */
[----:B------:R-:W-:Y:S01]  /*5470*/  HMMA.16816.F32.BF16 R96, R16, R76, RZ ;  /* 0x0000004c1060723c */ /* 0x000fe200000418ff */
[----:B------:R-:W-:Y:S02]  /*5480*/  IMAD.MOV.U32 R64, RZ, RZ, R25 ;  /* 0x000000ffff407224 */ /* 0x000fe400078e0019 */
[----:B------:R-:W-:Y:S02]  /*5490*/  IMAD.MOV.U32 R25, RZ, RZ, R107 ;  /* 0x000000ffff197224 */ /* 0x000fe400078e006b */
[----:B------:R-:W-:Y:S01]  /*54a0*/  IMAD.MOV.U32 R24, RZ, RZ, R106 ;  /* 0x000000ffff187224 */ /* 0x000fe200078e006a */
[----:B------:R-:W-:Y:S01]  /*54b0*/  MOV R106, R113 ;  /* 0x00000071006a7202 */ /* 0x000fe20000000f00 */
[----:B------:R-:W-:Y:S01]  /*54c0*/  IMAD.MOV.U32 R77, RZ, RZ, R94 ;  /* 0x000000ffff4d7224 */ /* 0x000fe200078e005e */
[----:B------:R-:W-:Y:S01]  /*54d0*/  HMMA.16816.F32.BF16 R140, R4, R30, R132 ;  /* 0x0000001e048c723c */ /* 0x000fe20000041884 */
[----:B------:R-:W-:-:S02]  /*54e0*/  IMAD.MOV.U32 R76, RZ, RZ, R95 ;  /* 0x000000ffff4c7224 */ /* 0x000fc400078e005f */
[----:B------:R-:W-:-:S04]  /*54f0*/  IMAD.MOV.U32 R107, RZ, RZ, R112 ;  /* 0x000000ffff6b7224 */ /* 0x000fc800078e0070 */
[----:B------:R-:W-:Y:S01]  /*5500*/  IMAD.MOV.U32 R133, RZ, RZ, R210 ;  /* 0x000000ffff857224 */ /* 0x000fe200078e00d2 */
[----:B------:R-:W-:Y:S01]  /*5510*/  HMMA.16816.F32.BF16 R92, R16, R72, RZ ;  /* 0x00000048105c723c */ /* 0x000fe200000418ff */
[----:B------:R-:W-:Y:S02]  /*5520*/  IMAD.MOV.U32 R134, RZ, RZ, R209 ;  /* 0x000000ffff867224 */ /* 0x000fe400078e00d1 */
[----:B------:R-:W-:Y:S02]  /*5530*/  IMAD.MOV.U32 R135, RZ, RZ, R208 ;  /* 0x000000ffff877224 */ /* 0x000fe400078e00d0 */
[----:B------:R-:W-:Y:S02]  /*5540*/  IMAD.MOV.U32 R132, RZ, RZ, R25 ;  /* 0x000000ffff847224 */ /* 0x000fe400078e0019 */
[----:B------:R-:W-:Y:S01]  /*5550*/  IMAD.MOV.U32 R73, RZ, RZ, R90 ;  /* 0x000000ffff497224 */ /* 0x000fe200078e005a */
[----:B------:R-:W-:Y:S01]  /*5560*/  HMMA.16816.F32.BF16 R208, R4, R46, R116 ;  /* 0x0000002e04d0723c */ /* 0x000fe20000041874 */
[----:B------:R-:W-:-:S07]  /*5570*/  IMAD.MOV.U32 R72, RZ, RZ, R91 ;  /* 0x000000ffff487224 */ /* 0x000fce00078e005b */
[----:B------:R-:W-:Y:S08]  /*5580*/  HMMA.16816.F32.BF16 R116, R8, R44, R12 ;  /* 0x0000002c0874723c */ /* 0x000ff0000004180c */
[C---:B------:R-:W-:Y:S07]  /*5590*/  HMMA.16816.F32.BF16 R88, R16.reuse, R68, RZ ;  /* 0x000000441058723c */ /* 0x040fee00000418ff */
[----:B------:R-:W-:Y:S01]  /*55a0*/  MOV R69, R60 ;  /* 0x0000003c00457202 */ /* 0x000fe20000000f00 */
[----:B------:R-:W-:Y:S01]  /*55b0*/  HMMA.16816.F32.BF16 R12, R16, R36, RZ ;  /* 0x00000024100c723c */ /* 0x000fe200000418ff */
[----:B------:R-:W-:-:S02]  /*55c0*/  IMAD.MOV.U32 R68, RZ, RZ, R61 ;  /* 0x000000ffff447224 */ /* 0x000fc400078e003d */
[----:B------:R-:W-:Y:S02]  /*55d0*/  IMAD.MOV.U32 R60, RZ, RZ, R104 ;  /* 0x000000ffff3c7224 */ /* 0x000fe400078e0068 */
[----:B------:R-:W-:Y:S02]  /*55e0*/  IMAD.MOV.U32 R61, RZ, RZ, R105 ;  /* 0x000000ffff3d7224 */ /* 0x000fe400078e0069 */
[----:B------:R-:W-:Y:S01]  /*55f0*/  IMAD.MOV.U32 R105, RZ, RZ, R151 ;  /* 0x000000ffff697224 */ /* 0x000fe200078e0097 */
[----:B------:R-:W-:Y:S01]  /*5600*/  HMMA.16816.F32.BF16 R36, R16, R38, RZ ;  /* 0x000000261024723c */ /* 0x000fe200000418ff */
[----:B------:R-:W-:Y:S02]  /*5610*/  IMAD.MOV.U32 R104, RZ, RZ, R28 ;  /* 0x000000ffff687224 */ /* 0x000fe400078e001c */
[----:B------:R-:W-:Y:S02]  /*5620*/  IMAD.MOV.U32 R28, RZ, RZ, R40 ;  /* 0x000000ffff1c7224 */ /* 0x000fe400078e0028 */
[----:B------:R-:W-:-:S03]  /*5630*/  IMAD.MOV.U32 R151, RZ, RZ, R41 ;  /* 0x000000ffff977224 */ /* 0x000fc600078e0029 */
[----:B------:R-:W-:Y:S08]  /*5640*/  HMMA.16816.F32.BF16 R40, R16, R42, RZ ;  /* 0x0000002a1028723c */ /* 0x000ff000000418ff */
[-C--:B------:R-:W-:Y:S08]  /*5650*/  HMMA.16816.F32.BF16 R212, R4, R48.reuse, R144 ;  /* 0x0000003004d4723c */ /* 0x080ff00000041890 */
[C---:B------:R-:W-:Y:S07]  /*5660*/  HMMA.16816.F32.BF16 R88, R8.reuse, R48, R88 ;  /* 0x000000300858723c */ /* 0x040fee0000041858 */
[----:B------:R-:W-:Y:S01]  /*5670*/  IMAD.MOV.U32 R49, RZ, RZ, R135 ;  /* 0x000000ffff317224 */ /* 0x000fe200078e0087 */
[C---:B------:R-:W-:Y:S01]  /*5680*/  HMMA.16816.F32.BF16 R112, R8.reuse, R84, R12 ;  /* 0x000000540870723c */ /* 0x040fe2000004180c */
[----:B------:R-:W-:Y:S01]  /*5690*/  MOV R135, R73 ;  /* 0x0000004900877202 */ /* 0x000fe20000000f00 */
[----:B------:R-:W1:Y:S05]  /*56a0*/  LDSM.16.MT88.4 R12, [R237+0x1100] ;  /* 0x00110000ed0c783b */ /* 0x000e6a0000004200 */
[----:B------:R-:W-:Y:S01]  /*56b0*/  IMAD.MOV.U32 R84, RZ, RZ, R134 ;  /* 0x000000ffff547224 */ /* 0x000fe200078e0086 */
[----:B------:R-:W-:Y:S01]  /*56c0*/  HMMA.16816.F32.BF16 R92, R8, R52, R92 ;  /* 0x00000034085c723c */ /* 0x000fe2000004185c */
[----:B------:R-:W-:-:S02]  /*56d0*/  IMAD.MOV.U32 R134, RZ, RZ, R72 ;  /* 0x000000ffff867224 */ /* 0x000fc400078e0048 */
[----:B------:R-:W-:Y:S02]  /*56e0*/  IMAD.MOV.U32 R85, RZ, RZ, R133 ;  /* 0x000000ffff557224 */ /* 0x000fe400078e0085 */
[----:B------:R-:W-:Y:S02]  /*56f0*/  IMAD.MOV.U32 R133, RZ, RZ, R69 ;  /* 0x000000ffff857224 */ /* 0x000fe400078e0045 */
[----:B------:R-:W-:Y:S01]  /*5700*/  IMAD.MOV.U32 R52, RZ, RZ, R104 ;  /* 0x000000ffff347224 */ /* 0x000fe200078e0068 */
[----:B------:R-:W-:Y:S01]  /*5710*/  HMMA.16816.F32.BF16 R72, R16, R74, RZ ;  /* 0x0000004a1048723c */ /* 0x000fe200000418ff */
[----:B------:R-:W-:Y:S01]  /*5720*/  MOV R53, R105 ;  /* 0x0000006900357202 */ /* 0x000fe20000000f00 */
[----:B------:R-:W-:Y:S02]  /*5730*/  IMAD.MOV.U32 R104, RZ, RZ, R76 ;  /* 0x000000ffff687224 */ /* 0x000fe400078e004c */
[----:B------:R-:W-:Y:S02]  /*5740*/  IMAD.MOV.U32 R105, RZ, RZ, R77 ;  /* 0x000000ffff697224 */ /* 0x000fe400078e004d */
[----:B------:R-:W-:-:S02]  /*5750*/  IMAD.MOV.U32 R48, RZ, RZ, R53 ;  /* 0x000000ffff307224 */ /* 0x000fc400078e0035 */
[-C--:B------:R-:W-:Y:S08]  /*5760*/  HMMA.16816.F32.BF16 R136, R4, R62.reuse, R136 ;  /* 0x0000003e0488723c */ /* 0x080ff00000041888 */
[----:B------:R-:W-:Y:S07]  /*5770*/  HMMA.16816.F32.BF16 R40, R8, R62, R40 ;  /* 0x0000003e0828723c */ /* 0x000fee0000041828 */
[----:B------:R-:W-:Y:S01]  /*5780*/  IMAD.MOV.U32 R63, RZ, RZ, R132 ;  /* 0x000000ffff3f7224 */ /* 0x000fe200078e0084 */
[----:B------:R-:W-:Y:S01]  /*5790*/  HMMA.16816.F32.BF16 R76, R16, R78, RZ ;  /* 0x0000004e104c723c */ /* 0x000fe200000418ff */
[----:B------:R-:W-:-:S07]  /*57a0*/  IMAD.MOV.U32 R132, RZ, RZ, R68 ;  /* 0x000000ffff847224 */ /* 0x000fce00078e0044 */
[-C--:B------:R-:W-:Y:S08]  /*57b0*/  HMMA.16816.F32.BF16 R108, R4, R86.reuse, R108 ;  /* 0x00000056046c723c */ /* 0x080ff0000004186c */
[----:B------:R-:W-:Y:S07]  /*57c0*/  HMMA.16816.F32.BF16 R36, R8, R86, R36 ;  /* 0x000000560824723c */ /* 0x000fee0000041824 */
[----:B------:R-:W-:Y:S01]  /*57d0*/  IMAD.MOV.U32 R86, RZ, RZ, R52 ;  /* 0x000000ffff567224 */ /* 0x000fe200078e0034 */
[----:B------:R-:W-:Y:S01]  /*57e0*/  HMMA.16816.F32.BF16 R152, R4, R56, R152 ;  /* 0x000000380498723c */ /* 0x000fe20000041898 */
[----:B------:R-:W-:-:S02]  /*57f0*/  IMAD.MOV.U32 R52, RZ, RZ, R132 ;  /* 0x000000ffff347224 */ /* 0x000fc400078e0084 */
[----:B------:R-:W-:Y:S02]  /*5800*/  IMAD.MOV.U32 R132, RZ, RZ, R133 ;  /* 0x000000ffff847224 */ /* 0x000fe400078e0085 */
[----:B------:R-:W-:Y:S02]  /*5810*/  IMAD.MOV.U32 R133, RZ, RZ, R134 ;  /* 0x000000ffff857224 */ /* 0x000fe400078e0086 */
[----:B------:R-:W-:Y:S01]  /*5820*/  IMAD.MOV.U32 R134, RZ, RZ, R135 ;  /* 0x000000ffff867224 */ /* 0x000fe200078e0087 */
[----:B------:R-:W-:Y:S01]  /*5830*/  HMMA.16816.F32.BF16 R96, R8, R56, R96 ;  /* 0x000000380860723c */ /* 0x000fe20000041860 */
[----:B------:R-:W-:Y:S01]  /*5840*/  MOV R135, R104 ;  /* 0x0000006800877202 */ /* 0x000fe20000000f00 */
[----:B------:R-:W-:Y:S02]  /*5850*/  IMAD.MOV.U32 R104, RZ, RZ, R105 ;  /* 0x000000ffff687224 */ /* 0x000fe400078e0069 */
[----:B------:R-:W-:Y:S02]  /*5860*/  IMAD.MOV.U32 R105, RZ, RZ, R2 ;  /* 0x000000ffff697224 */ /* 0x000fe400078e0002 */
[----:B------:R-:W-:-:S02]  /*5870*/  FFMA.FTZ R2, R170, c[0x0][0x2d0], -R21 ;  /* 0x0000b400aa027a23 */ /* 0x000fc40000010815 */
[----:B------:R-:W-:Y:S01]  /*5880*/  IMAD.MOV.U32 R57, RZ, RZ, R24 ;  /* 0x000000ffff397224 */ /* 0x000fe200078e0018 */
[----:B------:R-:W-:Y:S01]  /*5890*/  HMMA.16816.F32.BF16 R68, R16, R70, RZ ;  /* 0x000000461044723c */ /* 0x000fe200000418ff */
[----:B------:R-:W-:Y:S02]  /*58a0*/  IMAD.MOV.U32 R87, RZ, RZ, R49 ;  /* 0x000000ffff577224 */ /* 0x000fe400078e0031 */
[----:B------:R-:W-:Y:S01]  /*58b0*/  IMAD.MOV.U32 R56, RZ, RZ, R64 ;  /* 0x000000ffff387224 */ /* 0x000fe200078e0040 */
[----:B------:R-:W-:Y:S01]  /*58c0*/  MOV R62, R57 ;  /* 0x00000039003e7202 */ /* 0x000fe20000000f00 */
[----:B------:R-:W-:-:S03]  /*58d0*/  IMAD.MOV.U32 R57, RZ, RZ, R65 ;  /* 0x000000ffff397224 */ /* 0x000fc600078e0041 */
[----:B------:R-:W-:Y:S01]  /*58e0*/  HMMA.16816.F32.BF16 R124, R4, R54, R124 ;  /* 0x00000036047c723c */ /* 0x000fe2000004187c */
[----:B------:R-:W-:Y:S01]  /*58f0*/  IMAD.MOV.U32 R49, RZ, RZ, R57 ;  /* 0x000000ffff317224 */ /* 0x000fe200078e0039 */
[----:B------:R-:W-:-:S03]  /*5900*/  MOV R45, R56 ;  /* 0x00000038002d7202 */ /* 0x000fc60000000f00 */
[----:B------:R-:W-:-:S03]  /*5910*/  IMAD.MOV.U32 R170, RZ, RZ, R49 ;  /* 0x000000ffffaa7224 */ /* 0x000fc600078e0031 */
[----:B------:R-:W-:Y:S01]  /*5920*/  HMMA.16816.F32.BF16 R72, R8, R54, R72 ;  /* 0x000000360848723c */ /* 0x000fe20000041848 */
[----:B------:R2:W-:Y:S07]  /*5930*/  MUFU.EX2 R54, R2 ;  /* 0x0000000200367308 */ /* 0x0005ee0000000800 */
[-C--:B------:R-:W-:Y:S08]  /*5940*/  HMMA.16816.F32.BF16 R128, R4, R58.reuse, R128 ;  /* 0x0000003a0480723c */ /* 0x080ff00000041880 */
[----:B------:R-:W-:Y:S01]  /*5950*/  HMMA.16816.F32.BF16 R76, R8, R58, R76 ;  /* 0x0000003a084c723c */ /* 0x000fe2000004184c */
[----:B--2---:R-:W-:Y:S01]  /*5960*/  FFMA.FTZ R2, R169, c[0x0][0x2d0], -R21 ;  /* 0x0000b400a9027a23 */ /* 0x004fe20000010815 */
[----:B------:R-:W-:-:S03]  /*5970*/  MOV R169, R52 ;  /* 0x0000003400a97202 */ /* 0x000fc60000000f00 */
[----:B------:R2:W3:Y:S03]  /*5980*/  MUFU.EX2 R57, R2 ;  /* 0x0000000200397308 */ /* 0x0004e60000000800 */
[-C--:B------:R-:W-:Y:S08]  /*5990*/  HMMA.16816.F32.BF16 R120, R4, R50.reuse, R120 ;  /* 0x000000320478723c */ /* 0x080ff00000041878 */
[----:B------:R-:W-:Y:S01]  /*59a0*/  HMMA.16816.F32.BF16 R68, R8, R50, R68 ;  /* 0x000000320844723c */ /* 0x000fe20000041844 */
[----:B--2---:R-:W-:-:S02]  /*59b0*/  FFMA.FTZ R2, R168, c[0x0][0x2d0], -R21 ;  /* 0x0000b400a8027a23 */ /* 0x004fc40000010815 */
[----:B------:R-:W-:-:S05]  /*59c0*/  IMAD.MOV.U32 R168, RZ, RZ, R132 ;  /* 0x000000ffffa87224 */ /* 0x000fca00078e0084 */
[----:B------:R-:W-:Y:S01]  /*59d0*/  HMMA.16816.F32.BF16 R144, R4, R82, R100 ;  /* 0x000000520490723c */ /* 0x000fe20000041864 */
[----:B------:R2:W-:Y:S07]  /*59e0*/  MUFU.EX2 R58, R2 ;  /* 0x00000002003a7308 */ /* 0x0005ee0000000800 */
[C---:B------:R-:W-:Y:S08]  /*59f0*/  HMMA.16816.F32.BF16 R64, R16.reuse, R66, RZ ;  /* 0x000000421040723c */ /* 0x040ff000000418ff */
[----:B------:R-:W-:Y:S01]  /*5a00*/  HMMA.16816.F32.BF16 R4, R16, R32, RZ ;  /* 0x000000201004723c */ /* 0x000fe200000418ff */
[----:B--2---:R-:W-:-:S02]  /*5a10*/  FFMA.FTZ R2, R171, c[0x0][0x2d0], -R21 ;  /* 0x0000b400ab027a23 */ /* 0x004fc40000010815 */
[----:B------:R-:W-:Y:S02]  /*5a20*/  IMAD.MOV.U32 R171, RZ, RZ, R133 ;  /* 0x000000ffffab7224 */ /* 0x000fe400078e0085 */
[----:B------:R2:W4:Y:S03]  /*5a30*/  MUFU.EX2 R59, R2 ;  /* 0x00000002003b7308 */ /* 0x0005260000000800 */
[C---:B------:R-:W-:Y:S08]  /*5a40*/  HMMA.16816.F32.BF16 R24, R16.reuse, R26, RZ ;  /* 0x0000001a1018723c */ /* 0x040ff000000418ff */
[----:B------:R-:W-:Y:S01]  /*5a50*/  HMMA.16816.F32.BF16 R16, R16, R34, RZ ;  /* 0x000000221010723c */ /* 0x000fe200000418ff */
[----:B--2---:R-:W-:-:S02]  /*5a60*/  FFMA.FTZ R2, R165, c[0x0][0x2d0], -R20 ;  /* 0x0000b400a5027a23 */ /* 0x004fc40000010814 */
[----:B------:R-:W-:-:S05]  /*5a70*/  IMAD.MOV.U32 R165, RZ, RZ, R134 ;  /* 0x000000ffffa57224 */ /* 0x000fca00078e0086 */
[C---:B------:R-:W-:Y:S01]  /*5a80*/  HMMA.16816.F32.BF16 R64, R8.reuse, R46, R64 ;  /* 0x0000002e0840723c */ /* 0x040fe20000041840 */
[----:B------:R2:W-:Y:S07]  /*5a90*/  MUFU.EX2 R51, R2 ;  /* 0x0000000200337308 */ /* 0x0005ee0000000800 */
[C---:B------:R-:W-:Y:S07]  /*5aa0*/  HMMA.16816.F32.BF16 R100, R8.reuse, R80, R4 ;  /* 0x000000500864723c */ /* 0x040fee0000041804 */
[----:B------:R-:W-:Y:S01]  /*5ab0*/  FFMA.FTZ R4, R159, c[0x0][0x2d0], -R3 ;  /* 0x0000b4009f047a23 */ /* 0x000fe20000010803 */
[----:B------:R-:W-:Y:S01]  /*5ac0*/  HMMA.16816.F32.BF16 R24, R8, R30, R24 ;  /* 0x0000001e0818723c */ /* 0x000fe20000041818 */
[----:B--2---:R-:W-:-:S02]  /*5ad0*/  FFMA.FTZ R2, R164, c[0x0][0x2d0], -R20 ;  /* 0x0000b400a4027a23 */ /* 0x004fc40000010814 */
[----:B------:R-:W-:Y:S01]  /*5ae0*/  MUFU.EX2 R52, R4 ;  /* 0x0000000400347308 */ /* 0x000fe20000000800 */
[----:B------:R-:W-:Y:S02]  /*5af0*/  IMAD.MOV.U32 R159, RZ, RZ, R151 ;  /* 0x000000ffff9f7224 */ /* 0x000fe400078e0097 */
[----:B------:R-:W-:Y:S02]  /*5b00*/  IMAD.MOV.U32 R151, RZ, RZ, R28 ;  /* 0x000000ffff977224 */ /* 0x000fe400078e001c */
[----:B------:R-:W-:Y:S01]  /*5b10*/  HMMA.16816.F32.BF16 R80, R8, R82, R16 ;  /* 0x000000520850723c */ /* 0x000fe20000041810 */
[----:B------:R-:W2:Y:S01]  /*5b20*/  LDSM.16.MT88.4 R16, [R238+0x1100] ;  /* 0x00110000ee10783b */ /* 0x000ea20000004200 */
[----:B------:R-:W-:Y:S01]  /*5b30*/  IMAD.MOV.U32 R164, RZ, RZ, R135 ;  /* 0x000000ffffa47224 */ /* 0x000fe200078e0087 */
[----:B------:R5:W1:Y:S04]  /*5b40*/  MUFU.EX2 R53, R2 ;  /* 0x0000000200357308 */ /* 0x000a680000000800 */
[----:B---3--:R-:W-:-:S02]  /*5b50*/  F2FP.BF16.PACK_AB R8, R57, R54 ;  /* 0x000000363908723e */ /* 0x008fc400000010ff */
[----:B----4-:R-:W-:Y:S01]  /*5b60*/  F2FP.BF16.PACK_AB R10, R59, R58 ;  /* 0x0000003a3b0a723e */ /* 0x010fe200000010ff */
[----:B-----5:R-:W-:Y:S01]  /*5b70*/  FFMA.FTZ R2, R167, c[0x0][0x2d0], -R20 ;  /* 0x0000b400a7027a23 */ /* 0x020fe20000010814 */
[----:B-1----:R-:W-:Y:S01]  /*5b80*/  F2FP.BF16.PACK_AB R9, R53, R51 ;  /* 0x000000333509723e */ /* 0x002fe200000010ff */
[----:B------:R-:W-:Y:S02]  /*5b90*/  IMAD.MOV.U32 R167, RZ, RZ, R104 ;  /* 0x000000ffffa77224 */ /* 0x000fe400078e0068 */
[----:B------:R1:W-:Y:S01]  /*5ba0*/  MUFU.EX2 R55, R2 ;  /* 0x0000000200377308 */ /* 0x0003e20000000800 */
[----:B------:R-:W-:Y:S02]  /*5bb0*/  IMAD.MOV.U32 R104, RZ, RZ, R148 ;  /* 0x000000ffff687224 */ /* 0x000fe400078e0094 */
[----:B-1----:R-:W-:Y:S01]  /*5bc0*/  FFMA.FTZ R2, R166, c[0x0][0x2d0], -R20 ;  /* 0x0000b400a6027a23 */ /* 0x002fe20000010814 */
[----:B------:R-:W-:Y:S01]  /*5bd0*/  MOV R166, R105 ;  /* 0x0000006900a67202 */ /* 0x000fe20000000f00 */
[----:B------:R-:W-:-:S03]  /*5be0*/  IMAD.MOV.U32 R105, RZ, RZ, R106 ;  /* 0x000000ffff697224 */ /* 0x000fc600078e006a */
[----:B------:R1:W3:Y:S01]  /*5bf0*/  MUFU.EX2 R56, R2 ;  /* 0x0000000200387308 */ /* 0x0002e20000000800 */
[----:B------:R-:W-:Y:S02]  /*5c00*/  IMAD.MOV.U32 R106, RZ, RZ, R107 ;  /* 0x000000ffff6a7224 */ /* 0x000fe400078e006b */
[----:B------:R-:W-:Y:S02]  /*5c10*/  IMAD.MOV.U32 R107, RZ, RZ, R149 ;  /* 0x000000ffff6b7224 */ /* 0x000fe400078e0095 */
[----:B------:R-:W-:Y:S02]  /*5c20*/  IMAD.MOV.U32 R149, RZ, RZ, R29 ;  /* 0x000000ffff957224 */ /* 0x000fe400078e001d */
[--C-:B-1----:R-:W-:Y:S01]  /*5c30*/  FFMA.FTZ R2, R160, c[0x0][0x2d0], -R3.reuse ;  /* 0x0000b400a0027a23 */ /* 0x102fe20000010803 */
[----:B---3--:R-:W-:Y:S01]  /*5c40*/  F2FP.BF16.PACK_AB R11, R56, R55 ;  /* 0x00000037380b723e */ /* 0x008fe200000010ff */
[----:B------:R-:W-:Y:S02]  /*5c50*/  IMAD.MOV.U32 R160, RZ, RZ, R48 ;  /* 0x000000ffffa07224 */ /* 0x000fe400078e0030 */
[----:B------:R1:W-:Y:S04]  /*5c60*/  MUFU.EX2 R48, R2 ;  /* 0x0000000200307308 */ /* 0x0003e80000000800 */
[C---:B------:R-:W-:Y:S08]  /*5c70*/  HMMA.16816.F32.BF16 R192, R8.reuse, R12, R192 ;  /* 0x0000000c08c0723c */ /* 0x040ff000000418c0 */
[----:B------:R-:W-:Y:S01]  /*5c80*/  HMMA.16816.F32.BF16 R28, R8, R14, R40 ;  /* 0x0000000e081c723c */ /* 0x000fe20000041828 */
[----:B-1----:R-:W-:-:S02]  /*5c90*/  FFMA.FTZ R2, R161, c[0x0][0x2d0], -R3 ;  /* 0x0000b400a1027a23 */ /* 0x002fc40000010803 */
[----:B------:R-:W-:Y:S02]  /*5ca0*/  IMAD.MOV.U32 R161, RZ, RZ, R45 ;  /* 0x000000ffffa17224 */ /* 0x000fe400078e002d */
[----:B------:R1:W3:Y:S03]  /*5cb0*/  MUFU.EX2 R49, R2 ;  /* 0x0000000200317308 */ /* 0x0002e60000000800 */
[C---:B--2---:R-:W-:Y:S07]  /*5cc0*/  HMMA.16816.F32.BF16 R132, R8.reuse, R16, R176 ;  /* 0x000000100884723c */ /* 0x044fee00000418b0 */
[----:B------:R-:W-:Y:S01]  /*5cd0*/  IMAD.MOV.U32 R178, RZ, RZ, R149 ;  /* 0x000000ffffb27224 */ /* 0x000fe200078e0095 */
[----:B------:R-:W-:Y:S01]  /*5ce0*/  HMMA.16816.F32.BF16 R32, R8, R18, R24 ;  /* 0x000000120820723c */ /* 0x000fe20000041818 */
[----:B------:R-:W-:Y:S01]  /*5cf0*/  MOV R176, R151 ;  /* 0x0000009700b07202 */ /* 0x000fe20000000f00 */
[----:B------:R-:W-:Y:S01]  /*5d00*/  LDSM.16.MT88.4 R24, [R238+0x3100] ;  /* 0x00310000ee18783b */ /* 0x000fe20000004200 */
[----:B-1----:R-:W-:Y:S01]  /*5d10*/  FFMA.FTZ R2, R157, c[0x0][0x2d0], -R3 ;  /* 0x0000b4009d027a23 */ /* 0x002fe20000010803 */
[----:B---3--:R-:W-:-:S02]  /*5d20*/  F2FP.BF16.PACK_AB R4, R49, R48 ;  /* 0x000000303104723e */ /* 0x008fc400000010ff */
[----:B------:R-:W-:Y:S01]  /*5d30*/  MOV R157, R150 ;  /* 0x00000096009d7202 */ /* 0x000fe20000000f00 */
[----:B------:R1:W2:Y:S01]  /*5d40*/  MUFU.EX2 R50, R2 ;  /* 0x0000000200327308 */ /* 0x0002a20000000800 */
[----:B------:R-:W-:Y:S02]  /*5d50*/  IMAD.MOV.U32 R150, RZ, RZ, R207 ;  /* 0x000000ffff967224 */ /* 0x000fe400078e00cf */
[----:B------:R-:W-:Y:S02]  /*5d60*/  MOV R179, R157 ;  /* 0x0000009d00b37202 */ /* 0x000fe40000000f00 */
[----:B------:R-:W-:Y:S02]  /*5d70*/  IMAD.MOV.U32 R177, RZ, RZ, R150 ;  /* 0x000000ffffb17224 */ /* 0x000fe400078e0096 */
[--C-:B-1----:R-:W-:Y:S01]  /*5d80*/  FFMA.FTZ R2, R162, c[0x0][0x2d0], -R0.reuse ;  /* 0x0000b400a2027a23 */ /* 0x102fe20000010800 */
[----:B--2---:R-:W-:Y:S02]  /*5d90*/  F2FP.BF16.PACK_AB R6, R52, R50 ;  /* 0x000000323406723e */ /* 0x004fe400000010ff */
[----:B------:R-:W-:Y:S01]  /*5da0*/  MOV R162, R206 ;  /* 0x000000ce00a27202 */ /* 0x000fe20000000f00 */
[----:B------:R1:W-:Y:S02]  /*5db0*/  MUFU.EX2 R44, R2 ;  /* 0x00000002002c7308 */ /* 0x0003e40000000800 */
[----:B-1----:R-:W-:-:S02]  /*5dc0*/  FFMA.FTZ R2, R163, c[0x0][0x2d0], -R0 ;  /* 0x0000b400a3027a23 */ /* 0x002fc40000010800 */
[----:B------:R-:W-:-:S04]  /*5dd0*/  IMAD.MOV.U32 R163, RZ, RZ, R205 ;  /* 0x000000ffffa37224 */ /* 0x000fc800078e00cd */
[----:B------:R1:W2:Y:S02]  /*5de0*/  MUFU.EX2 R45, R2 ;  /* 0x00000002002d7308 */ /* 0x0002a40000000800 */
[----:B-1----:R-:W-:Y:S01]  /*5df0*/  FFMA.FTZ R2, R158, c[0x0][0x2d0], -R0 ;  /* 0x0000b4009e027a23 */ /* 0x002fe20000010800 */
[----:B--2---:R-:W-:Y:S01]  /*5e00*/  F2FP.BF16.PACK_AB R5, R45, R44 ;  /* 0x0000002c2d05723e */ /* 0x004fe200000010ff */
[----:B------:R-:W-:-:S04]  /*5e10*/  IMAD.MOV.U32 R158, RZ, RZ, R204 ;  /* 0x000000ffff9e7224 */ /* 0x000fc800078e00cc */
[----:B------:R1:W-:Y:S02]  /*5e20*/  MUFU.EX2 R46, R2 ;  /* 0x00000002002e7308 */ /* 0x0003e40000000800 */
[----:B-1----:R-:W-:-:S06]  /*5e30*/  FFMA.FTZ R2, R156, c[0x0][0x2d0], -R0 ;  /* 0x0000b4009c027a23 */ /* 0x002fcc0000010800 */
[----:B------:R-:W1:Y:S02]  /*5e40*/  MUFU.EX2 R47, R2 ;  /* 0x00000002002f7308 */ /* 0x000e640000000800 */
[----:B-1----:R-:W-:Y:S01]  /*5e50*/  F2FP.BF16.PACK_AB R7, R47, R46 ;  /* 0x0000002e2f07723e */ /* 0x002fe200000010ff */
[----:B------:R-:W-:-:S04]  /*5e60*/  IMAD.MOV.U32 R2, RZ, RZ, R167 ;  /* 0x000000ffff027224 */ /* 0x000fc800078e00a7 */
[----:B------:R-:W-:Y:S02]  /*5e70*/  FFMA.FTZ R2, R2, c[0x0][0x2d0], -R21 ;  /* 0x0000b40002027a23 */ /* 0x000fe40000010815 */
[C---:B------:R-:W-:Y:S08]  /*5e80*/  HMMA.16816.F32.BF16 R200, R4.reuse, R12, R200 ;  /* 0x0000000c04c8723c */ /* 0x040ff000000418c8 */
[C---:B------:R-:W-:Y:S01]  /*5e90*/  HMMA.16816.F32.BF16 R204, R4.reuse, R14, R136 ;  /* 0x0000000e04cc723c */ /* 0x040fe20000041888 */
[----:B------:R-:W1:Y:S07]  /*5ea0*/  LDSM.16.MT88.4 R12, [R240+0x1100] ;  /* 0x00110000f00c783b */ /* 0x000e6e0000004200 */
[C---:B------:R-:W-:Y:S08]  /*5eb0*/  HMMA.16816.F32.BF16 R136, R4.reuse, R16, R172 ;  /* 0x000000100488723c */ /* 0x040ff000000418ac */
[----:B------:R-:W-:Y:S01]  /*5ec0*/  HMMA.16816.F32.BF16 R140, R4, R18, R140 ;  /* 0x00000012048c723c */ /* 0x000fe2000004188c */
[----:B------:R-:W2:Y:S07]  /*5ed0*/  LDSM.16.MT88.4 R16, [R239+0x1100] ;  /* 0x00110000ef10783b */ /* 0x000eae0000004200 */
[-C--:B-1----:R-:W-:Y:S07]  /*5ee0*/  HMMA.16816.F32.BF16 R148, R8, R12.reuse, R96 ;  /* 0x0000000c0894723c */ /* 0x082fee0000041860 */
        /* <DEDUP_REMOVED lines=8> */
[----:B------:R-:W-:Y:S01]  /*5f70*/  IMAD.MOV.U32 R128, RZ, RZ, R165 ;  /* 0x000000ffff807224 */ /* 0x000fe200078e00a5 */
[----:B------:R-:W-:Y:S01]  /*5f80*/  HMMA.16816.F32.BF16 R76, R8, R14, R76 ;  /* 0x0000000e084c723c */ /* 0x000fe2000004184c */
[----:B------:R-:W1:Y:S01]  /*5f90*/  LDSM.16.MT88.4 R12, [R237+0x3100] ;  /* 0x00310000ed0c783b */ /* 0x000e620000004200 */
[----:B------:R-:W-:Y:S01]  /*5fa0*/  MOV R129, R171 ;  /* 0x000000ab00817202 */ /* 0x000fe20000000f00 */
[----:B------:R-:W-:Y:S02]  /*5fb0*/  IMAD.MOV.U32 R130, RZ, RZ, R168 ;  /* 0x000000ffff827224 */ /* 0x000fe400078e00a8 */
[----:B------:R-:W-:-:S03]  /*5fc0*/  IMAD.MOV.U32 R131, RZ, RZ, R169 ;  /* 0x000000ffff837224 */ /* 0x000fc600078e00a9 */
[-C--:B--2---:R-:W-:Y:S07]  /*5fd0*/  HMMA.16816.F32.BF16 R164, R8, R16.reuse, R92 ;  /* 0x0000001008a4723c */ /* 0x084fee000004185c */
[----:B------:R-:W-:Y:S01]  /*5fe0*/  IMAD.MOV.U32 R92, RZ, RZ, R170 ;  /* 0x000000ffff5c7224 */ /* 0x000fe200078e00aa */
[----:B------:R-:W-:Y:S01]  /*5ff0*/  MOV R94, R222 ;  /* 0x000000de005e7202 */ /* 0x000fe20000000f00 */
[----:B------:R-:W-:Y:S01]  /*6000*/  HMMA.16816.F32.BF16 R168, R4, R16, R188 ;  /* 0x0000001004a8723c */ /* 0x000fe200000418bc */
[----:B------:R-:W-:-:S02]  /*6010*/  IMAD.MOV.U32 R93, RZ, RZ, R223 ;  /* 0x000000ffff5d7224 */ /* 0x000fc400078e00df */
[----:B------:R-:W-:-:S04]  /*6020*/  IMAD.MOV.U32 R95, RZ, RZ, R221 ;  /* 0x000000ffff5f7224 */ /* 0x000fc800078e00dd */
[----:B------:R-:W-:Y:S01]  /*6030*/  IMAD.MOV.U32 R191, RZ, RZ, R220 ;  /* 0x000000ffffbf7224 */ /* 0x000fe200078e00dc */
[----:B------:R-:W-:Y:S01]  /*6040*/  HMMA.16816.F32.BF16 R172, R4, R18, R124 ;  /* 0x0000001204ac723c */ /* 0x000fe2000004187c */
[----:B------:R-:W-:Y:S01]  /*6050*/  IMAD.MOV.U32 R189, RZ, RZ, R93 ;  /* 0x000000ffffbd7224 */ /* 0x000fe200078e005d */
[----:B------:R-:W-:Y:S01]  /*6060*/  MOV R190, R94 ;  /* 0x0000005e00be7202 */ /* 0x000fe20000000f00 */
[----:B------:R-:W-:-:S04]  /*6070*/  IMAD.MOV.U32 R188, RZ, RZ, R92 ;  /* 0x000000ffffbc7224 */ /* 0x000fc800078e005c */
[----:B------:R-:W-:Y:S01]  /*6080*/  IMAD.MOV.U32 R124, RZ, RZ, R219 ;  /* 0x000000ffff7c7224 */ /* 0x000fe200078e00db */
[----:B------:R-:W-:Y:S01]  /*6090*/  HMMA.16816.F32.BF16 R220, R8, R18, R72 ;  /* 0x0000001208dc723c */ /* 0x000fe20000041848 */
[----:B------:R-:W2:Y:S01]  /*60a0*/  LDSM.16.MT88.4 R16, [R240+0x3100] ;  /* 0x00310000f010783b */ /* 0x000ea20000004200 */
[----:B------:R-:W-:Y:S01]  /*60b0*/  IMAD.MOV.U32 R125, RZ, RZ, R218 ;  /* 0x000000ffff7d7224 */ /* 0x000fe200078e00da */
[----:B------:R-:W-:Y:S01]  /*60c0*/  MOV R126, R217 ;  /* 0x000000d9007e7202 */ /* 0x000fe20000000f00 */
[----:B------:R-:W-:-:S04]  /*60d0*/  IMAD.MOV.U32 R127, RZ, RZ, R216 ;  /* 0x000000ffff7f7224 */ /* 0x000fc800078e00d8 */
[-C--:B-1----:R-:W-:Y:S08]  /*60e0*/  HMMA.16816.F32.BF16 R72, R4, R12.reuse, R212 ;  /* 0x0000000c0448723c */ /* 0x082ff000000418d4 */
[----:B------:R-:W-:Y:S08]  /*60f0*/  HMMA.16816.F32.BF16 R216, R8, R12, R88 ;  /* 0x0000000c08d8723c */ /* 0x000ff00000041858 */
[-C--:B------:R-:W-:Y:S08]  /*6100*/  HMMA.16816.F32.BF16 R40, R4, R14.reuse, R120 ;  /* 0x0000000e0428723c */ /* 0x080ff00000041878 */
[----:B------:R-:W-:Y:S01]  /*6110*/  HMMA.16816.F32.BF16 R212, R8, R14, R68 ;  /* 0x0000000e08d4723c */ /* 0x000fe20000041844 */
[----:B------:R-:W1:Y:S06]  /*6120*/  LDSM.16.MT88.4 R12, [R239+0x3100] ;  /* 0x00310000ef0c783b */ /* 0x000e6c0000004200 */
[----:B------:R-:W-:Y:S01]  /*6130*/  IMAD.MOV.U32 R69, RZ, RZ, R189 ;  /* 0x000000ffff457224 */ /* 0x000fe200078e00bd */
[----:B------:R-:W-:Y:S01]  /*6140*/  HMMA.16816.F32.BF16 R88, R4, R24, R124 ;  /* 0x000000180458723c */ /* 0x000fe2000004187c */
[----:B------:R-:W-:Y:S01]  /*6150*/  MOV R70, R190 ;  /* 0x000000be00467202 */ /* 0x000fe20000000f00 */
[----:B------:R-:W-:-:S05]  /*6160*/  IMAD.MOV.U32 R68, RZ, RZ, R188 ;  /* 0x000000ffff447224 */ /* 0x000fca00078e00bc */
[----:B------:R-:W-:Y:S01]  /*6170*/  IMAD.MOV.U32 R127, RZ, RZ, R191 ;  /* 0x000000ffff7f7224 */ /* 0x000fe200078e00bf */
[-C--:B--2---:R-:W-:Y:S01]  /*6180*/  HMMA.16816.F32.BF16 R108, R4, R18.reuse, R108 ;  /* 0x00000012046c723c */ /* 0x084fe2000004186c */
[----:B------:R-:W-:Y:S02]  /*6190*/  IMAD.MOV.U32 R191, RZ, RZ, R95 ;  /* 0x000000ffffbf7224 */ /* 0x000fe400078e005f */
[----:B------:R-:W-:Y:S02]  /*61a0*/  IMAD.MOV.U32 R124, RZ, RZ, R128 ;  /* 0x000000ffff7c7224 */ /* 0x000fe400078e0080 */
[----:B------:R-:W-:Y:S02]  /*61b0*/  IMAD.MOV.U32 R71, RZ, RZ, R191 ;  /* 0x000000ffff477224 */ /* 0x000fe400078e00bf */
[----:B------:R-:W-:Y:S01]  /*61c0*/  IMAD.MOV.U32 R125, RZ, RZ, R130 ;  /* 0x000000ffff7d7224 */ /* 0x000fe200078e0082 */
[----:B------:R-:W-:Y:S01]  /*61d0*/  HMMA.16816.F32.BF16 R36, R8, R18, R36 ;  /* 0x000000120824723c */ /* 0x000fe20000041824 */
[----:B------:R2:W-:Y:S01]  /*61e0*/  MUFU.EX2 R19, R2 ;  /* 0x0000000200137308 */ /* 0x0005e20000000800 */
[----:B------:R-:W-:Y:S01]  /*61f0*/  IMAD.MOV.U32 R128, RZ, RZ, R96 ;  /* 0x000000ffff807224 */ /* 0x000fe200078e0060 */
[----:B------:R-:W-:Y:S01]  /*6200*/  MOV R130, R161 ;  /* 0x000000a100827202 */ /* 0x000fe20000000f00 */
        /* <DEDUP_REMOVED lines=8> */
[----:B-1----:R-:W-:Y:S01]  /*6290*/  HMMA.16816.F32.BF16 R120, R4, R12, R60 ;  /* 0x0000000c0478723c */ /* 0x002fe2000004183c */
[----:B--2---:R-:W-:Y:S01]  /*62a0*/  FFMA.FTZ R2, R69, c[0x0][0x2d0], -R21 ;  /* 0x0000b40045027a23 */ /* 0x004fe20000010815 */
[----:B------:R-:W-:-:S03]  /*62b0*/  MOV R69, R22 ;  /* 0x0000001600457202 */ /* 0x000fc60000000f00 */
[----:B------:R1:W-:Y:S03]  /*62c0*/  MUFU.EX2 R22, R2 ;  /* 0x0000000200167308 */ /* 0x0003e60000000800 */
[----:B------:R-:W-:Y:S07]  /*62d0*/  HMMA.16816.F32.BF16 R60, R4, R14, R144 ;  /* 0x0000000e043c723c */ /* 0x000fee0000041890 */
[----:B------:R-:W-:Y:S01]  /*62e0*/  IMAD.MOV.U32 R147, RZ, RZ, R127 ;  /* 0x000000ffff937224 */ /* 0x000fe200078e007f */
[----:B------:R-:W-:Y:S01]  /*62f0*/  MOV R127, R131 ;  /* 0x00000083007f7202 */ /* 0x000fe20000000f00 */
[----:B------:R-:W-:Y:S01]  /*6300*/  IMAD.MOV.U32 R131, RZ, RZ, R86 ;  /* 0x000000ffff837224 */ /* 0x000fe200078e0056 */
[----:B------:R-:W-:Y:S01]  /*6310*/  HMMA.16816.F32.BF16 R208, R8, R26, R64 ;  /* 0x0000001a08d0723c */ /* 0x000fe20000041840 */
[----:B-1----:R-:W-:-:S02]  /*6320*/  FFMA.FTZ R2, R70, c[0x0][0x2d0], -R21 ;  /* 0x0000b40046027a23 */ /* 0x002fc40000010815 */
[----:B------:R-:W-:Y:S02]  /*6330*/  IMAD.MOV.U32 R70, RZ, RZ, R71 ;  /* 0x000000ffff467224 */ /* 0x000fe400078e0047 */
[----:B------:R-:W-:-:S03]  /*6340*/  IMAD.MOV.U32 R71, RZ, RZ, R124 ;  /* 0x000000ffff477224 */ /* 0x000fc600078e007c */
[C---:B------:R-:W-:Y:S01]  /*6350*/  HMMA.16816.F32.BF16 R84, R8.reuse, R24, R116 ;  /* 0x000000180854723c */ /* 0x040fe20000041874 */
        /* <DEDUP_REMOVED lines=13> */
[-C--:B------:R-:W-:Y:S01]  /*6430*/  HMMA.16816.F32.BF16 R104, R4, R16.reuse, R104 ;  /* 0x000000100468723c */ /* 0x080fe20000041868 */
[----:B------:R-:W-:Y:S02]  /*6440*/  IMAD.MOV.U32 R163, RZ, RZ, R162 ;  /* 0x000000ffffa37224 */ /* 0x000fe400078e00a2 */
[----:B------:R-:W-:Y:S02]  /*6450*/  IMAD.MOV.U32 R162, RZ, RZ, R23 ;  /* 0x000000ffffa27224 */ /* 0x000fe400078e0017 */
[----:B------:R1:W-:Y:S01]  /*6460*/  MUFU.EX2 R23, R2 ;  /* 0x0000000200177308 */ /* 0x0003e20000000800 */
[----:B------:R-:W-:Y:S02]  /*6470*/  IMAD.MOV.U32 R26, RZ, RZ, R124 ;  /* 0x000000ffff1a7224 */ /* 0x000fe400078e007c */
[C---:B------:R-:W-:Y:S01]  /*6480*/  HMMA.16816.F32.BF16 R188, R8.reuse, R16, R112 ;  /* 0x0000001008bc723c */ /* 0x040fe20000041870 */
[----:B------:R-:W-:Y:S01]  /*6490*/  FADD.FTZ R5, R226, R225 ;  /* 0x000000e1e2057221 */ /* 0x000fe20000010000 */
[----:B------:R-:W-:Y:S01]  /*64a0*/  MOV R226, R178 ;  /* 0x000000b200e27202 */ /* 0x000fe20000000f00 */
[----:B------:R-:W-:Y:S01]  /*64b0*/  FADD.FTZ R4, R187, R183 ;  /* 0x000000b7bb047221 */ /* 0x000fe20000010000 */
[----:B------:R-:W-:Y:S01]  /*64c0*/  MOV R187, R160 ;  /* 0x000000a000bb7202 */ /* 0x000fe20000000f00 */
[----:B------:R-:W-:Y:S01]  /*64d0*/  FADD.FTZ R25, R230, R5 ;  /* 0x00000005e6197221 */ /* 0x000fe20000010000 */
[----:B------:R-:W-:Y:S01]  /*64e0*/  LDSM.16.MT88.4 R112, [R240+0x3900] ;  /* 0x00390000f070783b */ /* 0x000fe20000004200 */
[----:B------:R-:W-:Y:S01]  /*64f0*/  IMAD.MOV.U32 R225, RZ, RZ, R177 ;  /* 0x000000ffffe17224 */ /* 0x000fe200078e00b1 */
[----:B------:R-:W-:Y:S01]  /*6500*/  HMMA.16816.F32.BF16 R116, R8, R12, R100 ;  /* 0x0000000c0874723c */ /* 0x000fe20000041864 */
[----:B------:R-:W-:-:S02]  /*6510*/  IMAD.MOV.U32 R177, RZ, RZ, R179 ;  /* 0x000000ffffb17224 */ /* 0x000fc400078e00b3 */
[----:B------:R-:W-:Y:S02]  /*6520*/  IMAD.MOV.U32 R179, RZ, RZ, R162 ;  /* 0x000000ffffb37224 */ /* 0x000fe400078e00a2 */
[----:B-1----:R-:W-:Y:S02]  /*6530*/  FFMA.FTZ R2, R147, c[0x0][0x2d0], -R21 ;  /* 0x0000b40093027a23 */ /* 0x002fe40000010815 */
[----:B------:R-:W-:Y:S01]  /*6540*/  IMAD.MOV.U32 R178, RZ, RZ, R163 ;  /* 0x000000ffffb27224 */ /* 0x000fe200078e00a3 */
[----:B------:R-:W-:Y:S01]  /*6550*/  LDSM.16.MT88.4 R144, [R238+0x1900] ;  /* 0x00190000ee90783b */ /* 0x000fe20000004200 */
[----:B------:R1:W-:Y:S01]  /*6560*/  MUFU.EX2 R24, R2 ;  /* 0x0000000200187308 */ /* 0x0003e20000000800 */
[----:B------:R-:W-:Y:S02]  /*6570*/  FADD.FTZ R8, R181, R180 ;  /* 0x000000b4b5087221 */ /* 0x000fe40000010000 */
[----:B------:R-:W-:Y:S02]  /*6580*/  IMAD.MOV.U32 R230, RZ, RZ, R99 ;  /* 0x000000ffffe67224 */ /* 0x000fe400078e0063 */
[----:B------:R-:W-:-:S02]  /*6590*/  IMAD.MOV.U32 R183, RZ, RZ, R161 ;  /* 0x000000ffffb77224 */ /* 0x000fc400078e00a1 */
[----:B------:R-:W-:Y:S01]  /*65a0*/  IMAD.MOV.U32 R181, RZ, RZ, R97 ;  /* 0x000000ffffb57224 */ /* 0x000fe200078e0061 */
[----:B------:R-:W-:Y:S01]  /*65b0*/  LDSM.16.MT88.4 R160, [R240+0x1900] ;  /* 0x00190000f0a0783b */ /* 0x000fe20000004200 */
[----:B------:R-:W-:Y:S02]  /*65c0*/  IMAD.MOV.U32 R180, RZ, RZ, R96 ;  /* 0x000000ffffb47224 */ /* 0x000fe400078e0060 */
[----:B-1----:R-:W-:-:S04]  /*65d0*/  FFMA.FTZ R2, R68, c[0x0][0x2d0], -R20 ;  /* 0x0000b40044027a23 */ /* 0x002fc80000010814 */
[----:B------:R1:W-:Y:S02]  /*65e0*/  MUFU.EX2 R15, R2 ;  /* 0x00000002000f7308 */ /* 0x0003e40000000800 */
[----:B-1----:R-:W-:Y:S02]  /*65f0*/  FFMA.FTZ R2, R235, c[0x0][0x2d0], -R20 ;  /* 0x0000b400eb027a23 */ /* 0x002fe40000010814 */
[----:B------:R-:W-:-:S04]  /*6600*/  IMAD.MOV.U32 R235, RZ, RZ, R125 ;  /* 0x000000ffffeb7224 */ /* 0x000fc800078e007d */
        /* <DEDUP_REMOVED lines=9> */
[--C-:B-1----:R-:W-:Y:S01]  /*66a0*/  FFMA.FTZ R2, R197, c[0x0][0x2d0], -R3.reuse ;  /* 0x0000b400c5027a23 */ /* 0x102fe20000010803 */
[----:B--2---:R-:W-:Y:S01]  /*66b0*/  F2FP.BF16.PACK_AB R124, R14, R11 ;  /* 0x0000000b0e7c723e */ /* 0x004fe200000010ff */
[----:B------:R-:W-:-:S04]  /*66c0*/  FFMA.FTZ R3, R196, c[0x0][0x2d0], -R3 ;  /* 0x0000b400c4037a23 */ /* 0x000fc80000010803 */
[----:B------:R1:W-:Y:S01]  /*66d0*/  MUFU.EX2 R16, R2 ;  /* 0x0000000200107308 */ /* 0x0003e20000000800 */
[----:B------:R-:W2:Y:S07]  /*66e0*/  LDSM.16.MT88.4 R196, [R237+0x1900] ;  /* 0x00190000edc4783b */ /* 0x000eae0000004200 */
[----:B------:R3:W4:Y:S01]  /*66f0*/  MUFU.EX2 R18, R3 ;  /* 0x0000000300127308 */ /* 0x0007220000000800 */
[----:B-1----:R-:W-:Y:S02]  /*6700*/  FFMA.FTZ R2, R231, c[0x0][0x2d0], -R0 ;  /* 0x0000b400e7027a23 */ /* 0x002fe40000010800 */
[----:B------:R-:W-:-:S05]  /*6710*/  IMAD.MOV.U32 R231, RZ, RZ, R126 ;  /* 0x000000ffffe77224 */ /* 0x000fca00078e007e */
[----:B------:R1:W-:Y:S01]  /*6720*/  MUFU.EX2 R9, R2 ;  /* 0x0000000200097308 */ /* 0x0003e20000000800 */
[----:B---3--:R-:W-:Y:S01]  /*6730*/  FFMA.FTZ R3, R228, c[0x0][0x2d0], -R0 ;  /* 0x0000b400e4037a23 */ /* 0x008fe20000010800 */
[----:B------:R-:W-:Y:S02]  /*6740*/  MOV R228, R128 ;  /* 0x0000008000e47202 */ /* 0x000fe40000000f00 */
[----:B------:R-:W-:-:S04]  /*6750*/  F2FP.BF16.PACK_AB R128, R22, R19 ;  /* 0x000000131680723e */ /* 0x000fc800000010ff */
[----:B------:R-:W-:Y:S01]  /*6760*/  MUFU.EX2 R12, R3 ;  /* 0x00000003000c7308 */ /* 0x000fe20000000800 */
[----:B----4-:R-:W-:Y:S01]  /*6770*/  F2FP.BF16.PACK_AB R126, R18, R16 ;  /* 0x00000010127e723e */ /* 0x010fe200000010ff */
[----:B-1----:R-:W-:Y:S02]  /*6780*/  FFMA.FTZ R2, R229, c[0x0][0x2d0], -R0 ;  /* 0x0000b400e5027a23 */ /* 0x002fe40000010800 */
[----:B------:R-:W-:-:S04]  /*6790*/  IMAD.MOV.U32 R229, RZ, RZ, R127 ;  /* 0x000000ffffe57224 */ /* 0x000fc800078e007f */
[----:B------:R1:W3:Y:S02]  /*67a0*/  MUFU.EX2 R10, R2 ;  /* 0x00000002000a7308 */ /* 0x0002e40000000800 */
[----:B-1----:R-:W-:Y:S01]  /*67b0*/  FFMA.FTZ R2, R227, c[0x0][0x2d0], -R0 ;  /* 0x0000b400e3027a23 */ /* 0x002fe20000010800 */
[----:B---3--:R-:W-:Y:S01]  /*67c0*/  F2FP.BF16.PACK_AB R125, R10, R9 ;  /* 0x000000090a7d723e */ /* 0x008fe200000010ff */
[----:B------:R-:W-:-:S04]  /*67d0*/  FADD.FTZ R0, R234, R232 ;  /* 0x000000e8ea007221 */ /* 0x000fc80000010000 */
[----:B------:R1:W3:Y:S01]  /*67e0*/  MUFU.EX2 R13, R2 ;  /* 0x00000002000d7308 */ /* 0x0002e20000000800 */
[----:B------:R-:W-:Y:S01]  /*67f0*/  IMAD.MOV.U32 R227, RZ, RZ, R129 ;  /* 0x000000ffffe37224 */ /* 0x000fe200078e0081 */
[----:B------:R-:W-:Y:S01]  /*6800*/  F2FP.BF16.PACK_AB R129, R17, R15 ;  /* 0x0000000f1181723e */ /* 0x000fe200000010ff */
[----:B------:R-:W-:Y:S01]  /*6810*/  IMAD.MOV.U32 R232, RZ, RZ, R130 ;  /* 0x000000ffffe87224 */ /* 0x000fe200078e0082 */
[----:B------:R-:W-:Y:S01]  /*6820*/  F2FP.BF16.PACK_AB R130, R24, R23 ;  /* 0x000000171882723e */ /* 0x000fe200000010ff */
[----:B------:R-:W-:Y:S01]  /*6830*/  IMAD.MOV.U32 R234, RZ, RZ, R131 ;  /* 0x000000ffffea7224 */ /* 0x000fe200078e0083 */
[----:B------:R-:W-:Y:S01]  /*6840*/  F2FP.BF16.PACK_AB R131, R20, R21 ;  /* 0x000000151483723e */ /* 0x000fe200000010ff */
[----:B------:R-:W-:Y:S02]  /*6850*/  FADD.FTZ R3, R233, R0 ;  /* 0x00000000e9037221 */ /* 0x000fe40000010000 */
[----:B------:R-:W-:Y:S02]  /*6860*/  IMAD.MOV.U32 R0, RZ, RZ, R179 ;  /* 0x000000ffff007224 */ /* 0x000fe400078e00b3 */
[----:B------:R-:W-:-:S02]  /*6870*/  IMAD.MOV.U32 R233, RZ, RZ, R98 ;  /* 0x000000ffffe97224 */ /* 0x000fc400078e0062 */
[C---:B--2---:R-:W-:Y:S01]  /*6880*/  HMMA.16816.F32.BF16 R192, R128.reuse, R196, R192 ;  /* 0x000000c480c0723c */ /* 0x044fe200000418c0 */
[----:B------:R-:W-:Y:S01]  /*6890*/  FADD.FTZ R0, R0, R8 ;  /* 0x0000000800007221 */ /* 0x000fe20000010000 */
[----:B------:R-:W-:Y:S01]  /*68a0*/  LDSM.16.MT88.4 R96, [R238+0x3900] ;  /* 0x00390000ee60783b */ /* 0x000fe20000004200 */
[----:B-1----:R-:W-:Y:S01]  /*68b0*/  FADD.FTZ R2, R224, R4 ;  /* 0x00000004e0027221 */ /* 0x002fe20000010000 */
[----:B---3--:R-:W-:Y:S01]  /*68c0*/  F2FP.BF16.PACK_AB R127, R13, R12 ;  /* 0x0000000c0d7f723e */ /* 0x008fe200000010ff */
[----:B------:R-:W-:Y:S01]  /*68d0*/  FADD.FTZ R0, R230, R0 ;  /* 0x00000000e6007221 */ /* 0x000fe20000010000 */
[----:B------:R-:W1:Y:S01]  /*68e0*/  LDSM.16.MT88.4 R4, [R239+0x3900] ;  /* 0x00390000ef04783b */ /* 0x000e620000004200 */
[----:B------:R-:W-:Y:S01]  /*68f0*/  MOV R224, R176 ;  /* 0x000000b000e07202 */ /* 0x000fe20000000f00 */
[----:B------:R-:W-:Y:S04]  /*6900*/  HMMA.16816.F32.BF16 R148, R128, R160, R148 ;  /* 0x000000a08094723c */ /* 0x000fe80000041894 */
[----:B------:R-:W-:-:S04]  /*6910*/  FADD.FTZ R2, R224, R2 ;  /* 0x00000002e0027221 */ /* 0x000fc80000010000 */
[C---:B------:R-:W-:Y:S08]  /*6920*/  HMMA.16816.F32.BF16 R200, R124.reuse, R196, R200 ;  /* 0x000000c47cc8723c */ /* 0x040ff000000418c8 */
[-C--:B------:R-:W-:Y:S08]  /*6930*/  HMMA.16816.F32.BF16 R204, R124, R198.reuse, R204 ;  /* 0x000000c67ccc723c */ /* 0x080ff000000418cc */
[----:B------:R-:W-:Y:S07]  /*6940*/  HMMA.16816.F32.BF16 R196, R128, R198, R28 ;  /* 0x000000c680c4723c */ /* 0x000fee000004181c */
[----:B------:R-:W-:Y:S01]  /*6950*/  IMAD.MOV.U32 R30, RZ, RZ, R178 ;  /* 0x000000ffff1e7224 */ /* 0x000fe200078e00b2 */
[----:B------:R-:W-:Y:S01]  /*6960*/  HMMA.16816.F32.BF16 R152, R124, R160, R152 ;  /* 0x000000a07c98723c */ /* 0x000fe20000041898 */
[----:B------:R-:W-:-:S02]  /*6970*/  IMAD.MOV.U32 R31, RZ, RZ, R177 ;  /* 0x000000ffff1f7224 */ /* 0x000fc400078e00b1 */
[----:B------:R-:W-:Y:S01]  /*6980*/  FADD.FTZ R8, R30, R3 ;  /* 0x000000031e087221 */ /* 0x000fe20000010000 */
[----:B------:R-:W2:Y:S01]  /*6990*/  LDSM.16.MT88.4 R176, [R239+0x1900] ;  /* 0x00190000efb0783b */ /* 0x000ea20000004200 */
[----:B------:R-:W-:Y:S02]  /*69a0*/  FADD.FTZ R3, R31, R25 ;  /* 0x000000191f037221 */ /* 0x000fe40000010000 */
[----:B------:R-:W-:Y:S01]  /*69b0*/  FADD.FTZ R8, R233, R8 ;  /* 0x00000008e9087221 */ /* 0x000fe20000010000 */
[-C--:B-1----:R-:W-:Y:S08]  /*69c0*/  HMMA.16816.F32.BF16 R120, R124, R4.reuse, R120 ;  /* 0x000000047c78723c */ /* 0x082ff00000041878 */
[----:B------:R-:W-:Y:S07]  /*69d0*/  HMMA.16816.F32.BF16 R116, R128, R4, R116 ;  /* 0x000000048074723c */ /* 0x000fee0000041874 */
        /* <DEDUP_REMOVED lines=11> */
[-C--:B------:R-:W-:Y:S01]  /*6a90*/  HMMA.16816.F32.BF16 R132, R128, R144.reuse, R132 ;  /* 0x000000908084723c */ /* 0x080fe20000041884 */
        /* <DEDUP_REMOVED lines=14> */
[C---:B--2---:R-:W-:Y:S01]  /*6b80*/  HMMA.16816.F32.BF16 R168, R124.reuse, R176, R168 ;  /* 0x000000b07ca8723c */ /* 0x044fe200000418a8 */
        /* <DEDUP_REMOVED lines=26> */
[----:B------:R-:W-:Y:S01]  /*6d30*/  FADD.FTZ R4, R12, R4 ;  /* 0x000000040c047221 */ /* 0x000fe20000010000 */
[----:B------:R1:W-:Y:S01]  /*6d40*/  STL [R1+0xc], R0 ;  /* 0x00000c0001007387 */ /* 0x0003e20000100800 */
[----:B------:R-:W-:-:S02]  /*6d50*/  FADD.FTZ R3, R16, R3 ;  /* 0x0000000310037221 */ /* 0x000fc40000010000 */
[----:B------:R-:W-:Y:S01]  /*6d60*/  FADD.FTZ R5, R20, R2 ;  /* 0x0000000214057221 */ /* 0x000fe20000010000 */
[----:B------:R-:W-:Y:S01]  /*6d70*/  HMMA.16816.F32.BF16 R104, R124, R112, R104 ;  /* 0x000000707c68723c */ /* 0x000fe20000041868 */
[----:B------:R-:W-:-:S03]  /*6d80*/  FADD.FTZ R2, R18, R3 ;  /* 0x0000000312027221 */ /* 0x000fc60000010000 */
[----:B------:R2:W-:Y:S04]  /*6d90*/  STL [R1+0x40], R5 ;  /* 0x0000400501007387 */ /* 0x0005e80000100800 */
[----:B------:R-:W-:Y:S08]  /*6da0*/  HMMA.16816.F32.BF16 R108, R124, R114, R108 ;  /* 0x000000727c6c723c */ /* 0x000ff0000004186c */
        /* <DEDUP_REMOVED lines=15> */
[----:B--2---:R-:W2:Y:S04]  /*6ea0*/  LDL.LU R229, [R1+0x34] ;  /* 0x0000340001e57983 */ /* 0x004ea80000300800 */
[----:B------:R-:W2:Y:S04]  /*6eb0*/  LDL R235, [R1+0x38] ;  /* 0x0000380001eb7983 */ /* 0x000ea80000100800 */
[----:B------:R-:W3:Y:S04]  /*6ec0*/  LDL R231, [R1+0x48] ;  /* 0x0000480001e77983 */ /* 0x000ee80000100800 */
[----:B------:R-:W4:Y:S04]  /*6ed0*/  LDL R26, [R1+0x58] ;  /* 0x00005800011a7983 */ /* 0x000f280000100800 */
[----:B------:R-:W4:Y:S01]  /*6ee0*/  LDL R27, [R1+0x50] ;  /* 0x00005000011b7983 */ /* 0x000f220000100800 */
[----:B------:R-:W-:-:S02]  /*6ef0*/  PLOP3.LUT P1, PT, PT, PT, UP1, 0x80, 0x0 ;  /* 0x000000000000781c */ /* 0x000fc40003f2f018 */
[----:B------:R-:W-:Y:S01]  /*6f00*/  PLOP3.LUT P0, PT, PT, PT, UP1, 0x80, 0x0 ;  /* 0x000000000000781c */ /* 0x000fe20003f0f018 */
[----:B------:R-:W-:Y:S01]  /*6f10*/  IMAD.MOV.U32 R181, RZ, RZ, R185 ;  /* 0x000000ffffb57224 */ /* 0x000fe200078e00b9 */
[----:B------:R-:W-:Y:S01]  /*6f20*/  MOV R187, R184 ;  /* 0x000000b800bb7202 */ /* 0x000fe20000000f00 */
        /* <DEDUP_REMOVED lines=13> */
[----:B------:R1:W-:Y:S02]  /*7000*/  @P0 STL [R1+0x44], R0 ;  /* 0x0000440001000387 */ /* 0x0003e40000100800 */
.L_x_3960:
[----:B-1----:R-:W2:Y:S01]  /*7010*/  LDL R3, [R1+0x8] ;  /* 0x0000080001037983 */ /* 0x002ea20000100800 */
[----:B------:R-:W-:Y:S04]  /*7020*/  DEPBAR.LE SB0, 0x0 ;  /* 0x000080000000791a */ /* 0x000fe80000000000 */
[----:B------:R-:W3:Y:S04]  /*7030*/  LDL R2, [R1+0x4] ;  /* 0x0000040001027983 */ /* 0x000ee80000100800 */
[----:B------:R-:W-:Y:S01]  /*7040*/  BAR.SYNC.DEFER_BLOCKING 0x0 ;  /* 0x0000000000007b1d */ /* 0x000fe20000010000 */
[----:B------:R-:W-:Y:S05]  /*7050*/  ISETP.LE.AND P0, PT, RZ, UR10, PT ;  /* 0x0000000aff007c0c */ /* 0x000fea000bf03270 */
[----:B------:R-:W4:Y:S04]  /*7060*/  LDL R0, [R1] ;  /* 0x0000000001007983 */ /* 0x000f280000100800 */
[----:B-----5:R1:W5:Y:S04]  /*7070*/  LDL R182, [R1+0x54] ;  /* 0x0000540001b67983 */ /* 0x0203680000100800 */
[----:B------:R1:W1:Y:S04]  /*7080*/  LDSM.16.M88.4 R64, [R243+0x8100] ;  /* 0x00810000f340783b */ /* 0x0002680000000200 */
        /* <DEDUP_REMOVED lines=12> */
[----:B--2---:R-:W2:Y:S01]  /*7150*/  LDL R4, [R1+0x30] ;  /* 0x0000300001047983 */ /* 0x004ea20000100800 */
[----:B------:R-:W-:Y:S03]  /*7160*/  SEL R25, RZ, 0x10, P5 ;  /* 0x00000010ff197807 */ /* 0x000fe60002800000 */
[----:B----4-:R-:W4:Y:S04]  /*7170*/  LDL R5, [R1+0x1c] ;  /* 0x00001c0001057983 */ /* 0x010f280000100800 */
[----:B---3--:R-:W3:Y:S04]  /*7180*/  LDL R27, [R1+0x24] ;  /* 0x00002400011b7983 */ /* 0x008ee80000100800 */
[----:B------:R-:W3:Y:S04]  /*7190*/  LDL R26, [R1+0x2c] ;  /* 0x00002c00011a7983 */ /* 0x000ee80000100800 */
[----:B------:R-:W3:Y:S04]  /*71a0*/  LDL R24, [R1+0x28] ;  /* 0x0000280001187983 */ /* 0x000ee80000100800 */
[----:B------:R-:W3:Y:S01]  /*71b0*/  LDL R23, [R1+0x20] ;  /* 0x0000200001177983 */ /* 0x000ee20000100800 */
[----:B--2---:R-:W-:Y:S01]  /*71c0*/  SHF.R.S32.HI R0, RZ, 0x1f, R4 ;  /* 0x0000001fff007819 */ /* 0x004fe20000011404 */
[----:B------:R-:W-:Y:S04]  /*71d0*/  IMAD.WIDE.U32 R2, R4, c[0x0][0x208], RZ ;  /* 0x0000820004027a25 */ /* 0x000fe800078e00ff */
[----:B------:R-:W-:Y:S04]  /*71e0*/  IMAD R0, R0, c[0x0][0x208], RZ ;  /* 0x0000820000007a24 */ /* 0x000fe800078e02ff */
[----:B------:R-:W-:Y:S01]  /*71f0*/  IMAD R0, R4, c[0x0][0x20c], R0 ;  /* 0x0000830004007a24 */ /* 0x000fe200078e0200 */
[----:B----4-:R-:W-:Y:S03]  /*7200*/  SHF.R.S32.HI R4, RZ, 0x1f, R5 ;  /* 0x0000001fff047819 */ /* 0x010fe60000011405 */
        /* <DEDUP_REMOVED lines=8> */
[----:B------:R-:W2:Y:S04]  /*7290*/  SHFL.IDX PT, R10, R2, 0x1, 0x181f ;  /* 0x00381f00020a7f89 */ /* 0x000ea800000e0000 */
[----:B------:R-:W4:Y:S04]  /*72a0*/  SHFL.IDX PT, R3, R2, RZ, 0x181f ;  /* 0x00181fff02037589 */ /* 0x000f2800000e0000 */
[----:B------:R-:W1:Y:S04]  /*72b0*/  SHFL.IDX PT, R4, R0, RZ, 0x181f ;  /* 0x00181fff00047589 */ /* 0x000e6800000e0000 */
[----:B------:R-:W1:Y:S04]  /*72c0*/  SHFL.IDX PT, R5, R0, 0x1, 0x181f ;  /* 0x00381f0000057f89 */ /* 0x000e6800000e0000 */
[----:B------:R-:W1:Y:S04]  /*72d0*/  SHFL.IDX PT, R6, R2, 0x2, 0x181f ;  /* 0x00581f0002067f89 */ /* 0x000e6800000e0000 */
[----:B------:R-:W1:Y:S04]  /*72e0*/  SHFL.IDX PT, R7, R0, 0x2, 0x181f ;  /* 0x00581f0000077f89 */ /* 0x000e6800000e0000 */
[----:B------:R-:W1:Y:S01]  /*72f0*/  SHFL.IDX PT, R22, R2, 0x3, 0x181f ;  /* 0x00781f0002167f89 */ /* 0x000e6200000e0000 */
[-C--:B--2--5:R-:W-:Y:S03]  /*7300*/  IADD3 R12, P2, R10, R182.reuse, RZ ;  /* 0x000000b60a0c7210 */ /* 0x0a4fe60007f5e0ff */
[----:B------:R-:W2:Y:S01]  /*7310*/  SHFL.IDX PT, R0, R0, 0x3, 0x181f ;  /* 0x00781f0000007f89 */ /* 0x000ea200000e0000 */
[CC--:B----4-:R-:W-:Y:S02]  /*7320*/  IADD3 R20, P1, R3.reuse, R182.reuse, RZ ;  /* 0x000000b603147210 */ /* 0x0d0fe40007f3e0ff */
[-C--:B---3--:R-:W-:Y:S03]  /*7330*/  IADD3 R14, P0, R3, R27.reuse, RZ ;  /* 0x0000001b030e7210 */ /* 0x088fe60007f1e0ff */
[----:B-1----:R-:W-:Y:S01]  /*7340*/  IMAD.X R21, R4, 0x1, R26, P1 ;  /* 0x0000000104157824 */ /* 0x002fe200008e061a */
[-C--:B------:R-:W-:Y:S01]  /*7350*/  IADD3 R10, P1, R10, R27.reuse, RZ ;  /* 0x0000001b0a0a7210 */ /* 0x080fe20007f3e0ff */
[----:B------:R-:W-:Y:S02]  /*7360*/  IMAD.X R15, R4, 0x1, R24, P0 ;  /* 0x00000001040f7824 */ /* 0x000fe400000e0618 */
[C---:B------:R-:W-:Y:S01]  /*7370*/  IMAD.X R13, R5.reuse, 0x1, R26, P2 ;  /* 0x00000001050d7824 */ /* 0x040fe200010e061a */
        /* <DEDUP_REMOVED lines=11> */
[----:B--2---:R-:W-:Y:S01]  /*7430*/  IMAD.X R5, R0, 0x1, R26, P2 ;  /* 0x0000000100057824 */ /* 0x004fe200010e061a */
        /* <DEDUP_REMOVED lines=8> */
.L_x_3958:
        /* <DEDUP_REMOVED lines=151> */
[----:B------:R-:W1:Y:S01]  /*7e30*/  LDSM.16.M88.4 R228, [R241+0x3800] ;  /* 0x00380000f1e4783b */ /* 0x000e620000000200 */
[----:B------:R-:W-:Y:S06]  /*7e40*/  DEPBAR.LE SB0, 0x0 ;  /* 0x000080000000791a */ /* 0x000fec0000000000 */
[C---:B---3--:R-:W-:Y:S01]  /*7e50*/  HMMA.16816.F32.BF16 R8, R220.reuse, R216, R8 ;  /* 0x000000d8dc08723c */ /* 0x048fe20000041808 */
[----:B------:R-:W-:Y:S07]  /*7e60*/  BAR.SYNC.DEFER_BLOCKING 0x0 ;  /* 0x0000000000007b1d */ /* 0x000fee0000010000 */
[-C--:B------:R-:W-:Y:S08]  /*7e70*/  HMMA.16816.F32.BF16 R12, R220, R218.reuse, R12 ;  /* 0x000000dadc0c723c */ /* 0x080ff0000004180c */
[C---:B------:R-:W-:Y:S08]  /*7e80*/  HMMA.16816.F32.BF16 R16, R212.reuse, R218, R16 ;  /* 0x000000dad410723c */ /* 0x040ff00000041810 */
        /* <DEDUP_REMOVED lines=14> */
[----:B------:R-:W-:Y:S01]  /*7f70*/  ULEA UR6, UR10, UR11, 0x6 ;  /* 0x0000000b0a067291 */ /* 0x000fe2000f8e303f */
[----:B-----5:R-:W-:Y:S01]  /*7f80*/  IMAD.MOV.U32 R0, RZ, RZ, R182 ;  /* 0x000000ffff007224 */ /* 0x020fe200078e00b6 */
[----:B------:R-:W-:Y:S01]  /*7f90*/  SEL R232, RZ, 0x10, P5 ;  /* 0x00000010ffe87807 */ /* 0x000fe20002800000 */
[----:B------:R-:W3:Y:S01]  /*7fa0*/  LDL R234, [R1+0x24] ;  /* 0x0000240001ea7983 */ /* 0x000ee20000100800 */
[----:B------:R-:W-:Y:S02]  /*7fb0*/  IMAD.MOV.U32 R184, RZ, RZ, RZ ;  /* 0x000000ffffb87224 */ /* 0x000fe400078e00ff */
[----:B------:R-:W-:Y:S01]  /*7fc0*/  IMAD.U32 R2, RZ, RZ, UR6 ;  /* 0x00000006ff027e24 */ /* 0x000fe2000f8e00ff */
[----:B------:R-:W4:Y:S01]  /*7fd0*/  LDL R235, [R1+0x2c] ;  /* 0x00002c0001eb7983 */ /* 0x000f220000100800 */
[----:B------:R-:W-:Y:S03]  /*7fe0*/  IMAD.MOV.U32 R217, RZ, RZ, R0 ;  /* 0x000000ffffd97224 */ /* 0x000fe600078e0000 */
        /* <DEDUP_REMOVED lines=30> */
[----:B------:R-:W4:Y:S04]  /*81d0*/  SHFL.IDX PT, R184, R0, RZ, 0x181f ;  /* 0x00181fff00b87589 */ /* 0x000f2800000e0000 */
[----:B------:R-:W2:Y:S04]  /*81e0*/  SHFL.IDX PT, R185, R2, 0x2, 0x181f ;  /* 0x00581f0002b97f89 */ /* 0x000ea800000e0000 */
[----:B------:R3:W-:Y:S04]  /*81f0*/  SHFL.IDX PT, R189, R2, 0x3, 0x181f ;  /* 0x00781f0002bd7f89 */ /* 0x0007e800000e0000 */
[----:B------:R-:W-:Y:S04]  /*8200*/  SHFL.IDX PT, R186, R0, 0x1, 0x181f ;  /* 0x00381f0000ba7f89 */ /* 0x000fe800000e0000 */
[----:B------:R-:W3:Y:S04]  /*8210*/  SHFL.IDX PT, R212, R0, 0x2, 0x181f ;  /* 0x00581f0000d47f89 */ /* 0x000ee800000e0000 */
[----:B------:R-:W3:Y:S01]  /*8220*/  SHFL.IDX PT, R0, R0, 0x3, 0x181f ;  /* 0x00781f0000007f89 */ /* 0x000ee200000e0000 */
[-C--:B-1----:R-:W-:Y:S05]  /*8230*/  IADD3 R182, P1, R3, R217.reuse, RZ ;  /* 0x000000d903b67210 */ /* 0x082fea0007f3e0ff */
[C---:B----4-:R-:W-:Y:S01]  /*8240*/  IMAD.X R183, R184.reuse, 0x1, R235, P1 ;  /* 0x00000001b8b77824 */ /* 0x050fe200008e06eb */
[-C--:B--2---:R-:W-:Y:S04]  /*8250*/  IADD3 R190, P1, R185, R217.reuse, RZ ;  /* 0x000000d9b9be7210 */ /* 0x084fe80007f3e0ff */
[----:B---3--:R1:W-:Y:S01]  /*8260*/  LDGSTS.E.BYPASS.LTC128B.128 [R213+0x4100], [R182.64], !P6 ;  /* 0x04100000b6d57fae */ /* 0x0083e2000f101d4e */
[-C--:B------:R-:W-:Y:S05]  /*8270*/  IADD3 R2, P0, R3, R234.reuse, RZ ;  /* 0x000000ea03027210 */ /* 0x080fea0007f1e0ff */
[----:B------:R-:W-:Y:S01]  /*8280*/  IMAD.X R3, R184, 0x1, R233, P0 ;  /* 0x00000001b8037824 */ /* 0x000fe200000e06e9 */
[CC--:B------:R-:W-:Y:S02]  /*8290*/  IADD3 R210, P0, R208.reuse, R217.reuse, RZ ;  /* 0x000000d9d0d27210 */ /* 0x0c0fe40007f1e0ff */
[-C--:B------:R-:W-:Y:S01]  /*82a0*/  IADD3 R208, P2, R208, R234.reuse, RZ ;  /* 0x000000ead0d07210 */ /* 0x080fe20007f5e0ff */
[--C-:B------:R-:W-:Y:S01]  /*82b0*/  IMAD.X R191, R212, 0x1, R235.reuse, P1 ;  /* 0x00000001d4bf7824 */ /* 0x100fe200008e06eb */
[----:B------:R2:W-:Y:S01]  /*82c0*/  LDGSTS.E.BYPASS.LTC128B.128 [R213+0x6100], [R2.64], !P5 ;  /* 0x0610000002d57fae */ /* 0x0005e2000e901d4e */
[C---:B------:R-:W-:Y:S01]  /*82d0*/  IMAD.X R211, R186.reuse, 0x1, R235, P0 ;  /* 0x00000001bad37824 */ /* 0x040fe200000e06eb */
[----:B------:R-:W-:Y:S01]  /*82e0*/  IADD3 R184, P0, R185, R234, RZ ;  /* 0x000000eab9b87210 */ /* 0x000fe20007f1e0ff */
[--C-:B------:R-:W-:Y:S03]  /*82f0*/  IMAD.X R209, R186, 0x1, R233.reuse, P2 ;  /* 0x00000001bad17824 */ /* 0x100fe600010e06e9 */
[----:B------:R3:W-:Y:S01]  /*8300*/  LDGSTS.E.BYPASS.LTC128B.128 [R213+0x4900], [R210.64], !P6 ;  /* 0x04900000d2d57fae */ /* 0x0007e2000f101d4e */
[----:B------:R-:W-:Y:S03]  /*8310*/  IMAD.X R185, R212, 0x1, R233, P0 ;  /* 0x00000001d4b97824 */ /* 0x000fe600000e06e9 */
[----:B------:R3:W-:Y:S04]  /*8320*/  LDGSTS.E.BYPASS.LTC128B.128 [R213+0x6900], [R208.64], !P5 ;  /* 0x06900000d0d57fae */ /* 0x0007e8000e901d4e */
[----:B------:R3:W-:Y:S01]  /*8330*/  LDGSTS.E.BYPASS.LTC128B.128 [R213+0x5100], [R190.64], !P6 ;  /* 0x05100000bed57fae */ /* 0x0007e2000f101d4e */
[----:B-1----:R-:W-:Y:S03]  /*8340*/  IADD3 R182, -R232, 0x10, RZ ;  /* 0x00000010e8b67810 */ /* 0x002fe60007ffe1ff */
[----:B------:R3:W-:Y:S01]  /*8350*/  LDGSTS.E.BYPASS.LTC128B.128 [R213+0x7100], [R184.64], !P5 ;  /* 0x07100000b8d57fae */ /* 0x0007e2000e901d4e */
[----:B--2---:R-:W-:Y:S02]  /*8360*/  LOP3.LUT R2, R182, 0xf, RZ, 0xc0, !PT ;  /* 0x0000000fb6027812 */ /* 0x004fe400078ec0ff */
[----:B------:R-:W-:Y:S02]  /*8370*/  IADD3 R182, P2, R189, R217, RZ ;  /* 0x000000d9bdb67210 */ /* 0x000fe40007f5e0ff */
[----:B------:R-:W-:Y:S03]  /*8380*/  IADD3 R2, P1, P0, R2, R189, R234 ;  /* 0x000000bd02027210 */ /* 0x000fe6000783e0ea */
[----:B------:R-:W-:Y:S01]  /*8390*/  IMAD.X R183, R0, 0x1, R235, P2 ;  /* 0x0000000100b77824 */ /* 0x000fe200010e06eb */
[----:B------:R-:W-:Y:S02]  /*83a0*/  ISETP.NE.U32.AND P2, PT, R232, RZ, PT ;  /* 0x000000ffe800720c */ /* 0x000fe40003f45070 */
[----:B------:R-:W-:Y:S02]  /*83b0*/  IADD3.X R3, RZ, R0, R233, P1, P0 ;  /* 0x00000000ff037210 */ /* 0x000fe40000fe04e9 */
[----:B------:R3:W-:Y:S09]  /*83c0*/  LDGSTS.E.BYPASS.LTC128B.128 [R213+0x5900], [R182.64], !P6 ;  /* 0x05900000b6d57fae */ /* 0x0007f2000f101d4e */
[----:B------:R3:W-:Y:S02]  /*83d0*/  LDGSTS.E.BYPASS.LTC128B.128.ZFILL [R213+0x7900], [R2.64], P2 ;  /* 0x0790000002d57fae */ /* 0x0007e40009141d4e */
.L_x_3959:
[----:B---3--:R-:W2:Y:S01]  /*83e0*/  LDL R2, [R1+0x44] ;  /* 0x0000440001027983 */ /* 0x008ea20000100800 */
[----:B------:R-:W-:Y:S01]  /*83f0*/  PLOP3.LUT P0, PT, PT, PT, UP1, 0x80, 0x0 ;  /* 0x000000000000781c */ /* 0x000fe20003f0f018 */
[----:B------:R-:W-:Y:S02]  /*8400*/  UIMAD UR6, UR10, UR4, 0x1 ;  /* 0x000000010a0674a4 */ /* 0x000fe4000f8e0204 */
[----:B-----5:R-:W3:Y:S01]  /*8410*/  LDL R182, [R1+0x4c] ;  /* 0x00004c0001b67983 */ /* 0x020ee20000100800 */
[----:B------:R-:W-:Y:S02]  /*8420*/  UISETP.GT.AND UP0, UPT, UR10, UR5, UPT ;  /* 0x000000050a00728c */ /* 0x000fe4000bf04270 */
[----:B------:R-:W-:Y:S01]  /*8430*/  UIADD3 UR10, UR10, -0x1, URZ ;  /* 0xffffffff0a0a7890 */ /* 0x000fe2000fffe03f */
[----:B------:R-:W-:Y:S04]  /*8440*/  STL [R1+0x6c], R244 ;  /* 0x00006cf401007387 */ /* 0x000fe80000100800 */
[----:B------:R-:W-:Y:S04]  /*8450*/  STL [R1+0x68], R243 ;  /* 0x000068f301007387 */ /* 0x000fe80000100800 */
[----:B------:R-:W-:Y:S04]  /*8460*/  STL [R1+0x64], R242 ;  /* 0x000064f201007387 */ /* 0x000fe80000100800 */
[----:B------:R-:W-:Y:S04]  /*8470*/  STL [R1+0x60], R241 ;  /* 0x000060f101007387 */ /* 0x000fe80000100800 */
[----:B------:R-:W-:Y:S04]  /*8480*/  STL [R1+0x5c], R236 ;  /* 0x00005cec01007387 */ /* 0x000fe80000100800 */
[----:B------:R1:W2:Y:S04]  /*8490*/  LDL R0, [R1+0x48] ;  /* 0x0000480001007983 */ /* 0x0002a80000100800 */
[----:B------:R-:W0:Y:S01]  /*84a0*/  LDGDEPBAR ;  /* 0x00000000000079af */ /* 0x000e220000000000 */
[----:B--2---:R-:W-:Y:S07]  /*84b0*/  @P0 MOV R0, R2 ;  /* 0x0000000200000202 */ /* 0x004fee0000000f00 */
[----:B------:R-:W-:Y:S08]  /*84c0*/  SHFL.IDX PT, R184, R0, 0x2, 0x1c1f ;  /* 0x005c1f0000b87f89 */ /* 0x000ff000000e0000 */
[----:B------:R-:W-:Y:S08]  /*84d0*/  SHFL.IDX PT, R183, R0, 0x3, 0x1c1f ;  /* 0x007c1f0000b77f89 */ /* 0x000ff000000e0000 */
[----:B------:R-:W2:Y:S08]  /*84e0*/  SHFL.IDX PT, R3, R0, RZ, 0x1c1f ;  /* 0x001c1fff00037589 */ /* 0x000eb000000e0000 */
[----:B------:R4:W1:Y:S02]  /*84f0*/  SHFL.IDX PT, R2, R0, 0x1, 0x1c1f ;  /* 0x003c1f0000027f89 */ /* 0x00086400000e0000 */
[----:B----4-:R-:W-:Y:S05]  /*8500*/  IMAD.U32 R0, RZ, RZ, UR7 ;  /* 0x00000007ff007e24 */ /* 0x010fea000f8e00ff */
[----:B---3--:R-:W-:Y:S04]  /*8510*/  IADD3 R0, R0, UR6, -R182 ;  /* 0x0000000600007c10 */ /* 0x008fe8000fffe8b6 */
[----:B------:R-:W-:Y:S04]  /*8520*/  IADD3 R182, R0, -UR12, RZ ;  /* 0x8000000c00b67c10 */ /* 0x000fe8000fffe0ff */
[C---:B--2---:R-:W-:Y:S01]  /*8530*/  IADD3 R3, R182.reuse, R3, RZ ;  /* 0x00000003b6037210 */ /* 0x044fe20007ffe0ff */
[C---:B-1----:R-:W-:Y:S01]  /*8540*/  IMAD.IADD R2, R182.reuse, 0x1, R2 ;  /* 0x00000001b6027824 */ /* 0x042fe200078e0202 */
[C---:B------:R-:W-:Y:S01]  /*8550*/  IADD3 R0, R182.reuse, R184, RZ ;  /* 0x000000b8b6007210 */ /* 0x040fe20007ffe0ff */
[----:B------:R-:W-:Y:S01]  /*8560*/  IMAD.IADD R182, R182, 0x1, R183 ;  /* 0x00000001b6b67824 */ /* 0x000fe200078e02b7 */
[C---:B------:R-:W-:Y:S02]  /*8570*/  ISETP.GT.AND P1, PT, R3.reuse, RZ, PT ;  /* 0x000000ff0300720c */ /* 0x040fe40003f24270 */
[----:B------:R-:W-:Y:S02]  /*8580*/  ISETP.GT.AND P0, PT, R3, 0x1, PT ;  /* 0x000000010300780c */ /* 0x000fe40003f04270 */
        /* <DEDUP_REMOVED lines=17> */
[C---:B------:R-:W-:Y:S02]  /*86a0*/  ISETP.GT.AND P2, PT, R2.reuse, 0x8, PT ;  /* 0x000000080200780c */ /* 0x040fe40003f44270 */
[----:B------:R-:W-:Y:S02]  /*86b0*/  ISETP.GT.AND P1, PT, R2, 0x11, PT ;  /* 0x000000110200780c */ /* 0x000fe40003f24270 */
[----:B------:R-:W-:Y:S02]  /*86c0*/  FSEL R32, R32, -INF , P0 ;  /* 0xff80000020207808 */ /* 0x000fe40000000000 */
[----:B------:R-:W-:Y:S02]  /*86d0*/  ISETP.GT.AND P0, PT, R2, 0x19, PT ;  /* 0x000000190200780c */ /* 0x000fe40003f04270 */
[----:B------:R-:W-:Y:S02]  /*86e0*/  FMNMX.FTZ R4, R183, R180, !PT ;  /* 0x000000b4b7047209 */ /* 0x000fe40007810000 */
[----:B------:R-:W-:Y:S02]  /*86f0*/  FSEL R18, R18, -INF , P2 ;  /* 0xff80000012127808 */ /* 0x000fe40001000000 */
[----:B------:R-:W-:Y:S02]  /*8700*/  FSEL R23, R23, -INF , P1 ;  /* 0xff80000017177808 */ /* 0x000fe40000800000 */
[----:B------:R-:W-:Y:S02]  /*8710*/  FSEL R35, R35, -INF , P0 ;  /* 0xff80000023237808 */ /* 0x000fe40000000000 */
[----:B------:R-:W-:Y:S02]  /*8720*/  ISETP.GT.AND P2, PT, R2, 0x10, PT ;  /* 0x000000100200780c */ /* 0x000fe40003f44270 */
[----:B------:R-:W-:Y:S02]  /*8730*/  ISETP.GT.AND P0, PT, R3, 0x21, PT ;  /* 0x000000210300780c */ /* 0x000fe40003f04270 */
[----:B------:R-:W-:Y:S02]  /*8740*/  FMNMX.FTZ R4, R189, R4, !PT ;  /* 0x00000004bd047209 */ /* 0x000fe40007810000 */
[----:B------:R-:W-:Y:S02]  /*8750*/  ISETP.GT.AND P1, PT, R3, 0x19, PT ;  /* 0x000000190300780c */ /* 0x000fe40003f24270 */
[----:B------:R-:W-:Y:S02]  /*8760*/  FSEL R22, R22, -INF , P2 ;  /* 0xff80000016167808 */ /* 0x000fe40001000000 */
[----:B------:R-:W-:Y:S02]  /*8770*/  FSEL R37, R37, -INF , P0 ;  /* 0xff80000025257808 */ /* 0x000fe40000000000 */
[----:B------:R-:W-:Y:S02]  /*8780*/  ISETP.GT.AND P2, PT, R2, 0x18, PT ;  /* 0x000000180200780c */ /* 0x000fe40003f44270 */
[----:B------:R-:W-:Y:S02]  /*8790*/  FSEL R33, R33, -INF , P1 ;  /* 0xff80000021217808 */ /* 0x000fe40000800000 */
[C---:B------:R-:W-:Y:S02]  /*87a0*/  ISETP.GT.AND P1, PT, R3.reuse, 0x20, PT ;  /* 0x000000200300780c */ /* 0x040fe40003f24270 */
[----:B------:R-:W-:Y:S02]  /*87b0*/  ISETP.GT.AND P0, PT, R3, 0x28, PT ;  /* 0x000000280300780c */ /* 0x000fe40003f04270 */
[----:B------:R-:W-:Y:S02]  /*87c0*/  FMNMX.FTZ R4, R7, R4, !PT ;  /* 0x0000000407047209 */ /* 0x000fe40007810000 */
        /* <DEDUP_REMOVED lines=8> */
[----:B------:R-:W-:Y:S02]  /*8850*/  FSEL R39, R39, -INF , P1 ;  /* 0xff80000027277808 */ /* 0x000fe40000800000 */
[----:B------:R-:W-:Y:S02]  /*8860*/  FSEL R51, R51, -INF , P0 ;  /* 0xff80000033337808 */ /* 0x000fe40000000000 */
[----:B------:R-:W-:Y:S02]  /*8870*/  FMNMX.FTZ R4, R20, R4, !PT ;  /* 0x0000000414047209 */ /* 0x000fe40007810000 */
[----:B------:R-:W-:Y:S02]  /*8880*/  ISETP.GT.AND P1, PT, R2, 0x28, PT ;  /* 0x000000280200780c */ /* 0x000fe40003f24270 */
[C---:B------:R-:W-:Y:S02]  /*8890*/  ISETP.GT.AND P2, PT, R3.reuse, 0x29, PT ;  /* 0x000000290300780c */ /* 0x040fe40003f44270 */
[----:B------:R-:W-:Y:S02]  /*88a0*/  ISETP.GT.AND P0, PT, R3, 0x30, PT ;  /* 0x000000300300780c */ /* 0x000fe40003f04270 */
[----:B------:R-:W-:Y:S02]  /*88b0*/  FSEL R50, R50, -INF , P1 ;  /* 0xff80000032327808 */ /* 0x000fe40000800000 */
[----:B------:R-:W-:Y:S02]  /*88c0*/  FMNMX.FTZ R4, R21, R4, !PT ;  /* 0x0000000415047209 */ /* 0x000fe40007810000 */
[----:B------:R-:W-:Y:S02]  /*88d0*/  FSEL R49, R49, -INF , P2 ;  /* 0xff80000031317808 */ /* 0x000fe40001000000 */
[----:B------:R-:W-:Y:S02]  /*88e0*/  ISETP.GT.AND P2, PT, R3, 0x31, PT ;  /* 0x000000310300780c */ /* 0x000fe40003f44270 */
[----:B------:R-:W-:Y:S02]  /*88f0*/  ISETP.GT.AND P1, PT, R2, 0x30, PT ;  /* 0x000000300200780c */ /* 0x000fe40003f24270 */
[----:B------:R-:W-:Y:S02]  /*8900*/  FSEL R52, R52, -INF , P0 ;  /* 0xff80000034347808 */ /* 0x000fe40000000000 */
[----:B------:R-:W-:Y:S02]  /*8910*/  ISETP.GT.AND P0, PT, R2, 0x31, PT ;  /* 0x000000310200780c */ /* 0x000fe40003f04270 */
[----:B------:R-:W-:Y:S02]  /*8920*/  FSEL R53, R53, -INF , P2 ;  /* 0xff80000035357808 */ /* 0x000fe40001000000 */
[----:B------:R-:W-:Y:S02]  /*8930*/  FSEL R54, R54, -INF , P1 ;  /* 0xff80000036367808 */ /* 0x000fe40000800000 */
[----:B------:R-:W-:Y:S02]  /*8940*/  FSEL R55, R55, -INF , P0 ;  /* 0xff80000037377808 */ /* 0x000fe40000000000 */
[----:B------:R-:W-:Y:S02]  /*8950*/  FMNMX.FTZ R4, R32, R4, !PT ;  /* 0x0000000420047209 */ /* 0x000fe40007810000 */
[C---:B------:R-:W-:Y:S02]  /*8960*/  ISETP.GT.AND P0, PT, R0.reuse, RZ, PT ;  /* 0x000000ff0000720c */ /* 0x040fe40003f04270 */
[----:B------:R-:W-:Y:S02]  /*8970*/  ISETP.GT.AND P2, PT, R0, 0x1, PT ;  /* 0x000000010000780c */ /* 0x000fe40003f44270 */
[----:B------:R-:W-:Y:S02]  /*8980*/  ISETP.GT.AND P1, PT, R182, RZ, PT ;  /* 0x000000ffb600720c */ /* 0x000fe40003f24270 */
[----:B------:R-:W-:Y:S02]  /*8990*/  FSEL R16, R8, -INF , P0 ;  /* 0xff80000008107808 */ /* 0x000fe40000000000 */
[----:B------:R-:W-:Y:S02]  /*89a0*/  FSEL R17, R9, -INF , P2 ;  /* 0xff80000009117808 */ /* 0x000fe40001000000 */
[----:B------:R-:W-:Y:S02]  /*89b0*/  FSEL R10, R10, -INF , P1 ;  /* 0xff8000000a0a7808 */ /* 0x000fe40000800000 */
[----:B------:R-:W-:Y:S02]  /*89c0*/  ISETP.GT.AND P0, PT, R182, 0x1, PT ;  /* 0x00000001b600780c */ /* 0x000fe40003f04270 */
[C---:B------:R-:W-:Y:S02]  /*89d0*/  ISETP.GT.AND P2, PT, R3.reuse, 0x38, PT ;  /* 0x000000380300780c */ /* 0x040fe40003f44270 */
        /* <DEDUP_REMOVED lines=22> */
[----:B------:R-:W-:Y:S01]  /*8b40*/  ISETP.GT.AND P0, PT, R0, 0x8, PT ;  /* 0x000000080000780c */ /* 0x000fe20003f04270 */
[----:B------:R-:W1:Y:S01]  /*8b50*/  SHFL.BFLY PT, R4, R186, 0x2, 0x1f ;  /* 0x0c401f00ba047f89 */ /* 0x000e6200000e0000 */
        /* <DEDUP_REMOVED lines=8> */
[----:B------:R-:W-:Y:S02]  /*8be0*/  FMNMX.FTZ R2, R38, R2, !PT ;  /* 0x0000000226027209 */ /* 0x000fe40007810000 */
[----:B------:R-:W-:Y:S02]  /*8bf0*/  FSEL R13, R13, -INF , P2 ;  /* 0xff8000000d0d7808 */ /* 0x000fe40001000000 */
[----:B------:R-:W-:Y:S02]  /*8c00*/  FSEL R15, R15, -INF , P0 ;  /* 0xff8000000f0f7808 */ /* 0x000fe40000000000 */
[----:B------:R-:W-:Y:S02]  /*8c10*/  ISETP.GT.AND P0, PT, R0, 0x10, PT ;  /* 0x000000100000780c */ /* 0x000fe40003f04270 */
        /* <DEDUP_REMOVED lines=8> */
[----:B------:R-:W-:Y:S02]  /*8ca0*/  FMNMX.FTZ R3, R24, R3, !PT ;  /* 0x0000000318037209 */ /* 0x000fe40007810000 */
        /* <DEDUP_REMOVED lines=9> */
[----:B------:R-:W-:Y:S02]  /*8d40*/  ISETP.GT.AND P2, PT, R0, 0x19, PT ;  /* 0x000000190000780c */ /* 0x000fe40003f44270 */
[----:B------:R-:W-:Y:S02]  /*8d50*/  FSEL R222, R26, -INF , P1 ;  /* 0xff8000001ade7808 */ /* 0x000fe40000800000 */
[----:B------:R-:W-:Y:S02]  /*8d60*/  FSEL R223, R31, -INF , P0 ;  /* 0xff8000001fdf7808 */ /* 0x000fe40000000000 */
[----:B------:R-:W-:Y:S02]  /*8d70*/  FMNMX.FTZ R2, R54, R2, !PT ;  /* 0x0000000236027209 */ /* 0x000fe40007810000 */
[----:B------:R-:W-:Y:S02]  /*8d80*/  ISETP.GT.AND P1, PT, R182, 0x18, PT ;  /* 0x00000018b600780c */ /* 0x000fe40003f24270 */
[----:B------:R-:W-:Y:S02]  /*8d90*/  FSEL R29, R29, -INF , P2 ;  /* 0xff8000001d1d7808 */ /* 0x000fe40001000000 */
[----:B------:R-:W-:Y:S02]  /*8da0*/  ISETP.GT.AND P0, PT, R0, 0x20, PT ;  /* 0x000000200000780c */ /* 0x000fe40003f04270 */
[----:B-1----:R-:W-:Y:S02]  /*8db0*/  FMNMX.FTZ R186, R4, R186, !PT ;  /* 0x000000ba04ba7209 */ /* 0x002fe40007810000 */
[----:B------:R-:W-:Y:S02]  /*8dc0*/  FMNMX.FTZ R4, R10, R188, !PT ;  /* 0x000000bc0a047209 */ /* 0x000fe40007810000 */
[----:B------:R-:W-:Y:S01]  /*8dd0*/  FMNMX.FTZ R3, R28, R3, !PT ;  /* 0x000000031c037209 */ /* 0x000fe20007810000 */
[----:B------:R-:W-:Y:S01]  /*8de0*/  SHFL.BFLY PT, R6, R186, 0x1, 0x1f ;  /* 0x0c201f00ba067f89 */ /* 0x000fe200000e0000 */
[----:B------:R-:W-:Y:S02]  /*8df0*/  FSEL R224, R30, -INF , P1 ;  /* 0xff8000001ee07808 */ /* 0x000fe40000800000 */
[----:B------:R-:W-:Y:S02]  /*8e00*/  ISETP.GT.AND P1, PT, R182, 0x20, PT ;  /* 0x00000020b600780c */ /* 0x000fe40003f24270 */
[----:B------:R-:W-:Y:S02]  /*8e10*/  FSEL R40, R40, -INF , P0 ;  /* 0xff80000028287808 */ /* 0x000fe40000000000 */
[----:B------:R-:W-:Y:S02]  /*8e20*/  FMNMX.FTZ R2, R55, R2, !PT ;  /* 0x0000000237027209 */ /* 0x000fe40007810000 */
[----:B------:R-:W-:Y:S02]  /*8e30*/  ISETP.GT.AND P2, PT, R0, 0x21, PT ;  /* 0x000000210000780c */ /* 0x000fe40003f44270 */
[----:B------:R-:W-:Y:S02]  /*8e40*/  FMNMX.FTZ R4, R11, R4, !PT ;  /* 0x000000040b047209 */ /* 0x000fe40007810000 */
[----:B------:R-:W-:Y:S02]  /*8e50*/  FMNMX.FTZ R3, R29, R3, !PT ;  /* 0x000000031d037209 */ /* 0x000fe40007810000 */
        /* <DEDUP_REMOVED lines=12> */
[----:B------:R-:W1:Y:S01]  /*8f20*/  SHFL.BFLY PT, R4, R185, 0x2, 0x1f ;  /* 0x0c401f00b9047f89 */ /* 0x000e6200000e0000 */
[----:B------:R-:W-:Y:S02]  /*8f30*/  ISETP.GT.AND P0, PT, R0, 0x29, PT ;  /* 0x000000290000780c */ /* 0x000fe40003f04270 */
[----:B------:R-:W-:Y:S02]  /*8f40*/  FSEL R56, R56, -INF , P2 ;  /* 0xff80000038387808 */ /* 0x000fe40001000000 */
[C---:B------:R-:W-:Y:S02]  /*8f50*/  ISETP.GT.AND P1, PT, R0.reuse, 0x31, PT ;  /* 0x000000310000780c */ /* 0x040fe40003f24270 */
[----:B------:R-:W-:Y:S02]  /*8f60*/  FSEL R45, R45, -INF , P0 ;  /* 0xff8000002d2d7808 */ /* 0x000fe40000000000 */
[C---:B------:R-:W-:Y:S02]  /*8f70*/  ISETP.GT.AND P0, PT, R0.reuse, 0x38, PT ;  /* 0x000000380000780c */ /* 0x040fe40003f04270 */
        /* <DEDUP_REMOVED lines=13> */
[----:B-1----:R-:W-:Y:S01]  /*9050*/  FMNMX.FTZ R185, R185, R4, !PT ;  /* 0x00000004b9b97209 */ /* 0x002fe20007810000 */
[----:B------:R-:W1:Y:S01]  /*9060*/  SHFL.BFLY PT, R3, R184, 0x2, 0x1f ;  /* 0x0c401f00b8037f89 */ /* 0x000e6200000e0000 */
[----:B------:R-:W-:Y:S02]  /*9070*/  FMNMX.FTZ R186, R186, R6, !PT ;  /* 0x00000006baba7209 */ /* 0x000fe40007810000 */
[----:B------:R-:W-:Y:S02]  /*9080*/  FMNMX.FTZ R2, R224, R2, !PT ;  /* 0x00000002e0027209 */ /* 0x000fe40007810000 */
[C---:B------:R-:W-:Y:S01]  /*9090*/  FSETP.NEU.FTZ.AND P2, PT, R186.reuse, -INF , PT ;  /* 0xff800000ba00780b */ /* 0x040fe20003f5d000 */
[----:B------:R-:W-:Y:S01]  /*90a0*/  FMUL.FTZ R8, R186, c[0x0][0x2d0] ;  /* 0x0000b400ba087a20 */ /* 0x000fe20000410000 */
[----:B------:R-:W-:Y:S01]  /*90b0*/  FMNMX.FTZ R2, R223, R2, !PT ;  /* 0x00000002df027209 */ /* 0x000fe20007810000 */
[----:B------:R-:W2:Y:S01]  /*90c0*/  SHFL.BFLY PT, R4, R185, 0x1, 0x1f ;  /* 0x0c201f00b9047f89 */ /* 0x000ea200000e0000 */
[----:B------:R-:W-:Y:S02]  /*90d0*/  ISETP.GT.AND P1, PT, R182, 0x28, PT ;  /* 0x00000028b600780c */ /* 0x000fe40003f24270 */
[----:B------:R-:W-:Y:S02]  /*90e0*/  FSEL R8, R8, RZ, P2 ;  /* 0x000000ff08087208 */ /* 0x000fe40001000000 */
[----:B------:R-:W-:Y:S02]  /*90f0*/  FMNMX.FTZ R0, R221, R2, !PT ;  /* 0x00000002dd007209 */ /* 0x000fe40007810000 */
[----:B------:R-:W-:Y:S01]  /*9100*/  FSEL R219, R46, -INF , P1 ;  /* 0xff8000002edb7808 */ /* 0x000fe20000800000 */
[--C-:B------:R-:W-:Y:S01]  /*9110*/  FFMA.FTZ R9, R183, c[0x0][0x2d0], -R8.reuse ;  /* 0x0000b400b7097a23 */ /* 0x100fe20000010808 */
[----:B------:R-:W-:Y:S01]  /*9120*/  FMNMX.FTZ R0, R220, R0, !PT ;  /* 0x00000000dc007209 */ /* 0x000fe20007810000 */
[--C-:B------:R-:W-:Y:S01]  /*9130*/  FFMA.FTZ R30, R20, c[0x0][0x2d0], -R8.reuse ;  /* 0x0000b400141e7a23 */ /* 0x100fe20000010808 */
[C---:B------:R-:W-:Y:S01]  /*9140*/  ISETP.GT.AND P1, PT, R182.reuse, 0x30, PT ;  /* 0x00000030b600780c */ /* 0x040fe20003f24270 */
[--C-:B------:R-:W-:Y:S01]  /*9150*/  FFMA.FTZ R235, R21, c[0x0][0x2d0], -R8.reuse ;  /* 0x0000b40015eb7a23 */ /* 0x100fe20000010808 */
[----:B------:R-:W-:Y:S01]  /*9160*/  FMNMX.FTZ R2, R219, R0, !PT ;  /* 0x00000000db027209 */ /* 0x000fe20007810000 */
[--C-:B------:R-:W-:Y:S01]  /*9170*/  FFMA.FTZ R0, R189, c[0x0][0x2d0], -R8.reuse ;  /* 0x0000b400bd007a23 */ /* 0x100fe20000010808 */
[----:B------:R-:W-:Y:S01]  /*9180*/  ISETP.GT.AND P0, PT, R182, 0x29, PT ;  /* 0x00000029b600780c */ /* 0x000fe20003f04270 */
[----:B------:R-:W-:Y:S01]  /*9190*/  MUFU.EX2 R9, R9 ;  /* 0x0000000900097308 */ /* 0x000fe20000000800 */
[----:B-1----:R-:W-:Y:S01]  /*91a0*/  FMNMX.FTZ R184, R184, R3, !PT ;  /* 0x00000003b8b87209 */ /* 0x002fe20007810000 */
[--C-:B------:R-:W-:Y:S01]  /*91b0*/  FFMA.FTZ R3, R191, c[0x0][0x2d0], -R8.reuse ;  /* 0x0000b400bf037a23 */ /* 0x100fe20000010808 */
[----:B------:R-:W-:Y:S01]  /*91c0*/  FSEL R216, R58, -INF , P1 ;  /* 0xff8000003ad87808 */ /* 0x000fe20000800000 */
[--C-:B------:R-:W-:Y:S01]  /*91d0*/  FFMA.FTZ R58, R37, c[0x0][0x2d0], -R8.reuse ;  /* 0x0000b400253a7a23 */ /* 0x100fe20000010808 */
[----:B------:R-:W-:Y:S01]  /*91e0*/  ISETP.GT.AND P1, PT, R182, 0x38, PT ;  /* 0x00000038b600780c */ /* 0x000fe20003f24270 */
[--C-:B------:R-:W-:Y:S01]  /*91f0*/  FFMA.FTZ R189, R49, c[0x0][0x2d0], -R8.reuse ;  /* 0x0000b40031bd7a23 */ /* 0x100fe20000010808 */
[----:B------:R-:W-:Y:S01]  /*9200*/  FSEL R218, R47, -INF , P0 ;  /* 0xff8000002fda7808 */ /* 0x000fe20000000000 */
[--C-:B------:R-:W-:Y:S01]  /*9210*/  FFMA.FTZ R46, R33, c[0x0][0x2d0], -R8.reuse ;  /* 0x0000b400212e7a23 */ /* 0x100fe20000010808 */
[----:B--2---:R-:W-:Y:S01]  /*9220*/  FMNMX.FTZ R185, R185, R4, !PT ;  /* 0x00000004b9b97209 */ /* 0x004fe20007810000 */
[----:B------:R1:W-:Y:S01]  /*9230*/  MUFU.EX2 R242, R3 ;  /* 0x0000000300f27308 */ /* 0x0003e20000000800 */
[----:B------:R-:W-:Y:S01]  /*9240*/  FSEL R214, R62, -INF , P1 ;  /* 0xff8000003ed67808 */ /* 0x000fe20000800000 */
[----:B------:R-:W2:Y:S01]  /*9250*/  SHFL.BFLY PT, R4, R184, 0x1, 0x1f ;  /* 0x0c201f00b8047f89 */ /* 0x000ea200000e0000 */
[C---:B------:R-:W-:Y:S01]  /*9260*/  FSETP.NEU.FTZ.AND P1, PT, R185.reuse, -INF , PT ;  /* 0xff800000b900780b */ /* 0x040fe20003f3d000 */
[----:B------:R-:W-:Y:S01]  /*9270*/  FMUL.FTZ R6, R185, c[0x0][0x2d0] ;  /* 0x0000b400b9067a20 */ /* 0x000fe20000410000 */
[----:B------:R-:W-:Y:S01]  /*9280*/  FMNMX.FTZ R2, R218, R2, !PT ;  /* 0x00000002da027209 */ /* 0x000fe20007810000 */
[--C-:B------:R-:W-:Y:S01]  /*9290*/  FFMA.FTZ R47, R36, c[0x0][0x2d0], -R8.reuse ;  /* 0x0000b400242f7a23 */ /* 0x100fe20000010808 */
[----:B------:R-:W-:Y:S01]  /*92a0*/  ISETP.GT.AND P0, PT, R182, 0x31, PT ;  /* 0x00000031b600780c */ /* 0x000fe20003f04270 */
[--C-:B------:R-:W-:Y:S01]  /*92b0*/  FFMA.FTZ R31, R32, c[0x0][0x2d0], -R8.reuse ;  /* 0x0000b400201f7a23 */ /* 0x100fe20000010808 */
[----:B------:R-:W-:Y:S01]  /*92c0*/  FSEL R6, R6, RZ, P1 ;  /* 0x000000ff06067208 */ /* 0x000fe20000800000 */
[----:B------:R3:W-:Y:S01]  /*92d0*/  MUFU.EX2 R217, R0 ;  /* 0x0000000000d97308 */ /* 0x0007e20000000800 */
[----:B------:R-:W-:Y:S01]  /*92e0*/  FSEL R215, R59, -INF , P0 ;  /* 0xff8000003bd77808 */ /* 0x000fe20000000000 */
[----:B------:R-:W-:Y:S01]  /*92f0*/  FFMA.FTZ R59, R53, c[0x0][0x2d0], -R8 ;  /* 0x0000b400353b7a23 */ /* 0x000fe20000010808 */
[----:B------:R-:W-:Y:S01]  /*9300*/  FMNMX.FTZ R2, R216, R2, !PT ;  /* 0x00000002d8027209 */ /* 0x000fe20007810000 */
[--C-:B------:R-:W-:Y:S01]  /*9310*/  FFMA.FTZ R232, R22, c[0x0][0x2d0], -R6.reuse ;  /* 0x0000b40016e87a23 */ /* 0x100fe20000010806 */
[----:B------:R-:W-:Y:S01]  /*9320*/  ISETP.GT.AND P0, PT, R182, 0x39, PT ;  /* 0x00000039b600780c */ /* 0x000fe20003f04270 */
[--C-:B------:R-:W-:Y:S01]  /*9330*/  FFMA.FTZ R231, R23, c[0x0][0x2d0], -R6.reuse ;  /* 0x0000b40017e77a23 */ /* 0x100fe20000010806 */
[----:B------:R-:W-:Y:S01]  /*9340*/  FMNMX.FTZ R2, R215, R2, !PT ;  /* 0x00000002d7027209 */ /* 0x000fe20007810000 */
[--C-:B------:R-:W-:Y:S01]  /*9350*/  FFMA.FTZ R230, R34, c[0x0][0x2d0], -R6.reuse ;  /* 0x0000b40022e67a23 */ /* 0x100fe20000010806 */
[----:B------:R-:W-:Y:S01]  /*9360*/  FSEL R183, R63, -INF , P0 ;  /* 0xff8000003fb77808 */ /* 0x000fe20000000000 */
[--C-:B------:R-:W-:Y:S02]  /*9370*/  FFMA.FTZ R228, R35, c[0x0][0x2d0], -R6.reuse ;  /* 0x0000b40023e47a23 */ /* 0x100fe40000010806 */
[--C-:B------:R-:W-:Y:S02]  /*9380*/  FFMA.FTZ R38, R38, c[0x0][0x2d0], -R6.reuse ;  /* 0x0000b40026267a23 */ /* 0x100fe40000010806 */
[--C-:B-1----:R-:W-:Y:S02]  /*9390*/  FFMA.FTZ R3, R190, c[0x0][0x2d0], -R6.reuse ;  /* 0x0000b400be037a23 */ /* 0x102fe40000010806 */
[--C-:B------:R-:W-:Y:S01]  /*93a0*/  FFMA.FTZ R39, R39, c[0x0][0x2d0], -R6.reuse ;  /* 0x0000b40027277a23 */ /* 0x100fe20000010806 */
[----:B--2---:R-:W-:Y:S01]  /*93b0*/  FMNMX.FTZ R184, R184, R4, !PT ;  /* 0x00000004b8b87209 */ /* 0x004fe20007810000 */
[----:B------:R1:W-:Y:S01]  /*93c0*/  MUFU.EX2 R211, R3 ;  /* 0x0000000300d37308 */ /* 0x0003e20000000800 */
[--C-:B------:R-:W-:Y:S01]  /*93d0*/  FFMA.FTZ R42, R50, c[0x0][0x2d0], -R6.reuse ;  /* 0x0000b400322a7a23 */ /* 0x100fe20000010806 */
[----:B------:R-:W-:Y:S01]  /*93e0*/  FSEL R4, R185, RZ, P1 ;  /* 0x000000ffb9047208 */ /* 0x000fe20000800000 */
[--C-:B------:R-:W-:Y:S01]  /*93f0*/  FFMA.FTZ R43, R51, c[0x0][0x2d0], -R6.reuse ;  /* 0x0000b400332b7a23 */ /* 0x100fe20000010806 */
[----:B------:R-:W-:Y:S01]  /*9400*/  FSETP.NEU.FTZ.AND P0, PT, R184, -INF , PT ;  /* 0xff800000b800780b */ /* 0x000fe20003f1d000 */
[----:B------:R-:W-:Y:S01]  /*9410*/  FFMA.FTZ R54, R54, c[0x0][0x2d0], -R6 ;  /* 0x0000b40036367a23 */ /* 0x000fe20000010806 */
[----:B---3--:R-:W-:Y:S01]  /*9420*/  FMNMX.FTZ R0, R214, R2, !PT ;  /* 0x00000002d6007209 */ /* 0x008fe20007810000 */
[----:B------:R-:W-:Y:S02]  /*9430*/  FFMA.FTZ R2, R7, c[0x0][0x2d0], -R8 ;  /* 0x0000b40007027a23 */ /* 0x000fe40000010808 */
[--C-:B------:R-:W-:Y:S01]  /*9440*/  FFMA.FTZ R55, R55, c[0x0][0x2d0], -R6.reuse ;  /* 0x0000b40037377a23 */ /* 0x100fe20000010806 */
[----:B------:R-:W-:Y:S01]  /*9450*/  FMNMX.FTZ R0, R183, R0, !PT ;  /* 0x00000000b7007209 */ /* 0x000fe20007810000 */
[----:B------:R2:W-:Y:S01]  /*9460*/  MUFU.EX2 R241, R2 ;  /* 0x0000000200f17308 */ /* 0x0005e20000000800 */
[--C-:B------:R-:W-:Y:S02]  /*9470*/  FFMA.FTZ R66, R66, c[0x0][0x2d0], -R6.reuse ;  /* 0x0000b40042427a23 */ /* 0x100fe40000010806 */
[----:B------:R-:W-:Y:S02]  /*9480*/  FFMA.FTZ R67, R67, c[0x0][0x2d0], -R6 ;  /* 0x0000b40043437a23 */ /* 0x000fe40000010806 */
[----:B------:R-:W-:Y:S02]  /*9490*/  FMUL.FTZ R7, R184, c[0x0][0x2d0] ;  /* 0x0000b400b8077a20 */ /* 0x000fe40000410000 */
[--C-:B------:R-:W-:Y:S02]  /*94a0*/  FFMA.FTZ R63, R48, c[0x0][0x2d0], -R8.reuse ;  /* 0x0000b400303f7a23 */ /* 0x100fe40000010808 */
[----:B------:R-:W-:Y:S01]  /*94b0*/  FFMA.FTZ R62, R52, c[0x0][0x2d0], -R8 ;  /* 0x0000b400343e7a23 */ /* 0x000fe20000010808 */
[----:B------:R-:W-:Y:S01]  /*94c0*/  FSEL R7, R7, RZ, P0 ;  /* 0x000000ff07077208 */ /* 0x000fe20000000000 */
[----:B------:R-:W-:Y:S02]  /*94d0*/  IMAD.MOV.U32 R34, RZ, RZ, R189 ;  /* 0x000000ffff227224 */ /* 0x000fe400078e00bd */
[--C-:B-1----:R-:W-:Y:S02]  /*94e0*/  FFMA.FTZ R3, R208, c[0x0][0x2d0], -R6.reuse ;  /* 0x0000b400d0037a23 */ /* 0x102fe40000010806 */
[--C-:B------:R-:W-:Y:S02]  /*94f0*/  FFMA.FTZ R229, R25, c[0x0][0x2d0], -R7.reuse ;  /* 0x0000b40019e57a23 */ /* 0x100fe40000010807 */
[----:B------:R1:W3:Y:S01]  /*9500*/  MUFU.EX2 R213, R3 ;  /* 0x0000000300d57308 */ /* 0x0002e20000000800 */
[--C-:B------:R-:W-:Y:S02]  /*9510*/  FFMA.FTZ R41, R41, c[0x0][0x2d0], -R7.reuse ;  /* 0x0000b40029297a23 */ /* 0x100fe40000010807 */
[--C-:B------:R-:W-:Y:S02]  /*9520*/  FFMA.FTZ R40, R40, c[0x0][0x2d0], -R7.reuse ;  /* 0x0000b40028287a23 */ /* 0x100fe40000010807 */
[--C-:B------:R-:W-:Y:S01]  /*9530*/  FFMA.FTZ R244, R56, c[0x0][0x2d0], -R7.reuse ;  /* 0x0000b40038f47a23 */ /* 0x100fe20000010807 */
[----:B--2---:R-:W2:Y:S01]  /*9540*/  SHFL.BFLY PT, R2, R0, 0x2, 0x1f ;  /* 0x0c401f0000027f89 */ /* 0x004ea200000e0000 */
[--C-:B------:R-:W-:Y:S02]  /*9550*/  FFMA.FTZ R243, R57, c[0x0][0x2d0], -R7.reuse ;  /* 0x0000b40039f37a23 */ /* 0x100fe40000010807 */
[--C-:B------:R-:W-:Y:S01]  /*9560*/  FFMA.FTZ R227, R29, c[0x0][0x2d0], -R7.reuse ;  /* 0x0000b4001de37a23 */ /* 0x100fe20000010807 */
[----:B------:R-:W-:Y:S01]  /*9570*/  MUFU.EX2 R229, R229 ;  /* 0x000000e500e57308 */ /* 0x000fe20000000800 */
[--C-:B------:R-:W-:Y:S02]  /*9580*/  FFMA.FTZ R44, R44, c[0x0][0x2d0], -R7.reuse ;  /* 0x0000b4002c2c7a23 */ /* 0x100fe40000010807 */
[--C-:B------:R-:W-:Y:S02]  /*9590*/  FFMA.FTZ R45, R45, c[0x0][0x2d0], -R7.reuse ;  /* 0x0000b4002d2d7a23 */ /* 0x100fe40000010807 */
[----:B-1----:R-:W-:Y:S01]  /*95a0*/  FFMA.FTZ R3, R19, c[0x0][0x2d0], -R6 ;  /* 0x0000b40013037a23 */ /* 0x002fe20000010806 */
[----:B---3--:R-:W-:Y:S01]  /*95b0*/  F2FP.BF16.PACK_AB R189, R213, R211 ;  /* 0x000000d3d5bd723e */ /* 0x008fe200000010ff */
[----:B------:R-:W-:Y:S03]  /*95c0*/  FFMA.FTZ R19, R65, c[0x0][0x2d0], -R8 ;  /* 0x0000b40041137a23 */ /* 0x000fe60000010808 */
[----:B------:R1:W-:Y:S01]  /*95d0*/  MUFU.EX2 R209, R3 ;  /* 0x0000000300d17308 */ /* 0x0003e20000000800 */
[----:B--2---:R-:W-:Y:S01]  /*95e0*/  FMNMX.FTZ R0, R0, R2, !PT ;  /* 0x0000000200007209 */ /* 0x004fe20007810000 */
[----:B------:R-:W-:Y:S02]  /*95f0*/  FFMA.FTZ R2, R18, c[0x0][0x2d0], -R6 ;  /* 0x0000b40012027a23 */ /* 0x000fe40000010806 */
[----:B------:R-:W2:Y:S01]  /*9600*/  LDL.LU R6, [R1+0xc] ;  /* 0x00000c0001067983 */ /* 0x000ea20000300800 */
[----:B------:R-:W-:Y:S05]  /*9610*/  FFMA.FTZ R18, R64, c[0x0][0x2d0], -R8 ;  /* 0x0000b40040127a23 */ /* 0x000fea0000010808 */
[----:B------:R3:W4:Y:S01]  /*9620*/  MUFU.EX2 R226, R2 ;  /* 0x0000000200e27308 */ /* 0x0007220000000800 */
[--C-:B-1----:R-:W-:Y:S09]  /*9630*/  FFMA.FTZ R3, R16, c[0x0][0x2d0], -R7.reuse ;  /* 0x0000b40010037a23 */ /* 0x102ff20000010807 */
[----:B------:R1:W-:Y:S01]  /*9640*/  MUFU.EX2 R210, R3 ;  /* 0x0000000300d27308 */ /* 0x0003e20000000800 */
[----:B---3--:R-:W3:Y:S01]  /*9650*/  SHFL.BFLY PT, R2, R0, 0x1, 0x1f ;  /* 0x0c201f0000027f89 */ /* 0x008ee200000e0000 */
[--C-:B-1----:R-:W-:Y:S08]  /*9660*/  FFMA.FTZ R3, R17, c[0x0][0x2d0], -R7.reuse ;  /* 0x0000b40011037a23 */ /* 0x102ff00000010807 */
[----:B------:R1:W-:Y:S01]  /*9670*/  MUFU.EX2 R212, R3 ;  /* 0x0000000300d47308 */ /* 0x0003e20000000800 */
[----:B---3--:R-:W-:Y:S01]  /*9680*/  FMNMX.FTZ R182, R2, R0, !PT ;  /* 0x0000000002b67209 */ /* 0x008fe20007810000 */
[--C-:B------:R-:W-:Y:S01]  /*9690*/  FFMA.FTZ R0, R12, c[0x0][0x2d0], -R7.reuse ;  /* 0x0000b4000c007a23 */ /* 0x100fe20000010807 */
[----:B----4-:R-:W-:Y:S01]  /*96a0*/  MOV R12, R226 ;  /* 0x000000e2000c7202 */ /* 0x010fe20000000f00 */
[----:B------:R-:W-:Y:S02]  /*96b0*/  FFMA.FTZ R2, R13, c[0x0][0x2d0], -R7 ;  /* 0x0000b4000d027a23 */ /* 0x000fe40000010807 */
[----:B------:R-:W-:Y:S02]  /*96c0*/  FMUL.FTZ R208, R182, c[0x0][0x2d0] ;  /* 0x0000b400b6d07a20 */ /* 0x000fe40000410000 */
[----:B------:R-:W-:Y:S02]  /*96d0*/  IMAD.MOV.U32 R13, RZ, RZ, R241 ;  /* 0x000000ffff0d7224 */ /* 0x000fe400078e00f1 */
[----:B------:R3:W-:Y:S01]  /*96e0*/  MUFU.EX2 R191, R0 ;  /* 0x0000000000bf7308 */ /* 0x0007e20000000800 */
[--C-:B------:R-:W-:Y:S02]  /*96f0*/  FFMA.FTZ R241, R61, c[0x0][0x2d0], -R7.reuse ;  /* 0x0000b4003df17a23 */ /* 0x100fe40000010807 */
[----:B------:R-:W-:Y:S07]  /*9700*/  FFMA.FTZ R226, R28, c[0x0][0x2d0], -R7 ;  /* 0x0000b4001ce27a23 */ /* 0x000fee0000010807 */
[----:B------:R4:W-:Y:S01]  /*9710*/  MUFU.EX2 R190, R2 ;  /* 0x0000000200be7308 */ /* 0x0009e20000000800 */
[----:B-1----:R-:W-:Y:S02]  /*9720*/  FSEL R3, R184, RZ, P0 ;  /* 0x000000ffb8037208 */ /* 0x002fe40000000000 */
[----:B------:R-:W-:Y:S02]  /*9730*/  PLOP3.LUT P0, PT, PT, PT, UP0, 0x80, 0x0 ;  /* 0x000000000000781c */ /* 0x000fe40003f0f008 */
[----:B---3--:R-:W-:Y:S02]  /*9740*/  FSEL R0, R186, RZ, P2 ;  /* 0x000000ffba007208 */ /* 0x008fe40001000000 */
[----:B------:R-:W-:Y:S03]  /*9750*/  FSETP.NEU.FTZ.AND P2, PT, R182, -INF , PT ;  /* 0xff800000b600780b */ /* 0x000fe60003f5d000 */
[----:B------:R-:W-:Y:S01]  /*9760*/  FADD.FTZ R0, -R0, R180 ;  /* 0x000000b400007221 */ /* 0x000fe20000010100 */
[----:B------:R-:W-:Y:S03]  /*9770*/  FSEL R208, R208, RZ, P2 ;  /* 0x000000ffd0d07208 */ /* 0x000fe60001000000 */
[----:B------:R-:W-:Y:S02]  /*9780*/  FMUL.FTZ R0, R0, c[0x0][0x2d0] ;  /* 0x0000b40000007a20 */ /* 0x000fe40000410000 */
[--C-:B----4-:R-:W-:Y:S02]  /*9790*/  FFMA.FTZ R2, R10, c[0x0][0x2d0], -R208.reuse ;  /* 0x0000b4000a027a23 */ /* 0x110fe400000108d0 */
[----:B------:R-:W-:Y:S02]  /*97a0*/  IMAD.MOV.U32 R10, RZ, RZ, R209 ;  /* 0x000000ffff0a7224 */ /* 0x000fe400078e00d1 */
[----:B------:R1:W-:Y:S01]  /*97b0*/  MUFU.EX2 R209, R2 ;  /* 0x0000000200d17308 */ /* 0x0003e20000000800 */
[--C-:B------:R-:W-:Y:S02]  /*97c0*/  FFMA.FTZ R5, R14, c[0x0][0x2d0], -R208.reuse ;  /* 0x0000b4000e057a23 */ /* 0x100fe400000108d0 */
[--C-:B------:R-:W-:Y:S07]  /*97d0*/  FFMA.FTZ R214, R214, c[0x0][0x2d0], -R208.reuse ;  /* 0x0000b400d6d67a23 */ /* 0x100fee00000108d0 */
[----:B------:R3:W-:Y:S01]  /*97e0*/  MUFU.EX2 R233, R5 ;  /* 0x0000000500e97308 */ /* 0x0007e20000000800 */
[----:B-1----:R-:W-:Y:S09]  /*97f0*/  FFMA.FTZ R2, R11, c[0x0][0x2d0], -R208 ;  /* 0x0000b4000b027a23 */ /* 0x002ff200000108d0 */
[----:B------:R1:W-:Y:S01]  /*9800*/  MUFU.EX2 R234, R2 ;  /* 0x0000000200ea7308 */ /* 0x0003e20000000800 */
[----:B---3--:R-:W-:Y:S02]  /*9810*/  FADD.FTZ R5, -R4, R181 ;  /* 0x000000b504057221 */ /* 0x008fe40000010100 */
[----:B------:R-:W-:Y:S02]  /*9820*/  FADD.FTZ R4, -R3, R187 ;  /* 0x000000bb03047221 */ /* 0x000fe40000010100 */
[----:B------:R-:W-:Y:S02]  /*9830*/  FFMA.FTZ R187, R24, c[0x0][0x2d0], -R7 ;  /* 0x0000b40018bb7a23 */ /* 0x000fe40000010807 */
[----:B------:R-:W3:Y:S01]  /*9840*/  LDSM.16.MT88.4 R24, [R237+0x100] ;  /* 0x00010000ed18783b */ /* 0x000ee20000004200 */
[----:B-1----:R-:W-:Y:S05]  /*9850*/  FSEL R2, R182, RZ, P2 ;  /* 0x000000ffb6027208 */ /* 0x002fea0001000000 */
[----:B------:R-:W-:Y:S01]  /*9860*/  FADD.FTZ R3, -R2, R188 ;  /* 0x000000bc02037221 */ /* 0x000fe20000010100 */
[----:B------:R-:W-:Y:S01]  /*9870*/  F2FP.BF16.PACK_AB R188, R217, R9 ;  /* 0x00000009d9bc723e */ /* 0x000fe200000010ff */
[----:B------:R-:W-:Y:S04]  /*9880*/  FFMA.FTZ R2, R15, c[0x0][0x2d0], -R208 ;  /* 0x0000b4000f027a23 */ /* 0x000fe800000108d0 */
[----:B------:R-:W-:Y:S10]  /*9890*/  MUFU.EX2 R236, R2 ;  /* 0x0000000200ec7308 */ /* 0x000ff40000000800 */
[----:B------:R1:W4:Y:S02]  /*98a0*/  MUFU.EX2 R2, R0 ;  /* 0x0000000000027308 */ /* 0x0003240000000800 */
[----:B-1----:R-:W-:Y:S02]  /*98b0*/  FMUL.FTZ R0, R5, c[0x0][0x2d0] ;  /* 0x0000b40005007a20 */ /* 0x002fe40000410000 */
[C---:B----4-:R-:W-:Y:S01]  /*98c0*/  FMUL.FTZ R37, R2.reuse, R149 ;  /* 0x0000009502257220 */ /* 0x050fe20000410000 */
[----:B------:R-:W-:Y:S05]  /*98d0*/  MOV R149, R10 ;  /* 0x0000000a00957202 */ /* 0x000fea0000000f00 */
[----:B------:R1:W4:Y:S01]  /*98e0*/  MUFU.EX2 R181, R0 ;  /* 0x0000000000b57308 */ /* 0x0003220000000800 */
[C---:B------:R-:W-:Y:S02]  /*98f0*/  FMUL.FTZ R36, R2.reuse, R148 ;  /* 0x0000009402247220 */ /* 0x040fe40000410000 */
[C---:B------:R-:W-:Y:S02]  /*9900*/  FMUL.FTZ R52, R2.reuse, R164 ;  /* 0x000000a402347220 */ /* 0x040fe40000410000 */
[C---:B------:R-:W-:Y:S01]  /*9910*/  FMUL.FTZ R53, R2.reuse, R165 ;  /* 0x000000a502357220 */ /* 0x040fe20000410000 */
[----:B------:R-:W-:Y:S01]  /*9920*/  MOV R165, R191 ;  /* 0x000000bf00a57202 */ /* 0x000fe20000000f00 */
[----:B------:R-:W-:Y:S01]  /*9930*/  IMAD.MOV.U32 R164, RZ, RZ, R190 ;  /* 0x000000ffffa47224 */ /* 0x000fe200078e00be */
[----:B------:R-:W-:Y:S01]  /*9940*/  F2FP.BF16.PACK_AB R191, R149, R12 ;  /* 0x0000000c95bf723e */ /* 0x000fe200000010ff */
[----:B------:R-:W-:Y:S01]  /*9950*/  FMUL.FTZ R5, R2, R193 ;  /* 0x000000c102057220 */ /* 0x000fe20000410000 */
[----:B------:R-:W-:Y:S01]  /*9960*/  F2FP.BF16.PACK_AB R193, R234, R209 ;  /* 0x000000d1eac1723e */ /* 0x000fe200000010ff */
[C---:B------:R-:W-:Y:S01]  /*9970*/  FMUL.FTZ R16, R2.reuse, R196 ;  /* 0x000000c402107220 */ /* 0x040fe20000410000 */
[----:B------:R-:W-:Y:S01]  /*9980*/  MOV R196, R67 ;  /* 0x0000004300c47202 */ /* 0x000fe20000000f00 */
[C---:B------:R-:W-:Y:S02]  /*9990*/  FMUL.FTZ R17, R2.reuse, R197 ;  /* 0x000000c502117220 */ /* 0x040fe40000410000 */
[C---:B------:R-:W-:Y:S01]  /*99a0*/  FMUL.FTZ R65, R2.reuse, R177 ;  /* 0x000000b102417220 */ /* 0x040fe20000410000 */
[----:B------:R-:W-:Y:S01]  /*99b0*/  MOV R177, R59 ;  /* 0x0000003b00b17202 */ /* 0x000fe20000000f00 */
[C---:B------:R-:W-:Y:S02]  /*99c0*/  FMUL.FTZ R20, R2.reuse, R132 ;  /* 0x0000008402147220 */ /* 0x040fe40000410000 */
[C---:B------:R-:W-:Y:S02]  /*99d0*/  FMUL.FTZ R21, R2.reuse, R133 ;  /* 0x0000008502157220 */ /* 0x040fe40000410000 */
[C---:B------:R-:W-:Y:S01]  /*99e0*/  FMUL.FTZ R49, R2.reuse, R161 ;  /* 0x000000a102317220 */ /* 0x040fe20000410000 */
[----:B------:R-:W-:Y:S01]  /*99f0*/  MOV R161, R30 ;  /* 0x0000001e00a17202 */ /* 0x000fe20000000f00 */
[----:B------:R-:W-:Y:S02]  /*9a00*/  FMUL.FTZ R32, R2, R144 ;  /* 0x0000009002207220 */ /* 0x000fe40000410000 */
[----:B-1----:R-:W-:Y:S02]  /*9a10*/  FMUL.FTZ R0, R4, c[0x0][0x2d0] ;  /* 0x0000b40004007a20 */ /* 0x002fe40000410000 */
[----:B------:R-:W-:Y:S01]  /*9a20*/  FMUL.FTZ R4, R2, R192 ;  /* 0x000000c002047220 */ /* 0x000fe20000410000 */
[----:B------:R-:W-:Y:S01]  /*9a30*/  F2FP.BF16.PACK_AB R192, R212, R210 ;  /* 0x000000d2d4c0723e */ /* 0x000fe200000010ff */
[----:B------:R1:W1:Y:S01]  /*9a40*/  MUFU.EX2 R180, R0 ;  /* 0x0000000000b47308 */ /* 0x0002620000000800 */
[C---:B----4-:R-:W-:Y:S02]  /*9a50*/  FMUL.FTZ R22, R181.reuse, R134 ;  /* 0x00000086b5167220 */ /* 0x050fe40000410000 */
[C---:B------:R-:W-:Y:S02]  /*9a60*/  FMUL.FTZ R23, R181.reuse, R135 ;  /* 0x00000087b5177220 */ /* 0x040fe40000410000 */
[C---:B------:R-:W-:Y:S01]  /*9a70*/  FMUL.FTZ R33, R2.reuse, R145 ;  /* 0x0000009102217220 */ /* 0x040fe20000410000 */
[----:B------:R-:W-:Y:S01]  /*9a80*/  LDSM.16.MT88.4 R132, [R239+0x100] ;  /* 0x00010000ef84783b */ /* 0x000fe20000004200 */
[C---:B------:R-:W-:Y:S01]  /*9a90*/  FMUL.FTZ R35, R181.reuse, R147 ;  /* 0x00000093b5237220 */ /* 0x040fe20000410000 */
[----:B------:R-:W-:Y:S01]  /*9aa0*/  MOV R145, R44 ;  /* 0x0000002c00917202 */ /* 0x000fe20000000f00 */
[----:B------:R-:W-:Y:S01]  /*9ab0*/  IMAD.MOV.U32 R144, RZ, RZ, R47 ;  /* 0x000000ffff907224 */ /* 0x000fe200078e002f */
        /* <DEDUP_REMOVED lines=9> */
[----:B-1----:R-:W-:Y:S01]  /*9b50*/  FMUL.FTZ R0, R3, c[0x0][0x2d0] ;  /* 0x0000b40003007a20 */ /* 0x002fe20000410000 */
[----:B------:R-:W-:Y:S01]  /*9b60*/  MOV R3, R242 ;  /* 0x000000f200037202 */ /* 0x000fe20000000f00 */
[C---:B------:R-:W-:Y:S01]  /*9b70*/  FMUL.FTZ R8, R180.reuse, R200 ;  /* 0x000000c8b4087220 */ /* 0x040fe20000410000 */
[----:B------:R-:W-:Y:S01]  /*9b80*/  MOV R200, R12 ;  /* 0x0000000c00c87202 */ /* 0x000fe20000000f00 */
[C---:B------:R-:W-:Y:S01]  /*9b90*/  FMUL.FTZ R12, R180.reuse, R204 ;  /* 0x000000ccb40c7220 */ /* 0x040fe20000410000 */
[----:B------:R-:W-:Y:S01]  /*9ba0*/  F2FP.BF16.PACK_AB R190, R3, R13 ;  /* 0x0000000d03be723e */ /* 0x000fe200000010ff */
[----:B------:R-:W1:Y:S01]  /*9bb0*/  MUFU.EX2 R0, R0 ;  /* 0x0000000000007308 */ /* 0x000e620000000800 */
[----:B------:R-:W-:Y:S02]  /*9bc0*/  IMAD.MOV.U32 R204, RZ, RZ, R13 ;  /* 0x000000ffffcc7224 */ /* 0x000fe400078e000d */
[----:B------:R-:W-:Y:S01]  /*9bd0*/  FMUL.FTZ R13, R180, R205 ;  /* 0x000000cdb40d7220 */ /* 0x000fe20000410000 */
[----:B------:R-:W-:Y:S01]  /*9be0*/  MOV R205, R19 ;  /* 0x0000001300cd7202 */ /* 0x000fe20000000f00 */
[C---:B------:R-:W-:Y:S02]  /*9bf0*/  FMUL.FTZ R19, R181.reuse, R199 ;  /* 0x000000c7b5137220 */ /* 0x040fe40000410000 */
[----:B------:R-:W-:Y:S02]  /*9c00*/  IMAD.MOV.U32 R199, RZ, RZ, R42 ;  /* 0x000000ffffc77224 */ /* 0x000fe400078e002a */
[----:B------:R-:W-:Y:S02]  /*9c10*/  FFMA.FTZ R242, R60, c[0x0][0x2d0], -R7 ;  /* 0x0000b4003cf27a23 */ /* 0x000fe40000010807 */
[C---:B------:R-:W-:Y:S01]  /*9c20*/  FMUL.FTZ R7, R181.reuse, R195 ;  /* 0x000000c3b5077220 */ /* 0x040fe20000410000 */
[----:B------:R-:W-:Y:S01]  /*9c30*/  F2FP.BF16.PACK_AB R195, R236, R233 ;  /* 0x000000e9ecc3723e */ /* 0x000fe200000010ff */
[C---:B------:R-:W-:Y:S01]  /*9c40*/  FMUL.FTZ R28, R180.reuse, R140 ;  /* 0x0000008cb41c7220 */ /* 0x040fe20000410000 */
[----:B------:R-:W-:Y:S01]  /*9c50*/  MOV R140, R46 ;  /* 0x0000002e008c7202 */ /* 0x000fe20000000f00 */
[C---:B------:R-:W-:Y:S02]  /*9c60*/  FMUL.FTZ R29, R180.reuse, R141 ;  /* 0x0000008db41d7220 */ /* 0x040fe40000410000 */
[----:B------:R-:W-:Y:S02]  /*9c70*/  IMAD.MOV.U32 R141, RZ, RZ, R31 ;  /* 0x000000ffff8d7224 */ /* 0x000fe400078e001f */
[----:B------:R-:W-:Y:S02]  /*9c80*/  FMUL.FTZ R44, R180, R156 ;  /* 0x0000009cb42c7220 */ /* 0x000fe40000410000 */
[C---:B------:R-:W-:Y:S02]  /*9c90*/  FMUL.FTZ R81, R2.reuse, R81 ;  /* 0x0000005102517220 */ /* 0x040fe40000410000 */
[----:B------:R-:W-:Y:S02]  /*9ca0*/  FMUL.FTZ R84, R2, R84 ;  /* 0x0000005402547220 */ /* 0x000fe40000410000 */
[C---:B-1----:R-:W-:Y:S02]  /*9cb0*/  FMUL.FTZ R14, R0.reuse, R206 ;  /* 0x000000ce000e7220 */ /* 0x042fe40000410000 */
[C---:B------:R-:W-:Y:S01]  /*9cc0*/  FMUL.FTZ R15, R0.reuse, R207 ;  /* 0x000000cf000f7220 */ /* 0x040fe20000410000 */
[----:B------:R-:W-:Y:S01]  /*9cd0*/  MOV R207, R41 ;  /* 0x0000002900cf7202 */ /* 0x000fe20000000f00 */
[----:B------:R-:W-:Y:S02]  /*9ce0*/  IMAD.MOV.U32 R206, RZ, RZ, R18 ;  /* 0x000000ffffce7224 */ /* 0x000fe400078e0012 */
[C---:B------:R-:W-:Y:S01]  /*9cf0*/  FMUL.FTZ R18, R181.reuse, R198 ;  /* 0x000000c6b5127220 */ /* 0x040fe20000410000 */
[----:B------:R-:W-:Y:S01]  /*9d00*/  MOV R198, R43 ;  /* 0x0000002b00c67202 */ /* 0x000fe20000000f00 */
[C---:B------:R-:W-:Y:S01]  /*9d10*/  FMUL.FTZ R10, R0.reuse, R202 ;  /* 0x000000ca000a7220 */ /* 0x040fe20000410000 */
[----:B------:R-:W-:Y:S01]  /*9d20*/  MOV R202, R38 ;  /* 0x0000002600ca7202 */ /* 0x000fe20000000f00 */
[----:B------:R-:W-:Y:S01]  /*9d30*/  FMUL.FTZ R11, R0, R203 ;  /* 0x000000cb000b7220 */ /* 0x000fe20000410000 */
[----:B------:R-:W-:Y:S01]  /*9d40*/  MOV R147, R198 ;  /* 0x000000c600937202 */ /* 0x000fe20000000f00 */
[----:B------:R-:W-:Y:S02]  /*9d50*/  IMAD.MOV.U32 R203, RZ, RZ, R58 ;  /* 0x000000ffffcb7224 */ /* 0x000fe400078e003a */
[----:B------:R-:W-:Y:S01]  /*9d60*/  LDSM.16.MT88.4 R56, [R240+0x100] ;  /* 0x00010000f038783b */ /* 0x000fe20000004200 */
[----:B--2---:R-:W-:Y:S01]  /*9d70*/  FFMA.FTZ R148, R2, R6, R9 ;  /* 0x0000000602947223 */ /* 0x004fe20000010009 */
[----:B------:R-:W-:Y:S01]  /*9d80*/  MUFU.EX2 R202, R202 ;  /* 0x000000ca00ca7308 */ /* 0x000fe20000000800 */
[----:B------:R-:W-:Y:S02]  /*9d90*/  FMUL.FTZ R9, R180, R201 ;  /* 0x000000c9b4097220 */ /* 0x000fe40000410000 */
[----:B------:R-:W-:Y:S02]  /*9da0*/  IMAD.MOV.U32 R201, RZ, RZ, R40 ;  /* 0x000000ffffc97224 */ /* 0x000fe400078e0028 */
[C---:B------:R-:W-:Y:S01]  /*9db0*/  FMUL.FTZ R6, R181.reuse, R194 ;  /* 0x000000c2b5067220 */ /* 0x040fe20000410000 */
[----:B------:R-:W1:Y:S01]  /*9dc0*/  LDSM.16.MT88.4 R40, [R238+0x100] ;  /* 0x00010000ee28783b */ /* 0x000e620000004200 */
[----:B------:R-:W-:Y:S01]  /*9dd0*/  FMUL.FTZ R46, R0, R158 ;  /* 0x0000009e002e7220 */ /* 0x000fe20000410000 */
[----:B------:R-:W-:Y:S01]  /*9de0*/  F2FP.BF16.PACK_AB R194, R164, R165 ;  /* 0x000000a5a4c2723e */ /* 0x000fe200000010ff */
[----:B------:R-:W-:Y:S01]  /*9df0*/  IMAD.MOV.U32 R197, RZ, RZ, R66 ;  /* 0x000000ffffc57224 */ /* 0x000fe200078e0042 */
[----:B------:R-:W-:Y:S01]  /*9e00*/  MUFU.EX2 R201, R201 ;  /* 0x000000c900c97308 */ /* 0x000fe20000000800 */
[--C-:B------:R-:W-:Y:S01]  /*9e10*/  FFMA.FTZ R156, R218, c[0x0][0x2d0], -R208.reuse ;  /* 0x0000b400da9c7a23 */ /* 0x100fe200000108d0 */
[-C--:B---3--:R-:W-:Y:S01]  /*9e20*/  HMMA.16816.F32.BF16 R4, R188, R24.reuse, R4 ;  /* 0x00000018bc04723c */ /* 0x088fe20000041804 */
[C---:B------:R-:W-:Y:S01]  /*9e30*/  FMUL.FTZ R30, R0.reuse, R142 ;  /* 0x0000008e001e7220 */ /* 0x040fe20000410000 */
[----:B------:R-:W2:Y:S01]  /*9e40*/  LDL.LU R158, [R1+0x40] ;  /* 0x00004000019e7983 */ /* 0x000ea20000300800 */
[C---:B------:R-:W-:Y:S02]  /*9e50*/  FMUL.FTZ R31, R0.reuse, R143 ;  /* 0x0000008f001f7220 */ /* 0x040fe40000410000 */
[C---:B------:R-:W-:Y:S02]  /*9e60*/  FMUL.FTZ R38, R181.reuse, R150 ;  /* 0x00000096b5267220 */ /* 0x040fe40000410000 */
[----:B------:R-:W-:Y:S01]  /*9e70*/  IMAD.MOV.U32 R150, RZ, RZ, R207 ;  /* 0x000000ffff967224 */ /* 0x000fe200078e00cf */
[C---:B------:R-:W-:Y:S01]  /*9e80*/  HMMA.16816.F32.BF16 R8, R192.reuse, R24, R8 ;  /* 0x00000018c008723c */ /* 0x040fe20000041808 */
[----:B------:R-:W-:Y:S03]  /*9e90*/  FMUL.FTZ R47, R0, R159 ;  /* 0x0000009f002f7220 */ /* 0x000fe60000410000 */
[C---:B------:R-:W-:Y:S01]  /*9ea0*/  FMUL.FTZ R85, R2.reuse, R85 ;  /* 0x0000005502557220 */ /* 0x040fe20000410000 */
[----:B------:R-:W-:Y:S01]  /*9eb0*/  MOV R207, R206 ;  /* 0x000000ce00cf7202 */ /* 0x000fe20000000f00 */
[----:B------:R-:W-:Y:S02]  /*9ec0*/  FMUL.FTZ R96, R2, R96 ;  /* 0x0000006002607220 */ /* 0x000fe40000410000 */
[-C--:B------:R-:W-:Y:S01]  /*9ed0*/  HMMA.16816.F32.BF16 R12, R192, R26.reuse, R12 ;  /* 0x0000001ac00c723c */ /* 0x080fe2000004180c */
[C---:B------:R-:W-:Y:S03]  /*9ee0*/  FMUL.FTZ R24, R180.reuse, R136 ;  /* 0x00000088b4187220 */ /* 0x040fe60000410000 */
[----:B------:R-:W-:Y:S01]  /*9ef0*/  MOV R136, R34 ;  /* 0x0000002200887202 */ /* 0x000fe20000000f00 */
[----:B------:R-:W-:Y:S02]  /*9f00*/  FMUL.FTZ R25, R180, R137 ;  /* 0x00000089b4197220 */ /* 0x000fe40000410000 */
[----:B------:R-:W-:Y:S01]  /*9f10*/  IMAD.MOV.U32 R137, RZ, RZ, R63 ;  /* 0x000000ffff897224 */ /* 0x000fe200078e003f */
[C---:B------:R-:W-:Y:S01]  /*9f20*/  HMMA.16816.F32.BF16 R16, R188.reuse, R26, R16 ;  /* 0x0000001abc10723c */ /* 0x040fe20000041810 */
[----:B------:R-:W-:Y:S03]  /*9f30*/  MOV R143, R136 ;  /* 0x00000088008f7202 */ /* 0x000fe60000000f00 */
[----:B------:R-:W-:Y:S01]  /*9f40*/  IMAD.MOV.U32 R142, RZ, RZ, R137 ;  /* 0x000000ffff8e7224 */ /* 0x000fe200078e0089 */
[----:B------:R-:W-:Y:S01]  /*9f50*/  MOV R163, R143 ;  /* 0x0000008f00a37202 */ /* 0x000fe20000000f00 */
[C---:B------:R-:W-:Y:S02]  /*9f60*/  FMUL.FTZ R34, R181.reuse, R146 ;  /* 0x00000092b5227220 */ /* 0x040fe40000410000 */
[----:B------:R-:W-:Y:S01]  /*9f70*/  IMAD.MOV.U32 R146, RZ, RZ, R199 ;  /* 0x000000ffff927224 */ /* 0x000fe200078e00c7 */
[-C--:B-1----:R-:W-:Y:S02]  /*9f80*/  HMMA.16816.F32.BF16 R20, R188, R40.reuse, R20 ;  /* 0x00000028bc14723c */ /* 0x082fe40000041814 */
[----:B------:R-:W-:Y:S01]  /*9f90*/  MUFU.EX2 R163, R163 ;  /* 0x000000a300a37308 */ /* 0x000fe20000000800 */
[C---:B------:R-:W-:Y:S01]  /*9fa0*/  FMUL.FTZ R26, R0.reuse, R138 ;  /* 0x0000008a001a7220 */ /* 0x040fe20000410000 */
[----:B------:R-:W-:Y:S01]  /*9fb0*/  MOV R138, R39 ;  /* 0x00000027008a7202 */ /* 0x000fe20000000f00 */
[----:B------:R-:W-:Y:S02]  /*9fc0*/  FMUL.FTZ R27, R0, R139 ;  /* 0x0000008b001b7220 */ /* 0x000fe40000410000 */
[----:B------:R-:W-:Y:S02]  /*9fd0*/  IMAD.MOV.U32 R139, RZ, RZ, R45 ;  /* 0x000000ffff8b7224 */ /* 0x000fe400078e002d */
[----:B------:R-:W-:Y:S02]  /*9fe0*/  FMUL.FTZ R45, R180, R157 ;  /* 0x0000009db42d7220 */ /* 0x000fe40000410000 */
[----:B------:R-:W3:Y:S01]  /*9ff0*/  LDL.LU R157, [R1+0x14] ;  /* 0x00001400019d7983 */ /* 0x000ee20000300800 */
[C---:B------:R-:W-:Y:S01]  /*a000*/  HMMA.16816.F32.BF16 R24, R192.reuse, R40, R24 ;  /* 0x00000028c018723c */ /* 0x040fe20000041818 */
[----:B------:R-:W-:Y:S01]  /*a010*/  FMUL.FTZ R39, R181, R151 ;  /* 0x00000097b5277220 */ /* 0x000fe20000410000 */
[----:B------:R-:W-:Y:S01]  /*a020*/  MOV R151, R204 ;  /* 0x000000cc00977202 */ /* 0x000fe20000000f00 */
[C---:B------:R-:W-:Y:S01]  /*a030*/  FMUL.FTZ R97, R2.reuse, R97 ;  /* 0x0000006102617220 */ /* 0x040fe20000410000 */
[----:B------:R-:W-:Y:S01]  /*a040*/  MUFU.EX2 R204, R226 ;  /* 0x000000e200cc7308 */ /* 0x000fe20000000800 */
[----:B------:R-:W-:Y:S01]  /*a050*/  FMUL.FTZ R100, R2, R100 ;  /* 0x0000006402647220 */ /* 0x000fe20000410000 */
[----:B------:R-:W-:Y:S01]  /*a060*/  MOV R159, R151 ;  /* 0x00000097009f7202 */ /* 0x000fe20000000f00 */
[----:B------:R-:W-:Y:S01]  /*a070*/  FMUL.FTZ R40, R180, R152 ;  /* 0x00000098b4287220 */ /* 0x000fe20000410000 */
[-C--:B------:R-:W-:Y:S01]  /*a080*/  HMMA.16816.F32.BF16 R28, R192, R42.reuse, R28 ;  /* 0x0000002ac01c723c */ /* 0x080fe2000004181c */
[--C-:B------:R-:W-:Y:S03]  /*a090*/  FFMA.FTZ R152, R220, c[0x0][0x2d0], -R208.reuse ;  /* 0x0000b400dc987a23 */ /* 0x100fe600000108d0 */
[----:B------:R-:W-:Y:S02]  /*a0a0*/  FMUL.FTZ R41, R180, R153 ;  /* 0x00000099b4297220 */ /* 0x000fe40000410000 */
[----:B------:R-:W-:Y:S01]  /*a0b0*/  FFMA.FTZ R153, R219, c[0x0][0x2d0], -R208 ;  /* 0x0000b400db997a23 */ /* 0x000fe200000108d0 */
[----:B------:R-:W-:Y:S01]  /*a0c0*/  MUFU.EX2 R226, R243 ;  /* 0x000000f300e27308 */ /* 0x000fe20000000800 */
[C---:B------:R-:W-:Y:S01]  /*a0d0*/  HMMA.16816.F32.BF16 R32, R188.reuse, R42, R32 ;  /* 0x0000002abc20723c */ /* 0x040fe20000041820 */
[C---:B------:R-:W-:Y:S03]  /*a0e0*/  FMUL.FTZ R101, R2.reuse, R101 ;  /* 0x0000006502657220 */ /* 0x040fe60000410000 */
[C---:B------:R-:W-:Y:S02]  /*a0f0*/  FMUL.FTZ R112, R2.reuse, R112 ;  /* 0x0000007002707220 */ /* 0x040fe40000410000 */
[----:B------:R-:W-:Y:S02]  /*a100*/  FMUL.FTZ R113, R2, R113 ;  /* 0x0000007102717220 */ /* 0x000fe40000410000 */
[-C--:B------:R-:W-:Y:S01]  /*a110*/  HMMA.16816.F32.BF16 R36, R188, R56.reuse, R36 ;  /* 0x00000038bc24723c */ /* 0x080fe20000041824 */
[C---:B------:R-:W-:Y:S02]  /*a120*/  FMUL.FTZ R43, R0.reuse, R155 ;  /* 0x0000009b002b7220 */ /* 0x040fe40000410000 */
[----:B------:R-:W4:Y:S01]  /*a130*/  LDL.LU R155, [R1+0x10] ;  /* 0x00001000019b7983 */ /* 0x000f220000300800 */
[----:B------:R-:W-:Y:S02]  /*a140*/  FMUL.FTZ R42, R0, R154 ;  /* 0x0000009a002a7220 */ /* 0x000fe40000410000 */
[----:B------:R-:W-:Y:S02]  /*a150*/  IMAD.MOV.U32 R160, RZ, RZ, R55 ;  /* 0x000000ffffa07224 */ /* 0x000fe400078e0037 */
[C---:B------:R-:W-:Y:S02]  /*a160*/  FMUL.FTZ R55, R181.reuse, R167 ;  /* 0x000000a7b5377220 */ /* 0x040fe40000410000 */
[----:B------:R1:W-:Y:S01]  /*a170*/  MUFU.EX2 R167, R235 ;  /* 0x000000eb00a77308 */ /* 0x0003e20000000800 */
[C---:B------:R-:W-:Y:S01]  /*a180*/  HMMA.16816.F32.BF16 R40, R192.reuse, R56, R40 ;  /* 0x00000038c028723c */ /* 0x040fe20000041828 */
[----:B------:R-:W-:Y:S02]  /*a190*/  IMAD.MOV.U32 R176, RZ, RZ, R62 ;  /* 0x000000ffffb07224 */ /* 0x000fe400078e003e */
[C---:B------:R-:W-:Y:S02]  /*a1a0*/  FMUL.FTZ R60, R180.reuse, R172 ;  /* 0x000000acb43c7220 */ /* 0x040fe40000410000 */
[C---:B------:R-:W-:Y:S02]  /*a1b0*/  FMUL.FTZ R61, R180.reuse, R173 ;  /* 0x000000adb43d7220 */ /* 0x040fe40000410000 */
[C---:B------:R-:W-:Y:S01]  /*a1c0*/  FMUL.FTZ R56, R180.reuse, R168 ;  /* 0x000000a8b4387220 */ /* 0x040fe20000410000 */
[-C--:B------:R-:W-:Y:S01]  /*a1d0*/  HMMA.16816.F32.BF16 R44, R192, R58.reuse, R44 ;  /* 0x0000003ac02c723c */ /* 0x080fe2000004182c */
[----:B------:R-:W-:Y:S01]  /*a1e0*/  FMUL.FTZ R57, R180, R169 ;  /* 0x000000a9b4397220 */ /* 0x000fe20000410000 */
[----:B------:R1:W-:Y:S02]  /*a1f0*/  MUFU.EX2 R172, R140 ;  /* 0x0000008c00ac7308 */ /* 0x0003e40000000800 */
[C---:B------:R-:W-:Y:S02]  /*a200*/  FMUL.FTZ R62, R0.reuse, R174 ;  /* 0x000000ae003e7220 */ /* 0x040fe40000410000 */
[----:B------:R-:W-:Y:S02]  /*a210*/  FMUL.FTZ R63, R0, R175 ;  /* 0x000000af003f7220 */ /* 0x000fe40000410000 */
[C---:B------:R-:W-:Y:S01]  /*a220*/  HMMA.16816.F32.BF16 R48, R188.reuse, R58, R48 ;  /* 0x0000003abc30723c */ /* 0x040fe20000041830 */
[C---:B------:R-:W-:Y:S03]  /*a230*/  FMUL.FTZ R116, R2.reuse, R116 ;  /* 0x0000007402747220 */ /* 0x040fe60000410000 */
[C---:B------:R-:W-:Y:S01]  /*a240*/  FMUL.FTZ R117, R2.reuse, R117 ;  /* 0x0000007502757220 */ /* 0x040fe20000410000 */
[----:B------:R1:W-:Y:S01]  /*a250*/  MUFU.EX2 R169, R141 ;  /* 0x0000008d00a97308 */ /* 0x0003e20000000800 */
[C---:B------:R-:W-:Y:S02]  /*a260*/  FMUL.FTZ R128, R2.reuse, R128 ;  /* 0x0000008002807220 */ /* 0x040fe40000410000 */
[----:B------:R-:W-:Y:S01]  /*a270*/  FMUL.FTZ R129, R2, R129 ;  /* 0x0000008102817220 */ /* 0x000fe20000410000 */
[----:B------:R-:W-:Y:S03]  /*a280*/  MOV R2, R54 ;  /* 0x0000003600027202 */ /* 0x000fe60000000f00 */
[C---:B------:R-:W-:Y:S01]  /*a290*/  FMUL.FTZ R54, R181.reuse, R166 ;  /* 0x000000a6b5367220 */ /* 0x040fe20000410000 */
[----:B------:R-:W-:Y:S01]  /*a2a0*/  MOV R199, R2 ;  /* 0x0000000200c77202 */ /* 0x000fe20000000f00 */
[----:B------:R-:W-:Y:S01]  /*a2b0*/  FFMA.FTZ R2, R222, c[0x0][0x2d0], -R208 ;  /* 0x0000b400de027a23 */ /* 0x000fe200000108d0 */
[----:B------:R1:W-:Y:S02]  /*a2c0*/  MUFU.EX2 R168, R231 ;  /* 0x000000e700a87308 */ /* 0x0003e40000000800 */
[----:B-1----:R-:W-:Y:S02]  /*a2d0*/  IMAD.MOV.U32 R235, RZ, RZ, R146 ;  /* 0x000000ffffeb7224 */ /* 0x002fe400078e0092 */
[----:B------:R-:W-:Y:S01]  /*a2e0*/  IMAD.MOV.U32 R140, RZ, RZ, R139 ;  /* 0x000000ffff8c7224 */ /* 0x000fe200078e008b */
[-C--:B------:R-:W-:Y:S01]  /*a2f0*/  HMMA.16816.F32.BF16 R52, R188, R132.reuse, R52 ;  /* 0x00000084bc34723c */ /* 0x080fe20000041834 */
[C---:B------:R-:W-:Y:S02]  /*a300*/  FMUL.FTZ R58, R0.reuse, R170 ;  /* 0x000000aa003a7220 */ /* 0x040fe40000410000 */
[----:B------:R-:W-:Y:S02]  /*a310*/  FMUL.FTZ R59, R0, R171 ;  /* 0x000000ab003b7220 */ /* 0x000fe40000410000 */
[C---:B------:R-:W-:Y:S01]  /*a320*/  FMUL.FTZ R66, R181.reuse, R178 ;  /* 0x000000b2b5427220 */ /* 0x040fe20000410000 */
[----:B------:R-:W-:Y:S01]  /*a330*/  MOV R178, R147 ;  /* 0x0000009300b27202 */ /* 0x000fe20000000f00 */
[C---:B------:R-:W-:Y:S01]  /*a340*/  FMUL.FTZ R67, R181.reuse, R179 ;  /* 0x000000b3b5437220 */ /* 0x040fe20000410000 */
[----:B------:R-:W-:Y:S01]  /*a350*/  MUFU.EX2 R171, R228 ;  /* 0x000000e400ab7308 */ /* 0x000fe20000000800 */
[----:B------:R-:W-:Y:S01]  /*a360*/  IMAD.MOV.U32 R179, RZ, RZ, R150 ;  /* 0x000000ffffb37224 */ /* 0x000fe200078e0096 */
[C---:B------:R-:W-:Y:S02]  /*a370*/  HMMA.16816.F32.BF16 R56, R192.reuse, R132, R56 ;  /* 0x00000084c038723c */ /* 0x040fe40000041838 */
[----:B------:R-:W-:Y:S01]  /*a380*/  MOV R141, R138 ;  /* 0x0000008a008d7202 */ /* 0x000fe20000000f00 */
[C---:B------:R-:W-:Y:S01]  /*a390*/  FMUL.FTZ R70, R181.reuse, R70 ;  /* 0x00000046b5467220 */ /* 0x040fe20000410000 */
[----:B------:R-:W-:Y:S01]  /*a3a0*/  LDSM.16.MT88.4 R136, [R237+0x900] ;  /* 0x00090000ed88783b */ /* 0x000fe20000004200 */
[C---:B------:R-:W-:Y:S02]  /*a3b0*/  FMUL.FTZ R71, R181.reuse, R71 ;  /* 0x00000047b5477220 */ /* 0x040fe40000410000 */
[C---:B------:R-:W-:Y:S01]  /*a3c0*/  FMUL.FTZ R72, R180.reuse, R72 ;  /* 0x00000048b4487220 */ /* 0x040fe20000410000 */
[-C--:B------:R-:W-:Y:S01]  /*a3d0*/  HMMA.16816.F32.BF16 R60, R192, R134.reuse, R60 ;  /* 0x00000086c03c723c */ /* 0x080fe2000004183c */
[----:B------:R-:W-:Y:S03]  /*a3e0*/  MUFU.EX2 R178, R178 ;  /* 0x000000b200b27308 */ /* 0x000fe60000000800 */
[----:B------:R-:W-:Y:S01]  /*a3f0*/  FMUL.FTZ R73, R180, R73 ;  /* 0x00000049b4497220 */ /* 0x000fe20000410000 */
[----:B------:R-:W-:Y:S01]  /*a400*/  MOV R231, R141 ;  /* 0x0000008d00e77202 */ /* 0x000fe20000000f00 */
[C---:B------:R-:W-:Y:S02]  /*a410*/  FMUL.FTZ R74, R0.reuse, R74 ;  /* 0x0000004a004a7220 */ /* 0x040fe40000410000 */
[C---:B------:R-:W-:Y:S01]  /*a420*/  HMMA.16816.F32.BF16 R64, R188.reuse, R134, R64 ;  /* 0x00000086bc40723c */ /* 0x040fe20000041840 */
[----:B------:R-:W1:Y:S02]  /*a430*/  LDSM.16.MT88.4 R132, [R237+0x2100] ;  /* 0x00210000ed84783b */ /* 0x000e640000004200 */
[----:B------:R-:W-:Y:S01]  /*a440*/  MUFU.EX2 R228, R196 ;  /* 0x000000c400e47308 */ /* 0x000fe20000000800 */
[----:B------:R-:W-:Y:S02]  /*a450*/  FMUL.FTZ R75, R0, R75 ;  /* 0x0000004b004b7220 */ /* 0x000fe40000410000 */
[C---:B------:R-:W-:Y:S02]  /*a460*/  FMUL.FTZ R76, R180.reuse, R76 ;  /* 0x0000004cb44c7220 */ /* 0x040fe40000410000 */
[----:B------:R-:W-:Y:S04]  /*a470*/  FMUL.FTZ R77, R180, R77 ;  /* 0x0000004db44d7220 */ /* 0x000fe80000410000 */
        /* <DEDUP_REMOVED lines=13> */
[----:B------:R-:W1:Y:S01]  /*a550*/  MUFU.EX2 R175, R227 ;  /* 0x000000e300af7308 */ /* 0x000e620000000800 */
[----:B------:R-:W-:Y:S02]  /*a560*/  FMUL.FTZ R93, R180, R93 ;  /* 0x0000005db45d7220 */ /* 0x000fe40000410000 */
[C---:B------:R-:W-:Y:S02]  /*a570*/  FMUL.FTZ R94, R0.reuse, R94 ;  /* 0x0000005e005e7220 */ /* 0x040fe40000410000 */
[----:B------:R-:W-:Y:S02]  /*a580*/  FMUL.FTZ R95, R0, R95 ;  /* 0x0000005f005f7220 */ /* 0x000fe40000410000 */
[C---:B------:R-:W-:Y:S01]  /*a590*/  FMUL.FTZ R98, R181.reuse, R98 ;  /* 0x00000062b5627220 */ /* 0x040fe20000410000 */
[-C--:B-1----:R-:W-:Y:S01]  /*a5a0*/  HMMA.16816.F32.BF16 R68, R188, R132.reuse, R68 ;  /* 0x00000084bc44723c */ /* 0x082fe20000041844 */
[C---:B------:R-:W-:Y:S01]  /*a5b0*/  FMUL.FTZ R99, R181.reuse, R99 ;  /* 0x00000063b5637220 */ /* 0x040fe20000410000 */
[----:B------:R1:W-:Y:S01]  /*a5c0*/  MUFU.EX2 R227, R244 ;  /* 0x000000f400e37308 */ /* 0x0003e20000000800 */
[C---:B------:R-:W-:Y:S02]  /*a5d0*/  FMUL.FTZ R102, R181.reuse, R102 ;  /* 0x00000066b5667220 */ /* 0x040fe40000410000 */
[C---:B------:R-:W-:Y:S02]  /*a5e0*/  FMUL.FTZ R103, R181.reuse, R103 ;  /* 0x00000067b5677220 */ /* 0x040fe40000410000 */
[----:B------:R-:W-:Y:S01]  /*a5f0*/  IMAD.MOV.U32 R198, RZ, RZ, R165 ;  /* 0x000000ffffc67224 */ /* 0x000fe200078e00a5 */
[C---:B------:R-:W-:Y:S01]  /*a600*/  HMMA.16816.F32.BF16 R72, R192.reuse, R132, R72 ;  /* 0x00000084c048723c */ /* 0x040fe20000041848 */
[C---:B------:R-:W-:Y:S03]  /*a610*/  FMUL.FTZ R104, R180.reuse, R104 ;  /* 0x00000068b4687220 */ /* 0x040fe60000410000 */
[----:B------:R1:W-:Y:S01]  /*a620*/  MUFU.EX2 R165, R2 ;  /* 0x0000000200a57308 */ /* 0x0003e20000000800 */
[----:B------:R-:W-:Y:S02]  /*a630*/  FMUL.FTZ R105, R180, R105 ;  /* 0x00000069b4697220 */ /* 0x000fe40000410000 */
[C---:B------:R-:W-:Y:S01]  /*a640*/  FMUL.FTZ R106, R0.reuse, R106 ;  /* 0x0000006a006a7220 */ /* 0x040fe20000410000 */
[-C--:B------:R-:W-:Y:S01]  /*a650*/  HMMA.16816.F32.BF16 R76, R192, R134.reuse, R76 ;  /* 0x00000086c04c723c */ /* 0x080fe2000004184c */
[----:B------:R-:W-:Y:S03]  /*a660*/  FMUL.FTZ R107, R0, R107 ;  /* 0x0000006b006b7220 */ /* 0x000fe60000410000 */
[C---:B------:R-:W-:Y:S02]  /*a670*/  FMUL.FTZ R108, R180.reuse, R108 ;  /* 0x0000006cb46c7220 */ /* 0x040fe40000410000 */
[----:B------:R-:W-:Y:S01]  /*a680*/  FMUL.FTZ R109, R180, R109 ;  /* 0x0000006db46d7220 */ /* 0x000fe20000410000 */
[----:B------:R1:W-:Y:S01]  /*a690*/  MUFU.EX2 R174, R230 ;  /* 0x000000e600ae7308 */ /* 0x0003e20000000800 */
[C---:B------:R-:W-:Y:S01]  /*a6a0*/  HMMA.16816.F32.BF16 R80, R188.reuse, R134, R80 ;  /* 0x00000086bc50723c */ /* 0x040fe20000041850 */
[----:B------:R-:W1:Y:S03]  /*a6b0*/  LDSM.16.MT88.4 R132, [R238+0x2100] ;  /* 0x00210000ee84783b */ /* 0x000e660000004200 */
[C---:B------:R-:W-:Y:S02]  /*a6c0*/  FMUL.FTZ R110, R0.reuse, R110 ;  /* 0x0000006e006e7220 */ /* 0x040fe40000410000 */
[----:B------:R-:W-:Y:S02]  /*a6d0*/  FMUL.FTZ R111, R0, R111 ;  /* 0x0000006f006f7220 */ /* 0x000fe40000410000 */
[C---:B------:R-:W-:Y:S01]  /*a6e0*/  FMUL.FTZ R114, R181.reuse, R114 ;  /* 0x00000072b5727220 */ /* 0x040fe20000410000 */
[----:B-1----:R1:W5:Y:S03]  /*a6f0*/  LDL.LU R244, [R1+0x6c] ;  /* 0x00006c0001f47983 */ /* 0x0023660000300800 */
[----:B------:R-:W-:Y:S01]  /*a700*/  FMUL.FTZ R115, R181, R115 ;  /* 0x00000073b5737220 */ /* 0x000fe20000410000 */
[----:B------:R1:W5:Y:S01]  /*a710*/  LDL.LU R243, [R1+0x68] ;  /* 0x0000680001f37983 */ /* 0x0003620000300800 */
[--C-:B------:R-:W-:Y:S02]  /*a720*/  FFMA.FTZ R2, R225, c[0x0][0x2d0], -R208.reuse ;  /* 0x0000b400e1027a23 */ /* 0x100fe400000108d0 */
[----:B------:R-:W-:Y:S01]  /*a730*/  FFMA.FTZ R225, R216, c[0x0][0x2d0], -R208 ;  /* 0x0000b400d8e17a23 */ /* 0x000fe200000108d0 */
[----:B------:R1:W5:Y:S01]  /*a740*/  LDL.LU R242, [R1+0x64] ;  /* 0x0000640001f27983 */ /* 0x0003620000300800 */
[----:B------:R-:W1:Y:S01]  /*a750*/  MUFU.EX2 R170, R2 ;  /* 0x0000000200aa7308 */ /* 0x000e620000000800 */
[C---:B------:R-:W-:Y:S02]  /*a760*/  FMUL.FTZ R122, R0.reuse, R122 ;  /* 0x0000007a007a7220 */ /* 0x040fe40000410000 */
[C---:B------:R-:W-:Y:S02]  /*a770*/  FMUL.FTZ R123, R0.reuse, R123 ;  /* 0x0000007b007b7220 */ /* 0x040fe40000410000 */
[C---:B------:R-:W-:Y:S01]  /*a780*/  FMUL.FTZ R126, R0.reuse, R126 ;  /* 0x0000007e007e7220 */ /* 0x040fe20000410000 */
[----:B------:R-:W-:Y:S01]  /*a790*/  MOV R230, R203 ;  /* 0x000000cb00e67202 */ /* 0x000fe20000000f00 */
[----:B------:R-:W-:Y:S02]  /*a7a0*/  IMAD.MOV.U32 R203, RZ, RZ, R144 ;  /* 0x000000ffffcb7224 */ /* 0x000fe400078e0090 */
[----:B------:R-:W-:Y:S01]  /*a7b0*/  FMUL.FTZ R127, R0, R127 ;  /* 0x0000007f007f7220 */ /* 0x000fe20000410000 */
[----:B------:R-:W-:Y:S01]  /*a7c0*/  MUFU.EX2 R225, R225 ;  /* 0x000000e100e17308 */ /* 0x000fe20000000800 */
[----:B------:R-:W-:Y:S01]  /*a7d0*/  IMAD.MOV.U32 R154, RZ, RZ, R200 ;  /* 0x000000ffff9a7224 */ /* 0x000fe200078e00c8 */
[----:B------:R-:W-:Y:S01]  /*a7e0*/  MOV R200, R3 ;  /* 0x0000000300c87202 */ /* 0x000fe20000000f00 */
[----:B------:R-:W-:Y:S02]  /*a7f0*/  FFMA.FTZ R3, R221, c[0x0][0x2d0], -R208 ;  /* 0x0000b400dd037a23 */ /* 0x000fe400000108d0 */
[----:B------:R-:W-:Y:S01]  /*a800*/  IMAD.MOV.U32 R232, RZ, RZ, R142 ;  /* 0x000000ffffe87224 */ /* 0x000fe200078e008e */
[----:B------:R-:W-:Y:S01]  /*a810*/  F2FP.BF16.PACK_AB R142, R175, R204 ;  /* 0x000000ccaf8e723e */ /* 0x000fe200000010ff */
[C---:B------:R-:W-:Y:S02]  /*a820*/  FMUL.FTZ R118, R181.reuse, R118 ;  /* 0x00000076b5767220 */ /* 0x040fe40000410000 */
[----:B------:R-:W-:Y:S01]  /*a830*/  FMUL.FTZ R119, R181, R119 ;  /* 0x00000077b5777220 */ /* 0x000fe20000410000 */
[----:B------:R-:W-:Y:S01]  /*a840*/  MUFU.EX2 R203, R203 ;  /* 0x000000cb00cb7308 */ /* 0x000fe20000000800 */
[----:B------:R-:W-:Y:S01]  /*a850*/  FMUL.FTZ R120, R180, R120 ;  /* 0x00000078b4787220 */ /* 0x000fe20000410000 */
[-C--:B------:R-:W-:Y:S01]  /*a860*/  HMMA.16816.F32.BF16 R84, R188, R132.reuse, R84 ;  /* 0x00000084bc54723c */ /* 0x080fe20000041854 */
[----:B-1----:R-:W-:Y:S01]  /*a870*/  F2FP.BF16.PACK_AB R141, R170, R165 ;  /* 0x000000a5aa8d723e */ /* 0x002fe200000010ff */
[--C-:B------:R-:W-:Y:S02]  /*a880*/  FFMA.FTZ R2, R224, c[0x0][0x2d0], -R208.reuse ;  /* 0x0000b400e0027a23 */ /* 0x100fe400000108d0 */
[--C-:B------:R-:W-:Y:S02]  /*a890*/  FFMA.FTZ R224, R215, c[0x0][0x2d0], -R208.reuse ;  /* 0x0000b400d7e07a23 */ /* 0x100fe400000108d0 */
[C---:B------:R-:W-:Y:S02]  /*a8a0*/  FMUL.FTZ R121, R180.reuse, R121 ;  /* 0x00000079b4797220 */ /* 0x040fe40000410000 */
[----:B------:R1:W-:Y:S01]  /*a8b0*/  MUFU.EX2 R173, R2 ;  /* 0x0000000200ad7308 */ /* 0x0003e20000000800 */
[C---:B------:R-:W-:Y:S03]  /*a8c0*/  HMMA.16816.F32.BF16 R88, R192.reuse, R132, R88 ;  /* 0x00000084c058723c */ /* 0x040fe60000041858 */
[C---:B------:R-:W-:Y:S02]  /*a8d0*/  FMUL.FTZ R124, R180.reuse, R124 ;  /* 0x0000007cb47c7220 */ /* 0x040fe40000410000 */
[C---:B------:R-:W-:Y:S02]  /*a8e0*/  FMUL.FTZ R125, R180.reuse, R125 ;  /* 0x0000007db47d7220 */ /* 0x040fe40000410000 */
[----:B------:R-:W-:Y:S01]  /*a8f0*/  IMAD.MOV.U32 R206, RZ, RZ, R205 ;  /* 0x000000ffffce7224 */ /* 0x000fe200078e00cd */
[-C--:B------:R-:W-:Y:S01]  /*a900*/  HMMA.16816.F32.BF16 R92, R192, R134.reuse, R92 ;  /* 0x00000086c05c723c */ /* 0x080fe2000004185c */
[C---:B------:R-:W-:Y:S01]  /*a910*/  FMUL.FTZ R130, R181.reuse, R130 ;  /* 0x00000082b5827220 */ /* 0x040fe20000410000 */
[----:B------:R-:W-:Y:S02]  /*a920*/  MUFU.EX2 R224, R224 ;  /* 0x000000e000e07308 */ /* 0x000fe40000000800 */
[----:B------:R-:W-:Y:S04]  /*a930*/  FMUL.FTZ R131, R181, R131 ;  /* 0x00000083b5837220 */ /* 0x000fe80000410000 */
[C---:B------:R-:W-:Y:S01]  /*a940*/  HMMA.16816.F32.BF16 R96, R188.reuse, R134, R96 ;  /* 0x00000086bc60723c */ /* 0x040fe20000041860 */
[----:B------:R-:W2:Y:S03]  /*a950*/  LDSM.16.MT88.4 R132, [R240+0x2100] ;  /* 0x00210000f084783b */ /* 0x000ea60000004200 */
[--C-:B-1----:R-:W-:Y:S05]  /*a960*/  FFMA.FTZ R2, R223, c[0x0][0x2d0], -R208.reuse ;  /* 0x0000b400df027a23 */ /* 0x102fea00000108d0 */
[----:B------:R-:W-:Y:S01]  /*a970*/  LDSM.16.MT88.4 R220, [R240+0x3900] ;  /* 0x00390000f0dc783b */ /* 0x000fe20000004200 */
[----:B------:R-:W1:Y:S02]  /*a980*/  MUFU.EX2 R205, R2 ;  /* 0x0000000200cd7308 */ /* 0x000e640000000800 */
[----:B------:R-:W-:Y:S08]  /*a990*/  FFMA.FTZ R208, R183, c[0x0][0x2d0], -R208 ;  /* 0x0000b400b7d07a23 */ /* 0x000ff000000108d0 */
[----:B------:R2:W2:Y:S02]  /*a9a0*/  MUFU.EX2 R183, R241 ;  /* 0x000000f100b77308 */ /* 0x0004a40000000800 */
[----:B--2---:R-:W-:Y:S02]  /*a9b0*/  FFMA.FTZ R181, R181, R158, R211 ;  /* 0x0000009eb5b57223 */ /* 0x004fe400000100d3 */
[----:B------:R-:W-:Y:S02]  /*a9c0*/  IMAD.MOV.U32 R158, RZ, RZ, R154 ;  /* 0x000000ffff9e7224 */ /* 0x000fe400078e009a */
[----:B------:R-:W-:Y:S01]  /*a9d0*/  IMAD.MOV.U32 R154, RZ, RZ, R140 ;  /* 0x000000ffff9a7224 */ /* 0x000fe200078e008c */
[----:B------:R-:W-:Y:S01]  /*a9e0*/  F2FP.BF16.PACK_AB R140, R229, R166 ;  /* 0x000000a6e58c723e */ /* 0x000fe200000010ff */
[----:B------:R-:W-:Y:S01]  /*a9f0*/  FADD.FTZ R181, R213, R181 ;  /* 0x000000b5d5b57221 */ /* 0x000fe20000010000 */
[----:B-1----:R-:W-:Y:S01]  /*aa00*/  F2FP.BF16.PACK_AB R143, R205, R173 ;  /* 0x000000adcd8f723e */ /* 0x002fe200000010ff */
[-C--:B------:R-:W-:Y:S01]  /*aa10*/  HMMA.16816.F32.BF16 R100, R188, R132.reuse, R100 ;  /* 0x00000084bc64723c */ /* 0x080fe20000041864 */
[----:B------:R1:W5:Y:S07]  /*aa20*/  LDL.LU R241, [R1+0x60] ;  /* 0x0000600001f17983 */ /* 0x00036e0000300800 */
[C---:B------:R-:W-:Y:S08]  /*aa30*/  HMMA.16816.F32.BF16 R104, R192.reuse, R132, R104 ;  /* 0x00000084c068723c */ /* 0x040ff00000041868 */
[-C--:B------:R-:W-:Y:S08]  /*aa40*/  HMMA.16816.F32.BF16 R108, R192, R134.reuse, R108 ;  /* 0x00000086c06c723c */ /* 0x080ff0000004186c */
[C---:B------:R-:W-:Y:S01]  /*aa50*/  HMMA.16816.F32.BF16 R112, R188.reuse, R134, R112 ;  /* 0x00000086bc70723c */ /* 0x040fe20000041870 */
[----:B------:R-:W2:Y:S03]  /*aa60*/  LDSM.16.MT88.4 R132, [R239+0x2100] ;  /* 0x00210000ef84783b */ /* 0x000ea60000004200 */
[----:B---3--:R-:W-:Y:S01]  /*aa70*/  FFMA.FTZ R180, R180, R157, R210 ;  /* 0x0000009db4b47223 */ /* 0x008fe200000100d2 */
[----:B------:R-:W-:Y:S04]  /*aa80*/  MOV R157, R145 ;  /* 0x00000091009d7202 */ /* 0x000fe80000000f00 */
[----:B------:R-:W3:Y:S03]  /*aa90*/  LDSM.16.MT88.4 R144, [R238+0x900] ;  /* 0x00090000ee90783b */ /* 0x000ee60000004200 */
[----:B------:R-:W-:Y:S01]  /*aaa0*/  FADD.FTZ R180, R212, R180 ;  /* 0x000000b4d4b47221 */ /* 0x000fe20000010000 */
[----:B------:R-:W-:Y:S01]  /*aab0*/  F2FP.BF16.PACK_AB R210, R183, R187 ;  /* 0x000000bbb7d2723e */ /* 0x000fe200000010ff */
[----:B----4-:R-:W-:Y:S01]  /*aac0*/  FFMA.FTZ R2, R0, R155, R209 ;  /* 0x0000009b00027223 */ /* 0x010fe200000100d1 */
[----:B------:R-:W-:Y:S01]  /*aad0*/  F2FP.BF16.PACK_AB R209, R224, R225 ;  /* 0x000000e1e0d1723e */ /* 0x000fe200000010ff */
[----:B------:R-:W-:Y:S02]  /*aae0*/  IMAD.MOV.U32 R155, RZ, RZ, R149 ;  /* 0x000000ffff9b7224 */ /* 0x000fe400078e0095 */
[----:B------:R-:W-:Y:S01]  /*aaf0*/  FADD.FTZ R0, R217, R148 ;  /* 0x00000094d9007221 */ /* 0x000fe20000010000 */
[-C--:B--2---:R-:W-:Y:S01]  /*ab00*/  HMMA.16816.F32.BF16 R116, R188, R132.reuse, R116 ;  /* 0x00000084bc74723c */ /* 0x084fe20000041874 */
[----:B------:R-:W2:Y:S01]  /*ab10*/  LDSM.16.MT88.4 R148, [R240+0x900] ;  /* 0x00090000f094783b */ /* 0x000ea20000004200 */
[----:B------:R-:W-:Y:S02]  /*ab20*/  FADD.FTZ R2, R234, R2 ;  /* 0x00000002ea027221 */ /* 0x000fe40000010000 */
[----:B------:R-:W-:Y:S04]  /*ab30*/  MUFU.EX2 R234, R207 ;  /* 0x000000cf00ea7308 */ /* 0x000fe80000000800 */
[C---:B------:R-:W-:Y:S01]  /*ab40*/  HMMA.16816.F32.BF16 R120, R192.reuse, R132, R120 ;  /* 0x00000084c078723c */ /* 0x040fe20000041878 */
[----:B------:R-:W-:Y:S06]  /*ab50*/  LDSM.16.MT88.4 R216, [R238+0x3900] ;  /* 0x00390000eed8783b */ /* 0x000fec0000004200 */
[----:B------:R-:W-:Y:S01]  /*ab60*/  F2FP.BF16.PACK_AB R132, R167, R161 ;  /* 0x000000a1a784723e */ /* 0x000fe200000010ff */
[-C--:B------:R-:W-:Y:S01]  /*ab70*/  HMMA.16816.F32.BF16 R124, R192, R134.reuse, R124 ;  /* 0x00000086c07c723c */ /* 0x080fe2000004187c */
[----:B------:R-:W-:Y:S01]  /*ab80*/  F2FP.BF16.PACK_AB R133, R168, R162 ;  /* 0x000000a2a885723e */ /* 0x000fe200000010ff */
[----:B------:R-:W-:Y:S06]  /*ab90*/  MUFU.EX2 R192, R152 ;  /* 0x0000009800c07308 */ /* 0x000fec0000000800 */
[----:B------:R-:W-:Y:S04]  /*aba0*/  HMMA.16816.F32.BF16 R128, R188, R134, R128 ;  /* 0x00000086bc80723c */ /* 0x000fe80000041880 */
[----:B------:R-:W-:Y:S03]  /*abb0*/  MUFU.EX2 R188, R153 ;  /* 0x0000009900bc7308 */ /* 0x000fe60000000800 */
[----:B------:R-:W-:Y:S02]  /*abc0*/  F2FP.BF16.PACK_AB R134, R172, R169 ;  /* 0x000000a9ac86723e */ /* 0x000fe400000010ff */
[----:B------:R-:W-:Y:S05]  /*abd0*/  F2FP.BF16.PACK_AB R135, R171, R174 ;  /* 0x000000aeab87723e */ /* 0x000fea00000010ff */
[----:B------:R4:W-:Y:S02]  /*abe0*/  MUFU.EX2 R191, R232 ;  /* 0x000000e800bf7308 */ /* 0x0009e40000000800 */
[-C--:B------:R-:W-:Y:S08]  /*abf0*/  HMMA.16816.F32.BF16 R4, R132, R136.reuse, R4 ;  /* 0x000000888404723c */ /* 0x080ff00000041804 */
[C---:B------:R-:W-:Y:S01]  /*ac00*/  HMMA.16816.F32.BF16 R8, R140.reuse, R136, R8 ;  /* 0x000000888c08723c */ /* 0x040fe20000041808 */
[----:B------:R1:W-:Y:S07]  /*ac10*/  MUFU.EX2 R189, R157 ;  /* 0x0000009d00bd7308 */ /* 0x0003ee0000000800 */
[-C--:B------:R-:W-:Y:S03]  /*ac20*/  HMMA.16816.F32.BF16 R12, R140, R138.reuse, R12 ;  /* 0x0000008a8c0c723c */ /* 0x080fe6000004180c */
[----:B------:R2:W-:Y:S01]  /*ac30*/  MUFU.EX2 R190, R235 ;  /* 0x000000eb00be7308 */ /* 0x0005e20000000800 */
[----:B----4-:R-:W-:Y:S01]  /*ac40*/  MOV R232, R159 ;  /* 0x0000009f00e87202 */ /* 0x010fe20000000f00 */
[----:B------:R-:W-:Y:S03]  /*ac50*/  IMAD.MOV.U32 R159, RZ, RZ, R200 ;  /* 0x000000ffff9f7224 */ /* 0x000fe600078e00c8 */
[C---:B------:R-:W-:Y:S01]  /*ac60*/  HMMA.16816.F32.BF16 R16, R132.reuse, R138, R16 ;  /* 0x0000008a8410723c */ /* 0x040fe20000041810 */
[----:B------:R-:W4:Y:S03]  /*ac70*/  LDSM.16.MT88.4 R136, [R239+0x900] ;  /* 0x00090000ef88783b */ /* 0x000f260000004200 */
[----:B------:R-:W-:Y:S01]  /*ac80*/  FADD.FTZ R0, R232, R0 ;  /* 0x00000000e8007221 */ /* 0x000fe20000010000 */
[----:B------:R-:W4:Y:S03]  /*ac90*/  MUFU.EX2 R193, R179 ;  /* 0x000000b300c17308 */ /* 0x000f260000000800 */
[-C--:B---3--:R-:W-:Y:S01]  /*aca0*/  HMMA.16816.F32.BF16 R20, R132, R144.reuse, R20 ;  /* 0x000000908414723c */ /* 0x088fe20000041814 */
[----:B-1----:R-:W-:Y:S03]  /*acb0*/  MOV R157, R177 ;  /* 0x000000b1009d7202 */ /* 0x002fe60000000f00 */
[----:B------:R-:W-:Y:S03]  /*acc0*/  IMAD.MOV.U32 R177, RZ, RZ, R176 ;  /* 0x000000ffffb17224 */ /* 0x000fe600078e00b0 */
[----:B------:R1:W-:Y:S01]  /*acd0*/  MUFU.EX2 R179, R154 ;  /* 0x0000009a00b37308 */ /* 0x0003e20000000800 */
[C---:B------:R-:W-:Y:S01]  /*ace0*/  HMMA.16816.F32.BF16 R24, R140.reuse, R144, R24 ;  /* 0x000000908c18723c */ /* 0x040fe20000041818 */
[----:B--2---:R-:W-:Y:S03]  /*acf0*/  MOV R235, R158 ;  /* 0x0000009e00eb7202 */ /* 0x004fe60000000f00 */
[----:B------:R-:W-:Y:S04]  /*ad00*/  MOV R158, R155 ;  /* 0x0000009b009e7202 */ /* 0x000fe80000000f00 */
[-C--:B------:R-:W-:Y:S01]  /*ad10*/  HMMA.16816.F32.BF16 R28, R140, R146.reuse, R28 ;  /* 0x000000928c1c723c */ /* 0x080fe2000004181c */
[----:B------:R-:W-:Y:S07]  /*ad20*/  MUFU.EX2 R176, R156 ;  /* 0x0000009c00b07308 */ /* 0x000fee0000000800 */
[C---:B------:R-:W-:Y:S01]  /*ad30*/  HMMA.16816.F32.BF16 R32, R132.reuse, R146, R32 ;  /* 0x000000928420723c */ /* 0x040fe20000041820 */
[----:B------:R-:W2:Y:S02]  /*ad40*/  LDSM.16.MT88.4 R144, [R237+0x2900] ;  /* 0x00290000ed90783b */ /* 0x000ea40000004200 */
[----:B------:R-:W-:Y:S05]  /*ad50*/  MUFU.EX2 R177, R177 ;  /* 0x000000b100b17308 */ /* 0x000fea0000000800 */
[-C--:B------:R-:W-:Y:S01]  /*ad60*/  HMMA.16816.F32.BF16 R36, R132, R148.reuse, R36 ;  /* 0x000000948424723c */ /* 0x080fe20000041824 */
[----:B-1----:R-:W-:Y:S04]  /*ad70*/  LDSM.16.MT88.4 R152, [R238+0x1100] ;  /* 0x00110000ee98783b */ /* 0x002fe80000004200 */
[----:B------:R-:W-:Y:S03]  /*ad80*/  MUFU.EX2 R195, R230 ;  /* 0x000000e600c37308 */ /* 0x000fe60000000800 */
[C---:B------:R-:W-:Y:S07]  /*ad90*/  HMMA.16816.F32.BF16 R40, R140.reuse, R148, R40 ;  /* 0x000000948c28723c */ /* 0x040fee0000041828 */
[----:B------:R-:W-:Y:S01]  /*ada0*/  MUFU.EX2 R230, R197 ;  /* 0x000000c500e67308 */ /* 0x000fe20000000800 */
[-C--:B------:R-:W-:Y:S08]  /*adb0*/  HMMA.16816.F32.BF16 R44, R140, R150.reuse, R44 ;  /* 0x000000968c2c723c */ /* 0x080ff0000004182c */
[C---:B------:R-:W-:Y:S01]  /*adc0*/  HMMA.16816.F32.BF16 R48, R132.reuse, R150, R48 ;  /* 0x000000968430723c */ /* 0x040fe20000041830 */
[----:B------:R-:W1:Y:S01]  /*add0*/  LDSM.16.MT88.4 R148, [R238+0x2900] ;  /* 0x00290000ee94783b */ /* 0x000e620000004200 */
[----:B------:R-:W-:Y:S06]  /*ade0*/  MUFU.EX2 R194, R231 ;  /* 0x000000e700c27308 */ /* 0x000fec0000000800 */
[-C--:B----4-:R-:W-:Y:S04]  /*adf0*/  HMMA.16816.F32.BF16 R52, R132, R136.reuse, R52 ;  /* 0x000000888434723c */ /* 0x090fe80000041834 */
[----:B------:R-:W-:Y:S04]  /*ae00*/  MUFU.EX2 R231, R206 ;  /* 0x000000ce00e77308 */ /* 0x000fe80000000800 */
[C---:B------:R-:W-:Y:S06]  /*ae10*/  HMMA.16816.F32.BF16 R56, R140.reuse, R136, R56 ;  /* 0x000000888c38723c */ /* 0x040fec0000041838 */
[----:B------:R3:W4:Y:S02]  /*ae20*/  MUFU.EX2 R200, R3 ;  /* 0x0000000300c87308 */ /* 0x0007240000000800 */
[-C--:B------:R-:W-:Y:S08]  /*ae30*/  HMMA.16816.F32.BF16 R60, R140, R138.reuse, R60 ;  /* 0x0000008a8c3c723c */ /* 0x080ff0000004183c */
[C---:B------:R-:W-:Y:S01]  /*ae40*/  HMMA.16816.F32.BF16 R64, R132.reuse, R138, R64 ;  /* 0x0000008a8440723c */ /* 0x040fe20000041840 */
[----:B------:R-:W4:Y:S07]  /*ae50*/  LDSM.16.MT88.4 R136, [R240+0x2900] ;  /* 0x00290000f088783b */ /* 0x000f2e0000004200 */
[-C--:B--2---:R-:W-:Y:S01]  /*ae60*/  HMMA.16816.F32.BF16 R68, R132, R144.reuse, R68 ;  /* 0x000000908444723c */ /* 0x084fe20000041844 */
[----:B---3--:R-:W-:Y:S03]  /*ae70*/  FADD.FTZ R3, R198, R180 ;  /* 0x000000b4c6037221 */ /* 0x008fe60000010000 */
[----:B------:R-:W-:Y:S04]  /*ae80*/  MOV R198, R160 ;  /* 0x000000a000c67202 */ /* 0x000fe80000000f00 */
[C---:B------:R-:W-:Y:S01]  /*ae90*/  HMMA.16816.F32.BF16 R72, R140.reuse, R144, R72 ;  /* 0x000000908c48723c */ /* 0x040fe20000041848 */
[----:B------:R-:W-:Y:S01]  /*aea0*/  FADD.FTZ R160, R233, R2 ;  /* 0x00000002e9a07221 */ /* 0x000fe20000010000 */
[----:B------:R2:W-:Y:S02]  /*aeb0*/  MUFU.EX2 R180, R208 ;  /* 0x000000d000b47308 */ /* 0x0005e40000000800 */
[----:B------:R-:W-:Y:S02]  /*aec0*/  FADD.FTZ R2, R159, R0 ;  /* 0x000000009f027221 */ /* 0x000fe40000010000 */
[----:B------:R-:W-:Y:S02]  /*aed0*/  FADD.FTZ R164, R164, R3 ;  /* 0x00000003a4a47221 */ /* 0x000fe40000010000 */
[-C--:B------:R-:W-:Y:S01]  /*aee0*/  HMMA.16816.F32.BF16 R76, R140, R146.reuse, R76 ;  /* 0x000000928c4c723c */ /* 0x080fe2000004184c */
[----:B------:R-:W-:Y:S02]  /*aef0*/  FADD.FTZ R3, R236, R160 ;  /* 0x000000a0ec037221 */ /* 0x000fe40000010000 */
[----:B------:R3:W5:Y:S01]  /*af00*/  LDL.LU R236, [R1+0x5c] ;  /* 0x00005c0001ec7983 */ /* 0x0007620000300800 */
[----:B------:R-:W-:Y:S01]  /*af10*/  MUFU.EX2 R233, R199 ;  /* 0x000000c700e97308 */ /* 0x000fe20000000800 */
[----:B------:R-:W-:Y:S02]  /*af20*/  FADD.FTZ R2, R161, R2 ;  /* 0x00000002a1027221 */ /* 0x000fe40000010000 */
[----:B------:R-:W-:Y:S01]  /*af30*/  FADD.FTZ R3, R165, R3 ;  /* 0x00000003a5037221 */ /* 0x000fe20000010000 */
[C---:B------:R-:W-:Y:S01]  /*af40*/  HMMA.16816.F32.BF16 R80, R132.reuse, R146, R80 ;  /* 0x000000928450723c */ /* 0x040fe20000041850 */
[----:B------:R-:W3:Y:S03]  /*af50*/  LDSM.16.MT88.4 R144, [R239+0x2900] ;  /* 0x00290000ef90783b */ /* 0x000ee60000004200 */
[----:B------:R-:W-:Y:S02]  /*af60*/  FADD.FTZ R2, R167, R2 ;  /* 0x00000002a7027221 */ /* 0x000fe40000010000 */
[----:B------:R4:W-:Y:S02]  /*af70*/  MUFU.EX2 R232, R198 ;  /* 0x000000c600e87308 */ /* 0x0009e40000000800 */
[-C--:B-1----:R-:W-:Y:S01]  /*af80*/  HMMA.16816.F32.BF16 R84, R132, R148.reuse, R84 ;  /* 0x000000948454723c */ /* 0x082fe20000041854 */
[----:B--2---:R-:W-:Y:S07]  /*af90*/  F2FP.BF16.PACK_AB R208, R226, R227 ;  /* 0x000000e3e2d0723e */ /* 0x004fee00000010ff */
[C---:B------:R-:W-:Y:S08]  /*afa0*/  HMMA.16816.F32.BF16 R88, R140.reuse, R148, R88 ;  /* 0x000000948c58723c */ /* 0x040ff00000041858 */
[-C--:B------:R-:W-:Y:S01]  /*afb0*/  HMMA.16816.F32.BF16 R92, R140, R150.reuse, R92 ;  /* 0x000000968c5c723c */ /* 0x080fe2000004185c */
[----:B----4-:R-:W-:Y:S07]  /*afc0*/  LDSM.16.MT88.4 R196, [R237+0x1900] ;  /* 0x00190000edc4783b */ /* 0x010fee0000004200 */
[C---:B------:R-:W-:Y:S01]  /*afd0*/  HMMA.16816.F32.BF16 R96, R132.reuse, R150, R96 ;  /* 0x000000968460723c */ /* 0x040fe20000041860 */
[----:B------:R-:W1:Y:S07]  /*afe0*/  LDSM.16.MT88.4 R148, [R237+0x1100] ;  /* 0x00110000ed94783b */ /* 0x000e6e0000004200 */
[-C--:B------:R-:W-:Y:S08]  /*aff0*/  HMMA.16816.F32.BF16 R100, R132, R136.reuse, R100 ;  /* 0x000000888464723c */ /* 0x080ff00000041864 */
[C---:B------:R-:W-:Y:S07]  /*b000*/  HMMA.16816.F32.BF16 R104, R140.reuse, R136, R104 ;  /* 0x000000888c68723c */ /* 0x040fee0000041868 */
[----:B------:R-:W-:Y:S01]  /*b010*/  FADD.FTZ R136, R235, R181 ;  /* 0x000000b5eb887221 */ /* 0x000fe20000010000 */
[-C--:B------:R-:W-:Y:S01]  /*b020*/  HMMA.16816.F32.BF16 R108, R140, R138.reuse, R108 ;  /* 0x0000008a8c6c723c */ /* 0x080fe2000004186c */
[----:B------:R2:W-:Y:S03]  /*b030*/  MUFU.EX2 R235, R157 ;  /* 0x0000009d00eb7308 */ /* 0x0005e60000000800 */
[----:B------:R-:W-:Y:S01]  /*b040*/  FADD.FTZ R0, R158, R136 ;  /* 0x000000889e007221 */ /* 0x000fe20000010000 */
[----:B------:R-:W-:Y:S02]  /*b050*/  F2FP.BF16.PACK_AB R136, R193, R201 ;  /* 0x000000c9c188723e */ /* 0x000fe400000010ff */
[----:B------:R-:W-:Y:S01]  /*b060*/  F2FP.BF16.PACK_AB R137, R192, R200 ;  /* 0x000000c8c089723e */ /* 0x000fe200000010ff */
[C---:B------:R-:W-:Y:S01]  /*b070*/  HMMA.16816.F32.BF16 R112, R132.reuse, R138, R112 ;  /* 0x0000008a8470723c */ /* 0x040fe20000041870 */
[----:B------:R-:W-:Y:S02]  /*b080*/  FADD.FTZ R0, R162, R0 ;  /* 0x00000000a2007221 */ /* 0x000fe40000010000 */
[----:B------:R-:W4:Y:S02]  /*b090*/  MUFU.EX2 R181, R214 ;  /* 0x000000d600b57308 */ /* 0x000f240000000800 */
[----:B------:R-:W-:Y:S02]  /*b0a0*/  FADD.FTZ R0, R168, R0 ;  /* 0x00000000a8007221 */ /* 0x000fe40000010000 */
[----:B------:R-:W-:Y:S01]  /*b0b0*/  F2FP.BF16.PACK_AB R138, R179, R189 ;  /* 0x000000bdb38a723e */ /* 0x000fe200000010ff */
[-C--:B---3--:R-:W-:Y:S01]  /*b0c0*/  HMMA.16816.F32.BF16 R116, R132, R144.reuse, R116 ;  /* 0x000000908474723c */ /* 0x088fe20000041874 */
[----:B------:R-:W-:Y:S07]  /*b0d0*/  F2FP.BF16.PACK_AB R139, R176, R188 ;  /* 0x000000bcb08b723e */ /* 0x000fee00000010ff */
[C---:B------:R-:W-:Y:S01]  /*b0e0*/  HMMA.16816.F32.BF16 R120, R140.reuse, R144, R120 ;  /* 0x000000908c78723c */ /* 0x040fe20000041878 */
[----:B--2---:R-:W-:Y:S07]  /*b0f0*/  LDSM.16.MT88.4 R156, [R238+0x3100] ;  /* 0x00310000ee9c783b */ /* 0x004fee0000004200 */
[-C--:B------:R-:W-:Y:S01]  /*b100*/  HMMA.16816.F32.BF16 R124, R140, R146.reuse, R124 ;  /* 0x000000928c7c723c */ /* 0x080fe2000004187c */
[----:B------:R-:W2:Y:S03]  /*b110*/  LDSM.16.MT88.4 R140, [R240+0x1100] ;  /* 0x00110000f08c783b */ /* 0x000ea60000004200 */
[----:B----4-:R-:W-:Y:S04]  /*b120*/  F2FP.BF16.PACK_AB R211, R180, R181 ;  /* 0x000000b5b4d3723e */ /* 0x010fe800000010ff */
[----:B------:R-:W-:Y:S01]  /*b130*/  HMMA.16816.F32.BF16 R128, R132, R146, R128 ;  /* 0x000000928480723c */ /* 0x000fe20000041880 */
[----:B------:R-:W3:Y:S06]  /*b140*/  LDSM.16.MT88.4 R144, [R239+0x1100] ;  /* 0x00110000ef90783b */ /* 0x000eec0000004200 */
[----:B------:R-:W-:Y:S02]  /*b150*/  F2FP.BF16.PACK_AB R134, R163, R191 ;  /* 0x000000bfa386723e */ /* 0x000fe400000010ff */
[----:B------:R-:W-:Y:S01]  /*b160*/  F2FP.BF16.PACK_AB R135, R178, R190 ;  /* 0x000000beb287723e */ /* 0x000fe200000010ff */
[----:B------:R-:W-:Y:S02]  /*b170*/  LDSM.16.MT88.4 R212, [R237+0x3900] ;  /* 0x00390000edd4783b */ /* 0x000fe40000004200 */
[----:B------:R-:W-:Y:S02]  /*b180*/  F2FP.BF16.PACK_AB R132, R195, R203 ;  /* 0x000000cbc384723e */ /* 0x000fe400000010ff */
[-C--:B------:R-:W-:Y:S07]  /*b190*/  F2FP.BF16.PACK_AB R133, R194, R202.reuse ;  /* 0x000000cac285723e */ /* 0x080fee00000010ff */
        /* <DEDUP_REMOVED lines=22> */
[----:B------:R-:W-:Y:S01]  /*b300*/  MOV R149, R205 ;  /* 0x000000cd00957202 */ /* 0x000fe20000000f00 */
[-C--:B------:R-:W-:Y:S01]  /*b310*/  HMMA.16816.F32.BF16 R76, R136, R150.reuse, R76 ;  /* 0x00000096884c723c */ /* 0x080fe2000004184c */
[----:B------:R-:W-:Y:S07]  /*b320*/  IMAD.MOV.U32 R148, RZ, RZ, R204 ;  /* 0x000000ffff947224 */ /* 0x000fee00078e00cc */
[C---:B------:R-:W-:Y:S07]  /*b330*/  HMMA.16816.F32.BF16 R80, R132.reuse, R150, R80 ;  /* 0x000000968450723c */ /* 0x040fee0000041850 */
[----:B------:R-:W-:Y:S01]  /*b340*/  MOV R151, R203 ;  /* 0x000000cb00977202 */ /* 0x000fe20000000f00 */
[-C--:B------:R-:W-:Y:S01]  /*b350*/  HMMA.16816.F32.BF16 R84, R132, R156.reuse, R84 ;  /* 0x0000009c8454723c */ /* 0x080fe20000041854 */
[----:B------:R-:W-:Y:S07]  /*b360*/  MOV R150, R202 ;  /* 0x000000ca00967202 */ /* 0x000fee0000000f00 */
[C---:B------:R-:W-:Y:S07]  /*b370*/  HMMA.16816.F32.BF16 R88, R136.reuse, R156, R88 ;  /* 0x0000009c8858723c */ /* 0x040fee0000041858 */
[----:B------:R-:W-:Y:S01]  /*b380*/  IMAD.MOV.U32 R157, RZ, RZ, R201 ;  /* 0x000000ffff9d7224 */ /* 0x000fe200078e00c9 */
[-C--:B------:R-:W-:Y:S01]  /*b390*/  HMMA.16816.F32.BF16 R92, R136, R158.reuse, R92 ;  /* 0x0000009e885c723c */ /* 0x080fe2000004185c */
[----:B------:R-:W-:Y:S07]  /*b3a0*/  MOV R156, R200 ;  /* 0x000000c8009c7202 */ /* 0x000fee0000000f00 */
[C---:B------:R-:W-:Y:S07]  /*b3b0*/  HMMA.16816.F32.BF16 R96, R132.reuse, R158, R96 ;  /* 0x0000009e8460723c */ /* 0x040fee0000041860 */
[----:B------:R-:W-:Y:S01]  /*b3c0*/  MOV R159, R195 ;  /* 0x000000c3009f7202 */ /* 0x000fe20000000f00 */
[-C--:B----4-:R-:W-:Y:S01]  /*b3d0*/  HMMA.16816.F32.BF16 R100, R132, R152.reuse, R100 ;  /* 0x000000988464723c */ /* 0x090fe20000041864 */
[----:B------:R-:W-:Y:S07]  /*b3e0*/  IMAD.MOV.U32 R158, RZ, RZ, R194 ;  /* 0x000000ffff9e7224 */ /* 0x000fee00078e00c2 */
[C---:B------:R-:W-:Y:S07]  /*b3f0*/  HMMA.16816.F32.BF16 R104, R136.reuse, R152, R104 ;  /* 0x000000988868723c */ /* 0x040fee0000041868 */
[----:B------:R-:W-:Y:S01]  /*b400*/  MOV R153, R193 ;  /* 0x000000c100997202 */ /* 0x000fe20000000f00 */
[-C--:B------:R-:W-:Y:S01]  /*b410*/  HMMA.16816.F32.BF16 R108, R136, R154.reuse, R108 ;  /* 0x0000009a886c723c */ /* 0x080fe2000004186c */
[----:B------:R-:W-:Y:S07]  /*b420*/  MOV R152, R192 ;  /* 0x000000c000987202 */ /* 0x000fee0000000f00 */
[C---:B------:R-:W-:Y:S07]  /*b430*/  HMMA.16816.F32.BF16 R112, R132.reuse, R154, R112 ;  /* 0x0000009a8470723c */ /* 0x040fee0000041870 */
[----:B------:R-:W-:Y:S01]  /*b440*/  IMAD.MOV.U32 R155, RZ, RZ, R191 ;  /* 0x000000ffff9b7224 */ /* 0x000fe200078e00bf */
[-C--:B--2---:R-:W-:Y:S01]  /*b450*/  HMMA.16816.F32.BF16 R116, R132, R140.reuse, R116 ;  /* 0x0000008c8474723c */ /* 0x084fe20000041874 */
[----:B------:R-:W-:Y:S03]  /*b460*/  F2FP.BF16.PACK_AB R191, R228, R230 ;  /* 0x000000e6e4bf723e */ /* 0x000fe600000010ff */
[----:B------:R-:W-:Y:S02]  /*b470*/  MOV R154, R190 ;  /* 0x000000be009a7202 */ /* 0x000fe40000000f00 */
[----:B------:R-:W-:Y:S02]  /*b480*/  F2FP.BF16.PACK_AB R190, R231, R234 ;  /* 0x000000eae7be723e */ /* 0x000fe400000010ff */
[C---:B------:R-:W-:Y:S07]  /*b490*/  HMMA.16816.F32.BF16 R120, R136.reuse, R140, R120 ;  /* 0x0000008c8878723c */ /* 0x040fee0000041878 */
[----:B------:R-:W-:Y:S01]  /*b4a0*/  MOV R141, R189 ;  /* 0x000000bd008d7202 */ /* 0x000fe20000000f00 */
[-C--:B------:R-:W-:Y:S01]  /*b4b0*/  HMMA.16816.F32.BF16 R124, R136, R142.reuse, R124 ;  /* 0x0000008e887c723c */ /* 0x080fe2000004187c */
[----:B------:R-:W-:Y:S03]  /*b4c0*/  F2FP.BF16.PACK_AB R189, R232, R233 ;  /* 0x000000e9e8bd723e */ /* 0x000fe600000010ff */
[----:B------:R-:W-:Y:S03]  /*b4d0*/  IMAD.MOV.U32 R140, RZ, RZ, R188 ;  /* 0x000000ffff8c7224 */ /* 0x000fe600078e00bc */
[----:B------:R-:W-:Y:S01]  /*b4e0*/  FADD.FTZ R136, R166, R164 ;  /* 0x000000a4a6887221 */ /* 0x000fe20000010000 */
[----:B------:R-:W-:Y:S01]  /*b4f0*/  HMMA.16816.F32.BF16 R128, R132, R142, R128 ;  /* 0x0000008e8480723c */ /* 0x000fe20000041880 */
[----:B------:R-:W-:Y:S03]  /*b500*/  MOV R166, R177 ;  /* 0x000000b100a67202 */ /* 0x000fe60000000f00 */
[----:B------:R-:W-:Y:S01]  /*b510*/  IMAD.MOV.U32 R139, RZ, RZ, R163 ;  /* 0x000000ffff8b7224 */ /* 0x000fe200078e00a3 */
[----:B------:R-:W-:Y:S01]  /*b520*/  F2FP.BF16.PACK_AB R188, R235, R166 ;  /* 0x000000a6ebbc723e */ /* 0x000fe200000010ff */
[----:B------:R-:W1:Y:S01]  /*b530*/  LDSM.16.MT88.4 R160, [R240+0x1900] ;  /* 0x00190000f0a0783b */ /* 0x000e620000004200 */
[----:B------:R-:W-:Y:S01]  /*b540*/  MOV R138, R178 ;  /* 0x000000b2008a7202 */ /* 0x000fe20000000f00 */
[----:B------:R-:W-:Y:S01]  /*b550*/  FADD.FTZ R229, R229, R136 ;  /* 0x00000088e5e57221 */ /* 0x000fe20000010000 */
[----:B------:R-:W-:Y:S03]  /*b560*/  MOV R137, R179 ;  /* 0x000000b300897202 */ /* 0x000fe60000000f00 */
[-C--:B------:R-:W-:Y:S01]  /*b570*/  HMMA.16816.F32.BF16 R192, R188, R196.reuse, R4 ;  /* 0x000000c4bcc0723c */ /* 0x080fe20000041804 */
[----:B------:R-:W-:Y:S01]  /*b580*/  MOV R164, R176 ;  /* 0x000000b000a47202 */ /* 0x000fe20000000f00 */
[----:B------:R-:W-:Y:S06]  /*b590*/  LDSM.16.MT88.4 R4, [R239+0x3900] ;  /* 0x00390000ef04783b */ /* 0x000fec0000004200 */
[C---:B------:R-:W-:Y:S02]  /*b5a0*/  HMMA.16816.F32.BF16 R200, R208.reuse, R196, R8 ;  /* 0x000000c4d0c8723c */ /* 0x040fe40000041808 */
[----:B------:R-:W2:Y:S05]  /*b5b0*/  LDSM.16.MT88.4 R176, [R239+0x1900] ;  /* 0x00190000efb0783b */ /* 0x000eaa0000004200 */
[----:B------:R-:W-:Y:S01]  /*b5c0*/  MOV R9, R151 ;  /* 0x0000009700097202 */ /* 0x000fe20000000f00 */
[-C--:B------:R-:W-:Y:S01]  /*b5d0*/  HMMA.16816.F32.BF16 R204, R208, R198.reuse, R12 ;  /* 0x000000c6d0cc723c */ /* 0x080fe2000004180c */
[----:B------:R-:W-:Y:S03]  /*b5e0*/  IMAD.MOV.U32 R8, RZ, RZ, R150 ;  /* 0x000000ffff087224 */ /* 0x000fe600078e0096 */
[----:B------:R-:W-:Y:S01]  /*b5f0*/  IMAD.MOV.U32 R10, RZ, RZ, R149 ;  /* 0x000000ffff0a7224 */ /* 0x000fe200078e0095 */
[----:B------:R-:W-:Y:S02]  /*b600*/  MOV R11, R148 ;  /* 0x00000094000b7202 */ /* 0x000fe40000000f00 */
[----:B------:R-:W-:Y:S01]  /*b610*/  MOV R13, R137 ;  /* 0x00000089000d7202 */ /* 0x000fe20000000f00 */
[C---:B------:R-:W-:Y:S01]  /*b620*/  HMMA.16816.F32.BF16 R196, R188.reuse, R198, R16 ;  /* 0x000000c6bcc4723c */ /* 0x040fe20000041810 */
[----:B------:R-:W-:Y:S03]  /*b630*/  IMAD.MOV.U32 R15, RZ, RZ, R166 ;  /* 0x000000ffff0f7224 */ /* 0x000fe600078e00a6 */
[----:B------:R-:W-:Y:S01]  /*b640*/  IMAD.MOV.U32 R12, RZ, RZ, R138 ;  /* 0x000000ffff0c7224 */ /* 0x000fe200078e008a */
[----:B------:R-:W-:Y:S01]  /*b650*/  MOV R14, R164 ;  /* 0x000000a4000e7202 */ /* 0x000fe20000000f00 */
[----:B------:R-:W-:Y:S01]  /*b660*/  FADD.FTZ R11, R11, R229 ;  /* 0x000000e50b0b7221 */ /* 0x000fe20000010000 */
[----:B------:R-:W-:Y:S01]  /*b670*/  MOV R19, R139 ;  /* 0x0000008b00137202 */ /* 0x000fe20000000f00 */
[-C--:B---3--:R-:W-:Y:S01]  /*b680*/  HMMA.16816.F32.BF16 R132, R188, R144.reuse, R20 ;  /* 0x00000090bc84723c */ /* 0x088fe20000041814 */
[----:B------:R-:W-:Y:S03]  /*b690*/  MOV R18, R140 ;  /* 0x0000008c00127202 */ /* 0x000fe60000000f00 */
[----:B------:R-:W-:Y:S01]  /*b6a0*/  IMAD.MOV.U32 R17, RZ, RZ, R141 ;  /* 0x000000ffff117224 */ /* 0x000fe200078e008d */
[----:B------:R-:W-:Y:S02]  /*b6b0*/  MOV R16, R154 ;  /* 0x0000009a00107202 */ /* 0x000fe40000000f00 */
[----:B------:R-:W-:Y:S01]  /*b6c0*/  MOV R23, R155 ;  /* 0x0000009b00177202 */ /* 0x000fe20000000f00 */
[C---:B------:R-:W-:Y:S01]  /*b6d0*/  HMMA.16816.F32.BF16 R136, R208.reuse, R144, R24 ;  /* 0x00000090d088723c */ /* 0x040fe20000041818 */
[----:B------:R-:W-:Y:S03]  /*b6e0*/  IMAD.MOV.U32 R22, RZ, RZ, R152 ;  /* 0x000000ffff167224 */ /* 0x000fe600078e0098 */
[----:B------:R-:W-:Y:S02]  /*b6f0*/  MOV R21, R153 ;  /* 0x0000009900157202 */ /* 0x000fe40000000f00 */
[----:B------:R-:W-:Y:S01]  /*b700*/  MOV R20, R158 ;  /* 0x0000009e00147202 */ /* 0x000fe20000000f00 */
[----:B------:R-:W-:Y:S01]  /*b710*/  IMAD.MOV.U32 R27, RZ, RZ, R159 ;  /* 0x000000ffff1b7224 */ /* 0x000fe200078e009f */
[-C--:B------:R-:W-:Y:S01]  /*b720*/  HMMA.16816.F32.BF16 R140, R208, R146.reuse, R28 ;  /* 0x00000092d08c723c */ /* 0x080fe2000004181c */
[----:B------:R-:W-:Y:S03]  /*b730*/  MOV R26, R156 ;  /* 0x0000009c001a7202 */ /* 0x000fe60000000f00 */
[----:B------:R-:W-:Y:S02]  /*b740*/  MOV R25, R157 ;  /* 0x0000009d00197202 */ /* 0x000fe40000000f00 */
[----:B------:R-:W-:Y:S01]  /*b750*/  MOV R24, R175 ;  /* 0x000000af00187202 */ /* 0x000fe20000000f00 */
[----:B------:R-:W-:Y:S01]  /*b760*/  IMAD.MOV.U32 R29, RZ, RZ, R173 ;  /* 0x000000ffff1d7224 */ /* 0x000fe200078e00ad */
[C---:B------:R-:W-:Y:S01]  /*b770*/  HMMA.16816.F32.BF16 R144, R188.reuse, R146, R32 ;  /* 0x00000092bc90723c */ /* 0x040fe20000041820 */
[----:B------:R-:W-:Y:S03]  /*b780*/  MOV R31, R171 ;  /* 0x000000ab001f7202 */ /* 0x000fe60000000f00 */
[----:B------:R-:W-:Y:S01]  /*b790*/  FADD.FTZ R11, R24, R11 ;  /* 0x0000000b180b7221 */ /* 0x000fe20000010000 */
[----:B------:R-:W-:Y:S02]  /*b7a0*/  MOV R30, R172 ;  /* 0x000000ac001e7202 */ /* 0x000fe40000000f00 */
[----:B------:R-:W-:Y:S01]  /*b7b0*/  IMAD.MOV.U32 R34, RZ, RZ, R170 ;  /* 0x000000ffff227224 */ /* 0x000fe200078e00aa */
[-C--:B-1----:R-:W-:Y:S01]  /*b7c0*/  HMMA.16816.F32.BF16 R148, R188, R160.reuse, R36 ;  /* 0x000000a0bc94723c */ /* 0x082fe20000041824 */
[----:B------:R-:W-:Y:S03]  /*b7d0*/  MOV R35, R169 ;  /* 0x000000a900237202 */ /* 0x000fe60000000f00 */
[----:B------:R-:W-:Y:S01]  /*b7e0*/  FADD.FTZ R3, R34, R3 ;  /* 0x0000000322037221 */ /* 0x000fe20000010000 */
[----:B------:R-:W-:Y:S01]  /*b7f0*/  MOV R28, R174 ;  /* 0x000000ae001c7202 */ /* 0x000fe20000000f00 */
        /* <DEDUP_REMOVED lines=12> */
[-C--:B--2---:R-:W-:Y:S01]  /*b8c0*/  HMMA.16816.F32.BF16 R164, R188, R176.reuse, R52 ;  /* 0x000000b0bca4723c */ /* 0x084fe20000041834 */
        /* <DEDUP_REMOVED lines=46> */
[----:B------:R-:W-:Y:S01]  /*bbb0*/  FADD.FTZ R0, R224, R5 ;  /* 0x00000005e0007221 */ /* 0x000fe20000010000 */
[----:B------:R-:W-:Y:S01]  /*bbc0*/  MOV R187, R184 ;  /* 0x000000b800bb7202 */ /* 0x000fe20000000f00 */
[----:B------:R-:W-:Y:S01]  /*bbd0*/  FADD.FTZ R2, R183, R2 ;  /* 0x00000002b7027221 */ /* 0x000fe20000010000 */
[----:B------:R1:W-:Y:S01]  /*bbe0*/  STL [R1+0x40], R3 ;  /* 0x0000400301007387 */ /* 0x0003e20000100800 */
[----:B------:R-:W-:Y:S02]  /*bbf0*/  FADD.FTZ R0, R181, R0 ;  /* 0x00000000b5007221 */ /* 0x000fe40000010000 */
[----:B------:R-:W-:Y:S01]  /*bc00*/  IMAD.MOV.U32 R181, RZ, RZ, R185 ;  /* 0x000000ffffb57224 */ /* 0x000fe200078e00b9 */
[----:B------:R1:W-:Y:S01]  /*bc10*/  STL [R1+0x14], R2 ;  /* 0x0000140201007387 */ /* 0x0003e20000100800 */
[----:B------:R-:W-:Y:S01]  /*bc20*/  FADD.FTZ R0, R180, R0 ;  /* 0x00000000b4007221 */ /* 0x000fe20000010000 */
[----:B------:R-:W-:Y:S04]  /*bc30*/  MOV R180, R186 ;  /* 0x000000ba00b47202 */ /* 0x000fe80000000f00 */
[----:B------:R1:W-:Y:S01]  /*bc40*/  STL [R1+0x10], R0 ;  /* 0x0000100001007387 */ /* 0x0003e20000100800 */
[----:B------:R-:W-:-:S05]  /*bc50*/  @P0 BRA `(.L_x_3960) ;  /* 0xffffb3b000000947 */ /* 0x000fca000383ffff */
.L_x_3957:
[----:B--2---:R-:W-:-:S13]  /*bc60*/  ISETP.LE.AND P0, PT, RZ, UR10, PT ;  /* 0x0000000aff007c0c */ /* 0x004fda000bf03270 */
[----:B------:R-:W-:Y:S05]  /*bc70*/  @!P0 BRA `(.L_x_3961) ;  /* 0x00003cf000008947 */ /* 0x000fea0003800000 */
[----:B-1----:R-:W2:Y:S01]  /*bc80*/  LDL.LU R2, [R1+0x38] ;  /* 0x0000380001027983 */ /* 0x002ea20000300800 */
        /* <DEDUP_REMOVED lines=10> */
[----:B------:R-:W-:Y:S01]  /*bd30*/  IMAD.SHL.U32 R228, R2, 0x2, RZ ;  /* 0x0000000202e47824 */ /* 0x000fe200078e00ff */
[----:B------:R-:W-:Y:S05]  /*bd40*/  BRA `(.L_x_3962) ;  /* 0x0000040000007947 */ /* 0x000fea0003800000 */
.L_x_3964:
[----:B------:R-:W2:Y:S01]  /*bd50*/  LDL R2, [R1+0x3c] ;  /* 0x00003c0001027983 */ /* 0x000ea20000100800 */
[----:B------:R-:W-:Y:S01]  /*bd60*/  ULEA UR4, UR10, UR11, 0x6 ;  /* 0x0000000b0a047291 */ /* 0x000fe2000f8e303f */
[----:B------:R-:W-:Y:S02]  /*bd70*/  IMAD.MOV.U32 R186, RZ, RZ, RZ ;  /* 0x000000ffffba7224 */ /* 0x000fe400078e00ff */
[----:B------:R-:W3:Y:S03]  /*bd80*/  LDL R211, [R1+0x18] ;  /* 0x0000180001d37983 */ /* 0x000ee60000100800 */
[----:B------:R-:W-:Y:S05]  /*bd90*/  IMAD.U32 R181, RZ, RZ, UR4 ;  /* 0x00000004ffb57e24 */ /* 0x000fea000f8e00ff */
        /* <DEDUP_REMOVED lines=41> */
[----:B-----5:R-:W-:Y:S01]  /*c030*/  IMAD.X R185, R209, 0x1, R231, P0 ;  /* 0x00000001d1b97824 */ /* 0x020fe200000e06e7 */
[----:B------:R3:W-:Y:S01]  /*c040*/  LDGSTS.E.BYPASS.LTC128B.128 [R211+0x6100], [R186.64], !P5 ;  /* 0x06100000bad37fae */ /* 0x0007e2000e901d4e */
[----:B------:R-:W-:Y:S01]  /*c050*/  IADD3 R190, P0, R191, R230, RZ ;  /* 0x000000e6bfbe7210 */ /* 0x000fe20007f1e0ff */
[----:B------:R-:W-:Y:S02]  /*c060*/  IMAD.X R209, R209, 0x1, R229, P1 ;  /* 0x00000001d1d17824 */ /* 0x000fe400008e06e5 */
[----:B------:R4:W-:Y:S04]  /*c070*/  LDGSTS.E.BYPASS.LTC128B.128 [R211+0x4900], [R184.64], !P6 ;  /* 0x04900000b8d37fae */ /* 0x0009e8000f101d4e */
[----:B------:R1:W-:Y:S01]  /*c080*/  LDGSTS.E.BYPASS.LTC128B.128 [R211+0x6900], [R208.64], !P5 ;  /* 0x06900000d0d37fae */ /* 0x0003e2000e901d4e */
[----:B--2---:R-:W-:Y:S01]  /*c090*/  IADD3 R188, P2, R191, R228, RZ ;  /* 0x000000e4bfbc7210 */ /* 0x004fe20007f5e0ff */
[C-C-:B------:R-:W-:Y:S01]  /*c0a0*/  IMAD.X R191, R210.reuse, 0x1, R231.reuse, P0 ;  /* 0x00000001d2bf7824 */ /* 0x140fe200000e06e7 */
[C---:B---3--:R-:W-:Y:S04]  /*c0b0*/  IADD3 R186, P1, R181.reuse, R230, RZ ;  /* 0x000000e6b5ba7210 */ /* 0x048fe80007f3e0ff */
[----:B------:R2:W-:Y:S01]  /*c0c0*/  LDGSTS.E.BYPASS.LTC128B.128 [R211+0x5100], [R190.64], !P6 ;  /* 0x05100000bed37fae */ /* 0x0005e2000f101d4e */
[----:B------:R-:W-:Y:S02]  /*c0d0*/  IADD3.X R189, R210, R229, RZ, P2, !PT ;  /* 0x000000e5d2bd7210 */ /* 0x000fe400017fe4ff */
[----:B----4-:R-:W-:Y:S01]  /*c0e0*/  IADD3 R184, P0, R181, R228, RZ ;  /* 0x000000e4b5b87210 */ /* 0x010fe20007f1e0ff */
[C---:B-1----:R-:W-:Y:S02]  /*c0f0*/  IMAD.X R187, R2.reuse, 0x1, R231, P1 ;  /* 0x0000000102bb7824 */ /* 0x042fe400008e06e7 */
[----:B------:R2:W-:Y:S02]  /*c100*/  LDGSTS.E.BYPASS.LTC128B.128 [R211+0x7100], [R188.64], !P5 ;  /* 0x07100000bcd37fae */ /* 0x0005e4000e901d4e */
[----:B------:R-:W-:Y:S02]  /*c110*/  IMAD.X R185, R2, 0x1, R229, P0 ;  /* 0x0000000102b97824 */ /* 0x000fe400000e06e5 */
[----:B------:R2:W-:Y:S04]  /*c120*/  LDGSTS.E.BYPASS.LTC128B.128 [R211+0x5900], [R186.64], !P6 ;  /* 0x05900000bad37fae */ /* 0x0005e8000f101d4e */
[----:B------:R2:W-:Y:S01]  /*c130*/  LDGSTS.E.BYPASS.LTC128B.128 [R211+0x7900], [R184.64], !P5 ;  /* 0x07900000b8d37fae */ /* 0x0005e2000e901d4e */
[----:B------:R-:W-:-:S05]  /*c140*/  BRA `(.L_x_3963) ;  /* 0x00000eb000007947 */ /* 0x000fca0003800000 */
.L_x_3962:
[----:B------:R-:W2:Y:S01]  /*c150*/  LDL R4, [R1+0x30] ;  /* 0x0000300001047983 */ /* 0x000ea20000100800 */
[----:B------:R-:W-:Y:S04]  /*c160*/  DEPBAR.LE SB0, 0x0 ;  /* 0x000080000000791a */ /* 0x000fe80000000000 */
[----:B------:R-:W-:Y:S01]  /*c170*/  UISETP.GE.AND UP0, UPT, UR10, 0x1, UPT ;  /* 0x000000010a00788c */ /* 0x000fe2000bf06270 */
[----:B------:R-:W3:Y:S06]  /*c180*/  LDL R10, [R1+0x1c] ;  /* 0x00001c00010a7983 */ /* 0x000eec0000100800 */
[----:B------:R-:W4:Y:S06]  /*c190*/  LDL R40, [R1] ;  /* 0x0000000001287983 */ /* 0x000f2c0000100800 */
[----:B------:R-:W3:Y:S06]  /*c1a0*/  LDL R41, [R1+0x4] ;  /* 0x0000040001297983 */ /* 0x000eec0000100800 */
[----:B------:R-:W3:Y:S06]  /*c1b0*/  LDL R28, [R1+0x8] ;  /* 0x00000800011c7983 */ /* 0x000eec0000100800 */
[----:B------:R-:W3:Y:S06]  /*c1c0*/  LDL R55, [R1+0x20] ;  /* 0x0000200001377983 */ /* 0x000eec0000100800 */
[----:B------:R-:W-:Y:S06]  /*c1d0*/  BAR.SYNC.DEFER_BLOCKING 0x0 ;  /* 0x0000000000007b1d */ /* 0x000fec0000010000 */
[----:B-----5:R-:W-:Y:S06]  /*c1e0*/  LDSM.16.M88.4 R64, [R243+0x8100] ;  /* 0x00810000f340783b */ /* 0x020fec0000000200 */
[----:B------:R-:W1:Y:S06]  /*c1f0*/  LDSM.16.M88.4 R16, [R236+0x4100] ;  /* 0x00410000ec10783b */ /* 0x000e6c0000000200 */
[----:B------:R-:W1:Y:S06]  /*c200*/  LDSM.16.M88.4 R60, [R243+0xa100] ;  /* 0x00a10000f33c783b */ /* 0x000e6c0000000200 */
[----:B------:R-:W1:Y:S06]  /*c210*/  LDSM.16.M88.4 R32, [R236+0x4900] ;  /* 0x00490000ec20783b */ /* 0x000e6c0000000200 */
[----:B------:R-:W-:Y:S06]  /*c220*/  LDSM.16.M88.4 R48, [R236+0x5100] ;  /* 0x00510000ec30783b */ /* 0x000fec0000000200 */
[----:B------:R-:W-:Y:S06]  /*c230*/  LDSM.16.M88.4 R184, [R236+0x5900] ;  /* 0x00590000ecb8783b */ /* 0x000fec0000000200 */
[----:B------:R-:W-:Y:S06]  /*c240*/  LDSM.16.M88.4 R188, [R245+0x8100] ;  /* 0x00810000f5bc783b */ /* 0x000fec0000000200 */
[----:B------:R-:W-:Y:S06]  /*c250*/  LDSM.16.M88.4 R208, [R247] ;  /* 0x00000000f7d0783b */ /* 0x000fec0000000200 */
[----:B------:R-:W-:Y:S01]  /*c260*/  LDSM.16.M88.4 R212, [R245+0xa100] ;  /* 0x00a10000f5d4783b */ /* 0x000fe20000000200 */
[----:B--2---:R-:W-:Y:S01]  /*c270*/  SHF.R.S32.HI R2, RZ, 0x1f, R4 ;  /* 0x0000001fff027819 */ /* 0x004fe20000011404 */
[----:B------:R-:W-:Y:S04]  /*c280*/  IMAD.WIDE.U32 R8, R4, c[0x0][0x208], RZ ;  /* 0x0000820004087a25 */ /* 0x000fe800078e00ff */
[----:B------:R-:W-:Y:S04]  /*c290*/  IMAD R2, R2, c[0x0][0x208], RZ ;  /* 0x0000820002027a24 */ /* 0x000fe800078e02ff */
[----:B------:R-:W-:Y:S02]  /*c2a0*/  IMAD R2, R4, c[0x0][0x20c], R2 ;  /* 0x0000830004027a24 */ /* 0x000fe400078e0202 */
[-C--:B-1----:R-:W-:Y:S01]  /*c2b0*/  HMMA.16816.F32.BF16 R4, R64, R16.reuse, RZ ;  /* 0x000000104004723c */ /* 0x082fe200000418ff */
[----:B----4-:R-:W-:Y:S02]  /*c2c0*/  LDSM.16.M88.4 R224, [R40] ;  /* 0x0000000028e0783b */ /* 0x010fe40000000200 */
[----:B------:R-:W-:Y:S01]  /*c2d0*/  IMAD.IADD R9, R9, 0x1, R2 ;  /* 0x0000000109097824 */ /* 0x000fe200078e0202 */
[----:B---3--:R-:W-:Y:S03]  /*c2e0*/  SHF.R.S32.HI R2, RZ, 0x1f, R10 ;  /* 0x0000001fff027819 */ /* 0x008fe6000001140a */
[----:B------:R-:W-:Y:S01]  /*c2f0*/  IMAD.WIDE.U32 R12, R10, c[0x0][0x218], R8 ;  /* 0x000086000a0c7a25 */ /* 0x000fe200078e0008 */
[----:B------:R-:W-:Y:S04]  /*c300*/  LDSM.16.M88.4 R220, [R41] ;  /* 0x0000000029dc783b */ /* 0x000fe80000000200 */
[----:B------:R-:W-:Y:S02]  /*c310*/  IMAD R2, R2, c[0x0][0x218], RZ ;  /* 0x0000860002027a24 */ /* 0x000fe400078e02ff */
[----:B------:R-:W-:Y:S02]  /*c320*/  LDSM.16.M88.4 R216, [R28] ;  /* 0x000000001cd8783b */ /* 0x000fe40000000200 */
[----:B------:R-:W-:Y:S01]  /*c330*/  IMAD R14, R10, c[0x0][0x21c], R2 ;  /* 0x000087000a0e7a24 */ /* 0x000fe200078e0202 */
[----:B------:R-:W-:Y:S01]  /*c340*/  IADD3 R2, P0, R12, UR24, RZ ;  /* 0x000000180c027c10 */ /* 0x000fe2000ff1e0ff */
[C---:B------:R-:W-:Y:S07]  /*c350*/  HMMA.16816.F32.BF16 R8, R60.reuse, R16, RZ ;  /* 0x000000103c08723c */ /* 0x040fee00000418ff */
[----:B------:R-:W-:Y:S02]  /*c360*/  IADD3.X R16, R13, UR8, R14, P0, !PT ;  /* 0x000000080d107c10 */ /* 0x000fe400087fe40e */
[-C--:B------:R-:W-:Y:S03]  /*c370*/  HMMA.16816.F32.BF16 R12, R60, R18.reuse, RZ ;  /* 0x000000123c0c723c */ /* 0x080fe600000418ff */
[C---:B------:R-:W-:Y:S04]  /*c380*/  LEA R36, P0, R2.reuse, c[0x0][0x1f8], 0x1 ;  /* 0x00007e0002247a11 */ /* 0x040fe800078008ff */
[----:B------:R-:W-:Y:S01]  /*c390*/  LEA.HI.X R2, R2, c[0x0][0x1fc], R16, 0x1, P0 ;  /* 0x00007f0002027a11 */ /* 0x000fe200000f0c10 */
[----:B------:R-:W1:Y:S01]  /*c3a0*/  SHFL.IDX PT, R42, R36, RZ, 0x181f ;  /* 0x00181fff242a7589 */ /* 0x000e6200000e0000 */
[C---:B------:R-:W-:Y:S05]  /*c3b0*/  HMMA.16816.F32.BF16 R16, R64.reuse, R18, RZ ;  /* 0x000000124010723c */ /* 0x040fea00000418ff */
[----:B------:R-:W2:Y:S03]  /*c3c0*/  SHFL.IDX PT, R37, R2, RZ, 0x181f ;  /* 0x00181fff02257589 */ /* 0x000ea600000e0000 */
[-C--:B------:R-:W-:Y:S03]  /*c3d0*/  HMMA.16816.F32.BF16 R20, R64, R32.reuse, RZ ;  /* 0x000000204014723c */ /* 0x080fe600000418ff */
[----:B------:R-:W3:Y:S05]  /*c3e0*/  SHFL.IDX PT, R46, R36, 0x1, 0x181f ;  /* 0x00381f00242e7f89 */ /* 0x000eea00000e0000 */
[C---:B------:R-:W-:Y:S01]  /*c3f0*/  HMMA.16816.F32.BF16 R24, R60.reuse, R32, RZ ;  /* 0x000000203c18723c */ /* 0x040fe200000418ff */
[----:B------:R-:W4:Y:S03]  /*c400*/  SHFL.IDX PT, R45, R2, 0x1, 0x181f ;  /* 0x00381f00022d7f89 */ /* 0x000f2600000e0000 */
[C---:B-1----:R-:W-:Y:S04]  /*c410*/  IADD3 R38, P1, R42.reuse, R230, RZ ;  /* 0x000000e62a267210 */ /* 0x042fe80007f3e0ff */
[-C--:B------:R-:W-:Y:S01]  /*c420*/  HMMA.16816.F32.BF16 R28, R60, R34.reuse, RZ ;  /* 0x000000223c1c723c */ /* 0x080fe200000418ff */
[----:B------:R-:W1:Y:S03]  /*c430*/  SHFL.IDX PT, R52, R36, 0x2, 0x181f ;  /* 0x00581f0024347f89 */ /* 0x000e6600000e0000 */
[----:B------:R-:W-:Y:S01]  /*c440*/  IADD3 R42, P0, R42, R228, RZ ;  /* 0x000000e42a2a7210 */ /* 0x000fe20007f1e0ff */
[C---:B--2---:R-:W-:Y:S02]  /*c450*/  IMAD.X R39, R37.reuse, 0x1, R231, P1 ;  /* 0x0000000125277824 */ /* 0x044fe400008e06e7 */
[----:B------:R-:W2:Y:S01]  /*c460*/  SHFL.IDX PT, R53, R2, 0x2, 0x181f ;  /* 0x00581f0002357f89 */ /* 0x000ea200000e0000 */
[C---:B------:R-:W-:Y:S04]  /*c470*/  HMMA.16816.F32.BF16 R32, R64.reuse, R34, RZ ;  /* 0x000000224020723c */ /* 0x040fe800000418ff */
[----:B------:R-:W-:Y:S01]  /*c480*/  IMAD.X R43, R37, 0x1, R229, P0 ;  /* 0x00000001252b7824 */ /* 0x000fe200000e06e5 */
[----:B------:R2:W-:Y:S01]  /*c490*/  LDGSTS.E.BYPASS.LTC128B.128 [R55], [R38.64], !P6 ;  /* 0x0000000026377fae */ /* 0x0005e2000f101d4e */
[C---:B---3--:R-:W-:Y:S02]  /*c4a0*/  IADD3 R40, P0, R46.reuse, R230, RZ ;  /* 0x000000e62e287210 */ /* 0x048fe40007f1e0ff */
[----:B------:R-:W-:Y:S03]  /*c4b0*/  IADD3 R46, P2, R46, R228, RZ ;  /* 0x000000e42e2e7210 */ /* 0x000fe60007f5e0ff */
[----:B------:R3:W-:Y:S01]  /*c4c0*/  LDGSTS.E.BYPASS.LTC128B.128 [R55+0x2000], [R42.64], !P5 ;  /* 0x020000002a377fae */ /* 0x0007e2000e901d4e */
[C---:B----4-:R-:W-:Y:S02]  /*c4d0*/  IMAD.X R41, R45.reuse, 0x1, R231, P0 ;  /* 0x000000012d297824 */ /* 0x050fe400000e06e7 */
[----:B------:R-:W-:Y:S03]  /*c4e0*/  IMAD.X R47, R45, 0x1, R229, P2 ;  /* 0x000000012d2f7824 */ /* 0x000fe600010e06e5 */
[----:B------:R4:W3:Y:S01]  /*c4f0*/  SHFL.IDX PT, R54, R36, 0x3, 0x181f ;  /* 0x00781f0024367f89 */ /* 0x0008e200000e0000 */
[C---:B-1----:R-:W-:Y:S02]  /*c500*/  IADD3 R44, P1, R52.reuse, R230, RZ ;  /* 0x000000e6342c7210 */ /* 0x042fe40007f3e0ff */
[----:B------:R-:W-:Y:S03]  /*c510*/  IADD3 R52, P0, R52, R228, RZ ;  /* 0x000000e434347210 */ /* 0x000fe60007f1e0ff */
[----:B------:R3:W-:Y:S01]  /*c520*/  LDGSTS.E.BYPASS.LTC128B.128 [R55+0x800], [R40.64], !P6 ;  /* 0x0080000028377fae */ /* 0x0007e2000f101d4e */
[C---:B--2---:R-:W-:Y:S02]  /*c530*/  IMAD.X R45, R53.reuse, 0x1, R231, P1 ;  /* 0x00000001352d7824 */ /* 0x044fe400008e06e7 */
[----:B------:R-:W-:Y:S03]  /*c540*/  IMAD.X R53, R53, 0x1, R229, P0 ;  /* 0x0000000135357824 */ /* 0x000fe600000e06e5 */
[----:B------:R1:W-:Y:S06]  /*c550*/  LDGSTS.E.BYPASS.LTC128B.128 [R55+0x2800], [R46.64], !P5 ;  /* 0x028000002e377fae */ /* 0x0003ec000e901d4e */
[----:B------:R1:W-:Y:S01]  /*c560*/  LDGSTS.E.BYPASS.LTC128B.128 [R55+0x1000], [R44.64], !P6 ;  /* 0x010000002c377fae */ /* 0x0003e2000f101d4e */
[-C--:B----4-:R-:W-:Y:S05]  /*c570*/  HMMA.16816.F32.BF16 R36, R64, R48.reuse, RZ ;  /* 0x000000304024723c */ /* 0x090fea00000418ff */
[----:B------:R2:W-:Y:S06]  /*c580*/  LDGSTS.E.BYPASS.LTC128B.128 [R55+0x3000], [R52.64], !P5 ;  /* 0x0300000034377fae */ /* 0x0005ec000e901d4e */
[----:B------:R-:W4:Y:S01]  /*c590*/  SHFL.IDX PT, R2, R2, 0x3, 0x181f ;  /* 0x00781f0002027f89 */ /* 0x000f2200000e0000 */
[C---:B---3--:R-:W-:Y:S07]  /*c5a0*/  HMMA.16816.F32.BF16 R40, R60.reuse, R48, RZ ;  /* 0x000000303c28723c */ /* 0x048fee00000418ff */
[----:B------:R-:W-:Y:S01]  /*c5b0*/  IADD3 R48, P0, R54, R230, RZ ;  /* 0x000000e636307210 */ /* 0x000fe20007f1e0ff */
[-C--:B-1----:R-:W-:Y:S04]  /*c5c0*/  HMMA.16816.F32.BF16 R44, R60, R50.reuse, RZ ;  /* 0x000000323c2c723c */ /* 0x082fe800000418ff */
[----:B----4-:R-:W-:Y:S01]  /*c5d0*/  IMAD.X R49, R2, 0x1, R231, P0 ;  /* 0x0000000102317824 */ /* 0x010fe200000e06e7 */
[----:B--2---:R-:W-:Y:S04]  /*c5e0*/  IADD3 R52, P0, R54, R228, RZ ;  /* 0x000000e436347210 */ /* 0x004fe80007f1e0ff */
        /* <DEDUP_REMOVED lines=161> */
.L_x_3963:
[----:B------:R-:W-:Y:S01]  /*d000*/  FMNMX.FTZ R2, R4, R0, !PT ;  /* 0x0000000004027209 */ /* 0x000fe20007810000 */
[----:B------:R-:W-:Y:S01]  /*d010*/  STL [R1+0x60], R229 ;  /* 0x000060e501007387 */ /* 0x000fe20000100800 */
[----:B------:R-:W-:Y:S02]  /*d020*/  FMNMX.FTZ R182, R6, R3, !PT ;  /* 0x0000000306b67209 */ /* 0x000fe40007810000 */
[----:B------:R-:W-:Y:S01]  /*d030*/  FMNMX.FTZ R2, R5, R2, !PT ;  /* 0x0000000205027209 */ /* 0x000fe20007810000 */
[----:B------:R-:W-:Y:S01]  /*d040*/  STL [R1+0x5c], R228 ;  /* 0x00005ce401007387 */ /* 0x000fe20000100800 */
[----:B------:R-:W-:Y:S02]  /*d050*/  FMNMX.FTZ R182, R7, R182, !PT ;  /* 0x000000b607b67209 */ /* 0x000fe40007810000 */
[----:B------:R-:W-:Y:S01]  /*d060*/  FMNMX.FTZ R2, R16, R2, !PT ;  /* 0x0000000210027209 */ /* 0x000fe20007810000 */
[----:B--2---:R-:W-:Y:S01]  /*d070*/  LDSM.16.MT88.4 R208, [R237+0x100] ;  /* 0x00010000edd0783b */ /* 0x004fe20000004200 */
        /* <DEDUP_REMOVED lines=53> */
[----:B--2---:R-:W-:Y:S02]  /*d3d0*/  FMNMX.FTZ R182, R182, R185, !PT ;  /* 0x000000b9b6b67209 */ /* 0x004fe40007810000 */
[----:B------:R-:W-:Y:S01]  /*d3e0*/  FMNMX.FTZ R181, R61, R181, !PT ;  /* 0x000000b53db57209 */ /* 0x000fe20007810000 */
[----:B------:R-:W1:Y:S01]  /*d3f0*/  SHFL.BFLY PT, R186, R2, 0x1, 0x1f ;  /* 0x0c201f0002ba7f89 */ /* 0x000e6200000e0000 */
[----:B------:R-:W-:Y:S02]  /*d400*/  FMNMX.FTZ R184, R31, R184, !PT ;  /* 0x000000b81fb87209 */ /* 0x000fe40007810000 */
[----:B------:R-:W-:Y:S01]  /*d410*/  ISETP.LT.AND P0, PT, RZ, UR10, PT ;  /* 0x0000000aff007c0c */ /* 0x000fe2000bf01270 */
[----:B------:R-:W-:Y:S01]  /*d420*/  UIADD3 UR10, UR10, -0x1, URZ ;  /* 0xffffffff0a0a7890 */ /* 0x000fe2000fffe03f */
[----:B------:R-:W-:Y:S03]  /*d430*/  FMNMX.FTZ R184, R42, R184, !PT ;  /* 0x000000b82ab87209 */ /* 0x000fe60007810000 */
[----:B------:R-:W2:Y:S01]  /*d440*/  SHFL.BFLY PT, R185, R182, 0x1, 0x1f ;  /* 0x0c201f00b6b97f89 */ /* 0x000ea200000e0000 */
[----:B------:R-:W-:Y:S04]  /*d450*/  FMNMX.FTZ R184, R43, R184, !PT ;  /* 0x000000b82bb87209 */ /* 0x000fe80007810000 */
[----:B------:R-:W-:Y:S03]  /*d460*/  FMNMX.FTZ R184, R46, R184, !PT ;  /* 0x000000b82eb87209 */ /* 0x000fe60007810000 */
[----:B------:R-:W3:Y:S01]  /*d470*/  SHFL.BFLY PT, R187, R181, 0x2, 0x1f ;  /* 0x0c401f00b5bb7f89 */ /* 0x000ee200000e0000 */
[----:B-1----:R-:W-:Y:S02]  /*d480*/  FMNMX.FTZ R186, R2, R186, !PT ;  /* 0x000000ba02ba7209 */ /* 0x002fe40007810000 */
[----:B------:R-:W-:Y:S03]  /*d490*/  FMNMX.FTZ R2, R47, R184, !PT ;  /* 0x000000b82f027209 */ /* 0x000fe60007810000 */
[----:B------:R-:W-:Y:S01]  /*d4a0*/  FADD.FTZ R0, -R186, R0 ;  /* 0x00000000ba007221 */ /* 0x000fe20000010100 */
[----:B------:R-:W-:Y:S02]  /*d4b0*/  FMNMX.FTZ R184, R58, R2, !PT ;  /* 0x000000023ab87209 */ /* 0x000fe40007810000 */
[----:B--2---:R-:W-:Y:S01]  /*d4c0*/  FMNMX.FTZ R185, R182, R185, !PT ;  /* 0x000000b9b6b97209 */ /* 0x004fe20007810000 */
[----:B------:R-:W-:Y:S01]  /*d4d0*/  FMUL.FTZ R2, R0, c[0x0][0x2d0] ;  /* 0x0000b40000027a20 */ /* 0x000fe20000410000 */
[----:B------:R-:W-:Y:S03]  /*d4e0*/  FMNMX.FTZ R0, R59, R184, !PT ;  /* 0x000000b83b007209 */ /* 0x000fe60007810000 */
[----:B------:R1:W2:Y:S01]  /*d4f0*/  MUFU.EX2 R182, R2 ;  /* 0x0000000200b67308 */ /* 0x0002a20000000800 */
[----:B------:R-:W-:Y:S01]  /*d500*/  FMNMX.FTZ R0, R62, R0, !PT ;  /* 0x000000003e007209 */ /* 0x000fe20007810000 */
[----:B------:R-:W-:Y:S01]  /*d510*/  FMUL.FTZ R212, R185, c[0x0][0x2d0] ;  /* 0x0000b400b9d47a20 */ /* 0x000fe20000410000 */
[----:B---3--:R-:W-:Y:S02]  /*d520*/  FMNMX.FTZ R181, R181, R187, !PT ;  /* 0x000000bbb5b57209 */ /* 0x008fe40007810000 */
[----:B------:R-:W-:Y:S01]  /*d530*/  FMNMX.FTZ R0, R63, R0, !PT ;  /* 0x000000003f007209 */ /* 0x000fe20007810000 */
[--C-:B------:R-:W-:Y:S02]  /*d540*/  FFMA.FTZ R18, R18, c[0x0][0x2d0], -R212.reuse ;  /* 0x0000b40012127a23 */ /* 0x100fe400000108d4 */
[----:B------:R-:W3:Y:S01]  /*d550*/  SHFL.BFLY PT, R187, R181, 0x1, 0x1f ;  /* 0x0c201f00b5bb7f89 */ /* 0x000ee200000e0000 */
[--C-:B------:R-:W-:Y:S01]  /*d560*/  FFMA.FTZ R19, R19, c[0x0][0x2d0], -R212.reuse ;  /* 0x0000b40013137a23 */ /* 0x100fe200000108d4 */
[----:B------:R-:W-:Y:S01]  /*d570*/  MUFU.EX2 R219, R18 ;  /* 0x0000001200db7308 */ /* 0x000fe20000000800 */
[--C-:B------:R-:W-:Y:S02]  /*d580*/  FFMA.FTZ R6, R6, c[0x0][0x2d0], -R212.reuse ;  /* 0x0000b40006067a23 */ /* 0x100fe400000108d4 */
[--C-:B------:R-:W-:Y:S02]  /*d590*/  FFMA.FTZ R7, R7, c[0x0][0x2d0], -R212.reuse ;  /* 0x0000b40007077a23 */ /* 0x100fe400000108d4 */
[--C-:B------:R-:W-:Y:S02]  /*d5a0*/  FFMA.FTZ R22, R22, c[0x0][0x2d0], -R212.reuse ;  /* 0x0000b40016167a23 */ /* 0x100fe400000108d4 */
[--C-:B------:R-:W-:Y:S02]  /*d5b0*/  FFMA.FTZ R23, R23, c[0x0][0x2d0], -R212.reuse ;  /* 0x0000b40017177a23 */ /* 0x100fe400000108d4 */
[--C-:B------:R-:W-:Y:S01]  /*d5c0*/  FFMA.FTZ R34, R34, c[0x0][0x2d0], -R212.reuse ;  /* 0x0000b40022227a23 */ /* 0x100fe200000108d4 */
[----:B------:R-:W4:Y:S01]  /*d5d0*/  MUFU.EX2 R215, R19 ;  /* 0x0000001300d77308 */ /* 0x000f220000000800 */
[--C-:B------:R-:W-:Y:S02]  /*d5e0*/  FFMA.FTZ R35, R35, c[0x0][0x2d0], -R212.reuse ;  /* 0x0000b40023237a23 */ /* 0x100fe400000108d4 */
[----:B------:R-:W-:Y:S02]  /*d5f0*/  FFMA.FTZ R50, R50, c[0x0][0x2d0], -R212 ;  /* 0x0000b40032327a23 */ /* 0x000fe400000108d4 */
[----:B-1----:R-:W-:Y:S02]  /*d600*/  FADD.FTZ R2, -R185, R3 ;  /* 0x00000003b9027221 */ /* 0x002fe40000010100 */
[----:B------:R-:W1:Y:S01]  /*d610*/  SHFL.BFLY PT, R3, R0, 0x2, 0x1f ;  /* 0x0c401f0000037f89 */ /* 0x000e6200000e0000 */
[----:B--2---:R-:W-:Y:S02]  /*d620*/  FMUL.FTZ R132, R182, R132 ;  /* 0x00000084b6847220 */ /* 0x004fe40000410000 */
[----:B------:R-:W-:Y:S01]  /*d630*/  FMUL.FTZ R2, R2, c[0x0][0x2d0] ;  /* 0x0000b40002027a20 */ /* 0x000fe20000410000 */
[----:B------:R-:W-:Y:S01]  /*d640*/  MUFU.EX2 R226, R6 ;  /* 0x0000000600e27308 */ /* 0x000fe20000000800 */
[----:B---3--:R-:W-:Y:S01]  /*d650*/  FMNMX.FTZ R184, R181, R187, !PT ;  /* 0x000000bbb5b87209 */ /* 0x008fe20007810000 */
[----:B------:R-:W-:Y:S02]  /*d660*/  FMUL.FTZ R187, R186, c[0x0][0x2d0] ;  /* 0x0000b400babb7a20 */ /* 0x000fe40000410000 */
[----:B------:R-:W-:Y:S02]  /*d670*/  FMUL.FTZ R133, R182, R133 ;  /* 0x00000085b6857220 */ /* 0x000fe40000410000 */
[--C-:B------:R-:W-:Y:S02]  /*d680*/  FFMA.FTZ R16, R16, c[0x0][0x2d0], -R187.reuse ;  /* 0x0000b40010107a23 */ /* 0x100fe400000108bb */
[--C-:B------:R-:W-:Y:S02]  /*d690*/  FFMA.FTZ R17, R17, c[0x0][0x2d0], -R187.reuse ;  /* 0x0000b40011117a23 */ /* 0x100fe400000108bb */
[----:B------:R2:W3:Y:S01]  /*d6a0*/  MUFU.EX2 R181, R2 ;  /* 0x0000000200b57308 */ /* 0x0004e20000000800 */
[--C-:B------:R-:W-:Y:S02]  /*d6b0*/  FFMA.FTZ R4, R4, c[0x0][0x2d0], -R187.reuse ;  /* 0x0000b40004047a23 */ /* 0x100fe400000108bb */
[--C-:B------:R-:W-:Y:S01]  /*d6c0*/  FFMA.FTZ R5, R5, c[0x0][0x2d0], -R187.reuse ;  /* 0x0000b40005057a23 */ /* 0x100fe200000108bb */
[----:B----4-:R-:W-:Y:S01]  /*d6d0*/  F2FP.BF16.PACK_AB R191, R215, R219 ;  /* 0x000000dbd7bf723e */ /* 0x010fe200000010ff */
[C---:B------:R-:W-:Y:S02]  /*d6e0*/  FMUL.FTZ R144, R182.reuse, R144 ;  /* 0x00000090b6907220 */ /* 0x040fe40000410000 */
[C---:B------:R-:W-:Y:S02]  /*d6f0*/  FMUL.FTZ R145, R182.reuse, R145 ;  /* 0x00000091b6917220 */ /* 0x040fe40000410000 */
[----:B------:R-:W-:Y:S01]  /*d700*/  FMUL.FTZ R148, R182, R148 ;  /* 0x00000094b6947220 */ /* 0x000fe20000410000 */
[----:B-1----:R-:W-:Y:S01]  /*d710*/  FMNMX.FTZ R0, R0, R3, !PT ;  /* 0x0000000300007209 */ /* 0x002fe20007810000 */
[----:B------:R1:W-:Y:S01]  /*d720*/  MUFU.EX2 R220, R16 ;  /* 0x0000001000dc7308 */ /* 0x0003e20000000800 */
[C---:B------:R-:W-:Y:S02]  /*d730*/  FMUL.FTZ R149, R182.reuse, R149 ;  /* 0x00000095b6957220 */ /* 0x040fe40000410000 */
[C---:B------:R-:W-:Y:S02]  /*d740*/  FMUL.FTZ R160, R182.reuse, R160 ;  /* 0x000000a0b6a07220 */ /* 0x040fe40000410000 */
[C---:B------:R-:W-:Y:S02]  /*d750*/  FMUL.FTZ R161, R182.reuse, R161 ;  /* 0x000000a1b6a17220 */ /* 0x040fe40000410000 */
[C---:B------:R-:W-:Y:S02]  /*d760*/  FMUL.FTZ R164, R182.reuse, R164 ;  /* 0x000000a4b6a47220 */ /* 0x040fe40000410000 */
[C---:B------:R-:W-:Y:S01]  /*d770*/  FMUL.FTZ R165, R182.reuse, R165 ;  /* 0x000000a5b6a57220 */ /* 0x040fe20000410000 */
[----:B------:R-:W4:Y:S01]  /*d780*/  MUFU.EX2 R216, R17 ;  /* 0x0000001100d87308 */ /* 0x000f220000000800 */
[----:B------:R-:W-:Y:S02]  /*d790*/  FMUL.FTZ R176, R182, R176 ;  /* 0x000000b0b6b07220 */ /* 0x000fe40000410000 */
[----:B--2---:R-:W-:Y:S02]  /*d7a0*/  FADD.FTZ R2, -R184, R180 ;  /* 0x000000b4b8027221 */ /* 0x004fe40000010100 */
[C---:B---3--:R-:W-:Y:S02]  /*d7b0*/  FMUL.FTZ R18, R181.reuse, R198 ;  /* 0x000000c6b5127220 */ /* 0x048fe40000410000 */
[----:B------:R-:W-:Y:S02]  /*d7c0*/  FMUL.FTZ R2, R2, c[0x0][0x2d0] ;  /* 0x0000b40002027a20 */ /* 0x000fe40000410000 */
[C---:B------:R-:W-:Y:S01]  /*d7d0*/  FMUL.FTZ R19, R181.reuse, R199 ;  /* 0x000000c7b5137220 */ /* 0x040fe20000410000 */
[----:B------:R2:W-:Y:S01]  /*d7e0*/  MUFU.EX2 R233, R4 ;  /* 0x0000000400e97308 */ /* 0x0005e20000000800 */
[C---:B------:R-:W-:Y:S02]  /*d7f0*/  FMUL.FTZ R6, R181.reuse, R194 ;  /* 0x000000c2b5067220 */ /* 0x040fe40000410000 */
[C---:B------:R-:W-:Y:S02]  /*d800*/  FMUL.FTZ R134, R181.reuse, R134 ;  /* 0x00000086b5867220 */ /* 0x040fe40000410000 */
[----:B-1----:R-:W-:Y:S02]  /*d810*/  FMUL.FTZ R16, R182, R196 ;  /* 0x000000c4b6107220 */ /* 0x002fe40000410000 */
[C---:B------:R-:W-:Y:S02]  /*d820*/  FMUL.FTZ R135, R181.reuse, R135 ;  /* 0x00000087b5877220 */ /* 0x040fe40000410000 */
[C---:B------:R-:W-:Y:S01]  /*d830*/  FMUL.FTZ R146, R181.reuse, R146 ;  /* 0x00000092b5927220 */ /* 0x040fe20000410000 */
[----:B------:R1:W3:Y:S01]  /*d840*/  MUFU.EX2 R180, R2 ;  /* 0x0000000200b47308 */ /* 0x0002e20000000800 */
[C---:B------:R-:W-:Y:S02]  /*d850*/  FMUL.FTZ R147, R181.reuse, R147 ;  /* 0x00000093b5937220 */ /* 0x040fe40000410000 */
[C---:B------:R-:W-:Y:S01]  /*d860*/  FMUL.FTZ R150, R181.reuse, R150 ;  /* 0x00000096b5967220 */ /* 0x040fe20000410000 */
[----:B----4-:R-:W-:Y:S01]  /*d870*/  F2FP.BF16.PACK_AB R190, R216, R220 ;  /* 0x000000dcd8be723e */ /* 0x010fe200000010ff */
[C---:B------:R-:W-:Y:S02]  /*d880*/  FMUL.FTZ R17, R182.reuse, R197 ;  /* 0x000000c5b6117220 */ /* 0x040fe40000410000 */
[----:B------:R-:W-:Y:S01]  /*d890*/  LDSM.16.MT88.4 R196, [R238+0x100] ;  /* 0x00010000eec4783b */ /* 0x000fe20000004200 */
[C---:B------:R-:W-:Y:S02]  /*d8a0*/  FMUL.FTZ R151, R181.reuse, R151 ;  /* 0x00000097b5977220 */ /* 0x040fe40000410000 */
[----:B------:R-:W4:Y:S01]  /*d8b0*/  MUFU.EX2 R234, R5 ;  /* 0x0000000500ea7308 */ /* 0x000f220000000800 */
[C---:B------:R-:W-:Y:S02]  /*d8c0*/  FMUL.FTZ R162, R181.reuse, R162 ;  /* 0x000000a2b5a27220 */ /* 0x040fe40000410000 */
[C---:B------:R-:W-:Y:S02]  /*d8d0*/  FMUL.FTZ R163, R181.reuse, R163 ;  /* 0x000000a3b5a37220 */ /* 0x040fe40000410000 */
[C---:B--2---:R-:W-:Y:S02]  /*d8e0*/  FMUL.FTZ R4, R182.reuse, R192 ;  /* 0x000000c0b6047220 */ /* 0x044fe40000410000 */
[C---:B------:R-:W-:Y:S02]  /*d8f0*/  FMUL.FTZ R166, R181.reuse, R166 ;  /* 0x000000a6b5a67220 */ /* 0x040fe40000410000 */
[C---:B------:R-:W-:Y:S01]  /*d900*/  FMUL.FTZ R167, R181.reuse, R167 ;  /* 0x000000a7b5a77220 */ /* 0x040fe20000410000 */
[----:B------:R-:W2:Y:S01]  /*d910*/  MUFU.EX2 R235, R7 ;  /* 0x0000000700eb7308 */ /* 0x000ea20000000800 */
[----:B------:R-:W-:Y:S02]  /*d920*/  FMUL.FTZ R177, R182, R177 ;  /* 0x000000b1b6b17220 */ /* 0x000fe40000410000 */
[----:B------:R-:W-:Y:S01]  /*d930*/  FMUL.FTZ R178, R181, R178 ;  /* 0x000000b2b5b27220 */ /* 0x000fe20000410000 */
[----:B-1----:R-:W1:Y:S01]  /*d940*/  SHFL.BFLY PT, R2, R0, 0x1, 0x1f ;  /* 0x0c201f0000027f89 */ /* 0x002e6200000e0000 */
[C---:B---3--:R-:W-:Y:S02]  /*d950*/  FMUL.FTZ R136, R180.reuse, R136 ;  /* 0x00000088b4887220 */ /* 0x048fe40000410000 */
[C---:B------:R-:W-:Y:S02]  /*d960*/  FMUL.FTZ R137, R180.reuse, R137 ;  /* 0x00000089b4897220 */ /* 0x040fe40000410000 */
[C---:B------:R-:W-:Y:S01]  /*d970*/  FMUL.FTZ R140, R180.reuse, R140 ;  /* 0x0000008cb48c7220 */ /* 0x040fe20000410000 */
[----:B------:R-:W-:Y:S01]  /*d980*/  MUFU.EX2 R213, R35 ;  /* 0x0000002300d57308 */ /* 0x000fe20000000800 */
[C---:B------:R-:W-:Y:S02]  /*d990*/  FMUL.FTZ R141, R180.reuse, R141 ;  /* 0x0000008db48d7220 */ /* 0x040fe40000410000 */
[----:B------:R-:W-:Y:S01]  /*d9a0*/  FMUL.FTZ R152, R180, R152 ;  /* 0x00000098b4987220 */ /* 0x000fe20000410000 */
[----:B----4-:R-:W-:Y:S01]  /*d9b0*/  F2FP.BF16.PACK_AB R188, R234, R233 ;  /* 0x000000e9eabc723e */ /* 0x010fe200000010ff */
[----:B------:R-:W-:Y:S02]  /*d9c0*/  FMUL.FTZ R5, R182, R193 ;  /* 0x000000c1b6057220 */ /* 0x000fe40000410000 */
[C---:B------:R-:W-:Y:S02]  /*d9d0*/  FMUL.FTZ R153, R180.reuse, R153 ;  /* 0x00000099b4997220 */ /* 0x040fe40000410000 */
[C---:B------:R-:W-:Y:S02]  /*d9e0*/  FMUL.FTZ R156, R180.reuse, R156 ;  /* 0x0000009cb49c7220 */ /* 0x040fe40000410000 */
[C---:B------:R-:W-:Y:S02]  /*d9f0*/  FMUL.FTZ R157, R180.reuse, R157 ;  /* 0x0000009db49d7220 */ /* 0x040fe40000410000 */
[----:B------:R-:W-:Y:S01]  /*da00*/  FMUL.FTZ R168, R180, R168 ;  /* 0x000000a8b4a87220 */ /* 0x000fe20000410000 */
[----:B--2---:R-:W-:Y:S01]  /*da10*/  F2FP.BF16.PACK_AB R189, R235, R226 ;  /* 0x000000e2ebbd723e */ /* 0x004fe200000010ff */
[----:B------:R-:W-:Y:S02]  /*da20*/  FMUL.FTZ R7, R181, R195 ;  /* 0x000000c3b5077220 */ /* 0x000fe40000410000 */
[--C-:B------:R-:W-:Y:S01]  /*da30*/  FFMA.FTZ R20, R20, c[0x0][0x2d0], -R187.reuse ;  /* 0x0000b40014147a23 */ /* 0x100fe200000108bb */
[----:B-1----:R-:W-:Y:S01]  /*da40*/  FMNMX.FTZ R2, R2, R0, !PT ;  /* 0x0000000002027209 */ /* 0x002fe20007810000 */
[--C-:B------:R-:W-:Y:S02]  /*da50*/  FFMA.FTZ R21, R21, c[0x0][0x2d0], -R187.reuse ;  /* 0x0000b40015157a23 */ /* 0x100fe400000108bb */
[----:B------:R-:W-:Y:S01]  /*da60*/  FFMA.FTZ R32, R32, c[0x0][0x2d0], -R187 ;  /* 0x0000b40020207a23 */ /* 0x000fe200000108bb */
[-C--:B------:R-:W-:Y:S03]  /*da70*/  HMMA.16816.F32.BF16 R4, R188, R208.reuse, R4 ;  /* 0x000000d0bc04723c */ /* 0x080fe60000041804 */
[----:B------:R-:W-:Y:S02]  /*da80*/  MUFU.EX2 R221, R32 ;  /* 0x0000002000dd7308 */ /* 0x000fe40000000800 */
[----:B------:R-:W-:Y:S02]  /*da90*/  FADD.FTZ R0, -R2, R183 ;  /* 0x000000b702007221 */ /* 0x000fe40000010100 */
[----:B------:R-:W-:Y:S02]  /*daa0*/  FMUL.FTZ R183, R184, c[0x0][0x2d0] ;  /* 0x0000b400b8b77a20 */ /* 0x000fe40000410000 */
[----:B------:R-:W-:Y:S03]  /*dab0*/  FMUL.FTZ R3, R2, c[0x0][0x2d0] ;  /* 0x0000b40002037a20 */ /* 0x000fe60000410000 */
[----:B------:R-:W-:Y:S02]  /*dac0*/  FMUL.FTZ R0, R0, c[0x0][0x2d0] ;  /* 0x0000b40000007a20 */ /* 0x000fe40000410000 */
[----:B------:R-:W-:Y:S02]  /*dad0*/  FFMA.FTZ R13, R13, c[0x0][0x2d0], -R183 ;  /* 0x0000b4000d0d7a23 */ /* 0x000fe400000108b7 */
        /* <DEDUP_REMOVED lines=9> */
[C---:B------:R-:W-:Y:S02]  /*db70*/  FMUL.FTZ R169, R180.reuse, R169 ;  /* 0x000000a9b4a97220 */ /* 0x040fe40000410000 */
[C---:B------:R-:W-:Y:S02]  /*db80*/  FMUL.FTZ R172, R180.reuse, R172 ;  /* 0x000000acb4ac7220 */ /* 0x040fe40000410000 */
[----:B------:R-:W-:Y:S02]  /*db90*/  FMUL.FTZ R173, R180, R173 ;  /* 0x000000adb4ad7220 */ /* 0x000fe40000410000 */
[C---:B------:R-:W-:Y:S02]  /*dba0*/  FMUL.FTZ R179, R181.reuse, R179 ;  /* 0x000000b3b5b37220 */ /* 0x040fe40000410000 */
[C---:B------:R-:W-:Y:S01]  /*dbb0*/  FMUL.FTZ R68, R182.reuse, R68 ;  /* 0x00000044b6447220 */ /* 0x040fe20000410000 */
[----:B------:R2:W-:Y:S01]  /*dbc0*/  MUFU.EX2 R223, R8 ;  /* 0x0000000800df7308 */ /* 0x0005e20000000800 */
[----:B------:R-:W-:Y:S02]  /*dbd0*/  FMUL.FTZ R69, R182, R69 ;  /* 0x00000045b6457220 */ /* 0x000fe40000410000 */
[C---:B------:R-:W-:Y:S02]  /*dbe0*/  FMUL.FTZ R70, R181.reuse, R70 ;  /* 0x00000046b5467220 */ /* 0x040fe40000410000 */
[C---:B-1----:R-:W-:Y:S02]  /*dbf0*/  FMUL.FTZ R13, R180.reuse, R205 ;  /* 0x000000cdb40d7220 */ /* 0x042fe40000410000 */
[C---:B------:R-:W-:Y:S02]  /*dc00*/  FMUL.FTZ R71, R181.reuse, R71 ;  /* 0x00000047b5477220 */ /* 0x040fe40000410000 */
[C---:B------:R-:W-:Y:S01]  /*dc10*/  FMUL.FTZ R72, R180.reuse, R72 ;  /* 0x00000048b4487220 */ /* 0x040fe20000410000 */
[----:B------:R-:W1:Y:S01]  /*dc20*/  MUFU.EX2 R218, R12 ;  /* 0x0000000c00da7308 */ /* 0x000e620000000800 */
[C---:B------:R-:W-:Y:S02]  /*dc30*/  FMUL.FTZ R73, R180.reuse, R73 ;  /* 0x00000049b4497220 */ /* 0x040fe40000410000 */
[C---:B------:R-:W-:Y:S02]  /*dc40*/  FMUL.FTZ R76, R180.reuse, R76 ;  /* 0x0000004cb44c7220 */ /* 0x040fe40000410000 */
[----:B------:R-:W-:Y:S02]  /*dc50*/  FMUL.FTZ R77, R180, R77 ;  /* 0x0000004db44d7220 */ /* 0x000fe40000410000 */
[C---:B------:R-:W-:Y:S02]  /*dc60*/  FMUL.FTZ R80, R182.reuse, R80 ;  /* 0x00000050b6507220 */ /* 0x040fe40000410000 */
[----:B------:R-:W-:Y:S01]  /*dc70*/  FMUL.FTZ R81, R182, R81 ;  /* 0x00000051b6517220 */ /* 0x000fe20000410000 */
[----:B------:R-:W-:Y:S01]  /*dc80*/  MUFU.EX2 R222, R10 ;  /* 0x0000000a00de7308 */ /* 0x000fe20000000800 */
[C---:B------:R-:W-:Y:S02]  /*dc90*/  FMUL.FTZ R82, R181.reuse, R82 ;  /* 0x00000052b5527220 */ /* 0x040fe40000410000 */
[----:B------:R-:W-:Y:S02]  /*dca0*/  FMUL.FTZ R83, R181, R83 ;  /* 0x00000053b5537220 */ /* 0x000fe40000410000 */
[----:B--2---:R-:W-:Y:S02]  /*dcb0*/  FMUL.FTZ R8, R180, R200 ;  /* 0x000000c8b4087220 */ /* 0x004fe40000410000 */
[--C-:B------:R-:W-:Y:S02]  /*dcc0*/  FFMA.FTZ R24, R24, c[0x0][0x2d0], -R183.reuse ;  /* 0x0000b40018187a23 */ /* 0x100fe400000108b7 */
[----:B------:R-:W-:Y:S01]  /*dcd0*/  FFMA.FTZ R25, R25, c[0x0][0x2d0], -R183 ;  /* 0x0000b40019197a23 */ /* 0x000fe200000108b7 */
[----:B------:R-:W2:Y:S01]  /*dce0*/  MUFU.EX2 R217, R14 ;  /* 0x0000000e00d97308 */ /* 0x000ea20000000800 */
[--C-:B------:R-:W-:Y:S02]  /*dcf0*/  FFMA.FTZ R26, R26, c[0x0][0x2d0], -R3.reuse ;  /* 0x0000b4001a1a7a23 */ /* 0x100fe40000010803 */
[----:B------:R-:W-:Y:S01]  /*dd00*/  FFMA.FTZ R27, R27, c[0x0][0x2d0], -R3 ;  /* 0x0000b4001b1b7a23 */ /* 0x000fe20000010803 */
[----:B-1----:R-:W-:Y:S01]  /*dd10*/  F2FP.BF16.PACK_AB R194, R229, R218 ;  /* 0x000000dae5c2723e */ /* 0x002fe200000010ff */
[----:B------:R-:W-:Y:S02]  /*dd20*/  FMUL.FTZ R12, R180, R204 ;  /* 0x000000ccb40c7220 */ /* 0x000fe40000410000 */
[----:B------:R-:W-:Y:S02]  /*dd30*/  FFMA.FTZ R33, R33, c[0x0][0x2d0], -R187 ;  /* 0x0000b40021217a23 */ /* 0x000fe400000108bb */
[--C-:B------:R-:W-:Y:S01]  /*dd40*/  FFMA.FTZ R40, R40, c[0x0][0x2d0], -R183.reuse ;  /* 0x0000b40028287a23 */ /* 0x100fe200000108b7 */
[----:B------:R-:W1:Y:S01]  /*dd50*/  MUFU.EX2 R0, R0 ;  /* 0x0000000000007308 */ /* 0x000e620000000800 */
[--C-:B------:R-:W-:Y:S02]  /*dd60*/  FFMA.FTZ R41, R41, c[0x0][0x2d0], -R183.reuse ;  /* 0x0000b40029297a23 */ /* 0x100fe400000108b7 */
[--C-:B------:R-:W-:Y:S02]  /*dd70*/  FFMA.FTZ R44, R44, c[0x0][0x2d0], -R183.reuse ;  /* 0x0000b4002c2c7a23 */ /* 0x100fe400000108b7 */
[----:B------:R-:W-:Y:S02]  /*dd80*/  FFMA.FTZ R45, R45, c[0x0][0x2d0], -R183 ;  /* 0x0000b4002d2d7a23 */ /* 0x000fe400000108b7 */
[--C-:B------:R-:W-:Y:S02]  /*dd90*/  FFMA.FTZ R48, R48, c[0x0][0x2d0], -R187.reuse ;  /* 0x0000b40030307a23 */ /* 0x100fe400000108bb */
[----:B------:R-:W-:Y:S01]  /*dda0*/  FFMA.FTZ R49, R49, c[0x0][0x2d0], -R187 ;  /* 0x0000b40031317a23 */ /* 0x000fe200000108bb */
[----:B------:R-:W3:Y:S01]  /*ddb0*/  MUFU.EX2 R227, R9 ;  /* 0x0000000900e37308 */ /* 0x000ee20000000800 */
[--C-:B------:R-:W-:Y:S02]  /*ddc0*/  FFMA.FTZ R42, R42, c[0x0][0x2d0], -R3.reuse ;  /* 0x0000b4002a2a7a23 */ /* 0x100fe40000010803 */
[--C-:B------:R-:W-:Y:S01]  /*ddd0*/  FFMA.FTZ R43, R43, c[0x0][0x2d0], -R3.reuse ;  /* 0x0000b4002b2b7a23 */ /* 0x100fe20000010803 */
[----:B--2---:R-:W-:Y:S01]  /*dde0*/  F2FP.BF16.PACK_AB R195, R228, R217 ;  /* 0x000000d9e4c3723e */ /* 0x004fe200000010ff */
[--C-:B------:R-:W-:Y:S02]  /*ddf0*/  FFMA.FTZ R46, R46, c[0x0][0x2d0], -R3.reuse ;  /* 0x0000b4002e2e7a23 */ /* 0x100fe40000010803 */
[----:B------:R-:W-:Y:S02]  /*de00*/  FFMA.FTZ R47, R47, c[0x0][0x2d0], -R3 ;  /* 0x0000b4002f2f7a23 */ /* 0x000fe40000010803 */
[--C-:B------:R-:W-:Y:S01]  /*de10*/  FFMA.FTZ R36, R36, c[0x0][0x2d0], -R187.reuse ;  /* 0x0000b40024247a23 */ /* 0x100fe200000108bb */
[----:B------:R-:W2:Y:S01]  /*de20*/  MUFU.EX2 R224, R11 ;  /* 0x0000000b00e07308 */ /* 0x000ea20000000800 */
[----:B------:R-:W-:Y:S02]  /*de30*/  FFMA.FTZ R37, R37, c[0x0][0x2d0], -R187 ;  /* 0x0000b40025257a23 */ /* 0x000fe400000108bb */
[--C-:B------:R-:W-:Y:S02]  /*de40*/  FFMA.FTZ R38, R38, c[0x0][0x2d0], -R212.reuse ;  /* 0x0000b40026267a23 */ /* 0x100fe400000108d4 */
[C---:B-1----:R-:W-:Y:S02]  /*de50*/  FMUL.FTZ R10, R0.reuse, R202 ;  /* 0x000000ca000a7220 */ /* 0x042fe40000410000 */
[C---:B------:R-:W-:Y:S02]  /*de60*/  FMUL.FTZ R14, R0.reuse, R206 ;  /* 0x000000ce000e7220 */ /* 0x040fe40000410000 */
[C---:B------:R-:W-:Y:S01]  /*de70*/  FMUL.FTZ R15, R0.reuse, R207 ;  /* 0x000000cf000f7220 */ /* 0x040fe20000410000 */
[----:B------:R-:W-:Y:S01]  /*de80*/  MUFU.EX2 R200, R20 ;  /* 0x0000001400c87308 */ /* 0x000fe20000000800 */
[C---:B------:R-:W-:Y:S02]  /*de90*/  FMUL.FTZ R138, R0.reuse, R138 ;  /* 0x0000008a008a7220 */ /* 0x040fe40000410000 */
[----:B------:R-:W-:Y:S01]  /*dea0*/  FMUL.FTZ R139, R0, R139 ;  /* 0x0000008b008b7220 */ /* 0x000fe20000410000 */
[----:B---3--:R-:W-:Y:S01]  /*deb0*/  F2FP.BF16.PACK_AB R192, R227, R223 ;  /* 0x000000dfe3c0723e */ /* 0x008fe200000010ff */
[----:B------:R-:W-:Y:S02]  /*dec0*/  FMUL.FTZ R9, R180, R201 ;  /* 0x000000c9b4097220 */ /* 0x000fe40000410000 */
[C---:B------:R-:W-:Y:S02]  /*ded0*/  FMUL.FTZ R142, R0.reuse, R142 ;  /* 0x0000008e008e7220 */ /* 0x040fe40000410000 */
[C---:B------:R-:W-:Y:S01]  /*dee0*/  FMUL.FTZ R143, R0.reuse, R143 ;  /* 0x0000008f008f7220 */ /* 0x040fe20000410000 */
[----:B------:R-:W-:Y:S01]  /*def0*/  MUFU.EX2 R201, R22 ;  /* 0x0000001600c97308 */ /* 0x000fe20000000800 */
[C---:B------:R-:W-:Y:S02]  /*df00*/  FMUL.FTZ R154, R0.reuse, R154 ;  /* 0x0000009a009a7220 */ /* 0x040fe40000410000 */
[----:B------:R-:W-:Y:S01]  /*df10*/  FMUL.FTZ R155, R0, R155 ;  /* 0x0000009b009b7220 */ /* 0x000fe20000410000 */
[----:B--2---:R-:W-:Y:S01]  /*df20*/  F2FP.BF16.PACK_AB R193, R224, R222 ;  /* 0x000000dee0c1723e */ /* 0x004fe200000010ff */
[C---:B------:R-:W-:Y:S02]  /*df30*/  FMUL.FTZ R11, R0.reuse, R203 ;  /* 0x000000cb000b7220 */ /* 0x040fe40000410000 */
[--C-:B------:R-:W-:Y:S02]  /*df40*/  FFMA.FTZ R39, R39, c[0x0][0x2d0], -R212.reuse ;  /* 0x0000b40027277a23 */ /* 0x100fe400000108d4 */
[C---:B------:R-:W-:Y:S01]  /*df50*/  FMUL.FTZ R158, R0.reuse, R158 ;  /* 0x0000009e009e7220 */ /* 0x040fe20000410000 */
[----:B------:R-:W-:Y:S01]  /*df60*/  MUFU.EX2 R203, R21 ;  /* 0x0000001500cb7308 */ /* 0x000fe20000000800 */
[C---:B------:R-:W-:Y:S01]  /*df70*/  FMUL.FTZ R159, R0.reuse, R159 ;  /* 0x0000009f009f7220 */ /* 0x040fe20000410000 */
[C---:B------:R-:W-:Y:S04]  /*df80*/  HMMA.16816.F32.BF16 R8, R192.reuse, R208, R8 ;  /* 0x000000d0c008723c */ /* 0x040fe80000041808 */
[C---:B------:R-:W-:Y:S02]  /*df90*/  FMUL.FTZ R170, R0.reuse, R170 ;  /* 0x000000aa00aa7220 */ /* 0x040fe40000410000 */
[C---:B------:R-:W-:Y:S02]  /*dfa0*/  FMUL.FTZ R171, R0.reuse, R171 ;  /* 0x000000ab00ab7220 */ /* 0x040fe40000410000 */
[-C--:B------:R-:W-:Y:S01]  /*dfb0*/  HMMA.16816.F32.BF16 R12, R192, R210.reuse, R12 ;  /* 0x000000d2c00c723c */ /* 0x080fe2000004180c */
[----:B------:R1:W-:Y:S03]  /*dfc0*/  MUFU.EX2 R205, R23 ;  /* 0x0000001700cd7308 */ /* 0x0003e60000000800 */
[C---:B------:R-:W-:Y:S02]  /*dfd0*/  FMUL.FTZ R174, R0.reuse, R174 ;  /* 0x000000ae00ae7220 */ /* 0x040fe40000410000 */
[C---:B------:R-:W-:Y:S02]  /*dfe0*/  FMUL.FTZ R175, R0.reuse, R175 ;  /* 0x000000af00af7220 */ /* 0x040fe40000410000 */
[C---:B------:R-:W-:Y:S03]  /*dff0*/  HMMA.16816.F32.BF16 R16, R188.reuse, R210, R16 ;  /* 0x000000d2bc10723c */ /* 0x040fe60000041810 */
[----:B------:R-:W-:Y:S01]  /*e000*/  MUFU.EX2 R204, R24 ;  /* 0x0000001800cc7308 */ /* 0x000fe20000000800 */
[C---:B------:R-:W-:Y:S02]  /*e010*/  FMUL.FTZ R74, R0.reuse, R74 ;  /* 0x0000004a004a7220 */ /* 0x040fe40000410000 */
[C---:B------:R-:W-:Y:S02]  /*e020*/  FMUL.FTZ R75, R0.reuse, R75 ;  /* 0x0000004b004b7220 */ /* 0x040fe40000410000 */
[-C--:B------:R-:W-:Y:S04]  /*e030*/  HMMA.16816.F32.BF16 R132, R188, R196.reuse, R132 ;  /* 0x000000c4bc84723c */ /* 0x080fe80000041884 */
[C---:B------:R-:W-:Y:S01]  /*e040*/  FMUL.FTZ R78, R0.reuse, R78 ;  /* 0x0000004e004e7220 */ /* 0x040fe20000410000 */
[----:B------:R-:W2:Y:S01]  /*e050*/  MUFU.EX2 R206, R25 ;  /* 0x0000001900ce7308 */ /* 0x000ea20000000800 */
[----:B------:R-:W-:Y:S02]  /*e060*/  FMUL.FTZ R79, R0, R79 ;  /* 0x0000004f004f7220 */ /* 0x000fe40000410000 */
[C---:B------:R-:W-:Y:S01]  /*e070*/  HMMA.16816.F32.BF16 R136, R192.reuse, R196, R136 ;  /* 0x000000c4c088723c */ /* 0x040fe20000041888 */
[----:B-1----:R-:W-:Y:S03]  /*e080*/  LDSM.16.MT88.4 R20, [R239+0x2100] ;  /* 0x00210000ef14783b */ /* 0x002fe60000004200 */
[C---:B------:R-:W-:Y:S02]  /*e090*/  FMUL.FTZ R84, R182.reuse, R84 ;  /* 0x00000054b6547220 */ /* 0x040fe40000410000 */
[----:B------:R-:W-:Y:S01]  /*e0a0*/  FMUL.FTZ R85, R182, R85 ;  /* 0x00000055b6557220 */ /* 0x000fe20000410000 */
[----:B------:R-:W-:Y:S01]  /*e0b0*/  MUFU.EX2 R202, R26 ;  /* 0x0000001a00ca7308 */ /* 0x000fe20000000800 */
[-C--:B------:R-:W-:Y:S04]  /*e0c0*/  HMMA.16816.F32.BF16 R140, R192, R198.reuse, R140 ;  /* 0x000000c6c08c723c */ /* 0x080fe8000004188c */
[C---:B------:R-:W-:Y:S02]  /*e0d0*/  FMUL.FTZ R86, R181.reuse, R86 ;  /* 0x00000056b5567220 */ /* 0x040fe40000410000 */
[C---:B------:R-:W-:Y:S02]  /*e0e0*/  FMUL.FTZ R87, R181.reuse, R87 ;  /* 0x00000057b5577220 */ /* 0x040fe40000410000 */
[C---:B------:R-:W-:Y:S01]  /*e0f0*/  HMMA.16816.F32.BF16 R144, R188.reuse, R198, R144 ;  /* 0x000000c6bc90723c */ /* 0x040fe20000041890 */
[----:B------:R-:W1:Y:S01]  /*e100*/  LDSM.16.MT88.4 R196, [R240+0x100] ;  /* 0x00010000f0c4783b */ /* 0x000e620000004200 */
[----:B------:R3:W-:Y:S02]  /*e110*/  MUFU.EX2 R207, R27 ;  /* 0x0000001b00cf7308 */ /* 0x0007e40000000800 */
[C---:B------:R-:W-:Y:S02]  /*e120*/  FMUL.FTZ R88, R180.reuse, R88 ;  /* 0x00000058b4587220 */ /* 0x040fe40000410000 */
[----:B------:R-:W-:Y:S02]  /*e130*/  FMUL.FTZ R89, R180, R89 ;  /* 0x00000059b4597220 */ /* 0x000fe40000410000 */
[C---:B------:R-:W-:Y:S04]  /*e140*/  FMUL.FTZ R90, R0.reuse, R90 ;  /* 0x0000005a005a7220 */ /* 0x040fe80000410000 */
[----:B------:R-:W-:Y:S01]  /*e150*/  MUFU.EX2 R208, R33 ;  /* 0x0000002100d07308 */ /* 0x000fe20000000800 */
[----:B------:R-:W-:Y:S02]  /*e160*/  FMUL.FTZ R91, R0, R91 ;  /* 0x0000005b005b7220 */ /* 0x000fe40000410000 */
[C---:B------:R-:W-:Y:S02]  /*e170*/  FMUL.FTZ R92, R180.reuse, R92 ;  /* 0x0000005cb45c7220 */ /* 0x040fe40000410000 */
[----:B------:R-:W-:Y:S02]  /*e180*/  FMUL.FTZ R93, R180, R93 ;  /* 0x0000005db45d7220 */ /* 0x000fe40000410000 */
[C---:B------:R-:W-:Y:S02]  /*e190*/  FMUL.FTZ R94, R0.reuse, R94 ;  /* 0x0000005e005e7220 */ /* 0x040fe40000410000 */
[----:B------:R-:W-:Y:S01]  /*e1a0*/  FMUL.FTZ R95, R0, R95 ;  /* 0x0000005f005f7220 */ /* 0x000fe20000410000 */
[----:B------:R4:W-:Y:S01]  /*e1b0*/  MUFU.EX2 R209, R34 ;  /* 0x0000002200d17308 */ /* 0x0009e20000000800 */
[C---:B------:R-:W-:Y:S02]  /*e1c0*/  FMUL.FTZ R96, R182.reuse, R96 ;  /* 0x00000060b6607220 */ /* 0x040fe40000410000 */
[----:B------:R-:W-:Y:S01]  /*e1d0*/  FMUL.FTZ R97, R182, R97 ;  /* 0x00000061b6617220 */ /* 0x000fe20000410000 */
[----:B---3--:R-:W-:Y:S01]  /*e1e0*/  LDSM.16.MT88.4 R24, [R237+0x900] ;  /* 0x00090000ed18783b */ /* 0x008fe20000004200 */
[C---:B------:R-:W-:Y:S02]  /*e1f0*/  FMUL.FTZ R98, R181.reuse, R98 ;  /* 0x00000062b5627220 */ /* 0x040fe40000410000 */
[----:B------:R-:W-:Y:S02]  /*e200*/  FMUL.FTZ R99, R181, R99 ;  /* 0x00000063b5637220 */ /* 0x000fe40000410000 */
[--C-:B------:R-:W-:Y:S01]  /*e210*/  FFMA.FTZ R30, R30, c[0x0][0x2d0], -R3.reuse ;  /* 0x0000b4001e1e7a23 */ /* 0x100fe20000010803 */
[----:B------:R-:W-:Y:S01]  /*e220*/  MUFU.EX2 R210, R40 ;  /* 0x0000002800d27308 */ /* 0x000fe20000000800 */
[--C-:B------:R-:W-:Y:S02]  /*e230*/  FFMA.FTZ R31, R31, c[0x0][0x2d0], -R3.reuse ;  /* 0x0000b4001f1f7a23 */ /* 0x100fe40000010803 */
[--C-:B------:R-:W-:Y:S02]  /*e240*/  FFMA.FTZ R58, R58, c[0x0][0x2d0], -R3.reuse ;  /* 0x0000b4003a3a7a23 */ /* 0x100fe40000010803 */
[--C-:B------:R-:W-:Y:S02]  /*e250*/  FFMA.FTZ R59, R59, c[0x0][0x2d0], -R3.reuse ;  /* 0x0000b4003b3b7a23 */ /* 0x100fe40000010803 */
[--C-:B------:R-:W-:Y:S01]  /*e260*/  FFMA.FTZ R62, R62, c[0x0][0x2d0], -R3.reuse ;  /* 0x0000b4003e3e7a23 */ /* 0x100fe20000010803 */
[-C--:B-1----:R-:W-:Y:S02]  /*e270*/  HMMA.16816.F32.BF16 R148, R188, R196.reuse, R148 ;  /* 0x000000c4bc94723c */ /* 0x082fe40000041894 */
[----:B------:R-:W-:Y:S01]  /*e280*/  MUFU.EX2 R211, R43 ;  /* 0x0000002b00d37308 */ /* 0x000fe20000000800 */
[----:B------:R-:W-:Y:S01]  /*e290*/  FFMA.FTZ R3, R63, c[0x0][0x2d0], -R3 ;  /* 0x0000b4003f037a23 */ /* 0x000fe20000010803 */
[----:B----4-:R-:W-:Y:S01]  /*e2a0*/  LDSM.16.MT88.4 R32, [R238+0x900] ;  /* 0x00090000ee20783b */ /* 0x010fe20000004200 */
[--C-:B------:R-:W-:Y:S03]  /*e2b0*/  FFMA.FTZ R51, R51, c[0x0][0x2d0], -R212.reuse ;  /* 0x0000b40033337a23 */ /* 0x100fe600000108d4 */
[C---:B------:R-:W-:Y:S04]  /*e2c0*/  HMMA.16816.F32.BF16 R152, R192.reuse, R196, R152 ;  /* 0x000000c4c098723c */ /* 0x040fe80000041898 */
[----:B------:R-:W-:Y:S01]  /*e2d0*/  MUFU.EX2 R232, R30 ;  /* 0x0000001e00e87308 */ /* 0x000fe20000000800 */
[--C-:B------:R-:W-:Y:S01]  /*e2e0*/  FFMA.FTZ R52, R52, c[0x0][0x2d0], -R187.reuse ;  /* 0x0000b40034347a23 */ /* 0x100fe200000108bb */
[----:B------:R-:W3:Y:S01]  /*e2f0*/  LDL.LU R63, [R1+0x10] ;  /* 0x00001000013f7983 */ /* 0x000ee20000300800 */
[----:B------:R-:W-:Y:S01]  /*e300*/  FFMA.FTZ R53, R53, c[0x0][0x2d0], -R187 ;  /* 0x0000b40035357a23 */ /* 0x000fe200000108bb */
[-C--:B------:R-:W-:Y:S04]  /*e310*/  HMMA.16816.F32.BF16 R156, R192, R198.reuse, R156 ;  /* 0x000000c6c09c723c */ /* 0x080fe8000004189c */
[--C-:B------:R-:W-:Y:S02]  /*e320*/  FFMA.FTZ R54, R54, c[0x0][0x2d0], -R212.reuse ;  /* 0x0000b40036367a23 */ /* 0x100fe400000108d4 */
[----:B------:R-:W-:Y:S01]  /*e330*/  MUFU.EX2 R59, R59 ;  /* 0x0000003b003b7308 */ /* 0x000fe20000000800 */
[--C-:B------:R-:W-:Y:S01]  /*e340*/  FFMA.FTZ R55, R55, c[0x0][0x2d0], -R212.reuse ;  /* 0x0000b40037377a23 */ /* 0x100fe200000108d4 */
[C---:B------:R-:W-:Y:S01]  /*e350*/  HMMA.16816.F32.BF16 R160, R188.reuse, R198, R160 ;  /* 0x000000c6bca0723c */ /* 0x040fe200000418a0 */
[----:B------:R-:W1:Y:S03]  /*e360*/  LDSM.16.MT88.4 R196, [R239+0x100] ;  /* 0x00010000efc4783b */ /* 0x000e660000004200 */
[C---:B------:R-:W-:Y:S02]  /*e370*/  FMUL.FTZ R100, R182.reuse, R100 ;  /* 0x00000064b6647220 */ /* 0x040fe40000410000 */
[----:B------:R-:W-:Y:S02]  /*e380*/  FMUL.FTZ R101, R182, R101 ;  /* 0x00000065b6657220 */ /* 0x000fe40000410000 */
[----:B------:R-:W-:Y:S01]  /*e390*/  MUFU.EX2 R62, R62 ;  /* 0x0000003e003e7308 */ /* 0x000fe20000000800 */
[C---:B------:R-:W-:Y:S03]  /*e3a0*/  FMUL.FTZ R102, R181.reuse, R102 ;  /* 0x00000066b5667220 */ /* 0x040fe60000410000 */
[C---:B------:R-:W-:Y:S02]  /*e3b0*/  FMUL.FTZ R103, R181.reuse, R103 ;  /* 0x00000067b5677220 */ /* 0x040fe40000410000 */
[C---:B------:R-:W-:Y:S02]  /*e3c0*/  FMUL.FTZ R104, R180.reuse, R104 ;  /* 0x00000068b4687220 */ /* 0x040fe40000410000 */
[----:B------:R-:W-:Y:S02]  /*e3d0*/  FMUL.FTZ R105, R180, R105 ;  /* 0x00000069b4697220 */ /* 0x000fe40000410000 */
[----:B------:R-:W-:Y:S01]  /*e3e0*/  MUFU.EX2 R58, R58 ;  /* 0x0000003a003a7308 */ /* 0x000fe20000000800 */
        /* <DEDUP_REMOVED lines=11> */
[----:B------:R-:W-:Y:S01]  /*e4a0*/  FMUL.FTZ R117, R182, R117 ;  /* 0x00000075b6757220 */ /* 0x000fe20000410000 */
[-C--:B-1----:R-:W-:Y:S03]  /*e4b0*/  HMMA.16816.F32.BF16 R164, R188, R196.reuse, R164 ;  /* 0x000000c4bca4723c */ /* 0x082fe600000418a4 */
[C---:B------:R-:W-:Y:S02]  /*e4c0*/  FMUL.FTZ R118, R181.reuse, R118 ;  /* 0x00000076b5767220 */ /* 0x040fe40000410000 */
[----:B------:R-:W-:Y:S02]  /*e4d0*/  FMUL.FTZ R119, R181, R119 ;  /* 0x00000077b5777220 */ /* 0x000fe40000410000 */
[--C-:B------:R-:W-:Y:S01]  /*e4e0*/  FFMA.FTZ R28, R28, c[0x0][0x2d0], -R183.reuse ;  /* 0x0000b4001c1c7a23 */ /* 0x100fe200000108b7 */
[C---:B------:R-:W-:Y:S03]  /*e4f0*/  HMMA.16816.F32.BF16 R168, R192.reuse, R196, R168 ;  /* 0x000000c4c0a8723c */ /* 0x040fe600000418a8 */
[----:B------:R2:W-:Y:S01]  /*e500*/  MUFU.EX2 R225, R28 ;  /* 0x0000001c00e17308 */ /* 0x0005e20000000800 */
        /* <DEDUP_REMOVED lines=8> */
[----:B------:R-:W-:Y:S02]  /*e590*/  FMUL.FTZ R125, R180, R125 ;  /* 0x0000007db47d7220 */ /* 0x000fe40000410000 */
[----:B------:R-:W-:Y:S01]  /*e5a0*/  FMUL.FTZ R126, R0, R126 ;  /* 0x0000007e007e7220 */ /* 0x000fe20000410000 */
[----:B--2---:R-:W-:Y:S03]  /*e5b0*/  F2FP.BF16.PACK_AB R28, R206, R204 ;  /* 0x000000ccce1c723e */ /* 0x004fe600000010ff */
[----:B------:R-:W-:Y:S02]  /*e5c0*/  FMUL.FTZ R127, R0, R127 ;  /* 0x0000007f007f7220 */ /* 0x000fe40000410000 */
[--C-:B------:R-:W-:Y:S02]  /*e5d0*/  FFMA.FTZ R29, R29, c[0x0][0x2d0], -R183.reuse ;  /* 0x0000b4001d1d7a23 */ /* 0x100fe400000108b7 */
[C---:B------:R-:W-:Y:S02]  /*e5e0*/  FMUL.FTZ R128, R182.reuse, R128 ;  /* 0x00000080b6807220 */ /* 0x040fe40000410000 */
[----:B------:R-:W2:Y:S01]  /*e5f0*/  MUFU.EX2 R214, R29 ;  /* 0x0000001d00d67308 */ /* 0x000ea20000000800 */
[----:B------:R-:W-:Y:S02]  /*e600*/  FMUL.FTZ R129, R182, R129 ;  /* 0x00000081b6817220 */ /* 0x000fe40000410000 */
[C---:B------:R-:W-:Y:S02]  /*e610*/  FMUL.FTZ R130, R181.reuse, R130 ;  /* 0x00000082b5827220 */ /* 0x040fe40000410000 */
[----:B------:R-:W-:Y:S02]  /*e620*/  FMUL.FTZ R131, R181, R131 ;  /* 0x00000083b5837220 */ /* 0x000fe40000410000 */
[--C-:B------:R-:W-:Y:S02]  /*e630*/  FFMA.FTZ R56, R56, c[0x0][0x2d0], -R183.reuse ;  /* 0x0000b40038387a23 */ /* 0x100fe400000108b7 */
[--C-:B------:R-:W-:Y:S02]  /*e640*/  FFMA.FTZ R57, R57, c[0x0][0x2d0], -R183.reuse ;  /* 0x0000b40039397a23 */ /* 0x100fe400000108b7 */
[--C-:B------:R-:W-:Y:S02]  /*e650*/  FFMA.FTZ R60, R60, c[0x0][0x2d0], -R183.reuse ;  /* 0x0000b4003c3c7a23 */ /* 0x100fe400000108b7 */
[----:B------:R-:W-:Y:S02]  /*e660*/  FFMA.FTZ R183, R61, c[0x0][0x2d0], -R183 ;  /* 0x0000b4003db77a23 */ /* 0x000fe400000108b7 */
[--C-:B------:R-:W-:Y:S01]  /*e670*/  FFMA.FTZ R64, R64, c[0x0][0x2d0], -R187.reuse ;  /* 0x0000b40040407a23 */ /* 0x100fe200000108bb */
[----:B------:R-:W-:Y:S01]  /*e680*/  MUFU.EX2 R57, R57 ;  /* 0x0000003900397308 */ /* 0x000fe20000000800 */
[----:B------:R-:W-:Y:S01]  /*e690*/  FFMA.FTZ R187, R65, c[0x0][0x2d0], -R187 ;  /* 0x0000b40041bb7a23 */ /* 0x000fe200000108bb */
[----:B------:R-:W-:Y:S01]  /*e6a0*/  MOV R65, R216 ;  /* 0x000000d800417202 */ /* 0x000fe20000000f00 */
[--C-:B------:R-:W-:Y:S02]  /*e6b0*/  FFMA.FTZ R66, R66, c[0x0][0x2d0], -R212.reuse ;  /* 0x0000b40042427a23 */ /* 0x100fe400000108d4 */
[----:B------:R-:W-:Y:S01]  /*e6c0*/  FFMA.FTZ R212, R67, c[0x0][0x2d0], -R212 ;  /* 0x0000b40043d47a23 */ /* 0x000fe200000108d4 */
[-C--:B-1----:R-:W-:Y:S03]  /*e6d0*/  HMMA.16816.F32.BF16 R68, R188, R196.reuse, R68 ;  /* 0x000000c4bc44723c */ /* 0x082fe60000041844 */
[----:B--2---:R-:W-:Y:S01]  /*e6e0*/  MOV R61, R214 ;  /* 0x000000d6003d7202 */ /* 0x004fe20000000f00 */
[----:B------:R-:W-:Y:S01]  /*e6f0*/  MUFU.EX2 R216, R39 ;  /* 0x0000002700d87308 */ /* 0x000fe20000000800 */
[----:B------:R-:W-:Y:S02]  /*e700*/  F2FP.BF16.PACK_AB R29, R207, R202 ;  /* 0x000000cacf1d723e */ /* 0x000fe400000010ff */
[----:B------:R-:W-:Y:S01]  /*e710*/  MOV R67, R215 ;  /* 0x000000d700437202 */ /* 0x000fe20000000f00 */
[C---:B------:R-:W-:Y:S06]  /*e720*/  HMMA.16816.F32.BF16 R72, R192.reuse, R196, R72 ;  /* 0x000000c4c048723c */ /* 0x040fec0000041848 */
[----:B------:R-:W-:Y:S02]  /*e730*/  MUFU.EX2 R215, R38 ;  /* 0x0000002600d77308 */ /* 0x000fe40000000800 */
[-C--:B------:R-:W-:Y:S08]  /*e740*/  HMMA.16816.F32.BF16 R76, R192, R198.reuse, R76 ;  /* 0x000000c6c04c723c */ /* 0x080ff0000004184c */
[C---:B------:R-:W-:Y:S01]  /*e750*/  HMMA.16816.F32.BF16 R80, R188.reuse, R198, R80 ;  /* 0x000000c6bc50723c */ /* 0x040fe20000041850 */
[----:B------:R-:W1:Y:S01]  /*e760*/  LDSM.16.MT88.4 R196, [R238+0x2100] ;  /* 0x00210000eec4783b */ /* 0x000e620000004200 */
[----:B------:R-:W-:Y:S10]  /*e770*/  MUFU.EX2 R214, R41 ;  /* 0x0000002900d67308 */ /* 0x000ff40000000800 */
[----:B------:R-:W-:Y:S10]  /*e780*/  MUFU.EX2 R187, R187 ;  /* 0x000000bb00bb7308 */ /* 0x000ff40000000800 */
[----:B------:R-:W-:Y:S10]  /*e790*/  MUFU.EX2 R212, R212 ;  /* 0x000000d400d47308 */ /* 0x000ff40000000800 */
[----:B------:R-:W-:Y:S01]  /*e7a0*/  MUFU.EX2 R183, R183 ;  /* 0x000000b700b77308 */ /* 0x000fe20000000800 */
[-C--:B-1----:R-:W-:Y:S09]  /*e7b0*/  HMMA.16816.F32.BF16 R84, R188, R196.reuse, R84 ;  /* 0x000000c4bc54723c */ /* 0x082ff20000041854 */
[----:B------:R-:W-:Y:S01]  /*e7c0*/  MUFU.EX2 R64, R64 ;  /* 0x0000004000407308 */ /* 0x000fe20000000800 */
[C---:B------:R-:W-:Y:S09]  /*e7d0*/  HMMA.16816.F32.BF16 R88, R192.reuse, R196, R88 ;  /* 0x000000c4c058723c */ /* 0x040ff20000041858 */
[----:B------:R-:W-:Y:S01]  /*e7e0*/  MUFU.EX2 R66, R66 ;  /* 0x0000004200427308 */ /* 0x000fe20000000800 */
[-C--:B------:R-:W-:Y:S09]  /*e7f0*/  HMMA.16816.F32.BF16 R92, R192, R198.reuse, R92 ;  /* 0x000000c6c05c723c */ /* 0x080ff2000004185c */
[----:B------:R-:W-:Y:S01]  /*e800*/  MUFU.EX2 R60, R60 ;  /* 0x0000003c003c7308 */ /* 0x000fe20000000800 */
[C---:B------:R-:W-:Y:S01]  /*e810*/  HMMA.16816.F32.BF16 R96, R188.reuse, R198, R96 ;  /* 0x000000c6bc60723c */ /* 0x040fe20000041860 */
[----:B------:R-:W1:Y:S07]  /*e820*/  LDSM.16.MT88.4 R196, [R240+0x2100] ;  /* 0x00210000f0c4783b */ /* 0x000e6e0000004200 */
[-C--:B-1----:R-:W-:Y:S08]  /*e830*/  HMMA.16816.F32.BF16 R100, R188, R196.reuse, R100 ;  /* 0x000000c4bc64723c */ /* 0x082ff00000041864 */
[C---:B------:R-:W-:Y:S07]  /*e840*/  HMMA.16816.F32.BF16 R104, R192.reuse, R196, R104 ;  /* 0x000000c4c068723c */ /* 0x040fee0000041868 */
[----:B------:R-:W-:Y:S01]  /*e850*/  MOV R196, R219 ;  /* 0x000000db00c47202 */ /* 0x000fe20000000f00 */
[-C--:B------:R-:W-:Y:S01]  /*e860*/  HMMA.16816.F32.BF16 R108, R192, R198.reuse, R108 ;  /* 0x000000c6c06c723c */ /* 0x080fe2000004186c */
[----:B------:R1:W-:Y:S03]  /*e870*/  MUFU.EX2 R219, R48 ;  /* 0x0000003000db7308 */ /* 0x0003e60000000800 */
[----:B------:R-:W-:Y:S04]  /*e880*/  MOV R197, R220 ;  /* 0x000000dc00c57202 */ /* 0x000fe80000000f00 */
[C---:B------:R-:W-:Y:S03]  /*e890*/  HMMA.16816.F32.BF16 R112, R188.reuse, R198, R112 ;  /* 0x000000c6bc70723c */ /* 0x040fe60000041870 */
[----:B------:R2:W-:Y:S04]  /*e8a0*/  MUFU.EX2 R220, R51 ;  /* 0x0000003300dc7308 */ /* 0x0005e80000000800 */
[----:B------:R-:W-:Y:S01]  /*e8b0*/  MOV R199, R218 ;  /* 0x000000da00c77202 */ /* 0x000fe20000000f00 */
[-C--:B------:R-:W-:Y:S04]  /*e8c0*/  HMMA.16816.F32.BF16 R116, R188, R20.reuse, R116 ;  /* 0x00000014bc74723c */ /* 0x080fe80000041874 */
[----:B------:R-:W-:Y:S01]  /*e8d0*/  MOV R198, R217 ;  /* 0x000000d900c67202 */ /* 0x000fe20000000f00 */
[----:B------:R-:W-:Y:S03]  /*e8e0*/  MUFU.EX2 R218, R50 ;  /* 0x0000003200da7308 */ /* 0x000fe60000000800 */
[C---:B------:R-:W-:Y:S01]  /*e8f0*/  HMMA.16816.F32.BF16 R120, R192.reuse, R20, R120 ;  /* 0x00000014c078723c */ /* 0x040fe20000041878 */
[----:B-1----:R-:W4:Y:S06]  /*e900*/  LDL.LU R48, [R1+0x14] ;  /* 0x0000140001307983 */ /* 0x002f2c0000300800 */
[----:B------:R-:W-:Y:S01]  /*e910*/  MUFU.EX2 R217, R37 ;  /* 0x0000002500d97308 */ /* 0x000fe20000000800 */
[-C--:B------:R-:W-:Y:S04]  /*e920*/  HMMA.16816.F32.BF16 R124, R192, R22.reuse, R124 ;  /* 0x00000016c07c723c */ /* 0x080fe8000004187c */
[----:B--2---:R-:W-:Y:S01]  /*e930*/  MOV R51, R65 ;  /* 0x0000004100337202 */ /* 0x004fe20000000f00 */
[----:B---3--:R-:W-:Y:S01]  /*e940*/  FFMA.FTZ R0, R0, R63, R222 ;  /* 0x0000003f00007223 */ /* 0x008fe200000100de */
[----:B------:R-:W-:Y:S02]  /*e950*/  MOV R222, R197 ;  /* 0x000000c500de7202 */ /* 0x000fe40000000f00 */
[----:B------:R-:W-:Y:S01]  /*e960*/  HMMA.16816.F32.BF16 R128, R188, R22, R128 ;  /* 0x00000016bc80723c */ /* 0x000fe20000041880 */
[----:B------:R-:W-:Y:S03]  /*e970*/  MUFU.EX2 R191, R45 ;  /* 0x0000002d00bf7308 */ /* 0x000fe60000000800 */
[----:B------:R-:W-:Y:S01]  /*e980*/  MOV R193, R225 ;  /* 0x000000e100c17202 */ /* 0x000fe20000000f00 */
[----:B------:R-:W-:Y:S01]  /*e990*/  FADD.FTZ R0, R224, R0 ;  /* 0x00000000e0007221 */ /* 0x000fe20000010000 */
[----:B------:R-:W-:Y:S02]  /*e9a0*/  MOV R192, R208 ;  /* 0x000000d000c07202 */ /* 0x000fe40000000f00 */
[----:B------:R-:W-:Y:S03]  /*e9b0*/  MOV R194, R209 ;  /* 0x000000d100c27202 */ /* 0x000fe60000000f00 */
[----:B------:R-:W1:Y:S01]  /*e9c0*/  MUFU.EX2 R225, R31 ;  /* 0x0000001f00e17308 */ /* 0x000e620000000800 */
[----:B------:R-:W-:Y:S02]  /*e9d0*/  MOV R195, R221 ;  /* 0x000000dd00c37202 */ /* 0x000fe40000000f00 */
[----:B------:R-:W-:Y:S02]  /*e9e0*/  MOV R188, R213 ;  /* 0x000000d500bc7202 */ /* 0x000fe40000000f00 */
[----:B------:R-:W-:Y:S02]  /*e9f0*/  F2FP.BF16.PACK_AB R20, R203, R200 ;  /* 0x000000c8cb14723e */ /* 0x000fe400000010ff */
[----:B------:R-:W-:Y:S02]  /*ea00*/  F2FP.BF16.PACK_AB R21, R205, R201 ;  /* 0x000000c9cd15723e */ /* 0x000fe400000010ff */
[----:B------:R-:W-:Y:S01]  /*ea10*/  F2FP.BF16.PACK_AB R22, R192, R195 ;  /* 0x000000c3c016723e */ /* 0x000fe200000010ff */
[----:B------:R2:W-:Y:S01]  /*ea20*/  MUFU.EX2 R221, R49 ;  /* 0x0000003100dd7308 */ /* 0x0005e20000000800 */
[----:B------:R-:W-:Y:S02]  /*ea30*/  F2FP.BF16.PACK_AB R23, R188, R194 ;  /* 0x000000c2bc17723e */ /* 0x000fe400000010ff */
[----:B------:R-:W-:Y:S02]  /*ea40*/  F2FP.BF16.PACK_AB R30, R61, R193 ;  /* 0x000000c13d1e723e */ /* 0x000fe400000010ff */
[----:B------:R-:W-:Y:S03]  /*ea50*/  MOV R224, R206 ;  /* 0x000000ce00e07202 */ /* 0x000fe60000000f00 */
[-C--:B------:R-:W-:Y:S02]  /*ea60*/  HMMA.16816.F32.BF16 R4, R20, R24.reuse, R4 ;  /* 0x000000181404723c */ /* 0x080fe40000041804 */
[----:B------:R3:W-:Y:S03]  /*ea70*/  MUFU.EX2 R213, R36 ;  /* 0x0000002400d57308 */ /* 0x0007e60000000800 */
[----:B-1----:R-:W-:Y:S07]  /*ea80*/  F2FP.BF16.PACK_AB R31, R225, R232 ;  /* 0x000000e8e11f723e */ /* 0x002fee00000010ff */
[----:B------:R1:W1:Y:S01]  /*ea90*/  MUFU.EX2 R209, R42 ;  /* 0x0000002a00d17308 */ /* 0x0002620000000800 */
[C---:B------:R-:W-:Y:S01]  /*eaa0*/  HMMA.16816.F32.BF16 R8, R28.reuse, R24, R8 ;  /* 0x000000181c08723c */ /* 0x040fe20000041808 */
[----:B--2---:R-:W2:Y:S04]  /*eab0*/  LDL.LU R49, [R1+0x40] ;  /* 0x0000400001317983 */ /* 0x004ea80000300800 */
[----:B------:R-:W2:Y:S03]  /*eac0*/  LDL.LU R50, [R1+0xc] ;  /* 0x00000c0001327983 */ /* 0x000ea60000300800 */
[-C--:B------:R-:W-:Y:S01]  /*ead0*/  HMMA.16816.F32.BF16 R12, R28, R26.reuse, R12 ;  /* 0x0000001a1c0c723c */ /* 0x080fe2000004180c */
[----:B------:R-:W4:Y:S01]  /*eae0*/  MUFU.EX2 R208, R44 ;  /* 0x0000002c00d07308 */ /* 0x000f220000000800 */
[----:B---3--:R-:W-:Y:S06]  /*eaf0*/  LDSM.16.MT88.4 R36, [R238+0x1100] ;  /* 0x00110000ee24783b */ /* 0x008fec0000004200 */
[C---:B------:R-:W-:Y:S03]  /*eb00*/  HMMA.16816.F32.BF16 R16, R20.reuse, R26, R16 ;  /* 0x0000001a1410723c */ /* 0x040fe60000041810 */
[----:B------:R-:W-:Y:S01]  /*eb10*/  MUFU.EX2 R190, R46 ;  /* 0x0000002e00be7308 */ /* 0x000fe20000000800 */
[----:B------:R-:W3:Y:S04]  /*eb20*/  LDSM.16.MT88.4 R24, [R240+0x900] ;  /* 0x00090000f018783b */ /* 0x000ee80000004200 */
[-C--:B------:R-:W-:Y:S04]  /*eb30*/  HMMA.16816.F32.BF16 R132, R20, R32.reuse, R132 ;  /* 0x000000201484723c */ /* 0x080fe80000041884 */
[----:B-1----:R-:W-:Y:S01]  /*eb40*/  LDSM.16.MT88.4 R40, [R237+0x3100] ;  /* 0x00310000ed28783b */ /* 0x002fe20000004200 */
[----:B------:R1:W1:Y:S03]  /*eb50*/  MUFU.EX2 R189, R47 ;  /* 0x0000002f00bd7308 */ /* 0x0002660000000800 */
[C---:B------:R-:W-:Y:S08]  /*eb60*/  HMMA.16816.F32.BF16 R136, R28.reuse, R32, R136 ;  /* 0x000000201c88723c */ /* 0x040ff00000041888 */
[-C--:B------:R-:W-:Y:S01]  /*eb70*/  HMMA.16816.F32.BF16 R140, R28, R34.reuse, R140 ;  /* 0x000000221c8c723c */ /* 0x080fe2000004188c */
[----:B------:R-:W-:Y:S07]  /*eb80*/  MUFU.EX2 R65, R54 ;  /* 0x0000003600417308 */ /* 0x000fee0000000800 */
[C---:B------:R-:W-:Y:S01]  /*eb90*/  HMMA.16816.F32.BF16 R144, R20.reuse, R34, R144 ;  /* 0x000000221490723c */ /* 0x040fe20000041890 */
[----:B------:R-:W3:Y:S02]  /*eba0*/  LDSM.16.MT88.4 R32, [R239+0x900] ;  /* 0x00090000ef20783b */ /* 0x000ee40000004200 */
[----:B------:R-:W-:Y:S06]  /*ebb0*/  MUFU.EX2 R63, R55 ;  /* 0x00000037003f7308 */ /* 0x000fec0000000800 */
[----:B-1----:R-:W-:Y:S01]  /*ebc0*/  LDSM.16.MT88.4 R44, [R240+0x3100] ;  /* 0x00310000f02c783b */ /* 0x002fe20000004200 */
[-C--:B---3--:R-:W-:Y:S08]  /*ebd0*/  HMMA.16816.F32.BF16 R148, R20, R24.reuse, R148 ;  /* 0x000000181494723c */ /* 0x088ff00000041894 */
        /* <DEDUP_REMOVED lines=26> */
[-C--:B------:R-:W-:Y:S04]  /*ed80*/  HMMA.16816.F32.BF16 R124, R28, R34.reuse, R124 ;  /* 0x000000221c7c723c */ /* 0x080fe8000004187c */
[----:B----4-:R-:W-:Y:S01]  /*ed90*/  FFMA.FTZ R180, R180, R48, R223 ;  /* 0x00000030b4b47223 */ /* 0x010fe200000100df */
[----:B------:R-:W-:Y:S02]  /*eda0*/  MOV R223, R196 ;  /* 0x000000c400df7202 */ /* 0x000fe40000000f00 */
[----:B------:R-:W-:Y:S01]  /*edb0*/  F2FP.BF16.PACK_AB R28, R214, R210 ;  /* 0x000000d2d61c723e */ /* 0x000fe200000010ff */
[----:B------:R-:W-:Y:S01]  /*edc0*/  HMMA.16816.F32.BF16 R128, R20, R34, R128 ;  /* 0x000000221480723c */ /* 0x000fe20000041880 */
[----:B------:R-:W3:Y:S03]  /*edd0*/  LDSM.16.MT88.4 R32, [R240+0x1100] ;  /* 0x00110000f020783b */ /* 0x000ee60000004200 */
[----:B------:R-:W-:Y:S01]  /*ede0*/  F2FP.BF16.PACK_AB R29, R211, R209 ;  /* 0x000000d1d31d723e */ /* 0x000fe200000010ff */
[----:B------:R-:W-:Y:S01]  /*edf0*/  FADD.FTZ R180, R227, R180 ;  /* 0x000000b4e3b47221 */ /* 0x000fe20000010000 */
[----:B------:R-:W-:Y:S02]  /*ee00*/  F2FP.BF16.PACK_AB R30, R191, R208 ;  /* 0x000000d0bf1e723e */ /* 0x000fe400000010ff */
[----:B------:R-:W-:Y:S04]  /*ee10*/  F2FP.BF16.PACK_AB R20, R217, R213 ;  /* 0x000000d5d914723e */ /* 0x000fe800000010ff */
[----:B------:R-:W-:Y:S02]  /*ee20*/  F2FP.BF16.PACK_AB R21, R216, R215 ;  /* 0x000000d7d815723e */ /* 0x000fe400000010ff */
[----:B------:R-:W-:Y:S02]  /*ee30*/  F2FP.BF16.PACK_AB R22, R221, R219 ;  /* 0x000000dbdd16723e */ /* 0x000fe400000010ff */
[----:B------:R-:W-:Y:S02]  /*ee40*/  F2FP.BF16.PACK_AB R23, R220, R218 ;  /* 0x000000dadc17723e */ /* 0x000fe400000010ff */
[----:B------:R-:W-:Y:S02]  /*ee50*/  F2FP.BF16.PACK_AB R31, R189, R190 ;  /* 0x000000bebd1f723e */ /* 0x000fe400000010ff */
[----:B------:R-:W-:Y:S02]  /*ee60*/  MOV R48, R188 ;  /* 0x000000bc00307202 */ /* 0x000fe40000000f00 */
[----:B------:R4:W-:Y:S01]  /*ee70*/  MUFU.EX2 R188, R52 ;  /* 0x0000003400bc7308 */ /* 0x0009e20000000800 */
[-C--:B-1----:R-:W-:Y:S03]  /*ee80*/  HMMA.16816.F32.BF16 R4, R20, R24.reuse, R4 ;  /* 0x000000181404723c */ /* 0x082fe60000041804 */
[----:B------:R-:W-:Y:S05]  /*ee90*/  MOV R227, R207 ;  /* 0x000000cf00e37202 */ /* 0x000fea0000000f00 */
[C---:B------:R-:W-:Y:S08]  /*eea0*/  HMMA.16816.F32.BF16 R8, R28.reuse, R24, R8 ;  /* 0x000000181c08723c */ /* 0x040ff00000041808 */
[-C--:B------:R-:W-:Y:S08]  /*eeb0*/  HMMA.16816.F32.BF16 R12, R28, R26.reuse, R12 ;  /* 0x0000001a1c0c723c */ /* 0x080ff0000004180c */
[C---:B------:R-:W-:Y:S01]  /*eec0*/  HMMA.16816.F32.BF16 R16, R20.reuse, R26, R16 ;  /* 0x0000001a1410723c */ /* 0x040fe20000041810 */
[----:B------:R-:W1:Y:S07]  /*eed0*/  LDSM.16.MT88.4 R24, [R239+0x1100] ;  /* 0x00110000ef18783b */ /* 0x000e6e0000004200 */
[-C--:B------:R-:W-:Y:S04]  /*eee0*/  HMMA.16816.F32.BF16 R132, R20, R36.reuse, R132 ;  /* 0x000000241484723c */ /* 0x080fe80000041884 */
[----:B--2---:R-:W-:Y:S01]  /*eef0*/  FFMA.FTZ R181, R181, R49, R226 ;  /* 0x00000031b5b57223 */ /* 0x004fe200000100e2 */
[----:B------:R-:W-:Y:S01]  /*ef00*/  MOV R226, R199 ;  /* 0x000000c700e27202 */ /* 0x000fe20000000f00 */
[----:B------:R-:W-:Y:S01]  /*ef10*/  FFMA.FTZ R182, R182, R50, R233 ;  /* 0x00000032b6b67223 */ /* 0x000fe200000100e9 */
[----:B------:R-:W-:Y:S01]  /*ef20*/  MOV R233, R198 ;  /* 0x000000c600e97202 */ /* 0x000fe20000000f00 */
[C---:B------:R-:W-:Y:S01]  /*ef30*/  HMMA.16816.F32.BF16 R136, R28.reuse, R36, R136 ;  /* 0x000000241c88723c */ /* 0x040fe20000041888 */
[----:B------:R-:W-:Y:S03]  /*ef40*/  LDSM.16.MT88.4 R196, [R237+0x1900] ;  /* 0x00190000edc4783b */ /* 0x000fe60000004200 */
[----:B------:R-:W-:Y:S01]  /*ef50*/  MOV R50, R67 ;  /* 0x0000004300327202 */ /* 0x000fe20000000f00 */
[----:B------:R-:W-:Y:S01]  /*ef60*/  FADD.FTZ R0, R233, R0 ;  /* 0x00000000e9007221 */ /* 0x000fe20000010000 */
[----:B------:R-:W-:Y:S01]  /*ef70*/  MOV R49, R61 ;  /* 0x0000003d00317202 */ /* 0x000fe20000000f00 */
[----:B------:R-:W-:Y:S01]  /*ef80*/  MUFU.EX2 R67, R53 ;  /* 0x0000003500437308 */ /* 0x000fe20000000800 */
[-C--:B------:R-:W-:Y:S04]  /*ef90*/  HMMA.16816.F32.BF16 R140, R28, R38.reuse, R140 ;  /* 0x000000261c8c723c */ /* 0x080fe8000004188c */
[----:B------:R-:W-:Y:S01]  /*efa0*/  MOV R233, R49 ;  /* 0x0000003100e97202 */ /* 0x000fe20000000f00 */
[----:B----4-:R-:W-:Y:S01]  /*efb0*/  FADD.FTZ R52, R228, R0 ;  /* 0x00000000e4347221 */ /* 0x010fe20000010000 */
[----:B------:R-:W-:Y:S01]  /*efc0*/  MOV R0, R201 ;  /* 0x000000c900007202 */ /* 0x000fe20000000f00 */
[----:B------:R-:W-:Y:S01]  /*efd0*/  FADD.FTZ R182, R234, R182 ;  /* 0x000000b6eab67221 */ /* 0x000fe20000010000 */
[C---:B------:R-:W-:Y:S01]  /*efe0*/  HMMA.16816.F32.BF16 R144, R20.reuse, R38, R144 ;  /* 0x000000261490723c */ /* 0x040fe20000041890 */
[----:B------:R-:W2:Y:S01]  /*eff0*/  LDSM.16.MT88.4 R36, [R238+0x3100] ;  /* 0x00310000ee24783b */ /* 0x000ea20000004200 */
[----:B------:R-:W4:Y:S02]  /*f000*/  MUFU.EX2 R61, R56 ;  /* 0x00000038003d7308 */ /* 0x000f240000000800 */
[----:B------:R-:W-:Y:S01]  /*f010*/  MOV R234, R194 ;  /* 0x000000c200ea7202 */ /* 0x000fe20000000f00 */
[----:B------:R-:W-:Y:S01]  /*f020*/  FADD.FTZ R181, R235, R181 ;  /* 0x000000b5ebb57221 */ /* 0x000fe20000010000 */
[----:B------:R-:W-:Y:S02]  /*f030*/  MOV R235, R195 ;  /* 0x000000c300eb7202 */ /* 0x000fe40000000f00 */
[-C--:B---3--:R-:W-:Y:S04]  /*f040*/  HMMA.16816.F32.BF16 R148, R20, R32.reuse, R148 ;  /* 0x000000201494723c */ /* 0x088fe80000041894 */
[----:B------:R3:W1:Y:S04]  /*f050*/  MUFU.EX2 R56, R3 ;  /* 0x0000000300387308 */ /* 0x0006680000000800 */
[C---:B------:R-:W-:Y:S08]  /*f060*/  HMMA.16816.F32.BF16 R152, R28.reuse, R32, R152 ;  /* 0x000000201c98723c */ /* 0x040ff00000041898 */
[-C--:B------:R-:W-:Y:S08]  /*f070*/  HMMA.16816.F32.BF16 R156, R28, R34.reuse, R156 ;  /* 0x000000221c9c723c */ /* 0x080ff0000004189c */
[C---:B------:R-:W-:Y:S01]  /*f080*/  HMMA.16816.F32.BF16 R160, R20.reuse, R34, R160 ;  /* 0x0000002214a0723c */ /* 0x040fe200000418a0 */
[----:B------:R-:W2:Y:S03]  /*f090*/  LDSM.16.MT88.4 R32, [R239+0x3100] ;  /* 0x00310000ef20783b */ /* 0x000ea60000004200 */
[----:B---3--:R-:W-:Y:S01]  /*f0a0*/  FADD.FTZ R3, R223, R181 ;  /* 0x000000b5df037221 */ /* 0x008fe20000010000 */
[----:B------:R-:W-:Y:S02]  /*f0b0*/  MOV R223, R192 ;  /* 0x000000c000df7202 */ /* 0x000fe40000000f00 */
[----:B------:R-:W-:Y:S01]  /*f0c0*/  MOV R181, R203 ;  /* 0x000000cb00b57202 */ /* 0x000fe20000000f00 */
[-C--:B-1----:R-:W-:Y:S04]  /*f0d0*/  HMMA.16816.F32.BF16 R164, R20, R24.reuse, R164 ;  /* 0x0000001814a4723c */ /* 0x082fe800000418a4 */
[----:B------:R-:W-:Y:S01]  /*f0e0*/  FADD.FTZ R54, R50, R3 ;  /* 0x0000000332367221 */ /* 0x000fe20000010000 */
[----:B------:R-:W-:Y:S03]  /*f0f0*/  MOV R3, R200 ;  /* 0x000000c800037202 */ /* 0x000fe60000000f00 */
[C---:B------:R-:W-:Y:S04]  /*f100*/  HMMA.16816.F32.BF16 R168, R28.reuse, R24, R168 ;  /* 0x000000181ca8723c */ /* 0x040fe800000418a8 */
[----:B------:R-:W-:Y:S03]  /*f110*/  FADD.FTZ R0, R0, R54 ;  /* 0x0000003600007221 */ /* 0x000fe60000010000 */
[----:B------:R-:W-:Y:S01]  /*f120*/  FADD.FTZ R24, R226, R180 ;  /* 0x000000b4e2187221 */ /* 0x000fe20000010000 */
[-C--:B------:R-:W-:Y:S04]  /*f130*/  HMMA.16816.F32.BF16 R172, R28, R26.reuse, R172 ;  /* 0x0000001a1cac723c */ /* 0x080fe800000418ac */
[----:B------:R-:W-:Y:S01]  /*f140*/  MOV R226, R48 ;  /* 0x0000003000e27202 */ /* 0x000fe20000000f00 */
[----:B------:R-:W-:Y:S01]  /*f150*/  FADD.FTZ R53, R229, R24 ;  /* 0x00000018e5357221 */ /* 0x000fe20000010000 */
[----:B----4-:R-:W-:Y:S01]  /*f160*/  F2FP.BF16.PACK_AB R24, R57, R61 ;  /* 0x0000003d3918723e */ /* 0x010fe200000010ff */
[----:B------:R1:W5:Y:S01]  /*f170*/  LDL.LU R229, [R1+0x60] ;  /* 0x0000600001e57983 */ /* 0x0003620000300800 */
[C---:B------:R-:W-:Y:S03]  /*f180*/  HMMA.16816.F32.BF16 R176, R20.reuse, R26, R176 ;  /* 0x0000001a14b0723c */ /* 0x040fe600000418b0 */
[----:B------:R1:W5:Y:S01]  /*f190*/  LDL.LU R228, [R1+0x5c] ;  /* 0x00005c0001e47983 */ /* 0x0003620000300800 */
[----:B------:R-:W-:Y:S01]  /*f1a0*/  FADD.FTZ R25, R222, R182 ;  /* 0x000000b6de197221 */ /* 0x000fe20000010000 */
[----:B------:R-:W-:Y:S02]  /*f1b0*/  MOV R222, R193 ;  /* 0x000000c100de7202 */ /* 0x000fe40000000f00 */
[----:B------:R-:W-:Y:S01]  /*f1c0*/  F2FP.BF16.PACK_AB R26, R183, R60 ;  /* 0x0000003cb71a723e */ /* 0x000fe200000010ff */
[-C--:B------:R-:W-:Y:S04]  /*f1d0*/  HMMA.16816.F32.BF16 R68, R20, R40.reuse, R68 ;  /* 0x000000281444723c */ /* 0x080fe80000041844 */
[----:B------:R-:W-:Y:S01]  /*f1e0*/  FADD.FTZ R55, R51, R25 ;  /* 0x0000001933377221 */ /* 0x000fe20000010000 */
[----:B------:R-:W-:Y:S01]  /*f1f0*/  F2FP.BF16.PACK_AB R25, R59, R58 ;  /* 0x0000003a3b19723e */ /* 0x000fe200000010ff */
[----:B------:R-:W-:Y:S01]  /*f200*/  LDSM.16.MT88.4 R48, [R240+0x3900] ;  /* 0x00390000f030783b */ /* 0x000fe20000004200 */
[----:B------:R-:W-:Y:S01]  /*f210*/  F2FP.BF16.PACK_AB R27, R56, R62 ;  /* 0x0000003e381b723e */ /* 0x000fe200000010ff */
        /* <DEDUP_REMOVED lines=8> */
[C---:B------:R-:W-:Y:S01]  /*f2a0*/  HMMA.16816.F32.BF16 R80, R20.reuse, R42, R80 ;  /* 0x0000002a1450723c */ /* 0x040fe20000041850 */
[----:B------:R-:W-:Y:S07]  /*f2b0*/  LDSM.16.MT88.4 R40, [R240+0x1900] ;  /* 0x00190000f028783b */ /* 0x000fee0000004200 */
        /* <DEDUP_REMOVED lines=9> */
[----:B------:R-:W-:Y:S07]  /*f350*/  LDSM.16.MT88.4 R44, [R238+0x3900] ;  /* 0x00390000ee2c783b */ /* 0x000fee0000004200 */
[-C--:B------:R-:W-:Y:S08]  /*f360*/  HMMA.16816.F32.BF16 R116, R20, R32.reuse, R116 ;  /* 0x000000201474723c */ /* 0x080ff00000041874 */
[C---:B------:R-:W-:Y:S08]  /*f370*/  HMMA.16816.F32.BF16 R120, R28.reuse, R32, R120 ;  /* 0x000000201c78723c */ /* 0x040ff00000041878 */
[-C--:B------:R-:W-:Y:S01]  /*f380*/  HMMA.16816.F32.BF16 R124, R28, R34.reuse, R124 ;  /* 0x000000221c7c723c */ /* 0x080fe2000004187c */
[----:B------:R-:W3:Y:S07]  /*f390*/  LDSM.16.MT88.4 R28, [R239+0x1900] ;  /* 0x00190000ef1c783b */ /* 0x000eee0000004200 */
[----:B------:R-:W-:Y:S01]  /*f3a0*/  HMMA.16816.F32.BF16 R128, R20, R34, R128 ;  /* 0x000000221480723c */ /* 0x000fe20000041880 */
[----:B------:R-:W4:Y:S06]  /*f3b0*/  LDSM.16.MT88.4 R32, [R237+0x3900] ;  /* 0x00390000ed20783b */ /* 0x000f2c0000004200 */
[----:B------:R-:W-:Y:S02]  /*f3c0*/  F2FP.BF16.PACK_AB R20, R67, R188 ;  /* 0x000000bc4314723e */ /* 0x000fe400000010ff */
[----:B------:R-:W-:Y:S03]  /*f3d0*/  F2FP.BF16.PACK_AB R21, R63, R65 ;  /* 0x000000413f15723e */ /* 0x000fe600000010ff */
[----:B------:R-:W-:Y:S02]  /*f3e0*/  F2FP.BF16.PACK_AB R22, R187, R64 ;  /* 0x00000040bb16723e */ /* 0x000fe400000010ff */
[----:B------:R-:W-:Y:S07]  /*f3f0*/  F2FP.BF16.PACK_AB R23, R212, R66 ;  /* 0x00000042d417723e */ /* 0x000fee00000010ff */
[-C--:B------:R-:W-:Y:S01]  /*f400*/  HMMA.16816.F32.BF16 R192, R20, R196.reuse, R4 ;  /* 0x000000c414c0723c */ /* 0x080fe20000041804 */
[----:B------:R-:W1:Y:S07]  /*f410*/  LDSM.16.MT88.4 R4, [R239+0x3900] ;  /* 0x00390000ef04783b */ /* 0x000e6e0000004200 */
[C---:B------:R-:W-:Y:S07]  /*f420*/  HMMA.16816.F32.BF16 R200, R24.reuse, R196, R8 ;  /* 0x000000c418c8723c */ /* 0x040fee0000041808 */
[----:B------:R-:W-:Y:S01]  /*f430*/  MOV R11, R204 ;  /* 0x000000cc000b7202 */ /* 0x000fe20000000f00 */
[----:B------:R-:W-:Y:S01]  /*f440*/  FADD.FTZ R10, R235, R3 ;  /* 0x00000003eb0a7221 */ /* 0x000fe20000010000 */
[-C--:B------:R-:W-:Y:S03]  /*f450*/  HMMA.16816.F32.BF16 R204, R24, R198.reuse, R12 ;  /* 0x000000c618cc723c */ /* 0x080fe6000004180c */
[----:B------:R-:W-:Y:S02]  /*f460*/  FADD.FTZ R9, R11, R53 ;  /* 0x000000350b097221 */ /* 0x000fe40000010000 */
[----:B------:R-:W-:Y:S01]  /*f470*/  FADD.FTZ R8, R180, R52 ;  /* 0x00000034b4087221 */ /* 0x000fe20000010000 */
[----:B------:R-:W-:Y:S01]  /*f480*/  MOV R180, R184 ;  /* 0x000000b800b47202 */ /* 0x000fe20000000f00 */
[----:B------:R-:W-:Y:S01]  /*f490*/  FADD.FTZ R12, R224, R9 ;  /* 0x00000009e00c7221 */ /* 0x000fe20000010000 */
        /* <DEDUP_REMOVED lines=31> */
[----:B------:R-:W-:Y:S04]  /*f690*/  FADD.FTZ R8, R61, R8 ;  /* 0x000000083d087221 */ /* 0x000fe80000010000 */
        /* <DEDUP_REMOVED lines=36> */
[----:B------:R-:W-:Y:S01]  /*f8e0*/  FADD.FTZ R3, R183, R3 ;  /* 0x00000003b7037221 */ /* 0x000fe20000010000 */
[----:B------:R-:W-:Y:S01]  /*f8f0*/  MOV R183, R2 ;  /* 0x0000000200b77202 */ /* 0x000fe20000000f00 */
[----:B------:R-:W-:Y:S01]  /*f900*/  FADD.FTZ R0, R56, R0 ;  /* 0x0000000038007221 */ /* 0x000fe20000010000 */
[----:B------:R-:W-:Y:S04]  /*f910*/  STL [R1+0x40], R4 ;  /* 0x0000400401007387 */ /* 0x000fe80000100800 */
[----:B------:R1:W-:Y:S04]  /*f920*/  STL [R1+0x14], R3 ;  /* 0x0000140301007387 */ /* 0x0003e80000100800 */
[----:B------:R2:W-:Y:S01]  /*f930*/  STL [R1+0x10], R0 ;  /* 0x0000100001007387 */ /* 0x0005e20000100800 */
[----:B-1----:R-:W-:Y:S02]  /*f940*/  MOV R3, R185 ;  /* 0x000000b900037202 */ /* 0x002fe40000000f00 */
[----:B--2---:R-:W-:Y:S01]  /*f950*/  MOV R0, R186 ;  /* 0x000000ba00007202 */ /* 0x004fe20000000f00 */
[----:B-----5:R-:W-:-:S05]  /*f960*/  @P0 BRA `(.L_x_3962) ;  /* 0xffffc7e000000947 */ /* 0x020fca000383ffff */
.L_x_3961:
[----:B------:R-:W2:Y:S04]  /*f970*/  LDL.LU R5, [R1+0xc] ;  /* 0x00000c0001057983 */ /* 0x000ea80000300800 */
[----:B------:R-:W3:Y:S04]  /*f980*/  LDL.LU R7, [R1+0x40] ;  /* 0x0000400001077983 */ /* 0x000ee80000300800 */
[----:B-1----:R-:W4:Y:S04]  /*f990*/  LDL.LU R4, [R1+0x14] ;  /* 0x0000140001047983 */ /* 0x002f280000300800 */
        /* <DEDUP_REMOVED lines=14> */
[----:B------:R-:W3:Y:S01]  /*fa80*/  SHFL.BFLY PT, R3, R8, 0x1, 0x1f ;  /* 0x0c201f0008037f89 */ /* 0x000ee200000e0000 */
[----:B-1----:R-:W-:-:S03]  /*fa90*/  FADD.FTZ R5, R5, R2 ;  /* 0x0000000205057221 */ /* 0x002fc60000010000 */
[----:B------:R-:W1:Y:S01]  /*faa0*/  SHFL.BFLY PT, R2, R6, 0x1, 0x1f ;  /* 0x0c201f0006027f89 */ /* 0x000e6200000e0000 */
[----:B--2---:R-:W-:Y:S01]  /*fab0*/  FADD.FTZ R10, R10, R0 ;  /* 0x000000000a0a7221 */ /* 0x004fe20000010000 */
[----:B------:R-:W-:Y:S02]  /*fac0*/  MOV R0, RZ ;  /* 0x000000ff00007202 */ /* 0x000fe40000000f00 */
[----:B------:R-:W2:Y:S01]  /*fad0*/  SHFL.BFLY PT, R4, R5, 0x1, 0x1f ;  /* 0x0c201f0005047f89 */ /* 0x000ea200000e0000 */
[----:B---3--:R-:W-:Y:S01]  /*fae0*/  FADD.FTZ R8, R8, R3 ;  /* 0x0000000308087221 */ /* 0x008fe20000010000 */
[----:B------:R-:W-:Y:S02]  /*faf0*/  FSETP.NE.FTZ.AND P3, PT, R10, RZ, PT ;  /* 0x000000ff0a00720b */ /* 0x000fe40003f75000 */
[----:B------:R-:W-:Y:S02]  /*fb00*/  MOV R3, RZ ;  /* 0x000000ff00037202 */ /* 0x000fe40000000f00 */
[----:B------:R-:W-:-:S09]  /*fb10*/  FSETP.NE.FTZ.AND P2, PT, R8, RZ, PT ;  /* 0x000000ff0800720b */ /* 0x000fd20003f55000 */
[----:B------:R-:W3:Y:S01]  /*fb20*/  @P3 MUFU.RCP R0, R10 ;  /* 0x0000000a00003308 */ /* 0x000ee20000001000 */
[----:B-1----:R-:W-:Y:S01]  /*fb30*/  FADD.FTZ R6, R6, R2 ;  /* 0x0000000206067221 */ /* 0x002fe20000010000 */
[----:B------:R-:W-:Y:S01]  /*fb40*/  MOV R2, RZ ;  /* 0x000000ff00027202 */ /* 0x000fe20000000f00 */
[----:B--2---:R-:W-:-:S03]  /*fb50*/  FADD.FTZ R5, R4, R5 ;  /* 0x0000000504057221 */ /* 0x004fc60000010000 */
[----:B------:R-:W-:Y:S02]  /*fb60*/  FSETP.NE.FTZ.AND P1, PT, R6, RZ, PT ;  /* 0x000000ff0600720b */ /* 0x000fe40003f35000 */
[----:B------:R-:W-:Y:S01]  /*fb70*/  @P2 MUFU.RCP R3, R8 ;  /* 0x0000000800032308 */ /* 0x000fe20000001000 */
[----:B------:R-:W-:Y:S01]  /*fb80*/  FSETP.NE.FTZ.AND P0, PT, R5, RZ, PT ;  /* 0x000000ff0500720b */ /* 0x000fe20003f15000 */
[C---:B---3--:R-:W-:Y:S02]  /*fb90*/  FMUL.FTZ R192, R0.reuse, R192 ;  /* 0x000000c000c07220 */ /* 0x048fe40000410000 */
[----:B------:R-:W-:-:S04]  /*fba0*/  FMUL.FTZ R57, R0, R193 ;  /* 0x000000c100397220 */ /* 0x000fc80000410000 */
[----:B------:R-:W-:Y:S01]  /*fbb0*/  @P3 MUFU.LG2 R10, R10 ;  /* 0x0000000a000a3308 */ /* 0x000fe20000000c00 */
[C---:B------:R-:W-:Y:S02]  /*fbc0*/  FMUL.FTZ R196, R0.reuse, R196 ;  /* 0x000000c400c47220 */ /* 0x040fe40000410000 */
[C---:B------:R-:W-:Y:S02]  /*fbd0*/  FMUL.FTZ R197, R0.reuse, R197 ;  /* 0x000000c500c57220 */ /* 0x040fe40000410000 */
[C---:B------:R-:W-:Y:S02]  /*fbe0*/  FMUL.FTZ R132, R0.reuse, R132 ;  /* 0x0000008400847220 */ /* 0x040fe40000410000 */
[C---:B------:R-:W-:Y:S01]  /*fbf0*/  FMUL.FTZ R51, R0.reuse, R133 ;  /* 0x0000008500337220 */ /* 0x040fe20000410000 */
[----:B------:R-:W1:Y:S01]  /*fc00*/  @P1 MUFU.RCP R2, R6 ;  /* 0x0000000600021308 */ /* 0x000e620000001000 */
        /* <DEDUP_REMOVED lines=38> */
[----:B------:R-:W2:Y:S01]  /*fe70*/  @P0 MUFU.LG2 R5, R5 ;  /* 0x0000000500050308 */ /* 0x000ea20000000c00 */
        /* <DEDUP_REMOVED lines=98> */
[----:B--2---:R-:W-:Y:S02]  /*104a0*/  @P0 FMUL.FTZ R3, R5, 0.69314718246459960938 ;  /* 0x3f31721805030820 */ /* 0x004fe40000410000 */
[----:B------:R-:W-:Y:S02]  /*104b0*/  @P0 FMUL.FTZ R0, R7, c[0x0][0x2d0] ;  /* 0x0000b40007000a20 */ /* 0x000fe40000410000 */
[----:B------:R-:W-:-:S02]  /*104c0*/  @P3 FFMA.FTZ R61, R9, R186, R10 ;  /* 0x000000ba093d3223 */ /* 0x000fc4000001000a */
[----:B------:R-:W-:Y:S02]  /*104d0*/  @P2 FFMA.FTZ R62, R4, R185, R8 ;  /* 0x000000b9043e2223 */ /* 0x000fe40000010008 */
[----:B------:R-:W-:Y:S02]  /*104e0*/  @P1 FFMA.FTZ R63, R2, R184, R6 ;  /* 0x000000b8023f1223 */ /* 0x000fe40000010006 */
[----:B------:R-:W-:Y:S02]  /*104f0*/  @P0 FFMA.FTZ R64, R0, R182, R3 ;  /* 0x000000b600400223 */ /* 0x000fe40000010003 */
.L_x_3941:
        /* <DEDUP_REMOVED lines=197> */
.L_x_3966:
        /* <DEDUP_REMOVED lines=157> */
.L_x_3968:
[----:B--234-:R-:W-:Y:S05]  /*11b20*/  BSYNC B0 ;  /* 0x0000000000007941 */ /* 0x01cfea0003800000 */
.L_x_3967:
        /* <DEDUP_REMOVED lines=16> */
.L_x_3970:
[----:B------:R-:W-:Y:S05]  /*11c30*/  BSYNC B0 ;  /* 0x0000000000007941 */ /* 0x000fea0003800000 */
.L_x_3969:
        /* <DEDUP_REMOVED lines=16> */
.L_x_3972:
[----:B------:R-:W-:Y:S05]  /*11d40*/  BSYNC B0 ;  /* 0x0000000000007941 */ /* 0x000fea0003800000 */
.L_x_3971:
        /* <DEDUP_REMOVED lines=16> */
.L_x_3974:
[----:B------:R-:W-:Y:S05]  /*11e50*/  BSYNC B0 ;  /* 0x0000000000007941 */ /* 0x000fea0003800000 */
.L_x_3973:
        /* <DEDUP_REMOVED lines=16> */
.L_x_3976:
[----:B------:R-:W-:Y:S05]  /*11f60*/  BSYNC B0 ;  /* 0x0000000000007941 */ /* 0x000fea0003800000 */
.L_x_3975:
        /* <DEDUP_REMOVED lines=16> */
.L_x_3978:
[----:B------:R-:W-:Y:S05]  /*12070*/  BSYNC B0 ;  /* 0x0000000000007941 */ /* 0x000fea0003800000 */
.L_x_3977:
        /* <DEDUP_REMOVED lines=16> */
.L_x_3980:
[----:B------:R-:W-:Y:S05]  /*12180*/  BSYNC B0 ;  /* 0x0000000000007941 */ /* 0x000fea0003800000 */
.L_x_3979:
        /* <DEDUP_REMOVED lines=17> */
.L_x_3965:
        /* <DEDUP_REMOVED lines=31> */
.L_x_3981:
        /* <DEDUP_REMOVED lines=43> */
.L_x_3983:
[----:B------:R-:W-:Y:S05]  /*12740*/  BSYNC B0 ;  /* 0x0000000000007941 */ /* 0x000fea0003800000 */
.L_x_3982:
        /* <DEDUP_REMOVED lines=63> */
.L_x_3985:
[----:B------:R-:W-:Y:S05]  /*12b40*/  BSYNC B0 ;  /* 0x0000000000007941 */ /* 0x000fea0003800000 */
.L_x_3984:
        /* <DEDUP_REMOVED lines=15> */
.L_x_3987:
[----:B------:R-:W-:Y:S05]  /*12c40*/  BSYNC B0 ;  /* 0x0000000000007941 */ /* 0x000fea0003800000 */
.L_x_3986:
        /* <DEDUP_REMOVED lines=15> */
.L_x_3989:
[----:B------:R-:W-:Y:S05]  /*12d40*/  BSYNC B0 ;  /* 0x0000000000007941 */ /* 0x000fea0003800000 */
.L_x_3988:
        /* <DEDUP_REMOVED lines=15> */
.L_x_3991:
[----:B------:R-:W-:Y:S05]  /*12e40*/  BSYNC B0 ;  /* 0x0000000000007941 */ /* 0x000fea0003800000 */
.L_x_3990:
        /* <DEDUP_REMOVED lines=15> */
.L_x_3993:
[----:B------:R-:W-:Y:S05]  /*12f40*/  BSYNC B0 ;  /* 0x0000000000007941 */ /* 0x000fea0003800000 */
.L_x_3992:
        /* <DEDUP_REMOVED lines=15> */
.L_x_3995:
[----:B------:R-:W-:Y:S05]  /*13040*/  BSYNC B0 ;  /* 0x0000000000007941 */ /* 0x000fea0003800000 */
.L_x_3994:
        /* <DEDUP_REMOVED lines=15> */
.L_x_3997:
[----:B------:R-:W-:Y:S05]  /*13140*/  BSYNC B0 ;  /* 0x0000000000007941 */ /* 0x000fea0003800000 */
.L_x_3996:
        /* <DEDUP_REMOVED lines=16> */
.L_x_3998:
        /* <DEDUP_REMOVED lines=11> */
.L_x_4381:


//--------------------- .text._ZN7cutlass13device_kernelIN5flash19enable_sm80_to_sm89INS1_16FlashAttnFwdSm80INS1_25CollectiveMainloopFwdSm80ILi4ELi1ELb0EN4cute5tupleIJNS5_1CILi128EEENS7_ILi64EEES8_EEELi128ENS_10bfloat16_tEfNS_4arch4Sm80ELb1ELb0ELb0ELb1ELb1ELb1ELb1ELb0EEENS1_21CollectiveEpilogueFwdINS6_IJS8_S8_S9_EEENS6_IJNS7_ILi1EEESH_SH_EEESB_SD_Li128ELb1ELb1ELb0ELb0EEENS1_19SingleTileSchedulerILb1ELb0ELb1ELi128EEEEEEEEEvNT_6ParamsE --------------------------
	.section	.text._ZN7cutlass13device_kernelIN5flash19enable_sm80_to_sm89INS1_16FlashAttnFwdSm80INS1_25CollectiveMainloopFwdSm80ILi4ELi1ELb0EN4cute5tupleIJNS5_1CILi128EEENS7_ILi64EEES8_EEELi128ENS_10bfloat16_tEfNS_4arch4Sm80ELb1ELb0ELb0ELb1ELb1ELb1ELb1ELb0EEENS1_21CollectiveEpilogueFwdINS6_IJS8_S8_S9_EEENS6_IJNS7_ILi1EEESH_SH_EEESB_SD_Li128ELb1ELb1ELb0ELb0EEENS1_19SingleTileSchedulerILb1ELb0ELb1ELi128EEEEEEEEEvNT_6ParamsE,"ax",@progbits
	.sectioninfo	@"SHI_REGISTERS=255"
	.align	128
.text._ZN7cutlass13device_kernelIN5flash19enable_sm80_to_sm89INS1_16FlashAttnFwdSm80INS1_25CollectiveMainloopFwdSm80ILi4ELi1ELb0EN4cute5tupleIJNS5_1CILi128EEENS7_ILi64EEES8_EEELi128ENS_10bfloat16_tEfNS_4arch4Sm80ELb1ELb0ELb0ELb1ELb1ELb1ELb1ELb0EEENS1_21CollectiveEpilogueFwdINS6_IJS8_S8_S9_EEENS6_IJNS7_ILi1EEESH_SH_EEESB_SD_Li128ELb1ELb1ELb0ELb0EEENS1_19SingleTileSchedulerILb1ELb0ELb1ELi128EEEEEEEEEvNT_6ParamsE:
        .type           _ZN7cutlass13device_kernelIN5flash19enable_sm80_to_sm89INS1_16FlashAttnFwdSm80INS1_25CollectiveMainloopFwdSm80ILi4ELi1ELb0EN4cute5tupleIJNS5_1CILi128EEENS7_ILi64EEES8_EEELi128ENS_10bfloat16_tEfNS_4arch4Sm80ELb1ELb0ELb0ELb1ELb1ELb1ELb1ELb0EEENS1_21CollectiveEpilogueFwdINS6_IJS8_S8_S9_EEENS6_IJNS7_ILi1EEESH_SH_EEESB_SD_Li128ELb1ELb1ELb0ELb0EEENS1_19SingleTileSchedulerILb1ELb0ELb1ELi128EEEEEEEEEvNT_6ParamsE,@function
        .size           _ZN7cutlass13device_kernelIN5flash19enable_sm80_to_sm89INS1_16FlashAttnFwdSm80INS1_25CollectiveMainloopFwdSm80ILi4ELi1ELb0EN4cute5tupleIJNS5_1CILi128EEENS7_ILi64EEES8_EEELi128ENS_10bfloat16_tEfNS_4arch4Sm80ELb1ELb0ELb0ELb1ELb1ELb1ELb1ELb0EEENS1_21CollectiveEpilogueFwdINS6_IJS8_S8_S9_EEENS6_IJNS7_ILi1EEESH_SH_EEESB_SD_Li128ELb1ELb1ELb0ELb0EEENS1_19SingleTileSchedulerILb1ELb0ELb1ELi128EEEEEEEEEvNT_6ParamsE,(.L_x_4382 - _ZN7cutlass13device_kernelIN5flash19enable_sm80_to_sm89INS1_16FlashAttnFwdSm80INS1_25CollectiveMainloopFwdSm80ILi4ELi1ELb0EN4cute5tupleIJNS5_1CILi128EEENS7_ILi64EEES8_EEELi128ENS_10bfloat16_tEfNS_4arch4Sm80ELb1ELb0ELb0ELb1ELb1ELb1ELb1ELb0EEENS1_21CollectiveEpilogueFwdINS6_IJS8_S8_S9_EEENS6_IJNS7_ILi1EEESH_SH_EEESB_SD_Li128ELb1ELb1ELb0ELb0EEENS1_19SingleTileSchedulerILb1ELb0ELb1ELi128EEEEEEEEEvNT_6ParamsE)
        .other          _ZN7cutlass13device_kernelIN5flash19enable_sm80_to_sm89INS1_16FlashAttnFwdSm80INS1_25CollectiveMainloopFwdSm80ILi4ELi1ELb0EN4cute5tupleIJNS5_1CILi128EEENS7_ILi64EEES8_EEELi128ENS_10bfloat16_tEfNS_4arch4Sm80ELb1ELb0ELb0ELb1ELb1ELb1ELb1ELb0EEENS1_21CollectiveEpilogueFwdINS6_IJS8_S8_S9_EEENS6_IJNS7_ILi1EEESH_SH_EEESB_SD_Li128ELb1ELb1ELb0ELb0EEENS1_19SingleTileSchedulerILb1ELb0ELb1ELi128EEEEEEEEEvNT_6ParamsE,@"STO_CUDA_ENTRY STV_DEFAULT"
_ZN7cutlass13device_kernelIN5flash19enable_sm80_to_sm89INS1_16FlashAttnFwdSm80INS1_25CollectiveMainloopFwdSm80ILi4ELi1ELb0EN4cute5tupleIJNS5_1CILi128EEENS7_ILi64EEES8_EEELi128ENS_10bfloat16_tEfNS_4arch4Sm80ELb1ELb0ELb0ELb1ELb1ELb1ELb1ELb0EEENS1_21CollectiveEpilogueFwdINS6_IJS8_S8_S9_EEENS6_IJNS7_ILi1EEESH_SH_EEESB_SD_Li128ELb1ELb1ELb0ELb0EEENS1_19SingleTileSchedulerILb1ELb0ELb1ELi128EEEEEEEEEvNT_6ParamsE:
        /* <DEDUP_REMOVED lines=17> */
.L_x_4000:
        /* <DEDUP_REMOVED lines=8> */
.L_x_4002:
[----:B------:R-:W-:-:S05]  /*0190*/  MOV R0, c[0x0][0x54c] ;  /* 0x0001530000007a02 */ /* 0x000fca0000000f00 */
.L_x_4001:
[----:B-----5:R-:W-:Y:S01]  /*01a0*/  IMAD R0, R0, c[0x0][0x548], RZ ;  /* 0x0001520000007a24 */ /* 0x020fe200078e02ff */
[----:B------:R-:W-:-:S04]  /*01b0*/  SHF.L.U32 R12, R6, 0x7, RZ ;  /* 0x00000007060c7819 */ /* 0x000fc800000006ff */
[----:B------:R-:W-:-:S04]  /*01c0*/  ISETP.GE.AND P0, PT, R12, R0, PT ;  /* 0x000000000c00720c */ /* 0x000fc80003f06270 */
[----:B------:R-:W-:-:S05]  /*01d0*/  SEL R0, R5, 0xffffffff, !P0 ;  /* 0xffffffff05007807 */ /* 0x000fca0004000000 */
[----:B------:R2:W-:Y:S01]  /*01e0*/  STL [R1+0xcc], R0 ;  /* 0x0000cc0001007387 */ /* 0x0005e20000100800 */
[----:B------:R-:W-:Y:S05]  /*01f0*/  BRA `(.L_x_4003) ;  /* 0x0000013000007947 */ /* 0x000fea0003800000 */
.L_x_3999:
[----:B---3--:R-:W-:-:S04]  /*0200*/  ISETP.NE.U32.AND P0, PT, RZ, c[0x0][0x568], PT ;  /* 0x00015a00ff007a0c */ /* 0x008fc80003f05070 */
[----:B------:R-:W-:-:S13]  /*0210*/  ISETP.NE.AND.EX P0, PT, RZ, c[0x0][0x56c], PT, P0 ;  /* 0x00015b00ff007a0c */ /* 0x000fda0003f05300 */
[----:B------:R-:W-:Y:S05]  /*0220*/  @!P0 BRA `(.L_x_4004) ;  /* 0x0000002000008947 */ /* 0x000fea0003800000 */
[----:B------:R1:W5:Y:S01]  /*0230*/  LDG.E R0, [R2.64] ;  /* 0x0000000602007981 */ /* 0x000362000c1e1900 */
[----:B------:R-:W-:Y:S05]  /*0240*/  BRA `(.L_x_4005) ;  /* 0x0000009000007947 */ /* 0x000fea0003800000 */
.L_x_4004:
        /* <DEDUP_REMOVED lines=8> */
.L_x_4006:
[----:B------:R-:W-:-:S05]  /*02d0*/  MOV R0, c[0x0][0x54c] ;  /* 0x0001530000007a02 */ /* 0x000fca0000000f00 */
.L_x_4005:
[----:B-----5:R-:W-:Y:S01]  /*02e0*/  IMAD R0, R0, c[0x0][0x548], RZ ;  /* 0x0001520000007a24 */ /* 0x020fe200078e02ff */
[----:B------:R-:W-:-:S04]  /*02f0*/  SHF.L.U32 R12, R6, 0x7, RZ ;  /* 0x00000007060c7819 */ /* 0x000fc800000006ff */
[----:B------:R-:W-:-:S04]  /*0300*/  ISETP.GE.AND P0, PT, R12, R0, PT ;  /* 0x000000000c00720c */ /* 0x000fc80003f06270 */
[----:B------:R-:W-:-:S05]  /*0310*/  SEL R0, R5, 0xffffffff, !P0 ;  /* 0xffffffff05007807 */ /* 0x000fca0004000000 */
[----:B------:R2:W-:Y:S04]  /*0320*/  STL [R1+0xcc], R0 ;  /* 0x0000cc0001007387 */ /* 0x0005e80000100800 */
.L_x_4003:
        /* <DEDUP_REMOVED lines=46> */
.L_x_4007:
[----:B-----5:R1:W-:Y:S01]  /*0610*/  STL [R1+0x58], R11 ;  /* 0x0000580b01007387 */ /* 0x0203e20000100800 */
[----:B------:R-:W-:-:S04]  /*0620*/  ISETP.NE.U32.AND P0, PT, RZ, c[0x0][0x368], PT ;  /* 0x0000da00ff007a0c */ /* 0x000fc80003f05070 */
[----:B------:R-:W-:-:S13]  /*0630*/  ISETP.NE.AND.EX P0, PT, RZ, c[0x0][0x36c], PT, P0 ;  /* 0x0000db00ff007a0c */ /* 0x000fda0003f05300 */
[----:B------:R-:W-:Y:S05]  /*0640*/  @!P0 BRA `(.L_x_4008) ;  /* 0x0000003000008947 */ /* 0x000fea0003800000 */
[----:B------:R-:W-:-:S05]  /*0650*/  IMAD.WIDE R4, R37, R30, c[0x0][0x368] ;  /* 0x0000da0025047625 */ /* 0x000fca00078e021e */
[----:B------:R3:W5:Y:S01]  /*0660*/  LDG.E R9, [R4.64] ;  /* 0x0000000604097981 */ /* 0x000762000c1e1900 */
[----:B------:R-:W-:Y:S05]  /*0670*/  BRA `(.L_x_4009) ;  /* 0x0000004000007947 */ /* 0x000fea0003800000 */
.L_x_4008:
[----:B------:R-:W-:Y:S05]  /*0680*/  @!P2 BRA `(.L_x_4009) ;  /* 0x000000300000a947 */ /* 0x000fea0003800000 */
[----:B--2---:R2:W3:Y:S04]  /*0690*/  LDG.E R0, [R4.64] ;  /* 0x0000000604007981 */ /* 0x0044e8000c1e1900 */
[----:B--2---:R-:W3:Y:S02]  /*06a0*/  LDG.E R4, [R4.64+0x4] ;  /* 0x0000040604047981 */ /* 0x004ee4000c1e1900 */
[----:B---3--:R-:W-:Y:S02]  /*06b0*/  IADD3 R9, -R0, R4, RZ ;  /* 0x0000000400097210 */ /* 0x008fe40007ffe1ff */
.L_x_4009:
        /* <DEDUP_REMOVED lines=290> */
.L_x_4057:
[----:B------:R-:W-:Y:S01]  /*18e0*/  IMAD.SHL.U32 R98, R91, 0x40, RZ ;  /* 0x000000405b627824 */ /* 0x000fe200078e00ff */
[----:B------:R-:W2:Y:S01]  /*18f0*/  LDL R187, [R1+0x90] ;  /* 0x0000900001bb7983 */ /* 0x000ea20000100800 */
[----:B------:R-:W-:Y:S01]  /*1900*/  IMAD.MOV.U32 R95, RZ, RZ, RZ ;  /* 0x000000ffff5f7224 */ /* 0x000fe200078e00ff */
[----:B------:R-:W-:Y:S04]  /*1910*/  DEPBAR.LE SB0, 0x0 ;  /* 0x000080000000791a */ /* 0x000fe80000000000 */
[----:B------:R-:W-:Y:S01]  /*1920*/  IMAD.IADD R0, R120, 0x1, R98 ;  /* 0x0000000178007824 */ /* 0x000fe200078e0262 */
[----:B------:R-:W-:Y:S01]  /*1930*/  ISETP.NE.AND P1, PT, R186, 0x1, PT ;  /* 0x00000001ba00780c */ /* 0x000fe20003f25270 */
[----:B------:R-:W-:Y:S01]  /*1940*/  BSSY B2, `(.L_x_4011) ;  /* 0x0000546000027945 */ /* 0x000fe20003800000 */
[----:B------:R-:W-:Y:S02]  /*1950*/  ISETP.GE.AND P2, PT, R181, 0x1, PT ;  /* 0x00000001b500780c */ /* 0x000fe40003f46270 */
[----:B--2---:R-:W-:Y:S01]  /*1960*/  ISETP.GE.AND P0, PT, R0, R187, PT ;  /* 0x000000bb0000720c */ /* 0x004fe20003f06270 */
[----:B------:R-:W-:Y:S03]  /*1970*/  IMAD.IADD R0, R150, 0x1, R0 ;  /* 0x0000000196007824 */ /* 0x000fe600078e0200 */
[----:B------:R-:W-:Y:S05]  /*1980*/  ISETP.GT.OR P0, PT, R120, 0x3f, P0 ;  /* 0x0000003f7800780c */ /* 0x000fea0000704670 */
[----:B-1----:R-:W-:Y:S04]  /*1990*/  @P1 IMAD.HI.U32 R2, R0, c[0x0][0x2bc], RZ ;  /* 0x0000af0000021a27 */ /* 0x002fe800078e00ff */
[----:B------:R-:W-:Y:S01]  /*19a0*/  IMAD.MOV.U32 R4, RZ, RZ, R0 ;  /* 0x000000ffff047224 */ /* 0x000fe200078e0000 */
[----:B------:R-:W-:Y:S04]  /*19b0*/  @P1 SHF.R.U32.HI R4, RZ, c[0x0][0x2c0], R2 ;  /* 0x0000b000ff041a19 */ /* 0x000fe80000011602 */
[C---:B------:R-:W-:Y:S04]  /*19c0*/  @!P0 IADD3 R3, P1, R4.reuse, R134, RZ ;  /* 0x0000008604038210 */ /* 0x040fe80007f3e0ff */
[----:B------:R-:W-:Y:S02]  /*19d0*/  @!P0 LEA.HI.X.SX32 R5, R4, R145, 0x1, P1 ;  /* 0x0000009104058211 */ /* 0x000fe400008f0eff */
        /* <DEDUP_REMOVED lines=61> */
.L_x_4015:
[----:B------:R-:W-:Y:S05]  /*1db0*/  BSYNC B0 ;  /* 0x0000000000007941 */ /* 0x000fea0003800000 */
.L_x_4014:
        /* <DEDUP_REMOVED lines=38> */
.L_x_4017:
[----:B------:R-:W-:Y:S05]  /*2020*/  BSYNC B0 ;  /* 0x0000000000007941 */ /* 0x000fea0003800000 */
.L_x_4016:
        /* <DEDUP_REMOVED lines=40> */
.L_x_4019:
[----:B------:R-:W-:Y:S05]  /*22b0*/  BSYNC B0 ;  /* 0x0000000000007941 */ /* 0x000fea0003800000 */
.L_x_4018:
        /* <DEDUP_REMOVED lines=38> */
.L_x_4021:
[----:B------:R-:W-:Y:S05]  /*2520*/  BSYNC B0 ;  /* 0x0000000000007941 */ /* 0x000fea0003800000 */
.L_x_4020:
        /* <DEDUP_REMOVED lines=72> */
.L_x_4025:
[----:B------:R-:W-:Y:S05]  /*29b0*/  BSYNC B0 ;  /* 0x0000000000007941 */ /* 0x000fea0003800000 */
.L_x_4024:
        /* <DEDUP_REMOVED lines=57> */
.L_x_4023:
[----:B------:R-:W-:Y:S05]  /*2d50*/  BSYNC B1 ;  /* 0x0000000000017941 */ /* 0x000fea0003800000 */
.L_x_4022:
        /* <DEDUP_REMOVED lines=60> */
.L_x_4029:
[----:B------:R-:W-:Y:S05]  /*3120*/  BSYNC B0 ;  /* 0x0000000000007941 */ /* 0x000fea0003800000 */
.L_x_4028:
        /* <DEDUP_REMOVED lines=57> */
.L_x_4027:
[----:B------:R-:W-:Y:S05]  /*34c0*/  BSYNC B1 ;  /* 0x0000000000017941 */ /* 0x000fea0003800000 */
.L_x_4026:
        /* <DEDUP_REMOVED lines=60> */
.L_x_4033:
[----:B------:R-:W-:Y:S05]  /*3890*/  BSYNC B0 ;  /* 0x0000000000007941 */ /* 0x000fea0003800000 */
.L_x_4032:
        /* <DEDUP_REMOVED lines=57> */
.L_x_4031:
[----:B------:R-:W-:Y:S05]  /*3c30*/  BSYNC B1 ;  /* 0x0000000000017941 */ /* 0x000fea0003800000 */
.L_x_4030:
        /* <DEDUP_REMOVED lines=59> */
.L_x_4036:
[----:B------:R-:W-:Y:S05]  /*3ff0*/  BSYNC B0 ;  /* 0x0000000000007941 */ /* 0x000fea0003800000 */
.L_x_4035:
        /* <DEDUP_REMOVED lines=58> */
.L_x_4013:
        /* <DEDUP_REMOVED lines=235> */
.L_x_4038:
[----:B------:R-:W-:Y:S05]  /*5250*/  BSYNC B0 ;  /* 0x0000000000007941 */ /* 0x000fea0003800000 */
.L_x_4037:
        /* <DEDUP_REMOVED lines=122> */
.L_x_4040:
[----:B------:R-:W-:Y:S05]  /*5a00*/  BSYNC B0 ;  /* 0x0000000000007941 */ /* 0x000fea0003800000 */
.L_x_4039:
        /* <DEDUP_REMOVED lines=122> */
.L_x_4042:
[----:B------:R-:W-:Y:S05]  /*61b0*/  BSYNC B0 ;  /* 0x0000000000007941 */ /* 0x000fea0003800000 */
.L_x_4041:
        /* <DEDUP_REMOVED lines=124> */
.L_x_4012:
        /* <DEDUP_REMOVED lines=19> */
.L_x_4044:
[----:B-123--:R-:W-:Y:S05]  /*6ab0*/  BSYNC B0 ;  /* 0x0000000000007941 */ /* 0x00efea0003800000 */
.L_x_4043:
        /* <DEDUP_REMOVED lines=15> */
.L_x_4046:
[----:B------:R-:W-:Y:S05]  /*6bb0*/  BSYNC B0 ;  /* 0x0000000000007941 */ /* 0x000fea0003800000 */
.L_x_4045:
        /* <DEDUP_REMOVED lines=15> */
.L_x_4048:
[----:B------:R-:W-:Y:S05]  /*6cb0*/  BSYNC B0 ;  /* 0x0000000000007941 */ /* 0x000fea0003800000 */
.L_x_4047:
        /* <DEDUP_REMOVED lines=14> */
.L_x_4034:
[----:B------:R-:W-:Y:S05]  /*6da0*/  BSYNC B2 ;  /* 0x0000000000027941 */ /* 0x000fea0003800000 */
.L_x_4011:
        /* <DEDUP_REMOVED lines=90> */
.L_x_4050:
[----:B------:R-:W-:Y:S05]  /*7350*/  BSYNC B0 ;  /* 0x0000000000007941 */ /* 0x000fea0003800000 */
.L_x_4049:
        /* <DEDUP_REMOVED lines=15> */
.L_x_4052:
[----:B------:R-:W-:Y:S05]  /*7450*/  BSYNC B0 ;  /* 0x0000000000007941 */ /* 0x000fea0003800000 */
.L_x_4051:
        /* <DEDUP_REMOVED lines=15> */
.L_x_4054:
[----:B------:R-:W-:Y:S05]  /*7550*/  BSYNC B0 ;  /* 0x0000000000007941 */ /* 0x000fea0003800000 */
.L_x_4053:
        /* <DEDUP_REMOVED lines=15> */
.L_x_4056:
[----:B------:R-:W-:Y:S05]  /*7650*/  BSYNC B0 ;  /* 0x0000000000007941 */ /* 0x000fea0003800000 */
.L_x_4055:
        /* <DEDUP_REMOVED lines=43> */
.L_x_4010:
        /* <DEDUP_REMOVED lines=199> */
.L_x_4160:
[----:B------:R-:W-:Y:S05]  /*8580*/  BRA.DIV ~URZ, `(.L_x_4060) ;  /* 0x000123f27f007947 */ /* 0x000fea000b800000 */
[----:B------:R3:W4:Y:S02]  /*8590*/  SHFL.IDX PT, R2, R10, RZ, 0x181f ;  /* 0x00181fff0a027589 */ /* 0x00072400000e0000 */
.L_x_4161:
        /* <DEDUP_REMOVED lines=18> */
.L_x_4062:
[----:B------:R-:W-:Y:S05]  /*86c0*/  BSYNC B0 ;  /* 0x0000000000007941 */ /* 0x000fea0003800000 */
.L_x_4061:
[----:B------:R-:W-:Y:S05]  /*86d0*/  BRA.DIV ~URZ, `(.L_x_4063) ;  /* 0x000123127f007947 */ /* 0x000fea000b800000 */
[----:B-1----:R1:W2:Y:S04]  /*86e0*/  SHFL.IDX PT, R0, R5, 0x1, 0x181f ;  /* 0x00381f0005007f89 */ /* 0x0022a800000e0000 */
[----:B----4-:R1:W4:Y:S02]  /*86f0*/  SHFL.IDX PT, R2, R10, 0x1, 0x181f ;  /* 0x00381f000a027f89 */ /* 0x01032400000e0000 */
.L_x_4162:
        /* <DEDUP_REMOVED lines=16> */
.L_x_4065:
[----:B------:R-:W-:Y:S05]  /*8800*/  BSYNC B0 ;  /* 0x0000000000007941 */ /* 0x000fea0003800000 */
.L_x_4064:
[----:B------:R-:W-:Y:S05]  /*8810*/  BRA.DIV ~URZ, `(.L_x_4066) ;  /* 0x000122a27f007947 */ /* 0x000fea000b800000 */
[----:B--2---:R2:W1:Y:S02]  /*8820*/  SHFL.IDX PT, R0, R5, 0x2, 0x181f ;  /* 0x00581f0005007f89 */ /* 0x00446400000e0000 */
.L_x_4163:
[----:B------:R-:W-:Y:S05]  /*8830*/  BRA.DIV ~URZ, `(.L_x_4067) ;  /* 0x000122f27f007947 */ /* 0x000fea000b800000 */
[----:B----4-:R4:W2:Y:S02]  /*8840*/  SHFL.IDX PT, R2, R10, 0x2, 0x181f ;  /* 0x00581f000a027f89 */ /* 0x0108a400000e0000 */
.L_x_4164:
        /* <DEDUP_REMOVED lines=16> */
.L_x_4069:
[----:B------:R-:W-:Y:S05]  /*8950*/  BSYNC B0 ;  /* 0x0000000000007941 */ /* 0x000fea0003800000 */
.L_x_4068:
[----:B------:R-:W-:Y:S05]  /*8960*/  BRA.DIV ~URZ, `(.L_x_4070) ;  /* 0x000122327f007947 */ /* 0x000fea000b800000 */
[----:B-1----:R1:W3:Y:S04]  /*8970*/  SHFL.IDX PT, R0, R5, 0x3, 0x181f ;  /* 0x00781f0005007f89 */ /* 0x0022e800000e0000 */
[----:B--2---:R1:W2:Y:S02]  /*8980*/  SHFL.IDX PT, R2, R10, 0x3, 0x181f ;  /* 0x00781f000a027f89 */ /* 0x0042a400000e0000 */
.L_x_4165:
        /* <DEDUP_REMOVED lines=16> */
.L_x_4072:
[----:B------:R-:W-:Y:S05]  /*8a90*/  BSYNC B0 ;  /* 0x0000000000007941 */ /* 0x000fea0003800000 */
.L_x_4071:
[----:B------:R-:W-:Y:S05]  /*8aa0*/  BRA.DIV ~URZ, `(.L_x_4073) ;  /* 0x000121c27f007947 */ /* 0x000fea000b800000 */
[----:B--2---:R2:W3:Y:S02]  /*8ab0*/  SHFL.IDX PT, R0, R5, 0x4, 0x181f ;  /* 0x00981f0005007f89 */ /* 0x0044e400000e0000 */
.L_x_4166:
[----:B------:R-:W-:Y:S05]  /*8ac0*/  BRA.DIV ~URZ, `(.L_x_4074) ;  /* 0x000122127f007947 */ /* 0x000fea000b800000 */
[----:B------:R1:W2:Y:S02]  /*8ad0*/  SHFL.IDX PT, R2, R10, 0x4, 0x181f ;  /* 0x00981f000a027f89 */ /* 0x0002a400000e0000 */
.L_x_4167:
        /* <DEDUP_REMOVED lines=16> */
.L_x_4076:
[----:B------:R-:W-:Y:S05]  /*8be0*/  BSYNC B0 ;  /* 0x0000000000007941 */ /* 0x000fea0003800000 */
.L_x_4075:
[----:B------:R-:W-:Y:S05]  /*8bf0*/  BRA.DIV ~URZ, `(.L_x_4077) ;  /* 0x000121527f007947 */ /* 0x000fea000b800000 */
[----:B--2---:R2:W3:Y:S04]  /*8c00*/  SHFL.IDX PT, R0, R5, 0x5, 0x181f ;  /* 0x00b81f0005007f89 */ /* 0x0044e800000e0000 */
[----:B------:R2:W1:Y:S02]  /*8c10*/  SHFL.IDX PT, R2, R10, 0x5, 0x181f ;  /* 0x00b81f000a027f89 */ /* 0x00046400000e0000 */
.L_x_4168:
        /* <DEDUP_REMOVED lines=16> */
.L_x_4079:
[----:B------:R-:W-:Y:S05]  /*8d20*/  BSYNC B0 ;  /* 0x0000000000007941 */ /* 0x000fea0003800000 */
.L_x_4078:
[----:B------:R-:W-:Y:S05]  /*8d30*/  BRA.DIV ~URZ, `(.L_x_4080) ;  /* 0x000120e27f007947 */ /* 0x000fea000b800000 */
[----:B-1----:R1:W3:Y:S02]  /*8d40*/  SHFL.IDX PT, R0, R5, 0x6, 0x181f ;  /* 0x00d81f0005007f89 */ /* 0x0022e400000e0000 */
.L_x_4169:
[----:B------:R-:W-:Y:S05]  /*8d50*/  BRA.DIV ~URZ, `(.L_x_4081) ;  /* 0x000121327f007947 */ /* 0x000fea000b800000 */
[----:B------:R1:W2:Y:S02]  /*8d60*/  SHFL.IDX PT, R2, R10, 0x6, 0x181f ;  /* 0x00d81f000a027f89 */ /* 0x0002a400000e0000 */
.L_x_4170:
        /* <DEDUP_REMOVED lines=16> */
.L_x_4083:
[----:B------:R-:W-:Y:S05]  /*8e70*/  BSYNC B0 ;  /* 0x0000000000007941 */ /* 0x000fea0003800000 */
.L_x_4082:
[----:B------:R-:W-:Y:S05]  /*8e80*/  BRA.DIV ~URZ, `(.L_x_4084) ;  /* 0x000120727f007947 */ /* 0x000fea000b800000 */
[----:B------:R3:W1:Y:S04]  /*8e90*/  SHFL.IDX PT, R4, R5, 0x7, 0x181f ;  /* 0x00f81f0005047f89 */ /* 0x00066800000e0000 */
[----:B--2---:R3:W2:Y:S02]  /*8ea0*/  SHFL.IDX PT, R0, R10, 0x7, 0x181f ;  /* 0x00f81f000a007f89 */ /* 0x0046a400000e0000 */
.L_x_4171:
        /* <DEDUP_REMOVED lines=9> */
[----:B------:R-:W-:-:S05]  /*8f40*/  IADD3 R16, P1, R1, c[0x0][0x20], RZ ;  /* 0x0000080001107a10 */ /* 0x000fca0007f3e0ff */
[----:B------:R-:W-:-:S06]  /*8f50*/  IMAD.X R17, RZ, RZ, c[0x0][0x24], P1 ;  /* 0x00000900ff117624 */ /* 0x000fcc00008e06ff */
[----:B------:R-:W-:Y:S02]  /*8f60*/  @!P0 IMAD.SHL.U32 R13, R13, 0x2, RZ ;  /* 0x000000020d0d8824 */ /* 0x000fe400078e00ff */
[----:B------:R-:W-:Y:S01]  /*8f70*/  @!P0 IMAD.WIDE R2, R12, 0x2, R10 ;  /* 0x000000020c028825 */ /* 0x000fe200078e020a */
[----:B------:R-:W-:-:S04]  /*8f80*/  IADD3 R4, P1, R16, 0x4, RZ ;  /* 0x0000000410047810 */ /* 0x000fc80007f3e0ff */
[----:B------:R-:W-:Y:S01]  /*8f90*/  @!PT LDS RZ, [RZ] ;  /* 0x00000000fffff984 */ /* 0x000fe20000000800 */
[----:B------:R-:W-:Y:S01]  /*8fa0*/  @!PT LDS RZ, [RZ] ;  /* 0x00000000fffff984 */ /* 0x000fe20000000800 */
[----:B------:R-:W-:Y:S01]  /*8fb0*/  @!PT LDS RZ, [RZ] ;  /* 0x00000000fffff984 */ /* 0x000fe20000000800 */
[----:B------:R1:W-:Y:S01]  /*8fc0*/  @!P0 LDGSTS.E.BYPASS.LTC128B.128 [R13+0xb900], [R2.64], !P3 ;  /* 0x0b900000020d8fae */ /* 0x0003e2000d901d46 */
[----:B------:R-:W-:Y:S01]  /*8fd0*/  IMAD.X R5, RZ, RZ, R17, P1 ;  /* 0x000000ffff057224 */ /* 0x000fe200008e0611 */
[----:B------:R-:W-:-:S04]  /*8fe0*/  UIADD3 UR4, UP0, UR4, 0x160, URZ ;  /* 0x0000016004047890 */ /* 0x000fc8000ff1e03f */
[----:B------:R2:W-:Y:S01]  /*8ff0*/  STL.64 [R1+0x38], R4 ;  /* 0x0000380401007387 */ /* 0x0005e20000100a00 */
[----:B------:R-:W-:Y:S01]  /*9000*/  @!P0 SHF.R.S32.HI R0, RZ, 0x1f, R14 ;  /* 0x0000001fff008819 */ /* 0x000fe2000001140e */
[----:B------:R-:W-:Y:S01]  /*9010*/  UIADD3.X UR5, URZ, UR5, URZ, UP0, !UPT ;  /* 0x000000053f057290 */ /* 0x000fe200087fe43f */
[----:B-1----:R-:W-:-:S04]  /*9020*/  LEA.HI R2, R23, R9, RZ, 0x1 ;  /* 0x0000000917027211 */ /* 0x002fc800078f08ff */
[----:B------:R-:W-:Y:S02]  /*9030*/  LOP3.LUT R2, R2, 0xfffffffe, RZ, 0xc0, !PT ;  /* 0xfffffffe02027812 */ /* 0x000fe400078ec0ff */
[----:B--2---:R-:W-:-:S03]  /*9040*/  IADD3 R4, P1, R16, 0x48, RZ ;  /* 0x0000004810047810 */ /* 0x004fc60007f3e0ff */
[----:B------:R-:W-:Y:S01]  /*9050*/  IMAD.IADD R25, R9, 0x1, -R2 ;  /* 0x0000000109197824 */ /* 0x000fe200078e0a02 */
[----:B------:R-:W-:Y:S01]  /*9060*/  IADD3 R2, P2, R16, 0x8, RZ ;  /* 0x0000000810027810 */ /* 0x000fe20007f5e0ff */
[----:B------:R-:W-:Y:S01]  /*9070*/  IMAD.X R5, RZ, RZ, R17, P1 ;  /* 0x000000ffff057224 */ /* 0x000fe200008e0611 */
[----:B------:R-:W-:-:S03]  /*9080*/  @!P0 LEA.HI R12, R0, R14, RZ, 0x3 ;  /* 0x0000000e000c8211 */ /* 0x000fc600078f18ff */
[--C-:B------:R-:W-:Y:S02]  /*9090*/  IMAD.X R3, RZ, RZ, R17.reuse, P2 ;  /* 0x000000ffff037224 */ /* 0x100fe400010e0611 */
[----:B------:R-:W-:Y:S01]  /*90a0*/  IMAD.SHL.U32 R0, R20, 0x40, RZ ;  /* 0x0000004014007824 */ /* 0x000fe200078e00ff */
[----:B------:R1:W-:Y:S04]  /*90b0*/  STL.64 [R1+0x30], R4 ;  /* 0x0000300401007387 */ /* 0x0003e80000100a00 */
[----:B------:R2:W-:Y:S01]  /*90c0*/  STL.64 [R1+0x40], R2 ;  /* 0x0000400201007387 */ /* 0x0005e20000100a00 */
[----:B------:R-:W-:Y:S02]  /*90d0*/  LOP3.LUT R0, R0, 0x1c0, RZ, 0xc0, !PT ;  /* 0x000001c000007812 */ /* 0x000fe400078ec0ff */
[----:B------:R-:W-:Y:S01]  /*90e0*/  IADD3 R8, P3, R16, 0x10, RZ ;  /* 0x0000001010087810 */ /* 0x000fe20007f7e0ff */
[----:B------:R-:W2:Y:S04]  /*90f0*/  S2R R28, SR_CTAID.Y ;  /* 0x00000000001c7919 */ /* 0x000ea80000002600 */
[----:B------:R-:W-:Y:S01]  /*9100*/  IMAD.X R9, RZ, RZ, R17, P3 ;  /* 0x000000ffff097224 */ /* 0x000fe200018e0611 */
[----:B-1----:R-:W-:Y:S01]  /*9110*/  @!P0 LOP3.LUT R4, R12, 0xfffffff8, RZ, 0xc0, !PT ;  /* 0xfffffff80c048812 */ /* 0x002fe200078ec0ff */
[----:B------:R-:W-:-:S02]  /*9120*/  IMAD.SHL.U32 R5, R25, 0x8, RZ ;  /* 0x0000000819057824 */ /* 0x000fc400078e00ff */
[----:B--2---:R-:W-:Y:S02]  /*9130*/  IMAD.U32 R2, RZ, RZ, UR4 ;  /* 0x00000004ff027e24 */ /* 0x004fe4000f8e00ff */
[----:B------:R-:W-:-:S05]  /*9140*/  IMAD.U32 R3, RZ, RZ, UR5 ;  /* 0x00000005ff037e24 */ /* 0x000fca000f8e00ff */
[----:B------:R1:W-:Y:S01]  /*9150*/  STL.64 [R1+0x18], R2 ;  /* 0x0000180201007387 */ /* 0x0003e20000100a00 */
[----:B-----5:R-:W-:-:S03]  /*9160*/  IMAD.WIDE.U32 R32, R19, c[0x0][0x2b0], RZ ;  /* 0x0000ac0013207a25 */ /* 0x020fc600078e00ff */
[----:B------:R2:W-:Y:S04]  /*9170*/  STL.64 [R1+0x28], R8 ;  /* 0x0000280801007387 */ /* 0x0005e80000100a00 */
[----:B------:R-:W2:Y:S01]  /*9180*/  S2R R34, SR_CTAID.Y ;  /* 0x0000000000227919 */ /* 0x000ea20000002600 */
[----:B-1----:R-:W-:Y:S01]  /*9190*/  @!P0 IMAD.WIDE R2, R4, 0x2, R10 ;  /* 0x0000000204028825 */ /* 0x002fe200078e020a */
[----:B------:R-:W-:Y:S02]  /*91a0*/  LOP3.LUT R4, R0, 0x8, R5, 0xf8, !PT ;  /* 0x0000000800047812 */ /* 0x000fe400078ef805 */
[----:B------:R-:W-:Y:S02]  /*91b0*/  SHF.R.U32.HI R0, RZ, 0x3, R0 ;  /* 0x00000003ff007819 */ /* 0x000fe40000011600 */
[----:B------:R-:W-:Y:S01]  /*91c0*/  SHF.R.S32.HI R5, RZ, 0x1f, R19 ;  /* 0x0000001fff057819 */ /* 0x000fe20000011413 */
[----:B------:R1:W-:Y:S01]  /*91d0*/  @!P0 LDGSTS.E.BYPASS.LTC128B.128 [R13+0xf900], [R2.64], !P4 ;  /* 0x0f900000020d8fae */ /* 0x0003e2000e101d46 */
[----:B------:R-:W-:-:S03]  /*91e0*/  LOP3.LUT R23, R4, R0, RZ, 0x3c, !PT ;  /* 0x0000000004177212 */ /* 0x000fc600078e3cff */
[----:B------:R-:W-:Y:S01]  /*91f0*/  IMAD R0, R5, c[0x0][0x2b0], RZ ;  /* 0x0000ac0005007a24 */ /* 0x000fe200078e02ff */
[----:B------:R3:W-:Y:S03]  /*9200*/  STL.64 [R1+0x20], R16 ;  /* 0x0000201001007387 */ /* 0x0007e60000100a00 */
[----:B--2---:R-:W-:Y:S01]  /*9210*/  IMAD R8, R19, c[0x0][0x2b4], R0 ;  /* 0x0000ad0013087a24 */ /* 0x004fe200078e0200 */
[----:B------:R2:W-:Y:S03]  /*9220*/  STL.64 [R1+0xc0], R32 ;  /* 0x0000c02001007387 */ /* 0x0005e60000100a00 */
[----:B------:R-:W-:Y:S01]  /*9230*/  IMAD.IADD R8, R33, 0x1, R8 ;  /* 0x0000000121087824 */ /* 0x000fe200078e0208 */
[----:B------:R-:W-:Y:S01]  /*9240*/  SHF.R.S32.HI R28, RZ, 0x1f, R28 ;  /* 0x0000001fff1c7819 */ /* 0x000fe2000001141c */
[----:B------:R-:W-:Y:S01]  /*9250*/  IMAD.MOV.U32 R10, RZ, RZ, 0x20 ;  /* 0x00000020ff0a7424 */ /* 0x000fe200078e00ff */
[C---:B------:R-:W-:Y:S01]  /*9260*/  LOP3.LUT P0, RZ, R21.reuse, 0x4, RZ, 0xc0, !PT ;  /* 0x0000000415ff7812 */ /* 0x040fe2000780c0ff */
[----:B------:R-:W-:Y:S01]  /*9270*/  IMAD.SHL.U32 R9, R21, 0x40, RZ ;  /* 0x0000004015097824 */ /* 0x000fe200078e00ff */
[----:B------:R2:W-:Y:S01]  /*9280*/  STL [R1+0xc8], R8 ;  /* 0x0000c80801007387 */ /* 0x0005e20000100800 */
[----:B------:R-:W-:Y:S01]  /*9290*/  IMAD R5, R28, c[0x0][0x210], RZ ;  /* 0x000084001c057a24 */ /* 0x000fe200078e02ff */
[----:B------:R-:W-:-:S02]  /*92a0*/  LOP3.LUT R161, R161, 0xfffffffe, RZ, 0xc0, !PT ;  /* 0xfffffffea1a17812 */ /* 0x000fc400078ec0ff */
[----:B------:R-:W0:Y:S01]  /*92b0*/  LDGDEPBAR ;  /* 0x00000000000079af */ /* 0x000e220000000000 */
[----:B-1----:R-:W-:Y:S02]  /*92c0*/  IMAD.SHL.U32 R3, R22, 0x40, RZ ;  /* 0x0000004016037824 */ /* 0x002fe400078e00ff */
        /* <DEDUP_REMOVED lines=128> */
[----:B-1----:R-:W-:Y:S05]  /*9ad0*/  CALL.REL.NOINC `($_ZN7cutlass13device_kernelIN5flash19enable_sm80_to_sm89INS1_16FlashAttnFwdSm80INS1_25CollectiveMainloopFwdSm80ILi4ELi1ELb0EN4cute5tupleIJNS5_1CILi128EEENS7_ILi64EEES8_EEELi128ENS_10bfloat16_tEfNS_4arch4Sm80ELb1ELb0ELb0ELb1ELb1ELb1ELb1ELb0EEENS1_21CollectiveEpilogueFwdINS6_IJS8_S8_S9_EEENS6_IJNS7_ILi1EEESH_SH_EEESB_SD_Li128ELb1ELb1ELb0ELb0EEENS1_19SingleTileSchedulerILb1ELb0ELb1ELi128EEEEEEEEEvNT_6ParamsE$_ZZN5flash25CollectiveMainloopFwdSm80ILi4ELi1ELb0EN4cute5tupleIJNS1_1CILi128EEENS3_ILi64EEES4_EEELi128EN7cutlass10bfloat16_tEfNS7_4arch4Sm80ELb1ELb0ELb0ELb1ELb1ELb1ELb1ELb0EE3mmaINS_16FlashAttnFwdSm80ISB_NS_21CollectiveEpilogueFwdINS2_IJS4_S4_S5_EEENS2_IJNS3_ILi1EEESG_SG_EEES8_SA_Li128ELb1ELb1ELb0ELb0EEENS_19SingleTileSchedulerILb1ELb0ELb1ELi128EEEE13SharedStorageENS1_6TensorINS1_11ArrayEngineIfLm128EEENS1_6LayoutINS2_IJNS2_IJNS3_ILi2EEESR_EEESR_NS3_ILi16EEEEEENS2_IJNS2_IJSG_SR_EEENS3_ILi4EEENS3_ILi8EEEEEEEEEENS_7SoftmaxILi4ELi0EEEEEbRKNSB_6ParamsERT0_RT1_iRKNS_16SeqlenInfoQKNewKILb1ELb1EEENS2_IJiiiiEEERT_ENKUlvE_clEv) ;  /* 0x0001539000007944 */ /* 0x002fea0003c00000 */
[----:B------:R-:W-:Y:S05]  /*9ae0*/  BSYNC B2 ;  /* 0x0000000000027941 */ /* 0x000fea0003800000 */
.L_x_4085:
        /* <DEDUP_REMOVED lines=46> */
.L_x_4172:
        /* <DEDUP_REMOVED lines=72> */
[----:B------:R-:W4:Y:S01]  /*a250*/  LDSM.16.M88.4 R56, [R238+0x4100] ;  /* 0x00410000ee38783b */ /* 0x000f220000000200 */
        /* <DEDUP_REMOVED lines=16> */
[----:B------:R-:W-:Y:S07]  /*a360*/  LDSM.16.M88.4 R48, [R237+0x1800] ;  /* 0x00180000ed30783b */ /* 0x000fee0000000200 */
[C---:B------:R-:W-:Y:S01]  /*a370*/  HMMA.16816.F32.BF16 R112, R24.reuse, R64, R36 ;  /* 0x000000401870723c */ /* 0x040fe20000041824 */
[----:B------:R-:W-:Y:S07]  /*a380*/  LDSM.16.M88.4 R36, [R237] ;  /* 0x00000000ed24783b */ /* 0x000fee0000000200 */
[----:B------:R-:W-:Y:S01]  /*a390*/  HMMA.16816.F32.BF16 R104, R24, R66, R32 ;  /* 0x000000421868723c */ /* 0x000fe20000041820 */
[----:B------:R-:W-:Y:S04]  /*a3a0*/  LDSM.16.M88.4 R32, [R237+0x800] ;  /* 0x00080000ed20783b */ /* 0x000fe80000000200 */
[----:B------:R-:W-:Y:S03]  /*a3b0*/  LDSM.16.M88.4 R24, [R243+0x8100] ;  /* 0x00810000f318783b */ /* 0x000fe60000000200 */
[C---:B----4-:R-:W-:Y:S01]  /*a3c0*/  HMMA.16816.F32.BF16 R100, R16.reuse, R56, R12 ;  /* 0x000000381064723c */ /* 0x050fe2000004180c */
[----:B------:R-:W4:Y:S07]  /*a3d0*/  LDSM.16.M88.4 R12, [R243+0xa100] ;  /* 0x00a10000f30c783b */ /* 0x000f2e0000000200 */
[C---:B------:R-:W-:Y:S01]  /*a3e0*/  HMMA.16816.F32.BF16 R96, R16.reuse, R58, R28 ;  /* 0x0000003a1060723c */ /* 0x040fe2000004181c */
[----:B------:R-:W2:Y:S07]  /*a3f0*/  LDSM.16.M88.4 R28, [R237+0x1000] ;  /* 0x00100000ed1c783b */ /* 0x000eae0000000200 */
[C---:B---3--:R-:W-:Y:S08]  /*a400*/  HMMA.16816.F32.BF16 R88, R16.reuse, R52, R88 ;  /* 0x000000341058723c */ /* 0x048ff00000041858 */
[C---:B------:R-:W-:Y:S08]  /*a410*/  HMMA.16816.F32.BF16 R84, R16.reuse, R54, R144 ;  /* 0x000000361054723c */ /* 0x040ff00000041890 */
[C---:B------:R-:W-:Y:S08]  /*a420*/  HMMA.16816.F32.BF16 R80, R16.reuse, R44, R140 ;  /* 0x0000002c1050723c */ /* 0x040ff0000004188c */
[----:B------:R-:W-:Y:S08]  /*a430*/  HMMA.16816.F32.BF16 R76, R16, R46, R136 ;  /* 0x0000002e104c723c */ /* 0x000ff00000041888 */
[C---:B-1----:R-:W-:Y:S08]  /*a440*/  HMMA.16816.F32.BF16 R68, R20.reuse, R52, R124 ;  /* 0x000000341444723c */ /* 0x042ff0000004187c */
        /* <DEDUP_REMOVED lines=11> */
[C---:B----4-:R-:W-:Y:S08]  /*a500*/  HMMA.16816.F32.BF16 R128, R12.reuse, R32, R88 ;  /* 0x000000200c80723c */ /* 0x050ff00000041858 */
[C---:B------:R-:W-:Y:S08]  /*a510*/  HMMA.16816.F32.BF16 R112, R12.reuse, R38, R96 ;  /* 0x000000260c70723c */ /* 0x040ff00000041860 */
[C---:B------:R-:W-:Y:S08]  /*a520*/  HMMA.16816.F32.BF16 R88, R12.reuse, R34, R84 ;  /* 0x000000220c58723c */ /* 0x040ff00000041854 */
[----:B------:R-:W-:Y:S01]  /*a530*/  HMMA.16816.F32.BF16 R136, R12, R50, R16 ;  /* 0x000000320c88723c */ /* 0x000fe20000041810 */
[----:B------:R-:W-:Y:S07]  /*a540*/  LDSM.16.M88.4 R16, [R240+0xe100] ;  /* 0x00e10000f010783b */ /* 0x000fee0000000200 */
[C---:B--2---:R-:W-:Y:S01]  /*a550*/  HMMA.16816.F32.BF16 R96, R24.reuse, R30, R44 ;  /* 0x0000001e1860723c */ /* 0x044fe2000004182c */
[----:B------:R-:W1:Y:S07]  /*a560*/  LDSM.16.M88.4 R44, [R232+0x6900] ;  /* 0x00690000e82c783b */ /* 0x000e6e0000000200 */
[----:B------:R-:W-:Y:S01]  /*a570*/  HMMA.16816.F32.BF16 R84, R24, R50, R20 ;  /* 0x000000321854723c */ /* 0x000fe20000041814 */
[----:B------:R-:W2:Y:S07]  /*a580*/  LDSM.16.M88.4 R20, [R240+0xc100] ;  /* 0x00c10000f014783b */ /* 0x000eae0000000200 */
        /* <DEDUP_REMOVED lines=9> */
[----:B------:R-:W3:Y:S04]  /*a620*/  LDSM.16.M88.4 R24, [R232+0x7900] ;  /* 0x00790000e818783b */ /* 0x000ee80000000200 */
[----:B------:R-:W-:Y:S03]  /*a630*/  LDSM.16.M88.4 R52, [R239+0x3000] ;  /* 0x00300000ef34783b */ /* 0x000fe60000000200 */
[C---:B------:R-:W-:Y:S08]  /*a640*/  HMMA.16816.F32.BF16 R148, R12.reuse, R28, R80 ;  /* 0x0000001c0c94723c */ /* 0x040ff00000041850 */
[C---:B------:R-:W-:Y:S01]  /*a650*/  HMMA.16816.F32.BF16 R144, R12.reuse, R30, R76 ;  /* 0x0000001e0c90723c */ /* 0x040fe2000004184c */
[----:B------:R-:W4:Y:S07]  /*a660*/  LDSM.16.M88.4 R28, [R242+0xc100] ;  /* 0x00c10000f21c783b */ /* 0x000f2e0000000200 */
[----:B------:R-:W-:Y:S01]  /*a670*/  HMMA.16816.F32.BF16 R100, R12, R36, R100 ;  /* 0x000000240c64723c */ /* 0x000fe20000041864 */
[----:B------:R-:W3:Y:S04]  /*a680*/  LDSM.16.M88.4 R12, [R242+0xe100] ;  /* 0x00e10000f20c783b */ /* 0x000ee80000000200 */
[----:B------:R-:W3:Y:S03]  /*a690*/  LDSM.16.M88.4 R36, [R239+0x2000] ;  /* 0x00200000ef24783b */ /* 0x000ee60000000200 */
        /* <DEDUP_REMOVED lines=20> */
[C---:B----4-:R-:W-:Y:S01]  /*a7e0*/  HMMA.16816.F32.BF16 R128, R28.reuse, R32, R48 ;  /* 0x000000201c80723c */ /* 0x050fe20000041830 */
[----:B------:R-:W3:Y:S07]  /*a7f0*/  LDSM.16.M88.4 R48, [R238+0x6900] ;  /* 0x00690000ee30783b */ /* 0x000eee0000000200 */
[----:B------:R-:W-:Y:S01]  /*a800*/  HMMA.16816.F32.BF16 R120, R28, R34, R44 ;  /* 0x000000221c78723c */ /* 0x000fe2000004182c */
[----:B------:R-:W4:Y:S07]  /*a810*/  LDSM.16.M88.4 R44, [R238+0x7100] ;  /* 0x00710000ee2c783b */ /* 0x000f2e0000000200 */
        /* <DEDUP_REMOVED lines=9> */
[----:B------:R-:W-:Y:S08]  /*a8b0*/  HMMA.16816.F32.BF16 R140, R12, R54, R112 ;  /* 0x000000360c8c723c */ /* 0x000ff00000041870 */
[----:B------:R-:W-:Y:S01]  /*a8c0*/  HMMA.16816.F32.BF16 R116, R28, R52, R16 ;  /* 0x000000341c74723c */ /* 0x000fe20000041810 */
[----:B------:R-:W-:Y:S07]  /*a8d0*/  LDSM.16.M88.4 R16, [R243+0xc100] ;  /* 0x00c10000f310783b */ /* 0x000fee0000000200 */
[C---:B------:R-:W-:Y:S08]  /*a8e0*/  HMMA.16816.F32.BF16 R136, R12.reuse, R60, R108 ;  /* 0x0000003c0c88723c */ /* 0x040ff0000004186c */
[----:B------:R-:W-:Y:S01]  /*a8f0*/  HMMA.16816.F32.BF16 R132, R12, R62, R92 ;  /* 0x0000003e0c84723c */ /* 0x000fe2000004185c */
[----:B------:R-:W2:Y:S07]  /*a900*/  LDSM.16.M88.4 R12, [R244+0xe100] ;  /* 0x00e10000f40c783b */ /* 0x000eae0000000200 */
[C---:B------:R-:W-:Y:S01]  /*a910*/  HMMA.16816.F32.BF16 R112, R28.reuse, R54, R96 ;  /* 0x000000361c70723c */ /* 0x040fe20000041860 */
[----:B------:R-:W-:Y:S07]  /*a920*/  LDSM.16.M88.4 R52, [R237+0x2000] ;  /* 0x00200000ed34783b */ /* 0x000fee0000000200 */
[C---:B------:R-:W-:Y:S08]  /*a930*/  HMMA.16816.F32.BF16 R80, R28.reuse, R60, R104 ;  /* 0x0000003c1c50723c */ /* 0x040ff00000041868 */
[----:B------:R-:W-:Y:S01]  /*a940*/  HMMA.16816.F32.BF16 R76, R28, R62, R84 ;  /* 0x0000003e1c4c723c */ /* 0x000fe20000041854 */
[----:B------:R-:W4:Y:S01]  /*a950*/  LDSM.16.M88.4 R28, [R237+0x3800] ;  /* 0x00380000ed1c783b */ /* 0x000f220000000200 */
[----:B------:R-:W-:Y:S01]  /*a960*/  SHF.R.S32.HI R0, RZ, 0x1f, R163 ;  /* 0x0000001fff007819 */ /* 0x000fe200000114a3 */
        /* <DEDUP_REMOVED lines=9> */
[C---:B----4-:R-:W-:Y:S08]  /*aa00*/  HMMA.16816.F32.BF16 R92, R24.reuse, R44, R144 ;  /* 0x0000002c185c723c */ /* 0x050ff00000041890 */
[----:B------:R-:W-:Y:S08]  /*aa10*/  HMMA.16816.F32.BF16 R88, R24, R46, R140 ;  /* 0x0000002e1858723c */ /* 0x000ff0000004188c */
[----:B------:R-:W-:Y:S08]  /*aa20*/  HMMA.16816.F32.BF16 R48, R20, R44, R116 ;  /* 0x0000002c1430723c */ /* 0x000ff00000041874 */
[C---:B------:R-:W-:Y:S08]  /*aa30*/  HMMA.16816.F32.BF16 R84, R24.reuse, R40, R136 ;  /* 0x000000281854723c */ /* 0x040ff00000041888 */
[----:B------:R-:W-:Y:S08]  /*aa40*/  HMMA.16816.F32.BF16 R72, R24, R42, R132 ;  /* 0x0000002a1848723c */ /* 0x000ff00000041884 */
[C---:B------:R-:W-:Y:S08]  /*aa50*/  HMMA.16816.F32.BF16 R44, R20.reuse, R46, R112 ;  /* 0x0000002e142c723c */ /* 0x040ff00000041870 */
[C---:B------:R-:W-:Y:S01]  /*aa60*/  HMMA.16816.F32.BF16 R24, R20.reuse, R40, R80 ;  /* 0x000000281418723c */ /* 0x040fe20000041850 */
[----:B------:R1:W-:Y:S07]  /*aa70*/  STL [R1+0xd4], R0 ;  /* 0x0000d40001007387 */ /* 0x0003ee0000100800 */
[----:B------:R-:W-:Y:S01]  /*aa80*/  HMMA.16816.F32.BF16 R20, R20, R42, R76 ;  /* 0x0000002a1414723c */ /* 0x000fe2000004184c */
[----:B------:R-:W-:Y:S01]  /*aa90*/  ISETP.GE.AND P0, PT, R167, 0x2, PT ;  /* 0x00000002a700780c */ /* 0x000fe20003f06270 */
[----:B------:R-:W-:Y:S01]  /*aaa0*/  BSSY B0, `(.L_x_4087) ;  /* 0x0000079000007945 */ /* 0x000fe20003800000 */
[----:B------:R-:W-:-:S05]  /*aab0*/  IADD3 R249, R248, 0x100, RZ ;  /* 0x00000100f8f97810 */ /* 0x000fca0007ffe0ff */
[C---:B------:R-:W-:Y:S08]  /*aac0*/  HMMA.16816.F32.BF16 R92, R12.reuse, R32, R92 ;  /* 0x000000200c5c723c */ /* 0x040ff0000004185c */
[----:B------:R-:W-:Y:S08]  /*aad0*/  HMMA.16816.F32.BF16 R88, R12, R34, R88 ;  /* 0x000000220c58723c */ /* 0x000ff00000041858 */
[C---:B------:R-:W-:Y:S08]  /*aae0*/  HMMA.16816.F32.BF16 R48, R16.reuse, R32, R48 ;  /* 0x000000201030723c */ /* 0x040ff00000041830 */
[----:B------:R-:W-:Y:S08]  /*aaf0*/  HMMA.16816.F32.BF16 R44, R16, R34, R44 ;  /* 0x00000022102c723c */ /* 0x000ff0000004182c */
[C---:B------:R-:W-:Y:S08]  /*ab00*/  HMMA.16816.F32.BF16 R84, R12.reuse, R28, R84 ;  /* 0x0000001c0c54723c */ /* 0x040ff00000041854 */
[----:B------:R-:W-:Y:S08]  /*ab10*/  HMMA.16816.F32.BF16 R40, R12, R30, R72 ;  /* 0x0000001e0c28723c */ /* 0x000ff00000041848 */
        /* <DEDUP_REMOVED lines=56> */
.L_x_4173:
[----:B------:R-:W-:Y:S05]  /*aea0*/  BRA.DIV ~URZ, `(.L_x_4090) ;  /* 0x000102027f007947 */ /* 0x000fea000b800000 */
[----:B------:R-:W4:Y:S04]  /*aeb0*/  LDL R0, [R1+0xd4] ;  /* 0x0000d40001007983 */ /* 0x000f280000100800 */
[----:B--2---:R-:W2:Y:S04]  /*aec0*/  LDL R17, [R1+0x8c] ;  /* 0x00008c0001117983 */ /* 0x004ea80000100800 */
[----:B---3--:R-:W3:Y:S04]  /*aed0*/  LDL R2, [R1+0xb8] ;  /* 0x0000b80001027983 */ /* 0x008ee80000100800 */
        /* <DEDUP_REMOVED lines=37> */
[----:B------:R-:W-:-:S03]  /*b130*/  IMAD.MOV.U32 R10, RZ, RZ, R21 ;  /* 0x000000ffff0a7224 */ /* 0x000fc600078e0015 */
.L_x_4174:
        /* <DEDUP_REMOVED lines=8> */
[----:B------:R-:W-:-:S03]  /*b1c0*/  IADD3 R2, P1, P0, R2, R8, R13 ;  /* 0x0000000802027210 */ /* 0x000fc6000783e00d */
[----:B------:R-:W-:Y:S01]  /*b1d0*/  @!PT LDS RZ, [RZ] ;  /* 0x00000000fffff984 */ /* 0x000fe20000000800 */
[----:B------:R-:W-:Y:S01]  /*b1e0*/  @!PT LDS RZ, [RZ] ;  /* 0x00000000fffff984 */ /* 0x000fe20000000800 */
[----:B------:R-:W-:Y:S01]  /*b1f0*/  @!PT LDS RZ, [RZ] ;  /* 0x00000000fffff984 */ /* 0x000fe20000000800 */
[----:B------:R1:W-:Y:S01]  /*b200*/  LDGSTS.E.BYPASS.LTC128B.128.ZFILL [R248+0x5900], [R4.64], P3 ;  /* 0x0590000004f87fae */ /* 0x0003e20009941d46 */
[----:B------:R-:W-:-:S05]  /*b210*/  IADD3.X R3, RZ, R14, R16, P1, P0 ;  /* 0x0000000eff037210 */ /* 0x000fca0000fe0410 */
[----:B------:R1:W-:Y:S04]  /*b220*/  LDGSTS.E.BYPASS.LTC128B.128.ZFILL [R248+0x7900], [R2.64], P2 ;  /* 0x0790000002f87fae */ /* 0x0003e80009141d46 */
.L_x_4088:
[----:B-1----:R-:W-:Y:S05]  /*b230*/  BSYNC B0 ;  /* 0x0000000000007941 */ /* 0x002fea0003800000 */
.L_x_4087:
[----:B------:R-:W2:Y:S04]  /*b240*/  LDL R11, [R1+0x4] ;  /* 0x00000400010b7983 */ /* 0x000ea80000100800 */
[----:B------:R-:W3:Y:S04]  /*b250*/  LDL R14, [R1+0x88] ;  /* 0x00008800010e7983 */ /* 0x000ee80000100800 */
[----:B------:R-:W4:Y:S04]  /*b260*/  LDL R13, [R1+0x94] ;  /* 0x00009400010d7983 */ /* 0x000f280000100800 */
[----:B------:R-:W3:Y:S01]  /*b270*/  LDL R12, [R1+0xac] ;  /* 0x0000ac00010c7983 */ /* 0x000ee20000100800 */
[----:B-----5:R-:W-:Y:S01]  /*b280*/  SHF.R.S32.HI R0, RZ, 0x1f, R160 ;  /* 0x0000001fff007819 */ /* 0x020fe200000114a0 */
[----:B------:R-:W-:-:S02]  /*b290*/  IMAD.MOV.U32 R15, RZ, RZ, c[0x0][0x2c4] ;  /* 0x0000b100ff0f7624 */ /* 0x000fc400078e00ff */
[----:B------:R-:W0:Y:S01]  /*b2a0*/  LDGDEPBAR ;  /* 0x00000000000079af */ /* 0x000e220000000000 */
[CC--:B------:R-:W-:Y:S02]  /*b2b0*/  LEA.HI R2, R0.reuse, R160.reuse, RZ, 0x2 ;  /* 0x000000a000027211 */ /* 0x0c0fe400078f10ff */
[----:B------:R-:W-:Y:S02]  /*b2c0*/  LEA.HI R0, R0, R160, RZ, 0x5 ;  /* 0x000000a000007211 */ /* 0x000fe400078f28ff */
[----:B------:R-:W-:Y:S02]  /*b2d0*/  LOP3.LUT R3, R2, 0xfffffffc, RZ, 0xc0, !PT ;  /* 0xfffffffc02037812 */ /* 0x000fe400078ec0ff */
[----:B------:R-:W-:Y:S02]  /*b2e0*/  LOP3.LUT R2, R0, 0xffffffe0, RZ, 0xc0, !PT ;  /* 0xffffffe000027812 */ /* 0x000fe400078ec0ff */
[--C-:B------:R-:W-:Y:S02]  /*b2f0*/  SHF.R.S32.HI R5, RZ, 0x5, R0.reuse ;  /* 0x00000005ff057819 */ /* 0x100fe40000011400 */
[----:B------:R-:W-:Y:S01]  /*b300*/  SHF.R.S32.HI R4, RZ, 0x1f, R0 ;  /* 0x0000001fff047819 */ /* 0x000fe20000011400 */
[----:B------:R-:W-:-:S02]  /*b310*/  IMAD.IADD R0, R160, 0x1, -R2 ;  /* 0x00000001a0007824 */ /* 0x000fc400078e0a02 */
[----:B------:R-:W-:Y:S01]  /*b320*/  IMAD.IADD R3, R160, 0x1, -R3 ;  /* 0x00000001a0037824 */ /* 0x000fe200078e0a03 */
[----:B------:R-:W-:Y:S02]  /*b330*/  LEA.HI R4, R4, R5, RZ, 0x2 ;  /* 0x0000000504047211 */ /* 0x000fe400078f10ff */
[----:B------:R-:W-:Y:S02]  /*b340*/  SHF.R.S32.HI R10, RZ, 0x1f, R0 ;  /* 0x0000001fff0a7819 */ /* 0x000fe40000011400 */
[----:B------:R-:W-:Y:S02]  /*b350*/  LEA.HI R2, R3, R3, RZ, 0x1 ;  /* 0x0000000303027211 */ /* 0x000fe400078f08ff */
[----:B------:R-:W-:Y:S02]  /*b360*/  LOP3.LUT R8, R4, 0xffffffc, RZ, 0xc0, !PT ;  /* 0x0ffffffc04087812 */ /* 0x000fe400078ec0ff */
[----:B------:R-:W-:Y:S02]  /*b370*/  LEA.HI R4, R10, R0, RZ, 0x2 ;  /* 0x000000000a047211 */ /* 0x000fe400078f10ff */
[C---:B------:R-:W-:Y:S01]  /*b380*/  LOP3.LUT R10, R2.reuse, 0x1ffffffe, RZ, 0xc0, !PT ;  /* 0x1ffffffe020a7812 */ /* 0x040fe200078ec0ff */
[----:B------:R-:W-:-:S02]  /*b390*/  IMAD.SHL.U32 R2, R2, 0x20, RZ ;  /* 0x0000002002027824 */ /* 0x000fc400078e00ff */
[----:B------:R-:W-:Y:S01]  /*b3a0*/  IMAD.IADD R8, R5, 0x1, -R8 ;  /* 0x0000000105087824 */ /* 0x000fe200078e0a08 */
[----:B------:R-:W-:Y:S01]  /*b3b0*/  ISETP.NE.AND P0, PT, R15, 0x1, PT ;  /* 0x000000010f00780c */ /* 0x000fe20003f05270 */
[----:B------:R-:W-:Y:S01]  /*b3c0*/  IMAD.IADD R5, R3, 0x1, -R10 ;  /* 0x0000000103057824 */ /* 0x000fe200078e0a0a */
[----:B------:R-:W-:Y:S01]  /*b3d0*/  SHF.R.S32.HI R16, RZ, 0x2, R4 ;  /* 0x00000002ff107819 */ /* 0x000fe20000011404 */
[----:B------:R-:W-:Y:S01]  /*b3e0*/  IMAD.SHL.U32 R15, R8, 0x10, RZ ;  /* 0x00000010080f7824 */ /* 0x000fe200078e00ff */
[----:B------:R-:W-:Y:S02]  /*b3f0*/  LOP3.LUT R10, R2, 0xffffffc0, RZ, 0xc0, !PT ;  /* 0xffffffc0020a7812 */ /* 0x000fe400078ec0ff */
[----:B------:R-:W-:Y:S01]  /*b400*/  LOP3.LUT R3, R4, 0x7ffffffc, RZ, 0xc0, !PT ;  /* 0x7ffffffc04037812 */ /* 0x000fe200078ec0ff */
[----:B------:R-:W-:Y:S04]  /*b410*/  STL [R1+0xa8], R16 ;  /* 0x0000a81001007387 */ /* 0x000fe80000100800 */
[----:B------:R-:W-:Y:S04]  /*b420*/  STL [R1+0xa4], R15 ;  /* 0x0000a40f01007387 */ /* 0x000fe80000100800 */
[----:B------:R-:W-:Y:S01]  /*b430*/  STL [R1+0xa0], R10 ;  /* 0x0000a00a01007387 */ /* 0x000fe20000100800 */
[----:B------:R-:W-:-:S02]  /*b440*/  IMAD.SHL.U32 R5, R5, 0x8, RZ ;  /* 0x0000000805057824 */ /* 0x000fc400078e00ff */
[----:B------:R-:W-:Y:S02]  /*b450*/  IMAD.MOV.U32 R4, RZ, RZ, -0x40 ;  /* 0xffffffc0ff047424 */ /* 0x000fe400078e00ff */
[----:B------:R-:W-:Y:S01]  /*b460*/  IMAD.IADD R3, R0, 0x1, -R3 ;  /* 0x0000000100037824 */ /* 0x000fe200078e0a03 */
[----:B------:R1:W-:Y:S01]  /*b470*/  STL [R1+0x9c], R5 ;  /* 0x00009c0501007387 */ /* 0x0003e20000100800 */
[----:B--2---:R-:W-:-:S05]  /*b480*/  IMAD R2, R11, 0x80, R16 ;  /* 0x000000800b027824 */ /* 0x004fca00078e0210 */
[----:B------:R-:W-:-:S05]  /*b490*/  IADD3 R2, R10, R2, R15 ;  /* 0x000000020a027210 */ /* 0x000fca0007ffe00f */
[----:B------:R-:W-:Y:S02]  /*b4a0*/  IMAD.IADD R0, R5, 0x1, R2 ;  /* 0x0000000105007824 */ /* 0x000fe400078e0202 */
[----:B---3--:R-:W-:Y:S02]  /*b4b0*/  IMAD R2, R14, R4, 0x41 ;  /* 0x000000410e027424 */ /* 0x008fe400078e0204 */
[----:B-1----:R-:W-:Y:S02]  /*b4c0*/  IMAD.SHL.U32 R5, R3, 0x2, RZ ;  /* 0x0000000203057824 */ /* 0x002fe400078e00ff */
[----:B------:R-:W-:-:S03]  /*b4d0*/  @P0 IMAD.HI.U32 R3, R0, c[0x0][0x2c8], RZ ;  /* 0x0000b20000030a27 */ /* 0x000fc600078e00ff */
[----:B----4-:R-:W-:Y:S01]  /*b4e0*/  IADD3 R2, -R5, R2, R13 ;  /* 0x0000000205027210 */ /* 0x010fe20007ffe10d */
[----:B------:R1:W-:Y:S01]  /*b4f0*/  STL [R1+0x98], R5 ;  /* 0x0000980501007387 */ /* 0x0003e20000100800 */
[----:B------:R-:W-:-:S03]  /*b500*/  @P0 SHF.R.U32.HI R0, RZ, c[0x0][0x2cc], R3 ;  /* 0x0000b300ff000a19 */ /* 0x000fc60000011603 */
[----:B------:R-:W-:Y:S01]  /*b510*/  IMAD.IADD R4, R2, 0x1, -R12 ;  /* 0x0000000102047824 */ /* 0x000fe200078e0a0c */
[----:B-1----:R-:W-:Y:S01]  /*b520*/  IADD3 R5, -R5, R13, -R162 ;  /* 0x0000000d05057210 */ /* 0x002fe20007ffe9a2 */
[----:B------:R-:W-:Y:S05]  /*b530*/  BRA.DIV ~URZ, `(.L_x_4091) ;  /* 0x000101227f007947 */ /* 0x000fea000b800000 */
[----:B------:R1:W2:Y:S02]  /*b540*/  SHFL.IDX PT, R2, R0, RZ, 0x1c1f ;  /* 0x001c1fff00027589 */ /* 0x0002a400000e0000 */
.L_x_4175:
[----:B--2---:R-:W-:-:S05]  /*b550*/  IMAD.IADD R2, R4, 0x1, R2 ;  /* 0x0000000104027824 */ /* 0x004fca00078e0202 */
[----:B------:R-:W-:-:S04]  /*b560*/  IMNMX R2, R5, R2, PT ;  /* 0x0000000205027217 */ /* 0x000fc80003800200 */
[C---:B------:R-:W-:Y:S02]  /*b570*/  ISETP.GT.AND P0, PT, R2.reuse, RZ, PT ;  /* 0x000000ff0200720c */ /* 0x040fe40003f04270 */
        /* <DEDUP_REMOVED lines=41> */
[----:B------:R-:W-:Y:S02]  /*b810*/  FSEL R12, R70, -INF , P0 ;  /* 0xff800000460c7808 */ /* 0x000fe40000000000 */
[----:B------:R-:W-:Y:S02]  /*b820*/  ISETP.GT.AND P0, PT, R3, 0x9, PT ;  /* 0x000000090300780c */ /* 0x000fe40003f04270 */
[----:B------:R-:W-:Y:S02]  /*b830*/  FSEL R13, R71, -INF , P1 ;  /* 0xff800000470d7808 */ /* 0x000fe40000800000 */
[----:B------:R-:W-:-:S02]  /*b840*/  FSEL R19, R67, -INF , P0 ;  /* 0xff80000043137808 */ /* 0x000fc40000000000 */
[C---:B------:R-:W-:Y:S02]  /*b850*/  ISETP.GT.AND P1, PT, R3.reuse, 0x10, PT ;  /* 0x000000100300780c */ /* 0x040fe40003f24270 */
[----:B------:R-:W-:Y:S02]  /*b860*/  ISETP.GT.AND P0, PT, R3, 0x11, PT ;  /* 0x000000110300780c */ /* 0x000fe40003f04270 */
[----:B------:R-:W-:Y:S02]  /*b870*/  FSEL R21, R62, -INF , P1 ;  /* 0xff8000003e157808 */ /* 0x000fe40000800000 */
[----:B------:R-:W-:Y:S02]  /*b880*/  FSEL R23, R63, -INF , P0 ;  /* 0xff8000003f177808 */ /* 0x000fe40000000000 */
[C---:B------:R-:W-:Y:S02]  /*b890*/  ISETP.GT.AND P1, PT, R3.reuse, 0x19, PT ;  /* 0x000000190300780c */ /* 0x040fe40003f24270 */
[----:B------:R-:W-:-:S02]  /*b8a0*/  ISETP.GT.AND P0, PT, R3, 0x20, PT ;  /* 0x000000200300780c */ /* 0x000fc40003f04270 */
        /* <DEDUP_REMOVED lines=17> */
[----:B------:R-:W-:-:S02]  /*b9c0*/  ISETP.GT.AND P0, PT, R2, RZ, PT ;  /* 0x000000ff0200720c */ /* 0x000fc40003f04270 */
[----:B------:R-:W-:Y:S02]  /*b9d0*/  IMNMX R0, R5, R0, PT ;  /* 0x0000000005007217 */ /* 0x000fe40003800200 */
[----:B------:R-:W-:Y:S02]  /*b9e0*/  FSEL R150, R46, -INF , P2 ;  /* 0xff8000002e967808 */ /* 0x000fe40001000000 */
[----:B------:R-:W-:Y:S02]  /*b9f0*/  FSEL R153, R31, -INF , P1 ;  /* 0xff8000001f997808 */ /* 0x000fe40000800000 */
[----:B------:R-:W-:Y:S02]  /*ba00*/  FSEL R24, R108, -INF , P0 ;  /* 0xff8000006c187808 */ /* 0x000fe40000000000 */
[----:B------:R-:W-:Y:S02]  /*ba10*/  ISETP.GT.AND P2, PT, R3, 0x38, PT ;  /* 0x000000380300780c */ /* 0x000fe40003f44270 */
[----:B------:R-:W-:-:S02]  /*ba20*/  ISETP.GT.AND P1, PT, R0, RZ, PT ;  /* 0x000000ff0000720c */ /* 0x000fc40003f24270 */
[----:B------:R-:W-:Y:S02]  /*ba30*/  ISETP.GT.AND P0, PT, R0, 0x1, PT ;  /* 0x000000010000780c */ /* 0x000fe40003f04270 */
[----:B------:R-:W-:Y:S02]  /*ba40*/  FSEL R154, R30, -INF , P2 ;  /* 0xff8000001e9a7808 */ /* 0x000fe40001000000 */
[----:B------:R-:W-:Y:S02]  /*ba50*/  FSEL R32, R110, -INF , P1 ;  /* 0xff8000006e207808 */ /* 0x000fe40000800000 */
[----:B------:R-:W-:Y:S02]  /*ba60*/  FSEL R33, R111, -INF , P0 ;  /* 0xff8000006f217808 */ /* 0x000fe40000000000 */
[----:B------:R-:W-:Y:S02]  /*ba70*/  ISETP.GT.AND P2, PT, R2, 0x1, PT ;  /* 0x000000010200780c */ /* 0x000fe40003f44270 */
[----:B------:R-:W-:-:S02]  /*ba80*/  ISETP.GT.AND P1, PT, R0, 0x8, PT ;  /* 0x000000080000780c */ /* 0x000fc40003f24270 */
        /* <DEDUP_REMOVED lines=35> */
[----:B------:R-:W-:-:S02]  /*bcc0*/  ISETP.GT.AND P0, PT, R0, 0x28, PT ;  /* 0x000000280000780c */ /* 0x000fc40003f04270 */
[----:B------:R-:W-:Y:S02]  /*bcd0*/  FMNMX.FTZ R3, R10, R11, !PT ;  /* 0x0000000b0a037209 */ /* 0x000fe40007810000 */
[----:B------:R-:W-:Y:S02]  /*bce0*/  FSEL R36, R96, -INF , P3 ;  /* 0xff80000060247808 */ /* 0x000fe40001800000 */
[----:B------:R-:W-:Y:S02]  /*bcf0*/  FSEL R141, R88, -INF , P2 ;  /* 0xff800000588d7808 */ /* 0x000fe40001000000 */
[----:B------:R-:W-:Y:S02]  /*bd00*/  FSEL R147, R85, -INF , P1 ;  /* 0xff80000055937808 */ /* 0x000fe40000800000 */
[----:B------:R-:W-:Y:S02]  /*bd10*/  FSEL R139, R90, -INF , P0 ;  /* 0xff8000005a8b7808 */ /* 0x000fe40000000000 */
[----:B------:R-:W-:-:S02]  /*bd20*/  ISETP.GT.AND P3, PT, R2, 0x20, PT ;  /* 0x000000200200780c */ /* 0x000fc40003f64270 */
[----:B------:R-:W-:Y:S02]  /*bd30*/  ISETP.GT.AND P1, PT, R0, 0x29, PT ;  /* 0x000000290000780c */ /* 0x000fe40003f24270 */
[C---:B------:R-:W-:Y:S02]  /*bd40*/  ISETP.GT.AND P2, PT, R2.reuse, 0x38, PT ;  /* 0x000000380200780c */ /* 0x040fe40003f44270 */
[----:B------:R-:W-:Y:S02]  /*bd50*/  ISETP.GT.AND P0, PT, R2, 0x39, PT ;  /* 0x000000390200780c */ /* 0x000fe40003f04270 */
[----:B------:R-:W-:Y:S02]  /*bd60*/  FMNMX.FTZ R2, R14, R3, !PT ;  /* 0x000000030e027209 */ /* 0x000fe40007810000 */
[----:B------:R-:W-:Y:S02]  /*bd70*/  FMNMX.FTZ R3, R12, R13, !PT ;  /* 0x0000000d0c037209 */ /* 0x000fe40007810000 */
[----:B------:R-:W-:-:S02]  /*bd80*/  FSEL R143, R92, -INF , P3 ;  /* 0xff8000005c8f7808 */ /* 0x000fc40001800000 */
[----:B------:R-:W-:Y:S02]  /*bd90*/  FSEL R138, R91, -INF , P1 ;  /* 0xff8000005b8a7808 */ /* 0x000fe40000800000 */
[----:B------:R-:W-:Y:S02]  /*bda0*/  FSEL R146, R40, -INF , P2 ;  /* 0xff80000028927808 */ /* 0x000fe40001000000 */
[----:B------:R-:W-:Y:S02]  /*bdb0*/  FSEL R145, R41, -INF , P0 ;  /* 0xff80000029917808 */ /* 0x000fe40000000000 */
[----:B------:R-:W-:Y:S02]  /*bdc0*/  FMNMX.FTZ R4, R24, R26, !PT ;  /* 0x0000001a18047209 */ /* 0x000fe40007810000 */
        /* <DEDUP_REMOVED lines=79> */
.L_x_4176:
        /* <DEDUP_REMOVED lines=8> */
[----:B------:R-:W-:Y:S01]  /*c340*/  LEA R236, R6, R233, 0x1 ;  /* 0x000000e906ec7211 */ /* 0x000fe200078e08ff */
[--C-:B------:R-:W-:Y:S01]  /*c350*/  FFMA.FTZ R0, R10, c[0x0][0x2d0], -R20.reuse ;  /* 0x0000b4000a007a23 */ /* 0x100fe20000010814 */
[----:B------:R-:W-:Y:S01]  /*c360*/  FSEL R3, R3, RZ, P0 ;  /* 0x000000ff03037208 */ /* 0x000fe20000000000 */
[----:B------:R-:W-:Y:S01]  /*c370*/  FFMA.FTZ R2, R22, c[0x0][0x2d0], -R20 ;  /* 0x0000b40016027a23 */ /* 0x000fe20000010814 */
[----:B------:R-:W-:Y:S01]  /*c380*/  FSETP.NEU.FTZ.AND P0, PT, R134, -INF , PT ;  /* 0xff8000008600780b */ /* 0x000fe20003f1d000 */
[----:B------:R1:W-:Y:S01]  /*c390*/  MUFU.EX2 R183, R0 ;  /* 0x0000000000b77308 */ /* 0x0003e20000000800 */
[----:B------:R-:W2:Y:S01]  /*c3a0*/  LDSM.16.MT88.4 R44, [R236+0x100] ;  /* 0x00010000ec2c783b */ /* 0x000ea20000004200 */
[----:B------:R-:W-:Y:S01]  /*c3b0*/  FFMA.FTZ R4, R27, c[0x0][0x2d0], -R3 ;  /* 0x0000b4001b047a23 */ /* 0x000fe20000010803 */
[----:B----4-:R-:W-:-:S02]  /*c3c0*/  FMNMX.FTZ R133, R133, R8, !PT ;  /* 0x0000000885857209 */ /* 0x010fc40007810000 */
[----:B------:R-:W-:Y:S01]  /*c3d0*/  LEA R234, R7, R233, 0x1 ;  /* 0x000000e907ea7211 */ /* 0x000fe200078e08ff */
[----:B------:R-:W-:Y:S02]  /*c3e0*/  LDSM.16.MT88.4 R40, [R233+0x900] ;  /* 0x00090000e928783b */ /* 0x000fe40000004200 */
[----:B------:R3:W-:Y:S01]  /*c3f0*/  MUFU.EX2 R251, R2 ;  /* 0x0000000200fb7308 */ /* 0x0007e20000000800 */
[----:B------:R-:W-:Y:S01]  /*c400*/  LEA R235, R6, R234, 0x1 ;  /* 0x000000ea06eb7211 */ /* 0x000fe200078e08ff */
[----:B------:R-:W4:Y:S04]  /*c410*/  LDSM.16.MT88.4 R48, [R234+0x100] ;  /* 0x00010000ea30783b */ /* 0x000f280000004200 */
[----:B------:R-:W-:Y:S01]  /*c420*/  LDSM.16.MT88.4 R108, [R235+0x2100] ;  /* 0x00210000eb6c783b */ /* 0x000fe20000004200 */
[----:B-1----:R-:W-:Y:S01]  /*c430*/  FFMA.FTZ R0, R11, c[0x0][0x2d0], -R20 ;  /* 0x0000b4000b007a23 */ /* 0x002fe20000010814 */
[----:B------:R1:W-:Y:S02]  /*c440*/  MUFU.EX2 R250, R4 ;  /* 0x0000000400fa7308 */ /* 0x0003e40000000800 */
[----:B------:R-:W5:Y:S04]  /*c450*/  LDSM.16.MT88.4 R96, [R235+0x100] ;  /* 0x00010000eb60783b */ /* 0x000f680000004200 */
[----:B------:R-:W2:Y:S01]  /*c460*/  LDSM.16.MT88.4 R92, [R234+0x2100] ;  /* 0x00210000ea5c783b */ /* 0x000ea20000004200 */
[----:B---3--:R-:W-:Y:S01]  /*c470*/  FMUL.FTZ R2, R134, c[0x0][0x2d0] ;  /* 0x0000b40086027a20 */ /* 0x008fe20000410000 */
[----:B------:R3:W2:Y:S02]  /*c480*/  MUFU.EX2 R182, R0 ;  /* 0x0000000000b67308 */ /* 0x0006a40000000800 */
[----:B------:R-:W-:Y:S02]  /*c490*/  LDSM.16.MT88.4 R100, [R233+0x2100] ;  /* 0x00210000e964783b */ /* 0x000fe40000004200 */
[----:B------:R-:W-:-:S02]  /*c4a0*/  FSEL R2, R2, RZ, P0 ;  /* 0x000000ff02027208 */ /* 0x000fc40000000000 */
[----:B------:R-:W2:Y:S01]  /*c4b0*/  LDSM.16.MT88.4 R84, [R236+0x2100] ;  /* 0x00210000ec54783b */ /* 0x000ea20000004200 */
[----:B------:R-:W-:Y:S02]  /*c4c0*/  FSETP.NEU.FTZ.AND P0, PT, R133, -INF , PT ;  /* 0xff8000008500780b */ /* 0x000fe40003f1d000 */
[----:B-1----:R-:W-:-:S04]  /*c4d0*/  FFMA.FTZ R4, R34, c[0x0][0x2d0], -R2 ;  /* 0x0000b40022047a23 */ /* 0x002fc80000010802 */
[----:B------:R1:W-:Y:S01]  /*c4e0*/  MUFU.EX2 R22, R4 ;  /* 0x0000000400167308 */ /* 0x0003e20000000800 */
[----:B---3--:R-:W-:-:S07]  /*c4f0*/  FFMA.FTZ R0, R14, c[0x0][0x2d0], -R20 ;  /* 0x0000b4000e007a23 */ /* 0x008fce0000010814 */
[----:B------:R3:W-:Y:S01]  /*c500*/  MUFU.EX2 R212, R0 ;  /* 0x0000000000d47308 */ /* 0x0007e20000000800 */
[----:B-1----:R-:W-:-:S07]  /*c510*/  FFMA.FTZ R4, R36, c[0x0][0x2d0], -R2 ;  /* 0x0000b40024047a23 */ /* 0x002fce0000010802 */
[----:B------:R-:W-:Y:S01]  /*c520*/  MUFU.EX2 R246, R4 ;  /* 0x0000000400f67308 */ /* 0x000fe20000000800 */
[----:B---3--:R-:W-:-:S07]  /*c530*/  FFMA.FTZ R0, R15, c[0x0][0x2d0], -R20 ;  /* 0x0000b4000f007a23 */ /* 0x008fce0000010814 */
[----:B------:R1:W3:Y:S02]  /*c540*/  MUFU.EX2 R215, R0 ;  /* 0x0000000000d77308 */ /* 0x0002e40000000800 */
[----:B-1----:R-:W-:Y:S01]  /*c550*/  FFMA.FTZ R0, R16, c[0x0][0x2d0], -R20 ;  /* 0x0000b40010007a23 */ /* 0x002fe20000010814 */
[----:B--2---:R-:W-:-:S05]  /*c560*/  F2FP.BF16.PACK_AB R16, R182, R183 ;  /* 0x000000b7b610723e */ /* 0x004fca00000010ff */
[----:B------:R1:W-:Y:S02]  /*c570*/  MUFU.EX2 R164, R0 ;  /* 0x0000000000a47308 */ /* 0x0003e40000000800 */
[----:B-1----:R-:W-:Y:S01]  /*c580*/  FFMA.FTZ R0, R18, c[0x0][0x2d0], -R20 ;  /* 0x0000b40012007a23 */ /* 0x002fe20000010814 */
[----:B---3--:R-:W-:-:S05]  /*c590*/  F2FP.BF16.PACK_AB R18, R215, R212 ;  /* 0x000000d4d712723e */ /* 0x008fca00000010ff */
[----:B------:R1:W2:Y:S02]  /*c5a0*/  MUFU.EX2 R200, R0 ;  /* 0x0000000000c87308 */ /* 0x0002a40000000800 */
[----:B-1----:R-:W-:Y:S01]  /*c5b0*/  FFMA.FTZ R0, R25, c[0x0][0x2d0], -R20 ;  /* 0x0000b40019007a23 */ /* 0x002fe20000010814 */
[----:B--2---:R-:W-:-:S05]  /*c5c0*/  F2FP.BF16.PACK_AB R8, R200, R164 ;  /* 0x000000a4c808723e */ /* 0x004fca00000010ff */
        /* <DEDUP_REMOVED lines=14> */
[C---:B------:R-:W-:Y:S08]  /*c6b0*/  HMMA.16816.F32.BF16 R60, R16.reuse, R44, RZ ;  /* 0x0000002c103c723c */ /* 0x040ff000000418ff */
[----:B------:R-:W-:Y:S01]  /*c6c0*/  HMMA.16816.F32.BF16 R68, R16, R56, RZ ;  /* 0x000000381044723c */ /* 0x000fe200000418ff */
[----:B-1----:R-:W-:-:S04]  /*c6d0*/  FFMA.FTZ R0, R23, c[0x0][0x2d0], -R3 ;  /* 0x0000b40017007a23 */ /* 0x002fc80000010803 */
[----:B------:R1:W2:Y:S03]  /*c6e0*/  MUFU.EX2 R23, R0 ;  /* 0x0000000000177308 */ /* 0x0002a60000000800 */
[C---:B----4-:R-:W-:Y:S08]  /*c6f0*/  HMMA.16816.F32.BF16 R64, R16.reuse, R48, RZ ;  /* 0x000000301040723c */ /* 0x050ff000000418ff */
[----:B-----5:R-:W-:Y:S01]  /*c700*/  HMMA.16816.F32.BF16 R124, R16, R96, RZ ;  /* 0x00000060107c723c */ /* 0x020fe200000418ff */
[----:B-1----:R-:W-:Y:S01]  /*c710*/  FFMA.FTZ R0, R28, c[0x0][0x2d0], -R3 ;  /* 0x0000b4001c007a23 */ /* 0x002fe20000010803 */
[----:B--2---:R-:W-:-:S06]  /*c720*/  F2FP.BF16.PACK_AB R9, R23, R201 ;  /* 0x000000c91709723e */ /* 0x004fcc00000010ff */
[C---:B------:R-:W-:Y:S01]  /*c730*/  HMMA.16816.F32.BF16 R116, R16.reuse, R92, RZ ;  /* 0x0000005c1074723c */ /* 0x040fe200000418ff */
[----:B------:R1:W2:Y:S07]  /*c740*/  MUFU.EX2 R21, R0 ;  /* 0x0000000000157308 */ /* 0x0002ae0000000800 */
[C---:B------:R-:W-:Y:S08]  /*c750*/  HMMA.16816.F32.BF16 R112, R16.reuse, R84, RZ ;  /* 0x000000541070723c */ /* 0x040ff000000418ff */
[----:B------:R-:W-:Y:S01]  /*c760*/  HMMA.16816.F32.BF16 R120, R16, R100, RZ ;  /* 0x000000641078723c */ /* 0x000fe200000418ff */
[----:B-1----:R-:W-:Y:S01]  /*c770*/  FFMA.FTZ R0, R24, c[0x0][0x2d0], -R2 ;  /* 0x0000b40018007a23 */ /* 0x002fe20000010802 */
[----:B--2---:R-:W-:-:S03]  /*c780*/  F2FP.BF16.PACK_AB R11, R21, R250 ;  /* 0x000000fa150b723e */ /* 0x004fc600000010ff */
[----:B------:R1:W-:Y:S04]  /*c790*/  MUFU.EX2 R169, R0 ;  /* 0x0000000000a97308 */ /* 0x0003e80000000800 */
[----:B------:R-:W-:Y:S01]  /*c7a0*/  HMMA.16816.F32.BF16 R204, R8, R40, R68 ;  /* 0x0000002808cc723c */ /* 0x000fe20000041844 */
[----:B-1----:R-:W-:-:S04]  /*c7b0*/  FFMA.FTZ R0, R26, c[0x0][0x2d0], -R2 ;  /* 0x0000b4001a007a23 */ /* 0x002fc80000010802 */
[----:B------:R1:W2:Y:S02]  /*c7c0*/  MUFU.EX2 R132, R0 ;  /* 0x0000000000847308 */ /* 0x0002a40000000800 */
[----:B-1----:R-:W-:Y:S01]  /*c7d0*/  FFMA.FTZ R0, R29, c[0x0][0x2d0], -R2 ;  /* 0x0000b4001d007a23 */ /* 0x002fe20000010802 */
[----:B--2---:R-:W-:-:S05]  /*c7e0*/  F2FP.BF16.PACK_AB R12, R132, R169 ;  /* 0x000000a9840c723e */ /* 0x004fca00000010ff */
[----:B------:R1:W-:Y:S02]  /*c7f0*/  MUFU.EX2 R170, R0 ;  /* 0x0000000000aa7308 */ /* 0x0003e40000000800 */
[----:B-1----:R-:W-:-:S06]  /*c800*/  FFMA.FTZ R0, R30, c[0x0][0x2d0], -R2 ;  /* 0x0000b4001e007a23 */ /* 0x002fcc0000010802 */
[----:B------:R1:W2:Y:S02]  /*c810*/  MUFU.EX2 R166, R0 ;  /* 0x0000000000a67308 */ /* 0x0002a40000000800 */
[----:B-1----:R-:W-:Y:S01]  /*c820*/  FFMA.FTZ R0, R31, c[0x0][0x2d0], -R2 ;  /* 0x0000b4001f007a23 */ /* 0x002fe20000010802 */
[----:B--2---:R-:W-:Y:S01]  /*c830*/  F2FP.BF16.PACK_AB R14, R166, R170 ;  /* 0x000000aaa60e723e */ /* 0x004fe200000010ff */
[----:B------:R-:W1:Y:S04]  /*c840*/  LDSM.16.MT88.4 R28, [R236+0x900] ;  /* 0x00090000ec1c783b */ /* 0x000e680000004200 */
[----:B------:R2:W-:Y:S02]  /*c850*/  MUFU.EX2 R202, R0 ;  /* 0x0000000000ca7308 */ /* 0x0005e40000000800 */
[----:B--2---:R-:W-:-:S05]  /*c860*/  FMUL.FTZ R0, R133, c[0x0][0x2d0] ;  /* 0x0000b40085007a20 */ /* 0x004fca0000410000 */
[----:B------:R-:W-:-:S05]  /*c870*/  FSEL R0, R0, RZ, P0 ;  /* 0x000000ff00007208 */ /* 0x000fca0000000000 */
[----:B------:R-:W-:-:S04]  /*c880*/  FFMA.FTZ R4, R32, c[0x0][0x2d0], -R0 ;  /* 0x0000b40020047a23 */ /* 0x000fc80000010800 */
[----:B------:R2:W-:Y:S01]  /*c890*/  MUFU.EX2 R214, R4 ;  /* 0x0000000400d67308 */ /* 0x0005e20000000800 */
[----:B-1----:R-:W-:Y:S01]  /*c8a0*/  HMMA.16816.F32.BF16 R184, R8, R28, R60 ;  /* 0x0000001c08b8723c */ /* 0x002fe2000004183c */
[----:B------:R-:W-:Y:S01]  /*c8b0*/  LDSM.16.MT88.4 R60, [R235+0x2900] ;  /* 0x00290000eb3c783b */ /* 0x000fe20000004200 */
[----:B--2---:R-:W-:-:S05]  /*c8c0*/  FFMA.FTZ R4, R33, c[0x0][0x2d0], -R0 ;  /* 0x0000b40021047a23 */ /* 0x004fca0000010800 */
        /* <DEDUP_REMOVED lines=8> */
[----:B------:R1:W2:Y:S02]  /*c950*/  MUFU.EX2 R5, R4 ;  /* 0x0000000400057308 */ /* 0x0002a40000000800 */
[C---:B------:R-:W-:Y:S07]  /*c960*/  HMMA.16816.F32.BF16 R32, R12.reuse, R48, RZ ;  /* 0x000000300c20723c */ /* 0x040fee00000418ff */
[----:B------:R-:W-:Y:S01]  /*c970*/  MOV R48, R203 ;  /* 0x000000cb00307202 */ /* 0x000fe20000000f00 */
[C---:B------:R-:W-:Y:S01]  /*c980*/  HMMA.16816.F32.BF16 R68, R12.reuse, R108, RZ ;  /* 0x0000006c0c44723c */ /* 0x040fe200000418ff */
[----:B-1----:R-:W-:Y:S01]  /*c990*/  FFMA.FTZ R4, R38, c[0x0][0x2d0], -R0 ;  /* 0x0000b40026047a23 */ /* 0x002fe20000010800 */
[----:B--2---:R-:W-:Y:S01]  /*c9a0*/  MOV R49, R5 ;  /* 0x0000000500317202 */ /* 0x004fe20000000f00 */
[----:B------:R-:W1:Y:S02]  /*c9b0*/  LDSM.16.MT88.4 R36, [R234+0x900] ;  /* 0x00090000ea24783b */ /* 0x000e640000004200 */
[----:B------:R2:W-:Y:S03]  /*c9c0*/  MUFU.EX2 R252, R4 ;  /* 0x0000000400fc7308 */ /* 0x0005e60000000800 */
[----:B------:R-:W-:Y:S01]  /*c9d0*/  HMMA.16816.F32.BF16 R24, R12, R44, RZ ;  /* 0x0000002c0c18723c */ /* 0x000fe200000418ff */
[----:B------:R-:W-:-:S07]  /*c9e0*/  F2FP.BF16.PACK_AB R6, R49, R246 ;  /* 0x000000f63106723e */ /* 0x000fce00000010ff */
[----:B------:R-:W-:Y:S01]  /*c9f0*/  HMMA.16816.F32.BF16 R104, R12, R96, RZ ;  /* 0x000000600c68723c */ /* 0x000fe200000418ff */
[----:B--2---:R-:W-:-:S07]  /*ca00*/  FFMA.FTZ R4, R52, c[0x0][0x2d0], -R0 ;  /* 0x0000b40034047a23 */ /* 0x004fce0000010800 */
[C---:B------:R-:W-:Y:S01]  /*ca10*/  HMMA.16816.F32.BF16 R80, R12.reuse, R92, RZ ;  /* 0x0000005c0c50723c */ /* 0x040fe200000418ff */
[----:B------:R2:W-:Y:S07]  /*ca20*/  MUFU.EX2 R245, R4 ;  /* 0x0000000400f57308 */ /* 0x0005ee0000000800 */
[C---:B------:R-:W-:Y:S08]  /*ca30*/  HMMA.16816.F32.BF16 R52, R12.reuse, R56, RZ ;  /* 0x000000380c34723c */ /* 0x040ff000000418ff */
[----:B------:R-:W-:Y:S01]  /*ca40*/  HMMA.16816.F32.BF16 R88, R12, R100, RZ ;  /* 0x000000640c58723c */ /* 0x000fe200000418ff */
[----:B--2---:R-:W-:-:S04]  /*ca50*/  FFMA.FTZ R4, R72, c[0x0][0x2d0], -R0 ;  /* 0x0000b40048047a23 */ /* 0x004fc80000010800 */
[----:B------:R2:W3:Y:S03]  /*ca60*/  MUFU.EX2 R74, R4 ;  /* 0x00000004004a7308 */ /* 0x0004e60000000800 */
[----:B-1----:R-:W-:Y:S01]  /*ca70*/  HMMA.16816.F32.BF16 R196, R8, R36, R64 ;  /* 0x0000002408c4723c */ /* 0x002fe20000041840 */
[----:B------:R-:W1:Y:S07]  /*ca80*/  LDSM.16.MT88.4 R64, [R236+0x2900] ;  /* 0x00290000ec40783b */ /* 0x000e6e0000004200 */
[----:B------:R-:W-:Y:S01]  /*ca90*/  HMMA.16816.F32.BF16 R76, R12, R84, RZ ;  /* 0x000000540c4c723c */ /* 0x000fe200000418ff */
[----:B--2---:R-:W-:Y:S01]  /*caa0*/  FFMA.FTZ R4, R73, c[0x0][0x2d0], -R0 ;  /* 0x0000b40049047a23 */ /* 0x004fe20000010800 */
[----:B---3--:R-:W-:-:S06]  /*cab0*/  MOV R44, R74 ;  /* 0x0000004a002c7202 */ /* 0x008fcc0000000f00 */
[----:B------:R-:W-:Y:S01]  /*cac0*/  HMMA.16816.F32.BF16 R72, R16, R108, RZ ;  /* 0x0000006c1048723c */ /* 0x000fe200000418ff */
[----:B------:R-:W2:Y:S01]  /*cad0*/  MUFU.EX2 R5, R4 ;  /* 0x0000000400057308 */ /* 0x000ea20000000800 */
[----:B------:R-:W-:Y:S02]  /*cae0*/  MOV R96, R44 ;  /* 0x0000002c00607202 */ /* 0x000fe40000000f00 */
[----:B--2---:R-:W-:Y:S02]  /*caf0*/  MOV R45, R5 ;  /* 0x00000005002d7202 */ /* 0x004fe40000000f00 */
[----:B------:R-:W-:Y:S02]  /*cb00*/  F2FP.BF16.PACK_AB R4, R22, R202 ;  /* 0x000000ca1604723e */ /* 0x000fe400000010ff */
[----:B------:R-:W-:Y:S02]  /*cb10*/  F2FP.BF16.PACK_AB R5, R245, R252 ;  /* 0x000000fcf505723e */ /* 0x000fe400000010ff */
[----:B------:R-:W-:Y:S01]  /*cb20*/  F2FP.BF16.PACK_AB R7, R45, R44 ;  /* 0x0000002c2d07723e */ /* 0x000fe200000010ff */
[----:B-1----:R-:W-:Y:S01]  /*cb30*/  HMMA.16816.F32.BF16 R224, R8, R64, R112 ;  /* 0x0000004008e0723c */ /* 0x002fe20000041870 */
[----:B------:R-:W-:-:S07]  /*cb40*/  MOV R108, R45 ;  /* 0x0000002d006c7202 */ /* 0x000fce0000000f00 */
[C---:B------:R-:W-:Y:S08]  /*cb50*/  HMMA.16816.F32.BF16 R68, R4.reuse, R60, R68 ;  /* 0x0000003c0444723c */ /* 0x040ff00000041844 */
[C---:B------:R-:W-:Y:S01]  /*cb60*/  HMMA.16816.F32.BF16 R172, R4.reuse, R36, R32 ;  /* 0x0000002404ac723c */ /* 0x040fe20000041820 */
[----:B------:R-:W1:Y:S07]  /*cb70*/  LDSM.16.MT88.4 R32, [R235+0x900] ;  /* 0x00090000eb20783b */ /* 0x000e6e0000004200 */
[C---:B------:R-:W-:Y:S01]  /*cb80*/  HMMA.16816.F32.BF16 R176, R4.reuse, R28, R24 ;  /* 0x0000001c04b0723c */ /* 0x040fe20000041818 */
[----:B------:R-:W2:Y:S06]  /*cb90*/  LDSM.16.MT88.4 R24, [R233+0x2900] ;  /* 0x00290000e918783b */ /* 0x000eac0000004200 */
[----:B------:R-:W-:Y:S01]  /*cba0*/  MOV R29, R202 ;  /* 0x000000ca001d7202 */ /* 0x000fe20000000f00 */
[----:B------:R-:W-:Y:S01]  /*cbb0*/  HMMA.16816.F32.BF16 R188, R4, R40, R52 ;  /* 0x0000002804bc723c */ /* 0x000fe20000041834 */
[----:B------:R-:W-:Y:S01]  /*cbc0*/  MOV R97, R68 ;  /* 0x0000004400617202 */ /* 0x000fe20000000f00 */
[----:B------:R-:W3:Y:S01]  /*cbd0*/  LDSM.16.MT88.4 R52, [R234+0x2900] ;  /* 0x00290000ea34783b */ /* 0x000ee20000004200 */
[----:B------:R-:W-:-:S02]  /*cbe0*/  MOV R92, R69 ;  /* 0x00000045005c7202 */ /* 0x000fc40000000f00 */
[----:B------:R-:W-:Y:S02]  /*cbf0*/  MOV R37, R70 ;  /* 0x0000004600257202 */ /* 0x000fe40000000f00 */
[----:B------:R-:W-:Y:S01]  /*cc00*/  MOV R36, R71 ;  /* 0x0000004700247202 */ /* 0x000fe20000000f00 */
[----:B------:R-:W-:Y:S01]  /*cc10*/  HMMA.16816.F32.BF16 R220, R4, R64, R76 ;  /* 0x0000004004dc723c */ /* 0x000fe2000004184c */
[----:B------:R-:W-:Y:S02]  /*cc20*/  MOV R28, R201 ;  /* 0x000000c9001c7202 */ /* 0x000fe40000000f00 */
[----:B------:R-:W-:Y:S02]  /*cc30*/  MOV R41, R200 ;  /* 0x000000c800297202 */ /* 0x000fe40000000f00 */
[----:B------:R-:W-:-:S03]  /*cc40*/  MOV R40, R167 ;  /* 0x000000a700287202 */ /* 0x000fc60000000f00 */
[----:B------:R-:W-:Y:S08]  /*cc50*/  HMMA.16816.F32.BF16 R68, R12, R102, RZ ;  /* 0x000000660c44723c */ /* 0x000ff000000418ff */
[C---:B------:R-:W-:Y:S08]  /*cc60*/  HMMA.16816.F32.BF16 R228, R8.reuse, R60, R72 ;  /* 0x0000003c08e4723c */ /* 0x040ff00000041848 */
[----:B-1----:R-:W-:Y:S01]  /*cc70*/  HMMA.16816.F32.BF16 R192, R8, R32, R124 ;  /* 0x0000002008c0723c */ /* 0x002fe2000004187c */
[----:B------:R-:W-:-:S02]  /*cc80*/  MOV R101, R220 ;  /* 0x000000dc00657202 */ /* 0x000fc40000000f00 */
[----:B------:R-:W-:Y:S02]  /*cc90*/  MOV R100, R221 ;  /* 0x000000dd00647202 */ /* 0x000fe40000000f00 */
[----:B------:R-:W-:Y:S02]  /*cca0*/  MOV R85, R222 ;  /* 0x000000de00557202 */ /* 0x000fe40000000f00 */
[----:B------:R-:W-:Y:S01]  /*ccb0*/  MOV R84, R223 ;  /* 0x000000df00547202 */ /* 0x000fe20000000f00 */
[C---:B------:R-:W-:Y:S07]  /*ccc0*/  HMMA.16816.F32.BF16 R124, R4.reuse, R32, R104 ;  /* 0x00000020047c723c */ /* 0x040fee0000041868 */
[----:B------:R-:W-:Y:S01]  /*ccd0*/  MOV R33, R165 ;  /* 0x000000a500217202 */ /* 0x000fe20000000f00 */
[----:B--2---:R-:W-:Y:S01]  /*cce0*/  HMMA.16816.F32.BF16 R104, R4, R26, R68 ;  /* 0x0000001a0468723c */ /* 0x004fe20000041844 */
[----:B------:R-:W-:-:S07]  /*ccf0*/  FFMA.FTZ R32, R168, c[0x0][0x2d0], -R20 ;  /* 0x0000b400a8207a23 */ /* 0x000fce0000010814 */
[----:B------:R-:W-:Y:S08]  /*cd00*/  HMMA.16816.F32.BF16 R68, R12, R94, RZ ;  /* 0x0000005e0c44723c */ /* 0x000ff000000418ff */
[C---:B------:R-:W-:Y:S08]  /*cd10*/  HMMA.16816.F32.BF16 R216, R4.reuse, R24, R88 ;  /* 0x0000001804d8723c */ /* 0x040ff00000041858 */
[C---:B---3--:R-:W-:Y:S08]  /*cd20*/  HMMA.16816.F32.BF16 R208, R4.reuse, R52, R80 ;  /* 0x0000003404d0723c */ /* 0x048ff00000041850 */
        /* <DEDUP_REMOVED lines=22> */
[----:B------:R-:W-:Y:S01]  /*ce90*/  FFMA.FTZ R28, R156, c[0x0][0x2d0], -R3 ;  /* 0x0000b4009c1c7a23 */ /* 0x000fe20000010803 */
[----:B------:R-:W-:Y:S01]  /*cea0*/  MOV R38, R29 ;  /* 0x0000001d00267202 */ /* 0x000fe20000000f00 */
[----:B------:R-:W-:-:S05]  /*ceb0*/  FFMA.FTZ R29, R161, c[0x0][0x2d0], -R20 ;  /* 0x0000b400a11d7a23 */ /* 0x000fca0000010814 */
[C---:B------:R-:W-:Y:S08]  /*cec0*/  HMMA.16816.F32.BF16 R56, R8.reuse, R42, R56 ;  /* 0x0000002a0838723c */ /* 0x040ff00000041838 */
[C---:B------:R-:W-:Y:S07]  /*ced0*/  HMMA.16816.F32.BF16 R120, R8.reuse, R24, R120 ;  /* 0x000000180878723c */ /* 0x040fee0000041878 */
[----:B------:R-:W-:Y:S01]  /*cee0*/  FFMA.FTZ R24, R153, c[0x0][0x2d0], -R3 ;  /* 0x0000b40099187a23 */ /* 0x000fe20000010803 */
[----:B------:R-:W-:Y:S01]  /*cef0*/  HMMA.16816.F32.BF16 R68, R8, R30, R4 ;  /* 0x0000001e0844723c */ /* 0x000fe20000041804 */
[----:B------:R-:W-:-:S06]  /*cf00*/  MOV R153, R38 ;  /* 0x0000002600997202 */ /* 0x000fcc0000000f00 */
        /* <DEDUP_REMOVED lines=8> */
[----:B------:R-:W-:-:S06]  /*cf90*/  MOV R34, R41 ;  /* 0x0000002900227202 */ /* 0x000fcc0000000f00 */
        /* <DEDUP_REMOVED lines=11> */
[--C-:B------:R-:W-:Y:S01]  /*d050*/  FFMA.FTZ R34, R129, c[0x0][0x2d0], -R0.reuse ;  /* 0x0000b40081227a23 */ /* 0x100fe20000010800 */
[----:B------:R-:W-:Y:S01]  /*d060*/  MOV R154, R35 ;  /* 0x00000023009a7202 */ /* 0x000fe20000000f00 */
[----:B------:R-:W-:Y:S01]  /*d070*/  FFMA.FTZ R35, R128, c[0x0][0x2d0], -R0 ;  /* 0x0000b40080237a23 */ /* 0x000fe20000010800 */
[----:B------:R-:W-:Y:S11]  /*d080*/  MOV R128, R215 ;  /* 0x000000d700807202 */ /* 0x000ff60000000f00 */
[----:B------:R-:W-:Y:S07]  /*d090*/  @!UPT UIADD3 URZ, URZ, URZ, URZ ;  /* 0x0000003f3f3ff290 */ /* 0x000fee000fffe03f */
[----:B------:R-:W-:Y:S08]  /*d0a0*/  HMMA.16816.F32.BF16 R52, R8, R54, R4 ;  /* 0x000000360834723c */ /* 0x000ff00000041804 */
[C---:B------:R-:W-:Y:S07]  /*d0b0*/  HMMA.16816.F32.BF16 R4, R16.reuse, R86, RZ ;  /* 0x000000561004723c */ /* 0x040fee00000418ff */
[----:B------:R-:W-:Y:S01]  /*d0c0*/  MOV R86, R252 ;  /* 0x000000fc00567202 */ /* 0x000fe20000000f00 */
[----:B------:R-:W-:Y:S01]  /*d0d0*/  HMMA.16816.F32.BF16 R16, R16, R110, RZ ;  /* 0x0000006e1010723c */ /* 0x000fe200000418ff */
[----:B------:R-:W-:Y:S01]  /*d0e0*/  MOV R87, R22 ;  /* 0x0000001600577202 */ /* 0x000fe20000000f00 */
[----:B------:R-:W-:Y:S01]  /*d0f0*/  FFMA.FTZ R22, R147, c[0x0][0x2d0], -R2 ;  /* 0x0000b40093167a23 */ /* 0x000fe20000010802 */
[----:B------:R-:W-:-:S02]  /*d100*/  MOV R162, R86 ;  /* 0x0000005600a27202 */ /* 0x000fc40000000f00 */
[----:B------:R-:W-:Y:S02]  /*d110*/  MOV R86, R92 ;  /* 0x0000005c00567202 */ /* 0x000fe40000000f00 */
[----:B------:R-:W-:Y:S02]  /*d120*/  MOV R110, R247 ;  /* 0x000000f7006e7202 */ /* 0x000fe40000000f00 */
[----:B------:R-:W-:Y:S02]  /*d130*/  MOV R111, R251 ;  /* 0x000000fb006f7202 */ /* 0x000fe40000000f00 */
[----:B------:R-:W-:Y:S02]  /*d140*/  MOV R161, R87 ;  /* 0x0000005700a17202 */ /* 0x000fe40000000f00 */
[----:B------:R-:W-:Y:S02]  /*d150*/  MOV R163, R111 ;  /* 0x0000006f00a37202 */ /* 0x000fe40000000f00 */
[----:B------:R-:W-:Y:S01]  /*d160*/  MOV R111, R102 ;  /* 0x00000066006f7202 */ /* 0x000fe20000000f00 */
[----:B------:R-:W-:Y:S01]  /*d170*/  HMMA.16816.F32.BF16 R64, R8, R66, R4 ;  /* 0x000000420840723c */ /* 0x000fe20000041804 */
[----:B------:R-:W-:-:S02]  /*d180*/  MOV R147, R39 ;  /* 0x0000002700937202 */ /* 0x000fc40000000f00 */
[----:B------:R-:W-:Y:S02]  /*d190*/  MOV R87, R37 ;  /* 0x0000002500577202 */ /* 0x000fe40000000f00 */
[----:B------:R-:W-:Y:S02]  /*d1a0*/  MOV R102, R36 ;  /* 0x0000002400667202 */ /* 0x000fe40000000f00 */
[----:B------:R-:W-:Y:S01]  /*d1b0*/  FFMA.FTZ R4, R160, c[0x0][0x2d0], -R20 ;  /* 0x0000b400a0047a23 */ /* 0x000fe20000010814 */
[----:B------:R-:W-:Y:S01]  /*d1c0*/  HMMA.16816.F32.BF16 R60, R8, R62, R16 ;  /* 0x0000003e083c723c */ /* 0x000fe20000041810 */
[----:B------:R-:W-:Y:S02]  /*d1d0*/  MOV R7, R250 ;  /* 0x000000fa00077202 */ /* 0x000fe40000000f00 */
[----:B------:R2:W-:Y:S01]  /*d1e0*/  MUFU.EX2 R93, R4 ;  /* 0x00000004005d7308 */ /* 0x0005e20000000800 */
[----:B------:R-:W-:Y:S02]  /*d1f0*/  MOV R5, R245 ;  /* 0x000000f500057202 */ /* 0x000fe40000000f00 */
[----:B------:R-:W-:-:S02]  /*d200*/  MOV R6, R246 ;  /* 0x000000f600067202 */ /* 0x000fc40000000f00 */
[----:B------:R-:W-:Y:S01]  /*d210*/  MOV R160, R5 ;  /* 0x0000000500a07202 */ /* 0x000fe20000000f00 */
[----:B--2---:R-:W-:-:S04]  /*d220*/  FFMA.FTZ R4, R159, c[0x0][0x2d0], -R20 ;  /* 0x0000b4009f047a23 */ /* 0x004fc80000010814 */
[----:B------:R2:W3:Y:S02]  /*d230*/  MUFU.EX2 R99, R4 ;  /* 0x0000000400637308 */ /* 0x0004e40000000800 */
[----:B--2---:R-:W-:Y:S01]  /*d240*/  FFMA.FTZ R4, R158, c[0x0][0x2d0], -R20 ;  /* 0x0000b4009e047a23 */ /* 0x004fe20000010814 */
[----:B---3--:R-:W-:-:S05]  /*d250*/  F2FP.BF16.PACK_AB R8, R99, R93 ;  /* 0x0000005d6308723e */ /* 0x008fca00000010ff */
[----:B------:R2:W-:Y:S02]  /*d260*/  MUFU.EX2 R95, R4 ;  /* 0x00000004005f7308 */ /* 0x0005e40000000800 */
[----:B--2---:R-:W-:Y:S02]  /*d270*/  FFMA.FTZ R4, R157, c[0x0][0x2d0], -R20 ;  /* 0x0000b4009d047a23 */ /* 0x004fe40000010814 */
[----:B------:R-:W-:Y:S01]  /*d280*/  FFMA.FTZ R20, R145, c[0x0][0x2d0], -R2 ;  /* 0x0000b40091147a23 */ /* 0x000fe20000010802 */
[----:B------:R-:W-:-:S03]  /*d290*/  MOV R145, R33 ;  /* 0x0000002100917202 */ /* 0x000fc60000000f00 */
[----:B------:R2:W-:Y:S01]  /*d2a0*/  MUFU.EX2 R19, R4 ;  /* 0x0000000400137308 */ /* 0x0005e20000000800 */
[----:B------:R-:W-:Y:S01]  /*d2b0*/  FFMA.FTZ R33, R131, c[0x0][0x2d0], -R0 ;  /* 0x0000b40083217a23 */ /* 0x000fe20000010800 */
[----:B------:R-:W-:Y:S01]  /*d2c0*/  MOV R131, R51 ;  /* 0x0000003300837202 */ /* 0x000fe20000000f00 */
[----:B--2---:R-:W-:Y:S02]  /*d2d0*/  FFMA.FTZ R4, R152, c[0x0][0x2d0], -R3 ;  /* 0x0000b40098047a23 */ /* 0x004fe40000010803 */
[----:B------:R-:W-:-:S03]  /*d2e0*/  IMAD.MOV.U32 R152, RZ, RZ, R6 ;  /* 0x000000ffff987224 */ /* 0x000fc600078e0006 */
[----:B------:R2:W-:Y:S02]  /*d2f0*/  MUFU.EX2 R109, R4 ;  /* 0x00000004006d7308 */ /* 0x0005e40000000800 */
[----:B--2---:R-:W-:-:S06]  /*d300*/  FFMA.FTZ R4, R151, c[0x0][0x2d0], -R3 ;  /* 0x0000b40097047a23 */ /* 0x004fcc0000010803 */
[----:B------:R2:W3:Y:S02]  /*d310*/  MUFU.EX2 R98, R4 ;  /* 0x0000000400627308 */ /* 0x0004e40000000800 */
[----:B--2---:R-:W-:Y:S01]  /*d320*/  FFMA.FTZ R4, R150, c[0x0][0x2d0], -R3 ;  /* 0x0000b40096047a23 */ /* 0x004fe20000010803 */
[----:B---3--:R-:W-:-:S05]  /*d330*/  F2FP.BF16.PACK_AB R9, R98, R109 ;  /* 0x0000006d6209723e */ /* 0x008fca00000010ff */
[----:B------:R2:W-:Y:S02]  /*d340*/  MUFU.EX2 R94, R4 ;  /* 0x00000004005e7308 */ /* 0x0005e40000000800 */
[----:B--2---:R-:W-:Y:S02]  /*d350*/  FFMA.FTZ R4, R149, c[0x0][0x2d0], -R3 ;  /* 0x0000b40095047a23 */ /* 0x004fe40000010803 */
[----:B------:R-:W-:-:S04]  /*d360*/  FFMA.FTZ R3, R140, c[0x0][0x2d0], -R0 ;  /* 0x0000b4008c037a23 */ /* 0x000fc80000010800 */
[----:B------:R2:W3:Y:S08]  /*d370*/  MUFU.EX2 R25, R4 ;  /* 0x0000000400197308 */ /* 0x0004f00000000800 */
[----:B------:R4:W-:Y:S01]  /*d380*/  MUFU.EX2 R245, R3 ;  /* 0x0000000300f57308 */ /* 0x0009e20000000800 */
[----:B--2---:R-:W-:-:S07]  /*d390*/  FFMA.FTZ R4, R143, c[0x0][0x2d0], -R2 ;  /* 0x0000b4008f047a23 */ /* 0x004fce0000010802 */
[----:B------:R2:W-:Y:S01]  /*d3a0*/  MUFU.EX2 R247, R4 ;  /* 0x0000000400f77308 */ /* 0x0005e20000000800 */
[--C-:B----4-:R-:W-:Y:S01]  /*d3b0*/  FFMA.FTZ R3, R139, c[0x0][0x2d0], -R0.reuse ;  /* 0x0000b4008b037a23 */ /* 0x110fe20000010800 */
[----:B---3--:R-:W-:Y:S01]  /*d3c0*/  MOV R139, R25 ;  /* 0x00000019008b7202 */ /* 0x008fe20000000f00 */
[----:B------:R-:W-:Y:S01]  /*d3d0*/  FFMA.FTZ R25, R137, c[0x0][0x2d0], -R0 ;  /* 0x0000b40089197a23 */ /* 0x000fe20000010800 */
[----:B------:R-:W-:Y:S02]  /*d3e0*/  MOV R137, R19 ;  /* 0x0000001300897202 */ /* 0x000fe40000000f00 */
[----:B------:R-:W-:Y:S02]  /*d3f0*/  F2FP.BF16.PACK_AB R11, R139, R94 ;  /* 0x0000005e8b0b723e */ /* 0x000fe400000010ff */
[----:B------:R-:W-:Y:S02]  /*d400*/  F2FP.BF16.PACK_AB R10, R137, R95 ;  /* 0x0000005f890a723e */ /* 0x000fe400000010ff */
[----:B------:R-:W-:-:S02]  /*d410*/  MOV R19, R97 ;  /* 0x0000006100137202 */ /* 0x000fc40000000f00 */
[----:B------:R-:W-:Y:S01]  /*d420*/  MOV R97, R49 ;  /* 0x0000003100617202 */ /* 0x000fe20000000f00 */
[--C-:B--2---:R-:W-:Y:S02]  /*d430*/  FFMA.FTZ R4, R142, c[0x0][0x2d0], -R2.reuse ;  /* 0x0000b4008e047a23 */ /* 0x104fe40000010802 */
[----:B-1----:R-:W-:Y:S02]  /*d440*/  HMMA.16816.F32.BF16 R204, R8, R12, R204 ;  /* 0x0000000c08cc723c */ /* 0x002fe400000418cc */
[----:B------:R1:W-:Y:S02]  /*d450*/  MUFU.EX2 R251, R4 ;  /* 0x0000000400fb7308 */ /* 0x0003e40000000800 */
[----:B-1----:R-:W-:-:S06]  /*d460*/  FFMA.FTZ R4, R141, c[0x0][0x2d0], -R2 ;  /* 0x0000b4008d047a23 */ /* 0x002fcc0000010802 */
[----:B------:R1:W-:Y:S02]  /*d470*/  MUFU.EX2 R252, R4 ;  /* 0x0000000400fc7308 */ /* 0x0003e40000000800 */
[----:B-1----:R-:W-:Y:S01]  /*d480*/  FFMA.FTZ R4, R144, c[0x0][0x2d0], -R2 ;  /* 0x0000b40090047a23 */ /* 0x002fe20000010802 */
[----:B------:R-:W-:Y:S01]  /*d490*/  MOV R144, R7 ;  /* 0x0000000700907202 */ /* 0x000fe20000000f00 */
[----:B------:R-:W-:-:S04]  /*d4a0*/  FFMA.FTZ R2, R138, c[0x0][0x2d0], -R0 ;  /* 0x0000b4008a027a23 */ /* 0x000fc80000010800 */
[----:B------:R1:W2:Y:S08]  /*d4b0*/  MUFU.EX2 R250, R4 ;  /* 0x0000000400fa7308 */ /* 0x0002b00000000800 */
[----:B------:R3:W-:Y:S01]  /*d4c0*/  MUFU.EX2 R138, R3 ;  /* 0x00000003008a7308 */ /* 0x0007e20000000800 */
[----:B-1----:R-:W-:Y:S01]  /*d4d0*/  FFMA.FTZ R4, R130, c[0x0][0x2d0], -R0 ;  /* 0x0000b40082047a23 */ /* 0x002fe20000010800 */
[----:B--2---:R-:W-:Y:S01]  /*d4e0*/  F2FP.BF16.PACK_AB R6, R250, R252 ;  /* 0x000000fcfa06723e */ /* 0x004fe200000010ff */
[----:B------:R-:W-:Y:S01]  /*d4f0*/  FADD.FTZ R0, R169, R132 ;  /* 0x00000084a9007221 */ /* 0x000fe20000010000 */
[----:B------:R-:W-:-:S04]  /*d500*/  MOV R130, R103 ;  /* 0x0000006700827202 */ /* 0x000fc80000000f00 */
[----:B------:R1:W2:Y:S01]  /*d510*/  MUFU.EX2 R246, R4 ;  /* 0x0000000400f67308 */ /* 0x0002a20000000800 */
[----:B------:R-:W-:Y:S01]  /*d520*/  MOV R103, R48 ;  /* 0x0000003000677202 */ /* 0x000fe20000000f00 */
[----:B---3--:R-:W-:-:S03]  /*d530*/  FADD.FTZ R3, R180, R171 ;  /* 0x000000abb4037221 */ /* 0x008fc60000010000 */
[----:B------:R-:W-:-:S03]  /*d540*/  MOV R129, R103 ;  /* 0x0000006700817202 */ /* 0x000fc60000000f00 */
[----:B------:R-:W3:Y:S01]  /*d550*/  MUFU.EX2 R132, R2 ;  /* 0x0000000200847308 */ /* 0x000ee20000000800 */
[----:B------:R-:W-:Y:S02]  /*d560*/  FADD.FTZ R3, R181, R3 ;  /* 0x00000003b5037221 */ /* 0x000fe40000010000 */
[----:B-1----:R-:W-:Y:S01]  /*d570*/  FADD.FTZ R4, R183, R182 ;  /* 0x000000b6b7047221 */ /* 0x002fe20000010000 */
[----:B--2---:R-:W-:Y:S01]  /*d580*/  F2FP.BF16.PACK_AB R5, R245, R246 ;  /* 0x000000f6f505723e */ /* 0x004fe200000010ff */
[----:B------:R-:W-:Y:S02]  /*d590*/  HMMA.16816.F32.BF16 R180, R8, R14, R56 ;  /* 0x0000000e08b4723c */ /* 0x000fe40000041838 */
[----:B------:R-:W-:Y:S01]  /*d5a0*/  FADD.FTZ R92, R212, R4 ;  /* 0x00000004d45c7221 */ /* 0x000fe20000010000 */
[----:B------:R-:W-:Y:S02]  /*d5b0*/  F2FP.BF16.PACK_AB R4, R251, R247 ;  /* 0x000000f7fb04723e */ /* 0x000fe400000010ff */
[----:B---3--:R-:W-:Y:S01]  /*d5c0*/  F2FP.BF16.PACK_AB R7, R132, R138 ;  /* 0x0000008a8407723e */ /* 0x008fe200000010ff */
[----:B------:R-:W-:Y:S01]  /*d5d0*/  FADD.FTZ R2, R170, R0 ;  /* 0x00000000aa027221 */ /* 0x000fe20000010000 */
[----:B------:R-:W-:-:S05]  /*d5e0*/  MOV R0, R214 ;  /* 0x000000d600007202 */ /* 0x000fca0000000f00 */
        /* <DEDUP_REMOVED lines=8> */
[----:B------:R-:W-:Y:S01]  /*d670*/  IMAD.MOV.U32 R81, RZ, RZ, R86 ;  /* 0x000000ffff517224 */ /* 0x000fe200078e0056 */
[----:B------:R-:W-:-:S02]  /*d680*/  MOV R82, R87 ;  /* 0x0000005700527202 */ /* 0x000fc40000000f00 */
[----:B------:R-:W-:Y:S02]  /*d690*/  MOV R80, R19 ;  /* 0x0000001300507202 */ /* 0x000fe40000000f00 */
[----:B------:R-:W2:Y:S01]  /*d6a0*/  LDSM.16.MT88.4 R16, [R236+0x3100] ;  /* 0x00310000ec10783b */ /* 0x000ea20000004200 */
[----:B------:R-:W-:Y:S01]  /*d6b0*/  MOV R83, R102 ;  /* 0x0000006600537202 */ /* 0x000fe20000000f00 */
[-C--:B-1----:R-:W-:Y:S08]  /*d6c0*/  HMMA.16816.F32.BF16 R184, R8, R12.reuse, R184 ;  /* 0x0000000c08b8723c */ /* 0x082ff000000418b8 */
[----:B------:R-:W-:Y:S07]  /*d6d0*/  HMMA.16816.F32.BF16 R156, R4, R12, R176 ;  /* 0x0000000c049c723c */ /* 0x000fee00000418b0 */
[----:B------:R-:W-:Y:S01]  /*d6e0*/  MOV R178, R85 ;  /* 0x0000005500b27202 */ /* 0x000fe20000000f00 */
[----:B------:R-:W-:Y:S01]  /*d6f0*/  HMMA.16816.F32.BF16 R68, R8, R14, R68 ;  /* 0x0000000e0844723c */ /* 0x000fe20000041844 */
[----:B------:R-:W-:-:S02]  /*d700*/  MOV R179, R84 ;  /* 0x0000005400b37202 */ /* 0x000fc40000000f00 */
[----:B------:R-:W-:Y:S02]  /*d710*/  MOV R176, R101 ;  /* 0x0000006500b07202 */ /* 0x000fe40000000f00 */
[----:B------:R-:W-:-:S03]  /*d720*/  MOV R177, R100 ;  /* 0x0000006400b17202 */ /* 0x000fc60000000f00 */
[----:B------:R-:W-:Y:S01]  /*d730*/  HMMA.16816.F32.BF16 R56, R4, R14, R76 ;  /* 0x0000000e0438723c */ /* 0x000fe2000004184c */
[----:B------:R-:W1:Y:S06]  /*d740*/  LDSM.16.MT88.4 R12, [R235+0x1100] ;  /* 0x00110000eb0c783b */ /* 0x000e6c0000004200 */
[----:B------:R-:W-:Y:S01]  /*d750*/  MOV R79, R213 ;  /* 0x000000d5004f7202 */ /* 0x000fe20000000f00 */
[----:B--2---:R-:W-:Y:S01]  /*d760*/  HMMA.16816.F32.BF16 R100, R8, R16, R224 ;  /* 0x000000100864723c */ /* 0x004fe200000418e0 */
[----:B------:R-:W-:Y:S02]  /*d770*/  FADD.FTZ R3, R129, R3 ;  /* 0x0000000381037221 */ /* 0x000fe40000010000 */
[----:B------:R-:W-:-:S05]  /*d780*/  FADD.FTZ R2, R131, R2 ;  /* 0x0000000283027221 */ /* 0x000fca0000010000 */
[C---:B------:R-:W-:Y:S08]  /*d790*/  HMMA.16816.F32.BF16 R64, R8.reuse, R18, R64 ;  /* 0x000000120840723c */ /* 0x040ff00000041840 */
        /* <DEDUP_REMOVED lines=8> */
[----:B------:R-:W-:Y:S02]  /*d820*/  LDSM.16.MT88.4 R192, [R234+0x1900] ;  /* 0x00190000eac0783b */ /* 0x000fe40000004200 */
        /* <DEDUP_REMOVED lines=10> */
[----:B------:R-:W-:-:S06]  /*d8d0*/  FADD.FTZ R3, R130, R3 ;  /* 0x0000000382037221 */ /* 0x000fcc0000010000 */
[C---:B------:R-:W-:Y:S01]  /*d8e0*/  HMMA.16816.F32.BF16 R104, R4.reuse, R16, R176 ;  /* 0x000000100468723c */ /* 0x040fe200000418b0 */
[----:B------:R-:W2:Y:S07]  /*d8f0*/  LDSM.16.MT88.4 R176, [R236+0x1900] ;  /* 0x00190000ecb0783b */ /* 0x000eae0000004200 */
[----:B------:R-:W-:Y:S01]  /*d900*/  HMMA.16816.F32.BF16 R16, R4, R18, R220 ;  /* 0x000000120410723c */ /* 0x000fe200000418dc */
[----:B------:R-:W-:-:S07]  /*d910*/  MOV R226, R95 ;  /* 0x0000005f00e27202 */ /* 0x000fce0000000f00 */
[C---:B-1----:R-:W-:Y:S08]  /*d920*/  HMMA.16816.F32.BF16 R116, R8.reuse, R12, R228 ;  /* 0x0000000c0874723c */ /* 0x042ff000000418e4 */
[----:B------:R-:W-:Y:S01]  /*d930*/  HMMA.16816.F32.BF16 R60, R8, R14, R60 ;  /* 0x0000000e083c723c */ /* 0x000fe2000004183c */
[----:B------:R-:W3:Y:S07]  /*d940*/  LDL R9, [R1+0x4] ;  /* 0x0000040001097983 */ /* 0x000eee0000100800 */
[C---:B------:R-:W-:Y:S01]  /*d950*/  HMMA.16816.F32.BF16 R120, R4.reuse, R12, R80 ;  /* 0x0000000c0478723c */ /* 0x040fe20000041850 */
[----:B------:R-:W-:Y:S01]  /*d960*/  FADD.FTZ R8, R0, R79 ;  /* 0x0000004f00087221 */ /* 0x000fe20000010000 */
[----:B------:R-:W-:Y:S01]  /*d970*/  MOV R231, R108 ;  /* 0x0000006c00e77202 */ /* 0x000fe20000000f00 */
[----:B------:R-:W-:Y:S01]  /*d980*/  FADD.FTZ R0, R128, R92 ;  /* 0x0000005c80007221 */ /* 0x000fe20000010000 */
[----:B------:R-:W1:Y:S03]  /*d990*/  LDSM.16.MT88.4 R76, [R233+0x3900] ;  /* 0x00390000e94c783b */ /* 0x000e660000004200 */
[----:B------:R-:W-:Y:S01]  /*d9a0*/  FADD.FTZ R0, R146, R0 ;  /* 0x0000000092007221 */ /* 0x000fe20000010000 */
[----:B------:R-:W-:Y:S01]  /*d9b0*/  HMMA.16816.F32.BF16 R12, R4, R14, R200 ;  /* 0x0000000e040c723c */ /* 0x000fe200000418c8 */
[----:B------:R-:W-:Y:S01]  /*d9c0*/  MOV R230, R109 ;  /* 0x0000006d00e67202 */ /* 0x000fe20000000f00 */
[----:B------:R-:W4:Y:S01]  /*d9d0*/  LDSM.16.MT88.4 R200, [R233+0x1900] ;  /* 0x00190000e9c8783b */ /* 0x000f220000004200 */
[----:B------:R-:W-:Y:S01]  /*d9e0*/  FADD.FTZ R0, R155, R0 ;  /* 0x000000009b007221 */ /* 0x000fe20000010000 */
[----:B------:R-:W-:-:S02]  /*d9f0*/  MOV R229, R93 ;  /* 0x0000005d00e57202 */ /* 0x000fc40000000f00 */
[----:B------:R-:W-:Y:S01]  /*da00*/  LDSM.16.MT88.4 R92, [R234+0x3900] ;  /* 0x00390000ea5c783b */ /* 0x000fe20000004200 */
[----:B------:R-:W-:Y:S02]  /*da10*/  FADD.FTZ R5, R145, R8 ;  /* 0x0000000891057221 */ /* 0x000fe40000010000 */
[----:B------:R-:W-:Y:S01]  /*da20*/  FADD.FTZ R4, R161, R2 ;  /* 0x00000002a1047221 */ /* 0x000fe20000010000 */
[----:B------:R-:W5:Y:S01]  /*da30*/  LDL R11, [R1+0x64] ;  /* 0x00006400010b7983 */ /* 0x000f620000100800 */
[----:B------:R-:W-:Y:S02]  /*da40*/  FADD.FTZ R5, R154, R5 ;  /* 0x000000059a057221 */ /* 0x000fe40000010000 */
[----:B------:R-:W-:Y:S01]  /*da50*/  FADD.FTZ R2, R163, R0 ;  /* 0x00000000a3027221 */ /* 0x000fe20000010000 */
[----:B------:R-:W5:Y:S01]  /*da60*/  LDL R10, [R1+0x58] ;  /* 0x00005800010a7983 */ /* 0x000f620000100800 */
[----:B------:R-:W-:Y:S02]  /*da70*/  FADD.FTZ R0, R144, R3 ;  /* 0x0000000390007221 */ /* 0x000fe40000010000 */
[----:B------:R-:W-:Y:S01]  /*da80*/  FADD.FTZ R3, R152, R4 ;  /* 0x0000000498037221 */ /* 0x000fe20000010000 */
[----:B------:R-:W-:Y:S01]  /*da90*/  MOV R4, 0x1 ;  /* 0x0000000100047802 */ /* 0x000fe20000000f00 */
[----:B------:R-:W-:-:S02]  /*daa0*/  FADD.FTZ R5, R162, R5 ;  /* 0x00000005a2057221 */ /* 0x000fc40000010000 */
[----:B------:R-:W-:Y:S01]  /*dab0*/  FADD.FTZ R2, R110, R2 ;  /* 0x000000026e027221 */ /* 0x000fe20000010000 */
[----:B------:R-:W-:Y:S01]  /*dac0*/  ISETP.NE.AND P0, PT, R4, c[0x0][0x2c4], PT ;  /* 0x0000b10004007a0c */ /* 0x000fe20003f05270 */
[----:B------:R-:W-:Y:S02]  /*dad0*/  FADD.FTZ R8, R160, R5 ;  /* 0x00000005a0087221 */ /* 0x000fe40000010000 */
[----:B------:R-:W-:Y:S01]  /*dae0*/  FADD.FTZ R0, R111, R0 ;  /* 0x000000006f007221 */ /* 0x000fe20000010000 */
[----:B------:R-:W1:Y:S04]  /*daf0*/  LDSM.16.MT88.4 R160, [R235+0x1900] ;  /* 0x00190000eba0783b */ /* 0x000e680000004200 */
[----:B------:R-:W1:Y:S04]  /*db00*/  LDSM.16.MT88.4 R108, [R236+0x3900] ;  /* 0x00390000ec6c783b */ /* 0x000e680000004200 */
[----:B------:R-:W1:Y:S01]  /*db10*/  LDSM.16.MT88.4 R4, [R235+0x3900] ;  /* 0x00390000eb04783b */ /* 0x000e620000004200 */
[----:B------:R-:W-:Y:S08]  /*db20*/  MUFU.EX2 R32, R32 ;  /* 0x0000002000207308 */ /* 0x000ff00000000800 */
[----:B------:R-:W1:Y:S08]  /*db30*/  MUFU.EX2 R31, R31 ;  /* 0x0000001f001f7308 */ /* 0x000e700000000800 */
[----:B------:R-:W-:Y:S08]  /*db40*/  MUFU.EX2 R30, R30 ;  /* 0x0000001e001e7308 */ /* 0x000ff00000000800 */
[----:B------:R-:W-:Y:S08]  /*db50*/  MUFU.EX2 R29, R29 ;  /* 0x0000001d001d7308 */ /* 0x000ff00000000800 */
[----:B------:R-:W-:Y:S08]  /*db60*/  MUFU.EX2 R28, R28 ;  /* 0x0000001c001c7308 */ /* 0x000ff00000000800 */
[----:B------:R-:W1:Y:S08]  /*db70*/  MUFU.EX2 R27, R27 ;  /* 0x0000001b001b7308 */ /* 0x000e700000000800 */
        /* <DEDUP_REMOVED lines=9> */
[----:B------:R-:W2:Y:S01]  /*dc10*/  MUFU.EX2 R35, R35 ;  /* 0x0000002300237308 */ /* 0x000ea20000000800 */
[----:B-1----:R-:W-:-:S02]  /*dc20*/  F2FP.BF16.PACK_AB R128, R31, R32 ;  /* 0x000000201f80723e */ /* 0x002fc400000010ff */
[----:B------:R-:W-:Y:S02]  /*dc30*/  F2FP.BF16.PACK_AB R129, R27, R28 ;  /* 0x0000001c1b81723e */ /* 0x000fe400000010ff */
[----:B------:R-:W-:Y:S02]  /*dc40*/  F2FP.BF16.PACK_AB R130, R29, R30 ;  /* 0x0000001e1d82723e */ /* 0x000fe400000010ff */
[----:B------:R-:W-:Y:S02]  /*dc50*/  F2FP.BF16.PACK_AB R131, R24, R26 ;  /* 0x0000001a1883723e */ /* 0x000fe400000010ff */
[----:B------:R-:W-:Y:S02]  /*dc60*/  F2FP.BF16.PACK_AB R124, R22, R23 ;  /* 0x00000017167c723e */ /* 0x000fe400000010ff */
[----:B------:R-:W-:Y:S02]  /*dc70*/  F2FP.BF16.PACK_AB R126, R20, R21 ;  /* 0x00000015147e723e */ /* 0x000fe400000010ff */
[----:B------:R-:W-:-:S02]  /*dc80*/  F2FP.BF16.PACK_AB R125, R33, R25 ;  /* 0x00000019217d723e */ /* 0x000fc400000010ff */
[----:B--2---:R-:W-:Y:S01]  /*dc90*/  F2FP.BF16.PACK_AB R127, R35, R34 ;  /* 0x00000022237f723e */ /* 0x004fe200000010ff */
[----:B------:R-:W-:Y:S01]  /*dca0*/  HMMA.16816.F32.BF16 R152, R128, R178, R68 ;  /* 0x000000b28098723c */ /* 0x000fe20000041844 */
[----:B------:R-:W-:Y:S02]  /*dcb0*/  MOV R225, R98 ;  /* 0x0000006200e17202 */ /* 0x000fe40000000f00 */
[----:B------:R-:W-:Y:S02]  /*dcc0*/  MOV R224, R99 ;  /* 0x0000006300e07202 */ /* 0x000fe40000000f00 */
[----:B------:R-:W-:-:S03]  /*dcd0*/  MOV R228, R96 ;  /* 0x0000006000e47202 */ /* 0x000fc60000000f00 */
[----:B------:R-:W-:Y:S01]  /*dce0*/  HMMA.16816.F32.BF16 R68, R128, R76, R72 ;  /* 0x0000004c8044723c */ /* 0x000fe20000041848 */
[----:B------:R-:W-:-:S07]  /*dcf0*/  MOV R223, R97 ;  /* 0x0000006100df7202 */ /* 0x000fce0000000f00 */
[----:B------:R-:W-:Y:S08]  /*dd00*/  HMMA.16816.F32.BF16 R80, R128, R78, R40 ;  /* 0x0000004e8050723c */ /* 0x000ff00000041828 */
[C---:B------:R-:W-:Y:S08]  /*dd10*/  HMMA.16816.F32.BF16 R72, R124.reuse, R76, R216 ;  /* 0x0000004c7c48723c */ /* 0x040ff000000418d8 */
[----:B------:R-:W-:Y:S08]  /*dd20*/  HMMA.16816.F32.BF16 R76, R124, R78, R88 ;  /* 0x0000004e7c4c723c */ /* 0x000ff00000041858 */
[-C--:B----4-:R-:W-:Y:S08]  /*dd30*/  HMMA.16816.F32.BF16 R204, R128, R200.reuse, R204 ;  /* 0x000000c880cc723c */ /* 0x090ff000000418cc */
        /* <DEDUP_REMOVED lines=24> */
[----:B------:R-:W2:Y:S01]  /*dec0*/  LDL.LU R12, [R1+0x88] ;  /* 0x00008800010c7983 */ /* 0x000ea20000300800 */
[----:B------:R-:W-:-:S06]  /*ded0*/  FADD.FTZ R3, R223, R3 ;  /* 0x00000003df037221 */ /* 0x000fcc0000010000 */
[----:B------:R-:W-:Y:S01]  /*dee0*/  HMMA.16816.F32.BF16 R116, R128, R4, R116 ;  /* 0x000000048074723c */ /* 0x000fe20000041874 */
[----:B------:R-:W-:-:S06]  /*def0*/  FADD.FTZ R2, R229, R2 ;  /* 0x00000002e5027221 */ /* 0x000fcc0000010000 */
        /* <DEDUP_REMOVED lines=12> */
[----:B-----5:R-:W-:Y:S01]  /*dfc0*/  IADD3 R0, -R10, R11, R0 ;  /* 0x0000000b0a007210 */ /* 0x020fe20007ffe100 */
        /* <DEDUP_REMOVED lines=34> */
[----:B--2---:R-:W-:-:S04]  /*e1f0*/  IADD3 R250, R12, -0x2, RZ ;  /* 0xfffffffe0cfa7810 */ /* 0x004fc80007ffe0ff */
[----:B------:R-:W-:Y:S11]  /*e200*/  ISETP.GE.AND P0, PT, R250, R7, PT ;  /* 0x00000007fa00720c */ /* 0x000ff60003f06270 */
[----:B------:R-:W-:Y:S02]  /*e210*/  @!UPT UIADD3 URZ, URZ, URZ, URZ ;  /* 0x0000003f3f3ff290 */ /* 0x000fe4000fffe03f */
[----:B------:R-:W-:Y:S05]  /*e220*/  @!P0 BRA `(.L_x_4093) ;  /* 0x00004bf000008947 */ /* 0x000fea0003800000 */
[----:B-1----:R-:W2:Y:S04]  /*e230*/  LDL R12, [R1+0x8c] ;  /* 0x00008c00010c7983 */ /* 0x002ea80000100800 */
[----:B------:R-:W3:Y:S04]  /*e240*/  LDL.LU R13, [R1+0xd4] ;  /* 0x0000d400010d7983 */ /* 0x000ee80000300800 */
[----:B------:R-:W4:Y:S04]  /*e250*/  LDL R10, [R1+0xd0] ;  /* 0x0000d000010a7983 */ /* 0x000f280000100800 */
[----:B------:R-:W4:Y:S01]  /*e260*/  LDL R9, [R1+0xb8] ;  /* 0x0000b80001097983 */ /* 0x000f220000100800 */
[----:B------:R-:W-:Y:S01]  /*e270*/  IMAD.MOV.U32 R138, RZ, RZ, R135 ;  /* 0x000000ffff8a7224 */ /* 0x000fe200078e0087 */
[----:B------:R-:W-:Y:S01]  /*e280*/  MOV R140, R133 ;  /* 0x00000085008c7202 */ /* 0x000fe20000000f00 */
[----:B------:R-:W-:-:S02]  /*e290*/  IMAD.MOV.U32 R137, RZ, RZ, R136 ;  /* 0x000000ffff897224 */ /* 0x000fc400078e0088 */
[----:B------:R-:W-:Y:S01]  /*e2a0*/  IMAD.MOV.U32 R139, RZ, RZ, R134 ;  /* 0x000000ffff8b7224 */ /* 0x000fe200078e0086 */
[----:B--2---:R-:W-:-:S05]  /*e2b0*/  SHF.L.U32 R0, R12, 0x1, RZ ;  /* 0x000000010c007819 */ /* 0x004fca00000006ff */
[----:B------:R1:W-:Y:S01]  /*e2c0*/  STL [R1+0xb0], R0 ;  /* 0x0000b00001007387 */ /* 0x0003e20000100800 */
[----:B---3--:R-:W-:Y:S02]  /*e2d0*/  SHF.L.U64.HI R247, R12, 0x1, R13 ;  /* 0x000000010cf77819 */ /* 0x008fe4000001020d */
[C---:B----4-:R-:W-:Y:S01]  /*e2e0*/  SHF.L.U64.HI R246, R9.reuse, 0x1, R10 ;  /* 0x0000000109f67819 */ /* 0x050fe2000001020a */
[----:B------:R-:W-:Y:S02]  /*e2f0*/  IMAD.SHL.U32 R245, R9, 0x2, RZ ;  /* 0x0000000209f57824 */ /* 0x000fe400078e00ff */
.L_x_4104:
[----:B------:R-:W-:Y:S04]  /*e300*/  DEPBAR.LE SB0, 0x0 ;  /* 0x000080000000791a */ /* 0x000fe80000000000 */
[----:B------:R-:W-:Y:S01]  /*e310*/  WARPSYNC 0xffffffff ;  /* 0xffffffff00007948 */ /* 0x000fe20003800000 */
[----:B------:R-:W-:Y:S01]  /*e320*/  BAR.SYNC.DEFER_BLOCKING 0x0 ;  /* 0x0000000000007b1d */ /* 0x000fe20000010000 */
[----:B------:R-:W-:Y:S05]  /*e330*/  ISETP.GE.AND P0, PT, R250, RZ, PT ;  /* 0x000000fffa00720c */ /* 0x000fea0003f06270 */
        /* <DEDUP_REMOVED lines=13> */
[----:B------:R-:W-:-:S05]  /*e410*/  @!P0 BRA `(.L_x_4095) ;  /* 0x0000046000008947 */ /* 0x000fca0003800000 */
[----:B---34-:R-:W3:Y:S04]  /*e420*/  LDL R4, [R1+0x74] ;  /* 0x0000740001047983 */ /* 0x018ee80000100800 */
[----:B------:R-:W4:Y:S04]  /*e430*/  LDL R6, [R1+0x70] ;  /* 0x0000700001067983 */ /* 0x000f280000100800 */
[----:B------:R-:W5:Y:S04]  /*e440*/  S2R R5, SR_CTAID.Y ;  /* 0x0000000000057919 */ /* 0x000f680000002600 */
[----:B------:R-:W2:Y:S02]  /*e450*/  S2R R7, SR_CTAID.Y ;  /* 0x0000000000077919 */ /* 0x000ea40000002600 */
[----:B--2---:R-:W-:Y:S01]  /*e460*/  IMAD.WIDE.U32 R8, R7, c[0x0][0x210], RZ ;  /* 0x0000840007087a25 */ /* 0x004fe200078e00ff */
[----:B-----5:R-:W-:Y:S05]  /*e470*/  SHF.R.S32.HI R5, RZ, 0x1f, R5 ;  /* 0x0000001fff057819 */ /* 0x020fea0000011405 */
[----:B------:R-:W-:Y:S04]  /*e480*/  IMAD R5, R5, c[0x0][0x210], RZ ;  /* 0x0000840005057a24 */ /* 0x000fe800078e02ff */
[----:B------:R-:W-:Y:S05]  /*e490*/  IMAD R5, R7, c[0x0][0x214], R5 ;  /* 0x0000850007057a24 */ /* 0x000fea00078e0205 */
[----:B------:R-:W-:Y:S01]  /*e4a0*/  IADD3 R5, R9, R5, RZ ;  /* 0x0000000509057210 */ /* 0x000fe20007ffe0ff */
[----:B---3--:R-:W-:Y:S01]  /*e4b0*/  IMAD.WIDE.U32 R2, R4, c[0x0][0x208], RZ ;  /* 0x0000820004027a25 */ /* 0x008fe200078e00ff */
[----:B-1----:R-:W-:Y:S05]  /*e4c0*/  SHF.R.S32.HI R0, RZ, 0x1f, R4 ;  /* 0x0000001fff007819 */ /* 0x002fea0000011404 */
[----:B------:R-:W-:Y:S04]  /*e4d0*/  IMAD R0, R0, c[0x0][0x208], RZ ;  /* 0x0000820000007a24 */ /* 0x000fe800078e02ff */
[----:B------:R-:W-:Y:S01]  /*e4e0*/  IMAD R0, R4, c[0x0][0x20c], R0 ;  /* 0x0000830004007a24 */ /* 0x000fe200078e0200 */
[----:B----4-:R-:W-:Y:S04]  /*e4f0*/  SHF.R.S32.HI R4, RZ, 0x1f, R6 ;  /* 0x0000001fff047819 */ /* 0x010fe80000011406 */
        /* <DEDUP_REMOVED lines=10> */
.L_x_4177:
[----:B------:R-:W-:-:S05]  /*e5a0*/  BRA.DIV ~URZ, `(.L_x_4097) ;  /* 0x0000df327f007947 */ /* 0x000fca000b800000 */
[----:B------:R-:W3:Y:S04]  /*e5b0*/  LDL R10, [R1+0x8c] ;  /* 0x00008c00010a7983 */ /* 0x000ee80000100800 */
[----:B------:R-:W4:Y:S04]  /*e5c0*/  LDL R14, [R1+0xb0] ;  /* 0x0000b000010e7983 */ /* 0x000f280000100800 */
[----:B------:R-:W4:Y:S04]  /*e5d0*/  SHFL.IDX PT, R2, R4, RZ, 0x181f ;  /* 0x00181fff04027589 */ /* 0x000f2800000e0000 */
[----:B------:R-:W5:Y:S04]  /*e5e0*/  SHFL.IDX PT, R8, R4, 0x1, 0x181f ;  /* 0x00381f0004087f89 */ /* 0x000f6800000e0000 */
[----:B------:R-:W1:Y:S04]  /*e5f0*/  SHFL.IDX PT, R13, R0, 0x1, 0x181f ;  /* 0x00381f00000d7f89 */ /* 0x000e6800000e0000 */
[----:B------:R-:W2:Y:S04]  /*e600*/  SHFL.IDX PT, R9, R4, 0x2, 0x181f ;  /* 0x00581f0004097f89 */ /* 0x000ea800000e0000 */
[----:B------:R-:W1:Y:S01]  /*e610*/  SHFL.IDX PT, R12, R0, 0x2, 0x181f ;  /* 0x00581f00000c7f89 */ /* 0x000e6200000e0000 */
[-C--:B----4-:R-:W-:Y:S02]  /*e620*/  IADD3 R6, P0, R2, R14.reuse, RZ ;  /* 0x0000000e02067210 */ /* 0x090fe40007f1e0ff */
[----:B---3--:R-:W-:Y:S02]  /*e630*/  ISETP.GE.AND P3, PT, R10, c[0x0][0x1d4], PT ;  /* 0x000075000a007a0c */ /* 0x008fe40003f66270 */
[-C--:B------:R-:W-:Y:S01]  /*e640*/  IADD3 R2, P1, R2, R245.reuse, RZ ;  /* 0x000000f502027210 */ /* 0x080fe20007f3e0ff */
[C-C-:B--2---:R-:W-:Y:S01]  /*e650*/  IMAD.X R7, R5.reuse, 0x1, R247.reuse, P0 ;  /* 0x0000000105077824 */ /* 0x144fe200000e06f7 */
[CC--:B-----5:R-:W-:Y:S02]  /*e660*/  IADD3 R10, P0, R8.reuse, R14.reuse, RZ ;  /* 0x0000000e080a7210 */ /* 0x0e0fe40007f1e0ff */
[-C--:B------:R-:W-:Y:S01]  /*e670*/  IADD3 R8, P2, R8, R245.reuse, RZ ;  /* 0x000000f508087210 */ /* 0x080fe20007f5e0ff */
[--C-:B------:R-:W-:Y:S02]  /*e680*/  IMAD.X R3, R5, 0x1, R246.reuse, P1 ;  /* 0x0000000105037824 */ /* 0x100fe400008e06f6 */
[--C-:B-1----:R-:W-:Y:S04]  /*e690*/  IMAD.X R11, R13, 0x1, R247.reuse, P0 ;  /* 0x000000010d0b7824 */ /* 0x102fe800000e06f7 */
[----:B------:R1:W-:Y:S04]  /*e6a0*/  LDGSTS.E.BYPASS.LTC128B.128 [R249], [R6.64], !P3 ;  /* 0x0000000006f97fae */ /* 0x0003e8000d901d46 */
        /* <DEDUP_REMOVED lines=14> */
.L_x_4178:
[----:B---3--:R-:W3:Y:S01]  /*e790*/  LDL R3, [R1+0x8c] ;  /* 0x00008c0001037983 */ /* 0x008ee20000100800 */
[C---:B------:R-:W-:Y:S02]  /*e7a0*/  IADD3 R2, -R5.reuse, 0x10, RZ ;  /* 0x0000001005027810 */ /* 0x040fe40007ffe1ff */
[----:B------:R-:W-:Y:S01]  /*e7b0*/  ISETP.NE.U32.AND P2, PT, R5, RZ, PT ;  /* 0x000000ff0500720c */ /* 0x000fe20003f45070 */
[----:B------:R-:W4:Y:S01]  /*e7c0*/  LDL R4, [R1+0xb0] ;  /* 0x0000b00001047983 */ /* 0x000f220000100800 */
[----:B------:R-:W-:Y:S02]  /*e7d0*/  LOP3.LUT R2, R2, 0xf, RZ, 0xc0, !PT ;  /* 0x0000000f02027812 */ /* 0x000fe400078ec0ff */
[----:B--2-4-:R-:W-:Y:S02]  /*e7e0*/  IADD3 R4, P0, R0, R4, RZ ;  /* 0x0000000400047210 */ /* 0x014fe40007f1e0ff */
[----:B---3--:R-:W-:Y:S03]  /*e7f0*/  ISETP.GE.AND P3, PT, R3, c[0x0][0x1d4], PT ;  /* 0x0000750003007a0c */ /* 0x008fe60003f66270 */
[----:B-1----:R-:W-:Y:S01]  /*e800*/  IMAD.X R5, R8, 0x1, R247, P0 ;  /* 0x0000000108057824 */ /* 0x002fe200000e06f7 */
[----:B------:R-:W-:Y:S04]  /*e810*/  IADD3 R2, P1, P0, R2, R0, R245 ;  /* 0x0000000002027210 */ /* 0x000fe8000783e0f5 */
[----:B------:R-:W-:Y:S05]  /*e820*/  IADD3.X R3, RZ, R8, R246, P1, P0 ;  /* 0x00000008ff037210 */ /* 0x000fea0000fe04f6 */
[----:B------:R-:W-:Y:S01]  /*e830*/  @!PT LDS RZ, [RZ] ;  /* 0x00000000fffff984 */ /* 0x000fe20000000800 */
[----:B------:R-:W-:Y:S01]  /*e840*/  @!PT LDS RZ, [RZ] ;  /* 0x00000000fffff984 */ /* 0x000fe20000000800 */
[----:B------:R-:W-:Y:S01]  /*e850*/  @!PT LDS RZ, [RZ] ;  /* 0x00000000fffff984 */ /* 0x000fe20000000800 */
[----:B------:R1:W-:Y:S04]  /*e860*/  LDGSTS.E.BYPASS.LTC128B.128 [R249+0x1800], [R4.64], !P3 ;  /* 0x0180000004f97fae */ /* 0x0003e8000d901d46 */
[----:B------:R1:W-:Y:S02]  /*e870*/  LDGSTS.E.BYPASS.LTC128B.128.ZFILL [R249+0x3800], [R2.64], P2 ;  /* 0x0380000002f97fae */ /* 0x0003e40009141d46 */
.L_x_4095:
[----:B---34-:R-:W-:Y:S05]  /*e880*/  BSYNC B0 ;  /* 0x0000000000007941 */ /* 0x018fea0003800000 */
.L_x_4094:
        /* <DEDUP_REMOVED lines=172> */
[----:B------:R-:W-:Y:S01]  /*f350*/  IMAD.MOV.U32 R0, RZ, RZ, c[0x0][0x2b8] ;  /* 0x0000ae00ff007624 */ /* 0x000fe200078e00ff */
[----:B------:R-:W3:Y:S01]  /*f360*/  LDL R2, [R1+0xbc] ;  /* 0x0000bc0001027983 */ /* 0x000ee20000100800 */
[----:B------:R-:W-:Y:S03]  /*f370*/  MOV R133, RZ ;  /* 0x000000ff00857202 */ /* 0x000fe60000000f00 */
[----:B------:R-:W4:Y:S01]  /*f380*/  LDL R3, [R1+0xb4] ;  /* 0x0000b40001037983 */ /* 0x000f220000100800 */
[----:B------:R-:W-:Y:S03]  /*f390*/  ISETP.NE.AND P0, PT, R0, 0x1, PT ;  /* 0x000000010000780c */ /* 0x000fe60003f05270 */
[----:B------:R-:W5:Y:S04]  /*f3a0*/  LDL.64 R142, [R1+0xc0] ;  /* 0x0000c000018e7983 */ /* 0x000f680000100a00 */
[----:B--2---:R-:W2:Y:S04]  /*f3b0*/  LDL R136, [R1+0xc8] ;  /* 0x0000c80001887983 */ /* 0x004ea80000100800 */
[----:B------:R-:W1:Y:S01]  /*f3c0*/  S2R R141, SR_CTAID.Y ;  /* 0x00000000008d7919 */ /* 0x000e620000002600 */
[----:B---3--:R-:W-:Y:S05]  /*f3d0*/  IMAD R2, R250, 0x40, R2 ;  /* 0x00000040fa027824 */ /* 0x008fea00078e0202 */
[----:B----4-:R-:W-:Y:S04]  /*f3e0*/  IADD3 R2, R2, -0x40, R3 ;  /* 0xffffffc002027810 */ /* 0x010fe80007ffe003 */
[----:B------:R-:W-:Y:S01]  /*f3f0*/  MOV R0, R2 ;  /* 0x0000000200007202 */ /* 0x000fe20000000f00 */
[----:B------:R-:W-:Y:S05]  /*f400*/  @P0 IMAD.HI.U32 R3, R2, c[0x0][0x2bc], RZ ;  /* 0x0000af0002030a27 */ /* 0x000fea00078e00ff */
[----:B------:R-:W-:Y:S04]  /*f410*/  @P0 SHF.R.U32.HI R0, RZ, c[0x0][0x2c0], R3 ;  /* 0x0000b000ff000a19 */ /* 0x000fe80000011603 */
[C---:B-----5:R-:W-:Y:S01]  /*f420*/  @!P6 IADD3 R3, P0, R0.reuse, R142, RZ ;  /* 0x0000008e0003e210 */ /* 0x060fe20007f1e0ff */
[----:B------:R-:W-:Y:S02]  /*f430*/  IMAD.MOV R132, RZ, RZ, -R0 ;  /* 0x000000ffff847224 */ /* 0x000fe400078e0a00 */
[----:B-1----:R-:W-:Y:S01]  /*f440*/  IMAD.WIDE.U32 R142, R141, c[0x0][0x1e8], RZ ;  /* 0x00007a008d8e7a25 */ /* 0x002fe200078e00ff */
[----:B--2---:R-:W-:Y:S02]  /*f450*/  @!P6 LEA.HI.X.SX32 R0, R0, R136, 0x1, P0 ;  /* 0x000000880000e211 */ /* 0x004fe400000f0eff */
[----:B------:R-:W1:Y:S01]  /*f460*/  S2R R136, SR_CTAID.Y ;  /* 0x0000000000887919 */ /* 0x000e620000002600 */
[----:B------:R-:W-:Y:S01]  /*f470*/  IMAD R132, R132, c[0x0][0x2b8], R2 ;  /* 0x0000ae0084847a24 */ /* 0x000fe200078e0202 */
[C---:B------:R-:W-:Y:S04]  /*f480*/  @!P6 LEA R2, P0, R3.reuse, c[0x0][0x2a0], 0x2 ;  /* 0x0000a8000302ea11 */ /* 0x040fe800078010ff */
[----:B------:R-:W-:Y:S01]  /*f490*/  @!P6 LEA.HI.X R3, R3, c[0x0][0x2a4], R0, 0x2, P0 ;  /* 0x0000a9000303ea11 */ /* 0x000fe200000f1400 */
[----:B------:R2:W-:Y:S01]  /*f4a0*/  STL [R1+0x74], R132 ;  /* 0x0000748401007387 */ /* 0x0005e20000100800 */
[----:B------:R-:W-:Y:S03]  /*f4b0*/  SHF.R.S32.HI R0, RZ, 0x1f, R132 ;  /* 0x0000001fff007819 */ /* 0x000fe60000011484 */
[----:B------:R3:W4:Y:S02]  /*f4c0*/  @!P6 LDG.E R133, [R2.64] ;  /* 0x000000060285e981 */ /* 0x000724000c1e1900 */
[----:B------:R-:W-:Y:S04]  /*f4d0*/  IMAD R0, R0, c[0x0][0x1e0], RZ ;  /* 0x0000780000007a24 */ /* 0x000fe800078e02ff */
[----:B------:R-:W-:Y:S01]  /*f4e0*/  IMAD R0, R132, c[0x0][0x1e4], R0 ;  /* 0x0000790084007a24 */ /* 0x000fe200078e0200 */
[----:B-1----:R-:W-:Y:S05]  /*f4f0*/  SHF.R.S32.HI R136, RZ, 0x1f, R136 ;  /* 0x0000001fff887819 */ /* 0x002fea0000011488 */
[----:B------:R-:W-:Y:S04]  /*f500*/  IMAD R136, R136, c[0x0][0x1e8], RZ ;  /* 0x00007a0088887a24 */ /* 0x000fe800078e02ff */
[----:B------:R-:W-:Y:S02]  /*f510*/  IMAD R136, R141, c[0x0][0x1ec], R136 ;  /* 0x00007b008d887a24 */ /* 0x000fe400078e0288 */
[----:B---3--:R-:W-:Y:S03]  /*f520*/  IMAD.WIDE.U32 R2, R132, c[0x0][0x1e0], RZ ;  /* 0x0000780084027a25 */ /* 0x008fe600078e00ff */
[----:B------:R-:W-:Y:S01]  /*f530*/  IADD3 R136, R143, R136, RZ ;  /* 0x000000888f887210 */ /* 0x000fe20007ffe0ff */
[----:B------:R-:W-:Y:S01]  /*f540*/  IMAD.IADD R3, R3, 0x1, R0 ;  /* 0x0000000103037824 */ /* 0x000fe200078e0200 */
[----:B----4-:R-:W-:Y:S01]  /*f550*/  SHF.R.S32.HI R0, RZ, 0x1f, R133 ;  /* 0x0000001fff007819 */ /* 0x010fe20000011485 */
[----:B------:R1:W-:Y:S02]  /*f560*/  STL [R1+0x70], R133 ;  /* 0x0000708501007387 */ /* 0x0003e40000100800 */
        /* <DEDUP_REMOVED lines=9> */
.L_x_4179:
[----:B------:R-:W-:-:S05]  /*f600*/  BRA.DIV ~URZ, `(.L_x_4101) ;  /* 0x0000d4827f007947 */ /* 0x000fca000b800000 */
[----:B------:R-:W3:Y:S04]  /*f610*/  LDL R3, [R1+0x8c] ;  /* 0x00008c0001037983 */ /* 0x000ee80000100800 */
[----:B------:R-:W4:Y:S04]  /*f620*/  LDL R136, [R1+0xb0] ;  /* 0x0000b00001887983 */ /* 0x000f280000100800 */
[----:B------:R-:W4:Y:S02]  /*f630*/  SHFL.IDX PT, R2, R132, RZ, 0x181f ;  /* 0x00181fff84027589 */ /* 0x000f2400000e0000 */
[CC--:B----4-:R-:W-:Y:S02]  /*f640*/  IADD3 R134, P0, R2.reuse, R136.reuse, RZ ;  /* 0x0000008802867210 */ /* 0x0d0fe40007f1e0ff */
[----:B---3--:R-:W-:Y:S03]  /*f650*/  ISETP.GE.AND P1, PT, R3, c[0x0][0x1d4], PT ;  /* 0x0000750003007a0c */ /* 0x008fe60003f26270 */
[C-C-:B--2---:R-:W-:Y:S01]  /*f660*/  IMAD.X R135, R133.reuse, 0x1, R247.reuse, P0 ;  /* 0x0000000185877824 */ /* 0x144fe200000e06f7 */
[-C--:B------:R-:W-:Y:S05]  /*f670*/  IADD3 R2, P0, R2, R245.reuse, RZ ;  /* 0x000000f502027210 */ /* 0x080fea0007f1e0ff */
[--C-:B------:R-:W-:Y:S04]  /*f680*/  IMAD.X R3, R133, 0x1, R246.reuse, P0 ;  /* 0x0000000185037824 */ /* 0x100fe800000e06f6 */
[----:B------:R-:W-:Y:S01]  /*f690*/  @!PT LDS RZ, [RZ] ;  /* 0x00000000fffff984 */ /* 0x000fe20000000800 */
[----:B------:R-:W-:Y:S01]  /*f6a0*/  @!PT LDS RZ, [RZ] ;  /* 0x00000000fffff984 */ /* 0x000fe20000000800 */
[----:B------:R2:W-:Y:S04]  /*f6b0*/  LDGSTS.E.BYPASS.LTC128B.128 [R248+0x4100], [R134.64], !P1 ;  /* 0x0410000086f87fae */ /* 0x0005e8000c901d46 */
[----:B------:R3:W-:Y:S04]  /*f6c0*/  LDGSTS.E.BYPASS.LTC128B.128 [R248+0x6100], [R2.64], !P5 ;  /* 0x0610000002f87fae */ /* 0x0007e8000e901d46 */
[----:B---3--:R-:W2:Y:S04]  /*f6d0*/  SHFL.IDX PT, R2, R132, 0x1, 0x181f ;  /* 0x00381f0084027f89 */ /* 0x008ea800000e0000 */
[----:B------:R-:W3:Y:S01]  /*f6e0*/  SHFL.IDX PT, R3, R0, 0x1, 0x181f ;  /* 0x00381f0000037f89 */ /* 0x000ee200000e0000 */
[CC--:B--2---:R-:W-:Y:S05]  /*f6f0*/  IADD3 R134, P0, R2.reuse, R136.reuse, RZ ;  /* 0x0000008802867210 */ /* 0x0c4fea0007f1e0ff */
[C-C-:B---3--:R-:W-:Y:S01]  /*f700*/  IMAD.X R135, R3.reuse, 0x1, R247.reuse, P0 ;  /* 0x0000000103877824 */ /* 0x148fe200000e06f7 */
[-C--:B------:R-:W-:Y:S04]  /*f710*/  IADD3 R2, P0, R2, R245.reuse, RZ ;  /* 0x000000f502027210 */ /* 0x080fe80007f1e0ff */
[----:B------:R2:W-:Y:S01]  /*f720*/  LDGSTS.E.BYPASS.LTC128B.128 [R248+0x4900], [R134.64], !P1 ;  /* 0x0490000086f87fae */ /* 0x0005e2000c901d46 */
[----:B------:R-:W-:Y:S05]  /*f730*/  IMAD.X R3, R3, 0x1, R246, P0 ;  /* 0x0000000103037824 */ /* 0x000fea00000e06f6 */
        /* <DEDUP_REMOVED lines=13> */
.L_x_4180:
[----:B---3--:R-:W3:Y:S01]  /*f810*/  LDL R132, [R1+0x8c] ;  /* 0x00008c0001847983 */ /* 0x008ee20000100800 */
[C---:B------:R-:W-:Y:S02]  /*f820*/  IADD3 R2, -R133.reuse, 0x10, RZ ;  /* 0x0000001085027810 */ /* 0x040fe40007ffe1ff */
[----:B------:R-:W-:Y:S01]  /*f830*/  ISETP.NE.U32.AND P3, PT, R133, RZ, PT ;  /* 0x000000ff8500720c */ /* 0x000fe20003f65070 */
[----:B------:R-:W4:Y:S01]  /*f840*/  LDL R3, [R1+0xb0] ;  /* 0x0000b00001037983 */ /* 0x000f220000100800 */
[----:B------:R-:W-:Y:S04]  /*f850*/  LOP3.LUT R2, R2, 0xf, RZ, 0xc0, !PT ;  /* 0x0000000f02027812 */ /* 0x000fe800078ec0ff */
        /* <DEDUP_REMOVED lines=8> */
[----:B------:R1:W-:Y:S04]  /*f8e0*/  LDGSTS.E.BYPASS.LTC128B.128 [R248+0x5900], [R132.64], !P4 ;  /* 0x0590000084f87fae */ /* 0x0003e8000e101d46 */
[----:B------:R1:W-:Y:S02]  /*f8f0*/  LDGSTS.E.BYPASS.LTC128B.128.ZFILL [R248+0x7900], [R2.64], P3 ;  /* 0x0790000002f87fae */ /* 0x0003e40009941d46 */
.L_x_4099:
[----:B------:R-:W-:Y:S05]  /*f900*/  BSYNC B0 ;  /* 0x0000000000007941 */ /* 0x000fea0003800000 */
.L_x_4098:
[----:B------:R-:W3:Y:S01]  /*f910*/  LDL R136, [R1+0xa8] ;  /* 0x0000a80001887983 */ /* 0x000ee20000100800 */
[----:B------:R-:W-:Y:S03]  /*f920*/  IMAD.MOV.U32 R141, RZ, RZ, c[0x0][0x2c4] ;  /* 0x0000b100ff8d7624 */ /* 0x000fe600078e00ff */
[----:B-1----:R-:W3:Y:S02]  /*f930*/  LDL R132, [R1+0x4] ;  /* 0x0000040001847983 */ /* 0x002ee40000100800 */
[----:B------:R-:W-:Y:S02]  /*f940*/  ISETP.NE.AND P0, PT, R141, 0x1, PT ;  /* 0x000000018d00780c */ /* 0x000fe40003f05270 */
[----:B------:R-:W4:Y:S04]  /*f950*/  LDL R135, [R1+0xa4] ;  /* 0x0000a40001877983 */ /* 0x000f280000100800 */
[----:B------:R-:W4:Y:S04]  /*f960*/  LDL R133, [R1+0xa0] ;  /* 0x0000a00001857983 */ /* 0x000f280000100800 */
[----:B------:R-:W5:Y:S04]  /*f970*/  LDL R0, [R1+0x9c] ;  /* 0x00009c0001007983 */ /* 0x000f680000100800 */
[----:B--2---:R-:W2:Y:S04]  /*f980*/  LDL R134, [R1+0x98] ;  /* 0x0000980001867983 */ /* 0x004ea80000100800 */
[----:B------:R-:W2:Y:S04]  /*f990*/  LDL R3, [R1+0x94] ;  /* 0x0000940001037983 */ /* 0x000ea80000100800 */
[----:B------:R-:W2:Y:S04]  /*f9a0*/  LDL R2, [R1+0xac] ;  /* 0x0000ac0001027983 */ /* 0x000ea80000100800 */
[----:B------:R-:W0:Y:S01]  /*f9b0*/  LDGDEPBAR ;  /* 0x00000000000079af */ /* 0x000e220000000000 */
[----:B---3--:R-:W-:Y:S04]  /*f9c0*/  LEA R132, R132, R136, 0x7 ;  /* 0x0000008884847211 */ /* 0x008fe800078e38ff */
[----:B----4-:R-:W-:Y:S02]  /*f9d0*/  IADD3 R132, R133, R132, R135 ;  /* 0x0000008485847210 */ /* 0x010fe40007ffe087 */
[----:B------:R-:W-:Y:S03]  /*f9e0*/  MOV R133, 0xffffffc0 ;  /* 0xffffffc000857802 */ /* 0x000fe60000000f00 */
[----:B-----5:R-:W-:Y:S02]  /*f9f0*/  IMAD.IADD R132, R0, 0x1, R132 ;  /* 0x0000000100847824 */ /* 0x020fe400078e0284 */
[----:B------:R-:W-:Y:S02]  /*fa00*/  IMAD R133, R250, R133, 0x1 ;  /* 0x00000001fa857424 */ /* 0x000fe400078e0285 */
[----:B------:R-:W-:Y:S03]  /*fa10*/  @P0 IMAD.HI.U32 R0, R132, c[0x0][0x2c8], RZ ;  /* 0x0000b20084000a27 */ /* 0x000fe600078e00ff */
[----:B--2---:R-:W-:Y:S02]  /*fa20*/  IADD3 R133, R3, R133, -R134 ;  /* 0x0000008503857210 */ /* 0x004fe40007ffe886 */
[----:B------:R-:W-:Y:S03]  /*fa30*/  @P0 SHF.R.U32.HI R132, RZ, c[0x0][0x2cc], R0 ;  /* 0x0000b300ff840a19 */ /* 0x000fe60000011600 */
[----:B------:R-:W-:Y:S01]  /*fa40*/  IMAD.IADD R133, R133, 0x1, -R2 ;  /* 0x0000000185857824 */ /* 0x000fe200078e0a02 */
[----:B------:R-:W-:-:S05]  /*fa50*/  BRA.DIV ~URZ, `(.L_x_4102) ;  /* 0x0000d5727f007947 */ /* 0x000fca000b800000 */
[----:B------:R1:W2:Y:S02]  /*fa60*/  SHFL.IDX PT, R0, R132, RZ, 0x1c1f ;  /* 0x001c1fff84007589 */ /* 0x0002a400000e0000 */
.L_x_4181:
[----:B--2---:R-:W-:Y:S05]  /*fa70*/  IMAD.IADD R0, R133, 0x1, R0 ;  /* 0x0000000185007824 */ /* 0x004fea00078e0200 */
[C---:B------:R-:W-:Y:S02]  /*fa80*/  ISETP.GT.AND P0, PT, R0.reuse, RZ, PT ;  /* 0x000000ff0000720c */ /* 0x040fe40003f04270 */
[----:B------:R-:W-:Y:S02]  /*fa90*/  ISETP.GT.AND P1, PT, R0, 0x1, PT ;  /* 0x000000010000780c */ /* 0x000fe40003f24270 */
[----:B------:R-:W-:Y:S02]  /*faa0*/  FSEL R141, R4, -INF , P0 ;  /* 0xff800000048d7808 */ /* 0x000fe40000000000 */
[C---:B------:R-:W-:Y:S02]  /*fab0*/  ISETP.GT.AND P0, PT, R0.reuse, 0x9, PT ;  /* 0x000000090000780c */ /* 0x040fe40003f04270 */
[C---:B------:R-:W-:Y:S02]  /*fac0*/  ISETP.GT.AND P2, PT, R0.reuse, 0x8, PT ;  /* 0x000000080000780c */ /* 0x040fe40003f44270 */
        /* <DEDUP_REMOVED lines=31> */
[----:B------:R-:W-:Y:S01]  /*fcc0*/  FMNMX.FTZ R136, R5, R136, !PT ;  /* 0x0000008805887209 */ /* 0x000fe20007810000 */
[----:B------:R-:W3:Y:S03]  /*fcd0*/  SHFL.IDX PT, R0, R132, 0x2, 0x1c1f ;  /* 0x005c1f0084007f89 */ /* 0x000ee600000e0000 */
        /* <DEDUP_REMOVED lines=9> */
[C---:B--2---:R-:W-:Y:S02]  /*fd70*/  IMAD.IADD R2, R133.reuse, 0x1, R2 ;  /* 0x0000000185027824 */ /* 0x044fe400078e0202 */
[----:B---3--:R-:W-:Y:S01]  /*fd80*/  IMAD.IADD R0, R133, 0x1, R0 ;  /* 0x0000000185007824 */ /* 0x008fe200078e0200 */
[----:B------:R-:W-:Y:S01]  /*fd90*/  FMNMX.FTZ R136, R49, R136, !PT ;  /* 0x0000008831887209 */ /* 0x000fe20007810000 */
[----:B-1----:R-:W-:Y:S01]  /*fda0*/  IMAD.IADD R133, R133, 0x1, R132 ;  /* 0x0000000185857824 */ /* 0x002fe200078e0284 */
[C---:B------:R-:W-:Y:S02]  /*fdb0*/  ISETP.GT.AND P0, PT, R2.reuse, RZ, PT ;  /* 0x000000ff0200720c */ /* 0x040fe40003f04270 */
[----:B------:R-:W-:Y:S02]  /*fdc0*/  ISETP.GT.AND P1, PT, R2, 0x1, PT ;  /* 0x000000010200780c */ /* 0x000fe40003f24270 */
[----:B------:R-:W-:Y:S02]  /*fdd0*/  FSEL R6, R6, -INF , P0 ;  /* 0xff80000006067808 */ /* 0x000fe40000000000 */
[C---:B------:R-:W-:Y:S02]  /*fde0*/  ISETP.GT.AND P0, PT, R2.reuse, 0x9, PT ;  /* 0x000000090200780c */ /* 0x040fe40003f04270 */
[----:B------:R-:W-:Y:S02]  /*fdf0*/  FSEL R17, R7, -INF , P1 ;  /* 0xff80000007117808 */ /* 0x000fe40000800000 */
[C---:B------:R-:W-:Y:S02]  /*fe00*/  ISETP.GT.AND P1, PT, R2.reuse, 0x10, PT ;  /* 0x000000100200780c */ /* 0x040fe40003f24270 */
[----:B------:R-:W-:Y:S02]  /*fe10*/  FSEL R19, R19, -INF , P0 ;  /* 0xff80000013137808 */ /* 0x000fe40000000000 */
        /* <DEDUP_REMOVED lines=22> */
[----:B------:R-:W-:Y:S02]  /*ff80*/  ISETP.GT.AND P2, PT, R0, 0x1, PT ;  /* 0x000000010000780c */ /* 0x000fe40003f44270 */
[C---:B------:R-:W-:Y:S02]  /*ff90*/  ISETP.GT.AND P1, PT, R133.reuse, RZ, PT ;  /* 0x000000ff8500720c */ /* 0x040fe40003f24270 */
[----:B------:R-:W-:Y:S02]  /*ffa0*/  ISETP.GT.AND P0, PT, R133, 0x1, PT ;  /* 0x000000018500780c */ /* 0x000fe40003f04270 */
[----:B------:R-:W-:Y:S02]  /*ffb0*/  FSEL R50, R50, -INF , P3 ;  /* 0xff80000032327808 */ /* 0x000fe40001800000 */
[----:B------:R-:W-:Y:S02]  /*ffc0*/  ISETP.GT.AND P3, PT, R0, RZ, PT ;  /* 0x000000ff0000720c */ /* 0x000fe40003f64270 */
[----:B------:R-:W-:Y:S02]  /*ffd0*/  FSEL R9, R9, -INF , P2 ;  /* 0xff80000009097808 */ /* 0x000fe40001000000 */
[----:B------:R-:W-:Y:S02]  /*ffe0*/  FSEL R10, R10, -INF , P1 ;  /* 0xff8000000a0a7808 */ /* 0x000fe40000800000 */
[----:B------:R-:W-:Y:S02]  /*fff0*/  FSEL R11, R11, -INF , P0 ;  /* 0xff8000000b0b7808 */ /* 0x000fe40000000000 */
[----:B------:R-:W-:Y:S02]  /*10000*/  ISETP.GT.AND P2, PT, R0, 0x9, PT ;  /* 0x000000090000780c */ /* 0x000fe40003f44270 */
[C---:B------:R-:W-:Y:S02]  /*10010*/  ISETP.GT.AND P1, PT, R133.reuse, 0x8, PT ;  /* 0x000000088500780c */ /* 0x040fe40003f24270 */
[----:B------:R-:W-:Y:S02]  /*10020*/  ISETP.GT.AND P0, PT, R133, 0x9, PT ;  /* 0x000000098500780c */ /* 0x000fe40003f04270 */
[----:B------:R-:W-:Y:S02]  /*10030*/  FSEL R16, R8, -INF , P3 ;  /* 0xff80000008107808 */ /* 0x000fe40001800000 */
[----:B------:R-:W-:Y:S02]  /*10040*/  ISETP.GT.AND P3, PT, R0, 0x8, PT ;  /* 0x000000080000780c */ /* 0x000fe40003f64270 */
        /* <DEDUP_REMOVED lines=25> */
[----:B------:R-:W-:Y:S02]  /*101e0*/  FMNMX.FTZ R136, R64, R136, !PT ;  /* 0x0000008840887209 */ /* 0x000fe40007810000 */
        /* <DEDUP_REMOVED lines=11> */
[----:B------:R-:W-:Y:S02]  /*102a0*/  FSEL R66, R66, -INF , P4 ;  /* 0xff80000042427808 */ /* 0x000fe40002000000 */
[----:B------:R-:W-:Y:S02]  /*102b0*/  FSEL R40, R40, -INF , P3 ;  /* 0xff80000028287808 */ /* 0x000fe40001800000 */
[C---:B------:R-:W-:Y:S02]  /*102c0*/  ISETP.GT.AND P3, PT, R0.reuse, 0x28, PT ;  /* 0x000000280000780c */ /* 0x040fe40003f64270 */
[----:B------:R-:W-:Y:S02]  /*102d0*/  FSEL R45, R45, -INF , P2 ;  /* 0xff8000002d2d7808 */ /* 0x000fe40001000000 */
[----:B------:R-:W-:Y:S02]  /*102e0*/  ISETP.GT.AND P2, PT, R0, 0x30, PT ;  /* 0x000000300000780c */ /* 0x000fe40003f44270 */
[----:B------:R-:W-:Y:S02]  /*102f0*/  FSEL R46, R46, -INF , P1 ;  /* 0xff8000002e2e7808 */ /* 0x000fe40000800000 */
[----:B------:R-:W-:Y:S02]  /*10300*/  FSEL R47, R47, -INF , P0 ;  /* 0xff8000002f2f7808 */ /* 0x000fe40000000000 */
        /* <DEDUP_REMOVED lines=32> */
[----:B------:R-:W-:Y:S02]  /*10510*/  FSEL R56, R56, -INF , P2 ;  /* 0xff80000038387808 */ /* 0x000fe40001000000 */
[----:B-1----:R-:W-:Y:S02]  /*10520*/  FMNMX.FTZ R136, R136, R0, !PT ;  /* 0x0000000088887209 */ /* 0x002fe40007810000 */
[----:B------:R-:W-:Y:S01]  /*10530*/  FMNMX.FTZ R134, R45, R134, !PT ;  /* 0x000000862d867209 */ /* 0x000fe20007810000 */
[----:B------:R-:W1:Y:S01]  /*10540*/  SHFL.BFLY PT, R0, R135, 0x2, 0x1f ;  /* 0x0c401f0087007f89 */ /* 0x000e6200000e0000 */
[----:B------:R-:W-:Y:S02]  /*10550*/  FSEL R57, R57, -INF , P1 ;  /* 0xff80000039397808 */ /* 0x000fe40000800000 */
        /* <DEDUP_REMOVED lines=11> */
[----:B-1----:R-:W-:Y:S02]  /*10610*/  FMNMX.FTZ R135, R135, R0, !PT ;  /* 0x0000000087877209 */ /* 0x002fe40007810000 */
[----:B------:R-:W-:Y:S02]  /*10620*/  ISETP.GT.AND P0, PT, R133, 0x39, PT ;  /* 0x000000398500780c */ /* 0x000fe40003f04270 */
[----:B------:R-:W-:Y:S01]  /*10630*/  FSEL R62, R62, -INF , P1 ;  /* 0xff8000003e3e7808 */ /* 0x000fe20000800000 */
[----:B------:R-:W1:Y:S01]  /*10640*/  SHFL.BFLY PT, R0, R135, 0x1, 0x1f ;  /* 0x0c201f0087007f89 */ /* 0x000e6200000e0000 */
[----:B------:R-:W-:Y:S02]  /*10650*/  FSEL R63, R63, -INF , P0 ;  /* 0xff8000003f3f7808 */ /* 0x000fe40000000000 */
[----:B-1----:R-:W-:Y:S05]  /*10660*/  FMNMX.FTZ R135, R135, R0, !PT ;  /* 0x0000000087877209 */ /* 0x002fea0007810000 */
        /* <DEDUP_REMOVED lines=23> */
.L_x_4182:
        /* <DEDUP_REMOVED lines=12> */
[--C-:B-1----:R-:W-:Y:S02]  /*108a0*/  FFMA.FTZ R4, R143, c[0x0][0x2d0], -R2.reuse ;  /* 0x0000b4008f047a23 */ /* 0x102fe40000010802 */
        /* <DEDUP_REMOVED lines=8> */
[----:B------:R-:W-:Y:S01]  /*10930*/  MOV R48, R212 ;  /* 0x000000d400307202 */ /* 0x000fe20000000f00 */
        /* <DEDUP_REMOVED lines=8> */
[----:B------:R-:W-:Y:S02]  /*109c0*/  FFMA.FTZ R141, R53, c[0x0][0x2d0], -R2 ;  /* 0x0000b400358d7a23 */ /* 0x000fe40000010802 */
[----:B------:R-:W-:Y:S01]  /*109d0*/  FMUL.FTZ R2, R135, c[0x0][0x2d0] ;  /* 0x0000b40087027a20 */ /* 0x000fe20000410000 */
[----:B------:R-:W-:Y:S04]  /*109e0*/  MUFU.EX2 R8, R8 ;  /* 0x0000000800087308 */ /* 0x000fe80000000800 */
[----:B------:R-:W-:Y:S05]  /*109f0*/  FSEL R2, R2, RZ, P0 ;  /* 0x000000ff02027208 */ /* 0x000fea0000000000 */
[--C-:B------:R-:W-:Y:S01]  /*10a00*/  FFMA.FTZ R36, R19, c[0x0][0x2d0], -R2.reuse ;  /* 0x0000b40013247a23 */ /* 0x100fe20000010802 */
[----:B------:R-:W-:Y:S01]  /*10a10*/  MUFU.EX2 R137, R137 ;  /* 0x0000008900897308 */ /* 0x000fe20000000800 */
[--C-:B------:R-:W-:Y:S02]  /*10a20*/  FFMA.FTZ R37, R50, c[0x0][0x2d0], -R2.reuse ;  /* 0x0000b40032257a23 */ /* 0x100fe40000010802 */
        /* <DEDUP_REMOVED lines=11> */
[--C-:B------:R-:W-:Y:S02]  /*10ae0*/  FFMA.FTZ R222, R34, c[0x0][0x2d0], -R2.reuse ;  /* 0x0000b40022de7a23 */ /* 0x100fe40000010802 */
        /* <DEDUP_REMOVED lines=18> */
[----:B---3--:R-:W-:Y:S02]  /*10c10*/  FFMA.FTZ R0, R132, R7, R3 ;  /* 0x0000000784007223 */ /* 0x008fe40000010003 */
[----:B------:R-:W-:Y:S02]  /*10c20*/  FFMA.FTZ R3, R6, c[0x0][0x2d0], -R2 ;  /* 0x0000b40006037a23 */ /* 0x000fe40000010802 */
[----:B------:R-:W-:Y:S01]  /*10c30*/  FADD.FTZ R7, R4, R0 ;  /* 0x0000000004077221 */ /* 0x000fe20000010000 */
[----:B------:R-:W-:Y:S01]  /*10c40*/  FSEL R0, R135, RZ, P0 ;  /* 0x000000ff87007208 */ /* 0x000fe20000000000 */
[--C-:B------:R-:W-:Y:S01]  /*10c50*/  FFMA.FTZ R4, R17, c[0x0][0x2d0], -R2.reuse ;  /* 0x0000b40011047a23 */ /* 0x100fe20000010802 */
[----:B------:R-:W-:Y:S01]  /*10c60*/  MUFU.EX2 R209, R3 ;  /* 0x0000000300d17308 */ /* 0x000fe20000000800 */
[----:B------:R-:W-:Y:S01]  /*10c70*/  FSETP.NEU.FTZ.AND P0, PT, R134, -INF , PT ;  /* 0xff8000008600780b */ /* 0x000fe20003f1d000 */
[----:B------:R-:W-:Y:S02]  /*10c80*/  FFMA.FTZ R6, R18, c[0x0][0x2d0], -R2 ;  /* 0x0000b40012067a23 */ /* 0x000fe40000010802 */
[----:B------:R-:W-:Y:S01]  /*10c90*/  FADD.FTZ R0, -R0, R138 ;  /* 0x0000008a00007221 */ /* 0x000fe20000010100 */
[----:B------:R-:W-:Y:S01]  /*10ca0*/  MOV R138, R214 ;  /* 0x000000d6008a7202 */ /* 0x000fe20000000f00 */
[----:B------:R-:W-:Y:S02]  /*10cb0*/  FMUL.FTZ R2, R134, c[0x0][0x2d0] ;  /* 0x0000b40086027a20 */ /* 0x000fe40000410000 */
[----:B------:R-:W-:Y:S02]  /*10cc0*/  FMUL.FTZ R0, R0, c[0x0][0x2d0] ;  /* 0x0000b40000007a20 */ /* 0x000fe40000410000 */
[----:B------:R-:W-:Y:S01]  /*10cd0*/  MUFU.EX2 R4, R4 ;  /* 0x0000000400047308 */ /* 0x000fe20000000800 */
[----:B------:R-:W-:Y:S05]  /*10ce0*/  FSEL R2, R2, RZ, P0 ;  /* 0x000000ff02027208 */ /* 0x000fea0000000000 */
        /* <DEDUP_REMOVED lines=17> */
[C---:B--2---:R-:W-:Y:S01]  /*10e00*/  FFMA.FTZ R0, R3.reuse, R215, R209 ;  /* 0x000000d703007223 */ /* 0x044fe200000100d1 */
[C---:B------:R-:W-:Y:S01]  /*10e10*/  F2FP.BF16.PACK_AB R209, R4.reuse, R209 ;  /* 0x000000d104d1723e */ /* 0x040fe200000010ff */
[----:B------:R-:W-:Y:S02]  /*10e20*/  FMUL.FTZ R70, R3, R70 ;  /* 0x0000004603467220 */ /* 0x000fe40000410000 */
[----:B------:R-:W-:Y:S01]  /*10e30*/  FADD.FTZ R33, R4, R0 ;  /* 0x0000000004217221 */ /* 0x000fe20000010000 */
[----:B------:R-:W-:Y:S01]  /*10e40*/  FSEL R0, R134, RZ, P0 ;  /* 0x000000ff86007208 */ /* 0x000fe20000000000 */
[--C-:B------:R-:W-:Y:S01]  /*10e50*/  FFMA.FTZ R4, R16, c[0x0][0x2d0], -R2.reuse ;  /* 0x0000b40010047a23 */ /* 0x100fe20000010802 */
[----:B------:R-:W-:Y:S01]  /*10e60*/  FSETP.NEU.FTZ.AND P0, PT, R133, -INF , PT ;  /* 0xff8000008500780b */ /* 0x000fe20003f1d000 */
[C---:B------:R-:W-:Y:S01]  /*10e70*/  FMUL.FTZ R71, R3.reuse, R71 ;  /* 0x0000004703477220 */ /* 0x040fe20000410000 */
[----:B------:R-:W-:Y:S01]  /*10e80*/  MUFU.EX2 R231, R231 ;  /* 0x000000e700e77308 */ /* 0x000fe20000000800 */
[----:B------:R-:W-:Y:S01]  /*10e90*/  FADD.FTZ R0, -R0, R139 ;  /* 0x0000008b00007221 */ /* 0x000fe20000010100 */
[----:B------:R-:W-:Y:S01]  /*10ea0*/  MOV R139, R52 ;  /* 0x00000034008b7202 */ /* 0x000fe20000000f00 */
[C---:B------:R-:W-:Y:S01]  /*10eb0*/  FMUL.FTZ R82, R3.reuse, R82 ;  /* 0x0000005203527220 */ /* 0x040fe20000410000 */
[----:B------:R-:W-:Y:S01]  /*10ec0*/  MOV R52, R210 ;  /* 0x000000d200347202 */ /* 0x000fe20000000f00 */
[----:B------:R-:W-:Y:S02]  /*10ed0*/  FMUL.FTZ R0, R0, c[0x0][0x2d0] ;  /* 0x0000b40000007a20 */ /* 0x000fe40000410000 */
[C---:B------:R-:W-:Y:S02]  /*10ee0*/  FMUL.FTZ R83, R3.reuse, R83 ;  /* 0x0000005303537220 */ /* 0x040fe40000410000 */
[C---:B------:R-:W-:Y:S01]  /*10ef0*/  FMUL.FTZ R86, R3.reuse, R86 ;  /* 0x0000005603567220 */ /* 0x040fe20000410000 */
[----:B------:R1:W2:Y:S01]  /*10f00*/  MUFU.EX2 R210, R5 ;  /* 0x0000000500d27308 */ /* 0x0002a20000000800 */
        /* <DEDUP_REMOVED lines=13> */
[----:B-1----:R-:W-:Y:S01]  /*10fe0*/  FFMA.FTZ R5, R9, c[0x0][0x2d0], -R2 ;  /* 0x0000b40009057a23 */ /* 0x002fe20000010802 */
[C---:B------:R-:W-:Y:S01]  /*10ff0*/  FSEL R2, R133.reuse, RZ, P0 ;  /* 0x000000ff85027208 */ /* 0x040fe20000000000 */
[----:B------:R-:W5:Y:S05]  /*11000*/  LDL.LU R9, [R1+0x80] ;  /* 0x0000800001097983 */ /* 0x000f6a0000300800 */
[----:B------:R2:W-:Y:S01]  /*11010*/  MUFU.EX2 R20, R5 ;  /* 0x0000000500147308 */ /* 0x0005e20000000800 */
[----:B------:R-:W-:Y:S02]  /*11020*/  FADD.FTZ R2, -R2, R140 ;  /* 0x0000008c02027221 */ /* 0x000fe40000010100 */
[----:B---3--:R-:W-:Y:S02]  /*11030*/  FMUL.FTZ R4, R133, c[0x0][0x2d0] ;  /* 0x0000b40085047a20 */ /* 0x008fe40000410000 */
[----:B------:R-:W-:Y:S03]  /*11040*/  FMUL.FTZ R2, R2, c[0x0][0x2d0] ;  /* 0x0000b40002027a20 */ /* 0x000fe60000410000 */
[----:B------:R-:W-:Y:S02]  /*11050*/  FSEL R4, R4, RZ, P0 ;  /* 0x000000ff04047208 */ /* 0x000fe40000000000 */
[----:B------:R-:W-:Y:S03]  /*11060*/  MUFU.EX2 R252, R252 ;  /* 0x000000fc00fc7308 */ /* 0x000fe60000000800 */
[--C-:B------:R-:W-:Y:S02]  /*11070*/  FFMA.FTZ R23, R59, c[0x0][0x2d0], -R4.reuse ;  /* 0x0000b4003b177a23 */ /* 0x100fe40000010804 */
[--C-:B------:R-:W-:Y:S02]  /*11080*/  FFMA.FTZ R22, R62, c[0x0][0x2d0], -R4.reuse ;  /* 0x0000b4003e167a23 */ /* 0x100fe40000010804 */
[--C-:B------:R-:W-:Y:S03]  /*11090*/  FFMA.FTZ R140, R58, c[0x0][0x2d0], -R4.reuse ;  /* 0x0000b4003a8c7a23 */ /* 0x100fe60000010804 */
[----:B------:R-:W1:Y:S01]  /*110a0*/  MUFU.EX2 R2, R2 ;  /* 0x0000000200027308 */ /* 0x000e620000000800 */
[--C-:B------:R-:W-:Y:S02]  /*110b0*/  FFMA.FTZ R214, R30, c[0x0][0x2d0], -R4.reuse ;  /* 0x0000b4001ed67a23 */ /* 0x100fe40000010804 */
[--C-:B------:R-:W-:Y:S02]  /*110c0*/  FFMA.FTZ R213, R31, c[0x0][0x2d0], -R4.reuse ;  /* 0x0000b4001fd57a23 */ /* 0x100fe40000010804 */
[----:B--2---:R-:W-:Y:S01]  /*110d0*/  FADD.FTZ R5, R210, R7 ;  /* 0x00000007d2057221 */ /* 0x004fe20000010000 */
[----:B------:R-:W-:Y:S01]  /*110e0*/  MOV R7, R141 ;  /* 0x0000008d00077202 */ /* 0x000fe20000000f00 */
[--C-:B------:R-:W-:Y:S01]  /*110f0*/  FFMA.FTZ R38, R46, c[0x0][0x2d0], -R4.reuse ;  /* 0x0000b4002e267a23 */ /* 0x100fe20000010804 */
[C---:B------:R-:W-:Y:S01]  /*11100*/  F2FP.BF16.PACK_AB R210, R8.reuse, R210 ;  /* 0x000000d208d2723e */ /* 0x040fe200000010ff */
[----:B------:R-:W-:Y:S02]  /*11110*/  FADD.FTZ R212, R8, R5 ;  /* 0x0000000508d47221 */ /* 0x000fe40000010000 */
[----:B------:R-:W2:Y:S01]  /*11120*/  LDL.LU R5, [R1+0x84] ;  /* 0x0000840001057983 */ /* 0x000ea20000300800 */
        /* <DEDUP_REMOVED lines=9> */
[--C-:B------:R-:W-:Y:S02]  /*111c0*/  FFMA.FTZ R251, R43, c[0x0][0x2d0], -R4.reuse ;  /* 0x0000b4002bfb7a23 */ /* 0x100fe40000010804 */
[----:B------:R-:W-:Y:S01]  /*111d0*/  FFMA.FTZ R67, R63, c[0x0][0x2d0], -R4 ;  /* 0x0000b4003f437a23 */ /* 0x000fe20000010804 */
[----:B------:R-:W-:Y:S01]  /*111e0*/  MUFU.EX2 R215, R215 ;  /* 0x000000d700d77308 */ /* 0x000fe20000000800 */
[C---:B----4-:R-:W-:Y:S01]  /*111f0*/  FMUL.FTZ R12, R0.reuse, R200 ;  /* 0x000000c8000c7220 */ /* 0x050fe20000410000 */
[----:B------:R-:W-:Y:S01]  /*11200*/  MOV R200, R23 ;  /* 0x0000001700c87202 */ /* 0x000fe20000000f00 */
[----:B------:R-:W-:Y:S01]  /*11210*/  FMUL.FTZ R29, R0, R193 ;  /* 0x000000c1001d7220 */ /* 0x000fe20000410000 */
[----:B------:R-:W-:Y:S01]  /*11220*/  MOV R193, R140 ;  /* 0x0000008c00c17202 */ /* 0x000fe20000000f00 */
[----:B-1----:R-:W-:Y:S01]  /*11230*/  FMUL.FTZ R42, R2, R158 ;  /* 0x0000009e022a7220 */ /* 0x002fe20000410000 */
[----:B------:R-:W-:Y:S01]  /*11240*/  F2FP.BF16.PACK_AB R140, R20, R21 ;  /* 0x00000015148c723e */ /* 0x000fe200000010ff */
[----:B------:R-:W-:Y:S02]  /*11250*/  FMUL.FTZ R62, R2, R162 ;  /* 0x000000a2023e7220 */ /* 0x000fe40000410000 */
[----:B------:R-:W-:Y:S01]  /*11260*/  FMUL.FTZ R25, R0, R173 ;  /* 0x000000ad00197220 */ /* 0x000fe20000410000 */
[----:B------:R-:W1:Y:S01]  /*11270*/  MUFU.EX2 R162, R36 ;  /* 0x0000002400a27308 */ /* 0x000e620000000800 */
[----:B------:R-:W-:Y:S02]  /*11280*/  FMUL.FTZ R43, R2, R159 ;  /* 0x0000009f022b7220 */ /* 0x000fe40000410000 */
        /* <DEDUP_REMOVED lines=9> */
[----:B------:R-:W-:Y:S01]  /*11320*/  FMUL.FTZ R41, R0, R157 ;  /* 0x0000009d00297220 */ /* 0x000fe20000410000 */
[----:B------:R-:W-:Y:S01]  /*11330*/  MOV R139, R49 ;  /* 0x00000031008b7202 */ /* 0x000fe20000000f00 */
[----:B------:R-:W-:Y:S01]  /*11340*/  FADD.FTZ R157, R6, R33 ;  /* 0x00000021069d7221 */ /* 0x000fe20000010000 */
[----:B------:R-:W-:Y:S01]  /*11350*/  MOV R49, R211 ;  /* 0x000000d300317202 */ /* 0x000fe20000000f00 */
[C---:B------:R-:W-:Y:S01]  /*11360*/  FMUL.FTZ R7, R3.reuse, R207 ;  /* 0x000000cf03077220 */ /* 0x040fe20000410000 */
[----:B------:R4:W-:Y:S01]  /*11370*/  MUFU.EX2 R173, R19 ;  /* 0x0000001300ad7308 */ /* 0x0009e20000000800 */
[C---:B---3--:R-:W-:Y:S01]  /*11380*/  FMUL.FTZ R10, R2.reuse, R190 ;  /* 0x000000be020a7220 */ /* 0x048fe20000410000 */
        /* <DEDUP_REMOVED lines=10> */
[----:B------:R-:W-:Y:S01]  /*11430*/  FMUL.FTZ R14, R2, R202 ;  /* 0x000000ca020e7220 */ /* 0x000fe20000410000 */
[----:B------:R-:W-:Y:S01]  /*11440*/  MOV R203, R54 ;  /* 0x0000003600cb7202 */ /* 0x000fe20000000f00 */
[C---:B----4-:R-:W-:Y:S01]  /*11450*/  FMUL.FTZ R18, R3.reuse, R182 ;  /* 0x000000b603127220 */ /* 0x050fe20000410000 */
[----:B------:R-:W-:Y:S01]  /*11460*/  MOV R182, R38 ;  /* 0x0000002600b67202 */ /* 0x000fe20000000f00 */
[----:B------:R-:W-:Y:S01]  /*11470*/  FMUL.FTZ R24, R0, R172 ;  /* 0x000000ac00187220 */ /* 0x000fe20000410000 */
[----:B------:R-:W-:Y:S01]  /*11480*/  MOV R191, R34 ;  /* 0x0000002200bf7202 */ /* 0x000fe20000000f00 */
[C---:B------:R-:W-:Y:S01]  /*11490*/  FMUL.FTZ R26, R2.reuse, R174 ;  /* 0x000000ae021a7220 */ /* 0x040fe20000410000 */
[----:B------:R-:W-:Y:S01]  /*114a0*/  MOV R202, R50 ;  /* 0x0000003200ca7202 */ /* 0x000fe20000000f00 */
[----:B------:R3:W-:Y:S01]  /*114b0*/  MUFU.EX2 R161, R32 ;  /* 0x0000002000a17308 */ /* 0x0007e20000000800 */
[----:B------:R-:W-:Y:S01]  /*114c0*/  FMUL.FTZ R27, R2, R175 ;  /* 0x000000af021b7220 */ /* 0x000fe20000410000 */
[----:B------:R-:W-:Y:S01]  /*114d0*/  MOV R207, R138 ;  /* 0x0000008a00cf7202 */ /* 0x000fe20000000f00 */
[----:B------:R-:W-:Y:S01]  /*114e0*/  FMUL.FTZ R28, R0, R192 ;  /* 0x000000c0001c7220 */ /* 0x000fe20000410000 */
[----:B------:R-:W-:Y:S01]  /*114f0*/  MOV R192, R200 ;  /* 0x000000c800c07202 */ /* 0x000fe20000000f00 */
[C---:B------:R-:W-:Y:S01]  /*11500*/  FMUL.FTZ R19, R3.reuse, R183 ;  /* 0x000000b703137220 */ /* 0x040fe20000410000 */
[----:B------:R-:W-:Y:S01]  /*11510*/  MOV R183, R37 ;  /* 0x0000002500b77202 */ /* 0x000fe20000000f00 */
[----:B------:R-:W-:Y:S01]  /*11520*/  FMUL.FTZ R31, R2, R195 ;  /* 0x000000c3021f7220 */ /* 0x000fe20000410000 */
[----:B------:R-:W-:Y:S01]  /*11530*/  LDSM.16.MT88.4 R36, [R234+0x100] ;  /* 0x00010000ea24783b */ /* 0x000fe20000004200 */
[C---:B------:R-:W-:Y:S01]  /*11540*/  FMUL.FTZ R34, R3.reuse, R166 ;  /* 0x000000a603227220 */ /* 0x040fe20000410000 */
[----:B------:R-:W4:Y:S01]  /*11550*/  MUFU.EX2 R160, R17 ;  /* 0x0000001100a07308 */ /* 0x000f220000000800 */
[----:B------:R-:W-:Y:S01]  /*11560*/  FMUL.FTZ R35, R3, R167 ;  /* 0x000000a703237220 */ /* 0x000fe20000410000 */
[----:B------:R-:W-:Y:S01]  /*11570*/  MOV R200, R67 ;  /* 0x0000004300c87202 */ /* 0x000fe20000000f00 */
[C---:B------:R-:W-:Y:S01]  /*11580*/  FMUL.FTZ R33, R132.reuse, R165 ;  /* 0x000000a584217220 */ /* 0x040fe20000410000 */
[----:B------:R-:W-:Y:S01]  /*11590*/  MOV R165, R48 ;  /* 0x0000003000a57202 */ /* 0x000fe20000000f00 */
[----:B-1----:R-:W-:Y:S01]  /*115a0*/  FMUL.FTZ R16, R132, R180 ;  /* 0x000000b484107220 */ /* 0x002fe20000410000 */
[----:B------:R-:W-:Y:S01]  /*115b0*/  MOV R180, R201 ;  /* 0x000000c900b47202 */ /* 0x000fe20000000f00 */
[C---:B------:R-:W-:Y:S01]  /*115c0*/  FMUL.FTZ R56, R0.reuse, R148 ;  /* 0x0000009400387220 */ /* 0x040fe20000410000 */
[----:B------:R-:W-:Y:S01]  /*115d0*/  MOV R195, R66 ;  /* 0x0000004200c37202 */ /* 0x000fe20000000f00 */
[----:B------:R-:W-:Y:S01]  /*115e0*/  FMUL.FTZ R57, R0, R149 ;  /* 0x0000009500397220 */ /* 0x000fe20000410000 */
[----:B------:R-:W-:Y:S01]  /*115f0*/  MUFU.EX2 R138, R225 ;  /* 0x000000e1008a7308 */ /* 0x000fe20000000800 */
[C---:B------:R-:W-:Y:S02]  /*11600*/  FMUL.FTZ R58, R2.reuse, R150 ;  /* 0x00000096023a7220 */ /* 0x040fe40000410000 */
[----:B------:R-:W-:Y:S02]  /*11610*/  FMUL.FTZ R59, R2, R151 ;  /* 0x00000097023b7220 */ /* 0x000fe40000410000 */
[----:B---3--:R-:W-:Y:S01]  /*11620*/  FMUL.FTZ R32, R132, R164 ;  /* 0x000000a484207220 */ /* 0x008fe20000410000 */
[----:B------:R-:W-:Y:S01]  /*11630*/  LDSM.16.MT88.4 R148, [R235+0x100] ;  /* 0x00010000eb94783b */ /* 0x000fe20000004200 */
[C---:B------:R-:W-:Y:S01]  /*11640*/  FMUL.FTZ R44, R0.reuse, R176 ;  /* 0x000000b0002c7220 */ /* 0x040fe20000410000 */
[----:B------:R-:W-:Y:S01]  /*11650*/  MOV R164, R49 ;  /* 0x0000003100a47202 */ /* 0x000fe20000000f00 */
[----:B------:R-:W-:Y:S01]  /*11660*/  FMUL.FTZ R45, R0, R177 ;  /* 0x000000b1002d7220 */ /* 0x000fe20000410000 */
[----:B------:R-:W-:Y:S01]  /*11670*/  MUFU.EX2 R172, R223 ;  /* 0x000000df00ac7308 */ /* 0x000fe20000000800 */
[C---:B------:R-:W-:Y:S02]  /*11680*/  FMUL.FTZ R46, R2.reuse, R178 ;  /* 0x000000b2022e7220 */ /* 0x040fe40000410000 */
[----:B------:R-:W-:Y:S01]  /*11690*/  FMUL.FTZ R47, R2, R179 ;  /* 0x000000b3022f7220 */ /* 0x000fe20000410000 */
[----:B----4-:R-:W-:Y:S01]  /*116a0*/  F2FP.BF16.PACK_AB R143, R163, R160 ;  /* 0x000000a0a38f723e */ /* 0x010fe200000010ff */
[C---:B------:R-:W-:Y:S01]  /*116b0*/  FMUL.FTZ R17, R132.reuse, R181 ;  /* 0x000000b584117220 */ /* 0x040fe20000410000 */
[----:B------:R-:W-:Y:S01]  /*116c0*/  MOV R181, R55 ;  /* 0x0000003700b57202 */ /* 0x000fe20000000f00 */
[C---:B------:R-:W-:Y:S02]  /*116d0*/  FMUL.FTZ R48, R132.reuse, R152 ;  /* 0x0000009884307220 */ /* 0x040fe40000410000 */
[----:B------:R-:W-:Y:S01]  /*116e0*/  FMUL.FTZ R49, R132, R153 ;  /* 0x0000009984317220 */ /* 0x000fe20000410000 */
[----:B------:R-:W-:Y:S01]  /*116f0*/  MUFU.EX2 R179, R222 ;  /* 0x000000de00b37308 */ /* 0x000fe20000000800 */
        /* <DEDUP_REMOVED lines=31> */
[C---:B------:R-:W-:Y:S02]  /*118f0*/  FMUL.FTZ R111, R2.reuse, R111 ;  /* 0x0000006f026f7220 */ /* 0x040fe40000410000 */
[C---:B------:R-:W-:Y:S02]  /*11900*/  FMUL.FTZ R122, R2.reuse, R122 ;  /* 0x0000007a027a7220 */ /* 0x040fe40000410000 */
[C---:B------:R-:W-:Y:S02]  /*11910*/  FMUL.FTZ R123, R2.reuse, R123 ;  /* 0x0000007b027b7220 */ /* 0x040fe40000410000 */
[C---:B------:R-:W-:Y:S01]  /*11920*/  FMUL.FTZ R126, R2.reuse, R126 ;  /* 0x0000007e027e7220 */ /* 0x040fe20000410000 */
[----:B------:R-:W-:Y:S01]  /*11930*/  MUFU.EX2 R221, R191 ;  /* 0x000000bf00dd7308 */ /* 0x000fe20000000800 */
[----:B------:R-:W-:Y:S02]  /*11940*/  FMUL.FTZ R127, R2, R127 ;  /* 0x0000007f027f7220 */ /* 0x000fe40000410000 */
[C---:B------:R-:W-:Y:S02]  /*11950*/  FMUL.FTZ R120, R0.reuse, R120 ;  /* 0x0000007800787220 */ /* 0x040fe40000410000 */
[C---:B------:R-:W-:Y:S02]  /*11960*/  FMUL.FTZ R121, R0.reuse, R121 ;  /* 0x0000007900797220 */ /* 0x040fe40000410000 */
[C---:B------:R-:W-:Y:S02]  /*11970*/  FMUL.FTZ R124, R0.reuse, R124 ;  /* 0x0000007c007c7220 */ /* 0x040fe40000410000 */
[C---:B------:R-:W-:Y:S01]  /*11980*/  FMUL.FTZ R125, R0.reuse, R125 ;  /* 0x0000007d007d7220 */ /* 0x040fe20000410000 */
[----:B------:R-:W-:Y:S10]  /*11990*/  MUFU.EX2 R177, R219 ;  /* 0x000000db00b17308 */ /* 0x000ff40000000800 */
[----:B------:R-:W-:Y:S10]  /*119a0*/  MUFU.EX2 R174, R220 ;  /* 0x000000dc00ae7308 */ /* 0x000ff40000000800 */
[----:B------:R-:W-:Y:S10]  /*119b0*/  MUFU.EX2 R220, R190 ;  /* 0x000000be00dc7308 */ /* 0x000ff40000000800 */
[----:B------:R-:W-:Y:S10]  /*119c0*/  MUFU.EX2 R251, R251 ;  /* 0x000000fb00fb7308 */ /* 0x000ff40000000800 */
[----:B------:R-:W-:Y:S01]  /*119d0*/  MUFU.EX2 R219, R192 ;  /* 0x000000c000db7308 */ /* 0x000fe20000000800 */
[C---:B-----5:R-:W-:Y:S02]  /*119e0*/  FFMA.FTZ R4, R0.reuse, R9, R21 ;  /* 0x0000000900047223 */ /* 0x060fe40000010015 */
[----:B------:R-:W-:Y:S01]  /*119f0*/  FMUL.FTZ R9, R0, R189 ;  /* 0x000000bd00097220 */ /* 0x000fe20000410000 */
[----:B------:R-:W-:Y:S01]  /*11a00*/  MOV R189, R22 ;  /* 0x0000001600bd7202 */ /* 0x000fe20000000f00 */
[----:B------:R-:W-:Y:S02]  /*11a10*/  FADD.FTZ R158, R20, R4 ;  /* 0x00000004149e7221 */ /* 0x000fe40000010000 */
[----:B------:R-:W1:Y:S01]  /*11a20*/  LDSM.16.MT88.4 R20, [R233+0x100] ;  /* 0x00010000e914783b */ /* 0x000e620000004200 */
[----:B------:R-:W-:Y:S01]  /*11a30*/  FMUL.FTZ R4, R132, R204 ;  /* 0x000000cc84047220 */ /* 0x000fe20000410000 */
[----:B------:R-:W-:Y:S01]  /*11a40*/  MOV R201, R189 ;  /* 0x000000bd00c97202 */ /* 0x000fe20000000f00 */
[----:B------:R-:W-:Y:S01]  /*11a50*/  FADD.FTZ R0, R137, R212 ;  /* 0x000000d489007221 */ /* 0x000fe20000010000 */
[----:B------:R-:W-:Y:S01]  /*11a60*/  MOV R189, R51 ;  /* 0x0000003300bd7202 */ /* 0x000fe20000000f00 */
[----:B------:R-:W-:Y:S01]  /*11a70*/  FMUL.FTZ R51, R3, R155 ;  /* 0x0000009b03337220 */ /* 0x000fe20000410000 */
[----:B------:R-:W-:Y:S02]  /*11a80*/  MOV R204, R139 ;  /* 0x0000008b00cc7202 */ /* 0x000fe40000000f00 */
        /* <DEDUP_REMOVED lines=8> */
[----:B------:R-:W-:Y:S04]  /*11b10*/  F2FP.BF16.PACK_AB R142, R173, R161 ;  /* 0x000000a1ad8e723e */ /* 0x000fe800000010ff */
[----:B------:R-:W2:Y:S01]  /*11b20*/  MUFU.EX2 R2, R227 ;  /* 0x000000e300027308 */ /* 0x000ea20000000800 */
[-C--:B-1----:R-:W-:Y:S08]  /*11b30*/  HMMA.16816.F32.BF16 R4, R208, R20.reuse, R4 ;  /* 0x00000014d004723c */ /* 0x082ff00000041804 */
[C---:B------:R-:W-:Y:S01]  /*11b40*/  HMMA.16816.F32.BF16 R8, R140.reuse, R20, R8 ;  /* 0x000000148c08723c */ /* 0x040fe20000041808 */
[----:B------:R-:W-:Y:S06]  /*11b50*/  MUFU.EX2 R227, R205 ;  /* 0x000000cd00e37308 */ /* 0x000fec0000000800 */
[C---:B------:R-:W-:Y:S01]  /*11b60*/  FMUL.FTZ R20, R132.reuse, R196 ;  /* 0x000000c484147220 */ /* 0x040fe20000410000 */
[-C--:B------:R-:W-:Y:S03]  /*11b70*/  HMMA.16816.F32.BF16 R12, R140, R22.reuse, R12 ;  /* 0x000000168c0c723c */ /* 0x080fe6000004180c */
[----:B------:R-:W-:Y:S01]  /*11b80*/  MUFU.EX2 R226, R195 ;  /* 0x000000c300e27308 */ /* 0x000fe20000000800 */
[C---:B------:R-:W-:Y:S01]  /*11b90*/  FMUL.FTZ R21, R132.reuse, R197 ;  /* 0x000000c584157220 */ /* 0x040fe20000410000 */
[----:B------:R-:W-:Y:S01]  /*11ba0*/  MOV R196, R65 ;  /* 0x0000004100c47202 */ /* 0x000fe20000000f00 */
[C---:B------:R-:W-:Y:S01]  /*11bb0*/  FMUL.FTZ R65, R132.reuse, R145 ;  /* 0x0000009184417220 */ /* 0x040fe20000410000 */
[----:B------:R-:W-:Y:S01]  /*11bc0*/  MOV R197, R64 ;  /* 0x0000004000c57202 */ /* 0x000fe20000000f00 */
[C---:B------:R-:W-:Y:S04]  /*11bd0*/  HMMA.16816.F32.BF16 R16, R208.reuse, R22, R16 ;  /* 0x00000016d010723c */ /* 0x040fe80000041810 */
[----:B------:R-:W-:Y:S02]  /*11be0*/  FMUL.FTZ R64, R132, R144 ;  /* 0x0000009084407220 */ /* 0x000fe40000410000 */
[----:B------:R-:W-:Y:S01]  /*11bf0*/  LDSM.16.MT88.4 R144, [R233+0x2100] ;  /* 0x00210000e990783b */ /* 0x000fe20000004200 */
[C---:B------:R-:W-:Y:S01]  /*11c00*/  FMUL.FTZ R22, R3.reuse, R198 ;  /* 0x000000c603167220 */ /* 0x040fe20000410000 */
[----:B------:R-:W-:Y:S01]  /*11c10*/  MOV R198, R53 ;  /* 0x0000003500c67202 */ /* 0x000fe20000000f00 */
[----:B------:R-:W-:Y:S03]  /*11c20*/  FMUL.FTZ R23, R3, R199 ;  /* 0x000000c703177220 */ /* 0x000fe60000410000 */
[----:B------:R-:W-:Y:S01]  /*11c30*/  MOV R199, R52 ;  /* 0x0000003400c77202 */ /* 0x000fe20000000f00 */
[----:B--2---:R-:W-:Y:S01]  /*11c40*/  FADD.FTZ R0, R2, R0 ;  /* 0x0000000002007221 */ /* 0x004fe20000010000 */
[----:B------:R-:W1:Y:S02]  /*11c50*/  LDSM.16.MT88.4 R52, [R236+0x100] ;  /* 0x00010000ec34783b */ /* 0x000e640000004200 */
[-C--:B------:R-:W-:Y:S03]  /*11c60*/  HMMA.16816.F32.BF16 R20, R208, R36.reuse, R20 ;  /* 0x00000024d014723c */ /* 0x080fe60000041814 */
[----:B------:R-:W-:Y:S05]  /*11c70*/  FADD.FTZ R0, R139, R0 ;  /* 0x000000008b007221 */ /* 0x000fea0000010000 */
[C---:B------:R-:W-:Y:S07]  /*11c80*/  HMMA.16816.F32.BF16 R24, R140.reuse, R36, R24 ;  /* 0x000000248c18723c */ /* 0x040fee0000041818 */
[C---:B------:R-:W-:Y:S01]  /*11c90*/  FMUL.FTZ R36, R132.reuse, R184 ;  /* 0x000000b884247220 */ /* 0x040fe20000410000 */
[-C--:B------:R-:W-:Y:S01]  /*11ca0*/  HMMA.16816.F32.BF16 R28, R140, R38.reuse, R28 ;  /* 0x000000268c1c723c */ /* 0x080fe2000004181c */
[----:B------:R-:W-:Y:S03]  /*11cb0*/  MUFU.EX2 R184, R197 ;  /* 0x000000c500b87308 */ /* 0x000fe60000000800 */
[C---:B------:R-:W-:Y:S04]  /*11cc0*/  FMUL.FTZ R37, R132.reuse, R185 ;  /* 0x000000b984257220 */ /* 0x040fe80000410000 */
[C---:B------:R-:W-:Y:S03]  /*11cd0*/  HMMA.16816.F32.BF16 R32, R208.reuse, R38, R32 ;  /* 0x00000026d020723c */ /* 0x040fe60000041820 */
[----:B------:R-:W-:Y:S04]  /*11ce0*/  MUFU.EX2 R185, R196 ;  /* 0x000000c400b97308 */ /* 0x000fe80000000800 */
[C---:B------:R-:W-:Y:S02]  /*11cf0*/  FMUL.FTZ R38, R3.reuse, R186 ;  /* 0x000000ba03267220 */ /* 0x040fe40000410000 */
[C---:B------:R-:W-:Y:S04]  /*11d00*/  FMUL.FTZ R39, R3.reuse, R187 ;  /* 0x000000bb03277220 */ /* 0x040fe80000410000 */
[----:B------:R2:W-:Y:S03]  /*11d10*/  MUFU.EX2 R187, R183 ;  /* 0x000000b700bb7308 */ /* 0x0005e60000000800 */
[-C--:B-1----:R-:W-:Y:S07]  /*11d20*/  HMMA.16816.F32.BF16 R36, R208, R52.reuse, R36 ;  /* 0x00000034d024723c */ /* 0x082fee0000041824 */
[----:B------:R-:W-:Y:S01]  /*11d30*/  MUFU.EX2 R186, R230 ;  /* 0x000000e600ba7308 */ /* 0x000fe20000000800 */
[C---:B------:R-:W-:Y:S07]  /*11d40*/  HMMA.16816.F32.BF16 R40, R140.reuse, R52, R40 ;  /* 0x000000348c28723c */ /* 0x040fee0000041828 */
[C---:B------:R-:W-:Y:S01]  /*11d50*/  FMUL.FTZ R52, R132.reuse, R168 ;  /* 0x000000a884347220 */ /* 0x040fe20000410000 */
[-C--:B------:R-:W-:Y:S01]  /*11d60*/  HMMA.16816.F32.BF16 R44, R140, R54.reuse, R44 ;  /* 0x000000368c2c723c */ /* 0x080fe2000004182c */
[----:B------:R-:W-:Y:S03]  /*11d70*/  MUFU.EX2 R230, R228 ;  /* 0x000000e400e67308 */ /* 0x000fe60000000800 */
[----:B------:R-:W-:Y:S01]  /*11d80*/  FMUL.FTZ R53, R132, R169 ;  /* 0x000000a984357220 */ /* 0x000fe20000410000 */
[----:B--2---:R-:W-:Y:S01]  /*11d90*/  MOV R183, R182 ;  /* 0x000000b600b77202 */ /* 0x004fe20000000f00 */
[----:B------:R-:W-:Y:S01]  /*11da0*/  FADD.FTZ R132, R162, R157 ;  /* 0x0000009da2847221 */ /* 0x000fe20000010000 */
[----:B------:R-:W-:Y:S01]  /*11db0*/  MOV R182, R181 ;  /* 0x000000b500b67202 */ /* 0x000fe20000000f00 */
[C---:B------:R-:W-:Y:S03]  /*11dc0*/  HMMA.16816.F32.BF16 R48, R208.reuse, R54, R48 ;  /* 0x00000036d030723c */ /* 0x040fe60000041830 */
[----:B------:R-:W-:Y:S01]  /*11dd0*/  MUFU.EX2 R228, R182 ;  /* 0x000000b600e47308 */ /* 0x000fe20000000800 */
[----:B------:R-:W-:Y:S02]  /*11de0*/  MOV R181, R180 ;  /* 0x000000b400b57202 */ /* 0x000fe40000000f00 */
[----:B------:R-:W-:Y:S01]  /*11df0*/  MOV R180, R188 ;  /* 0x000000bc00b47202 */ /* 0x000fe20000000f00 */
[C---:B------:R-:W-:Y:S02]  /*11e00*/  FMUL.FTZ R54, R3.reuse, R170 ;  /* 0x000000aa03367220 */ /* 0x040fe40000410000 */
[----:B------:R-:W-:Y:S03]  /*11e10*/  FMUL.FTZ R55, R3, R171 ;  /* 0x000000ab03377220 */ /* 0x000fe60000410000 */
[----:B------:R-:W-:Y:S01]  /*11e20*/  FADD.FTZ R3, R161, R158 ;  /* 0x0000009ea1037221 */ /* 0x000fe20000010000 */
[----:B------:R-:W-:Y:S03]  /*11e30*/  MUFU.EX2 R169, R181 ;  /* 0x000000b500a97308 */ /* 0x000fe60000000800 */
[-C--:B------:R-:W-:Y:S07]  /*11e40*/  HMMA.16816.F32.BF16 R52, R208, R148.reuse, R52 ;  /* 0x00000094d034723c */ /* 0x080fee0000041834 */
[----:B------:R-:W-:Y:S01]  /*11e50*/  MUFU.EX2 R161, R199 ;  /* 0x000000c700a17308 */ /* 0x000fe20000000800 */
[C---:B------:R-:W-:Y:S08]  /*11e60*/  HMMA.16816.F32.BF16 R56, R140.reuse, R148, R56 ;  /* 0x000000948c38723c */ /* 0x040ff00000041838 */
[-C--:B------:R-:W-:Y:S01]  /*11e70*/  HMMA.16816.F32.BF16 R60, R140, R150.reuse, R60 ;  /* 0x000000968c3c723c */ /* 0x080fe2000004183c */
[----:B------:R-:W-:Y:S07]  /*11e80*/  MUFU.EX2 R168, R180 ;  /* 0x000000b400a87308 */ /* 0x000fee0000000800 */
[C---:B------:R-:W-:Y:S01]  /*11e90*/  HMMA.16816.F32.BF16 R64, R208.reuse, R150, R64 ;  /* 0x00000096d040723c */ /* 0x040fe20000041840 */
[----:B------:R-:W-:Y:S02]  /*11ea0*/  LDSM.16.MT88.4 R148, [R233+0x900] ;  /* 0x00090000e994783b */ /* 0x000fe40000004200 */
[----:B------:R-:W1:Y:S05]  /*11eb0*/  MUFU.EX2 R170, R216 ;  /* 0x000000d800aa7308 */ /* 0x000e6a0000000800 */
[-C--:B------:R-:W-:Y:S05]  /*11ec0*/  HMMA.16816.F32.BF16 R68, R208, R144.reuse, R68 ;  /* 0x00000090d044723c */ /* 0x080fea0000041844 */
[----:B------:R-:W-:Y:S03]  /*11ed0*/  MUFU.EX2 R188, R229 ;  /* 0x000000e500bc7308 */ /* 0x000fe60000000800 */
[C---:B------:R-:W-:Y:S07]  /*11ee0*/  HMMA.16816.F32.BF16 R72, R140.reuse, R144, R72 ;  /* 0x000000908c48723c */ /* 0x040fee0000041848 */
[----:B------:R2:W-:Y:S01]  /*11ef0*/  MUFU.EX2 R229, R183 ;  /* 0x000000b700e57308 */ /* 0x0005e20000000800 */
[-C--:B------:R-:W-:Y:S08]  /*11f00*/  HMMA.16816.F32.BF16 R76, R140, R146.reuse, R76 ;  /* 0x000000928c4c723c */ /* 0x080ff0000004184c */
[C---:B------:R-:W-:Y:S01]  /*11f10*/  HMMA.16816.F32.BF16 R80, R208.reuse, R146, R80 ;  /* 0x00000092d050723c */ /* 0x040fe20000041850 */
[----:B------:R-:W3:Y:S01]  /*11f20*/  LDSM.16.MT88.4 R144, [R234+0x2100] ;  /* 0x00210000ea90783b */ /* 0x000ee20000004200 */
[----:B------:R-:W-:Y:S10]  /*11f30*/  MUFU.EX2 R216, R200 ;  /* 0x000000c800d87308 */ /* 0x000ff40000000800 */
[----:B------:R-:W4:Y:S01]  /*11f40*/  MUFU.EX2 R171, R217 ;  /* 0x000000d900ab7308 */ /* 0x000f220000000800 */
[----:B--2---:R-:W-:Y:S09]  /*11f50*/  LDSM.16.MT88.4 R180, [R233+0x1900] ;  /* 0x00190000e9b4783b */ /* 0x004ff20000004200 */
[----:B------:R-:W2:Y:S01]  /*11f60*/  MUFU.EX2 R217, R201 ;  /* 0x000000c900d97308 */ /* 0x000ea20000000800 */
[-C--:B---3--:R-:W-:Y:S08]  /*11f70*/  HMMA.16816.F32.BF16 R84, R208, R144.reuse, R84 ;  /* 0x00000090d054723c */ /* 0x088ff00000041854 */
[C---:B------:R-:W-:Y:S08]  /*11f80*/  HMMA.16816.F32.BF16 R88, R140.reuse, R144, R88 ;  /* 0x000000908c58723c */ /* 0x040ff00000041858 */
[-C--:B------:R-:W-:Y:S08]  /*11f90*/  HMMA.16816.F32.BF16 R92, R140, R146.reuse, R92 ;  /* 0x000000928c5c723c */ /* 0x080ff0000004185c */
[C---:B------:R-:W-:Y:S01]  /*11fa0*/  HMMA.16816.F32.BF16 R96, R208.reuse, R146, R96 ;  /* 0x00000092d060723c */ /* 0x040fe20000041860 */
[----:B------:R-:W3:Y:S07]  /*11fb0*/  LDSM.16.MT88.4 R144, [R236+0x2100] ;  /* 0x00210000ec90783b */ /* 0x000eee0000004200 */
[-C--:B---3--:R-:W-:Y:S08]  /*11fc0*/  HMMA.16816.F32.BF16 R100, R208, R144.reuse, R100 ;  /* 0x00000090d064723c */ /* 0x088ff00000041864 */
[C---:B------:R-:W-:Y:S08]  /*11fd0*/  HMMA.16816.F32.BF16 R104, R140.reuse, R144, R104 ;  /* 0x000000908c68723c */ /* 0x040ff00000041868 */
[-C--:B------:R-:W-:Y:S08]  /*11fe0*/  HMMA.16816.F32.BF16 R108, R140, R146.reuse, R108 ;  /* 0x000000928c6c723c */ /* 0x080ff0000004186c */
[C---:B------:R-:W-:Y:S01]  /*11ff0*/  HMMA.16816.F32.BF16 R112, R208.reuse, R146, R112 ;  /* 0x00000092d070723c */ /* 0x040fe20000041870 */
[----:B------:R-:W3:Y:S07]  /*12000*/  LDSM.16.MT88.4 R144, [R235+0x2100] ;  /* 0x00210000eb90783b */ /* 0x000eee0000004200 */
[-C--:B---3--:R-:W-:Y:S08]  /*12010*/  HMMA.16816.F32.BF16 R116, R208, R144.reuse, R116 ;  /* 0x00000090d074723c */ /* 0x088ff00000041874 */
[C---:B------:R-:W-:Y:S07]  /*12020*/  HMMA.16816.F32.BF16 R120, R140.reuse, R144, R120 ;  /* 0x000000908c78723c */ /* 0x040fee0000041878 */
[----:B-1----:R-:W-:Y:S01]  /*12030*/  F2FP.BF16.PACK_AB R145, R215, R170 ;  /* 0x000000aad791723e */ /* 0x002fe200000010ff */
[-C--:B------:R-:W-:Y:S04]  /*12040*/  HMMA.16816.F32.BF16 R124, R140, R146.reuse, R124 ;  /* 0x000000928c7c723c */ /* 0x080fe8000004187c */
[----:B----4-:R-:W-:Y:S03]  /*12050*/  F2FP.BF16.PACK_AB R144, R171, R218 ;  /* 0x000000daab90723e */ /* 0x010fe600000010ff */
[----:B------:R-:W-:Y:S01]  /*12060*/  F2FP.BF16.PACK_AB R140, R2, R137 ;  /* 0x00000089028c723e */ /* 0x000fe200000010ff */
[----:B------:R-:W-:Y:S04]  /*12070*/  HMMA.16816.F32.BF16 R128, R208, R146, R128 ;  /* 0x00000092d080723c */ /* 0x000fe80000041880 */
[C---:B------:R-:W-:Y:S01]  /*12080*/  F2FP.BF16.PACK_AB R142, R138.reuse, R139 ;  /* 0x0000008b8a8e723e */ /* 0x040fe200000010ff */
[----:B------:R-:W-:Y:S01]  /*12090*/  FADD.FTZ R2, R138, R0 ;  /* 0x000000008a027221 */ /* 0x000fe20000010000 */
[----:B------:R-:W-:Y:S01]  /*120a0*/  F2FP.BF16.PACK_AB R141, R172, R224 ;  /* 0x000000e0ac8d723e */ /* 0x000fe200000010ff */
[----:B------:R-:W-:Y:S01]  /*120b0*/  FADD.FTZ R0, R159, R156 ;  /* 0x0000009c9f007221 */ /* 0x000fe20000010000 */
[----:B------:R-:W-:Y:S01]  /*120c0*/  F2FP.BF16.PACK_AB R143, R175, R179 ;  /* 0x000000b3af8f723e */ /* 0x000fe200000010ff */
[----:B------:R-:W1:Y:S01]  /*120d0*/  LDSM.16.MT88.4 R156, [R236+0x900] ;  /* 0x00090000ec9c783b */ /* 0x000e620000004200 */
[----:B------:R-:W3:Y:S02]  /*120e0*/  MUFU.EX2 R139, R165 ;  /* 0x000000a5008b7308 */ /* 0x000ee40000000800 */
[----:B------:R-:W-:Y:S01]  /*120f0*/  F2FP.BF16.PACK_AB R146, R174, R177 ;  /* 0x000000b1ae92723e */ /* 0x000fe200000010ff */
[----:B------:R-:W-:Y:S01]  /*12100*/  FADD.FTZ R137, R160, R0 ;  /* 0x00000000a0897221 */ /* 0x000fe20000010000 */
[----:B------:R-:W-:Y:S01]  /*12110*/  F2FP.BF16.PACK_AB R147, R178, R176 ;  /* 0x000000b0b293723e */ /* 0x000fe200000010ff */
[-C--:B------:R-:W-:Y:S05]  /*12120*/  HMMA.16816.F32.BF16 R4, R140, R148.reuse, R4 ;  /* 0x000000948c04723c */ /* 0x080fea0000041804 */
[----:B------:R-:W4:Y:S01]  /*12130*/  MUFU.EX2 R138, R164 ;  /* 0x000000a4008a7308 */ /* 0x000f220000000800 */
[----:B------:R-:W-:Y:S01]  /*12140*/  FADD.FTZ R137, R163, R137 ;  /* 0x00000089a3897221 */ /* 0x000fe20000010000 */
[----:B------:R-:W-:Y:S01]  /*12150*/  F2FP.BF16.PACK_AB R208, R222, R223 ;  /* 0x000000dfded0723e */ /* 0x000fe200000010ff */
[C---:B------:R-:W-:Y:S04]  /*12160*/  HMMA.16816.F32.BF16 R8, R144.reuse, R148, R8 ;  /* 0x000000949008723c */ /* 0x040fe80000041808 */
[----:B------:R-:W-:Y:S02]  /*12170*/  F2FP.BF16.PACK_AB R210, R220, R221 ;  /* 0x000000dddcd2723e */ /* 0x000fe400000010ff */
[----:B--2---:R-:W-:Y:S01]  /*12180*/  F2FP.BF16.PACK_AB R211, R216, R217 ;  /* 0x000000d9d8d3723e */ /* 0x004fe200000010ff */
[----:B------:R-:W2:Y:S01]  /*12190*/  MUFU.EX2 R160, R198 ;  /* 0x000000c600a07308 */ /* 0x000ea20000000800 */
[-C--:B------:R-:W-:Y:S04]  /*121a0*/  HMMA.16816.F32.BF16 R12, R144, R150.reuse, R12 ;  /* 0x00000096900c723c */ /* 0x080fe8000004180c */
[----:B---3--:R-:W-:Y:S04]  /*121b0*/  FADD.FTZ R0, R139, R2 ;  /* 0x000000028b007221 */ /* 0x008fe80000010000 */
[C---:B------:R-:W-:Y:S01]  /*121c0*/  HMMA.16816.F32.BF16 R16, R140.reuse, R150, R16 ;  /* 0x000000968c10723c */ /* 0x040fe20000041810 */
[----:B------:R-:W3:Y:S03]  /*121d0*/  LDSM.16.MT88.4 R148, [R235+0x900] ;  /* 0x00090000eb94783b */ /* 0x000ee60000004200 */
[----:B----4-:R-:W-:Y:S04]  /*121e0*/  FADD.FTZ R0, R138, R0 ;  /* 0x000000008a007221 */ /* 0x010fe80000010000 */
[-C--:B------:R-:W-:Y:S01]  /*121f0*/  HMMA.16816.F32.BF16 R20, R140, R152.reuse, R20 ;  /* 0x000000988c14723c */ /* 0x080fe20000041814 */
[----:B------:R-:W-:Y:S03]  /*12200*/  LDSM.16.MT88.4 R164, [R234+0x3100] ;  /* 0x00310000eaa4783b */ /* 0x000fe60000004200 */
[----:B------:R-:W-:Y:S04]  /*12210*/  FADD.FTZ R0, R161, R0 ;  /* 0x00000000a1007221 */ /* 0x000fe80000010000 */
[C---:B------:R-:W-:Y:S04]  /*12220*/  HMMA.16816.F32.BF16 R24, R144.reuse, R152, R24 ;  /* 0x000000989018723c */ /* 0x040fe80000041818 */
[----:B--2---:R-:W-:Y:S02]  /*12230*/  FADD.FTZ R2, R160, R0 ;  /* 0x00000000a0027221 */ /* 0x004fe40000010000 */
[----:B------:R-:W-:Y:S02]  /*12240*/  FADD.FTZ R0, R173, R3 ;  /* 0x00000003ad007221 */ /* 0x000fe40000010000 */
[-C--:B------:R-:W-:Y:S04]  /*12250*/  HMMA.16816.F32.BF16 R28, R144, R154.reuse, R28 ;  /* 0x0000009a901c723c */ /* 0x080fe8000004181c */
[----:B------:R-:W-:Y:S02]  /*12260*/  FADD.FTZ R3, R224, R132 ;  /* 0x00000084e0037221 */ /* 0x000fe40000010000 */
[----:B------:R-:W-:Y:S01]  /*12270*/  MUFU.EX2 R224, R194 ;  /* 0x000000c200e07308 */ /* 0x000fe20000000800 */
[----:B------:R-:W-:Y:S01]  /*12280*/  FADD.FTZ R132, R218, R0 ;  /* 0x00000000da847221 */ /* 0x000fe20000010000 */
[C---:B------:R-:W-:Y:S01]  /*12290*/  HMMA.16816.F32.BF16 R32, R140.reuse, R154, R32 ;  /* 0x0000009a8c20723c */ /* 0x040fe20000041820 */
[----:B------:R-:W2:Y:S03]  /*122a0*/  LDSM.16.MT88.4 R152, [R233+0x2900] ;  /* 0x00290000e998783b */ /* 0x000ea60000004200 */
[----:B------:R-:W-:Y:S02]  /*122b0*/  FADD.FTZ R0, R169, R2 ;  /* 0x00000002a9007221 */ /* 0x000fe40000010000 */
[----:B------:R-:W-:Y:S02]  /*122c0*/  FADD.FTZ R132, R171, R132 ;  /* 0x00000084ab847221 */ /* 0x000fe40000010000 */
[-C--:B-1----:R-:W-:Y:S01]  /*122d0*/  HMMA.16816.F32.BF16 R36, R140, R156.reuse, R36 ;  /* 0x0000009c8c24723c */ /* 0x082fe20000041824 */
[----:B------:R-:W1:Y:S03]  /*122e0*/  MUFU.EX2 R218, R193 ;  /* 0x000000c100da7308 */ /* 0x000e660000000800 */
[----:B------:R-:W-:Y:S02]  /*122f0*/  FADD.FTZ R0, R168, R0 ;  /* 0x00000000a8007221 */ /* 0x000fe40000010000 */
[----:B------:R-:W-:Y:S02]  /*12300*/  FADD.FTZ R3, R172, R3 ;  /* 0x00000003ac037221 */ /* 0x000fe40000010000 */
[C---:B------:R-:W-:Y:S08]  /*12310*/  HMMA.16816.F32.BF16 R40, R144.reuse, R156, R40 ;  /* 0x0000009c9028723c */ /* 0x040ff00000041828 */
[-C--:B------:R-:W-:Y:S08]  /*12320*/  HMMA.16816.F32.BF16 R44, R144, R158.reuse, R44 ;  /* 0x0000009e902c723c */ /* 0x080ff0000004182c */
[C---:B------:R-:W-:Y:S01]  /*12330*/  HMMA.16816.F32.BF16 R48, R140.reuse, R158, R48 ;  /* 0x0000009e8c30723c */ /* 0x040fe20000041830 */
[----:B------:R-:W4:Y:S03]  /*12340*/  LDSM.16.MT88.4 R156, [R234+0x2900] ;  /* 0x00290000ea9c783b */ /* 0x000f260000004200 */
[----:B-1----:R-:W-:Y:S04]  /*12350*/  F2FP.BF16.PACK_AB R209, R219, R218 ;  /* 0x000000dadbd1723e */ /* 0x002fe800000010ff */
[-C--:B---3--:R-:W-:Y:S08]  /*12360*/  HMMA.16816.F32.BF16 R52, R140, R148.reuse, R52 ;  /* 0x000000948c34723c */ /* 0x088ff00000041834 */
        /* <DEDUP_REMOVED lines=21> */
[-C--:B------:R-:W-:Y:S07]  /*124c0*/  HMMA.16816.F32.BF16 R124, R144, R154.reuse, R124 ;  /* 0x0000009a907c723c */ /* 0x080fee000004187c */
[----:B------:R-:W-:Y:S01]  /*124d0*/  F2FP.BF16.PACK_AB R144, R138, R139 ;  /* 0x0000008b8a90723e */ /* 0x000fe200000010ff */
[----:B------:R-:W-:Y:S01]  /*124e0*/  HMMA.16816.F32.BF16 R128, R140, R154, R128 ;  /* 0x0000009a8c80723c */ /* 0x000fe20000041880 */
[----:B------:R-:W2:Y:S01]  /*124f0*/  LDSM.16.MT88.4 R152, [R236+0x1100] ;  /* 0x00110000ec98783b */ /* 0x000ea20000004200 */
[----:B------:R-:W4:Y:S02]  /*12500*/  MUFU.EX2 R139, R207 ;  /* 0x000000cf008b7308 */ /* 0x000f240000000800 */
[----:B------:R-:W-:Y:S02]  /*12510*/  F2FP.BF16.PACK_AB R146, R160, R161 ;  /* 0x000000a1a092723e */ /* 0x000fe400000010ff */
[----:B------:R-:W-:Y:S02]  /*12520*/  F2FP.BF16.PACK_AB R145, R185, R184 ;  /* 0x000000b8b991723e */ /* 0x000fe400000010ff */
[----:B------:R-:W-:Y:S01]  /*12530*/  F2FP.BF16.PACK_AB R147, R189, R187 ;  /* 0x000000bbbd93723e */ /* 0x000fe200000010ff */
[----:B------:R-:W-:Y:S03]  /*12540*/  LDSM.16.MT88.4 R160, [R233+0x3100] ;  /* 0x00310000e9a0783b */ /* 0x000fe60000004200 */
[----:B------:R-:W-:Y:S01]  /*12550*/  F2FP.BF16.PACK_AB R140, R186, R231 ;  /* 0x000000e7ba8c723e */ /* 0x000fe200000010ff */
[----:B------:R-:W5:Y:S01]  /*12560*/  MUFU.EX2 R138, R206 ;  /* 0x000000ce008a7308 */ /* 0x000f620000000800 */
[----:B------:R-:W-:Y:S01]  /*12570*/  F2FP.BF16.PACK_AB R142, R252, R188 ;  /* 0x000000bcfc8e723e */ /* 0x000fe200000010ff */
[-C--:B---3--:R-:W-:Y:S05]  /*12580*/  HMMA.16816.F32.BF16 R4, R144, R156.reuse, R4 ;  /* 0x0000009c9004723c */ /* 0x088fea0000041804 */
[----:B------:R-:W-:Y:S02]  /*12590*/  F2FP.BF16.PACK_AB R141, R251, R230 ;  /* 0x000000e6fb8d723e */ /* 0x000fe400000010ff */
[----:B------:R-:W-:Y:S01]  /*125a0*/  F2FP.BF16.PACK_AB R143, R228, R229 ;  /* 0x000000e5e48f723e */ /* 0x000fe200000010ff */
[----:B----4-:R-:W-:Y:S06]  /*125b0*/  FADD.FTZ R0, R139, R0 ;  /* 0x000000008b007221 */ /* 0x010fec0000010000 */
[C---:B------:R-:W-:Y:S08]  /*125c0*/  HMMA.16816.F32.BF16 R8, R140.reuse, R156, R8 ;  /* 0x0000009c8c08723c */ /* 0x040ff00000041808 */
[-C--:B------:R-:W-:Y:S04]  /*125d0*/  HMMA.16816.F32.BF16 R12, R140, R158.reuse, R12 ;  /* 0x0000009e8c0c723c */ /* 0x080fe8000004180c */
[----:B-----5:R-:W-:Y:S04]  /*125e0*/  FADD.FTZ R0, R138, R0 ;  /* 0x000000008a007221 */ /* 0x020fe80000010000 */
[C---:B------:R-:W-:Y:S01]  /*125f0*/  HMMA.16816.F32.BF16 R16, R144.reuse, R158, R16 ;  /* 0x0000009e9010723c */ /* 0x040fe20000041810 */
[----:B------:R-:W3:Y:S07]  /*12600*/  LDSM.16.MT88.4 R156, [R235+0x1100] ;  /* 0x00110000eb9c783b */ /* 0x000eee0000004200 */
[-C--:B-1----:R-:W-:Y:S01]  /*12610*/  HMMA.16816.F32.BF16 R20, R144, R148.reuse, R20 ;  /* 0x000000949014723c */ /* 0x082fe20000041814 */
[----:B------:R1:W-:Y:S07]  /*12620*/  STL [R1+0x7c], R0 ;  /* 0x00007c0001007387 */ /* 0x0003ee0000100800 */
[C---:B------:R-:W-:Y:S08]  /*12630*/  HMMA.16816.F32.BF16 R24, R140.reuse, R148, R24 ;  /* 0x000000948c18723c */ /* 0x040ff00000041818 */
[-C--:B------:R-:W-:Y:S08]  /*12640*/  HMMA.16816.F32.BF16 R28, R140, R150.reuse, R28 ;  /* 0x000000968c1c723c */ /* 0x080ff0000004181c */
[C---:B------:R-:W-:Y:S01]  /*12650*/  HMMA.16816.F32.BF16 R32, R144.reuse, R150, R32 ;  /* 0x000000969020723c */ /* 0x040fe20000041820 */
[----:B------:R-:W4:Y:S03]  /*12660*/  LDSM.16.MT88.4 R148, [R236+0x3100] ;  /* 0x00310000ec94783b */ /* 0x000f260000004200 */
[----:B-1----:R-:W-:Y:S01]  /*12670*/  FADD.FTZ R0, R170, R137 ;  /* 0x00000089aa007221 */ /* 0x002fe20000010000 */
[----:B------:R-:W-:Y:S03]  /*12680*/  MOV R137, R187 ;  /* 0x000000bb00897202 */ /* 0x000fe60000000f00 */
[-C--:B--2---:R-:W-:Y:S04]  /*12690*/  HMMA.16816.F32.BF16 R36, R144, R152.reuse, R36 ;  /* 0x000000989024723c */ /* 0x084fe80000041824 */
[----:B------:R-:W-:Y:S01]  /*126a0*/  FADD.FTZ R2, R215, R0 ;  /* 0x00000000d7027221 */ /* 0x000fe20000010000 */
[----:B------:R-:W-:Y:S01]  /*126b0*/  MOV R0, R179 ;  /* 0x000000b300007202 */ /* 0x000fe20000000f00 */
[----:B------:R-:W-:Y:S02]  /*126c0*/  LDSM.16.MT88.4 R212, [R233+0x3900] ;  /* 0x00390000e9d4783b */ /* 0x000fe40000004200 */
[C---:B------:R-:W-:Y:S04]  /*126d0*/  HMMA.16816.F32.BF16 R40, R140.reuse, R152, R40 ;  /* 0x000000988c28723c */ /* 0x040fe80000041828 */
[----:B------:R-:W-:Y:S04]  /*126e0*/  FADD.FTZ R0, R0, R3 ;  /* 0x0000000300007221 */ /* 0x000fe80000010000 */
[-C--:B------:R-:W-:Y:S08]  /*126f0*/  HMMA.16816.F32.BF16 R44, R140, R154.reuse, R44 ;  /* 0x0000009a8c2c723c */ /* 0x080ff0000004182c */
[C---:B------:R-:W-:Y:S01]  /*12700*/  HMMA.16816.F32.BF16 R48, R144.reuse, R154, R48 ;  /* 0x0000009a9030723c */ /* 0x040fe20000041830 */
[----:B------:R-:W1:Y:S07]  /*12710*/  LDSM.16.MT88.4 R152, [R235+0x3100] ;  /* 0x00310000eb98783b */ /* 0x000e6e0000004200 */
        /* <DEDUP_REMOVED lines=13> */
[-C--:B----4-:R-:W-:Y:S08]  /*127f0*/  HMMA.16816.F32.BF16 R100, R144, R148.reuse, R100 ;  /* 0x000000949064723c */ /* 0x090ff00000041864 */
[C---:B------:R-:W-:Y:S08]  /*12800*/  HMMA.16816.F32.BF16 R104, R140.reuse, R148, R104 ;  /* 0x000000948c68723c */ /* 0x040ff00000041868 */
[-C--:B------:R-:W-:Y:S08]  /*12810*/  HMMA.16816.F32.BF16 R108, R140, R150.reuse, R108 ;  /* 0x000000968c6c723c */ /* 0x080ff0000004186c */
[C---:B------:R-:W-:Y:S08]  /*12820*/  HMMA.16816.F32.BF16 R112, R144.reuse, R150, R112 ;  /* 0x000000969070723c */ /* 0x040ff00000041870 */
        /* <DEDUP_REMOVED lines=8> */
[----:B------:R-:W-:Y:S01]  /*128b0*/  F2FP.BF16.PACK_AB R143, R224, R226 ;  /* 0x000000e2e08f723e */ /* 0x000fe200000010ff */
[----:B------:R-:W3:Y:S03]  /*128c0*/  LDSM.16.MT88.4 R144, [R235+0x1900] ;  /* 0x00190000eb90783b */ /* 0x000ee60000004200 */
[----:B------:R-:W-:Y:S02]  /*128d0*/  MOV R138, R189 ;  /* 0x000000bd008a7202 */ /* 0x000fe40000000f00 */
[----:B------:R-:W-:Y:S01]  /*128e0*/  MOV R139, R188 ;  /* 0x000000bc008b7202 */ /* 0x000fe20000000f00 */
[-C--:B------:R-:W-:Y:S02]  /*128f0*/  HMMA.16816.F32.BF16 R204, R140, R180.reuse, R4 ;  /* 0x000000b48ccc723c */ /* 0x080fe40000041804 */
[----:B------:R-:W4:Y:S06]  /*12900*/  LDSM.16.MT88.4 R4, [R234+0x3900] ;  /* 0x00390000ea04783b */ /* 0x000f2c0000004200 */
[C---:B------:R-:W-:Y:S02]  /*12910*/  HMMA.16816.F32.BF16 R188, R208.reuse, R180, R8 ;  /* 0x000000b4d0bc723c */ /* 0x040fe40000041808 */
[----:B------:R-:W5:Y:S06]  /*12920*/  LDSM.16.MT88.4 R8, [R236+0x3900] ;  /* 0x00390000ec08783b */ /* 0x000f6c0000004200 */
[-C--:B------:R-:W-:Y:S02]  /*12930*/  HMMA.16816.F32.BF16 R200, R208, R182.reuse, R12 ;  /* 0x000000b6d0c8723c */ /* 0x080fe4000004180c */
[----:B------:R-:W1:Y:S06]  /*12940*/  LDSM.16.MT88.4 R12, [R235+0x3900] ;  /* 0x00390000eb0c783b */ /* 0x000e6c0000004200 */
[C---:B------:R-:W-:Y:S07]  /*12950*/  HMMA.16816.F32.BF16 R180, R140.reuse, R182, R16 ;  /* 0x000000b68cb4723c */ /* 0x040fee0000041810 */
[----:B------:R-:W-:Y:S01]  /*12960*/  MOV R19, R186 ;  /* 0x000000ba00137202 */ /* 0x000fe20000000f00 */
[-C--:B--2---:R-:W-:Y:S04]  /*12970*/  HMMA.16816.F32.BF16 R196, R140, R164.reuse, R20 ;  /* 0x000000a48cc4723c */ /* 0x084fe80000041814 */
[----:B------:R-:W-:Y:S02]  /*12980*/  MOV R18, R185 ;  /* 0x000000b900127202 */ /* 0x000fe40000000f00 */
[----:B------:R-:W-:Y:S02]  /*12990*/  MOV R17, R184 ;  /* 0x000000b800117202 */ /* 0x000fe40000000f00 */
[----:B------:R-:W-:Y:S04]  /*129a0*/  MOV R23, R174 ;  /* 0x000000ae00177202 */ /* 0x000fe80000000f00 */
[----:B------:R-:W-:Y:S02]  /*129b0*/  MOV R22, R175 ;  /* 0x000000af00167202 */ /* 0x000fe40000000f00 */
[C---:B------:R-:W-:Y:S04]  /*129c0*/  HMMA.16816.F32.BF16 R172, R208.reuse, R164, R24 ;  /* 0x000000a4d0ac723c */ /* 0x040fe80000041818 */
[----:B------:R-:W-:Y:S01]  /*129d0*/  MOV R16, R178 ;  /* 0x000000b200107202 */ /* 0x000fe20000000f00 */
[----:B------:R-:W-:Y:S01]  /*129e0*/  FADD.FTZ R0, R22, R0 ;  /* 0x0000000016007221 */ /* 0x000fe20000010000 */
        /* <DEDUP_REMOVED lines=8> */
[-C--:B-1----:R-:W-:Y:S04]  /*12a70*/  HMMA.16816.F32.BF16 R184, R140, R152.reuse, R36 ;  /* 0x000000988cb8723c */ /* 0x082fe80000041824 */
        /* <DEDUP_REMOVED lines=26> */
[----:B------:R-:W-:Y:S04]  /*12c20*/  FADD.FTZ R2, R218, R2 ;  /* 0x00000002da027221 */ /* 0x000fe80000010000 */
[-C--:B------:R-:W-:Y:S08]  /*12c30*/  HMMA.16816.F32.BF16 R76, R208, R214.reuse, R76 ;  /* 0x000000d6d04c723c */ /* 0x080ff0000004184c */
[C---:B------:R-:W-:Y:S08]  /*12c40*/  HMMA.16816.F32.BF16 R80, R140.reuse, R214, R80 ;  /* 0x000000d68c50723c */ /* 0x040ff00000041850 */
[-C--:B----4-:R-:W-:Y:S08]  /*12c50*/  HMMA.16816.F32.BF16 R84, R140, R4.reuse, R84 ;  /* 0x000000048c54723c */ /* 0x090ff00000041854 */
[C---:B------:R-:W-:Y:S01]  /*12c60*/  HMMA.16816.F32.BF16 R88, R208.reuse, R4, R88 ;  /* 0x00000004d058723c */ /* 0x040fe20000041858 */
[----:B------:R-:W2:Y:S06]  /*12c70*/  LDL R5, [R1+0x90] ;  /* 0x0000900001057983 */ /* 0x000eac0000100800 */
[----:B------:R-:W-:Y:S01]  /*12c80*/  FADD.FTZ R4, R225, R0 ;  /* 0x00000000e1047221 */ /* 0x000fe20000010000 */
        /* <DEDUP_REMOVED lines=20> */
[----:B------:R-:W-:Y:S07]  /*12dd0*/  HMMA.16816.F32.BF16 R128, R140, R14, R128 ;  /* 0x0000000e8c80723c */ /* 0x000fee0000041880 */
[----:B------:R-:W-:Y:S02]  /*12de0*/  MOV R140, R133 ;  /* 0x00000085008c7202 */ /* 0x000fe40000000f00 */
[C---:B--2---:R-:W-:Y:S03]  /*12df0*/  ISETP.GT.AND P0, PT, R250.reuse, R5, PT ;  /* 0x00000005fa00720c */ /* 0x044fe60003f04270 */
[----:B------:R-:W-:Y:S10]  /*12e00*/  IADD3 R250, R250, -0x1, RZ ;  /* 0xfffffffffafa7810 */ /* 0x000ff40007ffe0ff */
[----:B-1----:R-:W-:-:S05]  /*12e10*/  @P0 BRA `(.L_x_4104) ;  /* 0xffffb4e000000947 */ /* 0x002fca000383ffff */
.L_x_4093:
[----:B-1----:R-:W-:-:S13]  /*12e20*/  ISETP.GE.AND P0, PT, R250, RZ, PT ;  /* 0x000000fffa00720c */ /* 0x002fda0003f06270 */
        /* <DEDUP_REMOVED lines=9> */
[----:B------:R-:W-:Y:S02]  /*12ec0*/  SHF.L.U32 R246, R0, 0x1, RZ ;  /* 0x0000000100f67819 */ /* 0x000fe400000006ff */
.L_x_4112:
[----:B------:R-:W2:Y:S01]  /*12ed0*/  LDL R4, [R1+0x74] ;  /* 0x0000740001047983 */ /* 0x000ea20000100800 */
[----:B------:R-:W-:Y:S04]  /*12ee0*/  DEPBAR.LE SB0, 0x0 ;  /* 0x000080000000791a */ /* 0x000fe80000000000 */
[----:B------:R-:W3:Y:S01]  /*12ef0*/  LDL R6, [R1+0x70] ;  /* 0x0000700001067983 */ /* 0x000ee20000100800 */
[----:B------:R-:W-:Y:S03]  /*12f00*/  WARPSYNC 0xffffffff ;  /* 0xffffffff00007948 */ /* 0x000fe60003800000 */
[----:B------:R-:W-:Y:S06]  /*12f10*/  BAR.SYNC.DEFER_BLOCKING 0x0 ;  /* 0x0000000000007b1d */ /* 0x000fec0000010000 */
[----:B------:R-:W1:Y:S04]  /*12f20*/  S2R R5, SR_CTAID.Y ;  /* 0x0000000000057919 */ /* 0x000e680000002600 */
[----:B------:R-:W4:Y:S04]  /*12f30*/  S2R R7, SR_CTAID.Y ;  /* 0x0000000000077919 */ /* 0x000f280000002600 */
[----:B------:R1:W2:Y:S04]  /*12f40*/  LDSM.16.M88.4 R64, [R240+0x8100] ;  /* 0x00810000f040783b */ /* 0x0002a80000000200 */
[----:B------:R2:W2:Y:S04]  /*12f50*/  LDSM.16.M88.4 R60, [R240+0xa100] ;  /* 0x00a10000f03c783b */ /* 0x0004a80000000200 */
[----:B------:R2:W2:Y:S04]  /*12f60*/  LDSM.16.M88.4 R16, [R232+0x4100] ;  /* 0x00410000e810783b */ /* 0x0004a80000000200 */
[----:B------:R2:W2:Y:S04]  /*12f70*/  LDSM.16.M88.4 R32, [R232+0x4900] ;  /* 0x00490000e820783b */ /* 0x0004a80000000200 */
[----:B------:R2:W2:Y:S04]  /*12f80*/  LDSM.16.M88.4 R48, [R232+0x5100] ;  /* 0x00510000e830783b */ /* 0x0004a80000000200 */
[----:B------:R2:W2:Y:S04]  /*12f90*/  LDSM.16.M88.4 R132, [R232+0x5900] ;  /* 0x00590000e884783b */ /* 0x0004a80000000200 */
[----:B------:R2:W2:Y:S01]  /*12fa0*/  LDSM.16.M88.4 R208, [R242+0x8100] ;  /* 0x00810000f2d0783b */ /* 0x0004a20000000200 */
[----:B----4-:R-:W-:Y:S01]  /*12fb0*/  IMAD.WIDE.U32 R8, R7, c[0x0][0x210], RZ ;  /* 0x0000840007087a25 */ /* 0x010fe200078e00ff */
[----:B-1----:R-:W-:Y:S02]  /*12fc0*/  SHF.R.S32.HI R5, RZ, 0x1f, R5 ;  /* 0x0000001fff057819 */ /* 0x002fe40000011405 */
[----:B------:R1:W4:Y:S03]  /*12fd0*/  LDSM.16.M88.4 R216, [R242+0xa100] ;  /* 0x00a10000f2d8783b */ /* 0x0003260000000200 */
[----:B------:R-:W-:Y:S01]  /*12fe0*/  IMAD R5, R5, c[0x0][0x210], RZ ;  /* 0x0000840005057a24 */ /* 0x000fe200078e02ff */
[----:B------:R1:W1:Y:S03]  /*12ff0*/  LDSM.16.M88.4 R212, [R239] ;  /* 0x00000000efd4783b */ /* 0x0002660000000200 */
[----:B------:R-:W-:Y:S01]  /*13000*/  IMAD R5, R7, c[0x0][0x214], R5 ;  /* 0x0000850007057a24 */ /* 0x000fe200078e0205 */
[----:B------:R1:W1:Y:S04]  /*13010*/  LDSM.16.M88.4 R220, [R239+0x800] ;  /* 0x00080000efdc783b */ /* 0x0002680000000200 */
[----:B------:R-:W-:Y:S01]  /*13020*/  IADD3 R5, R9, R5, RZ ;  /* 0x0000000509057210 */ /* 0x000fe20007ffe0ff */
[----:B------:R1:W1:Y:S04]  /*13030*/  LDSM.16.M88.4 R224, [R239+0x1000] ;  /* 0x00100000efe0783b */ /* 0x0002680000000200 */
[----:B------:R1:W1:Y:S01]  /*13040*/  LDSM.16.M88.4 R228, [R239+0x1800] ;  /* 0x00180000efe4783b */ /* 0x0002620000000200 */
[----:B--2---:R-:W-:Y:S01]  /*13050*/  IMAD.WIDE.U32 R2, R4, c[0x0][0x208], RZ ;  /* 0x0000820004027a25 */ /* 0x004fe200078e00ff */
        /* <DEDUP_REMOVED lines=13> */
[----:B-1--4-:R1:W2:Y:S02]  /*13130*/  SHFL.IDX PT, R37, R0, RZ, 0x181f ;  /* 0x00181fff00257589 */ /* 0x0122a400000e0000 */
.L_x_4183:
[-C--:B------:R-:W-:Y:S01]  /*13140*/  HMMA.16816.F32.BF16 R4, R64, R16.reuse, RZ ;  /* 0x000000104004723c */ /* 0x080fe200000418ff */
[----:B------:R-:W3:Y:S01]  /*13150*/  LDL R39, [R1+0xb8] ;  /* 0x0000b80001277983 */ /* 0x000ee20000100800 */
[----:B------:R-:W-:Y:S03]  /*13160*/  BSSY B0, `(.L_x_4107) ;  /* 0x000011a000007945 */ /* 0x000fe60003800000 */
[----:B------:R-:W3:Y:S03]  /*13170*/  LDL R42, [R1+0xd0] ;  /* 0x0000d000012a7983 */ /* 0x000ee60000100800 */
[C---:B------:R-:W-:Y:S01]  /*13180*/  HMMA.16816.F32.BF16 R8, R60.reuse, R16, RZ ;  /* 0x000000103c08723c */ /* 0x040fe200000418ff */
[----:B------:R-:W4:Y:S07]  /*13190*/  SHFL.IDX PT, R38, R36, RZ, 0x181f ;  /* 0x00181fff24267589 */ /* 0x000f2e00000e0000 */
[-C--:B------:R-:W-:Y:S01]  /*131a0*/  HMMA.16816.F32.BF16 R12, R60, R18.reuse, RZ ;  /* 0x000000123c0c723c */ /* 0x080fe200000418ff */
[----:B------:R-:W-:Y:S07]  /*131b0*/  SHFL.IDX PT, R46, R36, 0x1, 0x181f ;  /* 0x00381f00242e7f89 */ /* 0x000fee00000e0000 */
[C---:B------:R-:W-:Y:S01]  /*131c0*/  HMMA.16816.F32.BF16 R16, R64.reuse, R18, RZ ;  /* 0x000000124010723c */ /* 0x040fe200000418ff */
[----:B------:R-:W-:Y:S07]  /*131d0*/  SHFL.IDX PT, R41, R0, 0x1, 0x181f ;  /* 0x00381f0000297f89 */ /* 0x000fee00000e0000 */
[-C--:B------:R-:W-:Y:S01]  /*131e0*/  HMMA.16816.F32.BF16 R20, R64, R32.reuse, RZ ;  /* 0x000000204014723c */ /* 0x080fe200000418ff */
[----:B------:R-:W5:Y:S07]  /*131f0*/  SHFL.IDX PT, R52, R36, 0x2, 0x181f ;  /* 0x00581f0024347f89 */ /* 0x000f6e00000e0000 */
[C---:B------:R-:W-:Y:S01]  /*13200*/  HMMA.16816.F32.BF16 R24, R60.reuse, R32, RZ ;  /* 0x000000203c18723c */ /* 0x040fe200000418ff */
[----:B------:R-:W1:Y:S07]  /*13210*/  SHFL.IDX PT, R40, R0, 0x2, 0x181f ;  /* 0x00581f0000287f89 */ /* 0x000e6e00000e0000 */
[-C--:B------:R-:W-:Y:S01]  /*13220*/  HMMA.16816.F32.BF16 R28, R60, R34.reuse, RZ ;  /* 0x000000223c1c723c */ /* 0x080fe200000418ff */
[----:B------:R2:W1:Y:S07]  /*13230*/  SHFL.IDX PT, R54, R36, 0x3, 0x181f ;  /* 0x00781f0024367f89 */ /* 0x00046e00000e0000 */
[C---:B------:R-:W-:Y:S01]  /*13240*/  HMMA.16816.F32.BF16 R32, R64.reuse, R34, RZ ;  /* 0x000000224020723c */ /* 0x040fe200000418ff */
[----:B-1----:R-:W1:Y:S03]  /*13250*/  SHFL.IDX PT, R0, R0, 0x3, 0x181f ;  /* 0x00781f0000007f89 */ /* 0x002e6600000e0000 */
[C---:B---3--:R-:W-:Y:S01]  /*13260*/  SHF.L.U64.HI R245, R39.reuse, 0x1, R42 ;  /* 0x0000000127f57819 */ /* 0x048fe2000001022a */
[----:B------:R-:W-:Y:S01]  /*13270*/  IMAD.SHL.U32 R141, R39, 0x2, RZ ;  /* 0x00000002278d7824 */ /* 0x000fe200078e00ff */
[CC--:B----4-:R-:W-:Y:S06]  /*13280*/  IADD3 R2, P1, R38.reuse, R246.reuse, RZ ;  /* 0x000000f626027210 */ /* 0x0d0fec0007f3e0ff */
[-C--:B------:R-:W-:Y:S01]  /*13290*/  IADD3 R38, P0, R38, R141.reuse, RZ ;  /* 0x0000008d26267210 */ /* 0x080fe20007f1e0ff */
[C---:B--2---:R-:W-:Y:S01]  /*132a0*/  IMAD.X R3, R37.reuse, 0x1, R247, P1 ;  /* 0x0000000125037824 */ /* 0x044fe200008e06f7 */
[-C--:B-----5:R-:W-:Y:S03]  /*132b0*/  IADD3 R44, P1, R52, R246.reuse, RZ ;  /* 0x000000f6342c7210 */ /* 0x0a0fe60007f3e0ff */
[----:B------:R-:W-:Y:S01]  /*132c0*/  IMAD.X R39, R37, 0x1, R245, P0 ;  /* 0x0000000125277824 */ /* 0x000fe200000e06f5 */
[----:B------:R2:W-:Y:S01]  /*132d0*/  LDGSTS.E.BYPASS.LTC128B.128 [R249], [R2.64], !P3 ;  /* 0x0000000002f97fae */ /* 0x0005e2000d901d46 */
[--C-:B------:R-:W-:Y:S07]  /*132e0*/  IMAD.X R45, R40, 0x1, R247.reuse, P1 ;  /* 0x00000001282d7824 */ /* 0x100fee00008e06f7 */
[----:B------:R3:W-:Y:S01]  /*132f0*/  LDGSTS.E.BYPASS.LTC128B.128 [R249+0x2000], [R38.64], !P5 ;  /* 0x0200000026f97fae */ /* 0x0007e2000e901d46 */
[CC--:B--2---:R-:W-:Y:S02]  /*13300*/  IADD3 R2, P0, R46.reuse, R246.reuse, RZ ;  /* 0x000000f62e027210 */ /* 0x0c4fe40007f1e0ff */
[-C--:B------:R-:W-:Y:S03]  /*13310*/  IADD3 R46, P2, R46, R141.reuse, RZ ;  /* 0x0000008d2e2e7210 */ /* 0x080fe60007f5e0ff */
[C---:B------:R-:W-:Y:S01]  /*13320*/  IMAD.X R3, R41.reuse, 0x1, R247, P0 ;  /* 0x0000000129037824 */ /* 0x040fe200000e06f7 */
[-C--:B------:R-:W-:Y:S01]  /*13330*/  IADD3 R52, P0, R52, R141.reuse, RZ ;  /* 0x0000008d34347210 */ /* 0x080fe20007f1e0ff */
[--C-:B------:R-:W-:Y:S01]  /*13340*/  IMAD.X R47, R41, 0x1, R245.reuse, P2 ;  /* 0x00000001292f7824 */ /* 0x100fe200010e06f5 */
[-C--:B---3--:R-:W-:Y:S02]  /*13350*/  HMMA.16816.F32.BF16 R36, R64, R48.reuse, RZ ;  /* 0x000000304024723c */ /* 0x088fe400000418ff */
[----:B------:R2:W-:Y:S01]  /*13360*/  LDGSTS.E.BYPASS.LTC128B.128 [R249+0x800], [R2.64], !P3 ;  /* 0x0080000002f97fae */ /* 0x0005e2000d901d46 */
[----:B------:R-:W-:Y:S05]  /*13370*/  IMAD.X R53, R40, 0x1, R245, P0 ;  /* 0x0000000128357824 */ /* 0x000fea00000e06f5 */
[C---:B------:R-:W-:Y:S02]  /*13380*/  HMMA.16816.F32.BF16 R40, R60.reuse, R48, RZ ;  /* 0x000000303c28723c */ /* 0x040fe400000418ff */
[----:B------:R3:W-:Y:S08]  /*13390*/  LDGSTS.E.BYPASS.LTC128B.128 [R249+0x2800], [R46.64], !P5 ;  /* 0x028000002ef97fae */ /* 0x0007f0000e901d46 */
[----:B------:R3:W-:Y:S08]  /*133a0*/  LDGSTS.E.BYPASS.LTC128B.128 [R249+0x1000], [R44.64], !P3 ;  /* 0x010000002cf97fae */ /* 0x0007f0000d901d46 */
[----:B------:R4:W-:Y:S01]  /*133b0*/  LDGSTS.E.BYPASS.LTC128B.128 [R249+0x3000], [R52.64], !P5 ;  /* 0x0300000034f97fae */ /* 0x0009e2000e901d46 */
[----:B--2---:R-:W-:Y:S05]  /*133c0*/  IADD3 R2, P0, R54, R246, RZ ;  /* 0x000000f636027210 */ /* 0x004fea0007f1e0ff */
[----:B-1----:R-:W-:Y:S05]  /*133d0*/  IMAD.X R3, R0, 0x1, R247, P0 ;  /* 0x0000000100037824 */ /* 0x002fea00000e06f7 */
[----:B------:R1:W-:Y:S01]  /*133e0*/  LDGSTS.E.BYPASS.LTC128B.128 [R249+0x1800], [R2.64], !P3 ;  /* 0x0180000002f97fae */ /* 0x0003e2000d901d46 */
[-C--:B---3--:R-:W-:Y:S08]  /*133f0*/  HMMA.16816.F32.BF16 R44, R60, R50.reuse, RZ ;  /* 0x000000323c2c723c */ /* 0x088ff000000418ff */
[C---:B------:R-:W-:Y:S04]  /*13400*/  HMMA.16816.F32.BF16 R48, R64.reuse, R50, RZ ;  /* 0x000000324030723c */ /* 0x040fe800000418ff */
[----:B----4-:R-:W-:Y:S05]  /*13410*/  IADD3 R52, P0, R54, R141, RZ ;  /* 0x0000008d36347210 */ /* 0x010fea0007f1e0ff */
[----:B------:R-:W-:Y:S01]  /*13420*/  IMAD.X R53, R0, 0x1, R245, P0 ;  /* 0x0000000100357824 */ /* 0x000fe200000e06f5 */
[----:B------:R-:W-:Y:S04]  /*13430*/  ISETP.GE.AND P0, PT, R250, 0x1, PT ;  /* 0x00000001fa00780c */ /* 0x000fe80003f06270 */
[----:B------:R2:W-:Y:S08]  /*13440*/  LDGSTS.E.BYPASS.LTC128B.128 [R249+0x3800], [R52.64], !P5 ;  /* 0x0380000034f97fae */ /* 0x0005f0000e901d46 */
        /* <DEDUP_REMOVED lines=92> */
[-C--:B--2---:R-:W-:Y:S01]  /*13a10*/  HMMA.16816.F32.BF16 R4, R208, R212.reuse, R4 ;  /* 0x000000d4d004723c */ /* 0x084fe20000041804 */
[----:B------:R-:W2:Y:S07]  /*13a20*/  LDSM.16.M88.4 R224, [R239+0x3800] ;  /* 0x00380000efe0783b */ /* 0x000eae0000000200 */
        /* <DEDUP_REMOVED lines=43> */
[----:B------:R-:W2:Y:S01]  /*13ce0*/  LDSM.16.M88.4 R224, [R237+0x3800] ;  /* 0x00380000ede0783b */ /* 0x000ea20000000200 */
        /* <DEDUP_REMOVED lines=16> */
[----:B------:R-:W-:Y:S01]  /*13df0*/  HMMA.16816.F32.BF16 R64, R208, R226, R64 ;  /* 0x000000e2d040723c */ /* 0x000fe20000041840 */
[----:B------:R-:W-:Y:S07]  /*13e00*/  @!UPT UIADD3 URZ, URZ, URZ, URZ ;  /* 0x0000003f3f3ff290 */ /* 0x000fee000fffe03f */
[----:B------:R-:W-:-:S11]  /*13e10*/  @!P0 BRA `(.L_x_4108) ;  /* 0x000004e000008947 */ /* 0x000fd60003800000 */
[----:B-1----:R-:W-:Y:S01]  /*13e20*/  IMAD.MOV.U32 R0, RZ, RZ, 0x1 ;  /* 0x00000001ff007424 */ /* 0x002fe200078e00ff */
[----:B------:R-:W2:Y:S01]  /*13e30*/  LDL R3, [R1+0xbc] ;  /* 0x0000bc0001037983 */ /* 0x000ea20000100800 */
[----:B------:R-:W-:Y:S03]  /*13e40*/  IMAD.MOV.U32 R134, RZ, RZ, RZ ;  /* 0x000000ffff867224 */ /* 0x000fe600078e00ff */
[----:B------:R-:W-:Y:S01]  /*13e50*/  ISETP.NE.AND P0, PT, R0, c[0x0][0x2b8], PT ;  /* 0x0000ae0000007a0c */ /* 0x000fe20003f05270 */
[----:B------:R-:W3:Y:S04]  /*13e60*/  LDL R251, [R1+0xb4] ;  /* 0x0000b40001fb7983 */ /* 0x000ee80000100800 */
[----:B------:R-:W4:Y:S04]  /*13e70*/  LDL.64 R142, [R1+0xc0] ;  /* 0x0000c000018e7983 */ /* 0x000f280000100a00 */
[----:B------:R-:W5:Y:S01]  /*13e80*/  LDL R136, [R1+0xc8] ;  /* 0x0000c80001887983 */ /* 0x000f620000100800 */
[----:B--2---:R-:W-:Y:S05]  /*13e90*/  IMAD R2, R250, 0x40, R3 ;  /* 0x00000040fa027824 */ /* 0x004fea00078e0203 */
[----:B---3--:R-:W-:Y:S02]  /*13ea0*/  IADD3 R2, R2, -0x40, R251 ;  /* 0xffffffc002027810 */ /* 0x008fe40007ffe0fb */
[----:B------:R-:W1:Y:S02]  /*13eb0*/  S2R R251, SR_CTAID.Y ;  /* 0x0000000000fb7919 */ /* 0x000e640000002600 */
[----:B------:R-:W-:Y:S01]  /*13ec0*/  MOV R0, R2 ;  /* 0x0000000200007202 */ /* 0x000fe20000000f00 */
[----:B------:R-:W-:Y:S05]  /*13ed0*/  @P0 IMAD.HI.U32 R3, R2, c[0x0][0x2bc], RZ ;  /* 0x0000af0002030a27 */ /* 0x000fea00078e00ff */
[----:B------:R-:W-:Y:S04]  /*13ee0*/  @P0 SHF.R.U32.HI R0, RZ, c[0x0][0x2c0], R3 ;  /* 0x0000b000ff000a19 */ /* 0x000fe80000011603 */
[C---:B----4-:R-:W-:Y:S04]  /*13ef0*/  @!P6 IADD3 R3, P0, R0.reuse, R142, RZ ;  /* 0x0000008e0003e210 */ /* 0x050fe80007f1e0ff */
[C---:B-----5:R-:W-:Y:S02]  /*13f00*/  @!P6 LEA.HI.X.SX32 R133, R0.reuse, R136, 0x1, P0 ;  /* 0x000000880085e211 */ /* 0x060fe400000f0eff */
[C---:B------:R-:W-:Y:S01]  /*13f10*/  @!P6 LEA R132, P0, R3.reuse, c[0x0][0x2a0], 0x2 ;  /* 0x0000a8000384ea11 */ /* 0x040fe200078010ff */
[----:B------:R-:W2:Y:S01]  /*13f20*/  S2R R136, SR_CTAID.Y ;  /* 0x0000000000887919 */ /* 0x000ea20000002600 */
[----:B------:R-:W-:Y:S02]  /*13f30*/  IADD3 R0, -R0, RZ, RZ ;  /* 0x000000ff00007210 */ /* 0x000fe40007ffe1ff */
[----:B------:R-:W-:Y:S01]  /*13f40*/  @!P6 LEA.HI.X R133, R3, c[0x0][0x2a4], R133, 0x2, P0 ;  /* 0x0000a9000385ea11 */ /* 0x000fe200000f1485 */
[----:B-1----:R-:W-:Y:S04]  /*13f50*/  IMAD.WIDE.U32 R142, R251, c[0x0][0x1e8], RZ ;  /* 0x00007a00fb8e7a25 */ /* 0x002fe800078e00ff */
[----:B------:R-:W3:Y:S01]  /*13f60*/  @!P6 LDG.E R134, [R132.64] ;  /* 0x000000068486e981 */ /* 0x000ee2000c1e1900 */
[----:B------:R-:W-:Y:S04]  /*13f70*/  IMAD R135, R0, c[0x0][0x2b8], R2 ;  /* 0x0000ae0000877a24 */ /* 0x000fe800078e0202 */
        /* <DEDUP_REMOVED lines=20> */
[----:B-1----:R1:W2:Y:S02]  /*140c0*/  SHFL.IDX PT, R134, R0, RZ, 0x181f ;  /* 0x00181fff00867589 */ /* 0x0022a400000e0000 */
.L_x_4184:
[----:B------:R-:W-:-:S05]  /*140d0*/  BRA.DIV ~URZ, `(.L_x_4110) ;  /* 0x00009da27f007947 */ /* 0x000fca000b800000 */
[----:B------:R-:W3:Y:S04]  /*140e0*/  SHFL.IDX PT, R133, R132, RZ, 0x181f ;  /* 0x00181fff84857589 */ /* 0x000ee800000e0000 */
[----:B------:R-:W4:Y:S04]  /*140f0*/  SHFL.IDX PT, R142, R132, 0x1, 0x181f ;  /* 0x00381f00848e7f89 */ /* 0x000f2800000e0000 */
[----:B------:R-:W5:Y:S04]  /*14100*/  SHFL.IDX PT, R136, R0, 0x1, 0x181f ;  /* 0x00381f0000887f89 */ /* 0x000f6800000e0000 */
[----:B------:R-:W1:Y:S04]  /*14110*/  SHFL.IDX PT, R135, R132, 0x2, 0x181f ;  /* 0x00581f0084877f89 */ /* 0x000e6800000e0000 */
[----:B------:R-:W-:Y:S01]  /*14120*/  SHFL.IDX PT, R132, R132, 0x3, 0x181f ;  /* 0x00781f0084847f89 */ /* 0x000fe200000e0000 */
[CC--:B---3--:R-:W-:Y:S05]  /*14130*/  IADD3 R2, P0, R133.reuse, R246.reuse, RZ ;  /* 0x000000f685027210 */ /* 0x0c8fea0007f1e0ff */
[C---:B--2---:R-:W-:Y:S05]  /*14140*/  IMAD.X R3, R134.reuse, 0x1, R247, P0 ;  /* 0x0000000186037824 */ /* 0x044fea00000e06f7 */
[----:B------:R2:W-:Y:S02]  /*14150*/  LDGSTS.E.BYPASS.LTC128B.128 [R248+0x4100], [R2.64], !P3 ;  /* 0x0410000002f87fae */ /* 0x0005e4000d901d46 */
[-C--:B--2---:R-:W-:Y:S02]  /*14160*/  IADD3 R2, P0, R133, R141.reuse, RZ ;  /* 0x0000008d85027210 */ /* 0x084fe40007f1e0ff */
[----:B------:R-:W2:Y:S03]  /*14170*/  SHFL.IDX PT, R133, R0, 0x2, 0x181f ;  /* 0x00581f0000857f89 */ /* 0x000ea600000e0000 */
[----:B------:R-:W-:Y:S01]  /*14180*/  IMAD.X R3, R134, 0x1, R245, P0 ;  /* 0x0000000186037824 */ /* 0x000fe200000e06f5 */
[----:B-1----:R-:W1:Y:S04]  /*14190*/  SHFL.IDX PT, R0, R0, 0x3, 0x181f ;  /* 0x00781f0000007f89 */ /* 0x002e6800000e0000 */
[----:B------:R4:W-:Y:S02]  /*141a0*/  LDGSTS.E.BYPASS.LTC128B.128 [R248+0x6100], [R2.64], !P5 ;  /* 0x0610000002f87fae */ /* 0x0009e4000e901d46 */
[CC--:B----4-:R-:W-:Y:S02]  /*141b0*/  IADD3 R2, P0, R142.reuse, R246.reuse, RZ ;  /* 0x000000f68e027210 */ /* 0x0d0fe40007f1e0ff */
[-C--:B------:R-:W-:Y:S03]  /*141c0*/  IADD3 R142, P2, R142, R141.reuse, RZ ;  /* 0x0000008d8e8e7210 */ /* 0x080fe60007f5e0ff */
[C---:B-----5:R-:W-:Y:S01]  /*141d0*/  IMAD.X R3, R136.reuse, 0x1, R247, P0 ;  /* 0x0000000188037824 */ /* 0x060fe200000e06f7 */
[C---:B------:R-:W-:Y:S01]  /*141e0*/  IADD3 R134, P0, R135.reuse, R141, RZ ;  /* 0x0000008d87867210 */ /* 0x040fe20007f1e0ff */
[--C-:B------:R-:W-:Y:S03]  /*141f0*/  IMAD.X R143, R136, 0x1, R245.reuse, P2 ;  /* 0x00000001888f7824 */ /* 0x100fe600010e06f5 */
[----:B------:R3:W-:Y:S04]  /*14200*/  LDGSTS.E.BYPASS.LTC128B.128 [R248+0x4900], [R2.64], !P3 ;  /* 0x0490000002f87fae */ /* 0x0007e8000d901d46 */
[----:B------:R4:W-:Y:S01]  /*14210*/  LDGSTS.E.BYPASS.LTC128B.128 [R248+0x6900], [R142.64], !P5 ;  /* 0x069000008ef87fae */ /* 0x0009e2000e901d46 */
[----:B---3--:R-:W-:Y:S01]  /*14220*/  IADD3 R2, P1, R135, R246, RZ ;  /* 0x000000f687027210 */ /* 0x008fe20007f3e0ff */
[C---:B--2---:R-:W-:Y:S04]  /*14230*/  IMAD.X R135, R133.reuse, 0x1, R245, P0 ;  /* 0x0000000185877824 */ /* 0x044fe800000e06f5 */
[----:B------:R-:W-:Y:S05]  /*14240*/  IMAD.X R3, R133, 0x1, R247, P1 ;  /* 0x0000000185037824 */ /* 0x000fea00008e06f7 */
[----:B------:R4:W-:Y:S04]  /*14250*/  LDGSTS.E.BYPASS.LTC128B.128 [R248+0x5100], [R2.64], !P3 ;  /* 0x0510000002f87fae */ /* 0x0009e8000d901d46 */
[----:B------:R4:W-:Y:S02]  /*14260*/  LDGSTS.E.BYPASS.LTC128B.128 [R248+0x7100], [R134.64], !P5 ;  /* 0x0710000086f87fae */ /* 0x0009e4000e901d46 */
.L_x_4185:
[C---:B-1--4-:R-:W-:Y:S02]  /*14270*/  IADD3 R2, P1, R132.reuse, R246, RZ ;  /* 0x000000f684027210 */ /* 0x052fe40007f3e0ff */
[----:B------:R-:W-:Y:S03]  /*14280*/  IADD3 R132, P0, R132, R141, RZ ;  /* 0x0000008d84847210 */ /* 0x000fe60007f1e0ff */
[C---:B------:R-:W-:Y:S02]  /*14290*/  IMAD.X R3, R0.reuse, 0x1, R247, P1 ;  /* 0x0000000100037824 */ /* 0x040fe400008e06f7 */
[----:B------:R-:W-:Y:S03]  /*142a0*/  IMAD.X R133, R0, 0x1, R245, P0 ;  /* 0x0000000100857824 */ /* 0x000fe600000e06f5 */
[----:B------:R-:W-:Y:S01]  /*142b0*/  @!PT LDS RZ, [RZ] ;  /* 0x00000000fffff984 */ /* 0x000fe20000000800 */
[----:B------:R-:W-:Y:S01]  /*142c0*/  @!PT LDS RZ, [RZ] ;  /* 0x00000000fffff984 */ /* 0x000fe20000000800 */
[----:B------:R-:W-:Y:S01]  /*142d0*/  @!PT LDS RZ, [RZ] ;  /* 0x00000000fffff984 */ /* 0x000fe20000000800 */
[----:B------:R1:W-:Y:S04]  /*142e0*/  LDGSTS.E.BYPASS.LTC128B.128 [R248+0x5900], [R2.64], !P3 ;  /* 0x0590000002f87fae */ /* 0x0003e8000d901d46 */
[----:B------:R1:W-:Y:S02]  /*142f0*/  LDGSTS.E.BYPASS.LTC128B.128 [R248+0x7900], [R132.64], !P5 ;  /* 0x0790000084f87fae */ /* 0x0003e4000e901d46 */
.L_x_4108:
[----:B-1----:R-:W-:Y:S05]  /*14300*/  BSYNC B0 ;  /* 0x0000000000007941 */ /* 0x002fea0003800000 */
.L_x_4107:
        /* <DEDUP_REMOVED lines=80> */
[----:B---3--:R-:W-:Y:S03]  /*14810*/  FMNMX.FTZ R134, R134, R141, !PT ;  /* 0x0000008d86867209 */ /* 0x008fe60007810000 */
.L_x_4186:
[----:B------:R-:W-:Y:S01]  /*14820*/  FADD.FTZ R2, -R136, R137 ;  /* 0x0000008988027221 */ /* 0x000fe20000010100 */
[----:B----4-:R-:W-:Y:S01]  /*14830*/  FMNMX.FTZ R132, R0, R132, !PT ;  /* 0x0000008400847209 */ /* 0x010fe20007810000 */
[----:B------:R-:W-:Y:S01]  /*14840*/  FMUL.FTZ R137, R136, c[0x0][0x2d0] ;  /* 0x0000b40088897a20 */ /* 0x000fe20000410000 */
[----:B------:R-:W-:Y:S01]  /*14850*/  WARPSYNC 0xffffffff ;  /* 0xffffffff00007948 */ /* 0x000fe20003800000 */
[----:B------:R-:W-:Y:S01]  /*14860*/  FMUL.FTZ R2, R2, c[0x0][0x2d0] ;  /* 0x0000b40002027a20 */ /* 0x000fe20000410000 */
[----:B------:R-:W-:Y:S01]  /*14870*/  ISETP.GT.AND P0, PT, R250, RZ, PT ;  /* 0x000000fffa00720c */ /* 0x000fe20003f04270 */
[--C-:B------:R-:W-:Y:S02]  /*14880*/  FFMA.FTZ R4, R4, c[0x0][0x2d0], -R137.reuse ;  /* 0x0000b40004047a23 */ /* 0x100fe40000010889 */
[--C-:B------:R-:W-:Y:S01]  /*14890*/  FFMA.FTZ R5, R5, c[0x0][0x2d0], -R137.reuse ;  /* 0x0000b40005057a23 */ /* 0x100fe20000010889 */
[----:B------:R1:W-:Y:S01]  /*148a0*/  MUFU.EX2 R3, R2 ;  /* 0x0000000200037308 */ /* 0x0003e20000000800 */
[--C-:B------:R-:W-:Y:S02]  /*148b0*/  FFMA.FTZ R16, R16, c[0x0][0x2d0], -R137.reuse ;  /* 0x0000b40010107a23 */ /* 0x100fe40000010889 */
[--C-:B------:R-:W-:Y:S02]  /*148c0*/  FFMA.FTZ R17, R17, c[0x0][0x2d0], -R137.reuse ;  /* 0x0000b40011117a23 */ /* 0x100fe40000010889 */
[----:B------:R-:W-:Y:S02]  /*148d0*/  FADD.FTZ R0, -R132, R140 ;  /* 0x0000008c84007221 */ /* 0x000fe40000010100 */
[--C-:B------:R-:W-:Y:S02]  /*148e0*/  FFMA.FTZ R36, R36, c[0x0][0x2d0], -R137.reuse ;  /* 0x0000b40024247a23 */ /* 0x100fe40000010889 */
[--C-:B------:R-:W-:Y:S01]  /*148f0*/  FFMA.FTZ R37, R37, c[0x0][0x2d0], -R137.reuse ;  /* 0x0000b40025257a23 */ /* 0x100fe20000010889 */
[----:B------:R2:W3:Y:S01]  /*14900*/  MUFU.EX2 R142, R4 ;  /* 0x00000004008e7308 */ /* 0x0004e20000000800 */
[--C-:B------:R-:W-:Y:S02]  /*14910*/  FFMA.FTZ R48, R48, c[0x0][0x2d0], -R137.reuse ;  /* 0x0000b40030307a23 */ /* 0x100fe40000010889 */
[--C-:B------:R-:W-:Y:S02]  /*14920*/  FFMA.FTZ R64, R64, c[0x0][0x2d0], -R137.reuse ;  /* 0x0000b40040407a23 */ /* 0x100fe40000010889 */
[--C-:B------:R-:W-:Y:S02]  /*14930*/  FFMA.FTZ R222, R33, c[0x0][0x2d0], -R137.reuse ;  /* 0x0000b40021de7a23 */ /* 0x100fe40000010889 */
[--C-:B------:R-:W-:Y:S02]  /*14940*/  FFMA.FTZ R219, R20, c[0x0][0x2d0], -R137.reuse ;  /* 0x0000b40014db7a23 */ /* 0x100fe40000010889 */
[--C-:B------:R-:W-:Y:S01]  /*14950*/  FFMA.FTZ R218, R21, c[0x0][0x2d0], -R137.reuse ;  /* 0x0000b40015da7a23 */ /* 0x100fe20000010889 */
[----:B------:R4:W-:Y:S01]  /*14960*/  MUFU.EX2 R143, R5 ;  /* 0x00000005008f7308 */ /* 0x0009e20000000800 */
[----:B------:R-:W-:Y:S02]  /*14970*/  FFMA.FTZ R217, R32, c[0x0][0x2d0], -R137 ;  /* 0x0000b40020d97a23 */ /* 0x000fe40000010889 */
[----:B------:R-:W-:Y:S02]  /*14980*/  FMUL.FTZ R0, R0, c[0x0][0x2d0] ;  /* 0x0000b40000007a20 */ /* 0x000fe40000410000 */
[C---:B-1----:R-:W-:Y:S04]  /*14990*/  FADD.FTZ R2, -R135.reuse, R138 ;  /* 0x0000008a87027221 */ /* 0x042fe80000010100 */
[----:B------:R-:W-:Y:S01]  /*149a0*/  FMUL.FTZ R2, R2, c[0x0][0x2d0] ;  /* 0x0000b40002027a20 */ /* 0x000fe20000410000 */
[----:B------:R-:W-:Y:S01]  /*149b0*/  MUFU.EX2 R226, R16 ;  /* 0x0000001000e27308 */ /* 0x000fe20000000800 */
[----:B--2---:R-:W-:Y:S04]  /*149c0*/  FMUL.FTZ R4, R135, c[0x0][0x2d0] ;  /* 0x0000b40087047a20 */ /* 0x004fe80000410000 */
[--C-:B------:R-:W-:Y:S02]  /*149d0*/  FFMA.FTZ R212, R22, c[0x0][0x2d0], -R4.reuse ;  /* 0x0000b40016d47a23 */ /* 0x100fe40000010804 */
[----:B------:R-:W3:Y:S01]  /*149e0*/  LDL.LU R22, [R1+0x7c] ;  /* 0x00007c0001167983 */ /* 0x000ee20000300800 */
[--C-:B------:R-:W-:Y:S02]  /*149f0*/  FFMA.FTZ R221, R35, c[0x0][0x2d0], -R4.reuse ;  /* 0x0000b40023dd7a23 */ /* 0x100fe40000010804 */
[----:B------:R-:W-:Y:S01]  /*14a00*/  MUFU.EX2 R133, R2 ;  /* 0x0000000200857308 */ /* 0x000fe20000000800 */
[--C-:B------:R-:W-:Y:S02]  /*14a10*/  FFMA.FTZ R220, R34, c[0x0][0x2d0], -R4.reuse ;  /* 0x0000b40022dc7a23 */ /* 0x100fe40000010804 */
[----:B----4-:R-:W-:Y:S02]  /*14a20*/  FMUL.FTZ R5, R134, c[0x0][0x2d0] ;  /* 0x0000b40086057a20 */ /* 0x010fe40000410000 */
        /* <DEDUP_REMOVED lines=25> */
[----:B-1----:R-:W-:Y:S01]  /*14bc0*/  FFMA.FTZ R8, R55, c[0x0][0x2d0], -R4 ;  /* 0x0000b40037087a23 */ /* 0x002fe20000010804 */
[----:B------:R-:W-:Y:S01]  /*14bd0*/  MOV R55, R36 ;  /* 0x0000002400377202 */ /* 0x000fe20000000f00 */
[----:B------:R-:W-:Y:S02]  /*14be0*/  FMUL.FTZ R4, R132, c[0x0][0x2d0] ;  /* 0x0000b40084047a20 */ /* 0x000fe40000410000 */
[----:B------:R-:W-:Y:S01]  /*14bf0*/  FFMA.FTZ R225, R40, c[0x0][0x2d0], -R5 ;  /* 0x0000b40028e17a23 */ /* 0x000fe20000010805 */
[----:B------:R-:W1:Y:S01]  /*14c00*/  MUFU.EX2 R228, R18 ;  /* 0x0000001200e47308 */ /* 0x000e620000000800 */
[--C-:B------:R-:W-:Y:S02]  /*14c10*/  FFMA.FTZ R10, R10, c[0x0][0x2d0], -R4.reuse ;  /* 0x0000b4000a0a7a23 */ /* 0x100fe40000010804 */
[--C-:B------:R-:W-:Y:S02]  /*14c20*/  FFMA.FTZ R11, R11, c[0x0][0x2d0], -R4.reuse ;  /* 0x0000b4000b0b7a23 */ /* 0x100fe40000010804 */
[----:B--2---:R-:W-:Y:S02]  /*14c30*/  FFMA.FTZ R9, R49, c[0x0][0x2d0], -R137 ;  /* 0x0000b40031097a23 */ /* 0x004fe40000010889 */
[--C-:B------:R-:W-:Y:S02]  /*14c40*/  FFMA.FTZ R224, R41, c[0x0][0x2d0], -R5.reuse ;  /* 0x0000b40029e07a23 */ /* 0x100fe40000010805 */
[--C-:B------:R-:W-:Y:S01]  /*14c50*/  FFMA.FTZ R41, R61, c[0x0][0x2d0], -R5.reuse ;  /* 0x0000b4003d297a23 */ /* 0x100fe20000010805 */
[----:B------:R2:W5:Y:S01]  /*14c60*/  MUFU.EX2 R223, R12 ;  /* 0x0000000c00df7308 */ /* 0x0005620000000800 */
[--C-:B------:R-:W-:Y:S02]  /*14c70*/  FFMA.FTZ R35, R56, c[0x0][0x2d0], -R5.reuse ;  /* 0x0000b40038237a23 */ /* 0x100fe40000010805 */
[--C-:B------:R-:W-:Y:S02]  /*14c80*/  FFMA.FTZ R50, R57, c[0x0][0x2d0], -R5.reuse ;  /* 0x0000b40039327a23 */ /* 0x100fe40000010805 */
[----:B------:R-:W-:Y:S02]  /*14c90*/  FFMA.FTZ R60, R60, c[0x0][0x2d0], -R5 ;  /* 0x0000b4003c3c7a23 */ /* 0x000fe40000010805 */
[--C-:B------:R-:W-:Y:S02]  /*14ca0*/  FFMA.FTZ R14, R14, c[0x0][0x2d0], -R4.reuse ;  /* 0x0000b4000e0e7a23 */ /* 0x100fe40000010804 */
[--C-:B------:R-:W-:Y:S01]  /*14cb0*/  FFMA.FTZ R15, R15, c[0x0][0x2d0], -R4.reuse ;  /* 0x0000b4000f0f7a23 */ /* 0x100fe20000010804 */
[----:B------:R-:W-:Y:S01]  /*14cc0*/  MUFU.EX2 R45, R10 ;  /* 0x0000000a002d7308 */ /* 0x000fe20000000800 */
[--C-:B------:R-:W-:Y:S02]  /*14cd0*/  FFMA.FTZ R252, R47, c[0x0][0x2d0], -R4.reuse ;  /* 0x0000b4002ffc7a23 */ /* 0x100fe40000010804 */
[--C-:B------:R-:W-:Y:S02]  /*14ce0*/  FFMA.FTZ R62, R62, c[0x0][0x2d0], -R4.reuse ;  /* 0x0000b4003e3e7a23 */ /* 0x100fe40000010804 */
[----:B------:R-:W-:Y:S02]  /*14cf0*/  FADD.FTZ R2, -R134, R139 ;  /* 0x0000008b86027221 */ /* 0x000fe40000010100 */
[----:B------:R-:W-:Y:S01]  /*14d00*/  FFMA.FTZ R139, R31, c[0x0][0x2d0], -R4 ;  /* 0x0000b4001f8b7a23 */ /* 0x000fe20000010804 */
[----:B------:R-:W-:Y:S01]  /*14d10*/  MOV R31, R66 ;  /* 0x00000042001f7202 */ /* 0x000fe20000000f00 */
[----:B------:R-:W-:Y:S01]  /*14d20*/  FMUL.FTZ R2, R2, c[0x0][0x2d0] ;  /* 0x0000b40002027a20 */ /* 0x000fe20000410000 */
[----:B------:R1:W-:Y:S01]  /*14d30*/  MUFU.EX2 R141, R6 ;  /* 0x00000006008d7308 */ /* 0x0003e20000000800 */
[----:B--2---:R-:W-:Y:S09]  /*14d40*/  MOV R12, R48 ;  /* 0x00000030000c7202 */ /* 0x004ff20000000f00 */
[----:B------:R2:W2:Y:S10]  /*14d50*/  MUFU.EX2 R208, R19 ;  /* 0x0000001300d07308 */ /* 0x0004b40000000800 */
[----:B------:R4:W3:Y:S01]  /*14d60*/  MUFU.EX2 R18, R13 ;  /* 0x0000000d00127308 */ /* 0x0008e20000000800 */
[--C-:B-1----:R-:W-:Y:S05]  /*14d70*/  FFMA.FTZ R6, R52, c[0x0][0x2d0], -R137.reuse ;  /* 0x0000b40034067a23 */ /* 0x102fea0000010889 */
[----:B------:R-:W-:Y:S04]  /*14d80*/  MOV R34, R6 ;  /* 0x0000000600227202 */ /* 0x000fe80000000f00 */
[----:B------:R-:W-:Y:S01]  /*14d90*/  MUFU.EX2 R2, R2 ;  /* 0x0000000200027308 */ /* 0x000fe20000000800 */
[--C-:B--2---:R-:W-:Y:S02]  /*14da0*/  FFMA.FTZ R19, R53, c[0x0][0x2d0], -R137.reuse ;  /* 0x0000b40035137a23 */ /* 0x104fe40000010889 */
[----:B------:R-:W-:Y:S03]  /*14db0*/  FFMA.FTZ R137, R65, c[0x0][0x2d0], -R137 ;  /* 0x0000b40041897a23 */ /* 0x000fe60000010889 */
[----:B------:R-:W-:Y:S04]  /*14dc0*/  MOV R39, R19 ;  /* 0x0000001300277202 */ /* 0x000fe80000000f00 */
[----:B------:R-:W-:Y:S01]  /*14dd0*/  MUFU.EX2 R0, R0 ;  /* 0x0000000000007308 */ /* 0x000fe20000000800 */
[----:B----4-:R-:W-:Y:S09]  /*14de0*/  MOV R13, R37 ;  /* 0x00000025000d7202 */ /* 0x010ff20000000f00 */
        /* <DEDUP_REMOVED lines=8> */
[----:B---3--:R-:W-:Y:S01]  /*14e70*/  FFMA.FTZ R138, R3, R22, R142 ;  /* 0x00000016038a7223 */ /* 0x008fe2000001008e */
[----:B------:R-:W-:Y:S01]  /*14e80*/  MOV R140, R213 ;  /* 0x000000d5008c7202 */ /* 0x000fe20000000f00 */
[--C-:B------:R-:W-:Y:S01]  /*14e90*/  FFMA.FTZ R213, R29, c[0x0][0x2d0], -R5.reuse ;  /* 0x0000b4001dd57a23 */ /* 0x100fe20000010805 */
[----:B------:R-:W-:Y:S06]  /*14ea0*/  MOV R57, R228 ;  /* 0x000000e400397202 */ /* 0x000fec0000000f00 */
[----:B------:R-:W1:Y:S01]  /*14eb0*/  MUFU.EX2 R29, R11 ;  /* 0x0000000b001d7308 */ /* 0x000e620000000800 */
[----:B------:R-:W-:Y:S01]  /*14ec0*/  MOV R56, R226 ;  /* 0x000000e200387202 */ /* 0x000fe20000000f00 */
[----:B------:R-:W-:Y:S01]  /*14ed0*/  FMUL.FTZ R16, R3, R180 ;  /* 0x000000b403107220 */ /* 0x000fe20000410000 */
[----:B-----5:R-:W-:Y:S01]  /*14ee0*/  MOV R40, R223 ;  /* 0x000000df00287202 */ /* 0x020fe20000000f00 */
[----:B------:R-:W-:Y:S01]  /*14ef0*/  FFMA.FTZ R223, R44, c[0x0][0x2d0], -R5 ;  /* 0x0000b4002cdf7a23 */ /* 0x000fe20000010805 */
[----:B------:R-:W-:Y:S01]  /*14f00*/  MOV R44, R210 ;  /* 0x000000d2002c7202 */ /* 0x000fe20000000f00 */
[--C-:B------:R-:W-:Y:S01]  /*14f10*/  FFMA.FTZ R210, R26, c[0x0][0x2d0], -R4.reuse ;  /* 0x0000b4001ad27a23 */ /* 0x100fe20000010804 */
[----:B------:R-:W-:Y:S01]  /*14f20*/  MOV R28, R209 ;  /* 0x000000d1001c7202 */ /* 0x000fe20000000f00 */
[--C-:B------:R-:W-:Y:S01]  /*14f30*/  FFMA.FTZ R209, R27, c[0x0][0x2d0], -R4.reuse ;  /* 0x0000b4001bd17a23 */ /* 0x100fe20000010804 */
[----:B------:R-:W-:Y:S01]  /*14f40*/  MOV R10, R230 ;  /* 0x000000e6000a7202 */ /* 0x000fe20000000f00 */
        /* <DEDUP_REMOVED lines=27> */
[----:B-1----:R-:W-:Y:S01]  /*15100*/  F2FP.BF16.PACK_AB R145, R29, R45 ;  /* 0x0000002d1d91723e */ /* 0x002fe200000010ff */
        /* <DEDUP_REMOVED lines=19> */
[--C-:B------:R-:W-:Y:S01]  /*15240*/  FFMA.FTZ R208, R30, c[0x0][0x2d0], -R4.reuse ;  /* 0x0000b4001ed07a23 */ /* 0x100fe20000010804 */
[----:B------:R-:W-:Y:S01]  /*15250*/  MOV R30, R67 ;  /* 0x00000043001e7202 */ /* 0x000fe20000000f00 */
[--C-:B------:R-:W-:Y:S02]  /*15260*/  FFMA.FTZ R226, R42, c[0x0][0x2d0], -R4.reuse ;  /* 0x0000b4002ae27a23 */ /* 0x100fe40000010804 */
        /* <DEDUP_REMOVED lines=10> */
[----:B------:R-:W-:Y:S01]  /*15310*/  FMUL.FTZ R4, R3, R204 ;  /* 0x000000cc03047220 */ /* 0x000fe20000410000 */
[----:B------:R-:W-:Y:S01]  /*15320*/  MOV R60, R35 ;  /* 0x00000023003c7202 */ /* 0x000fe20000000f00 */
[----:B------:R-:W3:Y:S01]  /*15330*/  LDL.LU R3, [R1+0x78] ;  /* 0x0000780001037983 */ /* 0x000ee20000300800 */
[----:B------:R-:W1:Y:S01]  /*15340*/  MUFU.EX2 R204, R14 ;  /* 0x0000000e00cc7308 */ /* 0x000e620000000800 */
        /* <DEDUP_REMOVED lines=17> */
[----:B------:R-:W-:Y:S01]  /*15460*/  MUFU.EX2 R170, R221 ;  /* 0x000000dd00aa7308 */ /* 0x000fe20000000800 */
[C---:B------:R-:W-:Y:S02]  /*15470*/  FMUL.FTZ R70, R133.reuse, R70 ;  /* 0x0000004685467220 */ /* 0x040fe40000410000 */
[C---:B------:R-:W-:Y:S02]  /*15480*/  FMUL.FTZ R71, R133.reuse, R71 ;  /* 0x0000004785477220 */ /* 0x040fe40000410000 */
[C---:B------:R-:W-:Y:S01]  /*15490*/  FMUL.FTZ R82, R133.reuse, R82 ;  /* 0x0000005285527220 */ /* 0x040fe20000410000 */
[----:B-1----:R-:W-:Y:S01]  /*154a0*/  F2FP.BF16.PACK_AB R147, R164, R204 ;  /* 0x000000cca493723e */ /* 0x002fe200000010ff */
        /* <DEDUP_REMOVED lines=11> */
[C---:B------:R-:W-:Y:S01]  /*15560*/  FMUL.FTZ R6, R133.reuse, R206 ;  /* 0x000000ce85067220 */ /* 0x040fe20000410000 */
[----:B------:R-:W-:Y:S01]  /*15570*/  MOV R206, R140 ;  /* 0x0000008c00ce7202 */ /* 0x000fe20000000f00 */
[C---:B------:R-:W-:Y:S01]  /*15580*/  FMUL.FTZ R7, R133.reuse, R207 ;  /* 0x000000cf85077220 */ /* 0x040fe20000410000 */
[----:B------:R-:W-:Y:S01]  /*15590*/  MOV R140, R55 ;  /* 0x00000037008c7202 */ /* 0x000fe20000000f00 */
        /* <DEDUP_REMOVED lines=37> */
[----:B------:R-:W-:Y:S01]  /*157f0*/  LDSM.16.MT88.4 R152, [R235+0x100] ;  /* 0x00010000eb98783b */ /* 0x000fe20000004200 */
[----:B------:R-:W-:Y:S01]  /*15800*/  FMUL.FTZ R47, R0, R179 ;  /* 0x000000b3002f7220 */ /* 0x000fe20000410000 */
[----:B------:R-:W-:Y:S01]  /*15810*/  MOV R195, R44 ;  /* 0x0000002c00c37202 */ /* 0x000fe20000000f00 */
[C---:B------:R-:W-:Y:S01]  /*15820*/  FMUL.FTZ R44, R2.reuse, R176 ;  /* 0x000000b0022c7220 */ /* 0x040fe20000410000 */
[----:B------:R-:W-:Y:S01]  /*15830*/  MOV R197, R61 ;  /* 0x0000003d00c57202 */ /* 0x000fe20000000f00 */
[C---:B------:R-:W-:Y:S01]  /*15840*/  FMUL.FTZ R61, R2.reuse, R161 ;  /* 0x000000a1023d7220 */ /* 0x040fe20000410000 */
[----:B------:R-:W-:Y:S01]  /*15850*/  MOV R196, R60 ;  /* 0x0000003c00c47202 */ /* 0x000fe20000000f00 */
[C---:B------:R-:W-:Y:S01]  /*15860*/  FMUL.FTZ R60, R2.reuse, R160 ;  /* 0x000000a0023c7220 */ /* 0x040fe20000410000 */
[----:B------:R-:W4:Y:S01]  /*15870*/  LDL.LU R194, [R1+0x80] ;  /* 0x0000800001c27983 */ /* 0x000f220000300800 */
[C---:B------:R-:W-:Y:S01]  /*15880*/  FMUL.FTZ R72, R2.reuse, R72 ;  /* 0x0000004802487220 */ /* 0x040fe20000410000 */
[----:B------:R-:W-:Y:S01]  /*15890*/  MUFU.EX2 R171, R222 ;  /* 0x000000de00ab7308 */ /* 0x000fe20000000800 */
[----:B------:R-:W-:Y:S01]  /*158a0*/  FMUL.FTZ R73, R2, R73 ;  /* 0x0000004902497220 */ /* 0x000fe20000410000 */
[----:B------:R-:W-:Y:S01]  /*158b0*/  MOV R200, R185 ;  /* 0x000000b900c87202 */ /* 0x000fe20000000f00 */
        /* <DEDUP_REMOVED lines=33> */
[C---:B------:R-:W-:Y:S02]  /*15ad0*/  FMUL.FTZ R126, R0.reuse, R126 ;  /* 0x0000007e007e7220 */ /* 0x040fe40000410000 */
[----:B------:R-:W-:Y:S02]  /*15ae0*/  FMUL.FTZ R127, R0, R127 ;  /* 0x0000007f007f7220 */ /* 0x000fe40000410000 */
[----:B---3--:R-:W-:Y:S01]  /*15af0*/  FFMA.FTZ R3, R133, R3, R141 ;  /* 0x0000000385037223 */ /* 0x008fe2000001008d */
[----:B------:R-:W-:Y:S02]  /*15b00*/  MOV R133, R63 ;  /* 0x0000003f00857202 */ /* 0x000fe40000000f00 */
[----:B------:R-:W-:Y:S02]  /*15b10*/  MOV R63, R43 ;  /* 0x0000002b003f7202 */ /* 0x000fe40000000f00 */
[----:B------:R-:W1:Y:S01]  /*15b20*/  LDSM.16.MT88.4 R40, [R234+0x100] ;  /* 0x00010000ea28783b */ /* 0x000e620000004200 */
[C---:B------:R-:W-:Y:S01]  /*15b30*/  F2FP.BF16.PACK_AB R140, R133.reuse, R142 ;  /* 0x0000008e858c723e */ /* 0x040fe200000010ff */
[----:B------:R-:W-:Y:S01]  /*15b40*/  FADD.FTZ R133, R133, R138 ;  /* 0x0000008a85857221 */ /* 0x000fe20000010000 */
[----:B------:R-:W-:Y:S01]  /*15b50*/  F2FP.BF16.PACK_AB R142, R46, R56 ;  /* 0x000000382e8e723e */ /* 0x000fe200000010ff */
[----:B------:R-:W-:Y:S01]  /*15b60*/  FMUL.FTZ R46, R0, R178 ;  /* 0x000000b2002e7220 */ /* 0x000fe20000410000 */
[----:B------:R-:W-:Y:S01]  /*15b70*/  F2FP.BF16.PACK_AB R141, R28, R141 ;  /* 0x0000008d1c8d723e */ /* 0x000fe200000010ff */
[----:B------:R-:W-:Y:S01]  /*15b80*/  MUFU.EX2 R178, R226 ;  /* 0x000000e200b27308 */ /* 0x000fe20000000800 */
[----:B------:R-:W-:Y:S01]  /*15b90*/  MOV R181, R63 ;  /* 0x0000003f00b57202 */ /* 0x000fe20000000f00 */
[----:B------:R-:W-:Y:S04]  /*15ba0*/  FMUL.FTZ R63, R0, R163 ;  /* 0x000000a3003f7220 */ /* 0x000fe80000410000 */
[-C--:B--2---:R-:W-:Y:S04]  /*15bb0*/  HMMA.16816.F32.BF16 R4, R140, R24.reuse, R4 ;  /* 0x000000188c04723c */ /* 0x084fe80000041804 */
[----:B------:R-:W-:Y:S04]  /*15bc0*/  MUFU.EX2 R226, R207 ;  /* 0x000000cf00e27308 */ /* 0x000fe80000000800 */
[C---:B------:R-:W-:Y:S07]  /*15bd0*/  HMMA.16816.F32.BF16 R8, R144.reuse, R24, R8 ;  /* 0x000000189008723c */ /* 0x040fee0000041808 */
[C---:B------:R-:W-:Y:S01]  /*15be0*/  FMUL.FTZ R24, R2.reuse, R172 ;  /* 0x000000ac02187220 */ /* 0x040fe20000410000 */
[-C--:B------:R-:W-:Y:S04]  /*15bf0*/  HMMA.16816.F32.BF16 R12, R144, R26.reuse, R12 ;  /* 0x0000001a900c723c */ /* 0x080fe8000004180c */
[----:B------:R-:W-:Y:S01]  /*15c00*/  MOV R172, R56 ;  /* 0x0000003800ac7202 */ /* 0x000fe20000000f00 */
[C---:B------:R-:W-:Y:S01]  /*15c10*/  FMUL.FTZ R25, R2.reuse, R173 ;  /* 0x000000ad02197220 */ /* 0x040fe20000410000 */
[----:B------:R-:W2:Y:S01]  /*15c20*/  LDSM.16.MT88.4 R56, [R236+0x100] ;  /* 0x00010000ec38783b */ /* 0x000ea20000004200 */
[----:B------:R-:W-:Y:S01]  /*15c30*/  MOV R173, R29 ;  /* 0x0000001d00ad7202 */ /* 0x000fe20000000f00 */
[C---:B------:R-:W-:Y:S04]  /*15c40*/  HMMA.16816.F32.BF16 R16, R140.reuse, R26, R16 ;  /* 0x0000001a8c10723c */ /* 0x040fe80000041810 */
[C---:B------:R-:W-:Y:S01]  /*15c50*/  FMUL.FTZ R29, R2.reuse, R193 ;  /* 0x000000c1021d7220 */ /* 0x040fe20000410000 */
[----:B------:R-:W-:Y:S01]  /*15c60*/  MOV R193, R45 ;  /* 0x0000002d00c17202 */ /* 0x000fe20000000f00 */
[----:B------:R-:W-:Y:S02]  /*15c70*/  FMUL.FTZ R45, R2, R177 ;  /* 0x000000b1022d7220 */ /* 0x000fe40000410000 */
[-C--:B-1----:R-:W-:Y:S01]  /*15c80*/  HMMA.16816.F32.BF16 R20, R140, R40.reuse, R20 ;  /* 0x000000288c14723c */ /* 0x082fe20000041814 */
[----:B------:R1:W-:Y:S03]  /*15c90*/  MUFU.EX2 R177, R202 ;  /* 0x000000ca00b17308 */ /* 0x0003e60000000800 */
[C---:B------:R-:W-:Y:S01]  /*15ca0*/  FMUL.FTZ R26, R0.reuse, R174 ;  /* 0x000000ae001a7220 */ /* 0x040fe20000410000 */
[----:B------:R-:W-:Y:S01]  /*15cb0*/  MOV R174, R206 ;  /* 0x000000ce00ae7202 */ /* 0x000fe20000000f00 */
[----:B------:R-:W-:Y:S01]  /*15cc0*/  FMUL.FTZ R27, R0, R175 ;  /* 0x000000af001b7220 */ /* 0x000fe20000410000 */
[----:B------:R-:W-:Y:S01]  /*15cd0*/  MOV R175, R28 ;  /* 0x0000001c00af7202 */ /* 0x000fe20000000f00 */
[----:B------:R-:W-:Y:S01]  /*15ce0*/  FMUL.FTZ R28, R2, R192 ;  /* 0x000000c0021c7220 */ /* 0x000fe20000410000 */
[----:B------:R-:W-:Y:S01]  /*15cf0*/  MOV R206, R62 ;  /* 0x0000003e00ce7202 */ /* 0x000fe20000000f00 */
[----:B------:R-:W3:Y:S02]  /*15d00*/  LDL.LU R192, [R1+0x84] ;  /* 0x0000840001c07983 */ /* 0x000ee40000300800 */
[----:B------:R-:W-:Y:S01]  /*15d10*/  FMUL.FTZ R62, R0, R162 ;  /* 0x000000a2003e7220 */ /* 0x000fe20000410000 */
[C---:B------:R-:W-:Y:S01]  /*15d20*/  HMMA.16816.F32.BF16 R24, R144.reuse, R40, R24 ;  /* 0x000000289018723c */ /* 0x040fe20000041818 */
[----:B------:R-:W-:Y:S01]  /*15d30*/  LDSM.16.MT88.4 R160, [R234+0x1100] ;  /* 0x00110000eaa0783b */ /* 0x000fe20000004200 */
[----:B------:R-:W-:Y:S02]  /*15d40*/  MUFU.EX2 R225, R206 ;  /* 0x000000ce00e17308 */ /* 0x000fe40000000800 */
[----:B------:R-:W-:Y:S03]  /*15d50*/  FADD.FTZ R3, R175, R3 ;  /* 0x00000003af037221 */ /* 0x000fe60000010000 */
[C---:B------:R-:W-:Y:S01]  /*15d60*/  FMUL.FTZ R40, R2.reuse, R156 ;  /* 0x0000009c02287220 */ /* 0x040fe20000410000 */
[-C--:B------:R-:W-:Y:S04]  /*15d70*/  HMMA.16816.F32.BF16 R28, R144, R42.reuse, R28 ;  /* 0x0000002a901c723c */ /* 0x080fe8000004181c */
[----:B------:R-:W-:Y:S01]  /*15d80*/  FMUL.FTZ R41, R2, R157 ;  /* 0x0000009d02297220 */ /* 0x000fe20000410000 */
[----:B------:R-:W-:Y:S01]  /*15d90*/  MUFU.EX2 R175, R231 ;  /* 0x000000e700af7308 */ /* 0x000fe20000000800 */
[----:B-1----:R-:W-:Y:S02]  /*15da0*/  MOV R202, R191 ;  /* 0x000000bf00ca7202 */ /* 0x002fe40000000f00 */
[C---:B------:R-:W-:Y:S04]  /*15db0*/  HMMA.16816.F32.BF16 R32, R140.reuse, R42, R32 ;  /* 0x0000002a8c20723c */ /* 0x040fe80000041820 */
[----:B------:R-:W-:Y:S02]  /*15dc0*/  MOV R191, R183 ;  /* 0x000000b700bf7202 */ /* 0x000fe40000000f00 */
[----:B------:R-:W-:Y:S01]  /*15dd0*/  MOV R183, R196 ;  /* 0x000000c400b77202 */ /* 0x000fe20000000f00 */
[C---:B------:R-:W-:Y:S01]  /*15de0*/  FMUL.FTZ R42, R0.reuse, R158 ;  /* 0x0000009e002a7220 */ /* 0x040fe20000410000 */
[-C--:B--2---:R-:W-:Y:S01]  /*15df0*/  HMMA.16816.F32.BF16 R36, R140, R56.reuse, R36 ;  /* 0x000000388c24723c */ /* 0x084fe20000041824 */
[----:B------:R-:W-:Y:S03]  /*15e00*/  MUFU.EX2 R196, R229 ;  /* 0x000000e500c47308 */ /* 0x000fe60000000800 */
[----:B------:R-:W-:Y:S02]  /*15e10*/  FMUL.FTZ R43, R0, R159 ;  /* 0x0000009f002b7220 */ /* 0x000fe40000410000 */
[----:B------:R-:W-:Y:S05]  /*15e20*/  LDSM.16.MT88.4 R156, [R236+0x900] ;  /* 0x00090000ec9c783b */ /* 0x000fea0000004200 */
[C---:B------:R-:W-:Y:S01]  /*15e30*/  HMMA.16816.F32.BF16 R40, R144.reuse, R56, R40 ;  /* 0x000000389028723c */ /* 0x040fe20000041828 */
[----:B------:R-:W-:Y:S06]  /*15e40*/  MUFU.EX2 R231, R183 ;  /* 0x000000b700e77308 */ /* 0x000fec0000000800 */
[C---:B------:R-:W-:Y:S01]  /*15e50*/  FMUL.FTZ R56, R2.reuse, R148 ;  /* 0x0000009402387220 */ /* 0x040fe20000410000 */
[-C--:B------:R-:W-:Y:S03]  /*15e60*/  HMMA.16816.F32.BF16 R44, R144, R58.reuse, R44 ;  /* 0x0000003a902c723c */ /* 0x080fe6000004182c */
[----:B------:R-:W-:Y:S01]  /*15e70*/  MUFU.EX2 R229, R181 ;  /* 0x000000b500e57308 */ /* 0x000fe20000000800 */
[C---:B------:R-:W-:Y:S02]  /*15e80*/  FMUL.FTZ R57, R2.reuse, R149 ;  /* 0x0000009502397220 */ /* 0x040fe40000410000 */
[----:B----4-:R-:W-:Y:S02]  /*15e90*/  FFMA.FTZ R2, R2, R194, R195 ;  /* 0x000000c202027223 */ /* 0x010fe400000100c3 */
[C---:B------:R-:W-:Y:S04]  /*15ea0*/  HMMA.16816.F32.BF16 R48, R140.reuse, R58, R48 ;  /* 0x0000003a8c30723c */ /* 0x040fe80000041830 */
[----:B------:R-:W-:Y:S01]  /*15eb0*/  FADD.FTZ R139, R174, R2 ;  /* 0x00000002ae8b7221 */ /* 0x000fe20000010000 */
[----:B------:R-:W-:Y:S01]  /*15ec0*/  MUFU.EX2 R194, R230 ;  /* 0x000000e600c27308 */ /* 0x000fe20000000800 */
[----:B------:R-:W-:Y:S02]  /*15ed0*/  FADD.FTZ R2, R172, R133 ;  /* 0x00000085ac027221 */ /* 0x000fe40000010000 */
[-C--:B------:R-:W-:Y:S04]  /*15ee0*/  HMMA.16816.F32.BF16 R52, R140, R152.reuse, R52 ;  /* 0x000000988c34723c */ /* 0x080fe80000041834 */
[C---:B------:R-:W-:Y:S02]  /*15ef0*/  FMUL.FTZ R58, R0.reuse, R150 ;  /* 0x00000096003a7220 */ /* 0x040fe40000410000 */
[----:B------:R-:W-:Y:S01]  /*15f00*/  FMUL.FTZ R59, R0, R151 ;  /* 0x00000097003b7220 */ /* 0x000fe20000410000 */
[----:B------:R-:W1:Y:S01]  /*15f10*/  MUFU.EX2 R230, R182 ;  /* 0x000000b600e67308 */ /* 0x000e620000000800 */
[----:B------:R-:W2:Y:S01]  /*15f20*/  LDSM.16.MT88.4 R148, [R233+0x2100] ;  /* 0x00210000e994783b */ /* 0x000ea20000004200 */
[----:B------:R-:W-:Y:S04]  /*15f30*/  FADD.FTZ R133, R202, R139 ;  /* 0x0000008bca857221 */ /* 0x000fe80000010000 */
[C---:B------:R-:W-:Y:S04]  /*15f40*/  HMMA.16816.F32.BF16 R56, R144.reuse, R152, R56 ;  /* 0x000000989038723c */ /* 0x040fe80000041838 */
[----:B------:R-:W-:Y:S01]  /*15f50*/  MUFU.EX2 R172, R224 ;  /* 0x000000e000ac7308 */ /* 0x000fe20000000800 */
[----:B------:R-:W-:Y:S03]  /*15f60*/  FADD.FTZ R168, R168, R133 ;  /* 0x00000085a8a87221 */ /* 0x000fe60000010000 */
[-C--:B------:R-:W-:Y:S06]  /*15f70*/  HMMA.16816.F32.BF16 R60, R144, R154.reuse, R60 ;  /* 0x0000009a903c723c */ /* 0x080fec000004183c */
[----:B------:R-:W4:Y:S02]  /*15f80*/  MUFU.EX2 R224, R205 ;  /* 0x000000cd00e07308 */ /* 0x000f240000000800 */
[C---:B------:R-:W-:Y:S01]  /*15f90*/  HMMA.16816.F32.BF16 R64, R140.reuse, R154, R64 ;  /* 0x0000009a8c40723c */ /* 0x040fe20000041840 */
[----:B------:R-:W-:Y:S03]  /*15fa0*/  LDSM.16.MT88.4 R152, [R234+0x900] ;  /* 0x00090000ea98783b */ /* 0x000fe60000004200 */
[----:B-1----:R-:W-:Y:S04]  /*15fb0*/  F2FP.BF16.PACK_AB R208, R230, R231 ;  /* 0x000000e7e6d0723e */ /* 0x002fe800000010ff */
[----:B------:R1:W-:Y:S10]  /*15fc0*/  MUFU.EX2 R174, R201 ;  /* 0x000000c900ae7308 */ /* 0x0003f40000000800 */
[----:B------:R5:W-:Y:S01]  /*15fd0*/  MUFU.EX2 R195, R200 ;  /* 0x000000c800c37308 */ /* 0x000be20000000800 */
[-C--:B--2---:R-:W-:Y:S08]  /*15fe0*/  HMMA.16816.F32.BF16 R68, R140, R148.reuse, R68 ;  /* 0x000000948c44723c */ /* 0x084ff00000041844 */
[C---:B------:R-:W-:Y:S04]  /*15ff0*/  HMMA.16816.F32.BF16 R72, R144.reuse, R148, R72 ;  /* 0x000000949048723c */ /* 0x040fe80000041848 */
[----:B-1----:R-:W-:Y:S02]  /*16000*/  MOV R201, R190 ;  /* 0x000000be00c97202 */ /* 0x002fe40000000f00 */
[----:B------:R-:W-:Y:S02]  /*16010*/  MOV R190, R198 ;  /* 0x000000c600be7202 */ /* 0x000fe40000000f00 */
[-C--:B------:R-:W-:Y:S01]  /*16020*/  HMMA.16816.F32.BF16 R76, R144, R150.reuse, R76 ;  /* 0x00000096904c723c */ /* 0x080fe2000004184c */
[----:B------:R-:W-:Y:S03]  /*16030*/  MUFU.EX2 R198, R252 ;  /* 0x000000fc00c67308 */ /* 0x000fe60000000800 */
[----:B------:R-:W-:Y:S01]  /*16040*/  FADD.FTZ R2, R201, R2 ;  /* 0x00000002c9027221 */ /* 0x000fe20000010000 */
[----:B------:R-:W-:Y:S02]  /*16050*/  MOV R201, R189 ;  /* 0x000000bd00c97202 */ /* 0x000fe40000000f00 */
[----:B------:R-:W-:Y:S01]  /*16060*/  MOV R189, R167 ;  /* 0x000000a700bd7202 */ /* 0x000fe20000000f00 */
[C---:B------:R-:W-:Y:S01]  /*16070*/  HMMA.16816.F32.BF16 R80, R140.reuse, R150, R80 ;  /* 0x000000968c50723c */ /* 0x040fe20000041850 */
[----:B------:R-:W1:Y:S02]  /*16080*/  LDSM.16.MT88.4 R148, [R234+0x2100] ;  /* 0x00210000ea94783b */ /* 0x000e640000004200 */
[----:B------:R-:W-:Y:S01]  /*16090*/  MUFU.EX2 R252, R137 ;  /* 0x0000008900fc7308 */ /* 0x000fe20000000800 */
[----:B-----5:R-:W-:Y:S02]  /*160a0*/  MOV R200, R199 ;  /* 0x000000c700c87202 */ /* 0x020fe40000000f00 */
[----:B------:R-:W-:Y:S07]  /*160b0*/  MOV R199, R197 ;  /* 0x000000c500c77202 */ /* 0x000fee0000000f00 */
[----:B------:R-:W-:Y:S10]  /*160c0*/  MUFU.EX2 R197, R227 ;  /* 0x000000e300c57308 */ /* 0x000ff40000000800 */
[----:B------:R-:W-:Y:S10]  /*160d0*/  MUFU.EX2 R199, R199 ;  /* 0x000000c700c77308 */ /* 0x000ff40000000800 */
[----:B------:R-:W-:Y:S01]  /*160e0*/  MUFU.EX2 R189, R189 ;  /* 0x000000bd00bd7308 */ /* 0x000fe20000000800 */
        /* <DEDUP_REMOVED lines=9> */
[----:B------:R-:W1:Y:S03]  /*16180*/  LDSM.16.MT88.4 R148, [R235+0x2100] ;  /* 0x00210000eb94783b */ /* 0x000e660000004200 */
[----:B---3--:R-:W-:Y:S02]  /*16190*/  FFMA.FTZ R0, R0, R192, R193 ;  /* 0x000000c000007223 */ /* 0x008fe400000100c1 */
[----:B------:R-:W-:Y:S02]  /*161a0*/  MUFU.EX2 R193, R223 ;  /* 0x000000df00c17308 */ /* 0x000fe40000000800 */
[----:B------:R-:W-:Y:S01]  /*161b0*/  FADD.FTZ R138, R173, R0 ;  /* 0x00000000ad8a7221 */ /* 0x000fe20000010000 */
[-C--:B-1----:R-:W-:Y:S03]  /*161c0*/  HMMA.16816.F32.BF16 R116, R140, R148.reuse, R116 ;  /* 0x000000948c74723c */ /* 0x082fe60000041874 */
[----:B------:R-:W-:Y:S02]  /*161d0*/  FADD.FTZ R0, R203, R3 ;  /* 0x00000003cb007221 */ /* 0x000fe40000010000 */
[----:B------:R-:W-:Y:S02]  /*161e0*/  FADD.FTZ R3, R204, R138 ;  /* 0x0000008acc037221 */ /* 0x000fe40000010000 */
[----:B------:R-:W-:Y:S01]  /*161f0*/  FADD.FTZ R138, R219, R2 ;  /* 0x00000002db8a7221 */ /* 0x000fe20000010000 */
[C---:B------:R-:W-:Y:S01]  /*16200*/  HMMA.16816.F32.BF16 R120, R144.reuse, R148, R120 ;  /* 0x000000949078723c */ /* 0x040fe20000041878 */
[----:B------:R-:W-:Y:S03]  /*16210*/  MUFU.EX2 R2, R165 ;  /* 0x000000a500027308 */ /* 0x000fe60000000800 */
[----:B------:R-:W-:Y:S02]  /*16220*/  FADD.FTZ R139, R164, R3 ;  /* 0x00000003a48b7221 */ /* 0x000fe40000010000 */
[----:B------:R-:W-:Y:S01]  /*16230*/  FADD.FTZ R3, R216, R168 ;  /* 0x000000a8d8037221 */ /* 0x000fe20000010000 */
[----:B------:R-:W-:Y:S01]  /*16240*/  F2FP.BF16.PACK_AB R148, R215, R216 ;  /* 0x000000d8d794723e */ /* 0x000fe200000010ff */
[-C--:B------:R-:W-:Y:S01]  /*16250*/  HMMA.16816.F32.BF16 R124, R144, R150.reuse, R124 ;  /* 0x00000096907c723c */ /* 0x080fe2000004187c */
[----:B------:R-:W1:Y:S02]  /*16260*/  LDSM.16.MT88.4 R144, [R233+0x900] ;  /* 0x00090000e990783b */ /* 0x000e640000004200 */
[----:B------:R-:W2:Y:S01]  /*16270*/  MUFU.EX2 R173, R228 ;  /* 0x000000e400ad7308 */ /* 0x000ea20000000800 */
[----:B------:R-:W-:Y:S01]  /*16280*/  F2FP.BF16.PACK_AB R149, R209, R210 ;  /* 0x000000d2d195723e */ /* 0x000fe200000010ff */
[----:B------:R-:W-:Y:S02]  /*16290*/  FADD.FTZ R3, R215, R3 ;  /* 0x00000003d7037221 */ /* 0x000fe40000010000 */
[----:B------:R-:W-:Y:S01]  /*162a0*/  FADD.FTZ R0, R200, R0 ;  /* 0x00000000c8007221 */ /* 0x000fe20000010000 */
[----:B------:R-:W-:Y:S04]  /*162b0*/  HMMA.16816.F32.BF16 R128, R140, R150, R128 ;  /* 0x000000968c80723c */ /* 0x000fe80000041880 */
[----:B------:R-:W-:Y:S01]  /*162c0*/  FADD.FTZ R133, R212, R0 ;  /* 0x00000000d4857221 */ /* 0x000fe20000010000 */
[----:B------:R3:W-:Y:S01]  /*162d0*/  MUFU.EX2 R228, R180 ;  /* 0x000000b400e47308 */ /* 0x0007e20000000800 */
[----:B------:R-:W-:Y:S02]  /*162e0*/  MOV R200, R190 ;  /* 0x000000be00c87202 */ /* 0x000fe40000000f00 */
[----:B------:R-:W-:Y:S01]  /*162f0*/  F2FP.BF16.PACK_AB R140, R218, R219 ;  /* 0x000000dbda8c723e */ /* 0x000fe200000010ff */
[C---:B------:R-:W-:Y:S03]  /*16300*/  FADD.FTZ R133, R211.reuse, R133 ;  /* 0x00000085d3857221 */ /* 0x040fe60000010000 */
[----:B------:R-:W-:Y:S02]  /*16310*/  F2FP.BF16.PACK_AB R141, R211, R212 ;  /* 0x000000d4d38d723e */ /* 0x000fe400000010ff */
[----:B------:R-:W-:Y:S01]  /*16320*/  F2FP.BF16.PACK_AB R142, R171, R217 ;  /* 0x000000d9ab8e723e */ /* 0x000fe200000010ff */
[----:B------:R-:W-:Y:S01]  /*16330*/  LDSM.16.MT88.4 R212, [R233+0x3900] ;  /* 0x00390000e9d4783b */ /* 0x000fe20000004200 */
[----:B------:R-:W-:Y:S01]  /*16340*/  F2FP.BF16.PACK_AB R143, R170, R220 ;  /* 0x000000dcaa8f723e */ /* 0x000fe200000010ff */
[----:B------:R-:W-:Y:S01]  /*16350*/  MUFU.EX2 R0, R201 ;  /* 0x000000c900007308 */ /* 0x000fe20000000800 */
[----:B------:R-:W-:Y:S02]  /*16360*/  F2FP.BF16.PACK_AB R150, R186, R187 ;  /* 0x000000bbba96723e */ /* 0x000fe400000010ff */
[----:B------:R-:W-:Y:S02]  /*16370*/  F2FP.BF16.PACK_AB R151, R185, R184 ;  /* 0x000000b8b997723e */ /* 0x000fe400000010ff */
[----:B------:R-:W-:Y:S02]  /*16380*/  MOV R190, R188 ;  /* 0x000000bc00be7202 */ /* 0x000fe40000000f00 */
[----:B----4-:R-:W-:Y:S03]  /*16390*/  F2FP.BF16.PACK_AB R211, R224, R225 ;  /* 0x000000e1e0d3723e */ /* 0x010fe600000010ff */
[----:B------:R4:W-:Y:S01]  /*163a0*/  MUFU.EX2 R188, R166 ;  /* 0x000000a600bc7308 */ /* 0x0009e20000000800 */
[----:B---3--:R-:W-:Y:S01]  /*163b0*/  LDSM.16.MT88.4 R180, [R233+0x1900] ;  /* 0x00190000e9b4783b */ /* 0x008fe20000004200 */
[-C--:B-1----:R-:W-:Y:S08]  /*163c0*/  HMMA.16816.F32.BF16 R4, R140, R144.reuse, R4 ;  /* 0x000000908c04723c */ /* 0x082ff00000041804 */
[----:B------:R-:W1:Y:S01]  /*163d0*/  MUFU.EX2 R192, R245 ;  /* 0x000000f500c07308 */ /* 0x000e620000000800 */
[C---:B------:R-:W-:Y:S09]  /*163e0*/  HMMA.16816.F32.BF16 R8, R148.reuse, R144, R8 ;  /* 0x000000909408723c */ /* 0x040ff20000041808 */
[----:B------:R-:W-:Y:S01]  /*163f0*/  MUFU.EX2 R245, R191 ;  /* 0x000000bf00f57308 */ /* 0x000fe20000000800 */
[-C--:B------:R-:W-:Y:S01]  /*16400*/  HMMA.16816.F32.BF16 R12, R148, R146.reuse, R12 ;  /* 0x00000092940c723c */ /* 0x080fe2000004180c */
[----:B----4-:R-:W-:Y:S07]  /*16410*/  LDSM.16.MT88.4 R164, [R234+0x3100] ;  /* 0x00310000eaa4783b */ /* 0x010fee0000004200 */
[C---:B------:R-:W-:Y:S01]  /*16420*/  HMMA.16816.F32.BF16 R16, R140.reuse, R146, R16 ;  /* 0x000000928c10723c */ /* 0x040fe20000041810 */
[----:B------:R-:W-:Y:S01]  /*16430*/  MUFU.EX2 R251, R200 ;  /* 0x000000c800fb7308 */ /* 0x000fe20000000800 */
[----:B------:R-:W3:Y:S06]  /*16440*/  LDSM.16.MT88.4 R144, [R235+0x900] ;  /* 0x00090000eb90783b */ /* 0x000eec0000004200 */
[-C--:B------:R-:W-:Y:S03]  /*16450*/  HMMA.16816.F32.BF16 R20, R140, R152.reuse, R20 ;  /* 0x000000988c14723c */ /* 0x080fe60000041814 */
[----:B------:R-:W4:Y:S05]  /*16460*/  MUFU.EX2 R227, R190 ;  /* 0x000000be00e37308 */ /* 0x000f2a0000000800 */
        /* <DEDUP_REMOVED lines=28> */
[----:B--2---:R-:W-:Y:S04]  /*16630*/  F2FP.BF16.PACK_AB R145, R173, R178 ;  /* 0x000000b2ad91723e */ /* 0x004fe800000010ff */
[C---:B------:R-:W-:Y:S07]  /*16640*/  HMMA.16816.F32.BF16 R112, R140.reuse, R146, R112 ;  /* 0x000000928c70723c */ /* 0x040fee0000041870 */
[----:B------:R-:W-:Y:S01]  /*16650*/  F2FP.BF16.PACK_AB R146, R197, R193 ;  /* 0x000000c1c592723e */ /* 0x000fe200000010ff */
[-C--:B-----5:R-:W-:Y:S04]  /*16660*/  HMMA.16816.F32.BF16 R116, R140, R152.reuse, R116 ;  /* 0x000000988c74723c */ /* 0x0a0fe80000041874 */
[----:B------:R-:W-:Y:S04]  /*16670*/  F2FP.BF16.PACK_AB R147, R198, R194 ;  /* 0x000000c2c693723e */ /* 0x000fe800000010ff */
        /* <DEDUP_REMOVED lines=18> */
[----:B------:R-:W5:Y:S07]  /*167a0*/  LDSM.16.MT88.4 R160, [R236+0x3100] ;  /* 0x00310000eca0783b */ /* 0x000f6e0000004200 */
        /* <DEDUP_REMOVED lines=10> */
[-C--:B-1----:R-:W-:Y:S08]  /*16850*/  HMMA.16816.F32.BF16 R68, R140, R156.reuse, R68 ;  /* 0x0000009c8c44723c */ /* 0x082ff00000041844 */
[C---:B------:R-:W-:Y:S07]  /*16860*/  HMMA.16816.F32.BF16 R72, R144.reuse, R156, R72 ;  /* 0x0000009c9048723c */ /* 0x040fee0000041848 */
[----:B------:R-:W-:Y:S01]  /*16870*/  MOV R157, R2 ;  /* 0x00000002009d7202 */ /* 0x000fe20000000f00 */
[-C--:B------:R-:W-:Y:S04]  /*16880*/  HMMA.16816.F32.BF16 R76, R144, R158.reuse, R76 ;  /* 0x0000009e904c723c */ /* 0x080fe8000004184c */
[----:B------:R-:W-:Y:S01]  /*16890*/  FADD.FTZ R2, R210, R139 ;  /* 0x0000008bd2027221 */ /* 0x000fe20000010000 */
[----:B------:R-:W-:Y:S01]  /*168a0*/  MOV R139, R0 ;  /* 0x00000000008b7202 */ /* 0x000fe20000000f00 */
[----:B------:R-:W-:Y:S01]  /*168b0*/  FADD.FTZ R0, R218, R138 ;  /* 0x0000008ada007221 */ /* 0x000fe20000010000 */
[----:B------:R-:W-:Y:S01]  /*168c0*/  MOV R138, R189 ;  /* 0x000000bd008a7202 */ /* 0x000fe20000000f00 */
[C---:B------:R-:W-:Y:S04]  /*168d0*/  HMMA.16816.F32.BF16 R80, R140.reuse, R158, R80 ;  /* 0x0000009e8c50723c */ /* 0x040fe80000041850 */
[----:B------:R-:W-:Y:S01]  /*168e0*/  FADD.FTZ R137, R209, R2 ;  /* 0x00000002d1897221 */ /* 0x000fe20000010000 */
[----:B------:R-:W-:Y:S01]  /*168f0*/  F2FP.BF16.PACK_AB R210, R228, R229 ;  /* 0x000000e5e4d2723e */ /* 0x000fe200000010ff */
[----:B------:R-:W-:Y:S01]  /*16900*/  FADD.FTZ R2, R217, R0 ;  /* 0x00000000d9027221 */ /* 0x000fe20000010000 */
[----:B----4-:R-:W-:Y:S01]  /*16910*/  F2FP.BF16.PACK_AB R209, R226, R227 ;  /* 0x000000e3e2d1723e */ /* 0x010fe200000010ff */
[-C--:B------:R-:W-:Y:S01]  /*16920*/  HMMA.16816.F32.BF16 R84, R140, R164.reuse, R84 ;  /* 0x000000a48c54723c */ /* 0x080fe20000041854 */
[----:B------:R-:W-:Y:S03]  /*16930*/  LDSM.16.MT88.4 R216, [R234+0x3900] ;  /* 0x00390000ead8783b */ /* 0x000fe60000004200 */
[----:B------:R-:W-:Y:S01]  /*16940*/  FADD.FTZ R0, R220, R133 ;  /* 0x00000085dc007221 */ /* 0x000fe20000010000 */
[----:B------:R-:W-:Y:S03]  /*16950*/  MOV R133, R188 ;  /* 0x000000bc00857202 */ /* 0x000fe60000000f00 */
[C---:B------:R-:W-:Y:S01]  /*16960*/  HMMA.16816.F32.BF16 R88, R144.reuse, R164, R88 ;  /* 0x000000a49058723c */ /* 0x040fe20000041858 */
[----:B------:R-:W-:Y:S07]  /*16970*/  LDSM.16.MT88.4 R220, [R236+0x3900] ;  /* 0x00390000ecdc783b */ /* 0x000fee0000004200 */
[-C--:B------:R-:W-:Y:S08]  /*16980*/  HMMA.16816.F32.BF16 R92, R144, R166.reuse, R92 ;  /* 0x000000a6905c723c */ /* 0x080ff0000004185c */
[C---:B------:R-:W-:Y:S01]  /*16990*/  HMMA.16816.F32.BF16 R96, R140.reuse, R166, R96 ;  /* 0x000000a68c60723c */ /* 0x040fe20000041860 */
[----:B------:R-:W1:Y:S07]  /*169a0*/  LDSM.16.MT88.4 R164, [R234+0x1900] ;  /* 0x00190000eaa4783b */ /* 0x000e6e0000004200 */
[-C--:B-----5:R-:W-:Y:S08]  /*169b0*/  HMMA.16816.F32.BF16 R100, R140, R160.reuse, R100 ;  /* 0x000000a08c64723c */ /* 0x0a0ff00000041864 */
[C---:B------:R-:W-:Y:S08]  /*169c0*/  HMMA.16816.F32.BF16 R104, R144.reuse, R160, R104 ;  /* 0x000000a09068723c */ /* 0x040ff00000041868 */
[-C--:B------:R-:W-:Y:S08]  /*169d0*/  HMMA.16816.F32.BF16 R108, R144, R162.reuse, R108 ;  /* 0x000000a2906c723c */ /* 0x080ff0000004186c */
[C---:B------:R-:W-:Y:S08]  /*169e0*/  HMMA.16816.F32.BF16 R112, R140.reuse, R162, R112 ;  /* 0x000000a28c70723c */ /* 0x040ff00000041870 */
[-C--:B--2---:R-:W-:Y:S08]  /*169f0*/  HMMA.16816.F32.BF16 R116, R140, R148.reuse, R116 ;  /* 0x000000948c74723c */ /* 0x084ff00000041874 */
[C---:B------:R-:W-:Y:S08]  /*16a00*/  HMMA.16816.F32.BF16 R120, R144.reuse, R148, R120 ;  /* 0x000000949078723c */ /* 0x040ff00000041878 */
[-C--:B------:R-:W-:Y:S01]  /*16a10*/  HMMA.16816.F32.BF16 R124, R144, R150.reuse, R124 ;  /* 0x00000096907c723c */ /* 0x080fe2000004187c */
[----:B------:R-:W2:Y:S07]  /*16a20*/  LDSM.16.MT88.4 R144, [R235+0x1900] ;  /* 0x00190000eb90783b */ /* 0x000eae0000004200 */
[----:B------:R-:W-:Y:S07]  /*16a30*/  HMMA.16816.F32.BF16 R128, R140, R150, R128 ;  /* 0x000000968c80723c */ /* 0x000fee0000041880 */
[----:B------:R-:W-:Y:S02]  /*16a40*/  F2FP.BF16.PACK_AB R140, R188, R199 ;  /* 0x000000c7bc8c723e */ /* 0x000fe400000010ff */
[----:B------:R-:W-:Y:S03]  /*16a50*/  F2FP.BF16.PACK_AB R141, R138, R157 ;  /* 0x0000009d8a8d723e */ /* 0x000fe600000010ff */
[----:B------:R-:W-:Y:S02]  /*16a60*/  F2FP.BF16.PACK_AB R142, R252, R139 ;  /* 0x0000008bfc8e723e */ /* 0x000fe400000010ff */
[----:B------:R-:W-:Y:S07]  /*16a70*/  F2FP.BF16.PACK_AB R143, R245, R251 ;  /* 0x000000fbf58f723e */ /* 0x000fee00000010ff */
[-C--:B------:R-:W-:Y:S01]  /*16a80*/  HMMA.16816.F32.BF16 R204, R140, R180.reuse, R4 ;  /* 0x000000b48ccc723c */ /* 0x080fe20000041804 */
[----:B------:R-:W3:Y:S07]  /*16a90*/  LDSM.16.MT88.4 R4, [R235+0x3900] ;  /* 0x00390000eb04783b */ /* 0x000eee0000004200 */
[C---:B------:R-:W-:Y:S07]  /*16aa0*/  HMMA.16816.F32.BF16 R188, R208.reuse, R180, R8 ;  /* 0x000000b4d0bc723c */ /* 0x040fee0000041808 */
[----:B------:R-:W-:Y:S01]  /*16ab0*/  MOV R11, R186 ;  /* 0x000000ba000b7202 */ /* 0x000fe20000000f00 */
        /* <DEDUP_REMOVED lines=8> */
[-C--:B-1----:R-:W-:Y:S03]  /*16b40*/  HMMA.16816.F32.BF16 R196, R140, R164.reuse, R20 ;  /* 0x000000a48cc4723c */ /* 0x082fe60000041814 */
[----:B------:R-:W-:Y:S02]  /*16b50*/  MOV R18, R195 ;  /* 0x000000c300127202 */ /* 0x000fe40000000f00 */
[----:B------:R-:W-:Y:S02]  /*16b60*/  MOV R17, R194 ;  /* 0x000000c200117202 */ /* 0x000fe40000000f00 */
[----:B------:R-:W-:Y:S02]  /*16b70*/  MOV R23, R175 ;  /* 0x000000af00177202 */ /* 0x000fe40000000f00 */
[----:B------:R-:W-:Y:S03]  /*16b80*/  MOV R22, R174 ;  /* 0x000000ae00167202 */ /* 0x000fe60000000f00 */
[----:B------:R-:W-:Y:S02]  /*16b90*/  MOV R21, R173 ;  /* 0x000000ad00157202 */ /* 0x000fe40000000f00 */
[----:B------:R-:W-:Y:S02]  /*16ba0*/  MOV R20, R172 ;  /* 0x000000ac00147202 */ /* 0x000fe40000000f00 */
[C---:B------:R-:W-:Y:S04]  /*16bb0*/  HMMA.16816.F32.BF16 R172, R208.reuse, R164, R24 ;  /* 0x000000a4d0ac723c */ /* 0x040fe80000041818 */
[----:B------:R-:W-:Y:S02]  /*16bc0*/  MOV R16, R193 ;  /* 0x000000c100107202 */ /* 0x000fe40000000f00 */
[----:B------:R-:W-:Y:S02]  /*16bd0*/  MOV R8, R187 ;  /* 0x000000bb00087202 */ /* 0x000fe40000000f00 */
[----:B------:R-:W-:Y:S02]  /*16be0*/  MOV R27, R192 ;  /* 0x000000c0001b7202 */ /* 0x000fe40000000f00 */
[-C--:B------:R-:W-:Y:S03]  /*16bf0*/  HMMA.16816.F32.BF16 R192, R208, R166.reuse, R28 ;  /* 0x000000a6d0c0723c */ /* 0x080fe6000004181c */
[----:B------:R-:W-:Y:S01]  /*16c00*/  MOV R15, R157 ;  /* 0x0000009d000f7202 */ /* 0x000fe20000000f00 */
[----:B------:R-:W-:Y:S01]  /*16c10*/  FADD.FTZ R8, R8, R3 ;  /* 0x0000000308087221 */ /* 0x000fe20000010000 */
[----:B------:R-:W-:Y:S02]  /*16c20*/  MOV R26, R179 ;  /* 0x000000b3001a7202 */ /* 0x000fe40000000f00 */
[----:B------:R-:W-:Y:S01]  /*16c30*/  MOV R25, R178 ;  /* 0x000000b200197202 */ /* 0x000fe20000000f00 */
[C---:B------:R-:W-:Y:S04]  /*16c40*/  HMMA.16816.F32.BF16 R164, R140.reuse, R166, R32 ;  /* 0x000000a68ca4723c */ /* 0x040fe80000041820 */
[----:B------:R-:W-:Y:S01]  /*16c50*/  MOV R28, R184 ;  /* 0x000000b8001c7202 */ /* 0x000fe20000000f00 */
[----:B------:R-:W-:Y:S01]  /*16c60*/  FADD.FTZ R11, R11, R8 ;  /* 0x000000080b0b7221 */ /* 0x000fe20000010000 */
[----:B------:R-:W-:Y:S02]  /*16c70*/  MOV R24, R176 ;  /* 0x000000b000187202 */ /* 0x000fe40000000f00 */
[-C--:B------:R-:W-:Y:S04]  /*16c80*/  HMMA.16816.F32.BF16 R184, R140, R152.reuse, R36 ;  /* 0x000000988cb8723c */ /* 0x080fe80000041824 */
[----:B------:R-:W-:Y:S01]  /*16c90*/  FADD.FTZ R3, R28, R137 ;  /* 0x000000891c037221 */ /* 0x000fe20000010000 */
[----:B------:R-:W-:Y:S02]  /*16ca0*/  MOV R29, R171 ;  /* 0x000000ab001d7202 */ /* 0x000fe40000000f00 */
        /* <DEDUP_REMOVED lines=46> */
[-C--:B---3--:R-:W-:Y:S08]  /*16f90*/  HMMA.16816.F32.BF16 R116, R140, R4.reuse, R116 ;  /* 0x000000048c74723c */ /* 0x088ff00000041874 */
        /* <DEDUP_REMOVED lines=8> */
[----:B------:R-:W-:Y:S01]  /*17020*/  FADD.FTZ R2, R138, R2 ;  /* 0x000000028a027221 */ /* 0x000fe20000010000 */
[----:B------:R-:W-:Y:S01]  /*17030*/  MOV R138, R135 ;  /* 0x00000087008a7202 */ /* 0x000fe20000000f00 */
[----:B------:R-:W-:Y:S01]  /*17040*/  FADD.FTZ R4, R230, R0 ;  /* 0x00000000e6047221 */ /* 0x000fe20000010000 */
[----:B------:R-:W-:Y:S03]  /*17050*/  MOV R140, R132 ;  /* 0x00000084008c7202 */ /* 0x000fe60000000f00 */
[----:B------:R-:W-:Y:S02]  /*17060*/  FADD.FTZ R0, R226, R5 ;  /* 0x00000005e2007221 */ /* 0x000fe40000010000 */
[----:B------:R-:W-:Y:S02]  /*17070*/  FADD.FTZ R5, R251, R2 ;  /* 0x00000002fb057221 */ /* 0x000fe40000010000 */
[----:B------:R-:W-:Y:S02]  /*17080*/  FADD.FTZ R4, R229, R4 ;  /* 0x00000004e5047221 */ /* 0x000fe40000010000 */
[----:B------:R-:W-:Y:S01]  /*17090*/  FADD.FTZ R2, R225, R0 ;  /* 0x00000000e1027221 */ /* 0x000fe20000010000 */
[----:B------:R-:W-:Y:S01]  /*170a0*/  IADD3 R0, R250, -0x1, RZ ;  /* 0xfffffffffa007810 */ /* 0x000fe20007ffe0ff */
[----:B------:R-:W-:Y:S02]  /*170b0*/  FADD.FTZ R5, R245, R5 ;  /* 0x00000005f5057221 */ /* 0x000fe40000010000 */
[----:B-1----:R-:W-:Y:S01]  /*170c0*/  FADD.FTZ R3, R228, R4 ;  /* 0x00000004e4037221 */ /* 0x002fe20000010000 */
[----:B------:R-:W-:Y:S01]  /*170d0*/  MOV R250, R0 ;  /* 0x0000000000fa7202 */ /* 0x000fe20000000f00 */
[----:B------:R-:W-:Y:S01]  /*170e0*/  FADD.FTZ R2, R224, R2 ;  /* 0x00000002e0027221 */ /* 0x000fe20000010000 */
[----:B------:R1:W-:Y:S04]  /*170f0*/  STL [R1+0x78], R5 ;  /* 0x0000780501007387 */ /* 0x0003e80000100800 */
[----:B------:R1:W-:Y:S04]  /*17100*/  STL [R1+0x80], R3 ;  /* 0x0000800301007387 */ /* 0x0003e80000100800 */
[----:B------:R1:W-:Y:S02]  /*17110*/  STL [R1+0x84], R2 ;  /* 0x0000840201007387 */ /* 0x0003e40000100800 */
[----:B-1----:R-:W-:-:S05]  /*17120*/  @P0 BRA `(.L_x_4112) ;  /* 0xffffbda000000947 */ /* 0x002fca000383ffff */
.L_x_4105:
[----:B------:R-:W-:Y:S05]  /*17130*/  BRA.DIV ~URZ, `(.L_x_4113) ;  /* 0x000073a27f007947 */ /* 0x000fea000b800000 */
[----:B------:R-:W2:Y:S04]  /*17140*/  LDL R0, [R1+0x7c] ;  /* 0x00007c0001007983 */ /* 0x000ea80000100800 */
[----:B--2---:R1:W2:Y:S02]  /*17150*/  SHFL.BFLY PT, R5, R0, 0x2, 0x1f ;  /* 0x0c401f0000057f89 */ /* 0x0042a400000e0000 */
.L_x_4187:
        /* <DEDUP_REMOVED lines=19> */
.L_x_4188:
        /* <DEDUP_REMOVED lines=11> */
[----:B------:R-:W-:-:S05]  /*17340*/  MOV R59, 0xff800000 ;  /* 0xff800000003b7802 */ /* 0x000fca0000000f00 */
        /* <DEDUP_REMOVED lines=25> */
[C---:B------:R-:W-:Y:S01]  /*174e0*/  FMUL.FTZ R33, R0.reuse, R81 ;  /* 0x0000005100217220 */ /* 0x040fe20000410000 */
[----:B-1----:R-:W-:Y:S01]  /*174f0*/  @P1 MOV R4, 0x3f317218 ;  /* 0x3f31721800041802 */ /* 0x002fe20000000f00 */
        /* <DEDUP_REMOVED lines=46> */
[C---:B---3--:R-:W-:Y:S01]  /*177e0*/  FMUL.FTZ R206, R3.reuse, R206 ;  /* 0x000000ce03ce7220 */ /* 0x048fe20000410000 */
[----:B------:R-:W1:Y:S01]  /*177f0*/  @P3 MUFU.LG2 R2, R9 ;  /* 0x0000000900023308 */ /* 0x000e620000000c00 */
        /* <DEDUP_REMOVED lines=32> */
[----:B------:R-:W-:Y:S02]  /*17a00*/  @P0 FMUL.FTZ R6, R6, 0.69314718246459960938 ;  /* 0x3f31721806060820 */ /* 0x000fe40000410000 */
[----:B-----5:R-:W-:Y:S02]  /*17a10*/  @P2 FMUL.FTZ R8, R8, 0.69314718246459960938 ;  /* 0x3f31721808082820 */ /* 0x020fe40000410000 */
[----:B------:R-:W-:-:S02]  /*17a20*/  @P0 FMUL.FTZ R3, R3, c[0x0][0x2d0] ;  /* 0x0000b40003030a20 */ /* 0x000fc40000410000 */
[----:B------:R-:W-:Y:S02]  /*17a30*/  @P2 FMUL.FTZ R5, R5, c[0x0][0x2d0] ;  /* 0x0000b40005052a20 */ /* 0x000fe40000410000 */
[----:B------:R-:W-:Y:S01]  /*17a40*/  @P0 FFMA.FTZ R62, R3, R134, R6 ;  /* 0x00000086033e0223 */ /* 0x000fe20000010006 */
[----:B------:R-:W-:Y:S01]  /*17a50*/  @P3 MOV R3, 0x3f317218 ;  /* 0x3f31721800033802 */ /* 0x000fe20000000f00 */
[----:B------:R-:W-:Y:S01]  /*17a60*/  @P1 FMUL.FTZ R7, R7, 0.69314718246459960938 ;  /* 0x3f31721807071820 */ /* 0x000fe20000410000 */
[----:B------:R-:W-:Y:S01]  /*17a70*/  PLOP3.LUT P0, PT, PT, PT, PT, 0x8, 0x0 ;  /* 0x000000000000781c */ /* 0x000fe20003f0e170 */
[----:B------:R-:W-:Y:S02]  /*17a80*/  @P1 FMUL.FTZ R4, R4, c[0x0][0x2d0] ;  /* 0x0000b40004041a20 */ /* 0x000fe40000410000 */
[----:B-1----:R-:W-:Y:S02]  /*17a90*/  @P3 FMUL.FTZ R2, R2, 0.69314718246459960938 ;  /* 0x3f31721802023820 */ /* 0x002fe40000410000 */
[----:B------:R-:W-:-:S02]  /*17aa0*/  @P3 FMUL.FTZ R3, R3, c[0x0][0x2d0] ;  /* 0x0000b40003033a20 */ /* 0x000fc40000410000 */
[----:B------:R-:W-:Y:S02]  /*17ab0*/  @P2 FFMA.FTZ R60, R5, R136, R8 ;  /* 0x00000088053c2223 */ /* 0x000fe40000010008 */
        /* <DEDUP_REMOVED lines=34> */
.L_x_4058:
        /* <DEDUP_REMOVED lines=185> */
.L_x_4116:
        /* <DEDUP_REMOVED lines=150> */
.L_x_4118:
[----:B--234-:R-:W-:Y:S05]  /*191d0*/  BSYNC B0 ;  /* 0x0000000000007941 */ /* 0x01cfea0003800000 */
.L_x_4117:
        /* <DEDUP_REMOVED lines=16> */
.L_x_4120:
[----:B------:R-:W-:Y:S05]  /*192e0*/  BSYNC B0 ;  /* 0x0000000000007941 */ /* 0x000fea0003800000 */
.L_x_4119:
        /* <DEDUP_REMOVED lines=16> */
.L_x_4122:
[----:B------:R-:W-:Y:S05]  /*193f0*/  BSYNC B0 ;  /* 0x0000000000007941 */ /* 0x000fea0003800000 */
.L_x_4121:
        /* <DEDUP_REMOVED lines=16> */
.L_x_4124:
[----:B------:R-:W-:Y:S05]  /*19500*/  BSYNC B0 ;  /* 0x0000000000007941 */ /* 0x000fea0003800000 */
.L_x_4123:
        /* <DEDUP_REMOVED lines=16> */
.L_x_4126:
[----:B------:R-:W-:Y:S05]  /*19610*/  BSYNC B0 ;  /* 0x0000000000007941 */ /* 0x000fea0003800000 */
.L_x_4125:
        /* <DEDUP_REMOVED lines=16> */
.L_x_4128:
[----:B------:R-:W-:Y:S05]  /*19720*/  BSYNC B0 ;  /* 0x0000000000007941 */ /* 0x000fea0003800000 */
.L_x_4127:
        /* <DEDUP_REMOVED lines=16> */
.L_x_4130:
[----:B------:R-:W-:Y:S05]  /*19830*/  BSYNC B0 ;  /* 0x0000000000007941 */ /* 0x000fea0003800000 */
.L_x_4129:
        /* <DEDUP_REMOVED lines=17> */
.L_x_4115:
        /* <DEDUP_REMOVED lines=19> */
.L_x_4131:
        /* <DEDUP_REMOVED lines=43> */
.L_x_4133:
[----:B---34-:R-:W-:Y:S05]  /*19d30*/  BSYNC B0 ;  /* 0x0000000000007941 */ /* 0x018fea0003800000 */
.L_x_4132:
        /* <DEDUP_REMOVED lines=43> */
.L_x_4189:
[----:B------:R-:W-:Y:S05]  /*19ff0*/  BRA.DIV ~URZ, `(.L_x_4135) ;  /* 0x000048227f007947 */ /* 0x000fea000b800000 */
[----:B------:R3:W4:Y:S02]  /*1a000*/  SHFL.IDX PT, R2, R11, RZ, 0x181f ;  /* 0x00181fff0b027589 */ /* 0x00072400000e0000 */
.L_x_4190:
        /* <DEDUP_REMOVED lines=14> */
.L_x_4137:
[----:B------:R-:W-:Y:S05]  /*1a0f0*/  BSYNC B0 ;  /* 0x0000000000007941 */ /* 0x000fea0003800000 */
.L_x_4136:
[----:B------:R-:W-:Y:S05]  /*1a100*/  BRA.DIV ~URZ, `(.L_x_4138) ;  /* 0x000047827f007947 */ /* 0x000fea000b800000 */
[----:B------:R1:W2:Y:S04]  /*1a110*/  SHFL.IDX PT, R0, R9, 0x1, 0x181f ;  /* 0x00381f0009007f89 */ /* 0x0002a800000e0000 */
[----:B--2-4-:R1:W2:Y:S02]  /*1a120*/  SHFL.IDX PT, R2, R11, 0x1, 0x181f ;  /* 0x00381f000b027f89 */ /* 0x0142a400000e0000 */
.L_x_4191:
        /* <DEDUP_REMOVED lines=14> */
.L_x_4140:
[----:B------:R-:W-:Y:S05]  /*1a210*/  BSYNC B0 ;  /* 0x0000000000007941 */ /* 0x000fea0003800000 */
.L_x_4139:
[----:B------:R-:W-:Y:S05]  /*1a220*/  BRA.DIV ~URZ, `(.L_x_4141) ;  /* 0x000047327f007947 */ /* 0x000fea000b800000 */
[----:B------:R4:W1:Y:S02]  /*1a230*/  SHFL.IDX PT, R0, R9, 0x2, 0x181f ;  /* 0x00581f0009007f89 */ /* 0x00086400000e0000 */
.L_x_4192:
[----:B------:R-:W-:Y:S05]  /*1a240*/  BRA.DIV ~URZ, `(.L_x_4142) ;  /* 0x000047827f007947 */ /* 0x000fea000b800000 */
[----:B--2---:R2:W3:Y:S02]  /*1a250*/  SHFL.IDX PT, R2, R11, 0x2, 0x181f ;  /* 0x00581f000b027f89 */ /* 0x0044e400000e0000 */
.L_x_4193:
        /* <DEDUP_REMOVED lines=14> */
.L_x_4144:
[----:B------:R-:W-:Y:S05]  /*1a340*/  BSYNC B0 ;  /* 0x0000000000007941 */ /* 0x000fea0003800000 */
.L_x_4143:
[----:B------:R-:W-:Y:S05]  /*1a350*/  BRA.DIV ~URZ, `(.L_x_4145) ;  /* 0x000046e27f007947 */ /* 0x000fea000b800000 */
[----:B------:R1:W2:Y:S04]  /*1a360*/  SHFL.IDX PT, R0, R9, 0x3, 0x181f ;  /* 0x00781f0009007f89 */ /* 0x0002a800000e0000 */
[----:B-1-3--:R1:W3:Y:S02]  /*1a370*/  SHFL.IDX PT, R2, R11, 0x3, 0x181f ;  /* 0x00781f000b027f89 */ /* 0x00a2e400000e0000 */
.L_x_4194:
        /* <DEDUP_REMOVED lines=14> */
.L_x_4147:
[----:B------:R-:W-:Y:S05]  /*1a460*/  BSYNC B0 ;  /* 0x0000000000007941 */ /* 0x000fea0003800000 */
.L_x_4146:
[----:B------:R-:W-:Y:S05]  /*1a470*/  BRA.DIV ~URZ, `(.L_x_4148) ;  /* 0x000046927f007947 */ /* 0x000fea000b800000 */
[----:B------:R1:W2:Y:S02]  /*1a480*/  SHFL.IDX PT, R0, R9, 0x4, 0x181f ;  /* 0x00981f0009007f89 */ /* 0x0002a400000e0000 */
.L_x_4195:
[----:B------:R-:W-:Y:S05]  /*1a490*/  BRA.DIV ~URZ, `(.L_x_4149) ;  /* 0x000046e27f007947 */ /* 0x000fea000b800000 */
[----:B--23--:R2:W3:Y:S02]  /*1a4a0*/  SHFL.IDX PT, R2, R11, 0x4, 0x181f ;  /* 0x00981f000b027f89 */ /* 0x00c4e400000e0000 */
.L_x_4196:
        /* <DEDUP_REMOVED lines=14> */
.L_x_4151:
[----:B------:R-:W-:Y:S05]  /*1a590*/  BSYNC B0 ;  /* 0x0000000000007941 */ /* 0x000fea0003800000 */
.L_x_4150:
[----:B------:R-:W-:Y:S05]  /*1a5a0*/  BRA.DIV ~URZ, `(.L_x_4152) ;  /* 0x000046427f007947 */ /* 0x000fea000b800000 */
[----:B------:R1:W2:Y:S04]  /*1a5b0*/  SHFL.IDX PT, R0, R9, 0x5, 0x181f ;  /* 0x00b81f0009007f89 */ /* 0x0002a800000e0000 */
[----:B---3--:R1:W3:Y:S02]  /*1a5c0*/  SHFL.IDX PT, R2, R11, 0x5, 0x181f ;  /* 0x00b81f000b027f89 */ /* 0x0082e400000e0000 */
.L_x_4197:
        /* <DEDUP_REMOVED lines=14> */
.L_x_4154:
[----:B------:R-:W-:Y:S05]  /*1a6b0*/  BSYNC B0 ;  /* 0x0000000000007941 */ /* 0x000fea0003800000 */
.L_x_4153:
[----:B------:R-:W-:Y:S05]  /*1a6c0*/  BRA.DIV ~URZ, `(.L_x_4155) ;  /* 0x000045f27f007947 */ /* 0x000fea000b800000 */
[----:B------:R1:W2:Y:S02]  /*1a6d0*/  SHFL.IDX PT, R0, R9, 0x6, 0x181f ;  /* 0x00d81f0009007f89 */ /* 0x0002a400000e0000 */
.L_x_4198:
[----:B------:R-:W-:Y:S05]  /*1a6e0*/  BRA.DIV ~URZ, `(.L_x_4156) ;  /* 0x000046427f007947 */ /* 0x000fea000b800000 */
[----:B--23--:R2:W3:Y:S02]  /*1a6f0*/  SHFL.IDX PT, R2, R11, 0x6, 0x181f ;  /* 0x00d81f000b027f89 */ /* 0x00c4e400000e0000 */
.L_x_4199:
        /* <DEDUP_REMOVED lines=14> */
.L_x_4158:
[----:B------:R-:W-:Y:S05]  /*1a7e0*/  BSYNC B0 ;  /* 0x0000000000007941 */ /* 0x000fea0003800000 */
.L_x_4157:
[----:B------:R-:W-:Y:S05]  /*1a7f0*/  BRA.DIV ~URZ, `(.L_x_4159) ;  /* 0x000045a27f007947 */ /* 0x000fea000b800000 */
[----:B------:R1:W2:Y:S04]  /*1a800*/  SHFL.IDX PT, R0, R9, 0x7, 0x181f ;  /* 0x00f81f0009007f89 */ /* 0x0002a800000e0000 */
[----:B---3--:R1:W3:Y:S02]  /*1a810*/  SHFL.IDX PT, R2, R11, 0x7, 0x181f ;  /* 0x00f81f000b027f89 */ /* 0x0082e400000e0000 */
.L_x_4200:
        /* <DEDUP_REMOVED lines=15> */
.L_x_4059:
[----:B------:R-:W-:Y:S01]  /*1a910*/  IMAD.MOV.U32 R136, RZ, RZ, R5 ;  /* 0x000000ffff887224 */ /* 0x000fe200078e0005 */
[----:B------:R-:W-:Y:S01]  /*1a920*/  MOV R251, RZ ;  /* 0x000000ff00fb7202 */ /* 0x000fe20000000f00 */
[----:B------:R-:W-:Y:S01]  /*1a930*/  IMAD.MOV.U32 R3, RZ, RZ, 0x181f ;  /* 0x0000181fff037424 */ /* 0x000fe200078e00ff */
[----:B------:R-:W-:Y:S02]  /*1a940*/  MOV R2, 0x1a960 ;  /* 0x0001a96000027802 */ /* 0x000fe40000000f00 */
[----:B-----5:R-:W-:Y:S05]  /*1a950*/  CALL.REL.NOINC `($__internal_15_$__cuda_sm70_shflsync_idx_p) ;  /* 0x000100c000007944 */ /* 0x020fea0003c00000 */
[----:B------:R-:W-:Y:S01]  /*1a960*/  MOV R0, R252 ;  /* 0x000000fc00007202 */ /* 0x000fe20000000f00 */
[----:B------:R-:W-:Y:S05]  /*1a970*/  BRA `(.L_x_4160) ;  /* 0xfffedc0000007947 */ /* 0x000fea000383ffff */
.L_x_4060:
[----:B------:R-:W-:Y:S01]  /*1a980*/  IMAD.MOV.U32 R136, RZ, RZ, R10 ;  /* 0x000000ffff887224 */ /* 0x000fe200078e000a */
[----:B------:R-:W-:Y:S01]  /*1a990*/  MOV R251, RZ ;  /* 0x000000ff00fb7202 */ /* 0x000fe20000000f00 */
[----:B------:R-:W-:Y:S01]  /*1a9a0*/  IMAD.MOV.U32 R3, RZ, RZ, 0x181f ;  /* 0x0000181fff037424 */ /* 0x000fe200078e00ff */
[----:B------:R-:W-:Y:S02]  /*1a9b0*/  MOV R2, 0x1a9d0 ;  /* 0x0001a9d000027802 */ /* 0x000fe40000000f00 */
[----:B-12--5:R-:W-:Y:S05]  /*1a9c0*/  CALL.REL.NOINC `($__internal_15_$__cuda_sm70_shflsync_idx_p) ;  /* 0x0001005000007944 */ /* 0x026fea0003c00000 */
[----:B------:R-:W-:Y:S01]  /*1a9d0*/  MOV R2, R252 ;  /* 0x000000fc00027202 */ /* 0x000fe20000000f00 */
[----:B------:R-:W-:Y:S05]  /*1a9e0*/  BRA `(.L_x_4161) ;  /* 0xfffedbb000007947 */ /* 0x000fea000383ffff */
.L_x_4063:
[----:B------:R-:W-:Y:S01]  /*1a9f0*/  IMAD.MOV.U32 R136, RZ, RZ, R5 ;  /* 0x000000ffff887224 */ /* 0x000fe200078e0005 */
[----:B------:R-:W-:Y:S01]  /*1aa00*/  MOV R251, 0x1 ;  /* 0x0000000100fb7802 */ /* 0x000fe20000000f00 */
[----:B-1----:R-:W-:Y:S01]  /*1aa10*/  IMAD.MOV.U32 R3, RZ, RZ, 0x181f ;  /* 0x0000181fff037424 */ /* 0x002fe200078e00ff */
[----:B----4-:R-:W-:-:S02]  /*1aa20*/  MOV R2, 0x1aa40 ;  /* 0x0001aa4000027802 */ /* 0x010fc40000000f00 */
[----:B---3-5:R-:W-:Y:S05]  /*1aa30*/  CALL.REL.NOINC `($__internal_15_$__cuda_sm70_shflsync_idx_p) ;  /* 0x0000ffe000007944 */ /* 0x028fea0003c00000 */
[----:B------:R-:W-:Y:S01]  /*1aa40*/  IMAD.MOV.U32 R0, RZ, RZ, R252 ;  /* 0x000000ffff007224 */ /* 0x000fe200078e00fc */
[----:B------:R-:W-:Y:S01]  /*1aa50*/  MOV R251, 0x1 ;  /* 0x0000000100fb7802 */ /* 0x000fe20000000f00 */
[----:B------:R-:W-:Y:S01]  /*1aa60*/  IMAD.MOV.U32 R136, RZ, RZ, R10 ;  /* 0x000000ffff887224 */ /* 0x000fe200078e000a */
[----:B------:R-:W-:-:S02]  /*1aa70*/  MOV R3, 0x181f ;  /* 0x0000181f00037802 */ /* 0x000fc40000000f00 */
[----:B------:R-:W-:Y:S02]  /*1aa80*/  MOV R2, 0x1aaa0 ;  /* 0x0001aaa000027802 */ /* 0x000fe40000000f00 */
[----:B------:R-:W-:Y:S05]  /*1aa90*/  CALL.REL.NOINC `($__internal_15_$__cuda_sm70_shflsync_idx_p) ;  /* 0x0000ff8000007944 */ /* 0x000fea0003c00000 */
[----:B------:R-:W-:Y:S01]  /*1aaa0*/  MOV R2, R252 ;  /* 0x000000fc00027202 */ /* 0x000fe20000000f00 */
[----:B------:R-:W-:Y:S05]  /*1aab0*/  BRA `(.L_x_4162) ;  /* 0xfffedc4000007947 */ /* 0x000fea000383ffff */
.L_x_4066:
[----:B------:R-:W-:Y:S01]  /*1aac0*/  IMAD.MOV.U32 R136, RZ, RZ, R5 ;  /* 0x000000ffff887224 */ /* 0x000fe200078e0005 */
[----:B------:R-:W-:Y:S01]  /*1aad0*/  MOV R251, 0x2 ;  /* 0x0000000200fb7802 */ /* 0x000fe20000000f00 */
[----:B--2---:R-:W-:Y:S01]  /*1aae0*/  IMAD.MOV.U32 R3, RZ, RZ, 0x181f ;  /* 0x0000181fff037424 */ /* 0x004fe200078e00ff */
[----:B----4-:R-:W-:Y:S02]  /*1aaf0*/  MOV R2, 0x1ab10 ;  /* 0x0001ab1000027802 */ /* 0x010fe40000000f00 */
[----:B-1-3-5:R-:W-:Y:S05]  /*1ab00*/  CALL.REL.NOINC `($__internal_15_$__cuda_sm70_shflsync_idx_p) ;  /* 0x0000ff1000007944 */ /* 0x02afea0003c00000 */
[----:B------:R-:W-:Y:S01]  /*1ab10*/  MOV R0, R252 ;  /* 0x000000fc00007202 */ /* 0x000fe20000000f00 */
[----:B------:R-:W-:Y:S05]  /*1ab20*/  BRA `(.L_x_4163) ;  /* 0xfffedd0000007947 */ /* 0x000fea000383ffff */
.L_x_4067:
[----:B------:R-:W-:Y:S01]  /*1ab30*/  IMAD.MOV.U32 R136, RZ, RZ, R10 ;  /* 0x000000ffff887224 */ /* 0x000fe200078e000a */
[----:B------:R-:W-:Y:S01]  /*1ab40*/  MOV R251, 0x2 ;  /* 0x0000000200fb7802 */ /* 0x000fe20000000f00 */
[----:B------:R-:W-:Y:S01]  /*1ab50*/  IMAD.MOV.U32 R3, RZ, RZ, 0x181f ;  /* 0x0000181fff037424 */ /* 0x000fe200078e00ff */
[----:B----4-:R-:W-:Y:S02]  /*1ab60*/  MOV R2, 0x1ab80 ;  /* 0x0001ab8000027802 */ /* 0x010fe40000000f00 */
[----:B-123-5:R-:W-:Y:S05]  /*1ab70*/  CALL.REL.NOINC `($__internal_15_$__cuda_sm70_shflsync_idx_p) ;  /* 0x0000fea000007944 */ /* 0x02efea0003c00000 */
[----:B------:R-:W-:Y:S01]  /*1ab80*/  MOV R2, R252 ;  /* 0x000000fc00027202 */ /* 0x000fe20000000f00 */
[----:B------:R-:W-:Y:S05]  /*1ab90*/  BRA `(.L_x_4164) ;  /* 0xfffedcb000007947 */ /* 0x000fea000383ffff */
.L_x_4070:
[----:B------:R-:W-:Y:S01]  /*1aba0*/  IMAD.MOV.U32 R136, RZ, RZ, R5 ;  /* 0x000000ffff887224 */ /* 0x000fe200078e0005 */
[----:B------:R-:W-:Y:S01]  /*1abb0*/  MOV R251, 0x3 ;  /* 0x0000000300fb7802 */ /* 0x000fe20000000f00 */
[----:B-1----:R-:W-:Y:S01]  /*1abc0*/  IMAD.MOV.U32 R3, RZ, RZ, 0x181f ;  /* 0x0000181fff037424 */ /* 0x002fe200078e00ff */
[----:B--2---:R-:W-:-:S02]  /*1abd0*/  MOV R2, 0x1abf0 ;  /* 0x0001abf000027802 */ /* 0x004fc40000000f00 */
[----:B---345:R-:W-:Y:S05]  /*1abe0*/  CALL.REL.NOINC `($__internal_15_$__cuda_sm70_shflsync_idx_p) ;  /* 0x0000fe3000007944 */ /* 0x038fea0003c00000 */
        /* <DEDUP_REMOVED lines=8> */
.L_x_4073:
[----:B------:R-:W-:Y:S01]  /*1ac70*/  IMAD.MOV.U32 R136, RZ, RZ, R5 ;  /* 0x000000ffff887224 */ /* 0x000fe200078e0005 */
[----:B------:R-:W-:Y:S01]  /*1ac80*/  MOV R251, 0x4 ;  /* 0x0000000400fb7802 */ /* 0x000fe20000000f00 */
[----:B--2---:R-:W-:Y:S01]  /*1ac90*/  IMAD.MOV.U32 R3, RZ, RZ, 0x181f ;  /* 0x0000181fff037424 */ /* 0x004fe200078e00ff */
[----:B------:R-:W-:Y:S02]  /*1aca0*/  MOV R2, 0x1acc0 ;  /* 0x0001acc000027802 */ /* 0x000fe40000000f00 */
[----:B-1--45:R-:W-:Y:S05]  /*1acb0*/  CALL.REL.NOINC `($__internal_15_$__cuda_sm70_shflsync_idx_p) ;  /* 0x0000fd6000007944 */ /* 0x032fea0003c00000 */
[----:B------:R-:W-:Y:S01]  /*1acc0*/  MOV R0, R252 ;  /* 0x000000fc00007202 */ /* 0x000fe20000000f00 */
[----:B------:R-:W-:Y:S05]  /*1acd0*/  BRA `(.L_x_4166) ;  /* 0xfffedde000007947 */ /* 0x000fea000383ffff */
.L_x_4074:
[----:B------:R-:W-:Y:S01]  /*1ace0*/  IMAD.MOV.U32 R136, RZ, RZ, R10 ;  /* 0x000000ffff887224 */ /* 0x000fe200078e000a */
[----:B------:R-:W-:Y:S01]  /*1acf0*/  MOV R251, 0x4 ;  /* 0x0000000400fb7802 */ /* 0x000fe20000000f00 */
[----:B------:R-:W-:Y:S01]  /*1ad00*/  IMAD.MOV.U32 R3, RZ, RZ, 0x181f ;  /* 0x0000181fff037424 */ /* 0x000fe200078e00ff */
[----:B------:R-:W-:Y:S02]  /*1ad10*/  MOV R2, 0x1ad30 ;  /* 0x0001ad3000027802 */ /* 0x000fe40000000f00 */
[----:B-12345:R-:W-:Y:S05]  /*1ad20*/  CALL.REL.NOINC `($__internal_15_$__cuda_sm70_shflsync_idx_p) ;  /* 0x0000fcf000007944 */ /* 0x03efea0003c00000 */
[----:B------:R-:W-:Y:S01]  /*1ad30*/  MOV R2, R252 ;  /* 0x000000fc00027202 */ /* 0x000fe20000000f00 */
[----:B------:R-:W-:Y:S05]  /*1ad40*/  BRA `(.L_x_4167) ;  /* 0xfffedd9000007947 */ /* 0x000fea000383ffff */
.L_x_4077:
[----:B------:R-:W-:Y:S01]  /*1ad50*/  IMAD.MOV.U32 R136, RZ, RZ, R5 ;  /* 0x000000ffff887224 */ /* 0x000fe200078e0005 */
[----:B------:R-:W-:Y:S01]  /*1ad60*/  MOV R251, 0x5 ;  /* 0x0000000500fb7802 */ /* 0x000fe20000000f00 */
[----:B--2---:R-:W-:Y:S01]  /*1ad70*/  IMAD.MOV.U32 R3, RZ, RZ, 0x181f ;  /* 0x0000181fff037424 */ /* 0x004fe200078e00ff */
[----:B------:R-:W-:-:S02]  /*1ad80*/  MOV R2, 0x1ada0 ;  /* 0x0001ada000027802 */ /* 0x000fc40000000f00 */
[----:B-1--45:R-:W-:Y:S05]  /*1ad90*/  CALL.REL.NOINC `($__internal_15_$__cuda_sm70_shflsync_idx_p) ;  /* 0x0000fc8000007944 */ /* 0x032fea0003c00000 */
        /* <DEDUP_REMOVED lines=8> */
.L_x_4080:
[----:B------:R-:W-:Y:S01]  /*1ae20*/  IMAD.MOV.U32 R136, RZ, RZ, R5 ;  /* 0x000000ffff887224 */ /* 0x000fe200078e0005 */
[----:B------:R-:W-:Y:S01]  /*1ae30*/  MOV R251, 0x6 ;  /* 0x0000000600fb7802 */ /* 0x000fe20000000f00 */
[----:B-1----:R-:W-:Y:S01]  /*1ae40*/  IMAD.MOV.U32 R3, RZ, RZ, 0x181f ;  /* 0x0000181fff037424 */ /* 0x002fe200078e00ff */
[----:B------:R-:W-:Y:S02]  /*1ae50*/  MOV R2, 0x1ae70 ;  /* 0x0001ae7000027802 */ /* 0x000fe40000000f00 */
[----:B--2-45:R-:W-:Y:S05]  /*1ae60*/  CALL.REL.NOINC `($__internal_15_$__cuda_sm70_shflsync_idx_p) ;  /* 0x0000fbb000007944 */ /* 0x034fea0003c00000 */
[----:B------:R-:W-:Y:S01]  /*1ae70*/  MOV R0, R252 ;  /* 0x000000fc00007202 */ /* 0x000fe20000000f00 */
[----:B------:R-:W-:Y:S05]  /*1ae80*/  BRA `(.L_x_4169) ;  /* 0xfffedec000007947 */ /* 0x000fea000383ffff */
.L_x_4081:
[----:B------:R-:W-:Y:S01]  /*1ae90*/  IMAD.MOV.U32 R136, RZ, RZ, R10 ;  /* 0x000000ffff887224 */ /* 0x000fe200078e000a */
[----:B------:R-:W-:Y:S01]  /*1aea0*/  MOV R251, 0x6 ;  /* 0x0000000600fb7802 */ /* 0x000fe20000000f00 */
[----:B------:R-:W-:Y:S01]  /*1aeb0*/  IMAD.MOV.U32 R3, RZ, RZ, 0x181f ;  /* 0x0000181fff037424 */ /* 0x000fe200078e00ff */
[----:B------:R-:W-:Y:S02]  /*1aec0*/  MOV R2, 0x1aee0 ;  /* 0x0001aee000027802 */ /* 0x000fe40000000f00 */
[----:B-12345:R-:W-:Y:S05]  /*1aed0*/  CALL.REL.NOINC `($__internal_15_$__cuda_sm70_shflsync_idx_p) ;  /* 0x0000fb4000007944 */ /* 0x03efea0003c00000 */
[----:B------:R-:W-:Y:S01]  /*1aee0*/  MOV R2, R252 ;  /* 0x000000fc00027202 */ /* 0x000fe20000000f00 */
[----:B------:R-:W-:Y:S05]  /*1aef0*/  BRA `(.L_x_4170) ;  /* 0xfffede7000007947 */ /* 0x000fea000383ffff */
.L_x_4084:
        /* <DEDUP_REMOVED lines=13> */
.L_x_4086:
[----:B-1-3--:R-:W-:Y:S01]  /*1afd0*/  IMAD.MOV.U32 R136, RZ, RZ, R0 ;  /* 0x000000ffff887224 */ /* 0x00afe200078e0000 */
[----:B------:R-:W-:Y:S01]  /*1afe0*/  MOV R251, RZ ;  /* 0x000000ff00fb7202 */ /* 0x000fe20000000f00 */
[----:B------:R-:W-:Y:S01]  /*1aff0*/  IMAD.MOV.U32 R3, RZ, RZ, 0x181f ;  /* 0x0000181fff037424 */ /* 0x000fe200078e00ff */
[----:B------:R-:W-:Y:S02]  /*1b000*/  MOV R2, 0x1b020 ;  /* 0x0001b02000027802 */ /* 0x000fe40000000f00 */
[----:B-----5:R-:W-:Y:S05]  /*1b010*/  CALL.REL.NOINC `($__internal_15_$__cuda_sm70_shflsync_idx_p) ;  /* 0x0000fa0000007944 */ /* 0x020fea0003c00000 */
[----:B------:R-:W-:Y:S01]  /*1b020*/  MOV R28, R252 ;  /* 0x000000fc001c7202 */ /* 0x000fe20000000f00 */
[----:B------:R-:W-:Y:S05]  /*1b030*/  BRA `(.L_x_4172) ;  /* 0xfffeed9000007947 */ /* 0x000fea000383ffff */
.L_x_4089:
[----:B------:R-:W-:Y:S01]  /*1b040*/  IMAD.MOV.U32 R136, RZ, RZ, R4 ;  /* 0x000000ffff887224 */ /* 0x000fe200078e0004 */
[----:B------:R-:W-:Y:S01]  /*1b050*/  MOV R251, RZ ;  /* 0x000000ff00fb7202 */ /* 0x000fe20000000f00 */
[----:B------:R-:W-:Y:S01]  /*1b060*/  IMAD.MOV.U32 R3, RZ, RZ, 0x181f ;  /* 0x0000181fff037424 */ /* 0x000fe200078e00ff */
[----:B------:R-:W-:Y:S02]  /*1b070*/  MOV R2, 0x1b090 ;  /* 0x0001b09000027802 */ /* 0x000fe40000000f00 */
[----:B-1---5:R-:W-:Y:S05]  /*1b080*/  CALL.REL.NOINC `($__internal_15_$__cuda_sm70_shflsync_idx_p) ;  /* 0x0000f99000007944 */ /* 0x022fea0003c00000 */
[----:B------:R-:W-:Y:S01]  /*1b090*/  MOV R11, R252 ;  /* 0x000000fc000b7202 */ /* 0x000fe20000000f00 */
[----:B------:R-:W-:Y:S05]  /*1b0a0*/  BRA `(.L_x_4173) ;  /* 0xfffefdf000007947 */ /* 0x000fea000383ffff */
.L_x_4090:
[----:B------:R-:W-:Y:S01]  /*1b0b0*/  IMAD.MOV.U32 R136, RZ, RZ, R5 ;  /* 0x000000ffff887224 */ /* 0x000fe200078e0005 */
[----:B------:R-:W-:Y:S01]  /*1b0c0*/  MOV R251, RZ ;  /* 0x000000ff00fb7202 */ /* 0x000fe20000000f00 */
[----:B------:R-:W-:Y:S01]  /*1b0d0*/  IMAD.MOV.U32 R3, RZ, RZ, 0x181f ;  /* 0x0000181fff037424 */ /* 0x000fe200078e00ff */
[----:B------:R-:W-:-:S02]  /*1b0e0*/  MOV R2, 0x1b100 ;  /* 0x0001b10000027802 */ /* 0x000fc40000000f00 */
[----:B-123-5:R-:W-:Y:S05]  /*1b0f0*/  CALL.REL.NOINC `($__internal_15_$__cuda_sm70_shflsync_idx_p) ;  /* 0x0000f92000007944 */ /* 0x02efea0003c00000 */
[----:B------:R-:W2:Y:S04]  /*1b100*/  LDL R0, [R1+0x8c] ;  /* 0x00008c0001007983 */ /* 0x000ea80000100800 */
[----:B------:R-:W3:Y:S04]  /*1b110*/  LDL R2, [R1+0xb8] ;  /* 0x0000b80001027983 */ /* 0x000ee80000100800 */
[----:B------:R-:W4:Y:S04]  /*1b120*/  LDL R8, [R1+0xd4] ;  /* 0x0000d40001087983 */ /* 0x000f280000100800 */
[----:B------:R-:W5:Y:S01]  /*1b130*/  LDL R3, [R1+0xd0] ;  /* 0x0000d00001037983 */ /* 0x000f620000100800 */
[----:B------:R-:W-:-:S02]  /*1b140*/  IMAD.MOV.U32 R136, RZ, RZ, R4 ;  /* 0x000000ffff887224 */ /* 0x000fc400078e0004 */
[----:B------:R-:W-:Y:S02]  /*1b150*/  IMAD.MOV.U32 R251, RZ, RZ, 0x1 ;  /* 0x00000001fffb7424 */ /* 0x000fe400078e00ff */
[C---:B--2---:R-:W-:Y:S01]  /*1b160*/  IMAD.SHL.U32 R12, R0.reuse, 0x2, RZ ;  /* 0x00000002000c7824 */ /* 0x044fe200078e00ff */
[----:B------:R-:W-:Y:S01]  /*1b170*/  ISETP.GE.AND P2, PT, R0, c[0x0][0x1d4], PT ;  /* 0x0000750000007a0c */ /* 0x000fe20003f46270 */
[----:B---3--:R-:W-:-:S03]  /*1b180*/  IMAD.SHL.U32 R13, R2, 0x2, RZ ;  /* 0x00000002020d7824 */ /* 0x008fc600078e00ff */
[----:B------:R-:W-:Y:S02]  /*1b190*/  IADD3 R18, P1, R252, R12, RZ ;  /* 0x0000000cfc127210 */ /* 0x000fe40007f3e0ff */
[----:B----4-:R-:W-:Y:S02]  /*1b1a0*/  SHF.L.U64.HI R15, R0, 0x1, R8 ;  /* 0x00000001000f7819 */ /* 0x010fe40000010208 */
[----:B-----5:R-:W-:Y:S02]  /*1b1b0*/  SHF.L.U64.HI R16, R2, 0x1, R3 ;  /* 0x0000000102107819 */ /* 0x020fe40000010203 */
[----:B------:R-:W-:Y:S01]  /*1b1c0*/  IADD3 R2, P0, R252, R13, RZ ;  /* 0x0000000dfc027210 */ /* 0x000fe20007f1e0ff */
[----:B------:R-:W-:Y:S01]  /*1b1d0*/  IMAD.X R19, R11, 0x1, R15, P1 ;  /* 0x000000010b137824 */ /* 0x000fe200008e060f */
[----:B------:R-:W-:-:S03]  /*1b1e0*/  SEL R0, RZ, 0x10, P5 ;  /* 0x00000010ff007807 */ /* 0x000fc60002800000 */
[----:B------:R-:W-:Y:S01]  /*1b1f0*/  IMAD.X R3, R11, 0x1, R16, P0 ;  /* 0x000000010b037824 */ /* 0x000fe200000e0610 */
[----:B------:R-:W-:Y:S01]  /*1b200*/  @!PT LDS RZ, [RZ] ;  /* 0x00000000fffff984 */ /* 0x000fe20000000800 */
[----:B------:R-:W-:Y:S01]  /*1b210*/  @!PT LDS RZ, [RZ] ;  /* 0x00000000fffff984 */ /* 0x000fe20000000800 */
[----:B------:R-:W-:Y:S01]  /*1b220*/  @!PT LDS RZ, [RZ] ;  /* 0x00000000fffff984 */ /* 0x000fe20000000800 */
[----:B------:R1:W-:Y:S01]  /*1b230*/  LDGSTS.E.BYPASS.LTC128B.128 [R248+0x4100], [R18.64], !P2 ;  /* 0x0410000012f87fae */ /* 0x0003e2000d101d46 */
[----:B------:R-:W-:Y:S01]  /*1b240*/  SEL R11, RZ, 0x10, P2 ;  /* 0x00000010ff0b7807 */ /* 0x000fe20001000000 */
[----:B------:R-:W-:Y:S02]  /*1b250*/  IMAD.MOV.U32 R10, RZ, RZ, R0 ;  /* 0x000000ffff0a7224 */ /* 0x000fe400078e0000 */
[----:B------:R2:W-:Y:S02]  /*1b260*/  LDGSTS.E.BYPASS.LTC128B.128 [R248+0x6100], [R2.64], !P5 ;  /* 0x0610000002f87fae */ /* 0x0005e4000e901d46 */
[----:B--2---:R-:W-:Y:S01]  /*1b270*/  IMAD.MOV.U32 R3, RZ, RZ, 0x181f ;  /* 0x0000181fff037424 */ /* 0x004fe200078e00ff */
[----:B------:R-:W-:Y:S02]  /*1b280*/  MOV R2, 0x1b2a0 ;  /* 0x0001b2a000027802 */ /* 0x000fe40000000f00 */
[----:B-1----:R-:W-:Y:S05]  /*1b290*/  CALL.REL.NOINC `($__internal_15_$__cuda_sm70_shflsync_idx_p) ;  /* 0x0000f78000007944 */ /* 0x002fea0003c00000 */
[----:B------:R-:W-:Y:S01]  /*1b2a0*/  IMAD.MOV.U32 R0, RZ, RZ, R252 ;  /* 0x000000ffff007224 */ /* 0x000fe200078e00fc */
[----:B------:R-:W-:Y:S01]  /*1b2b0*/  MOV R251, 0x1 ;  /* 0x0000000100fb7802 */ /* 0x000fe20000000f00 */
[----:B------:R-:W-:Y:S01]  /*1b2c0*/  IMAD.MOV.U32 R136, RZ, RZ, R5 ;  /* 0x000000ffff887224 */ /* 0x000fe200078e0005 */
[----:B------:R-:W-:-:S02]  /*1b2d0*/  MOV R3, 0x181f ;  /* 0x0000181f00037802 */ /* 0x000fc40000000f00 */
[----:B------:R-:W-:Y:S02]  /*1b2e0*/  MOV R2, 0x1b300 ;  /* 0x0001b30000027802 */ /* 0x000fe40000000f00 */
[----:B------:R-:W-:Y:S05]  /*1b2f0*/  CALL.REL.NOINC `($__internal_15_$__cuda_sm70_shflsync_idx_p) ;  /* 0x0000f72000007944 */ /* 0x000fea0003c00000 */
[C---:B------:R-:W-:Y:S01]  /*1b300*/  IADD3 R18, -R11.reuse, 0x10, RZ ;  /* 0x000000100b127810 */ /* 0x040fe20007ffe1ff */
[----:B------:R-:W-:Y:S01]  /*1b310*/  IMAD.MOV.U32 R136, RZ, RZ, R4 ;  /* 0x000000ffff887224 */ /* 0x000fe200078e0004 */
[----:B------:R-:W-:Y:S01]  /*1b320*/  IADD3 R2, -R10, 0x10, RZ ;  /* 0x000000100a027810 */ /* 0x000fe20007ffe1ff */
[----:B------:R-:W-:Y:S01]  /*1b330*/  IMAD.MOV.U32 R251, RZ, RZ, 0x2 ;  /* 0x00000002fffb7424 */ /* 0x000fe200078e00ff */
        /* <DEDUP_REMOVED lines=15> */
[----:B-1----:R-:W-:Y:S05]  /*1b430*/  CALL.REL.NOINC `($__internal_15_$__cuda_sm70_shflsync_idx_p) ;  /* 0x0000f5e000007944 */ /* 0x002fea0003c00000 */
[----:B------:R-:W-:Y:S01]  /*1b440*/  IMAD.MOV.U32 R0, RZ, RZ, R252 ;  /* 0x000000ffff007224 */ /* 0x000fe200078e00fc */
[----:B------:R-:W-:Y:S01]  /*1b450*/  MOV R251, 0x2 ;  /* 0x0000000200fb7802 */ /* 0x000fe20000000f00 */
[----:B------:R-:W-:Y:S01]  /*1b460*/  IMAD.MOV.U32 R136, RZ, RZ, R5 ;  /* 0x000000ffff887224 */ /* 0x000fe200078e0005 */
[----:B------:R-:W-:Y:S02]  /*1b470*/  MOV R3, 0x181f ;  /* 0x0000181f00037802 */ /* 0x000fe40000000f00 */
[----:B------:R-:W-:Y:S02]  /*1b480*/  MOV R2, 0x1b4a0 ;  /* 0x0001b4a000027802 */ /* 0x000fe40000000f00 */
[----:B------:R-:W-:Y:S05]  /*1b490*/  CALL.REL.NOINC `($__internal_15_$__cuda_sm70_shflsync_idx_p) ;  /* 0x0000f58000007944 */ /* 0x000fea0003c00000 */
[----:B------:R-:W-:Y:S01]  /*1b4a0*/  IADD3 R18, -R11, 0x10, RZ ;  /* 0x000000100b127810 */ /* 0x000fe20007ffe1ff */
[----:B------:R-:W-:Y:S01]  /*1b4b0*/  IMAD.MOV.U32 R136, RZ, RZ, R4 ;  /* 0x000000ffff887224 */ /* 0x000fe200078e0004 */
[----:B------:R-:W-:Y:S01]  /*1b4c0*/  IADD3 R2, -R10, 0x10, RZ ;  /* 0x000000100a027810 */ /* 0x000fe20007ffe1ff */
[----:B------:R-:W-:Y:S01]  /*1b4d0*/  IMAD.MOV.U32 R251, RZ, RZ, 0x3 ;  /* 0x00000003fffb7424 */ /* 0x000fe200078e00ff */
        /* <DEDUP_REMOVED lines=22> */
[----:B------:R-:W-:Y:S01]  /*1b640*/  MOV R8, R252 ;  /* 0x000000fc00087202 */ /* 0x000fe20000000f00 */
[----:B------:R-:W-:Y:S05]  /*1b650*/  BRA `(.L_x_4174) ;  /* 0xfffefae000007947 */ /* 0x000fea000383ffff */
.L_x_4091:
[----:B------:R-:W-:Y:S01]  /*1b660*/  IMAD.MOV.U32 R136, RZ, RZ, R0 ;  /* 0x000000ffff887224 */ /* 0x000fe200078e0000 */
[----:B------:R-:W-:Y:S01]  /*1b670*/  MOV R251, RZ ;  /* 0x000000ff00fb7202 */ /* 0x000fe20000000f00 */
[----:B------:R-:W-:Y:S01]  /*1b680*/  IMAD.MOV.U32 R3, RZ, RZ, 0x1c1f ;  /* 0x00001c1fff037424 */ /* 0x000fe200078e00ff */
[----:B------:R-:W-:-:S02]  /*1b690*/  MOV R2, 0x1b6b0 ;  /* 0x0001b6b000027802 */ /* 0x000fc40000000f00 */
[----:B------:R-:W-:Y:S05]  /*1b6a0*/  CALL.REL.NOINC `($__internal_15_$__cuda_sm70_shflsync_idx_p) ;  /* 0x0000f37000007944 */ /* 0x000fea0003c00000 */
[----:B------:R-:W-:Y:S01]  /*1b6b0*/  MOV R2, R252 ;  /* 0x000000fc00027202 */ /* 0x000fe20000000f00 */
[----:B------:R-:W-:Y:S05]  /*1b6c0*/  BRA `(.L_x_4175) ;  /* 0xfffefe8000007947 */ /* 0x000fea000383ffff */
.L_x_4092:
[----:B------:R-:W-:Y:S01]  /*1b6d0*/  IMAD.MOV.U32 R136, RZ, RZ, R0 ;  /* 0x000000ffff887224 */ /* 0x000fe200078e0000 */
[----:B------:R-:W-:Y:S01]  /*1b6e0*/  MOV R251, 0x1 ;  /* 0x0000000100fb7802 */ /* 0x000fe20000000f00 */
[----:B------:R-:W-:Y:S01]  /*1b6f0*/  IMAD.MOV.U32 R3, RZ, RZ, 0x1c1f ;  /* 0x00001c1fff037424 */ /* 0x000fe200078e00ff */
[----:B------:R-:W-:-:S02]  /*1b700*/  MOV R2, 0x1b720 ;  /* 0x0001b72000027802 */ /* 0x000fc40000000f00 */
[----:B-1----:R-:W-:Y:S05]  /*1b710*/  CALL.REL.NOINC `($__internal_15_$__cuda_sm70_shflsync_idx_p) ;  /* 0x0000f30000007944 */ /* 0x002fea0003c00000 */
[----:B------:R-:W-:Y:S02]  /*1b720*/  IMAD.IADD R2, R4, 0x1, R252 ;  /* 0x0000000104027824 */ /* 0x000fe400078e02fc */
[----:B------:R-:W-:-:S02]  /*1b730*/  IMAD.MOV.U32 R136, RZ, RZ, R0 ;  /* 0x000000ffff887224 */ /* 0x000fc400078e0000 */
[----:B------:R-:W-:Y:S01]  /*1b740*/  IMAD.MOV.U32 R251, RZ, RZ, 0x2 ;  /* 0x00000002fffb7424 */ /* 0x000fe200078e00ff */
[----:B------:R-:W-:Y:S01]  /*1b750*/  IMNMX R2, R5, R2, PT ;  /* 0x0000000205027217 */ /* 0x000fe20003800200 */
[----:B------:R-:W-:-:S03]  /*1b760*/  IMAD.MOV.U32 R3, RZ, RZ, 0x1c1f ;  /* 0x00001c1fff037424 */ /* 0x000fc600078e00ff */
        /* <DEDUP_REMOVED lines=8> */
[----:B------:R-:W-:Y:S02]  /*1b7f0*/  ISETP.GT.AND P0, PT, R2, 0x11, PT ;  /* 0x000000110200780c */ /* 0x000fe40003f04270 */
[----:B------:R-:W-:Y:S02]  /*1b800*/  FSEL R17, R66, -INF , P2 ;  /* 0xff80000042117808 */ /* 0x000fe40001000000 */
        /* <DEDUP_REMOVED lines=23> */
[----:B------:R-:W-:Y:S05]  /*1b980*/  CALL.REL.NOINC `($__internal_15_$__cuda_sm70_shflsync_idx_p) ;  /* 0x0000f09000007944 */ /* 0x000fea0003c00000 */
[----:B------:R-:W-:Y:S02]  /*1b990*/  IMAD.IADD R2, R4, 0x1, R252 ;  /* 0x0000000104027824 */ /* 0x000fe400078e02fc */
[----:B------:R-:W-:Y:S02]  /*1b9a0*/  IMAD.MOV.U32 R136, RZ, RZ, R0 ;  /* 0x000000ffff887224 */ /* 0x000fe400078e0000 */
        /* <DEDUP_REMOVED lines=34> */
[----:B------:R-:W-:Y:S02]  /*1bbd0*/  FSEL R145, R41, -INF , P0 ;  /* 0xff80000029917808 */ /* 0x000fe40000000000 */
[----:B------:R-:W-:Y:S02]  /*1bbe0*/  MOV R2, 0x1bc00 ;  /* 0x0001bc0000027802 */ /* 0x000fe40000000f00 */
[----:B------:R-:W-:Y:S05]  /*1bbf0*/  CALL.REL.NOINC `($__internal_15_$__cuda_sm70_shflsync_idx_p) ;  /* 0x0000ee2000007944 */ /* 0x000fea0003c00000 */
[----:B------:R-:W-:Y:S01]  /*1bc00*/  IMAD.IADD R4, R4, 0x1, R252 ;  /* 0x0000000104047824 */ /* 0x000fe200078e02fc */
[----:B------:R-:W-:Y:S01]  /*1bc10*/  FMNMX.FTZ R136, R10, R11, !PT ;  /* 0x0000000b0a887209 */ /* 0x000fe20007810000 */
[----:B------:R-:W-:Y:S01]  /*1bc20*/  IMAD.MOV.U32 R0, RZ, RZ, 0x2 ;  /* 0x00000002ff007424 */ /* 0x000fe200078e00ff */
        /* <DEDUP_REMOVED lines=94> */
[----:B------:R-:W-:Y:S05]  /*1c210*/  CALL.REL.NOINC `($__internal_14_$__cuda_sm70_shflsync_bfly_p) ;  /* 0x0000e7a000007944 */ /* 0x000fea0003c00000 */
[----:B------:R-:W-:Y:S01]  /*1c220*/  FMNMX.FTZ R136, R136, R0, !PT ;  /* 0x0000000088887209 */ /* 0x000fe20007810000 */
[----:B------:R-:W-:Y:S01]  /*1c230*/  IMAD.MOV.U32 R0, RZ, RZ, 0x1 ;  /* 0x00000001ff007424 */ /* 0x000fe200078e00ff */
[----:B------:R-:W-:-:S03]  /*1c240*/  MOV R2, 0x1c270 ;  /* 0x0001c27000027802 */ /* 0x000fc60000000f00 */
[----:B------:R-:W-:Y:S02]  /*1c250*/  IMAD.MOV.U32 R132, RZ, RZ, R136 ;  /* 0x000000ffff847224 */ /* 0x000fe400078e0088 */
[----:B------:R-:W-:Y:S05]  /*1c260*/  CALL.REL.NOINC `($__internal_14_$__cuda_sm70_shflsync_bfly_p) ;  /* 0x0000e75000007944 */ /* 0x000fea0003c00000 */
[----:B------:R-:W-:Y:S01]  /*1c270*/  FMNMX.FTZ R136, R136, R0, !PT ;  /* 0x0000000088887209 */ /* 0x000fe20007810000 */
[----:B------:R-:W-:Y:S01]  /*1c280*/  IMAD.MOV.U32 R132, RZ, RZ, R135 ;  /* 0x000000ffff847224 */ /* 0x000fe200078e0087 */
[----:B------:R-:W-:Y:S01]  /*1c290*/  MOV R2, 0x1c2c0 ;  /* 0x0001c2c000027802 */ /* 0x000fe20000000f00 */
[----:B------:R-:W-:Y:S02]  /*1c2a0*/  IMAD.MOV.U32 R0, RZ, RZ, 0x2 ;  /* 0x00000002ff007424 */ /* 0x000fe400078e00ff */
        /* <DEDUP_REMOVED lines=26> */
[----:B------:R-:W-:Y:S01]  /*1c450*/  MOV R133, R0 ;  /* 0x0000000000857202 */ /* 0x000fe20000000f00 */
[----:B------:R-:W-:Y:S05]  /*1c460*/  BRA `(.L_x_4176) ;  /* 0xfffefe5000007947 */ /* 0x000fea000383ffff */
.L_x_4096:
[----:B------:R-:W-:Y:S01]  /*1c470*/  MOV R251, RZ ;  /* 0x000000ff00fb7202 */ /* 0x000fe20000000f00 */
[----:B------:R-:W-:Y:S01]  /*1c480*/  IMAD.MOV.U32 R136, RZ, RZ, R0 ;  /* 0x000000ffff887224 */ /* 0x000fe200078e0000 */
[----:B------:R-:W-:Y:S01]  /*1c490*/  MOV R2, 0x1c4c0 ;  /* 0x0001c4c000027802 */ /* 0x000fe20000000f00 */
[----:B------:R-:W-:Y:S02]  /*1c4a0*/  IMAD.MOV.U32 R3, RZ, RZ, 0x181f ;  /* 0x0000181fff037424 */ /* 0x000fe400078e00ff */
[----:B------:R-:W-:Y:S05]  /*1c4b0*/  CALL.REL.NOINC `($__internal_15_$__cuda_sm70_shflsync_idx_p) ;  /* 0x0000e56000007944 */ /* 0x000fea0003c00000 */
[----:B------:R-:W-:Y:S01]  /*1c4c0*/  MOV R5, R252 ;  /* 0x000000fc00057202 */ /* 0x000fe20000000f00 */
[----:B------:R-:W-:-:S05]  /*1c4d0*/  BRA `(.L_x_4177) ;  /* 0xffff20c000007947 */ /* 0x000fca000383ffff */
.L_x_4097:
[----:B------:R-:W-:Y:S01]  /*1c4e0*/  MOV R251, RZ ;  /* 0x000000ff00fb7202 */ /* 0x000fe20000000f00 */
[----:B------:R-:W-:Y:S01]  /*1c4f0*/  IMAD.MOV.U32 R136, RZ, RZ, R4 ;  /* 0x000000ffff887224 */ /* 0x000fe200078e0004 */
[----:B------:R-:W-:Y:S01]  /*1c500*/  MOV R2, 0x1c530 ;  /* 0x0001c53000027802 */ /* 0x000fe20000000f00 */
[----:B------:R-:W-:Y:S02]  /*1c510*/  IMAD.MOV.U32 R3, RZ, RZ, 0x181f ;  /* 0x0000181fff037424 */ /* 0x000fe400078e00ff */
[----:B-12---:R-:W-:Y:S05]  /*1c520*/  CALL.REL.NOINC `($__internal_15_$__cuda_sm70_shflsync_idx_p) ;  /* 0x0000e4f000007944 */ /* 0x006fea0003c00000 */
[----:B------:R-:W2:Y:S01]  /*1c530*/  LDL R3, [R1+0x8c] ;  /* 0x00008c0001037983 */ /* 0x000ea20000100800 */
[----:B------:R-:W-:Y:S01]  /*1c540*/  SEL R8, RZ, 0x10, P5 ;  /* 0x00000010ff087807 */ /* 0x000fe20002800000 */
[----:B------:R-:W-:Y:S01]  /*1c550*/  IMAD.MOV.U32 R251, RZ, RZ, 0x1 ;  /* 0x00000001fffb7424 */ /* 0x000fe200078e00ff */
[----:B------:R-:W-:Y:S01]  /*1c560*/  MOV R136, R0 ;  /* 0x0000000000887202 */ /* 0x000fe20000000f00 */
[----:B------:R-:W3:Y:S01]  /*1c570*/  LDL R2, [R1+0xb0] ;  /* 0x0000b00001027983 */ /* 0x000ee20000100800 */
[----:B--2---:R-:W-:Y:S02]  /*1c580*/  ISETP.GE.AND P1, PT, R3, c[0x0][0x1d4], PT ;  /* 0x0000750003007a0c */ /* 0x004fe40003f26270 */
[C---:B---3--:R-:W-:Y:S05]  /*1c590*/  IADD3 R6, P0, R252.reuse, R2, RZ ;  /* 0x00000002fc067210 */ /* 0x048fea0007f1e0ff */
[C---:B------:R-:W-:Y:S01]  /*1c5a0*/  IMAD.X R7, R5.reuse, 0x1, R247, P0 ;  /* 0x0000000105077824 */ /* 0x040fe200000e06f7 */
[----:B------:R-:W-:Y:S05]  /*1c5b0*/  IADD3 R2, P0, R252, R245, RZ ;  /* 0x000000f5fc027210 */ /* 0x000fea0007f1e0ff */
[----:B------:R-:W-:Y:S01]  /*1c5c0*/  @!PT LDS RZ, [RZ] ;  /* 0x00000000fffff984 */ /* 0x000fe20000000800 */
[----:B------:R-:W-:Y:S01]  /*1c5d0*/  @!PT LDS RZ, [RZ] ;  /* 0x00000000fffff984 */ /* 0x000fe20000000800 */
[----:B------:R-:W-:Y:S01]  /*1c5e0*/  @!PT LDS RZ, [RZ] ;  /* 0x00000000fffff984 */ /* 0x000fe20000000800 */
[----:B------:R1:W-:Y:S01]  /*1c5f0*/  LDGSTS.E.BYPASS.LTC128B.128 [R249], [R6.64], !P1 ;  /* 0x0000000006f97fae */ /* 0x0003e2000c901d46 */
[----:B------:R-:W-:Y:S02]  /*1c600*/  IMAD.X R3, R5, 0x1, R246, P0 ;  /* 0x0000000105037824 */ /* 0x000fe400000e06f6 */
[----:B------:R-:W-:Y:S03]  /*1c610*/  IMAD.MOV.U32 R5, RZ, RZ, R8 ;  /* 0x000000ffff057224 */ /* 0x000fe600078e0008 */
[----:B------:R2:W-:Y:S02]  /*1c620*/  LDGSTS.E.BYPASS.LTC128B.128 [R249+0x2000], [R2.64], !P5 ;  /* 0x0200000002f97fae */ /* 0x0005e4000e901d46 */
[----:B--2---:R-:W-:Y:S02]  /*1c630*/  MOV R3, 0x181f ;  /* 0x0000181f00037802 */ /* 0x004fe40000000f00 */
[----:B------:R-:W-:Y:S02]  /*1c640*/  MOV R2, 0x1c660 ;  /* 0x0001c66000027802 */ /* 0x000fe40000000f00 */
[----:B-1----:R-:W-:Y:S05]  /*1c650*/  CALL.REL.NOINC `($__internal_15_$__cuda_sm70_shflsync_idx_p) ;  /* 0x0000e3c000007944 */ /* 0x002fea0003c00000 */
[----:B------:R-:W-:Y:S01]  /*1c660*/  MOV R251, 0x1 ;  /* 0x0000000100fb7802 */ /* 0x000fe20000000f00 */
[----:B------:R-:W-:Y:S01]  /*1c670*/  IMAD.MOV.U32 R6, RZ, RZ, R252 ;  /* 0x000000ffff067224 */ /* 0x000fe200078e00fc */
[----:B------:R-:W-:Y:S01]  /*1c680*/  MOV R3, 0x181f ;  /* 0x0000181f00037802 */ /* 0x000fe20000000f00 */
[----:B------:R-:W-:Y:S01]  /*1c690*/  IMAD.MOV.U32 R136, RZ, RZ, R4 ;  /* 0x000000ffff887224 */ /* 0x000fe200078e0004 */
[----:B------:R-:W-:Y:S02]  /*1c6a0*/  MOV R2, 0x1c6c0 ;  /* 0x0001c6c000027802 */ /* 0x000fe40000000f00 */
[----:B------:R-:W-:Y:S05]  /*1c6b0*/  CALL.REL.NOINC `($__internal_15_$__cuda_sm70_shflsync_idx_p) ;  /* 0x0000e36000007944 */ /* 0x000fea0003c00000 */
[----:B------:R-:W-:Y:S01]  /*1c6c0*/  ISETP.NE.U32.AND P2, PT, R5, RZ, PT ;  /* 0x000000ff0500720c */ /* 0x000fe20003f45070 */
[----:B------:R-:W2:Y:S01]  /*1c6d0*/  LDL R3, [R1+0x8c] ;  /* 0x00008c0001037983 */ /* 0x000ea20000100800 */
[----:B------:R-:W-:Y:S02]  /*1c6e0*/  IMAD.MOV.U32 R136, RZ, RZ, R0 ;  /* 0x000000ffff887224 */ /* 0x000fe400078e0000 */
[----:B------:R-:W-:Y:S01]  /*1c6f0*/  IMAD.MOV.U32 R251, RZ, RZ, 0x2 ;  /* 0x00000002fffb7424 */ /* 0x000fe200078e00ff */
[----:B------:R-:W3:Y:S01]  /*1c700*/  LDL R2, [R1+0xb0] ;  /* 0x0000b00001027983 */ /* 0x000ee20000100800 */
[----:B--2---:R-:W-:Y:S02]  /*1c710*/  ISETP.GE.AND P1, PT, R3, c[0x0][0x1d4], PT ;  /* 0x0000750003007a0c */ /* 0x004fe40003f26270 */
[----:B---3--:R-:W-:Y:S05]  /*1c720*/  IADD3 R2, P0, R252, R2, RZ ;  /* 0x00000002fc027210 */ /* 0x008fea0007f1e0ff */
        /* <DEDUP_REMOVED lines=8> */
[----:B------:R-:W-:Y:S05]  /*1c7b0*/  IADD3.X R3, RZ, R6, R246, P1, P0 ;  /* 0x00000006ff037210 */ /* 0x000fea0000fe04f6 */
[----:B------:R1:W-:Y:S02]  /*1c7c0*/  LDGSTS.E.BYPASS.LTC128B.128.ZFILL [R249+0x2800], [R2.64], P2 ;  /* 0x0280000002f97fae */ /* 0x0003e40009141d46 */
[----:B-1----:R-:W-:Y:S01]  /*1c7d0*/  MOV R2, 0x1c800 ;  /* 0x0001c80000027802 */ /* 0x002fe20000000f00 */
[----:B------:R-:W-:Y:S02]  /*1c7e0*/  IMAD.MOV.U32 R3, RZ, RZ, 0x181f ;  /* 0x0000181fff037424 */ /* 0x000fe400078e00ff */
[----:B------:R-:W-:Y:S05]  /*1c7f0*/  CALL.REL.NOINC `($__internal_15_$__cuda_sm70_shflsync_idx_p) ;  /* 0x0000e22000007944 */ /* 0x000fea0003c00000 */
        /* <DEDUP_REMOVED lines=32> */
[----:B------:R-:W-:Y:S01]  /*1ca00*/  MOV R0, R252 ;  /* 0x000000fc00007202 */ /* 0x000fe20000000f00 */
[----:B------:R-:W-:-:S05]  /*1ca10*/  BRA `(.L_x_4178) ;  /* 0xffff1d7000007947 */ /* 0x000fca000383ffff */
.L_x_4100:
[----:B------:R-:W-:Y:S01]  /*1ca20*/  MOV R251, RZ ;  /* 0x000000ff00fb7202 */ /* 0x000fe20000000f00 */
[----:B------:R-:W-:Y:S01]  /*1ca30*/  IMAD.MOV.U32 R136, RZ, RZ, R0 ;  /* 0x000000ffff887224 */ /* 0x000fe200078e0000 */
[----:B------:R-:W-:Y:S01]  /*1ca40*/  MOV R2, 0x1ca70 ;  /* 0x0001ca7000027802 */ /* 0x000fe20000000f00 */
[----:B------:R-:W-:Y:S02]  /*1ca50*/  IMAD.MOV.U32 R3, RZ, RZ, 0x181f ;  /* 0x0000181fff037424 */ /* 0x000fe400078e00ff */
[----:B-1----:R-:W-:Y:S05]  /*1ca60*/  CALL.REL.NOINC `($__internal_15_$__cuda_sm70_shflsync_idx_p) ;  /* 0x0000dfb000007944 */ /* 0x002fea0003c00000 */
[----:B------:R-:W-:Y:S01]  /*1ca70*/  MOV R133, R252 ;  /* 0x000000fc00857202 */ /* 0x000fe20000000f00 */
[----:B------:R-:W-:-:S05]  /*1ca80*/  BRA `(.L_x_4179) ;  /* 0xffff2b7000007947 */ /* 0x000fca000383ffff */
.L_x_4101:
[----:B------:R-:W-:Y:S01]  /*1ca90*/  MOV R251, RZ ;  /* 0x000000ff00fb7202 */ /* 0x000fe20000000f00 */
[----:B------:R-:W-:Y:S01]  /*1caa0*/  IMAD.MOV.U32 R136, RZ, RZ, R132 ;  /* 0x000000ffff887224 */ /* 0x000fe200078e0084 */
[----:B------:R-:W-:Y:S01]  /*1cab0*/  MOV R2, 0x1cae0 ;  /* 0x0001cae000027802 */ /* 0x000fe20000000f00 */
[----:B------:R-:W-:Y:S02]  /*1cac0*/  IMAD.MOV.U32 R3, RZ, RZ, 0x181f ;  /* 0x0000181fff037424 */ /* 0x000fe400078e00ff */
[----:B-12---:R-:W-:Y:S05]  /*1cad0*/  CALL.REL.NOINC `($__internal_15_$__cuda_sm70_shflsync_idx_p) ;  /* 0x0000df4000007944 */ /* 0x006fea0003c00000 */
[----:B------:R-:W2:Y:S01]  /*1cae0*/  LDL R3, [R1+0x8c] ;  /* 0x00008c0001037983 */ /* 0x000ea20000100800 */
[----:B------:R-:W-:Y:S01]  /*1caf0*/  SEL R136, RZ, 0x10, P5 ;  /* 0x00000010ff887807 */ /* 0x000fe20002800000 */
[----:B------:R-:W-:Y:S02]  /*1cb00*/  IMAD.MOV.U32 R251, RZ, RZ, 0x1 ;  /* 0x00000001fffb7424 */ /* 0x000fe400078e00ff */
        /* <DEDUP_REMOVED lines=8> */
[----:B------:R1:W-:Y:S01]  /*1cb90*/  LDGSTS.E.BYPASS.LTC128B.128 [R248+0x4100], [R134.64], !P1 ;  /* 0x0410000086f87fae */ /* 0x0003e2000c901d46 */
[----:B------:R-:W-:Y:S02]  /*1cba0*/  IMAD.X R3, R133, 0x1, R246, P0 ;  /* 0x0000000185037824 */ /* 0x000fe400000e06f6 */
[----:B------:R-:W-:Y:S01]  /*1cbb0*/  IMAD.MOV.U32 R133, RZ, RZ, R136 ;  /* 0x000000ffff857224 */ /* 0x000fe200078e0088 */
[----:B------:R-:W-:Y:S02]  /*1cbc0*/  MOV R136, R0 ;  /* 0x0000000000887202 */ /* 0x000fe40000000f00 */
        /* <DEDUP_REMOVED lines=64> */
.L_x_4102:
[----:B------:R-:W-:Y:S01]  /*1cfd0*/  MOV R251, RZ ;  /* 0x000000ff00fb7202 */ /* 0x000fe20000000f00 */
[----:B------:R-:W-:Y:S01]  /*1cfe0*/  IMAD.MOV.U32 R136, RZ, RZ, R132 ;  /* 0x000000ffff887224 */ /* 0x000fe200078e0084 */
[----:B------:R-:W-:Y:S01]  /*1cff0*/  MOV R2, 0x1d020 ;  /* 0x0001d02000027802 */ /* 0x000fe20000000f00 */
[----:B------:R-:W-:Y:S02]  /*1d000*/  IMAD.MOV.U32 R3, RZ, RZ, 0x1c1f ;  /* 0x00001c1fff037424 */ /* 0x000fe400078e00ff */
[----:B------:R-:W-:Y:S05]  /*1d010*/  CALL.REL.NOINC `($__internal_15_$__cuda_sm70_shflsync_idx_p) ;  /* 0x0000da0000007944 */ /* 0x000fea0003c00000 */
[----:B------:R-:W-:Y:S01]  /*1d020*/  MOV R0, R252 ;  /* 0x000000fc00007202 */ /* 0x000fe20000000f00 */
[----:B------:R-:W-:-:S05]  /*1d030*/  BRA `(.L_x_4181) ;  /* 0xffff2a3000007947 */ /* 0x000fca000383ffff */
.L_x_4103:
[----:B------:R-:W-:Y:S01]  /*1d040*/  MOV R251, 0x1 ;  /* 0x0000000100fb7802 */ /* 0x000fe20000000f00 */
[----:B------:R-:W-:Y:S01]  /*1d050*/  IMAD.MOV.U32 R136, RZ, RZ, R132 ;  /* 0x000000ffff887224 */ /* 0x000fe200078e0084 */
[----:B------:R-:W-:Y:S01]  /*1d060*/  MOV R2, 0x1d090 ;  /* 0x0001d09000027802 */ /* 0x000fe20000000f00 */
[----:B------:R-:W-:Y:S02]  /*1d070*/  IMAD.MOV.U32 R3, RZ, RZ, 0x1c1f ;  /* 0x00001c1fff037424 */ /* 0x000fe400078e00ff */
[----:B-1----:R-:W-:Y:S05]  /*1d080*/  CALL.REL.NOINC `($__internal_15_$__cuda_sm70_shflsync_idx_p) ;  /* 0x0000d99000007944 */ /* 0x002fea0003c00000 */
[----:B------:R-:W-:Y:S01]  /*1d090*/  MOV R2, 0x1d2f0 ;  /* 0x0001d2f000027802 */ /* 0x000fe20000000f00 */
[----:B------:R-:W-:Y:S02]  /*1d0a0*/  IMAD.IADD R252, R133, 0x1, R252 ;  /* 0x0000000185fc7824 */ /* 0x000fe400078e02fc */
[----:B------:R-:W-:Y:S02]  /*1d0b0*/  IMAD.MOV.U32 R136, RZ, RZ, R132 ;  /* 0x000000ffff887224 */ /* 0x000fe400078e0084 */
[----:B------:R-:W-:Y:S01]  /*1d0c0*/  IMAD.MOV.U32 R251, RZ, RZ, 0x2 ;  /* 0x00000002fffb7424 */ /* 0x000fe200078e00ff */
[C---:B------:R-:W-:Y:S01]  /*1d0d0*/  ISETP.GT.AND P0, PT, R252.reuse, RZ, PT ;  /* 0x000000fffc00720c */ /* 0x040fe20003f04270 */
[----:B------:R-:W-:Y:S01]  /*1d0e0*/  IMAD.MOV.U32 R3, RZ, RZ, 0x1c1f ;  /* 0x00001c1fff037424 */ /* 0x000fe200078e00ff */
[----:B------:R-:W-:Y:S02]  /*1d0f0*/  ISETP.GT.AND P1, PT, R252, 0x1, PT ;  /* 0x00000001fc00780c */ /* 0x000fe40003f24270 */
[----:B------:R-:W-:Y:S02]  /*1d100*/  FSEL R6, R6, -INF , P0 ;  /* 0xff80000006067808 */ /* 0x000fe40000000000 */
[C---:B------:R-:W-:Y:S02]  /*1d110*/  ISETP.GT.AND P0, PT, R252.reuse, 0x9, PT ;  /* 0x00000009fc00780c */ /* 0x040fe40003f04270 */
        /* <DEDUP_REMOVED lines=28> */
[----:B------:R-:W-:Y:S05]  /*1d2e0*/  CALL.REL.NOINC `($__internal_15_$__cuda_sm70_shflsync_idx_p) ;  /* 0x0000d73000007944 */ /* 0x000fea0003c00000 */
        /* <DEDUP_REMOVED lines=37> */
[----:B------:R-:W-:Y:S05]  /*1d540*/  CALL.REL.NOINC `($__internal_15_$__cuda_sm70_shflsync_idx_p) ;  /* 0x0000d4d000007944 */ /* 0x000fea0003c00000 */
[----:B------:R-:W-:Y:S01]  /*1d550*/  FMNMX.FTZ R132, R141, R137, !PT ;  /* 0x000000898d847209 */ /* 0x000fe20007810000 */
[----:B------:R-:W-:Y:S01]  /*1d560*/  IMAD.IADD R133, R133, 0x1, R252 ;  /* 0x0000000185857824 */ /* 0x000fe200078e02fc */
[----:B------:R-:W-:Y:S01]  /*1d570*/  FMNMX.FTZ R4, R6, R138, !PT ;  /* 0x0000008a06047209 */ /* 0x000fe20007810000 */
[----:B------:R-:W-:Y:S01]  /*1d580*/  IMAD.MOV.U32 R0, RZ, RZ, 0x2 ;  /* 0x00000002ff007424 */ /* 0x000fe200078e00ff */
        /* <DEDUP_REMOVED lines=98> */
[----:B------:R-:W-:Y:S02]  /*1dbb0*/  MOV R2, 0x1dbd0 ;  /* 0x0001dbd000027802 */ /* 0x000fe40000000f00 */
        /* <DEDUP_REMOVED lines=26> */
[----:B------:R-:W-:Y:S03]  /*1dd60*/  MOV R2, 0x1dd90 ;  /* 0x0001dd9000027802 */ /* 0x000fe60000000f00 */
[----:B------:R-:W-:Y:S02]  /*1dd70*/  IMAD.MOV.U32 R132, RZ, RZ, R4 ;  /* 0x000000ffff847224 */ /* 0x000fe400078e0004 */
[----:B------:R-:W-:Y:S05]  /*1dd80*/  CALL.REL.NOINC `($__internal_14_$__cuda_sm70_shflsync_bfly_p) ;  /* 0x0000cc3000007944 */ /* 0x000fea0003c00000 */
[----:B------:R-:W-:-:S05]  /*1dd90*/  BRA `(.L_x_4182) ;  /* 0xffff2a4000007947 */ /* 0x000fca000383ffff */
.L_x_4106:
[----:B-1--4-:R-:W-:Y:S01]  /*1dda0*/  MOV R251, RZ ;  /* 0x000000ff00fb7202 */ /* 0x012fe20000000f00 */
[----:B------:R-:W-:Y:S01]  /*1ddb0*/  IMAD.MOV.U32 R136, RZ, RZ, R0 ;  /* 0x000000ffff887224 */ /* 0x000fe200078e0000 */
[----:B------:R-:W-:Y:S01]  /*1ddc0*/  MOV R2, 0x1ddf0 ;  /* 0x0001ddf000027802 */ /* 0x000fe20000000f00 */
[----:B------:R-:W-:Y:S02]  /*1ddd0*/  IMAD.MOV.U32 R3, RZ, RZ, 0x181f ;  /* 0x0000181fff037424 */ /* 0x000fe400078e00ff */
[----:B------:R-:W-:Y:S05]  /*1dde0*/  CALL.REL.NOINC `($__internal_15_$__cuda_sm70_shflsync_idx_p) ;  /* 0x0000cc3000007944 */ /* 0x000fea0003c00000 */
[----:B------:R-:W-:Y:S01]  /*1ddf0*/  MOV R37, R252 ;  /* 0x000000fc00257202 */ /* 0x000fe20000000f00 */
[----:B------:R-:W-:-:S05]  /*1de00*/  BRA `(.L_x_4183) ;  /* 0xffff533000007947 */ /* 0x000fca000383ffff */
.L_x_4109:
[----:B------:R-:W-:Y:S01]  /*1de10*/  MOV R251, RZ ;  /* 0x000000ff00fb7202 */ /* 0x000fe20000000f00 */
[----:B------:R-:W-:Y:S01]  /*1de20*/  IMAD.MOV.U32 R136, RZ, RZ, R0 ;  /* 0x000000ffff887224 */ /* 0x000fe200078e0000 */
[----:B------:R-:W-:Y:S01]  /*1de30*/  MOV R2, 0x1de60 ;  /* 0x0001de6000027802 */ /* 0x000fe20000000f00 */
[----:B------:R-:W-:Y:S02]  /*1de40*/  IMAD.MOV.U32 R3, RZ, RZ, 0x181f ;  /* 0x0000181fff037424 */ /* 0x000fe400078e00ff */
[----:B-1----:R-:W-:Y:S05]  /*1de50*/  CALL.REL.NOINC `($__internal_15_$__cuda_sm70_shflsync_idx_p) ;  /* 0x0000cbc000007944 */ /* 0x002fea0003c00000 */
[----:B------:R-:W-:Y:S01]  /*1de60*/  MOV R134, R252 ;  /* 0x000000fc00867202 */ /* 0x000fe20000000f00 */
[----:B------:R-:W-:-:S05]  /*1de70*/  BRA `(.L_x_4184) ;  /* 0xffff625000007947 */ /* 0x000fca000383ffff */
.L_x_4110:
[----:B------:R-:W-:Y:S01]  /*1de80*/  MOV R251, RZ ;  /* 0x000000ff00fb7202 */ /* 0x000fe20000000f00 */
[----:B------:R-:W-:Y:S01]  /*1de90*/  IMAD.MOV.U32 R136, RZ, RZ, R132 ;  /* 0x000000ffff887224 */ /* 0x000fe200078e0084 */
[----:B------:R-:W-:Y:S01]  /*1dea0*/  MOV R2, 0x1ded0 ;  /* 0x0001ded000027802 */ /* 0x000fe20000000f00 */
[----:B------:R-:W-:Y:S02]  /*1deb0*/  IMAD.MOV.U32 R3, RZ, RZ, 0x181f ;  /* 0x0000181fff037424 */ /* 0x000fe400078e00ff */
[----:B-12---:R-:W-:Y:S05]  /*1dec0*/  CALL.REL.NOINC `($__internal_15_$__cuda_sm70_shflsync_idx_p) ;  /* 0x0000cb5000007944 */ /* 0x006fea0003c00000 */
[----:B------:R-:W-:Y:S01]  /*1ded0*/  IADD3 R142, P0, R252, R246, RZ ;  /* 0x000000f6fc8e7210 */ /* 0x000fe20007f1e0ff */
[----:B------:R-:W-:Y:S01]  /*1dee0*/  IMAD.MOV.U32 R251, RZ, RZ, 0x1 ;  /* 0x00000001fffb7424 */ /* 0x000fe200078e00ff */
[----:B------:R-:W-:Y:S03]  /*1def0*/  MOV R136, R0 ;  /* 0x0000000000887202 */ /* 0x000fe60000000f00 */
[----:B------:R-:W-:Y:S01]  /*1df00*/  IMAD.X R143, R134, 0x1, R247, P0 ;  /* 0x00000001868f7824 */ /* 0x000fe200000e06f7 */
[----:B------:R-:W-:Y:S04]  /*1df10*/  IADD3 R2, P0, R252, R141, RZ ;  /* 0x0000008dfc027210 */ /* 0x000fe80007f1e0ff */
[----:B------:R-:W-:Y:S01]  /*1df20*/  @!PT LDS RZ, [RZ] ;  /* 0x00000000fffff984 */ /* 0x000fe20000000800 */
[----:B------:R-:W-:Y:S01]  /*1df30*/  @!PT LDS RZ, [RZ] ;  /* 0x00000000fffff984 */ /* 0x000fe20000000800 */
[----:B------:R-:W-:Y:S01]  /*1df40*/  @!PT LDS RZ, [RZ] ;  /* 0x00000000fffff984 */ /* 0x000fe20000000800 */
[----:B------:R1:W-:Y:S01]  /*1df50*/  LDGSTS.E.BYPASS.LTC128B.128 [R248+0x4100], [R142.64], !P3 ;  /* 0x041000008ef87fae */ /* 0x0003e2000d901d46 */
[----:B------:R-:W-:Y:S05]  /*1df60*/  IMAD.X R3, R134, 0x1, R245, P0 ;  /* 0x0000000186037824 */ /* 0x000fea00000e06f5 */
        /* <DEDUP_REMOVED lines=10> */
[C---:B------:R-:W-:Y:S01]  /*1e010*/  IADD3 R134, P0, R252.reuse, R246, RZ ;  /* 0x000000f6fc867210 */ /* 0x040fe20007f1e0ff */
[----:B------:R-:W-:Y:S01]  /*1e020*/  IMAD.MOV.U32 R251, RZ, RZ, 0x2 ;  /* 0x00000002fffb7424 */ /* 0x000fe200078e00ff */
[----:B------:R-:W-:Y:S03]  /*1e030*/  MOV R136, R0 ;  /* 0x0000000000887202 */ /* 0x000fe60000000f00 */
[C---:B------:R-:W-:Y:S01]  /*1e040*/  IMAD.X R135, R133.reuse, 0x1, R247, P0 ;  /* 0x0000000185877824 */ /* 0x040fe200000e06f7 */
        /* <DEDUP_REMOVED lines=38> */
.L_x_4111:
[----:B------:R-:W-:Y:S02]  /*1e2b0*/  MOV R0, 0x2 ;  /* 0x0000000200007802 */ /* 0x000fe40000000f00 */
        /* <DEDUP_REMOVED lines=33> */
[----:B------:R-:W-:-:S05]  /*1e4d0*/  BRA `(.L_x_4186) ;  /* 0xffff634000007947 */ /* 0x000fca000383ffff */
.L_x_4113:
[----:B------:R1:W5:Y:S01]  /*1e4e0*/  LDL R132, [R1+0x7c] ;  /* 0x00007c0001847983 */ /* 0x0003620000100800 */
[----:B------:R-:W-:-:S02]  /*1e4f0*/  MOV R0, 0x2 ;  /* 0x0000000200007802 */ /* 0x000fc40000000f00 */
[----:B------:R-:W-:Y:S02]  /*1e500*/  MOV R2, 0x1e520 ;  /* 0x0001e52000027802 */ /* 0x000fe40000000f00 */
[----:B-1---5:R-:W-:Y:S05]  /*1e510*/  CALL.REL.NOINC `($__internal_14_$__cuda_sm70_shflsync_bfly_p) ;  /* 0x0000c4a000007944 */ /* 0x022fea0003c00000 */
[----:B------:R-:W-:Y:S01]  /*1e520*/  MOV R5, R0 ;  /* 0x0000000000057202 */ /* 0x000fe20000000f00 */
[----:B------:R-:W-:Y:S05]  /*1e530*/  BRA `(.L_x_4187) ;  /* 0xffff8c2000007947 */ /* 0x000fea000383ffff */
.L_x_4114:
[----:B------:R-:W-:Y:S01]  /*1e540*/  IMAD.MOV.U32 R132, RZ, RZ, R5 ;  /* 0x000000ffff847224 */ /* 0x000fe200078e0005 */
[----:B------:R-:W-:Y:S02]  /*1e550*/  MOV R0, 0x1 ;  /* 0x0000000100007802 */ /* 0x000fe40000000f00 */
[----:B------:R-:W-:Y:S02]  /*1e560*/  MOV R2, 0x1e580 ;  /* 0x0001e58000027802 */ /* 0x000fe40000000f00 */
[----:B------:R-:W-:Y:S05]  /*1e570*/  CALL.REL.NOINC `($__internal_14_$__cuda_sm70_shflsync_bfly_p) ;  /* 0x0000c44000007944 */ /* 0x000fea0003c00000 */
[----:B------:R1:W5:Y:S01]  /*1e580*/  LDL R132, [R1+0x78] ;  /* 0x0000780001847983 */ /* 0x0003620000100800 */
[----:B------:R-:W-:Y:S01]  /*1e590*/  FADD.FTZ R5, R5, R0 ;  /* 0x0000000005057221 */ /* 0x000fe20000010000 */
[----:B------:R-:W-:Y:S02]  /*1e5a0*/  MOV R0, 0x2 ;  /* 0x0000000200007802 */ /* 0x000fe40000000f00 */
[----:B------:R-:W-:Y:S02]  /*1e5b0*/  MOV R2, 0x1e5d0 ;  /* 0x0001e5d000027802 */ /* 0x000fe40000000f00 */
[----:B-1---5:R-:W-:Y:S05]  /*1e5c0*/  CALL.REL.NOINC `($__internal_14_$__cuda_sm70_shflsync_bfly_p) ;  /* 0x0000c3f000007944 */ /* 0x022fea0003c00000 */
[----:B------:R-:W2:Y:S02]  /*1e5d0*/  LDL.LU R2, [R1+0x78] ;  /* 0x0000780001027983 */ /* 0x000ea40000300800 */
[----:B--2---:R-:W-:Y:S01]  /*1e5e0*/  FADD.FTZ R4, R2, R0 ;  /* 0x0000000002047221 */ /* 0x004fe20000010000 */
[----:B------:R-:W-:-:S02]  /*1e5f0*/  MOV R0, 0x1 ;  /* 0x0000000100007802 */ /* 0x000fc40000000f00 */
[----:B------:R-:W-:Y:S02]  /*1e600*/  MOV R2, 0x1e630 ;  /* 0x0001e63000027802 */ /* 0x000fe40000000f00 */
[----:B------:R-:W-:Y:S02]  /*1e610*/  MOV R132, R4 ;  /* 0x0000000400847202 */ /* 0x000fe40000000f00 */
        /* <DEDUP_REMOVED lines=8> */
[----:B------:R-:W-:Y:S02]  /*1e6a0*/  MOV R0, 0x1 ;  /* 0x0000000100007802 */ /* 0x000fe40000000f00 */
[----:B------:R-:W-:-:S02]  /*1e6b0*/  MOV R2, 0x1e6e0 ;  /* 0x0001e6e000027802 */ /* 0x000fc40000000f00 */
        /* <DEDUP_REMOVED lines=10> */
[----:B------:R-:W-:Y:S02]  /*1e760*/  MOV R2, 0x1e790 ;  /* 0x0001e79000027802 */ /* 0x000fe40000000f00 */
[----:B------:R-:W-:-:S02]  /*1e770*/  MOV R132, R9 ;  /* 0x0000000900847202 */ /* 0x000fc40000000f00 */
[----:B------:R-:W-:Y:S05]  /*1e780*/  CALL.REL.NOINC `($__internal_14_$__cuda_sm70_shflsync_bfly_p) ;  /* 0x0000c23000007944 */ /* 0x000fea0003c00000 */
[----:B------:R-:W-:Y:S01]  /*1e790*/  MOV R7, R0 ;  /* 0x0000000000077202 */ /* 0x000fe20000000f00 */
[----:B------:R-:W-:Y:S05]  /*1e7a0*/  BRA `(.L_x_4188) ;  /* 0xffff8ae000007947 */ /* 0x000fea000383ffff */
.L_x_4134:
[----:B------:R-:W-:Y:S01]  /*1e7b0*/  IMAD.MOV.U32 R136, RZ, RZ, R9 ;  /* 0x000000ffff887224 */ /* 0x000fe200078e0009 */
[----:B------:R-:W-:Y:S01]  /*1e7c0*/  MOV R251, RZ ;  /* 0x000000ff00fb7202 */ /* 0x000fe20000000f00 */
[----:B------:R-:W-:Y:S01]  /*1e7d0*/  IMAD.MOV.U32 R3, RZ, RZ, 0x181f ;  /* 0x0000181fff037424 */ /* 0x000fe200078e00ff */
[----:B------:R-:W-:-:S02]  /*1e7e0*/  MOV R2, 0x1e800 ;  /* 0x0001e80000027802 */ /* 0x000fc40000000f00 */
[----:B-----5:R-:W-:Y:S05]  /*1e7f0*/  CALL.REL.NOINC `($__internal_15_$__cuda_sm70_shflsync_idx_p) ;  /* 0x0000c22000007944 */ /* 0x020fea0003c00000 */
[----:B------:R-:W-:Y:S01]  /*1e800*/  MOV R0, R252 ;  /* 0x000000fc00007202 */ /* 0x000fe20000000f00 */
[----:B------:R-:W-:Y:S05]  /*1e810*/  BRA `(.L_x_4189) ;  /* 0xffffb7d000007947 */ /* 0x000fea000383ffff */
.L_x_4135:
[----:B------:R-:W-:Y:S01]  /*1e820*/  IMAD.MOV.U32 R136, RZ, RZ, R11 ;  /* 0x000000ffff887224 */ /* 0x000fe200078e000b */
[----:B------:R-:W-:Y:S01]  /*1e830*/  MOV R251, RZ ;  /* 0x000000ff00fb7202 */ /* 0x000fe20000000f00 */
[----:B------:R-:W-:Y:S01]  /*1e840*/  IMAD.MOV.U32 R3, RZ, RZ, 0x181f ;  /* 0x0000181fff037424 */ /* 0x000fe200078e00ff */
[----:B------:R-:W-:-:S02]  /*1e850*/  MOV R2, 0x1e870 ;  /* 0x0001e87000027802 */ /* 0x000fc40000000f00 */
[----:B-12--5:R-:W-:Y:S05]  /*1e860*/  CALL.REL.NOINC `($__internal_15_$__cuda_sm70_shflsync_idx_p) ;  /* 0x0000c1b000007944 */ /* 0x026fea0003c00000 */
[----:B------:R-:W-:Y:S01]  /*1e870*/  MOV R2, R252 ;  /* 0x000000fc00027202 */ /* 0x000fe20000000f00 */
[----:B------:R-:W-:Y:S05]  /*1e880*/  BRA `(.L_x_4190) ;  /* 0xffffb78000007947 */ /* 0x000fea000383ffff */
.L_x_4138:
[----:B------:R-:W-:Y:S01]  /*1e890*/  IMAD.MOV.U32 R136, RZ, RZ, R9 ;  /* 0x000000ffff887224 */ /* 0x000fe200078e0009 */
[----:B------:R-:W-:Y:S01]  /*1e8a0*/  MOV R251, 0x1 ;  /* 0x0000000100fb7802 */ /* 0x000fe20000000f00 */
[----:B--2---:R-:W-:Y:S01]  /*1e8b0*/  IMAD.MOV.U32 R3, RZ, RZ, 0x181f ;  /* 0x0000181fff037424 */ /* 0x004fe200078e00ff */
[----:B----4-:R-:W-:-:S02]  /*1e8c0*/  MOV R2, 0x1e8e0 ;  /* 0x0001e8e000027802 */ /* 0x010fc40000000f00 */
[----:B-1-3--:R-:W-:Y:S05]  /*1e8d0*/  CALL.REL.NOINC `($__internal_15_$__cuda_sm70_shflsync_idx_p) ;  /* 0x0000c14000007944 */ /* 0x00afea0003c00000 */
        /* <DEDUP_REMOVED lines=8> */
.L_x_4141:
[----:B------:R-:W-:Y:S01]  /*1e960*/  IMAD.MOV.U32 R136, RZ, RZ, R9 ;  /* 0x000000ffff887224 */ /* 0x000fe200078e0009 */
[----:B------:R-:W-:Y:S01]  /*1e970*/  MOV R251, 0x2 ;  /* 0x0000000200fb7802 */ /* 0x000fe20000000f00 */
[----:B--2---:R-:W-:Y:S01]  /*1e980*/  IMAD.MOV.U32 R3, RZ, RZ, 0x181f ;  /* 0x0000181fff037424 */ /* 0x004fe200078e00ff */
[----:B------:R-:W-:Y:S02]  /*1e990*/  MOV R2, 0x1e9b0 ;  /* 0x0001e9b000027802 */ /* 0x000fe40000000f00 */
[----:B-1-3--:R-:W-:Y:S05]  /*1e9a0*/  CALL.REL.NOINC `($__internal_15_$__cuda_sm70_shflsync_idx_p) ;  /* 0x0000c07000007944 */ /* 0x00afea0003c00000 */
[----:B------:R-:W-:Y:S01]  /*1e9b0*/  MOV R0, R252 ;  /* 0x000000fc00007202 */ /* 0x000fe20000000f00 */
[----:B------:R-:W-:Y:S05]  /*1e9c0*/  BRA `(.L_x_4192) ;  /* 0xffffb87000007947 */ /* 0x000fea000383ffff */
.L_x_4142:
[----:B------:R-:W-:Y:S01]  /*1e9d0*/  IMAD.MOV.U32 R136, RZ, RZ, R11 ;  /* 0x000000ffff887224 */ /* 0x000fe200078e000b */
[----:B------:R-:W-:Y:S01]  /*1e9e0*/  MOV R251, 0x2 ;  /* 0x0000000200fb7802 */ /* 0x000fe20000000f00 */
[----:B--2---:R-:W-:Y:S01]  /*1e9f0*/  IMAD.MOV.U32 R3, RZ, RZ, 0x181f ;  /* 0x0000181fff037424 */ /* 0x004fe200078e00ff */
[----:B------:R-:W-:Y:S02]  /*1ea00*/  MOV R2, 0x1ea20 ;  /* 0x0001ea2000027802 */ /* 0x000fe40000000f00 */
[----:B-1-34-:R-:W-:Y:S05]  /*1ea10*/  CALL.REL.NOINC `($__internal_15_$__cuda_sm70_shflsync_idx_p) ;  /* 0x0000c00000007944 */ /* 0x01afea0003c00000 */
[----:B------:R-:W-:Y:S01]  /*1ea20*/  MOV R2, R252 ;  /* 0x000000fc00027202 */ /* 0x000fe20000000f00 */
[----:B------:R-:W-:Y:S05]  /*1ea30*/  BRA `(.L_x_4193) ;  /* 0xffffb82000007947 */ /* 0x000fea000383ffff */
.L_x_4145:
[----:B------:R-:W-:Y:S01]  /*1ea40*/  IMAD.MOV.U32 R136, RZ, RZ, R9 ;  /* 0x000000ffff887224 */ /* 0x000fe200078e0009 */
[----:B------:R-:W-:Y:S01]  /*1ea50*/  MOV R251, 0x3 ;  /* 0x0000000300fb7802 */ /* 0x000fe20000000f00 */
[----:B-1----:R-:W-:Y:S01]  /*1ea60*/  IMAD.MOV.U32 R3, RZ, RZ, 0x181f ;  /* 0x0000181fff037424 */ /* 0x002fe200078e00ff */
[----:B---3--:R-:W-:-:S02]  /*1ea70*/  MOV R2, 0x1ea90 ;  /* 0x0001ea9000027802 */ /* 0x008fc40000000f00 */
[----:B--2-4-:R-:W-:Y:S05]  /*1ea80*/  CALL.REL.NOINC `($__internal_15_$__cuda_sm70_shflsync_idx_p) ;  /* 0x0000bf9000007944 */ /* 0x014fea0003c00000 */
        /* <DEDUP_REMOVED lines=8> */
.L_x_4148:
[----:B------:R-:W-:Y:S01]  /*1eb10*/  IMAD.MOV.U32 R136, RZ, RZ, R9 ;  /* 0x000000ffff887224 */ /* 0x000fe200078e0009 */
[----:B------:R-:W-:Y:S01]  /*1eb20*/  MOV R251, 0x4 ;  /* 0x0000000400fb7802 */ /* 0x000fe20000000f00 */
[----:B--2---:R-:W-:Y:S01]  /*1eb30*/  IMAD.MOV.U32 R3, RZ, RZ, 0x181f ;  /* 0x0000181fff037424 */ /* 0x004fe200078e00ff */
[----:B---3--:R-:W-:Y:S02]  /*1eb40*/  MOV R2, 0x1eb60 ;  /* 0x0001eb6000027802 */ /* 0x008fe40000000f00 */
[----:B-1--4-:R-:W-:Y:S05]  /*1eb50*/  CALL.REL.NOINC `($__internal_15_$__cuda_sm70_shflsync_idx_p) ;  /* 0x0000bec000007944 */ /* 0x012fea0003c00000 */
[----:B------:R-:W-:Y:S01]  /*1eb60*/  MOV R0, R252 ;  /* 0x000000fc00007202 */ /* 0x000fe20000000f00 */
[----:B------:R-:W-:Y:S05]  /*1eb70*/  BRA `(.L_x_4195) ;  /* 0xffffb91000007947 */ /* 0x000fea000383ffff */
.L_x_4149:
[----:B------:R-:W-:Y:S01]  /*1eb80*/  IMAD.MOV.U32 R136, RZ, RZ, R11 ;  /* 0x000000ffff887224 */ /* 0x000fe200078e000b */
[----:B------:R-:W-:Y:S01]  /*1eb90*/  MOV R251, 0x4 ;  /* 0x0000000400fb7802 */ /* 0x000fe20000000f00 */
[----:B--2---:R-:W-:Y:S01]  /*1eba0*/  IMAD.MOV.U32 R3, RZ, RZ, 0x181f ;  /* 0x0000181fff037424 */ /* 0x004fe200078e00ff */
[----:B---3--:R-:W-:Y:S02]  /*1ebb0*/  MOV R2, 0x1ebd0 ;  /* 0x0001ebd000027802 */ /* 0x008fe40000000f00 */
[----:B-1--4-:R-:W-:Y:S05]  /*1ebc0*/  CALL.REL.NOINC `($__internal_15_$__cuda_sm70_shflsync_idx_p) ;  /* 0x0000be5000007944 */ /* 0x012fea0003c00000 */
[----:B------:R-:W-:Y:S01]  /*1ebd0*/  MOV R2, R252 ;  /* 0x000000fc00027202 */ /* 0x000fe20000000f00 */
[----:B------:R-:W-:Y:S05]  /*1ebe0*/  BRA `(.L_x_4196) ;  /* 0xffffb8c000007947 */ /* 0x000fea000383ffff */
.L_x_4152:
[----:B------:R-:W-:Y:S01]  /*1ebf0*/  IMAD.MOV.U32 R136, RZ, RZ, R9 ;  /* 0x000000ffff887224 */ /* 0x000fe200078e0009 */
[----:B------:R-:W-:Y:S01]  /*1ec00*/  MOV R251, 0x5 ;  /* 0x0000000500fb7802 */ /* 0x000fe20000000f00 */
[----:B---3--:R-:W-:Y:S01]  /*1ec10*/  IMAD.MOV.U32 R3, RZ, RZ, 0x181f ;  /* 0x0000181fff037424 */ /* 0x008fe200078e00ff */
[----:B------:R-:W-:-:S02]  /*1ec20*/  MOV R2, 0x1ec40 ;  /* 0x0001ec4000027802 */ /* 0x000fc40000000f00 */
[----:B-12-4-:R-:W-:Y:S05]  /*1ec30*/  CALL.REL.NOINC `($__internal_15_$__cuda_sm70_shflsync_idx_p) ;  /* 0x0000bde000007944 */ /* 0x016fea0003c00000 */
        /* <DEDUP_REMOVED lines=8> */
.L_x_4155:
[----:B------:R-:W-:Y:S01]  /*1ecc0*/  IMAD.MOV.U32 R136, RZ, RZ, R9 ;  /* 0x000000ffff887224 */ /* 0x000fe200078e0009 */
[----:B------:R-:W-:Y:S01]  /*1ecd0*/  MOV R251, 0x6 ;  /* 0x0000000600fb7802 */ /* 0x000fe20000000f00 */
[----:B--2---:R-:W-:Y:S01]  /*1ece0*/  IMAD.MOV.U32 R3, RZ, RZ, 0x181f ;  /* 0x0000181fff037424 */ /* 0x004fe200078e00ff */
[----:B---3--:R-:W-:Y:S02]  /*1ecf0*/  MOV R2, 0x1ed10 ;  /* 0x0001ed1000027802 */ /* 0x008fe40000000f00 */
[----:B-1--4-:R-:W-:Y:S05]  /*1ed00*/  CALL.REL.NOINC `($__internal_15_$__cuda_sm70_shflsync_idx_p) ;  /* 0x0000bd1000007944 */ /* 0x012fea0003c00000 */
[----:B------:R-:W-:Y:S01]  /*1ed10*/  MOV R0, R252 ;  /* 0x000000fc00007202 */ /* 0x000fe20000000f00 */
[----:B------:R-:W-:Y:S05]  /*1ed20*/  BRA `(.L_x_4198) ;  /* 0xffffb9b000007947 */ /* 0x000fea000383ffff */
.L_x_4156:
[----:B------:R-:W-:Y:S01]  /*1ed30*/  IMAD.MOV.U32 R136, RZ, RZ, R11 ;  /* 0x000000ffff887224 */ /* 0x000fe200078e000b */
[----:B------:R-:W-:Y:S01]  /*1ed40*/  MOV R251, 0x6 ;  /* 0x0000000600fb7802 */ /* 0x000fe20000000f00 */
[----:B--2---:R-:W-:Y:S01]  /*1ed50*/  IMAD.MOV.U32 R3, RZ, RZ, 0x181f ;  /* 0x0000181fff037424 */ /* 0x004fe200078e00ff */
[----:B---3--:R-:W-:Y:S02]  /*1ed60*/  MOV R2, 0x1ed80 ;  /* 0x0001ed8000027802 */ /* 0x008fe40000000f00 */
[----:B-1--4-:R-:W-:Y:S05]  /*1ed70*/  CALL.REL.NOINC `($__internal_15_$__cuda_sm70_shflsync_idx_p) ;  /* 0x0000bca000007944 */ /* 0x012fea0003c00000 */
[----:B------:R-:W-:Y:S01]  /*1ed80*/  MOV R2, R252 ;  /* 0x000000fc00027202 */ /* 0x000fe20000000f00 */
[----:B------:R-:W-:Y:S05]  /*1ed90*/  BRA `(.L_x_4199) ;  /* 0xffffb96000007947 */ /* 0x000fea000383ffff */
.L_x_4159:
        /* <DEDUP_REMOVED lines=13> */
        .type           $_ZN7cutlass13device_kernelIN5flash19enable_sm80_to_sm89INS1_16FlashAttnFwdSm80INS1_25CollectiveMainloopFwdSm80ILi4ELi1ELb0EN4cute5tupleIJNS5_1CILi128EEENS7_ILi64EEES8_EEELi128ENS_10bfloat16_tEfNS_4arch4Sm80ELb1ELb0ELb0ELb1ELb1ELb1ELb1ELb0EEENS1_21CollectiveEpilogueFwdINS6_IJS8_S8_S9_EEENS6_IJNS7_ILi1EEESH_SH_EEESB_SD_Li128ELb1ELb1ELb0ELb0EEENS1_19SingleTileSchedulerILb1ELb0ELb1ELi128EEEEEEEEEvNT_6ParamsE$_ZZN5flash25CollectiveMainloopFwdSm80ILi4ELi1ELb0EN4cute5tupleIJNS1_1CILi128EEENS3_ILi64EEES4_EEELi128EN7cutlass10bfloat16_tEfNS7_4arch4Sm80ELb1ELb0ELb0ELb1ELb1ELb1ELb1ELb0EE3mmaINS_16FlashAttnFwdSm80ISB_NS_21CollectiveEpilogueFwdINS2_IJS4_S4_S5_EEENS2_IJNS3_ILi1EEESG_SG_EEES8_SA_Li128ELb1ELb1ELb0ELb0EEENS_19SingleTileSchedulerILb1ELb0ELb1ELi128EEEE13SharedStorageENS1_6TensorINS1_11ArrayEngineIfLm128EEENS1_6LayoutINS2_IJNS2_IJNS3_ILi2EEESR_EEESR_NS3_ILi16EEEEEENS2_IJNS2_IJSG_SR_EEENS3_ILi4EEENS3_ILi8EEEEEEEEEENS_7SoftmaxILi4ELi0EEEEEbRKNSB_6ParamsERT0_RT1_iRKNS_16SeqlenInfoQKNewKILb1ELb1EEENS2_IJiiiiEEERT_ENKUlvE_clEv,@function
        .size           $_ZN7cutlass13device_kernelIN5flash19enable_sm80_to_sm89INS1_16FlashAttnFwdSm80INS1_25CollectiveMainloopFwdSm80ILi4ELi1ELb0EN4cute5tupleIJNS5_1CILi128EEENS7_ILi64EEES8_EEELi128ENS_10bfloat16_tEfNS_4arch4Sm80ELb1ELb0ELb0ELb1ELb1ELb1ELb1ELb0EEENS1_21CollectiveEpilogueFwdINS6_IJS8_S8_S9_EEENS6_IJNS7_ILi1EEESH_SH_EEESB_SD_Li128ELb1ELb1ELb0ELb0EEENS1_19SingleTileSchedulerILb1ELb0ELb1ELi128EEEEEEEEEvNT_6ParamsE$_ZZN5flash25CollectiveMainloopFwdSm80ILi4ELi1ELb0EN4cute5tupleIJNS1_1CILi128EEENS3_ILi64EEES4_EEELi128EN7cutlass10bfloat16_tEfNS7_4arch4Sm80ELb1ELb0ELb0ELb1ELb1ELb1ELb1ELb0EE3mmaINS_16FlashAttnFwdSm80ISB_NS_21CollectiveEpilogueFwdINS2_IJS4_S4_S5_EEENS2_IJNS3_ILi1EEESG_SG_EEES8_SA_Li128ELb1ELb1ELb0ELb0EEENS_19SingleTileSchedulerILb1ELb0ELb1ELi128EEEE13SharedStorageENS1_6TensorINS1_11ArrayEngineIfLm128EEENS1_6LayoutINS2_IJNS2_IJNS3_ILi2EEESR_EEESR_NS3_ILi16EEEEEENS2_IJNS2_IJSG_SR_EEENS3_ILi4EEENS3_ILi8EEEEEEEEEENS_7SoftmaxILi4ELi0EEEEEbRKNSB_6ParamsERT0_RT1_iRKNS_16SeqlenInfoQKNewKILb1ELb1EEENS2_IJiiiiEEERT_ENKUlvE_clEv,($__internal_14_$__cuda_sm70_shflsync_bfly_p - $_ZN7cutlass13device_kernelIN5flash19enable_sm80_to_sm89INS1_16FlashAttnFwdSm80INS1_25CollectiveMainloopFwdSm80ILi4ELi1ELb0EN4cute5tupleIJNS5_1CILi128EEENS7_ILi64EEES8_EEELi128ENS_10bfloat16_tEfNS_4arch4Sm80ELb1ELb0ELb0ELb1ELb1ELb1ELb1ELb0EEENS1_21CollectiveEpilogueFwdINS6_IJS8_S8_S9_EEENS6_IJNS7_ILi1EEESH_SH_EEESB_SD_Li128ELb1ELb1ELb0ELb0EEENS1_19SingleTileSchedulerILb1ELb0ELb1ELi128EEEEEEEEEvNT_6ParamsE$_ZZN5flash25CollectiveMainloopFwdSm80ILi4ELi1ELb0EN4cute5tupleIJNS1_1CILi128EEENS3_ILi64EEES4_EEELi128EN7cutlass10bfloat16_tEfNS7_4arch4Sm80ELb1ELb0ELb0ELb1ELb1ELb1ELb1ELb0EE3mmaINS_16FlashAttnFwdSm80ISB_NS_21CollectiveEpilogueFwdINS2_IJS4_S4_S5_EEENS2_IJNS3_ILi1EEESG_SG_EEES8_SA_Li128ELb1ELb1ELb0ELb0EEENS_19SingleTileSchedulerILb1ELb0ELb1ELi128EEEE13SharedStorageENS1_6TensorINS1_11ArrayEngineIfLm128EEENS1_6LayoutINS2_IJNS2_IJNS3_ILi2EEESR_EEESR_NS3_ILi16EEEEEENS2_IJNS2_IJSG_SR_EEENS3_ILi4EEENS3_ILi8EEEEEEEEEENS_7SoftmaxILi4ELi0EEEEEbRKNSB_6ParamsERT0_RT1_iRKNS_16SeqlenInfoQKNewKILb1ELb1EEENS2_IJiiiiEEERT_ENKUlvE_clEv)
$_ZN7cutlass13device_kernelIN5flash19enable_sm80_to_sm89INS1_16FlashAttnFwdSm80INS1_25CollectiveMainloopFwdSm80ILi4ELi1ELb0EN4cute5tupleIJNS5_1CILi128EEENS7_ILi64EEES8_EEELi128ENS_10bfloat16_tEfNS_4arch4Sm80ELb1ELb0ELb0ELb1ELb1ELb1ELb1ELb0EEENS1_21CollectiveEpilogueFwdINS6_IJS8_S8_S9_EEENS6_IJNS7_ILi1EEESH_SH_EEESB_SD_Li128ELb1ELb1ELb0ELb0EEENS1_19SingleTileSchedulerILb1ELb0ELb1ELi128EEEEEEEEEvNT_6ParamsE$_ZZN5flash25CollectiveMainloopFwdSm80ILi4ELi1ELb0EN4cute5tupleIJNS1_1CILi128EEENS3_ILi64EEES4_EEELi128EN7cutlass10bfloat16_tEfNS7_4arch4Sm80ELb1ELb0ELb0ELb1ELb1ELb1ELb1ELb0EE3mmaINS_16FlashAttnFwdSm80ISB_NS_21CollectiveEpilogueFwdINS2_IJS4_S4_S5_EEENS2_IJNS3_ILi1EEESG_SG_EEES8_SA_Li128ELb1ELb1ELb0ELb0EEENS_19SingleTileSchedulerILb1ELb0ELb1ELi128EEEE13SharedStorageENS1_6TensorINS1_11ArrayEngineIfLm128EEENS1_6LayoutINS2_IJNS2_IJNS3_ILi2EEESR_EEESR_NS3_ILi16EEEEEENS2_IJNS2_IJSG_SR_EEENS3_ILi4EEENS3_ILi8EEEEEEEEEENS_7SoftmaxILi4ELi0EEEEEbRKNSB_6ParamsERT0_RT1_iRKNS_16SeqlenInfoQKNewKILb1ELb1EEENS2_IJiiiiEEERT_ENKUlvE_clEv:
        /* <DEDUP_REMOVED lines=9> */
[----:B------:R-:W-:Y:S05]  /*1ef00*/  RET.REL.NODEC R2 `(_ZN7cutlass13device_kernelIN5flash19enable_sm80_to_sm89INS1_16FlashAttnFwdSm80INS1_25CollectiveMainloopFwdSm80ILi4ELi1ELb0EN4cute5tupleIJNS5_1CILi128EEENS7_ILi64EEES8_EEELi128ENS_10bfloat16_tEfNS_4arch4Sm80ELb1ELb0ELb0ELb1ELb1ELb1ELb1ELb0EEENS1_21CollectiveEpilogueFwdINS6_IJS8_S8_S9_EEENS6_IJNS7_ILi1EEESH_SH_EEESB_SD_Li128ELb1ELb1ELb0ELb0EEENS1_19SingleTileSchedulerILb1ELb0ELb1ELi128EEEEEEEEEvNT_6ParamsE) ;  /* 0xfffe10f002007950 */ /* 0x000fea0003c3ffff */
.L_x_4201:
        /* <DEDUP_REMOVED lines=47> */
.L_x_4204:
[----:B------:R-:W-:Y:S05]  /*1f200*/  BSYNC B0 ;  /* 0x0000000000007941 */ /* 0x000fea0003800000 */
.L_x_4203:
        /* <DEDUP_REMOVED lines=17> */
.L_x_4303:
[----:B------:R-:W-:Y:S05]  /*1f320*/  BRA.DIV ~URZ, `(.L_x_4206) ;  /* 0x00009d127f007947 */ /* 0x000fea000b800000 */
[----:B------:R3:W4:Y:S04]  /*1f330*/  SHFL.IDX PT, R10, R16, RZ, 0x181f ;  /* 0x00181fff100a7589 */ /* 0x00072800000e0000 */
[----:B------:R3:W1:Y:S04]  /*1f340*/  SHFL.IDX PT, R12, R22, RZ, 0x181f ;  /* 0x00181fff160c7589 */ /* 0x00066800000e0000 */
[----:B------:R3:W2:Y:S02]  /*1f350*/  SHFL.IDX PT, R2, R17, RZ, 0x181f ;  /* 0x00181fff11027589 */ /* 0x0006a400000e0000 */
.L_x_4304:
        /* <DEDUP_REMOVED lines=28> */
.L_x_4208:
[----:B------:R-:W-:Y:S05]  /*1f520*/  BSYNC B0 ;  /* 0x0000000000007941 */ /* 0x000fea0003800000 */
.L_x_4207:
        /* <DEDUP_REMOVED lines=17> */
.L_x_4305:
        /* <DEDUP_REMOVED lines=26> */
.L_x_4211:
[----:B------:R-:W-:Y:S05]  /*1f7e0*/  BSYNC B0 ;  /* 0x0000000000007941 */ /* 0x000fea0003800000 */
.L_x_4210:
        /* <DEDUP_REMOVED lines=14> */
.L_x_4306:
[----:B------:R-:W-:Y:S05]  /*1f8d0*/  BRA.DIV ~URZ, `(.L_x_4213) ;  /* 0x00009aa27f007947 */ /* 0x000fea000b800000 */
[----:B------:R3:W4:Y:S04]  /*1f8e0*/  SHFL.IDX PT, R10, R16, 0x2, 0x181f ;  /* 0x00581f00100a7f89 */ /* 0x00072800000e0000 */
[----:B------:R3:W1:Y:S04]  /*1f8f0*/  SHFL.IDX PT, R12, R22, 0x2, 0x181f ;  /* 0x00581f00160c7f89 */ /* 0x00066800000e0000 */
[----:B------:R3:W2:Y:S02]  /*1f900*/  SHFL.IDX PT, R2, R17, 0x2, 0x181f ;  /* 0x00581f0011027f89 */ /* 0x0006a400000e0000 */
.L_x_4307:
        /* <DEDUP_REMOVED lines=28> */
.L_x_4215:
[----:B------:R-:W-:Y:S05]  /*1fad0*/  BSYNC B0 ;  /* 0x0000000000007941 */ /* 0x000fea0003800000 */
.L_x_4214:
        /* <DEDUP_REMOVED lines=17> */
.L_x_4308:
        /* <DEDUP_REMOVED lines=26> */
.L_x_4218:
[----:B------:R-:W-:Y:S05]  /*1fd90*/  BSYNC B0 ;  /* 0x0000000000007941 */ /* 0x000fea0003800000 */
.L_x_4217:
        /* <DEDUP_REMOVED lines=14> */
.L_x_4309:
[----:B------:R-:W-:Y:S05]  /*1fe80*/  BRA.DIV ~URZ, `(.L_x_4220) ;  /* 0x000098327f007947 */ /* 0x000fea000b800000 */
[----:B------:R3:W4:Y:S04]  /*1fe90*/  SHFL.IDX PT, R10, R16, 0x4, 0x181f ;  /* 0x00981f00100a7f89 */ /* 0x00072800000e0000 */
[----:B------:R3:W1:Y:S04]  /*1fea0*/  SHFL.IDX PT, R12, R22, 0x4, 0x181f ;  /* 0x00981f00160c7f89 */ /* 0x00066800000e0000 */
[----:B------:R3:W2:Y:S02]  /*1feb0*/  SHFL.IDX PT, R2, R17, 0x4, 0x181f ;  /* 0x00981f0011027f89 */ /* 0x0006a400000e0000 */
.L_x_4310:
        /* <DEDUP_REMOVED lines=28> */
.L_x_4222:
[----:B------:R-:W-:Y:S05]  /*20080*/  BSYNC B0 ;  /* 0x0000000000007941 */ /* 0x000fea0003800000 */
.L_x_4221:
        /* <DEDUP_REMOVED lines=15> */
.L_x_4311:
[----:B------:R-:W-:Y:S05]  /*20180*/  BRA.DIV ~URZ, `(.L_x_4224) ;  /* 0x000096d27f007947 */ /* 0x000fea000b800000 */
[----:B------:R4:W1:Y:S04]  /*20190*/  SHFL.IDX PT, R10, R16, 0x5, 0x181f ;  /* 0x00b81f00100a7f89 */ /* 0x00086800000e0000 */
[----:B------:R4:W3:Y:S04]  /*201a0*/  SHFL.IDX PT, R12, R22, 0x5, 0x181f ;  /* 0x00b81f00160c7f89 */ /* 0x0008e800000e0000 */
[----:B------:R4:W2:Y:S02]  /*201b0*/  SHFL.IDX PT, R2, R17, 0x5, 0x181f ;  /* 0x00b81f0011027f89 */ /* 0x0008a400000e0000 */
.L_x_4312:
        /* <DEDUP_REMOVED lines=27> */
.L_x_4226:
[----:B------:R-:W-:Y:S05]  /*20370*/  BSYNC B0 ;  /* 0x0000000000007941 */ /* 0x000fea0003800000 */
.L_x_4225:
        /* <DEDUP_REMOVED lines=14> */
.L_x_4313:
        /* <DEDUP_REMOVED lines=8> */
.L_x_4314:
        /* <DEDUP_REMOVED lines=28> */
.L_x_4230:
[----:B------:R-:W-:Y:S05]  /*206a0*/  BSYNC B0 ;  /* 0x0000000000007941 */ /* 0x000fea0003800000 */
.L_x_4229:
        /* <DEDUP_REMOVED lines=15> */
.L_x_4315:
        /* <DEDUP_REMOVED lines=8> */
.L_x_4316:
        /* <DEDUP_REMOVED lines=27> */
.L_x_4234:
[----:B------:R-:W-:Y:S05]  /*209d0*/  BSYNC B0 ;  /* 0x0000000000007941 */ /* 0x000fea0003800000 */
.L_x_4233:
        /* <DEDUP_REMOVED lines=89> */
.L_x_4238:
[----:B------:R-:W-:Y:S05]  /*20f70*/  BSYNC B0 ;  /* 0x0000000000007941 */ /* 0x000fea0003800000 */
.L_x_4237:
        /* <DEDUP_REMOVED lines=49> */
.L_x_4236:
[----:B------:R-:W-:Y:S05]  /*21290*/  BSYNC B1 ;  /* 0x0000000000017941 */ /* 0x000fea0003800000 */
.L_x_4235:
        /* <DEDUP_REMOVED lines=53> */
.L_x_4242:
[----:B------:R-:W-:Y:S05]  /*215f0*/  BSYNC B0 ;  /* 0x0000000000007941 */ /* 0x000fea0003800000 */
.L_x_4241:
        /* <DEDUP_REMOVED lines=49> */
.L_x_4240:
[----:B------:R-:W-:Y:S05]  /*21910*/  BSYNC B1 ;  /* 0x0000000000017941 */ /* 0x000fea0003800000 */
.L_x_4239:
        /* <DEDUP_REMOVED lines=53> */
.L_x_4246:
[----:B------:R-:W-:Y:S05]  /*21c70*/  BSYNC B0 ;  /* 0x0000000000007941 */ /* 0x000fea0003800000 */
.L_x_4245:
        /* <DEDUP_REMOVED lines=49> */
.L_x_4244:
[----:B------:R-:W-:Y:S05]  /*21f90*/  BSYNC B1 ;  /* 0x0000000000017941 */ /* 0x000fea0003800000 */
.L_x_4243:
        /* <DEDUP_REMOVED lines=53> */
.L_x_4250:
[----:B------:R-:W-:Y:S05]  /*222f0*/  BSYNC B0 ;  /* 0x0000000000007941 */ /* 0x000fea0003800000 */
.L_x_4249:
        /* <DEDUP_REMOVED lines=49> */
.L_x_4248:
[----:B------:R-:W-:Y:S05]  /*22610*/  BSYNC B1 ;  /* 0x0000000000017941 */ /* 0x000fea0003800000 */
.L_x_4247:
        /* <DEDUP_REMOVED lines=53> */
.L_x_4254:
[----:B------:R-:W-:Y:S05]  /*22970*/  BSYNC B0 ;  /* 0x0000000000007941 */ /* 0x000fea0003800000 */
.L_x_4253:
        /* <DEDUP_REMOVED lines=49> */
.L_x_4252:
[----:B------:R-:W-:Y:S05]  /*22c90*/  BSYNC B1 ;  /* 0x0000000000017941 */ /* 0x000fea0003800000 */
.L_x_4251:
        /* <DEDUP_REMOVED lines=53> */
.L_x_4258:
[----:B------:R-:W-:Y:S05]  /*22ff0*/  BSYNC B0 ;  /* 0x0000000000007941 */ /* 0x000fea0003800000 */
.L_x_4257:
        /* <DEDUP_REMOVED lines=49> */
.L_x_4256:
[----:B------:R-:W-:Y:S05]  /*23310*/  BSYNC B1 ;  /* 0x0000000000017941 */ /* 0x000fea0003800000 */
.L_x_4255:
        /* <DEDUP_REMOVED lines=53> */
.L_x_4262:
[----:B------:R-:W-:Y:S05]  /*23670*/  BSYNC B0 ;  /* 0x0000000000007941 */ /* 0x000fea0003800000 */
.L_x_4261:
        /* <DEDUP_REMOVED lines=49> */
.L_x_4260:
[----:B------:R-:W-:Y:S05]  /*23990*/  BSYNC B1 ;  /* 0x0000000000017941 */ /* 0x000fea0003800000 */
.L_x_4259:
[----:B------:R-:W-:Y:S01]  /*239a0*/  IADD3 R2, R68, 0x70, RZ ;  /* 0x0000007044027810 */ /* 0x000fe20007ffe0ff */
[----:B------:R-:W-:-:S03]  /*239b0*/  IMAD.MOV.U32 R3, RZ, RZ, 0x0 ;  /* 0x00000000ff037424 */ /* 0x000fc600078e00ff */
[----:B------:R-:W-:Y:S01]  /*239c0*/  ISETP.GE.AND P0, PT, R2, R27, PT ;  /* 0x0000001b0200720c */ /* 0x000fe20003f06270 */
[----:B------:R-:W-:-:S12]  /*239d0*/  IMAD.MOV.U32 R2, RZ, RZ, R140 ;  /* 0x000000ffff027224 */ /* 0x000fd800078e008c */
[----:B------:R-:W-:Y:S05]  /*239e0*/  @P0 RET.REL.NODEC R2 `(_ZN7cutlass13device_kernelIN5flash19enable_sm80_to_sm89INS1_16FlashAttnFwdSm80INS1_25CollectiveMainloopFwdSm80ILi4ELi1ELb0EN4cute5tupleIJNS5_1CILi128EEENS7_ILi64EEES8_EEELi128ENS_10bfloat16_tEfNS_4arch4Sm80ELb1ELb0ELb0ELb1ELb1ELb1ELb1ELb0EEENS1_21CollectiveEpilogueFwdINS6_IJS8_S8_S9_EEENS6_IJNS7_ILi1EEESH_SH_EEESB_SD_Li128ELb1ELb1ELb0ELb0EEENS1_19SingleTileSchedulerILb1ELb0ELb1ELi128EEEEEEEEEvNT_6ParamsE) ;  /* 0xfffdc61002000950 */ /* 0x000fea0003c3ffff */
        /* <DEDUP_REMOVED lines=49> */
.L_x_4264:
[----:B------:R-:W-:Y:S05]  /*23d00*/  BSYNC B0 ;  /* 0x0000000000007941 */ /* 0x000fea0003800000 */
.L_x_4263:
[----:B------:R-:W-:Y:S01]  /*23d10*/  IADD3 R2, R30, 0x20, RZ ;  /* 0x000000201e027810 */ /* 0x000fe20007ffe0ff */
[----:B------:R-:W-:-:S03]  /*23d20*/  IMAD.MOV.U32 R3, RZ, RZ, 0x0 ;  /* 0x00000000ff037424 */ /* 0x000fc600078e00ff */
[----:B------:R-:W-:Y:S01]  /*23d30*/  ISETP.GE.AND P0, PT, R2, R43, PT ;  /* 0x0000002b0200720c */ /* 0x000fe20003f06270 */
[----:B------:R-:W-:-:S12]  /*23d40*/  IMAD.MOV.U32 R2, RZ, RZ, R140 ;  /* 0x000000ffff027224 */ /* 0x000fd800078e008c */
[----:B------:R-:W-:Y:S05]  /*23d50*/  @P0 RET.REL.NODEC R2 `(_ZN7cutlass13device_kernelIN5flash19enable_sm80_to_sm89INS1_16FlashAttnFwdSm80INS1_25CollectiveMainloopFwdSm80ILi4ELi1ELb0EN4cute5tupleIJNS5_1CILi128EEENS7_ILi64EEES8_EEELi128ENS_10bfloat16_tEfNS_4arch4Sm80ELb1ELb0ELb0ELb1ELb1ELb1ELb1ELb0EEENS1_21CollectiveEpilogueFwdINS6_IJS8_S8_S9_EEENS6_IJNS7_ILi1EEESH_SH_EEESB_SD_Li128ELb1ELb1ELb0ELb0EEENS1_19SingleTileSchedulerILb1ELb0ELb1ELi128EEEEEEEEEvNT_6ParamsE) ;  /* 0xfffdc2a002000950 */ /* 0x000fea0003c3ffff */
        /* <DEDUP_REMOVED lines=48> */
[----:B------:R-:W-:Y:S05]  /*24060*/  RET.REL.NODEC R2 `(_ZN7cutlass13device_kernelIN5flash19enable_sm80_to_sm89INS1_16FlashAttnFwdSm80INS1_25CollectiveMainloopFwdSm80ILi4ELi1ELb0EN4cute5tupleIJNS5_1CILi128EEENS7_ILi64EEES8_EEELi128ENS_10bfloat16_tEfNS_4arch4Sm80ELb1ELb0ELb0ELb1ELb1ELb1ELb1ELb0EEENS1_21CollectiveEpilogueFwdINS6_IJS8_S8_S9_EEENS6_IJNS7_ILi1EEESH_SH_EEESB_SD_Li128ELb1ELb1ELb0ELb0EEENS1_19SingleTileSchedulerILb1ELb0ELb1ELi128EEEEEEEEEvNT_6ParamsE) ;  /* 0xfffdbf9002007950 */ /* 0x000fea0003c3ffff */
.L_x_4202:
        /* <DEDUP_REMOVED lines=8> */
.L_x_4266:
[----:B------:R-:W-:Y:S05]  /*240f0*/  BSYNC B0 ;  /* 0x0000000000007941 */ /* 0x000fea0003800000 */
.L_x_4265:
        /* <DEDUP_REMOVED lines=18> */
.L_x_4317:
[----:B------:R-:W-:Y:S05]  /*24220*/  BRA.DIV ~URZ, `(.L_x_4268) ;  /* 0x00005b127f007947 */ /* 0x000fea000b800000 */
[----:B------:R3:W4:Y:S04]  /*24230*/  SHFL.IDX PT, R10, R16, RZ, 0x181f ;  /* 0x00181fff100a7589 */ /* 0x00072800000e0000 */
[----:B------:R3:W1:Y:S04]  /*24240*/  SHFL.IDX PT, R13, R14, RZ, 0x181f ;  /* 0x00181fff0e0d7589 */ /* 0x00066800000e0000 */
[----:B------:R3:W2:Y:S02]  /*24250*/  SHFL.IDX PT, R12, R17, RZ, 0x181f ;  /* 0x00181fff110c7589 */ /* 0x0006a400000e0000 */
.L_x_4318:
        /* <DEDUP_REMOVED lines=36> */
.L_x_4319:
        /* <DEDUP_REMOVED lines=20> */
.L_x_4271:
[----:B------:R-:W-:Y:S05]  /*245e0*/  BSYNC B0 ;  /* 0x0000000000007941 */ /* 0x000fea0003800000 */
.L_x_4270:
        /* <DEDUP_REMOVED lines=14> */
.L_x_4320:
[----:B------:R-:W-:Y:S05]  /*246d0*/  BRA.DIV ~URZ, `(.L_x_4273) ;  /* 0x000059a27f007947 */ /* 0x000fea000b800000 */
[----:B------:R4:W1:Y:S04]  /*246e0*/  SHFL.IDX PT, R10, R16, 0x2, 0x181f ;  /* 0x00581f00100a7f89 */ /* 0x00086800000e0000 */
[----:B------:R4:W3:Y:S04]  /*246f0*/  SHFL.IDX PT, R13, R14, 0x2, 0x181f ;  /* 0x00581f000e0d7f89 */ /* 0x0008e800000e0000 */
[----:B---3--:R4:W3:Y:S02]  /*24700*/  SHFL.IDX PT, R12, R17, 0x2, 0x181f ;  /* 0x00581f00110c7f89 */ /* 0x0088e400000e0000 */
.L_x_4321:
        /* <DEDUP_REMOVED lines=33> */
.L_x_4322:
        /* <DEDUP_REMOVED lines=20> */
.L_x_4276:
[----:B------:R-:W-:Y:S05]  /*24a60*/  BSYNC B0 ;  /* 0x0000000000007941 */ /* 0x000fea0003800000 */
.L_x_4275:
        /* <DEDUP_REMOVED lines=14> */
.L_x_4323:
[----:B------:R-:W-:Y:S05]  /*24b50*/  BRA.DIV ~URZ, `(.L_x_4278) ;  /* 0x000058627f007947 */ /* 0x000fea000b800000 */
[----:B------:R3:W1:Y:S04]  /*24b60*/  SHFL.IDX PT, R10, R16, 0x4, 0x181f ;  /* 0x00981f00100a7f89 */ /* 0x00066800000e0000 */
[----:B------:R3:W4:Y:S04]  /*24b70*/  SHFL.IDX PT, R13, R14, 0x4, 0x181f ;  /* 0x00981f000e0d7f89 */ /* 0x00072800000e0000 */
[----:B----4-:R3:W4:Y:S02]  /*24b80*/  SHFL.IDX PT, R12, R17, 0x4, 0x181f ;  /* 0x00981f00110c7f89 */ /* 0x01072400000e0000 */
.L_x_4324:
        /* <DEDUP_REMOVED lines=33> */
.L_x_4325:
        /* <DEDUP_REMOVED lines=20> */
.L_x_4281:
[----:B------:R-:W-:Y:S05]  /*24ee0*/  BSYNC B0 ;  /* 0x0000000000007941 */ /* 0x000fea0003800000 */
.L_x_4280:
        /* <DEDUP_REMOVED lines=14> */
.L_x_4326:
[----:B------:R-:W-:Y:S05]  /*24fd0*/  BRA.DIV ~URZ, `(.L_x_4283) ;  /* 0x000057227f007947 */ /* 0x000fea000b800000 */
[----:B------:R4:W1:Y:S04]  /*24fe0*/  SHFL.IDX PT, R10, R16, 0x6, 0x181f ;  /* 0x00d81f00100a7f89 */ /* 0x00086800000e0000 */
[----:B---3--:R4:W3:Y:S04]  /*24ff0*/  SHFL.IDX PT, R12, R14, 0x6, 0x181f ;  /* 0x00d81f000e0c7f89 */ /* 0x0088e800000e0000 */
[----:B------:R4:W2:Y:S02]  /*25000*/  SHFL.IDX PT, R2, R17, 0x6, 0x181f ;  /* 0x00d81f0011027f89 */ /* 0x0008a400000e0000 */
.L_x_4327:
        /* <DEDUP_REMOVED lines=20> */
.L_x_4285:
[----:B------:R-:W-:Y:S05]  /*25150*/  BSYNC B0 ;  /* 0x0000000000007941 */ /* 0x000fea0003800000 */
.L_x_4284:
        /* <DEDUP_REMOVED lines=18> */
.L_x_4328:
        /* <DEDUP_REMOVED lines=19> */
.L_x_4288:
[----:B------:R-:W-:Y:S05]  /*253b0*/  BSYNC B0 ;  /* 0x0000000000007941 */ /* 0x000fea0003800000 */
.L_x_4287:
        /* <DEDUP_REMOVED lines=138> */
.L_x_4290:
[----:B------:R-:W-:Y:S05]  /*25c60*/  BSYNC B0 ;  /* 0x0000000000007941 */ /* 0x000fea0003800000 */
.L_x_4289:
        /* <DEDUP_REMOVED lines=116> */
.L_x_4292:
[----:B------:R-:W-:Y:S05]  /*263b0*/  BSYNC B0 ;  /* 0x0000000000007941 */ /* 0x000fea0003800000 */
.L_x_4291:
        /* <DEDUP_REMOVED lines=116> */
.L_x_4294:
[----:B------:R-:W-:Y:S05]  /*26b00*/  BSYNC B0 ;  /* 0x0000000000007941 */ /* 0x000fea0003800000 */
.L_x_4293:
        /* <DEDUP_REMOVED lines=116> */
.L_x_4296:
[----:B------:R-:W-:Y:S05]  /*27250*/  BSYNC B0 ;  /* 0x0000000000007941 */ /* 0x000fea0003800000 */
.L_x_4295:
        /* <DEDUP_REMOVED lines=116> */
.L_x_4298:
[----:B------:R-:W-:Y:S05]  /*279a0*/  BSYNC B0 ;  /* 0x0000000000007941 */ /* 0x000fea0003800000 */
.L_x_4297:
        /* <DEDUP_REMOVED lines=116> */
.L_x_4300:
[----:B------:R-:W-:Y:S05]  /*280f0*/  BSYNC B0 ;  /* 0x0000000000007941 */ /* 0x000fea0003800000 */
.L_x_4299:
        /* <DEDUP_REMOVED lines=116> */
.L_x_4302:
[----:B------:R-:W-:Y:S05]  /*28840*/  BSYNC B0 ;  /* 0x0000000000007941 */ /* 0x000fea0003800000 */
.L_x_4301:
[----:B------:R-:W-:Y:S01]  /*28850*/  IADD3 R2, R68, 0x70, RZ ;  /* 0x0000007044027810 */ /* 0x000fe20007ffe0ff */
[----:B------:R-:W-:-:S02]  /*28860*/  IMAD.MOV.U32 R10, RZ, RZ, R140 ;  /* 0x000000ffff0a7224 */ /* 0x000fc400078e008c */
[----:B------:R-:W-:Y:S01]  /*28870*/  IMAD.MOV.U32 R11, RZ, RZ, 0x0 ;  /* 0x00000000ff0b7424 */ /* 0x000fe200078e00ff */
[----:B------:R-:W-:-:S13]  /*28880*/  ISETP.GE.OR P0, PT, R2, R70, P0 ;  /* 0x000000460200720c */ /* 0x000fda0000706670 */
[----:B------:R-:W-:Y:S05]  /*28890*/  @P0 RET.REL.NODEC R10 `(_ZN7cutlass13device_kernelIN5flash19enable_sm80_to_sm89INS1_16FlashAttnFwdSm80INS1_25CollectiveMainloopFwdSm80ILi4ELi1ELb0EN4cute5tupleIJNS5_1CILi128EEENS7_ILi64EEES8_EEELi128ENS_10bfloat16_tEfNS_4arch4Sm80ELb1ELb0ELb0ELb1ELb1ELb1ELb1ELb0EEENS1_21CollectiveEpilogueFwdINS6_IJS8_S8_S9_EEENS6_IJNS7_ILi1EEESH_SH_EEESB_SD_Li128ELb1ELb1ELb0ELb0EEENS1_19SingleTileSchedulerILb1ELb0ELb1ELi128EEEEEEEEEvNT_6ParamsE) ;  /* 0xfffd77600a000950 */ /* 0x000fea0003c3ffff */
        /* <DEDUP_REMOVED lines=114> */
[----:B------:R-:W-:Y:S05]  /*28fc0*/  RET.REL.NODEC R2 `(_ZN7cutlass13device_kernelIN5flash19enable_sm80_to_sm89INS1_16FlashAttnFwdSm80INS1_25CollectiveMainloopFwdSm80ILi4ELi1ELb0EN4cute5tupleIJNS5_1CILi128EEENS7_ILi64EEES8_EEELi128ENS_10bfloat16_tEfNS_4arch4Sm80ELb1ELb0ELb0ELb1ELb1ELb1ELb1ELb0EEENS1_21CollectiveEpilogueFwdINS6_IJS8_S8_S9_EEENS6_IJNS7_ILi1EEESH_SH_EEESB_SD_Li128ELb1ELb1ELb0ELb0EEENS1_19SingleTileSchedulerILb1ELb0ELb1ELi128EEEEEEEEEvNT_6ParamsE) ;  /* 0xfffd703002007950 */ /* 0x000fea0003c3ffff */
.L_x_4205:
[----:B------:R-:W-:Y:S01]  /*28fd0*/  IMAD.MOV.U32 R136, RZ, RZ, R18 ;  /* 0x000000ffff887224 */ /* 0x000fe200078e0012 */
[----:B------:R-:W-:Y:S01]  /*28fe0*/  MOV R251, RZ ;  /* 0x000000ff00fb7202 */ /* 0x000fe20000000f00 */
[----:B------:R-:W-:Y:S01]  /*28ff0*/  IMAD.MOV.U32 R3, RZ, RZ, 0x181f ;  /* 0x0000181fff037424 */ /* 0x000fe200078e00ff */
[----:B------:R-:W-:-:S02]  /*29000*/  MOV R2, 0x29020 ;  /* 0x0002902000027802 */ /* 0x000fc40000000f00 */
[----:B------:R-:W-:Y:S05]  /*29010*/  CALL.REL.NOINC `($__internal_15_$__cuda_sm70_shflsync_idx_p) ;  /* 0x00001a0000007944 */ /* 0x000fea0003c00000 */
[----:B------:R-:W-:Y:S01]  /*29020*/  MOV R11, R252 ;  /* 0x000000fc000b7202 */ /* 0x000fe20000000f00 */
[----:B------:R-:W-:Y:S05]  /*29030*/  BRA `(.L_x_4303) ;  /* 0xffff62e000007947 */ /* 0x000fea000383ffff */
.L_x_4206:
[----:B------:R-:W-:Y:S01]  /*29040*/  IMAD.MOV.U32 R136, RZ, RZ, R16 ;  /* 0x000000ffff887224 */ /* 0x000fe200078e0010 */
[----:B------:R-:W-:Y:S01]  /*29050*/  MOV R251, RZ ;  /* 0x000000ff00fb7202 */ /* 0x000fe20000000f00 */
[----:B------:R-:W-:Y:S01]  /*29060*/  IMAD.MOV.U32 R3, RZ, RZ, 0x181f ;  /* 0x0000181fff037424 */ /* 0x000fe200078e00ff */
[----:B------:R-:W-:-:S02]  /*29070*/  MOV R2, 0x29090 ;  /* 0x0002909000027802 */ /* 0x000fc40000000f00 */
[----:B-12---:R-:W-:Y:S05]  /*29080*/  CALL.REL.NOINC `($__internal_15_$__cuda_sm70_shflsync_idx_p) ;  /* 0x0000199000007944 */ /* 0x006fea0003c00000 */
[----:B------:R-:W-:Y:S01]  /*29090*/  IMAD.MOV.U32 R136, RZ, RZ, R22 ;  /* 0x000000ffff887224 */ /* 0x000fe200078e0016 */
[----:B------:R-:W-:Y:S01]  /*290a0*/  MOV R3, 0x181f ;  /* 0x0000181f00037802 */ /* 0x000fe20000000f00 */
[----:B------:R-:W-:Y:S01]  /*290b0*/  IMAD.MOV.U32 R251, RZ, RZ, RZ ;  /* 0x000000fffffb7224 */ /* 0x000fe200078e00ff */
[----:B------:R-:W-:-:S02]  /*290c0*/  MOV R10, R252 ;  /* 0x000000fc000a7202 */ /* 0x000fc40000000f00 */
[----:B------:R-:W-:Y:S02]  /*290d0*/  MOV R2, 0x290f0 ;  /* 0x000290f000027802 */ /* 0x000fe40000000f00 */
[----:B------:R-:W-:Y:S05]  /*290e0*/  CALL.REL.NOINC `($__internal_15_$__cuda_sm70_shflsync_idx_p) ;  /* 0x0000193000007944 */ /* 0x000fea0003c00000 */
[----:B------:R-:W-:Y:S01]  /*290f0*/  IMAD.MOV.U32 R12, RZ, RZ, R252 ;  /* 0x000000ffff0c7224 */ /* 0x000fe200078e00fc */
[----:B------:R-:W-:Y:S01]  /*29100*/  MOV R251, RZ ;  /* 0x000000ff00fb7202 */ /* 0x000fe20000000f00 */
[----:B------:R-:W-:Y:S01]  /*29110*/  IMAD.MOV.U32 R136, RZ, RZ, R17 ;  /* 0x000000ffff887224 */ /* 0x000fe200078e0011 */
[----:B------:R-:W-:Y:S02]  /*29120*/  MOV R3, 0x181f ;  /* 0x0000181f00037802 */ /* 0x000fe40000000f00 */
[----:B------:R-:W-:Y:S02]  /*29130*/  MOV R2, 0x29150 ;  /* 0x0002915000027802 */ /* 0x000fe40000000f00 */
[----:B------:R-:W-:Y:S05]  /*29140*/  CALL.REL.NOINC `($__internal_15_$__cuda_sm70_shflsync_idx_p) ;  /* 0x000018d000007944 */ /* 0x000fea0003c00000 */
[----:B------:R-:W-:Y:S01]  /*29150*/  MOV R2, R252 ;  /* 0x000000fc00027202 */ /* 0x000fe20000000f00 */
[----:B------:R-:W-:Y:S05]  /*29160*/  BRA `(.L_x_4304) ;  /* 0xffff61f000007947 */ /* 0x000fea000383ffff */
.L_x_4209:
[----:B------:R-:W-:Y:S01]  /*29170*/  IMAD.MOV.U32 R136, RZ, RZ, R18 ;  /* 0x000000ffff887224 */ /* 0x000fe200078e0012 */
[----:B------:R-:W-:Y:S01]  /*29180*/  MOV R251, 0x1 ;  /* 0x0000000100fb7802 */ /* 0x000fe20000000f00 */
[----:B------:R-:W-:Y:S01]  /*29190*/  IMAD.MOV.U32 R3, RZ, RZ, 0x181f ;  /* 0x0000181fff037424 */ /* 0x000fe200078e00ff */
[----:B------:R-:W-:Y:S02]  /*291a0*/  MOV R2, 0x291c0 ;  /* 0x000291c000027802 */ /* 0x000fe40000000f00 */
[----:B---3--:R-:W-:Y:S05]  /*291b0*/  CALL.REL.NOINC `($__internal_15_$__cuda_sm70_shflsync_idx_p) ;  /* 0x0000186000007944 */ /* 0x008fea0003c00000 */
[----:B------:R-:W-:Y:S01]  /*291c0*/  IMAD.MOV.U32 R10, RZ, RZ, R252 ;  /* 0x000000ffff0a7224 */ /* 0x000fe200078e00fc */
[----:B------:R-:W-:Y:S01]  /*291d0*/  MOV R251, 0x1 ;  /* 0x0000000100fb7802 */ /* 0x000fe20000000f00 */
[----:B------:R-:W-:Y:S01]  /*291e0*/  IMAD.MOV.U32 R136, RZ, RZ, R16 ;  /* 0x000000ffff887224 */ /* 0x000fe200078e0010 */
[----:B------:R-:W-:-:S02]  /*291f0*/  MOV R3, 0x181f ;  /* 0x0000181f00037802 */ /* 0x000fc40000000f00 */
[----:B------:R-:W-:Y:S02]  /*29200*/  MOV R2, 0x29220 ;  /* 0x0002922000027802 */ /* 0x000fe40000000f00 */
[----:B------:R-:W-:Y:S05]  /*29210*/  CALL.REL.NOINC `($__internal_15_$__cuda_sm70_shflsync_idx_p) ;  /* 0x0000180000007944 */ /* 0x000fea0003c00000 */
[----:B------:R-:W-:Y:S01]  /*29220*/  MOV R11, R10 ;  /* 0x0000000a000b7202 */ /* 0x000fe20000000f00 */
[----:B------:R-:W-:Y:S01]  /*29230*/  IMAD.MOV.U32 R136, RZ, RZ, R22 ;  /* 0x000000ffff887224 */ /* 0x000fe200078e0016 */
[----:B------:R-:W-:Y:S01]  /*29240*/  MOV R251, 0x1 ;  /* 0x0000000100fb7802 */ /* 0x000fe20000000f00 */
[----:B------:R-:W-:Y:S01]  /*29250*/  IMAD.MOV.U32 R3, RZ, RZ, 0x181f ;  /* 0x0000181fff037424 */ /* 0x000fe200078e00ff */
[----:B------:R-:W-:Y:S01]  /*29260*/  MOV R2, 0x29290 ;  /* 0x0002929000027802 */ /* 0x000fe20000000f00 */
[----:B------:R-:W-:Y:S02]  /*29270*/  IMAD.MOV.U32 R10, RZ, RZ, R252 ;  /* 0x000000ffff0a7224 */ /* 0x000fe400078e00fc */
[----:B------:R-:W-:Y:S05]  /*29280*/  CALL.REL.NOINC `($__internal_15_$__cuda_sm70_shflsync_idx_p) ;  /* 0x0000179000007944 */ /* 0x000fea0003c00000 */
[----:B------:R-:W-:Y:S01]  /*29290*/  IMAD.MOV.U32 R12, RZ, RZ, R252 ;  /* 0x000000ffff0c7224 */ /* 0x000fe200078e00fc */
[----:B------:R-:W-:Y:S01]  /*292a0*/  MOV R251, 0x1 ;  /* 0x0000000100fb7802 */ /* 0x000fe20000000f00 */
[----:B------:R-:W-:Y:S01]  /*292b0*/  IMAD.MOV.U32 R136, RZ, RZ, R17 ;  /* 0x000000ffff887224 */ /* 0x000fe200078e0011 */
[----:B------:R-:W-:Y:S02]  /*292c0*/  MOV R3, 0x181f ;  /* 0x0000181f00037802 */ /* 0x000fe40000000f00 */
[----:B------:R-:W-:-:S02]  /*292d0*/  MOV R2, 0x292f0 ;  /* 0x000292f000027802 */ /* 0x000fc40000000f00 */
[----:B------:R-:W-:Y:S05]  /*292e0*/  CALL.REL.NOINC `($__internal_15_$__cuda_sm70_shflsync_idx_p) ;  /* 0x0000173000007944 */ /* 0x000fea0003c00000 */
[----:B------:R-:W-:Y:S01]  /*292f0*/  MOV R2, R252 ;  /* 0x000000fc00027202 */ /* 0x000fe20000000f00 */
[----:B------:R-:W-:Y:S05]  /*29300*/  BRA `(.L_x_4305) ;  /* 0xffff633000007947 */ /* 0x000fea000383ffff */
.L_x_4212:
[----:B------:R-:W-:Y:S01]  /*29310*/  IMAD.MOV.U32 R136, RZ, RZ, R18 ;  /* 0x000000ffff887224 */ /* 0x000fe200078e0012 */
[----:B------:R-:W-:Y:S01]  /*29320*/  MOV R251, 0x2 ;  /* 0x0000000200fb7802 */ /* 0x000fe20000000f00 */
[----:B------:R-:W-:Y:S01]  /*29330*/  IMAD.MOV.U32 R3, RZ, RZ, 0x181f ;  /* 0x0000181fff037424 */ /* 0x000fe200078e00ff */
[----:B------:R-:W-:-:S02]  /*29340*/  MOV R2, 0x29360 ;  /* 0x0002936000027802 */ /* 0x000fc40000000f00 */
[----:B------:R-:W-:Y:S05]  /*29350*/  CALL.REL.NOINC `($__internal_15_$__cuda_sm70_shflsync_idx_p) ;  /* 0x000016c000007944 */ /* 0x000fea0003c00000 */
[----:B------:R-:W-:Y:S01]  /*29360*/  MOV R11, R252 ;  /* 0x000000fc000b7202 */ /* 0x000fe20000000f00 */
[----:B------:R-:W-:Y:S05]  /*29370*/  BRA `(.L_x_4306) ;  /* 0xffff655000007947 */ /* 0x000fea000383ffff */
.L_x_4213:
[----:B------:R-:W-:Y:S01]  /*29380*/  IMAD.MOV.U32 R136, RZ, RZ, R16 ;  /* 0x000000ffff887224 */ /* 0x000fe200078e0010 */
[----:B------:R-:W-:Y:S01]  /*29390*/  MOV R251, 0x2 ;  /* 0x0000000200fb7802 */ /* 0x000fe20000000f00 */
[----:B------:R-:W-:Y:S01]  /*293a0*/  IMAD.MOV.U32 R3, RZ, RZ, 0x181f ;  /* 0x0000181fff037424 */ /* 0x000fe200078e00ff */
[----:B------:R-:W-:-:S02]  /*293b0*/  MOV R2, 0x293d0 ;  /* 0x000293d000027802 */ /* 0x000fc40000000f00 */
[----:B-12---:R-:W-:Y:S05]  /*293c0*/  CALL.REL.NOINC `($__internal_15_$__cuda_sm70_shflsync_idx_p) ;  /* 0x0000165000007944 */ /* 0x006fea0003c00000 */
[----:B------:R-:W-:Y:S01]  /*293d0*/  IMAD.MOV.U32 R136, RZ, RZ, R22 ;  /* 0x000000ffff887224 */ /* 0x000fe200078e0016 */
[----:B------:R-:W-:Y:S01]  /*293e0*/  MOV R3, 0x181f ;  /* 0x0000181f00037802 */ /* 0x000fe20000000f00 */
[----:B------:R-:W-:Y:S01]  /*293f0*/  IMAD.MOV.U32 R251, RZ, RZ, 0x2 ;  /* 0x00000002fffb7424 */ /* 0x000fe200078e00ff */
[----:B------:R-:W-:-:S02]  /*29400*/  MOV R10, R252 ;  /* 0x000000fc000a7202 */ /* 0x000fc40000000f00 */
[----:B------:R-:W-:Y:S02]  /*29410*/  MOV R2, 0x29430 ;  /* 0x0002943000027802 */ /* 0x000fe40000000f00 */
[----:B------:R-:W-:Y:S05]  /*29420*/  CALL.REL.NOINC `($__internal_15_$__cuda_sm70_shflsync_idx_p) ;  /* 0x000015f000007944 */ /* 0x000fea0003c00000 */
        /* <DEDUP_REMOVED lines=8> */
.L_x_4216:
        /* <DEDUP_REMOVED lines=26> */
.L_x_4219:
[----:B------:R-:W-:Y:S01]  /*29650*/  IMAD.MOV.U32 R136, RZ, RZ, R18 ;  /* 0x000000ffff887224 */ /* 0x000fe200078e0012 */
[----:B------:R-:W-:Y:S01]  /*29660*/  MOV R251, 0x4 ;  /* 0x0000000400fb7802 */ /* 0x000fe20000000f00 */
[----:B------:R-:W-:Y:S01]  /*29670*/  IMAD.MOV.U32 R3, RZ, RZ, 0x181f ;  /* 0x0000181fff037424 */ /* 0x000fe200078e00ff */
[----:B------:R-:W-:-:S02]  /*29680*/  MOV R2, 0x296a0 ;  /* 0x000296a000027802 */ /* 0x000fc40000000f00 */
[----:B------:R-:W-:Y:S05]  /*29690*/  CALL.REL.NOINC `($__internal_15_$__cuda_sm70_shflsync_idx_p) ;  /* 0x0000138000007944 */ /* 0x000fea0003c00000 */
[----:B------:R-:W-:Y:S01]  /*296a0*/  MOV R11, R252 ;  /* 0x000000fc000b7202 */ /* 0x000fe20000000f00 */
[----:B------:R-:W-:Y:S05]  /*296b0*/  BRA `(.L_x_4309) ;  /* 0xffff67c000007947 */ /* 0x000fea000383ffff */
.L_x_4220:
        /* <DEDUP_REMOVED lines=19> */
.L_x_4223:
[----:B------:R-:W-:Y:S01]  /*297f0*/  IMAD.MOV.U32 R136, RZ, RZ, R18 ;  /* 0x000000ffff887224 */ /* 0x000fe200078e0012 */
[----:B------:R-:W-:Y:S01]  /*29800*/  MOV R251, 0x5 ;  /* 0x0000000500fb7802 */ /* 0x000fe20000000f00 */
[----:B------:R-:W-:Y:S01]  /*29810*/  IMAD.MOV.U32 R3, RZ, RZ, 0x181f ;  /* 0x0000181fff037424 */ /* 0x000fe200078e00ff */
[----:B------:R-:W-:Y:S02]  /*29820*/  MOV R2, 0x29840 ;  /* 0x0002984000027802 */ /* 0x000fe40000000f00 */
[----:B---3--:R-:W-:Y:S05]  /*29830*/  CALL.REL.NOINC `($__internal_15_$__cuda_sm70_shflsync_idx_p) ;  /* 0x000011e000007944 */ /* 0x008fea0003c00000 */
[----:B------:R-:W-:Y:S01]  /*29840*/  MOV R11, R252 ;  /* 0x000000fc000b7202 */ /* 0x000fe20000000f00 */
[----:B------:R-:W-:Y:S05]  /*29850*/  BRA `(.L_x_4311) ;  /* 0xffff692000007947 */ /* 0x000fea000383ffff */
.L_x_4224:
[----:B------:R-:W-:Y:S01]  /*29860*/  IMAD.MOV.U32 R136, RZ, RZ, R16 ;  /* 0x000000ffff887224 */ /* 0x000fe200078e0010 */
[----:B------:R-:W-:Y:S01]  /*29870*/  MOV R251, 0x5 ;  /* 0x0000000500fb7802 */ /* 0x000fe20000000f00 */
[----:B------:R-:W-:Y:S01]  /*29880*/  IMAD.MOV.U32 R3, RZ, RZ, 0x181f ;  /* 0x0000181fff037424 */ /* 0x000fe200078e00ff */
[----:B------:R-:W-:-:S02]  /*29890*/  MOV R2, 0x298b0 ;  /* 0x000298b000027802 */ /* 0x000fc40000000f00 */
[----:B-123--:R-:W-:Y:S05]  /*298a0*/  CALL.REL.NOINC `($__internal_15_$__cuda_sm70_shflsync_idx_p) ;  /* 0x0000117000007944 */ /* 0x00efea0003c00000 */
        /* <DEDUP_REMOVED lines=14> */
.L_x_4227:
[----:B------:R-:W-:Y:S01]  /*29990*/  IMAD.MOV.U32 R136, RZ, RZ, R18 ;  /* 0x000000ffff887224 */ /* 0x000fe200078e0012 */
[----:B------:R-:W-:Y:S01]  /*299a0*/  MOV R251, 0x6 ;  /* 0x0000000600fb7802 */ /* 0x000fe20000000f00 */
[----:B------:R-:W-:Y:S01]  /*299b0*/  IMAD.MOV.U32 R3, RZ, RZ, 0x181f ;  /* 0x0000181fff037424 */ /* 0x000fe200078e00ff */
[----:B------:R-:W-:Y:S02]  /*299c0*/  MOV R2, 0x299e0 ;  /* 0x000299e000027802 */ /* 0x000fe40000000f00 */
[----:B----4-:R-:W-:Y:S05]  /*299d0*/  CALL.REL.NOINC `($__internal_15_$__cuda_sm70_shflsync_idx_p) ;  /* 0x0000104000007944 */ /* 0x010fea0003c00000 */
[----:B------:R-:W-:Y:S01]  /*299e0*/  MOV R11, R252 ;  /* 0x000000fc000b7202 */ /* 0x000fe20000000f00 */
[----:B------:R-:W-:Y:S05]  /*299f0*/  BRA `(.L_x_4313) ;  /* 0xffff6a6000007947 */ /* 0x000fea000383ffff */
.L_x_4228:
[----:B------:R-:W-:Y:S01]  /*29a00*/  IMAD.MOV.U32 R136, RZ, RZ, R16 ;  /* 0x000000ffff887224 */ /* 0x000fe200078e0010 */
[----:B------:R-:W-:Y:S01]  /*29a10*/  MOV R251, 0x6 ;  /* 0x0000000600fb7802 */ /* 0x000fe20000000f00 */
[----:B------:R-:W-:Y:S01]  /*29a20*/  IMAD.MOV.U32 R3, RZ, RZ, 0x181f ;  /* 0x0000181fff037424 */ /* 0x000fe200078e00ff */
[----:B------:R-:W-:-:S02]  /*29a30*/  MOV R2, 0x29a50 ;  /* 0x00029a5000027802 */ /* 0x000fc40000000f00 */
[----:B-12-4-:R-:W-:Y:S05]  /*29a40*/  CALL.REL.NOINC `($__internal_15_$__cuda_sm70_shflsync_idx_p) ;  /* 0x00000fd000007944 */ /* 0x016fea0003c00000 */
        /* <DEDUP_REMOVED lines=14> */
.L_x_4231:
[----:B------:R-:W-:Y:S01]  /*29b30*/  IMAD.MOV.U32 R136, RZ, RZ, R18 ;  /* 0x000000ffff887224 */ /* 0x000fe200078e0012 */
[----:B------:R-:W-:Y:S01]  /*29b40*/  MOV R251, 0x7 ;  /* 0x0000000700fb7802 */ /* 0x000fe20000000f00 */
[----:B------:R-:W-:Y:S01]  /*29b50*/  IMAD.MOV.U32 R3, RZ, RZ, 0x181f ;  /* 0x0000181fff037424 */ /* 0x000fe200078e00ff */
[----:B------:R-:W-:Y:S02]  /*29b60*/  MOV R2, 0x29b80 ;  /* 0x00029b8000027802 */ /* 0x000fe40000000f00 */
[----:B---3--:R-:W-:Y:S05]  /*29b70*/  CALL.REL.NOINC `($__internal_15_$__cuda_sm70_shflsync_idx_p) ;  /* 0x00000ea000007944 */ /* 0x008fea0003c00000 */
[----:B------:R-:W-:Y:S01]  /*29b80*/  MOV R11, R252 ;  /* 0x000000fc000b7202 */ /* 0x000fe20000000f00 */
[----:B------:R-:W-:Y:S05]  /*29b90*/  BRA `(.L_x_4315) ;  /* 0xffff6c0000007947 */ /* 0x000fea000383ffff */
.L_x_4232:
        /* <DEDUP_REMOVED lines=19> */
.L_x_4267:
[----:B------:R-:W-:Y:S01]  /*29cd0*/  IMAD.MOV.U32 R136, RZ, RZ, R15 ;  /* 0x000000ffff887224 */ /* 0x000fe200078e000f */
[----:B------:R-:W-:Y:S01]  /*29ce0*/  MOV R251, RZ ;  /* 0x000000ff00fb7202 */ /* 0x000fe20000000f00 */
[----:B------:R-:W-:Y:S01]  /*29cf0*/  IMAD.MOV.U32 R3, RZ, RZ, 0x181f ;  /* 0x0000181fff037424 */ /* 0x000fe200078e00ff */
[----:B------:R-:W-:Y:S02]  /*29d00*/  MOV R2, 0x29d20 ;  /* 0x00029d2000027802 */ /* 0x000fe40000000f00 */
[----:B------:R-:W-:Y:S05]  /*29d10*/  CALL.REL.NOINC `($__internal_15_$__cuda_sm70_shflsync_idx_p) ;  /* 0x00000d0000007944 */ /* 0x000fea0003c00000 */
[----:B------:R-:W-:Y:S01]  /*29d20*/  MOV R11, R252 ;  /* 0x000000fc000b7202 */ /* 0x000fe20000000f00 */
[----:B------:R-:W-:Y:S05]  /*29d30*/  BRA `(.L_x_4317) ;  /* 0xffffa4e000007947 */ /* 0x000fea000383ffff */
.L_x_4268:
        /* <DEDUP_REMOVED lines=19> */
.L_x_4269:
        /* <DEDUP_REMOVED lines=26> */
.L_x_4272:
[----:B------:R-:W-:Y:S01]  /*2a010*/  IMAD.MOV.U32 R136, RZ, RZ, R15 ;  /* 0x000000ffff887224 */ /* 0x000fe200078e000f */
[----:B------:R-:W-:Y:S01]  /*2a020*/  MOV R251, 0x2 ;  /* 0x0000000200fb7802 */ /* 0x000fe20000000f00 */
[----:B------:R-:W-:Y:S01]  /*2a030*/  IMAD.MOV.U32 R3, RZ, RZ, 0x181f ;  /* 0x0000181fff037424 */ /* 0x000fe200078e00ff */
[----:B------:R-:W-:-:S02]  /*2a040*/  MOV R2, 0x2a060 ;  /* 0x0002a06000027802 */ /* 0x000fc40000000f00 */
[----:B---3--:R-:W-:Y:S05]  /*2a050*/  CALL.REL.NOINC `($__internal_15_$__cuda_sm70_shflsync_idx_p) ;  /* 0x000009c000007944 */ /* 0x008fea0003c00000 */
[----:B------:R-:W-:Y:S01]  /*2a060*/  MOV R11, R252 ;  /* 0x000000fc000b7202 */ /* 0x000fe20000000f00 */
[----:B------:R-:W-:Y:S05]  /*2a070*/  BRA `(.L_x_4320) ;  /* 0xffffa65000007947 */ /* 0x000fea000383ffff */
.L_x_4273:
        /* <DEDUP_REMOVED lines=19> */
.L_x_4274:
[----:B------:R-:W-:Y:S01]  /*2a1b0*/  IMAD.MOV.U32 R136, RZ, RZ, R15 ;  /* 0x000000ffff887224 */ /* 0x000fe200078e000f */
[----:B------:R-:W-:Y:S01]  /*2a1c0*/  MOV R251, 0x3 ;  /* 0x0000000300fb7802 */ /* 0x000fe20000000f00 */
[----:B------:R-:W-:Y:S01]  /*2a1d0*/  IMAD.MOV.U32 R3, RZ, RZ, 0x181f ;  /* 0x0000181fff037424 */ /* 0x000fe200078e00ff */
[----:B------:R-:W-:Y:S02]  /*2a1e0*/  MOV R2, 0x2a200 ;  /* 0x0002a20000027802 */ /* 0x000fe40000000f00 */
[----:B----4-:R-:W-:Y:S05]  /*2a1f0*/  CALL.REL.NOINC `($__internal_15_$__cuda_sm70_shflsync_idx_p) ;  /* 0x0000082000007944 */ /* 0x010fea0003c00000 */
        /* <DEDUP_REMOVED lines=21> */
.L_x_4277:
[----:B------:R-:W-:Y:S01]  /*2a350*/  IMAD.MOV.U32 R136, RZ, RZ, R15 ;  /* 0x000000ffff887224 */ /* 0x000fe200078e000f */
[----:B------:R-:W-:Y:S01]  /*2a360*/  MOV R251, 0x4 ;  /* 0x0000000400fb7802 */ /* 0x000fe20000000f00 */
[----:B------:R-:W-:Y:S01]  /*2a370*/  IMAD.MOV.U32 R3, RZ, RZ, 0x181f ;  /* 0x0000181fff037424 */ /* 0x000fe200078e00ff */
[----:B------:R-:W-:-:S02]  /*2a380*/  MOV R2, 0x2a3a0 ;  /* 0x0002a3a000027802 */ /* 0x000fc40000000f00 */
[----:B----4-:R-:W-:Y:S05]  /*2a390*/  CALL.REL.NOINC `($__internal_15_$__cuda_sm70_shflsync_idx_p) ;  /* 0x0000068000007944 */ /* 0x010fea0003c00000 */
[----:B------:R-:W-:Y:S01]  /*2a3a0*/  MOV R11, R252 ;  /* 0x000000fc000b7202 */ /* 0x000fe20000000f00 */
[----:B------:R-:W-:Y:S05]  /*2a3b0*/  BRA `(.L_x_4323) ;  /* 0xffffa79000007947 */ /* 0x000fea000383ffff */
.L_x_4278:
        /* <DEDUP_REMOVED lines=19> */
.L_x_4279:
        /* <DEDUP_REMOVED lines=26> */
.L_x_4282:
[----:B------:R-:W-:Y:S01]  /*2a690*/  IMAD.MOV.U32 R136, RZ, RZ, R15 ;  /* 0x000000ffff887224 */ /* 0x000fe200078e000f */
[----:B------:R-:W-:Y:S01]  /*2a6a0*/  MOV R251, 0x6 ;  /* 0x0000000600fb7802 */ /* 0x000fe20000000f00 */
[----:B------:R-:W-:Y:S01]  /*2a6b0*/  IMAD.MOV.U32 R3, RZ, RZ, 0x181f ;  /* 0x0000181fff037424 */ /* 0x000fe200078e00ff */
[----:B------:R-:W-:-:S02]  /*2a6c0*/  MOV R2, 0x2a6e0 ;  /* 0x0002a6e000027802 */ /* 0x000fc40000000f00 */
[----:B---3--:R-:W-:Y:S05]  /*2a6d0*/  CALL.REL.NOINC `($__internal_15_$__cuda_sm70_shflsync_idx_p) ;  /* 0x0000034000007944 */ /* 0x008fea0003c00000 */
[----:B------:R-:W-:Y:S01]  /*2a6e0*/  MOV R11, R252 ;  /* 0x000000fc000b7202 */ /* 0x000fe20000000f00 */
[----:B------:R-:W-:Y:S05]  /*2a6f0*/  BRA `(.L_x_4326) ;  /* 0xffffa8d000007947 */ /* 0x000fea000383ffff */
.L_x_4283:
        /* <DEDUP_REMOVED lines=19> */
.L_x_4286:
[----:B------:R-:W-:Y:S01]  /*2a830*/  IMAD.MOV.U32 R136, RZ, RZ, R15 ;  /* 0x000000ffff887224 */ /* 0x000fe200078e000f */
[----:B------:R-:W-:Y:S01]  /*2a840*/  MOV R251, 0x7 ;  /* 0x0000000700fb7802 */ /* 0x000fe20000000f00 */
[----:B------:R-:W-:Y:S01]  /*2a850*/  IMAD.MOV.U32 R3, RZ, RZ, 0x181f ;  /* 0x0000181fff037424 */ /* 0x000fe200078e00ff */
[----:B------:R-:W-:Y:S02]  /*2a860*/  MOV R2, 0x2a880 ;  /* 0x0002a88000027802 */ /* 0x000fe40000000f00 */
[----:B---34-:R-:W-:Y:S05]  /*2a870*/  CALL.REL.NOINC `($__internal_15_$__cuda_sm70_shflsync_idx_p) ;  /* 0x000001a000007944 */ /* 0x018fea0003c00000 */
[----:B------:R-:W-:Y:S01]  /*2a880*/  IMAD.MOV.U32 R11, RZ, RZ, R252 ;  /* 0x000000ffff0b7224 */ /* 0x000fe200078e00fc */
[----:B------:R-:W-:Y:S01]  /*2a890*/  MOV R251, 0x7 ;  /* 0x0000000700fb7802 */ /* 0x000fe20000000f00 */
[----:B------:R-:W-:Y:S01]  /*2a8a0*/  IMAD.MOV.U32 R136, RZ, RZ, R16 ;  /* 0x000000ffff887224 */ /* 0x000fe200078e0010 */
[----:B------:R-:W-:-:S02]  /*2a8b0*/  MOV R3, 0x181f ;  /* 0x0000181f00037802 */ /* 0x000fc40000000f00 */
[----:B------:R-:W-:Y:S02]  /*2a8c0*/  MOV R2, 0x2a8e0 ;  /* 0x0002a8e000027802 */ /* 0x000fe40000000f00 */
[----:B------:R-:W-:Y:S05]  /*2a8d0*/  CALL.REL.NOINC `($__internal_15_$__cuda_sm70_shflsync_idx_p) ;  /* 0x0000014000007944 */ /* 0x000fea0003c00000 */
[----:B------:R-:W-:Y:S01]  /*2a8e0*/  IMAD.MOV.U32 R136, RZ, RZ, R14 ;  /* 0x000000ffff887224 */ /* 0x000fe200078e000e */
[----:B------:R-:W-:Y:S01]  /*2a8f0*/  MOV R3, 0x181f ;  /* 0x0000181f00037802 */ /* 0x000fe20000000f00 */
[----:B------:R-:W-:Y:S01]  /*2a900*/  IMAD.MOV.U32 R251, RZ, RZ, 0x7 ;  /* 0x00000007fffb7424 */ /* 0x000fe200078e00ff */
[----:B------:R-:W-:Y:S02]  /*2a910*/  MOV R10, R252 ;  /* 0x000000fc000a7202 */ /* 0x000fe40000000f00 */
[----:B------:R-:W-:Y:S02]  /*2a920*/  MOV R2, 0x2a940 ;  /* 0x0002a94000027802 */ /* 0x000fe40000000f00 */
        /* <DEDUP_REMOVED lines=9> */
        .weak           $__internal_14_$__cuda_sm70_shflsync_bfly_p
        .type           $__internal_14_$__cuda_sm70_shflsync_bfly_p,@function
        .size           $__internal_14_$__cuda_sm70_shflsync_bfly_p,($__internal_15_$__cuda_sm70_shflsync_idx_p - $__internal_14_$__cuda_sm70_shflsync_bfly_p)
$__internal_14_$__cuda_sm70_shflsync_bfly_p:
[----:B------:R-:W-:Y:S02]  /*2a9c0*/  MOV R208, 0xffffffff ;  /* 0xffffffff00d07802 */ /* 0x000fe40000000f00 */
[----:B------:R-:W-:-:S02]  /*2a9d0*/  MOV R3, 0x1f ;  /* 0x0000001f00037802 */ /* 0x000fc40000000f00 */
[----:B------:R-:W-:Y:S04]  /*2a9e0*/  WARPSYNC R208 ;  /* 0x000000d000007348 */ /* 0x000fe80003800000 */
[----:B------:R1:W2:Y:S02]  /*2a9f0*/  SHFL.BFLY PT, R0, R132, R0, R3 ;  /* 0x0c00000084007389 */ /* 0x0002a400000e0003 */
[----:B-1----:R-:W-:-:S04]  /*2aa00*/  MOV R3, 0x0 ;  /* 0x0000000000037802 */ /* 0x002fc80000000f00 */
[----:B--2---:R-:W-:Y:S05]  /*2aa10*/  RET.REL.NODEC R2 `(_ZN7cutlass13device_kernelIN5flash19enable_sm80_to_sm89INS1_16FlashAttnFwdSm80INS1_25CollectiveMainloopFwdSm80ILi4ELi1ELb0EN4cute5tupleIJNS5_1CILi128EEENS7_ILi64EEES8_EEELi128ENS_10bfloat16_tEfNS_4arch4Sm80ELb1ELb0ELb0ELb1ELb1ELb1ELb1ELb0EEENS1_21CollectiveEpilogueFwdINS6_IJS8_S8_S9_EEENS6_IJNS7_ILi1EEESH_SH_EEESB_SD_Li128ELb1ELb1ELb0ELb0EEENS1_19SingleTileSchedulerILb1ELb0ELb1ELi128EEEEEEEEEvNT_6ParamsE) ;  /* 0xfffd55e002007950 */ /* 0x004fea0003c3ffff */
        .weak           $__internal_15_$__cuda_sm70_shflsync_idx_p
        .type           $__internal_15_$__cuda_sm70_shflsync_idx_p,@function
        .size           $__internal_15_$__cuda_sm70_shflsync_idx_p,(.L_x_4382 - $__internal_15_$__cuda_sm70_shflsync_idx_p)
$__internal_15_$__cuda_sm70_shflsync_idx_p:
[----:B------:R-:W-:-:S04]  /*2aa20*/  MOV R252, 0xffffffff ;  /* 0xffffffff00fc7802 */ /* 0x000fc80000000f00 */
[----:B------:R-:W-:Y:S04]  /*2aa30*/  WARPSYNC R252 ;  /* 0x000000fc00007348 */ /* 0x000fe80003800000 */
[----:B------:R1:W2:Y:S02]  /*2aa40*/  SHFL.IDX PT, R252, R136, R251, R3 ;  /* 0x000000fb88fc7389 */ /* 0x0002a400000e0003 */
[----:B-1----:R-:W-:-:S04]  /*2aa50*/  MOV R3, 0x0 ;  /* 0x0000000000037802 */ /* 0x002fc80000000f00 */
[----:B--2---:R-:W-:Y:S05]  /*2aa60*/  RET.REL.NODEC R2 `(_ZN7cutlass13device_kernelIN5flash19enable_sm80_to_sm89INS1_16FlashAttnFwdSm80INS1_25CollectiveMainloopFwdSm80ILi4ELi1ELb0EN4cute5tupleIJNS5_1CILi128EEENS7_ILi64EEES8_EEELi128ENS_10bfloat16_tEfNS_4arch4Sm80ELb1ELb0ELb0ELb1ELb1ELb1ELb1ELb0EEENS1_21CollectiveEpilogueFwdINS6_IJS8_S8_S9_EEENS6_IJNS7_ILi1EEESH_SH_EEESB_SD_Li128ELb1ELb1ELb0ELb0EEENS1_19SingleTileSchedulerILb1ELb0ELb1ELi128EEEEEEEEEvNT_6ParamsE) ;  /* 0xfffd559002007950 */ /* 0x004fea0003c3ffff */
.L_x_4329:
        /* <DEDUP_REMOVED lines=9> */
.L_x_4382:


//--------------------- .nv.shared._ZN7cutlass13device_kernelIN5flash19enable_sm80_to_sm89INS1_16FlashAttnFwdSm80INS1_25CollectiveMainloopFwdSm80ILi8ELi1ELb1EN4cute5tupleIJNS5_1CILi128EEES8_S8_EEELi128ENS_10bfloat16_tEfNS_4arch4Sm80ELb0ELb0ELb1ELb0ELb1ELb0ELb1ELb0EEENS1_21CollectiveEpilogueFwdIS9_NS6_IJNS7_ILi1EEESF_SF_EEESA_SC_Li256ELb0ELb1ELb0ELb0EEENS1_19SingleTileSchedulerILb0ELb0ELb1ELi128EEEEEEEEEvNT_6ParamsE --------------------------
	.section	.nv.shared._ZN7cutlass13device_kernelIN5flash19enable_sm80_to_sm89INS1_16FlashAttnFwdSm80INS1_25CollectiveMainloopFwdSm80ILi8ELi1ELb1EN4cute5tupleIJNS5_1CILi128EEES8_S8_EEELi128ENS_10bfloat16_tEfNS_4arch4Sm80ELb0ELb0ELb1ELb0ELb1ELb0ELb1ELb0EEENS1_21CollectiveEpilogueFwdIS9_NS6_IJNS7_ILi1EEESF_SF_EEESA_SC_Li256ELb0ELb1ELb0ELb0EEENS1_19SingleTileSchedulerILb0ELb0ELb1ELi128EEEEEEEEEvNT_6ParamsE,"aw",@nobits
	.sectionflags	@""
	.align	16


//--------------------- .nv.global                --------------------------
	.section	.nv.global,"aw",@nobits
.nv.global:
	.type		_ZN83_INTERNAL_0d6314cb_47_flash_fwd_hdim128_bf16_paged_softcapall_sm80_cu_8e232a79_26894cute1_E,@object
	.size		_ZN83_INTERNAL_0d6314cb_47_flash_fwd_hdim128_bf16_paged_softcapall_sm80_cu_8e232a79_26894cute1_E,(_ZN83_INTERNAL_0d6314cb_47_flash_fwd_hdim128_bf16_paged_softcapall_sm80_cu_8e232a79_26894cuda3std3__45__cpo6cbeginE - _ZN83_INTERNAL_0d6314cb_47_flash_fwd_hdim128_bf16_paged_softcapall_sm80_cu_8e232a79_26894cute1_E)
_ZN83_INTERNAL_0d6314cb_47_flash_fwd_hdim128_bf16_paged_softcapall_sm80_cu_8e232a79_26894cute1_E:
	.zero		1
	.type		_ZN83_INTERNAL_0d6314cb_47_flash_fwd_hdim128_bf16_paged_softcapall_sm80_cu_8e232a79_26894cuda3std3__45__cpo6cbeginE,@object
	.size		_ZN83_INTERNAL_0d6314cb_47_flash_fwd_hdim128_bf16_paged_softcapall_sm80_cu_8e232a79_26894cuda3std3__45__cpo6cbeginE,(_ZN83_INTERNAL_0d6314cb_47_flash_fwd_hdim128_bf16_paged_softcapall_sm80_cu_8e232a79_26894cuda3std3__48in_placeE - _ZN83_INTERNAL_0d6314cb_47_flash_fwd_hdim128_bf16_paged_softcapall_sm80_cu_8e232a79_26894cuda3std3__45__cpo6cbeginE)
_ZN83_INTERNAL_0d6314cb_47_flash_fwd_hdim128_bf16_paged_softcapall_sm80_cu_8e232a79_26894cuda3std3__45__cpo6cbeginE:
	.zero		1
	.type		_ZN83_INTERNAL_0d6314cb_47_flash_fwd_hdim128_bf16_paged_softcapall_sm80_cu_8e232a79_26894cuda3std3__48in_placeE,@object
	.size		_ZN83_INTERNAL_0d6314cb_47_flash_fwd_hdim128_bf16_paged_softcapall_sm80_cu_8e232a79_26894cuda3std3__48in_placeE,(_ZN83_INTERNAL_0d6314cb_47_flash_fwd_hdim128_bf16_paged_softcapall_sm80_cu_8e232a79_26894cuda3std6ranges3__45__cpo9iter_moveE - _ZN83_INTERNAL_0d6314cb_47_flash_fwd_hdim128_bf16_paged_softcapall_sm80_cu_8e232a79_26894cuda3std3__48in_placeE)
_ZN83_INTERNAL_0d6314cb_47_flash_fwd_hdim128_bf16_paged_softcapall_sm80_cu_8e232a79_26894cuda3std3__48in_placeE:
	.zero		1
	.type		_ZN83_INTERNAL_0d6314cb_47_flash_fwd_hdim128_bf16_paged_softcapall_sm80_cu_8e232a79_26894cuda3std6ranges3__45__cpo9iter_moveE,@object
	.size		_ZN83_INTERNAL_0d6314cb_47_flash_fwd_hdim128_bf16_paged_softcapall_sm80_cu_8e232a79_26894cuda3std6ranges3__45__cpo9iter_moveE,(_ZN83_INTERNAL_0d6314cb_47_flash_fwd_hdim128_bf16_paged_softcapall_sm80_cu_8e232a79_26894cuda3std3__45__cpo5beginE - _ZN83_INTERNAL_0d6314cb_47_flash_fwd_hdim128_bf16_paged_softcapall_sm80_cu_8e232a79_26894cuda3std6ranges3__45__cpo9iter_moveE)
_ZN83_INTERNAL_0d6314cb_47_flash_fwd_hdim128_bf16_paged_softcapall_sm80_cu_8e232a79_26894cuda3std6ranges3__45__cpo9iter_moveE:
	.zero		1
	.type		_ZN83_INTERNAL_0d6314cb_47_flash_fwd_hdim128_bf16_paged_softcapall_sm80_cu_8e232a79_26894cuda3std3__45__cpo5beginE,@object
	.size		_ZN83_INTERNAL_0d6314cb_47_flash_fwd_hdim128_bf16_paged_softcapall_sm80_cu_8e232a79_26894cuda3std3__45__cpo5beginE,(_ZN83_INTERNAL_0d6314cb_47_flash_fwd_hdim128_bf16_paged_softcapall_sm80_cu_8e232a79_26894cuda3std3__485_GLOBAL__N__0d6314cb_47_flash_fwd_hdim128_bf16_paged_softcapall_sm80_cu_8e232a79_26896ignoreE - _ZN83_INTERNAL_0d6314cb_47_flash_fwd_hdim128_bf16_paged_softcapall_sm80_cu_8e232a79_26894cuda3std3__45__cpo5beginE)
_ZN83_INTERNAL_0d6314cb_47_flash_fwd_hdim128_bf16_paged_softcapall_sm80_cu_8e232a79_26894cuda3std3__45__cpo5beginE:
	.zero		1
	.type		_ZN83_INTERNAL_0d6314cb_47_flash_fwd_hdim128_bf16_paged_softcapall_sm80_cu_8e232a79_26894cuda3std3__485_GLOBAL__N__0d6314cb_47_flash_fwd_hdim128_bf16_paged_softcapall_sm80_cu_8e232a79_26896ignoreE,@object
	.size		_ZN83_INTERNAL_0d6314cb_47_flash_fwd_hdim128_bf16_paged_softcapall_sm80_cu_8e232a79_26894cuda3std3__485_GLOBAL__N__0d6314cb_47_flash_fwd_hdim128_bf16_paged_softcapall_sm80_cu_8e232a79_26896ignoreE,(_ZN83_INTERNAL_0d6314cb_47_flash_fwd_hdim128_bf16_paged_softcapall_sm80_cu_8e232a79_26894cute7productE - _ZN83_INTERNAL_0d6314cb_47_flash_fwd_hdim128_bf16_paged_softcapall_sm80_cu_8e232a79_26894cuda3std3__485_GLOBAL__N__0d6314cb_47_flash_fwd_hdim128_bf16_paged_softcapall_sm80_cu_8e232a79_26896ignoreE)
_ZN83_INTERNAL_0d6314cb_47_flash_fwd_hdim128_bf16_paged_softcapall_sm80_cu_8e232a79_26894cuda3std3__485_GLOBAL__N__0d6314cb_47_flash_fwd_hdim128_bf16_paged_softcapall_sm80_cu_8e232a79_26896ignoreE:
	.zero		1
	.type		_ZN83_INTERNAL_0d6314cb_47_flash_fwd_hdim128_bf16_paged_softcapall_sm80_cu_8e232a79_26894cute7productE,@object
	.size		_ZN83_INTERNAL_0d6314cb_47_flash_fwd_hdim128_bf16_paged_softcapall_sm80_cu_8e232a79_26894cute7productE,(_ZN83_INTERNAL_0d6314cb_47_flash_fwd_hdim128_bf16_paged_softcapall_sm80_cu_8e232a79_26894cuda3std3__45__cpo3endE - _ZN83_INTERNAL_0d6314cb_47_flash_fwd_hdim128_bf16_paged_softcapall_sm80_cu_8e232a79_26894cute7productE)
_ZN83_INTERNAL_0d6314cb_47_flash_fwd_hdim128_bf16_paged_softcapall_sm80_cu_8e232a79_26894cute7productE:
	.zero		1
	.type		_ZN83_INTERNAL_0d6314cb_47_flash_fwd_hdim128_bf16_paged_softcapall_sm80_cu_8e232a79_26894cuda3std3__45__cpo3endE,@object
	.size		_ZN83_INTERNAL_0d6314cb_47_flash_fwd_hdim128_bf16_paged_softcapall_sm80_cu_8e232a79_26894cuda3std3__45__cpo3endE,(_ZN83_INTERNAL_0d6314cb_47_flash_fwd_hdim128_bf16_paged_softcapall_sm80_cu_8e232a79_26894cuda3std3__419piecewise_constructE - _ZN83_INTERNAL_0d6314cb_47_flash_fwd_hdim128_bf16_paged_softcapall_sm80_cu_8e232a79_26894cuda3std3__45__cpo3endE)
_ZN83_INTERNAL_0d6314cb_47_flash_fwd_hdim128_bf16_paged_softcapall_sm80_cu_8e232a79_26894cuda3std3__45__cpo3endE:
	.zero		1
	.type		_ZN83_INTERNAL_0d6314cb_47_flash_fwd_hdim128_bf16_paged_softcapall_sm80_cu_8e232a79_26894cuda3std3__419piecewise_constructE,@object
	.size		_ZN83_INTERNAL_0d6314cb_47_flash_fwd_hdim128_bf16_paged_softcapall_sm80_cu_8e232a79_26894cuda3std3__419piecewise_constructE,(_ZN83_INTERNAL_0d6314cb_47_flash_fwd_hdim128_bf16_paged_softcapall_sm80_cu_8e232a79_26894cuda3std3__45__cpo4cendE - _ZN83_INTERNAL_0d6314cb_47_flash_fwd_hdim128_bf16_paged_softcapall_sm80_cu_8e232a79_26894cuda3std3__419piecewise_constructE)
_ZN83_INTERNAL_0d6314cb_47_flash_fwd_hdim128_bf16_paged_softcapall_sm80_cu_8e232a79_26894cuda3std3__419piecewise_constructE:
	.zero		1
	.type		_ZN83_INTERNAL_0d6314cb_47_flash_fwd_hdim128_bf16_paged_softcapall_sm80_cu_8e232a79_26894cuda3std3__45__cpo4cendE,@object
	.size		_ZN83_INTERNAL_0d6314cb_47_flash_fwd_hdim128_bf16_paged_softcapall_sm80_cu_8e232a79_26894cuda3std3__45__cpo4cendE,(_ZN83_INTERNAL_0d6314cb_47_flash_fwd_hdim128_bf16_paged_softcapall_sm80_cu_8e232a79_26894cuda3std6ranges3__45__cpo4swapE - _ZN83_INTERNAL_0d6314cb_47_flash_fwd_hdim128_bf16_paged_softcapall_sm80_cu_8e232a79_26894cuda3std3__45__cpo4cendE)
_ZN83_INTERNAL_0d6314cb_47_flash_fwd_hdim128_bf16_paged_softcapall_sm80_cu_8e232a79_26894cuda3std3__45__cpo4cendE:
	.zero		1
	.type		_ZN83_INTERNAL_0d6314cb_47_flash_fwd_hdim128_bf16_paged_softcapall_sm80_cu_8e232a79_26894cuda3std6ranges3__45__cpo4swapE,@object
	.size		_ZN83_INTERNAL_0d6314cb_47_flash_fwd_hdim128_bf16_paged_softcapall_sm80_cu_8e232a79_26894cuda3std6ranges3__45__cpo4swapE,(.L_7 - _ZN83_INTERNAL_0d6314cb_47_flash_fwd_hdim128_bf16_paged_softcapall_sm80_cu_8e232a79_26894cuda3std6ranges3__45__cpo4swapE)
_ZN83_INTERNAL_0d6314cb_47_flash_fwd_hdim128_bf16_paged_softcapall_sm80_cu_8e232a79_26894cuda3std6ranges3__45__cpo4swapE:
	.zero		1
.L_7:


//--------------------- .nv.shared._ZN7cutlass13device_kernelIN5flash19enable_sm80_to_sm89INS1_16FlashAttnFwdSm80INS1_25CollectiveMainloopFwdSm80ILi8ELi1ELb1EN4cute5tupleIJNS5_1CILi128EEES8_S8_EEELi128ENS_10bfloat16_tEfNS_4arch4Sm80ELb0ELb0ELb1ELb1ELb1ELb0ELb1ELb0EEENS1_21CollectiveEpilogueFwdIS9_NS6_IJNS7_ILi1EEESF_SF_EEESA_SC_Li256ELb1ELb1ELb0ELb0EEENS1_19SingleTileSchedulerILb1ELb0ELb1ELi128EEEEEEEEEvNT_6ParamsE --------------------------
	.section	.nv.shared._ZN7cutlass13device_kernelIN5flash19enable_sm80_to_sm89INS1_16FlashAttnFwdSm80INS1_25CollectiveMainloopFwdSm80ILi8ELi1ELb1EN4cute5tupleIJNS5_1CILi128EEES8_S8_EEELi128ENS_10bfloat16_tEfNS_4arch4Sm80ELb0ELb0ELb1ELb1ELb1ELb0ELb1ELb0EEENS1_21CollectiveEpilogueFwdIS9_NS6_IJNS7_ILi1EEESF_SF_EEESA_SC_Li256ELb1ELb1ELb0ELb0EEENS1_19SingleTileSchedulerILb1ELb0ELb1ELi128EEEEEEEEEvNT_6ParamsE,"aw",@nobits
	.sectionflags	@""
	.align	16


//--------------------- .nv.shared._ZN7cutlass13device_kernelIN5flash19enable_sm80_to_sm89INS1_16FlashAttnFwdSm80INS1_25CollectiveMainloopFwdSm80ILi8ELi1ELb1EN4cute5tupleIJNS5_1CILi128EEES8_S8_EEELi128ENS_10bfloat16_tEfNS_4arch4Sm80ELb0ELb0ELb1ELb1ELb1ELb1ELb1ELb0EEENS1_21CollectiveEpilogueFwdIS9_NS6_IJNS7_ILi1EEESF_SF_EEESA_SC_Li256ELb1ELb1ELb0ELb0EEENS1_19SingleTileSchedulerILb1ELb0ELb1ELi128EEEEEEEEEvNT_6ParamsE --------------------------
	.section	.nv.shared._ZN7cutlass13device_kernelIN5flash19enable_sm80_to_sm89INS1_16FlashAttnFwdSm80INS1_25CollectiveMainloopFwdSm80ILi8ELi1ELb1EN4cute5tupleIJNS5_1CILi128EEES8_S8_EEELi128ENS_10bfloat16_tEfNS_4arch4Sm80ELb0ELb0ELb1ELb1ELb1ELb1ELb1ELb0EEENS1_21CollectiveEpilogueFwdIS9_NS6_IJNS7_ILi1EEESF_SF_EEESA_SC_Li256ELb1ELb1ELb0ELb0EEENS1_19SingleTileSchedulerILb1ELb0ELb1ELi128EEEEEEEEEvNT_6ParamsE,"aw",@nobits
	.sectionflags	@""
	.align	16


//--------------------- .nv.shared._ZN7cutlass13device_kernelIN5flash19enable_sm80_to_sm89INS1_16FlashAttnFwdSm80INS1_25CollectiveMainloopFwdSm80ILi8ELi1ELb1EN4cute5tupleIJNS5_1CILi128EEENS7_ILi96EEES8_EEELi128ENS_10bfloat16_tEfNS_4arch4Sm80ELb0ELb1ELb1ELb0ELb1ELb0ELb1ELb0EEENS1_21CollectiveEpilogueFwdINS6_IJS8_S8_S9_EEENS6_IJNS7_ILi1EEESH_SH_EEESB_SD_Li256ELb0ELb1ELb0ELb0EEENS1_19SingleTileSchedulerILb0ELb0ELb1ELi128EEEEEEEEEvNT_6ParamsE --------------------------
	.section	.nv.shared._ZN7cutlass13device_kernelIN5flash19enable_sm80_to_sm89INS1_16FlashAttnFwdSm80INS1_25CollectiveMainloopFwdSm80ILi8ELi1ELb1EN4cute5tupleIJNS5_1CILi128EEENS7_ILi96EEES8_EEELi128ENS_10bfloat16_tEfNS_4arch4Sm80ELb0ELb1ELb1ELb0ELb1ELb0ELb1ELb0EEENS1_21CollectiveEpilogueFwdINS6_IJS8_S8_S9_EEENS6_IJNS7_ILi1EEESH_SH_EEESB_SD_Li256ELb0ELb1ELb0ELb0EEENS1_19SingleTileSchedulerILb0ELb0ELb1ELi128EEEEEEEEEvNT_6ParamsE,"aw",@nobits
	.sectionflags	@""
	.align	16


//--------------------- .nv.shared._ZN7cutlass13device_kernelIN5flash19enable_sm80_to_sm89INS1_16FlashAttnFwdSm80INS1_25CollectiveMainloopFwdSm80ILi8ELi1ELb1EN4cute5tupleIJNS5_1CILi128EEENS7_ILi96EEES8_EEELi128ENS_10bfloat16_tEfNS_4arch4Sm80ELb0ELb1ELb1ELb1ELb1ELb0ELb1ELb0EEENS1_21CollectiveEpilogueFwdINS6_IJS8_S8_S9_EEENS6_IJNS7_ILi1EEESH_SH_EEESB_SD_Li256ELb1ELb1ELb0ELb0EEENS1_19SingleTileSchedulerILb1ELb0ELb1ELi128EEEEEEEEEvNT_6ParamsE --------------------------
	.section	.nv.shared._ZN7cutlass13device_kernelIN5flash19enable_sm80_to_sm89INS1_16FlashAttnFwdSm80INS1_25CollectiveMainloopFwdSm80ILi8ELi1ELb1EN4cute5tupleIJNS5_1CILi128EEENS7_ILi96EEES8_EEELi128ENS_10bfloat16_tEfNS_4arch4Sm80ELb0ELb1ELb1ELb1ELb1ELb0ELb1ELb0EEENS1_21CollectiveEpilogueFwdINS6_IJS8_S8_S9_EEENS6_IJNS7_ILi1EEESH_SH_EEESB_SD_Li256ELb1ELb1ELb0ELb0EEENS1_19SingleTileSchedulerILb1ELb0ELb1ELi128EEEEEEEEEvNT_6ParamsE,"aw",@nobits
	.sectionflags	@""
	.align	16


//--------------------- .nv.shared._ZN7cutlass13device_kernelIN5flash19enable_sm80_to_sm89INS1_16FlashAttnFwdSm80INS1_25CollectiveMainloopFwdSm80ILi8ELi1ELb1EN4cute5tupleIJNS5_1CILi128EEENS7_ILi96EEES8_EEELi128ENS_10bfloat16_tEfNS_4arch4Sm80ELb0ELb1ELb1ELb1ELb1ELb1ELb1ELb0EEENS1_21CollectiveEpilogueFwdINS6_IJS8_S8_S9_EEENS6_IJNS7_ILi1EEESH_SH_EEESB_SD_Li256ELb1ELb1ELb0ELb0EEENS1_19SingleTileSchedulerILb1ELb0ELb1ELi128EEEEEEEEEvNT_6ParamsE --------------------------
	.section	.nv.shared._ZN7cutlass13device_kernelIN5flash19enable_sm80_to_sm89INS1_16FlashAttnFwdSm80INS1_25CollectiveMainloopFwdSm80ILi8ELi1ELb1EN4cute5tupleIJNS5_1CILi128EEENS7_ILi96EEES8_EEELi128ENS_10bfloat16_tEfNS_4arch4Sm80ELb0ELb1ELb1ELb1ELb1ELb1ELb1ELb0EEENS1_21CollectiveEpilogueFwdINS6_IJS8_S8_S9_EEENS6_IJNS7_ILi1EEESH_SH_EEESB_SD_Li256ELb1ELb1ELb0ELb0EEENS1_19SingleTileSchedulerILb1ELb0ELb1ELi128EEEEEEEEEvNT_6ParamsE,"aw",@nobits
	.sectionflags	@""
	.align	16


//--------------------- .nv.shared._ZN7cutlass13device_kernelIN5flash19enable_sm80_to_sm89INS1_16FlashAttnFwdSm80INS1_25CollectiveMainloopFwdSm80ILi8ELi1ELb1EN4cute5tupleIJNS5_1CILi128EEES8_S8_EEELi128ENS_10bfloat16_tEfNS_4arch4Sm80ELb1ELb0ELb1ELb0ELb1ELb0ELb1ELb0EEENS1_21CollectiveEpilogueFwdIS9_NS6_IJNS7_ILi1EEESF_SF_EEESA_SC_Li256ELb0ELb1ELb0ELb0EEENS1_30DynamicPersistentTileSchedulerILi256ELi256ELb0ELb1ELb0EEEEEEEEEvNT_6ParamsE --------------------------
	.section	.nv.shared._ZN7cutlass13device_kernelIN5flash19enable_sm80_to_sm89INS1_16FlashAttnFwdSm80INS1_25CollectiveMainloopFwdSm80ILi8ELi1ELb1EN4cute5tupleIJNS5_1CILi128EEES8_S8_EEELi128ENS_10bfloat16_tEfNS_4arch4Sm80ELb1ELb0ELb1ELb0ELb1ELb0ELb1ELb0EEENS1_21CollectiveEpilogueFwdIS9_NS6_IJNS7_ILi1EEESF_SF_EEESA_SC_Li256ELb0ELb1ELb0ELb0EEENS1_30DynamicPersistentTileSchedulerILi256ELi256ELb0ELb1ELb0EEEEEEEEEvNT_6ParamsE,"aw",@nobits
	.sectionflags	@""
	.align	16


//--------------------- .nv.shared._ZN7cutlass13device_kernelIN5flash19enable_sm80_to_sm89INS1_16FlashAttnFwdSm80INS1_25CollectiveMainloopFwdSm80ILi8ELi1ELb1EN4cute5tupleIJNS5_1CILi128EEES8_S8_EEELi128ENS_10bfloat16_tEfNS_4arch4Sm80ELb1ELb0ELb1ELb1ELb1ELb0ELb1ELb0EEENS1_21CollectiveEpilogueFwdIS9_NS6_IJNS7_ILi1EEESF_SF_EEESA_SC_Li256ELb1ELb1ELb0ELb0EEENS1_19SingleTileSchedulerILb1ELb0ELb1ELi128EEEEEEEEEvNT_6ParamsE --------------------------
	.section	.nv.shared._ZN7cutlass13device_kernelIN5flash19enable_sm80_to_sm89INS1_16FlashAttnFwdSm80INS1_25CollectiveMainloopFwdSm80ILi8ELi1ELb1EN4cute5tupleIJNS5_1CILi128EEES8_S8_EEELi128ENS_10bfloat16_tEfNS_4arch4Sm80ELb1ELb0ELb1ELb1ELb1ELb0ELb1ELb0EEENS1_21CollectiveEpilogueFwdIS9_NS6_IJNS7_ILi1EEESF_SF_EEESA_SC_Li256ELb1ELb1ELb0ELb0EEENS1_19SingleTileSchedulerILb1ELb0ELb1ELi128EEEEEEEEEvNT_6ParamsE,"aw",@nobits
	.sectionflags	@""
	.align	16


//--------------------- .nv.shared._ZN7cutlass13device_kernelIN5flash19enable_sm80_to_sm89INS1_16FlashAttnFwdSm80INS1_25CollectiveMainloopFwdSm80ILi8ELi1ELb1EN4cute5tupleIJNS5_1CILi128EEES8_S8_EEELi128ENS_10bfloat16_tEfNS_4arch4Sm80ELb1ELb0ELb1ELb1ELb1ELb1ELb1ELb0EEENS1_21CollectiveEpilogueFwdIS9_NS6_IJNS7_ILi1EEESF_SF_EEESA_SC_Li256ELb1ELb1ELb0ELb0EEENS1_19SingleTileSchedulerILb1ELb0ELb1ELi128EEEEEEEEEvNT_6ParamsE --------------------------
	.section	.nv.shared._ZN7cutlass13device_kernelIN5flash19enable_sm80_to_sm89INS1_16FlashAttnFwdSm80INS1_25CollectiveMainloopFwdSm80ILi8ELi1ELb1EN4cute5tupleIJNS5_1CILi128EEES8_S8_EEELi128ENS_10bfloat16_tEfNS_4arch4Sm80ELb1ELb0ELb1ELb1ELb1ELb1ELb1ELb0EEENS1_21CollectiveEpilogueFwdIS9_NS6_IJNS7_ILi1EEESF_SF_EEESA_SC_Li256ELb1ELb1ELb0ELb0EEENS1_19SingleTileSchedulerILb1ELb0ELb1ELi128EEEEEEEEEvNT_6ParamsE,"aw",@nobits
	.sectionflags	@""
	.align	16


//--------------------- .nv.shared._ZN7cutlass13device_kernelIN5flash19enable_sm80_to_sm89INS1_16FlashAttnFwdSm80INS1_25CollectiveMainloopFwdSm80ILi4ELi1ELb0EN4cute5tupleIJNS5_1CILi128EEENS7_ILi64EEES8_EEELi128ENS_10bfloat16_tEfNS_4arch4Sm80ELb0ELb0ELb1ELb0ELb1ELb0ELb1ELb0EEENS1_21CollectiveEpilogueFwdINS6_IJS8_S8_S9_EEENS6_IJNS7_ILi1EEESH_SH_EEESB_SD_Li128ELb0ELb1ELb0ELb0EEENS1_19SingleTileSchedulerILb0ELb0ELb1ELi128EEEEEEEEEvNT_6ParamsE --------------------------
	.section	.nv.shared._ZN7cutlass13device_kernelIN5flash19enable_sm80_to_sm89INS1_16FlashAttnFwdSm80INS1_25CollectiveMainloopFwdSm80ILi4ELi1ELb0EN4cute5tupleIJNS5_1CILi128EEENS7_ILi64EEES8_EEELi128ENS_10bfloat16_tEfNS_4arch4Sm80ELb0ELb0ELb1ELb0ELb1ELb0ELb1ELb0EEENS1_21CollectiveEpilogueFwdINS6_IJS8_S8_S9_EEENS6_IJNS7_ILi1EEESH_SH_EEESB_SD_Li128ELb0ELb1ELb0ELb0EEENS1_19SingleTileSchedulerILb0ELb0ELb1ELi128EEEEEEEEEvNT_6ParamsE,"aw",@nobits
	.sectionflags	@""
	.align	16


//--------------------- .nv.shared._ZN7cutlass13device_kernelIN5flash19enable_sm80_to_sm89INS1_16FlashAttnFwdSm80INS1_25CollectiveMainloopFwdSm80ILi4ELi1ELb0EN4cute5tupleIJNS5_1CILi128EEENS7_ILi64EEES8_EEELi128ENS_10bfloat16_tEfNS_4arch4Sm80ELb0ELb0ELb1ELb1ELb1ELb0ELb1ELb0EEENS1_21CollectiveEpilogueFwdINS6_IJS8_S8_S9_EEENS6_IJNS7_ILi1EEESH_SH_EEESB_SD_Li128ELb1ELb1ELb0ELb0EEENS1_19SingleTileSchedulerILb1ELb0ELb1ELi128EEEEEEEEEvNT_6ParamsE --------------------------
	.section	.nv.shared._ZN7cutlass13device_kernelIN5flash19enable_sm80_to_sm89INS1_16FlashAttnFwdSm80INS1_25CollectiveMainloopFwdSm80ILi4ELi1ELb0EN4cute5tupleIJNS5_1CILi128EEENS7_ILi64EEES8_EEELi128ENS_10bfloat16_tEfNS_4arch4Sm80ELb0ELb0ELb1ELb1ELb1ELb0ELb1ELb0EEENS1_21CollectiveEpilogueFwdINS6_IJS8_S8_S9_EEENS6_IJNS7_ILi1EEESH_SH_EEESB_SD_Li128ELb1ELb1ELb0ELb0EEENS1_19SingleTileSchedulerILb1ELb0ELb1ELi128EEEEEEEEEvNT_6ParamsE,"aw",@nobits
	.sectionflags	@""
	.align	16


//--------------------- .nv.shared._ZN7cutlass13device_kernelIN5flash19enable_sm80_to_sm89INS1_16FlashAttnFwdSm80INS1_25CollectiveMainloopFwdSm80ILi4ELi1ELb0EN4cute5tupleIJNS5_1CILi128EEENS7_ILi64EEES8_EEELi128ENS_10bfloat16_tEfNS_4arch4Sm80ELb0ELb0ELb1ELb1ELb1ELb1ELb1ELb0EEENS1_21CollectiveEpilogueFwdINS6_IJS8_S8_S9_EEENS6_IJNS7_ILi1EEESH_SH_EEESB_SD_Li128ELb1ELb1ELb0ELb0EEENS1_19SingleTileSchedulerILb1ELb0ELb1ELi128EEEEEEEEEvNT_6ParamsE --------------------------
	.section	.nv.shared._ZN7cutlass13device_kernelIN5flash19enable_sm80_to_sm89INS1_16FlashAttnFwdSm80INS1_25CollectiveMainloopFwdSm80ILi4ELi1ELb0EN4cute5tupleIJNS5_1CILi128EEENS7_ILi64EEES8_EEELi128ENS_10bfloat16_tEfNS_4arch4Sm80ELb0ELb0ELb1ELb1ELb1ELb1ELb1ELb0EEENS1_21CollectiveEpilogueFwdINS6_IJS8_S8_S9_EEENS6_IJNS7_ILi1EEESH_SH_EEESB_SD_Li128ELb1ELb1ELb0ELb0EEENS1_19SingleTileSchedulerILb1ELb0ELb1ELi128EEEEEEEEEvNT_6ParamsE,"aw",@nobits
	.sectionflags	@""
	.align	16


//--------------------- .nv.shared._ZN7cutlass13device_kernelIN5flash19enable_sm80_to_sm89INS1_16FlashAttnFwdSm80INS1_25CollectiveMainloopFwdSm80ILi4ELi1ELb0EN4cute5tupleIJNS5_1CILi128EEENS7_ILi48EEES8_EEELi128ENS_10bfloat16_tEfNS_4arch4Sm80ELb0ELb1ELb1ELb0ELb1ELb0ELb1ELb0EEENS1_21CollectiveEpilogueFwdINS6_IJS8_S8_S9_EEENS6_IJNS7_ILi1EEESH_SH_EEESB_SD_Li128ELb0ELb1ELb0ELb0EEENS1_19SingleTileSchedulerILb0ELb0ELb1ELi128EEEEEEEEEvNT_6ParamsE --------------------------
	.section	.nv.shared._ZN7cutlass13device_kernelIN5flash19enable_sm80_to_sm89INS1_16FlashAttnFwdSm80INS1_25CollectiveMainloopFwdSm80ILi4ELi1ELb0EN4cute5tupleIJNS5_1CILi128EEENS7_ILi48EEES8_EEELi128ENS_10bfloat16_tEfNS_4arch4Sm80ELb0ELb1ELb1ELb0ELb1ELb0ELb1ELb0EEENS1_21CollectiveEpilogueFwdINS6_IJS8_S8_S9_EEENS6_IJNS7_ILi1EEESH_SH_EEESB_SD_Li128ELb0ELb1ELb0ELb0EEENS1_19SingleTileSchedulerILb0ELb0ELb1ELi128EEEEEEEEEvNT_6ParamsE,"aw",@nobits
	.sectionflags	@""
	.align	16


//--------------------- .nv.shared._ZN7cutlass13device_kernelIN5flash19enable_sm80_to_sm89INS1_16FlashAttnFwdSm80INS1_25CollectiveMainloopFwdSm80ILi4ELi1ELb0EN4cute5tupleIJNS5_1CILi128EEENS7_ILi48EEES8_EEELi128ENS_10bfloat16_tEfNS_4arch4Sm80ELb0ELb1ELb1ELb1ELb1ELb0ELb1ELb0EEENS1_21CollectiveEpilogueFwdINS6_IJS8_S8_S9_EEENS6_IJNS7_ILi1EEESH_SH_EEESB_SD_Li128ELb1ELb1ELb0ELb0EEENS1_19SingleTileSchedulerILb1ELb0ELb1ELi128EEEEEEEEEvNT_6ParamsE --------------------------
	.section	.nv.shared._ZN7cutlass13device_kernelIN5flash19enable_sm80_to_sm89INS1_16FlashAttnFwdSm80INS1_25CollectiveMainloopFwdSm80ILi4ELi1ELb0EN4cute5tupleIJNS5_1CILi128EEENS7_ILi48EEES8_EEELi128ENS_10bfloat16_tEfNS_4arch4Sm80ELb0ELb1ELb1ELb1ELb1ELb0ELb1ELb0EEENS1_21CollectiveEpilogueFwdINS6_IJS8_S8_S9_EEENS6_IJNS7_ILi1EEESH_SH_EEESB_SD_Li128ELb1ELb1ELb0ELb0EEENS1_19SingleTileSchedulerILb1ELb0ELb1ELi128EEEEEEEEEvNT_6ParamsE,"aw",@nobits
	.sectionflags	@""
	.align	16


//--------------------- .nv.shared._ZN7cutlass13device_kernelIN5flash19enable_sm80_to_sm89INS1_16FlashAttnFwdSm80INS1_25CollectiveMainloopFwdSm80ILi4ELi1ELb0EN4cute5tupleIJNS5_1CILi128EEENS7_ILi48EEES8_EEELi128ENS_10bfloat16_tEfNS_4arch4Sm80ELb0ELb1ELb1ELb1ELb1ELb1ELb1ELb0EEENS1_21CollectiveEpilogueFwdINS6_IJS8_S8_S9_EEENS6_IJNS7_ILi1EEESH_SH_EEESB_SD_Li128ELb1ELb1ELb0ELb0EEENS1_19SingleTileSchedulerILb1ELb0ELb1ELi128EEEEEEEEEvNT_6ParamsE --------------------------
	.section	.nv.shared._ZN7cutlass13device_kernelIN5flash19enable_sm80_to_sm89INS1_16FlashAttnFwdSm80INS1_25CollectiveMainloopFwdSm80ILi4ELi1ELb0EN4cute5tupleIJNS5_1CILi128EEENS7_ILi48EEES8_EEELi128ENS_10bfloat16_tEfNS_4arch4Sm80ELb0ELb1ELb1ELb1ELb1ELb1ELb1ELb0EEENS1_21CollectiveEpilogueFwdINS6_IJS8_S8_S9_EEENS6_IJNS7_ILi1EEESH_SH_EEESB_SD_Li128ELb1ELb1ELb0ELb0EEENS1_19SingleTileSchedulerILb1ELb0ELb1ELi128EEEEEEEEEvNT_6ParamsE,"aw",@nobits
	.sectionflags	@""
	.align	16


//--------------------- .nv.shared._ZN7cutlass13device_kernelIN5flash19enable_sm80_to_sm89INS1_16FlashAttnFwdSm80INS1_25CollectiveMainloopFwdSm80ILi4ELi1ELb0EN4cute5tupleIJNS5_1CILi128EEENS7_ILi64EEES8_EEELi128ENS_10bfloat16_tEfNS_4arch4Sm80ELb1ELb0ELb1ELb0ELb1ELb0ELb1ELb0EEENS1_21CollectiveEpilogueFwdINS6_IJS8_S8_S9_EEENS6_IJNS7_ILi1EEESH_SH_EEESB_SD_Li128ELb0ELb1ELb0ELb0EEENS1_30DynamicPersistentTileSchedulerILi128ELi128ELb0ELb1ELb0EEEEEEEEEvNT_6ParamsE --------------------------
	.section	.nv.shared._ZN7cutlass13device_kernelIN5flash19enable_sm80_to_sm89INS1_16FlashAttnFwdSm80INS1_25CollectiveMainloopFwdSm80ILi4ELi1ELb0EN4cute5tupleIJNS5_1CILi128EEENS7_ILi64EEES8_EEELi128ENS_10bfloat16_tEfNS_4arch4Sm80ELb1ELb0ELb1ELb0ELb1ELb0ELb1ELb0EEENS1_21CollectiveEpilogueFwdINS6_IJS8_S8_S9_EEENS6_IJNS7_ILi1EEESH_SH_EEESB_SD_Li128ELb0ELb1ELb0ELb0EEENS1_30DynamicPersistentTileSchedulerILi128ELi128ELb0ELb1ELb0EEEEEEEEEvNT_6ParamsE,"aw",@nobits
	.sectionflags	@""
	.align	16


//--------------------- .nv.shared._ZN7cutlass13device_kernelIN5flash19enable_sm80_to_sm89INS1_16FlashAttnFwdSm80INS1_25CollectiveMainloopFwdSm80ILi4ELi1ELb0EN4cute5tupleIJNS5_1CILi128EEENS7_ILi64EEES8_EEELi128ENS_10bfloat16_tEfNS_4arch4Sm80ELb1ELb0ELb1ELb1ELb1ELb0ELb1ELb0EEENS1_21CollectiveEpilogueFwdINS6_IJS8_S8_S9_EEENS6_IJNS7_ILi1EEESH_SH_EEESB_SD_Li128ELb1ELb1ELb0ELb0EEENS1_19SingleTileSchedulerILb1ELb0ELb1ELi128EEEEEEEEEvNT_6ParamsE --------------------------
	.section	.nv.shared._ZN7cutlass13device_kernelIN5flash19enable_sm80_to_sm89INS1_16FlashAttnFwdSm80INS1_25CollectiveMainloopFwdSm80ILi4ELi1ELb0EN4cute5tupleIJNS5_1CILi128EEENS7_ILi64EEES8_EEELi128ENS_10bfloat16_tEfNS_4arch4Sm80ELb1ELb0ELb1ELb1ELb1ELb0ELb1ELb0EEENS1_21CollectiveEpilogueFwdINS6_IJS8_S8_S9_EEENS6_IJNS7_ILi1EEESH_SH_EEESB_SD_Li128ELb1ELb1ELb0ELb0EEENS1_19SingleTileSchedulerILb1ELb0ELb1ELi128EEEEEEEEEvNT_6ParamsE,"aw",@nobits
	.sectionflags	@""
	.align	16


//--------------------- .nv.shared._ZN7cutlass13device_kernelIN5flash19enable_sm80_to_sm89INS1_16FlashAttnFwdSm80INS1_25CollectiveMainloopFwdSm80ILi4ELi1ELb0EN4cute5tupleIJNS5_1CILi128EEENS7_ILi64EEES8_EEELi128ENS_10bfloat16_tEfNS_4arch4Sm80ELb1ELb0ELb1ELb1ELb1ELb1ELb1ELb0EEENS1_21CollectiveEpilogueFwdINS6_IJS8_S8_S9_EEENS6_IJNS7_ILi1EEESH_SH_EEESB_SD_Li128ELb1ELb1ELb0ELb0EEENS1_19SingleTileSchedulerILb1ELb0ELb1ELi128EEEEEEEEEvNT_6ParamsE --------------------------
	.section	.nv.shared._ZN7cutlass13device_kernelIN5flash19enable_sm80_to_sm89INS1_16FlashAttnFwdSm80INS1_25CollectiveMainloopFwdSm80ILi4ELi1ELb0EN4cute5tupleIJNS5_1CILi128EEENS7_ILi64EEES8_EEELi128ENS_10bfloat16_tEfNS_4arch4Sm80ELb1ELb0ELb1ELb1ELb1ELb1ELb1ELb0EEENS1_21CollectiveEpilogueFwdINS6_IJS8_S8_S9_EEENS6_IJNS7_ILi1EEESH_SH_EEESB_SD_Li128ELb1ELb1ELb0ELb0EEENS1_19SingleTileSchedulerILb1ELb0ELb1ELi128EEEEEEEEEvNT_6ParamsE,"aw",@nobits
	.sectionflags	@""
	.align	16


//--------------------- .nv.shared._ZN7cutlass13device_kernelIN5flash19enable_sm80_to_sm89INS1_16FlashAttnFwdSm80INS1_25CollectiveMainloopFwdSm80ILi8ELi1ELb1EN4cute5tupleIJNS5_1CILi128EEES8_S8_EEELi128ENS_10bfloat16_tEfNS_4arch4Sm80ELb0ELb0ELb0ELb0ELb1ELb0ELb1ELb0EEENS1_21CollectiveEpilogueFwdIS9_NS6_IJNS7_ILi1EEESF_SF_EEESA_SC_Li256ELb0ELb1ELb0ELb0EEENS1_19SingleTileSchedulerILb0ELb0ELb1ELi128EEEEEEEEEvNT_6ParamsE --------------------------
	.section	.nv.shared._ZN7cutlass13device_kernelIN5flash19enable_sm80_to_sm89INS1_16FlashAttnFwdSm80INS1_25CollectiveMainloopFwdSm80ILi8ELi1ELb1EN4cute5tupleIJNS5_1CILi128EEES8_S8_EEELi128ENS_10bfloat16_tEfNS_4arch4Sm80ELb0ELb0ELb0ELb0ELb1ELb0ELb1ELb0EEENS1_21CollectiveEpilogueFwdIS9_NS6_IJNS7_ILi1EEESF_SF_EEESA_SC_Li256ELb0ELb1ELb0ELb0EEENS1_19SingleTileSchedulerILb0ELb0ELb1ELi128EEEEEEEEEvNT_6ParamsE,"aw",@nobits
	.sectionflags	@""
	.align	16


//--------------------- .nv.shared._ZN7cutlass13device_kernelIN5flash19enable_sm80_to_sm89INS1_16FlashAttnFwdSm80INS1_25CollectiveMainloopFwdSm80ILi8ELi1ELb1EN4cute5tupleIJNS5_1CILi128EEES8_S8_EEELi128ENS_10bfloat16_tEfNS_4arch4Sm80ELb0ELb0ELb0ELb1ELb1ELb0ELb1ELb0EEENS1_21CollectiveEpilogueFwdIS9_NS6_IJNS7_ILi1EEESF_SF_EEESA_SC_Li256ELb1ELb1ELb0ELb0EEENS1_19SingleTileSchedulerILb1ELb0ELb1ELi128EEEEEEEEEvNT_6ParamsE --------------------------
	.section	.nv.shared._ZN7cutlass13device_kernelIN5flash19enable_sm80_to_sm89INS1_16FlashAttnFwdSm80INS1_25CollectiveMainloopFwdSm80ILi8ELi1ELb1EN4cute5tupleIJNS5_1CILi128EEES8_S8_EEELi128ENS_10bfloat16_tEfNS_4arch4Sm80ELb0ELb0ELb0ELb1ELb1ELb0ELb1ELb0EEENS1_21CollectiveEpilogueFwdIS9_NS6_IJNS7_ILi1EEESF_SF_EEESA_SC_Li256ELb1ELb1ELb0ELb0EEENS1_19SingleTileSchedulerILb1ELb0ELb1ELi128EEEEEEEEEvNT_6ParamsE,"aw",@nobits
	.sectionflags	@""
	.align	16


//--------------------- .nv.shared._ZN7cutlass13device_kernelIN5flash19enable_sm80_to_sm89INS1_16FlashAttnFwdSm80INS1_25CollectiveMainloopFwdSm80ILi8ELi1ELb1EN4cute5tupleIJNS5_1CILi128EEES8_S8_EEELi128ENS_10bfloat16_tEfNS_4arch4Sm80ELb0ELb0ELb0ELb1ELb1ELb1ELb1ELb0EEENS1_21CollectiveEpilogueFwdIS9_NS6_IJNS7_ILi1EEESF_SF_EEESA_SC_Li256ELb1ELb1ELb0ELb0EEENS1_19SingleTileSchedulerILb1ELb0ELb1ELi128EEEEEEEEEvNT_6ParamsE --------------------------
	.section	.nv.shared._ZN7cutlass13device_kernelIN5flash19enable_sm80_to_sm89INS1_16FlashAttnFwdSm80INS1_25CollectiveMainloopFwdSm80ILi8ELi1ELb1EN4cute5tupleIJNS5_1CILi128EEES8_S8_EEELi128ENS_10bfloat16_tEfNS_4arch4Sm80ELb0ELb0ELb0ELb1ELb1ELb1ELb1ELb0EEENS1_21CollectiveEpilogueFwdIS9_NS6_IJNS7_ILi1EEESF_SF_EEESA_SC_Li256ELb1ELb1ELb0ELb0EEENS1_19SingleTileSchedulerILb1ELb0ELb1ELi128EEEEEEEEEvNT_6ParamsE,"aw",@nobits
	.sectionflags	@""
	.align	16


//--------------------- .nv.shared._ZN7cutlass13device_kernelIN5flash19enable_sm80_to_sm89INS1_16FlashAttnFwdSm80INS1_25CollectiveMainloopFwdSm80ILi8ELi1ELb1EN4cute5tupleIJNS5_1CILi128EEENS7_ILi96EEES8_EEELi128ENS_10bfloat16_tEfNS_4arch4Sm80ELb0ELb1ELb0ELb0ELb1ELb0ELb1ELb0EEENS1_21CollectiveEpilogueFwdINS6_IJS8_S8_S9_EEENS6_IJNS7_ILi1EEESH_SH_EEESB_SD_Li256ELb0ELb1ELb0ELb0EEENS1_19SingleTileSchedulerILb0ELb0ELb1ELi128EEEEEEEEEvNT_6ParamsE --------------------------
	.section	.nv.shared._ZN7cutlass13device_kernelIN5flash19enable_sm80_to_sm89INS1_16FlashAttnFwdSm80INS1_25CollectiveMainloopFwdSm80ILi8ELi1ELb1EN4cute5tupleIJNS5_1CILi128EEENS7_ILi96EEES8_EEELi128ENS_10bfloat16_tEfNS_4arch4Sm80ELb0ELb1ELb0ELb0ELb1ELb0ELb1ELb0EEENS1_21CollectiveEpilogueFwdINS6_IJS8_S8_S9_EEENS6_IJNS7_ILi1EEESH_SH_EEESB_SD_Li256ELb0ELb1ELb0ELb0EEENS1_19SingleTileSchedulerILb0ELb0ELb1ELi128EEEEEEEEEvNT_6ParamsE,"aw",@nobits
	.sectionflags	@""
	.align	16


//--------------------- .nv.shared._ZN7cutlass13device_kernelIN5flash19enable_sm80_to_sm89INS1_16FlashAttnFwdSm80INS1_25CollectiveMainloopFwdSm80ILi8ELi1ELb1EN4cute5tupleIJNS5_1CILi128EEENS7_ILi96EEES8_EEELi128ENS_10bfloat16_tEfNS_4arch4Sm80ELb0ELb1ELb0ELb1ELb1ELb0ELb1ELb0EEENS1_21CollectiveEpilogueFwdINS6_IJS8_S8_S9_EEENS6_IJNS7_ILi1EEESH_SH_EEESB_SD_Li256ELb1ELb1ELb0ELb0EEENS1_19SingleTileSchedulerILb1ELb0ELb1ELi128EEEEEEEEEvNT_6ParamsE --------------------------
	.section	.nv.shared._ZN7cutlass13device_kernelIN5flash19enable_sm80_to_sm89INS1_16FlashAttnFwdSm80INS1_25CollectiveMainloopFwdSm80ILi8ELi1ELb1EN4cute5tupleIJNS5_1CILi128EEENS7_ILi96EEES8_EEELi128ENS_10bfloat16_tEfNS_4arch4Sm80ELb0ELb1ELb0ELb1ELb1ELb0ELb1ELb0EEENS1_21CollectiveEpilogueFwdINS6_IJS8_S8_S9_EEENS6_IJNS7_ILi1EEESH_SH_EEESB_SD_Li256ELb1ELb1ELb0ELb0EEENS1_19SingleTileSchedulerILb1ELb0ELb1ELi128EEEEEEEEEvNT_6ParamsE,"aw",@nobits
	.sectionflags	@""
	.align	16


//--------------------- .nv.shared._ZN7cutlass13device_kernelIN5flash19enable_sm80_to_sm89INS1_16FlashAttnFwdSm80INS1_25CollectiveMainloopFwdSm80ILi8ELi1ELb1EN4cute5tupleIJNS5_1CILi128EEENS7_ILi96EEES8_EEELi128ENS_10bfloat16_tEfNS_4arch4Sm80ELb0ELb1ELb0ELb1ELb1ELb1ELb1ELb0EEENS1_21CollectiveEpilogueFwdINS6_IJS8_S8_S9_EEENS6_IJNS7_ILi1EEESH_SH_EEESB_SD_Li256ELb1ELb1ELb0ELb0EEENS1_19SingleTileSchedulerILb1ELb0ELb1ELi128EEEEEEEEEvNT_6ParamsE --------------------------
	.section	.nv.shared._ZN7cutlass13device_kernelIN5flash19enable_sm80_to_sm89INS1_16FlashAttnFwdSm80INS1_25CollectiveMainloopFwdSm80ILi8ELi1ELb1EN4cute5tupleIJNS5_1CILi128EEENS7_ILi96EEES8_EEELi128ENS_10bfloat16_tEfNS_4arch4Sm80ELb0ELb1ELb0ELb1ELb1ELb1ELb1ELb0EEENS1_21CollectiveEpilogueFwdINS6_IJS8_S8_S9_EEENS6_IJNS7_ILi1EEESH_SH_EEESB_SD_Li256ELb1ELb1ELb0ELb0EEENS1_19SingleTileSchedulerILb1ELb0ELb1ELi128EEEEEEEEEvNT_6ParamsE,"aw",@nobits
	.sectionflags	@""
	.align	16


//--------------------- .nv.shared._ZN7cutlass13device_kernelIN5flash19enable_sm80_to_sm89INS1_16FlashAttnFwdSm80INS1_25CollectiveMainloopFwdSm80ILi8ELi1ELb1EN4cute5tupleIJNS5_1CILi128EEES8_S8_EEELi128ENS_10bfloat16_tEfNS_4arch4Sm80ELb1ELb0ELb0ELb0ELb1ELb0ELb1ELb0EEENS1_21CollectiveEpilogueFwdIS9_NS6_IJNS7_ILi1EEESF_SF_EEESA_SC_Li256ELb0ELb1ELb0ELb0EEENS1_30DynamicPersistentTileSchedulerILi256ELi256ELb0ELb1ELb0EEEEEEEEEvNT_6ParamsE --------------------------
	.section	.nv.shared._ZN7cutlass13device_kernelIN5flash19enable_sm80_to_sm89INS1_16FlashAttnFwdSm80INS1_25CollectiveMainloopFwdSm80ILi8ELi1ELb1EN4cute5tupleIJNS5_1CILi128EEES8_S8_EEELi128ENS_10bfloat16_tEfNS_4arch4Sm80ELb1ELb0ELb0ELb0ELb1ELb0ELb1ELb0EEENS1_21CollectiveEpilogueFwdIS9_NS6_IJNS7_ILi1EEESF_SF_EEESA_SC_Li256ELb0ELb1ELb0ELb0EEENS1_30DynamicPersistentTileSchedulerILi256ELi256ELb0ELb1ELb0EEEEEEEEEvNT_6ParamsE,"aw",@nobits
	.sectionflags	@""
	.align	16


//--------------------- .nv.shared._ZN7cutlass13device_kernelIN5flash19enable_sm80_to_sm89INS1_16FlashAttnFwdSm80INS1_25CollectiveMainloopFwdSm80ILi8ELi1ELb1EN4cute5tupleIJNS5_1CILi128EEES8_S8_EEELi128ENS_10bfloat16_tEfNS_4arch4Sm80ELb1ELb0ELb0ELb1ELb1ELb0ELb1ELb0EEENS1_21CollectiveEpilogueFwdIS9_NS6_IJNS7_ILi1EEESF_SF_EEESA_SC_Li256ELb1ELb1ELb0ELb0EEENS1_19SingleTileSchedulerILb1ELb0ELb1ELi128EEEEEEEEEvNT_6ParamsE --------------------------
	.section	.nv.shared._ZN7cutlass13device_kernelIN5flash19enable_sm80_to_sm89INS1_16FlashAttnFwdSm80INS1_25CollectiveMainloopFwdSm80ILi8ELi1ELb1EN4cute5tupleIJNS5_1CILi128EEES8_S8_EEELi128ENS_10bfloat16_tEfNS_4arch4Sm80ELb1ELb0ELb0ELb1ELb1ELb0ELb1ELb0EEENS1_21CollectiveEpilogueFwdIS9_NS6_IJNS7_ILi1EEESF_SF_EEESA_SC_Li256ELb1ELb1ELb0ELb0EEENS1_19SingleTileSchedulerILb1ELb0ELb1ELi128EEEEEEEEEvNT_6ParamsE,"aw",@nobits
	.sectionflags	@""
	.align	16


//--------------------- .nv.shared._ZN7cutlass13device_kernelIN5flash19enable_sm80_to_sm89INS1_16FlashAttnFwdSm80INS1_25CollectiveMainloopFwdSm80ILi8ELi1ELb1EN4cute5tupleIJNS5_1CILi128EEES8_S8_EEELi128ENS_10bfloat16_tEfNS_4arch4Sm80ELb1ELb0ELb0ELb1ELb1ELb1ELb1ELb0EEENS1_21CollectiveEpilogueFwdIS9_NS6_IJNS7_ILi1EEESF_SF_EEESA_SC_Li256ELb1ELb1ELb0ELb0EEENS1_19SingleTileSchedulerILb1ELb0ELb1ELi128EEEEEEEEEvNT_6ParamsE --------------------------
	.section	.nv.shared._ZN7cutlass13device_kernelIN5flash19enable_sm80_to_sm89INS1_16FlashAttnFwdSm80INS1_25CollectiveMainloopFwdSm80ILi8ELi1ELb1EN4cute5tupleIJNS5_1CILi128EEES8_S8_EEELi128ENS_10bfloat16_tEfNS_4arch4Sm80ELb1ELb0ELb0ELb1ELb1ELb1ELb1ELb0EEENS1_21CollectiveEpilogueFwdIS9_NS6_IJNS7_ILi1EEESF_SF_EEESA_SC_Li256ELb1ELb1ELb0ELb0EEENS1_19SingleTileSchedulerILb1ELb0ELb1ELi128EEEEEEEEEvNT_6ParamsE,"aw",@nobits
	.sectionflags	@""
	.align	16


//--------------------- .nv.shared._ZN7cutlass13device_kernelIN5flash19enable_sm80_to_sm89INS1_16FlashAttnFwdSm80INS1_25CollectiveMainloopFwdSm80ILi4ELi1ELb0EN4cute5tupleIJNS5_1CILi128EEENS7_ILi64EEES8_EEELi128ENS_10bfloat16_tEfNS_4arch4Sm80ELb0ELb0ELb0ELb0ELb1ELb0ELb1ELb0EEENS1_21CollectiveEpilogueFwdINS6_IJS8_S8_S9_EEENS6_IJNS7_ILi1EEESH_SH_EEESB_SD_Li128ELb0ELb1ELb0ELb0EEENS1_19SingleTileSchedulerILb0ELb0ELb1ELi128EEEEEEEEEvNT_6ParamsE --------------------------
	.section	.nv.shared._ZN7cutlass13device_kernelIN5flash19enable_sm80_to_sm89INS1_16FlashAttnFwdSm80INS1_25CollectiveMainloopFwdSm80ILi4ELi1ELb0EN4cute5tupleIJNS5_1CILi128EEENS7_ILi64EEES8_EEELi128ENS_10bfloat16_tEfNS_4arch4Sm80ELb0ELb0ELb0ELb0ELb1ELb0ELb1ELb0EEENS1_21CollectiveEpilogueFwdINS6_IJS8_S8_S9_EEENS6_IJNS7_ILi1EEESH_SH_EEESB_SD_Li128ELb0ELb1ELb0ELb0EEENS1_19SingleTileSchedulerILb0ELb0ELb1ELi128EEEEEEEEEvNT_6ParamsE,"aw",@nobits
	.sectionflags	@""
	.align	16


//--------------------- .nv.shared._ZN7cutlass13device_kernelIN5flash19enable_sm80_to_sm89INS1_16FlashAttnFwdSm80INS1_25CollectiveMainloopFwdSm80ILi4ELi1ELb0EN4cute5tupleIJNS5_1CILi128EEENS7_ILi64EEES8_EEELi128ENS_10bfloat16_tEfNS_4arch4Sm80ELb0ELb0ELb0ELb1ELb1ELb0ELb1ELb0EEENS1_21CollectiveEpilogueFwdINS6_IJS8_S8_S9_EEENS6_IJNS7_ILi1EEESH_SH_EEESB_SD_Li128ELb1ELb1ELb0ELb0EEENS1_19SingleTileSchedulerILb1ELb0ELb1ELi128EEEEEEEEEvNT_6ParamsE --------------------------
	.section	.nv.shared._ZN7cutlass13device_kernelIN5flash19enable_sm80_to_sm89INS1_16FlashAttnFwdSm80INS1_25CollectiveMainloopFwdSm80ILi4ELi1ELb0EN4cute5tupleIJNS5_1CILi128EEENS7_ILi64EEES8_EEELi128ENS_10bfloat16_tEfNS_4arch4Sm80ELb0ELb0ELb0ELb1ELb1ELb0ELb1ELb0EEENS1_21CollectiveEpilogueFwdINS6_IJS8_S8_S9_EEENS6_IJNS7_ILi1EEESH_SH_EEESB_SD_Li128ELb1ELb1ELb0ELb0EEENS1_19SingleTileSchedulerILb1ELb0ELb1ELi128EEEEEEEEEvNT_6ParamsE,"aw",@nobits
	.sectionflags	@""
	.align	16


//--------------------- .nv.shared._ZN7cutlass13device_kernelIN5flash19enable_sm80_to_sm89INS1_16FlashAttnFwdSm80INS1_25CollectiveMainloopFwdSm80ILi4ELi1ELb0EN4cute5tupleIJNS5_1CILi128EEENS7_ILi64EEES8_EEELi128ENS_10bfloat16_tEfNS_4arch4Sm80ELb0ELb0ELb0ELb1ELb1ELb1ELb1ELb0EEENS1_21CollectiveEpilogueFwdINS6_IJS8_S8_S9_EEENS6_IJNS7_ILi1EEESH_SH_EEESB_SD_Li128ELb1ELb1ELb0ELb0EEENS1_19SingleTileSchedulerILb1ELb0ELb1ELi128EEEEEEEEEvNT_6ParamsE --------------------------
	.section	.nv.shared._ZN7cutlass13device_kernelIN5flash19enable_sm80_to_sm89INS1_16FlashAttnFwdSm80INS1_25CollectiveMainloopFwdSm80ILi4ELi1ELb0EN4cute5tupleIJNS5_1CILi128EEENS7_ILi64EEES8_EEELi128ENS_10bfloat16_tEfNS_4arch4Sm80ELb0ELb0ELb0ELb1ELb1ELb1ELb1ELb0EEENS1_21CollectiveEpilogueFwdINS6_IJS8_S8_S9_EEENS6_IJNS7_ILi1EEESH_SH_EEESB_SD_Li128ELb1ELb1ELb0ELb0EEENS1_19SingleTileSchedulerILb1ELb0ELb1ELi128EEEEEEEEEvNT_6ParamsE,"aw",@nobits
	.sectionflags	@""
	.align	16


//--------------------- .nv.shared._ZN7cutlass13device_kernelIN5flash19enable_sm80_to_sm89INS1_16FlashAttnFwdSm80INS1_25CollectiveMainloopFwdSm80ILi4ELi1ELb0EN4cute5tupleIJNS5_1CILi128EEENS7_ILi48EEES8_EEELi128ENS_10bfloat16_tEfNS_4arch4Sm80ELb0ELb1ELb0ELb0ELb1ELb0ELb1ELb0EEENS1_21CollectiveEpilogueFwdINS6_IJS8_S8_S9_EEENS6_IJNS7_ILi1EEESH_SH_EEESB_SD_Li128ELb0ELb1ELb0ELb0EEENS1_19SingleTileSchedulerILb0ELb0ELb1ELi128EEEEEEEEEvNT_6ParamsE --------------------------
	.section	.nv.shared._ZN7cutlass13device_kernelIN5flash19enable_sm80_to_sm89INS1_16FlashAttnFwdSm80INS1_25CollectiveMainloopFwdSm80ILi4ELi1ELb0EN4cute5tupleIJNS5_1CILi128EEENS7_ILi48EEES8_EEELi128ENS_10bfloat16_tEfNS_4arch4Sm80ELb0ELb1ELb0ELb0ELb1ELb0ELb1ELb0EEENS1_21CollectiveEpilogueFwdINS6_IJS8_S8_S9_EEENS6_IJNS7_ILi1EEESH_SH_EEESB_SD_Li128ELb0ELb1ELb0ELb0EEENS1_19SingleTileSchedulerILb0ELb0ELb1ELi128EEEEEEEEEvNT_6ParamsE,"aw",@nobits
	.sectionflags	@""
	.align	16


//--------------------- .nv.shared._ZN7cutlass13device_kernelIN5flash19enable_sm80_to_sm89INS1_16FlashAttnFwdSm80INS1_25CollectiveMainloopFwdSm80ILi4ELi1ELb0EN4cute5tupleIJNS5_1CILi128EEENS7_ILi48EEES8_EEELi128ENS_10bfloat16_tEfNS_4arch4Sm80ELb0ELb1ELb0ELb1ELb1ELb0ELb1ELb0EEENS1_21CollectiveEpilogueFwdINS6_IJS8_S8_S9_EEENS6_IJNS7_ILi1EEESH_SH_EEESB_SD_Li128ELb1ELb1ELb0ELb0EEENS1_19SingleTileSchedulerILb1ELb0ELb1ELi128EEEEEEEEEvNT_6ParamsE --------------------------
	.section	.nv.shared._ZN7cutlass13device_kernelIN5flash19enable_sm80_to_sm89INS1_16FlashAttnFwdSm80INS1_25CollectiveMainloopFwdSm80ILi4ELi1ELb0EN4cute5tupleIJNS5_1CILi128EEENS7_ILi48EEES8_EEELi128ENS_10bfloat16_tEfNS_4arch4Sm80ELb0ELb1ELb0ELb1ELb1ELb0ELb1ELb0EEENS1_21CollectiveEpilogueFwdINS6_IJS8_S8_S9_EEENS6_IJNS7_ILi1EEESH_SH_EEESB_SD_Li128ELb1ELb1ELb0ELb0EEENS1_19SingleTileSchedulerILb1ELb0ELb1ELi128EEEEEEEEEvNT_6ParamsE,"aw",@nobits
	.sectionflags	@""
	.align	16


//--------------------- .nv.shared._ZN7cutlass13device_kernelIN5flash19enable_sm80_to_sm89INS1_16FlashAttnFwdSm80INS1_25CollectiveMainloopFwdSm80ILi4ELi1ELb0EN4cute5tupleIJNS5_1CILi128EEENS7_ILi48EEES8_EEELi128ENS_10bfloat16_tEfNS_4arch4Sm80ELb0ELb1ELb0ELb1ELb1ELb1ELb1ELb0EEENS1_21CollectiveEpilogueFwdINS6_IJS8_S8_S9_EEENS6_IJNS7_ILi1EEESH_SH_EEESB_SD_Li128ELb1ELb1ELb0ELb0EEENS1_19SingleTileSchedulerILb1ELb0ELb1ELi128EEEEEEEEEvNT_6ParamsE --------------------------
	.section	.nv.shared._ZN7cutlass13device_kernelIN5flash19enable_sm80_to_sm89INS1_16FlashAttnFwdSm80INS1_25CollectiveMainloopFwdSm80ILi4ELi1ELb0EN4cute5tupleIJNS5_1CILi128EEENS7_ILi48EEES8_EEELi128ENS_10bfloat16_tEfNS_4arch4Sm80ELb0ELb1ELb0ELb1ELb1ELb1ELb1ELb0EEENS1_21CollectiveEpilogueFwdINS6_IJS8_S8_S9_EEENS6_IJNS7_ILi1EEESH_SH_EEESB_SD_Li128ELb1ELb1ELb0ELb0EEENS1_19SingleTileSchedulerILb1ELb0ELb1ELi128EEEEEEEEEvNT_6ParamsE,"aw",@nobits
	.sectionflags	@""
	.align	16


//--------------------- .nv.shared._ZN7cutlass13device_kernelIN5flash19enable_sm80_to_sm89INS1_16FlashAttnFwdSm80INS1_25CollectiveMainloopFwdSm80ILi4ELi1ELb0EN4cute5tupleIJNS5_1CILi128EEENS7_ILi64EEES8_EEELi128ENS_10bfloat16_tEfNS_4arch4Sm80ELb1ELb0ELb0ELb0ELb1ELb0ELb1ELb0EEENS1_21CollectiveEpilogueFwdINS6_IJS8_S8_S9_EEENS6_IJNS7_ILi1EEESH_SH_EEESB_SD_Li128ELb0ELb1ELb0ELb0EEENS1_30DynamicPersistentTileSchedulerILi128ELi128ELb0ELb1ELb0EEEEEEEEEvNT_6ParamsE --------------------------
	.section	.nv.shared._ZN7cutlass13device_kernelIN5flash19enable_sm80_to_sm89INS1_16FlashAttnFwdSm80INS1_25CollectiveMainloopFwdSm80ILi4ELi1ELb0EN4cute5tupleIJNS5_1CILi128EEENS7_ILi64EEES8_EEELi128ENS_10bfloat16_tEfNS_4arch4Sm80ELb1ELb0ELb0ELb0ELb1ELb0ELb1ELb0EEENS1_21CollectiveEpilogueFwdINS6_IJS8_S8_S9_EEENS6_IJNS7_ILi1EEESH_SH_EEESB_SD_Li128ELb0ELb1ELb0ELb0EEENS1_30DynamicPersistentTileSchedulerILi128ELi128ELb0ELb1ELb0EEEEEEEEEvNT_6ParamsE,"aw",@nobits
	.sectionflags	@""
	.align	16


//--------------------- .nv.shared._ZN7cutlass13device_kernelIN5flash19enable_sm80_to_sm89INS1_16FlashAttnFwdSm80INS1_25CollectiveMainloopFwdSm80ILi4ELi1ELb0EN4cute5tupleIJNS5_1CILi128EEENS7_ILi64EEES8_EEELi128ENS_10bfloat16_tEfNS_4arch4Sm80ELb1ELb0ELb0ELb1ELb1ELb0ELb1ELb0EEENS1_21CollectiveEpilogueFwdINS6_IJS8_S8_S9_EEENS6_IJNS7_ILi1EEESH_SH_EEESB_SD_Li128ELb1ELb1ELb0ELb0EEENS1_19SingleTileSchedulerILb1ELb0ELb1ELi128EEEEEEEEEvNT_6ParamsE --------------------------
	.section	.nv.shared._ZN7cutlass13device_kernelIN5flash19enable_sm80_to_sm89INS1_16FlashAttnFwdSm80INS1_25CollectiveMainloopFwdSm80ILi4ELi1ELb0EN4cute5tupleIJNS5_1CILi128EEENS7_ILi64EEES8_EEELi128ENS_10bfloat16_tEfNS_4arch4Sm80ELb1ELb0ELb0ELb1ELb1ELb0ELb1ELb0EEENS1_21CollectiveEpilogueFwdINS6_IJS8_S8_S9_EEENS6_IJNS7_ILi1EEESH_SH_EEESB_SD_Li128ELb1ELb1ELb0ELb0EEENS1_19SingleTileSchedulerILb1ELb0ELb1ELi128EEEEEEEEEvNT_6ParamsE,"aw",@nobits
	.sectionflags	@""
	.align	16


//--------------------- .nv.shared._ZN7cutlass13device_kernelIN5flash19enable_sm80_to_sm89INS1_16FlashAttnFwdSm80INS1_25CollectiveMainloopFwdSm80ILi4ELi1ELb0EN4cute5tupleIJNS5_1CILi128EEENS7_ILi64EEES8_EEELi128ENS_10bfloat16_tEfNS_4arch4Sm80ELb1ELb0ELb0ELb1ELb1ELb1ELb1ELb0EEENS1_21CollectiveEpilogueFwdINS6_IJS8_S8_S9_EEENS6_IJNS7_ILi1EEESH_SH_EEESB_SD_Li128ELb1ELb1ELb0ELb0EEENS1_19SingleTileSchedulerILb1ELb0ELb1ELi128EEEEEEEEEvNT_6ParamsE --------------------------
	.section	.nv.shared._ZN7cutlass13device_kernelIN5flash19enable_sm80_to_sm89INS1_16FlashAttnFwdSm80INS1_25CollectiveMainloopFwdSm80ILi4ELi1ELb0EN4cute5tupleIJNS5_1CILi128EEENS7_ILi64EEES8_EEELi128ENS_10bfloat16_tEfNS_4arch4Sm80ELb1ELb0ELb0ELb1ELb1ELb1ELb1ELb0EEENS1_21CollectiveEpilogueFwdINS6_IJS8_S8_S9_EEENS6_IJNS7_ILi1EEESH_SH_EEESB_SD_Li128ELb1ELb1ELb0ELb0EEENS1_19SingleTileSchedulerILb1ELb0ELb1ELi128EEEEEEEEEvNT_6ParamsE,"aw",@nobits
	.sectionflags	@""
	.align	16
